	.target	sm_90a

	.elftype	@"ET_EXEC"


//--------------------- .note.nv.tkinfo           --------------------------
	.section	.note.nv.tkinfo,"",@"SHT_NOTE"
	.sectionflags	@"SHF_NOTE_NV_TKINFO"
	.tkinfo
        /*0018*/ 	.word	0x00000002
        /*0030*/ 	.string	""
        /*0030*/ 	.string	"ptxas"
        /*0030*/ 	.string	"Cuda compilation tools, release 13.0, V13.0.88"
        /*0030*/ 	.string	"Build cuda_13.0.r13.0/compiler.36424714_0"
        /*0030*/ 	.string	"-arch sm_90a -m 64 "



//--------------------- .note.nv.cuinfo           --------------------------
	.section	.note.nv.cuinfo,"",@"SHT_NOTE"
	.sectionflags	@"SHF_NOTE_NV_CUINFO"
        /*0018*/ 	.short	0x0002
        /*001a*/ 	.short	0x005a
        /*001c*/ 	.short	0x0082
	.zero		2


//--------------------- .nv.info                  --------------------------
	.section	.nv.info,"",@"SHT_CUDA_INFO"
	.align	4


	//----- nvinfo : EIATTR_REGCOUNT
	.align		4
        /*0000*/ 	.byte	0x04, 0x2f
        /*0002*/ 	.short	(.L_57 - .L_56)
	.align		4
.L_56:
        /*0004*/ 	.word	index@(_ZN7cutlass13device_kernelIN5flash11enable_sm90INS1_16FlashAttnFwdSm90INS1_25CollectiveMainloopFwdSm90ILi2EN4cute5tupleIJNS5_1CILi1EEES8_S8_EEENS6_IJNS7_ILi192EEENS7_ILi128EEENS7_ILi64EEEEEELi64ENS_10bfloat16_tEfNS_4arch4Sm90ELb1ELb0ELb0ELb1ELb0ELb1ELb0ELb1ELb1ELb0ELb0ELb0EEENS1_21CollectiveEpilogueFwdINS6_IJSA_SC_SB_EEES9_SE_SG_Li384ELb1ELb0ELb0ELb0EEENS1_36VarlenDynamicPersistentTileSchedulerILi192ELi128ELi384ELi32ELb0ELb0ELb1ELb1ELb1ELb1EEEEEEEEEvNT_6ParamsE)
        /*0008*/ 	.word	0x00000080


	//----- nvinfo : EIATTR_FRAME_SIZE
	.align		4
.L_57:
        /*000c*/ 	.byte	0x04, 0x11
        /*000e*/ 	.short	(.L_59 - .L_58)
	.align		4
.L_58:
        /*0010*/ 	.word	index@(_ZN7cutlass13device_kernelIN5flash11enable_sm90INS1_16FlashAttnFwdSm90INS1_25CollectiveMainloopFwdSm90ILi2EN4cute5tupleIJNS5_1CILi1EEES8_S8_EEENS6_IJNS7_ILi192EEENS7_ILi128EEENS7_ILi64EEEEEELi64ENS_10bfloat16_tEfNS_4arch4Sm90ELb1ELb0ELb0ELb1ELb0ELb1ELb0ELb1ELb1ELb0ELb0ELb0EEENS1_21CollectiveEpilogueFwdINS6_IJSA_SC_SB_EEES9_SE_SG_Li384ELb1ELb0ELb0ELb0EEENS1_36VarlenDynamicPersistentTileSchedulerILi192ELi128ELi384ELi32ELb0ELb0ELb1ELb1ELb1ELb1EEEEEEEEEvNT_6ParamsE)
        /*0014*/ 	.word	0x00000048


	//----- nvinfo : EIATTR_REGCOUNT
	.align		4
.L_59:
        /*0018*/ 	.byte	0x04, 0x2f
        /*001a*/ 	.short	(.L_61 - .L_60)
	.align		4
.L_60:
        /*001c*/ 	.word	index@(_ZN7cutlass13device_kernelIN5flash11enable_sm90INS1_16FlashAttnFwdSm90INS1_25CollectiveMainloopFwdSm90ILi2EN4cute5tupleIJNS5_1CILi1EEES8_S8_EEENS6_IJNS7_ILi192EEENS7_ILi128EEENS7_ILi64EEEEEELi64ENS_10bfloat16_tEfNS_4arch4Sm90ELb1ELb0ELb0ELb1ELb0ELb0ELb0ELb1ELb1ELb0ELb0ELb0EEENS1_21CollectiveEpilogueFwdINS6_IJSA_SC_SB_EEES9_SE_SG_Li384ELb1ELb0ELb0ELb0EEENS1_36VarlenDynamicPersistentTileSchedulerILi192ELi128ELi384ELi32ELb0ELb0ELb1ELb1ELb1ELb1EEEEEEEEEvNT_6ParamsE)
        /*0020*/ 	.word	0x00000080


	//----- nvinfo : EIATTR_FRAME_SIZE
	.align		4
.L_61:
        /*0024*/ 	.byte	0x04, 0x11
        /*0026*/ 	.short	(.L_63 - .L_62)
	.align		4
.L_62:
        /*0028*/ 	.word	index@(_ZN7cutlass13device_kernelIN5flash11enable_sm90INS1_16FlashAttnFwdSm90INS1_25CollectiveMainloopFwdSm90ILi2EN4cute5tupleIJNS5_1CILi1EEES8_S8_EEENS6_IJNS7_ILi192EEENS7_ILi128EEENS7_ILi64EEEEEELi64ENS_10bfloat16_tEfNS_4arch4Sm90ELb1ELb0ELb0ELb1ELb0ELb0ELb0ELb1ELb1ELb0ELb0ELb0EEENS1_21CollectiveEpilogueFwdINS6_IJSA_SC_SB_EEES9_SE_SG_Li384ELb1ELb0ELb0ELb0EEENS1_36VarlenDynamicPersistentTileSchedulerILi192ELi128ELi384ELi32ELb0ELb0ELb1ELb1ELb1ELb1EEEEEEEEEvNT_6ParamsE)
        /*002c*/ 	.word	0x00000010


	//----- nvinfo : EIATTR_REGCOUNT
	.align		4
.L_63:
        /*0030*/ 	.byte	0x04, 0x2f
        /*0032*/ 	.short	(.L_65 - .L_64)
	.align		4
.L_64:
        /*0034*/ 	.word	index@(_ZN7cutlass13device_kernelIN5flash11enable_sm90INS1_16FlashAttnFwdSm90INS1_25CollectiveMainloopFwdSm90ILi2EN4cute5tupleIJNS5_1CILi1EEES8_S8_EEENS6_IJNS7_ILi192EEENS7_ILi128EEENS7_ILi64EEEEEELi64ENS_10bfloat16_tEfNS_4arch4Sm90ELb1ELb0ELb0ELb0ELb0ELb0ELb0ELb1ELb1ELb0ELb0ELb0EEENS1_21CollectiveEpilogueFwdINS6_IJSA_SC_SB_EEES9_SE_SG_Li384ELb0ELb0ELb0ELb0EEENS1_30DynamicPersistentTileSchedulerILi384ELi32ELb0ELb0ELb1EEEEEEEEEvNT_6ParamsE)
        /*0038*/ 	.word	0x00000080


	//----- nvinfo : EIATTR_FRAME_SIZE
	.align		4
.L_65:
        /*003c*/ 	.byte	0x04, 0x11
        /*003e*/ 	.short	(.L_67 - .L_66)
	.align		4
.L_66:
        /*0040*/ 	.word	index@(_ZN7cutlass13device_kernelIN5flash11enable_sm90INS1_16FlashAttnFwdSm90INS1_25CollectiveMainloopFwdSm90ILi2EN4cute5tupleIJNS5_1CILi1EEES8_S8_EEENS6_IJNS7_ILi192EEENS7_ILi128EEENS7_ILi64EEEEEELi64ENS_10bfloat16_tEfNS_4arch4Sm90ELb1ELb0ELb0ELb0ELb0ELb0ELb0ELb1ELb1ELb0ELb0ELb0EEENS1_21CollectiveEpilogueFwdINS6_IJSA_SC_SB_EEES9_SE_SG_Li384ELb0ELb0ELb0ELb0EEENS1_30DynamicPersistentTileSchedulerILi384ELi32ELb0ELb0ELb1EEEEEEEEEvNT_6ParamsE)
        /*0044*/ 	.word	0x00000000


	//----- nvinfo : EIATTR_REGCOUNT
	.align		4
.L_67:
        /*0048*/ 	.byte	0x04, 0x2f
        /*004a*/ 	.short	(.L_69 - .L_68)
	.align		4
.L_68:
        /*004c*/ 	.word	index@(_ZN7cutlass13device_kernelIN5flash11enable_sm90INS1_16FlashAttnFwdSm90INS1_25CollectiveMainloopFwdSm90ILi2EN4cute5tupleIJNS5_1CILi1EEES8_S8_EEENS6_IJNS7_ILi192EEENS7_ILi128EEENS7_ILi64EEEEEELi64ENS_10bfloat16_tEfNS_4arch4Sm90ELb0ELb1ELb0ELb1ELb0ELb1ELb0ELb1ELb1ELb0ELb0ELb0EEENS1_21CollectiveEpilogueFwdINS6_IJSA_SC_SB_EEES9_SE_SG_Li384ELb1ELb0ELb0ELb0EEENS1_36VarlenDynamicPersistentTileSchedulerILi192ELi128ELi384ELi32ELb0ELb0ELb1ELb1ELb0ELb1EEEEEEEEEvNT_6ParamsE)
        /*0050*/ 	.word	0x00000080


	//----- nvinfo : EIATTR_FRAME_SIZE
	.align		4
.L_69:
        /*0054*/ 	.byte	0x04, 0x11
        /*0056*/ 	.short	(.L_71 - .L_70)
	.align		4
.L_70:
        /*0058*/ 	.word	index@(_ZN7cutlass13device_kernelIN5flash11enable_sm90INS1_16FlashAttnFwdSm90INS1_25CollectiveMainloopFwdSm90ILi2EN4cute5tupleIJNS5_1CILi1EEES8_S8_EEENS6_IJNS7_ILi192EEENS7_ILi128EEENS7_ILi64EEEEEELi64ENS_10bfloat16_tEfNS_4arch4Sm90ELb0ELb1ELb0ELb1ELb0ELb1ELb0ELb1ELb1ELb0ELb0ELb0EEENS1_21CollectiveEpilogueFwdINS6_IJSA_SC_SB_EEES9_SE_SG_Li384ELb1ELb0ELb0ELb0EEENS1_36VarlenDynamicPersistentTileSchedulerILi192ELi128ELi384ELi32ELb0ELb0ELb1ELb1ELb0ELb1EEEEEEEEEvNT_6ParamsE)
        /*005c*/ 	.word	0x00000048


	//----- nvinfo : EIATTR_REGCOUNT
	.align		4
.L_71:
        /*0060*/ 	.byte	0x04, 0x2f
        /*0062*/ 	.short	(.L_73 - .L_72)
	.align		4
.L_72:
        /*0064*/ 	.word	index@(_ZN7cutlass13device_kernelIN5flash11enable_sm90INS1_16FlashAttnFwdSm90INS1_25CollectiveMainloopFwdSm90ILi2EN4cute5tupleIJNS5_1CILi1EEES8_S8_EEENS6_IJNS7_ILi192EEENS7_ILi128EEENS7_ILi64EEEEEELi64ENS_10bfloat16_tEfNS_4arch4Sm90ELb0ELb1ELb0ELb1ELb0ELb0ELb0ELb1ELb1ELb0ELb0ELb0EEENS1_21CollectiveEpilogueFwdINS6_IJSA_SC_SB_EEES9_SE_SG_Li384ELb1ELb0ELb0ELb0EEENS1_36VarlenDynamicPersistentTileSchedulerILi192ELi128ELi384ELi32ELb0ELb0ELb1ELb1ELb0ELb1EEEEEEEEEvNT_6ParamsE)
        /*0068*/ 	.word	0x00000080


	//----- nvinfo : EIATTR_FRAME_SIZE
	.align		4
.L_73:
        /*006c*/ 	.byte	0x04, 0x11
        /*006e*/ 	.short	(.L_75 - .L_74)
	.align		4
.L_74:
        /*0070*/ 	.word	index@(_ZN7cutlass13device_kernelIN5flash11enable_sm90INS1_16FlashAttnFwdSm90INS1_25CollectiveMainloopFwdSm90ILi2EN4cute5tupleIJNS5_1CILi1EEES8_S8_EEENS6_IJNS7_ILi192EEENS7_ILi128EEENS7_ILi64EEEEEELi64ENS_10bfloat16_tEfNS_4arch4Sm90ELb0ELb1ELb0ELb1ELb0ELb0ELb0ELb1ELb1ELb0ELb0ELb0EEENS1_21CollectiveEpilogueFwdINS6_IJSA_SC_SB_EEES9_SE_SG_Li384ELb1ELb0ELb0ELb0EEENS1_36VarlenDynamicPersistentTileSchedulerILi192ELi128ELi384ELi32ELb0ELb0ELb1ELb1ELb0ELb1EEEEEEEEEvNT_6ParamsE)
        /*0074*/ 	.word	0x00000010


	//----- nvinfo : EIATTR_REGCOUNT
	.align		4
.L_75:
        /*0078*/ 	.byte	0x04, 0x2f
        /*007a*/ 	.short	(.L_77 - .L_76)
	.align		4
.L_76:
        /*007c*/ 	.word	index@(_ZN7cutlass13device_kernelIN5flash11enable_sm90INS1_16FlashAttnFwdSm90INS1_25CollectiveMainloopFwdSm90ILi2EN4cute5tupleIJNS5_1CILi1EEES8_S8_EEENS6_IJNS7_ILi192EEENS7_ILi128EEENS7_ILi64EEEEEELi64ENS_10bfloat16_tEfNS_4arch4Sm90ELb0ELb1ELb0ELb0ELb0ELb0ELb0ELb1ELb1ELb0ELb0ELb0EEENS1_21CollectiveEpilogueFwdINS6_IJSA_SC_SB_EEES9_SE_SG_Li384ELb0ELb0ELb0ELb0EEENS1_30DynamicPersistentTileSchedulerILi384ELi32ELb0ELb0ELb1EEEEEEEEEvNT_6ParamsE)
        /*0080*/ 	.word	0x00000080


	//----- nvinfo : EIATTR_FRAME_SIZE
	.align		4
.L_77:
        /*0084*/ 	.byte	0x04, 0x11
        /*0086*/ 	.short	(.L_79 - .L_78)
	.align		4
.L_78:
        /*0088*/ 	.word	index@(_ZN7cutlass13device_kernelIN5flash11enable_sm90INS1_16FlashAttnFwdSm90INS1_25CollectiveMainloopFwdSm90ILi2EN4cute5tupleIJNS5_1CILi1EEES8_S8_EEENS6_IJNS7_ILi192EEENS7_ILi128EEENS7_ILi64EEEEEELi64ENS_10bfloat16_tEfNS_4arch4Sm90ELb0ELb1ELb0ELb0ELb0ELb0ELb0ELb1ELb1ELb0ELb0ELb0EEENS1_21CollectiveEpilogueFwdINS6_IJSA_SC_SB_EEES9_SE_SG_Li384ELb0ELb0ELb0ELb0EEENS1_30DynamicPersistentTileSchedulerILi384ELi32ELb0ELb0ELb1EEEEEEEEEvNT_6ParamsE)
        /*008c*/ 	.word	0x00000000


	//----- nvinfo : EIATTR_REGCOUNT
	.align		4
.L_79:
        /*0090*/ 	.byte	0x04, 0x2f
        /*0092*/ 	.short	(.L_81 - .L_80)
	.align		4
.L_80:
        /*0094*/ 	.word	index@(_ZN7cutlass13device_kernelIN5flash11enable_sm90INS1_16FlashAttnFwdSm90INS1_25CollectiveMainloopFwdSm90ILi2EN4cute5tupleIJNS5_1CILi1EEES8_S8_EEENS6_IJNS7_ILi192EEESA_NS7_ILi64EEEEEELi64ENS_10bfloat16_tEfNS_4arch4Sm90ELb0ELb0ELb0ELb1ELb0ELb1ELb0ELb0ELb1ELb0ELb0ELb0EEENS1_21CollectiveEpilogueFwdINS6_IJSA_SB_SA_EEES9_SD_SF_Li384ELb1ELb0ELb0ELb0EEENS1_36VarlenDynamicPersistentTileSchedulerILi192ELi192ELi384ELi32ELb0ELb0ELb1ELb0ELb1ELb1EEEEEEEEEvNT_6ParamsE)
        /*0098*/ 	.word	0x00000080


	//----- nvinfo : EIATTR_FRAME_SIZE
	.align		4
.L_81:
        /*009c*/ 	.byte	0x04, 0x11
        /*009e*/ 	.short	(.L_83 - .L_82)
	.align		4
.L_82:
        /*00a0*/ 	.word	index@(_ZN7cutlass13device_kernelIN5flash11enable_sm90INS1_16FlashAttnFwdSm90INS1_25CollectiveMainloopFwdSm90ILi2EN4cute5tupleIJNS5_1CILi1EEES8_S8_EEENS6_IJNS7_ILi192EEESA_NS7_ILi64EEEEEELi64ENS_10bfloat16_tEfNS_4arch4Sm90ELb0ELb0ELb0ELb1ELb0ELb1ELb0ELb0ELb1ELb0ELb0ELb0EEENS1_21CollectiveEpilogueFwdINS6_IJSA_SB_SA_EEES9_SD_SF_Li384ELb1ELb0ELb0ELb0EEENS1_36VarlenDynamicPersistentTileSchedulerILi192ELi192ELi384ELi32ELb0ELb0ELb1ELb0ELb1ELb1EEEEEEEEEvNT_6ParamsE)
        /*00a4*/ 	.word	0x00000060


	//----- nvinfo : EIATTR_REGCOUNT
	.align		4
.L_83:
        /*00a8*/ 	.byte	0x04, 0x2f
        /*00aa*/ 	.short	(.L_85 - .L_84)
	.align		4
.L_84:
        /*00ac*/ 	.word	index@(_ZN7cutlass13device_kernelIN5flash11enable_sm90INS1_16FlashAttnFwdSm90INS1_25CollectiveMainloopFwdSm90ILi2EN4cute5tupleIJNS5_1CILi1EEES8_S8_EEENS6_IJNS7_ILi192EEESA_NS7_ILi64EEEEEELi64ENS_10bfloat16_tEfNS_4arch4Sm90ELb0ELb0ELb0ELb1ELb0ELb0ELb0ELb0ELb1ELb0ELb0ELb0EEENS1_21CollectiveEpilogueFwdINS6_IJSA_SB_SA_EEES9_SD_SF_Li384ELb1ELb0ELb0ELb0EEENS1_36VarlenDynamicPersistentTileSchedulerILi192ELi192ELi384ELi32ELb0ELb0ELb1ELb0ELb1ELb1EEEEEEEEEvNT_6ParamsE)
        /*00b0*/ 	.word	0x00000080


	//----- nvinfo : EIATTR_FRAME_SIZE
	.align		4
.L_85:
        /*00b4*/ 	.byte	0x04, 0x11
        /*00b6*/ 	.short	(.L_87 - .L_86)
	.align		4
.L_86:
        /*00b8*/ 	.word	index@(_ZN7cutlass13device_kernelIN5flash11enable_sm90INS1_16FlashAttnFwdSm90INS1_25CollectiveMainloopFwdSm90ILi2EN4cute5tupleIJNS5_1CILi1EEES8_S8_EEENS6_IJNS7_ILi192EEESA_NS7_ILi64EEEEEELi64ENS_10bfloat16_tEfNS_4arch4Sm90ELb0ELb0ELb0ELb1ELb0ELb0ELb0ELb0ELb1ELb0ELb0ELb0EEENS1_21CollectiveEpilogueFwdINS6_IJSA_SB_SA_EEES9_SD_SF_Li384ELb1ELb0ELb0ELb0EEENS1_36VarlenDynamicPersistentTileSchedulerILi192ELi192ELi384ELi32ELb0ELb0ELb1ELb0ELb1ELb1EEEEEEEEEvNT_6ParamsE)
        /*00bc*/ 	.word	0x00000020


	//----- nvinfo : EIATTR_REGCOUNT
	.align		4
.L_87:
        /*00c0*/ 	.byte	0x04, 0x2f
        /*00c2*/ 	.short	(.L_89 - .L_88)
	.align		4
.L_88:
        /*00c4*/ 	.word	index@(_ZN7cutlass13device_kernelIN5flash11enable_sm90INS1_16FlashAttnFwdSm90INS1_25CollectiveMainloopFwdSm90ILi2EN4cute5tupleIJNS5_1CILi1EEES8_S8_EEENS6_IJNS7_ILi192EEESA_NS7_ILi64EEEEEELi64ENS_10bfloat16_tEfNS_4arch4Sm90ELb0ELb0ELb0ELb0ELb0ELb0ELb0ELb0ELb1ELb0ELb0ELb0EEENS1_21CollectiveEpilogueFwdINS6_IJSA_SB_SA_EEES9_SD_SF_Li384ELb0ELb0ELb0ELb0EEENS1_29StaticPersistentTileSchedulerILb0EEEEEEEEEvNT_6ParamsE)
        /*00c8*/ 	.word	0x00000080


	//----- nvinfo : EIATTR_FRAME_SIZE
	.align		4
.L_89:
        /*00cc*/ 	.byte	0x04, 0x11
        /*00ce*/ 	.short	(.L_91 - .L_90)
	.align		4
.L_90:
        /*00d0*/ 	.word	index@(_ZN7cutlass13device_kernelIN5flash11enable_sm90INS1_16FlashAttnFwdSm90INS1_25CollectiveMainloopFwdSm90ILi2EN4cute5tupleIJNS5_1CILi1EEES8_S8_EEENS6_IJNS7_ILi192EEESA_NS7_ILi64EEEEEELi64ENS_10bfloat16_tEfNS_4arch4Sm90ELb0ELb0ELb0ELb0ELb0ELb0ELb0ELb0ELb1ELb0ELb0ELb0EEENS1_21CollectiveEpilogueFwdINS6_IJSA_SB_SA_EEES9_SD_SF_Li384ELb0ELb0ELb0ELb0EEENS1_29StaticPersistentTileSchedulerILb0EEEEEEEEEvNT_6ParamsE)
        /*00d4*/ 	.word	0x00000018


	//----- nvinfo : EIATTR_REGCOUNT
	.align		4
.L_91:
        /*00d8*/ 	.byte	0x04, 0x2f
        /*00da*/ 	.short	(.L_93 - .L_92)
	.align		4
.L_92:
        /*00dc*/ 	.word	index@(_ZN7cutlass13device_kernelIN5flash11enable_sm90INS1_16FlashAttnFwdSm90INS1_25CollectiveMainloopFwdSm90ILi2EN4cute5tupleIJNS5_1CILi1EEES8_S8_EEENS6_IJNS7_ILi192EEENS7_ILi144EEENS7_ILi96EEEEEELi96ENS_10bfloat16_tEfNS_4arch4Sm90ELb1ELb0ELb0ELb1ELb0ELb1ELb0ELb0ELb1ELb0ELb0ELb0EEENS1_21CollectiveEpilogueFwdINS6_IJSA_SC_SB_EEES9_SE_SG_Li384ELb1ELb0ELb0ELb0EEENS1_36VarlenDynamicPersistentTileSchedulerILi192ELi144ELi384ELi32ELb0ELb0ELb1ELb1ELb1ELb1EEEEEEEEEvNT_6ParamsE)
        /*00e0*/ 	.word	0x00000080


	//----- nvinfo : EIATTR_FRAME_SIZE
	.align		4
.L_93:
        /*00e4*/ 	.byte	0x04, 0x11
        /*00e6*/ 	.short	(.L_95 - .L_94)
	.align		4
.L_94:
        /*00e8*/ 	.word	index@(_ZN7cutlass13device_kernelIN5flash11enable_sm90INS1_16FlashAttnFwdSm90INS1_25CollectiveMainloopFwdSm90ILi2EN4cute5tupleIJNS5_1CILi1EEES8_S8_EEENS6_IJNS7_ILi192EEENS7_ILi144EEENS7_ILi96EEEEEELi96ENS_10bfloat16_tEfNS_4arch4Sm90ELb1ELb0ELb0ELb1ELb0ELb1ELb0ELb0ELb1ELb0ELb0ELb0EEENS1_21CollectiveEpilogueFwdINS6_IJSA_SC_SB_EEES9_SE_SG_Li384ELb1ELb0ELb0ELb0EEENS1_36VarlenDynamicPersistentTileSchedulerILi192ELi144ELi384ELi32ELb0ELb0ELb1ELb1ELb1ELb1EEEEEEEEEvNT_6ParamsE)
        /*00ec*/ 	.word	0x000000b8


	//----- nvinfo : EIATTR_REGCOUNT
	.align		4
.L_95:
        /*00f0*/ 	.byte	0x04, 0x2f
        /*00f2*/ 	.short	(.L_97 - .L_96)
	.align		4
.L_96:
        /*00f4*/ 	.word	index@(_ZN7cutlass13device_kernelIN5flash11enable_sm90INS1_16FlashAttnFwdSm90INS1_25CollectiveMainloopFwdSm90ILi2EN4cute5tupleIJNS5_1CILi1EEES8_S8_EEENS6_IJNS7_ILi192EEENS7_ILi144EEENS7_ILi96EEEEEELi96ENS_10bfloat16_tEfNS_4arch4Sm90ELb1ELb0ELb0ELb1ELb0ELb0ELb0ELb0ELb1ELb0ELb0ELb0EEENS1_21CollectiveEpilogueFwdINS6_IJSA_SC_SB_EEES9_SE_SG_Li384ELb1ELb0ELb0ELb0EEENS1_36VarlenDynamicPersistentTileSchedulerILi192ELi144ELi384ELi32ELb0ELb0ELb1ELb1ELb1ELb1EEEEEEEEEvNT_6ParamsE)
        /*00f8*/ 	.word	0x00000080


	//----- nvinfo : EIATTR_FRAME_SIZE
	.align		4
.L_97:
        /*00fc*/ 	.byte	0x04, 0x11
        /*00fe*/ 	.short	(.L_99 - .L_98)
	.align		4
.L_98:
        /*0100*/ 	.word	index@(_ZN7cutlass13device_kernelIN5flash11enable_sm90INS1_16FlashAttnFwdSm90INS1_25CollectiveMainloopFwdSm90ILi2EN4cute5tupleIJNS5_1CILi1EEES8_S8_EEENS6_IJNS7_ILi192EEENS7_ILi144EEENS7_ILi96EEEEEELi96ENS_10bfloat16_tEfNS_4arch4Sm90ELb1ELb0ELb0ELb1ELb0ELb0ELb0ELb0ELb1ELb0ELb0ELb0EEENS1_21CollectiveEpilogueFwdINS6_IJSA_SC_SB_EEES9_SE_SG_Li384ELb1ELb0ELb0ELb0EEENS1_36VarlenDynamicPersistentTileSchedulerILi192ELi144ELi384ELi32ELb0ELb0ELb1ELb1ELb1ELb1EEEEEEEEEvNT_6ParamsE)
        /*0104*/ 	.word	0x00000010


	//----- nvinfo : EIATTR_REGCOUNT
	.align		4
.L_99:
        /*0108*/ 	.byte	0x04, 0x2f
        /*010a*/ 	.short	(.L_101 - .L_100)
	.align		4
.L_100:
        /*010c*/ 	.word	index@(_ZN7cutlass13device_kernelIN5flash11enable_sm90INS1_16FlashAttnFwdSm90INS1_25CollectiveMainloopFwdSm90ILi2EN4cute5tupleIJNS5_1CILi1EEES8_S8_EEENS6_IJNS7_ILi192EEENS7_ILi144EEENS7_ILi96EEEEEELi96ENS_10bfloat16_tEfNS_4arch4Sm90ELb1ELb0ELb0ELb0ELb0ELb0ELb0ELb0ELb1ELb0ELb0ELb0EEENS1_21CollectiveEpilogueFwdINS6_IJSA_SC_SB_EEES9_SE_SG_Li384ELb0ELb0ELb0ELb0EEENS1_30DynamicPersistentTileSchedulerILi384ELi32ELb0ELb0ELb1EEEEEEEEEvNT_6ParamsE)
        /*0110*/ 	.word	0x00000080


	//----- nvinfo : EIATTR_FRAME_SIZE
	.align		4
.L_101:
        /*0114*/ 	.byte	0x04, 0x11
        /*0116*/ 	.short	(.L_103 - .L_102)
	.align		4
.L_102:
        /*0118*/ 	.word	index@(_ZN7cutlass13device_kernelIN5flash11enable_sm90INS1_16FlashAttnFwdSm90INS1_25CollectiveMainloopFwdSm90ILi2EN4cute5tupleIJNS5_1CILi1EEES8_S8_EEENS6_IJNS7_ILi192EEENS7_ILi144EEENS7_ILi96EEEEEELi96ENS_10bfloat16_tEfNS_4arch4Sm90ELb1ELb0ELb0ELb0ELb0ELb0ELb0ELb0ELb1ELb0ELb0ELb0EEENS1_21CollectiveEpilogueFwdINS6_IJSA_SC_SB_EEES9_SE_SG_Li384ELb0ELb0ELb0ELb0EEENS1_30DynamicPersistentTileSchedulerILi384ELi32ELb0ELb0ELb1EEEEEEEEEvNT_6ParamsE)
        /*011c*/ 	.word	0x00000000


	//----- nvinfo : EIATTR_REGCOUNT
	.align		4
.L_103:
        /*0120*/ 	.byte	0x04, 0x2f
        /*0122*/ 	.short	(.L_105 - .L_104)
	.align		4
.L_104:
        /*0124*/ 	.word	index@(_ZN7cutlass13device_kernelIN5flash11enable_sm90INS1_16FlashAttnFwdSm90INS1_25CollectiveMainloopFwdSm90ILi2EN4cute5tupleIJNS5_1CILi1EEES8_S8_EEENS6_IJNS7_ILi192EEENS7_ILi128EEENS7_ILi96EEEEEELi96ENS_10bfloat16_tEfNS_4arch4Sm90ELb0ELb1ELb0ELb1ELb0ELb1ELb0ELb0ELb1ELb0ELb0ELb0EEENS1_21CollectiveEpilogueFwdINS6_IJSA_SC_SB_EEES9_SE_SG_Li384ELb1ELb0ELb0ELb0EEENS1_36VarlenDynamicPersistentTileSchedulerILi192ELi128ELi384ELi32ELb0ELb0ELb1ELb1ELb0ELb1EEEEEEEEEvNT_6ParamsE)
        /*0128*/ 	.word	0x00000080


	//----- nvinfo : EIATTR_FRAME_SIZE
	.align		4
.L_105:
        /*012c*/ 	.byte	0x04, 0x11
        /*012e*/ 	.short	(.L_107 - .L_106)
	.align		4
.L_106:
        /*0130*/ 	.word	index@(_ZN7cutlass13device_kernelIN5flash11enable_sm90INS1_16FlashAttnFwdSm90INS1_25CollectiveMainloopFwdSm90ILi2EN4cute5tupleIJNS5_1CILi1EEES8_S8_EEENS6_IJNS7_ILi192EEENS7_ILi128EEENS7_ILi96EEEEEELi96ENS_10bfloat16_tEfNS_4arch4Sm90ELb0ELb1ELb0ELb1ELb0ELb1ELb0ELb0ELb1ELb0ELb0ELb0EEENS1_21CollectiveEpilogueFwdINS6_IJSA_SC_SB_EEES9_SE_SG_Li384ELb1ELb0ELb0ELb0EEENS1_36VarlenDynamicPersistentTileSchedulerILi192ELi128ELi384ELi32ELb0ELb0ELb1ELb1ELb0ELb1EEEEEEEEEvNT_6ParamsE)
        /*0134*/ 	.word	0x00000060


	//----- nvinfo : EIATTR_REGCOUNT
	.align		4
.L_107:
        /*0138*/ 	.byte	0x04, 0x2f
        /*013a*/ 	.short	(.L_109 - .L_108)
	.align		4
.L_108:
        /*013c*/ 	.word	index@(_ZN7cutlass13device_kernelIN5flash11enable_sm90INS1_16FlashAttnFwdSm90INS1_25CollectiveMainloopFwdSm90ILi2EN4cute5tupleIJNS5_1CILi1EEES8_S8_EEENS6_IJNS7_ILi192EEENS7_ILi128EEENS7_ILi96EEEEEELi96ENS_10bfloat16_tEfNS_4arch4Sm90ELb0ELb1ELb0ELb1ELb0ELb0ELb0ELb0ELb1ELb0ELb0ELb0EEENS1_21CollectiveEpilogueFwdINS6_IJSA_SC_SB_EEES9_SE_SG_Li384ELb1ELb0ELb0ELb0EEENS1_36VarlenDynamicPersistentTileSchedulerILi192ELi128ELi384ELi32ELb0ELb0ELb1ELb1ELb0ELb1EEEEEEEEEvNT_6ParamsE)
        /*0140*/ 	.word	0x00000080


	//----- nvinfo : EIATTR_FRAME_SIZE
	.align		4
.L_109:
        /*0144*/ 	.byte	0x04, 0x11
        /*0146*/ 	.short	(.L_111 - .L_110)
	.align		4
.L_110:
        /*0148*/ 	.word	index@(_ZN7cutlass13device_kernelIN5flash11enable_sm90INS1_16FlashAttnFwdSm90INS1_25CollectiveMainloopFwdSm90ILi2EN4cute5tupleIJNS5_1CILi1EEES8_S8_EEENS6_IJNS7_ILi192EEENS7_ILi128EEENS7_ILi96EEEEEELi96ENS_10bfloat16_tEfNS_4arch4Sm90ELb0ELb1ELb0ELb1ELb0ELb0ELb0ELb0ELb1ELb0ELb0ELb0EEENS1_21CollectiveEpilogueFwdINS6_IJSA_SC_SB_EEES9_SE_SG_Li384ELb1ELb0ELb0ELb0EEENS1_36VarlenDynamicPersistentTileSchedulerILi192ELi128ELi384ELi32ELb0ELb0ELb1ELb1ELb0ELb1EEEEEEEEEvNT_6ParamsE)
        /*014c*/ 	.word	0x00000008


	//----- nvinfo : EIATTR_REGCOUNT
	.align		4
.L_111:
        /*0150*/ 	.byte	0x04, 0x2f
        /*0152*/ 	.short	(.L_113 - .L_112)
	.align		4
.L_112:
        /*0154*/ 	.word	index@(_ZN7cutlass13device_kernelIN5flash11enable_sm90INS1_16FlashAttnFwdSm90INS1_25CollectiveMainloopFwdSm90ILi2EN4cute5tupleIJNS5_1CILi1EEES8_S8_EEENS6_IJNS7_ILi192EEENS7_ILi128EEENS7_ILi96EEEEEELi96ENS_10bfloat16_tEfNS_4arch4Sm90ELb0ELb1ELb0ELb0ELb0ELb0ELb0ELb0ELb1ELb0ELb0ELb0EEENS1_21CollectiveEpilogueFwdINS6_IJSA_SC_SB_EEES9_SE_SG_Li384ELb0ELb0ELb0ELb0EEENS1_30DynamicPersistentTileSchedulerILi384ELi32ELb0ELb0ELb1EEEEEEEEEvNT_6ParamsE)
        /*0158*/ 	.word	0x00000080


	//----- nvinfo : EIATTR_FRAME_SIZE
	.align		4
.L_113:
        /*015c*/ 	.byte	0x04, 0x11
        /*015e*/ 	.short	(.L_115 - .L_114)
	.align		4
.L_114:
        /*0160*/ 	.word	index@(_ZN7cutlass13device_kernelIN5flash11enable_sm90INS1_16FlashAttnFwdSm90INS1_25CollectiveMainloopFwdSm90ILi2EN4cute5tupleIJNS5_1CILi1EEES8_S8_EEENS6_IJNS7_ILi192EEENS7_ILi128EEENS7_ILi96EEEEEELi96ENS_10bfloat16_tEfNS_4arch4Sm90ELb0ELb1ELb0ELb0ELb0ELb0ELb0ELb0ELb1ELb0ELb0ELb0EEENS1_21CollectiveEpilogueFwdINS6_IJSA_SC_SB_EEES9_SE_SG_Li384ELb0ELb0ELb0ELb0EEENS1_30DynamicPersistentTileSchedulerILi384ELi32ELb0ELb0ELb1EEEEEEEEEvNT_6ParamsE)
        /*0164*/ 	.word	0x00000000


	//----- nvinfo : EIATTR_REGCOUNT
	.align		4
.L_115:
        /*0168*/ 	.byte	0x04, 0x2f
        /*016a*/ 	.short	(.L_117 - .L_116)
	.align		4
.L_116:
        /*016c*/ 	.word	index@(_ZN7cutlass13device_kernelIN5flash11enable_sm90INS1_16FlashAttnFwdSm90INS1_25CollectiveMainloopFwdSm90ILi2EN4cute5tupleIJNS5_1CILi1EEES8_S8_EEENS6_IJNS7_ILi192EEENS7_ILi144EEENS7_ILi96EEEEEELi96ENS_10bfloat16_tEfNS_4arch4Sm90ELb0ELb0ELb0ELb1ELb0ELb1ELb0ELb0ELb1ELb0ELb0ELb0EEENS1_21CollectiveEpilogueFwdINS6_IJSA_SC_SB_EEES9_SE_SG_Li384ELb1ELb0ELb0ELb0EEENS1_36VarlenDynamicPersistentTileSchedulerILi192ELi144ELi384ELi32ELb0ELb0ELb1ELb0ELb1ELb1EEEEEEEEEvNT_6ParamsE)
        /*0170*/ 	.word	0x00000080


	//----- nvinfo : EIATTR_FRAME_SIZE
	.align		4
.L_117:
        /*0174*/ 	.byte	0x04, 0x11
        /*0176*/ 	.short	(.L_119 - .L_118)
	.align		4
.L_118:
        /*0178*/ 	.word	index@(_ZN7cutlass13device_kernelIN5flash11enable_sm90INS1_16FlashAttnFwdSm90INS1_25CollectiveMainloopFwdSm90ILi2EN4cute5tupleIJNS5_1CILi1EEES8_S8_EEENS6_IJNS7_ILi192EEENS7_ILi144EEENS7_ILi96EEEEEELi96ENS_10bfloat16_tEfNS_4arch4Sm90ELb0ELb0ELb0ELb1ELb0ELb1ELb0ELb0ELb1ELb0ELb0ELb0EEENS1_21CollectiveEpilogueFwdINS6_IJSA_SC_SB_EEES9_SE_SG_Li384ELb1ELb0ELb0ELb0EEENS1_36VarlenDynamicPersistentTileSchedulerILi192ELi144ELi384ELi32ELb0ELb0ELb1ELb0ELb1ELb1EEEEEEEEEvNT_6ParamsE)
        /*017c*/ 	.word	0x000000c0


	//----- nvinfo : EIATTR_REGCOUNT
	.align		4
.L_119:
        /*0180*/ 	.byte	0x04, 0x2f
        /*0182*/ 	.short	(.L_121 - .L_120)
	.align		4
.L_120:
        /*0184*/ 	.word	index@(_ZN7cutlass13device_kernelIN5flash11enable_sm90INS1_16FlashAttnFwdSm90INS1_25CollectiveMainloopFwdSm90ILi2EN4cute5tupleIJNS5_1CILi1EEES8_S8_EEENS6_IJNS7_ILi192EEENS7_ILi144EEENS7_ILi96EEEEEELi96ENS_10bfloat16_tEfNS_4arch4Sm90ELb0ELb0ELb0ELb1ELb0ELb0ELb0ELb0ELb1ELb0ELb0ELb0EEENS1_21CollectiveEpilogueFwdINS6_IJSA_SC_SB_EEES9_SE_SG_Li384ELb1ELb0ELb0ELb0EEENS1_36VarlenDynamicPersistentTileSchedulerILi192ELi144ELi384ELi32ELb0ELb0ELb1ELb0ELb1ELb1EEEEEEEEEvNT_6ParamsE)
        /*0188*/ 	.word	0x00000080


	//----- nvinfo : EIATTR_FRAME_SIZE
	.align		4
.L_121:
        /*018c*/ 	.byte	0x04, 0x11
        /*018e*/ 	.short	(.L_123 - .L_122)
	.align		4
.L_122:
        /*0190*/ 	.word	index@(_ZN7cutlass13device_kernelIN5flash11enable_sm90INS1_16FlashAttnFwdSm90INS1_25CollectiveMainloopFwdSm90ILi2EN4cute5tupleIJNS5_1CILi1EEES8_S8_EEENS6_IJNS7_ILi192EEENS7_ILi144EEENS7_ILi96EEEEEELi96ENS_10bfloat16_tEfNS_4arch4Sm90ELb0ELb0ELb0ELb1ELb0ELb0ELb0ELb0ELb1ELb0ELb0ELb0EEENS1_21CollectiveEpilogueFwdINS6_IJSA_SC_SB_EEES9_SE_SG_Li384ELb1ELb0ELb0ELb0EEENS1_36VarlenDynamicPersistentTileSchedulerILi192ELi144ELi384ELi32ELb0ELb0ELb1ELb0ELb1ELb1EEEEEEEEEvNT_6ParamsE)
        /*0194*/ 	.word	0x00000018


	//----- nvinfo : EIATTR_REGCOUNT
	.align		4
.L_123:
        /*0198*/ 	.byte	0x04, 0x2f
        /*019a*/ 	.short	(.L_125 - .L_124)
	.align		4
.L_124:
        /*019c*/ 	.word	index@(_ZN7cutlass13device_kernelIN5flash11enable_sm90INS1_16FlashAttnFwdSm90INS1_25CollectiveMainloopFwdSm90ILi2EN4cute5tupleIJNS5_1CILi1EEES8_S8_EEENS6_IJNS7_ILi192EEENS7_ILi144EEENS7_ILi96EEEEEELi96ENS_10bfloat16_tEfNS_4arch4Sm90ELb0ELb0ELb0ELb0ELb0ELb0ELb0ELb0ELb1ELb0ELb0ELb0EEENS1_21CollectiveEpilogueFwdINS6_IJSA_SC_SB_EEES9_SE_SG_Li384ELb0ELb0ELb0ELb0EEENS1_29StaticPersistentTileSchedulerILb0EEEEEEEEEvNT_6ParamsE)
        /*01a0*/ 	.word	0x00000080


	//----- nvinfo : EIATTR_FRAME_SIZE
	.align		4
.L_125:
        /*01a4*/ 	.byte	0x04, 0x11
        /*01a6*/ 	.short	(.L_127 - .L_126)
	.align		4
.L_126:
        /*01a8*/ 	.word	index@(_ZN7cutlass13device_kernelIN5flash11enable_sm90INS1_16FlashAttnFwdSm90INS1_25CollectiveMainloopFwdSm90ILi2EN4cute5tupleIJNS5_1CILi1EEES8_S8_EEENS6_IJNS7_ILi192EEENS7_ILi144EEENS7_ILi96EEEEEELi96ENS_10bfloat16_tEfNS_4arch4Sm90ELb0ELb0ELb0ELb0ELb0ELb0ELb0ELb0ELb1ELb0ELb0ELb0EEENS1_21CollectiveEpilogueFwdINS6_IJSA_SC_SB_EEES9_SE_SG_Li384ELb0ELb0ELb0ELb0EEENS1_29StaticPersistentTileSchedulerILb0EEEEEEEEEvNT_6ParamsE)
        /*01ac*/ 	.word	0x00000008


	//----- nvinfo : EIATTR_REGCOUNT
	.align		4
.L_127:
        /*01b0*/ 	.byte	0x04, 0x2f
        /*01b2*/ 	.short	(.L_129 - .L_128)
	.align		4
.L_128:
        /*01b4*/ 	.word	index@(_ZN7cutlass13device_kernelIN5flash11enable_sm90INS1_16FlashAttnFwdSm90INS1_25CollectiveMainloopFwdSm90ILi2EN4cute5tupleIJNS5_1CILi1EEES8_S8_EEENS6_IJNS7_ILi128EEESA_SA_EEELi128ENS_10bfloat16_tEfNS_4arch4Sm90ELb1ELb0ELb0ELb1ELb0ELb1ELb0ELb1ELb1ELb0ELb0ELb0EEENS1_21CollectiveEpilogueFwdISB_S9_SC_SE_Li256ELb1ELb0ELb0ELb0EEENS1_36VarlenDynamicPersistentTileSchedulerILi128ELi128ELi256ELi32ELb0ELb0ELb1ELb1ELb1ELb1EEEEEEEEEvNT_6ParamsE)
        /*01b8*/ 	.word	0x000000a8


	//----- nvinfo : EIATTR_FRAME_SIZE
	.align		4
.L_129:
        /*01bc*/ 	.byte	0x04, 0x11
        /*01be*/ 	.short	(.L_131 - .L_130)
	.align		4
.L_130:
        /*01c0*/ 	.word	index@(_ZN7cutlass13device_kernelIN5flash11enable_sm90INS1_16FlashAttnFwdSm90INS1_25CollectiveMainloopFwdSm90ILi2EN4cute5tupleIJNS5_1CILi1EEES8_S8_EEENS6_IJNS7_ILi128EEESA_SA_EEELi128ENS_10bfloat16_tEfNS_4arch4Sm90ELb1ELb0ELb0ELb1ELb0ELb1ELb0ELb1ELb1ELb0ELb0ELb0EEENS1_21CollectiveEpilogueFwdISB_S9_SC_SE_Li256ELb1ELb0ELb0ELb0EEENS1_36VarlenDynamicPersistentTileSchedulerILi128ELi128ELi256ELi32ELb0ELb0ELb1ELb1ELb1ELb1EEEEEEEEEvNT_6ParamsE)
        /*01c4*/ 	.word	0x00000040


	//----- nvinfo : EIATTR_REGCOUNT
	.align		4
.L_131:
        /*01c8*/ 	.byte	0x04, 0x2f
        /*01ca*/ 	.short	(.L_133 - .L_132)
	.align		4
.L_132:
        /*01cc*/ 	.word	index@(_ZN7cutlass13device_kernelIN5flash11enable_sm90INS1_16FlashAttnFwdSm90INS1_25CollectiveMainloopFwdSm90ILi2EN4cute5tupleIJNS5_1CILi1EEES8_S8_EEENS6_IJNS7_ILi128EEESA_SA_EEELi128ENS_10bfloat16_tEfNS_4arch4Sm90ELb1ELb0ELb0ELb1ELb0ELb0ELb0ELb1ELb1ELb0ELb0ELb0EEENS1_21CollectiveEpilogueFwdISB_S9_SC_SE_Li256ELb1ELb0ELb0ELb0EEENS1_36VarlenDynamicPersistentTileSchedulerILi128ELi128ELi256ELi32ELb0ELb0ELb1ELb1ELb1ELb1EEEEEEEEEvNT_6ParamsE)
        /*01d0*/ 	.word	0x000000a8


	//----- nvinfo : EIATTR_FRAME_SIZE
	.align		4
.L_133:
        /*01d4*/ 	.byte	0x04, 0x11
        /*01d6*/ 	.short	(.L_135 - .L_134)
	.align		4
.L_134:
        /*01d8*/ 	.word	index@(_ZN7cutlass13device_kernelIN5flash11enable_sm90INS1_16FlashAttnFwdSm90INS1_25CollectiveMainloopFwdSm90ILi2EN4cute5tupleIJNS5_1CILi1EEES8_S8_EEENS6_IJNS7_ILi128EEESA_SA_EEELi128ENS_10bfloat16_tEfNS_4arch4Sm90ELb1ELb0ELb0ELb1ELb0ELb0ELb0ELb1ELb1ELb0ELb0ELb0EEENS1_21CollectiveEpilogueFwdISB_S9_SC_SE_Li256ELb1ELb0ELb0ELb0EEENS1_36VarlenDynamicPersistentTileSchedulerILi128ELi128ELi256ELi32ELb0ELb0ELb1ELb1ELb1ELb1EEEEEEEEEvNT_6ParamsE)
        /*01dc*/ 	.word	0x00000028


	//----- nvinfo : EIATTR_REGCOUNT
	.align		4
.L_135:
        /*01e0*/ 	.byte	0x04, 0x2f
        /*01e2*/ 	.short	(.L_137 - .L_136)
	.align		4
.L_136:
        /*01e4*/ 	.word	index@(_ZN7cutlass13device_kernelIN5flash11enable_sm90INS1_16FlashAttnFwdSm90INS1_25CollectiveMainloopFwdSm90ILi2EN4cute5tupleIJNS5_1CILi1EEES8_S8_EEENS6_IJNS7_ILi128EEESA_SA_EEELi128ENS_10bfloat16_tEfNS_4arch4Sm90ELb1ELb0ELb0ELb0ELb0ELb0ELb0ELb1ELb1ELb0ELb0ELb0EEENS1_21CollectiveEpilogueFwdISB_S9_SC_SE_Li256ELb0ELb0ELb0ELb0EEENS1_30DynamicPersistentTileSchedulerILi256ELi32ELb0ELb0ELb1EEEEEEEEEvNT_6ParamsE)
        /*01e8*/ 	.word	0x000000a8


	//----- nvinfo : EIATTR_FRAME_SIZE
	.align		4
.L_137:
        /*01ec*/ 	.byte	0x04, 0x11
        /*01ee*/ 	.short	(.L_139 - .L_138)
	.align		4
.L_138:
        /*01f0*/ 	.word	index@(_ZN7cutlass13device_kernelIN5flash11enable_sm90INS1_16FlashAttnFwdSm90INS1_25CollectiveMainloopFwdSm90ILi2EN4cute5tupleIJNS5_1CILi1EEES8_S8_EEENS6_IJNS7_ILi128EEESA_SA_EEELi128ENS_10bfloat16_tEfNS_4arch4Sm90ELb1ELb0ELb0ELb0ELb0ELb0ELb0ELb1ELb1ELb0ELb0ELb0EEENS1_21CollectiveEpilogueFwdISB_S9_SC_SE_Li256ELb0ELb0ELb0ELb0EEENS1_30DynamicPersistentTileSchedulerILi256ELi32ELb0ELb0ELb1EEEEEEEEEvNT_6ParamsE)
        /*01f4*/ 	.word	0x00000000


	//----- nvinfo : EIATTR_REGCOUNT
	.align		4
.L_139:
        /*01f8*/ 	.byte	0x04, 0x2f
        /*01fa*/ 	.short	(.L_141 - .L_140)
	.align		4
.L_140:
        /*01fc*/ 	.word	index@(_ZN7cutlass13device_kernelIN5flash11enable_sm90INS1_16FlashAttnFwdSm90INS1_25CollectiveMainloopFwdSm90ILi2EN4cute5tupleIJNS5_1CILi1EEES8_S8_EEENS6_IJNS7_ILi128EEESA_SA_EEELi128ENS_10bfloat16_tEfNS_4arch4Sm90ELb0ELb1ELb0ELb1ELb0ELb1ELb0ELb1ELb1ELb0ELb0ELb0EEENS1_21CollectiveEpilogueFwdISB_S9_SC_SE_Li256ELb1ELb0ELb0ELb0EEENS1_36VarlenDynamicPersistentTileSchedulerILi128ELi128ELi256ELi32ELb0ELb0ELb1ELb1ELb0ELb1EEEEEEEEEvNT_6ParamsE)
        /*0200*/ 	.word	0x000000a8


	//----- nvinfo : EIATTR_FRAME_SIZE
	.align		4
.L_141:
        /*0204*/ 	.byte	0x04, 0x11
        /*0206*/ 	.short	(.L_143 - .L_142)
	.align		4
.L_142:
        /*0208*/ 	.word	index@(_ZN7cutlass13device_kernelIN5flash11enable_sm90INS1_16FlashAttnFwdSm90INS1_25CollectiveMainloopFwdSm90ILi2EN4cute5tupleIJNS5_1CILi1EEES8_S8_EEENS6_IJNS7_ILi128EEESA_SA_EEELi128ENS_10bfloat16_tEfNS_4arch4Sm90ELb0ELb1ELb0ELb1ELb0ELb1ELb0ELb1ELb1ELb0ELb0ELb0EEENS1_21CollectiveEpilogueFwdISB_S9_SC_SE_Li256ELb1ELb0ELb0ELb0EEENS1_36VarlenDynamicPersistentTileSchedulerILi128ELi128ELi256ELi32ELb0ELb0ELb1ELb1ELb0ELb1EEEEEEEEEvNT_6ParamsE)
        /*020c*/ 	.word	0x00000030


	//----- nvinfo : EIATTR_REGCOUNT
	.align		4
.L_143:
        /*0210*/ 	.byte	0x04, 0x2f
        /*0212*/ 	.short	(.L_145 - .L_144)
	.align		4
.L_144:
        /*0214*/ 	.word	index@(_ZN7cutlass13device_kernelIN5flash11enable_sm90INS1_16FlashAttnFwdSm90INS1_25CollectiveMainloopFwdSm90ILi2EN4cute5tupleIJNS5_1CILi1EEES8_S8_EEENS6_IJNS7_ILi128EEESA_SA_EEELi128ENS_10bfloat16_tEfNS_4arch4Sm90ELb0ELb1ELb0ELb1ELb0ELb0ELb0ELb1ELb1ELb0ELb0ELb0EEENS1_21CollectiveEpilogueFwdISB_S9_SC_SE_Li256ELb1ELb0ELb0ELb0EEENS1_36VarlenDynamicPersistentTileSchedulerILi128ELi128ELi256ELi32ELb0ELb0ELb1ELb1ELb0ELb1EEEEEEEEEvNT_6ParamsE)
        /*0218*/ 	.word	0x000000a8


	//----- nvinfo : EIATTR_FRAME_SIZE
	.align		4
.L_145:
        /*021c*/ 	.byte	0x04, 0x11
        /*021e*/ 	.short	(.L_147 - .L_146)
	.align		4
.L_146:
        /*0220*/ 	.word	index@(_ZN7cutlass13device_kernelIN5flash11enable_sm90INS1_16FlashAttnFwdSm90INS1_25CollectiveMainloopFwdSm90ILi2EN4cute5tupleIJNS5_1CILi1EEES8_S8_EEENS6_IJNS7_ILi128EEESA_SA_EEELi128ENS_10bfloat16_tEfNS_4arch4Sm90ELb0ELb1ELb0ELb1ELb0ELb0ELb0ELb1ELb1ELb0ELb0ELb0EEENS1_21CollectiveEpilogueFwdISB_S9_SC_SE_Li256ELb1ELb0ELb0ELb0EEENS1_36VarlenDynamicPersistentTileSchedulerILi128ELi128ELi256ELi32ELb0ELb0ELb1ELb1ELb0ELb1EEEEEEEEEvNT_6ParamsE)
        /*0224*/ 	.word	0x00000020


	//----- nvinfo : EIATTR_REGCOUNT
	.align		4
.L_147:
        /*0228*/ 	.byte	0x04, 0x2f
        /*022a*/ 	.short	(.L_149 - .L_148)
	.align		4
.L_148:
        /*022c*/ 	.word	index@(_ZN7cutlass13device_kernelIN5flash11enable_sm90INS1_16FlashAttnFwdSm90INS1_25CollectiveMainloopFwdSm90ILi2EN4cute5tupleIJNS5_1CILi1EEES8_S8_EEENS6_IJNS7_ILi128EEESA_SA_EEELi128ENS_10bfloat16_tEfNS_4arch4Sm90ELb0ELb1ELb0ELb0ELb0ELb0ELb0ELb1ELb1ELb0ELb0ELb0EEENS1_21CollectiveEpilogueFwdISB_S9_SC_SE_Li256ELb0ELb0ELb0ELb0EEENS1_30DynamicPersistentTileSchedulerILi256ELi32ELb0ELb0ELb1EEEEEEEEEvNT_6ParamsE)
        /*0230*/ 	.word	0x000000a8


	//----- nvinfo : EIATTR_FRAME_SIZE
	.align		4
.L_149:
        /*0234*/ 	.byte	0x04, 0x11
        /*0236*/ 	.short	(.L_151 - .L_150)
	.align		4
.L_150:
        /*0238*/ 	.word	index@(_ZN7cutlass13device_kernelIN5flash11enable_sm90INS1_16FlashAttnFwdSm90INS1_25CollectiveMainloopFwdSm90ILi2EN4cute5tupleIJNS5_1CILi1EEES8_S8_EEENS6_IJNS7_ILi128EEESA_SA_EEELi128ENS_10bfloat16_tEfNS_4arch4Sm90ELb0ELb1ELb0ELb0ELb0ELb0ELb0ELb1ELb1ELb0ELb0ELb0EEENS1_21CollectiveEpilogueFwdISB_S9_SC_SE_Li256ELb0ELb0ELb0ELb0EEENS1_30DynamicPersistentTileSchedulerILi256ELi32ELb0ELb0ELb1EEEEEEEEEvNT_6ParamsE)
        /*023c*/ 	.word	0x00000000


	//----- nvinfo : EIATTR_REGCOUNT
	.align		4
.L_151:
        /*0240*/ 	.byte	0x04, 0x2f
        /*0242*/ 	.short	(.L_153 - .L_152)
	.align		4
.L_152:
        /*0244*/ 	.word	index@(_ZN7cutlass13device_kernelIN5flash11enable_sm90INS1_16FlashAttnFwdSm90INS1_25CollectiveMainloopFwdSm90ILi2EN4cute5tupleIJNS5_1CILi1EEES8_S8_EEENS6_IJNS7_ILi128EEENS7_ILi176EEESA_EEELi128ENS_10bfloat16_tEfNS_4arch4Sm90ELb0ELb0ELb0ELb1ELb0ELb1ELb0ELb1ELb1ELb0ELb0ELb0EEENS1_21CollectiveEpilogueFwdINS6_IJSA_SA_SB_EEES9_SD_SF_Li256ELb1ELb0ELb0ELb0EEENS1_36VarlenDynamicPersistentTileSchedulerILi128ELi176ELi256ELi32ELb0ELb0ELb1ELb0ELb1ELb1EEEEEEEEEvNT_6ParamsE)
        /*0248*/ 	.word	0x000000a8


	//----- nvinfo : EIATTR_FRAME_SIZE
	.align		4
.L_153:
        /*024c*/ 	.byte	0x04, 0x11
        /*024e*/ 	.short	(.L_155 - .L_154)
	.align		4
.L_154:
        /*0250*/ 	.word	index@(_ZN7cutlass13device_kernelIN5flash11enable_sm90INS1_16FlashAttnFwdSm90INS1_25CollectiveMainloopFwdSm90ILi2EN4cute5tupleIJNS5_1CILi1EEES8_S8_EEENS6_IJNS7_ILi128EEENS7_ILi176EEESA_EEELi128ENS_10bfloat16_tEfNS_4arch4Sm90ELb0ELb0ELb0ELb1ELb0ELb1ELb0ELb1ELb1ELb0ELb0ELb0EEENS1_21CollectiveEpilogueFwdINS6_IJSA_SA_SB_EEES9_SD_SF_Li256ELb1ELb0ELb0ELb0EEENS1_36VarlenDynamicPersistentTileSchedulerILi128ELi176ELi256ELi32ELb0ELb0ELb1ELb0ELb1ELb1EEEEEEEEEvNT_6ParamsE)
        /*0254*/ 	.word	0x000000a0


	//----- nvinfo : EIATTR_REGCOUNT
	.align		4
.L_155:
        /*0258*/ 	.byte	0x04, 0x2f
        /*025a*/ 	.short	(.L_157 - .L_156)
	.align		4
.L_156:
        /*025c*/ 	.word	index@(_ZN7cutlass13device_kernelIN5flash11enable_sm90INS1_16FlashAttnFwdSm90INS1_25CollectiveMainloopFwdSm90ILi2EN4cute5tupleIJNS5_1CILi1EEES8_S8_EEENS6_IJNS7_ILi128EEENS7_ILi176EEESA_EEELi128ENS_10bfloat16_tEfNS_4arch4Sm90ELb0ELb0ELb0ELb1ELb0ELb0ELb0ELb1ELb1ELb0ELb0ELb0EEENS1_21CollectiveEpilogueFwdINS6_IJSA_SA_SB_EEES9_SD_SF_Li256ELb1ELb0ELb0ELb0EEENS1_36VarlenDynamicPersistentTileSchedulerILi128ELi176ELi256ELi32ELb0ELb0ELb1ELb0ELb1ELb1EEEEEEEEEvNT_6ParamsE)
        /*0260*/ 	.word	0x000000a8


	//----- nvinfo : EIATTR_FRAME_SIZE
	.align		4
.L_157:
        /*0264*/ 	.byte	0x04, 0x11
        /*0266*/ 	.short	(.L_159 - .L_158)
	.align		4
.L_158:
        /*0268*/ 	.word	index@(_ZN7cutlass13device_kernelIN5flash11enable_sm90INS1_16FlashAttnFwdSm90INS1_25CollectiveMainloopFwdSm90ILi2EN4cute5tupleIJNS5_1CILi1EEES8_S8_EEENS6_IJNS7_ILi128EEENS7_ILi176EEESA_EEELi128ENS_10bfloat16_tEfNS_4arch4Sm90ELb0ELb0ELb0ELb1ELb0ELb0ELb0ELb1ELb1ELb0ELb0ELb0EEENS1_21CollectiveEpilogueFwdINS6_IJSA_SA_SB_EEES9_SD_SF_Li256ELb1ELb0ELb0ELb0EEENS1_36VarlenDynamicPersistentTileSchedulerILi128ELi176ELi256ELi32ELb0ELb0ELb1ELb0ELb1ELb1EEEEEEEEEvNT_6ParamsE)
        /*026c*/ 	.word	0x00000038


	//----- nvinfo : EIATTR_REGCOUNT
	.align		4
.L_159:
        /*0270*/ 	.byte	0x04, 0x2f
        /*0272*/ 	.short	(.L_161 - .L_160)
	.align		4
.L_160:
        /*0274*/ 	.word	index@(_ZN7cutlass13device_kernelIN5flash11enable_sm90INS1_16FlashAttnFwdSm90INS1_25CollectiveMainloopFwdSm90ILi2EN4cute5tupleIJNS5_1CILi2EEENS7_ILi1EEES9_EEENS6_IJNS7_ILi128EEENS7_ILi176EEESB_EEELi128ENS_10bfloat16_tEfNS_4arch4Sm90ELb0ELb0ELb0ELb0ELb0ELb0ELb0ELb1ELb1ELb0ELb0ELb0EEENS1_21CollectiveEpilogueFwdINS6_IJSB_SB_SC_EEESA_SE_SG_Li256ELb0ELb0ELb0ELb0EEENS1_29StaticPersistentTileSchedulerILb0EEEEEEEEEvNT_6ParamsE)
        /*0278*/ 	.word	0x000000a8


	//----- nvinfo : EIATTR_FRAME_SIZE
	.align		4
.L_161:
        /*027c*/ 	.byte	0x04, 0x11
        /*027e*/ 	.short	(.L_163 - .L_162)
	.align		4
.L_162:
        /*0280*/ 	.word	index@(_ZN7cutlass13device_kernelIN5flash11enable_sm90INS1_16FlashAttnFwdSm90INS1_25CollectiveMainloopFwdSm90ILi2EN4cute5tupleIJNS5_1CILi2EEENS7_ILi1EEES9_EEENS6_IJNS7_ILi128EEENS7_ILi176EEESB_EEELi128ENS_10bfloat16_tEfNS_4arch4Sm90ELb0ELb0ELb0ELb0ELb0ELb0ELb0ELb1ELb1ELb0ELb0ELb0EEENS1_21CollectiveEpilogueFwdINS6_IJSB_SB_SC_EEESA_SE_SG_Li256ELb0ELb0ELb0ELb0EEENS1_29StaticPersistentTileSchedulerILb0EEEEEEEEEvNT_6ParamsE)
        /*0284*/ 	.word	0x00000030


	//----- nvinfo : EIATTR_REGCOUNT
	.align		4
.L_163:
        /*0288*/ 	.byte	0x04, 0x2f
        /*028a*/ 	.short	(.L_165 - .L_164)
	.align		4
.L_164:
        /*028c*/ 	.word	index@(_ZN7cutlass13device_kernelIN5flash11enable_sm90INS1_16FlashAttnFwdSm90INS1_25CollectiveMainloopFwdSm90ILi2EN4cute5tupleIJNS5_1CILi1EEES8_S8_EEENS6_IJNS7_ILi128EEENS7_ILi176EEESA_EEELi128ENS_10bfloat16_tEfNS_4arch4Sm90ELb0ELb0ELb0ELb0ELb0ELb0ELb0ELb1ELb1ELb0ELb0ELb0EEENS1_21CollectiveEpilogueFwdINS6_IJSA_SA_SB_EEES9_SD_SF_Li256ELb0ELb0ELb0ELb0EEENS1_29StaticPersistentTileSchedulerILb0EEEEEEEEEvNT_6ParamsE)
        /*0290*/ 	.word	0x000000a8


	//----- nvinfo : EIATTR_FRAME_SIZE
	.align		4
.L_165:
        /*0294*/ 	.byte	0x04, 0x11
        /*0296*/ 	.short	(.L_167 - .L_166)
	.align		4
.L_166:
        /*0298*/ 	.word	index@(_ZN7cutlass13device_kernelIN5flash11enable_sm90INS1_16FlashAttnFwdSm90INS1_25CollectiveMainloopFwdSm90ILi2EN4cute5tupleIJNS5_1CILi1EEES8_S8_EEENS6_IJNS7_ILi128EEENS7_ILi176EEESA_EEELi128ENS_10bfloat16_tEfNS_4arch4Sm90ELb0ELb0ELb0ELb0ELb0ELb0ELb0ELb1ELb1ELb0ELb0ELb0EEENS1_21CollectiveEpilogueFwdINS6_IJSA_SA_SB_EEES9_SD_SF_Li256ELb0ELb0ELb0ELb0EEENS1_29StaticPersistentTileSchedulerILb0EEEEEEEEEvNT_6ParamsE)
        /*029c*/ 	.word	0x00000020


	//----- nvinfo : EIATTR_REGCOUNT
	.align		4
.L_167:
        /*02a0*/ 	.byte	0x04, 0x2f
        /*02a2*/ 	.short	(.L_169 - .L_168)
	.align		4
.L_168:
        /*02a4*/ 	.word	index@(_ZN7cutlass13device_kernelIN5flash11enable_sm90INS1_16FlashAttnFwdSm90INS1_25CollectiveMainloopFwdSm90ILi2EN4cute5tupleIJNS5_1CILi1EEES8_S8_EEENS6_IJNS7_ILi128EEENS7_ILi112EEENS7_ILi192EEEEEELi192ENS_10bfloat16_tEfNS_4arch4Sm90ELb1ELb0ELb0ELb1ELb0ELb1ELb0ELb1ELb1ELb0ELb0ELb0EEENS1_21CollectiveEpilogueFwdINS6_IJSA_SC_SB_EEES9_SE_SG_Li256ELb1ELb0ELb0ELb0EEENS1_36VarlenDynamicPersistentTileSchedulerILi128ELi112ELi256ELi32ELb0ELb0ELb1ELb1ELb1ELb1EEEEEEEEEvNT_6ParamsE)
        /*02a8*/ 	.word	0x000000a8


	//----- nvinfo : EIATTR_FRAME_SIZE
	.align		4
.L_169:
        /*02ac*/ 	.byte	0x04, 0x11
        /*02ae*/ 	.short	(.L_171 - .L_170)
	.align		4
.L_170:
        /*02b0*/ 	.word	index@(_ZN7cutlass13device_kernelIN5flash11enable_sm90INS1_16FlashAttnFwdSm90INS1_25CollectiveMainloopFwdSm90ILi2EN4cute5tupleIJNS5_1CILi1EEES8_S8_EEENS6_IJNS7_ILi128EEENS7_ILi112EEENS7_ILi192EEEEEELi192ENS_10bfloat16_tEfNS_4arch4Sm90ELb1ELb0ELb0ELb1ELb0ELb1ELb0ELb1ELb1ELb0ELb0ELb0EEENS1_21CollectiveEpilogueFwdINS6_IJSA_SC_SB_EEES9_SE_SG_Li256ELb1ELb0ELb0ELb0EEENS1_36VarlenDynamicPersistentTileSchedulerILi128ELi112ELi256ELi32ELb0ELb0ELb1ELb1ELb1ELb1EEEEEEEEEvNT_6ParamsE)
        /*02b4*/ 	.word	0x00000078


	//----- nvinfo : EIATTR_REGCOUNT
	.align		4
.L_171:
        /*02b8*/ 	.byte	0x04, 0x2f
        /*02ba*/ 	.short	(.L_173 - .L_172)
	.align		4
.L_172:
        /*02bc*/ 	.word	index@(_ZN7cutlass13device_kernelIN5flash11enable_sm90INS1_16FlashAttnFwdSm90INS1_25CollectiveMainloopFwdSm90ILi2EN4cute5tupleIJNS5_1CILi1EEES8_S8_EEENS6_IJNS7_ILi128EEENS7_ILi112EEENS7_ILi192EEEEEELi192ENS_10bfloat16_tEfNS_4arch4Sm90ELb1ELb0ELb0ELb1ELb0ELb0ELb0ELb1ELb1ELb0ELb0ELb0EEENS1_21CollectiveEpilogueFwdINS6_IJSA_SC_SB_EEES9_SE_SG_Li256ELb1ELb0ELb0ELb0EEENS1_36VarlenDynamicPersistentTileSchedulerILi128ELi112ELi256ELi32ELb0ELb0ELb1ELb1ELb1ELb1EEEEEEEEEvNT_6ParamsE)
        /*02c0*/ 	.word	0x000000a8


	//----- nvinfo : EIATTR_FRAME_SIZE
	.align		4
.L_173:
        /*02c4*/ 	.byte	0x04, 0x11
        /*02c6*/ 	.short	(.L_175 - .L_174)
	.align		4
.L_174:
        /*02c8*/ 	.word	index@(_ZN7cutlass13device_kernelIN5flash11enable_sm90INS1_16FlashAttnFwdSm90INS1_25CollectiveMainloopFwdSm90ILi2EN4cute5tupleIJNS5_1CILi1EEES8_S8_EEENS6_IJNS7_ILi128EEENS7_ILi112EEENS7_ILi192EEEEEELi192ENS_10bfloat16_tEfNS_4arch4Sm90ELb1ELb0ELb0ELb1ELb0ELb0ELb0ELb1ELb1ELb0ELb0ELb0EEENS1_21CollectiveEpilogueFwdINS6_IJSA_SC_SB_EEES9_SE_SG_Li256ELb1ELb0ELb0ELb0EEENS1_36VarlenDynamicPersistentTileSchedulerILi128ELi112ELi256ELi32ELb0ELb0ELb1ELb1ELb1ELb1EEEEEEEEEvNT_6ParamsE)
        /*02cc*/ 	.word	0x00000030


	//----- nvinfo : EIATTR_REGCOUNT
	.align		4
.L_175:
        /*02d0*/ 	.byte	0x04, 0x2f
        /*02d2*/ 	.short	(.L_177 - .L_176)
	.align		4
.L_176:
        /*02d4*/ 	.word	index@(_ZN7cutlass13device_kernelIN5flash11enable_sm90INS1_16FlashAttnFwdSm90INS1_25CollectiveMainloopFwdSm90ILi2EN4cute5tupleIJNS5_1CILi1EEES8_S8_EEENS6_IJNS7_ILi128EEENS7_ILi112EEENS7_ILi192EEEEEELi192ENS_10bfloat16_tEfNS_4arch4Sm90ELb1ELb0ELb0ELb0ELb0ELb0ELb0ELb1ELb1ELb0ELb0ELb0EEENS1_21CollectiveEpilogueFwdINS6_IJSA_SC_SB_EEES9_SE_SG_Li256ELb0ELb0ELb0ELb0EEENS1_30DynamicPersistentTileSchedulerILi256ELi32ELb0ELb0ELb1EEEEEEEEEvNT_6ParamsE)
        /*02d8*/ 	.word	0x000000a8


	//----- nvinfo : EIATTR_FRAME_SIZE
	.align		4
.L_177:
        /*02dc*/ 	.byte	0x04, 0x11
        /*02de*/ 	.short	(.L_179 - .L_178)
	.align		4
.L_178:
        /*02e0*/ 	.word	index@(_ZN7cutlass13device_kernelIN5flash11enable_sm90INS1_16FlashAttnFwdSm90INS1_25CollectiveMainloopFwdSm90ILi2EN4cute5tupleIJNS5_1CILi1EEES8_S8_EEENS6_IJNS7_ILi128EEENS7_ILi112EEENS7_ILi192EEEEEELi192ENS_10bfloat16_tEfNS_4arch4Sm90ELb1ELb0ELb0ELb0ELb0ELb0ELb0ELb1ELb1ELb0ELb0ELb0EEENS1_21CollectiveEpilogueFwdINS6_IJSA_SC_SB_EEES9_SE_SG_Li256ELb0ELb0ELb0ELb0EEENS1_30DynamicPersistentTileSchedulerILi256ELi32ELb0ELb0ELb1EEEEEEEEEvNT_6ParamsE)
        /*02e4*/ 	.word	0x00000010


	//----- nvinfo : EIATTR_REGCOUNT
	.align		4
.L_179:
        /*02e8*/ 	.byte	0x04, 0x2f
        /*02ea*/ 	.short	(.L_181 - .L_180)
	.align		4
.L_180:
        /*02ec*/ 	.word	index@(_ZN7cutlass13device_kernelIN5flash11enable_sm90INS1_16FlashAttnFwdSm90INS1_25CollectiveMainloopFwdSm90ILi2EN4cute5tupleIJNS5_1CILi1EEES8_S8_EEENS6_IJNS7_ILi128EEENS7_ILi96EEENS7_ILi192EEEEEELi192ENS_10bfloat16_tEfNS_4arch4Sm90ELb0ELb1ELb0ELb1ELb0ELb1ELb0ELb1ELb1ELb0ELb0ELb0EEENS1_21CollectiveEpilogueFwdINS6_IJSA_SC_SB_EEES9_SE_SG_Li256ELb1ELb0ELb0ELb0EEENS1_36VarlenDynamicPersistentTileSchedulerILi128ELi96ELi256ELi32ELb0ELb0ELb1ELb1ELb0ELb1EEEEEEEEEvNT_6ParamsE)
        /*02f0*/ 	.word	0x000000a8


	//----- nvinfo : EIATTR_FRAME_SIZE
	.align		4
.L_181:
        /*02f4*/ 	.byte	0x04, 0x11
        /*02f6*/ 	.short	(.L_183 - .L_182)
	.align		4
.L_182:
        /*02f8*/ 	.word	index@(_ZN7cutlass13device_kernelIN5flash11enable_sm90INS1_16FlashAttnFwdSm90INS1_25CollectiveMainloopFwdSm90ILi2EN4cute5tupleIJNS5_1CILi1EEES8_S8_EEENS6_IJNS7_ILi128EEENS7_ILi96EEENS7_ILi192EEEEEELi192ENS_10bfloat16_tEfNS_4arch4Sm90ELb0ELb1ELb0ELb1ELb0ELb1ELb0ELb1ELb1ELb0ELb0ELb0EEENS1_21CollectiveEpilogueFwdINS6_IJSA_SC_SB_EEES9_SE_SG_Li256ELb1ELb0ELb0ELb0EEENS1_36VarlenDynamicPersistentTileSchedulerILi128ELi96ELi256ELi32ELb0ELb0ELb1ELb1ELb0ELb1EEEEEEEEEvNT_6ParamsE)
        /*02fc*/ 	.word	0x00000058


	//----- nvinfo : EIATTR_REGCOUNT
	.align		4
.L_183:
        /*0300*/ 	.byte	0x04, 0x2f
        /*0302*/ 	.short	(.L_185 - .L_184)
	.align		4
.L_184:
        /*0304*/ 	.word	index@(_ZN7cutlass13device_kernelIN5flash11enable_sm90INS1_16FlashAttnFwdSm90INS1_25CollectiveMainloopFwdSm90ILi2EN4cute5tupleIJNS5_1CILi1EEES8_S8_EEENS6_IJNS7_ILi128EEENS7_ILi96EEENS7_ILi192EEEEEELi192ENS_10bfloat16_tEfNS_4arch4Sm90ELb0ELb1ELb0ELb1ELb0ELb0ELb0ELb1ELb1ELb0ELb0ELb0EEENS1_21CollectiveEpilogueFwdINS6_IJSA_SC_SB_EEES9_SE_SG_Li256ELb1ELb0ELb0ELb0EEENS1_36VarlenDynamicPersistentTileSchedulerILi128ELi96ELi256ELi32ELb0ELb0ELb1ELb1ELb0ELb1EEEEEEEEEvNT_6ParamsE)
        /*0308*/ 	.word	0x000000a8


	//----- nvinfo : EIATTR_FRAME_SIZE
	.align		4
.L_185:
        /*030c*/ 	.byte	0x04, 0x11
        /*030e*/ 	.short	(.L_187 - .L_186)
	.align		4
.L_186:
        /*0310*/ 	.word	index@(_ZN7cutlass13device_kernelIN5flash11enable_sm90INS1_16FlashAttnFwdSm90INS1_25CollectiveMainloopFwdSm90ILi2EN4cute5tupleIJNS5_1CILi1EEES8_S8_EEENS6_IJNS7_ILi128EEENS7_ILi96EEENS7_ILi192EEEEEELi192ENS_10bfloat16_tEfNS_4arch4Sm90ELb0ELb1ELb0ELb1ELb0ELb0ELb0ELb1ELb1ELb0ELb0ELb0EEENS1_21CollectiveEpilogueFwdINS6_IJSA_SC_SB_EEES9_SE_SG_Li256ELb1ELb0ELb0ELb0EEENS1_36VarlenDynamicPersistentTileSchedulerILi128ELi96ELi256ELi32ELb0ELb0ELb1ELb1ELb0ELb1EEEEEEEEEvNT_6ParamsE)
        /*0314*/ 	.word	0x00000028


	//----- nvinfo : EIATTR_REGCOUNT
	.align		4
.L_187:
        /*0318*/ 	.byte	0x04, 0x2f
        /*031a*/ 	.short	(.L_189 - .L_188)
	.align		4
.L_188:
        /*031c*/ 	.word	index@(_ZN7cutlass13device_kernelIN5flash11enable_sm90INS1_16FlashAttnFwdSm90INS1_25CollectiveMainloopFwdSm90ILi2EN4cute5tupleIJNS5_1CILi1EEES8_S8_EEENS6_IJNS7_ILi128EEENS7_ILi96EEENS7_ILi192EEEEEELi192ENS_10bfloat16_tEfNS_4arch4Sm90ELb0ELb1ELb0ELb0ELb0ELb0ELb0ELb1ELb1ELb0ELb0ELb0EEENS1_21CollectiveEpilogueFwdINS6_IJSA_SC_SB_EEES9_SE_SG_Li256ELb0ELb0ELb0ELb0EEENS1_30DynamicPersistentTileSchedulerILi256ELi32ELb0ELb0ELb1EEEEEEEEEvNT_6ParamsE)
        /*0320*/ 	.word	0x000000a8


	//----- nvinfo : EIATTR_FRAME_SIZE
	.align		4
.L_189:
        /*0324*/ 	.byte	0x04, 0x11
        /*0326*/ 	.short	(.L_191 - .L_190)
	.align		4
.L_190:
        /*0328*/ 	.word	index@(_ZN7cutlass13device_kernelIN5flash11enable_sm90INS1_16FlashAttnFwdSm90INS1_25CollectiveMainloopFwdSm90ILi2EN4cute5tupleIJNS5_1CILi1EEES8_S8_EEENS6_IJNS7_ILi128EEENS7_ILi96EEENS7_ILi192EEEEEELi192ENS_10bfloat16_tEfNS_4arch4Sm90ELb0ELb1ELb0ELb0ELb0ELb0ELb0ELb1ELb1ELb0ELb0ELb0EEENS1_21CollectiveEpilogueFwdINS6_IJSA_SC_SB_EEES9_SE_SG_Li256ELb0ELb0ELb0ELb0EEENS1_30DynamicPersistentTileSchedulerILi256ELi32ELb0ELb0ELb1EEEEEEEEEvNT_6ParamsE)
        /*032c*/ 	.word	0x00000008


	//----- nvinfo : EIATTR_REGCOUNT
	.align		4
.L_191:
        /*0330*/ 	.byte	0x04, 0x2f
        /*0332*/ 	.short	(.L_193 - .L_192)
	.align		4
.L_192:
        /*0334*/ 	.word	index@(_ZN7cutlass13device_kernelIN5flash11enable_sm90INS1_16FlashAttnFwdSm90INS1_25CollectiveMainloopFwdSm90ILi2EN4cute5tupleIJNS5_1CILi1EEES8_S8_EEENS6_IJNS7_ILi128EEENS7_ILi112EEENS7_ILi192EEEEEELi192ENS_10bfloat16_tEfNS_4arch4Sm90ELb0ELb0ELb0ELb1ELb0ELb1ELb0ELb1ELb1ELb0ELb0ELb0EEENS1_21CollectiveEpilogueFwdINS6_IJSA_SC_SB_EEES9_SE_SG_Li256ELb1ELb0ELb0ELb0EEENS1_36VarlenDynamicPersistentTileSchedulerILi128ELi112ELi256ELi32ELb0ELb0ELb1ELb0ELb1ELb1EEEEEEEEEvNT_6ParamsE)
        /*0338*/ 	.word	0x000000a8


	//----- nvinfo : EIATTR_FRAME_SIZE
	.align		4
.L_193:
        /*033c*/ 	.byte	0x04, 0x11
        /*033e*/ 	.short	(.L_195 - .L_194)
	.align		4
.L_194:
        /*0340*/ 	.word	index@(_ZN7cutlass13device_kernelIN5flash11enable_sm90INS1_16FlashAttnFwdSm90INS1_25CollectiveMainloopFwdSm90ILi2EN4cute5tupleIJNS5_1CILi1EEES8_S8_EEENS6_IJNS7_ILi128EEENS7_ILi112EEENS7_ILi192EEEEEELi192ENS_10bfloat16_tEfNS_4arch4Sm90ELb0ELb0ELb0ELb1ELb0ELb1ELb0ELb1ELb1ELb0ELb0ELb0EEENS1_21CollectiveEpilogueFwdINS6_IJSA_SC_SB_EEES9_SE_SG_Li256ELb1ELb0ELb0ELb0EEENS1_36VarlenDynamicPersistentTileSchedulerILi128ELi112ELi256ELi32ELb0ELb0ELb1ELb0ELb1ELb1EEEEEEEEEvNT_6ParamsE)
        /*0344*/ 	.word	0x00000068


	//----- nvinfo : EIATTR_REGCOUNT
	.align		4
.L_195:
        /*0348*/ 	.byte	0x04, 0x2f
        /*034a*/ 	.short	(.L_197 - .L_196)
	.align		4
.L_196:
        /*034c*/ 	.word	index@(_ZN7cutlass13device_kernelIN5flash11enable_sm90INS1_16FlashAttnFwdSm90INS1_25CollectiveMainloopFwdSm90ILi2EN4cute5tupleIJNS5_1CILi1EEES8_S8_EEENS6_IJNS7_ILi128EEENS7_ILi112EEENS7_ILi192EEEEEELi192ENS_10bfloat16_tEfNS_4arch4Sm90ELb0ELb0ELb0ELb1ELb0ELb0ELb0ELb1ELb1ELb0ELb0ELb0EEENS1_21CollectiveEpilogueFwdINS6_IJSA_SC_SB_EEES9_SE_SG_Li256ELb1ELb0ELb0ELb0EEENS1_36VarlenDynamicPersistentTileSchedulerILi128ELi112ELi256ELi32ELb0ELb0ELb1ELb0ELb1ELb1EEEEEEEEEvNT_6ParamsE)
        /*0350*/ 	.word	0x000000a8


	//----- nvinfo : EIATTR_FRAME_SIZE
	.align		4
.L_197:
        /*0354*/ 	.byte	0x04, 0x11
        /*0356*/ 	.short	(.L_199 - .L_198)
	.align		4
.L_198:
        /*0358*/ 	.word	index@(_ZN7cutlass13device_kernelIN5flash11enable_sm90INS1_16FlashAttnFwdSm90INS1_25CollectiveMainloopFwdSm90ILi2EN4cute5tupleIJNS5_1CILi1EEES8_S8_EEENS6_IJNS7_ILi128EEENS7_ILi112EEENS7_ILi192EEEEEELi192ENS_10bfloat16_tEfNS_4arch4Sm90ELb0ELb0ELb0ELb1ELb0ELb0ELb0ELb1ELb1ELb0ELb0ELb0EEENS1_21CollectiveEpilogueFwdINS6_IJSA_SC_SB_EEES9_SE_SG_Li256ELb1ELb0ELb0ELb0EEENS1_36VarlenDynamicPersistentTileSchedulerILi128ELi112ELi256ELi32ELb0ELb0ELb1ELb0ELb1ELb1EEEEEEEEEvNT_6ParamsE)
        /*035c*/ 	.word	0x00000038


	//----- nvinfo : EIATTR_REGCOUNT
	.align		4
.L_199:
        /*0360*/ 	.byte	0x04, 0x2f
        /*0362*/ 	.short	(.L_201 - .L_200)
	.align		4
.L_200:
        /*0364*/ 	.word	index@(_ZN7cutlass13device_kernelIN5flash11enable_sm90INS1_16FlashAttnFwdSm90INS1_25CollectiveMainloopFwdSm90ILi2EN4cute5tupleIJNS5_1CILi2EEENS7_ILi1EEES9_EEENS6_IJNS7_ILi128EEENS7_ILi112EEENS7_ILi192EEEEEELi192ENS_10bfloat16_tEfNS_4arch4Sm90ELb0ELb0ELb0ELb0ELb0ELb0ELb0ELb1ELb1ELb0ELb0ELb0EEENS1_21CollectiveEpilogueFwdINS6_IJSB_SD_SC_EEESA_SF_SH_Li256ELb0ELb0ELb0ELb0EEENS1_29StaticPersistentTileSchedulerILb0EEEEEEEEEvNT_6ParamsE)
        /*0368*/ 	.word	0x000000a8


	//----- nvinfo : EIATTR_FRAME_SIZE
	.align		4
.L_201:
        /*036c*/ 	.byte	0x04, 0x11
        /*036e*/ 	.short	(.L_203 - .L_202)
	.align		4
.L_202:
        /*0370*/ 	.word	index@(_ZN7cutlass13device_kernelIN5flash11enable_sm90INS1_16FlashAttnFwdSm90INS1_25CollectiveMainloopFwdSm90ILi2EN4cute5tupleIJNS5_1CILi2EEENS7_ILi1EEES9_EEENS6_IJNS7_ILi128EEENS7_ILi112EEENS7_ILi192EEEEEELi192ENS_10bfloat16_tEfNS_4arch4Sm90ELb0ELb0ELb0ELb0ELb0ELb0ELb0ELb1ELb1ELb0ELb0ELb0EEENS1_21CollectiveEpilogueFwdINS6_IJSB_SD_SC_EEESA_SF_SH_Li256ELb0ELb0ELb0ELb0EEENS1_29StaticPersistentTileSchedulerILb0EEEEEEEEEvNT_6ParamsE)
        /*0374*/ 	.word	0x00000030


	//----- nvinfo : EIATTR_REGCOUNT
	.align		4
.L_203:
        /*0378*/ 	.byte	0x04, 0x2f
        /*037a*/ 	.short	(.L_205 - .L_204)
	.align		4
.L_204:
        /*037c*/ 	.word	index@(_ZN7cutlass13device_kernelIN5flash11enable_sm90INS1_16FlashAttnFwdSm90INS1_25CollectiveMainloopFwdSm90ILi2EN4cute5tupleIJNS5_1CILi1EEES8_S8_EEENS6_IJNS7_ILi128EEENS7_ILi112EEENS7_ILi192EEEEEELi192ENS_10bfloat16_tEfNS_4arch4Sm90ELb0ELb0ELb0ELb0ELb0ELb0ELb0ELb1ELb1ELb0ELb0ELb0EEENS1_21CollectiveEpilogueFwdINS6_IJSA_SC_SB_EEES9_SE_SG_Li256ELb0ELb0ELb0ELb0EEENS1_29StaticPersistentTileSchedulerILb0EEEEEEEEEvNT_6ParamsE)
        /*0380*/ 	.word	0x000000a8


	//----- nvinfo : EIATTR_FRAME_SIZE
	.align		4
.L_205:
        /*0384*/ 	.byte	0x04, 0x11
        /*0386*/ 	.short	(.L_207 - .L_206)
	.align		4
.L_206:
        /*0388*/ 	.word	index@(_ZN7cutlass13device_kernelIN5flash11enable_sm90INS1_16FlashAttnFwdSm90INS1_25CollectiveMainloopFwdSm90ILi2EN4cute5tupleIJNS5_1CILi1EEES8_S8_EEENS6_IJNS7_ILi128EEENS7_ILi112EEENS7_ILi192EEEEEELi192ENS_10bfloat16_tEfNS_4arch4Sm90ELb0ELb0ELb0ELb0ELb0ELb0ELb0ELb1ELb1ELb0ELb0ELb0EEENS1_21CollectiveEpilogueFwdINS6_IJSA_SC_SB_EEES9_SE_SG_Li256ELb0ELb0ELb0ELb0EEENS1_29StaticPersistentTileSchedulerILb0EEEEEEEEEvNT_6ParamsE)
        /*038c*/ 	.word	0x00000020


	//----- nvinfo : EIATTR_REGCOUNT
	.align		4
.L_207:
        /*0390*/ 	.byte	0x04, 0x2f
        /*0392*/ 	.short	(.L_209 - .L_208)
	.align		4
.L_208:
        /*0394*/ 	.word	index@(_ZN7cutlass13device_kernelIN5flash11enable_sm90INS1_16FlashAttnFwdSm90INS1_25CollectiveMainloopFwdSm90ILi2EN4cute5tupleIJNS5_1CILi1EEES8_S8_EEENS6_IJNS7_ILi128EEENS7_ILi80EEENS7_ILi256EEEEEELi256ENS_10bfloat16_tEfNS_4arch4Sm90ELb1ELb0ELb0ELb1ELb0ELb1ELb0ELb1ELb1ELb0ELb0ELb0EEENS1_21CollectiveEpilogueFwdINS6_IJSA_SC_SB_EEES9_SE_SG_Li256ELb1ELb0ELb0ELb0EEENS1_36VarlenDynamicPersistentTileSchedulerILi128ELi80ELi256ELi32ELb0ELb0ELb1ELb1ELb1ELb1EEEEEEEEEvNT_6ParamsE)
        /*0398*/ 	.word	0x000000a8


	//----- nvinfo : EIATTR_FRAME_SIZE
	.align		4
.L_209:
        /*039c*/ 	.byte	0x04, 0x11
        /*039e*/ 	.short	(.L_211 - .L_210)
	.align		4
.L_210:
        /*03a0*/ 	.word	index@(_ZN7cutlass13device_kernelIN5flash11enable_sm90INS1_16FlashAttnFwdSm90INS1_25CollectiveMainloopFwdSm90ILi2EN4cute5tupleIJNS5_1CILi1EEES8_S8_EEENS6_IJNS7_ILi128EEENS7_ILi80EEENS7_ILi256EEEEEELi256ENS_10bfloat16_tEfNS_4arch4Sm90ELb1ELb0ELb0ELb1ELb0ELb1ELb0ELb1ELb1ELb0ELb0ELb0EEENS1_21CollectiveEpilogueFwdINS6_IJSA_SC_SB_EEES9_SE_SG_Li256ELb1ELb0ELb0ELb0EEENS1_36VarlenDynamicPersistentTileSchedulerILi128ELi80ELi256ELi32ELb0ELb0ELb1ELb1ELb1ELb1EEEEEEEEEvNT_6ParamsE)
        /*03a4*/ 	.word	0x000000a0


	//----- nvinfo : EIATTR_REGCOUNT
	.align		4
.L_211:
        /*03a8*/ 	.byte	0x04, 0x2f
        /*03aa*/ 	.short	(.L_213 - .L_212)
	.align		4
.L_212:
        /*03ac*/ 	.word	index@(_ZN7cutlass13device_kernelIN5flash11enable_sm90INS1_16FlashAttnFwdSm90INS1_25CollectiveMainloopFwdSm90ILi2EN4cute5tupleIJNS5_1CILi1EEES8_S8_EEENS6_IJNS7_ILi128EEENS7_ILi80EEENS7_ILi256EEEEEELi256ENS_10bfloat16_tEfNS_4arch4Sm90ELb1ELb0ELb0ELb1ELb0ELb0ELb0ELb1ELb1ELb0ELb0ELb0EEENS1_21CollectiveEpilogueFwdINS6_IJSA_SC_SB_EEES9_SE_SG_Li256ELb1ELb0ELb0ELb0EEENS1_36VarlenDynamicPersistentTileSchedulerILi128ELi80ELi256ELi32ELb0ELb0ELb1ELb1ELb1ELb1EEEEEEEEEvNT_6ParamsE)
        /*03b0*/ 	.word	0x000000a8


	//----- nvinfo : EIATTR_FRAME_SIZE
	.align		4
.L_213:
        /*03b4*/ 	.byte	0x04, 0x11
        /*03b6*/ 	.short	(.L_215 - .L_214)
	.align		4
.L_214:
        /*03b8*/ 	.word	index@(_ZN7cutlass13device_kernelIN5flash11enable_sm90INS1_16FlashAttnFwdSm90INS1_25CollectiveMainloopFwdSm90ILi2EN4cute5tupleIJNS5_1CILi1EEES8_S8_EEENS6_IJNS7_ILi128EEENS7_ILi80EEENS7_ILi256EEEEEELi256ENS_10bfloat16_tEfNS_4arch4Sm90ELb1ELb0ELb0ELb1ELb0ELb0ELb0ELb1ELb1ELb0ELb0ELb0EEENS1_21CollectiveEpilogueFwdINS6_IJSA_SC_SB_EEES9_SE_SG_Li256ELb1ELb0ELb0ELb0EEENS1_36VarlenDynamicPersistentTileSchedulerILi128ELi80ELi256ELi32ELb0ELb0ELb1ELb1ELb1ELb1EEEEEEEEEvNT_6ParamsE)
        /*03bc*/ 	.word	0x00000030


	//----- nvinfo : EIATTR_REGCOUNT
	.align		4
.L_215:
        /*03c0*/ 	.byte	0x04, 0x2f
        /*03c2*/ 	.short	(.L_217 - .L_216)
	.align		4
.L_216:
        /*03c4*/ 	.word	index@(_ZN7cutlass13device_kernelIN5flash11enable_sm90INS1_16FlashAttnFwdSm90INS1_25CollectiveMainloopFwdSm90ILi2EN4cute5tupleIJNS5_1CILi1EEES8_S8_EEENS6_IJNS7_ILi128EEENS7_ILi80EEENS7_ILi256EEEEEELi256ENS_10bfloat16_tEfNS_4arch4Sm90ELb1ELb0ELb0ELb0ELb0ELb0ELb0ELb1ELb1ELb0ELb0ELb0EEENS1_21CollectiveEpilogueFwdINS6_IJSA_SC_SB_EEES9_SE_SG_Li256ELb0ELb0ELb0ELb0EEENS1_30DynamicPersistentTileSchedulerILi256ELi32ELb0ELb0ELb1EEEEEEEEEvNT_6ParamsE)
        /*03c8*/ 	.word	0x000000a8


	//----- nvinfo : EIATTR_FRAME_SIZE
	.align		4
.L_217:
        /*03cc*/ 	.byte	0x04, 0x11
        /*03ce*/ 	.short	(.L_219 - .L_218)
	.align		4
.L_218:
        /*03d0*/ 	.word	index@(_ZN7cutlass13device_kernelIN5flash11enable_sm90INS1_16FlashAttnFwdSm90INS1_25CollectiveMainloopFwdSm90ILi2EN4cute5tupleIJNS5_1CILi1EEES8_S8_EEENS6_IJNS7_ILi128EEENS7_ILi80EEENS7_ILi256EEEEEELi256ENS_10bfloat16_tEfNS_4arch4Sm90ELb1ELb0ELb0ELb0ELb0ELb0ELb0ELb1ELb1ELb0ELb0ELb0EEENS1_21CollectiveEpilogueFwdINS6_IJSA_SC_SB_EEES9_SE_SG_Li256ELb0ELb0ELb0ELb0EEENS1_30DynamicPersistentTileSchedulerILi256ELi32ELb0ELb0ELb1EEEEEEEEEvNT_6ParamsE)
        /*03d4*/ 	.word	0x00000008


	//----- nvinfo : EIATTR_REGCOUNT
	.align		4
.L_219:
        /*03d8*/ 	.byte	0x04, 0x2f
        /*03da*/ 	.short	(.L_221 - .L_220)
	.align		4
.L_220:
        /*03dc*/ 	.word	index@(_ZN7cutlass13device_kernelIN5flash11enable_sm90INS1_16FlashAttnFwdSm90INS1_25CollectiveMainloopFwdSm90ILi2EN4cute5tupleIJNS5_1CILi1EEES8_S8_EEENS6_IJNS7_ILi128EEENS7_ILi64EEENS7_ILi256EEEEEELi256ENS_10bfloat16_tEfNS_4arch4Sm90ELb0ELb1ELb0ELb1ELb0ELb1ELb0ELb1ELb1ELb0ELb0ELb0EEENS1_21CollectiveEpilogueFwdINS6_IJSA_SC_SB_EEES9_SE_SG_Li256ELb1ELb0ELb0ELb0EEENS1_36VarlenDynamicPersistentTileSchedulerILi128ELi64ELi256ELi32ELb0ELb0ELb1ELb1ELb0ELb1EEEEEEEEEvNT_6ParamsE)
        /*03e0*/ 	.word	0x000000a8


	//----- nvinfo : EIATTR_FRAME_SIZE
	.align		4
.L_221:
        /*03e4*/ 	.byte	0x04, 0x11
        /*03e6*/ 	.short	(.L_223 - .L_222)
	.align		4
.L_222:
        /*03e8*/ 	.word	index@(_ZN7cutlass13device_kernelIN5flash11enable_sm90INS1_16FlashAttnFwdSm90INS1_25CollectiveMainloopFwdSm90ILi2EN4cute5tupleIJNS5_1CILi1EEES8_S8_EEENS6_IJNS7_ILi128EEENS7_ILi64EEENS7_ILi256EEEEEELi256ENS_10bfloat16_tEfNS_4arch4Sm90ELb0ELb1ELb0ELb1ELb0ELb1ELb0ELb1ELb1ELb0ELb0ELb0EEENS1_21CollectiveEpilogueFwdINS6_IJSA_SC_SB_EEES9_SE_SG_Li256ELb1ELb0ELb0ELb0EEENS1_36VarlenDynamicPersistentTileSchedulerILi128ELi64ELi256ELi32ELb0ELb0ELb1ELb1ELb0ELb1EEEEEEEEEvNT_6ParamsE)
        /*03ec*/ 	.word	0x000000b0


	//----- nvinfo : EIATTR_REGCOUNT
	.align		4
.L_223:
        /*03f0*/ 	.byte	0x04, 0x2f
        /*03f2*/ 	.short	(.L_225 - .L_224)
	.align		4
.L_224:
        /*03f4*/ 	.word	index@(_ZN7cutlass13device_kernelIN5flash11enable_sm90INS1_16FlashAttnFwdSm90INS1_25CollectiveMainloopFwdSm90ILi2EN4cute5tupleIJNS5_1CILi1EEES8_S8_EEENS6_IJNS7_ILi128EEENS7_ILi64EEENS7_ILi256EEEEEELi256ENS_10bfloat16_tEfNS_4arch4Sm90ELb0ELb1ELb0ELb1ELb0ELb0ELb0ELb1ELb1ELb0ELb0ELb0EEENS1_21CollectiveEpilogueFwdINS6_IJSA_SC_SB_EEES9_SE_SG_Li256ELb1ELb0ELb0ELb0EEENS1_36VarlenDynamicPersistentTileSchedulerILi128ELi64ELi256ELi32ELb0ELb0ELb1ELb1ELb0ELb1EEEEEEEEEvNT_6ParamsE)
        /*03f8*/ 	.word	0x000000a8


	//----- nvinfo : EIATTR_FRAME_SIZE
	.align		4
.L_225:
        /*03fc*/ 	.byte	0x04, 0x11
        /*03fe*/ 	.short	(.L_227 - .L_226)
	.align		4
.L_226:
        /*0400*/ 	.word	index@(_ZN7cutlass13device_kernelIN5flash11enable_sm90INS1_16FlashAttnFwdSm90INS1_25CollectiveMainloopFwdSm90ILi2EN4cute5tupleIJNS5_1CILi1EEES8_S8_EEENS6_IJNS7_ILi128EEENS7_ILi64EEENS7_ILi256EEEEEELi256ENS_10bfloat16_tEfNS_4arch4Sm90ELb0ELb1ELb0ELb1ELb0ELb0ELb0ELb1ELb1ELb0ELb0ELb0EEENS1_21CollectiveEpilogueFwdINS6_IJSA_SC_SB_EEES9_SE_SG_Li256ELb1ELb0ELb0ELb0EEENS1_36VarlenDynamicPersistentTileSchedulerILi128ELi64ELi256ELi32ELb0ELb0ELb1ELb1ELb0ELb1EEEEEEEEEvNT_6ParamsE)
        /*0404*/ 	.word	0x00000028


	//----- nvinfo : EIATTR_REGCOUNT
	.align		4
.L_227:
        /*0408*/ 	.byte	0x04, 0x2f
        /*040a*/ 	.short	(.L_229 - .L_228)
	.align		4
.L_228:
        /*040c*/ 	.word	index@(_ZN7cutlass13device_kernelIN5flash11enable_sm90INS1_16FlashAttnFwdSm90INS1_25CollectiveMainloopFwdSm90ILi2EN4cute5tupleIJNS5_1CILi1EEES8_S8_EEENS6_IJNS7_ILi128EEENS7_ILi64EEENS7_ILi256EEEEEELi256ENS_10bfloat16_tEfNS_4arch4Sm90ELb0ELb1ELb0ELb0ELb0ELb0ELb0ELb1ELb1ELb0ELb0ELb0EEENS1_21CollectiveEpilogueFwdINS6_IJSA_SC_SB_EEES9_SE_SG_Li256ELb0ELb0ELb0ELb0EEENS1_30DynamicPersistentTileSchedulerILi256ELi32ELb0ELb0ELb1EEEEEEEEEvNT_6ParamsE)
        /*0410*/ 	.word	0x000000a8


	//----- nvinfo : EIATTR_FRAME_SIZE
	.align		4
.L_229:
        /*0414*/ 	.byte	0x04, 0x11
        /*0416*/ 	.short	(.L_231 - .L_230)
	.align		4
.L_230:
        /*0418*/ 	.word	index@(_ZN7cutlass13device_kernelIN5flash11enable_sm90INS1_16FlashAttnFwdSm90INS1_25CollectiveMainloopFwdSm90ILi2EN4cute5tupleIJNS5_1CILi1EEES8_S8_EEENS6_IJNS7_ILi128EEENS7_ILi64EEENS7_ILi256EEEEEELi256ENS_10bfloat16_tEfNS_4arch4Sm90ELb0ELb1ELb0ELb0ELb0ELb0ELb0ELb1ELb1ELb0ELb0ELb0EEENS1_21CollectiveEpilogueFwdINS6_IJSA_SC_SB_EEES9_SE_SG_Li256ELb0ELb0ELb0ELb0EEENS1_30DynamicPersistentTileSchedulerILi256ELi32ELb0ELb0ELb1EEEEEEEEEvNT_6ParamsE)
        /*041c*/ 	.word	0x00000008


	//----- nvinfo : EIATTR_REGCOUNT
	.align		4
.L_231:
        /*0420*/ 	.byte	0x04, 0x2f
        /*0422*/ 	.short	(.L_233 - .L_232)
	.align		4
.L_232:
        /*0424*/ 	.word	index@(_ZN7cutlass13device_kernelIN5flash11enable_sm90INS1_16FlashAttnFwdSm90INS1_25CollectiveMainloopFwdSm90ILi2EN4cute5tupleIJNS5_1CILi1EEES8_S8_EEENS6_IJNS7_ILi128EEENS7_ILi80EEENS7_ILi256EEEEEELi256ENS_10bfloat16_tEfNS_4arch4Sm90ELb0ELb0ELb0ELb1ELb0ELb1ELb0ELb1ELb1ELb0ELb0ELb0EEENS1_21CollectiveEpilogueFwdINS6_IJSA_SC_SB_EEES9_SE_SG_Li256ELb1ELb0ELb0ELb0EEENS1_36VarlenDynamicPersistentTileSchedulerILi128ELi80ELi256ELi32ELb0ELb0ELb1ELb0ELb1ELb1EEEEEEEEEvNT_6ParamsE)
        /*0428*/ 	.word	0x000000a8


	//----- nvinfo : EIATTR_FRAME_SIZE
	.align		4
.L_233:
        /*042c*/ 	.byte	0x04, 0x11
        /*042e*/ 	.short	(.L_235 - .L_234)
	.align		4
.L_234:
        /*0430*/ 	.word	index@(_ZN7cutlass13device_kernelIN5flash11enable_sm90INS1_16FlashAttnFwdSm90INS1_25CollectiveMainloopFwdSm90ILi2EN4cute5tupleIJNS5_1CILi1EEES8_S8_EEENS6_IJNS7_ILi128EEENS7_ILi80EEENS7_ILi256EEEEEELi256ENS_10bfloat16_tEfNS_4arch4Sm90ELb0ELb0ELb0ELb1ELb0ELb1ELb0ELb1ELb1ELb0ELb0ELb0EEENS1_21CollectiveEpilogueFwdINS6_IJSA_SC_SB_EEES9_SE_SG_Li256ELb1ELb0ELb0ELb0EEENS1_36VarlenDynamicPersistentTileSchedulerILi128ELi80ELi256ELi32ELb0ELb0ELb1ELb0ELb1ELb1EEEEEEEEEvNT_6ParamsE)
        /*0434*/ 	.word	0x000000a0


	//----- nvinfo : EIATTR_REGCOUNT
	.align		4
.L_235:
        /*0438*/ 	.byte	0x04, 0x2f
        /*043a*/ 	.short	(.L_237 - .L_236)
	.align		4
.L_236:
        /*043c*/ 	.word	index@(_ZN7cutlass13device_kernelIN5flash11enable_sm90INS1_16FlashAttnFwdSm90INS1_25CollectiveMainloopFwdSm90ILi2EN4cute5tupleIJNS5_1CILi1EEES8_S8_EEENS6_IJNS7_ILi128EEENS7_ILi80EEENS7_ILi256EEEEEELi256ENS_10bfloat16_tEfNS_4arch4Sm90ELb0ELb0ELb0ELb1ELb0ELb0ELb0ELb1ELb1ELb0ELb0ELb0EEENS1_21CollectiveEpilogueFwdINS6_IJSA_SC_SB_EEES9_SE_SG_Li256ELb1ELb0ELb0ELb0EEENS1_36VarlenDynamicPersistentTileSchedulerILi128ELi80ELi256ELi32ELb0ELb0ELb1ELb0ELb1ELb1EEEEEEEEEvNT_6ParamsE)
        /*0440*/ 	.word	0x000000a8


	//----- nvinfo : EIATTR_FRAME_SIZE
	.align		4
.L_237:
        /*0444*/ 	.byte	0x04, 0x11
        /*0446*/ 	.short	(.L_239 - .L_238)
	.align		4
.L_238:
        /*0448*/ 	.word	index@(_ZN7cutlass13device_kernelIN5flash11enable_sm90INS1_16FlashAttnFwdSm90INS1_25CollectiveMainloopFwdSm90ILi2EN4cute5tupleIJNS5_1CILi1EEES8_S8_EEENS6_IJNS7_ILi128EEENS7_ILi80EEENS7_ILi256EEEEEELi256ENS_10bfloat16_tEfNS_4arch4Sm90ELb0ELb0ELb0ELb1ELb0ELb0ELb0ELb1ELb1ELb0ELb0ELb0EEENS1_21CollectiveEpilogueFwdINS6_IJSA_SC_SB_EEES9_SE_SG_Li256ELb1ELb0ELb0ELb0EEENS1_36VarlenDynamicPersistentTileSchedulerILi128ELi80ELi256ELi32ELb0ELb0ELb1ELb0ELb1ELb1EEEEEEEEEvNT_6ParamsE)
        /*044c*/ 	.word	0x00000038


	//----- nvinfo : EIATTR_REGCOUNT
	.align		4
.L_239:
        /*0450*/ 	.byte	0x04, 0x2f
        /*0452*/ 	.short	(.L_241 - .L_240)
	.align		4
.L_240:
        /*0454*/ 	.word	index@(_ZN7cutlass13device_kernelIN5flash11enable_sm90INS1_16FlashAttnFwdSm90INS1_25CollectiveMainloopFwdSm90ILi2EN4cute5tupleIJNS5_1CILi2EEENS7_ILi1EEES9_EEENS6_IJNS7_ILi128EEENS7_ILi80EEENS7_ILi256EEEEEELi256ENS_10bfloat16_tEfNS_4arch4Sm90ELb0ELb0ELb0ELb0ELb0ELb0ELb0ELb1ELb1ELb0ELb0ELb0EEENS1_21CollectiveEpilogueFwdINS6_IJSB_SD_SC_EEESA_SF_SH_Li256ELb0ELb0ELb0ELb0EEENS1_29StaticPersistentTileSchedulerILb0EEEEEEEEEvNT_6ParamsE)
        /*0458*/ 	.word	0x000000a8


	//----- nvinfo : EIATTR_FRAME_SIZE
	.align		4
.L_241:
        /*045c*/ 	.byte	0x04, 0x11
        /*045e*/ 	.short	(.L_243 - .L_242)
	.align		4
.L_242:
        /*0460*/ 	.word	index@(_ZN7cutlass13device_kernelIN5flash11enable_sm90INS1_16FlashAttnFwdSm90INS1_25CollectiveMainloopFwdSm90ILi2EN4cute5tupleIJNS5_1CILi2EEENS7_ILi1EEES9_EEENS6_IJNS7_ILi128EEENS7_ILi80EEENS7_ILi256EEEEEELi256ENS_10bfloat16_tEfNS_4arch4Sm90ELb0ELb0ELb0ELb0ELb0ELb0ELb0ELb1ELb1ELb0ELb0ELb0EEENS1_21CollectiveEpilogueFwdINS6_IJSB_SD_SC_EEESA_SF_SH_Li256ELb0ELb0ELb0ELb0EEENS1_29StaticPersistentTileSchedulerILb0EEEEEEEEEvNT_6ParamsE)
        /*0464*/ 	.word	0x00000028


	//----- nvinfo : EIATTR_REGCOUNT
	.align		4
.L_243:
        /*0468*/ 	.byte	0x04, 0x2f
        /*046a*/ 	.short	(.L_245 - .L_244)
	.align		4
.L_244:
        /*046c*/ 	.word	index@(_ZN7cutlass13device_kernelIN5flash11enable_sm90INS1_16FlashAttnFwdSm90INS1_25CollectiveMainloopFwdSm90ILi2EN4cute5tupleIJNS5_1CILi1EEES8_S8_EEENS6_IJNS7_ILi128EEENS7_ILi80EEENS7_ILi256EEEEEELi256ENS_10bfloat16_tEfNS_4arch4Sm90ELb0ELb0ELb0ELb0ELb0ELb0ELb0ELb1ELb1ELb0ELb0ELb0EEENS1_21CollectiveEpilogueFwdINS6_IJSA_SC_SB_EEES9_SE_SG_Li256ELb0ELb0ELb0ELb0EEENS1_29StaticPersistentTileSchedulerILb0EEEEEEEEEvNT_6ParamsE)
        /*0470*/ 	.word	0x000000a8


	//----- nvinfo : EIATTR_FRAME_SIZE
	.align		4
.L_245:
        /*0474*/ 	.byte	0x04, 0x11
        /*0476*/ 	.short	(.L_247 - .L_246)
	.align		4
.L_246:
        /*0478*/ 	.word	index@(_ZN7cutlass13device_kernelIN5flash11enable_sm90INS1_16FlashAttnFwdSm90INS1_25CollectiveMainloopFwdSm90ILi2EN4cute5tupleIJNS5_1CILi1EEES8_S8_EEENS6_IJNS7_ILi128EEENS7_ILi80EEENS7_ILi256EEEEEELi256ENS_10bfloat16_tEfNS_4arch4Sm90ELb0ELb0ELb0ELb0ELb0ELb0ELb0ELb1ELb1ELb0ELb0ELb0EEENS1_21CollectiveEpilogueFwdINS6_IJSA_SC_SB_EEES9_SE_SG_Li256ELb0ELb0ELb0ELb0EEENS1_29StaticPersistentTileSchedulerILb0EEEEEEEEEvNT_6ParamsE)
        /*047c*/ 	.word	0x00000020


	//----- nvinfo : EIATTR_MIN_STACK_SIZE
	.align		4
.L_247:
        /*0480*/ 	.byte	0x04, 0x12
        /*0482*/ 	.short	(.L_249 - .L_248)
	.align		4
.L_248:
        /*0484*/ 	.word	index@(_ZN7cutlass13device_kernelIN5flash11enable_sm90INS1_16FlashAttnFwdSm90INS1_25CollectiveMainloopFwdSm90ILi2EN4cute5tupleIJNS5_1CILi1EEES8_S8_EEENS6_IJNS7_ILi128EEENS7_ILi80EEENS7_ILi256EEEEEELi256ENS_10bfloat16_tEfNS_4arch4Sm90ELb0ELb0ELb0ELb0ELb0ELb0ELb0ELb1ELb1ELb0ELb0ELb0EEENS1_21CollectiveEpilogueFwdINS6_IJSA_SC_SB_EEES9_SE_SG_Li256ELb0ELb0ELb0ELb0EEENS1_29StaticPersistentTileSchedulerILb0EEEEEEEEEvNT_6ParamsE)
        /*0488*/ 	.word	0x00000020


	//----- nvinfo : EIATTR_MIN_STACK_SIZE
	.align		4
.L_249:
        /*048c*/ 	.byte	0x04, 0x12
        /*048e*/ 	.short	(.L_251 - .L_250)
	.align		4
.L_250:
        /*0490*/ 	.word	index@(_ZN7cutlass13device_kernelIN5flash11enable_sm90INS1_16FlashAttnFwdSm90INS1_25CollectiveMainloopFwdSm90ILi2EN4cute5tupleIJNS5_1CILi2EEENS7_ILi1EEES9_EEENS6_IJNS7_ILi128EEENS7_ILi80EEENS7_ILi256EEEEEELi256ENS_10bfloat16_tEfNS_4arch4Sm90ELb0ELb0ELb0ELb0ELb0ELb0ELb0ELb1ELb1ELb0ELb0ELb0EEENS1_21CollectiveEpilogueFwdINS6_IJSB_SD_SC_EEESA_SF_SH_Li256ELb0ELb0ELb0ELb0EEENS1_29StaticPersistentTileSchedulerILb0EEEEEEEEEvNT_6ParamsE)
        /*0494*/ 	.word	0x00000028


	//----- nvinfo : EIATTR_MIN_STACK_SIZE
	.align		4
.L_251:
        /*0498*/ 	.byte	0x04, 0x12
        /*049a*/ 	.short	(.L_253 - .L_252)
	.align		4
.L_252:
        /*049c*/ 	.word	index@(_ZN7cutlass13device_kernelIN5flash11enable_sm90INS1_16FlashAttnFwdSm90INS1_25CollectiveMainloopFwdSm90ILi2EN4cute5tupleIJNS5_1CILi1EEES8_S8_EEENS6_IJNS7_ILi128EEENS7_ILi80EEENS7_ILi256EEEEEELi256ENS_10bfloat16_tEfNS_4arch4Sm90ELb0ELb0ELb0ELb1ELb0ELb0ELb0ELb1ELb1ELb0ELb0ELb0EEENS1_21CollectiveEpilogueFwdINS6_IJSA_SC_SB_EEES9_SE_SG_Li256ELb1ELb0ELb0ELb0EEENS1_36VarlenDynamicPersistentTileSchedulerILi128ELi80ELi256ELi32ELb0ELb0ELb1ELb0ELb1ELb1EEEEEEEEEvNT_6ParamsE)
        /*04a0*/ 	.word	0x00000038


	//----- nvinfo : EIATTR_MIN_STACK_SIZE
	.align		4
.L_253:
        /*04a4*/ 	.byte	0x04, 0x12
        /*04a6*/ 	.short	(.L_255 - .L_254)
	.align		4
.L_254:
        /*04a8*/ 	.word	index@(_ZN7cutlass13device_kernelIN5flash11enable_sm90INS1_16FlashAttnFwdSm90INS1_25CollectiveMainloopFwdSm90ILi2EN4cute5tupleIJNS5_1CILi1EEES8_S8_EEENS6_IJNS7_ILi128EEENS7_ILi80EEENS7_ILi256EEEEEELi256ENS_10bfloat16_tEfNS_4arch4Sm90ELb0ELb0ELb0ELb1ELb0ELb1ELb0ELb1ELb1ELb0ELb0ELb0EEENS1_21CollectiveEpilogueFwdINS6_IJSA_SC_SB_EEES9_SE_SG_Li256ELb1ELb0ELb0ELb0EEENS1_36VarlenDynamicPersistentTileSchedulerILi128ELi80ELi256ELi32ELb0ELb0ELb1ELb0ELb1ELb1EEEEEEEEEvNT_6ParamsE)
        /*04ac*/ 	.word	0x000000a0


	//----- nvinfo : EIATTR_MIN_STACK_SIZE
	.align		4
.L_255:
        /*04b0*/ 	.byte	0x04, 0x12
        /*04b2*/ 	.short	(.L_257 - .L_256)
	.align		4
.L_256:
        /*04b4*/ 	.word	index@(_ZN7cutlass13device_kernelIN5flash11enable_sm90INS1_16FlashAttnFwdSm90INS1_25CollectiveMainloopFwdSm90ILi2EN4cute5tupleIJNS5_1CILi1EEES8_S8_EEENS6_IJNS7_ILi128EEENS7_ILi64EEENS7_ILi256EEEEEELi256ENS_10bfloat16_tEfNS_4arch4Sm90ELb0ELb1ELb0ELb0ELb0ELb0ELb0ELb1ELb1ELb0ELb0ELb0EEENS1_21CollectiveEpilogueFwdINS6_IJSA_SC_SB_EEES9_SE_SG_Li256ELb0ELb0ELb0ELb0EEENS1_30DynamicPersistentTileSchedulerILi256ELi32ELb0ELb0ELb1EEEEEEEEEvNT_6ParamsE)
        /*04b8*/ 	.word	0x00000008


	//----- nvinfo : EIATTR_MIN_STACK_SIZE
	.align		4
.L_257:
        /*04bc*/ 	.byte	0x04, 0x12
        /*04be*/ 	.short	(.L_259 - .L_258)
	.align		4
.L_258:
        /*04c0*/ 	.word	index@(_ZN7cutlass13device_kernelIN5flash11enable_sm90INS1_16FlashAttnFwdSm90INS1_25CollectiveMainloopFwdSm90ILi2EN4cute5tupleIJNS5_1CILi1EEES8_S8_EEENS6_IJNS7_ILi128EEENS7_ILi64EEENS7_ILi256EEEEEELi256ENS_10bfloat16_tEfNS_4arch4Sm90ELb0ELb1ELb0ELb1ELb0ELb0ELb0ELb1ELb1ELb0ELb0ELb0EEENS1_21CollectiveEpilogueFwdINS6_IJSA_SC_SB_EEES9_SE_SG_Li256ELb1ELb0ELb0ELb0EEENS1_36VarlenDynamicPersistentTileSchedulerILi128ELi64ELi256ELi32ELb0ELb0ELb1ELb1ELb0ELb1EEEEEEEEEvNT_6ParamsE)
        /*04c4*/ 	.word	0x00000028


	//----- nvinfo : EIATTR_MIN_STACK_SIZE
	.align		4
.L_259:
        /*04c8*/ 	.byte	0x04, 0x12
        /*04ca*/ 	.short	(.L_261 - .L_260)
	.align		4
.L_260:
        /*04cc*/ 	.word	index@(_ZN7cutlass13device_kernelIN5flash11enable_sm90INS1_16FlashAttnFwdSm90INS1_25CollectiveMainloopFwdSm90ILi2EN4cute5tupleIJNS5_1CILi1EEES8_S8_EEENS6_IJNS7_ILi128EEENS7_ILi64EEENS7_ILi256EEEEEELi256ENS_10bfloat16_tEfNS_4arch4Sm90ELb0ELb1ELb0ELb1ELb0ELb1ELb0ELb1ELb1ELb0ELb0ELb0EEENS1_21CollectiveEpilogueFwdINS6_IJSA_SC_SB_EEES9_SE_SG_Li256ELb1ELb0ELb0ELb0EEENS1_36VarlenDynamicPersistentTileSchedulerILi128ELi64ELi256ELi32ELb0ELb0ELb1ELb1ELb0ELb1EEEEEEEEEvNT_6ParamsE)
        /*04d0*/ 	.word	0x000000b0


	//----- nvinfo : EIATTR_MIN_STACK_SIZE
	.align		4
.L_261:
        /*04d4*/ 	.byte	0x04, 0x12
        /*04d6*/ 	.short	(.L_263 - .L_262)
	.align		4
.L_262:
        /*04d8*/ 	.word	index@(_ZN7cutlass13device_kernelIN5flash11enable_sm90INS1_16FlashAttnFwdSm90INS1_25CollectiveMainloopFwdSm90ILi2EN4cute5tupleIJNS5_1CILi1EEES8_S8_EEENS6_IJNS7_ILi128EEENS7_ILi80EEENS7_ILi256EEEEEELi256ENS_10bfloat16_tEfNS_4arch4Sm90ELb1ELb0ELb0ELb0ELb0ELb0ELb0ELb1ELb1ELb0ELb0ELb0EEENS1_21CollectiveEpilogueFwdINS6_IJSA_SC_SB_EEES9_SE_SG_Li256ELb0ELb0ELb0ELb0EEENS1_30DynamicPersistentTileSchedulerILi256ELi32ELb0ELb0ELb1EEEEEEEEEvNT_6ParamsE)
        /*04dc*/ 	.word	0x00000008


	//----- nvinfo : EIATTR_MIN_STACK_SIZE
	.align		4
.L_263:
        /*04e0*/ 	.byte	0x04, 0x12
        /*04e2*/ 	.short	(.L_265 - .L_264)
	.align		4
.L_264:
        /*04e4*/ 	.word	index@(_ZN7cutlass13device_kernelIN5flash11enable_sm90INS1_16FlashAttnFwdSm90INS1_25CollectiveMainloopFwdSm90ILi2EN4cute5tupleIJNS5_1CILi1EEES8_S8_EEENS6_IJNS7_ILi128EEENS7_ILi80EEENS7_ILi256EEEEEELi256ENS_10bfloat16_tEfNS_4arch4Sm90ELb1ELb0ELb0ELb1ELb0ELb0ELb0ELb1ELb1ELb0ELb0ELb0EEENS1_21CollectiveEpilogueFwdINS6_IJSA_SC_SB_EEES9_SE_SG_Li256ELb1ELb0ELb0ELb0EEENS1_36VarlenDynamicPersistentTileSchedulerILi128ELi80ELi256ELi32ELb0ELb0ELb1ELb1ELb1ELb1EEEEEEEEEvNT_6ParamsE)
        /*04e8*/ 	.word	0x00000030


	//----- nvinfo : EIATTR_MIN_STACK_SIZE
	.align		4
.L_265:
        /*04ec*/ 	.byte	0x04, 0x12
        /*04ee*/ 	.short	(.L_267 - .L_266)
	.align		4
.L_266:
        /*04f0*/ 	.word	index@(_ZN7cutlass13device_kernelIN5flash11enable_sm90INS1_16FlashAttnFwdSm90INS1_25CollectiveMainloopFwdSm90ILi2EN4cute5tupleIJNS5_1CILi1EEES8_S8_EEENS6_IJNS7_ILi128EEENS7_ILi80EEENS7_ILi256EEEEEELi256ENS_10bfloat16_tEfNS_4arch4Sm90ELb1ELb0ELb0ELb1ELb0ELb1ELb0ELb1ELb1ELb0ELb0ELb0EEENS1_21CollectiveEpilogueFwdINS6_IJSA_SC_SB_EEES9_SE_SG_Li256ELb1ELb0ELb0ELb0EEENS1_36VarlenDynamicPersistentTileSchedulerILi128ELi80ELi256ELi32ELb0ELb0ELb1ELb1ELb1ELb1EEEEEEEEEvNT_6ParamsE)
        /*04f4*/ 	.word	0x000000a0


	//----- nvinfo : EIATTR_MIN_STACK_SIZE
	.align		4
.L_267:
        /*04f8*/ 	.byte	0x04, 0x12
        /*04fa*/ 	.short	(.L_269 - .L_268)
	.align		4
.L_268:
        /*04fc*/ 	.word	index@(_ZN7cutlass13device_kernelIN5flash11enable_sm90INS1_16FlashAttnFwdSm90INS1_25CollectiveMainloopFwdSm90ILi2EN4cute5tupleIJNS5_1CILi1EEES8_S8_EEENS6_IJNS7_ILi128EEENS7_ILi112EEENS7_ILi192EEEEEELi192ENS_10bfloat16_tEfNS_4arch4Sm90ELb0ELb0ELb0ELb0ELb0ELb0ELb0ELb1ELb1ELb0ELb0ELb0EEENS1_21CollectiveEpilogueFwdINS6_IJSA_SC_SB_EEES9_SE_SG_Li256ELb0ELb0ELb0ELb0EEENS1_29StaticPersistentTileSchedulerILb0EEEEEEEEEvNT_6ParamsE)
        /*0500*/ 	.word	0x00000020


	//----- nvinfo : EIATTR_MIN_STACK_SIZE
	.align		4
.L_269:
        /*0504*/ 	.byte	0x04, 0x12
        /*0506*/ 	.short	(.L_271 - .L_270)
	.align		4
.L_270:
        /*0508*/ 	.word	index@(_ZN7cutlass13device_kernelIN5flash11enable_sm90INS1_16FlashAttnFwdSm90INS1_25CollectiveMainloopFwdSm90ILi2EN4cute5tupleIJNS5_1CILi2EEENS7_ILi1EEES9_EEENS6_IJNS7_ILi128EEENS7_ILi112EEENS7_ILi192EEEEEELi192ENS_10bfloat16_tEfNS_4arch4Sm90ELb0ELb0ELb0ELb0ELb0ELb0ELb0ELb1ELb1ELb0ELb0ELb0EEENS1_21CollectiveEpilogueFwdINS6_IJSB_SD_SC_EEESA_SF_SH_Li256ELb0ELb0ELb0ELb0EEENS1_29StaticPersistentTileSchedulerILb0EEEEEEEEEvNT_6ParamsE)
        /*050c*/ 	.word	0x00000030


	//----- nvinfo : EIATTR_MIN_STACK_SIZE
	.align		4
.L_271:
        /*0510*/ 	.byte	0x04, 0x12
        /*0512*/ 	.short	(.L_273 - .L_272)
	.align		4
.L_272:
        /*0514*/ 	.word	index@(_ZN7cutlass13device_kernelIN5flash11enable_sm90INS1_16FlashAttnFwdSm90INS1_25CollectiveMainloopFwdSm90ILi2EN4cute5tupleIJNS5_1CILi1EEES8_S8_EEENS6_IJNS7_ILi128EEENS7_ILi112EEENS7_ILi192EEEEEELi192ENS_10bfloat16_tEfNS_4arch4Sm90ELb0ELb0ELb0ELb1ELb0ELb0ELb0ELb1ELb1ELb0ELb0ELb0EEENS1_21CollectiveEpilogueFwdINS6_IJSA_SC_SB_EEES9_SE_SG_Li256ELb1ELb0ELb0ELb0EEENS1_36VarlenDynamicPersistentTileSchedulerILi128ELi112ELi256ELi32ELb0ELb0ELb1ELb0ELb1ELb1EEEEEEEEEvNT_6ParamsE)
        /*0518*/ 	.word	0x00000038


	//----- nvinfo : EIATTR_MIN_STACK_SIZE
	.align		4
.L_273:
        /*051c*/ 	.byte	0x04, 0x12
        /*051e*/ 	.short	(.L_275 - .L_274)
	.align		4
.L_274:
        /*0520*/ 	.word	index@(_ZN7cutlass13device_kernelIN5flash11enable_sm90INS1_16FlashAttnFwdSm90INS1_25CollectiveMainloopFwdSm90ILi2EN4cute5tupleIJNS5_1CILi1EEES8_S8_EEENS6_IJNS7_ILi128EEENS7_ILi112EEENS7_ILi192EEEEEELi192ENS_10bfloat16_tEfNS_4arch4Sm90ELb0ELb0ELb0ELb1ELb0ELb1ELb0ELb1ELb1ELb0ELb0ELb0EEENS1_21CollectiveEpilogueFwdINS6_IJSA_SC_SB_EEES9_SE_SG_Li256ELb1ELb0ELb0ELb0EEENS1_36VarlenDynamicPersistentTileSchedulerILi128ELi112ELi256ELi32ELb0ELb0ELb1ELb0ELb1ELb1EEEEEEEEEvNT_6ParamsE)
        /*0524*/ 	.word	0x00000068


	//----- nvinfo : EIATTR_MIN_STACK_SIZE
	.align		4
.L_275:
        /*0528*/ 	.byte	0x04, 0x12
        /*052a*/ 	.short	(.L_277 - .L_276)
	.align		4
.L_276:
        /*052c*/ 	.word	index@(_ZN7cutlass13device_kernelIN5flash11enable_sm90INS1_16FlashAttnFwdSm90INS1_25CollectiveMainloopFwdSm90ILi2EN4cute5tupleIJNS5_1CILi1EEES8_S8_EEENS6_IJNS7_ILi128EEENS7_ILi96EEENS7_ILi192EEEEEELi192ENS_10bfloat16_tEfNS_4arch4Sm90ELb0ELb1ELb0ELb0ELb0ELb0ELb0ELb1ELb1ELb0ELb0ELb0EEENS1_21CollectiveEpilogueFwdINS6_IJSA_SC_SB_EEES9_SE_SG_Li256ELb0ELb0ELb0ELb0EEENS1_30DynamicPersistentTileSchedulerILi256ELi32ELb0ELb0ELb1EEEEEEEEEvNT_6ParamsE)
        /*0530*/ 	.word	0x00000008


	//----- nvinfo : EIATTR_MIN_STACK_SIZE
	.align		4
.L_277:
        /*0534*/ 	.byte	0x04, 0x12
        /*0536*/ 	.short	(.L_279 - .L_278)
	.align		4
.L_278:
        /*0538*/ 	.word	index@(_ZN7cutlass13device_kernelIN5flash11enable_sm90INS1_16FlashAttnFwdSm90INS1_25CollectiveMainloopFwdSm90ILi2EN4cute5tupleIJNS5_1CILi1EEES8_S8_EEENS6_IJNS7_ILi128EEENS7_ILi96EEENS7_ILi192EEEEEELi192ENS_10bfloat16_tEfNS_4arch4Sm90ELb0ELb1ELb0ELb1ELb0ELb0ELb0ELb1ELb1ELb0ELb0ELb0EEENS1_21CollectiveEpilogueFwdINS6_IJSA_SC_SB_EEES9_SE_SG_Li256ELb1ELb0ELb0ELb0EEENS1_36VarlenDynamicPersistentTileSchedulerILi128ELi96ELi256ELi32ELb0ELb0ELb1ELb1ELb0ELb1EEEEEEEEEvNT_6ParamsE)
        /*053c*/ 	.word	0x00000028


	//----- nvinfo : EIATTR_MIN_STACK_SIZE
	.align		4
.L_279:
        /*0540*/ 	.byte	0x04, 0x12
        /*0542*/ 	.short	(.L_281 - .L_280)
	.align		4
.L_280:
        /*0544*/ 	.word	index@(_ZN7cutlass13device_kernelIN5flash11enable_sm90INS1_16FlashAttnFwdSm90INS1_25CollectiveMainloopFwdSm90ILi2EN4cute5tupleIJNS5_1CILi1EEES8_S8_EEENS6_IJNS7_ILi128EEENS7_ILi96EEENS7_ILi192EEEEEELi192ENS_10bfloat16_tEfNS_4arch4Sm90ELb0ELb1ELb0ELb1ELb0ELb1ELb0ELb1ELb1ELb0ELb0ELb0EEENS1_21CollectiveEpilogueFwdINS6_IJSA_SC_SB_EEES9_SE_SG_Li256ELb1ELb0ELb0ELb0EEENS1_36VarlenDynamicPersistentTileSchedulerILi128ELi96ELi256ELi32ELb0ELb0ELb1ELb1ELb0ELb1EEEEEEEEEvNT_6ParamsE)
        /*0548*/ 	.word	0x00000058


	//----- nvinfo : EIATTR_MIN_STACK_SIZE
	.align		4
.L_281:
        /*054c*/ 	.byte	0x04, 0x12
        /*054e*/ 	.short	(.L_283 - .L_282)
	.align		4
.L_282:
        /*0550*/ 	.word	index@(_ZN7cutlass13device_kernelIN5flash11enable_sm90INS1_16FlashAttnFwdSm90INS1_25CollectiveMainloopFwdSm90ILi2EN4cute5tupleIJNS5_1CILi1EEES8_S8_EEENS6_IJNS7_ILi128EEENS7_ILi112EEENS7_ILi192EEEEEELi192ENS_10bfloat16_tEfNS_4arch4Sm90ELb1ELb0ELb0ELb0ELb0ELb0ELb0ELb1ELb1ELb0ELb0ELb0EEENS1_21CollectiveEpilogueFwdINS6_IJSA_SC_SB_EEES9_SE_SG_Li256ELb0ELb0ELb0ELb0EEENS1_30DynamicPersistentTileSchedulerILi256ELi32ELb0ELb0ELb1EEEEEEEEEvNT_6ParamsE)
        /*0554*/ 	.word	0x00000010


	//----- nvinfo : EIATTR_MIN_STACK_SIZE
	.align		4
.L_283:
        /*0558*/ 	.byte	0x04, 0x12
        /*055a*/ 	.short	(.L_285 - .L_284)
	.align		4
.L_284:
        /*055c*/ 	.word	index@(_ZN7cutlass13device_kernelIN5flash11enable_sm90INS1_16FlashAttnFwdSm90INS1_25CollectiveMainloopFwdSm90ILi2EN4cute5tupleIJNS5_1CILi1EEES8_S8_EEENS6_IJNS7_ILi128EEENS7_ILi112EEENS7_ILi192EEEEEELi192ENS_10bfloat16_tEfNS_4arch4Sm90ELb1ELb0ELb0ELb1ELb0ELb0ELb0ELb1ELb1ELb0ELb0ELb0EEENS1_21CollectiveEpilogueFwdINS6_IJSA_SC_SB_EEES9_SE_SG_Li256ELb1ELb0ELb0ELb0EEENS1_36VarlenDynamicPersistentTileSchedulerILi128ELi112ELi256ELi32ELb0ELb0ELb1ELb1ELb1ELb1EEEEEEEEEvNT_6ParamsE)
        /*0560*/ 	.word	0x00000030


	//----- nvinfo : EIATTR_MIN_STACK_SIZE
	.align		4
.L_285:
        /*0564*/ 	.byte	0x04, 0x12
        /*0566*/ 	.short	(.L_287 - .L_286)
	.align		4
.L_286:
        /*0568*/ 	.word	index@(_ZN7cutlass13device_kernelIN5flash11enable_sm90INS1_16FlashAttnFwdSm90INS1_25CollectiveMainloopFwdSm90ILi2EN4cute5tupleIJNS5_1CILi1EEES8_S8_EEENS6_IJNS7_ILi128EEENS7_ILi112EEENS7_ILi192EEEEEELi192ENS_10bfloat16_tEfNS_4arch4Sm90ELb1ELb0ELb0ELb1ELb0ELb1ELb0ELb1ELb1ELb0ELb0ELb0EEENS1_21CollectiveEpilogueFwdINS6_IJSA_SC_SB_EEES9_SE_SG_Li256ELb1ELb0ELb0ELb0EEENS1_36VarlenDynamicPersistentTileSchedulerILi128ELi112ELi256ELi32ELb0ELb0ELb1ELb1ELb1ELb1EEEEEEEEEvNT_6ParamsE)
        /*056c*/ 	.word	0x00000078


	//----- nvinfo : EIATTR_MIN_STACK_SIZE
	.align		4
.L_287:
        /*0570*/ 	.byte	0x04, 0x12
        /*0572*/ 	.short	(.L_289 - .L_288)
	.align		4
.L_288:
        /*0574*/ 	.word	index@(_ZN7cutlass13device_kernelIN5flash11enable_sm90INS1_16FlashAttnFwdSm90INS1_25CollectiveMainloopFwdSm90ILi2EN4cute5tupleIJNS5_1CILi1EEES8_S8_EEENS6_IJNS7_ILi128EEENS7_ILi176EEESA_EEELi128ENS_10bfloat16_tEfNS_4arch4Sm90ELb0ELb0ELb0ELb0ELb0ELb0ELb0ELb1ELb1ELb0ELb0ELb0EEENS1_21CollectiveEpilogueFwdINS6_IJSA_SA_SB_EEES9_SD_SF_Li256ELb0ELb0ELb0ELb0EEENS1_29StaticPersistentTileSchedulerILb0EEEEEEEEEvNT_6ParamsE)
        /*0578*/ 	.word	0x00000020


	//----- nvinfo : EIATTR_MIN_STACK_SIZE
	.align		4
.L_289:
        /*057c*/ 	.byte	0x04, 0x12
        /*057e*/ 	.short	(.L_291 - .L_290)
	.align		4
.L_290:
        /*0580*/ 	.word	index@(_ZN7cutlass13device_kernelIN5flash11enable_sm90INS1_16FlashAttnFwdSm90INS1_25CollectiveMainloopFwdSm90ILi2EN4cute5tupleIJNS5_1CILi2EEENS7_ILi1EEES9_EEENS6_IJNS7_ILi128EEENS7_ILi176EEESB_EEELi128ENS_10bfloat16_tEfNS_4arch4Sm90ELb0ELb0ELb0ELb0ELb0ELb0ELb0ELb1ELb1ELb0ELb0ELb0EEENS1_21CollectiveEpilogueFwdINS6_IJSB_SB_SC_EEESA_SE_SG_Li256ELb0ELb0ELb0ELb0EEENS1_29StaticPersistentTileSchedulerILb0EEEEEEEEEvNT_6ParamsE)
        /*0584*/ 	.word	0x00000030


	//----- nvinfo : EIATTR_MIN_STACK_SIZE
	.align		4
.L_291:
        /*0588*/ 	.byte	0x04, 0x12
        /*058a*/ 	.short	(.L_293 - .L_292)
	.align		4
.L_292:
        /*058c*/ 	.word	index@(_ZN7cutlass13device_kernelIN5flash11enable_sm90INS1_16FlashAttnFwdSm90INS1_25CollectiveMainloopFwdSm90ILi2EN4cute5tupleIJNS5_1CILi1EEES8_S8_EEENS6_IJNS7_ILi128EEENS7_ILi176EEESA_EEELi128ENS_10bfloat16_tEfNS_4arch4Sm90ELb0ELb0ELb0ELb1ELb0ELb0ELb0ELb1ELb1ELb0ELb0ELb0EEENS1_21CollectiveEpilogueFwdINS6_IJSA_SA_SB_EEES9_SD_SF_Li256ELb1ELb0ELb0ELb0EEENS1_36VarlenDynamicPersistentTileSchedulerILi128ELi176ELi256ELi32ELb0ELb0ELb1ELb0ELb1ELb1EEEEEEEEEvNT_6ParamsE)
        /*0590*/ 	.word	0x00000038


	//----- nvinfo : EIATTR_MIN_STACK_SIZE
	.align		4
.L_293:
        /*0594*/ 	.byte	0x04, 0x12
        /*0596*/ 	.short	(.L_295 - .L_294)
	.align		4
.L_294:
        /*0598*/ 	.word	index@(_ZN7cutlass13device_kernelIN5flash11enable_sm90INS1_16FlashAttnFwdSm90INS1_25CollectiveMainloopFwdSm90ILi2EN4cute5tupleIJNS5_1CILi1EEES8_S8_EEENS6_IJNS7_ILi128EEENS7_ILi176EEESA_EEELi128ENS_10bfloat16_tEfNS_4arch4Sm90ELb0ELb0ELb0ELb1ELb0ELb1ELb0ELb1ELb1ELb0ELb0ELb0EEENS1_21CollectiveEpilogueFwdINS6_IJSA_SA_SB_EEES9_SD_SF_Li256ELb1ELb0ELb0ELb0EEENS1_36VarlenDynamicPersistentTileSchedulerILi128ELi176ELi256ELi32ELb0ELb0ELb1ELb0ELb1ELb1EEEEEEEEEvNT_6ParamsE)
        /*059c*/ 	.word	0x000000a0


	//----- nvinfo : EIATTR_MIN_STACK_SIZE
	.align		4
.L_295:
        /*05a0*/ 	.byte	0x04, 0x12
        /*05a2*/ 	.short	(.L_297 - .L_296)
	.align		4
.L_296:
        /*05a4*/ 	.word	index@(_ZN7cutlass13device_kernelIN5flash11enable_sm90INS1_16FlashAttnFwdSm90INS1_25CollectiveMainloopFwdSm90ILi2EN4cute5tupleIJNS5_1CILi1EEES8_S8_EEENS6_IJNS7_ILi128EEESA_SA_EEELi128ENS_10bfloat16_tEfNS_4arch4Sm90ELb0ELb1ELb0ELb0ELb0ELb0ELb0ELb1ELb1ELb0ELb0ELb0EEENS1_21CollectiveEpilogueFwdISB_S9_SC_SE_Li256ELb0ELb0ELb0ELb0EEENS1_30DynamicPersistentTileSchedulerILi256ELi32ELb0ELb0ELb1EEEEEEEEEvNT_6ParamsE)
        /*05a8*/ 	.word	0x00000000


	//----- nvinfo : EIATTR_MIN_STACK_SIZE
	.align		4
.L_297:
        /*05ac*/ 	.byte	0x04, 0x12
        /*05ae*/ 	.short	(.L_299 - .L_298)
	.align		4
.L_298:
        /*05b0*/ 	.word	index@(_ZN7cutlass13device_kernelIN5flash11enable_sm90INS1_16FlashAttnFwdSm90INS1_25CollectiveMainloopFwdSm90ILi2EN4cute5tupleIJNS5_1CILi1EEES8_S8_EEENS6_IJNS7_ILi128EEESA_SA_EEELi128ENS_10bfloat16_tEfNS_4arch4Sm90ELb0ELb1ELb0ELb1ELb0ELb0ELb0ELb1ELb1ELb0ELb0ELb0EEENS1_21CollectiveEpilogueFwdISB_S9_SC_SE_Li256ELb1ELb0ELb0ELb0EEENS1_36VarlenDynamicPersistentTileSchedulerILi128ELi128ELi256ELi32ELb0ELb0ELb1ELb1ELb0ELb1EEEEEEEEEvNT_6ParamsE)
        /*05b4*/ 	.word	0x00000020


	//----- nvinfo : EIATTR_MIN_STACK_SIZE
	.align		4
.L_299:
        /*05b8*/ 	.byte	0x04, 0x12
        /*05ba*/ 	.short	(.L_301 - .L_300)
	.align		4
.L_300:
        /*05bc*/ 	.word	index@(_ZN7cutlass13device_kernelIN5flash11enable_sm90INS1_16FlashAttnFwdSm90INS1_25CollectiveMainloopFwdSm90ILi2EN4cute5tupleIJNS5_1CILi1EEES8_S8_EEENS6_IJNS7_ILi128EEESA_SA_EEELi128ENS_10bfloat16_tEfNS_4arch4Sm90ELb0ELb1ELb0ELb1ELb0ELb1ELb0ELb1ELb1ELb0ELb0ELb0EEENS1_21CollectiveEpilogueFwdISB_S9_SC_SE_Li256ELb1ELb0ELb0ELb0EEENS1_36VarlenDynamicPersistentTileSchedulerILi128ELi128ELi256ELi32ELb0ELb0ELb1ELb1ELb0ELb1EEEEEEEEEvNT_6ParamsE)
        /*05c0*/ 	.word	0x00000030


	//----- nvinfo : EIATTR_MIN_STACK_SIZE
	.align		4
.L_301:
        /*05c4*/ 	.byte	0x04, 0x12
        /*05c6*/ 	.short	(.L_303 - .L_302)
	.align		4
.L_302:
        /*05c8*/ 	.word	index@(_ZN7cutlass13device_kernelIN5flash11enable_sm90INS1_16FlashAttnFwdSm90INS1_25CollectiveMainloopFwdSm90ILi2EN4cute5tupleIJNS5_1CILi1EEES8_S8_EEENS6_IJNS7_ILi128EEESA_SA_EEELi128ENS_10bfloat16_tEfNS_4arch4Sm90ELb1ELb0ELb0ELb0ELb0ELb0ELb0ELb1ELb1ELb0ELb0ELb0EEENS1_21CollectiveEpilogueFwdISB_S9_SC_SE_Li256ELb0ELb0ELb0ELb0EEENS1_30DynamicPersistentTileSchedulerILi256ELi32ELb0ELb0ELb1EEEEEEEEEvNT_6ParamsE)
        /*05cc*/ 	.word	0x00000000


	//----- nvinfo : EIATTR_MIN_STACK_SIZE
	.align		4
.L_303:
        /*05d0*/ 	.byte	0x04, 0x12
        /*05d2*/ 	.short	(.L_305 - .L_304)
	.align		4
.L_304:
        /*05d4*/ 	.word	index@(_ZN7cutlass13device_kernelIN5flash11enable_sm90INS1_16FlashAttnFwdSm90INS1_25CollectiveMainloopFwdSm90ILi2EN4cute5tupleIJNS5_1CILi1EEES8_S8_EEENS6_IJNS7_ILi128EEESA_SA_EEELi128ENS_10bfloat16_tEfNS_4arch4Sm90ELb1ELb0ELb0ELb1ELb0ELb0ELb0ELb1ELb1ELb0ELb0ELb0EEENS1_21CollectiveEpilogueFwdISB_S9_SC_SE_Li256ELb1ELb0ELb0ELb0EEENS1_36VarlenDynamicPersistentTileSchedulerILi128ELi128ELi256ELi32ELb0ELb0ELb1ELb1ELb1ELb1EEEEEEEEEvNT_6ParamsE)
        /*05d8*/ 	.word	0x00000028


	//----- nvinfo : EIATTR_MIN_STACK_SIZE
	.align		4
.L_305:
        /*05dc*/ 	.byte	0x04, 0x12
        /*05de*/ 	.short	(.L_307 - .L_306)
	.align		4
.L_306:
        /*05e0*/ 	.word	index@(_ZN7cutlass13device_kernelIN5flash11enable_sm90INS1_16FlashAttnFwdSm90INS1_25CollectiveMainloopFwdSm90ILi2EN4cute5tupleIJNS5_1CILi1EEES8_S8_EEENS6_IJNS7_ILi128EEESA_SA_EEELi128ENS_10bfloat16_tEfNS_4arch4Sm90ELb1ELb0ELb0ELb1ELb0ELb1ELb0ELb1ELb1ELb0ELb0ELb0EEENS1_21CollectiveEpilogueFwdISB_S9_SC_SE_Li256ELb1ELb0ELb0ELb0EEENS1_36VarlenDynamicPersistentTileSchedulerILi128ELi128ELi256ELi32ELb0ELb0ELb1ELb1ELb1ELb1EEEEEEEEEvNT_6ParamsE)
        /*05e4*/ 	.word	0x00000040


	//----- nvinfo : EIATTR_MIN_STACK_SIZE
	.align		4
.L_307:
        /*05e8*/ 	.byte	0x04, 0x12
        /*05ea*/ 	.short	(.L_309 - .L_308)
	.align		4
.L_308:
        /*05ec*/ 	.word	index@(_ZN7cutlass13device_kernelIN5flash11enable_sm90INS1_16FlashAttnFwdSm90INS1_25CollectiveMainloopFwdSm90ILi2EN4cute5tupleIJNS5_1CILi1EEES8_S8_EEENS6_IJNS7_ILi192EEENS7_ILi144EEENS7_ILi96EEEEEELi96ENS_10bfloat16_tEfNS_4arch4Sm90ELb0ELb0ELb0ELb0ELb0ELb0ELb0ELb0ELb1ELb0ELb0ELb0EEENS1_21CollectiveEpilogueFwdINS6_IJSA_SC_SB_EEES9_SE_SG_Li384ELb0ELb0ELb0ELb0EEENS1_29StaticPersistentTileSchedulerILb0EEEEEEEEEvNT_6ParamsE)
        /*05f0*/ 	.word	0x00000008


	//----- nvinfo : EIATTR_MIN_STACK_SIZE
	.align		4
.L_309:
        /*05f4*/ 	.byte	0x04, 0x12
        /*05f6*/ 	.short	(.L_311 - .L_310)
	.align		4
.L_310:
        /*05f8*/ 	.word	index@(_ZN7cutlass13device_kernelIN5flash11enable_sm90INS1_16FlashAttnFwdSm90INS1_25CollectiveMainloopFwdSm90ILi2EN4cute5tupleIJNS5_1CILi1EEES8_S8_EEENS6_IJNS7_ILi192EEENS7_ILi144EEENS7_ILi96EEEEEELi96ENS_10bfloat16_tEfNS_4arch4Sm90ELb0ELb0ELb0ELb1ELb0ELb0ELb0ELb0ELb1ELb0ELb0ELb0EEENS1_21CollectiveEpilogueFwdINS6_IJSA_SC_SB_EEES9_SE_SG_Li384ELb1ELb0ELb0ELb0EEENS1_36VarlenDynamicPersistentTileSchedulerILi192ELi144ELi384ELi32ELb0ELb0ELb1ELb0ELb1ELb1EEEEEEEEEvNT_6ParamsE)
        /*05fc*/ 	.word	0x00000018


	//----- nvinfo : EIATTR_MIN_STACK_SIZE
	.align		4
.L_311:
        /*0600*/ 	.byte	0x04, 0x12
        /*0602*/ 	.short	(.L_313 - .L_312)
	.align		4
.L_312:
        /*0604*/ 	.word	index@(_ZN7cutlass13device_kernelIN5flash11enable_sm90INS1_16FlashAttnFwdSm90INS1_25CollectiveMainloopFwdSm90ILi2EN4cute5tupleIJNS5_1CILi1EEES8_S8_EEENS6_IJNS7_ILi192EEENS7_ILi144EEENS7_ILi96EEEEEELi96ENS_10bfloat16_tEfNS_4arch4Sm90ELb0ELb0ELb0ELb1ELb0ELb1ELb0ELb0ELb1ELb0ELb0ELb0EEENS1_21CollectiveEpilogueFwdINS6_IJSA_SC_SB_EEES9_SE_SG_Li384ELb1ELb0ELb0ELb0EEENS1_36VarlenDynamicPersistentTileSchedulerILi192ELi144ELi384ELi32ELb0ELb0ELb1ELb0ELb1ELb1EEEEEEEEEvNT_6ParamsE)
        /*0608*/ 	.word	0x000000c0


	//----- nvinfo : EIATTR_MIN_STACK_SIZE
	.align		4
.L_313:
        /*060c*/ 	.byte	0x04, 0x12
        /*060e*/ 	.short	(.L_315 - .L_314)
	.align		4
.L_314:
        /*0610*/ 	.word	index@(_ZN7cutlass13device_kernelIN5flash11enable_sm90INS1_16FlashAttnFwdSm90INS1_25CollectiveMainloopFwdSm90ILi2EN4cute5tupleIJNS5_1CILi1EEES8_S8_EEENS6_IJNS7_ILi192EEENS7_ILi128EEENS7_ILi96EEEEEELi96ENS_10bfloat16_tEfNS_4arch4Sm90ELb0ELb1ELb0ELb0ELb0ELb0ELb0ELb0ELb1ELb0ELb0ELb0EEENS1_21CollectiveEpilogueFwdINS6_IJSA_SC_SB_EEES9_SE_SG_Li384ELb0ELb0ELb0ELb0EEENS1_30DynamicPersistentTileSchedulerILi384ELi32ELb0ELb0ELb1EEEEEEEEEvNT_6ParamsE)
        /*0614*/ 	.word	0x00000000


	//----- nvinfo : EIATTR_MIN_STACK_SIZE
	.align		4
.L_315:
        /*0618*/ 	.byte	0x04, 0x12
        /*061a*/ 	.short	(.L_317 - .L_316)
	.align		4
.L_316:
        /*061c*/ 	.word	index@(_ZN7cutlass13device_kernelIN5flash11enable_sm90INS1_16FlashAttnFwdSm90INS1_25CollectiveMainloopFwdSm90ILi2EN4cute5tupleIJNS5_1CILi1EEES8_S8_EEENS6_IJNS7_ILi192EEENS7_ILi128EEENS7_ILi96EEEEEELi96ENS_10bfloat16_tEfNS_4arch4Sm90ELb0ELb1ELb0ELb1ELb0ELb0ELb0ELb0ELb1ELb0ELb0ELb0EEENS1_21CollectiveEpilogueFwdINS6_IJSA_SC_SB_EEES9_SE_SG_Li384ELb1ELb0ELb0ELb0EEENS1_36VarlenDynamicPersistentTileSchedulerILi192ELi128ELi384ELi32ELb0ELb0ELb1ELb1ELb0ELb1EEEEEEEEEvNT_6ParamsE)
        /*0620*/ 	.word	0x00000008


	//----- nvinfo : EIATTR_MIN_STACK_SIZE
	.align		4
.L_317:
        /*0624*/ 	.byte	0x04, 0x12
        /*0626*/ 	.short	(.L_319 - .L_318)
	.align		4
.L_318:
        /*0628*/ 	.word	index@(_ZN7cutlass13device_kernelIN5flash11enable_sm90INS1_16FlashAttnFwdSm90INS1_25CollectiveMainloopFwdSm90ILi2EN4cute5tupleIJNS5_1CILi1EEES8_S8_EEENS6_IJNS7_ILi192EEENS7_ILi128EEENS7_ILi96EEEEEELi96ENS_10bfloat16_tEfNS_4arch4Sm90ELb0ELb1ELb0ELb1ELb0ELb1ELb0ELb0ELb1ELb0ELb0ELb0EEENS1_21CollectiveEpilogueFwdINS6_IJSA_SC_SB_EEES9_SE_SG_Li384ELb1ELb0ELb0ELb0EEENS1_36VarlenDynamicPersistentTileSchedulerILi192ELi128ELi384ELi32ELb0ELb0ELb1ELb1ELb0ELb1EEEEEEEEEvNT_6ParamsE)
        /*062c*/ 	.word	0x00000060


	//----- nvinfo : EIATTR_MIN_STACK_SIZE
	.align		4
.L_319:
        /*0630*/ 	.byte	0x04, 0x12
        /*0632*/ 	.short	(.L_321 - .L_320)
	.align		4
.L_320:
        /*0634*/ 	.word	index@(_ZN7cutlass13device_kernelIN5flash11enable_sm90INS1_16FlashAttnFwdSm90INS1_25CollectiveMainloopFwdSm90ILi2EN4cute5tupleIJNS5_1CILi1EEES8_S8_EEENS6_IJNS7_ILi192EEENS7_ILi144EEENS7_ILi96EEEEEELi96ENS_10bfloat16_tEfNS_4arch4Sm90ELb1ELb0ELb0ELb0ELb0ELb0ELb0ELb0ELb1ELb0ELb0ELb0EEENS1_21CollectiveEpilogueFwdINS6_IJSA_SC_SB_EEES9_SE_SG_Li384ELb0ELb0ELb0ELb0EEENS1_30DynamicPersistentTileSchedulerILi384ELi32ELb0ELb0ELb1EEEEEEEEEvNT_6ParamsE)
        /*0638*/ 	.word	0x00000000


	//----- nvinfo : EIATTR_MIN_STACK_SIZE
	.align		4
.L_321:
        /*063c*/ 	.byte	0x04, 0x12
        /*063e*/ 	.short	(.L_323 - .L_322)
	.align		4
.L_322:
        /*0640*/ 	.word	index@(_ZN7cutlass13device_kernelIN5flash11enable_sm90INS1_16FlashAttnFwdSm90INS1_25CollectiveMainloopFwdSm90ILi2EN4cute5tupleIJNS5_1CILi1EEES8_S8_EEENS6_IJNS7_ILi192EEENS7_ILi144EEENS7_ILi96EEEEEELi96ENS_10bfloat16_tEfNS_4arch4Sm90ELb1ELb0ELb0ELb1ELb0ELb0ELb0ELb0ELb1ELb0ELb0ELb0EEENS1_21CollectiveEpilogueFwdINS6_IJSA_SC_SB_EEES9_SE_SG_Li384ELb1ELb0ELb0ELb0EEENS1_36VarlenDynamicPersistentTileSchedulerILi192ELi144ELi384ELi32ELb0ELb0ELb1ELb1ELb1ELb1EEEEEEEEEvNT_6ParamsE)
        /*0644*/ 	.word	0x00000010


	//----- nvinfo : EIATTR_MIN_STACK_SIZE
	.align		4
.L_323:
        /*0648*/ 	.byte	0x04, 0x12
        /*064a*/ 	.short	(.L_325 - .L_324)
	.align		4
.L_324:
        /*064c*/ 	.word	index@(_ZN7cutlass13device_kernelIN5flash11enable_sm90INS1_16FlashAttnFwdSm90INS1_25CollectiveMainloopFwdSm90ILi2EN4cute5tupleIJNS5_1CILi1EEES8_S8_EEENS6_IJNS7_ILi192EEENS7_ILi144EEENS7_ILi96EEEEEELi96ENS_10bfloat16_tEfNS_4arch4Sm90ELb1ELb0ELb0ELb1ELb0ELb1ELb0ELb0ELb1ELb0ELb0ELb0EEENS1_21CollectiveEpilogueFwdINS6_IJSA_SC_SB_EEES9_SE_SG_Li384ELb1ELb0ELb0ELb0EEENS1_36VarlenDynamicPersistentTileSchedulerILi192ELi144ELi384ELi32ELb0ELb0ELb1ELb1ELb1ELb1EEEEEEEEEvNT_6ParamsE)
        /*0650*/ 	.word	0x000000b8


	//----- nvinfo : EIATTR_MIN_STACK_SIZE
	.align		4
.L_325:
        /*0654*/ 	.byte	0x04, 0x12
        /*0656*/ 	.short	(.L_327 - .L_326)
	.align		4
.L_326:
        /*0658*/ 	.word	index@(_ZN7cutlass13device_kernelIN5flash11enable_sm90INS1_16FlashAttnFwdSm90INS1_25CollectiveMainloopFwdSm90ILi2EN4cute5tupleIJNS5_1CILi1EEES8_S8_EEENS6_IJNS7_ILi192EEESA_NS7_ILi64EEEEEELi64ENS_10bfloat16_tEfNS_4arch4Sm90ELb0ELb0ELb0ELb0ELb0ELb0ELb0ELb0ELb1ELb0ELb0ELb0EEENS1_21CollectiveEpilogueFwdINS6_IJSA_SB_SA_EEES9_SD_SF_Li384ELb0ELb0ELb0ELb0EEENS1_29StaticPersistentTileSchedulerILb0EEEEEEEEEvNT_6ParamsE)
        /*065c*/ 	.word	0x00000018


	//----- nvinfo : EIATTR_MIN_STACK_SIZE
	.align		4
.L_327:
        /*0660*/ 	.byte	0x04, 0x12
        /*0662*/ 	.short	(.L_329 - .L_328)
	.align		4
.L_328:
        /*0664*/ 	.word	index@(_ZN7cutlass13device_kernelIN5flash11enable_sm90INS1_16FlashAttnFwdSm90INS1_25CollectiveMainloopFwdSm90ILi2EN4cute5tupleIJNS5_1CILi1EEES8_S8_EEENS6_IJNS7_ILi192EEESA_NS7_ILi64EEEEEELi64ENS_10bfloat16_tEfNS_4arch4Sm90ELb0ELb0ELb0ELb1ELb0ELb0ELb0ELb0ELb1ELb0ELb0ELb0EEENS1_21CollectiveEpilogueFwdINS6_IJSA_SB_SA_EEES9_SD_SF_Li384ELb1ELb0ELb0ELb0EEENS1_36VarlenDynamicPersistentTileSchedulerILi192ELi192ELi384ELi32ELb0ELb0ELb1ELb0ELb1ELb1EEEEEEEEEvNT_6ParamsE)
        /*0668*/ 	.word	0x00000020


	//----- nvinfo : EIATTR_MIN_STACK_SIZE
	.align		4
.L_329:
        /*066c*/ 	.byte	0x04, 0x12
        /*066e*/ 	.short	(.L_331 - .L_330)
	.align		4
.L_330:
        /*0670*/ 	.word	index@(_ZN7cutlass13device_kernelIN5flash11enable_sm90INS1_16FlashAttnFwdSm90INS1_25CollectiveMainloopFwdSm90ILi2EN4cute5tupleIJNS5_1CILi1EEES8_S8_EEENS6_IJNS7_ILi192EEESA_NS7_ILi64EEEEEELi64ENS_10bfloat16_tEfNS_4arch4Sm90ELb0ELb0ELb0ELb1ELb0ELb1ELb0ELb0ELb1ELb0ELb0ELb0EEENS1_21CollectiveEpilogueFwdINS6_IJSA_SB_SA_EEES9_SD_SF_Li384ELb1ELb0ELb0ELb0EEENS1_36VarlenDynamicPersistentTileSchedulerILi192ELi192ELi384ELi32ELb0ELb0ELb1ELb0ELb1ELb1EEEEEEEEEvNT_6ParamsE)
        /*0674*/ 	.word	0x00000060


	//----- nvinfo : EIATTR_MIN_STACK_SIZE
	.align		4
.L_331:
        /*0678*/ 	.byte	0x04, 0x12
        /*067a*/ 	.short	(.L_333 - .L_332)
	.align		4
.L_332:
        /*067c*/ 	.word	index@(_ZN7cutlass13device_kernelIN5flash11enable_sm90INS1_16FlashAttnFwdSm90INS1_25CollectiveMainloopFwdSm90ILi2EN4cute5tupleIJNS5_1CILi1EEES8_S8_EEENS6_IJNS7_ILi192EEENS7_ILi128EEENS7_ILi64EEEEEELi64ENS_10bfloat16_tEfNS_4arch4Sm90ELb0ELb1ELb0ELb0ELb0ELb0ELb0ELb1ELb1ELb0ELb0ELb0EEENS1_21CollectiveEpilogueFwdINS6_IJSA_SC_SB_EEES9_SE_SG_Li384ELb0ELb0ELb0ELb0EEENS1_30DynamicPersistentTileSchedulerILi384ELi32ELb0ELb0ELb1EEEEEEEEEvNT_6ParamsE)
        /*0680*/ 	.word	0x00000000


	//----- nvinfo : EIATTR_MIN_STACK_SIZE
	.align		4
.L_333:
        /*0684*/ 	.byte	0x04, 0x12
        /*0686*/ 	.short	(.L_335 - .L_334)
	.align		4
.L_334:
        /*0688*/ 	.word	index@(_ZN7cutlass13device_kernelIN5flash11enable_sm90INS1_16FlashAttnFwdSm90INS1_25CollectiveMainloopFwdSm90ILi2EN4cute5tupleIJNS5_1CILi1EEES8_S8_EEENS6_IJNS7_ILi192EEENS7_ILi128EEENS7_ILi64EEEEEELi64ENS_10bfloat16_tEfNS_4arch4Sm90ELb0ELb1ELb0ELb1ELb0ELb0ELb0ELb1ELb1ELb0ELb0ELb0EEENS1_21CollectiveEpilogueFwdINS6_IJSA_SC_SB_EEES9_SE_SG_Li384ELb1ELb0ELb0ELb0EEENS1_36VarlenDynamicPersistentTileSchedulerILi192ELi128ELi384ELi32ELb0ELb0ELb1ELb1ELb0ELb1EEEEEEEEEvNT_6ParamsE)
        /*068c*/ 	.word	0x00000010


	//----- nvinfo : EIATTR_MIN_STACK_SIZE
	.align		4
.L_335:
        /*0690*/ 	.byte	0x04, 0x12
        /*0692*/ 	.short	(.L_337 - .L_336)
	.align		4
.L_336:
        /*0694*/ 	.word	index@(_ZN7cutlass13device_kernelIN5flash11enable_sm90INS1_16FlashAttnFwdSm90INS1_25CollectiveMainloopFwdSm90ILi2EN4cute5tupleIJNS5_1CILi1EEES8_S8_EEENS6_IJNS7_ILi192EEENS7_ILi128EEENS7_ILi64EEEEEELi64ENS_10bfloat16_tEfNS_4arch4Sm90ELb0ELb1ELb0ELb1ELb0ELb1ELb0ELb1ELb1ELb0ELb0ELb0EEENS1_21CollectiveEpilogueFwdINS6_IJSA_SC_SB_EEES9_SE_SG_Li384ELb1ELb0ELb0ELb0EEENS1_36VarlenDynamicPersistentTileSchedulerILi192ELi128ELi384ELi32ELb0ELb0ELb1ELb1ELb0ELb1EEEEEEEEEvNT_6ParamsE)
        /*0698*/ 	.word	0x00000048


	//----- nvinfo : EIATTR_MIN_STACK_SIZE
	.align		4
.L_337:
        /*069c*/ 	.byte	0x04, 0x12
        /*069e*/ 	.short	(.L_339 - .L_338)
	.align		4
.L_338:
        /*06a0*/ 	.word	index@(_ZN7cutlass13device_kernelIN5flash11enable_sm90INS1_16FlashAttnFwdSm90INS1_25CollectiveMainloopFwdSm90ILi2EN4cute5tupleIJNS5_1CILi1EEES8_S8_EEENS6_IJNS7_ILi192EEENS7_ILi128EEENS7_ILi64EEEEEELi64ENS_10bfloat16_tEfNS_4arch4Sm90ELb1ELb0ELb0ELb0ELb0ELb0ELb0ELb1ELb1ELb0ELb0ELb0EEENS1_21CollectiveEpilogueFwdINS6_IJSA_SC_SB_EEES9_SE_SG_Li384ELb0ELb0ELb0ELb0EEENS1_30DynamicPersistentTileSchedulerILi384ELi32ELb0ELb0ELb1EEEEEEEEEvNT_6ParamsE)
        /*06a4*/ 	.word	0x00000000


	//----- nvinfo : EIATTR_MIN_STACK_SIZE
	.align		4
.L_339:
        /*06a8*/ 	.byte	0x04, 0x12
        /*06aa*/ 	.short	(.L_341 - .L_340)
	.align		4
.L_340:
        /*06ac*/ 	.word	index@(_ZN7cutlass13device_kernelIN5flash11enable_sm90INS1_16FlashAttnFwdSm90INS1_25CollectiveMainloopFwdSm90ILi2EN4cute5tupleIJNS5_1CILi1EEES8_S8_EEENS6_IJNS7_ILi192EEENS7_ILi128EEENS7_ILi64EEEEEELi64ENS_10bfloat16_tEfNS_4arch4Sm90ELb1ELb0ELb0ELb1ELb0ELb0ELb0ELb1ELb1ELb0ELb0ELb0EEENS1_21CollectiveEpilogueFwdINS6_IJSA_SC_SB_EEES9_SE_SG_Li384ELb1ELb0ELb0ELb0EEENS1_36VarlenDynamicPersistentTileSchedulerILi192ELi128ELi384ELi32ELb0ELb0ELb1ELb1ELb1ELb1EEEEEEEEEvNT_6ParamsE)
        /*06b0*/ 	.word	0x00000010


	//----- nvinfo : EIATTR_MIN_STACK_SIZE
	.align		4
.L_341:
        /*06b4*/ 	.byte	0x04, 0x12
        /*06b6*/ 	.short	(.L_343 - .L_342)
	.align		4
.L_342:
        /*06b8*/ 	.word	index@(_ZN7cutlass13device_kernelIN5flash11enable_sm90INS1_16FlashAttnFwdSm90INS1_25CollectiveMainloopFwdSm90ILi2EN4cute5tupleIJNS5_1CILi1EEES8_S8_EEENS6_IJNS7_ILi192EEENS7_ILi128EEENS7_ILi64EEEEEELi64ENS_10bfloat16_tEfNS_4arch4Sm90ELb1ELb0ELb0ELb1ELb0ELb1ELb0ELb1ELb1ELb0ELb0ELb0EEENS1_21CollectiveEpilogueFwdINS6_IJSA_SC_SB_EEES9_SE_SG_Li384ELb1ELb0ELb0ELb0EEENS1_36VarlenDynamicPersistentTileSchedulerILi192ELi128ELi384ELi32ELb0ELb0ELb1ELb1ELb1ELb1EEEEEEEEEvNT_6ParamsE)
        /*06bc*/ 	.word	0x00000048
.L_343:


//--------------------- .nv.compat                --------------------------
	.section	.nv.compat,"",@"SHT_CUDA_COMPAT_INFO"
	.align	4
        /*0000*/ 	.byte	0x02, 0x09, 0x01, 0x00, 0x02, 0x02, 0x04, 0x00, 0x02, 0x05, 0x05, 0x00, 0x03, 0x07, 0x01, 0x01
        /*0010*/ 	.byte	0x02, 0x03, 0x01, 0x00, 0x02, 0x06, 0x01, 0x00, 0x04, 0x0b, 0x08, 0x00, 0x00, 0x00, 0x00, 0x00
        /*0020*/ 	.byte	0x00, 0x00, 0x00, 0x00


//--------------------- .nv.info._ZN7cutlass13device_kernelIN5flash11enable_sm90INS1_16FlashAttnFwdSm90INS1_25CollectiveMainloopFwdSm90ILi2EN4cute5tupleIJNS5_1CILi1EEES8_S8_EEENS6_IJNS7_ILi128EEENS7_ILi80EEENS7_ILi256EEEEEELi256ENS_10bfloat16_tEfNS_4arch4Sm90ELb0ELb0ELb0ELb0ELb0ELb0ELb0ELb1ELb1ELb0ELb0ELb0EEENS1_21CollectiveEpilogueFwdINS6_IJSA_SC_SB_EEES9_SE_SG_Li256ELb0ELb0ELb0ELb0EEENS1_29StaticPersistentTileSchedulerILb0EEEEEEEEEvNT_6ParamsE --------------------------
	.section	.nv.info._ZN7cutlass13device_kernelIN5flash11enable_sm90INS1_16FlashAttnFwdSm90INS1_25CollectiveMainloopFwdSm90ILi2EN4cute5tupleIJNS5_1CILi1EEES8_S8_EEENS6_IJNS7_ILi128EEENS7_ILi80EEENS7_ILi256EEEEEELi256ENS_10bfloat16_tEfNS_4arch4Sm90ELb0ELb0ELb0ELb0ELb0ELb0ELb0ELb1ELb1ELb0ELb0ELb0EEENS1_21CollectiveEpilogueFwdINS6_IJSA_SC_SB_EEES9_SE_SG_Li256ELb0ELb0ELb0ELb0EEENS1_29StaticPersistentTileSchedulerILb0EEEEEEEEEvNT_6ParamsE,"",@"SHT_CUDA_INFO"
	.sectionflags	@""
	.align	4


	//----- nvinfo : EIATTR_CUDA_API_VERSION
	.align		4
        /*0000*/ 	.byte	0x04, 0x37
        /*0002*/ 	.short	(.L_345 - .L_344)
.L_344:
        /*0004*/ 	.word	0x00000082


	//----- nvinfo : EIATTR_KPARAM_INFO
	.align		4
.L_345:
        /*0008*/ 	.byte	0x04, 0x17
        /*000a*/ 	.short	(.L_347 - .L_346)
.L_346:
        /*000c*/ 	.word	0x00000000
        /*0010*/ 	.short	0x0000
        /*0012*/ 	.short	0x0070
        /*0014*/ 	.byte	0x00, 0xf0, 0x01, 0x2e


	//----- nvinfo : EIATTR_SPARSE_MMA_MASK
	.align		4
.L_347:
        /*0018*/ 	.byte	0x03, 0x50
        /*001a*/ 	.short	0x0000


	//----- nvinfo : EIATTR_MAXREG_COUNT
	.align		4
        /*001c*/ 	.byte	0x03, 0x1b
        /*001e*/ 	.short	0x00a8


	//----- nvinfo : EIATTR_NUM_BARRIERS
	.align		4
        /*0020*/ 	.byte	0x02, 0x4c
        /*0022*/ 	.byte	0x09
	.zero		1


	//----- nvinfo : EIATTR_EXTERNS
	.align		4
        /*0024*/ 	.byte	0x04, 0x0f
        /*0026*/ 	.short	(.L_349 - .L_348)


	//   ....[0]....
	.align		4
.L_348:
        /*0028*/ 	.word	index@(__assertfail)


	//----- nvinfo : EIATTR_ANNOTATIONS
	.align		4
.L_349:
        /*002c*/ 	.byte	0x04, 0x55
        /*002e*/ 	.short	(.L_351 - .L_350)


	//   ....[0]....
.L_350:
        /*0030*/ 	.word	0x00000001
        /*0034*/ 	.byte	0x40, 0x09, 0x00, 0x00, 0x01, 0x00, 0x00, 0x00, 0x00, 0x0a, 0x00, 0x00, 0x01, 0x00, 0x00, 0x00
        /* <DEDUP_REMOVED lines=14> */
        /*0124*/ 	.byte	0x70, 0xe2, 0x00, 0x00, 0x01, 0x00, 0x00, 0x00, 0x10, 0xe4, 0x00, 0x00


	//----- nvinfo : EIATTR_MERCURY_ISA_VERSION
	.align		4
.L_351:
        /*0130*/ 	.byte	0x03, 0x5f
        /*0132*/ 	.short	0x0101


	//----- nvinfo : EIATTR_INT_WARP_WIDE_INSTR_OFFSETS
	.align		4
        /*0134*/ 	.byte	0x04, 0x31
        /*0136*/ 	.short	(.L_353 - .L_352)


	//   ....[0]....
.L_352:
        /*0138*/ 	.word	0x00000180


	//   ....[1]....
        /*013c*/ 	.word	0x000001b0


	//   ....[2]....
        /*0140*/ 	.word	0x00000240


	//   ....[3]....
        /*0144*/ 	.word	0x0000b7e0


	//   ....[4]....
        /*0148*/ 	.word	0x0000b810


	//   ....[5]....
        /*014c*/ 	.word	0x0000b900


	//   ....[6]....
        /*0150*/ 	.word	0x0000b9c0


	//   ....[7]....
        /*0154*/ 	.word	0x0000ba80


	//----- nvinfo : EIATTR_COOP_GROUP_MASK_REGIDS
	.align		4
.L_353:
        /*0158*/ 	.byte	0x04, 0x29
        /*015a*/ 	.short	(.L_355 - .L_354)


	//   ....[0]....
.L_354:
        /*015c*/ 	.word	0xffffffff


	//   ....[1]....
        /*0160*/ 	.word	0xffffffff


	//   ....[2]....
        /*0164*/ 	.word	0xffffffff


	//   ....[3]....
        /*0168*/ 	.word	0xffffffff


	//   ....[4]....
        /*016c*/ 	.word	0xffffffff


	//   ....[5]....
        /*0170*/ 	.word	0xffffffff


	//   ....[6]....
        /*0174*/ 	.word	0xffffffff


	//   ....[7]....
        /*0178*/ 	.word	0xffffffff


	//   ....[8]....
        /*017c*/ 	.word	0xffffffff


	//   ....[9]....
        /*0180*/ 	.word	0xffffffff


	//   ....[10]....
        /*0184*/ 	.word	0xffffffff


	//   ....[11]....
        /*0188*/ 	.word	0xffffffff


	//   ....[12]....
        /*018c*/ 	.word	0xffffffff


	//   ....[13]....
        /*0190*/ 	.word	0xffffffff


	//   ....[14]....
        /*0194*/ 	.word	0xffffffff


	//   ....[15]....
        /*0198*/ 	.word	0xffffffff


	//   ....[16]....
        /*019c*/ 	.word	0xffffffff


	//   ....[17]....
        /*01a0*/ 	.word	0xffffffff


	//   ....[18]....
        /*01a4*/ 	.word	0xffffffff


	//   ....[19]....
        /*01a8*/ 	.word	0xffffffff


	//   ....[20]....
        /*01ac*/ 	.word	0xffffffff


	//   ....[21]....
        /*01b0*/ 	.word	0xffffffff


	//   ....[22]....
        /*01b4*/ 	.word	0xffffffff


	//   ....[23]....
        /*01b8*/ 	.word	0x0500000f


	//   ....[24]....
        /*01bc*/ 	.word	0x0500000f


	//----- nvinfo : EIATTR_COOP_GROUP_INSTR_OFFSETS
	.align		4
.L_355:
        /*01c0*/ 	.byte	0x04, 0x28
        /*01c2*/ 	.short	(.L_357 - .L_356)


	//   ....[0]....
.L_356:
        /*01c4*/ 	.word	0x00000060


	//   ....[1]....
        /*01c8*/ 	.word	0x00000190


	//   ....[2]....
        /*01cc*/ 	.word	0x00000250


	//   ....[3]....
        /*01d0*/ 	.word	0x000003c0


	//   ....[4]....
        /*01d4*/ 	.word	0x00000520


	//   ....[5]....
        /*01d8*/ 	.word	0x00000640


	//   ....[6]....
        /*01dc*/ 	.word	0x000007a0


	//   ....[7]....
        /*01e0*/ 	.word	0x00000d40


	//   ....[8]....
        /*01e4*/ 	.word	0x00003d00


	//   ....[9]....
        /*01e8*/ 	.word	0x00003d40


	//   ....[10]....
        /*01ec*/ 	.word	0x00004120


	//   ....[11]....
        /*01f0*/ 	.word	0x000041a0


	//   ....[12]....
        /*01f4*/ 	.word	0x00007cb0


	//   ....[13]....
        /*01f8*/ 	.word	0x00007de0


	//   ....[14]....
        /*01fc*/ 	.word	0x00008190


	//   ....[15]....
        /*0200*/ 	.word	0x000081f0


	//   ....[16]....
        /*0204*/ 	.word	0x000092b0


	//   ....[17]....
        /*0208*/ 	.word	0x000092f0


	//   ....[18]....
        /*020c*/ 	.word	0x00009470


	//   ....[19]....
        /*0210*/ 	.word	0x000094a0


	//   ....[20]....
        /*0214*/ 	.word	0x0000ac60


	//   ....[21]....
        /*0218*/ 	.word	0x0000afd0


	//   ....[22]....
        /*021c*/ 	.word	0x0000e390


	//   ....[23]....
        /*0220*/ 	.word	0x0000e870


	//   ....[24]....
        /*0224*/ 	.word	0x0000ed10


	//----- nvinfo : EIATTR_REG_RECONFIG
	.align		4
.L_357:
        /*0228*/ 	.byte	0x01, 0x54
	.zero		2


	//----- nvinfo : EIATTR_SYSCALL_OFFSETS
	.align		4
        /*022c*/ 	.byte	0x04, 0x46
        /*022e*/ 	.short	(.L_359 - .L_358)


	//   ....[0]....
.L_358:
        /*0230*/ 	.word	0x000010b0


	//   ....[1]....
        /*0234*/ 	.word	0x0000b430


	//   ....[2]....
        /*0238*/ 	.word	0x0000b570


	//   ....[3]....
        /*023c*/ 	.word	0x0000b670


	//----- nvinfo : EIATTR_MBARRIER_INSTR_OFFSETS
	.align		4
.L_359:
        /*0240*/ 	.byte	0x04, 0x39
        /*0242*/ 	.short	(.L_361 - .L_360)


	//   ....[0]....
.L_360:
        /*0244*/ 	.word	0x00000270
        /*0248*/ 	.word	0x000000ff
        /*024c*/ 	.word	0x00038800
        /*0250*/ 	.short	0x0100
        /*0252*/ 	.byte	0x06
	.zero		1


	//   ....[1]....
        /*0254*/ 	.word	0x00000280
        /*0258*/ 	.word	0x000000ff
        /*025c*/ 	.word	0x00038820
        /*0260*/ 	.short	0x0100
        /*0262*/ 	.byte	0x06
	.zero		1


	//   ....[2]....
        /*0264*/ 	.word	0x00000370
        /*0268*/ 	.word	0x000000ff
        /*026c*/ 	.word	0x00038830
        /*0270*/ 	.short	0x0100
        /*0272*/ 	.byte	0x08
	.zero		1


	//   ....[3]....
        /*0274*/ 	.word	0x00000380
        /*0278*/ 	.word	0x000000ff
        /*027c*/ 	.word	0x00038840
        /*0280*/ 	.short	0x0100
        /*0282*/ 	.byte	0x08
	.zero		1


	//   ....[4]....
        /*0284*/ 	.word	0x00000390
        /*0288*/ 	.word	0x000000ff
        /*028c*/ 	.word	0x00038838
        /*0290*/ 	.short	0x0100
        /*0292*/ 	.byte	0x08
	.zero		1


	//   ....[5]....
        /*0294*/ 	.word	0x000003a0
        /*0298*/ 	.word	0x000000ff
        /*029c*/ 	.word	0x00038848
        /*02a0*/ 	.short	0x0100
        /*02a2*/ 	.byte	0x08
	.zero		1


	//   ....[6]....
        /*02a4*/ 	.word	0x000004d0
        /*02a8*/ 	.word	0x000000ff
        /*02ac*/ 	.word	0x00038850
        /*02b0*/ 	.short	0x0100
        /*02b2*/ 	.byte	0x08
	.zero		1


	//   ....[7]....
        /*02b4*/ 	.word	0x000004e0
        /*02b8*/ 	.word	0x000000ff
        /*02bc*/ 	.word	0x00038860
        /*02c0*/ 	.short	0x0100
        /*02c2*/ 	.byte	0x08
	.zero		1


	//   ....[8]....
        /*02c4*/ 	.word	0x000004f0
        /*02c8*/ 	.word	0x000000ff
        /*02cc*/ 	.word	0x00038858
        /*02d0*/ 	.short	0x0100
        /*02d2*/ 	.byte	0x08
	.zero		1


	//   ....[9]....
        /*02d4*/ 	.word	0x00000500
        /*02d8*/ 	.word	0x000000ff
        /*02dc*/ 	.word	0x00038868
        /*02e0*/ 	.short	0x0100
        /*02e2*/ 	.byte	0x08
	.zero		1


	//   ....[10]....
        /*02e4*/ 	.word	0x000005f0
        /*02e8*/ 	.word	0x000000ff
        /*02ec*/ 	.word	0x00038870
        /*02f0*/ 	.short	0x0100
        /*02f2*/ 	.byte	0x06
	.zero		1


	//   ....[11]....
        /*02f4*/ 	.word	0x00000600
        /*02f8*/ 	.word	0x000000ff
        /*02fc*/ 	.word	0x00038880
        /*0300*/ 	.short	0x0100
        /*0302*/ 	.byte	0x06
	.zero		1


	//   ....[12]....
        /*0304*/ 	.word	0x00000610
        /*0308*/ 	.word	0x000000ff
        /*030c*/ 	.word	0x00038878
        /*0310*/ 	.short	0x0100
        /*0312*/ 	.byte	0x06
	.zero		1


	//   ....[13]....
        /*0314*/ 	.word	0x00000620
        /*0318*/ 	.word	0x000000ff
        /*031c*/ 	.word	0x00038888
        /*0320*/ 	.short	0x0100
        /*0322*/ 	.byte	0x06
	.zero		1


	//   ....[14]....
        /*0324*/ 	.word	0x00000750
        /*0328*/ 	.word	0x000000ff
        /*032c*/ 	.word	0x00038890
        /*0330*/ 	.short	0x0100
        /*0332*/ 	.byte	0x08
	.zero		1


	//   ....[15]....
        /*0334*/ 	.word	0x00000760
        /*0338*/ 	.word	0x000000ff
        /*033c*/ 	.word	0x000388a0
        /*0340*/ 	.short	0x0100
        /*0342*/ 	.byte	0x08
	.zero		1


	//   ....[16]....
        /*0344*/ 	.word	0x00000770
        /*0348*/ 	.word	0x000000ff
        /*034c*/ 	.word	0x00038898
        /*0350*/ 	.short	0x0100
        /*0352*/ 	.byte	0x08
	.zero		1


	//   ....[17]....
        /*0354*/ 	.word	0x00000780
        /*0358*/ 	.word	0x000000ff
        /*035c*/ 	.word	0x000388a8
        /*0360*/ 	.short	0x0100
        /*0362*/ 	.byte	0x08
	.zero		1


	//   ....[18]....
        /*0364*/ 	.word	0x000008b0
        /*0368*/ 	.word	0x000000ff
        /*036c*/ 	.word	0x000388b0
        /*0370*/ 	.short	0x0100
        /*0372*/ 	.byte	0x08
	.zero		1


	//   ....[19]....
        /*0374*/ 	.word	0x000008c0
        /*0378*/ 	.word	0x000000ff
        /*037c*/ 	.word	0x000388c0
        /*0380*/ 	.short	0x0100
        /*0382*/ 	.byte	0x08
	.zero		1


	//   ....[20]....
        /*0384*/ 	.word	0x000008d0
        /*0388*/ 	.word	0x000000ff
        /*038c*/ 	.word	0x000388b8
        /*0390*/ 	.short	0x0100
        /*0392*/ 	.byte	0x08
	.zero		1


	//   ....[21]....
        /*0394*/ 	.word	0x000008e0
        /*0398*/ 	.word	0x000000ff
        /*039c*/ 	.word	0x000388c8
        /*03a0*/ 	.short	0x0100
        /*03a2*/ 	.byte	0x08
	.zero		1


	//   ....[22]....
        /*03a4*/ 	.word	0x000010f0
        /*03a8*/ 	.word	0x000000ff
        /*03ac*/ 	.word	0x00038800
        /*03b0*/ 	.short	0x010a
        /*03b2*/ 	.byte	0x3d
	.zero		1


	//   ....[23]....
        /*03b4*/ 	.word	0x00001180
        /*03b8*/ 	.word	0x00000000
        /*03bc*/ 	.word	0x00038830
        /*03c0*/ 	.short	0x010a
        /*03c2*/ 	.byte	0x3f
	.zero		1


	//   ....[24]....
        /*03c4*/ 	.word	0x00001200
        /*03c8*/ 	.word	0x00000000
        /*03cc*/ 	.word	0x00038830
        /*03d0*/ 	.short	0x010a
        /*03d2*/ 	.byte	0x3f
	.zero		1


	//   ....[25]....
        /*03d4*/ 	.word	0x00003c30
        /*03d8*/ 	.word	0x00000000
        /*03dc*/ 	.word	0x00000000
        /*03e0*/ 	.short	0x0101
        /*03e2*/ 	.byte	0x3f
	.zero		1


	//   ....[26]....
        /*03e4*/ 	.word	0x00005070
        /*03e8*/ 	.word	0x000000ff
        /*03ec*/ 	.word	0x00038830
        /*03f0*/ 	.short	0x010a
        /*03f2*/ 	.byte	0x27
	.zero		1


	//   ....[27]....
        /*03f4*/ 	.word	0x000050b0
        /*03f8*/ 	.word	0x000000ff
        /*03fc*/ 	.word	0x00038830
        /*0400*/ 	.short	0x010a
        /*0402*/ 	.byte	0x27
	.zero		1


	//   ....[28]....
        /*0404*/ 	.word	0x00007a00
        /*0408*/ 	.word	0x000000ff
        /*040c*/ 	.word	0x00038850
        /*0410*/ 	.short	0x010a
        /*0412*/ 	.byte	0x05
	.zero		1


	//   ....[29]....
        /*0414*/ 	.word	0x00007a40
        /*0418*/ 	.word	0x000000ff
        /*041c*/ 	.word	0x00038850
        /*0420*/ 	.short	0x010a
        /*0422*/ 	.byte	0x05
	.zero		1


	//   ....[30]....
        /*0424*/ 	.word	0x00008560
        /*0428*/ 	.word	0x000000ab
        /*042c*/ 	.word	0x00000000
        /*0430*/ 	.short	0x0101
        /*0432*/ 	.byte	0x3f
	.zero		1


	//   ....[31]....
        /*0434*/ 	.word	0x00008590
        /*0438*/ 	.word	0x000000b2
        /*043c*/ 	.word	0x00000000
        /*0440*/ 	.short	0x0101
        /*0442*/ 	.byte	0x3f
	.zero		1


	//   ....[32]....
        /*0444*/ 	.word	0x00009220
        /*0448*/ 	.word	0x000000ff
        /*044c*/ 	.word	0x00038850
        /*0450*/ 	.short	0x010a
        /*0452*/ 	.byte	0x07
	.zero		1


	//   ....[33]....
        /*0454*/ 	.word	0x00009260
        /*0458*/ 	.word	0x000000ff
        /*045c*/ 	.word	0x00038850
        /*0460*/ 	.short	0x010a
        /*0462*/ 	.byte	0x07
	.zero		1


	//   ....[34]....
        /*0464*/ 	.word	0x00009e20
        /*0468*/ 	.word	0x0000000d
        /*046c*/ 	.word	0x00000000
        /*0470*/ 	.short	0x0101
        /*0472*/ 	.byte	0x3f
	.zero		1


	//   ....[35]....
        /*0474*/ 	.word	0x0000aeb0
        /*0478*/ 	.word	0x000000ff
        /*047c*/ 	.word	0x00000000
        /*0480*/ 	.short	0x0101
        /*0482*/ 	.byte	0x06
	.zero		1


	//   ....[36]....
        /*0484*/ 	.word	0x0000bdc0
        /*0488*/ 	.word	0x00000006
        /*048c*/ 	.word	0x00038840
        /*0490*/ 	.short	0x010a
        /*0492*/ 	.byte	0x3f
	.zero		1


	//   ....[37]....
        /*0494*/ 	.word	0x0000c3f0
        /*0498*/ 	.word	0x00000009
        /*049c*/ 	.word	0x00038820
        /*04a0*/ 	.short	0x010a
        /*04a2*/ 	.byte	0x3f
	.zero		1


	//   ....[38]....
        /*04a4*/ 	.word	0x0000c6d0
        /*04a8*/ 	.word	0x00000002
        /*04ac*/ 	.word	0x00038840
        /*04b0*/ 	.short	0x010a
        /*04b2*/ 	.byte	0x3f
	.zero		1


	//   ....[39]....
        /*04b4*/ 	.word	0x0000c9e0
        /*04b8*/ 	.word	0x00000002
        /*04bc*/ 	.word	0x00000060
        /*04c0*/ 	.short	0x010a
        /*04c2*/ 	.byte	0x3f
	.zero		1


	//   ....[40]....
        /*04c4*/ 	.word	0x0000cfd0
        /*04c8*/ 	.word	0x00000002
        /*04cc*/ 	.word	0x00038840
        /*04d0*/ 	.short	0x010a
        /*04d2*/ 	.byte	0x3f
	.zero		1


	//   ....[41]....
        /*04d4*/ 	.word	0x0000d2e0
        /*04d8*/ 	.word	0x00000002
        /*04dc*/ 	.word	0x00000060
        /*04e0*/ 	.short	0x010a
        /*04e2*/ 	.byte	0x3f
	.zero		1


	//   ....[42]....
        /*04e4*/ 	.word	0x0000d7f0
        /*04e8*/ 	.word	0x00000002
        /*04ec*/ 	.word	0x00038840
        /*04f0*/ 	.short	0x010a
        /*04f2*/ 	.byte	0x3f
	.zero		1


	//   ....[43]....
        /*04f4*/ 	.word	0x0000db10
        /*04f8*/ 	.word	0x00000002
        /*04fc*/ 	.word	0x00000060
        /*0500*/ 	.short	0x010a
        /*0502*/ 	.byte	0x3f
	.zero		1


	//   ....[44]....
        /*0504*/ 	.word	0x0000dee0
        /*0508*/ 	.word	0x00000003
        /*050c*/ 	.word	0x00038860
        /*0510*/ 	.short	0x010a
        /*0512*/ 	.byte	0x3f
	.zero		1


	//   ....[45]....
        /*0514*/ 	.word	0x0000e310
        /*0518*/ 	.word	0x00000000
        /*051c*/ 	.word	0x00038820
        /*0520*/ 	.short	0x010a
        /*0522*/ 	.byte	0x3f
	.zero		1


	//   ....[46]....
        /*0524*/ 	.word	0x0000e4b0
        /*0528*/ 	.word	0x00000006
        /*052c*/ 	.word	0x00000000
        /*0530*/ 	.short	0x010a
        /*0532*/ 	.byte	0x3f
	.zero		1


	//   ....[47]....
        /*0534*/ 	.word	0x0000e520
        /*0538*/ 	.word	0x00000003
        /*053c*/ 	.word	0x00000000
        /*0540*/ 	.short	0x010a
        /*0542*/ 	.byte	0x3f
	.zero		1


	//   ....[48]....
        /*0544*/ 	.word	0x0000e580
        /*0548*/ 	.word	0x00000010
        /*054c*/ 	.word	0x00000000
        /*0550*/ 	.short	0x010a
        /*0552*/ 	.byte	0x3f
	.zero		1


	//   ....[49]....
        /*0554*/ 	.word	0x0000e5b0
        /*0558*/ 	.word	0x00000003
        /*055c*/ 	.word	0x00000000
        /*0560*/ 	.short	0x010a
        /*0562*/ 	.byte	0x3f
	.zero		1


	//   ....[50]....
        /*0564*/ 	.word	0x0000e620
        /*0568*/ 	.word	0x00000003
        /*056c*/ 	.word	0x00038800
        /*0570*/ 	.short	0x010a
        /*0572*/ 	.byte	0x3f
	.zero		1


	//   ....[51]....
        /*0574*/ 	.word	0x0000e670
        /*0578*/ 	.word	0x00000000
        /*057c*/ 	.word	0x00038830
        /*0580*/ 	.short	0x010a
        /*0582*/ 	.byte	0x3f
	.zero		1


	//   ....[52]....
        /*0584*/ 	.word	0x0000e6d0
        /*0588*/ 	.word	0x00000005
        /*058c*/ 	.word	0x00038830
        /*0590*/ 	.short	0x010a
        /*0592*/ 	.byte	0x3f
	.zero		1


	//   ....[53]....
        /*0594*/ 	.word	0x0000e730
        /*0598*/ 	.word	0x00000003
        /*059c*/ 	.word	0x00038850
        /*05a0*/ 	.short	0x010a
        /*05a2*/ 	.byte	0x3f
	.zero		1


	//   ....[54]....
        /*05a4*/ 	.word	0x0000e790
        /*05a8*/ 	.word	0x00000003
        /*05ac*/ 	.word	0x00038850
        /*05b0*/ 	.short	0x010a
        /*05b2*/ 	.byte	0x3f
	.zero		1


	//   ....[55]....
        /*05b4*/ 	.word	0x0000e930
        /*05b8*/ 	.word	0x00000006
        /*05bc*/ 	.word	0x00038840
        /*05c0*/ 	.short	0x010a
        /*05c2*/ 	.byte	0x3f
	.zero		1


	//   ....[56]....
        /*05c4*/ 	.word	0x0000e9b0
        /*05c8*/ 	.word	0x00000007
        /*05cc*/ 	.word	0x00038820
        /*05d0*/ 	.short	0x010a
        /*05d2*/ 	.byte	0x3f
	.zero		1


	//   ....[57]....
        /*05d4*/ 	.word	0x0000ea00
        /*05d8*/ 	.word	0x00000002
        /*05dc*/ 	.word	0x00038840
        /*05e0*/ 	.short	0x010a
        /*05e2*/ 	.byte	0x3f
	.zero		1


	//   ....[58]....
        /*05e4*/ 	.word	0x0000ea50
        /*05e8*/ 	.word	0x00000002
        /*05ec*/ 	.word	0x00000060
        /*05f0*/ 	.short	0x010a
        /*05f2*/ 	.byte	0x3f
	.zero		1


	//   ....[59]....
        /*05f4*/ 	.word	0x0000eaa0
        /*05f8*/ 	.word	0x00000002
        /*05fc*/ 	.word	0x00038840
        /*0600*/ 	.short	0x010a
        /*0602*/ 	.byte	0x3f
	.zero		1


	//   ....[60]....
        /*0604*/ 	.word	0x0000eaf0
        /*0608*/ 	.word	0x00000002
        /*060c*/ 	.word	0x00000060
        /*0610*/ 	.short	0x010a
        /*0612*/ 	.byte	0x3f
	.zero		1


	//   ....[61]....
        /*0614*/ 	.word	0x0000eb40
        /*0618*/ 	.word	0x00000002
        /*061c*/ 	.word	0x00038840
        /*0620*/ 	.short	0x010a
        /*0622*/ 	.byte	0x3f
	.zero		1


	//   ....[62]....
        /*0624*/ 	.word	0x0000eb90
        /*0628*/ 	.word	0x00000002
        /*062c*/ 	.word	0x00000060
        /*0630*/ 	.short	0x010a
        /*0632*/ 	.byte	0x3f
	.zero		1


	//   ....[63]....
        /*0634*/ 	.word	0x0000ebe0
        /*0638*/ 	.word	0x00000003
        /*063c*/ 	.word	0x00038860
        /*0640*/ 	.short	0x010a
        /*0642*/ 	.byte	0x3f
	.zero		1


	//   ....[64]....
        /*0644*/ 	.word	0x0000ec30
        /*0648*/ 	.word	0x00000000
        /*064c*/ 	.word	0x00038820
        /*0650*/ 	.short	0x010a
        /*0652*/ 	.byte	0x3f
	.zero		1


	//   ....[65]....
        /*0654*/ 	.word	0x0000edd0
        /*0658*/ 	.word	0x00000006
        /*065c*/ 	.word	0x00000000
        /*0660*/ 	.short	0x010a
        /*0662*/ 	.byte	0x3f
	.zero		1


	//   ....[66]....
        /*0664*/ 	.word	0x0000ee20
        /*0668*/ 	.word	0x00000003
        /*066c*/ 	.word	0x00000000
        /*0670*/ 	.short	0x010a
        /*0672*/ 	.byte	0x3f
	.zero		1


	//   ....[67]....
        /*0674*/ 	.word	0x0000ee70
        /*0678*/ 	.word	0x00000010
        /*067c*/ 	.word	0x00000000
        /*0680*/ 	.short	0x010a
        /*0682*/ 	.byte	0x3f
	.zero		1


	//----- nvinfo : EIATTR_NUM_MBARRIERS
	.align		4
.L_361:
        /*0684*/ 	.byte	0x03, 0x38
        /*0686*/ 	.short	0x0016


	//----- nvinfo : EIATTR_EXIT_INSTR_OFFSETS
	.align		4
        /*0688*/ 	.byte	0x04, 0x1c
        /*068a*/ 	.short	(.L_363 - .L_362)


	//   ....[0]....
.L_362:
        /*068c*/ 	.word	0x000009f0


	//   ....[1]....
        /*0690*/ 	.word	0x0000af90


	//   ....[2]....
        /*0694*/ 	.word	0x0000aff0


	//   ....[3]....
        /*0698*/ 	.word	0x0000e600


	//----- nvinfo : EIATTR_MAX_THREADS
	.align		4
.L_363:
        /*069c*/ 	.byte	0x04, 0x05
        /*069e*/ 	.short	(.L_365 - .L_364)
.L_364:
        /*06a0*/ 	.word	0x00000180
        /*06a4*/ 	.word	0x00000001
        /*06a8*/ 	.word	0x00000001


	//----- nvinfo : EIATTR_CRS_STACK_SIZE
	.align		4
.L_365:
        /*06ac*/ 	.byte	0x04, 0x1e
        /*06ae*/ 	.short	(.L_367 - .L_366)
.L_366:
        /*06b0*/ 	.word	0x00000000


	//----- nvinfo : EIATTR_CBANK_PARAM_SIZE
	.align		4
.L_367:
        /*06b4*/ 	.byte	0x03, 0x19
        /*06b6*/ 	.short	0x0bf0


	//----- nvinfo : EIATTR_PARAM_CBANK
	.align		4
        /*06b8*/ 	.byte	0x04, 0x0a
        /*06ba*/ 	.short	(.L_369 - .L_368)
	.align		4
.L_368:
        /*06bc*/ 	.word	index@(.nv.constant0._ZN7cutlass13device_kernelIN5flash11enable_sm90INS1_16FlashAttnFwdSm90INS1_25CollectiveMainloopFwdSm90ILi2EN4cute5tupleIJNS5_1CILi1EEES8_S8_EEENS6_IJNS7_ILi128EEENS7_ILi80EEENS7_ILi256EEEEEELi256ENS_10bfloat16_tEfNS_4arch4Sm90ELb0ELb0ELb0ELb0ELb0ELb0ELb0ELb1ELb1ELb0ELb0ELb0EEENS1_21CollectiveEpilogueFwdINS6_IJSA_SC_SB_EEES9_SE_SG_Li256ELb0ELb0ELb0ELb0EEENS1_29StaticPersistentTileSchedulerILb0EEEEEEEEEvNT_6ParamsE)
        /*06c0*/ 	.short	0x0210
        /*06c2*/ 	.short	0x0bf0


	//----- nvinfo : EIATTR_SW_WAR
	.align		4
.L_369:
        /*06c4*/ 	.byte	0x04, 0x36
        /*06c6*/ 	.short	(.L_371 - .L_370)
.L_370:
        /*06c8*/ 	.word	0x00000008
.L_371:


//--------------------- .nv.info._ZN7cutlass13device_kernelIN5flash11enable_sm90INS1_16FlashAttnFwdSm90INS1_25CollectiveMainloopFwdSm90ILi2EN4cute5tupleIJNS5_1CILi2EEENS7_ILi1EEES9_EEENS6_IJNS7_ILi128EEENS7_ILi80EEENS7_ILi256EEEEEELi256ENS_10bfloat16_tEfNS_4arch4Sm90ELb0ELb0ELb0ELb0ELb0ELb0ELb0ELb1ELb1ELb0ELb0ELb0EEENS1_21CollectiveEpilogueFwdINS6_IJSB_SD_SC_EEESA_SF_SH_Li256ELb0ELb0ELb0ELb0EEENS1_29StaticPersistentTileSchedulerILb0EEEEEEEEEvNT_6ParamsE --------------------------
	.section	.nv.info._ZN7cutlass13device_kernelIN5flash11enable_sm90INS1_16FlashAttnFwdSm90INS1_25CollectiveMainloopFwdSm90ILi2EN4cute5tupleIJNS5_1CILi2EEENS7_ILi1EEES9_EEENS6_IJNS7_ILi128EEENS7_ILi80EEENS7_ILi256EEEEEELi256ENS_10bfloat16_tEfNS_4arch4Sm90ELb0ELb0ELb0ELb0ELb0ELb0ELb0ELb1ELb1ELb0ELb0ELb0EEENS1_21CollectiveEpilogueFwdINS6_IJSB_SD_SC_EEESA_SF_SH_Li256ELb0ELb0ELb0ELb0EEENS1_29StaticPersistentTileSchedulerILb0EEEEEEEEEvNT_6ParamsE,"",@"SHT_CUDA_INFO"
	.sectionflags	@""
	.align	4


	//----- nvinfo : EIATTR_CUDA_API_VERSION
	.align		4
        /*0000*/ 	.byte	0x04, 0x37
        /*0002*/ 	.short	(.L_373 - .L_372)
.L_372:
        /*0004*/ 	.word	0x00000082


	//----- nvinfo : EIATTR_KPARAM_INFO
	.align		4
.L_373:
        /*0008*/ 	.byte	0x04, 0x17
        /*000a*/ 	.short	(.L_375 - .L_374)
.L_374:
        /*000c*/ 	.word	0x00000000
        /*0010*/ 	.short	0x0000
        /*0012*/ 	.short	0x0070
        /*0014*/ 	.byte	0x00, 0xf0, 0x01, 0x2e


	//----- nvinfo : EIATTR_SPARSE_MMA_MASK
	.align		4
.L_375:
        /*0018*/ 	.byte	0x03, 0x50
        /*001a*/ 	.short	0x0000


	//----- nvinfo : EIATTR_MAXREG_COUNT
	.align		4
        /*001c*/ 	.byte	0x03, 0x1b
        /*001e*/ 	.short	0x00a8


	//----- nvinfo : EIATTR_NUM_BARRIERS
	.align		4
        /*0020*/ 	.byte	0x02, 0x4c
        /*0022*/ 	.byte	0x09
	.zero		1


	//----- nvinfo : EIATTR_EXTERNS
	.align		4
        /*0024*/ 	.byte	0x04, 0x0f
        /*0026*/ 	.short	(.L_377 - .L_376)


	//   ....[0]....
	.align		4
.L_376:
        /*0028*/ 	.word	index@(__assertfail)


	//----- nvinfo : EIATTR_ANNOTATIONS
	.align		4
.L_377:
        /*002c*/ 	.byte	0x04, 0x55
        /*002e*/ 	.short	(.L_379 - .L_378)


	//   ....[0]....
.L_378:
        /* <DEDUP_REMOVED lines=26> */


	//----- nvinfo : EIATTR_MERCURY_ISA_VERSION
	.align		4
.L_379:
        /*01c0*/ 	.byte	0x03, 0x5f
        /*01c2*/ 	.short	0x0101


	//----- nvinfo : EIATTR_INT_WARP_WIDE_INSTR_OFFSETS
	.align		4
        /*01c4*/ 	.byte	0x04, 0x31
        /*01c6*/ 	.short	(.L_381 - .L_380)


	//   ....[0]....
.L_380:
        /*01c8*/ 	.word	0x00000190


	//   ....[1]....
        /*01cc*/ 	.word	0x000001d0


	//   ....[2]....
        /*01d0*/ 	.word	0x00000240


	//   ....[3]....
        /*01d4*/ 	.word	0x0000b6f0


	//   ....[4]....
        /*01d8*/ 	.word	0x0000b740


	//   ....[5]....
        /*01dc*/ 	.word	0x0000b800


	//   ....[6]....
        /*01e0*/ 	.word	0x0000b8c0


	//   ....[7]....
        /*01e4*/ 	.word	0x0000b980


	//----- nvinfo : EIATTR_COOP_GROUP_MASK_REGIDS
	.align		4
.L_381:
        /*01e8*/ 	.byte	0x04, 0x29
        /*01ea*/ 	.short	(.L_383 - .L_382)


	//   ....[0]....
.L_382:
        /*01ec*/ 	.word	0xffffffff


	//   ....[1]....
        /*01f0*/ 	.word	0xffffffff


	//   ....[2]....
        /*01f4*/ 	.word	0xffffffff


	//   ....[3]....
        /*01f8*/ 	.word	0xffffffff


	//   ....[4]....
        /*01fc*/ 	.word	0xffffffff


	//   ....[5]....
        /*0200*/ 	.word	0xffffffff


	//   ....[6]....
        /*0204*/ 	.word	0xffffffff


	//   ....[7]....
        /*0208*/ 	.word	0xffffffff


	//   ....[8]....
        /*020c*/ 	.word	0xffffffff


	//   ....[9]....
        /*0210*/ 	.word	0xffffffff


	//   ....[10]....
        /*0214*/ 	.word	0xffffffff


	//   ....[11]....
        /*0218*/ 	.word	0xffffffff


	//   ....[12]....
        /*021c*/ 	.word	0xffffffff


	//   ....[13]....
        /*0220*/ 	.word	0xffffffff


	//   ....[14]....
        /*0224*/ 	.word	0xffffffff


	//   ....[15]....
        /*0228*/ 	.word	0xffffffff


	//   ....[16]....
        /*022c*/ 	.word	0xffffffff


	//   ....[17]....
        /*0230*/ 	.word	0xffffffff


	//   ....[18]....
        /*0234*/ 	.word	0xffffffff


	//   ....[19]....
        /*0238*/ 	.word	0xffffffff


	//   ....[20]....
        /*023c*/ 	.word	0xffffffff


	//   ....[21]....
        /*0240*/ 	.word	0xffffffff


	//   ....[22]....
        /*0244*/ 	.word	0xffffffff


	//   ....[23]....
        /*0248*/ 	.word	0xffffffff


	//   ....[24]....
        /*024c*/ 	.word	0x0500000f


	//   ....[25]....
        /*0250*/ 	.word	0x0500000f


	//----- nvinfo : EIATTR_COOP_GROUP_INSTR_OFFSETS
	.align		4
.L_383:
        /*0254*/ 	.byte	0x04, 0x28
        /*0256*/ 	.short	(.L_385 - .L_384)


	//   ....[0]....
.L_384:
        /*0258*/ 	.word	0x00000060


	//   ....[1]....
        /*025c*/ 	.word	0x000001a0


	//   ....[2]....
        /*0260*/ 	.word	0x000001f0


	//   ....[3]....
        /*0264*/ 	.word	0x00000430


	//   ....[4]....
        /*0268*/ 	.word	0x00000660


	//   ....[5]....
        /*026c*/ 	.word	0x00000890


	//   ....[6]....
        /*0270*/ 	.word	0x00000b20


	//   ....[7]....
        /*0274*/ 	.word	0x00000e50


	//   ....[8]....
        /*0278*/ 	.word	0x00001330


	//   ....[9]....
        /*027c*/ 	.word	0x00004340


	//   ....[10]....
        /*0280*/ 	.word	0x00004390


	//   ....[11]....
        /*0284*/ 	.word	0x00004710


	//   ....[12]....
        /*0288*/ 	.word	0x00004790


	//   ....[13]....
        /*028c*/ 	.word	0x00007c60


	//   ....[14]....
        /*0290*/ 	.word	0x00007c70


	//   ....[15]....
        /*0294*/ 	.word	0x00007ca0


	//   ....[16]....
        /*0298*/ 	.word	0x00007cb0


	//   ....[17]....
        /*029c*/ 	.word	0x00009060


	//   ....[18]....
        /*02a0*/ 	.word	0x00009070


	//   ....[19]....
        /*02a4*/ 	.word	0x00009110


	//   ....[20]....
        /*02a8*/ 	.word	0x00009130


	//   ....[21]....
        /*02ac*/ 	.word	0x0000aa40


	//   ....[22]....
        /*02b0*/ 	.word	0x0000ae20


	//   ....[23]....
        /*02b4*/ 	.word	0x0000e4d0


	//   ....[24]....
        /*02b8*/ 	.word	0x0000e9e0


	//   ....[25]....
        /*02bc*/ 	.word	0x0000ee80


	//----- nvinfo : EIATTR_REG_RECONFIG
	.align		4
.L_385:
        /*02c0*/ 	.byte	0x01, 0x54
	.zero		2


	//----- nvinfo : EIATTR_SYSCALL_OFFSETS
	.align		4
        /*02c4*/ 	.byte	0x04, 0x46
        /*02c6*/ 	.short	(.L_387 - .L_386)


	//   ....[0]....
.L_386:
        /*02c8*/ 	.word	0x000016b0


	//   ....[1]....
        /*02cc*/ 	.word	0x0000b330


	//   ....[2]....
        /*02d0*/ 	.word	0x0000b470


	//   ....[3]....
        /*02d4*/ 	.word	0x0000b570


	//----- nvinfo : EIATTR_MBARRIER_INSTR_OFFSETS
	.align		4
.L_387:
        /*02d8*/ 	.byte	0x04, 0x39
        /*02da*/ 	.short	(.L_389 - .L_388)


	//   ....[0]....
.L_388:
        /*02dc*/ 	.word	0x000002d0
        /*02e0*/ 	.word	0x000000ff
        /*02e4*/ 	.word	0x00038800
        /*02e8*/ 	.short	0x0100
        /*02ea*/ 	.byte	0x08
	.zero		1


	//   ....[1]....
        /*02ec*/ 	.word	0x000002e0
        /*02f0*/ 	.word	0x000000ff
        /*02f4*/ 	.word	0x00038820
        /*02f8*/ 	.short	0x0100
        /*02fa*/ 	.byte	0x08
	.zero		1


	//   ....[2]....
        /*02fc*/ 	.word	0x000003d0
        /*0300*/ 	.word	0x000000ff
        /*0304*/ 	.word	0x00038830
        /*0308*/ 	.short	0x0100
        /*030a*/ 	.byte	0x08
	.zero		1


	//   ....[3]....
        /*030c*/ 	.word	0x000003e0
        /*0310*/ 	.word	0x000000ff
        /*0314*/ 	.word	0x00038840
        /*0318*/ 	.short	0x0100
        /*031a*/ 	.byte	0x08
	.zero		1


	//   ....[4]....
        /*031c*/ 	.word	0x000003f0
        /*0320*/ 	.word	0x000000ff
        /*0324*/ 	.word	0x00038838
        /*0328*/ 	.short	0x0100
        /*032a*/ 	.byte	0x08
	.zero		1


	//   ....[5]....
        /*032c*/ 	.word	0x00000400
        /*0330*/ 	.word	0x000000ff
        /*0334*/ 	.word	0x00038848
        /*0338*/ 	.short	0x0100
        /*033a*/ 	.byte	0x08
	.zero		1


	//   ....[6]....
        /*033c*/ 	.word	0x00000610
        /*0340*/ 	.word	0x000000ff
        /*0344*/ 	.word	0x00038850
        /*0348*/ 	.short	0x0100
        /*034a*/ 	.byte	0x08
	.zero		1


	//   ....[7]....
        /*034c*/ 	.word	0x00000620
        /*0350*/ 	.word	0x000000ff
        /*0354*/ 	.word	0x00038860
        /*0358*/ 	.short	0x0100
        /*035a*/ 	.byte	0x08
	.zero		1


	//   ....[8]....
        /*035c*/ 	.word	0x00000630
        /*0360*/ 	.word	0x000000ff
        /*0364*/ 	.word	0x00038858
        /*0368*/ 	.short	0x0100
        /*036a*/ 	.byte	0x08
	.zero		1


	//   ....[9]....
        /*036c*/ 	.word	0x00000640
        /*0370*/ 	.word	0x000000ff
        /*0374*/ 	.word	0x00038868
        /*0378*/ 	.short	0x0100
        /*037a*/ 	.byte	0x08
	.zero		1


	//   ....[10]....
        /*037c*/ 	.word	0x00000840
        /*0380*/ 	.word	0x000000ff
        /*0384*/ 	.word	0x00038870
        /*0388*/ 	.short	0x0100
        /*038a*/ 	.byte	0x08
	.zero		1


	//   ....[11]....
        /*038c*/ 	.word	0x00000850
        /*0390*/ 	.word	0x000000ff
        /*0394*/ 	.word	0x00038880
        /*0398*/ 	.short	0x0100
        /*039a*/ 	.byte	0x08
	.zero		1


	//   ....[12]....
        /*039c*/ 	.word	0x00000860
        /*03a0*/ 	.word	0x000000ff
        /*03a4*/ 	.word	0x00038878
        /*03a8*/ 	.short	0x0100
        /*03aa*/ 	.byte	0x08
	.zero		1


	//   ....[13]....
        /*03ac*/ 	.word	0x00000870
        /*03b0*/ 	.word	0x000000ff
        /*03b4*/ 	.word	0x00038888
        /*03b8*/ 	.short	0x0100
        /*03ba*/ 	.byte	0x08
	.zero		1


	//   ....[14]....
        /*03bc*/ 	.word	0x00000ad0
        /*03c0*/ 	.word	0x000000ff
        /*03c4*/ 	.word	0x00038890
        /*03c8*/ 	.short	0x0100
        /*03ca*/ 	.byte	0x08
	.zero		1


	//   ....[15]....
        /*03cc*/ 	.word	0x00000ae0
        /*03d0*/ 	.word	0x000000ff
        /*03d4*/ 	.word	0x000388a0
        /*03d8*/ 	.short	0x0100
        /*03da*/ 	.byte	0x08
	.zero		1


	//   ....[16]....
        /*03dc*/ 	.word	0x00000af0
        /*03e0*/ 	.word	0x000000ff
        /*03e4*/ 	.word	0x00038898
        /*03e8*/ 	.short	0x0100
        /*03ea*/ 	.byte	0x08
	.zero		1


	//   ....[17]....
        /*03ec*/ 	.word	0x00000b00
        /*03f0*/ 	.word	0x000000ff
        /*03f4*/ 	.word	0x000388a8
        /*03f8*/ 	.short	0x0100
        /*03fa*/ 	.byte	0x08
	.zero		1


	//   ....[18]....
        /*03fc*/ 	.word	0x00000da0
        /*0400*/ 	.word	0x000000ff
        /*0404*/ 	.word	0x000388b0
        /*0408*/ 	.short	0x0100
        /*040a*/ 	.byte	0x08
	.zero		1


	//   ....[19]....
        /*040c*/ 	.word	0x00000db0
        /*0410*/ 	.word	0x000000ff
        /*0414*/ 	.word	0x000388c0
        /*0418*/ 	.short	0x0100
        /*041a*/ 	.byte	0x08
	.zero		1


	//   ....[20]....
        /*041c*/ 	.word	0x00000dc0
        /*0420*/ 	.word	0x000000ff
        /*0424*/ 	.word	0x000388b8
        /*0428*/ 	.short	0x0100
        /*042a*/ 	.byte	0x08
	.zero		1


	//   ....[21]....
        /*042c*/ 	.word	0x00000dd0
        /*0430*/ 	.word	0x000000ff
        /*0434*/ 	.word	0x000388c8
        /*0438*/ 	.short	0x0100
        /*043a*/ 	.byte	0x08
	.zero		1


	//   ....[22]....
        /*043c*/ 	.word	0x00001740
        /*0440*/ 	.word	0x000000ff
        /*0444*/ 	.word	0x00038800
        /*0448*/ 	.short	0x010a
        /*044a*/ 	.byte	0x06
	.zero		1


	//   ....[23]....
        /*044c*/ 	.word	0x000017e0
        /*0450*/ 	.word	0x00000000
        /*0454*/ 	.word	0x00038830
        /*0458*/ 	.short	0x010a
        /*045a*/ 	.byte	0x3f
	.zero		1


	//   ....[24]....
        /*045c*/ 	.word	0x00001820
        /*0460*/ 	.word	0x00000000
        /*0464*/ 	.word	0x00038830
        /*0468*/ 	.short	0x010a
        /*046a*/ 	.byte	0x3f
	.zero		1


	//   ....[25]....
        /*046c*/ 	.word	0x00004a30
        /*0470*/ 	.word	0x00000000
        /*0474*/ 	.word	0x00000000
        /*0478*/ 	.short	0x0101
        /*047a*/ 	.byte	0x3f
	.zero		1


	//   ....[26]....
        /*047c*/ 	.word	0x00005150
        /*0480*/ 	.word	0x000000ff
        /*0484*/ 	.word	0x00038830
        /*0488*/ 	.short	0x010a
        /*048a*/ 	.byte	0x27
	.zero		1


	//   ....[27]....
        /*048c*/ 	.word	0x00005190
        /*0490*/ 	.word	0x000000ff
        /*0494*/ 	.word	0x00038830
        /*0498*/ 	.short	0x010a
        /*049a*/ 	.byte	0x27
	.zero		1


	//   ....[28]....
        /*049c*/ 	.word	0x00007700
        /*04a0*/ 	.word	0x000000ff
        /*04a4*/ 	.word	0x00038850
        /*04a8*/ 	.short	0x010a
        /*04aa*/ 	.byte	0x04
	.zero		1


	//   ....[29]....
        /*04ac*/ 	.word	0x00007740
        /*04b0*/ 	.word	0x000000ff
        /*04b4*/ 	.word	0x00038850
        /*04b8*/ 	.short	0x010a
        /*04ba*/ 	.byte	0x04
	.zero		1


	//   ....[30]....
        /*04bc*/ 	.word	0x00008350
        /*04c0*/ 	.word	0x00000005
        /*04c4*/ 	.word	0x00000000
        /*04c8*/ 	.short	0x0101
        /*04ca*/ 	.byte	0x3f
	.zero		1


	//   ....[31]....
        /*04cc*/ 	.word	0x00008710
        /*04d0*/ 	.word	0x00000098
        /*04d4*/ 	.word	0x00000000
        /*04d8*/ 	.short	0x0101
        /*04da*/ 	.byte	0x3f
	.zero		1


	//   ....[32]....
        /*04dc*/ 	.word	0x00008fd0
        /*04e0*/ 	.word	0x000000ff
        /*04e4*/ 	.word	0x00038850
        /*04e8*/ 	.short	0x010a
        /*04ea*/ 	.byte	0x08
	.zero		1


	//   ....[33]....
        /*04ec*/ 	.word	0x00009010
        /*04f0*/ 	.word	0x000000ff
        /*04f4*/ 	.word	0x00038850
        /*04f8*/ 	.short	0x010a
        /*04fa*/ 	.byte	0x08
	.zero		1


	//   ....[34]....
        /*04fc*/ 	.word	0x0000a390
        /*0500*/ 	.word	0x00000014
        /*0504*/ 	.word	0x00000000
        /*0508*/ 	.short	0x0101
        /*050a*/ 	.byte	0x3f
	.zero		1


	//   ....[35]....
        /*050c*/ 	.word	0x0000acd0
        /*0510*/ 	.word	0x000000ff
        /*0514*/ 	.word	0x00000000
        /*0518*/ 	.short	0x0101
        /*051a*/ 	.byte	0x07
	.zero		1


	//   ....[36]....
        /*051c*/ 	.word	0x0000ace0
        /*0520*/ 	.word	0x000000ff
        /*0524*/ 	.word	0x00000000
        /*0528*/ 	.short	0x0101
        /*052a*/ 	.byte	0x06
	.zero		1


	//   ....[37]....
        /*052c*/ 	.word	0x0000bcf0
        /*0530*/ 	.word	0x00000004
        /*0534*/ 	.word	0x00038840
        /*0538*/ 	.short	0x010a
        /*053a*/ 	.byte	0x3f
	.zero		1


	//   ....[38]....
        /*053c*/ 	.word	0x0000c380
        /*0540*/ 	.word	0x0000000a
        /*0544*/ 	.word	0x00038820
        /*0548*/ 	.short	0x010a
        /*054a*/ 	.byte	0x3f
	.zero		1


	//   ....[39]....
        /*054c*/ 	.word	0x0000c670
        /*0550*/ 	.word	0x00000002
        /*0554*/ 	.word	0x00038840
        /*0558*/ 	.short	0x010a
        /*055a*/ 	.byte	0x3f
	.zero		1


	//   ....[40]....
        /*055c*/ 	.word	0x0000c9c0
        /*0560*/ 	.word	0x00000002
        /*0564*/ 	.word	0x00038860
        /*0568*/ 	.short	0x010a
        /*056a*/ 	.byte	0x3f
	.zero		1


	//   ....[41]....
        /*056c*/ 	.word	0x0000cfb0
        /*0570*/ 	.word	0x00000002
        /*0574*/ 	.word	0x00038840
        /*0578*/ 	.short	0x010a
        /*057a*/ 	.byte	0x3f
	.zero		1


	//   ....[42]....
        /*057c*/ 	.word	0x0000d300
        /*0580*/ 	.word	0x00000002
        /*0584*/ 	.word	0x00038860
        /*0588*/ 	.short	0x010a
        /*058a*/ 	.byte	0x3f
	.zero		1


	//   ....[43]....
        /*058c*/ 	.word	0x0000d860
        /*0590*/ 	.word	0x00000002
        /*0594*/ 	.word	0x00038840
        /*0598*/ 	.short	0x010a
        /*059a*/ 	.byte	0x3f
	.zero		1


	//   ....[44]....
        /*059c*/ 	.word	0x0000dbb0
        /*05a0*/ 	.word	0x00000002
        /*05a4*/ 	.word	0x00038860
        /*05a8*/ 	.short	0x010a
        /*05aa*/ 	.byte	0x3f
	.zero		1


	//   ....[45]....
        /*05ac*/ 	.word	0x0000dfb0
        /*05b0*/ 	.word	0x00000003
        /*05b4*/ 	.word	0x00038860
        /*05b8*/ 	.short	0x010a
        /*05ba*/ 	.byte	0x3f
	.zero		1


	//   ....[46]....
        /*05bc*/ 	.word	0x0000e450
        /*05c0*/ 	.word	0x00000000
        /*05c4*/ 	.word	0x00038820
        /*05c8*/ 	.short	0x010a
        /*05ca*/ 	.byte	0x3f
	.zero		1


	//   ....[47]....
        /*05cc*/ 	.word	0x0000e610
        /*05d0*/ 	.word	0x00000006
        /*05d4*/ 	.word	0x00000000
        /*05d8*/ 	.short	0x010a
        /*05da*/ 	.byte	0x3f
	.zero		1


	//   ....[48]....
        /*05dc*/ 	.word	0x0000e680
        /*05e0*/ 	.word	0x00000003
        /*05e4*/ 	.word	0x00000000
        /*05e8*/ 	.short	0x010a
        /*05ea*/ 	.byte	0x3f
	.zero		1


	//   ....[49]....
        /*05ec*/ 	.word	0x0000e6e0
        /*05f0*/ 	.word	0x00000010
        /*05f4*/ 	.word	0x00000000
        /*05f8*/ 	.short	0x010a
        /*05fa*/ 	.byte	0x3f
	.zero		1


	//   ....[50]....
        /*05fc*/ 	.word	0x0000e710
        /*0600*/ 	.word	0x00000003
        /*0604*/ 	.word	0x00000000
        /*0608*/ 	.short	0x010a
        /*060a*/ 	.byte	0x3f
	.zero		1


	//   ....[51]....
        /*060c*/ 	.word	0x0000e790
        /*0610*/ 	.word	0x00000003
        /*0614*/ 	.word	0x00038800
        /*0618*/ 	.short	0x010a
        /*061a*/ 	.byte	0x3f
	.zero		1


	//   ....[52]....
        /*061c*/ 	.word	0x0000e7e0
        /*0620*/ 	.word	0x00000000
        /*0624*/ 	.word	0x00038830
        /*0628*/ 	.short	0x010a
        /*062a*/ 	.byte	0x3f
	.zero		1


	//   ....[53]....
        /*062c*/ 	.word	0x0000e840
        /*0630*/ 	.word	0x00000004
        /*0634*/ 	.word	0x00038830
        /*0638*/ 	.short	0x010a
        /*063a*/ 	.byte	0x3f
	.zero		1


	//   ....[54]....
        /*063c*/ 	.word	0x0000e8a0
        /*0640*/ 	.word	0x00000003
        /*0644*/ 	.word	0x00038850
        /*0648*/ 	.short	0x010a
        /*064a*/ 	.byte	0x3f
	.zero		1


	//   ....[55]....
        /*064c*/ 	.word	0x0000e900
        /*0650*/ 	.word	0x00000007
        /*0654*/ 	.word	0x00038850
        /*0658*/ 	.short	0x010a
        /*065a*/ 	.byte	0x3f
	.zero		1


	//   ....[56]....
        /*065c*/ 	.word	0x0000eaa0
        /*0660*/ 	.word	0x00000004
        /*0664*/ 	.word	0x00038840
        /*0668*/ 	.short	0x010a
        /*066a*/ 	.byte	0x3f
	.zero		1


	//   ....[57]....
        /*066c*/ 	.word	0x0000eb20
        /*0670*/ 	.word	0x00000007
        /*0674*/ 	.word	0x00038820
        /*0678*/ 	.short	0x010a
        /*067a*/ 	.byte	0x3f
	.zero		1


	//   ....[58]....
        /*067c*/ 	.word	0x0000eb70
        /*0680*/ 	.word	0x00000002
        /*0684*/ 	.word	0x00038840
        /*0688*/ 	.short	0x010a
        /*068a*/ 	.byte	0x3f
	.zero		1


	//   ....[59]....
        /*068c*/ 	.word	0x0000ebc0
        /*0690*/ 	.word	0x00000002
        /*0694*/ 	.word	0x00038860
        /*0698*/ 	.short	0x010a
        /*069a*/ 	.byte	0x3f
	.zero		1


	//   ....[60]....
        /*069c*/ 	.word	0x0000ec10
        /*06a0*/ 	.word	0x00000002
        /*06a4*/ 	.word	0x00038840
        /*06a8*/ 	.short	0x010a
        /*06aa*/ 	.byte	0x3f
	.zero		1


	//   ....[61]....
        /*06ac*/ 	.word	0x0000ec60
        /*06b0*/ 	.word	0x00000002
        /*06b4*/ 	.word	0x00038860
        /*06b8*/ 	.short	0x010a
        /*06ba*/ 	.byte	0x3f
	.zero		1


	//   ....[62]....
        /*06bc*/ 	.word	0x0000ecb0
        /*06c0*/ 	.word	0x00000002
        /*06c4*/ 	.word	0x00038840
        /*06c8*/ 	.short	0x010a
        /*06ca*/ 	.byte	0x3f
	.zero		1


	//   ....[63]....
        /*06cc*/ 	.word	0x0000ed00
        /*06d0*/ 	.word	0x00000002
        /*06d4*/ 	.word	0x00038860
        /*06d8*/ 	.short	0x010a
        /*06da*/ 	.byte	0x3f
	.zero		1


	//   ....[64]....
        /*06dc*/ 	.word	0x0000ed50
        /*06e0*/ 	.word	0x00000003
        /*06e4*/ 	.word	0x00038860
        /*06e8*/ 	.short	0x010a
        /*06ea*/ 	.byte	0x3f
	.zero		1


	//   ....[65]....
        /*06ec*/ 	.word	0x0000eda0
        /*06f0*/ 	.word	0x00000000
        /*06f4*/ 	.word	0x00038820
        /*06f8*/ 	.short	0x010a
        /*06fa*/ 	.byte	0x3f
	.zero		1


	//   ....[66]....
        /*06fc*/ 	.word	0x0000ef40
        /*0700*/ 	.word	0x00000006
        /*0704*/ 	.word	0x00000000
        /*0708*/ 	.short	0x010a
        /*070a*/ 	.byte	0x3f
	.zero		1


	//   ....[67]....
        /*070c*/ 	.word	0x0000ef90
        /*0710*/ 	.word	0x00000003
        /*0714*/ 	.word	0x00000000
        /*0718*/ 	.short	0x010a
        /*071a*/ 	.byte	0x3f
	.zero		1


	//   ....[68]....
        /*071c*/ 	.word	0x0000efe0
        /*0720*/ 	.word	0x00000010
        /*0724*/ 	.word	0x00000000
        /*0728*/ 	.short	0x010a
        /*072a*/ 	.byte	0x3f
	.zero		1


	//----- nvinfo : EIATTR_NUM_MBARRIERS
	.align		4
.L_389:
        /*072c*/ 	.byte	0x03, 0x38
        /*072e*/ 	.short	0x0016


	//----- nvinfo : EIATTR_EXIT_INSTR_OFFSETS
	.align		4
        /*0730*/ 	.byte	0x04, 0x1c
        /*0732*/ 	.short	(.L_391 - .L_390)


	//   ....[0]....
.L_390:
        /*0734*/ 	.word	0x00000f90


	//   ....[1]....
        /*0738*/ 	.word	0x0000ade0


	//   ....[2]....
        /*073c*/ 	.word	0x0000ae40


	//   ....[3]....
        /*0740*/ 	.word	0x0000e760


	//----- nvinfo : EIATTR_MAX_THREADS
	.align		4
.L_391:
        /*0744*/ 	.byte	0x04, 0x05
        /*0746*/ 	.short	(.L_393 - .L_392)
.L_392:
        /*0748*/ 	.word	0x00000180
        /*074c*/ 	.word	0x00000001
        /*0750*/ 	.word	0x00000001


	//----- nvinfo : EIATTR_CRS_STACK_SIZE
	.align		4
.L_393:
        /*0754*/ 	.byte	0x04, 0x1e
        /*0756*/ 	.short	(.L_395 - .L_394)
.L_394:
        /*0758*/ 	.word	0x00000000


	//----- nvinfo : EIATTR_CBANK_PARAM_SIZE
	.align		4
.L_395:
        /*075c*/ 	.byte	0x03, 0x19
        /*075e*/ 	.short	0x0bf0


	//----- nvinfo : EIATTR_PARAM_CBANK
	.align		4
        /*0760*/ 	.byte	0x04, 0x0a
        /*0762*/ 	.short	(.L_397 - .L_396)
	.align		4
.L_396:
        /*0764*/ 	.word	index@(.nv.constant0._ZN7cutlass13device_kernelIN5flash11enable_sm90INS1_16FlashAttnFwdSm90INS1_25CollectiveMainloopFwdSm90ILi2EN4cute5tupleIJNS5_1CILi2EEENS7_ILi1EEES9_EEENS6_IJNS7_ILi128EEENS7_ILi80EEENS7_ILi256EEEEEELi256ENS_10bfloat16_tEfNS_4arch4Sm90ELb0ELb0ELb0ELb0ELb0ELb0ELb0ELb1ELb1ELb0ELb0ELb0EEENS1_21CollectiveEpilogueFwdINS6_IJSB_SD_SC_EEESA_SF_SH_Li256ELb0ELb0ELb0ELb0EEENS1_29StaticPersistentTileSchedulerILb0EEEEEEEEEvNT_6ParamsE)
        /*0768*/ 	.short	0x0210
        /*076a*/ 	.short	0x0bf0


	//----- nvinfo : EIATTR_SW_WAR
	.align		4
.L_397:
        /*076c*/ 	.byte	0x04, 0x36
        /*076e*/ 	.short	(.L_399 - .L_398)
.L_398:
        /*0770*/ 	.word	0x00000008
.L_399:


//--------------------- .nv.info._ZN7cutlass13device_kernelIN5flash11enable_sm90INS1_16FlashAttnFwdSm90INS1_25CollectiveMainloopFwdSm90ILi2EN4cute5tupleIJNS5_1CILi1EEES8_S8_EEENS6_IJNS7_ILi128EEENS7_ILi80EEENS7_ILi256EEEEEELi256ENS_10bfloat16_tEfNS_4arch4Sm90ELb0ELb0ELb0ELb1ELb0ELb0ELb0ELb1ELb1ELb0ELb0ELb0EEENS1_21CollectiveEpilogueFwdINS6_IJSA_SC_SB_EEES9_SE_SG_Li256ELb1ELb0ELb0ELb0EEENS1_36VarlenDynamicPersistentTileSchedulerILi128ELi80ELi256ELi32ELb0ELb0ELb1ELb0ELb1ELb1EEEEEEEEEvNT_6ParamsE --------------------------
	.section	.nv.info._ZN7cutlass13device_kernelIN5flash11enable_sm90INS1_16FlashAttnFwdSm90INS1_25CollectiveMainloopFwdSm90ILi2EN4cute5tupleIJNS5_1CILi1EEES8_S8_EEENS6_IJNS7_ILi128EEENS7_ILi80EEENS7_ILi256EEEEEELi256ENS_10bfloat16_tEfNS_4arch4Sm90ELb0ELb0ELb0ELb1ELb0ELb0ELb0ELb1ELb1ELb0ELb0ELb0EEENS1_21CollectiveEpilogueFwdINS6_IJSA_SC_SB_EEES9_SE_SG_Li256ELb1ELb0ELb0ELb0EEENS1_36VarlenDynamicPersistentTileSchedulerILi128ELi80ELi256ELi32ELb0ELb0ELb1ELb0ELb1ELb1EEEEEEEEEvNT_6ParamsE,"",@"SHT_CUDA_INFO"
	.sectionflags	@""
	.align	4


	//----- nvinfo : EIATTR_CUDA_API_VERSION
	.align		4
        /*0000*/ 	.byte	0x04, 0x37
        /*0002*/ 	.short	(.L_401 - .L_400)
.L_400:
        /*0004*/ 	.word	0x00000082


	//----- nvinfo : EIATTR_KPARAM_INFO
	.align		4
.L_401:
        /*0008*/ 	.byte	0x04, 0x17
        /*000a*/ 	.short	(.L_403 - .L_402)
.L_402:
        /*000c*/ 	.word	0x00000000
        /*0010*/ 	.short	0x0000
        /*0012*/ 	.short	0x0070
        /*0014*/ 	.byte	0x00, 0xf0, 0x01, 0x28


	//----- nvinfo : EIATTR_SPARSE_MMA_MASK
	.align		4
.L_403:
        /*0018*/ 	.byte	0x03, 0x50
        /*001a*/ 	.short	0x0000


	//----- nvinfo : EIATTR_MAXREG_COUNT
	.align		4
        /*001c*/ 	.byte	0x03, 0x1b
        /*001e*/ 	.short	0x00a8


	//----- nvinfo : EIATTR_NUM_BARRIERS
	.align		4
        /*0020*/ 	.byte	0x02, 0x4c
        /*0022*/ 	.byte	0x09
	.zero		1


	//----- nvinfo : EIATTR_EXTERNS
	.align		4
        /*0024*/ 	.byte	0x04, 0x0f
        /*0026*/ 	.short	(.L_405 - .L_404)


	//   ....[0]....
	.align		4
.L_404:
        /*0028*/ 	.word	index@(__assertfail)


	//----- nvinfo : EIATTR_ANNOTATIONS
	.align		4
.L_405:
        /*002c*/ 	.byte	0x04, 0x55
        /*002e*/ 	.short	(.L_407 - .L_406)


	//   ....[0]....
.L_406:
        /* <DEDUP_REMOVED lines=39> */


	//----- nvinfo : EIATTR_MERCURY_ISA_VERSION
	.align		4
.L_407:
        /*0290*/ 	.byte	0x03, 0x5f
        /*0292*/ 	.short	0x0101


	//----- nvinfo : EIATTR_UNUSED_LOAD_BYTE_OFFSET
	.align		4
        /*0294*/ 	.byte	0x04, 0x44
        /*0296*/ 	.short	(.L_409 - .L_408)


	//   ....[0]....
.L_408:
        /*0298*/ 	.word	0x00000a40
        /*029c*/ 	.word	0x0000fff0


	//   ....[1]....
        /*02a0*/ 	.word	0x0000a630
        /*02a4*/ 	.word	0x0000fff0


	//----- nvinfo : EIATTR_INT_WARP_WIDE_INSTR_OFFSETS
	.align		4
.L_409:
        /*02a8*/ 	.byte	0x04, 0x31
        /*02aa*/ 	.short	(.L_411 - .L_410)


	//   ....[0]....
.L_410:
        /*02ac*/ 	.word	0x00000160


	//   ....[1]....
        /*02b0*/ 	.word	0x000001a0


	//   ....[2]....
        /*02b4*/ 	.word	0x00000210


	//   ....[3]....
        /*02b8*/ 	.word	0x00008120


	//   ....[4]....
        /*02bc*/ 	.word	0x0000e150


	//   ....[5]....
        /*02c0*/ 	.word	0x0000e1f0


	//   ....[6]....
        /*02c4*/ 	.word	0x0000e680


	//   ....[7]....
        /*02c8*/ 	.word	0x0000e6b0


	//   ....[8]....
        /*02cc*/ 	.word	0x0000e8c0


	//   ....[9]....
        /*02d0*/ 	.word	0x0000e9b0


	//   ....[10]....
        /*02d4*/ 	.word	0x0000eaa0


	//   ....[11]....
        /*02d8*/ 	.word	0x000111a0


	//   ....[12]....
        /*02dc*/ 	.word	0x00011240


	//----- nvinfo : EIATTR_COOP_GROUP_MASK_REGIDS
	.align		4
.L_411:
        /*02e0*/ 	.byte	0x04, 0x29
        /*02e2*/ 	.short	(.L_413 - .L_412)


	//   ....[0]....
.L_412:
        /*02e4*/ 	.word	0xffffffff


	//   ....[1]....
        /*02e8*/ 	.word	0xffffffff


	//   ....[2]....
        /*02ec*/ 	.word	0xffffffff


	//   ....[3]....
        /*02f0*/ 	.word	0xffffffff


	//   ....[4]....
        /*02f4*/ 	.word	0xffffffff


	//   ....[5]....
        /*02f8*/ 	.word	0xffffffff


	//   ....[6]....
        /*02fc*/ 	.word	0xffffffff


	//   ....[7]....
        /*0300*/ 	.word	0xffffffff


	//   ....[8]....
        /*0304*/ 	.word	0xffffffff


	//   ....[9]....
        /*0308*/ 	.word	0xffffffff


	//   ....[10]....
        /*030c*/ 	.word	0xffffffff


	//   ....[11]....
        /*0310*/ 	.word	0xffffffff


	//   ....[12]....
        /*0314*/ 	.word	0xffffffff


	//   ....[13]....
        /*0318*/ 	.word	0xffffffff


	//   ....[14]....
        /*031c*/ 	.word	0xffffffff


	//   ....[15]....
        /*0320*/ 	.word	0xffffffff


	//   ....[16]....
        /*0324*/ 	.word	0xffffffff


	//   ....[17]....
        /*0328*/ 	.word	0xffffffff


	//   ....[18]....
        /*032c*/ 	.word	0xffffffff


	//   ....[19]....
        /*0330*/ 	.word	0xffffffff


	//   ....[20]....
        /*0334*/ 	.word	0xffffffff


	//   ....[21]....
        /*0338*/ 	.word	0xffffffff


	//   ....[22]....
        /*033c*/ 	.word	0xffffffff


	//   ....[23]....
        /*0340*/ 	.word	0xffffffff


	//   ....[24]....
        /*0344*/ 	.word	0xffffffff


	//   ....[25]....
        /*0348*/ 	.word	0xffffffff


	//   ....[26]....
        /*034c*/ 	.word	0xffffffff


	//   ....[27]....
        /*0350*/ 	.word	0xffffffff


	//   ....[28]....
        /*0354*/ 	.word	0xffffffff


	//   ....[29]....
        /*0358*/ 	.word	0xffffffff


	//   ....[30]....
        /*035c*/ 	.word	0xffffffff


	//   ....[31]....
        /*0360*/ 	.word	0xffffffff


	//   ....[32]....
        /*0364*/ 	.word	0xffffffff


	//   ....[33]....
        /*0368*/ 	.word	0xffffffff


	//   ....[34]....
        /*036c*/ 	.word	0xffffffff


	//   ....[35]....
        /*0370*/ 	.word	0xffffffff


	//   ....[36]....
        /*0374*/ 	.word	0xffffffff


	//   ....[37]....
        /*0378*/ 	.word	0xffffffff


	//   ....[38]....
        /*037c*/ 	.word	0xffffffff


	//   ....[39]....
        /*0380*/ 	.word	0xffffffff


	//   ....[40]....
        /*0384*/ 	.word	0xffffffff


	//   ....[41]....
        /*0388*/ 	.word	0xffffffff


	//   ....[42]....
        /*038c*/ 	.word	0xffffffff


	//   ....[43]....
        /*0390*/ 	.word	0xffffffff


	//   ....[44]....
        /*0394*/ 	.word	0xffffffff


	//   ....[45]....
        /*0398*/ 	.word	0xffffffff


	//   ....[46]....
        /*039c*/ 	.word	0xffffffff


	//   ....[47]....
        /*03a0*/ 	.word	0xffffffff


	//   ....[48]....
        /*03a4*/ 	.word	0xffffffff


	//   ....[49]....
        /*03a8*/ 	.word	0xffffffff


	//   ....[50]....
        /*03ac*/ 	.word	0xffffffff


	//   ....[51]....
        /*03b0*/ 	.word	0xffffffff


	//   ....[52]....
        /*03b4*/ 	.word	0xffffffff


	//   ....[53]....
        /*03b8*/ 	.word	0xffffffff


	//   ....[54]....
        /*03bc*/ 	.word	0x0500000f


	//   ....[55]....
        /*03c0*/ 	.word	0x0500000f


	//   ....[56]....
        /*03c4*/ 	.word	0x0500000f


	//   ....[57]....
        /*03c8*/ 	.word	0x0500000f


	//   ....[58]....
        /*03cc*/ 	.word	0x0500000f


	//   ....[59]....
        /*03d0*/ 	.word	0x0500000f


	//   ....[60]....
        /*03d4*/ 	.word	0x0500000f


	//   ....[61]....
        /*03d8*/ 	.word	0x0500000f


	//   ....[62]....
        /*03dc*/ 	.word	0x0500000f


	//   ....[63]....
        /*03e0*/ 	.word	0x0500000f


	//   ....[64]....
        /*03e4*/ 	.word	0x0500000f


	//   ....[65]....
        /*03e8*/ 	.word	0x0500000f


	//   ....[66]....
        /*03ec*/ 	.word	0x0500000f


	//   ....[67]....
        /*03f0*/ 	.word	0x0500000f


	//   ....[68]....
        /*03f4*/ 	.word	0x0500000f


	//   ....[69]....
        /*03f8*/ 	.word	0x0500000f


	//   ....[70]....
        /*03fc*/ 	.word	0x0500000f


	//   ....[71]....
        /*0400*/ 	.word	0x0500000f


	//   ....[72]....
        /*0404*/ 	.word	0x0500000f


	//----- nvinfo : EIATTR_COOP_GROUP_INSTR_OFFSETS
	.align		4
.L_413:
        /*0408*/ 	.byte	0x04, 0x28
        /*040a*/ 	.short	(.L_415 - .L_414)


	//   ....[0]....
.L_414:
        /*040c*/ 	.word	0x00000060


	//   ....[1]....
        /*0410*/ 	.word	0x00000170


	//   ....[2]....
        /*0414*/ 	.word	0x000001c0


	//   ....[3]....
        /*0418*/ 	.word	0x000003f0


	//   ....[4]....
        /*041c*/ 	.word	0x00000550


	//   ....[5]....
        /*0420*/ 	.word	0x00000670


	//   ....[6]....
        /*0424*/ 	.word	0x000007d0


	//   ....[7]....
        /*0428*/ 	.word	0x00001600


	//   ....[8]....
        /*042c*/ 	.word	0x000044a0


	//   ....[9]....
        /*0430*/ 	.word	0x000044e0


	//   ....[10]....
        /*0434*/ 	.word	0x00004880


	//   ....[11]....
        /*0438*/ 	.word	0x00004900


	//   ....[12]....
        /*043c*/ 	.word	0x00008380


	//   ....[13]....
        /*0440*/ 	.word	0x000084a0


	//   ....[14]....
        /*0444*/ 	.word	0x00008930


	//   ....[15]....
        /*0448*/ 	.word	0x00008950


	//   ....[16]....
        /*044c*/ 	.word	0x00009940


	//   ....[17]....
        /*0450*/ 	.word	0x00009a00


	//   ....[18]....
        /*0454*/ 	.word	0x00009ad0


	//   ....[19]....
        /*0458*/ 	.word	0x00009cb0


	//   ....[20]....
        /*045c*/ 	.word	0x0000d270


	//   ....[21]....
        /*0460*/ 	.word	0x0000d410


	//   ....[22]....
        /*0464*/ 	.word	0x0000d440


	//   ....[23]....
        /*0468*/ 	.word	0x0000d480


	//   ....[24]....
        /*046c*/ 	.word	0x0000d4e0


	//   ....[25]....
        /*0470*/ 	.word	0x0000d540


	//   ....[26]....
        /*0474*/ 	.word	0x0000d580


	//   ....[27]....
        /*0478*/ 	.word	0x0000d740


	//   ....[28]....
        /*047c*/ 	.word	0x0000d7a0


	//   ....[29]....
        /*0480*/ 	.word	0x0000d7e0


	//   ....[30]....
        /*0484*/ 	.word	0x0000d820


	//   ....[31]....
        /*0488*/ 	.word	0x0000d850


	//   ....[32]....
        /*048c*/ 	.word	0x0000d880


	//   ....[33]....
        /*0490*/ 	.word	0x0000d910


	//   ....[34]....
        /*0494*/ 	.word	0x0000d940


	//   ....[35]....
        /*0498*/ 	.word	0x0000d9d0


	//   ....[36]....
        /*049c*/ 	.word	0x00011700


	//   ....[37]....
        /*04a0*/ 	.word	0x00011710


	//   ....[38]....
        /*04a4*/ 	.word	0x00011830


	//   ....[39]....
        /*04a8*/ 	.word	0x00011890


	//   ....[40]....
        /*04ac*/ 	.word	0x000118d0


	//   ....[41]....
        /*04b0*/ 	.word	0x00011910


	//   ....[42]....
        /*04b4*/ 	.word	0x00011940


	//   ....[43]....
        /*04b8*/ 	.word	0x00011970


	//   ....[44]....
        /*04bc*/ 	.word	0x00011b10


	//   ....[45]....
        /*04c0*/ 	.word	0x00011b70


	//   ....[46]....
        /*04c4*/ 	.word	0x00011bb0


	//   ....[47]....
        /*04c8*/ 	.word	0x00011bf0


	//   ....[48]....
        /*04cc*/ 	.word	0x00011c20


	//   ....[49]....
        /*04d0*/ 	.word	0x00011c50


	//   ....[50]....
        /*04d4*/ 	.word	0x00011d10


	//   ....[51]....
        /*04d8*/ 	.word	0x00011d30


	//   ....[52]....
        /*04dc*/ 	.word	0x00011da0


	//   ....[53]....
        /*04e0*/ 	.word	0x000121f0


	//   ....[54]....
        /*04e4*/ 	.word	0x00012700


	//   ....[55]....
        /*04e8*/ 	.word	0x00012b20


	//   ....[56]....
        /*04ec*/ 	.word	0x00012bb0


	//   ....[57]....
        /*04f0*/ 	.word	0x00012c50


	//   ....[58]....
        /*04f4*/ 	.word	0x00012d00


	//   ....[59]....
        /*04f8*/ 	.word	0x00012d80


	//   ....[60]....
        /*04fc*/ 	.word	0x00012e00


	//   ....[61]....
        /*0500*/ 	.word	0x00012e80


	//   ....[62]....
        /*0504*/ 	.word	0x00012f00


	//   ....[63]....
        /*0508*/ 	.word	0x00012f90


	//   ....[64]....
        /*050c*/ 	.word	0x00013040


	//   ....[65]....
        /*0510*/ 	.word	0x000130c0


	//   ....[66]....
        /*0514*/ 	.word	0x00013140


	//   ....[67]....
        /*0518*/ 	.word	0x000131c0


	//   ....[68]....
        /*051c*/ 	.word	0x00013240


	//   ....[69]....
        /*0520*/ 	.word	0x000132b0


	//   ....[70]....
        /*0524*/ 	.word	0x00013350


	//   ....[71]....
        /*0528*/ 	.word	0x000133e0


	//   ....[72]....
        /*052c*/ 	.word	0x00013500


	//----- nvinfo : EIATTR_REG_RECONFIG
	.align		4
.L_415:
        /*0530*/ 	.byte	0x01, 0x54
	.zero		2


	//----- nvinfo : EIATTR_SYSCALL_OFFSETS
	.align		4
        /*0534*/ 	.byte	0x04, 0x46
        /*0536*/ 	.short	(.L_417 - .L_416)


	//   ....[0]....
.L_416:
        /*0538*/ 	.word	0x000017e0


	//   ....[1]....
        /*053c*/ 	.word	0x0000e380


	//   ....[2]....
        /*0540*/ 	.word	0x0000e4c0


	//   ....[3]....
        /*0544*/ 	.word	0x0000e5c0


	//----- nvinfo : EIATTR_MBARRIER_INSTR_OFFSETS
	.align		4
.L_417:
        /*0548*/ 	.byte	0x04, 0x39
        /*054a*/ 	.short	(.L_419 - .L_418)


	//   ....[0]....
.L_418:
        /*054c*/ 	.word	0x000002a0
        /*0550*/ 	.word	0x000000ff
        /*0554*/ 	.word	0x00038800
        /*0558*/ 	.short	0x0100
        /*055a*/ 	.byte	0x08
	.zero		1


	//   ....[1]....
        /*055c*/ 	.word	0x000002b0
        /*0560*/ 	.word	0x000000ff
        /*0564*/ 	.word	0x00038820
        /*0568*/ 	.short	0x0100
        /*056a*/ 	.byte	0x08
	.zero		1


	//   ....[2]....
        /*056c*/ 	.word	0x000003a0
        /*0570*/ 	.word	0x000000ff
        /*0574*/ 	.word	0x00038830
        /*0578*/ 	.short	0x0100
        /*057a*/ 	.byte	0x08
	.zero		1


	//   ....[3]....
        /*057c*/ 	.word	0x000003b0
        /*0580*/ 	.word	0x000000ff
        /*0584*/ 	.word	0x00038840
        /*0588*/ 	.short	0x0100
        /*058a*/ 	.byte	0x08
	.zero		1


	//   ....[4]....
        /*058c*/ 	.word	0x000003c0
        /*0590*/ 	.word	0x000000ff
        /*0594*/ 	.word	0x00038838
        /*0598*/ 	.short	0x0100
        /*059a*/ 	.byte	0x08
	.zero		1


	//   ....[5]....
        /*059c*/ 	.word	0x000003d0
        /*05a0*/ 	.word	0x000000ff
        /*05a4*/ 	.word	0x00038848
        /*05a8*/ 	.short	0x0100
        /*05aa*/ 	.byte	0x08
	.zero		1


	//   ....[6]....
        /*05ac*/ 	.word	0x00000500
        /*05b0*/ 	.word	0x000000ff
        /*05b4*/ 	.word	0x00038850
        /*05b8*/ 	.short	0x0100
        /*05ba*/ 	.byte	0x08
	.zero		1


	//   ....[7]....
        /*05bc*/ 	.word	0x00000510
        /*05c0*/ 	.word	0x000000ff
        /*05c4*/ 	.word	0x00038860
        /*05c8*/ 	.short	0x0100
        /*05ca*/ 	.byte	0x08
	.zero		1


	//   ....[8]....
        /*05cc*/ 	.word	0x00000520
        /*05d0*/ 	.word	0x000000ff
        /*05d4*/ 	.word	0x00038858
        /*05d8*/ 	.short	0x0100
        /*05da*/ 	.byte	0x08
	.zero		1


	//   ....[9]....
        /*05dc*/ 	.word	0x00000530
        /*05e0*/ 	.word	0x000000ff
        /*05e4*/ 	.word	0x00038868
        /*05e8*/ 	.short	0x0100
        /*05ea*/ 	.byte	0x08
	.zero		1


	//   ....[10]....
        /*05ec*/ 	.word	0x00000620
        /*05f0*/ 	.word	0x000000ff
        /*05f4*/ 	.word	0x00038870
        /*05f8*/ 	.short	0x0100
        /*05fa*/ 	.byte	0x06
	.zero		1


	//   ....[11]....
        /*05fc*/ 	.word	0x00000630
        /*0600*/ 	.word	0x000000ff
        /*0604*/ 	.word	0x00038880
        /*0608*/ 	.short	0x0100
        /*060a*/ 	.byte	0x06
	.zero		1


	//   ....[12]....
        /*060c*/ 	.word	0x00000640
        /*0610*/ 	.word	0x000000ff
        /*0614*/ 	.word	0x00038878
        /*0618*/ 	.short	0x0100
        /*061a*/ 	.byte	0x06
	.zero		1


	//   ....[13]....
        /*061c*/ 	.word	0x00000650
        /*0620*/ 	.word	0x000000ff
        /*0624*/ 	.word	0x00038888
        /*0628*/ 	.short	0x0100
        /*062a*/ 	.byte	0x06
	.zero		1


	//   ....[14]....
        /*062c*/ 	.word	0x00000780
        /*0630*/ 	.word	0x000000ff
        /*0634*/ 	.word	0x00038890
        /*0638*/ 	.short	0x0100
        /*063a*/ 	.byte	0x08
	.zero		1


	//   ....[15]....
        /*063c*/ 	.word	0x00000790
        /*0640*/ 	.word	0x000000ff
        /*0644*/ 	.word	0x000388a0
        /*0648*/ 	.short	0x0100
        /*064a*/ 	.byte	0x08
	.zero		1


	//   ....[16]....
        /*064c*/ 	.word	0x000007a0
        /*0650*/ 	.word	0x000000ff
        /*0654*/ 	.word	0x00038898
        /*0658*/ 	.short	0x0100
        /*065a*/ 	.byte	0x08
	.zero		1


	//   ....[17]....
        /*065c*/ 	.word	0x000007b0
        /*0660*/ 	.word	0x000000ff
        /*0664*/ 	.word	0x000388a8
        /*0668*/ 	.short	0x0100
        /*066a*/ 	.byte	0x08
	.zero		1


	//   ....[18]....
        /*066c*/ 	.word	0x000008e0
        /*0670*/ 	.word	0x000000ff
        /*0674*/ 	.word	0x000388b0
        /*0678*/ 	.short	0x0100
        /*067a*/ 	.byte	0x08
	.zero		1


	//   ....[19]....
        /*067c*/ 	.word	0x000008f0
        /*0680*/ 	.word	0x000000ff
        /*0684*/ 	.word	0x000388c0
        /*0688*/ 	.short	0x0100
        /*068a*/ 	.byte	0x08
	.zero		1


	//   ....[20]....
        /*068c*/ 	.word	0x00000900
        /*0690*/ 	.word	0x000000ff
        /*0694*/ 	.word	0x000388b8
        /*0698*/ 	.short	0x0100
        /*069a*/ 	.byte	0x08
	.zero		1


	//   ....[21]....
        /*069c*/ 	.word	0x00000910
        /*06a0*/ 	.word	0x000000ff
        /*06a4*/ 	.word	0x000388c8
        /*06a8*/ 	.short	0x0100
        /*06aa*/ 	.byte	0x08
	.zero		1


	//   ....[22]....
        /*06ac*/ 	.word	0x000018b0
        /*06b0*/ 	.word	0x00000005
        /*06b4*/ 	.word	0x00038800
        /*06b8*/ 	.short	0x010a
        /*06ba*/ 	.byte	0x3f
	.zero		1


	//   ....[23]....
        /*06bc*/ 	.word	0x00001920
        /*06c0*/ 	.word	0x00000000
        /*06c4*/ 	.word	0x00038830
        /*06c8*/ 	.short	0x010a
        /*06ca*/ 	.byte	0x3f
	.zero		1


	//   ....[24]....
        /*06cc*/ 	.word	0x00001990
        /*06d0*/ 	.word	0x00000000
        /*06d4*/ 	.word	0x00038830
        /*06d8*/ 	.short	0x010a
        /*06da*/ 	.byte	0x3f
	.zero		1


	//   ....[25]....
        /*06dc*/ 	.word	0x000043f0
        /*06e0*/ 	.word	0x00000000
        /*06e4*/ 	.word	0x00000000
        /*06e8*/ 	.short	0x0101
        /*06ea*/ 	.byte	0x3f
	.zero		1


	//   ....[26]....
        /*06ec*/ 	.word	0x00005790
        /*06f0*/ 	.word	0x000000ff
        /*06f4*/ 	.word	0x00038830
        /*06f8*/ 	.short	0x010a
        /*06fa*/ 	.byte	0x3d
	.zero		1


	//   ....[27]....
        /*06fc*/ 	.word	0x000057d0
        /*0700*/ 	.word	0x000000ff
        /*0704*/ 	.word	0x00038830
        /*0708*/ 	.short	0x010a
        /*070a*/ 	.byte	0x3d
	.zero		1


	//   ....[28]....
        /*070c*/ 	.word	0x00008070
        /*0710*/ 	.word	0x000000ff
        /*0714*/ 	.word	0x00038850
        /*0718*/ 	.short	0x010a
        /*071a*/ 	.byte	0x04
	.zero		1


	//   ....[29]....
        /*071c*/ 	.word	0x000080b0
        /*0720*/ 	.word	0x000000ff
        /*0724*/ 	.word	0x00038850
        /*0728*/ 	.short	0x010a
        /*072a*/ 	.byte	0x04
	.zero		1


	//   ....[30]....
        /*072c*/ 	.word	0x00008e70
        /*0730*/ 	.word	0x000000ff
        /*0734*/ 	.word	0x00000000
        /*0738*/ 	.short	0x0101
        /*073a*/ 	.byte	0x3d
	.zero		1


	//   ....[31]....
        /*073c*/ 	.word	0x00008ed0
        /*0740*/ 	.word	0x000000ff
        /*0744*/ 	.word	0x00000000
        /*0748*/ 	.short	0x0101
        /*074a*/ 	.byte	0x04
	.zero		1


	//   ....[32]....
        /*074c*/ 	.word	0x000098a0
        /*0750*/ 	.word	0x0000000b
        /*0754*/ 	.word	0x00038850
        /*0758*/ 	.short	0x010a
        /*075a*/ 	.byte	0x3f
	.zero		1


	//   ....[33]....
        /*075c*/ 	.word	0x000098e0
        /*0760*/ 	.word	0x0000000b
        /*0764*/ 	.word	0x00038850
        /*0768*/ 	.short	0x010a
        /*076a*/ 	.byte	0x3f
	.zero		1


	//   ....[34]....
        /*076c*/ 	.word	0x00009dd0
        /*0770*/ 	.word	0x0000000b
        /*0774*/ 	.word	0x00000000
        /*0778*/ 	.short	0x0101
        /*077a*/ 	.byte	0x3f
	.zero		1


	//   ....[35]....
        /*077c*/ 	.word	0x0000be20
        /*0780*/ 	.word	0x000000ad
        /*0784*/ 	.word	0x00000000
        /*0788*/ 	.short	0x0101
        /*078a*/ 	.byte	0x3f
	.zero		1


	//   ....[36]....
        /*078c*/ 	.word	0x0000ee10
        /*0790*/ 	.word	0x00000008
        /*0794*/ 	.word	0x00038840
        /*0798*/ 	.short	0x010a
        /*079a*/ 	.byte	0x3f
	.zero		1


	//   ....[37]....
        /*079c*/ 	.word	0x0000f490
        /*07a0*/ 	.word	0x00000009
        /*07a4*/ 	.word	0x00038820
        /*07a8*/ 	.short	0x010a
        /*07aa*/ 	.byte	0x3f
	.zero		1


	//   ....[38]....
        /*07ac*/ 	.word	0x0000f7e0
        /*07b0*/ 	.word	0x00000002
        /*07b4*/ 	.word	0x00038840
        /*07b8*/ 	.short	0x010a
        /*07ba*/ 	.byte	0x3f
	.zero		1


	//   ....[39]....
        /*07bc*/ 	.word	0x0000fb30
        /*07c0*/ 	.word	0x00000003
        /*07c4*/ 	.word	0x00000060
        /*07c8*/ 	.short	0x010a
        /*07ca*/ 	.byte	0x3f
	.zero		1


	//   ....[40]....
        /*07cc*/ 	.word	0x000101b0
        /*07d0*/ 	.word	0x00000002
        /*07d4*/ 	.word	0x00038840
        /*07d8*/ 	.short	0x010a
        /*07da*/ 	.byte	0x3f
	.zero		1


	//   ....[41]....
        /*07dc*/ 	.word	0x00010500
        /*07e0*/ 	.word	0x00000002
        /*07e4*/ 	.word	0x00000060
        /*07e8*/ 	.short	0x010a
        /*07ea*/ 	.byte	0x3f
	.zero		1


	//   ....[42]....
        /*07ec*/ 	.word	0x00010a80
        /*07f0*/ 	.word	0x00000002
        /*07f4*/ 	.word	0x00038840
        /*07f8*/ 	.short	0x010a
        /*07fa*/ 	.byte	0x3f
	.zero		1


	//   ....[43]....
        /*07fc*/ 	.word	0x00010dd0
        /*0800*/ 	.word	0x00000002
        /*0804*/ 	.word	0x00000060
        /*0808*/ 	.short	0x010a
        /*080a*/ 	.byte	0x3f
	.zero		1


	//   ....[44]....
        /*080c*/ 	.word	0x00011300
        /*0810*/ 	.word	0x00000003
        /*0814*/ 	.word	0x00038860
        /*0818*/ 	.short	0x010a
        /*081a*/ 	.byte	0x3f
	.zero		1


	//   ....[45]....
        /*081c*/ 	.word	0x00012170
        /*0820*/ 	.word	0x00000000
        /*0824*/ 	.word	0x00038820
        /*0828*/ 	.short	0x010a
        /*082a*/ 	.byte	0x3f
	.zero		1


	//   ....[46]....
        /*082c*/ 	.word	0x00012350
        /*0830*/ 	.word	0x00000006
        /*0834*/ 	.word	0x00000000
        /*0838*/ 	.short	0x010a
        /*083a*/ 	.byte	0x3f
	.zero		1


	//   ....[47]....
        /*083c*/ 	.word	0x000123c0
        /*0840*/ 	.word	0x00000007
        /*0844*/ 	.word	0x00000000
        /*0848*/ 	.short	0x010a
        /*084a*/ 	.byte	0x3f
	.zero		1


	//   ....[48]....
        /*084c*/ 	.word	0x00012430
        /*0850*/ 	.word	0x00000004
        /*0854*/ 	.word	0x00000000
        /*0858*/ 	.short	0x010a
        /*085a*/ 	.byte	0x3f
	.zero		1


	//   ....[49]....
        /*085c*/ 	.word	0x00012460
        /*0860*/ 	.word	0x00000003
        /*0864*/ 	.word	0x00000000
        /*0868*/ 	.short	0x010a
        /*086a*/ 	.byte	0x3f
	.zero		1


	//   ....[50]....
        /*086c*/ 	.word	0x000124c0
        /*0870*/ 	.word	0x00000005
        /*0874*/ 	.word	0x00038800
        /*0878*/ 	.short	0x010a
        /*087a*/ 	.byte	0x3f
	.zero		1


	//   ....[51]....
        /*087c*/ 	.word	0x00012510
        /*0880*/ 	.word	0x00000000
        /*0884*/ 	.word	0x00038830
        /*0888*/ 	.short	0x010a
        /*088a*/ 	.byte	0x3f
	.zero		1


	//   ....[52]....
        /*088c*/ 	.word	0x00012570
        /*0890*/ 	.word	0x00000004
        /*0894*/ 	.word	0x00038830
        /*0898*/ 	.short	0x010a
        /*089a*/ 	.byte	0x3f
	.zero		1


	//   ....[53]....
        /*089c*/ 	.word	0x000125d0
        /*08a0*/ 	.word	0x00000003
        /*08a4*/ 	.word	0x00038850
        /*08a8*/ 	.short	0x010a
        /*08aa*/ 	.byte	0x3f
	.zero		1


	//   ....[54]....
        /*08ac*/ 	.word	0x00012620
        /*08b0*/ 	.word	0x0000000b
        /*08b4*/ 	.word	0x00038850
        /*08b8*/ 	.short	0x010a
        /*08ba*/ 	.byte	0x3f
	.zero		1


	//   ....[55]....
        /*08bc*/ 	.word	0x000127c0
        /*08c0*/ 	.word	0x00000008
        /*08c4*/ 	.word	0x00038840
        /*08c8*/ 	.short	0x010a
        /*08ca*/ 	.byte	0x3f
	.zero		1


	//   ....[56]....
        /*08cc*/ 	.word	0x00012840
        /*08d0*/ 	.word	0x00000008
        /*08d4*/ 	.word	0x00038820
        /*08d8*/ 	.short	0x010a
        /*08da*/ 	.byte	0x3f
	.zero		1


	//   ....[57]....
        /*08dc*/ 	.word	0x00012890
        /*08e0*/ 	.word	0x00000002
        /*08e4*/ 	.word	0x00038840
        /*08e8*/ 	.short	0x010a
        /*08ea*/ 	.byte	0x3f
	.zero		1


	//   ....[58]....
        /*08ec*/ 	.word	0x000128e0
        /*08f0*/ 	.word	0x00000003
        /*08f4*/ 	.word	0x00000060
        /*08f8*/ 	.short	0x010a
        /*08fa*/ 	.byte	0x3f
	.zero		1


	//   ....[59]....
        /*08fc*/ 	.word	0x00012930
        /*0900*/ 	.word	0x00000002
        /*0904*/ 	.word	0x00038840
        /*0908*/ 	.short	0x010a
        /*090a*/ 	.byte	0x3f
	.zero		1


	//   ....[60]....
        /*090c*/ 	.word	0x00012980
        /*0910*/ 	.word	0x00000002
        /*0914*/ 	.word	0x00000060
        /*0918*/ 	.short	0x010a
        /*091a*/ 	.byte	0x3f
	.zero		1


	//   ....[61]....
        /*091c*/ 	.word	0x000129d0
        /*0920*/ 	.word	0x00000002
        /*0924*/ 	.word	0x00038840
        /*0928*/ 	.short	0x010a
        /*092a*/ 	.byte	0x3f
	.zero		1


	//   ....[62]....
        /*092c*/ 	.word	0x00012a20
        /*0930*/ 	.word	0x00000002
        /*0934*/ 	.word	0x00000060
        /*0938*/ 	.short	0x010a
        /*093a*/ 	.byte	0x3f
	.zero		1


	//   ....[63]....
        /*093c*/ 	.word	0x00012a70
        /*0940*/ 	.word	0x00000003
        /*0944*/ 	.word	0x00038860
        /*0948*/ 	.short	0x010a
        /*094a*/ 	.byte	0x3f
	.zero		1


	//   ....[64]....
        /*094c*/ 	.word	0x00013420
        /*0950*/ 	.word	0x00000000
        /*0954*/ 	.word	0x00038820
        /*0958*/ 	.short	0x010a
        /*095a*/ 	.byte	0x3f
	.zero		1


	//   ....[65]....
        /*095c*/ 	.word	0x000135c0
        /*0960*/ 	.word	0x00000006
        /*0964*/ 	.word	0x00000000
        /*0968*/ 	.short	0x010a
        /*096a*/ 	.byte	0x3f
	.zero		1


	//   ....[66]....
        /*096c*/ 	.word	0x00013610
        /*0970*/ 	.word	0x00000007
        /*0974*/ 	.word	0x00000000
        /*0978*/ 	.short	0x010a
        /*097a*/ 	.byte	0x3f
	.zero		1


	//   ....[67]....
        /*097c*/ 	.word	0x00013660
        /*0980*/ 	.word	0x00000004
        /*0984*/ 	.word	0x00000000
        /*0988*/ 	.short	0x010a
        /*098a*/ 	.byte	0x3f
	.zero		1


	//----- nvinfo : EIATTR_NUM_MBARRIERS
	.align		4
.L_419:
        /*098c*/ 	.byte	0x03, 0x38
        /*098e*/ 	.short	0x0016


	//----- nvinfo : EIATTR_EXIT_INSTR_OFFSETS
	.align		4
        /*0990*/ 	.byte	0x04, 0x1c
        /*0992*/ 	.short	(.L_421 - .L_420)


	//   ....[0]....
.L_420:
        /*0994*/ 	.word	0x00000a80


	//   ....[1]....
        /*0998*/ 	.word	0x0000d230


	//   ....[2]....
        /*099c*/ 	.word	0x0000d290


	//   ....[3]....
        /*09a0*/ 	.word	0x000124b0


	//----- nvinfo : EIATTR_MAX_THREADS
	.align		4
.L_421:
        /*09a4*/ 	.byte	0x04, 0x05
        /*09a6*/ 	.short	(.L_423 - .L_422)
.L_422:
        /*09a8*/ 	.word	0x00000180
        /*09ac*/ 	.word	0x00000001
        /*09b0*/ 	.word	0x00000001


	//----- nvinfo : EIATTR_CRS_STACK_SIZE
	.align		4
.L_423:
        /*09b4*/ 	.byte	0x04, 0x1e
        /*09b6*/ 	.short	(.L_425 - .L_424)
.L_424:
        /*09b8*/ 	.word	0x00000000


	//----- nvinfo : EIATTR_CBANK_PARAM_SIZE
	.align		4
.L_425:
        /*09bc*/ 	.byte	0x03, 0x19
        /*09be*/ 	.short	0x0a70


	//----- nvinfo : EIATTR_PARAM_CBANK
	.align		4
        /*09c0*/ 	.byte	0x04, 0x0a
        /*09c2*/ 	.short	(.L_427 - .L_426)
	.align		4
.L_426:
        /*09c4*/ 	.word	index@(.nv.constant0._ZN7cutlass13device_kernelIN5flash11enable_sm90INS1_16FlashAttnFwdSm90INS1_25CollectiveMainloopFwdSm90ILi2EN4cute5tupleIJNS5_1CILi1EEES8_S8_EEENS6_IJNS7_ILi128EEENS7_ILi80EEENS7_ILi256EEEEEELi256ENS_10bfloat16_tEfNS_4arch4Sm90ELb0ELb0ELb0ELb1ELb0ELb0ELb0ELb1ELb1ELb0ELb0ELb0EEENS1_21CollectiveEpilogueFwdINS6_IJSA_SC_SB_EEES9_SE_SG_Li256ELb1ELb0ELb0ELb0EEENS1_36VarlenDynamicPersistentTileSchedulerILi128ELi80ELi256ELi32ELb0ELb0ELb1ELb0ELb1ELb1EEEEEEEEEvNT_6ParamsE)
        /*09c8*/ 	.short	0x0210
        /*09ca*/ 	.short	0x0a70


	//----- nvinfo : EIATTR_SW_WAR
	.align		4
.L_427:
        /*09cc*/ 	.byte	0x04, 0x36
        /*09ce*/ 	.short	(.L_429 - .L_428)
.L_428:
        /*09d0*/ 	.word	0x00000008
.L_429:


//--------------------- .nv.info._ZN7cutlass13device_kernelIN5flash11enable_sm90INS1_16FlashAttnFwdSm90INS1_25CollectiveMainloopFwdSm90ILi2EN4cute5tupleIJNS5_1CILi1EEES8_S8_EEENS6_IJNS7_ILi128EEENS7_ILi80EEENS7_ILi256EEEEEELi256ENS_10bfloat16_tEfNS_4arch4Sm90ELb0ELb0ELb0ELb1ELb0ELb1ELb0ELb1ELb1ELb0ELb0ELb0EEENS1_21CollectiveEpilogueFwdINS6_IJSA_SC_SB_EEES9_SE_SG_Li256ELb1ELb0ELb0ELb0EEENS1_36VarlenDynamicPersistentTileSchedulerILi128ELi80ELi256ELi32ELb0ELb0ELb1ELb0ELb1ELb1EEEEEEEEEvNT_6ParamsE --------------------------
	.section	.nv.info._ZN7cutlass13device_kernelIN5flash11enable_sm90INS1_16FlashAttnFwdSm90INS1_25CollectiveMainloopFwdSm90ILi2EN4cute5tupleIJNS5_1CILi1EEES8_S8_EEENS6_IJNS7_ILi128EEENS7_ILi80EEENS7_ILi256EEEEEELi256ENS_10bfloat16_tEfNS_4arch4Sm90ELb0ELb0ELb0ELb1ELb0ELb1ELb0ELb1ELb1ELb0ELb0ELb0EEENS1_21CollectiveEpilogueFwdINS6_IJSA_SC_SB_EEES9_SE_SG_Li256ELb1ELb0ELb0ELb0EEENS1_36VarlenDynamicPersistentTileSchedulerILi128ELi80ELi256ELi32ELb0ELb0ELb1ELb0ELb1ELb1EEEEEEEEEvNT_6ParamsE,"",@"SHT_CUDA_INFO"
	.sectionflags	@""
	.align	4


	//----- nvinfo : EIATTR_CUDA_API_VERSION
	.align		4
        /*0000*/ 	.byte	0x04, 0x37
        /*0002*/ 	.short	(.L_431 - .L_430)
.L_430:
        /*0004*/ 	.word	0x00000082


	//----- nvinfo : EIATTR_KPARAM_INFO
	.align		4
.L_431:
        /*0008*/ 	.byte	0x04, 0x17
        /*000a*/ 	.short	(.L_433 - .L_432)
.L_432:
        /*000c*/ 	.word	0x00000000
        /*0010*/ 	.short	0x0000
        /*0012*/ 	.short	0x0070
        /*0014*/ 	.byte	0x00, 0xf0, 0x01, 0x28


	//----- nvinfo : EIATTR_SPARSE_MMA_MASK
	.align		4
.L_433:
        /*0018*/ 	.byte	0x03, 0x50
        /*001a*/ 	.short	0x0000


	//----- nvinfo : EIATTR_MAXREG_COUNT
	.align		4
        /*001c*/ 	.byte	0x03, 0x1b
        /*001e*/ 	.short	0x00a8


	//----- nvinfo : EIATTR_NUM_BARRIERS
	.align		4
        /*0020*/ 	.byte	0x02, 0x4c
        /*0022*/ 	.byte	0x10
	.zero		1


	//----- nvinfo : EIATTR_EXTERNS
	.align		4
        /*0024*/ 	.byte	0x04, 0x0f
        /*0026*/ 	.short	(.L_435 - .L_434)


	//   ....[0]....
	.align		4
.L_434:
        /*0028*/ 	.word	index@(__assertfail)


	//----- nvinfo : EIATTR_ANNOTATIONS
	.align		4
.L_435:
        /*002c*/ 	.byte	0x04, 0x55
        /*002e*/ 	.short	(.L_437 - .L_436)


	//   ....[0]....
.L_436:
        /* <DEDUP_REMOVED lines=87> */
        /*0594*/ 	.byte	0xd0, 0x5a, 0x02, 0x00


	//----- nvinfo : EIATTR_MERCURY_ISA_VERSION
	.align		4
.L_437:
        /*0598*/ 	.byte	0x03, 0x5f
        /*059a*/ 	.short	0x0101


	//----- nvinfo : EIATTR_UNUSED_LOAD_BYTE_OFFSET
	.align		4
        /*059c*/ 	.byte	0x04, 0x44
        /*059e*/ 	.short	(.L_439 - .L_438)


	//   ....[0]....
.L_438:
        /*05a0*/ 	.word	0x00000ab0
        /*05a4*/ 	.word	0x0000fff0


	//   ....[1]....
        /*05a8*/ 	.word	0x0001cd40
        /*05ac*/ 	.word	0x0000fff0


	//----- nvinfo : EIATTR_INT_WARP_WIDE_INSTR_OFFSETS
	.align		4
.L_439:
        /*05b0*/ 	.byte	0x04, 0x31
        /*05b2*/ 	.short	(.L_441 - .L_440)


	//   ....[0]....
.L_440:
        /*05b4*/ 	.word	0x000001c0


	//   ....[1]....
        /*05b8*/ 	.word	0x00000200


	//   ....[2]....
        /*05bc*/ 	.word	0x00000270


	//   ....[3]....
        /*05c0*/ 	.word	0x000217a0


	//   ....[4]....
        /*05c4*/ 	.word	0x00021840


	//   ....[5]....
        /*05c8*/ 	.word	0x00021cd0


	//   ....[6]....
        /*05cc*/ 	.word	0x00021d00


	//   ....[7]....
        /*05d0*/ 	.word	0x00021f10


	//   ....[8]....
        /*05d4*/ 	.word	0x00022000


	//   ....[9]....
        /*05d8*/ 	.word	0x000220f0


	//   ....[10]....
        /*05dc*/ 	.word	0x00024870


	//   ....[11]....
        /*05e0*/ 	.word	0x00024910


	//----- nvinfo : EIATTR_COOP_GROUP_MASK_REGIDS
	.align		4
.L_441:
        /*05e4*/ 	.byte	0x04, 0x29
        /*05e6*/ 	.short	(.L_443 - .L_442)


	//   ....[0]....
.L_442:
        /*05e8*/ 	.word	0xffffffff


	//   ....[1]....
        /*05ec*/ 	.word	0xffffffff


	//   ....[2]....
        /*05f0*/ 	.word	0xffffffff


	//   ....[3]....
        /*05f4*/ 	.word	0xffffffff


	//   ....[4]....
        /*05f8*/ 	.word	0xffffffff


	//   ....[5]....
        /*05fc*/ 	.word	0xffffffff


	//   ....[6]....
        /*0600*/ 	.word	0xffffffff


	//   ....[7]....
        /*0604*/ 	.word	0xffffffff


	//   ....[8]....
        /*0608*/ 	.word	0xffffffff


	//   ....[9]....
        /*060c*/ 	.word	0xffffffff


	//   ....[10]....
        /*0610*/ 	.word	0xffffffff


	//   ....[11]....
        /*0614*/ 	.word	0xffffffff


	//   ....[12]....
        /*0618*/ 	.word	0xffffffff


	//   ....[13]....
        /*061c*/ 	.word	0xffffffff


	//   ....[14]....
        /*0620*/ 	.word	0xffffffff


	//   ....[15]....
        /*0624*/ 	.word	0xffffffff


	//   ....[16]....
        /*0628*/ 	.word	0xffffffff


	//   ....[17]....
        /*062c*/ 	.word	0xffffffff


	//   ....[18]....
        /*0630*/ 	.word	0xffffffff


	//   ....[19]....
        /*0634*/ 	.word	0xffffffff


	//   ....[20]....
        /*0638*/ 	.word	0xffffffff


	//   ....[21]....
        /*063c*/ 	.word	0xffffffff


	//   ....[22]....
        /*0640*/ 	.word	0xffffffff


	//   ....[23]....
        /*0644*/ 	.word	0xffffffff


	//   ....[24]....
        /*0648*/ 	.word	0xffffffff


	//   ....[25]....
        /*064c*/ 	.word	0xffffffff


	//   ....[26]....
        /*0650*/ 	.word	0xffffffff


	//   ....[27]....
        /*0654*/ 	.word	0xffffffff


	//   ....[28]....
        /*0658*/ 	.word	0xffffffff


	//   ....[29]....
        /*065c*/ 	.word	0xffffffff


	//   ....[30]....
        /*0660*/ 	.word	0xffffffff


	//   ....[31]....
        /*0664*/ 	.word	0xffffffff


	//   ....[32]....
        /*0668*/ 	.word	0xffffffff


	//   ....[33]....
        /*066c*/ 	.word	0xffffffff


	//   ....[34]....
        /*0670*/ 	.word	0xffffffff


	//   ....[35]....
        /*0674*/ 	.word	0xffffffff


	//   ....[36]....
        /*0678*/ 	.word	0xffffffff


	//   ....[37]....
        /*067c*/ 	.word	0xffffffff


	//   ....[38]....
        /*0680*/ 	.word	0xffffffff


	//   ....[39]....
        /*0684*/ 	.word	0xffffffff


	//   ....[40]....
        /*0688*/ 	.word	0xffffffff


	//   ....[41]....
        /*068c*/ 	.word	0xffffffff


	//   ....[42]....
        /*0690*/ 	.word	0xffffffff


	//   ....[43]....
        /*0694*/ 	.word	0xffffffff


	//   ....[44]....
        /*0698*/ 	.word	0xffffffff


	//   ....[45]....
        /*069c*/ 	.word	0xffffffff


	//   ....[46]....
        /*06a0*/ 	.word	0xffffffff


	//   ....[47]....
        /*06a4*/ 	.word	0xffffffff


	//   ....[48]....
        /*06a8*/ 	.word	0xffffffff


	//   ....[49]....
        /*06ac*/ 	.word	0xffffffff


	//   ....[50]....
        /*06b0*/ 	.word	0xffffffff


	//   ....[51]....
        /*06b4*/ 	.word	0xffffffff


	//   ....[52]....
        /*06b8*/ 	.word	0xffffffff


	//   ....[53]....
        /*06bc*/ 	.word	0xffffffff


	//   ....[54]....
        /*06c0*/ 	.word	0x0500000f


	//   ....[55]....
        /*06c4*/ 	.word	0x0500000f


	//   ....[56]....
        /*06c8*/ 	.word	0x0500000f


	//   ....[57]....
        /*06cc*/ 	.word	0x0500000f


	//   ....[58]....
        /*06d0*/ 	.word	0x0500000f


	//   ....[59]....
        /*06d4*/ 	.word	0x0500000f


	//   ....[60]....
        /*06d8*/ 	.word	0x0500000f


	//   ....[61]....
        /*06dc*/ 	.word	0x0500000f


	//   ....[62]....
        /*06e0*/ 	.word	0x0500000f


	//   ....[63]....
        /*06e4*/ 	.word	0x0500000f


	//   ....[64]....
        /*06e8*/ 	.word	0x0500000f


	//   ....[65]....
        /*06ec*/ 	.word	0x0500000f


	//   ....[66]....
        /*06f0*/ 	.word	0x0500000f


	//   ....[67]....
        /*06f4*/ 	.word	0x0500000f


	//   ....[68]....
        /*06f8*/ 	.word	0x0500000f


	//   ....[69]....
        /*06fc*/ 	.word	0x0500000f


	//   ....[70]....
        /*0700*/ 	.word	0x0500000f


	//   ....[71]....
        /*0704*/ 	.word	0x0500000f


	//   ....[72]....
        /*0708*/ 	.word	0x0500000f


	//   ....[73]....
        /*070c*/ 	.word	0x0500000f


	//   ....[74]....
        /*0710*/ 	.word	0x0500000f


	//   ....[75]....
        /*0714*/ 	.word	0x0500000f


	//   ....[76]....
        /*0718*/ 	.word	0x0500000f


	//   ....[77]....
        /*071c*/ 	.word	0x0500000f


	//   ....[78]....
        /*0720*/ 	.word	0x0500000f


	//   ....[79]....
        /*0724*/ 	.word	0x0500000f


	//   ....[80]....
        /*0728*/ 	.word	0x0500000f


	//   ....[81]....
        /*072c*/ 	.word	0x0500000f


	//----- nvinfo : EIATTR_COOP_GROUP_INSTR_OFFSETS
	.align		4
.L_443:
        /*0730*/ 	.byte	0x04, 0x28
        /*0732*/ 	.short	(.L_445 - .L_444)


	//   ....[0]....
.L_444:
        /*0734*/ 	.word	0x00000060


	//   ....[1]....
        /*0738*/ 	.word	0x000001d0


	//   ....[2]....
        /*073c*/ 	.word	0x00000220


	//   ....[3]....
        /*0740*/ 	.word	0x00000450


	//   ....[4]....
        /*0744*/ 	.word	0x000005b0


	//   ....[5]....
        /*0748*/ 	.word	0x000006d0


	//   ....[6]....
        /*074c*/ 	.word	0x00000830


	//   ....[7]....
        /*0750*/ 	.word	0x0000b320


	//   ....[8]....
        /*0754*/ 	.word	0x00015cf0


	//   ....[9]....
        /*0758*/ 	.word	0x00015d10


	//   ....[10]....
        /*075c*/ 	.word	0x000160f0


	//   ....[11]....
        /*0760*/ 	.word	0x000161b0


	//   ....[12]....
        /*0764*/ 	.word	0x0001ab00


	//   ....[13]....
        /*0768*/ 	.word	0x0001ab20


	//   ....[14]....
        /*076c*/ 	.word	0x0001ac80


	//   ....[15]....
        /*0770*/ 	.word	0x0001aca0


	//   ....[16]....
        /*0774*/ 	.word	0x0001c2a0


	//   ....[17]....
        /*0778*/ 	.word	0x0001c310


	//   ....[18]....
        /*077c*/ 	.word	0x0001c330


	//   ....[19]....
        /*0780*/ 	.word	0x0001c350


	//   ....[20]....
        /*0784*/ 	.word	0x0001f6c0


	//   ....[21]....
        /*0788*/ 	.word	0x0001f860


	//   ....[22]....
        /*078c*/ 	.word	0x0001f890


	//   ....[23]....
        /*0790*/ 	.word	0x0001f8d0


	//   ....[24]....
        /*0794*/ 	.word	0x0001f930


	//   ....[25]....
        /*0798*/ 	.word	0x0001f990


	//   ....[26]....
        /*079c*/ 	.word	0x0001f9e0


	//   ....[27]....
        /*07a0*/ 	.word	0x0001fba0


	//   ....[28]....
        /*07a4*/ 	.word	0x0001fc00


	//   ....[29]....
        /*07a8*/ 	.word	0x0001fc40


	//   ....[30]....
        /*07ac*/ 	.word	0x0001fc80


	//   ....[31]....
        /*07b0*/ 	.word	0x0001fcb0


	//   ....[32]....
        /*07b4*/ 	.word	0x0001fce0


	//   ....[33]....
        /*07b8*/ 	.word	0x0001fd80


	//   ....[34]....
        /*07bc*/ 	.word	0x0001fdb0


	//   ....[35]....
        /*07c0*/ 	.word	0x0001fe40


	//   ....[36]....
        /*07c4*/ 	.word	0x00024e00


	//   ....[37]....
        /*07c8*/ 	.word	0x00024e10


	//   ....[38]....
        /*07cc*/ 	.word	0x00024f30


	//   ....[39]....
        /*07d0*/ 	.word	0x00024f90


	//   ....[40]....
        /*07d4*/ 	.word	0x00024fd0


	//   ....[41]....
        /*07d8*/ 	.word	0x00025010


	//   ....[42]....
        /*07dc*/ 	.word	0x00025040


	//   ....[43]....
        /*07e0*/ 	.word	0x00025070


	//   ....[44]....
        /*07e4*/ 	.word	0x00025210


	//   ....[45]....
        /*07e8*/ 	.word	0x00025270


	//   ....[46]....
        /*07ec*/ 	.word	0x000252b0


	//   ....[47]....
        /*07f0*/ 	.word	0x000252f0


	//   ....[48]....
        /*07f4*/ 	.word	0x00025320


	//   ....[49]....
        /*07f8*/ 	.word	0x00025350


	//   ....[50]....
        /*07fc*/ 	.word	0x00025410


	//   ....[51]....
        /*0800*/ 	.word	0x00025430


	//   ....[52]....
        /*0804*/ 	.word	0x000254a0


	//   ....[53]....
        /*0808*/ 	.word	0x000258f0


	//   ....[54]....
        /*080c*/ 	.word	0x00025d30


	//   ....[55]....
        /*0810*/ 	.word	0x00025dd0


	//   ....[56]....
        /*0814*/ 	.word	0x00025e70


	//   ....[57]....
        /*0818*/ 	.word	0x00025f10


	//   ....[58]....
        /*081c*/ 	.word	0x00026000


	//   ....[59]....
        /*0820*/ 	.word	0x000260a0


	//   ....[60]....
        /*0824*/ 	.word	0x00026140


	//   ....[61]....
        /*0828*/ 	.word	0x000261e0


	//   ....[62]....
        /*082c*/ 	.word	0x00026440


	//   ....[63]....
        /*0830*/ 	.word	0x00026720


	//   ....[64]....
        /*0834*/ 	.word	0x00026b40


	//   ....[65]....
        /*0838*/ 	.word	0x00026bd0


	//   ....[66]....
        /*083c*/ 	.word	0x00026c70


	//   ....[67]....
        /*0840*/ 	.word	0x00026d20


	//   ....[68]....
        /*0844*/ 	.word	0x00026da0


	//   ....[69]....
        /*0848*/ 	.word	0x00026e20


	//   ....[70]....
        /*084c*/ 	.word	0x00026ea0


	//   ....[71]....
        /*0850*/ 	.word	0x00026f20


	//   ....[72]....
        /*0854*/ 	.word	0x00026fb0


	//   ....[73]....
        /*0858*/ 	.word	0x00027060


	//   ....[74]....
        /*085c*/ 	.word	0x000270e0


	//   ....[75]....
        /*0860*/ 	.word	0x00027160


	//   ....[76]....
        /*0864*/ 	.word	0x000271e0


	//   ....[77]....
        /*0868*/ 	.word	0x00027260


	//   ....[78]....
        /*086c*/ 	.word	0x000272d0


	//   ....[79]....
        /*0870*/ 	.word	0x00027370


	//   ....[80]....
        /*0874*/ 	.word	0x00027400


	//   ....[81]....
        /*0878*/ 	.word	0x00027520


	//----- nvinfo : EIATTR_REG_RECONFIG
	.align		4
.L_445:
        /*087c*/ 	.byte	0x01, 0x54
	.zero		2


	//----- nvinfo : EIATTR_SYSCALL_OFFSETS
	.align		4
        /*0880*/ 	.byte	0x04, 0x46
        /*0882*/ 	.short	(.L_447 - .L_446)


	//   ....[0]....
.L_446:
        /*0884*/ 	.word	0x00001a50


	//   ....[1]....
        /*0888*/ 	.word	0x00001ba0


	//   ....[2]....
        /*088c*/ 	.word	0x0000b4c0


	//   ....[3]....
        /*0890*/ 	.word	0x0000b970


	//   ....[4]....
        /*0894*/ 	.word	0x000219d0


	//   ....[5]....
        /*0898*/ 	.word	0x00021b10


	//   ....[6]....
        /*089c*/ 	.word	0x00021c10


	//----- nvinfo : EIATTR_MBARRIER_INSTR_OFFSETS
	.align		4
.L_447:
        /*08a0*/ 	.byte	0x04, 0x39
        /*08a2*/ 	.short	(.L_449 - .L_448)


	//   ....[0]....
.L_448:
        /*08a4*/ 	.word	0x00000300
        /*08a8*/ 	.word	0x000000ff
        /*08ac*/ 	.word	0x00038800
        /*08b0*/ 	.short	0x0100
        /*08b2*/ 	.byte	0x08
	.zero		1


	//   ....[1]....
        /*08b4*/ 	.word	0x00000310
        /*08b8*/ 	.word	0x000000ff
        /*08bc*/ 	.word	0x00038820
        /*08c0*/ 	.short	0x0100
        /*08c2*/ 	.byte	0x08
	.zero		1


	//   ....[2]....
        /*08c4*/ 	.word	0x00000400
        /*08c8*/ 	.word	0x000000ff
        /*08cc*/ 	.word	0x00038830
        /*08d0*/ 	.short	0x0100
        /*08d2*/ 	.byte	0x08
	.zero		1


	//   ....[3]....
        /*08d4*/ 	.word	0x00000410
        /*08d8*/ 	.word	0x000000ff
        /*08dc*/ 	.word	0x00038840
        /*08e0*/ 	.short	0x0100
        /*08e2*/ 	.byte	0x08
	.zero		1


	//   ....[4]....
        /*08e4*/ 	.word	0x00000420
        /*08e8*/ 	.word	0x000000ff
        /*08ec*/ 	.word	0x00038838
        /*08f0*/ 	.short	0x0100
        /*08f2*/ 	.byte	0x08
	.zero		1


	//   ....[5]....
        /*08f4*/ 	.word	0x00000430
        /*08f8*/ 	.word	0x000000ff
        /*08fc*/ 	.word	0x00038848
        /*0900*/ 	.short	0x0100
        /*0902*/ 	.byte	0x08
	.zero		1


	//   ....[6]....
        /*0904*/ 	.word	0x00000560
        /*0908*/ 	.word	0x000000ff
        /*090c*/ 	.word	0x00038850
        /*0910*/ 	.short	0x0100
        /*0912*/ 	.byte	0x08
	.zero		1


	//   ....[7]....
        /*0914*/ 	.word	0x00000570
        /*0918*/ 	.word	0x000000ff
        /*091c*/ 	.word	0x00038860
        /*0920*/ 	.short	0x0100
        /*0922*/ 	.byte	0x08
	.zero		1


	//   ....[8]....
        /*0924*/ 	.word	0x00000580
        /*0928*/ 	.word	0x000000ff
        /*092c*/ 	.word	0x00038858
        /*0930*/ 	.short	0x0100
        /*0932*/ 	.byte	0x08
	.zero		1


	//   ....[9]....
        /*0934*/ 	.word	0x00000590
        /*0938*/ 	.word	0x000000ff
        /*093c*/ 	.word	0x00038868
        /*0940*/ 	.short	0x0100
        /*0942*/ 	.byte	0x08
	.zero		1


	//   ....[10]....
        /*0944*/ 	.word	0x00000680
        /*0948*/ 	.word	0x000000ff
        /*094c*/ 	.word	0x00038870
        /*0950*/ 	.short	0x0100
        /*0952*/ 	.byte	0x06
	.zero		1


	//   ....[11]....
        /*0954*/ 	.word	0x00000690
        /*0958*/ 	.word	0x000000ff
        /*095c*/ 	.word	0x00038880
        /*0960*/ 	.short	0x0100
        /*0962*/ 	.byte	0x06
	.zero		1


	//   ....[12]....
        /*0964*/ 	.word	0x000006a0
        /*0968*/ 	.word	0x000000ff
        /*096c*/ 	.word	0x00038878
        /*0970*/ 	.short	0x0100
        /*0972*/ 	.byte	0x06
	.zero		1


	//   ....[13]....
        /*0974*/ 	.word	0x000006b0
        /*0978*/ 	.word	0x000000ff
        /*097c*/ 	.word	0x00038888
        /*0980*/ 	.short	0x0100
        /*0982*/ 	.byte	0x06
	.zero		1


	//   ....[14]....
        /*0984*/ 	.word	0x000007e0
        /*0988*/ 	.word	0x000000ff
        /*098c*/ 	.word	0x00038890
        /*0990*/ 	.short	0x0100
        /*0992*/ 	.byte	0x08
	.zero		1


	//   ....[15]....
        /*0994*/ 	.word	0x000007f0
        /*0998*/ 	.word	0x000000ff
        /*099c*/ 	.word	0x000388a0
        /*09a0*/ 	.short	0x0100
        /*09a2*/ 	.byte	0x08
	.zero		1


	//   ....[16]....
        /*09a4*/ 	.word	0x00000800
        /*09a8*/ 	.word	0x000000ff
        /*09ac*/ 	.word	0x00038898
        /*09b0*/ 	.short	0x0100
        /*09b2*/ 	.byte	0x08
	.zero		1


	//   ....[17]....
        /*09b4*/ 	.word	0x00000810
        /*09b8*/ 	.word	0x000000ff
        /*09bc*/ 	.word	0x000388a8
        /*09c0*/ 	.short	0x0100
        /*09c2*/ 	.byte	0x08
	.zero		1


	//   ....[18]....
        /*09c4*/ 	.word	0x00000940
        /*09c8*/ 	.word	0x000000ff
        /*09cc*/ 	.word	0x000388b0
        /*09d0*/ 	.short	0x0100
        /*09d2*/ 	.byte	0x08
	.zero		1


	//   ....[19]....
        /*09d4*/ 	.word	0x00000950
        /*09d8*/ 	.word	0x000000ff
        /*09dc*/ 	.word	0x000388c0
        /*09e0*/ 	.short	0x0100
        /*09e2*/ 	.byte	0x08
	.zero		1


	//   ....[20]....
        /*09e4*/ 	.word	0x00000960
        /*09e8*/ 	.word	0x000000ff
        /*09ec*/ 	.word	0x000388b8
        /*09f0*/ 	.short	0x0100
        /*09f2*/ 	.byte	0x08
	.zero		1


	//   ....[21]....
        /*09f4*/ 	.word	0x00000970
        /*09f8*/ 	.word	0x000000ff
        /*09fc*/ 	.word	0x000388c8
        /*0a00*/ 	.short	0x0100
        /*0a02*/ 	.byte	0x08
	.zero		1


	//   ....[22]....
        /*0a04*/ 	.word	0x000037e0
        /*0a08*/ 	.word	0x00000000
        /*0a0c*/ 	.word	0x00038890
        /*0a10*/ 	.short	0x010a
        /*0a12*/ 	.byte	0x3f
	.zero		1


	//   ....[23]....
        /*0a14*/ 	.word	0x00006f40
        /*0a18*/ 	.word	0x00000000
        /*0a1c*/ 	.word	0x00038890
        /*0a20*/ 	.short	0x010a
        /*0a22*/ 	.byte	0x3f
	.zero		1


	//   ....[24]....
        /*0a24*/ 	.word	0x0000a300
        /*0a28*/ 	.word	0x00000000
        /*0a2c*/ 	.word	0x00038890
        /*0a30*/ 	.short	0x010a
        /*0a32*/ 	.byte	0x3f
	.zero		1


	//   ....[25]....
        /*0a34*/ 	.word	0x0000a740
        /*0a38*/ 	.word	0x00000024
        /*0a3c*/ 	.word	0x00000000
        /*0a40*/ 	.short	0x0101
        /*0a42*/ 	.byte	0x3f
	.zero		1


	//   ....[26]....
        /*0a44*/ 	.word	0x0000a780
        /*0a48*/ 	.word	0x00000000
        /*0a4c*/ 	.word	0x000388b0
        /*0a50*/ 	.short	0x010a
        /*0a52*/ 	.byte	0x3f
	.zero		1


	//   ....[27]....
        /*0a54*/ 	.word	0x0000adb0
        /*0a58*/ 	.word	0x00000000
        /*0a5c*/ 	.word	0x00000000
        /*0a60*/ 	.short	0x0101
        /*0a62*/ 	.byte	0x3f
	.zero		1


	//   ....[28]....
        /*0a64*/ 	.word	0x0000b550
        /*0a68*/ 	.word	0x00000010
        /*0a6c*/ 	.word	0x00038800
        /*0a70*/ 	.short	0x010a
        /*0a72*/ 	.byte	0x3f
	.zero		1


	//   ....[29]....
        /*0a74*/ 	.word	0x0000b5a0
        /*0a78*/ 	.word	0x00000010
        /*0a7c*/ 	.word	0x00038800
        /*0a80*/ 	.short	0x010a
        /*0a82*/ 	.byte	0x3f
	.zero		1


	//   ....[30]....
        /*0a84*/ 	.word	0x0000beb0
        /*0a88*/ 	.word	0x00000010
        /*0a8c*/ 	.word	0x00038800
        /*0a90*/ 	.short	0x010a
        /*0a92*/ 	.byte	0x3f
	.zero		1


	//   ....[31]....
        /*0a94*/ 	.word	0x0000ef30
        /*0a98*/ 	.word	0x00000010
        /*0a9c*/ 	.word	0x00038800
        /*0aa0*/ 	.short	0x010a
        /*0aa2*/ 	.byte	0x3f
	.zero		1


	//   ....[32]....
        /*0aa4*/ 	.word	0x000120a0
        /*0aa8*/ 	.word	0x00000000
        /*0aac*/ 	.word	0x00038830
        /*0ab0*/ 	.short	0x010a
        /*0ab2*/ 	.byte	0x3f
	.zero		1


	//   ....[33]....
        /*0ab4*/ 	.word	0x00012140
        /*0ab8*/ 	.word	0x00000000
        /*0abc*/ 	.word	0x00038830
        /*0ac0*/ 	.short	0x010a
        /*0ac2*/ 	.byte	0x3f
	.zero		1


	//   ....[34]....
        /*0ac4*/ 	.word	0x00015c30
        /*0ac8*/ 	.word	0x00000000
        /*0acc*/ 	.word	0x00000000
        /*0ad0*/ 	.short	0x0101
        /*0ad2*/ 	.byte	0x3f
	.zero		1


	//   ....[35]....
        /*0ad4*/ 	.word	0x00016f60
        /*0ad8*/ 	.word	0x0000000b
        /*0adc*/ 	.word	0x00038830
        /*0ae0*/ 	.short	0x010a
        /*0ae2*/ 	.byte	0x3f
	.zero		1


	//   ....[36]....
        /*0ae4*/ 	.word	0x00016fe0
        /*0ae8*/ 	.word	0x0000000b
        /*0aec*/ 	.word	0x00038830
        /*0af0*/ 	.short	0x010a
        /*0af2*/ 	.byte	0x3f
	.zero		1


	//   ....[37]....
        /*0af4*/ 	.word	0x0001a700
        /*0af8*/ 	.word	0x00000009
        /*0afc*/ 	.word	0x00038850
        /*0b00*/ 	.short	0x010a
        /*0b02*/ 	.byte	0x3f
	.zero		1


	//   ....[38]....
        /*0b04*/ 	.word	0x0001a750
        /*0b08*/ 	.word	0x00000009
        /*0b0c*/ 	.word	0x00038850
        /*0b10*/ 	.short	0x010a
        /*0b12*/ 	.byte	0x3f
	.zero		1


	//   ....[39]....
        /*0b14*/ 	.word	0x0001b1b0
        /*0b18*/ 	.word	0x000000a8
        /*0b1c*/ 	.word	0x00000000
        /*0b20*/ 	.short	0x0101
        /*0b22*/ 	.byte	0x3f
	.zero		1


	//   ....[40]....
        /*0b24*/ 	.word	0x0001b1d0
        /*0b28*/ 	.word	0x00000009
        /*0b2c*/ 	.word	0x00000000
        /*0b30*/ 	.short	0x0101
        /*0b32*/ 	.byte	0x3f
	.zero		1


	//   ....[41]....
        /*0b34*/ 	.word	0x0001bf80
        /*0b38*/ 	.word	0x00000000
        /*0b3c*/ 	.word	0x00038850
        /*0b40*/ 	.short	0x010a
        /*0b42*/ 	.byte	0x3f
	.zero		1


	//   ....[42]....
        /*0b44*/ 	.word	0x0001c020
        /*0b48*/ 	.word	0x00000000
        /*0b4c*/ 	.word	0x00038850
        /*0b50*/ 	.short	0x010a
        /*0b52*/ 	.byte	0x3f
	.zero		1


	//   ....[43]....
        /*0b54*/ 	.word	0x0001c530
        /*0b58*/ 	.word	0x0000000b
        /*0b5c*/ 	.word	0x00000000
        /*0b60*/ 	.short	0x0101
        /*0b62*/ 	.byte	0x3f
	.zero		1


	//   ....[44]....
        /*0b64*/ 	.word	0x0001e480
        /*0b68*/ 	.word	0x00000000
        /*0b6c*/ 	.word	0x00000000
        /*0b70*/ 	.short	0x0101
        /*0b72*/ 	.byte	0x3f
	.zero		1


	//   ....[45]....
        /*0b74*/ 	.word	0x00020990
        /*0b78*/ 	.word	0x00000009
        /*0b7c*/ 	.word	0x00038820
        /*0b80*/ 	.short	0x010a
        /*0b82*/ 	.byte	0x3f
	.zero		1


	//   ....[46]....
        /*0b84*/ 	.word	0x00020a20
        /*0b88*/ 	.word	0x00000005
        /*0b8c*/ 	.word	0x000388a0
        /*0b90*/ 	.short	0x010a
        /*0b92*/ 	.byte	0x3f
	.zero		1


	//   ....[47]....
        /*0b94*/ 	.word	0x00020cf0
        /*0b98*/ 	.word	0x00000005
        /*0b9c*/ 	.word	0x000388c0
        /*0ba0*/ 	.short	0x010a
        /*0ba2*/ 	.byte	0x3f
	.zero		1


	//   ....[48]....
        /*0ba4*/ 	.word	0x000210e0
        /*0ba8*/ 	.word	0x00000006
        /*0bac*/ 	.word	0x000388a0
        /*0bb0*/ 	.short	0x010a
        /*0bb2*/ 	.byte	0x3f
	.zero		1


	//   ....[49]....
        /*0bb4*/ 	.word	0x00021390
        /*0bb8*/ 	.word	0x00000006
        /*0bbc*/ 	.word	0x000388c0
        /*0bc0*/ 	.short	0x010a
        /*0bc2*/ 	.byte	0x3f
	.zero		1


	//   ....[50]....
        /*0bc4*/ 	.word	0x00022460
        /*0bc8*/ 	.word	0x00000006
        /*0bcc*/ 	.word	0x00038840
        /*0bd0*/ 	.short	0x010a
        /*0bd2*/ 	.byte	0x3f
	.zero		1


	//   ....[51]....
        /*0bd4*/ 	.word	0x00022ae0
        /*0bd8*/ 	.word	0x00000007
        /*0bdc*/ 	.word	0x00038820
        /*0be0*/ 	.short	0x010a
        /*0be2*/ 	.byte	0x3f
	.zero		1


	//   ....[52]....
        /*0be4*/ 	.word	0x00022e40
        /*0be8*/ 	.word	0x00000008
        /*0bec*/ 	.word	0x00038840
        /*0bf0*/ 	.short	0x010a
        /*0bf2*/ 	.byte	0x3f
	.zero		1


	//   ....[53]....
        /*0bf4*/ 	.word	0x00023180
        /*0bf8*/ 	.word	0x00000008
        /*0bfc*/ 	.word	0x00038860
        /*0c00*/ 	.short	0x010a
        /*0c02*/ 	.byte	0x3f
	.zero		1


	//   ....[54]....
        /*0c04*/ 	.word	0x00023800
        /*0c08*/ 	.word	0x00000002
        /*0c0c*/ 	.word	0x00038840
        /*0c10*/ 	.short	0x010a
        /*0c12*/ 	.byte	0x3f
	.zero		1


	//   ....[55]....
        /*0c14*/ 	.word	0x00023b40
        /*0c18*/ 	.word	0x00000002
        /*0c1c*/ 	.word	0x00038860
        /*0c20*/ 	.short	0x010a
        /*0c22*/ 	.byte	0x3f
	.zero		1


	//   ....[56]....
        /*0c24*/ 	.word	0x00024120
        /*0c28*/ 	.word	0x00000002
        /*0c2c*/ 	.word	0x00038840
        /*0c30*/ 	.short	0x010a
        /*0c32*/ 	.byte	0x3f
	.zero		1


	//   ....[57]....
        /*0c34*/ 	.word	0x00024450
        /*0c38*/ 	.word	0x00000002
        /*0c3c*/ 	.word	0x00038860
        /*0c40*/ 	.short	0x010a
        /*0c42*/ 	.byte	0x3f
	.zero		1


	//   ....[58]....
        /*0c44*/ 	.word	0x000249d0
        /*0c48*/ 	.word	0x00000003
        /*0c4c*/ 	.word	0x00038860
        /*0c50*/ 	.short	0x010a
        /*0c52*/ 	.byte	0x3f
	.zero		1


	//   ....[59]....
        /*0c54*/ 	.word	0x00025870
        /*0c58*/ 	.word	0x00000000
        /*0c5c*/ 	.word	0x00038820
        /*0c60*/ 	.short	0x010a
        /*0c62*/ 	.byte	0x3f
	.zero		1


	//   ....[60]....
        /*0c64*/ 	.word	0x00025a20
        /*0c68*/ 	.word	0x00000006
        /*0c6c*/ 	.word	0x00000000
        /*0c70*/ 	.short	0x010a
        /*0c72*/ 	.byte	0x3f
	.zero		1


	//   ....[61]....
        /*0c74*/ 	.word	0x00025a90
        /*0c78*/ 	.word	0x00000007
        /*0c7c*/ 	.word	0x00000000
        /*0c80*/ 	.short	0x010a
        /*0c82*/ 	.byte	0x3f
	.zero		1


	//   ....[62]....
        /*0c84*/ 	.word	0x00025b00
        /*0c88*/ 	.word	0x00000004
        /*0c8c*/ 	.word	0x00000000
        /*0c90*/ 	.short	0x010a
        /*0c92*/ 	.byte	0x3f
	.zero		1


	//   ....[63]....
        /*0c94*/ 	.word	0x00025b30
        /*0c98*/ 	.word	0x00000003
        /*0c9c*/ 	.word	0x00000000
        /*0ca0*/ 	.short	0x010a
        /*0ca2*/ 	.byte	0x3f
	.zero		1


	//   ....[64]....
        /*0ca4*/ 	.word	0x00025b90
        /*0ca8*/ 	.word	0x00000000
        /*0cac*/ 	.word	0x00038890
        /*0cb0*/ 	.short	0x010a
        /*0cb2*/ 	.byte	0x3f
	.zero		1


	//   ....[65]....
        /*0cb4*/ 	.word	0x00025be0
        /*0cb8*/ 	.word	0x00000000
        /*0cbc*/ 	.word	0x00038890
        /*0cc0*/ 	.short	0x010a
        /*0cc2*/ 	.byte	0x3f
	.zero		1


	//   ....[66]....
        /*0cc4*/ 	.word	0x00025c30
        /*0cc8*/ 	.word	0x00000000
        /*0ccc*/ 	.word	0x00038890
        /*0cd0*/ 	.short	0x010a
        /*0cd2*/ 	.byte	0x3f
	.zero		1


	//   ....[67]....
        /*0cd4*/ 	.word	0x00025c80
        /*0cd8*/ 	.word	0x00000000
        /*0cdc*/ 	.word	0x000388b0
        /*0ce0*/ 	.short	0x010a
        /*0ce2*/ 	.byte	0x3f
	.zero		1


	//   ....[68]....
        /*0ce4*/ 	.word	0x00025f50
        /*0ce8*/ 	.word	0x00000010
        /*0cec*/ 	.word	0x00038800
        /*0cf0*/ 	.short	0x010a
        /*0cf2*/ 	.byte	0x3f
	.zero		1


	//   ....[69]....
        /*0cf4*/ 	.word	0x00026220
        /*0cf8*/ 	.word	0x00000010
        /*0cfc*/ 	.word	0x00038800
        /*0d00*/ 	.short	0x010a
        /*0d02*/ 	.byte	0x3f
	.zero		1


	//   ....[70]....
        /*0d04*/ 	.word	0x00026270
        /*0d08*/ 	.word	0x00000000
        /*0d0c*/ 	.word	0x00038830
        /*0d10*/ 	.short	0x010a
        /*0d12*/ 	.byte	0x3f
	.zero		1


	//   ....[71]....
        /*0d14*/ 	.word	0x000262c0
        /*0d18*/ 	.word	0x0000000b
        /*0d1c*/ 	.word	0x00038830
        /*0d20*/ 	.short	0x010a
        /*0d22*/ 	.byte	0x3f
	.zero		1


	//   ....[72]....
        /*0d24*/ 	.word	0x00026310
        /*0d28*/ 	.word	0x00000009
        /*0d2c*/ 	.word	0x00038850
        /*0d30*/ 	.short	0x010a
        /*0d32*/ 	.byte	0x3f
	.zero		1


	//   ....[73]....
        /*0d34*/ 	.word	0x00026360
        /*0d38*/ 	.word	0x00000000
        /*0d3c*/ 	.word	0x00038850
        /*0d40*/ 	.short	0x010a
        /*0d42*/ 	.byte	0x3f
	.zero		1


	//   ....[74]....
        /*0d44*/ 	.word	0x00026500
        /*0d48*/ 	.word	0x00000009
        /*0d4c*/ 	.word	0x00038820
        /*0d50*/ 	.short	0x010a
        /*0d52*/ 	.byte	0x3f
	.zero		1


	//   ....[75]....
        /*0d54*/ 	.word	0x00026550
        /*0d58*/ 	.word	0x00000005
        /*0d5c*/ 	.word	0x000388a0
        /*0d60*/ 	.short	0x010a
        /*0d62*/ 	.byte	0x3f
	.zero		1


	//   ....[76]....
        /*0d64*/ 	.word	0x000265a0
        /*0d68*/ 	.word	0x00000005
        /*0d6c*/ 	.word	0x000388c0
        /*0d70*/ 	.short	0x010a
        /*0d72*/ 	.byte	0x3f
	.zero		1


	//   ....[77]....
        /*0d74*/ 	.word	0x000265f0
        /*0d78*/ 	.word	0x00000006
        /*0d7c*/ 	.word	0x000388a0
        /*0d80*/ 	.short	0x010a
        /*0d82*/ 	.byte	0x3f
	.zero		1


	//   ....[78]....
        /*0d84*/ 	.word	0x00026640
        /*0d88*/ 	.word	0x00000006
        /*0d8c*/ 	.word	0x000388c0
        /*0d90*/ 	.short	0x010a
        /*0d92*/ 	.byte	0x3f
	.zero		1


	//   ....[79]....
        /*0d94*/ 	.word	0x000267e0
        /*0d98*/ 	.word	0x00000006
        /*0d9c*/ 	.word	0x00038840
        /*0da0*/ 	.short	0x010a
        /*0da2*/ 	.byte	0x3f
	.zero		1


	//   ....[80]....
        /*0da4*/ 	.word	0x00026860
        /*0da8*/ 	.word	0x00000006
        /*0dac*/ 	.word	0x00038820
        /*0db0*/ 	.short	0x010a
        /*0db2*/ 	.byte	0x3f
	.zero		1


	//   ....[81]....
        /*0db4*/ 	.word	0x000268b0
        /*0db8*/ 	.word	0x00000008
        /*0dbc*/ 	.word	0x00038840
        /*0dc0*/ 	.short	0x010a
        /*0dc2*/ 	.byte	0x3f
	.zero		1


	//   ....[82]....
        /*0dc4*/ 	.word	0x00026900
        /*0dc8*/ 	.word	0x00000008
        /*0dcc*/ 	.word	0x00038860
        /*0dd0*/ 	.short	0x010a
        /*0dd2*/ 	.byte	0x3f
	.zero		1


	//   ....[83]....
        /*0dd4*/ 	.word	0x00026950
        /*0dd8*/ 	.word	0x00000002
        /*0ddc*/ 	.word	0x00038840
        /*0de0*/ 	.short	0x010a
        /*0de2*/ 	.byte	0x3f
	.zero		1


	//   ....[84]....
        /*0de4*/ 	.word	0x000269a0
        /*0de8*/ 	.word	0x00000002
        /*0dec*/ 	.word	0x00038860
        /*0df0*/ 	.short	0x010a
        /*0df2*/ 	.byte	0x3f
	.zero		1


	//   ....[85]....
        /*0df4*/ 	.word	0x000269f0
        /*0df8*/ 	.word	0x00000002
        /*0dfc*/ 	.word	0x00038840
        /*0e00*/ 	.short	0x010a
        /*0e02*/ 	.byte	0x3f
	.zero		1


	//   ....[86]....
        /*0e04*/ 	.word	0x00026a40
        /*0e08*/ 	.word	0x00000002
        /*0e0c*/ 	.word	0x00038860
        /*0e10*/ 	.short	0x010a
        /*0e12*/ 	.byte	0x3f
	.zero		1


	//   ....[87]....
        /*0e14*/ 	.word	0x00026a90
        /*0e18*/ 	.word	0x00000003
        /*0e1c*/ 	.word	0x00038860
        /*0e20*/ 	.short	0x010a
        /*0e22*/ 	.byte	0x3f
	.zero		1


	//   ....[88]....
        /*0e24*/ 	.word	0x00027440
        /*0e28*/ 	.word	0x00000000
        /*0e2c*/ 	.word	0x00038820
        /*0e30*/ 	.short	0x010a
        /*0e32*/ 	.byte	0x3f
	.zero		1


	//   ....[89]....
        /*0e34*/ 	.word	0x000275e0
        /*0e38*/ 	.word	0x00000006
        /*0e3c*/ 	.word	0x00000000
        /*0e40*/ 	.short	0x010a
        /*0e42*/ 	.byte	0x3f
	.zero		1


	//   ....[90]....
        /*0e44*/ 	.word	0x00027630
        /*0e48*/ 	.word	0x00000007
        /*0e4c*/ 	.word	0x00000000
        /*0e50*/ 	.short	0x010a
        /*0e52*/ 	.byte	0x3f
	.zero		1


	//   ....[91]....
        /*0e54*/ 	.word	0x00027680
        /*0e58*/ 	.word	0x00000004
        /*0e5c*/ 	.word	0x00000000
        /*0e60*/ 	.short	0x010a
        /*0e62*/ 	.byte	0x3f
	.zero		1


	//----- nvinfo : EIATTR_NUM_MBARRIERS
	.align		4
.L_449:
        /*0e64*/ 	.byte	0x03, 0x38
        /*0e66*/ 	.short	0x0016


	//----- nvinfo : EIATTR_EXIT_INSTR_OFFSETS
	.align		4
        /*0e68*/ 	.byte	0x04, 0x1c
        /*0e6a*/ 	.short	(.L_451 - .L_450)


	//   ....[0]....
.L_450:
        /*0e6c*/ 	.word	0x00025b80


	//----- nvinfo : EIATTR_MAX_THREADS
	.align		4
.L_451:
        /*0e70*/ 	.byte	0x04, 0x05
        /*0e72*/ 	.short	(.L_453 - .L_452)
.L_452:
        /*0e74*/ 	.word	0x00000180
        /*0e78*/ 	.word	0x00000001
        /*0e7c*/ 	.word	0x00000001


	//----- nvinfo : EIATTR_CRS_STACK_SIZE
	.align		4
.L_453:
        /*0e80*/ 	.byte	0x04, 0x1e
        /*0e82*/ 	.short	(.L_455 - .L_454)
.L_454:
        /*0e84*/ 	.word	0x00000000


	//----- nvinfo : EIATTR_CBANK_PARAM_SIZE
	.align		4
.L_455:
        /*0e88*/ 	.byte	0x03, 0x19
        /*0e8a*/ 	.short	0x0a70


	//----- nvinfo : EIATTR_PARAM_CBANK
	.align		4
        /*0e8c*/ 	.byte	0x04, 0x0a
        /*0e8e*/ 	.short	(.L_457 - .L_456)
	.align		4
.L_456:
        /*0e90*/ 	.word	index@(.nv.constant0._ZN7cutlass13device_kernelIN5flash11enable_sm90INS1_16FlashAttnFwdSm90INS1_25CollectiveMainloopFwdSm90ILi2EN4cute5tupleIJNS5_1CILi1EEES8_S8_EEENS6_IJNS7_ILi128EEENS7_ILi80EEENS7_ILi256EEEEEELi256ENS_10bfloat16_tEfNS_4arch4Sm90ELb0ELb0ELb0ELb1ELb0ELb1ELb0ELb1ELb1ELb0ELb0ELb0EEENS1_21CollectiveEpilogueFwdINS6_IJSA_SC_SB_EEES9_SE_SG_Li256ELb1ELb0ELb0ELb0EEENS1_36VarlenDynamicPersistentTileSchedulerILi128ELi80ELi256ELi32ELb0ELb0ELb1ELb0ELb1ELb1EEEEEEEEEvNT_6ParamsE)
        /*0e94*/ 	.short	0x0210
        /*0e96*/ 	.short	0x0a70


	//----- nvinfo : EIATTR_SW_WAR
	.align		4
.L_457:
        /*0e98*/ 	.byte	0x04, 0x36
        /*0e9a*/ 	.short	(.L_459 - .L_458)
.L_458:
        /*0e9c*/ 	.word	0x00000008
.L_459:


//--------------------- .nv.info._ZN7cutlass13device_kernelIN5flash11enable_sm90INS1_16FlashAttnFwdSm90INS1_25CollectiveMainloopFwdSm90ILi2EN4cute5tupleIJNS5_1CILi1EEES8_S8_EEENS6_IJNS7_ILi128EEENS7_ILi64EEENS7_ILi256EEEEEELi256ENS_10bfloat16_tEfNS_4arch4Sm90ELb0ELb1ELb0ELb0ELb0ELb0ELb0ELb1ELb1ELb0ELb0ELb0EEENS1_21CollectiveEpilogueFwdINS6_IJSA_SC_SB_EEES9_SE_SG_Li256ELb0ELb0ELb0ELb0EEENS1_30DynamicPersistentTileSchedulerILi256ELi32ELb0ELb0ELb1EEEEEEEEEvNT_6ParamsE --------------------------
	.section	.nv.info._ZN7cutlass13device_kernelIN5flash11enable_sm90INS1_16FlashAttnFwdSm90INS1_25CollectiveMainloopFwdSm90ILi2EN4cute5tupleIJNS5_1CILi1EEES8_S8_EEENS6_IJNS7_ILi128EEENS7_ILi64EEENS7_ILi256EEEEEELi256ENS_10bfloat16_tEfNS_4arch4Sm90ELb0ELb1ELb0ELb0ELb0ELb0ELb0ELb1ELb1ELb0ELb0ELb0EEENS1_21CollectiveEpilogueFwdINS6_IJSA_SC_SB_EEES9_SE_SG_Li256ELb0ELb0ELb0ELb0EEENS1_30DynamicPersistentTileSchedulerILi256ELi32ELb0ELb0ELb1EEEEEEEEEvNT_6ParamsE,"",@"SHT_CUDA_INFO"
	.sectionflags	@""
	.align	4


	//----- nvinfo : EIATTR_CUDA_API_VERSION
	.align		4
        /*0000*/ 	.byte	0x04, 0x37
        /*0002*/ 	.short	(.L_461 - .L_460)
.L_460:
        /*0004*/ 	.word	0x00000082


	//----- nvinfo : EIATTR_KPARAM_INFO
	.align		4
.L_461:
        /*0008*/ 	.byte	0x04, 0x17
        /*000a*/ 	.short	(.L_463 - .L_462)
.L_462:
        /*000c*/ 	.word	0x00000000
        /*0010*/ 	.short	0x0000
        /*0012*/ 	.short	0x0070
        /*0014*/ 	.byte	0x00, 0xf0, 0x01, 0x2e


	//----- nvinfo : EIATTR_SPARSE_MMA_MASK
	.align		4
.L_463:
        /*0018*/ 	.byte	0x03, 0x50
        /*001a*/ 	.short	0x0000


	//----- nvinfo : EIATTR_MAXREG_COUNT
	.align		4
        /*001c*/ 	.byte	0x03, 0x1b
        /*001e*/ 	.short	0x00a8


	//----- nvinfo : EIATTR_NUM_BARRIERS
	.align		4
        /*0020*/ 	.byte	0x02, 0x4c
        /*0022*/ 	.byte	0x09
	.zero		1


	//----- nvinfo : EIATTR_EXTERNS
	.align		4
        /*0024*/ 	.byte	0x04, 0x0f
        /*0026*/ 	.short	(.L_465 - .L_464)


	//   ....[0]....
	.align		4
.L_464:
        /*0028*/ 	.word	index@(__assertfail)


	//----- nvinfo : EIATTR_ANNOTATIONS
	.align		4
.L_465:
        /*002c*/ 	.byte	0x04, 0x55
        /*002e*/ 	.short	(.L_467 - .L_466)


	//   ....[0]....
.L_466:
        /*0030*/ 	.word	0x00000001
        /*0034*/ 	.byte	0x70, 0x09, 0x00, 0x00, 0x01, 0x00, 0x00, 0x00, 0x40, 0x0a, 0x00, 0x00, 0x01, 0x00, 0x00, 0x00
        /*0044*/ 	.byte	0xe0, 0x15, 0x01, 0x00


	//----- nvinfo : EIATTR_MERCURY_ISA_VERSION
	.align		4
.L_467:
        /*0048*/ 	.byte	0x03, 0x5f
        /*004a*/ 	.short	0x0101


	//----- nvinfo : EIATTR_INT_WARP_WIDE_INSTR_OFFSETS
	.align		4
        /*004c*/ 	.byte	0x04, 0x31
        /*004e*/ 	.short	(.L_469 - .L_468)


	//   ....[0]....
.L_468:
        /*0050*/ 	.word	0x00000190


	//   ....[1]....
        /*0054*/ 	.word	0x000001c0


	//   ....[2]....
        /*0058*/ 	.word	0x000001d0


	//   ....[3]....
        /*005c*/ 	.word	0x0000e830


	//   ....[4]....
        /*0060*/ 	.word	0x0000e8d0


	//   ....[5]....
        /*0064*/ 	.word	0x0000ee80


	//   ....[6]....
        /*0068*/ 	.word	0x00010f40


	//   ....[7]....
        /*006c*/ 	.word	0x00010fe0


	//----- nvinfo : EIATTR_COOP_GROUP_MASK_REGIDS
	.align		4
.L_469:
        /*0070*/ 	.byte	0x04, 0x29
        /*0072*/ 	.short	(.L_471 - .L_470)


	//   ....[0]....
.L_470:
        /*0074*/ 	.word	0xffffffff


	//   ....[1]....
        /*0078*/ 	.word	0xffffffff


	//   ....[2]....
        /*007c*/ 	.word	0xffffffff


	//   ....[3]....
        /*0080*/ 	.word	0xffffffff


	//   ....[4]....
        /*0084*/ 	.word	0xffffffff


	//   ....[5]....
        /*0088*/ 	.word	0xffffffff


	//   ....[6]....
        /*008c*/ 	.word	0xffffffff


	//   ....[7]....
        /*0090*/ 	.word	0xffffffff


	//   ....[8]....
        /*0094*/ 	.word	0xffffffff


	//   ....[9]....
        /*0098*/ 	.word	0xffffffff


	//   ....[10]....
        /*009c*/ 	.word	0xffffffff


	//   ....[11]....
        /*00a0*/ 	.word	0xffffffff


	//   ....[12]....
        /*00a4*/ 	.word	0xffffffff


	//   ....[13]....
        /*00a8*/ 	.word	0xffffffff


	//   ....[14]....
        /*00ac*/ 	.word	0xffffffff


	//   ....[15]....
        /*00b0*/ 	.word	0xffffffff


	//   ....[16]....
        /*00b4*/ 	.word	0xffffffff


	//   ....[17]....
        /*00b8*/ 	.word	0xffffffff


	//   ....[18]....
        /*00bc*/ 	.word	0xffffffff


	//   ....[19]....
        /*00c0*/ 	.word	0xffffffff


	//   ....[20]....
        /*00c4*/ 	.word	0xffffffff


	//   ....[21]....
        /*00c8*/ 	.word	0xffffffff


	//   ....[22]....
        /*00cc*/ 	.word	0xffffffff


	//   ....[23]....
        /*00d0*/ 	.word	0xffffffff


	//   ....[24]....
        /*00d4*/ 	.word	0xffffffff


	//   ....[25]....
        /*00d8*/ 	.word	0xffffffff


	//   ....[26]....
        /*00dc*/ 	.word	0xffffffff


	//   ....[27]....
        /*00e0*/ 	.word	0xffffffff


	//   ....[28]....
        /*00e4*/ 	.word	0xffffffff


	//   ....[29]....
        /*00e8*/ 	.word	0xffffffff


	//   ....[30]....
        /*00ec*/ 	.word	0xffffffff


	//   ....[31]....
        /*00f0*/ 	.word	0xffffffff


	//   ....[32]....
        /*00f4*/ 	.word	0x0500000f


	//   ....[33]....
        /*00f8*/ 	.word	0x0500000f


	//----- nvinfo : EIATTR_COOP_GROUP_INSTR_OFFSETS
	.align		4
.L_471:
        /*00fc*/ 	.byte	0x04, 0x28
        /*00fe*/ 	.short	(.L_473 - .L_472)


	//   ....[0]....
.L_472:
        /*0100*/ 	.word	0x00000060


	//   ....[1]....
        /*0104*/ 	.word	0x000001a0


	//   ....[2]....
        /*0108*/ 	.word	0x000001f0


	//   ....[3]....
        /*010c*/ 	.word	0x000003e0


	//   ....[4]....
        /*0110*/ 	.word	0x00000540


	//   ....[5]....
        /*0114*/ 	.word	0x00000660


	//   ....[6]....
        /*0118*/ 	.word	0x000007c0


	//   ....[7]....
        /*011c*/ 	.word	0x00001970


	//   ....[8]....
        /*0120*/ 	.word	0x000031c0


	//   ....[9]....
        /*0124*/ 	.word	0x00003350


	//   ....[10]....
        /*0128*/ 	.word	0x00003610


	//   ....[11]....
        /*012c*/ 	.word	0x00003700


	//   ....[12]....
        /*0130*/ 	.word	0x00005dd0


	//   ....[13]....
        /*0134*/ 	.word	0x00005ed0


	//   ....[14]....
        /*0138*/ 	.word	0x00006280


	//   ....[15]....
        /*013c*/ 	.word	0x000062d0


	//   ....[16]....
        /*0140*/ 	.word	0x00007dc0


	//   ....[17]....
        /*0144*/ 	.word	0x00007ef0


	//   ....[18]....
        /*0148*/ 	.word	0x00008130


	//   ....[19]....
        /*014c*/ 	.word	0x00008190


	//   ....[20]....
        /*0150*/ 	.word	0x0000a3e0


	//   ....[21]....
        /*0154*/ 	.word	0x0000a4e0


	//   ....[22]....
        /*0158*/ 	.word	0x0000a880


	//   ....[23]....
        /*015c*/ 	.word	0x0000a8e0


	//   ....[24]....
        /*0160*/ 	.word	0x0000b8b0


	//   ....[25]....
        /*0164*/ 	.word	0x0000b8f0


	//   ....[26]....
        /*0168*/ 	.word	0x0000ba30


	//   ....[27]....
        /*016c*/ 	.word	0x0000ba50


	//   ....[28]....
        /*0170*/ 	.word	0x0000d260


	//   ....[29]....
        /*0174*/ 	.word	0x0000df90


	//   ....[30]....
        /*0178*/ 	.word	0x000113b0


	//   ....[31]....
        /*017c*/ 	.word	0x00011580


	//   ....[32]....
        /*0180*/ 	.word	0x00011bd0


	//   ....[33]....
        /*0184*/ 	.word	0x00011fb0


	//----- nvinfo : EIATTR_REG_RECONFIG
	.align		4
.L_473:
        /*0188*/ 	.byte	0x01, 0x54
	.zero		2


	//----- nvinfo : EIATTR_SYSCALL_OFFSETS
	.align		4
        /*018c*/ 	.byte	0x04, 0x46
        /*018e*/ 	.short	(.L_475 - .L_474)


	//   ....[0]....
.L_474:
        /*0190*/ 	.word	0x00001b20


	//   ....[1]....
        /*0194*/ 	.word	0x0000ea60


	//   ....[2]....
        /*0198*/ 	.word	0x0000eba0


	//   ....[3]....
        /*019c*/ 	.word	0x0000ec90


	//----- nvinfo : EIATTR_MBARRIER_INSTR_OFFSETS
	.align		4
.L_475:
        /*01a0*/ 	.byte	0x04, 0x39
        /*01a2*/ 	.short	(.L_477 - .L_476)


	//   ....[0]....
.L_476:
        /*01a4*/ 	.word	0x00000290
        /*01a8*/ 	.word	0x000000ff
        /*01ac*/ 	.word	0x00030800
        /*01b0*/ 	.short	0x0100
        /*01b2*/ 	.byte	0x06
	.zero		1


	//   ....[1]....
        /*01b4*/ 	.word	0x000002a0
        /*01b8*/ 	.word	0x000000ff
        /*01bc*/ 	.word	0x00030820
        /*01c0*/ 	.short	0x0100
        /*01c2*/ 	.byte	0x06
	.zero		1


	//   ....[2]....
        /*01c4*/ 	.word	0x00000390
        /*01c8*/ 	.word	0x000000ff
        /*01cc*/ 	.word	0x00030830
        /*01d0*/ 	.short	0x0100
        /*01d2*/ 	.byte	0x08
	.zero		1


	//   ....[3]....
        /*01d4*/ 	.word	0x000003a0
        /*01d8*/ 	.word	0x000000ff
        /*01dc*/ 	.word	0x00030840
        /*01e0*/ 	.short	0x0100
        /*01e2*/ 	.byte	0x08
	.zero		1


	//   ....[4]....
        /*01e4*/ 	.word	0x000003b0
        /*01e8*/ 	.word	0x000000ff
        /*01ec*/ 	.word	0x00030838
        /*01f0*/ 	.short	0x0100
        /*01f2*/ 	.byte	0x08
	.zero		1


	//   ....[5]....
        /*01f4*/ 	.word	0x000003c0
        /*01f8*/ 	.word	0x000000ff
        /*01fc*/ 	.word	0x00030848
        /*0200*/ 	.short	0x0100
        /*0202*/ 	.byte	0x08
	.zero		1


	//   ....[6]....
        /*0204*/ 	.word	0x000004f0
        /*0208*/ 	.word	0x000000ff
        /*020c*/ 	.word	0x00030850
        /*0210*/ 	.short	0x0100
        /*0212*/ 	.byte	0x08
	.zero		1


	//   ....[7]....
        /*0214*/ 	.word	0x00000500
        /*0218*/ 	.word	0x000000ff
        /*021c*/ 	.word	0x00030860
        /*0220*/ 	.short	0x0100
        /*0222*/ 	.byte	0x08
	.zero		1


	//   ....[8]....
        /*0224*/ 	.word	0x00000510
        /*0228*/ 	.word	0x000000ff
        /*022c*/ 	.word	0x00030858
        /*0230*/ 	.short	0x0100
        /*0232*/ 	.byte	0x08
	.zero		1


	//   ....[9]....
        /*0234*/ 	.word	0x00000520
        /*0238*/ 	.word	0x000000ff
        /*023c*/ 	.word	0x00030868
        /*0240*/ 	.short	0x0100
        /*0242*/ 	.byte	0x08
	.zero		1


	//   ....[10]....
        /*0244*/ 	.word	0x00000610
        /*0248*/ 	.word	0x000000ff
        /*024c*/ 	.word	0x00030870
        /*0250*/ 	.short	0x0100
        /*0252*/ 	.byte	0x06
	.zero		1


	//   ....[11]....
        /*0254*/ 	.word	0x00000620
        /*0258*/ 	.word	0x000000ff
        /*025c*/ 	.word	0x00030880
        /*0260*/ 	.short	0x0100
        /*0262*/ 	.byte	0x06
	.zero		1


	//   ....[12]....
        /*0264*/ 	.word	0x00000630
        /*0268*/ 	.word	0x000000ff
        /*026c*/ 	.word	0x00030878
        /*0270*/ 	.short	0x0100
        /*0272*/ 	.byte	0x06
	.zero		1


	//   ....[13]....
        /*0274*/ 	.word	0x00000640
        /*0278*/ 	.word	0x000000ff
        /*027c*/ 	.word	0x00030888
        /*0280*/ 	.short	0x0100
        /*0282*/ 	.byte	0x06
	.zero		1


	//   ....[14]....
        /*0284*/ 	.word	0x00000770
        /*0288*/ 	.word	0x000000ff
        /*028c*/ 	.word	0x00030890
        /*0290*/ 	.short	0x0100
        /*0292*/ 	.byte	0x08
	.zero		1


	//   ....[15]....
        /*0294*/ 	.word	0x00000780
        /*0298*/ 	.word	0x000000ff
        /*029c*/ 	.word	0x000308a0
        /*02a0*/ 	.short	0x0100
        /*02a2*/ 	.byte	0x08
	.zero		1


	//   ....[16]....
        /*02a4*/ 	.word	0x00000790
        /*02a8*/ 	.word	0x000000ff
        /*02ac*/ 	.word	0x00030898
        /*02b0*/ 	.short	0x0100
        /*02b2*/ 	.byte	0x08
	.zero		1


	//   ....[17]....
        /*02b4*/ 	.word	0x000007a0
        /*02b8*/ 	.word	0x000000ff
        /*02bc*/ 	.word	0x000308a8
        /*02c0*/ 	.short	0x0100
        /*02c2*/ 	.byte	0x08
	.zero		1


	//   ....[18]....
        /*02c4*/ 	.word	0x000008d0
        /*02c8*/ 	.word	0x000000ff
        /*02cc*/ 	.word	0x000308b0
        /*02d0*/ 	.short	0x0100
        /*02d2*/ 	.byte	0x08
	.zero		1


	//   ....[19]....
        /*02d4*/ 	.word	0x000008e0
        /*02d8*/ 	.word	0x000000ff
        /*02dc*/ 	.word	0x000308c0
        /*02e0*/ 	.short	0x0100
        /*02e2*/ 	.byte	0x08
	.zero		1


	//   ....[20]....
        /*02e4*/ 	.word	0x000008f0
        /*02e8*/ 	.word	0x000000ff
        /*02ec*/ 	.word	0x000308b8
        /*02f0*/ 	.short	0x0100
        /*02f2*/ 	.byte	0x08
	.zero		1


	//   ....[21]....
        /*02f4*/ 	.word	0x00000900
        /*02f8*/ 	.word	0x000000ff
        /*02fc*/ 	.word	0x000308c8
        /*0300*/ 	.short	0x0100
        /*0302*/ 	.byte	0x08
	.zero		1


	//   ....[22]....
        /*0304*/ 	.word	0x00001bc0
        /*0308*/ 	.word	0x000000ff
        /*030c*/ 	.word	0x00030800
        /*0310*/ 	.short	0x010a
        /*0312*/ 	.byte	0x26
	.zero		1


	//   ....[23]....
        /*0314*/ 	.word	0x00001c40
        /*0318*/ 	.word	0x00000003
        /*031c*/ 	.word	0x00030830
        /*0320*/ 	.short	0x010a
        /*0322*/ 	.byte	0x3f
	.zero		1


	//   ....[24]....
        /*0324*/ 	.word	0x00001ca0
        /*0328*/ 	.word	0x00000003
        /*032c*/ 	.word	0x00030830
        /*0330*/ 	.short	0x010a
        /*0332*/ 	.byte	0x3f
	.zero		1


	//   ....[25]....
        /*0334*/ 	.word	0x000026d0
        /*0338*/ 	.word	0x00000002
        /*033c*/ 	.word	0x00000000
        /*0340*/ 	.short	0x0101
        /*0342*/ 	.byte	0x3f
	.zero		1


	//   ....[26]....
        /*0344*/ 	.word	0x00004370
        /*0348*/ 	.word	0x000000ff
        /*034c*/ 	.word	0x00030830
        /*0350*/ 	.short	0x010a
        /*0352*/ 	.byte	0x27
	.zero		1


	//   ....[27]....
        /*0354*/ 	.word	0x000043b0
        /*0358*/ 	.word	0x000000ff
        /*035c*/ 	.word	0x00030830
        /*0360*/ 	.short	0x010a
        /*0362*/ 	.byte	0x27
	.zero		1


	//   ....[28]....
        /*0364*/ 	.word	0x00005210
        /*0368*/ 	.word	0x000000ff
        /*036c*/ 	.word	0x00030850
        /*0370*/ 	.short	0x010a
        /*0372*/ 	.byte	0x0a
	.zero		1


	//   ....[29]....
        /*0374*/ 	.word	0x00005250
        /*0378*/ 	.word	0x000000ff
        /*037c*/ 	.word	0x00030850
        /*0380*/ 	.short	0x010a
        /*0382*/ 	.byte	0x0a
	.zero		1


	//   ....[30]....
        /*0384*/ 	.word	0x000054d0
        /*0388*/ 	.word	0x00000002
        /*038c*/ 	.word	0x00000000
        /*0390*/ 	.short	0x0101
        /*0392*/ 	.byte	0x3f
	.zero		1


	//   ....[31]....
        /*0394*/ 	.word	0x000065a0
        /*0398*/ 	.word	0x0000009b
        /*039c*/ 	.word	0x00000000
        /*03a0*/ 	.short	0x0101
        /*03a2*/ 	.byte	0x3f
	.zero		1


	//   ....[32]....
        /*03a4*/ 	.word	0x00006cc0
        /*03a8*/ 	.word	0x000000ff
        /*03ac*/ 	.word	0x00030830
        /*03b0*/ 	.short	0x010a
        /*03b2*/ 	.byte	0x06
	.zero		1


	//   ....[33]....
        /*03b4*/ 	.word	0x00006d00
        /*03b8*/ 	.word	0x000000ff
        /*03bc*/ 	.word	0x00030830
        /*03c0*/ 	.short	0x010a
        /*03c2*/ 	.byte	0x06
	.zero		1


	//   ....[34]....
        /*03c4*/ 	.word	0x00007b60
        /*03c8*/ 	.word	0x000000ff
        /*03cc*/ 	.word	0x00030850
        /*03d0*/ 	.short	0x010a
        /*03d2*/ 	.byte	0x0e
	.zero		1


	//   ....[35]....
        /*03d4*/ 	.word	0x00007ba0
        /*03d8*/ 	.word	0x000000ff
        /*03dc*/ 	.word	0x00030850
        /*03e0*/ 	.short	0x010a
        /*03e2*/ 	.byte	0x0e
	.zero		1


	//   ....[36]....
        /*03e4*/ 	.word	0x000084c0
        /*03e8*/ 	.word	0x0000009f
        /*03ec*/ 	.word	0x00000000
        /*03f0*/ 	.short	0x0101
        /*03f2*/ 	.byte	0x3f
	.zero		1


	//   ....[37]....
        /*03f4*/ 	.word	0x00008520
        /*03f8*/ 	.word	0x000000a3
        /*03fc*/ 	.word	0x00000000
        /*0400*/ 	.short	0x0101
        /*0402*/ 	.byte	0x3f
	.zero		1


	//   ....[38]....
        /*0404*/ 	.word	0x000089c0
        /*0408*/ 	.word	0x000000ff
        /*040c*/ 	.word	0x00030830
        /*0410*/ 	.short	0x010a
        /*0412*/ 	.byte	0x06
	.zero		1


	//   ....[39]....
        /*0414*/ 	.word	0x00008a00
        /*0418*/ 	.word	0x000000ff
        /*041c*/ 	.word	0x00030830
        /*0420*/ 	.short	0x010a
        /*0422*/ 	.byte	0x06
	.zero		1


	//   ....[40]....
        /*0424*/ 	.word	0x00009860
        /*0428*/ 	.word	0x000000ff
        /*042c*/ 	.word	0x00030850
        /*0430*/ 	.short	0x010a
        /*0432*/ 	.byte	0x0a
	.zero		1


	//   ....[41]....
        /*0434*/ 	.word	0x000098a0
        /*0438*/ 	.word	0x000000ff
        /*043c*/ 	.word	0x00030850
        /*0440*/ 	.short	0x010a
        /*0442*/ 	.byte	0x0a
	.zero		1


	//   ....[42]....
        /*0444*/ 	.word	0x00009b50
        /*0448*/ 	.word	0x00000002
        /*044c*/ 	.word	0x00000000
        /*0450*/ 	.short	0x0101
        /*0452*/ 	.byte	0x3f
	.zero		1


	//   ....[43]....
        /*0454*/ 	.word	0x0000ac50
        /*0458*/ 	.word	0x0000009f
        /*045c*/ 	.word	0x00000000
        /*0460*/ 	.short	0x0101
        /*0462*/ 	.byte	0x3f
	.zero		1


	//   ....[44]....
        /*0464*/ 	.word	0x0000b820
        /*0468*/ 	.word	0x000000ff
        /*046c*/ 	.word	0x00030850
        /*0470*/ 	.short	0x010a
        /*0472*/ 	.byte	0x05
	.zero		1


	//   ....[45]....
        /*0474*/ 	.word	0x0000b860
        /*0478*/ 	.word	0x000000ff
        /*047c*/ 	.word	0x00030850
        /*0480*/ 	.short	0x010a
        /*0482*/ 	.byte	0x05
	.zero		1


	//   ....[46]....
        /*0484*/ 	.word	0x0000bdd0
        /*0488*/ 	.word	0x00000007
        /*048c*/ 	.word	0x00000000
        /*0490*/ 	.short	0x0101
        /*0492*/ 	.byte	0x3f
	.zero		1


	//   ....[47]....
        /*0494*/ 	.word	0x0000d4a0
        /*0498*/ 	.word	0x000000ff
        /*049c*/ 	.word	0x00000000
        /*04a0*/ 	.short	0x0101
        /*04a2*/ 	.byte	0x05
	.zero		1


	//   ....[48]....
        /*04a4*/ 	.word	0x0000f180
        /*04a8*/ 	.word	0x00000008
        /*04ac*/ 	.word	0x00030840
        /*04b0*/ 	.short	0x010a
        /*04b2*/ 	.byte	0x3f
	.zero		1


	//   ....[49]....
        /*04b4*/ 	.word	0x0000f6c0
        /*04b8*/ 	.word	0x000000ff
        /*04bc*/ 	.word	0x00030820
        /*04c0*/ 	.short	0x010a
        /*04c2*/ 	.byte	0x28
	.zero		1


	//   ....[50]....
        /*04c4*/ 	.word	0x0000f9b0
        /*04c8*/ 	.word	0x00000003
        /*04cc*/ 	.word	0x00030840
        /*04d0*/ 	.short	0x010a
        /*04d2*/ 	.byte	0x3f
	.zero		1


	//   ....[51]....
        /*04d4*/ 	.word	0x0000fc60
        /*04d8*/ 	.word	0x00000002
        /*04dc*/ 	.word	0x00000060
        /*04e0*/ 	.short	0x010a
        /*04e2*/ 	.byte	0x3f
	.zero		1


	//   ....[52]....
        /*04e4*/ 	.word	0x000101e0
        /*04e8*/ 	.word	0x00000003
        /*04ec*/ 	.word	0x00030840
        /*04f0*/ 	.short	0x010a
        /*04f2*/ 	.byte	0x3f
	.zero		1


	//   ....[53]....
        /*04f4*/ 	.word	0x00010490
        /*04f8*/ 	.word	0x00000002
        /*04fc*/ 	.word	0x00000060
        /*0500*/ 	.short	0x010a
        /*0502*/ 	.byte	0x3f
	.zero		1


	//   ....[54]....
        /*0504*/ 	.word	0x00010930
        /*0508*/ 	.word	0x00000002
        /*050c*/ 	.word	0x00030840
        /*0510*/ 	.short	0x010a
        /*0512*/ 	.byte	0x3f
	.zero		1


	//   ....[55]....
        /*0514*/ 	.word	0x00010c10
        /*0518*/ 	.word	0x00000002
        /*051c*/ 	.word	0x00000060
        /*0520*/ 	.short	0x010a
        /*0522*/ 	.byte	0x3f
	.zero		1


	//   ....[56]....
        /*0524*/ 	.word	0x00011080
        /*0528*/ 	.word	0x00000003
        /*052c*/ 	.word	0x00030860
        /*0530*/ 	.short	0x010a
        /*0532*/ 	.byte	0x3f
	.zero		1


	//   ....[57]....
        /*0534*/ 	.word	0x00011530
        /*0538*/ 	.word	0x00000007
        /*053c*/ 	.word	0x00030820
        /*0540*/ 	.short	0x010a
        /*0542*/ 	.byte	0x3f
	.zero		1


	//   ....[58]....
        /*0544*/ 	.word	0x000116a0
        /*0548*/ 	.word	0x00000005
        /*054c*/ 	.word	0x00000000
        /*0550*/ 	.short	0x010a
        /*0552*/ 	.byte	0x3f
	.zero		1


	//   ....[59]....
        /*0554*/ 	.word	0x00011710
        /*0558*/ 	.word	0x00000003
        /*055c*/ 	.word	0x00000000
        /*0560*/ 	.short	0x010a
        /*0562*/ 	.byte	0x3f
	.zero		1


	//   ....[60]....
        /*0564*/ 	.word	0x00011770
        /*0568*/ 	.word	0x00000005
        /*056c*/ 	.word	0x00000000
        /*0570*/ 	.short	0x010a
        /*0572*/ 	.byte	0x3f
	.zero		1


	//   ....[61]....
        /*0574*/ 	.word	0x000117a0
        /*0578*/ 	.word	0x00000003
        /*057c*/ 	.word	0x00000000
        /*0580*/ 	.short	0x010a
        /*0582*/ 	.byte	0x3f
	.zero		1


	//   ....[62]....
        /*0584*/ 	.word	0x00011810
        /*0588*/ 	.word	0x00000003
        /*058c*/ 	.word	0x00030800
        /*0590*/ 	.short	0x010a
        /*0592*/ 	.byte	0x3f
	.zero		1


	//   ....[63]....
        /*0594*/ 	.word	0x00011860
        /*0598*/ 	.word	0x00000003
        /*059c*/ 	.word	0x00030830
        /*05a0*/ 	.short	0x010a
        /*05a2*/ 	.byte	0x3f
	.zero		1


	//   ....[64]....
        /*05a4*/ 	.word	0x000118c0
        /*05a8*/ 	.word	0x00000099
        /*05ac*/ 	.word	0x00030830
        /*05b0*/ 	.short	0x010a
        /*05b2*/ 	.byte	0x3f
	.zero		1


	//   ....[65]....
        /*05b4*/ 	.word	0x00011920
        /*05b8*/ 	.word	0x000000d7
        /*05bc*/ 	.word	0x00030850
        /*05c0*/ 	.short	0x010a
        /*05c2*/ 	.byte	0x3f
	.zero		1


	//   ....[66]....
        /*05c4*/ 	.word	0x00011980
        /*05c8*/ 	.word	0x00000004
        /*05cc*/ 	.word	0x00030830
        /*05d0*/ 	.short	0x010a
        /*05d2*/ 	.byte	0x3f
	.zero		1


	//   ....[67]....
        /*05d4*/ 	.word	0x000119e0
        /*05d8*/ 	.word	0x00000003
        /*05dc*/ 	.word	0x00030850
        /*05e0*/ 	.short	0x010a
        /*05e2*/ 	.byte	0x3f
	.zero		1


	//   ....[68]....
        /*05e4*/ 	.word	0x00011a40
        /*05e8*/ 	.word	0x00000004
        /*05ec*/ 	.word	0x00030830
        /*05f0*/ 	.short	0x010a
        /*05f2*/ 	.byte	0x3f
	.zero		1


	//   ....[69]....
        /*05f4*/ 	.word	0x00011aa0
        /*05f8*/ 	.word	0x00000003
        /*05fc*/ 	.word	0x00030850
        /*0600*/ 	.short	0x010a
        /*0602*/ 	.byte	0x3f
	.zero		1


	//   ....[70]....
        /*0604*/ 	.word	0x00011b00
        /*0608*/ 	.word	0x00000005
        /*060c*/ 	.word	0x00030850
        /*0610*/ 	.short	0x010a
        /*0612*/ 	.byte	0x3f
	.zero		1


	//   ....[71]....
        /*0614*/ 	.word	0x00011c80
        /*0618*/ 	.word	0x00000008
        /*061c*/ 	.word	0x00030840
        /*0620*/ 	.short	0x010a
        /*0622*/ 	.byte	0x3f
	.zero		1


	//   ....[72]....
        /*0624*/ 	.word	0x00011ce0
        /*0628*/ 	.word	0x00000008
        /*062c*/ 	.word	0x00030820
        /*0630*/ 	.short	0x010a
        /*0632*/ 	.byte	0x3f
	.zero		1


	//   ....[73]....
        /*0634*/ 	.word	0x00011d30
        /*0638*/ 	.word	0x00000003
        /*063c*/ 	.word	0x00030840
        /*0640*/ 	.short	0x010a
        /*0642*/ 	.byte	0x3f
	.zero		1


	//   ....[74]....
        /*0644*/ 	.word	0x00011d80
        /*0648*/ 	.word	0x00000002
        /*064c*/ 	.word	0x00000060
        /*0650*/ 	.short	0x010a
        /*0652*/ 	.byte	0x3f
	.zero		1


	//   ....[75]....
        /*0654*/ 	.word	0x00011dd0
        /*0658*/ 	.word	0x00000003
        /*065c*/ 	.word	0x00030840
        /*0660*/ 	.short	0x010a
        /*0662*/ 	.byte	0x3f
	.zero		1


	//   ....[76]....
        /*0664*/ 	.word	0x00011e20
        /*0668*/ 	.word	0x00000002
        /*066c*/ 	.word	0x00000060
        /*0670*/ 	.short	0x010a
        /*0672*/ 	.byte	0x3f
	.zero		1


	//   ....[77]....
        /*0674*/ 	.word	0x00011e70
        /*0678*/ 	.word	0x00000002
        /*067c*/ 	.word	0x00030840
        /*0680*/ 	.short	0x010a
        /*0682*/ 	.byte	0x3f
	.zero		1


	//   ....[78]....
        /*0684*/ 	.word	0x00011ec0
        /*0688*/ 	.word	0x00000002
        /*068c*/ 	.word	0x00000060
        /*0690*/ 	.short	0x010a
        /*0692*/ 	.byte	0x3f
	.zero		1


	//   ....[79]....
        /*0694*/ 	.word	0x00011f10
        /*0698*/ 	.word	0x00000003
        /*069c*/ 	.word	0x00030860
        /*06a0*/ 	.short	0x010a
        /*06a2*/ 	.byte	0x3f
	.zero		1


	//   ....[80]....
        /*06a4*/ 	.word	0x00011ff0
        /*06a8*/ 	.word	0x00000007
        /*06ac*/ 	.word	0x00030820
        /*06b0*/ 	.short	0x010a
        /*06b2*/ 	.byte	0x3f
	.zero		1


	//   ....[81]....
        /*06b4*/ 	.word	0x00012040
        /*06b8*/ 	.word	0x00000005
        /*06bc*/ 	.word	0x00000000
        /*06c0*/ 	.short	0x010a
        /*06c2*/ 	.byte	0x3f
	.zero		1


	//   ....[82]....
        /*06c4*/ 	.word	0x00012090
        /*06c8*/ 	.word	0x00000003
        /*06cc*/ 	.word	0x00000000
        /*06d0*/ 	.short	0x010a
        /*06d2*/ 	.byte	0x3f
	.zero		1


	//   ....[83]....
        /*06d4*/ 	.word	0x000120e0
        /*06d8*/ 	.word	0x00000005
        /*06dc*/ 	.word	0x00000000
        /*06e0*/ 	.short	0x010a
        /*06e2*/ 	.byte	0x3f
	.zero		1


	//----- nvinfo : EIATTR_NUM_MBARRIERS
	.align		4
.L_477:
        /*06e4*/ 	.byte	0x03, 0x38
        /*06e6*/ 	.short	0x0016


	//----- nvinfo : EIATTR_EXIT_INSTR_OFFSETS
	.align		4
        /*06e8*/ 	.byte	0x04, 0x1c
        /*06ea*/ 	.short	(.L_479 - .L_478)


	//   ....[0]....
.L_478:
        /*06ec*/ 	.word	0x00000a30


	//   ....[1]....
        /*06f0*/ 	.word	0x0000df50


	//   ....[2]....
        /*06f4*/ 	.word	0x0000dfb0


	//   ....[3]....
        /*06f8*/ 	.word	0x000115a0


	//   ....[4]....
        /*06fc*/ 	.word	0x000117f0


	//----- nvinfo : EIATTR_MAX_THREADS
	.align		4
.L_479:
        /*0700*/ 	.byte	0x04, 0x05
        /*0702*/ 	.short	(.L_481 - .L_480)
.L_480:
        /*0704*/ 	.word	0x00000180
        /*0708*/ 	.word	0x00000001
        /*070c*/ 	.word	0x00000001


	//----- nvinfo : EIATTR_CRS_STACK_SIZE
	.align		4
.L_481:
        /*0710*/ 	.byte	0x04, 0x1e
        /*0712*/ 	.short	(.L_483 - .L_482)
.L_482:
        /*0714*/ 	.word	0x00000000


	//----- nvinfo : EIATTR_CBANK_PARAM_SIZE
	.align		4
.L_483:
        /*0718*/ 	.byte	0x03, 0x19
        /*071a*/ 	.short	0x0bf0


	//----- nvinfo : EIATTR_PARAM_CBANK
	.align		4
        /*071c*/ 	.byte	0x04, 0x0a
        /*071e*/ 	.short	(.L_485 - .L_484)
	.align		4
.L_484:
        /*0720*/ 	.word	index@(.nv.constant0._ZN7cutlass13device_kernelIN5flash11enable_sm90INS1_16FlashAttnFwdSm90INS1_25CollectiveMainloopFwdSm90ILi2EN4cute5tupleIJNS5_1CILi1EEES8_S8_EEENS6_IJNS7_ILi128EEENS7_ILi64EEENS7_ILi256EEEEEELi256ENS_10bfloat16_tEfNS_4arch4Sm90ELb0ELb1ELb0ELb0ELb0ELb0ELb0ELb1ELb1ELb0ELb0ELb0EEENS1_21CollectiveEpilogueFwdINS6_IJSA_SC_SB_EEES9_SE_SG_Li256ELb0ELb0ELb0ELb0EEENS1_30DynamicPersistentTileSchedulerILi256ELi32ELb0ELb0ELb1EEEEEEEEEvNT_6ParamsE)
        /*0724*/ 	.short	0x0210
        /*0726*/ 	.short	0x0bf0


	//----- nvinfo : EIATTR_SW_WAR
	.align		4
.L_485:
        /*0728*/ 	.byte	0x04, 0x36
        /*072a*/ 	.short	(.L_487 - .L_486)
.L_486:
        /*072c*/ 	.word	0x00000008
.L_487:


//--------------------- .nv.info._ZN7cutlass13device_kernelIN5flash11enable_sm90INS1_16FlashAttnFwdSm90INS1_25CollectiveMainloopFwdSm90ILi2EN4cute5tupleIJNS5_1CILi1EEES8_S8_EEENS6_IJNS7_ILi128EEENS7_ILi64EEENS7_ILi256EEEEEELi256ENS_10bfloat16_tEfNS_4arch4Sm90ELb0ELb1ELb0ELb1ELb0ELb0ELb0ELb1ELb1ELb0ELb0ELb0EEENS1_21CollectiveEpilogueFwdINS6_IJSA_SC_SB_EEES9_SE_SG_Li256ELb1ELb0ELb0ELb0EEENS1_36VarlenDynamicPersistentTileSchedulerILi128ELi64ELi256ELi32ELb0ELb0ELb1ELb1ELb0ELb1EEEEEEEEEvNT_6ParamsE --------------------------
	.section	.nv.info._ZN7cutlass13device_kernelIN5flash11enable_sm90INS1_16FlashAttnFwdSm90INS1_25CollectiveMainloopFwdSm90ILi2EN4cute5tupleIJNS5_1CILi1EEES8_S8_EEENS6_IJNS7_ILi128EEENS7_ILi64EEENS7_ILi256EEEEEELi256ENS_10bfloat16_tEfNS_4arch4Sm90ELb0ELb1ELb0ELb1ELb0ELb0ELb0ELb1ELb1ELb0ELb0ELb0EEENS1_21CollectiveEpilogueFwdINS6_IJSA_SC_SB_EEES9_SE_SG_Li256ELb1ELb0ELb0ELb0EEENS1_36VarlenDynamicPersistentTileSchedulerILi128ELi64ELi256ELi32ELb0ELb0ELb1ELb1ELb0ELb1EEEEEEEEEvNT_6ParamsE,"",@"SHT_CUDA_INFO"
	.sectionflags	@""
	.align	4


	//----- nvinfo : EIATTR_CUDA_API_VERSION
	.align		4
        /*0000*/ 	.byte	0x04, 0x37
        /*0002*/ 	.short	(.L_489 - .L_488)
.L_488:
        /*0004*/ 	.word	0x00000082


	//----- nvinfo : EIATTR_KPARAM_INFO
	.align		4
.L_489:
        /*0008*/ 	.byte	0x04, 0x17
        /*000a*/ 	.short	(.L_491 - .L_490)
.L_490:
        /*000c*/ 	.word	0x00000000
        /*0010*/ 	.short	0x0000
        /*0012*/ 	.short	0x0070
        /*0014*/ 	.byte	0x00, 0xf0, 0x01, 0x28


	//----- nvinfo : EIATTR_SPARSE_MMA_MASK
	.align		4
.L_491:
        /*0018*/ 	.byte	0x03, 0x50
        /*001a*/ 	.short	0x0000


	//----- nvinfo : EIATTR_MAXREG_COUNT
	.align		4
        /*001c*/ 	.byte	0x03, 0x1b
        /*001e*/ 	.short	0x00a8


	//----- nvinfo : EIATTR_NUM_BARRIERS
	.align		4
        /*0020*/ 	.byte	0x02, 0x4c
        /*0022*/ 	.byte	0x09
	.zero		1


	//----- nvinfo : EIATTR_EXTERNS
	.align		4
        /*0024*/ 	.byte	0x04, 0x0f
        /*0026*/ 	.short	(.L_493 - .L_492)


	//   ....[0]....
	.align		4
.L_492:
        /*0028*/ 	.word	index@(__assertfail)


	//----- nvinfo : EIATTR_ANNOTATIONS
	.align		4
.L_493:
        /*002c*/ 	.byte	0x04, 0x55
        /*002e*/ 	.short	(.L_495 - .L_494)


	//   ....[0]....
.L_494:
        /* <DEDUP_REMOVED lines=32> */


	//----- nvinfo : EIATTR_MERCURY_ISA_VERSION
	.align		4
.L_495:
        /*0220*/ 	.byte	0x03, 0x5f
        /*0222*/ 	.short	0x0101


	//----- nvinfo : EIATTR_UNUSED_LOAD_BYTE_OFFSET
	.align		4
        /*0224*/ 	.byte	0x04, 0x44
        /*0226*/ 	.short	(.L_497 - .L_496)


	//   ....[0]....
.L_496:
        /*0228*/ 	.word	0x00000a50
        /*022c*/ 	.word	0x0000fff0


	//   ....[1]....
        /*0230*/ 	.word	0x0000c550
        /*0234*/ 	.word	0x0000fff0


	//----- nvinfo : EIATTR_INT_WARP_WIDE_INSTR_OFFSETS
	.align		4
.L_497:
        /*0238*/ 	.byte	0x04, 0x31
        /*023a*/ 	.short	(.L_499 - .L_498)


	//   ....[0]....
.L_498:
        /*023c*/ 	.word	0x00000160


	//   ....[1]....
        /*0240*/ 	.word	0x000001a0


	//   ....[2]....
        /*0244*/ 	.word	0x00000210


	//   ....[3]....
        /*0248*/ 	.word	0x000104f0


	//   ....[4]....
        /*024c*/ 	.word	0x00010580


	//   ....[5]....
        /*0250*/ 	.word	0x00010a80


	//   ....[6]....
        /*0254*/ 	.word	0x00010b00


	//   ....[7]....
        /*0258*/ 	.word	0x00010c10


	//   ....[8]....
        /*025c*/ 	.word	0x00010d00


	//   ....[9]....
        /*0260*/ 	.word	0x00010df0


	//   ....[10]....
        /*0264*/ 	.word	0x00013490


	//   ....[11]....
        /*0268*/ 	.word	0x00013520


	//----- nvinfo : EIATTR_COOP_GROUP_MASK_REGIDS
	.align		4
.L_499:
        /*026c*/ 	.byte	0x04, 0x29
        /*026e*/ 	.short	(.L_501 - .L_500)


	//   ....[0]....
.L_500:
        /*0270*/ 	.word	0xffffffff


	//   ....[1]....
        /*0274*/ 	.word	0xffffffff


	//   ....[2]....
        /*0278*/ 	.word	0xffffffff


	//   ....[3]....
        /*027c*/ 	.word	0xffffffff


	//   ....[4]....
        /*0280*/ 	.word	0xffffffff


	//   ....[5]....
        /*0284*/ 	.word	0xffffffff


	//   ....[6]....
        /*0288*/ 	.word	0xffffffff


	//   ....[7]....
        /*028c*/ 	.word	0xffffffff


	//   ....[8]....
        /*0290*/ 	.word	0xffffffff


	//   ....[9]....
        /*0294*/ 	.word	0xffffffff


	//   ....[10]....
        /*0298*/ 	.word	0xffffffff


	//   ....[11]....
        /*029c*/ 	.word	0xffffffff


	//   ....[12]....
        /*02a0*/ 	.word	0xffffffff


	//   ....[13]....
        /*02a4*/ 	.word	0xffffffff


	//   ....[14]....
        /*02a8*/ 	.word	0xffffffff


	//   ....[15]....
        /*02ac*/ 	.word	0xffffffff


	//   ....[16]....
        /*02b0*/ 	.word	0xffffffff


	//   ....[17]....
        /*02b4*/ 	.word	0xffffffff


	//   ....[18]....
        /*02b8*/ 	.word	0xffffffff


	//   ....[19]....
        /*02bc*/ 	.word	0xffffffff


	//   ....[20]....
        /*02c0*/ 	.word	0xffffffff


	//   ....[21]....
        /*02c4*/ 	.word	0xffffffff


	//   ....[22]....
        /*02c8*/ 	.word	0xffffffff


	//   ....[23]....
        /*02cc*/ 	.word	0xffffffff


	//   ....[24]....
        /*02d0*/ 	.word	0xffffffff


	//   ....[25]....
        /*02d4*/ 	.word	0xffffffff


	//   ....[26]....
        /*02d8*/ 	.word	0xffffffff


	//   ....[27]....
        /*02dc*/ 	.word	0xffffffff


	//   ....[28]....
        /*02e0*/ 	.word	0xffffffff


	//   ....[29]....
        /*02e4*/ 	.word	0xffffffff


	//   ....[30]....
        /*02e8*/ 	.word	0xffffffff


	//   ....[31]....
        /*02ec*/ 	.word	0xffffffff


	//   ....[32]....
        /*02f0*/ 	.word	0xffffffff


	//   ....[33]....
        /*02f4*/ 	.word	0xffffffff


	//   ....[34]....
        /*02f8*/ 	.word	0xffffffff


	//   ....[35]....
        /*02fc*/ 	.word	0xffffffff


	//   ....[36]....
        /*0300*/ 	.word	0xffffffff


	//   ....[37]....
        /*0304*/ 	.word	0xffffffff


	//   ....[38]....
        /*0308*/ 	.word	0xffffffff


	//   ....[39]....
        /*030c*/ 	.word	0xffffffff


	//   ....[40]....
        /*0310*/ 	.word	0xffffffff


	//   ....[41]....
        /*0314*/ 	.word	0xffffffff


	//   ....[42]....
        /*0318*/ 	.word	0xffffffff


	//   ....[43]....
        /*031c*/ 	.word	0xffffffff


	//   ....[44]....
        /*0320*/ 	.word	0xffffffff


	//   ....[45]....
        /*0324*/ 	.word	0xffffffff


	//   ....[46]....
        /*0328*/ 	.word	0xffffffff


	//   ....[47]....
        /*032c*/ 	.word	0xffffffff


	//   ....[48]....
        /*0330*/ 	.word	0xffffffff


	//   ....[49]....
        /*0334*/ 	.word	0xffffffff


	//   ....[50]....
        /*0338*/ 	.word	0xffffffff


	//   ....[51]....
        /*033c*/ 	.word	0xffffffff


	//   ....[52]....
        /*0340*/ 	.word	0xffffffff


	//   ....[53]....
        /*0344*/ 	.word	0xffffffff


	//   ....[54]....
        /*0348*/ 	.word	0xffffffff


	//   ....[55]....
        /*034c*/ 	.word	0xffffffff


	//   ....[56]....
        /*0350*/ 	.word	0xffffffff


	//   ....[57]....
        /*0354*/ 	.word	0xffffffff


	//   ....[58]....
        /*0358*/ 	.word	0xffffffff


	//   ....[59]....
        /*035c*/ 	.word	0xffffffff


	//   ....[60]....
        /*0360*/ 	.word	0xffffffff


	//   ....[61]....
        /*0364*/ 	.word	0xffffffff


	//   ....[62]....
        /*0368*/ 	.word	0x0500000f


	//   ....[63]....
        /*036c*/ 	.word	0x0500000f


	//   ....[64]....
        /*0370*/ 	.word	0x0500000f


	//   ....[65]....
        /*0374*/ 	.word	0x0500000f


	//   ....[66]....
        /*0378*/ 	.word	0x0500000f


	//   ....[67]....
        /*037c*/ 	.word	0x0500000f


	//   ....[68]....
        /*0380*/ 	.word	0x0500000f


	//   ....[69]....
        /*0384*/ 	.word	0x0500000f


	//   ....[70]....
        /*0388*/ 	.word	0x0500000f


	//   ....[71]....
        /*038c*/ 	.word	0x0500000f


	//   ....[72]....
        /*0390*/ 	.word	0x0500000f


	//   ....[73]....
        /*0394*/ 	.word	0x0500000f


	//   ....[74]....
        /*0398*/ 	.word	0x0500000f


	//   ....[75]....
        /*039c*/ 	.word	0x0500000f


	//   ....[76]....
        /*03a0*/ 	.word	0x0500000f


	//   ....[77]....
        /*03a4*/ 	.word	0x0500000f


	//   ....[78]....
        /*03a8*/ 	.word	0x0500000f


	//   ....[79]....
        /*03ac*/ 	.word	0x0500000f


	//   ....[80]....
        /*03b0*/ 	.word	0x0500000f


	//----- nvinfo : EIATTR_COOP_GROUP_INSTR_OFFSETS
	.align		4
.L_501:
        /*03b4*/ 	.byte	0x04, 0x28
        /*03b6*/ 	.short	(.L_503 - .L_502)


	//   ....[0]....
.L_502:
        /*03b8*/ 	.word	0x00000060


	//   ....[1]....
        /*03bc*/ 	.word	0x00000170


	//   ....[2]....
        /*03c0*/ 	.word	0x000001c0


	//   ....[3]....
        /*03c4*/ 	.word	0x000003f0


	//   ....[4]....
        /*03c8*/ 	.word	0x00000550


	//   ....[5]....
        /*03cc*/ 	.word	0x00000670


	//   ....[6]....
        /*03d0*/ 	.word	0x000007d0


	//   ....[7]....
        /*03d4*/ 	.word	0x000019e0


	//   ....[8]....
        /*03d8*/ 	.word	0x000031c0


	//   ....[9]....
        /*03dc*/ 	.word	0x00003370


	//   ....[10]....
        /*03e0*/ 	.word	0x00003630


	//   ....[11]....
        /*03e4*/ 	.word	0x000036d0


	//   ....[12]....
        /*03e8*/ 	.word	0x00005e00


	//   ....[13]....
        /*03ec*/ 	.word	0x00005f00


	//   ....[14]....
        /*03f0*/ 	.word	0x000062b0


	//   ....[15]....
        /*03f4*/ 	.word	0x00006320


	//   ....[16]....
        /*03f8*/ 	.word	0x00007e00


	//   ....[17]....
        /*03fc*/ 	.word	0x00007f30


	//   ....[18]....
        /*0400*/ 	.word	0x00008180


	//   ....[19]....
        /*0404*/ 	.word	0x00008210


	//   ....[20]....
        /*0408*/ 	.word	0x0000a410


	//   ....[21]....
        /*040c*/ 	.word	0x0000a510


	//   ....[22]....
        /*0410*/ 	.word	0x0000a8c0


	//   ....[23]....
        /*0414*/ 	.word	0x0000a920


	//   ....[24]....
        /*0418*/ 	.word	0x0000b900


	//   ....[25]....
        /*041c*/ 	.word	0x0000b940


	//   ....[26]....
        /*0420*/ 	.word	0x0000ba70


	//   ....[27]....
        /*0424*/ 	.word	0x0000ba80


	//   ....[28]....
        /*0428*/ 	.word	0x0000f090


	//   ....[29]....
        /*042c*/ 	.word	0x0000f210


	//   ....[30]....
        /*0430*/ 	.word	0x0000f240


	//   ....[31]....
        /*0434*/ 	.word	0x0000f280


	//   ....[32]....
        /*0438*/ 	.word	0x0000f2f0


	//   ....[33]....
        /*043c*/ 	.word	0x0000f350


	//   ....[34]....
        /*0440*/ 	.word	0x0000f390


	//   ....[35]....
        /*0444*/ 	.word	0x0000f530


	//   ....[36]....
        /*0448*/ 	.word	0x0000f590


	//   ....[37]....
        /*044c*/ 	.word	0x0000f5d0


	//   ....[38]....
        /*0450*/ 	.word	0x0000f610


	//   ....[39]....
        /*0454*/ 	.word	0x0000f640


	//   ....[40]....
        /*0458*/ 	.word	0x0000f670


	//   ....[41]....
        /*045c*/ 	.word	0x0000f700


	//   ....[42]....
        /*0460*/ 	.word	0x0000f760


	//   ....[43]....
        /*0464*/ 	.word	0x0000f7f0


	//   ....[44]....
        /*0468*/ 	.word	0x000139d0


	//   ....[45]....
        /*046c*/ 	.word	0x000139e0


	//   ....[46]....
        /*0470*/ 	.word	0x00013af0


	//   ....[47]....
        /*0474*/ 	.word	0x00013b50


	//   ....[48]....
        /*0478*/ 	.word	0x00013b90


	//   ....[49]....
        /*047c*/ 	.word	0x00013bd0


	//   ....[50]....
        /*0480*/ 	.word	0x00013c00


	//   ....[51]....
        /*0484*/ 	.word	0x00013c30


	//   ....[52]....
        /*0488*/ 	.word	0x00013dc0


	//   ....[53]....
        /*048c*/ 	.word	0x00013e20


	//   ....[54]....
        /*0490*/ 	.word	0x00013e60


	//   ....[55]....
        /*0494*/ 	.word	0x00013ea0


	//   ....[56]....
        /*0498*/ 	.word	0x00013ed0


	//   ....[57]....
        /*049c*/ 	.word	0x00013f00


	//   ....[58]....
        /*04a0*/ 	.word	0x00013fc0


	//   ....[59]....
        /*04a4*/ 	.word	0x00013fe0


	//   ....[60]....
        /*04a8*/ 	.word	0x00014050


	//   ....[61]....
        /*04ac*/ 	.word	0x000146e0


	//   ....[62]....
        /*04b0*/ 	.word	0x00014d90


	//   ....[63]....
        /*04b4*/ 	.word	0x000151b0


	//   ....[64]....
        /*04b8*/ 	.word	0x00015240


	//   ....[65]....
        /*04bc*/ 	.word	0x000152e0


	//   ....[66]....
        /*04c0*/ 	.word	0x00015390


	//   ....[67]....
        /*04c4*/ 	.word	0x00015410


	//   ....[68]....
        /*04c8*/ 	.word	0x00015490


	//   ....[69]....
        /*04cc*/ 	.word	0x00015510


	//   ....[70]....
        /*04d0*/ 	.word	0x00015590


	//   ....[71]....
        /*04d4*/ 	.word	0x00015620


	//   ....[72]....
        /*04d8*/ 	.word	0x000156d0


	//   ....[73]....
        /*04dc*/ 	.word	0x00015750


	//   ....[74]....
        /*04e0*/ 	.word	0x000157d0


	//   ....[75]....
        /*04e4*/ 	.word	0x00015850


	//   ....[76]....
        /*04e8*/ 	.word	0x000158d0


	//   ....[77]....
        /*04ec*/ 	.word	0x00015940


	//   ....[78]....
        /*04f0*/ 	.word	0x000159e0


	//   ....[79]....
        /*04f4*/ 	.word	0x00015a70


	//   ....[80]....
        /*04f8*/ 	.word	0x00015ba0


	//----- nvinfo : EIATTR_REG_RECONFIG
	.align		4
.L_503:
        /*04fc*/ 	.byte	0x01, 0x54
	.zero		2


	//----- nvinfo : EIATTR_SYSCALL_OFFSETS
	.align		4
        /*0500*/ 	.byte	0x04, 0x46
        /*0502*/ 	.short	(.L_505 - .L_504)


	//   ....[0]....
.L_504:
        /*0504*/ 	.word	0x00001bc0


	//   ....[1]....
        /*0508*/ 	.word	0x00010710


	//   ....[2]....
        /*050c*/ 	.word	0x00010850


	//   ....[3]....
        /*0510*/ 	.word	0x00010950


	//----- nvinfo : EIATTR_MBARRIER_INSTR_OFFSETS
	.align		4
.L_505:
        /*0514*/ 	.byte	0x04, 0x39
        /*0516*/ 	.short	(.L_507 - .L_506)


	//   ....[0]....
.L_506:
        /*0518*/ 	.word	0x000002a0
        /*051c*/ 	.word	0x000000ff
        /*0520*/ 	.word	0x00030800
        /*0524*/ 	.short	0x0100
        /*0526*/ 	.byte	0x08
	.zero		1


	//   ....[1]....
        /*0528*/ 	.word	0x000002b0
        /*052c*/ 	.word	0x000000ff
        /*0530*/ 	.word	0x00030820
        /*0534*/ 	.short	0x0100
        /*0536*/ 	.byte	0x08
	.zero		1


	//   ....[2]....
        /*0538*/ 	.word	0x000003a0
        /*053c*/ 	.word	0x000000ff
        /*0540*/ 	.word	0x00030830
        /*0544*/ 	.short	0x0100
        /*0546*/ 	.byte	0x08
	.zero		1


	//   ....[3]....
        /*0548*/ 	.word	0x000003b0
        /*054c*/ 	.word	0x000000ff
        /*0550*/ 	.word	0x00030840
        /*0554*/ 	.short	0x0100
        /*0556*/ 	.byte	0x08
	.zero		1


	//   ....[4]....
        /*0558*/ 	.word	0x000003c0
        /*055c*/ 	.word	0x000000ff
        /*0560*/ 	.word	0x00030838
        /*0564*/ 	.short	0x0100
        /*0566*/ 	.byte	0x08
	.zero		1


	//   ....[5]....
        /*0568*/ 	.word	0x000003d0
        /*056c*/ 	.word	0x000000ff
        /*0570*/ 	.word	0x00030848
        /*0574*/ 	.short	0x0100
        /*0576*/ 	.byte	0x08
	.zero		1


	//   ....[6]....
        /*0578*/ 	.word	0x00000500
        /*057c*/ 	.word	0x000000ff
        /*0580*/ 	.word	0x00030850
        /*0584*/ 	.short	0x0100
        /*0586*/ 	.byte	0x08
	.zero		1


	//   ....[7]....
        /*0588*/ 	.word	0x00000510
        /*058c*/ 	.word	0x000000ff
        /*0590*/ 	.word	0x00030860
        /*0594*/ 	.short	0x0100
        /*0596*/ 	.byte	0x08
	.zero		1


	//   ....[8]....
        /*0598*/ 	.word	0x00000520
        /*059c*/ 	.word	0x000000ff
        /*05a0*/ 	.word	0x00030858
        /*05a4*/ 	.short	0x0100
        /*05a6*/ 	.byte	0x08
	.zero		1


	//   ....[9]....
        /*05a8*/ 	.word	0x00000530
        /*05ac*/ 	.word	0x000000ff
        /*05b0*/ 	.word	0x00030868
        /*05b4*/ 	.short	0x0100
        /*05b6*/ 	.byte	0x08
	.zero		1


	//   ....[10]....
        /*05b8*/ 	.word	0x00000620
        /*05bc*/ 	.word	0x000000ff
        /*05c0*/ 	.word	0x00030870
        /*05c4*/ 	.short	0x0100
        /*05c6*/ 	.byte	0x06
	.zero		1


	//   ....[11]....
        /*05c8*/ 	.word	0x00000630
        /*05cc*/ 	.word	0x000000ff
        /*05d0*/ 	.word	0x00030880
        /*05d4*/ 	.short	0x0100
        /*05d6*/ 	.byte	0x06
	.zero		1


	//   ....[12]....
        /*05d8*/ 	.word	0x00000640
        /*05dc*/ 	.word	0x000000ff
        /*05e0*/ 	.word	0x00030878
        /*05e4*/ 	.short	0x0100
        /*05e6*/ 	.byte	0x06
	.zero		1


	//   ....[13]....
        /*05e8*/ 	.word	0x00000650
        /*05ec*/ 	.word	0x000000ff
        /*05f0*/ 	.word	0x00030888
        /*05f4*/ 	.short	0x0100
        /*05f6*/ 	.byte	0x06
	.zero		1


	//   ....[14]....
        /*05f8*/ 	.word	0x00000780
        /*05fc*/ 	.word	0x000000ff
        /*0600*/ 	.word	0x00030890
        /*0604*/ 	.short	0x0100
        /*0606*/ 	.byte	0x08
	.zero		1


	//   ....[15]....
        /*0608*/ 	.word	0x00000790
        /*060c*/ 	.word	0x000000ff
        /*0610*/ 	.word	0x000308a0
        /*0614*/ 	.short	0x0100
        /*0616*/ 	.byte	0x08
	.zero		1


	//   ....[16]....
        /*0618*/ 	.word	0x000007a0
        /*061c*/ 	.word	0x000000ff
        /*0620*/ 	.word	0x00030898
        /*0624*/ 	.short	0x0100
        /*0626*/ 	.byte	0x08
	.zero		1


	//   ....[17]....
        /*0628*/ 	.word	0x000007b0
        /*062c*/ 	.word	0x000000ff
        /*0630*/ 	.word	0x000308a8
        /*0634*/ 	.short	0x0100
        /*0636*/ 	.byte	0x08
	.zero		1


	//   ....[18]....
        /*0638*/ 	.word	0x000008e0
        /*063c*/ 	.word	0x000000ff
        /*0640*/ 	.word	0x000308b0
        /*0644*/ 	.short	0x0100
        /*0646*/ 	.byte	0x08
	.zero		1


	//   ....[19]....
        /*0648*/ 	.word	0x000008f0
        /*064c*/ 	.word	0x000000ff
        /*0650*/ 	.word	0x000308c0
        /*0654*/ 	.short	0x0100
        /*0656*/ 	.byte	0x08
	.zero		1


	//   ....[20]....
        /*0658*/ 	.word	0x00000900
        /*065c*/ 	.word	0x000000ff
        /*0660*/ 	.word	0x000308b8
        /*0664*/ 	.short	0x0100
        /*0666*/ 	.byte	0x08
	.zero		1


	//   ....[21]....
        /*0668*/ 	.word	0x00000910
        /*066c*/ 	.word	0x000000ff
        /*0670*/ 	.word	0x000308c8
        /*0674*/ 	.short	0x0100
        /*0676*/ 	.byte	0x08
	.zero		1


	//   ....[22]....
        /*0678*/ 	.word	0x00001c60
        /*067c*/ 	.word	0x000000ff
        /*0680*/ 	.word	0x00030800
        /*0684*/ 	.short	0x010a
        /*0686*/ 	.byte	0x26
	.zero		1


	//   ....[23]....
        /*0688*/ 	.word	0x00001ce0
        /*068c*/ 	.word	0x00000005
        /*0690*/ 	.word	0x00030830
        /*0694*/ 	.short	0x010a
        /*0696*/ 	.byte	0x3f
	.zero		1


	//   ....[24]....
        /*0698*/ 	.word	0x00001d40
        /*069c*/ 	.word	0x00000005
        /*06a0*/ 	.word	0x00030830
        /*06a4*/ 	.short	0x010a
        /*06a6*/ 	.byte	0x3f
	.zero		1


	//   ....[25]....
        /*06a8*/ 	.word	0x00002710
        /*06ac*/ 	.word	0x00000000
        /*06b0*/ 	.word	0x00000000
        /*06b4*/ 	.short	0x0101
        /*06b6*/ 	.byte	0x3f
	.zero		1


	//   ....[26]....
        /*06b8*/ 	.word	0x000043e0
        /*06bc*/ 	.word	0x000000ff
        /*06c0*/ 	.word	0x00030830
        /*06c4*/ 	.short	0x010a
        /*06c6*/ 	.byte	0x05
	.zero		1


	//   ....[27]....
        /*06c8*/ 	.word	0x00004420
        /*06cc*/ 	.word	0x000000ff
        /*06d0*/ 	.word	0x00030830
        /*06d4*/ 	.short	0x010a
        /*06d6*/ 	.byte	0x05
	.zero		1


	//   ....[28]....
        /*06d8*/ 	.word	0x00005260
        /*06dc*/ 	.word	0x000000ff
        /*06e0*/ 	.word	0x00030850
        /*06e4*/ 	.short	0x010a
        /*06e6*/ 	.byte	0x06
	.zero		1


	//   ....[29]....
        /*06e8*/ 	.word	0x000052a0
        /*06ec*/ 	.word	0x000000ff
        /*06f0*/ 	.word	0x00030850
        /*06f4*/ 	.short	0x010a
        /*06f6*/ 	.byte	0x06
	.zero		1


	//   ....[30]....
        /*06f8*/ 	.word	0x00005520
        /*06fc*/ 	.word	0x00000000
        /*0700*/ 	.word	0x00000000
        /*0704*/ 	.short	0x0101
        /*0706*/ 	.byte	0x3f
	.zero		1


	//   ....[31]....
        /*0708*/ 	.word	0x000065f0
        /*070c*/ 	.word	0x0000009b
        /*0710*/ 	.word	0x00000000
        /*0714*/ 	.short	0x0101
        /*0716*/ 	.byte	0x3f
	.zero		1


	//   ....[32]....
        /*0718*/ 	.word	0x00006d30
        /*071c*/ 	.word	0x000000ff
        /*0720*/ 	.word	0x00030830
        /*0724*/ 	.short	0x010a
        /*0726*/ 	.byte	0x05
	.zero		1


	//   ....[33]....
        /*0728*/ 	.word	0x00006d70
        /*072c*/ 	.word	0x000000ff
        /*0730*/ 	.word	0x00030830
        /*0734*/ 	.short	0x010a
        /*0736*/ 	.byte	0x05
	.zero		1


	//   ....[34]....
        /*0738*/ 	.word	0x00007bb0
        /*073c*/ 	.word	0x000000ff
        /*0740*/ 	.word	0x00030850
        /*0744*/ 	.short	0x010a
        /*0746*/ 	.byte	0x0b
	.zero		1


	//   ....[35]....
        /*0748*/ 	.word	0x00007bf0
        /*074c*/ 	.word	0x000000ff
        /*0750*/ 	.word	0x00030850
        /*0754*/ 	.short	0x010a
        /*0756*/ 	.byte	0x0b
	.zero		1


	//   ....[36]....
        /*0758*/ 	.word	0x00008550
        /*075c*/ 	.word	0x0000009f
        /*0760*/ 	.word	0x00000000
        /*0764*/ 	.short	0x0101
        /*0766*/ 	.byte	0x3f
	.zero		1


	//   ....[37]....
        /*0768*/ 	.word	0x00008580
        /*076c*/ 	.word	0x000000a2
        /*0770*/ 	.word	0x00000000
        /*0774*/ 	.short	0x0101
        /*0776*/ 	.byte	0x3f
	.zero		1


	//   ....[38]....
        /*0778*/ 	.word	0x00008a30
        /*077c*/ 	.word	0x000000ff
        /*0780*/ 	.word	0x00030830
        /*0784*/ 	.short	0x010a
        /*0786*/ 	.byte	0x05
	.zero		1


	//   ....[39]....
        /*0788*/ 	.word	0x00008a70
        /*078c*/ 	.word	0x000000ff
        /*0790*/ 	.word	0x00030830
        /*0794*/ 	.short	0x010a
        /*0796*/ 	.byte	0x05
	.zero		1


	//   ....[40]....
        /*0798*/ 	.word	0x000098b0
        /*079c*/ 	.word	0x000000ff
        /*07a0*/ 	.word	0x00030850
        /*07a4*/ 	.short	0x010a
        /*07a6*/ 	.byte	0x0b
	.zero		1


	//   ....[41]....
        /*07a8*/ 	.word	0x000098f0
        /*07ac*/ 	.word	0x000000ff
        /*07b0*/ 	.word	0x00030850
        /*07b4*/ 	.short	0x010a
        /*07b6*/ 	.byte	0x0b
	.zero		1


	//   ....[42]....
        /*07b8*/ 	.word	0x00009b90
        /*07bc*/ 	.word	0x00000002
        /*07c0*/ 	.word	0x00000000
        /*07c4*/ 	.short	0x0101
        /*07c6*/ 	.byte	0x3f
	.zero		1


	//   ....[43]....
        /*07c8*/ 	.word	0x0000abd0
        /*07cc*/ 	.word	0x0000009b
        /*07d0*/ 	.word	0x00000000
        /*07d4*/ 	.short	0x0101
        /*07d6*/ 	.byte	0x3f
	.zero		1


	//   ....[44]....
        /*07d8*/ 	.word	0x0000b870
        /*07dc*/ 	.word	0x000000ff
        /*07e0*/ 	.word	0x00030850
        /*07e4*/ 	.short	0x010a
        /*07e6*/ 	.byte	0x05
	.zero		1


	//   ....[45]....
        /*07e8*/ 	.word	0x0000b8b0
        /*07ec*/ 	.word	0x000000ff
        /*07f0*/ 	.word	0x00030850
        /*07f4*/ 	.short	0x010a
        /*07f6*/ 	.byte	0x05
	.zero		1


	//   ....[46]....
        /*07f8*/ 	.word	0x0000bcf0
        /*07fc*/ 	.word	0x00000009
        /*0800*/ 	.word	0x00000000
        /*0804*/ 	.short	0x0101
        /*0806*/ 	.byte	0x3f
	.zero		1


	//   ....[47]....
        /*0808*/ 	.word	0x0000dce0
        /*080c*/ 	.word	0x00000013
        /*0810*/ 	.word	0x00000000
        /*0814*/ 	.short	0x0101
        /*0816*/ 	.byte	0x3f
	.zero		1


	//   ....[48]....
        /*0818*/ 	.word	0x00011130
        /*081c*/ 	.word	0x00000009
        /*0820*/ 	.word	0x00030840
        /*0824*/ 	.short	0x010a
        /*0826*/ 	.byte	0x3f
	.zero		1


	//   ....[49]....
        /*0828*/ 	.word	0x000117a0
        /*082c*/ 	.word	0x0000000a
        /*0830*/ 	.word	0x00030820
        /*0834*/ 	.short	0x010a
        /*0836*/ 	.byte	0x3f
	.zero		1


	//   ....[50]....
        /*0838*/ 	.word	0x00011ae0
        /*083c*/ 	.word	0x00000002
        /*0840*/ 	.word	0x00030840
        /*0844*/ 	.short	0x010a
        /*0846*/ 	.byte	0x3f
	.zero		1


	//   ....[51]....
        /*0848*/ 	.word	0x00011e30
        /*084c*/ 	.word	0x00000003
        /*0850*/ 	.word	0x00000060
        /*0854*/ 	.short	0x010a
        /*0856*/ 	.byte	0x3f
	.zero		1


	//   ....[52]....
        /*0858*/ 	.word	0x000124c0
        /*085c*/ 	.word	0x00000002
        /*0860*/ 	.word	0x00030840
        /*0864*/ 	.short	0x010a
        /*0866*/ 	.byte	0x3f
	.zero		1


	//   ....[53]....
        /*0868*/ 	.word	0x00012810
        /*086c*/ 	.word	0x00000003
        /*0870*/ 	.word	0x00000060
        /*0874*/ 	.short	0x010a
        /*0876*/ 	.byte	0x3f
	.zero		1


	//   ....[54]....
        /*0878*/ 	.word	0x00012d80
        /*087c*/ 	.word	0x00000002
        /*0880*/ 	.word	0x00030840
        /*0884*/ 	.short	0x010a
        /*0886*/ 	.byte	0x3f
	.zero		1


	//   ....[55]....
        /*0888*/ 	.word	0x000130d0
        /*088c*/ 	.word	0x00000002
        /*0890*/ 	.word	0x00000060
        /*0894*/ 	.short	0x010a
        /*0896*/ 	.byte	0x3f
	.zero		1


	//   ....[56]....
        /*0898*/ 	.word	0x000135e0
        /*089c*/ 	.word	0x00000003
        /*08a0*/ 	.word	0x00030860
        /*08a4*/ 	.short	0x010a
        /*08a6*/ 	.byte	0x3f
	.zero		1


	//   ....[57]....
        /*08a8*/ 	.word	0x00014660
        /*08ac*/ 	.word	0x00000000
        /*08b0*/ 	.word	0x00030820
        /*08b4*/ 	.short	0x010a
        /*08b6*/ 	.byte	0x3f
	.zero		1


	//   ....[58]....
        /*08b8*/ 	.word	0x00014840
        /*08bc*/ 	.word	0x00000006
        /*08c0*/ 	.word	0x00000000
        /*08c4*/ 	.short	0x010a
        /*08c6*/ 	.byte	0x3f
	.zero		1


	//   ....[59]....
        /*08c8*/ 	.word	0x000148b0
        /*08cc*/ 	.word	0x00000007
        /*08d0*/ 	.word	0x00000000
        /*08d4*/ 	.short	0x010a
        /*08d6*/ 	.byte	0x3f
	.zero		1


	//   ....[60]....
        /*08d8*/ 	.word	0x00014920
        /*08dc*/ 	.word	0x00000004
        /*08e0*/ 	.word	0x00000000
        /*08e4*/ 	.short	0x010a
        /*08e6*/ 	.byte	0x3f
	.zero		1


	//   ....[61]....
        /*08e8*/ 	.word	0x00014950
        /*08ec*/ 	.word	0x00000003
        /*08f0*/ 	.word	0x00000000
        /*08f4*/ 	.short	0x010a
        /*08f6*/ 	.byte	0x3f
	.zero		1


	//   ....[62]....
        /*08f8*/ 	.word	0x000149c0
        /*08fc*/ 	.word	0x00000003
        /*0900*/ 	.word	0x00030800
        /*0904*/ 	.short	0x010a
        /*0906*/ 	.byte	0x3f
	.zero		1


	//   ....[63]....
        /*0908*/ 	.word	0x00014a10
        /*090c*/ 	.word	0x00000005
        /*0910*/ 	.word	0x00030830
        /*0914*/ 	.short	0x010a
        /*0916*/ 	.byte	0x3f
	.zero		1


	//   ....[64]....
        /*0918*/ 	.word	0x00014a70
        /*091c*/ 	.word	0x00000099
        /*0920*/ 	.word	0x00030830
        /*0924*/ 	.short	0x010a
        /*0926*/ 	.byte	0x3f
	.zero		1


	//   ....[65]....
        /*0928*/ 	.word	0x00014ad0
        /*092c*/ 	.word	0x000000dd
        /*0930*/ 	.word	0x00030850
        /*0934*/ 	.short	0x010a
        /*0936*/ 	.byte	0x3f
	.zero		1


	//   ....[66]....
        /*0938*/ 	.word	0x00014b30
        /*093c*/ 	.word	0x00000098
        /*0940*/ 	.word	0x00030830
        /*0944*/ 	.short	0x010a
        /*0946*/ 	.byte	0x3f
	.zero		1


	//   ....[67]....
        /*0948*/ 	.word	0x00014b90
        /*094c*/ 	.word	0x00000003
        /*0950*/ 	.word	0x00030850
        /*0954*/ 	.short	0x010a
        /*0956*/ 	.byte	0x3f
	.zero		1


	//   ....[68]....
        /*0958*/ 	.word	0x00014bf0
        /*095c*/ 	.word	0x00000098
        /*0960*/ 	.word	0x00030830
        /*0964*/ 	.short	0x010a
        /*0966*/ 	.byte	0x3f
	.zero		1


	//   ....[69]....
        /*0968*/ 	.word	0x00014c50
        /*096c*/ 	.word	0x00000003
        /*0970*/ 	.word	0x00030850
        /*0974*/ 	.short	0x010a
        /*0976*/ 	.byte	0x3f
	.zero		1


	//   ....[70]....
        /*0978*/ 	.word	0x00014cb0
        /*097c*/ 	.word	0x00000007
        /*0980*/ 	.word	0x00030850
        /*0984*/ 	.short	0x010a
        /*0986*/ 	.byte	0x3f
	.zero		1


	//   ....[71]....
        /*0988*/ 	.word	0x00014e50
        /*098c*/ 	.word	0x00000009
        /*0990*/ 	.word	0x00030840
        /*0994*/ 	.short	0x010a
        /*0996*/ 	.byte	0x3f
	.zero		1


	//   ....[72]....
        /*0998*/ 	.word	0x00014ed0
        /*099c*/ 	.word	0x00000008
        /*09a0*/ 	.word	0x00030820
        /*09a4*/ 	.short	0x010a
        /*09a6*/ 	.byte	0x3f
	.zero		1


	//   ....[73]....
        /*09a8*/ 	.word	0x00014f20
        /*09ac*/ 	.word	0x00000002
        /*09b0*/ 	.word	0x00030840
        /*09b4*/ 	.short	0x010a
        /*09b6*/ 	.byte	0x3f
	.zero		1


	//   ....[74]....
        /*09b8*/ 	.word	0x00014f70
        /*09bc*/ 	.word	0x00000003
        /*09c0*/ 	.word	0x00000060
        /*09c4*/ 	.short	0x010a
        /*09c6*/ 	.byte	0x3f
	.zero		1


	//   ....[75]....
        /*09c8*/ 	.word	0x00014fc0
        /*09cc*/ 	.word	0x00000002
        /*09d0*/ 	.word	0x00030840
        /*09d4*/ 	.short	0x010a
        /*09d6*/ 	.byte	0x3f
	.zero		1


	//   ....[76]....
        /*09d8*/ 	.word	0x00015010
        /*09dc*/ 	.word	0x00000003
        /*09e0*/ 	.word	0x00000060
        /*09e4*/ 	.short	0x010a
        /*09e6*/ 	.byte	0x3f
	.zero		1


	//   ....[77]....
        /*09e8*/ 	.word	0x00015060
        /*09ec*/ 	.word	0x00000002
        /*09f0*/ 	.word	0x00030840
        /*09f4*/ 	.short	0x010a
        /*09f6*/ 	.byte	0x3f
	.zero		1


	//   ....[78]....
        /*09f8*/ 	.word	0x000150b0
        /*09fc*/ 	.word	0x00000002
        /*0a00*/ 	.word	0x00000060
        /*0a04*/ 	.short	0x010a
        /*0a06*/ 	.byte	0x3f
	.zero		1


	//   ....[79]....
        /*0a08*/ 	.word	0x00015100
        /*0a0c*/ 	.word	0x00000003
        /*0a10*/ 	.word	0x00030860
        /*0a14*/ 	.short	0x010a
        /*0a16*/ 	.byte	0x3f
	.zero		1


	//   ....[80]....
        /*0a18*/ 	.word	0x00015ac0
        /*0a1c*/ 	.word	0x00000000
        /*0a20*/ 	.word	0x00030820
        /*0a24*/ 	.short	0x010a
        /*0a26*/ 	.byte	0x3f
	.zero		1


	//   ....[81]....
        /*0a28*/ 	.word	0x00015c60
        /*0a2c*/ 	.word	0x00000006
        /*0a30*/ 	.word	0x00000000
        /*0a34*/ 	.short	0x010a
        /*0a36*/ 	.byte	0x3f
	.zero		1


	//   ....[82]....
        /*0a38*/ 	.word	0x00015cb0
        /*0a3c*/ 	.word	0x00000007
        /*0a40*/ 	.word	0x00000000
        /*0a44*/ 	.short	0x010a
        /*0a46*/ 	.byte	0x3f
	.zero		1


	//   ....[83]....
        /*0a48*/ 	.word	0x00015d00
        /*0a4c*/ 	.word	0x00000004
        /*0a50*/ 	.word	0x00000000
        /*0a54*/ 	.short	0x010a
        /*0a56*/ 	.byte	0x3f
	.zero		1


	//----- nvinfo : EIATTR_NUM_MBARRIERS
	.align		4
.L_507:
        /*0a58*/ 	.byte	0x03, 0x38
        /*0a5a*/ 	.short	0x0016


	//----- nvinfo : EIATTR_EXIT_INSTR_OFFSETS
	.align		4
        /*0a5c*/ 	.byte	0x04, 0x1c
        /*0a5e*/ 	.short	(.L_509 - .L_508)


	//   ....[0]....
.L_508:
        /*0a60*/ 	.word	0x00000a90


	//   ....[1]....
        /*0a64*/ 	.word	0x0000f050


	//   ....[2]....
        /*0a68*/ 	.word	0x0000f0b0


	//   ....[3]....
        /*0a6c*/ 	.word	0x000149a0


	//----- nvinfo : EIATTR_MAX_THREADS
	.align		4
.L_509:
        /*0a70*/ 	.byte	0x04, 0x05
        /*0a72*/ 	.short	(.L_511 - .L_510)
.L_510:
        /*0a74*/ 	.word	0x00000180
        /*0a78*/ 	.word	0x00000001
        /*0a7c*/ 	.word	0x00000001


	//----- nvinfo : EIATTR_CRS_STACK_SIZE
	.align		4
.L_511:
        /*0a80*/ 	.byte	0x04, 0x1e
        /*0a82*/ 	.short	(.L_513 - .L_512)
.L_512:
        /*0a84*/ 	.word	0x00000000


	//----- nvinfo : EIATTR_CBANK_PARAM_SIZE
	.align		4
.L_513:
        /*0a88*/ 	.byte	0x03, 0x19
        /*0a8a*/ 	.short	0x0a70


	//----- nvinfo : EIATTR_PARAM_CBANK
	.align		4
        /*0a8c*/ 	.byte	0x04, 0x0a
        /*0a8e*/ 	.short	(.L_515 - .L_514)
	.align		4
.L_514:
        /*0a90*/ 	.word	index@(.nv.constant0._ZN7cutlass13device_kernelIN5flash11enable_sm90INS1_16FlashAttnFwdSm90INS1_25CollectiveMainloopFwdSm90ILi2EN4cute5tupleIJNS5_1CILi1EEES8_S8_EEENS6_IJNS7_ILi128EEENS7_ILi64EEENS7_ILi256EEEEEELi256ENS_10bfloat16_tEfNS_4arch4Sm90ELb0ELb1ELb0ELb1ELb0ELb0ELb0ELb1ELb1ELb0ELb0ELb0EEENS1_21CollectiveEpilogueFwdINS6_IJSA_SC_SB_EEES9_SE_SG_Li256ELb1ELb0ELb0ELb0EEENS1_36VarlenDynamicPersistentTileSchedulerILi128ELi64ELi256ELi32ELb0ELb0ELb1ELb1ELb0ELb1EEEEEEEEEvNT_6ParamsE)
        /*0a94*/ 	.short	0x0210
        /*0a96*/ 	.short	0x0a70


	//----- nvinfo : EIATTR_SW_WAR
	.align		4
.L_515:
        /*0a98*/ 	.byte	0x04, 0x36
        /*0a9a*/ 	.short	(.L_517 - .L_516)
.L_516:
        /*0a9c*/ 	.word	0x00000008
.L_517:


//--------------------- .nv.info._ZN7cutlass13device_kernelIN5flash11enable_sm90INS1_16FlashAttnFwdSm90INS1_25CollectiveMainloopFwdSm90ILi2EN4cute5tupleIJNS5_1CILi1EEES8_S8_EEENS6_IJNS7_ILi128EEENS7_ILi64EEENS7_ILi256EEEEEELi256ENS_10bfloat16_tEfNS_4arch4Sm90ELb0ELb1ELb0ELb1ELb0ELb1ELb0ELb1ELb1ELb0ELb0ELb0EEENS1_21CollectiveEpilogueFwdINS6_IJSA_SC_SB_EEES9_SE_SG_Li256ELb1ELb0ELb0ELb0EEENS1_36VarlenDynamicPersistentTileSchedulerILi128ELi64ELi256ELi32ELb0ELb0ELb1ELb1ELb0ELb1EEEEEEEEEvNT_6ParamsE --------------------------
	.section	.nv.info._ZN7cutlass13device_kernelIN5flash11enable_sm90INS1_16FlashAttnFwdSm90INS1_25CollectiveMainloopFwdSm90ILi2EN4cute5tupleIJNS5_1CILi1EEES8_S8_EEENS6_IJNS7_ILi128EEENS7_ILi64EEENS7_ILi256EEEEEELi256ENS_10bfloat16_tEfNS_4arch4Sm90ELb0ELb1ELb0ELb1ELb0ELb1ELb0ELb1ELb1ELb0ELb0ELb0EEENS1_21CollectiveEpilogueFwdINS6_IJSA_SC_SB_EEES9_SE_SG_Li256ELb1ELb0ELb0ELb0EEENS1_36VarlenDynamicPersistentTileSchedulerILi128ELi64ELi256ELi32ELb0ELb0ELb1ELb1ELb0ELb1EEEEEEEEEvNT_6ParamsE,"",@"SHT_CUDA_INFO"
	.sectionflags	@""
	.align	4


	//----- nvinfo : EIATTR_CUDA_API_VERSION
	.align		4
        /*0000*/ 	.byte	0x04, 0x37
        /*0002*/ 	.short	(.L_519 - .L_518)
.L_518:
        /*0004*/ 	.word	0x00000082


	//----- nvinfo : EIATTR_KPARAM_INFO
	.align		4
.L_519:
        /*0008*/ 	.byte	0x04, 0x17
        /*000a*/ 	.short	(.L_521 - .L_520)
.L_520:
        /*000c*/ 	.word	0x00000000
        /*0010*/ 	.short	0x0000
        /*0012*/ 	.short	0x0070
        /*0014*/ 	.byte	0x00, 0xf0, 0x01, 0x28


	//----- nvinfo : EIATTR_SPARSE_MMA_MASK
	.align		4
.L_521:
        /*0018*/ 	.byte	0x03, 0x50
        /*001a*/ 	.short	0x0000


	//----- nvinfo : EIATTR_MAXREG_COUNT
	.align		4
        /*001c*/ 	.byte	0x03, 0x1b
        /*001e*/ 	.short	0x00a8


	//----- nvinfo : EIATTR_NUM_BARRIERS
	.align		4
        /*0020*/ 	.byte	0x02, 0x4c
        /*0022*/ 	.byte	0x10
	.zero		1


	//----- nvinfo : EIATTR_EXTERNS
	.align		4
        /*0024*/ 	.byte	0x04, 0x0f
        /*0026*/ 	.short	(.L_523 - .L_522)


	//   ....[0]....
	.align		4
.L_522:
        /*0028*/ 	.word	index@(__assertfail)


	//----- nvinfo : EIATTR_ANNOTATIONS
	.align		4
.L_523:
        /*002c*/ 	.byte	0x04, 0x55
        /*002e*/ 	.short	(.L_525 - .L_524)


	//   ....[0]....
.L_524:
        /* <DEDUP_REMOVED lines=140> */


	//----- nvinfo : EIATTR_MERCURY_ISA_VERSION
	.align		4
.L_525:
        /*08e0*/ 	.byte	0x03, 0x5f
        /*08e2*/ 	.short	0x0101


	//----- nvinfo : EIATTR_UNUSED_LOAD_BYTE_OFFSET
	.align		4
        /*08e4*/ 	.byte	0x04, 0x44
        /*08e6*/ 	.short	(.L_527 - .L_526)


	//   ....[0]....
.L_526:
        /*08e8*/ 	.word	0x00000ad0
        /*08ec*/ 	.word	0x0000fff0


	//   ....[1]....
        /*08f0*/ 	.word	0x0001ed00
        /*08f4*/ 	.word	0x0000fff0


	//----- nvinfo : EIATTR_INT_WARP_WIDE_INSTR_OFFSETS
	.align		4
.L_527:
        /*08f8*/ 	.byte	0x04, 0x31
        /*08fa*/ 	.short	(.L_529 - .L_528)


	//   ....[0]....
.L_528:
        /*08fc*/ 	.word	0x000001c0


	//   ....[1]....
        /*0900*/ 	.word	0x00000200


	//   ....[2]....
        /*0904*/ 	.word	0x00000270


	//   ....[3]....
        /*0908*/ 	.word	0x000240d0


	//   ....[4]....
        /*090c*/ 	.word	0x00024170


	//   ....[5]....
        /*0910*/ 	.word	0x000246e0


	//   ....[6]....
        /*0914*/ 	.word	0x00024710


	//   ....[7]....
        /*0918*/ 	.word	0x00024810


	//   ....[8]....
        /*091c*/ 	.word	0x00024900


	//   ....[9]....
        /*0920*/ 	.word	0x000249f0


	//   ....[10]....
        /*0924*/ 	.word	0x00027130


	//   ....[11]....
        /*0928*/ 	.word	0x000271d0


	//----- nvinfo : EIATTR_COOP_GROUP_MASK_REGIDS
	.align		4
.L_529:
        /*092c*/ 	.byte	0x04, 0x29
        /*092e*/ 	.short	(.L_531 - .L_530)


	//   ....[0]....
.L_530:
        /*0930*/ 	.word	0xffffffff


	//   ....[1]....
        /*0934*/ 	.word	0xffffffff


	//   ....[2]....
        /*0938*/ 	.word	0xffffffff


	//   ....[3]....
        /*093c*/ 	.word	0xffffffff


	//   ....[4]....
        /*0940*/ 	.word	0xffffffff


	//   ....[5]....
        /*0944*/ 	.word	0xffffffff


	//   ....[6]....
        /*0948*/ 	.word	0xffffffff


	//   ....[7]....
        /*094c*/ 	.word	0xffffffff


	//   ....[8]....
        /*0950*/ 	.word	0xffffffff


	//   ....[9]....
        /*0954*/ 	.word	0xffffffff


	//   ....[10]....
        /*0958*/ 	.word	0xffffffff


	//   ....[11]....
        /*095c*/ 	.word	0xffffffff


	//   ....[12]....
        /*0960*/ 	.word	0xffffffff


	//   ....[13]....
        /*0964*/ 	.word	0xffffffff


	//   ....[14]....
        /*0968*/ 	.word	0xffffffff


	//   ....[15]....
        /*096c*/ 	.word	0xffffffff


	//   ....[16]....
        /*0970*/ 	.word	0xffffffff


	//   ....[17]....
        /*0974*/ 	.word	0xffffffff


	//   ....[18]....
        /*0978*/ 	.word	0xffffffff


	//   ....[19]....
        /*097c*/ 	.word	0xffffffff


	//   ....[20]....
        /*0980*/ 	.word	0xffffffff


	//   ....[21]....
        /*0984*/ 	.word	0xffffffff


	//   ....[22]....
        /*0988*/ 	.word	0xffffffff


	//   ....[23]....
        /*098c*/ 	.word	0xffffffff


	//   ....[24]....
        /*0990*/ 	.word	0xffffffff


	//   ....[25]....
        /*0994*/ 	.word	0xffffffff


	//   ....[26]....
        /*0998*/ 	.word	0xffffffff


	//   ....[27]....
        /*099c*/ 	.word	0xffffffff


	//   ....[28]....
        /*09a0*/ 	.word	0xffffffff


	//   ....[29]....
        /*09a4*/ 	.word	0xffffffff


	//   ....[30]....
        /*09a8*/ 	.word	0xffffffff


	//   ....[31]....
        /*09ac*/ 	.word	0xffffffff


	//   ....[32]....
        /*09b0*/ 	.word	0xffffffff


	//   ....[33]....
        /*09b4*/ 	.word	0xffffffff


	//   ....[34]....
        /*09b8*/ 	.word	0xffffffff


	//   ....[35]....
        /*09bc*/ 	.word	0xffffffff


	//   ....[36]....
        /*09c0*/ 	.word	0xffffffff


	//   ....[37]....
        /*09c4*/ 	.word	0xffffffff


	//   ....[38]....
        /*09c8*/ 	.word	0xffffffff


	//   ....[39]....
        /*09cc*/ 	.word	0xffffffff


	//   ....[40]....
        /*09d0*/ 	.word	0xffffffff


	//   ....[41]....
        /*09d4*/ 	.word	0xffffffff


	//   ....[42]....
        /*09d8*/ 	.word	0xffffffff


	//   ....[43]....
        /*09dc*/ 	.word	0xffffffff


	//   ....[44]....
        /*09e0*/ 	.word	0xffffffff


	//   ....[45]....
        /*09e4*/ 	.word	0xffffffff


	//   ....[46]....
        /*09e8*/ 	.word	0xffffffff


	//   ....[47]....
        /*09ec*/ 	.word	0xffffffff


	//   ....[48]....
        /*09f0*/ 	.word	0xffffffff


	//   ....[49]....
        /*09f4*/ 	.word	0xffffffff


	//   ....[50]....
        /*09f8*/ 	.word	0xffffffff


	//   ....[51]....
        /*09fc*/ 	.word	0xffffffff


	//   ....[52]....
        /*0a00*/ 	.word	0xffffffff


	//   ....[53]....
        /*0a04*/ 	.word	0xffffffff


	//   ....[54]....
        /*0a08*/ 	.word	0xffffffff


	//   ....[55]....
        /*0a0c*/ 	.word	0xffffffff


	//   ....[56]....
        /*0a10*/ 	.word	0xffffffff


	//   ....[57]....
        /*0a14*/ 	.word	0xffffffff


	//   ....[58]....
        /*0a18*/ 	.word	0xffffffff


	//   ....[59]....
        /*0a1c*/ 	.word	0xffffffff


	//   ....[60]....
        /*0a20*/ 	.word	0xffffffff


	//   ....[61]....
        /*0a24*/ 	.word	0xffffffff


	//   ....[62]....
        /*0a28*/ 	.word	0x0500000f


	//   ....[63]....
        /*0a2c*/ 	.word	0x0500000f


	//   ....[64]....
        /*0a30*/ 	.word	0x0500000f


	//   ....[65]....
        /*0a34*/ 	.word	0x0500000f


	//   ....[66]....
        /*0a38*/ 	.word	0x0500000f


	//   ....[67]....
        /*0a3c*/ 	.word	0x0500000f


	//   ....[68]....
        /*0a40*/ 	.word	0x0500000f


	//   ....[69]....
        /*0a44*/ 	.word	0x0500000f


	//   ....[70]....
        /*0a48*/ 	.word	0x0500000f


	//   ....[71]....
        /*0a4c*/ 	.word	0x0500000f


	//   ....[72]....
        /*0a50*/ 	.word	0x0500000f


	//   ....[73]....
        /*0a54*/ 	.word	0x0500000f


	//   ....[74]....
        /*0a58*/ 	.word	0x0500000f


	//   ....[75]....
        /*0a5c*/ 	.word	0x0500000f


	//   ....[76]....
        /*0a60*/ 	.word	0x0500000f


	//   ....[77]....
        /*0a64*/ 	.word	0x0500000f


	//   ....[78]....
        /*0a68*/ 	.word	0x0500000f


	//   ....[79]....
        /*0a6c*/ 	.word	0x0500000f


	//   ....[80]....
        /*0a70*/ 	.word	0x0500000f


	//   ....[81]....
        /*0a74*/ 	.word	0x0500000f


	//   ....[82]....
        /*0a78*/ 	.word	0x0500000f


	//   ....[83]....
        /*0a7c*/ 	.word	0x0500000f


	//   ....[84]....
        /*0a80*/ 	.word	0x0500000f


	//   ....[85]....
        /*0a84*/ 	.word	0x0500000f


	//   ....[86]....
        /*0a88*/ 	.word	0x0500000f


	//   ....[87]....
        /*0a8c*/ 	.word	0x0500000f


	//   ....[88]....
        /*0a90*/ 	.word	0x0500000f


	//   ....[89]....
        /*0a94*/ 	.word	0x0500000f


	//   ....[90]....
        /*0a98*/ 	.word	0x0500000f


	//   ....[91]....
        /*0a9c*/ 	.word	0x0500000f


	//   ....[92]....
        /*0aa0*/ 	.word	0x0500000f


	//   ....[93]....
        /*0aa4*/ 	.word	0x0500000f


	//   ....[94]....
        /*0aa8*/ 	.word	0x0500000f


	//   ....[95]....
        /*0aac*/ 	.word	0x0500000f


	//   ....[96]....
        /*0ab0*/ 	.word	0x0500000f


	//   ....[97]....
        /*0ab4*/ 	.word	0x0500000f


	//   ....[98]....
        /*0ab8*/ 	.word	0x0500000f


	//   ....[99]....
        /*0abc*/ 	.word	0x0500000f


	//   ....[100]....
        /*0ac0*/ 	.word	0x0500000f


	//   ....[101]....
        /*0ac4*/ 	.word	0x0500000f


	//   ....[102]....
        /*0ac8*/ 	.word	0x0500000f


	//   ....[103]....
        /*0acc*/ 	.word	0x0500000f


	//   ....[104]....
        /*0ad0*/ 	.word	0x0500000f


	//   ....[105]....
        /*0ad4*/ 	.word	0x0500000f


	//   ....[106]....
        /*0ad8*/ 	.word	0x0500000f


	//   ....[107]....
        /*0adc*/ 	.word	0x0500000f


	//   ....[108]....
        /*0ae0*/ 	.word	0x0500000f


	//   ....[109]....
        /*0ae4*/ 	.word	0x0500000f


	//   ....[110]....
        /*0ae8*/ 	.word	0x0500000f


	//   ....[111]....
        /*0aec*/ 	.word	0x0500000f


	//   ....[112]....
        /*0af0*/ 	.word	0x0500000f


	//   ....[113]....
        /*0af4*/ 	.word	0x0500000f


	//----- nvinfo : EIATTR_COOP_GROUP_INSTR_OFFSETS
	.align		4
.L_531:
        /*0af8*/ 	.byte	0x04, 0x28
        /*0afa*/ 	.short	(.L_533 - .L_532)


	//   ....[0]....
.L_532:
        /*0afc*/ 	.word	0x00000060


	//   ....[1]....
        /*0b00*/ 	.word	0x000001d0


	//   ....[2]....
        /*0b04*/ 	.word	0x00000220


	//   ....[3]....
        /*0b08*/ 	.word	0x00000450


	//   ....[4]....
        /*0b0c*/ 	.word	0x000005b0


	//   ....[5]....
        /*0b10*/ 	.word	0x000006d0


	//   ....[6]....
        /*0b14*/ 	.word	0x00000830


	//   ....[7]....
        /*0b18*/ 	.word	0x00009380


	//   ....[8]....
        /*0b1c*/ 	.word	0x00014d50


	//   ....[9]....
        /*0b20*/ 	.word	0x00014e60


	//   ....[10]....
        /*0b24*/ 	.word	0x00015280


	//   ....[11]....
        /*0b28*/ 	.word	0x000152f0


	//   ....[12]....
        /*0b2c*/ 	.word	0x00017e20


	//   ....[13]....
        /*0b30*/ 	.word	0x00017ea0


	//   ....[14]....
        /*0b34*/ 	.word	0x000182c0


	//   ....[15]....
        /*0b38*/ 	.word	0x00018360


	//   ....[16]....
        /*0b3c*/ 	.word	0x0001a1b0


	//   ....[17]....
        /*0b40*/ 	.word	0x0001a1e0


	//   ....[18]....
        /*0b44*/ 	.word	0x0001a3c0


	//   ....[19]....
        /*0b48*/ 	.word	0x0001a5a0


	//   ....[20]....
        /*0b4c*/ 	.word	0x0001cc50


	//   ....[21]....
        /*0b50*/ 	.word	0x0001ccf0


	//   ....[22]....
        /*0b54*/ 	.word	0x0001d100


	//   ....[23]....
        /*0b58*/ 	.word	0x0001d1c0


	//   ....[24]....
        /*0b5c*/ 	.word	0x0001e140


	//   ....[25]....
        /*0b60*/ 	.word	0x0001e1f0


	//   ....[26]....
        /*0b64*/ 	.word	0x0001e330


	//   ....[27]....
        /*0b68*/ 	.word	0x0001e350


	//   ....[28]....
        /*0b6c*/ 	.word	0x000216b0


	//   ....[29]....
        /*0b70*/ 	.word	0x00021850


	//   ....[30]....
        /*0b74*/ 	.word	0x00021880


	//   ....[31]....
        /*0b78*/ 	.word	0x000218b0


	//   ....[32]....
        /*0b7c*/ 	.word	0x000218f0


	//   ....[33]....
        /*0b80*/ 	.word	0x00021940


	//   ....[34]....
        /*0b84*/ 	.word	0x000219a0


	//   ....[35]....
        /*0b88*/ 	.word	0x00021b90


	//   ....[36]....
        /*0b8c*/ 	.word	0x00021bf0


	//   ....[37]....
        /*0b90*/ 	.word	0x00021c30


	//   ....[38]....
        /*0b94*/ 	.word	0x00021c70


	//   ....[39]....
        /*0b98*/ 	.word	0x00021ca0


	//   ....[40]....
        /*0b9c*/ 	.word	0x00021cd0


	//   ....[41]....
        /*0ba0*/ 	.word	0x00021d70


	//   ....[42]....
        /*0ba4*/ 	.word	0x00021dd0


	//   ....[43]....
        /*0ba8*/ 	.word	0x00021e60


	//   ....[44]....
        /*0bac*/ 	.word	0x000276b0


	//   ....[45]....
        /*0bb0*/ 	.word	0x000276c0


	//   ....[46]....
        /*0bb4*/ 	.word	0x000277e0


	//   ....[47]....
        /*0bb8*/ 	.word	0x00027840


	//   ....[48]....
        /*0bbc*/ 	.word	0x00027880


	//   ....[49]....
        /*0bc0*/ 	.word	0x000278c0


	//   ....[50]....
        /*0bc4*/ 	.word	0x000278f0


	//   ....[51]....
        /*0bc8*/ 	.word	0x00027920


	//   ....[52]....
        /*0bcc*/ 	.word	0x00027ac0


	//   ....[53]....
        /*0bd0*/ 	.word	0x00027b20


	//   ....[54]....
        /*0bd4*/ 	.word	0x00027b60


	//   ....[55]....
        /*0bd8*/ 	.word	0x00027ba0


	//   ....[56]....
        /*0bdc*/ 	.word	0x00027bd0


	//   ....[57]....
        /*0be0*/ 	.word	0x00027c00


	//   ....[58]....
        /*0be4*/ 	.word	0x00027cc0


	//   ....[59]....
        /*0be8*/ 	.word	0x00027ce0


	//   ....[60]....
        /*0bec*/ 	.word	0x00027d50


	//   ....[61]....
        /*0bf0*/ 	.word	0x000283f0


	//   ....[62]....
        /*0bf4*/ 	.word	0x00028850


	//   ....[63]....
        /*0bf8*/ 	.word	0x000288f0


	//   ....[64]....
        /*0bfc*/ 	.word	0x00028990


	//   ....[65]....
        /*0c00*/ 	.word	0x00028a30


	//   ....[66]....
        /*0c04*/ 	.word	0x00028ad0


	//   ....[67]....
        /*0c08*/ 	.word	0x00028b70


	//   ....[68]....
        /*0c0c*/ 	.word	0x00028c10


	//   ....[69]....
        /*0c10*/ 	.word	0x00028cb0


	//   ....[70]....
        /*0c14*/ 	.word	0x00028d50


	//   ....[71]....
        /*0c18*/ 	.word	0x00028df0


	//   ....[72]....
        /*0c1c*/ 	.word	0x00028e90


	//   ....[73]....
        /*0c20*/ 	.word	0x00028f30


	//   ....[74]....
        /*0c24*/ 	.word	0x00028fd0


	//   ....[75]....
        /*0c28*/ 	.word	0x00029070


	//   ....[76]....
        /*0c2c*/ 	.word	0x00029110


	//   ....[77]....
        /*0c30*/ 	.word	0x000291b0


	//   ....[78]....
        /*0c34*/ 	.word	0x000292a0


	//   ....[79]....
        /*0c38*/ 	.word	0x00029340


	//   ....[80]....
        /*0c3c*/ 	.word	0x000293e0


	//   ....[81]....
        /*0c40*/ 	.word	0x00029480


	//   ....[82]....
        /*0c44*/ 	.word	0x00029520


	//   ....[83]....
        /*0c48*/ 	.word	0x000295c0


	//   ....[84]....
        /*0c4c*/ 	.word	0x00029660


	//   ....[85]....
        /*0c50*/ 	.word	0x00029700


	//   ....[86]....
        /*0c54*/ 	.word	0x000297a0


	//   ....[87]....
        /*0c58*/ 	.word	0x00029840


	//   ....[88]....
        /*0c5c*/ 	.word	0x000298e0


	//   ....[89]....
        /*0c60*/ 	.word	0x00029980


	//   ....[90]....
        /*0c64*/ 	.word	0x00029a20


	//   ....[91]....
        /*0c68*/ 	.word	0x00029ac0


	//   ....[92]....
        /*0c6c*/ 	.word	0x00029b60


	//   ....[93]....
        /*0c70*/ 	.word	0x00029c00


	//   ....[94]....
        /*0c74*/ 	.word	0x00029fa0


	//   ....[95]....
        /*0c78*/ 	.word	0x0002a280


	//   ....[96]....
        /*0c7c*/ 	.word	0x0002a6a0


	//   ....[97]....
        /*0c80*/ 	.word	0x0002a730


	//   ....[98]....
        /*0c84*/ 	.word	0x0002a7d0


	//   ....[99]....
        /*0c88*/ 	.word	0x0002a880


	//   ....[100]....
        /*0c8c*/ 	.word	0x0002a900


	//   ....[101]....
        /*0c90*/ 	.word	0x0002a980


	//   ....[102]....
        /*0c94*/ 	.word	0x0002aa00


	//   ....[103]....
        /*0c98*/ 	.word	0x0002aa80


	//   ....[104]....
        /*0c9c*/ 	.word	0x0002ab10


	//   ....[105]....
        /*0ca0*/ 	.word	0x0002abc0


	//   ....[106]....
        /*0ca4*/ 	.word	0x0002ac40


	//   ....[107]....
        /*0ca8*/ 	.word	0x0002acc0


	//   ....[108]....
        /*0cac*/ 	.word	0x0002ad40


	//   ....[109]....
        /*0cb0*/ 	.word	0x0002adc0


	//   ....[110]....
        /*0cb4*/ 	.word	0x0002ae30


	//   ....[111]....
        /*0cb8*/ 	.word	0x0002aed0


	//   ....[112]....
        /*0cbc*/ 	.word	0x0002af60


	//   ....[113]....
        /*0cc0*/ 	.word	0x0002b090


	//----- nvinfo : EIATTR_REG_RECONFIG
	.align		4
.L_533:
        /*0cc4*/ 	.byte	0x01, 0x54
	.zero		2


	//----- nvinfo : EIATTR_SYSCALL_OFFSETS
	.align		4
        /*0cc8*/ 	.byte	0x04, 0x46
        /*0cca*/ 	.short	(.L_535 - .L_534)


	//   ....[0]....
.L_534:
        /*0ccc*/ 	.word	0x00001fd0


	//   ....[1]....
        /*0cd0*/ 	.word	0x00002120


	//   ....[2]....
        /*0cd4*/ 	.word	0x00009520


	//   ....[3]....
        /*0cd8*/ 	.word	0x000099c0


	//   ....[4]....
        /*0cdc*/ 	.word	0x00024300


	//   ....[5]....
        /*0ce0*/ 	.word	0x00024440


	//   ....[6]....
        /*0ce4*/ 	.word	0x00024540


	//----- nvinfo : EIATTR_MBARRIER_INSTR_OFFSETS
	.align		4
.L_535:
        /*0ce8*/ 	.byte	0x04, 0x39
        /*0cea*/ 	.short	(.L_537 - .L_536)


	//   ....[0]....
.L_536:
        /*0cec*/ 	.word	0x00000300
        /*0cf0*/ 	.word	0x000000ff
        /*0cf4*/ 	.word	0x00030800
        /*0cf8*/ 	.short	0x0100
        /*0cfa*/ 	.byte	0x08
	.zero		1


	//   ....[1]....
        /*0cfc*/ 	.word	0x00000310
        /*0d00*/ 	.word	0x000000ff
        /*0d04*/ 	.word	0x00030820
        /*0d08*/ 	.short	0x0100
        /*0d0a*/ 	.byte	0x08
	.zero		1


	//   ....[2]....
        /*0d0c*/ 	.word	0x00000400
        /*0d10*/ 	.word	0x000000ff
        /*0d14*/ 	.word	0x00030830
        /*0d18*/ 	.short	0x0100
        /*0d1a*/ 	.byte	0x08
	.zero		1


	//   ....[3]....
        /*0d1c*/ 	.word	0x00000410
        /*0d20*/ 	.word	0x000000ff
        /*0d24*/ 	.word	0x00030840
        /*0d28*/ 	.short	0x0100
        /*0d2a*/ 	.byte	0x08
	.zero		1


	//   ....[4]....
        /*0d2c*/ 	.word	0x00000420
        /*0d30*/ 	.word	0x000000ff
        /*0d34*/ 	.word	0x00030838
        /*0d38*/ 	.short	0x0100
        /*0d3a*/ 	.byte	0x08
	.zero		1


	//   ....[5]....
        /*0d3c*/ 	.word	0x00000430
        /*0d40*/ 	.word	0x000000ff
        /*0d44*/ 	.word	0x00030848
        /*0d48*/ 	.short	0x0100
        /*0d4a*/ 	.byte	0x08
	.zero		1


	//   ....[6]....
        /*0d4c*/ 	.word	0x00000560
        /*0d50*/ 	.word	0x000000ff
        /*0d54*/ 	.word	0x00030850
        /*0d58*/ 	.short	0x0100
        /*0d5a*/ 	.byte	0x08
	.zero		1


	//   ....[7]....
        /*0d5c*/ 	.word	0x00000570
        /*0d60*/ 	.word	0x000000ff
        /*0d64*/ 	.word	0x00030860
        /*0d68*/ 	.short	0x0100
        /*0d6a*/ 	.byte	0x08
	.zero		1


	//   ....[8]....
        /*0d6c*/ 	.word	0x00000580
        /*0d70*/ 	.word	0x000000ff
        /*0d74*/ 	.word	0x00030858
        /*0d78*/ 	.short	0x0100
        /*0d7a*/ 	.byte	0x08
	.zero		1


	//   ....[9]....
        /*0d7c*/ 	.word	0x00000590
        /*0d80*/ 	.word	0x000000ff
        /*0d84*/ 	.word	0x00030868
        /*0d88*/ 	.short	0x0100
        /*0d8a*/ 	.byte	0x08
	.zero		1


	//   ....[10]....
        /*0d8c*/ 	.word	0x00000680
        /*0d90*/ 	.word	0x000000ff
        /*0d94*/ 	.word	0x00030870
        /*0d98*/ 	.short	0x0100
        /*0d9a*/ 	.byte	0x06
	.zero		1


	//   ....[11]....
        /*0d9c*/ 	.word	0x00000690
        /*0da0*/ 	.word	0x000000ff
        /*0da4*/ 	.word	0x00030880
        /*0da8*/ 	.short	0x0100
        /*0daa*/ 	.byte	0x06
	.zero		1


	//   ....[12]....
        /*0dac*/ 	.word	0x000006a0
        /*0db0*/ 	.word	0x000000ff
        /*0db4*/ 	.word	0x00030878
        /*0db8*/ 	.short	0x0100
        /*0dba*/ 	.byte	0x06
	.zero		1


	//   ....[13]....
        /*0dbc*/ 	.word	0x000006b0
        /*0dc0*/ 	.word	0x000000ff
        /*0dc4*/ 	.word	0x00030888
        /*0dc8*/ 	.short	0x0100
        /*0dca*/ 	.byte	0x06
	.zero		1


	//   ....[14]....
        /*0dcc*/ 	.word	0x000007e0
        /*0dd0*/ 	.word	0x000000ff
        /*0dd4*/ 	.word	0x00030890
        /*0dd8*/ 	.short	0x0100
        /*0dda*/ 	.byte	0x08
	.zero		1


	//   ....[15]....
        /*0ddc*/ 	.word	0x000007f0
        /*0de0*/ 	.word	0x000000ff
        /*0de4*/ 	.word	0x000308a0
        /*0de8*/ 	.short	0x0100
        /*0dea*/ 	.byte	0x08
	.zero		1


	//   ....[16]....
        /*0dec*/ 	.word	0x00000800
        /*0df0*/ 	.word	0x000000ff
        /*0df4*/ 	.word	0x00030898
        /*0df8*/ 	.short	0x0100
        /*0dfa*/ 	.byte	0x08
	.zero		1


	//   ....[17]....
        /*0dfc*/ 	.word	0x00000810
        /*0e00*/ 	.word	0x000000ff
        /*0e04*/ 	.word	0x000308a8
        /*0e08*/ 	.short	0x0100
        /*0e0a*/ 	.byte	0x08
	.zero		1


	//   ....[18]....
        /*0e0c*/ 	.word	0x00000940
        /*0e10*/ 	.word	0x000000ff
        /*0e14*/ 	.word	0x000308b0
        /*0e18*/ 	.short	0x0100
        /*0e1a*/ 	.byte	0x08
	.zero		1


	//   ....[19]....
        /*0e1c*/ 	.word	0x00000950
        /*0e20*/ 	.word	0x000000ff
        /*0e24*/ 	.word	0x000308c0
        /*0e28*/ 	.short	0x0100
        /*0e2a*/ 	.byte	0x08
	.zero		1


	//   ....[20]....
        /*0e2c*/ 	.word	0x00000960
        /*0e30*/ 	.word	0x000000ff
        /*0e34*/ 	.word	0x000308b8
        /*0e38*/ 	.short	0x0100
        /*0e3a*/ 	.byte	0x08
	.zero		1


	//   ....[21]....
        /*0e3c*/ 	.word	0x00000970
        /*0e40*/ 	.word	0x000000ff
        /*0e44*/ 	.word	0x000308c8
        /*0e48*/ 	.short	0x0100
        /*0e4a*/ 	.byte	0x08
	.zero		1


	//   ....[22]....
        /*0e4c*/ 	.word	0x000037f0
        /*0e50*/ 	.word	0x00000064
        /*0e54*/ 	.word	0x00030890
        /*0e58*/ 	.short	0x010a
        /*0e5a*/ 	.byte	0x3f
	.zero		1


	//   ....[23]....
        /*0e5c*/ 	.word	0x00005e70
        /*0e60*/ 	.word	0x00000064
        /*0e64*/ 	.word	0x00030890
        /*0e68*/ 	.short	0x010a
        /*0e6a*/ 	.byte	0x3f
	.zero		1


	//   ....[24]....
        /*0e6c*/ 	.word	0x000081a0
        /*0e70*/ 	.word	0x00000064
        /*0e74*/ 	.word	0x00030890
        /*0e78*/ 	.short	0x010a
        /*0e7a*/ 	.byte	0x3f
	.zero		1


	//   ....[25]....
        /*0e7c*/ 	.word	0x000084b0
        /*0e80*/ 	.word	0x00000024
        /*0e84*/ 	.word	0x00000000
        /*0e88*/ 	.short	0x0101
        /*0e8a*/ 	.byte	0x3f
	.zero		1


	//   ....[26]....
        /*0e8c*/ 	.word	0x000084f0
        /*0e90*/ 	.word	0x00000064
        /*0e94*/ 	.word	0x000308b0
        /*0e98*/ 	.short	0x010a
        /*0e9a*/ 	.byte	0x3f
	.zero		1


	//   ....[27]....
        /*0e9c*/ 	.word	0x00008ad0
        /*0ea0*/ 	.word	0x00000064
        /*0ea4*/ 	.word	0x00000000
        /*0ea8*/ 	.short	0x0101
        /*0eaa*/ 	.byte	0x3f
	.zero		1


	//   ....[28]....
        /*0eac*/ 	.word	0x000095c0
        /*0eb0*/ 	.word	0x00000010
        /*0eb4*/ 	.word	0x00030800
        /*0eb8*/ 	.short	0x010a
        /*0eba*/ 	.byte	0x3f
	.zero		1


	//   ....[29]....
        /*0ebc*/ 	.word	0x00009610
        /*0ec0*/ 	.word	0x00000010
        /*0ec4*/ 	.word	0x00030800
        /*0ec8*/ 	.short	0x010a
        /*0eca*/ 	.byte	0x3f
	.zero		1


	//   ....[30]....
        /*0ecc*/ 	.word	0x0000b0c0
        /*0ed0*/ 	.word	0x00000010
        /*0ed4*/ 	.word	0x00030800
        /*0ed8*/ 	.short	0x010a
        /*0eda*/ 	.byte	0x3f
	.zero		1


	//   ....[31]....
        /*0edc*/ 	.word	0x0000fae0
        /*0ee0*/ 	.word	0x00000010
        /*0ee4*/ 	.word	0x00030800
        /*0ee8*/ 	.short	0x010a
        /*0eea*/ 	.byte	0x3f
	.zero		1


	//   ....[32]....
        /*0eec*/ 	.word	0x000135b0
        /*0ef0*/ 	.word	0x00000005
        /*0ef4*/ 	.word	0x00030830
        /*0ef8*/ 	.short	0x010a
        /*0efa*/ 	.byte	0x3f
	.zero		1


	//   ....[33]....
        /*0efc*/ 	.word	0x00013620
        /*0f00*/ 	.word	0x00000005
        /*0f04*/ 	.word	0x00030830
        /*0f08*/ 	.short	0x010a
        /*0f0a*/ 	.byte	0x3f
	.zero		1


	//   ....[34]....
        /*0f0c*/ 	.word	0x000142b0
        /*0f10*/ 	.word	0x00000000
        /*0f14*/ 	.word	0x00000000
        /*0f18*/ 	.short	0x0101
        /*0f1a*/ 	.byte	0x3f
	.zero		1


	//   ....[35]....
        /*0f1c*/ 	.word	0x00015f60
        /*0f20*/ 	.word	0x000000e8
        /*0f24*/ 	.word	0x00030830
        /*0f28*/ 	.short	0x010a
        /*0f2a*/ 	.byte	0x3f
	.zero		1


	//   ....[36]....
        /*0f2c*/ 	.word	0x00015ff0
        /*0f30*/ 	.word	0x000000e8
        /*0f34*/ 	.word	0x00030830
        /*0f38*/ 	.short	0x010a
        /*0f3a*/ 	.byte	0x3f
	.zero		1


	//   ....[37]....
        /*0f3c*/ 	.word	0x00017110
        /*0f40*/ 	.word	0x00000000
        /*0f44*/ 	.word	0x00030850
        /*0f48*/ 	.short	0x010a
        /*0f4a*/ 	.byte	0x3f
	.zero		1


	//   ....[38]....
        /*0f4c*/ 	.word	0x00017160
        /*0f50*/ 	.word	0x00000000
        /*0f54*/ 	.word	0x00030850
        /*0f58*/ 	.short	0x010a
        /*0f5a*/ 	.byte	0x3f
	.zero		1


	//   ....[39]....
        /*0f5c*/ 	.word	0x00017400
        /*0f60*/ 	.word	0x000000e8
        /*0f64*/ 	.word	0x00000000
        /*0f68*/ 	.short	0x0101
        /*0f6a*/ 	.byte	0x3f
	.zero		1


	//   ....[40]....
        /*0f6c*/ 	.word	0x00017bc0
        /*0f70*/ 	.word	0x00000000
        /*0f74*/ 	.word	0x00000000
        /*0f78*/ 	.short	0x0101
        /*0f7a*/ 	.byte	0x3f
	.zero		1


	//   ....[41]....
        /*0f7c*/ 	.word	0x00018cb0
        /*0f80*/ 	.word	0x00000004
        /*0f84*/ 	.word	0x00030830
        /*0f88*/ 	.short	0x010a
        /*0f8a*/ 	.byte	0x3f
	.zero		1


	//   ....[42]....
        /*0f8c*/ 	.word	0x00018d40
        /*0f90*/ 	.word	0x00000004
        /*0f94*/ 	.word	0x00030830
        /*0f98*/ 	.short	0x010a
        /*0f9a*/ 	.byte	0x3f
	.zero		1


	//   ....[43]....
        /*0f9c*/ 	.word	0x00019e60
        /*0fa0*/ 	.word	0x000000e8
        /*0fa4*/ 	.word	0x00030850
        /*0fa8*/ 	.short	0x010a
        /*0faa*/ 	.byte	0x3f
	.zero		1


	//   ....[44]....
        /*0fac*/ 	.word	0x00019eb0
        /*0fb0*/ 	.word	0x000000e8
        /*0fb4*/ 	.word	0x00030850
        /*0fb8*/ 	.short	0x010a
        /*0fba*/ 	.byte	0x3f
	.zero		1


	//   ....[45]....
        /*0fbc*/ 	.word	0x0001a7b0
        /*0fc0*/ 	.word	0x0000009f
        /*0fc4*/ 	.word	0x00000000
        /*0fc8*/ 	.short	0x0101
        /*0fca*/ 	.byte	0x3f
	.zero		1


	//   ....[46]....
        /*0fcc*/ 	.word	0x0001a850
        /*0fd0*/ 	.word	0x000000e8
        /*0fd4*/ 	.word	0x00000000
        /*0fd8*/ 	.short	0x0101
        /*0fda*/ 	.byte	0x3f
	.zero		1


	//   ....[47]....
        /*0fdc*/ 	.word	0x0001ad70
        /*0fe0*/ 	.word	0x000000e9
        /*0fe4*/ 	.word	0x00030830
        /*0fe8*/ 	.short	0x010a
        /*0fea*/ 	.byte	0x3f
	.zero		1


	//   ....[48]....
        /*0fec*/ 	.word	0x0001ae00
        /*0ff0*/ 	.word	0x000000e9
        /*0ff4*/ 	.word	0x00030830
        /*0ff8*/ 	.short	0x010a
        /*0ffa*/ 	.byte	0x3f
	.zero		1


	//   ....[49]....
        /*0ffc*/ 	.word	0x0001bf30
        /*1000*/ 	.word	0x00000000
        /*1004*/ 	.word	0x00030850
        /*1008*/ 	.short	0x010a
        /*100a*/ 	.byte	0x3f
	.zero		1


	//   ....[50]....
        /*100c*/ 	.word	0x0001bf80
        /*1010*/ 	.word	0x00000000
        /*1014*/ 	.word	0x00030850
        /*1018*/ 	.short	0x010a
        /*101a*/ 	.byte	0x3f
	.zero		1


	//   ....[51]....
        /*101c*/ 	.word	0x0001c280
        /*1020*/ 	.word	0x000000e9
        /*1024*/ 	.word	0x00000000
        /*1028*/ 	.short	0x0101
        /*102a*/ 	.byte	0x3f
	.zero		1


	//   ....[52]....
        /*102c*/ 	.word	0x0001c9f0
        /*1030*/ 	.word	0x00000000
        /*1034*/ 	.word	0x00000000
        /*1038*/ 	.short	0x0101
        /*103a*/ 	.byte	0x3f
	.zero		1


	//   ....[53]....
        /*103c*/ 	.word	0x0001dfe0
        /*1040*/ 	.word	0x0000000b
        /*1044*/ 	.word	0x00030850
        /*1048*/ 	.short	0x010a
        /*104a*/ 	.byte	0x3f
	.zero		1


	//   ....[54]....
        /*104c*/ 	.word	0x0001e080
        /*1050*/ 	.word	0x0000000b
        /*1054*/ 	.word	0x00030850
        /*1058*/ 	.short	0x010a
        /*105a*/ 	.byte	0x3f
	.zero		1


	//   ....[55]....
        /*105c*/ 	.word	0x0001e8c0
        /*1060*/ 	.word	0x0000000b
        /*1064*/ 	.word	0x00000000
        /*1068*/ 	.short	0x0101
        /*106a*/ 	.byte	0x3f
	.zero		1


	//   ....[56]....
        /*106c*/ 	.word	0x00020470
        /*1070*/ 	.word	0x00000000
        /*1074*/ 	.word	0x00000000
        /*1078*/ 	.short	0x0101
        /*107a*/ 	.byte	0x3f
	.zero		1


	//   ....[57]....
        /*107c*/ 	.word	0x00022f80
        /*1080*/ 	.word	0x0000000b
        /*1084*/ 	.word	0x00030820
        /*1088*/ 	.short	0x010a
        /*108a*/ 	.byte	0x3f
	.zero		1


	//   ....[58]....
        /*108c*/ 	.word	0x00023010
        /*1090*/ 	.word	0x00000007
        /*1094*/ 	.word	0x000308a0
        /*1098*/ 	.short	0x010a
        /*109a*/ 	.byte	0x3f
	.zero		1


	//   ....[59]....
        /*109c*/ 	.word	0x000232e0
        /*10a0*/ 	.word	0x00000007
        /*10a4*/ 	.word	0x000308c0
        /*10a8*/ 	.short	0x010a
        /*10aa*/ 	.byte	0x3f
	.zero		1


	//   ....[60]....
        /*10ac*/ 	.word	0x000236d0
        /*10b0*/ 	.word	0x00000007
        /*10b4*/ 	.word	0x000308a0
        /*10b8*/ 	.short	0x010a
        /*10ba*/ 	.byte	0x3f
	.zero		1


	//   ....[61]....
        /*10bc*/ 	.word	0x00023990
        /*10c0*/ 	.word	0x00000007
        /*10c4*/ 	.word	0x000308c0
        /*10c8*/ 	.short	0x010a
        /*10ca*/ 	.byte	0x3f
	.zero		1


	//   ....[62]....
        /*10cc*/ 	.word	0x00024d30
        /*10d0*/ 	.word	0x00000007
        /*10d4*/ 	.word	0x00030840
        /*10d8*/ 	.short	0x010a
        /*10da*/ 	.byte	0x3f
	.zero		1


	//   ....[63]....
        /*10dc*/ 	.word	0x000253a0
        /*10e0*/ 	.word	0x0000000a
        /*10e4*/ 	.word	0x00030820
        /*10e8*/ 	.short	0x010a
        /*10ea*/ 	.byte	0x3f
	.zero		1


	//   ....[64]....
        /*10ec*/ 	.word	0x000256f0
        /*10f0*/ 	.word	0x00000003
        /*10f4*/ 	.word	0x00030840
        /*10f8*/ 	.short	0x010a
        /*10fa*/ 	.byte	0x3f
	.zero		1


	//   ....[65]....
        /*10fc*/ 	.word	0x00025a30
        /*1100*/ 	.word	0x00000003
        /*1104*/ 	.word	0x00030860
        /*1108*/ 	.short	0x010a
        /*110a*/ 	.byte	0x3f
	.zero		1


	//   ....[66]....
        /*110c*/ 	.word	0x000260c0
        /*1110*/ 	.word	0x00000002
        /*1114*/ 	.word	0x00030840
        /*1118*/ 	.short	0x010a
        /*111a*/ 	.byte	0x3f
	.zero		1


	//   ....[67]....
        /*111c*/ 	.word	0x00026400
        /*1120*/ 	.word	0x00000002
        /*1124*/ 	.word	0x00030860
        /*1128*/ 	.short	0x010a
        /*112a*/ 	.byte	0x3f
	.zero		1


	//   ....[68]....
        /*112c*/ 	.word	0x000269e0
        /*1130*/ 	.word	0x00000002
        /*1134*/ 	.word	0x00030840
        /*1138*/ 	.short	0x010a
        /*113a*/ 	.byte	0x3f
	.zero		1


	//   ....[69]....
        /*113c*/ 	.word	0x00026d10
        /*1140*/ 	.word	0x00000002
        /*1144*/ 	.word	0x00030860
        /*1148*/ 	.short	0x010a
        /*114a*/ 	.byte	0x3f
	.zero		1


	//   ....[70]....
        /*114c*/ 	.word	0x00027290
        /*1150*/ 	.word	0x00000003
        /*1154*/ 	.word	0x00030860
        /*1158*/ 	.short	0x010a
        /*115a*/ 	.byte	0x3f
	.zero		1


	//   ....[71]....
        /*115c*/ 	.word	0x00028370
        /*1160*/ 	.word	0x00000000
        /*1164*/ 	.word	0x00030820
        /*1168*/ 	.short	0x010a
        /*116a*/ 	.byte	0x3f
	.zero		1


	//   ....[72]....
        /*116c*/ 	.word	0x00028540
        /*1170*/ 	.word	0x00000006
        /*1174*/ 	.word	0x00000000
        /*1178*/ 	.short	0x010a
        /*117a*/ 	.byte	0x3f
	.zero		1


	//   ....[73]....
        /*117c*/ 	.word	0x000285b0
        /*1180*/ 	.word	0x00000007
        /*1184*/ 	.word	0x00000000
        /*1188*/ 	.short	0x010a
        /*118a*/ 	.byte	0x3f
	.zero		1


	//   ....[74]....
        /*118c*/ 	.word	0x00028620
        /*1190*/ 	.word	0x00000004
        /*1194*/ 	.word	0x00000000
        /*1198*/ 	.short	0x010a
        /*119a*/ 	.byte	0x3f
	.zero		1


	//   ....[75]....
        /*119c*/ 	.word	0x00028650
        /*11a0*/ 	.word	0x00000003
        /*11a4*/ 	.word	0x00000000
        /*11a8*/ 	.short	0x010a
        /*11aa*/ 	.byte	0x3f
	.zero		1


	//   ....[76]....
        /*11ac*/ 	.word	0x000286b0
        /*11b0*/ 	.word	0x00000064
        /*11b4*/ 	.word	0x00030890
        /*11b8*/ 	.short	0x010a
        /*11ba*/ 	.byte	0x3f
	.zero		1


	//   ....[77]....
        /*11bc*/ 	.word	0x00028700
        /*11c0*/ 	.word	0x00000064
        /*11c4*/ 	.word	0x00030890
        /*11c8*/ 	.short	0x010a
        /*11ca*/ 	.byte	0x3f
	.zero		1


	//   ....[78]....
        /*11cc*/ 	.word	0x00028750
        /*11d0*/ 	.word	0x00000064
        /*11d4*/ 	.word	0x00030890
        /*11d8*/ 	.short	0x010a
        /*11da*/ 	.byte	0x3f
	.zero		1


	//   ....[79]....
        /*11dc*/ 	.word	0x000287a0
        /*11e0*/ 	.word	0x00000064
        /*11e4*/ 	.word	0x000308b0
        /*11e8*/ 	.short	0x010a
        /*11ea*/ 	.byte	0x3f
	.zero		1


	//   ....[80]....
        /*11ec*/ 	.word	0x000291f0
        /*11f0*/ 	.word	0x00000010
        /*11f4*/ 	.word	0x00030800
        /*11f8*/ 	.short	0x010a
        /*11fa*/ 	.byte	0x3f
	.zero		1


	//   ....[81]....
        /*11fc*/ 	.word	0x00029c40
        /*1200*/ 	.word	0x00000010
        /*1204*/ 	.word	0x00030800
        /*1208*/ 	.short	0x010a
        /*120a*/ 	.byte	0x3f
	.zero		1


	//   ....[82]....
        /*120c*/ 	.word	0x00029c90
        /*1210*/ 	.word	0x00000005
        /*1214*/ 	.word	0x00030830
        /*1218*/ 	.short	0x010a
        /*121a*/ 	.byte	0x3f
	.zero		1


	//   ....[83]....
        /*121c*/ 	.word	0x00029ce0
        /*1220*/ 	.word	0x000000e8
        /*1224*/ 	.word	0x00030830
        /*1228*/ 	.short	0x010a
        /*122a*/ 	.byte	0x3f
	.zero		1


	//   ....[84]....
        /*122c*/ 	.word	0x00029d30
        /*1230*/ 	.word	0x00000000
        /*1234*/ 	.word	0x00030850
        /*1238*/ 	.short	0x010a
        /*123a*/ 	.byte	0x3f
	.zero		1


	//   ....[85]....
        /*123c*/ 	.word	0x00029d80
        /*1240*/ 	.word	0x00000004
        /*1244*/ 	.word	0x00030830
        /*1248*/ 	.short	0x010a
        /*124a*/ 	.byte	0x3f
	.zero		1


	//   ....[86]....
        /*124c*/ 	.word	0x00029dd0
        /*1250*/ 	.word	0x000000e8
        /*1254*/ 	.word	0x00030850
        /*1258*/ 	.short	0x010a
        /*125a*/ 	.byte	0x3f
	.zero		1


	//   ....[87]....
        /*125c*/ 	.word	0x00029e20
        /*1260*/ 	.word	0x000000e9
        /*1264*/ 	.word	0x00030830
        /*1268*/ 	.short	0x010a
        /*126a*/ 	.byte	0x3f
	.zero		1


	//   ....[88]....
        /*126c*/ 	.word	0x00029e70
        /*1270*/ 	.word	0x00000000
        /*1274*/ 	.word	0x00030850
        /*1278*/ 	.short	0x010a
        /*127a*/ 	.byte	0x3f
	.zero		1


	//   ....[89]....
        /*127c*/ 	.word	0x00029ec0
        /*1280*/ 	.word	0x0000000b
        /*1284*/ 	.word	0x00030850
        /*1288*/ 	.short	0x010a
        /*128a*/ 	.byte	0x3f
	.zero		1


	//   ....[90]....
        /*128c*/ 	.word	0x0002a060
        /*1290*/ 	.word	0x0000000b
        /*1294*/ 	.word	0x00030820
        /*1298*/ 	.short	0x010a
        /*129a*/ 	.byte	0x3f
	.zero		1


	//   ....[91]....
        /*129c*/ 	.word	0x0002a0b0
        /*12a0*/ 	.word	0x00000007
        /*12a4*/ 	.word	0x000308a0
        /*12a8*/ 	.short	0x010a
        /*12aa*/ 	.byte	0x3f
	.zero		1


	//   ....[92]....
        /*12ac*/ 	.word	0x0002a100
        /*12b0*/ 	.word	0x00000007
        /*12b4*/ 	.word	0x000308c0
        /*12b8*/ 	.short	0x010a
        /*12ba*/ 	.byte	0x3f
	.zero		1


	//   ....[93]....
        /*12bc*/ 	.word	0x0002a150
        /*12c0*/ 	.word	0x00000007
        /*12c4*/ 	.word	0x000308a0
        /*12c8*/ 	.short	0x010a
        /*12ca*/ 	.byte	0x3f
	.zero		1


	//   ....[94]....
        /*12cc*/ 	.word	0x0002a1a0
        /*12d0*/ 	.word	0x00000007
        /*12d4*/ 	.word	0x000308c0
        /*12d8*/ 	.short	0x010a
        /*12da*/ 	.byte	0x3f
	.zero		1


	//   ....[95]....
        /*12dc*/ 	.word	0x0002a340
        /*12e0*/ 	.word	0x00000007
        /*12e4*/ 	.word	0x00030840
        /*12e8*/ 	.short	0x010a
        /*12ea*/ 	.byte	0x3f
	.zero		1


	//   ....[96]....
        /*12ec*/ 	.word	0x0002a3c0
        /*12f0*/ 	.word	0x00000003
        /*12f4*/ 	.word	0x00030820
        /*12f8*/ 	.short	0x010a
        /*12fa*/ 	.byte	0x3f
	.zero		1


	//   ....[97]....
        /*12fc*/ 	.word	0x0002a410
        /*1300*/ 	.word	0x00000003
        /*1304*/ 	.word	0x00030840
        /*1308*/ 	.short	0x010a
        /*130a*/ 	.byte	0x3f
	.zero		1


	//   ....[98]....
        /*130c*/ 	.word	0x0002a460
        /*1310*/ 	.word	0x00000003
        /*1314*/ 	.word	0x00030860
        /*1318*/ 	.short	0x010a
        /*131a*/ 	.byte	0x3f
	.zero		1


	//   ....[99]....
        /*131c*/ 	.word	0x0002a4b0
        /*1320*/ 	.word	0x00000002
        /*1324*/ 	.word	0x00030840
        /*1328*/ 	.short	0x010a
        /*132a*/ 	.byte	0x3f
	.zero		1


	//   ....[100]....
        /*132c*/ 	.word	0x0002a500
        /*1330*/ 	.word	0x00000002
        /*1334*/ 	.word	0x00030860
        /*1338*/ 	.short	0x010a
        /*133a*/ 	.byte	0x3f
	.zero		1


	//   ....[101]....
        /*133c*/ 	.word	0x0002a550
        /*1340*/ 	.word	0x00000002
        /*1344*/ 	.word	0x00030840
        /*1348*/ 	.short	0x010a
        /*134a*/ 	.byte	0x3f
	.zero		1


	//   ....[102]....
        /*134c*/ 	.word	0x0002a5a0
        /*1350*/ 	.word	0x00000002
        /*1354*/ 	.word	0x00030860
        /*1358*/ 	.short	0x010a
        /*135a*/ 	.byte	0x3f
	.zero		1


	//   ....[103]....
        /*135c*/ 	.word	0x0002a5f0
        /*1360*/ 	.word	0x00000003
        /*1364*/ 	.word	0x00030860
        /*1368*/ 	.short	0x010a
        /*136a*/ 	.byte	0x3f
	.zero		1


	//   ....[104]....
        /*136c*/ 	.word	0x0002afb0
        /*1370*/ 	.word	0x00000000
        /*1374*/ 	.word	0x00030820
        /*1378*/ 	.short	0x010a
        /*137a*/ 	.byte	0x3f
	.zero		1


	//   ....[105]....
        /*137c*/ 	.word	0x0002b150
        /*1380*/ 	.word	0x00000006
        /*1384*/ 	.word	0x00000000
        /*1388*/ 	.short	0x010a
        /*138a*/ 	.byte	0x3f
	.zero		1


	//   ....[106]....
        /*138c*/ 	.word	0x0002b1a0
        /*1390*/ 	.word	0x00000007
        /*1394*/ 	.word	0x00000000
        /*1398*/ 	.short	0x010a
        /*139a*/ 	.byte	0x3f
	.zero		1


	//   ....[107]....
        /*139c*/ 	.word	0x0002b1f0
        /*13a0*/ 	.word	0x00000004
        /*13a4*/ 	.word	0x00000000
        /*13a8*/ 	.short	0x010a
        /*13aa*/ 	.byte	0x3f
	.zero		1


	//----- nvinfo : EIATTR_NUM_MBARRIERS
	.align		4
.L_537:
        /*13ac*/ 	.byte	0x03, 0x38
        /*13ae*/ 	.short	0x0016


	//----- nvinfo : EIATTR_EXIT_INSTR_OFFSETS
	.align		4
        /*13b0*/ 	.byte	0x04, 0x1c
        /*13b2*/ 	.short	(.L_539 - .L_538)


	//   ....[0]....
.L_538:
        /*13b4*/ 	.word	0x000286a0


	//----- nvinfo : EIATTR_MAX_THREADS
	.align		4
.L_539:
        /*13b8*/ 	.byte	0x04, 0x05
        /*13ba*/ 	.short	(.L_541 - .L_540)
.L_540:
        /*13bc*/ 	.word	0x00000180
        /*13c0*/ 	.word	0x00000001
        /*13c4*/ 	.word	0x00000001


	//----- nvinfo : EIATTR_CRS_STACK_SIZE
	.align		4
.L_541:
        /*13c8*/ 	.byte	0x04, 0x1e
        /*13ca*/ 	.short	(.L_543 - .L_542)
.L_542:
        /*13cc*/ 	.word	0x00000000


	//----- nvinfo : EIATTR_CBANK_PARAM_SIZE
	.align		4
.L_543:
        /*13d0*/ 	.byte	0x03, 0x19
        /*13d2*/ 	.short	0x0a70


	//----- nvinfo : EIATTR_PARAM_CBANK
	.align		4
        /*13d4*/ 	.byte	0x04, 0x0a
        /*13d6*/ 	.short	(.L_545 - .L_544)
	.align		4
.L_544:
        /*13d8*/ 	.word	index@(.nv.constant0._ZN7cutlass13device_kernelIN5flash11enable_sm90INS1_16FlashAttnFwdSm90INS1_25CollectiveMainloopFwdSm90ILi2EN4cute5tupleIJNS5_1CILi1EEES8_S8_EEENS6_IJNS7_ILi128EEENS7_ILi64EEENS7_ILi256EEEEEELi256ENS_10bfloat16_tEfNS_4arch4Sm90ELb0ELb1ELb0ELb1ELb0ELb1ELb0ELb1ELb1ELb0ELb0ELb0EEENS1_21CollectiveEpilogueFwdINS6_IJSA_SC_SB_EEES9_SE_SG_Li256ELb1ELb0ELb0ELb0EEENS1_36VarlenDynamicPersistentTileSchedulerILi128ELi64ELi256ELi32ELb0ELb0ELb1ELb1ELb0ELb1EEEEEEEEEvNT_6ParamsE)
        /*13dc*/ 	.short	0x0210
        /*13de*/ 	.short	0x0a70


	//----- nvinfo : EIATTR_SW_WAR
	.align		4
.L_545:
        /*13e0*/ 	.byte	0x04, 0x36
        /*13e2*/ 	.short	(.L_547 - .L_546)
.L_546:
        /*13e4*/ 	.word	0x00000008
.L_547:


//--------------------- .nv.info._ZN7cutlass13device_kernelIN5flash11enable_sm90INS1_16FlashAttnFwdSm90INS1_25CollectiveMainloopFwdSm90ILi2EN4cute5tupleIJNS5_1CILi1EEES8_S8_EEENS6_IJNS7_ILi128EEENS7_ILi80EEENS7_ILi256EEEEEELi256ENS_10bfloat16_tEfNS_4arch4Sm90ELb1ELb0ELb0ELb0ELb0ELb0ELb0ELb1ELb1ELb0ELb0ELb0EEENS1_21CollectiveEpilogueFwdINS6_IJSA_SC_SB_EEES9_SE_SG_Li256ELb0ELb0ELb0ELb0EEENS1_30DynamicPersistentTileSchedulerILi256ELi32ELb0ELb0ELb1EEEEEEEEEvNT_6ParamsE --------------------------
	.section	.nv.info._ZN7cutlass13device_kernelIN5flash11enable_sm90INS1_16FlashAttnFwdSm90INS1_25CollectiveMainloopFwdSm90ILi2EN4cute5tupleIJNS5_1CILi1EEES8_S8_EEENS6_IJNS7_ILi128EEENS7_ILi80EEENS7_ILi256EEEEEELi256ENS_10bfloat16_tEfNS_4arch4Sm90ELb1ELb0ELb0ELb0ELb0ELb0ELb0ELb1ELb1ELb0ELb0ELb0EEENS1_21CollectiveEpilogueFwdINS6_IJSA_SC_SB_EEES9_SE_SG_Li256ELb0ELb0ELb0ELb0EEENS1_30DynamicPersistentTileSchedulerILi256ELi32ELb0ELb0ELb1EEEEEEEEEvNT_6ParamsE,"",@"SHT_CUDA_INFO"
	.sectionflags	@""
	.align	4


	//----- nvinfo : EIATTR_CUDA_API_VERSION
	.align		4
        /*0000*/ 	.byte	0x04, 0x37
        /*0002*/ 	.short	(.L_549 - .L_548)
.L_548:
        /*0004*/ 	.word	0x00000082


	//----- nvinfo : EIATTR_KPARAM_INFO
	.align		4
.L_549:
        /*0008*/ 	.byte	0x04, 0x17
        /*000a*/ 	.short	(.L_551 - .L_550)
.L_550:
        /*000c*/ 	.word	0x00000000
        /*0010*/ 	.short	0x0000
        /*0012*/ 	.short	0x0070
        /*0014*/ 	.byte	0x00, 0xf0, 0x01, 0x2e


	//----- nvinfo : EIATTR_SPARSE_MMA_MASK
	.align		4
.L_551:
        /*0018*/ 	.byte	0x03, 0x50
        /*001a*/ 	.short	0x0000


	//----- nvinfo : EIATTR_MAXREG_COUNT
	.align		4
        /*001c*/ 	.byte	0x03, 0x1b
        /*001e*/ 	.short	0x00a8


	//----- nvinfo : EIATTR_NUM_BARRIERS
	.align		4
        /*0020*/ 	.byte	0x02, 0x4c
        /*0022*/ 	.byte	0x09
	.zero		1


	//----- nvinfo : EIATTR_EXTERNS
	.align		4
        /*0024*/ 	.byte	0x04, 0x0f
        /*0026*/ 	.short	(.L_553 - .L_552)


	//   ....[0]....
	.align		4
.L_552:
        /*0028*/ 	.word	index@(__assertfail)


	//----- nvinfo : EIATTR_ANNOTATIONS
	.align		4
.L_553:
        /*002c*/ 	.byte	0x04, 0x55
        /*002e*/ 	.short	(.L_555 - .L_554)


	//   ....[0]....
.L_554:
        /*0030*/ 	.word	0x00000001
        /*0034*/ 	.byte	0x70, 0x09, 0x00, 0x00, 0x01, 0x00, 0x00, 0x00, 0x40, 0x0a, 0x00, 0x00, 0x01, 0x00, 0x00, 0x00
        /*0044*/ 	.byte	0xd0, 0x34, 0x01, 0x00


	//----- nvinfo : EIATTR_MERCURY_ISA_VERSION
	.align		4
.L_555:
        /*0048*/ 	.byte	0x03, 0x5f
        /*004a*/ 	.short	0x0101


	//----- nvinfo : EIATTR_INT_WARP_WIDE_INSTR_OFFSETS
	.align		4
        /*004c*/ 	.byte	0x04, 0x31
        /*004e*/ 	.short	(.L_557 - .L_556)


	//   ....[0]....
.L_556:
        /*0050*/ 	.word	0x00000190


	//   ....[1]....
        /*0054*/ 	.word	0x000001c0


	//   ....[2]....
        /*0058*/ 	.word	0x000001d0


	//   ....[3]....
        /*005c*/ 	.word	0x00010870


	//   ....[4]....
        /*0060*/ 	.word	0x00010910


	//   ....[5]....
        /*0064*/ 	.word	0x00010e80


	//   ....[6]....
        /*0068*/ 	.word	0x00012e70


	//   ....[7]....
        /*006c*/ 	.word	0x00012f10


	//----- nvinfo : EIATTR_COOP_GROUP_MASK_REGIDS
	.align		4
.L_557:
        /*0070*/ 	.byte	0x04, 0x29
        /*0072*/ 	.short	(.L_559 - .L_558)


	//   ....[0]....
.L_558:
        /*0074*/ 	.word	0xffffffff


	//   ....[1]....
        /*0078*/ 	.word	0xffffffff


	//   ....[2]....
        /*007c*/ 	.word	0xffffffff


	//   ....[3]....
        /*0080*/ 	.word	0xffffffff


	//   ....[4]....
        /*0084*/ 	.word	0xffffffff


	//   ....[5]....
        /*0088*/ 	.word	0xffffffff


	//   ....[6]....
        /*008c*/ 	.word	0xffffffff


	//   ....[7]....
        /*0090*/ 	.word	0xffffffff


	//   ....[8]....
        /*0094*/ 	.word	0xffffffff


	//   ....[9]....
        /*0098*/ 	.word	0xffffffff


	//   ....[10]....
        /*009c*/ 	.word	0xffffffff


	//   ....[11]....
        /*00a0*/ 	.word	0xffffffff


	//   ....[12]....
        /*00a4*/ 	.word	0xffffffff


	//   ....[13]....
        /*00a8*/ 	.word	0xffffffff


	//   ....[14]....
        /*00ac*/ 	.word	0xffffffff


	//   ....[15]....
        /*00b0*/ 	.word	0xffffffff


	//   ....[16]....
        /*00b4*/ 	.word	0xffffffff


	//   ....[17]....
        /*00b8*/ 	.word	0xffffffff


	//   ....[18]....
        /*00bc*/ 	.word	0xffffffff


	//   ....[19]....
        /*00c0*/ 	.word	0xffffffff


	//   ....[20]....
        /*00c4*/ 	.word	0xffffffff


	//   ....[21]....
        /*00c8*/ 	.word	0xffffffff


	//   ....[22]....
        /*00cc*/ 	.word	0xffffffff


	//   ....[23]....
        /*00d0*/ 	.word	0xffffffff


	//   ....[24]....
        /*00d4*/ 	.word	0xffffffff


	//   ....[25]....
        /*00d8*/ 	.word	0xffffffff


	//   ....[26]....
        /*00dc*/ 	.word	0xffffffff


	//   ....[27]....
        /*00e0*/ 	.word	0xffffffff


	//   ....[28]....
        /*00e4*/ 	.word	0x0500000f


	//   ....[29]....
        /*00e8*/ 	.word	0x0500000f


	//----- nvinfo : EIATTR_COOP_GROUP_INSTR_OFFSETS
	.align		4
.L_559:
        /*00ec*/ 	.byte	0x04, 0x28
        /*00ee*/ 	.short	(.L_561 - .L_560)


	//   ....[0]....
.L_560:
        /*00f0*/ 	.word	0x00000060


	//   ....[1]....
        /*00f4*/ 	.word	0x000001a0


	//   ....[2]....
        /*00f8*/ 	.word	0x000001f0


	//   ....[3]....
        /*00fc*/ 	.word	0x000003e0


	//   ....[4]....
        /*0100*/ 	.word	0x00000540


	//   ....[5]....
        /*0104*/ 	.word	0x00000660


	//   ....[6]....
        /*0108*/ 	.word	0x000007c0


	//   ....[7]....
        /*010c*/ 	.word	0x00001660


	//   ....[8]....
        /*0110*/ 	.word	0x00004680


	//   ....[9]....
        /*0114*/ 	.word	0x00004760


	//   ....[10]....
        /*0118*/ 	.word	0x00004c00


	//   ....[11]....
        /*011c*/ 	.word	0x00004c80


	//   ....[12]....
        /*0120*/ 	.word	0x000088a0


	//   ....[13]....
        /*0124*/ 	.word	0x00008980


	//   ....[14]....
        /*0128*/ 	.word	0x00008e90


	//   ....[15]....
        /*012c*/ 	.word	0x00008f00


	//   ....[16]....
        /*0130*/ 	.word	0x0000c580


	//   ....[17]....
        /*0134*/ 	.word	0x0000c690


	//   ....[18]....
        /*0138*/ 	.word	0x0000cae0


	//   ....[19]....
        /*013c*/ 	.word	0x0000cb00


	//   ....[20]....
        /*0140*/ 	.word	0x0000dbc0


	//   ....[21]....
        /*0144*/ 	.word	0x0000dc00


	//   ....[22]....
        /*0148*/ 	.word	0x0000dd20


	//   ....[23]....
        /*014c*/ 	.word	0x0000dd30


	//   ....[24]....
        /*0150*/ 	.word	0x0000f5c0


	//   ....[25]....
        /*0154*/ 	.word	0x000102f0


	//   ....[26]....
        /*0158*/ 	.word	0x000132c0


	//   ....[27]....
        /*015c*/ 	.word	0x00013470


	//   ....[28]....
        /*0160*/ 	.word	0x00013a00


	//   ....[29]....
        /*0164*/ 	.word	0x00013de0


	//----- nvinfo : EIATTR_REG_RECONFIG
	.align		4
.L_561:
        /*0168*/ 	.byte	0x01, 0x54
	.zero		2


	//----- nvinfo : EIATTR_SYSCALL_OFFSETS
	.align		4
        /*016c*/ 	.byte	0x04, 0x46
        /*016e*/ 	.short	(.L_563 - .L_562)


	//   ....[0]....
.L_562:
        /*0170*/ 	.word	0x00001810


	//   ....[1]....
        /*0174*/ 	.word	0x00010aa0


	//   ....[2]....
        /*0178*/ 	.word	0x00010be0


	//   ....[3]....
        /*017c*/ 	.word	0x00010ce0


	//----- nvinfo : EIATTR_MBARRIER_INSTR_OFFSETS
	.align		4
.L_563:
        /*0180*/ 	.byte	0x04, 0x39
        /*0182*/ 	.short	(.L_565 - .L_564)


	//   ....[0]....
.L_564:
        /*0184*/ 	.word	0x00000290
        /*0188*/ 	.word	0x000000ff
        /*018c*/ 	.word	0x00038800
        /*0190*/ 	.short	0x0100
        /*0192*/ 	.byte	0x06
	.zero		1


	//   ....[1]....
        /*0194*/ 	.word	0x000002a0
        /*0198*/ 	.word	0x000000ff
        /*019c*/ 	.word	0x00038820
        /*01a0*/ 	.short	0x0100
        /*01a2*/ 	.byte	0x06
	.zero		1


	//   ....[2]....
        /*01a4*/ 	.word	0x00000390
        /*01a8*/ 	.word	0x000000ff
        /*01ac*/ 	.word	0x00038830
        /*01b0*/ 	.short	0x0100
        /*01b2*/ 	.byte	0x08
	.zero		1


	//   ....[3]....
        /*01b4*/ 	.word	0x000003a0
        /*01b8*/ 	.word	0x000000ff
        /*01bc*/ 	.word	0x00038840
        /*01c0*/ 	.short	0x0100
        /*01c2*/ 	.byte	0x08
	.zero		1


	//   ....[4]....
        /*01c4*/ 	.word	0x000003b0
        /*01c8*/ 	.word	0x000000ff
        /*01cc*/ 	.word	0x00038838
        /*01d0*/ 	.short	0x0100
        /*01d2*/ 	.byte	0x08
	.zero		1


	//   ....[5]....
        /*01d4*/ 	.word	0x000003c0
        /*01d8*/ 	.word	0x000000ff
        /*01dc*/ 	.word	0x00038848
        /*01e0*/ 	.short	0x0100
        /*01e2*/ 	.byte	0x08
	.zero		1


	//   ....[6]....
        /*01e4*/ 	.word	0x000004f0
        /*01e8*/ 	.word	0x000000ff
        /*01ec*/ 	.word	0x00038850
        /*01f0*/ 	.short	0x0100
        /*01f2*/ 	.byte	0x08
	.zero		1


	//   ....[7]....
        /*01f4*/ 	.word	0x00000500
        /*01f8*/ 	.word	0x000000ff
        /*01fc*/ 	.word	0x00038860
        /*0200*/ 	.short	0x0100
        /*0202*/ 	.byte	0x08
	.zero		1


	//   ....[8]....
        /*0204*/ 	.word	0x00000510
        /*0208*/ 	.word	0x000000ff
        /*020c*/ 	.word	0x00038858
        /*0210*/ 	.short	0x0100
        /*0212*/ 	.byte	0x08
	.zero		1


	//   ....[9]....
        /*0214*/ 	.word	0x00000520
        /*0218*/ 	.word	0x000000ff
        /*021c*/ 	.word	0x00038868
        /*0220*/ 	.short	0x0100
        /*0222*/ 	.byte	0x08
	.zero		1


	//   ....[10]....
        /*0224*/ 	.word	0x00000610
        /*0228*/ 	.word	0x000000ff
        /*022c*/ 	.word	0x00038870
        /*0230*/ 	.short	0x0100
        /*0232*/ 	.byte	0x06
	.zero		1


	//   ....[11]....
        /*0234*/ 	.word	0x00000620
        /*0238*/ 	.word	0x000000ff
        /*023c*/ 	.word	0x00038880
        /*0240*/ 	.short	0x0100
        /*0242*/ 	.byte	0x06
	.zero		1


	//   ....[12]....
        /*0244*/ 	.word	0x00000630
        /*0248*/ 	.word	0x000000ff
        /*024c*/ 	.word	0x00038878
        /*0250*/ 	.short	0x0100
        /*0252*/ 	.byte	0x06
	.zero		1


	//   ....[13]....
        /*0254*/ 	.word	0x00000640
        /*0258*/ 	.word	0x000000ff
        /*025c*/ 	.word	0x00038888
        /*0260*/ 	.short	0x0100
        /*0262*/ 	.byte	0x06
	.zero		1


	//   ....[14]....
        /*0264*/ 	.word	0x00000770
        /*0268*/ 	.word	0x000000ff
        /*026c*/ 	.word	0x00038890
        /*0270*/ 	.short	0x0100
        /*0272*/ 	.byte	0x08
	.zero		1


	//   ....[15]....
        /*0274*/ 	.word	0x00000780
        /*0278*/ 	.word	0x000000ff
        /*027c*/ 	.word	0x000388a0
        /*0280*/ 	.short	0x0100
        /*0282*/ 	.byte	0x08
	.zero		1


	//   ....[16]....
        /*0284*/ 	.word	0x00000790
        /*0288*/ 	.word	0x000000ff
        /*028c*/ 	.word	0x00038898
        /*0290*/ 	.short	0x0100
        /*0292*/ 	.byte	0x08
	.zero		1


	//   ....[17]....
        /*0294*/ 	.word	0x000007a0
        /*0298*/ 	.word	0x000000ff
        /*029c*/ 	.word	0x000388a8
        /*02a0*/ 	.short	0x0100
        /*02a2*/ 	.byte	0x08
	.zero		1


	//   ....[18]....
        /*02a4*/ 	.word	0x000008d0
        /*02a8*/ 	.word	0x000000ff
        /*02ac*/ 	.word	0x000388b0
        /*02b0*/ 	.short	0x0100
        /*02b2*/ 	.byte	0x08
	.zero		1


	//   ....[19]....
        /*02b4*/ 	.word	0x000008e0
        /*02b8*/ 	.word	0x000000ff
        /*02bc*/ 	.word	0x000388c0
        /*02c0*/ 	.short	0x0100
        /*02c2*/ 	.byte	0x08
	.zero		1


	//   ....[20]....
        /*02c4*/ 	.word	0x000008f0
        /*02c8*/ 	.word	0x000000ff
        /*02cc*/ 	.word	0x000388b8
        /*02d0*/ 	.short	0x0100
        /*02d2*/ 	.byte	0x08
	.zero		1


	//   ....[21]....
        /*02d4*/ 	.word	0x00000900
        /*02d8*/ 	.word	0x000000ff
        /*02dc*/ 	.word	0x000388c8
        /*02e0*/ 	.short	0x0100
        /*02e2*/ 	.byte	0x08
	.zero		1


	//   ....[22]....
        /*02e4*/ 	.word	0x000018b0
        /*02e8*/ 	.word	0x000000ff
        /*02ec*/ 	.word	0x00038800
        /*02f0*/ 	.short	0x010a
        /*02f2*/ 	.byte	0x3c
	.zero		1


	//   ....[23]....
        /*02f4*/ 	.word	0x00001940
        /*02f8*/ 	.word	0x00000000
        /*02fc*/ 	.word	0x00038830
        /*0300*/ 	.short	0x010a
        /*0302*/ 	.byte	0x3f
	.zero		1


	//   ....[24]....
        /*0304*/ 	.word	0x000019b0
        /*0308*/ 	.word	0x00000000
        /*030c*/ 	.word	0x00038830
        /*0310*/ 	.short	0x010a
        /*0312*/ 	.byte	0x3f
	.zero		1


	//   ....[25]....
        /*0314*/ 	.word	0x000045b0
        /*0318*/ 	.word	0x00000000
        /*031c*/ 	.word	0x00000000
        /*0320*/ 	.short	0x0101
        /*0322*/ 	.byte	0x3f
	.zero		1


	//   ....[26]....
        /*0324*/ 	.word	0x00005b50
        /*0328*/ 	.word	0x000000ff
        /*032c*/ 	.word	0x00038830
        /*0330*/ 	.short	0x010a
        /*0332*/ 	.byte	0x2f
	.zero		1


	//   ....[27]....
        /*0334*/ 	.word	0x00005b90
        /*0338*/ 	.word	0x000000ff
        /*033c*/ 	.word	0x00038830
        /*0340*/ 	.short	0x010a
        /*0342*/ 	.byte	0x2f
	.zero		1


	//   ....[28]....
        /*0344*/ 	.word	0x00008190
        /*0348*/ 	.word	0x000000ff
        /*034c*/ 	.word	0x00038850
        /*0350*/ 	.short	0x010a
        /*0352*/ 	.byte	0x05
	.zero		1


	//   ....[29]....
        /*0354*/ 	.word	0x000081d0
        /*0358*/ 	.word	0x000000ff
        /*035c*/ 	.word	0x00038850
        /*0360*/ 	.short	0x010a
        /*0362*/ 	.byte	0x05
	.zero		1


	//   ....[30]....
        /*0364*/ 	.word	0x00009430
        /*0368*/ 	.word	0x00000011
        /*036c*/ 	.word	0x00000000
        /*0370*/ 	.short	0x0101
        /*0372*/ 	.byte	0x3f
	.zero		1


	//   ....[31]....
        /*0374*/ 	.word	0x000094a0
        /*0378*/ 	.word	0x000000a3
        /*037c*/ 	.word	0x00000000
        /*0380*/ 	.short	0x0101
        /*0382*/ 	.byte	0x3f
	.zero		1


	//   ....[32]....
        /*0384*/ 	.word	0x000098b0
        /*0388*/ 	.word	0x000000ff
        /*038c*/ 	.word	0x00038830
        /*0390*/ 	.short	0x010a
        /*0392*/ 	.byte	0x04
	.zero		1


	//   ....[33]....
        /*0394*/ 	.word	0x000098f0
        /*0398*/ 	.word	0x000000ff
        /*039c*/ 	.word	0x00038830
        /*03a0*/ 	.short	0x010a
        /*03a2*/ 	.byte	0x04
	.zero		1


	//   ....[34]....
        /*03a4*/ 	.word	0x0000c2e0
        /*03a8*/ 	.word	0x000000ff
        /*03ac*/ 	.word	0x00038850
        /*03b0*/ 	.short	0x010a
        /*03b2*/ 	.byte	0x05
	.zero		1


	//   ....[35]....
        /*03b4*/ 	.word	0x0000c320
        /*03b8*/ 	.word	0x000000ff
        /*03bc*/ 	.word	0x00038850
        /*03c0*/ 	.short	0x010a
        /*03c2*/ 	.byte	0x05
	.zero		1


	//   ....[36]....
        /*03c4*/ 	.word	0x0000ce30
        /*03c8*/ 	.word	0x0000009d
        /*03cc*/ 	.word	0x00000000
        /*03d0*/ 	.short	0x0101
        /*03d2*/ 	.byte	0x3f
	.zero		1


	//   ....[37]....
        /*03d4*/ 	.word	0x0000ce90
        /*03d8*/ 	.word	0x000000ab
        /*03dc*/ 	.word	0x00000000
        /*03e0*/ 	.short	0x0101
        /*03e2*/ 	.byte	0x3f
	.zero		1


	//   ....[38]....
        /*03e4*/ 	.word	0x0000db10
        /*03e8*/ 	.word	0x000000ff
        /*03ec*/ 	.word	0x00038850
        /*03f0*/ 	.short	0x010a
        /*03f2*/ 	.byte	0x05
	.zero		1


	//   ....[39]....
        /*03f4*/ 	.word	0x0000db50
        /*03f8*/ 	.word	0x000000ff
        /*03fc*/ 	.word	0x00038850
        /*0400*/ 	.short	0x010a
        /*0402*/ 	.byte	0x05
	.zero		1


	//   ....[40]....
        /*0404*/ 	.word	0x0000e490
        /*0408*/ 	.word	0x00000003
        /*040c*/ 	.word	0x00000000
        /*0410*/ 	.short	0x0101
        /*0412*/ 	.byte	0x3f
	.zero		1


	//   ....[41]....
        /*0414*/ 	.word	0x0000f800
        /*0418*/ 	.word	0x000000ff
        /*041c*/ 	.word	0x00000000
        /*0420*/ 	.short	0x0101
        /*0422*/ 	.byte	0x05
	.zero		1


	//   ....[42]....
        /*0424*/ 	.word	0x000111b0
        /*0428*/ 	.word	0x00000008
        /*042c*/ 	.word	0x00038840
        /*0430*/ 	.short	0x010a
        /*0432*/ 	.byte	0x3f
	.zero		1


	//   ....[43]....
        /*0434*/ 	.word	0x000116d0
        /*0438*/ 	.word	0x000000ff
        /*043c*/ 	.word	0x00038820
        /*0440*/ 	.short	0x010a
        /*0442*/ 	.byte	0x28
	.zero		1


	//   ....[44]....
        /*0444*/ 	.word	0x000119d0
        /*0448*/ 	.word	0x00000003
        /*044c*/ 	.word	0x00038840
        /*0450*/ 	.short	0x010a
        /*0452*/ 	.byte	0x3f
	.zero		1


	//   ....[45]....
        /*0454*/ 	.word	0x00011c60
        /*0458*/ 	.word	0x00000002
        /*045c*/ 	.word	0x00000060
        /*0460*/ 	.short	0x010a
        /*0462*/ 	.byte	0x3f
	.zero		1


	//   ....[46]....
        /*0464*/ 	.word	0x000121a0
        /*0468*/ 	.word	0x00000003
        /*046c*/ 	.word	0x00038840
        /*0470*/ 	.short	0x010a
        /*0472*/ 	.byte	0x3f
	.zero		1


	//   ....[47]....
        /*0474*/ 	.word	0x00012430
        /*0478*/ 	.word	0x00000002
        /*047c*/ 	.word	0x00000060
        /*0480*/ 	.short	0x010a
        /*0482*/ 	.byte	0x3f
	.zero		1


	//   ....[48]....
        /*0484*/ 	.word	0x000128d0
        /*0488*/ 	.word	0x00000002
        /*048c*/ 	.word	0x00038840
        /*0490*/ 	.short	0x010a
        /*0492*/ 	.byte	0x3f
	.zero		1


	//   ....[49]....
        /*0494*/ 	.word	0x00012b60
        /*0498*/ 	.word	0x00000002
        /*049c*/ 	.word	0x00000060
        /*04a0*/ 	.short	0x010a
        /*04a2*/ 	.byte	0x3f
	.zero		1


	//   ....[50]....
        /*04a4*/ 	.word	0x00012fb0
        /*04a8*/ 	.word	0x00000003
        /*04ac*/ 	.word	0x00038860
        /*04b0*/ 	.short	0x010a
        /*04b2*/ 	.byte	0x3f
	.zero		1


	//   ....[51]....
        /*04b4*/ 	.word	0x00013420
        /*04b8*/ 	.word	0x00000007
        /*04bc*/ 	.word	0x00038820
        /*04c0*/ 	.short	0x010a
        /*04c2*/ 	.byte	0x3f
	.zero		1


	//   ....[52]....
        /*04c4*/ 	.word	0x00013590
        /*04c8*/ 	.word	0x00000005
        /*04cc*/ 	.word	0x00000000
        /*04d0*/ 	.short	0x010a
        /*04d2*/ 	.byte	0x3f
	.zero		1


	//   ....[53]....
        /*04d4*/ 	.word	0x00013600
        /*04d8*/ 	.word	0x00000003
        /*04dc*/ 	.word	0x00000000
        /*04e0*/ 	.short	0x010a
        /*04e2*/ 	.byte	0x3f
	.zero		1


	//   ....[54]....
        /*04e4*/ 	.word	0x00013660
        /*04e8*/ 	.word	0x00000005
        /*04ec*/ 	.word	0x00000000
        /*04f0*/ 	.short	0x010a
        /*04f2*/ 	.byte	0x3f
	.zero		1


	//   ....[55]....
        /*04f4*/ 	.word	0x00013690
        /*04f8*/ 	.word	0x00000003
        /*04fc*/ 	.word	0x00000000
        /*0500*/ 	.short	0x010a
        /*0502*/ 	.byte	0x3f
	.zero		1


	//   ....[56]....
        /*0504*/ 	.word	0x00013700
        /*0508*/ 	.word	0x00000003
        /*050c*/ 	.word	0x00038800
        /*0510*/ 	.short	0x010a
        /*0512*/ 	.byte	0x3f
	.zero		1


	//   ....[57]....
        /*0514*/ 	.word	0x00013750
        /*0518*/ 	.word	0x00000000
        /*051c*/ 	.word	0x00038830
        /*0520*/ 	.short	0x010a
        /*0522*/ 	.byte	0x3f
	.zero		1


	//   ....[58]....
        /*0524*/ 	.word	0x000137b0
        /*0528*/ 	.word	0x00000004
        /*052c*/ 	.word	0x00038830
        /*0530*/ 	.short	0x010a
        /*0532*/ 	.byte	0x3f
	.zero		1


	//   ....[59]....
        /*0534*/ 	.word	0x00013810
        /*0538*/ 	.word	0x00000003
        /*053c*/ 	.word	0x00038850
        /*0540*/ 	.short	0x010a
        /*0542*/ 	.byte	0x3f
	.zero		1


	//   ....[60]....
        /*0544*/ 	.word	0x00013870
        /*0548*/ 	.word	0x00000004
        /*054c*/ 	.word	0x00038830
        /*0550*/ 	.short	0x010a
        /*0552*/ 	.byte	0x3f
	.zero		1


	//   ....[61]....
        /*0554*/ 	.word	0x000138d0
        /*0558*/ 	.word	0x00000003
        /*055c*/ 	.word	0x00038850
        /*0560*/ 	.short	0x010a
        /*0562*/ 	.byte	0x3f
	.zero		1


	//   ....[62]....
        /*0564*/ 	.word	0x00013930
        /*0568*/ 	.word	0x00000007
        /*056c*/ 	.word	0x00038850
        /*0570*/ 	.short	0x010a
        /*0572*/ 	.byte	0x3f
	.zero		1


	//   ....[63]....
        /*0574*/ 	.word	0x00013ab0
        /*0578*/ 	.word	0x00000008
        /*057c*/ 	.word	0x00038840
        /*0580*/ 	.short	0x010a
        /*0582*/ 	.byte	0x3f
	.zero		1


	//   ....[64]....
        /*0584*/ 	.word	0x00013b10
        /*0588*/ 	.word	0x00000008
        /*058c*/ 	.word	0x00038820
        /*0590*/ 	.short	0x010a
        /*0592*/ 	.byte	0x3f
	.zero		1


	//   ....[65]....
        /*0594*/ 	.word	0x00013b60
        /*0598*/ 	.word	0x00000003
        /*059c*/ 	.word	0x00038840
        /*05a0*/ 	.short	0x010a
        /*05a2*/ 	.byte	0x3f
	.zero		1


	//   ....[66]....
        /*05a4*/ 	.word	0x00013bb0
        /*05a8*/ 	.word	0x00000002
        /*05ac*/ 	.word	0x00000060
        /*05b0*/ 	.short	0x010a
        /*05b2*/ 	.byte	0x3f
	.zero		1


	//   ....[67]....
        /*05b4*/ 	.word	0x00013c00
        /*05b8*/ 	.word	0x00000003
        /*05bc*/ 	.word	0x00038840
        /*05c0*/ 	.short	0x010a
        /*05c2*/ 	.byte	0x3f
	.zero		1


	//   ....[68]....
        /*05c4*/ 	.word	0x00013c50
        /*05c8*/ 	.word	0x00000002
        /*05cc*/ 	.word	0x00000060
        /*05d0*/ 	.short	0x010a
        /*05d2*/ 	.byte	0x3f
	.zero		1


	//   ....[69]....
        /*05d4*/ 	.word	0x00013ca0
        /*05d8*/ 	.word	0x00000002
        /*05dc*/ 	.word	0x00038840
        /*05e0*/ 	.short	0x010a
        /*05e2*/ 	.byte	0x3f
	.zero		1


	//   ....[70]....
        /*05e4*/ 	.word	0x00013cf0
        /*05e8*/ 	.word	0x00000002
        /*05ec*/ 	.word	0x00000060
        /*05f0*/ 	.short	0x010a
        /*05f2*/ 	.byte	0x3f
	.zero		1


	//   ....[71]....
        /*05f4*/ 	.word	0x00013d40
        /*05f8*/ 	.word	0x00000003
        /*05fc*/ 	.word	0x00038860
        /*0600*/ 	.short	0x010a
        /*0602*/ 	.byte	0x3f
	.zero		1


	//   ....[72]....
        /*0604*/ 	.word	0x00013e20
        /*0608*/ 	.word	0x00000007
        /*060c*/ 	.word	0x00038820
        /*0610*/ 	.short	0x010a
        /*0612*/ 	.byte	0x3f
	.zero		1


	//   ....[73]....
        /*0614*/ 	.word	0x00013e70
        /*0618*/ 	.word	0x00000005
        /*061c*/ 	.word	0x00000000
        /*0620*/ 	.short	0x010a
        /*0622*/ 	.byte	0x3f
	.zero		1


	//   ....[74]....
        /*0624*/ 	.word	0x00013ec0
        /*0628*/ 	.word	0x00000003
        /*062c*/ 	.word	0x00000000
        /*0630*/ 	.short	0x010a
        /*0632*/ 	.byte	0x3f
	.zero		1


	//   ....[75]....
        /*0634*/ 	.word	0x00013f10
        /*0638*/ 	.word	0x00000005
        /*063c*/ 	.word	0x00000000
        /*0640*/ 	.short	0x010a
        /*0642*/ 	.byte	0x3f
	.zero		1


	//----- nvinfo : EIATTR_NUM_MBARRIERS
	.align		4
.L_565:
        /*0644*/ 	.byte	0x03, 0x38
        /*0646*/ 	.short	0x0016


	//----- nvinfo : EIATTR_EXIT_INSTR_OFFSETS
	.align		4
        /*0648*/ 	.byte	0x04, 0x1c
        /*064a*/ 	.short	(.L_567 - .L_566)


	//   ....[0]....
.L_566:
        /*064c*/ 	.word	0x00000a30


	//   ....[1]....
        /*0650*/ 	.word	0x000102b0


	//   ....[2]....
        /*0654*/ 	.word	0x00010310


	//   ....[3]....
        /*0658*/ 	.word	0x00013490


	//   ....[4]....
        /*065c*/ 	.word	0x000136e0


	//----- nvinfo : EIATTR_MAX_THREADS
	.align		4
.L_567:
        /*0660*/ 	.byte	0x04, 0x05
        /*0662*/ 	.short	(.L_569 - .L_568)
.L_568:
        /*0664*/ 	.word	0x00000180
        /*0668*/ 	.word	0x00000001
        /*066c*/ 	.word	0x00000001


	//----- nvinfo : EIATTR_CRS_STACK_SIZE
	.align		4
.L_569:
        /*0670*/ 	.byte	0x04, 0x1e
        /*0672*/ 	.short	(.L_571 - .L_570)
.L_570:
        /*0674*/ 	.word	0x00000000


	//----- nvinfo : EIATTR_CBANK_PARAM_SIZE
	.align		4
.L_571:
        /*0678*/ 	.byte	0x03, 0x19
        /*067a*/ 	.short	0x0bf0


	//----- nvinfo : EIATTR_PARAM_CBANK
	.align		4
        /*067c*/ 	.byte	0x04, 0x0a
        /*067e*/ 	.short	(.L_573 - .L_572)
	.align		4
.L_572:
        /*0680*/ 	.word	index@(.nv.constant0._ZN7cutlass13device_kernelIN5flash11enable_sm90INS1_16FlashAttnFwdSm90INS1_25CollectiveMainloopFwdSm90ILi2EN4cute5tupleIJNS5_1CILi1EEES8_S8_EEENS6_IJNS7_ILi128EEENS7_ILi80EEENS7_ILi256EEEEEELi256ENS_10bfloat16_tEfNS_4arch4Sm90ELb1ELb0ELb0ELb0ELb0ELb0ELb0ELb1ELb1ELb0ELb0ELb0EEENS1_21CollectiveEpilogueFwdINS6_IJSA_SC_SB_EEES9_SE_SG_Li256ELb0ELb0ELb0ELb0EEENS1_30DynamicPersistentTileSchedulerILi256ELi32ELb0ELb0ELb1EEEEEEEEEvNT_6ParamsE)
        /*0684*/ 	.short	0x0210
        /*0686*/ 	.short	0x0bf0


	//----- nvinfo : EIATTR_SW_WAR
	.align		4
.L_573:
        /*0688*/ 	.byte	0x04, 0x36
        /*068a*/ 	.short	(.L_575 - .L_574)
.L_574:
        /*068c*/ 	.word	0x00000008
.L_575:


//--------------------- .nv.info._ZN7cutlass13device_kernelIN5flash11enable_sm90INS1_16FlashAttnFwdSm90INS1_25CollectiveMainloopFwdSm90ILi2EN4cute5tupleIJNS5_1CILi1EEES8_S8_EEENS6_IJNS7_ILi128EEENS7_ILi80EEENS7_ILi256EEEEEELi256ENS_10bfloat16_tEfNS_4arch4Sm90ELb1ELb0ELb0ELb1ELb0ELb0ELb0ELb1ELb1ELb0ELb0ELb0EEENS1_21CollectiveEpilogueFwdINS6_IJSA_SC_SB_EEES9_SE_SG_Li256ELb1ELb0ELb0ELb0EEENS1_36VarlenDynamicPersistentTileSchedulerILi128ELi80ELi256ELi32ELb0ELb0ELb1ELb1ELb1ELb1EEEEEEEEEvNT_6ParamsE --------------------------
	.section	.nv.info._ZN7cutlass13device_kernelIN5flash11enable_sm90INS1_16FlashAttnFwdSm90INS1_25CollectiveMainloopFwdSm90ILi2EN4cute5tupleIJNS5_1CILi1EEES8_S8_EEENS6_IJNS7_ILi128EEENS7_ILi80EEENS7_ILi256EEEEEELi256ENS_10bfloat16_tEfNS_4arch4Sm90ELb1ELb0ELb0ELb1ELb0ELb0ELb0ELb1ELb1ELb0ELb0ELb0EEENS1_21CollectiveEpilogueFwdINS6_IJSA_SC_SB_EEES9_SE_SG_Li256ELb1ELb0ELb0ELb0EEENS1_36VarlenDynamicPersistentTileSchedulerILi128ELi80ELi256ELi32ELb0ELb0ELb1ELb1ELb1ELb1EEEEEEEEEvNT_6ParamsE,"",@"SHT_CUDA_INFO"
	.sectionflags	@""
	.align	4


	//----- nvinfo : EIATTR_CUDA_API_VERSION
	.align		4
        /*0000*/ 	.byte	0x04, 0x37
        /*0002*/ 	.short	(.L_577 - .L_576)
.L_576:
        /*0004*/ 	.word	0x00000082


	//----- nvinfo : EIATTR_KPARAM_INFO
	.align		4
.L_577:
        /*0008*/ 	.byte	0x04, 0x17
        /*000a*/ 	.short	(.L_579 - .L_578)
.L_578:
        /*000c*/ 	.word	0x00000000
        /*0010*/ 	.short	0x0000
        /*0012*/ 	.short	0x0070
        /*0014*/ 	.byte	0x00, 0xf0, 0x01, 0x28


	//----- nvinfo : EIATTR_SPARSE_MMA_MASK
	.align		4
.L_579:
        /*0018*/ 	.byte	0x03, 0x50
        /*001a*/ 	.short	0x0000


	//----- nvinfo : EIATTR_MAXREG_COUNT
	.align		4
        /*001c*/ 	.byte	0x03, 0x1b
        /*001e*/ 	.short	0x00a8


	//----- nvinfo : EIATTR_NUM_BARRIERS
	.align		4
        /*0020*/ 	.byte	0x02, 0x4c
        /*0022*/ 	.byte	0x09
	.zero		1


	//----- nvinfo : EIATTR_EXTERNS
	.align		4
        /*0024*/ 	.byte	0x04, 0x0f
        /*0026*/ 	.short	(.L_581 - .L_580)


	//   ....[0]....
	.align		4
.L_580:
        /*0028*/ 	.word	index@(__assertfail)


	//----- nvinfo : EIATTR_ANNOTATIONS
	.align		4
.L_581:
        /*002c*/ 	.byte	0x04, 0x55
        /*002e*/ 	.short	(.L_583 - .L_582)


	//   ....[0]....
.L_582:
        /* <DEDUP_REMOVED lines=33> */


	//----- nvinfo : EIATTR_MERCURY_ISA_VERSION
	.align		4
.L_583:
        /*0230*/ 	.byte	0x03, 0x5f
        /*0232*/ 	.short	0x0101


	//----- nvinfo : EIATTR_UNUSED_LOAD_BYTE_OFFSET
	.align		4
        /*0234*/ 	.byte	0x04, 0x44
        /*0236*/ 	.short	(.L_585 - .L_584)


	//   ....[0]....
.L_584:
        /*0238*/ 	.word	0x00000a40
        /*023c*/ 	.word	0x0000fff0


	//   ....[1]....
        /*0240*/ 	.word	0x0000e850
        /*0244*/ 	.word	0x0000fff0


	//----- nvinfo : EIATTR_INT_WARP_WIDE_INSTR_OFFSETS
	.align		4
.L_585:
        /*0248*/ 	.byte	0x04, 0x31
        /*024a*/ 	.short	(.L_587 - .L_586)


	//   ....[0]....
.L_586:
        /*024c*/ 	.word	0x00000160


	//   ....[1]....
        /*0250*/ 	.word	0x000001a0


	//   ....[2]....
        /*0254*/ 	.word	0x00000210


	//   ....[3]....
        /*0258*/ 	.word	0x00012800


	//   ....[4]....
        /*025c*/ 	.word	0x000128a0


	//   ....[5]....
        /*0260*/ 	.word	0x00012d30


	//   ....[6]....
        /*0264*/ 	.word	0x00012d60


	//   ....[7]....
        /*0268*/ 	.word	0x00012f70


	//   ....[8]....
        /*026c*/ 	.word	0x00013060


	//   ....[9]....
        /*0270*/ 	.word	0x00013150


	//   ....[10]....
        /*0274*/ 	.word	0x000157d0


	//   ....[11]....
        /*0278*/ 	.word	0x00015870


	//----- nvinfo : EIATTR_COOP_GROUP_MASK_REGIDS
	.align		4
.L_587:
        /*027c*/ 	.byte	0x04, 0x29
        /*027e*/ 	.short	(.L_589 - .L_588)


	//   ....[0]....
.L_588:
        /*0280*/ 	.word	0xffffffff


	//   ....[1]....
        /*0284*/ 	.word	0xffffffff


	//   ....[2]....
        /*0288*/ 	.word	0xffffffff


	//   ....[3]....
        /*028c*/ 	.word	0xffffffff


	//   ....[4]....
        /*0290*/ 	.word	0xffffffff


	//   ....[5]....
        /*0294*/ 	.word	0xffffffff


	//   ....[6]....
        /*0298*/ 	.word	0xffffffff


	//   ....[7]....
        /*029c*/ 	.word	0xffffffff


	//   ....[8]....
        /*02a0*/ 	.word	0xffffffff


	//   ....[9]....
        /*02a4*/ 	.word	0xffffffff


	//   ....[10]....
        /*02a8*/ 	.word	0xffffffff


	//   ....[11]....
        /*02ac*/ 	.word	0xffffffff


	//   ....[12]....
        /*02b0*/ 	.word	0xffffffff


	//   ....[13]....
        /*02b4*/ 	.word	0xffffffff


	//   ....[14]....
        /*02b8*/ 	.word	0xffffffff


	//   ....[15]....
        /*02bc*/ 	.word	0xffffffff


	//   ....[16]....
        /*02c0*/ 	.word	0xffffffff


	//   ....[17]....
        /*02c4*/ 	.word	0xffffffff


	//   ....[18]....
        /*02c8*/ 	.word	0xffffffff


	//   ....[19]....
        /*02cc*/ 	.word	0xffffffff


	//   ....[20]....
        /*02d0*/ 	.word	0xffffffff


	//   ....[21]....
        /*02d4*/ 	.word	0xffffffff


	//   ....[22]....
        /*02d8*/ 	.word	0xffffffff


	//   ....[23]....
        /*02dc*/ 	.word	0xffffffff


	//   ....[24]....
        /*02e0*/ 	.word	0xffffffff


	//   ....[25]....
        /*02e4*/ 	.word	0xffffffff


	//   ....[26]....
        /*02e8*/ 	.word	0xffffffff


	//   ....[27]....
        /*02ec*/ 	.word	0xffffffff


	//   ....[28]....
        /*02f0*/ 	.word	0xffffffff


	//   ....[29]....
        /*02f4*/ 	.word	0xffffffff


	//   ....[30]....
        /*02f8*/ 	.word	0xffffffff


	//   ....[31]....
        /*02fc*/ 	.word	0xffffffff


	//   ....[32]....
        /*0300*/ 	.word	0xffffffff


	//   ....[33]....
        /*0304*/ 	.word	0xffffffff


	//   ....[34]....
        /*0308*/ 	.word	0xffffffff


	//   ....[35]....
        /*030c*/ 	.word	0xffffffff


	//   ....[36]....
        /*0310*/ 	.word	0xffffffff


	//   ....[37]....
        /*0314*/ 	.word	0xffffffff


	//   ....[38]....
        /*0318*/ 	.word	0xffffffff


	//   ....[39]....
        /*031c*/ 	.word	0xffffffff


	//   ....[40]....
        /*0320*/ 	.word	0xffffffff


	//   ....[41]....
        /*0324*/ 	.word	0xffffffff


	//   ....[42]....
        /*0328*/ 	.word	0xffffffff


	//   ....[43]....
        /*032c*/ 	.word	0xffffffff


	//   ....[44]....
        /*0330*/ 	.word	0xffffffff


	//   ....[45]....
        /*0334*/ 	.word	0xffffffff


	//   ....[46]....
        /*0338*/ 	.word	0xffffffff


	//   ....[47]....
        /*033c*/ 	.word	0xffffffff


	//   ....[48]....
        /*0340*/ 	.word	0xffffffff


	//   ....[49]....
        /*0344*/ 	.word	0xffffffff


	//   ....[50]....
        /*0348*/ 	.word	0xffffffff


	//   ....[51]....
        /*034c*/ 	.word	0xffffffff


	//   ....[52]....
        /*0350*/ 	.word	0xffffffff


	//   ....[53]....
        /*0354*/ 	.word	0xffffffff


	//   ....[54]....
        /*0358*/ 	.word	0xffffffff


	//   ....[55]....
        /*035c*/ 	.word	0xffffffff


	//   ....[56]....
        /*0360*/ 	.word	0xffffffff


	//   ....[57]....
        /*0364*/ 	.word	0xffffffff


	//   ....[58]....
        /*0368*/ 	.word	0x0500000f


	//   ....[59]....
        /*036c*/ 	.word	0x0500000f


	//   ....[60]....
        /*0370*/ 	.word	0x0500000f


	//   ....[61]....
        /*0374*/ 	.word	0x0500000f


	//   ....[62]....
        /*0378*/ 	.word	0x0500000f


	//   ....[63]....
        /*037c*/ 	.word	0x0500000f


	//   ....[64]....
        /*0380*/ 	.word	0x0500000f


	//   ....[65]....
        /*0384*/ 	.word	0x0500000f


	//   ....[66]....
        /*0388*/ 	.word	0x0500000f


	//   ....[67]....
        /*038c*/ 	.word	0x0500000f


	//   ....[68]....
        /*0390*/ 	.word	0x0500000f


	//   ....[69]....
        /*0394*/ 	.word	0x0500000f


	//   ....[70]....
        /*0398*/ 	.word	0x0500000f


	//   ....[71]....
        /*039c*/ 	.word	0x0500000f


	//   ....[72]....
        /*03a0*/ 	.word	0x0500000f


	//   ....[73]....
        /*03a4*/ 	.word	0x0500000f


	//   ....[74]....
        /*03a8*/ 	.word	0x0500000f


	//   ....[75]....
        /*03ac*/ 	.word	0x0500000f


	//   ....[76]....
        /*03b0*/ 	.word	0x0500000f


	//----- nvinfo : EIATTR_COOP_GROUP_INSTR_OFFSETS
	.align		4
.L_589:
        /*03b4*/ 	.byte	0x04, 0x28
        /*03b6*/ 	.short	(.L_591 - .L_590)


	//   ....[0]....
.L_590:
        /*03b8*/ 	.word	0x00000060


	//   ....[1]....
        /*03bc*/ 	.word	0x00000170


	//   ....[2]....
        /*03c0*/ 	.word	0x000001c0


	//   ....[3]....
        /*03c4*/ 	.word	0x000003f0


	//   ....[4]....
        /*03c8*/ 	.word	0x00000550


	//   ....[5]....
        /*03cc*/ 	.word	0x00000670


	//   ....[6]....
        /*03d0*/ 	.word	0x000007d0


	//   ....[7]....
        /*03d4*/ 	.word	0x000018a0


	//   ....[8]....
        /*03d8*/ 	.word	0x000047e0


	//   ....[9]....
        /*03dc*/ 	.word	0x000048c0


	//   ....[10]....
        /*03e0*/ 	.word	0x00004d60


	//   ....[11]....
        /*03e4*/ 	.word	0x00004dd0


	//   ....[12]....
        /*03e8*/ 	.word	0x00008a50


	//   ....[13]....
        /*03ec*/ 	.word	0x00008a80


	//   ....[14]....
        /*03f0*/ 	.word	0x00008eb0


	//   ....[15]....
        /*03f4*/ 	.word	0x00008f70


	//   ....[16]....
        /*03f8*/ 	.word	0x0000c500


	//   ....[17]....
        /*03fc*/ 	.word	0x0000c520


	//   ....[18]....
        /*0400*/ 	.word	0x0000c7f0


	//   ....[19]....
        /*0404*/ 	.word	0x0000ca60


	//   ....[20]....
        /*0408*/ 	.word	0x0000db50


	//   ....[21]....
        /*040c*/ 	.word	0x0000db90


	//   ....[22]....
        /*0410*/ 	.word	0x0000dc60


	//   ....[23]....
        /*0414*/ 	.word	0x0000dc90


	//   ....[24]....
        /*0418*/ 	.word	0x000115a0


	//   ....[25]....
        /*041c*/ 	.word	0x00011730


	//   ....[26]....
        /*0420*/ 	.word	0x00011760


	//   ....[27]....
        /*0424*/ 	.word	0x000117a0


	//   ....[28]....
        /*0428*/ 	.word	0x00011810


	//   ....[29]....
        /*042c*/ 	.word	0x00011870


	//   ....[30]....
        /*0430*/ 	.word	0x000118b0


	//   ....[31]....
        /*0434*/ 	.word	0x00011a60


	//   ....[32]....
        /*0438*/ 	.word	0x00011ac0


	//   ....[33]....
        /*043c*/ 	.word	0x00011b00


	//   ....[34]....
        /*0440*/ 	.word	0x00011b40


	//   ....[35]....
        /*0444*/ 	.word	0x00011b70


	//   ....[36]....
        /*0448*/ 	.word	0x00011ba0


	//   ....[37]....
        /*044c*/ 	.word	0x00011c40


	//   ....[38]....
        /*0450*/ 	.word	0x00011ca0


	//   ....[39]....
        /*0454*/ 	.word	0x00011d30


	//   ....[40]....
        /*0458*/ 	.word	0x00015d20


	//   ....[41]....
        /*045c*/ 	.word	0x00015d30


	//   ....[42]....
        /*0460*/ 	.word	0x00015e50


	//   ....[43]....
        /*0464*/ 	.word	0x00015eb0


	//   ....[44]....
        /*0468*/ 	.word	0x00015ef0


	//   ....[45]....
        /*046c*/ 	.word	0x00015f30


	//   ....[46]....
        /*0470*/ 	.word	0x00015f60


	//   ....[47]....
        /*0474*/ 	.word	0x00015f90


	//   ....[48]....
        /*0478*/ 	.word	0x00016130


	//   ....[49]....
        /*047c*/ 	.word	0x00016190


	//   ....[50]....
        /*0480*/ 	.word	0x000161d0


	//   ....[51]....
        /*0484*/ 	.word	0x00016210


	//   ....[52]....
        /*0488*/ 	.word	0x00016240


	//   ....[53]....
        /*048c*/ 	.word	0x00016270


	//   ....[54]....
        /*0490*/ 	.word	0x00016330


	//   ....[55]....
        /*0494*/ 	.word	0x00016350


	//   ....[56]....
        /*0498*/ 	.word	0x000163c0


	//   ....[57]....
        /*049c*/ 	.word	0x00016a60


	//   ....[58]....
        /*04a0*/ 	.word	0x00017070


	//   ....[59]....
        /*04a4*/ 	.word	0x00017490


	//   ....[60]....
        /*04a8*/ 	.word	0x00017520


	//   ....[61]....
        /*04ac*/ 	.word	0x000175c0


	//   ....[62]....
        /*04b0*/ 	.word	0x00017670


	//   ....[63]....
        /*04b4*/ 	.word	0x000176f0


	//   ....[64]....
        /*04b8*/ 	.word	0x00017770


	//   ....[65]....
        /*04bc*/ 	.word	0x000177f0


	//   ....[66]....
        /*04c0*/ 	.word	0x00017870


	//   ....[67]....
        /*04c4*/ 	.word	0x00017900


	//   ....[68]....
        /*04c8*/ 	.word	0x000179b0


	//   ....[69]....
        /*04cc*/ 	.word	0x00017a30


	//   ....[70]....
        /*04d0*/ 	.word	0x00017ab0


	//   ....[71]....
        /*04d4*/ 	.word	0x00017b30


	//   ....[72]....
        /*04d8*/ 	.word	0x00017bb0


	//   ....[73]....
        /*04dc*/ 	.word	0x00017c20


	//   ....[74]....
        /*04e0*/ 	.word	0x00017cc0


	//   ....[75]....
        /*04e4*/ 	.word	0x00017d50


	//   ....[76]....
        /*04e8*/ 	.word	0x00017e80


	//----- nvinfo : EIATTR_REG_RECONFIG
	.align		4
.L_591:
        /*04ec*/ 	.byte	0x01, 0x54
	.zero		2


	//----- nvinfo : EIATTR_SYSCALL_OFFSETS
	.align		4
        /*04f0*/ 	.byte	0x04, 0x46
        /*04f2*/ 	.short	(.L_593 - .L_592)


	//   ....[0]....
.L_592:
        /*04f4*/ 	.word	0x00001a90


	//   ....[1]....
        /*04f8*/ 	.word	0x00012a30


	//   ....[2]....
        /*04fc*/ 	.word	0x00012b70


	//   ....[3]....
        /*0500*/ 	.word	0x00012c70


	//----- nvinfo : EIATTR_MBARRIER_INSTR_OFFSETS
	.align		4
.L_593:
        /*0504*/ 	.byte	0x04, 0x39
        /*0506*/ 	.short	(.L_595 - .L_594)


	//   ....[0]....
.L_594:
        /*0508*/ 	.word	0x000002a0
        /*050c*/ 	.word	0x000000ff
        /*0510*/ 	.word	0x00038800
        /*0514*/ 	.short	0x0100
        /*0516*/ 	.byte	0x08
	.zero		1


	//   ....[1]....
        /*0518*/ 	.word	0x000002b0
        /*051c*/ 	.word	0x000000ff
        /*0520*/ 	.word	0x00038820
        /*0524*/ 	.short	0x0100
        /*0526*/ 	.byte	0x08
	.zero		1


	//   ....[2]....
        /*0528*/ 	.word	0x000003a0
        /*052c*/ 	.word	0x000000ff
        /*0530*/ 	.word	0x00038830
        /*0534*/ 	.short	0x0100
        /*0536*/ 	.byte	0x08
	.zero		1


	//   ....[3]....
        /*0538*/ 	.word	0x000003b0
        /*053c*/ 	.word	0x000000ff
        /*0540*/ 	.word	0x00038840
        /*0544*/ 	.short	0x0100
        /*0546*/ 	.byte	0x08
	.zero		1


	//   ....[4]....
        /*0548*/ 	.word	0x000003c0
        /*054c*/ 	.word	0x000000ff
        /*0550*/ 	.word	0x00038838
        /*0554*/ 	.short	0x0100
        /*0556*/ 	.byte	0x08
	.zero		1


	//   ....[5]....
        /*0558*/ 	.word	0x000003d0
        /*055c*/ 	.word	0x000000ff
        /*0560*/ 	.word	0x00038848
        /*0564*/ 	.short	0x0100
        /*0566*/ 	.byte	0x08
	.zero		1


	//   ....[6]....
        /*0568*/ 	.word	0x00000500
        /*056c*/ 	.word	0x000000ff
        /*0570*/ 	.word	0x00038850
        /*0574*/ 	.short	0x0100
        /*0576*/ 	.byte	0x08
	.zero		1


	//   ....[7]....
        /*0578*/ 	.word	0x00000510
        /*057c*/ 	.word	0x000000ff
        /*0580*/ 	.word	0x00038860
        /*0584*/ 	.short	0x0100
        /*0586*/ 	.byte	0x08
	.zero		1


	//   ....[8]....
        /*0588*/ 	.word	0x00000520
        /*058c*/ 	.word	0x000000ff
        /*0590*/ 	.word	0x00038858
        /*0594*/ 	.short	0x0100
        /*0596*/ 	.byte	0x08
	.zero		1


	//   ....[9]....
        /*0598*/ 	.word	0x00000530
        /*059c*/ 	.word	0x000000ff
        /*05a0*/ 	.word	0x00038868
        /*05a4*/ 	.short	0x0100
        /*05a6*/ 	.byte	0x08
	.zero		1


	//   ....[10]....
        /*05a8*/ 	.word	0x00000620
        /*05ac*/ 	.word	0x000000ff
        /*05b0*/ 	.word	0x00038870
        /*05b4*/ 	.short	0x0100
        /*05b6*/ 	.byte	0x06
	.zero		1


	//   ....[11]....
        /*05b8*/ 	.word	0x00000630
        /*05bc*/ 	.word	0x000000ff
        /*05c0*/ 	.word	0x00038880
        /*05c4*/ 	.short	0x0100
        /*05c6*/ 	.byte	0x06
	.zero		1


	//   ....[12]....
        /*05c8*/ 	.word	0x00000640
        /*05cc*/ 	.word	0x000000ff
        /*05d0*/ 	.word	0x00038878
        /*05d4*/ 	.short	0x0100
        /*05d6*/ 	.byte	0x06
	.zero		1


	//   ....[13]....
        /*05d8*/ 	.word	0x00000650
        /*05dc*/ 	.word	0x000000ff
        /*05e0*/ 	.word	0x00038888
        /*05e4*/ 	.short	0x0100
        /*05e6*/ 	.byte	0x06
	.zero		1


	//   ....[14]....
        /*05e8*/ 	.word	0x00000780
        /*05ec*/ 	.word	0x000000ff
        /*05f0*/ 	.word	0x00038890
        /*05f4*/ 	.short	0x0100
        /*05f6*/ 	.byte	0x08
	.zero		1


	//   ....[15]....
        /*05f8*/ 	.word	0x00000790
        /*05fc*/ 	.word	0x000000ff
        /*0600*/ 	.word	0x000388a0
        /*0604*/ 	.short	0x0100
        /*0606*/ 	.byte	0x08
	.zero		1


	//   ....[16]....
        /*0608*/ 	.word	0x000007a0
        /*060c*/ 	.word	0x000000ff
        /*0610*/ 	.word	0x00038898
        /*0614*/ 	.short	0x0100
        /*0616*/ 	.byte	0x08
	.zero		1


	//   ....[17]....
        /*0618*/ 	.word	0x000007b0
        /*061c*/ 	.word	0x000000ff
        /*0620*/ 	.word	0x000388a8
        /*0624*/ 	.short	0x0100
        /*0626*/ 	.byte	0x08
	.zero		1


	//   ....[18]....
        /*0628*/ 	.word	0x000008e0
        /*062c*/ 	.word	0x000000ff
        /*0630*/ 	.word	0x000388b0
        /*0634*/ 	.short	0x0100
        /*0636*/ 	.byte	0x08
	.zero		1


	//   ....[19]....
        /*0638*/ 	.word	0x000008f0
        /*063c*/ 	.word	0x000000ff
        /*0640*/ 	.word	0x000388c0
        /*0644*/ 	.short	0x0100
        /*0646*/ 	.byte	0x08
	.zero		1


	//   ....[20]....
        /*0648*/ 	.word	0x00000900
        /*064c*/ 	.word	0x000000ff
        /*0650*/ 	.word	0x000388b8
        /*0654*/ 	.short	0x0100
        /*0656*/ 	.byte	0x08
	.zero		1


	//   ....[21]....
        /*0658*/ 	.word	0x00000910
        /*065c*/ 	.word	0x000000ff
        /*0660*/ 	.word	0x000388c8
        /*0664*/ 	.short	0x0100
        /*0666*/ 	.byte	0x08
	.zero		1


	//   ....[22]....
        /*0668*/ 	.word	0x00001b40
        /*066c*/ 	.word	0x000000ff
        /*0670*/ 	.word	0x00038800
        /*0674*/ 	.short	0x010a
        /*0676*/ 	.byte	0x06
	.zero		1


	//   ....[23]....
        /*0678*/ 	.word	0x00001be0
        /*067c*/ 	.word	0x00000000
        /*0680*/ 	.word	0x00038830
        /*0684*/ 	.short	0x010a
        /*0686*/ 	.byte	0x3f
	.zero		1


	//   ....[24]....
        /*0688*/ 	.word	0x00001c50
        /*068c*/ 	.word	0x00000000
        /*0690*/ 	.word	0x00038830
        /*0694*/ 	.short	0x010a
        /*0696*/ 	.byte	0x3f
	.zero		1


	//   ....[25]....
        /*0698*/ 	.word	0x00004710
        /*069c*/ 	.word	0x00000000
        /*06a0*/ 	.word	0x00000000
        /*06a4*/ 	.short	0x0101
        /*06a6*/ 	.byte	0x3f
	.zero		1


	//   ....[26]....
        /*06a8*/ 	.word	0x00005cd0
        /*06ac*/ 	.word	0x000000ff
        /*06b0*/ 	.word	0x00038830
        /*06b4*/ 	.short	0x010a
        /*06b6*/ 	.byte	0x04
	.zero		1


	//   ....[27]....
        /*06b8*/ 	.word	0x00005d20
        /*06bc*/ 	.word	0x000000ff
        /*06c0*/ 	.word	0x00038830
        /*06c4*/ 	.short	0x010a
        /*06c6*/ 	.byte	0x04
	.zero		1


	//   ....[28]....
        /*06c8*/ 	.word	0x000081d0
        /*06cc*/ 	.word	0x000000ff
        /*06d0*/ 	.word	0x00038850
        /*06d4*/ 	.short	0x010a
        /*06d6*/ 	.byte	0x04
	.zero		1


	//   ....[29]....
        /*06d8*/ 	.word	0x00008210
        /*06dc*/ 	.word	0x000000ff
        /*06e0*/ 	.word	0x00038850
        /*06e4*/ 	.short	0x010a
        /*06e6*/ 	.byte	0x04
	.zero		1


	//   ....[30]....
        /*06e8*/ 	.word	0x00009450
        /*06ec*/ 	.word	0x0000000e
        /*06f0*/ 	.word	0x00000000
        /*06f4*/ 	.short	0x0101
        /*06f6*/ 	.byte	0x3f
	.zero		1


	//   ....[31]....
        /*06f8*/ 	.word	0x000094b0
        /*06fc*/ 	.word	0x000000a3
        /*0700*/ 	.word	0x00000000
        /*0704*/ 	.short	0x0101
        /*0706*/ 	.byte	0x3f
	.zero		1


	//   ....[32]....
        /*0708*/ 	.word	0x00009970
        /*070c*/ 	.word	0x000000ff
        /*0710*/ 	.word	0x00038830
        /*0714*/ 	.short	0x010a
        /*0716*/ 	.byte	0x04
	.zero		1


	//   ....[33]....
        /*0718*/ 	.word	0x000099b0
        /*071c*/ 	.word	0x000000ff
        /*0720*/ 	.word	0x00038830
        /*0724*/ 	.short	0x010a
        /*0726*/ 	.byte	0x04
	.zero		1


	//   ....[34]....
        /*0728*/ 	.word	0x0000c260
        /*072c*/ 	.word	0x000000ff
        /*0730*/ 	.word	0x00038850
        /*0734*/ 	.short	0x010a
        /*0736*/ 	.byte	0x04
	.zero		1


	//   ....[35]....
        /*0738*/ 	.word	0x0000c2a0
        /*073c*/ 	.word	0x000000ff
        /*0740*/ 	.word	0x00038850
        /*0744*/ 	.short	0x010a
        /*0746*/ 	.byte	0x04
	.zero		1


	//   ....[36]....
        /*0748*/ 	.word	0x0000cf20
        /*074c*/ 	.word	0x0000009d
        /*0750*/ 	.word	0x00000000
        /*0754*/ 	.short	0x0101
        /*0756*/ 	.byte	0x3f
	.zero		1


	//   ....[37]....
        /*0758*/ 	.word	0x0000cf90
        /*075c*/ 	.word	0x000000a5
        /*0760*/ 	.word	0x00000000
        /*0764*/ 	.short	0x0101
        /*0766*/ 	.byte	0x3f
	.zero		1


	//   ....[38]....
        /*0768*/ 	.word	0x0000dac0
        /*076c*/ 	.word	0x000000ff
        /*0770*/ 	.word	0x00038850
        /*0774*/ 	.short	0x010a
        /*0776*/ 	.byte	0x07
	.zero		1


	//   ....[39]....
        /*0778*/ 	.word	0x0000db00
        /*077c*/ 	.word	0x000000ff
        /*0780*/ 	.word	0x00038850
        /*0784*/ 	.short	0x010a
        /*0786*/ 	.byte	0x07
	.zero		1


	//   ....[40]....
        /*0788*/ 	.word	0x0000dff0
        /*078c*/ 	.word	0x00000009
        /*0790*/ 	.word	0x00000000
        /*0794*/ 	.short	0x0101
        /*0796*/ 	.byte	0x3f
	.zero		1


	//   ....[41]....
        /*0798*/ 	.word	0x00010060
        /*079c*/ 	.word	0x000000a9
        /*07a0*/ 	.word	0x00000000
        /*07a4*/ 	.short	0x0101
        /*07a6*/ 	.byte	0x3f
	.zero		1


	//   ....[42]....
        /*07a8*/ 	.word	0x000134a0
        /*07ac*/ 	.word	0x00000008
        /*07b0*/ 	.word	0x00038840
        /*07b4*/ 	.short	0x010a
        /*07b6*/ 	.byte	0x3f
	.zero		1


	//   ....[43]....
        /*07b8*/ 	.word	0x00013b10
        /*07bc*/ 	.word	0x00000009
        /*07c0*/ 	.word	0x00038820
        /*07c4*/ 	.short	0x010a
        /*07c6*/ 	.byte	0x3f
	.zero		1


	//   ....[44]....
        /*07c8*/ 	.word	0x00013e40
        /*07cc*/ 	.word	0x00000002
        /*07d0*/ 	.word	0x00038840
        /*07d4*/ 	.short	0x010a
        /*07d6*/ 	.byte	0x3f
	.zero		1


	//   ....[45]....
        /*07d8*/ 	.word	0x00014190
        /*07dc*/ 	.word	0x00000003
        /*07e0*/ 	.word	0x00000060
        /*07e4*/ 	.short	0x010a
        /*07e6*/ 	.byte	0x3f
	.zero		1


	//   ....[46]....
        /*07e8*/ 	.word	0x00014800
        /*07ec*/ 	.word	0x00000002
        /*07f0*/ 	.word	0x00038840
        /*07f4*/ 	.short	0x010a
        /*07f6*/ 	.byte	0x3f
	.zero		1


	//   ....[47]....
        /*07f8*/ 	.word	0x00014b50
        /*07fc*/ 	.word	0x00000003
        /*0800*/ 	.word	0x00000060
        /*0804*/ 	.short	0x010a
        /*0806*/ 	.byte	0x3f
	.zero		1


	//   ....[48]....
        /*0808*/ 	.word	0x000150c0
        /*080c*/ 	.word	0x00000002
        /*0810*/ 	.word	0x00038840
        /*0814*/ 	.short	0x010a
        /*0816*/ 	.byte	0x3f
	.zero		1


	//   ....[49]....
        /*0818*/ 	.word	0x00015410
        /*081c*/ 	.word	0x00000002
        /*0820*/ 	.word	0x00000060
        /*0824*/ 	.short	0x010a
        /*0826*/ 	.byte	0x3f
	.zero		1


	//   ....[50]....
        /*0828*/ 	.word	0x00015930
        /*082c*/ 	.word	0x00000003
        /*0830*/ 	.word	0x00038860
        /*0834*/ 	.short	0x010a
        /*0836*/ 	.byte	0x3f
	.zero		1


	//   ....[51]....
        /*0838*/ 	.word	0x000169e0
        /*083c*/ 	.word	0x00000000
        /*0840*/ 	.word	0x00038820
        /*0844*/ 	.short	0x010a
        /*0846*/ 	.byte	0x3f
	.zero		1


	//   ....[52]....
        /*0848*/ 	.word	0x00016bc0
        /*084c*/ 	.word	0x00000006
        /*0850*/ 	.word	0x00000000
        /*0854*/ 	.short	0x010a
        /*0856*/ 	.byte	0x3f
	.zero		1


	//   ....[53]....
        /*0858*/ 	.word	0x00016c30
        /*085c*/ 	.word	0x00000007
        /*0860*/ 	.word	0x00000000
        /*0864*/ 	.short	0x010a
        /*0866*/ 	.byte	0x3f
	.zero		1


	//   ....[54]....
        /*0868*/ 	.word	0x00016ca0
        /*086c*/ 	.word	0x00000004
        /*0870*/ 	.word	0x00000000
        /*0874*/ 	.short	0x010a
        /*0876*/ 	.byte	0x3f
	.zero		1


	//   ....[55]....
        /*0878*/ 	.word	0x00016cd0
        /*087c*/ 	.word	0x00000003
        /*0880*/ 	.word	0x00000000
        /*0884*/ 	.short	0x010a
        /*0886*/ 	.byte	0x3f
	.zero		1


	//   ....[56]....
        /*0888*/ 	.word	0x00016d50
        /*088c*/ 	.word	0x00000003
        /*0890*/ 	.word	0x00038800
        /*0894*/ 	.short	0x010a
        /*0896*/ 	.byte	0x3f
	.zero		1


	//   ....[57]....
        /*0898*/ 	.word	0x00016da0
        /*089c*/ 	.word	0x00000000
        /*08a0*/ 	.word	0x00038830
        /*08a4*/ 	.short	0x010a
        /*08a6*/ 	.byte	0x3f
	.zero		1


	//   ....[58]....
        /*08a8*/ 	.word	0x00016e10
        /*08ac*/ 	.word	0x00000004
        /*08b0*/ 	.word	0x00038830
        /*08b4*/ 	.short	0x010a
        /*08b6*/ 	.byte	0x3f
	.zero		1


	//   ....[59]....
        /*08b8*/ 	.word	0x00016e70
        /*08bc*/ 	.word	0x00000003
        /*08c0*/ 	.word	0x00038850
        /*08c4*/ 	.short	0x010a
        /*08c6*/ 	.byte	0x3f
	.zero		1


	//   ....[60]....
        /*08c8*/ 	.word	0x00016ed0
        /*08cc*/ 	.word	0x00000004
        /*08d0*/ 	.word	0x00038830
        /*08d4*/ 	.short	0x010a
        /*08d6*/ 	.byte	0x3f
	.zero		1


	//   ....[61]....
        /*08d8*/ 	.word	0x00016f30
        /*08dc*/ 	.word	0x00000003
        /*08e0*/ 	.word	0x00038850
        /*08e4*/ 	.short	0x010a
        /*08e6*/ 	.byte	0x3f
	.zero		1


	//   ....[62]....
        /*08e8*/ 	.word	0x00016f90
        /*08ec*/ 	.word	0x00000007
        /*08f0*/ 	.word	0x00038850
        /*08f4*/ 	.short	0x010a
        /*08f6*/ 	.byte	0x3f
	.zero		1


	//   ....[63]....
        /*08f8*/ 	.word	0x00017130
        /*08fc*/ 	.word	0x00000008
        /*0900*/ 	.word	0x00038840
        /*0904*/ 	.short	0x010a
        /*0906*/ 	.byte	0x3f
	.zero		1


	//   ....[64]....
        /*0908*/ 	.word	0x000171b0
        /*090c*/ 	.word	0x00000008
        /*0910*/ 	.word	0x00038820
        /*0914*/ 	.short	0x010a
        /*0916*/ 	.byte	0x3f
	.zero		1


	//   ....[65]....
        /*0918*/ 	.word	0x00017200
        /*091c*/ 	.word	0x00000002
        /*0920*/ 	.word	0x00038840
        /*0924*/ 	.short	0x010a
        /*0926*/ 	.byte	0x3f
	.zero		1


	//   ....[66]....
        /*0928*/ 	.word	0x00017250
        /*092c*/ 	.word	0x00000003
        /*0930*/ 	.word	0x00000060
        /*0934*/ 	.short	0x010a
        /*0936*/ 	.byte	0x3f
	.zero		1


	//   ....[67]....
        /*0938*/ 	.word	0x000172a0
        /*093c*/ 	.word	0x00000002
        /*0940*/ 	.word	0x00038840
        /*0944*/ 	.short	0x010a
        /*0946*/ 	.byte	0x3f
	.zero		1


	//   ....[68]....
        /*0948*/ 	.word	0x000172f0
        /*094c*/ 	.word	0x00000003
        /*0950*/ 	.word	0x00000060
        /*0954*/ 	.short	0x010a
        /*0956*/ 	.byte	0x3f
	.zero		1


	//   ....[69]....
        /*0958*/ 	.word	0x00017340
        /*095c*/ 	.word	0x00000002
        /*0960*/ 	.word	0x00038840
        /*0964*/ 	.short	0x010a
        /*0966*/ 	.byte	0x3f
	.zero		1


	//   ....[70]....
        /*0968*/ 	.word	0x00017390
        /*096c*/ 	.word	0x00000002
        /*0970*/ 	.word	0x00000060
        /*0974*/ 	.short	0x010a
        /*0976*/ 	.byte	0x3f
	.zero		1


	//   ....[71]....
        /*0978*/ 	.word	0x000173e0
        /*097c*/ 	.word	0x00000003
        /*0980*/ 	.word	0x00038860
        /*0984*/ 	.short	0x010a
        /*0986*/ 	.byte	0x3f
	.zero		1


	//   ....[72]....
        /*0988*/ 	.word	0x00017da0
        /*098c*/ 	.word	0x00000000
        /*0990*/ 	.word	0x00038820
        /*0994*/ 	.short	0x010a
        /*0996*/ 	.byte	0x3f
	.zero		1


	//   ....[73]....
        /*0998*/ 	.word	0x00017f40
        /*099c*/ 	.word	0x00000006
        /*09a0*/ 	.word	0x00000000
        /*09a4*/ 	.short	0x010a
        /*09a6*/ 	.byte	0x3f
	.zero		1


	//   ....[74]....
        /*09a8*/ 	.word	0x00017f90
        /*09ac*/ 	.word	0x00000007
        /*09b0*/ 	.word	0x00000000
        /*09b4*/ 	.short	0x010a
        /*09b6*/ 	.byte	0x3f
	.zero		1


	//   ....[75]....
        /*09b8*/ 	.word	0x00017fe0
        /*09bc*/ 	.word	0x00000004
        /*09c0*/ 	.word	0x00000000
        /*09c4*/ 	.short	0x010a
        /*09c6*/ 	.byte	0x3f
	.zero		1


	//----- nvinfo : EIATTR_NUM_MBARRIERS
	.align		4
.L_595:
        /*09c8*/ 	.byte	0x03, 0x38
        /*09ca*/ 	.short	0x0016


	//----- nvinfo : EIATTR_EXIT_INSTR_OFFSETS
	.align		4
        /*09cc*/ 	.byte	0x04, 0x1c
        /*09ce*/ 	.short	(.L_597 - .L_596)


	//   ....[0]....
.L_596:
        /*09d0*/ 	.word	0x00000a80


	//   ....[1]....
        /*09d4*/ 	.word	0x00011560


	//   ....[2]....
        /*09d8*/ 	.word	0x000115c0


	//   ....[3]....
        /*09dc*/ 	.word	0x00016d20


	//----- nvinfo : EIATTR_MAX_THREADS
	.align		4
.L_597:
        /*09e0*/ 	.byte	0x04, 0x05
        /*09e2*/ 	.short	(.L_599 - .L_598)
.L_598:
        /*09e4*/ 	.word	0x00000180
        /*09e8*/ 	.word	0x00000001
        /*09ec*/ 	.word	0x00000001


	//----- nvinfo : EIATTR_CRS_STACK_SIZE
	.align		4
.L_599:
        /*09f0*/ 	.byte	0x04, 0x1e
        /*09f2*/ 	.short	(.L_601 - .L_600)
.L_600:
        /*09f4*/ 	.word	0x00000000


	//----- nvinfo : EIATTR_CBANK_PARAM_SIZE
	.align		4
.L_601:
        /*09f8*/ 	.byte	0x03, 0x19
        /*09fa*/ 	.short	0x0a70


	//----- nvinfo : EIATTR_PARAM_CBANK
	.align		4
        /*09fc*/ 	.byte	0x04, 0x0a
        /*09fe*/ 	.short	(.L_603 - .L_602)
	.align		4
.L_602:
        /*0a00*/ 	.word	index@(.nv.constant0._ZN7cutlass13device_kernelIN5flash11enable_sm90INS1_16FlashAttnFwdSm90INS1_25CollectiveMainloopFwdSm90ILi2EN4cute5tupleIJNS5_1CILi1EEES8_S8_EEENS6_IJNS7_ILi128EEENS7_ILi80EEENS7_ILi256EEEEEELi256ENS_10bfloat16_tEfNS_4arch4Sm90ELb1ELb0ELb0ELb1ELb0ELb0ELb0ELb1ELb1ELb0ELb0ELb0EEENS1_21CollectiveEpilogueFwdINS6_IJSA_SC_SB_EEES9_SE_SG_Li256ELb1ELb0ELb0ELb0EEENS1_36VarlenDynamicPersistentTileSchedulerILi128ELi80ELi256ELi32ELb0ELb0ELb1ELb1ELb1ELb1EEEEEEEEEvNT_6ParamsE)
        /*0a04*/ 	.short	0x0210
        /*0a06*/ 	.short	0x0a70


	//----- nvinfo : EIATTR_SW_WAR
	.align		4
.L_603:
        /*0a08*/ 	.byte	0x04, 0x36
        /*0a0a*/ 	.short	(.L_605 - .L_604)
.L_604:
        /*0a0c*/ 	.word	0x00000008
.L_605:


//--------------------- .nv.info._ZN7cutlass13device_kernelIN5flash11enable_sm90INS1_16FlashAttnFwdSm90INS1_25CollectiveMainloopFwdSm90ILi2EN4cute5tupleIJNS5_1CILi1EEES8_S8_EEENS6_IJNS7_ILi128EEENS7_ILi80EEENS7_ILi256EEEEEELi256ENS_10bfloat16_tEfNS_4arch4Sm90ELb1ELb0ELb0ELb1ELb0ELb1ELb0ELb1ELb1ELb0ELb0ELb0EEENS1_21CollectiveEpilogueFwdINS6_IJSA_SC_SB_EEES9_SE_SG_Li256ELb1ELb0ELb0ELb0EEENS1_36VarlenDynamicPersistentTileSchedulerILi128ELi80ELi256ELi32ELb0ELb0ELb1ELb1ELb1ELb1EEEEEEEEEvNT_6ParamsE --------------------------
	.section	.nv.info._ZN7cutlass13device_kernelIN5flash11enable_sm90INS1_16FlashAttnFwdSm90INS1_25CollectiveMainloopFwdSm90ILi2EN4cute5tupleIJNS5_1CILi1EEES8_S8_EEENS6_IJNS7_ILi128EEENS7_ILi80EEENS7_ILi256EEEEEELi256ENS_10bfloat16_tEfNS_4arch4Sm90ELb1ELb0ELb0ELb1ELb0ELb1ELb0ELb1ELb1ELb0ELb0ELb0EEENS1_21CollectiveEpilogueFwdINS6_IJSA_SC_SB_EEES9_SE_SG_Li256ELb1ELb0ELb0ELb0EEENS1_36VarlenDynamicPersistentTileSchedulerILi128ELi80ELi256ELi32ELb0ELb0ELb1ELb1ELb1ELb1EEEEEEEEEvNT_6ParamsE,"",@"SHT_CUDA_INFO"
	.sectionflags	@""
	.align	4


	//----- nvinfo : EIATTR_CUDA_API_VERSION
	.align		4
        /*0000*/ 	.byte	0x04, 0x37
        /*0002*/ 	.short	(.L_607 - .L_606)
.L_606:
        /*0004*/ 	.word	0x00000082


	//----- nvinfo : EIATTR_KPARAM_INFO
	.align		4
.L_607:
        /*0008*/ 	.byte	0x04, 0x17
        /*000a*/ 	.short	(.L_609 - .L_608)
.L_608:
        /*000c*/ 	.word	0x00000000
        /*0010*/ 	.short	0x0000
        /*0012*/ 	.short	0x0070
        /*0014*/ 	.byte	0x00, 0xf0, 0x01, 0x28


	//----- nvinfo : EIATTR_SPARSE_MMA_MASK
	.align		4
.L_609:
        /*0018*/ 	.byte	0x03, 0x50
        /*001a*/ 	.short	0x0000


	//----- nvinfo : EIATTR_MAXREG_COUNT
	.align		4
        /*001c*/ 	.byte	0x03, 0x1b
        /*001e*/ 	.short	0x00a8


	//----- nvinfo : EIATTR_NUM_BARRIERS
	.align		4
        /*0020*/ 	.byte	0x02, 0x4c
        /*0022*/ 	.byte	0x10
	.zero		1


	//----- nvinfo : EIATTR_EXTERNS
	.align		4
        /*0024*/ 	.byte	0x04, 0x0f
        /*0026*/ 	.short	(.L_611 - .L_610)


	//   ....[0]....
	.align		4
.L_610:
        /*0028*/ 	.word	index@(__assertfail)


	//----- nvinfo : EIATTR_ANNOTATIONS
	.align		4
.L_611:
        /*002c*/ 	.byte	0x04, 0x55
        /*002e*/ 	.short	(.L_613 - .L_612)


	//   ....[0]....
.L_612:
        /* <DEDUP_REMOVED lines=94> */


	//----- nvinfo : EIATTR_MERCURY_ISA_VERSION
	.align		4
.L_613:
        /*05f8*/ 	.byte	0x03, 0x5f
        /*05fa*/ 	.short	0x0101


	//----- nvinfo : EIATTR_UNUSED_LOAD_BYTE_OFFSET
	.align		4
        /*05fc*/ 	.byte	0x04, 0x44
        /*05fe*/ 	.short	(.L_615 - .L_614)


	//   ....[0]....
.L_614:
        /*0600*/ 	.word	0x00000ae0
        /*0604*/ 	.word	0x0000fff0


	//   ....[1]....
        /*0608*/ 	.word	0x00025150
        /*060c*/ 	.word	0x0000fff0


	//----- nvinfo : EIATTR_INT_WARP_WIDE_INSTR_OFFSETS
	.align		4
.L_615:
        /*0610*/ 	.byte	0x04, 0x31
        /*0612*/ 	.short	(.L_617 - .L_616)


	//   ....[0]....
.L_616:
        /*0614*/ 	.word	0x000001c0


	//   ....[1]....
        /*0618*/ 	.word	0x00000200


	//   ....[2]....
        /*061c*/ 	.word	0x00000270


	//   ....[3]....
        /*0620*/ 	.word	0x00029e10


	//   ....[4]....
        /*0624*/ 	.word	0x00029ea0


	//   ....[5]....
        /*0628*/ 	.word	0x0002a320


	//   ....[6]....
        /*062c*/ 	.word	0x0002a350


	//   ....[7]....
        /*0630*/ 	.word	0x0002a560


	//   ....[8]....
        /*0634*/ 	.word	0x0002a650


	//   ....[9]....
        /*0638*/ 	.word	0x0002a740


	//   ....[10]....
        /*063c*/ 	.word	0x0002cdd0


	//   ....[11]....
        /*0640*/ 	.word	0x0002ce60


	//----- nvinfo : EIATTR_COOP_GROUP_MASK_REGIDS
	.align		4
.L_617:
        /*0644*/ 	.byte	0x04, 0x29
        /*0646*/ 	.short	(.L_619 - .L_618)


	//   ....[0]....
.L_618:
        /*0648*/ 	.word	0xffffffff


	//   ....[1]....
        /*064c*/ 	.word	0xffffffff


	//   ....[2]....
        /*0650*/ 	.word	0xffffffff


	//   ....[3]....
        /*0654*/ 	.word	0xffffffff


	//   ....[4]....
        /*0658*/ 	.word	0xffffffff


	//   ....[5]....
        /*065c*/ 	.word	0xffffffff


	//   ....[6]....
        /*0660*/ 	.word	0xffffffff


	//   ....[7]....
        /*0664*/ 	.word	0xffffffff


	//   ....[8]....
        /*0668*/ 	.word	0xffffffff


	//   ....[9]....
        /*066c*/ 	.word	0xffffffff


	//   ....[10]....
        /*0670*/ 	.word	0xffffffff


	//   ....[11]....
        /*0674*/ 	.word	0xffffffff


	//   ....[12]....
        /*0678*/ 	.word	0xffffffff


	//   ....[13]....
        /*067c*/ 	.word	0xffffffff


	//   ....[14]....
        /*0680*/ 	.word	0xffffffff


	//   ....[15]....
        /*0684*/ 	.word	0xffffffff


	//   ....[16]....
        /*0688*/ 	.word	0xffffffff


	//   ....[17]....
        /*068c*/ 	.word	0xffffffff


	//   ....[18]....
        /*0690*/ 	.word	0xffffffff


	//   ....[19]....
        /*0694*/ 	.word	0xffffffff


	//   ....[20]....
        /*0698*/ 	.word	0xffffffff


	//   ....[21]....
        /*069c*/ 	.word	0xffffffff


	//   ....[22]....
        /*06a0*/ 	.word	0xffffffff


	//   ....[23]....
        /*06a4*/ 	.word	0xffffffff


	//   ....[24]....
        /*06a8*/ 	.word	0xffffffff


	//   ....[25]....
        /*06ac*/ 	.word	0xffffffff


	//   ....[26]....
        /*06b0*/ 	.word	0xffffffff


	//   ....[27]....
        /*06b4*/ 	.word	0xffffffff


	//   ....[28]....
        /*06b8*/ 	.word	0xffffffff


	//   ....[29]....
        /*06bc*/ 	.word	0xffffffff


	//   ....[30]....
        /*06c0*/ 	.word	0xffffffff


	//   ....[31]....
        /*06c4*/ 	.word	0xffffffff


	//   ....[32]....
        /*06c8*/ 	.word	0xffffffff


	//   ....[33]....
        /*06cc*/ 	.word	0xffffffff


	//   ....[34]....
        /*06d0*/ 	.word	0xffffffff


	//   ....[35]....
        /*06d4*/ 	.word	0xffffffff


	//   ....[36]....
        /*06d8*/ 	.word	0xffffffff


	//   ....[37]....
        /*06dc*/ 	.word	0xffffffff


	//   ....[38]....
        /*06e0*/ 	.word	0xffffffff


	//   ....[39]....
        /*06e4*/ 	.word	0xffffffff


	//   ....[40]....
        /*06e8*/ 	.word	0xffffffff


	//   ....[41]....
        /*06ec*/ 	.word	0xffffffff


	//   ....[42]....
        /*06f0*/ 	.word	0xffffffff


	//   ....[43]....
        /*06f4*/ 	.word	0xffffffff


	//   ....[44]....
        /*06f8*/ 	.word	0xffffffff


	//   ....[45]....
        /*06fc*/ 	.word	0xffffffff


	//   ....[46]....
        /*0700*/ 	.word	0xffffffff


	//   ....[47]....
        /*0704*/ 	.word	0xffffffff


	//   ....[48]....
        /*0708*/ 	.word	0xffffffff


	//   ....[49]....
        /*070c*/ 	.word	0xffffffff


	//   ....[50]....
        /*0710*/ 	.word	0xffffffff


	//   ....[51]....
        /*0714*/ 	.word	0xffffffff


	//   ....[52]....
        /*0718*/ 	.word	0xffffffff


	//   ....[53]....
        /*071c*/ 	.word	0xffffffff


	//   ....[54]....
        /*0720*/ 	.word	0xffffffff


	//   ....[55]....
        /*0724*/ 	.word	0xffffffff


	//   ....[56]....
        /*0728*/ 	.word	0xffffffff


	//   ....[57]....
        /*072c*/ 	.word	0xffffffff


	//   ....[58]....
        /*0730*/ 	.word	0x0500000f


	//   ....[59]....
        /*0734*/ 	.word	0x0500000f


	//   ....[60]....
        /*0738*/ 	.word	0x0500000f


	//   ....[61]....
        /*073c*/ 	.word	0x0500000f


	//   ....[62]....
        /*0740*/ 	.word	0x0500000f


	//   ....[63]....
        /*0744*/ 	.word	0x0500000f


	//   ....[64]....
        /*0748*/ 	.word	0x0500000f


	//   ....[65]....
        /*074c*/ 	.word	0x0500000f


	//   ....[66]....
        /*0750*/ 	.word	0x0500000f


	//   ....[67]....
        /*0754*/ 	.word	0x0500000f


	//   ....[68]....
        /*0758*/ 	.word	0x0500000f


	//   ....[69]....
        /*075c*/ 	.word	0x0500000f


	//   ....[70]....
        /*0760*/ 	.word	0x0500000f


	//   ....[71]....
        /*0764*/ 	.word	0x0500000f


	//   ....[72]....
        /*0768*/ 	.word	0x0500000f


	//   ....[73]....
        /*076c*/ 	.word	0x0500000f


	//   ....[74]....
        /*0770*/ 	.word	0x0500000f


	//   ....[75]....
        /*0774*/ 	.word	0x0500000f


	//   ....[76]....
        /*0778*/ 	.word	0x0500000f


	//   ....[77]....
        /*077c*/ 	.word	0x0500000f


	//   ....[78]....
        /*0780*/ 	.word	0x0500000f


	//   ....[79]....
        /*0784*/ 	.word	0x0500000f


	//   ....[80]....
        /*0788*/ 	.word	0x0500000f


	//   ....[81]....
        /*078c*/ 	.word	0x0500000f


	//   ....[82]....
        /*0790*/ 	.word	0x0500000f


	//   ....[83]....
        /*0794*/ 	.word	0x0500000f


	//   ....[84]....
        /*0798*/ 	.word	0x0500000f


	//   ....[85]....
        /*079c*/ 	.word	0x0500000f


	//   ....[86]....
        /*07a0*/ 	.word	0x0500000f


	//   ....[87]....
        /*07a4*/ 	.word	0x0500000f


	//   ....[88]....
        /*07a8*/ 	.word	0x0500000f


	//   ....[89]....
        /*07ac*/ 	.word	0x0500000f


	//   ....[90]....
        /*07b0*/ 	.word	0x0500000f


	//   ....[91]....
        /*07b4*/ 	.word	0x0500000f


	//   ....[92]....
        /*07b8*/ 	.word	0x0500000f


	//   ....[93]....
        /*07bc*/ 	.word	0x0500000f


	//   ....[94]....
        /*07c0*/ 	.word	0x0500000f


	//   ....[95]....
        /*07c4*/ 	.word	0x0500000f


	//   ....[96]....
        /*07c8*/ 	.word	0x0500000f


	//   ....[97]....
        /*07cc*/ 	.word	0x0500000f


	//   ....[98]....
        /*07d0*/ 	.word	0x0500000f


	//   ....[99]....
        /*07d4*/ 	.word	0x0500000f


	//   ....[100]....
        /*07d8*/ 	.word	0x0500000f


	//   ....[101]....
        /*07dc*/ 	.word	0x0500000f


	//   ....[102]....
        /*07e0*/ 	.word	0x0500000f


	//   ....[103]....
        /*07e4*/ 	.word	0x0500000f


	//   ....[104]....
        /*07e8*/ 	.word	0x0500000f


	//   ....[105]....
        /*07ec*/ 	.word	0x0500000f


	//   ....[106]....
        /*07f0*/ 	.word	0x0500000f


	//   ....[107]....
        /*07f4*/ 	.word	0x0500000f


	//   ....[108]....
        /*07f8*/ 	.word	0x0500000f


	//   ....[109]....
        /*07fc*/ 	.word	0x0500000f


	//----- nvinfo : EIATTR_COOP_GROUP_INSTR_OFFSETS
	.align		4
.L_619:
        /*0800*/ 	.byte	0x04, 0x28
        /*0802*/ 	.short	(.L_621 - .L_620)


	//   ....[0]....
.L_620:
        /*0804*/ 	.word	0x00000060


	//   ....[1]....
        /*0808*/ 	.word	0x000001d0


	//   ....[2]....
        /*080c*/ 	.word	0x00000220


	//   ....[3]....
        /*0810*/ 	.word	0x00000450


	//   ....[4]....
        /*0814*/ 	.word	0x000005b0


	//   ....[5]....
        /*0818*/ 	.word	0x000006d0


	//   ....[6]....
        /*081c*/ 	.word	0x00000830


	//   ....[7]....
        /*0820*/ 	.word	0x0000b350


	//   ....[8]....
        /*0824*/ 	.word	0x000189f0


	//   ....[9]....
        /*0828*/ 	.word	0x00018a30


	//   ....[10]....
        /*082c*/ 	.word	0x00018e50


	//   ....[11]....
        /*0830*/ 	.word	0x00018e70


	//   ....[12]....
        /*0834*/ 	.word	0x0001e5d0


	//   ....[13]....
        /*0838*/ 	.word	0x0001e770


	//   ....[14]....
        /*083c*/ 	.word	0x0001e870


	//   ....[15]....
        /*0840*/ 	.word	0x0001e900


	//   ....[16]....
        /*0844*/ 	.word	0x00022f20


	//   ....[17]....
        /*0848*/ 	.word	0x00022f40


	//   ....[18]....
        /*084c*/ 	.word	0x000230a0


	//   ....[19]....
        /*0850*/ 	.word	0x00023170


	//   ....[20]....
        /*0854*/ 	.word	0x000246b0


	//   ....[21]....
        /*0858*/ 	.word	0x00024730


	//   ....[22]....
        /*085c*/ 	.word	0x00024750


	//   ....[23]....
        /*0860*/ 	.word	0x00024760


	//   ....[24]....
        /*0864*/ 	.word	0x00027a40


	//   ....[25]....
        /*0868*/ 	.word	0x00027bd0


	//   ....[26]....
        /*086c*/ 	.word	0x00027c00


	//   ....[27]....
        /*0870*/ 	.word	0x00027c30


	//   ....[28]....
        /*0874*/ 	.word	0x00027c70


	//   ....[29]....
        /*0878*/ 	.word	0x00027cc0


	//   ....[30]....
        /*087c*/ 	.word	0x00027d20


	//   ....[31]....
        /*0880*/ 	.word	0x00027f00


	//   ....[32]....
        /*0884*/ 	.word	0x00027f60


	//   ....[33]....
        /*0888*/ 	.word	0x00027fa0


	//   ....[34]....
        /*088c*/ 	.word	0x00027fe0


	//   ....[35]....
        /*0890*/ 	.word	0x00028010


	//   ....[36]....
        /*0894*/ 	.word	0x00028040


	//   ....[37]....
        /*0898*/ 	.word	0x000280d0


	//   ....[38]....
        /*089c*/ 	.word	0x00028130


	//   ....[39]....
        /*08a0*/ 	.word	0x000281c0


	//   ....[40]....
        /*08a4*/ 	.word	0x0002d340


	//   ....[41]....
        /*08a8*/ 	.word	0x0002d350


	//   ....[42]....
        /*08ac*/ 	.word	0x0002d460


	//   ....[43]....
        /*08b0*/ 	.word	0x0002d4c0


	//   ....[44]....
        /*08b4*/ 	.word	0x0002d500


	//   ....[45]....
        /*08b8*/ 	.word	0x0002d540


	//   ....[46]....
        /*08bc*/ 	.word	0x0002d570


	//   ....[47]....
        /*08c0*/ 	.word	0x0002d5a0


	//   ....[48]....
        /*08c4*/ 	.word	0x0002d730


	//   ....[49]....
        /*08c8*/ 	.word	0x0002d790


	//   ....[50]....
        /*08cc*/ 	.word	0x0002d7d0


	//   ....[51]....
        /*08d0*/ 	.word	0x0002d810


	//   ....[52]....
        /*08d4*/ 	.word	0x0002d840


	//   ....[53]....
        /*08d8*/ 	.word	0x0002d870


	//   ....[54]....
        /*08dc*/ 	.word	0x0002d930


	//   ....[55]....
        /*08e0*/ 	.word	0x0002d950


	//   ....[56]....
        /*08e4*/ 	.word	0x0002d9c0


	//   ....[57]....
        /*08e8*/ 	.word	0x0002e050


	//   ....[58]....
        /*08ec*/ 	.word	0x0002e4b0


	//   ....[59]....
        /*08f0*/ 	.word	0x0002e550


	//   ....[60]....
        /*08f4*/ 	.word	0x0002e5f0


	//   ....[61]....
        /*08f8*/ 	.word	0x0002e690


	//   ....[62]....
        /*08fc*/ 	.word	0x0002e730


	//   ....[63]....
        /*0900*/ 	.word	0x0002e7d0


	//   ....[64]....
        /*0904*/ 	.word	0x0002e870


	//   ....[65]....
        /*0908*/ 	.word	0x0002e910


	//   ....[66]....
        /*090c*/ 	.word	0x0002e9b0


	//   ....[67]....
        /*0910*/ 	.word	0x0002ea50


	//   ....[68]....
        /*0914*/ 	.word	0x0002eaf0


	//   ....[69]....
        /*0918*/ 	.word	0x0002eb90


	//   ....[70]....
        /*091c*/ 	.word	0x0002ec30


	//   ....[71]....
        /*0920*/ 	.word	0x0002ecd0


	//   ....[72]....
        /*0924*/ 	.word	0x0002ed70


	//   ....[73]....
        /*0928*/ 	.word	0x0002ee10


	//   ....[74]....
        /*092c*/ 	.word	0x0002ef00


	//   ....[75]....
        /*0930*/ 	.word	0x0002efa0


	//   ....[76]....
        /*0934*/ 	.word	0x0002f040


	//   ....[77]....
        /*0938*/ 	.word	0x0002f0e0


	//   ....[78]....
        /*093c*/ 	.word	0x0002f180


	//   ....[79]....
        /*0940*/ 	.word	0x0002f220


	//   ....[80]....
        /*0944*/ 	.word	0x0002f2c0


	//   ....[81]....
        /*0948*/ 	.word	0x0002f360


	//   ....[82]....
        /*094c*/ 	.word	0x0002f400


	//   ....[83]....
        /*0950*/ 	.word	0x0002f4a0


	//   ....[84]....
        /*0954*/ 	.word	0x0002f540


	//   ....[85]....
        /*0958*/ 	.word	0x0002f5e0


	//   ....[86]....
        /*095c*/ 	.word	0x0002f680


	//   ....[87]....
        /*0960*/ 	.word	0x0002f720


	//   ....[88]....
        /*0964*/ 	.word	0x0002f7c0


	//   ....[89]....
        /*0968*/ 	.word	0x0002f860


	//   ....[90]....
        /*096c*/ 	.word	0x0002fb60


	//   ....[91]....
        /*0970*/ 	.word	0x0002fe40


	//   ....[92]....
        /*0974*/ 	.word	0x00030260


	//   ....[93]....
        /*0978*/ 	.word	0x000302f0


	//   ....[94]....
        /*097c*/ 	.word	0x00030390


	//   ....[95]....
        /*0980*/ 	.word	0x00030440


	//   ....[96]....
        /*0984*/ 	.word	0x000304c0


	//   ....[97]....
        /*0988*/ 	.word	0x00030540


	//   ....[98]....
        /*098c*/ 	.word	0x000305c0


	//   ....[99]....
        /*0990*/ 	.word	0x00030640


	//   ....[100]....
        /*0994*/ 	.word	0x000306d0


	//   ....[101]....
        /*0998*/ 	.word	0x00030780


	//   ....[102]....
        /*099c*/ 	.word	0x00030800


	//   ....[103]....
        /*09a0*/ 	.word	0x00030880


	//   ....[104]....
        /*09a4*/ 	.word	0x00030900


	//   ....[105]....
        /*09a8*/ 	.word	0x00030980


	//   ....[106]....
        /*09ac*/ 	.word	0x000309f0


	//   ....[107]....
        /*09b0*/ 	.word	0x00030a90


	//   ....[108]....
        /*09b4*/ 	.word	0x00030b20


	//   ....[109]....
        /*09b8*/ 	.word	0x00030c50


	//----- nvinfo : EIATTR_REG_RECONFIG
	.align		4
.L_621:
        /*09bc*/ 	.byte	0x01, 0x54
	.zero		2


	//----- nvinfo : EIATTR_SYSCALL_OFFSETS
	.align		4
        /*09c0*/ 	.byte	0x04, 0x46
        /*09c2*/ 	.short	(.L_623 - .L_622)


	//   ....[0]....
.L_622:
        /*09c4*/ 	.word	0x000019f0


	//   ....[1]....
        /*09c8*/ 	.word	0x00001b40


	//   ....[2]....
        /*09cc*/ 	.word	0x0000b4f0


	//   ....[3]....
        /*09d0*/ 	.word	0x0000b9a0


	//   ....[4]....
        /*09d4*/ 	.word	0x0002a030


	//   ....[5]....
        /*09d8*/ 	.word	0x0002a170


	//   ....[6]....
        /*09dc*/ 	.word	0x0002a270


	//----- nvinfo : EIATTR_MBARRIER_INSTR_OFFSETS
	.align		4
.L_623:
        /*09e0*/ 	.byte	0x04, 0x39
        /*09e2*/ 	.short	(.L_625 - .L_624)


	//   ....[0]....
.L_624:
        /*09e4*/ 	.word	0x00000300
        /*09e8*/ 	.word	0x000000ff
        /*09ec*/ 	.word	0x00038800
        /*09f0*/ 	.short	0x0100
        /*09f2*/ 	.byte	0x08
	.zero		1


	//   ....[1]....
        /*09f4*/ 	.word	0x00000310
        /*09f8*/ 	.word	0x000000ff
        /*09fc*/ 	.word	0x00038820
        /*0a00*/ 	.short	0x0100
        /*0a02*/ 	.byte	0x08
	.zero		1


	//   ....[2]....
        /*0a04*/ 	.word	0x00000400
        /*0a08*/ 	.word	0x000000ff
        /*0a0c*/ 	.word	0x00038830
        /*0a10*/ 	.short	0x0100
        /*0a12*/ 	.byte	0x08
	.zero		1


	//   ....[3]....
        /*0a14*/ 	.word	0x00000410
        /*0a18*/ 	.word	0x000000ff
        /*0a1c*/ 	.word	0x00038840
        /*0a20*/ 	.short	0x0100
        /*0a22*/ 	.byte	0x08
	.zero		1


	//   ....[4]....
        /*0a24*/ 	.word	0x00000420
        /*0a28*/ 	.word	0x000000ff
        /*0a2c*/ 	.word	0x00038838
        /*0a30*/ 	.short	0x0100
        /*0a32*/ 	.byte	0x08
	.zero		1


	//   ....[5]....
        /*0a34*/ 	.word	0x00000430
        /*0a38*/ 	.word	0x000000ff
        /*0a3c*/ 	.word	0x00038848
        /*0a40*/ 	.short	0x0100
        /*0a42*/ 	.byte	0x08
	.zero		1


	//   ....[6]....
        /*0a44*/ 	.word	0x00000560
        /*0a48*/ 	.word	0x000000ff
        /*0a4c*/ 	.word	0x00038850
        /*0a50*/ 	.short	0x0100
        /*0a52*/ 	.byte	0x08
	.zero		1


	//   ....[7]....
        /*0a54*/ 	.word	0x00000570
        /*0a58*/ 	.word	0x000000ff
        /*0a5c*/ 	.word	0x00038860
        /*0a60*/ 	.short	0x0100
        /*0a62*/ 	.byte	0x08
	.zero		1


	//   ....[8]....
        /*0a64*/ 	.word	0x00000580
        /*0a68*/ 	.word	0x000000ff
        /*0a6c*/ 	.word	0x00038858
        /*0a70*/ 	.short	0x0100
        /*0a72*/ 	.byte	0x08
	.zero		1


	//   ....[9]....
        /*0a74*/ 	.word	0x00000590
        /*0a78*/ 	.word	0x000000ff
        /*0a7c*/ 	.word	0x00038868
        /*0a80*/ 	.short	0x0100
        /*0a82*/ 	.byte	0x08
	.zero		1


	//   ....[10]....
        /*0a84*/ 	.word	0x00000680
        /*0a88*/ 	.word	0x000000ff
        /*0a8c*/ 	.word	0x00038870
        /*0a90*/ 	.short	0x0100
        /*0a92*/ 	.byte	0x06
	.zero		1


	//   ....[11]....
        /*0a94*/ 	.word	0x00000690
        /*0a98*/ 	.word	0x000000ff
        /*0a9c*/ 	.word	0x00038880
        /*0aa0*/ 	.short	0x0100
        /*0aa2*/ 	.byte	0x06
	.zero		1


	//   ....[12]....
        /*0aa4*/ 	.word	0x000006a0
        /*0aa8*/ 	.word	0x000000ff
        /*0aac*/ 	.word	0x00038878
        /*0ab0*/ 	.short	0x0100
        /*0ab2*/ 	.byte	0x06
	.zero		1


	//   ....[13]....
        /*0ab4*/ 	.word	0x000006b0
        /*0ab8*/ 	.word	0x000000ff
        /*0abc*/ 	.word	0x00038888
        /*0ac0*/ 	.short	0x0100
        /*0ac2*/ 	.byte	0x06
	.zero		1


	//   ....[14]....
        /*0ac4*/ 	.word	0x000007e0
        /*0ac8*/ 	.word	0x000000ff
        /*0acc*/ 	.word	0x00038890
        /*0ad0*/ 	.short	0x0100
        /*0ad2*/ 	.byte	0x08
	.zero		1


	//   ....[15]....
        /*0ad4*/ 	.word	0x000007f0
        /*0ad8*/ 	.word	0x000000ff
        /*0adc*/ 	.word	0x000388a0
        /*0ae0*/ 	.short	0x0100
        /*0ae2*/ 	.byte	0x08
	.zero		1


	//   ....[16]....
        /*0ae4*/ 	.word	0x00000800
        /*0ae8*/ 	.word	0x000000ff
        /*0aec*/ 	.word	0x00038898
        /*0af0*/ 	.short	0x0100
        /*0af2*/ 	.byte	0x08
	.zero		1


	//   ....[17]....
        /*0af4*/ 	.word	0x00000810
        /*0af8*/ 	.word	0x000000ff
        /*0afc*/ 	.word	0x000388a8
        /*0b00*/ 	.short	0x0100
        /*0b02*/ 	.byte	0x08
	.zero		1


	//   ....[18]....
        /*0b04*/ 	.word	0x00000940
        /*0b08*/ 	.word	0x000000ff
        /*0b0c*/ 	.word	0x000388b0
        /*0b10*/ 	.short	0x0100
        /*0b12*/ 	.byte	0x08
	.zero		1


	//   ....[19]....
        /*0b14*/ 	.word	0x00000950
        /*0b18*/ 	.word	0x000000ff
        /*0b1c*/ 	.word	0x000388c0
        /*0b20*/ 	.short	0x0100
        /*0b22*/ 	.byte	0x08
	.zero		1


	//   ....[20]....
        /*0b24*/ 	.word	0x00000960
        /*0b28*/ 	.word	0x000000ff
        /*0b2c*/ 	.word	0x000388b8
        /*0b30*/ 	.short	0x0100
        /*0b32*/ 	.byte	0x08
	.zero		1


	//   ....[21]....
        /*0b34*/ 	.word	0x00000970
        /*0b38*/ 	.word	0x000000ff
        /*0b3c*/ 	.word	0x000388c8
        /*0b40*/ 	.short	0x0100
        /*0b42*/ 	.byte	0x08
	.zero		1


	//   ....[22]....
        /*0b44*/ 	.word	0x00003760
        /*0b48*/ 	.word	0x00000000
        /*0b4c*/ 	.word	0x00038890
        /*0b50*/ 	.short	0x010a
        /*0b52*/ 	.byte	0x3f
	.zero		1


	//   ....[23]....
        /*0b54*/ 	.word	0x00006dd0
        /*0b58*/ 	.word	0x00000000
        /*0b5c*/ 	.word	0x00038890
        /*0b60*/ 	.short	0x010a
        /*0b62*/ 	.byte	0x3f
	.zero		1


	//   ....[24]....
        /*0b64*/ 	.word	0x0000a120
        /*0b68*/ 	.word	0x00000000
        /*0b6c*/ 	.word	0x00038890
        /*0b70*/ 	.short	0x010a
        /*0b72*/ 	.byte	0x3f
	.zero		1


	//   ....[25]....
        /*0b74*/ 	.word	0x0000a530
        /*0b78*/ 	.word	0x00000028
        /*0b7c*/ 	.word	0x00000000
        /*0b80*/ 	.short	0x0101
        /*0b82*/ 	.byte	0x3f
	.zero		1


	//   ....[26]....
        /*0b84*/ 	.word	0x0000a570
        /*0b88*/ 	.word	0x00000000
        /*0b8c*/ 	.word	0x000388b0
        /*0b90*/ 	.short	0x010a
        /*0b92*/ 	.byte	0x3f
	.zero		1


	//   ....[27]....
        /*0b94*/ 	.word	0x0000ad90
        /*0b98*/ 	.word	0x00000000
        /*0b9c*/ 	.word	0x00000000
        /*0ba0*/ 	.short	0x0101
        /*0ba2*/ 	.byte	0x3f
	.zero		1


	//   ....[28]....
        /*0ba4*/ 	.word	0x0000b580
        /*0ba8*/ 	.word	0x00000010
        /*0bac*/ 	.word	0x00038800
        /*0bb0*/ 	.short	0x010a
        /*0bb2*/ 	.byte	0x3f
	.zero		1


	//   ....[29]....
        /*0bb4*/ 	.word	0x0000b5d0
        /*0bb8*/ 	.word	0x00000010
        /*0bbc*/ 	.word	0x00038800
        /*0bc0*/ 	.short	0x010a
        /*0bc2*/ 	.byte	0x3f
	.zero		1


	//   ....[30]....
        /*0bc4*/ 	.word	0x0000d020
        /*0bc8*/ 	.word	0x00000010
        /*0bcc*/ 	.word	0x00038800
        /*0bd0*/ 	.short	0x010a
        /*0bd2*/ 	.byte	0x3f
	.zero		1


	//   ....[31]....
        /*0bd4*/ 	.word	0x000118d0
        /*0bd8*/ 	.word	0x00000010
        /*0bdc*/ 	.word	0x00038800
        /*0be0*/ 	.short	0x010a
        /*0be2*/ 	.byte	0x3f
	.zero		1


	//   ....[32]....
        /*0be4*/ 	.word	0x000154c0
        /*0be8*/ 	.word	0x00000000
        /*0bec*/ 	.word	0x00038830
        /*0bf0*/ 	.short	0x010a
        /*0bf2*/ 	.byte	0x3f
	.zero		1


	//   ....[33]....
        /*0bf4*/ 	.word	0x00015540
        /*0bf8*/ 	.word	0x00000000
        /*0bfc*/ 	.word	0x00038830
        /*0c00*/ 	.short	0x010a
        /*0c02*/ 	.byte	0x3f
	.zero		1


	//   ....[34]....
        /*0c04*/ 	.word	0x00019360
        /*0c08*/ 	.word	0x00000000
        /*0c0c*/ 	.word	0x00000000
        /*0c10*/ 	.short	0x0101
        /*0c12*/ 	.byte	0x3f
	.zero		1


	//   ....[35]....
        /*0c14*/ 	.word	0x0001a500
        /*0c18*/ 	.word	0x0000000b
        /*0c1c*/ 	.word	0x00038830
        /*0c20*/ 	.short	0x010a
        /*0c22*/ 	.byte	0x3f
	.zero		1


	//   ....[36]....
        /*0c24*/ 	.word	0x0001a580
        /*0c28*/ 	.word	0x0000000b
        /*0c2c*/ 	.word	0x00038830
        /*0c30*/ 	.short	0x010a
        /*0c32*/ 	.byte	0x3f
	.zero		1


	//   ....[37]....
        /*0c34*/ 	.word	0x0001dc70
        /*0c38*/ 	.word	0x00000009
        /*0c3c*/ 	.word	0x00038850
        /*0c40*/ 	.short	0x010a
        /*0c42*/ 	.byte	0x3f
	.zero		1


	//   ....[38]....
        /*0c44*/ 	.word	0x0001dcc0
        /*0c48*/ 	.word	0x00000009
        /*0c4c*/ 	.word	0x00038850
        /*0c50*/ 	.short	0x010a
        /*0c52*/ 	.byte	0x3f
	.zero		1


	//   ....[39]....
        /*0c54*/ 	.word	0x0001ee60
        /*0c58*/ 	.word	0x0000000b
        /*0c5c*/ 	.word	0x00000000
        /*0c60*/ 	.short	0x0101
        /*0c62*/ 	.byte	0x3f
	.zero		1


	//   ....[40]....
        /*0c64*/ 	.word	0x0001eeb0
        /*0c68*/ 	.word	0x00000009
        /*0c6c*/ 	.word	0x00000000
        /*0c70*/ 	.short	0x0101
        /*0c72*/ 	.byte	0x3f
	.zero		1


	//   ....[41]....
        /*0c74*/ 	.word	0x0001f3a0
        /*0c78*/ 	.word	0x00000004
        /*0c7c*/ 	.word	0x00038830
        /*0c80*/ 	.short	0x010a
        /*0c82*/ 	.byte	0x3f
	.zero		1


	//   ....[42]....
        /*0c84*/ 	.word	0x0001f420
        /*0c88*/ 	.word	0x00000004
        /*0c8c*/ 	.word	0x00038830
        /*0c90*/ 	.short	0x010a
        /*0c92*/ 	.byte	0x3f
	.zero		1


	//   ....[43]....
        /*0c94*/ 	.word	0x00022b10
        /*0c98*/ 	.word	0x00000009
        /*0c9c*/ 	.word	0x00038850
        /*0ca0*/ 	.short	0x010a
        /*0ca2*/ 	.byte	0x3f
	.zero		1


	//   ....[44]....
        /*0ca4*/ 	.word	0x00022b60
        /*0ca8*/ 	.word	0x00000009
        /*0cac*/ 	.word	0x00038850
        /*0cb0*/ 	.short	0x010a
        /*0cb2*/ 	.byte	0x3f
	.zero		1


	//   ....[45]....
        /*0cb4*/ 	.word	0x000235c0
        /*0cb8*/ 	.word	0x000000a8
        /*0cbc*/ 	.word	0x00000000
        /*0cc0*/ 	.short	0x0101
        /*0cc2*/ 	.byte	0x3f
	.zero		1


	//   ....[46]....
        /*0cc4*/ 	.word	0x000236e0
        /*0cc8*/ 	.word	0x00000009
        /*0ccc*/ 	.word	0x00000000
        /*0cd0*/ 	.short	0x0101
        /*0cd2*/ 	.byte	0x3f
	.zero		1


	//   ....[47]....
        /*0cd4*/ 	.word	0x000243a0
        /*0cd8*/ 	.word	0x00000000
        /*0cdc*/ 	.word	0x00038850
        /*0ce0*/ 	.short	0x010a
        /*0ce2*/ 	.byte	0x3f
	.zero		1


	//   ....[48]....
        /*0ce4*/ 	.word	0x00024440
        /*0ce8*/ 	.word	0x00000000
        /*0cec*/ 	.word	0x00038850
        /*0cf0*/ 	.short	0x010a
        /*0cf2*/ 	.byte	0x3f
	.zero		1


	//   ....[49]....
        /*0cf4*/ 	.word	0x00024930
        /*0cf8*/ 	.word	0x0000000b
        /*0cfc*/ 	.word	0x00000000
        /*0d00*/ 	.short	0x0101
        /*0d02*/ 	.byte	0x3f
	.zero		1


	//   ....[50]....
        /*0d04*/ 	.word	0x00026870
        /*0d08*/ 	.word	0x00000000
        /*0d0c*/ 	.word	0x00000000
        /*0d10*/ 	.short	0x0101
        /*0d12*/ 	.byte	0x3f
	.zero		1


	//   ....[51]....
        /*0d14*/ 	.word	0x00029000
        /*0d18*/ 	.word	0x00000009
        /*0d1c*/ 	.word	0x00038820
        /*0d20*/ 	.short	0x010a
        /*0d22*/ 	.byte	0x3f
	.zero		1


	//   ....[52]....
        /*0d24*/ 	.word	0x00029090
        /*0d28*/ 	.word	0x00000005
        /*0d2c*/ 	.word	0x000388a0
        /*0d30*/ 	.short	0x010a
        /*0d32*/ 	.byte	0x3f
	.zero		1


	//   ....[53]....
        /*0d34*/ 	.word	0x00029360
        /*0d38*/ 	.word	0x00000005
        /*0d3c*/ 	.word	0x000388c0
        /*0d40*/ 	.short	0x010a
        /*0d42*/ 	.byte	0x3f
	.zero		1


	//   ....[54]....
        /*0d44*/ 	.word	0x00029750
        /*0d48*/ 	.word	0x00000006
        /*0d4c*/ 	.word	0x000388a0
        /*0d50*/ 	.short	0x010a
        /*0d52*/ 	.byte	0x3f
	.zero		1


	//   ....[55]....
        /*0d54*/ 	.word	0x00029a00
        /*0d58*/ 	.word	0x00000006
        /*0d5c*/ 	.word	0x000388c0
        /*0d60*/ 	.short	0x010a
        /*0d62*/ 	.byte	0x3f
	.zero		1


	//   ....[56]....
        /*0d64*/ 	.word	0x0002aa70
        /*0d68*/ 	.word	0x00000007
        /*0d6c*/ 	.word	0x00038840
        /*0d70*/ 	.short	0x010a
        /*0d72*/ 	.byte	0x3f
	.zero		1


	//   ....[57]....
        /*0d74*/ 	.word	0x0002b0e0
        /*0d78*/ 	.word	0x0000000a
        /*0d7c*/ 	.word	0x00038820
        /*0d80*/ 	.short	0x010a
        /*0d82*/ 	.byte	0x3f
	.zero		1


	//   ....[58]....
        /*0d84*/ 	.word	0x0002b400
        /*0d88*/ 	.word	0x00000008
        /*0d8c*/ 	.word	0x00038840
        /*0d90*/ 	.short	0x010a
        /*0d92*/ 	.byte	0x3f
	.zero		1


	//   ....[59]....
        /*0d94*/ 	.word	0x0002b740
        /*0d98*/ 	.word	0x00000008
        /*0d9c*/ 	.word	0x00038860
        /*0da0*/ 	.short	0x010a
        /*0da2*/ 	.byte	0x3f
	.zero		1


	//   ....[60]....
        /*0da4*/ 	.word	0x0002bd90
        /*0da8*/ 	.word	0x00000002
        /*0dac*/ 	.word	0x00038840
        /*0db0*/ 	.short	0x010a
        /*0db2*/ 	.byte	0x3f
	.zero		1


	//   ....[61]....
        /*0db4*/ 	.word	0x0002c0d0
        /*0db8*/ 	.word	0x00000002
        /*0dbc*/ 	.word	0x00038860
        /*0dc0*/ 	.short	0x010a
        /*0dc2*/ 	.byte	0x3f
	.zero		1


	//   ....[62]....
        /*0dc4*/ 	.word	0x0002c690
        /*0dc8*/ 	.word	0x00000002
        /*0dcc*/ 	.word	0x00038840
        /*0dd0*/ 	.short	0x010a
        /*0dd2*/ 	.byte	0x3f
	.zero		1


	//   ....[63]....
        /*0dd4*/ 	.word	0x0002c9c0
        /*0dd8*/ 	.word	0x00000002
        /*0ddc*/ 	.word	0x00038860
        /*0de0*/ 	.short	0x010a
        /*0de2*/ 	.byte	0x3f
	.zero		1


	//   ....[64]....
        /*0de4*/ 	.word	0x0002cf20
        /*0de8*/ 	.word	0x00000003
        /*0dec*/ 	.word	0x00038860
        /*0df0*/ 	.short	0x010a
        /*0df2*/ 	.byte	0x3f
	.zero		1


	//   ....[65]....
        /*0df4*/ 	.word	0x0002dfd0
        /*0df8*/ 	.word	0x00000000
        /*0dfc*/ 	.word	0x00038820
        /*0e00*/ 	.short	0x010a
        /*0e02*/ 	.byte	0x3f
	.zero		1


	//   ....[66]....
        /*0e04*/ 	.word	0x0002e1a0
        /*0e08*/ 	.word	0x00000006
        /*0e0c*/ 	.word	0x00000000
        /*0e10*/ 	.short	0x010a
        /*0e12*/ 	.byte	0x3f
	.zero		1


	//   ....[67]....
        /*0e14*/ 	.word	0x0002e210
        /*0e18*/ 	.word	0x00000007
        /*0e1c*/ 	.word	0x00000000
        /*0e20*/ 	.short	0x010a
        /*0e22*/ 	.byte	0x3f
	.zero		1


	//   ....[68]....
        /*0e24*/ 	.word	0x0002e280
        /*0e28*/ 	.word	0x00000004
        /*0e2c*/ 	.word	0x00000000
        /*0e30*/ 	.short	0x010a
        /*0e32*/ 	.byte	0x3f
	.zero		1


	//   ....[69]....
        /*0e34*/ 	.word	0x0002e2b0
        /*0e38*/ 	.word	0x00000003
        /*0e3c*/ 	.word	0x00000000
        /*0e40*/ 	.short	0x010a
        /*0e42*/ 	.byte	0x3f
	.zero		1


	//   ....[70]....
        /*0e44*/ 	.word	0x0002e310
        /*0e48*/ 	.word	0x00000000
        /*0e4c*/ 	.word	0x00038890
        /*0e50*/ 	.short	0x010a
        /*0e52*/ 	.byte	0x3f
	.zero		1


	//   ....[71]....
        /*0e54*/ 	.word	0x0002e360
        /*0e58*/ 	.word	0x00000000
        /*0e5c*/ 	.word	0x00038890
        /*0e60*/ 	.short	0x010a
        /*0e62*/ 	.byte	0x3f
	.zero		1


	//   ....[72]....
        /*0e64*/ 	.word	0x0002e3b0
        /*0e68*/ 	.word	0x00000000
        /*0e6c*/ 	.word	0x00038890
        /*0e70*/ 	.short	0x010a
        /*0e72*/ 	.byte	0x3f
	.zero		1


	//   ....[73]....
        /*0e74*/ 	.word	0x0002e400
        /*0e78*/ 	.word	0x00000000
        /*0e7c*/ 	.word	0x000388b0
        /*0e80*/ 	.short	0x010a
        /*0e82*/ 	.byte	0x3f
	.zero		1


	//   ....[74]....
        /*0e84*/ 	.word	0x0002ee50
        /*0e88*/ 	.word	0x00000010
        /*0e8c*/ 	.word	0x00038800
        /*0e90*/ 	.short	0x010a
        /*0e92*/ 	.byte	0x3f
	.zero		1


	//   ....[75]....
        /*0e94*/ 	.word	0x0002f8a0
        /*0e98*/ 	.word	0x00000010
        /*0e9c*/ 	.word	0x00038800
        /*0ea0*/ 	.short	0x010a
        /*0ea2*/ 	.byte	0x3f
	.zero		1


	//   ....[76]....
        /*0ea4*/ 	.word	0x0002f8f0
        /*0ea8*/ 	.word	0x00000000
        /*0eac*/ 	.word	0x00038830
        /*0eb0*/ 	.short	0x010a
        /*0eb2*/ 	.byte	0x3f
	.zero		1


	//   ....[77]....
        /*0eb4*/ 	.word	0x0002f940
        /*0eb8*/ 	.word	0x0000000b
        /*0ebc*/ 	.word	0x00038830
        /*0ec0*/ 	.short	0x010a
        /*0ec2*/ 	.byte	0x3f
	.zero		1


	//   ....[78]....
        /*0ec4*/ 	.word	0x0002f990
        /*0ec8*/ 	.word	0x00000009
        /*0ecc*/ 	.word	0x00038850
        /*0ed0*/ 	.short	0x010a
        /*0ed2*/ 	.byte	0x3f
	.zero		1


	//   ....[79]....
        /*0ed4*/ 	.word	0x0002f9e0
        /*0ed8*/ 	.word	0x00000004
        /*0edc*/ 	.word	0x00038830
        /*0ee0*/ 	.short	0x010a
        /*0ee2*/ 	.byte	0x3f
	.zero		1


	//   ....[80]....
        /*0ee4*/ 	.word	0x0002fa30
        /*0ee8*/ 	.word	0x00000009
        /*0eec*/ 	.word	0x00038850
        /*0ef0*/ 	.short	0x010a
        /*0ef2*/ 	.byte	0x3f
	.zero		1


	//   ....[81]....
        /*0ef4*/ 	.word	0x0002fa80
        /*0ef8*/ 	.word	0x00000000
        /*0efc*/ 	.word	0x00038850
        /*0f00*/ 	.short	0x010a
        /*0f02*/ 	.byte	0x3f
	.zero		1


	//   ....[82]....
        /*0f04*/ 	.word	0x0002fc20
        /*0f08*/ 	.word	0x00000009
        /*0f0c*/ 	.word	0x00038820
        /*0f10*/ 	.short	0x010a
        /*0f12*/ 	.byte	0x3f
	.zero		1


	//   ....[83]....
        /*0f14*/ 	.word	0x0002fc70
        /*0f18*/ 	.word	0x00000005
        /*0f1c*/ 	.word	0x000388a0
        /*0f20*/ 	.short	0x010a
        /*0f22*/ 	.byte	0x3f
	.zero		1


	//   ....[84]....
        /*0f24*/ 	.word	0x0002fcc0
        /*0f28*/ 	.word	0x00000005
        /*0f2c*/ 	.word	0x000388c0
        /*0f30*/ 	.short	0x010a
        /*0f32*/ 	.byte	0x3f
	.zero		1


	//   ....[85]....
        /*0f34*/ 	.word	0x0002fd10
        /*0f38*/ 	.word	0x00000006
        /*0f3c*/ 	.word	0x000388a0
        /*0f40*/ 	.short	0x010a
        /*0f42*/ 	.byte	0x3f
	.zero		1


	//   ....[86]....
        /*0f44*/ 	.word	0x0002fd60
        /*0f48*/ 	.word	0x00000006
        /*0f4c*/ 	.word	0x000388c0
        /*0f50*/ 	.short	0x010a
        /*0f52*/ 	.byte	0x3f
	.zero		1


	//   ....[87]....
        /*0f54*/ 	.word	0x0002ff00
        /*0f58*/ 	.word	0x00000007
        /*0f5c*/ 	.word	0x00038840
        /*0f60*/ 	.short	0x010a
        /*0f62*/ 	.byte	0x3f
	.zero		1


	//   ....[88]....
        /*0f64*/ 	.word	0x0002ff80
        /*0f68*/ 	.word	0x00000003
        /*0f6c*/ 	.word	0x00038820
        /*0f70*/ 	.short	0x010a
        /*0f72*/ 	.byte	0x3f
	.zero		1


	//   ....[89]....
        /*0f74*/ 	.word	0x0002ffd0
        /*0f78*/ 	.word	0x00000008
        /*0f7c*/ 	.word	0x00038840
        /*0f80*/ 	.short	0x010a
        /*0f82*/ 	.byte	0x3f
	.zero		1


	//   ....[90]....
        /*0f84*/ 	.word	0x00030020
        /*0f88*/ 	.word	0x00000008
        /*0f8c*/ 	.word	0x00038860
        /*0f90*/ 	.short	0x010a
        /*0f92*/ 	.byte	0x3f
	.zero		1


	//   ....[91]....
        /*0f94*/ 	.word	0x00030070
        /*0f98*/ 	.word	0x00000002
        /*0f9c*/ 	.word	0x00038840
        /*0fa0*/ 	.short	0x010a
        /*0fa2*/ 	.byte	0x3f
	.zero		1


	//   ....[92]....
        /*0fa4*/ 	.word	0x000300c0
        /*0fa8*/ 	.word	0x00000002
        /*0fac*/ 	.word	0x00038860
        /*0fb0*/ 	.short	0x010a
        /*0fb2*/ 	.byte	0x3f
	.zero		1


	//   ....[93]....
        /*0fb4*/ 	.word	0x00030110
        /*0fb8*/ 	.word	0x00000002
        /*0fbc*/ 	.word	0x00038840
        /*0fc0*/ 	.short	0x010a
        /*0fc2*/ 	.byte	0x3f
	.zero		1


	//   ....[94]....
        /*0fc4*/ 	.word	0x00030160
        /*0fc8*/ 	.word	0x00000002
        /*0fcc*/ 	.word	0x00038860
        /*0fd0*/ 	.short	0x010a
        /*0fd2*/ 	.byte	0x3f
	.zero		1


	//   ....[95]....
        /*0fd4*/ 	.word	0x000301b0
        /*0fd8*/ 	.word	0x00000003
        /*0fdc*/ 	.word	0x00038860
        /*0fe0*/ 	.short	0x010a
        /*0fe2*/ 	.byte	0x3f
	.zero		1


	//   ....[96]....
        /*0fe4*/ 	.word	0x00030b70
        /*0fe8*/ 	.word	0x00000000
        /*0fec*/ 	.word	0x00038820
        /*0ff0*/ 	.short	0x010a
        /*0ff2*/ 	.byte	0x3f
	.zero		1


	//   ....[97]....
        /*0ff4*/ 	.word	0x00030d10
        /*0ff8*/ 	.word	0x00000006
        /*0ffc*/ 	.word	0x00000000
        /*1000*/ 	.short	0x010a
        /*1002*/ 	.byte	0x3f
	.zero		1


	//   ....[98]....
        /*1004*/ 	.word	0x00030d60
        /*1008*/ 	.word	0x00000007
        /*100c*/ 	.word	0x00000000
        /*1010*/ 	.short	0x010a
        /*1012*/ 	.byte	0x3f
	.zero		1


	//   ....[99]....
        /*1014*/ 	.word	0x00030db0
        /*1018*/ 	.word	0x00000004
        /*101c*/ 	.word	0x00000000
        /*1020*/ 	.short	0x010a
        /*1022*/ 	.byte	0x3f
	.zero		1


	//----- nvinfo : EIATTR_NUM_MBARRIERS
	.align		4
.L_625:
        /*1024*/ 	.byte	0x03, 0x38
        /*1026*/ 	.short	0x0016


	//----- nvinfo : EIATTR_EXIT_INSTR_OFFSETS
	.align		4
        /*1028*/ 	.byte	0x04, 0x1c
        /*102a*/ 	.short	(.L_627 - .L_626)


	//   ....[0]....
.L_626:
        /*102c*/ 	.word	0x0002e300


	//----- nvinfo : EIATTR_MAX_THREADS
	.align		4
.L_627:
        /*1030*/ 	.byte	0x04, 0x05
        /*1032*/ 	.short	(.L_629 - .L_628)
.L_628:
        /*1034*/ 	.word	0x00000180
        /*1038*/ 	.word	0x00000001
        /*103c*/ 	.word	0x00000001


	//----- nvinfo : EIATTR_CRS_STACK_SIZE
	.align		4
.L_629:
        /*1040*/ 	.byte	0x04, 0x1e
        /*1042*/ 	.short	(.L_631 - .L_630)
.L_630:
        /*1044*/ 	.word	0x00000000


	//----- nvinfo : EIATTR_CBANK_PARAM_SIZE
	.align		4
.L_631:
        /*1048*/ 	.byte	0x03, 0x19
        /*104a*/ 	.short	0x0a70


	//----- nvinfo : EIATTR_PARAM_CBANK
	.align		4
        /*104c*/ 	.byte	0x04, 0x0a
        /*104e*/ 	.short	(.L_633 - .L_632)
	.align		4
.L_632:
        /*1050*/ 	.word	index@(.nv.constant0._ZN7cutlass13device_kernelIN5flash11enable_sm90INS1_16FlashAttnFwdSm90INS1_25CollectiveMainloopFwdSm90ILi2EN4cute5tupleIJNS5_1CILi1EEES8_S8_EEENS6_IJNS7_ILi128EEENS7_ILi80EEENS7_ILi256EEEEEELi256ENS_10bfloat16_tEfNS_4arch4Sm90ELb1ELb0ELb0ELb1ELb0ELb1ELb0ELb1ELb1ELb0ELb0ELb0EEENS1_21CollectiveEpilogueFwdINS6_IJSA_SC_SB_EEES9_SE_SG_Li256ELb1ELb0ELb0ELb0EEENS1_36VarlenDynamicPersistentTileSchedulerILi128ELi80ELi256ELi32ELb0ELb0ELb1ELb1ELb1ELb1EEEEEEEEEvNT_6ParamsE)
        /*1054*/ 	.short	0x0210
        /*1056*/ 	.short	0x0a70


	//----- nvinfo : EIATTR_SW_WAR
	.align		4
.L_633:
        /*1058*/ 	.byte	0x04, 0x36
        /*105a*/ 	.short	(.L_635 - .L_634)
.L_634:
        /*105c*/ 	.word	0x00000008
.L_635:


//--------------------- .nv.info._ZN7cutlass13device_kernelIN5flash11enable_sm90INS1_16FlashAttnFwdSm90INS1_25CollectiveMainloopFwdSm90ILi2EN4cute5tupleIJNS5_1CILi1EEES8_S8_EEENS6_IJNS7_ILi128EEENS7_ILi112EEENS7_ILi192EEEEEELi192ENS_10bfloat16_tEfNS_4arch4Sm90ELb0ELb0ELb0ELb0ELb0ELb0ELb0ELb1ELb1ELb0ELb0ELb0EEENS1_21CollectiveEpilogueFwdINS6_IJSA_SC_SB_EEES9_SE_SG_Li256ELb0ELb0ELb0ELb0EEENS1_29StaticPersistentTileSchedulerILb0EEEEEEEEEvNT_6ParamsE --------------------------
	.section	.nv.info._ZN7cutlass13device_kernelIN5flash11enable_sm90INS1_16FlashAttnFwdSm90INS1_25CollectiveMainloopFwdSm90ILi2EN4cute5tupleIJNS5_1CILi1EEES8_S8_EEENS6_IJNS7_ILi128EEENS7_ILi112EEENS7_ILi192EEEEEELi192ENS_10bfloat16_tEfNS_4arch4Sm90ELb0ELb0ELb0ELb0ELb0ELb0ELb0ELb1ELb1ELb0ELb0ELb0EEENS1_21CollectiveEpilogueFwdINS6_IJSA_SC_SB_EEES9_SE_SG_Li256ELb0ELb0ELb0ELb0EEENS1_29StaticPersistentTileSchedulerILb0EEEEEEEEEvNT_6ParamsE,"",@"SHT_CUDA_INFO"
	.sectionflags	@""
	.align	4


	//----- nvinfo : EIATTR_CUDA_API_VERSION
	.align		4
        /*0000*/ 	.byte	0x04, 0x37
        /*0002*/ 	.short	(.L_637 - .L_636)
.L_636:
        /*0004*/ 	.word	0x00000082


	//----- nvinfo : EIATTR_KPARAM_INFO
	.align		4
.L_637:
        /*0008*/ 	.byte	0x04, 0x17
        /*000a*/ 	.short	(.L_639 - .L_638)
.L_638:
        /*000c*/ 	.word	0x00000000
        /*0010*/ 	.short	0x0000
        /*0012*/ 	.short	0x0070
        /*0014*/ 	.byte	0x00, 0xf0, 0x01, 0x2e


	//----- nvinfo : EIATTR_SPARSE_MMA_MASK
	.align		4
.L_639:
        /*0018*/ 	.byte	0x03, 0x50
        /*001a*/ 	.short	0x0000


	//----- nvinfo : EIATTR_MAXREG_COUNT
	.align		4
        /*001c*/ 	.byte	0x03, 0x1b
        /*001e*/ 	.short	0x00a8


	//----- nvinfo : EIATTR_NUM_BARRIERS
	.align		4
        /*0020*/ 	.byte	0x02, 0x4c
        /*0022*/ 	.byte	0x09
	.zero		1


	//----- nvinfo : EIATTR_EXTERNS
	.align		4
        /*0024*/ 	.byte	0x04, 0x0f
        /*0026*/ 	.short	(.L_641 - .L_640)


	//   ....[0]....
	.align		4
.L_640:
        /*0028*/ 	.word	index@(__assertfail)


	//----- nvinfo : EIATTR_ANNOTATIONS
	.align		4
.L_641:
        /*002c*/ 	.byte	0x04, 0x55
        /*002e*/ 	.short	(.L_643 - .L_642)


	//   ....[0]....
.L_642:
        /* <DEDUP_REMOVED lines=15> */


	//----- nvinfo : EIATTR_MERCURY_ISA_VERSION
	.align		4
.L_643:
        /*0110*/ 	.byte	0x03, 0x5f
        /*0112*/ 	.short	0x0101


	//----- nvinfo : EIATTR_INT_WARP_WIDE_INSTR_OFFSETS
	.align		4
        /*0114*/ 	.byte	0x04, 0x31
        /*0116*/ 	.short	(.L_645 - .L_644)


	//   ....[0]....
.L_644:
        /*0118*/ 	.word	0x00000190


	//   ....[1]....
        /*011c*/ 	.word	0x000001c0


	//   ....[2]....
        /*0120*/ 	.word	0x000001d0


	//   ....[3]....
        /*0124*/ 	.word	0x0000bcb0


	//   ....[4]....
        /*0128*/ 	.word	0x0000bce0


	//   ....[5]....
        /*012c*/ 	.word	0x0000bdb0


	//   ....[6]....
        /*0130*/ 	.word	0x0000be80


	//----- nvinfo : EIATTR_COOP_GROUP_MASK_REGIDS
	.align		4
.L_645:
        /*0134*/ 	.byte	0x04, 0x29
        /*0136*/ 	.short	(.L_647 - .L_646)


	//   ....[0]....
.L_646:
        /*0138*/ 	.word	0xffffffff


	//   ....[1]....
        /*013c*/ 	.word	0xffffffff


	//   ....[2]....
        /*0140*/ 	.word	0xffffffff


	//   ....[3]....
        /*0144*/ 	.word	0xffffffff


	//   ....[4]....
        /*0148*/ 	.word	0xffffffff


	//   ....[5]....
        /*014c*/ 	.word	0xffffffff


	//   ....[6]....
        /*0150*/ 	.word	0xffffffff


	//   ....[7]....
        /*0154*/ 	.word	0xffffffff


	//   ....[8]....
        /*0158*/ 	.word	0xffffffff


	//   ....[9]....
        /*015c*/ 	.word	0xffffffff


	//   ....[10]....
        /*0160*/ 	.word	0xffffffff


	//   ....[11]....
        /*0164*/ 	.word	0xffffffff


	//   ....[12]....
        /*0168*/ 	.word	0xffffffff


	//   ....[13]....
        /*016c*/ 	.word	0xffffffff


	//   ....[14]....
        /*0170*/ 	.word	0xffffffff


	//   ....[15]....
        /*0174*/ 	.word	0xffffffff


	//   ....[16]....
        /*0178*/ 	.word	0xffffffff


	//   ....[17]....
        /*017c*/ 	.word	0xffffffff


	//   ....[18]....
        /*0180*/ 	.word	0xffffffff


	//   ....[19]....
        /*0184*/ 	.word	0xffffffff


	//   ....[20]....
        /*0188*/ 	.word	0xffffffff


	//   ....[21]....
        /*018c*/ 	.word	0xffffffff


	//   ....[22]....
        /*0190*/ 	.word	0xffffffff


	//   ....[23]....
        /*0194*/ 	.word	0x0500000f


	//   ....[24]....
        /*0198*/ 	.word	0x0500000f


	//----- nvinfo : EIATTR_COOP_GROUP_INSTR_OFFSETS
	.align		4
.L_647:
        /*019c*/ 	.byte	0x04, 0x28
        /*019e*/ 	.short	(.L_649 - .L_648)


	//   ....[0]....
.L_648:
        /*01a0*/ 	.word	0x00000060


	//   ....[1]....
        /*01a4*/ 	.word	0x000001a0


	//   ....[2]....
        /*01a8*/ 	.word	0x000001f0


	//   ....[3]....
        /*01ac*/ 	.word	0x000003e0


	//   ....[4]....
        /*01b0*/ 	.word	0x00000540


	//   ....[5]....
        /*01b4*/ 	.word	0x00000660


	//   ....[6]....
        /*01b8*/ 	.word	0x000007c0


	//   ....[7]....
        /*01bc*/ 	.word	0x00000db0


	//   ....[8]....
        /*01c0*/ 	.word	0x000042a0


	//   ....[9]....
        /*01c4*/ 	.word	0x000042f0


	//   ....[10]....
        /*01c8*/ 	.word	0x000047d0


	//   ....[11]....
        /*01cc*/ 	.word	0x00004830


	//   ....[12]....
        /*01d0*/ 	.word	0x000082b0


	//   ....[13]....
        /*01d4*/ 	.word	0x000082e0


	//   ....[14]....
        /*01d8*/ 	.word	0x00008530


	//   ....[15]....
        /*01dc*/ 	.word	0x00008550


	//   ....[16]....
        /*01e0*/ 	.word	0x00009b70


	//   ....[17]....
        /*01e4*/ 	.word	0x00009bb0


	//   ....[18]....
        /*01e8*/ 	.word	0x00009d20


	//   ....[19]....
        /*01ec*/ 	.word	0x00009dd0


	//   ....[20]....
        /*01f0*/ 	.word	0x0000b0e0


	//   ....[21]....
        /*01f4*/ 	.word	0x0000b440


	//   ....[22]....
        /*01f8*/ 	.word	0x0000e480


	//   ....[23]....
        /*01fc*/ 	.word	0x0000e990


	//   ....[24]....
        /*0200*/ 	.word	0x0000ee30


	//----- nvinfo : EIATTR_REG_RECONFIG
	.align		4
.L_649:
        /*0204*/ 	.byte	0x01, 0x54
	.zero		2


	//----- nvinfo : EIATTR_SYSCALL_OFFSETS
	.align		4
        /*0208*/ 	.byte	0x04, 0x46
        /*020a*/ 	.short	(.L_651 - .L_650)


	//   ....[0]....
.L_650:
        /*020c*/ 	.word	0x00001140


	//   ....[1]....
        /*0210*/ 	.word	0x0000b8c0


	//   ....[2]....
        /*0214*/ 	.word	0x0000ba00


	//   ....[3]....
        /*0218*/ 	.word	0x0000bb00


	//----- nvinfo : EIATTR_MBARRIER_INSTR_OFFSETS
	.align		4
.L_651:
        /*021c*/ 	.byte	0x04, 0x39
        /*021e*/ 	.short	(.L_653 - .L_652)


	//   ....[0]....
.L_652:
        /*0220*/ 	.word	0x00000290
        /*0224*/ 	.word	0x000000ff
        /*0228*/ 	.word	0x00036800
        /*022c*/ 	.short	0x0100
        /*022e*/ 	.byte	0x06
	.zero		1


	//   ....[1]....
        /*0230*/ 	.word	0x000002a0
        /*0234*/ 	.word	0x000000ff
        /*0238*/ 	.word	0x00036820
        /*023c*/ 	.short	0x0100
        /*023e*/ 	.byte	0x06
	.zero		1


	//   ....[2]....
        /*0240*/ 	.word	0x00000390
        /*0244*/ 	.word	0x000000ff
        /*0248*/ 	.word	0x00036830
        /*024c*/ 	.short	0x0100
        /*024e*/ 	.byte	0x08
	.zero		1


	//   ....[3]....
        /*0250*/ 	.word	0x000003a0
        /*0254*/ 	.word	0x000000ff
        /*0258*/ 	.word	0x00036840
        /*025c*/ 	.short	0x0100
        /*025e*/ 	.byte	0x08
	.zero		1


	//   ....[4]....
        /*0260*/ 	.word	0x000003b0
        /*0264*/ 	.word	0x000000ff
        /*0268*/ 	.word	0x00036838
        /*026c*/ 	.short	0x0100
        /*026e*/ 	.byte	0x08
	.zero		1


	//   ....[5]....
        /*0270*/ 	.word	0x000003c0
        /*0274*/ 	.word	0x000000ff
        /*0278*/ 	.word	0x00036848
        /*027c*/ 	.short	0x0100
        /*027e*/ 	.byte	0x08
	.zero		1


	//   ....[6]....
        /*0280*/ 	.word	0x000004f0
        /*0284*/ 	.word	0x000000ff
        /*0288*/ 	.word	0x00036850
        /*028c*/ 	.short	0x0100
        /*028e*/ 	.byte	0x08
	.zero		1


	//   ....[7]....
        /*0290*/ 	.word	0x00000500
        /*0294*/ 	.word	0x000000ff
        /*0298*/ 	.word	0x00036860
        /*029c*/ 	.short	0x0100
        /*029e*/ 	.byte	0x08
	.zero		1


	//   ....[8]....
        /*02a0*/ 	.word	0x00000510
        /*02a4*/ 	.word	0x000000ff
        /*02a8*/ 	.word	0x00036858
        /*02ac*/ 	.short	0x0100
        /*02ae*/ 	.byte	0x08
	.zero		1


	//   ....[9]....
        /*02b0*/ 	.word	0x00000520
        /*02b4*/ 	.word	0x000000ff
        /*02b8*/ 	.word	0x00036868
        /*02bc*/ 	.short	0x0100
        /*02be*/ 	.byte	0x08
	.zero		1


	//   ....[10]....
        /*02c0*/ 	.word	0x00000610
        /*02c4*/ 	.word	0x000000ff
        /*02c8*/ 	.word	0x00036870
        /*02cc*/ 	.short	0x0100
        /*02ce*/ 	.byte	0x06
	.zero		1


	//   ....[11]....
        /*02d0*/ 	.word	0x00000620
        /*02d4*/ 	.word	0x000000ff
        /*02d8*/ 	.word	0x00036880
        /*02dc*/ 	.short	0x0100
        /*02de*/ 	.byte	0x06
	.zero		1


	//   ....[12]....
        /*02e0*/ 	.word	0x00000630
        /*02e4*/ 	.word	0x000000ff
        /*02e8*/ 	.word	0x00036878
        /*02ec*/ 	.short	0x0100
        /*02ee*/ 	.byte	0x06
	.zero		1


	//   ....[13]....
        /*02f0*/ 	.word	0x00000640
        /*02f4*/ 	.word	0x000000ff
        /*02f8*/ 	.word	0x00036888
        /*02fc*/ 	.short	0x0100
        /*02fe*/ 	.byte	0x06
	.zero		1


	//   ....[14]....
        /*0300*/ 	.word	0x00000770
        /*0304*/ 	.word	0x000000ff
        /*0308*/ 	.word	0x00036890
        /*030c*/ 	.short	0x0100
        /*030e*/ 	.byte	0x08
	.zero		1


	//   ....[15]....
        /*0310*/ 	.word	0x00000780
        /*0314*/ 	.word	0x000000ff
        /*0318*/ 	.word	0x000368a0
        /*031c*/ 	.short	0x0100
        /*031e*/ 	.byte	0x08
	.zero		1


	//   ....[16]....
        /*0320*/ 	.word	0x00000790
        /*0324*/ 	.word	0x000000ff
        /*0328*/ 	.word	0x00036898
        /*032c*/ 	.short	0x0100
        /*032e*/ 	.byte	0x08
	.zero		1


	//   ....[17]....
        /*0330*/ 	.word	0x000007a0
        /*0334*/ 	.word	0x000000ff
        /*0338*/ 	.word	0x000368a8
        /*033c*/ 	.short	0x0100
        /*033e*/ 	.byte	0x08
	.zero		1


	//   ....[18]....
        /*0340*/ 	.word	0x000008d0
        /*0344*/ 	.word	0x000000ff
        /*0348*/ 	.word	0x000368b0
        /*034c*/ 	.short	0x0100
        /*034e*/ 	.byte	0x08
	.zero		1


	//   ....[19]....
        /*0350*/ 	.word	0x000008e0
        /*0354*/ 	.word	0x000000ff
        /*0358*/ 	.word	0x000368c0
        /*035c*/ 	.short	0x0100
        /*035e*/ 	.byte	0x08
	.zero		1


	//   ....[20]....
        /*0360*/ 	.word	0x000008f0
        /*0364*/ 	.word	0x000000ff
        /*0368*/ 	.word	0x000368b8
        /*036c*/ 	.short	0x0100
        /*036e*/ 	.byte	0x08
	.zero		1


	//   ....[21]....
        /*0370*/ 	.word	0x00000900
        /*0374*/ 	.word	0x000000ff
        /*0378*/ 	.word	0x000368c8
        /*037c*/ 	.short	0x0100
        /*037e*/ 	.byte	0x08
	.zero		1


	//   ....[22]....
        /*0380*/ 	.word	0x000011d0
        /*0384*/ 	.word	0x000000ff
        /*0388*/ 	.word	0x00036800
        /*038c*/ 	.short	0x010a
        /*038e*/ 	.byte	0x06
	.zero		1


	//   ....[23]....
        /*0390*/ 	.word	0x00001270
        /*0394*/ 	.word	0x00000002
        /*0398*/ 	.word	0x00036830
        /*039c*/ 	.short	0x010a
        /*039e*/ 	.byte	0x3f
	.zero		1


	//   ....[24]....
        /*03a0*/ 	.word	0x000012f0
        /*03a4*/ 	.word	0x00000002
        /*03a8*/ 	.word	0x00036830
        /*03ac*/ 	.short	0x010a
        /*03ae*/ 	.byte	0x3f
	.zero		1


	//   ....[25]....
        /*03b0*/ 	.word	0x000041e0
        /*03b4*/ 	.word	0x00000002
        /*03b8*/ 	.word	0x00000000
        /*03bc*/ 	.short	0x0101
        /*03be*/ 	.byte	0x3f
	.zero		1


	//   ....[26]....
        /*03c0*/ 	.word	0x000059b0
        /*03c4*/ 	.word	0x000000ff
        /*03c8*/ 	.word	0x00036830
        /*03cc*/ 	.short	0x010a
        /*03ce*/ 	.byte	0x27
	.zero		1


	//   ....[27]....
        /*03d0*/ 	.word	0x000059f0
        /*03d4*/ 	.word	0x000000ff
        /*03d8*/ 	.word	0x00036830
        /*03dc*/ 	.short	0x010a
        /*03de*/ 	.byte	0x27
	.zero		1


	//   ....[28]....
        /*03e0*/ 	.word	0x00007f90
        /*03e4*/ 	.word	0x000000ff
        /*03e8*/ 	.word	0x00036850
        /*03ec*/ 	.short	0x010a
        /*03ee*/ 	.byte	0x04
	.zero		1


	//   ....[29]....
        /*03f0*/ 	.word	0x00007fd0
        /*03f4*/ 	.word	0x000000ff
        /*03f8*/ 	.word	0x00036850
        /*03fc*/ 	.short	0x010a
        /*03fe*/ 	.byte	0x04
	.zero		1


	//   ....[30]....
        /*0400*/ 	.word	0x00008ec0
        /*0404*/ 	.word	0x00000090
        /*0408*/ 	.word	0x00000000
        /*040c*/ 	.short	0x0101
        /*040e*/ 	.byte	0x3f
	.zero		1


	//   ....[31]....
        /*0410*/ 	.word	0x00008f70
        /*0414*/ 	.word	0x0000008a
        /*0418*/ 	.word	0x00000000
        /*041c*/ 	.short	0x0101
        /*041e*/ 	.byte	0x3f
	.zero		1


	//   ....[32]....
        /*0420*/ 	.word	0x00009ad0
        /*0424*/ 	.word	0x000000ff
        /*0428*/ 	.word	0x00036850
        /*042c*/ 	.short	0x010a
        /*042e*/ 	.byte	0x07
	.zero		1


	//   ....[33]....
        /*0430*/ 	.word	0x00009b10
        /*0434*/ 	.word	0x000000ff
        /*0438*/ 	.word	0x00036850
        /*043c*/ 	.short	0x010a
        /*043e*/ 	.byte	0x07
	.zero		1


	//   ....[34]....
        /*0440*/ 	.word	0x0000a5f0
        /*0444*/ 	.word	0x00000006
        /*0448*/ 	.word	0x00000000
        /*044c*/ 	.short	0x0101
        /*044e*/ 	.byte	0x3f
	.zero		1


	//   ....[35]....
        /*0450*/ 	.word	0x0000b300
        /*0454*/ 	.word	0x000000ff
        /*0458*/ 	.word	0x00000000
        /*045c*/ 	.short	0x0101
        /*045e*/ 	.byte	0x06
	.zero		1


	//   ....[36]....
        /*0460*/ 	.word	0x0000c1c0
        /*0464*/ 	.word	0x00000006
        /*0468*/ 	.word	0x00036840
        /*046c*/ 	.short	0x010a
        /*046e*/ 	.byte	0x3f
	.zero		1


	//   ....[37]....
        /*0470*/ 	.word	0x0000c720
        /*0474*/ 	.word	0x00000009
        /*0478*/ 	.word	0x00036820
        /*047c*/ 	.short	0x010a
        /*047e*/ 	.byte	0x3f
	.zero		1


	//   ....[38]....
        /*0480*/ 	.word	0x0000ca00
        /*0484*/ 	.word	0x00000002
        /*0488*/ 	.word	0x00036840
        /*048c*/ 	.short	0x010a
        /*048e*/ 	.byte	0x3f
	.zero		1


	//   ....[39]....
        /*0490*/ 	.word	0x0000ccc0
        /*0494*/ 	.word	0x00000002
        /*0498*/ 	.word	0x00000060
        /*049c*/ 	.short	0x010a
        /*049e*/ 	.byte	0x3f
	.zero		1


	//   ....[40]....
        /*04a0*/ 	.word	0x0000d250
        /*04a4*/ 	.word	0x00000002
        /*04a8*/ 	.word	0x00036840
        /*04ac*/ 	.short	0x010a
        /*04ae*/ 	.byte	0x3f
	.zero		1


	//   ....[41]....
        /*04b0*/ 	.word	0x0000d510
        /*04b4*/ 	.word	0x00000002
        /*04b8*/ 	.word	0x00000060
        /*04bc*/ 	.short	0x010a
        /*04be*/ 	.byte	0x3f
	.zero		1


	//   ....[42]....
        /*04c0*/ 	.word	0x0000d9d0
        /*04c4*/ 	.word	0x00000002
        /*04c8*/ 	.word	0x00036840
        /*04cc*/ 	.short	0x010a
        /*04ce*/ 	.byte	0x3f
	.zero		1


	//   ....[43]....
        /*04d0*/ 	.word	0x0000dcb0
        /*04d4*/ 	.word	0x00000002
        /*04d8*/ 	.word	0x00000060
        /*04dc*/ 	.short	0x010a
        /*04de*/ 	.byte	0x3f
	.zero		1


	//   ....[44]....
        /*04e0*/ 	.word	0x0000e030
        /*04e4*/ 	.word	0x00000003
        /*04e8*/ 	.word	0x00036860
        /*04ec*/ 	.short	0x010a
        /*04ee*/ 	.byte	0x3f
	.zero		1


	//   ....[45]....
        /*04f0*/ 	.word	0x0000e400
        /*04f4*/ 	.word	0x00000000
        /*04f8*/ 	.word	0x00036820
        /*04fc*/ 	.short	0x010a
        /*04fe*/ 	.byte	0x3f
	.zero		1


	//   ....[46]....
        /*0500*/ 	.word	0x0000e5c0
        /*0504*/ 	.word	0x00000006
        /*0508*/ 	.word	0x00000000
        /*050c*/ 	.short	0x010a
        /*050e*/ 	.byte	0x3f
	.zero		1


	//   ....[47]....
        /*0510*/ 	.word	0x0000e630
        /*0514*/ 	.word	0x00000003
        /*0518*/ 	.word	0x00000000
        /*051c*/ 	.short	0x010a
        /*051e*/ 	.byte	0x3f
	.zero		1


	//   ....[48]....
        /*0520*/ 	.word	0x0000e690
        /*0524*/ 	.word	0x00000010
        /*0528*/ 	.word	0x00000000
        /*052c*/ 	.short	0x010a
        /*052e*/ 	.byte	0x3f
	.zero		1


	//   ....[49]....
        /*0530*/ 	.word	0x0000e6c0
        /*0534*/ 	.word	0x00000003
        /*0538*/ 	.word	0x00000000
        /*053c*/ 	.short	0x010a
        /*053e*/ 	.byte	0x3f
	.zero		1


	//   ....[50]....
        /*0540*/ 	.word	0x0000e740
        /*0544*/ 	.word	0x00000003
        /*0548*/ 	.word	0x00036800
        /*054c*/ 	.short	0x010a
        /*054e*/ 	.byte	0x3f
	.zero		1


	//   ....[51]....
        /*0550*/ 	.word	0x0000e790
        /*0554*/ 	.word	0x00000002
        /*0558*/ 	.word	0x00036830
        /*055c*/ 	.short	0x010a
        /*055e*/ 	.byte	0x3f
	.zero		1


	//   ....[52]....
        /*0560*/ 	.word	0x0000e7f0
        /*0564*/ 	.word	0x00000003
        /*0568*/ 	.word	0x00036830
        /*056c*/ 	.short	0x010a
        /*056e*/ 	.byte	0x3f
	.zero		1


	//   ....[53]....
        /*0570*/ 	.word	0x0000e850
        /*0574*/ 	.word	0x00000003
        /*0578*/ 	.word	0x00036850
        /*057c*/ 	.short	0x010a
        /*057e*/ 	.byte	0x3f
	.zero		1


	//   ....[54]....
        /*0580*/ 	.word	0x0000e8b0
        /*0584*/ 	.word	0x00000009
        /*0588*/ 	.word	0x00036850
        /*058c*/ 	.short	0x010a
        /*058e*/ 	.byte	0x3f
	.zero		1


	//   ....[55]....
        /*0590*/ 	.word	0x0000ea50
        /*0594*/ 	.word	0x00000006
        /*0598*/ 	.word	0x00036840
        /*059c*/ 	.short	0x010a
        /*059e*/ 	.byte	0x3f
	.zero		1


	//   ....[56]....
        /*05a0*/ 	.word	0x0000ead0
        /*05a4*/ 	.word	0x00000007
        /*05a8*/ 	.word	0x00036820
        /*05ac*/ 	.short	0x010a
        /*05ae*/ 	.byte	0x3f
	.zero		1


	//   ....[57]....
        /*05b0*/ 	.word	0x0000eb20
        /*05b4*/ 	.word	0x00000002
        /*05b8*/ 	.word	0x00036840
        /*05bc*/ 	.short	0x010a
        /*05be*/ 	.byte	0x3f
	.zero		1


	//   ....[58]....
        /*05c0*/ 	.word	0x0000eb70
        /*05c4*/ 	.word	0x00000002
        /*05c8*/ 	.word	0x00000060
        /*05cc*/ 	.short	0x010a
        /*05ce*/ 	.byte	0x3f
	.zero		1


	//   ....[59]....
        /*05d0*/ 	.word	0x0000ebc0
        /*05d4*/ 	.word	0x00000002
        /*05d8*/ 	.word	0x00036840
        /*05dc*/ 	.short	0x010a
        /*05de*/ 	.byte	0x3f
	.zero		1


	//   ....[60]....
        /*05e0*/ 	.word	0x0000ec10
        /*05e4*/ 	.word	0x00000002
        /*05e8*/ 	.word	0x00000060
        /*05ec*/ 	.short	0x010a
        /*05ee*/ 	.byte	0x3f
	.zero		1


	//   ....[61]....
        /*05f0*/ 	.word	0x0000ec60
        /*05f4*/ 	.word	0x00000002
        /*05f8*/ 	.word	0x00036840
        /*05fc*/ 	.short	0x010a
        /*05fe*/ 	.byte	0x3f
	.zero		1


	//   ....[62]....
        /*0600*/ 	.word	0x0000ecb0
        /*0604*/ 	.word	0x00000002
        /*0608*/ 	.word	0x00000060
        /*060c*/ 	.short	0x010a
        /*060e*/ 	.byte	0x3f
	.zero		1


	//   ....[63]....
        /*0610*/ 	.word	0x0000ed00
        /*0614*/ 	.word	0x00000003
        /*0618*/ 	.word	0x00036860
        /*061c*/ 	.short	0x010a
        /*061e*/ 	.byte	0x3f
	.zero		1


	//   ....[64]....
        /*0620*/ 	.word	0x0000ed50
        /*0624*/ 	.word	0x00000000
        /*0628*/ 	.word	0x00036820
        /*062c*/ 	.short	0x010a
        /*062e*/ 	.byte	0x3f
	.zero		1


	//   ....[65]....
        /*0630*/ 	.word	0x0000eef0
        /*0634*/ 	.word	0x00000006
        /*0638*/ 	.word	0x00000000
        /*063c*/ 	.short	0x010a
        /*063e*/ 	.byte	0x3f
	.zero		1


	//   ....[66]....
        /*0640*/ 	.word	0x0000ef40
        /*0644*/ 	.word	0x00000003
        /*0648*/ 	.word	0x00000000
        /*064c*/ 	.short	0x010a
        /*064e*/ 	.byte	0x3f
	.zero		1


	//   ....[67]....
        /*0650*/ 	.word	0x0000ef90
        /*0654*/ 	.word	0x00000010
        /*0658*/ 	.word	0x00000000
        /*065c*/ 	.short	0x010a
        /*065e*/ 	.byte	0x3f
	.zero		1


	//----- nvinfo : EIATTR_NUM_MBARRIERS
	.align		4
.L_653:
        /*0660*/ 	.byte	0x03, 0x38
        /*0662*/ 	.short	0x0016


	//----- nvinfo : EIATTR_EXIT_INSTR_OFFSETS
	.align		4
        /*0664*/ 	.byte	0x04, 0x1c
        /*0666*/ 	.short	(.L_655 - .L_654)


	//   ....[0]....
.L_654:
        /*0668*/ 	.word	0x00000a20


	//   ....[1]....
        /*066c*/ 	.word	0x0000b400


	//   ....[2]....
        /*0670*/ 	.word	0x0000b460


	//   ....[3]....
        /*0674*/ 	.word	0x0000e710


	//----- nvinfo : EIATTR_MAX_THREADS
	.align		4
.L_655:
        /*0678*/ 	.byte	0x04, 0x05
        /*067a*/ 	.short	(.L_657 - .L_656)
.L_656:
        /*067c*/ 	.word	0x00000180
        /*0680*/ 	.word	0x00000001
        /*0684*/ 	.word	0x00000001


	//----- nvinfo : EIATTR_CRS_STACK_SIZE
	.align		4
.L_657:
        /*0688*/ 	.byte	0x04, 0x1e
        /*068a*/ 	.short	(.L_659 - .L_658)
.L_658:
        /*068c*/ 	.word	0x00000000


	//----- nvinfo : EIATTR_CBANK_PARAM_SIZE
	.align		4
.L_659:
        /*0690*/ 	.byte	0x03, 0x19
        /*0692*/ 	.short	0x0bf0


	//----- nvinfo : EIATTR_PARAM_CBANK
	.align		4
        /*0694*/ 	.byte	0x04, 0x0a
        /*0696*/ 	.short	(.L_661 - .L_660)
	.align		4
.L_660:
        /*0698*/ 	.word	index@(.nv.constant0._ZN7cutlass13device_kernelIN5flash11enable_sm90INS1_16FlashAttnFwdSm90INS1_25CollectiveMainloopFwdSm90ILi2EN4cute5tupleIJNS5_1CILi1EEES8_S8_EEENS6_IJNS7_ILi128EEENS7_ILi112EEENS7_ILi192EEEEEELi192ENS_10bfloat16_tEfNS_4arch4Sm90ELb0ELb0ELb0ELb0ELb0ELb0ELb0ELb1ELb1ELb0ELb0ELb0EEENS1_21CollectiveEpilogueFwdINS6_IJSA_SC_SB_EEES9_SE_SG_Li256ELb0ELb0ELb0ELb0EEENS1_29StaticPersistentTileSchedulerILb0EEEEEEEEEvNT_6ParamsE)
        /*069c*/ 	.short	0x0210
        /*069e*/ 	.short	0x0bf0


	//----- nvinfo : EIATTR_SW_WAR
	.align		4
.L_661:
        /*06a0*/ 	.byte	0x04, 0x36
        /*06a2*/ 	.short	(.L_663 - .L_662)
.L_662:
        /*06a4*/ 	.word	0x00000008
.L_663:


//--------------------- .nv.info._ZN7cutlass13device_kernelIN5flash11enable_sm90INS1_16FlashAttnFwdSm90INS1_25CollectiveMainloopFwdSm90ILi2EN4cute5tupleIJNS5_1CILi2EEENS7_ILi1EEES9_EEENS6_IJNS7_ILi128EEENS7_ILi112EEENS7_ILi192EEEEEELi192ENS_10bfloat16_tEfNS_4arch4Sm90ELb0ELb0ELb0ELb0ELb0ELb0ELb0ELb1ELb1ELb0ELb0ELb0EEENS1_21CollectiveEpilogueFwdINS6_IJSB_SD_SC_EEESA_SF_SH_Li256ELb0ELb0ELb0ELb0EEENS1_29StaticPersistentTileSchedulerILb0EEEEEEEEEvNT_6ParamsE --------------------------
	.section	.nv.info._ZN7cutlass13device_kernelIN5flash11enable_sm90INS1_16FlashAttnFwdSm90INS1_25CollectiveMainloopFwdSm90ILi2EN4cute5tupleIJNS5_1CILi2EEENS7_ILi1EEES9_EEENS6_IJNS7_ILi128EEENS7_ILi112EEENS7_ILi192EEEEEELi192ENS_10bfloat16_tEfNS_4arch4Sm90ELb0ELb0ELb0ELb0ELb0ELb0ELb0ELb1ELb1ELb0ELb0ELb0EEENS1_21CollectiveEpilogueFwdINS6_IJSB_SD_SC_EEESA_SF_SH_Li256ELb0ELb0ELb0ELb0EEENS1_29StaticPersistentTileSchedulerILb0EEEEEEEEEvNT_6ParamsE,"",@"SHT_CUDA_INFO"
	.sectionflags	@""
	.align	4


	//----- nvinfo : EIATTR_CUDA_API_VERSION
	.align		4
        /*0000*/ 	.byte	0x04, 0x37
        /*0002*/ 	.short	(.L_665 - .L_664)
.L_664:
        /*0004*/ 	.word	0x00000082


	//----- nvinfo : EIATTR_KPARAM_INFO
	.align		4
.L_665:
        /*0008*/ 	.byte	0x04, 0x17
        /*000a*/ 	.short	(.L_667 - .L_666)
.L_666:
        /*000c*/ 	.word	0x00000000
        /*0010*/ 	.short	0x0000
        /*0012*/ 	.short	0x0070
        /*0014*/ 	.byte	0x00, 0xf0, 0x01, 0x2e


	//----- nvinfo : EIATTR_SPARSE_MMA_MASK
	.align		4
.L_667:
        /*0018*/ 	.byte	0x03, 0x50
        /*001a*/ 	.short	0x0000


	//----- nvinfo : EIATTR_MAXREG_COUNT
	.align		4
        /*001c*/ 	.byte	0x03, 0x1b
        /*001e*/ 	.short	0x00a8


	//----- nvinfo : EIATTR_NUM_BARRIERS
	.align		4
        /*0020*/ 	.byte	0x02, 0x4c
        /*0022*/ 	.byte	0x09
	.zero		1


	//----- nvinfo : EIATTR_EXTERNS
	.align		4
        /*0024*/ 	.byte	0x04, 0x0f
        /*0026*/ 	.short	(.L_669 - .L_668)


	//   ....[0]....
	.align		4
.L_668:
        /*0028*/ 	.word	index@(__assertfail)


	//----- nvinfo : EIATTR_ANNOTATIONS
	.align		4
.L_669:
        /*002c*/ 	.byte	0x04, 0x55
        /*002e*/ 	.short	(.L_671 - .L_670)


	//   ....[0]....
.L_670:
        /* <DEDUP_REMOVED lines=26> */


	//----- nvinfo : EIATTR_MERCURY_ISA_VERSION
	.align		4
.L_671:
        /*01b8*/ 	.byte	0x03, 0x5f
        /*01ba*/ 	.short	0x0101


	//----- nvinfo : EIATTR_INT_WARP_WIDE_INSTR_OFFSETS
	.align		4
        /*01bc*/ 	.byte	0x04, 0x31
        /*01be*/ 	.short	(.L_673 - .L_672)


	//   ....[0]....
.L_672:
        /*01c0*/ 	.word	0x00000180


	//   ....[1]....
        /*01c4*/ 	.word	0x00000220


	//   ....[2]....
        /*01c8*/ 	.word	0x00000290


	//   ....[3]....
        /*01cc*/ 	.word	0x0000bac0


	//   ....[4]....
        /*01d0*/ 	.word	0x0000baf0


	//   ....[5]....
        /*01d4*/ 	.word	0x0000bbd0


	//   ....[6]....
        /*01d8*/ 	.word	0x0000bcb0


	//----- nvinfo : EIATTR_COOP_GROUP_MASK_REGIDS
	.align		4
.L_673:
        /*01dc*/ 	.byte	0x04, 0x29
        /*01de*/ 	.short	(.L_675 - .L_674)


	//   ....[0]....
.L_674:
        /*01e0*/ 	.word	0xffffffff


	//   ....[1]....
        /*01e4*/ 	.word	0xffffffff


	//   ....[2]....
        /*01e8*/ 	.word	0xffffffff


	//   ....[3]....
        /*01ec*/ 	.word	0xffffffff


	//   ....[4]....
        /*01f0*/ 	.word	0xffffffff


	//   ....[5]....
        /*01f4*/ 	.word	0xffffffff


	//   ....[6]....
        /*01f8*/ 	.word	0xffffffff


	//   ....[7]....
        /*01fc*/ 	.word	0xffffffff


	//   ....[8]....
        /*0200*/ 	.word	0xffffffff


	//   ....[9]....
        /*0204*/ 	.word	0xffffffff


	//   ....[10]....
        /*0208*/ 	.word	0xffffffff


	//   ....[11]....
        /*020c*/ 	.word	0xffffffff


	//   ....[12]....
        /*0210*/ 	.word	0xffffffff


	//   ....[13]....
        /*0214*/ 	.word	0xffffffff


	//   ....[14]....
        /*0218*/ 	.word	0xffffffff


	//   ....[15]....
        /*021c*/ 	.word	0xffffffff


	//   ....[16]....
        /*0220*/ 	.word	0xffffffff


	//   ....[17]....
        /*0224*/ 	.word	0xffffffff


	//   ....[18]....
        /*0228*/ 	.word	0xffffffff


	//   ....[19]....
        /*022c*/ 	.word	0xffffffff


	//   ....[20]....
        /*0230*/ 	.word	0xffffffff


	//   ....[21]....
        /*0234*/ 	.word	0xffffffff


	//   ....[22]....
        /*0238*/ 	.word	0xffffffff


	//   ....[23]....
        /*023c*/ 	.word	0xffffffff


	//   ....[24]....
        /*0240*/ 	.word	0x0500000f


	//   ....[25]....
        /*0244*/ 	.word	0x0500000f


	//----- nvinfo : EIATTR_COOP_GROUP_INSTR_OFFSETS
	.align		4
.L_675:
        /*0248*/ 	.byte	0x04, 0x28
        /*024a*/ 	.short	(.L_677 - .L_676)


	//   ....[0]....
.L_676:
        /*024c*/ 	.word	0x00000060


	//   ....[1]....
        /*0250*/ 	.word	0x00000190


	//   ....[2]....
        /*0254*/ 	.word	0x00000230


	//   ....[3]....
        /*0258*/ 	.word	0x00000410


	//   ....[4]....
        /*025c*/ 	.word	0x00000640


	//   ....[5]....
        /*0260*/ 	.word	0x00000890


	//   ....[6]....
        /*0264*/ 	.word	0x00000b10


	//   ....[7]....
        /*0268*/ 	.word	0x00000e40


	//   ....[8]....
        /*026c*/ 	.word	0x000012c0


	//   ....[9]....
        /*0270*/ 	.word	0x00004210


	//   ....[10]....
        /*0274*/ 	.word	0x00004310


	//   ....[11]....
        /*0278*/ 	.word	0x00004810


	//   ....[12]....
        /*027c*/ 	.word	0x00004860


	//   ....[13]....
        /*0280*/ 	.word	0x00008330


	//   ....[14]....
        /*0284*/ 	.word	0x00008340


	//   ....[15]....
        /*0288*/ 	.word	0x00008380


	//   ....[16]....
        /*028c*/ 	.word	0x00008390


	//   ....[17]....
        /*0290*/ 	.word	0x000098b0


	//   ....[18]....
        /*0294*/ 	.word	0x000098e0


	//   ....[19]....
        /*0298*/ 	.word	0x00009970


	//   ....[20]....
        /*029c*/ 	.word	0x00009990


	//   ....[21]....
        /*02a0*/ 	.word	0x0000ae30


	//   ....[22]....
        /*02a4*/ 	.word	0x0000b170


	//   ....[23]....
        /*02a8*/ 	.word	0x0000e4b0


	//   ....[24]....
        /*02ac*/ 	.word	0x0000e9a0


	//   ....[25]....
        /*02b0*/ 	.word	0x0000ee40


	//----- nvinfo : EIATTR_REG_RECONFIG
	.align		4
.L_677:
        /*02b4*/ 	.byte	0x01, 0x54
	.zero		2


	//----- nvinfo : EIATTR_SYSCALL_OFFSETS
	.align		4
        /*02b8*/ 	.byte	0x04, 0x46
        /*02ba*/ 	.short	(.L_679 - .L_678)


	//   ....[0]....
.L_678:
        /*02bc*/ 	.word	0x00001650


	//   ....[1]....
        /*02c0*/ 	.word	0x0000b6d0


	//   ....[2]....
        /*02c4*/ 	.word	0x0000b810


	//   ....[3]....
        /*02c8*/ 	.word	0x0000b910


	//----- nvinfo : EIATTR_MBARRIER_INSTR_OFFSETS
	.align		4
.L_679:
        /*02cc*/ 	.byte	0x04, 0x39
        /*02ce*/ 	.short	(.L_681 - .L_680)


	//   ....[0]....
.L_680:
        /*02d0*/ 	.word	0x000002b0
        /*02d4*/ 	.word	0x000000ff
        /*02d8*/ 	.word	0x00036800
        /*02dc*/ 	.short	0x0100
        /*02de*/ 	.byte	0x08
	.zero		1


	//   ....[1]....
        /*02e0*/ 	.word	0x000002c0
        /*02e4*/ 	.word	0x000000ff
        /*02e8*/ 	.word	0x00036820
        /*02ec*/ 	.short	0x0100
        /*02ee*/ 	.byte	0x08
	.zero		1


	//   ....[2]....
        /*02f0*/ 	.word	0x000003b0
        /*02f4*/ 	.word	0x000000ff
        /*02f8*/ 	.word	0x00036830
        /*02fc*/ 	.short	0x0100
        /*02fe*/ 	.byte	0x08
	.zero		1


	//   ....[3]....
        /*0300*/ 	.word	0x000003c0
        /*0304*/ 	.word	0x000000ff
        /*0308*/ 	.word	0x00036840
        /*030c*/ 	.short	0x0100
        /*030e*/ 	.byte	0x08
	.zero		1


	//   ....[4]....
        /*0310*/ 	.word	0x000003d0
        /*0314*/ 	.word	0x000000ff
        /*0318*/ 	.word	0x00036838
        /*031c*/ 	.short	0x0100
        /*031e*/ 	.byte	0x08
	.zero		1


	//   ....[5]....
        /*0320*/ 	.word	0x000003e0
        /*0324*/ 	.word	0x000000ff
        /*0328*/ 	.word	0x00036848
        /*032c*/ 	.short	0x0100
        /*032e*/ 	.byte	0x08
	.zero		1


	//   ....[6]....
        /*0330*/ 	.word	0x000005f0
        /*0334*/ 	.word	0x000000ff
        /*0338*/ 	.word	0x00036850
        /*033c*/ 	.short	0x0100
        /*033e*/ 	.byte	0x08
	.zero		1


	//   ....[7]....
        /*0340*/ 	.word	0x00000600
        /*0344*/ 	.word	0x000000ff
        /*0348*/ 	.word	0x00036860
        /*034c*/ 	.short	0x0100
        /*034e*/ 	.byte	0x08
	.zero		1


	//   ....[8]....
        /*0350*/ 	.word	0x00000610
        /*0354*/ 	.word	0x000000ff
        /*0358*/ 	.word	0x00036858
        /*035c*/ 	.short	0x0100
        /*035e*/ 	.byte	0x08
	.zero		1


	//   ....[9]....
        /*0360*/ 	.word	0x00000620
        /*0364*/ 	.word	0x000000ff
        /*0368*/ 	.word	0x00036868
        /*036c*/ 	.short	0x0100
        /*036e*/ 	.byte	0x08
	.zero		1


	//   ....[10]....
        /*0370*/ 	.word	0x00000840
        /*0374*/ 	.word	0x000000ff
        /*0378*/ 	.word	0x00036870
        /*037c*/ 	.short	0x0100
        /*037e*/ 	.byte	0x08
	.zero		1


	//   ....[11]....
        /*0380*/ 	.word	0x00000850
        /*0384*/ 	.word	0x000000ff
        /*0388*/ 	.word	0x00036880
        /*038c*/ 	.short	0x0100
        /*038e*/ 	.byte	0x08
	.zero		1


	//   ....[12]....
        /*0390*/ 	.word	0x00000860
        /*0394*/ 	.word	0x000000ff
        /*0398*/ 	.word	0x00036878
        /*039c*/ 	.short	0x0100
        /*039e*/ 	.byte	0x08
	.zero		1


	//   ....[13]....
        /*03a0*/ 	.word	0x00000870
        /*03a4*/ 	.word	0x000000ff
        /*03a8*/ 	.word	0x00036888
        /*03ac*/ 	.short	0x0100
        /*03ae*/ 	.byte	0x08
	.zero		1


	//   ....[14]....
        /*03b0*/ 	.word	0x00000ac0
        /*03b4*/ 	.word	0x000000ff
        /*03b8*/ 	.word	0x00036890
        /*03bc*/ 	.short	0x0100
        /*03be*/ 	.byte	0x08
	.zero		1


	//   ....[15]....
        /*03c0*/ 	.word	0x00000ad0
        /*03c4*/ 	.word	0x000000ff
        /*03c8*/ 	.word	0x000368a0
        /*03cc*/ 	.short	0x0100
        /*03ce*/ 	.byte	0x08
	.zero		1


	//   ....[16]....
        /*03d0*/ 	.word	0x00000ae0
        /*03d4*/ 	.word	0x000000ff
        /*03d8*/ 	.word	0x00036898
        /*03dc*/ 	.short	0x0100
        /*03de*/ 	.byte	0x08
	.zero		1


	//   ....[17]....
        /*03e0*/ 	.word	0x00000af0
        /*03e4*/ 	.word	0x000000ff
        /*03e8*/ 	.word	0x000368a8
        /*03ec*/ 	.short	0x0100
        /*03ee*/ 	.byte	0x08
	.zero		1


	//   ....[18]....
        /*03f0*/ 	.word	0x00000d90
        /*03f4*/ 	.word	0x000000ff
        /*03f8*/ 	.word	0x000368b0
        /*03fc*/ 	.short	0x0100
        /*03fe*/ 	.byte	0x08
	.zero		1


	//   ....[19]....
        /*0400*/ 	.word	0x00000da0
        /*0404*/ 	.word	0x000000ff
        /*0408*/ 	.word	0x000368c0
        /*040c*/ 	.short	0x0100
        /*040e*/ 	.byte	0x08
	.zero		1


	//   ....[20]....
        /*0410*/ 	.word	0x00000db0
        /*0414*/ 	.word	0x000000ff
        /*0418*/ 	.word	0x000368b8
        /*041c*/ 	.short	0x0100
        /*041e*/ 	.byte	0x08
	.zero		1


	//   ....[21]....
        /*0420*/ 	.word	0x00000dc0
        /*0424*/ 	.word	0x000000ff
        /*0428*/ 	.word	0x000368c8
        /*042c*/ 	.short	0x0100
        /*042e*/ 	.byte	0x08
	.zero		1


	//   ....[22]....
        /*0430*/ 	.word	0x000016a0
        /*0434*/ 	.word	0x000000ff
        /*0438*/ 	.word	0x00036800
        /*043c*/ 	.short	0x010a
        /*043e*/ 	.byte	0x04
	.zero		1


	//   ....[23]....
        /*0440*/ 	.word	0x00001730
        /*0444*/ 	.word	0x00000002
        /*0448*/ 	.word	0x00036830
        /*044c*/ 	.short	0x010a
        /*044e*/ 	.byte	0x3f
	.zero		1


	//   ....[24]....
        /*0450*/ 	.word	0x00001770
        /*0454*/ 	.word	0x00000002
        /*0458*/ 	.word	0x00036830
        /*045c*/ 	.short	0x010a
        /*045e*/ 	.byte	0x3f
	.zero		1


	//   ....[25]....
        /*0460*/ 	.word	0x00004ae0
        /*0464*/ 	.word	0x00000002
        /*0468*/ 	.word	0x00000000
        /*046c*/ 	.short	0x0101
        /*046e*/ 	.byte	0x3f
	.zero		1


	//   ....[26]....
        /*0470*/ 	.word	0x00005690
        /*0474*/ 	.word	0x000000ff
        /*0478*/ 	.word	0x00036830
        /*047c*/ 	.short	0x010a
        /*047e*/ 	.byte	0x27
	.zero		1


	//   ....[27]....
        /*0480*/ 	.word	0x000056d0
        /*0484*/ 	.word	0x000000ff
        /*0488*/ 	.word	0x00036830
        /*048c*/ 	.short	0x010a
        /*048e*/ 	.byte	0x27
	.zero		1


	//   ....[28]....
        /*0490*/ 	.word	0x00007c70
        /*0494*/ 	.word	0x000000ff
        /*0498*/ 	.word	0x00036850
        /*049c*/ 	.short	0x010a
        /*049e*/ 	.byte	0x05
	.zero		1


	//   ....[29]....
        /*04a0*/ 	.word	0x00007cb0
        /*04a4*/ 	.word	0x000000ff
        /*04a8*/ 	.word	0x00036850
        /*04ac*/ 	.short	0x010a
        /*04ae*/ 	.byte	0x05
	.zero		1


	//   ....[30]....
        /*04b0*/ 	.word	0x00008d30
        /*04b4*/ 	.word	0x00000005
        /*04b8*/ 	.word	0x00000000
        /*04bc*/ 	.short	0x0101
        /*04be*/ 	.byte	0x3f
	.zero		1


	//   ....[31]....
        /*04c0*/ 	.word	0x00009170
        /*04c4*/ 	.word	0x0000007a
        /*04c8*/ 	.word	0x00000000
        /*04cc*/ 	.short	0x0101
        /*04ce*/ 	.byte	0x3f
	.zero		1


	//   ....[32]....
        /*04d0*/ 	.word	0x00009820
        /*04d4*/ 	.word	0x000000ff
        /*04d8*/ 	.word	0x00036850
        /*04dc*/ 	.short	0x010a
        /*04de*/ 	.byte	0x05
	.zero		1


	//   ....[33]....
        /*04e0*/ 	.word	0x00009860
        /*04e4*/ 	.word	0x000000ff
        /*04e8*/ 	.word	0x00036850
        /*04ec*/ 	.short	0x010a
        /*04ee*/ 	.byte	0x05
	.zero		1


	//   ....[34]....
        /*04f0*/ 	.word	0x0000a800
        /*04f4*/ 	.word	0x00000004
        /*04f8*/ 	.word	0x00000000
        /*04fc*/ 	.short	0x0101
        /*04fe*/ 	.byte	0x3f
	.zero		1


	//   ....[35]....
        /*0500*/ 	.word	0x0000b060
        /*0504*/ 	.word	0x000000ff
        /*0508*/ 	.word	0x00000000
        /*050c*/ 	.short	0x0101
        /*050e*/ 	.byte	0x07
	.zero		1


	//   ....[36]....
        /*0510*/ 	.word	0x0000b070
        /*0514*/ 	.word	0x000000ff
        /*0518*/ 	.word	0x00000000
        /*051c*/ 	.short	0x0101
        /*051e*/ 	.byte	0x06
	.zero		1


	//   ....[37]....
        /*0520*/ 	.word	0x0000c030
        /*0524*/ 	.word	0x00000005
        /*0528*/ 	.word	0x00036840
        /*052c*/ 	.short	0x010a
        /*052e*/ 	.byte	0x3f
	.zero		1


	//   ....[38]....
        /*0530*/ 	.word	0x0000c5f0
        /*0534*/ 	.word	0x0000000a
        /*0538*/ 	.word	0x00036820
        /*053c*/ 	.short	0x010a
        /*053e*/ 	.byte	0x3f
	.zero		1


	//   ....[39]....
        /*0540*/ 	.word	0x0000c8e0
        /*0544*/ 	.word	0x00000002
        /*0548*/ 	.word	0x00036840
        /*054c*/ 	.short	0x010a
        /*054e*/ 	.byte	0x3f
	.zero		1


	//   ....[40]....
        /*0550*/ 	.word	0x0000cbe0
        /*0554*/ 	.word	0x00000002
        /*0558*/ 	.word	0x00036860
        /*055c*/ 	.short	0x010a
        /*055e*/ 	.byte	0x3f
	.zero		1


	//   ....[41]....
        /*0560*/ 	.word	0x0000d160
        /*0564*/ 	.word	0x00000002
        /*0568*/ 	.word	0x00036840
        /*056c*/ 	.short	0x010a
        /*056e*/ 	.byte	0x3f
	.zero		1


	//   ....[42]....
        /*0570*/ 	.word	0x0000d460
        /*0574*/ 	.word	0x00000002
        /*0578*/ 	.word	0x00036860
        /*057c*/ 	.short	0x010a
        /*057e*/ 	.byte	0x3f
	.zero		1


	//   ....[43]....
        /*0580*/ 	.word	0x0000d960
        /*0584*/ 	.word	0x00000002
        /*0588*/ 	.word	0x00036840
        /*058c*/ 	.short	0x010a
        /*058e*/ 	.byte	0x3f
	.zero		1


	//   ....[44]....
        /*0590*/ 	.word	0x0000dc60
        /*0594*/ 	.word	0x00000002
        /*0598*/ 	.word	0x00036860
        /*059c*/ 	.short	0x010a
        /*059e*/ 	.byte	0x3f
	.zero		1


	//   ....[45]....
        /*05a0*/ 	.word	0x0000dff0
        /*05a4*/ 	.word	0x00000002
        /*05a8*/ 	.word	0x00036860
        /*05ac*/ 	.short	0x010a
        /*05ae*/ 	.byte	0x3f
	.zero		1


	//   ....[46]....
        /*05b0*/ 	.word	0x0000e430
        /*05b4*/ 	.word	0x00000000
        /*05b8*/ 	.word	0x00036820
        /*05bc*/ 	.short	0x010a
        /*05be*/ 	.byte	0x3f
	.zero		1


	//   ....[47]....
        /*05c0*/ 	.word	0x0000e5d0
        /*05c4*/ 	.word	0x00000006
        /*05c8*/ 	.word	0x00000000
        /*05cc*/ 	.short	0x010a
        /*05ce*/ 	.byte	0x3f
	.zero		1


	//   ....[48]....
        /*05d0*/ 	.word	0x0000e640
        /*05d4*/ 	.word	0x00000003
        /*05d8*/ 	.word	0x00000000
        /*05dc*/ 	.short	0x010a
        /*05de*/ 	.byte	0x3f
	.zero		1


	//   ....[49]....
        /*05e0*/ 	.word	0x0000e6a0
        /*05e4*/ 	.word	0x00000010
        /*05e8*/ 	.word	0x00000000
        /*05ec*/ 	.short	0x010a
        /*05ee*/ 	.byte	0x3f
	.zero		1


	//   ....[50]....
        /*05f0*/ 	.word	0x0000e6d0
        /*05f4*/ 	.word	0x00000003
        /*05f8*/ 	.word	0x00000000
        /*05fc*/ 	.short	0x010a
        /*05fe*/ 	.byte	0x3f
	.zero		1


	//   ....[51]....
        /*0600*/ 	.word	0x0000e750
        /*0604*/ 	.word	0x00000003
        /*0608*/ 	.word	0x00036800
        /*060c*/ 	.short	0x010a
        /*060e*/ 	.byte	0x3f
	.zero		1


	//   ....[52]....
        /*0610*/ 	.word	0x0000e7a0
        /*0614*/ 	.word	0x00000002
        /*0618*/ 	.word	0x00036830
        /*061c*/ 	.short	0x010a
        /*061e*/ 	.byte	0x3f
	.zero		1


	//   ....[53]....
        /*0620*/ 	.word	0x0000e800
        /*0624*/ 	.word	0x00000003
        /*0628*/ 	.word	0x00036830
        /*062c*/ 	.short	0x010a
        /*062e*/ 	.byte	0x3f
	.zero		1


	//   ....[54]....
        /*0630*/ 	.word	0x0000e860
        /*0634*/ 	.word	0x00000003
        /*0638*/ 	.word	0x00036850
        /*063c*/ 	.short	0x010a
        /*063e*/ 	.byte	0x3f
	.zero		1


	//   ....[55]....
        /*0640*/ 	.word	0x0000e8c0
        /*0644*/ 	.word	0x00000007
        /*0648*/ 	.word	0x00036850
        /*064c*/ 	.short	0x010a
        /*064e*/ 	.byte	0x3f
	.zero		1


	//   ....[56]....
        /*0650*/ 	.word	0x0000ea60
        /*0654*/ 	.word	0x00000005
        /*0658*/ 	.word	0x00036840
        /*065c*/ 	.short	0x010a
        /*065e*/ 	.byte	0x3f
	.zero		1


	//   ....[57]....
        /*0660*/ 	.word	0x0000eae0
        /*0664*/ 	.word	0x00000007
        /*0668*/ 	.word	0x00036820
        /*066c*/ 	.short	0x010a
        /*066e*/ 	.byte	0x3f
	.zero		1


	//   ....[58]....
        /*0670*/ 	.word	0x0000eb30
        /*0674*/ 	.word	0x00000002
        /*0678*/ 	.word	0x00036840
        /*067c*/ 	.short	0x010a
        /*067e*/ 	.byte	0x3f
	.zero		1


	//   ....[59]....
        /*0680*/ 	.word	0x0000eb80
        /*0684*/ 	.word	0x00000002
        /*0688*/ 	.word	0x00036860
        /*068c*/ 	.short	0x010a
        /*068e*/ 	.byte	0x3f
	.zero		1


	//   ....[60]....
        /*0690*/ 	.word	0x0000ebd0
        /*0694*/ 	.word	0x00000002
        /*0698*/ 	.word	0x00036840
        /*069c*/ 	.short	0x010a
        /*069e*/ 	.byte	0x3f
	.zero		1


	//   ....[61]....
        /*06a0*/ 	.word	0x0000ec20
        /*06a4*/ 	.word	0x00000002
        /*06a8*/ 	.word	0x00036860
        /*06ac*/ 	.short	0x010a
        /*06ae*/ 	.byte	0x3f
	.zero		1


	//   ....[62]....
        /*06b0*/ 	.word	0x0000ec70
        /*06b4*/ 	.word	0x00000002
        /*06b8*/ 	.word	0x00036840
        /*06bc*/ 	.short	0x010a
        /*06be*/ 	.byte	0x3f
	.zero		1


	//   ....[63]....
        /*06c0*/ 	.word	0x0000ecc0
        /*06c4*/ 	.word	0x00000002
        /*06c8*/ 	.word	0x00036860
        /*06cc*/ 	.short	0x010a
        /*06ce*/ 	.byte	0x3f
	.zero		1


	//   ....[64]....
        /*06d0*/ 	.word	0x0000ed10
        /*06d4*/ 	.word	0x00000002
        /*06d8*/ 	.word	0x00036860
        /*06dc*/ 	.short	0x010a
        /*06de*/ 	.byte	0x3f
	.zero		1


	//   ....[65]....
        /*06e0*/ 	.word	0x0000ed60
        /*06e4*/ 	.word	0x00000000
        /*06e8*/ 	.word	0x00036820
        /*06ec*/ 	.short	0x010a
        /*06ee*/ 	.byte	0x3f
	.zero		1


	//   ....[66]....
        /*06f0*/ 	.word	0x0000ef00
        /*06f4*/ 	.word	0x00000006
        /*06f8*/ 	.word	0x00000000
        /*06fc*/ 	.short	0x010a
        /*06fe*/ 	.byte	0x3f
	.zero		1


	//   ....[67]....
        /*0700*/ 	.word	0x0000ef50
        /*0704*/ 	.word	0x00000003
        /*0708*/ 	.word	0x00000000
        /*070c*/ 	.short	0x010a
        /*070e*/ 	.byte	0x3f
	.zero		1


	//   ....[68]....
        /*0710*/ 	.word	0x0000efa0
        /*0714*/ 	.word	0x00000010
        /*0718*/ 	.word	0x00000000
        /*071c*/ 	.short	0x010a
        /*071e*/ 	.byte	0x3f
	.zero		1


	//----- nvinfo : EIATTR_NUM_MBARRIERS
	.align		4
.L_681:
        /*0720*/ 	.byte	0x03, 0x38
        /*0722*/ 	.short	0x0016


	//----- nvinfo : EIATTR_EXIT_INSTR_OFFSETS
	.align		4
        /*0724*/ 	.byte	0x04, 0x1c
        /*0726*/ 	.short	(.L_683 - .L_682)


	//   ....[0]....
.L_682:
        /*0728*/ 	.word	0x00000f60


	//   ....[1]....
        /*072c*/ 	.word	0x0000b130


	//   ....[2]....
        /*0730*/ 	.word	0x0000b190


	//   ....[3]....
        /*0734*/ 	.word	0x0000e720


	//----- nvinfo : EIATTR_MAX_THREADS
	.align		4
.L_683:
        /*0738*/ 	.byte	0x04, 0x05
        /*073a*/ 	.short	(.L_685 - .L_684)
.L_684:
        /*073c*/ 	.word	0x00000180
        /*0740*/ 	.word	0x00000001
        /*0744*/ 	.word	0x00000001


	//----- nvinfo : EIATTR_CRS_STACK_SIZE
	.align		4
.L_685:
        /*0748*/ 	.byte	0x04, 0x1e
        /*074a*/ 	.short	(.L_687 - .L_686)
.L_686:
        /*074c*/ 	.word	0x00000000


	//----- nvinfo : EIATTR_CBANK_PARAM_SIZE
	.align		4
.L_687:
        /*0750*/ 	.byte	0x03, 0x19
        /*0752*/ 	.short	0x0bf0


	//----- nvinfo : EIATTR_PARAM_CBANK
	.align		4
        /*0754*/ 	.byte	0x04, 0x0a
        /*0756*/ 	.short	(.L_689 - .L_688)
	.align		4
.L_688:
        /*0758*/ 	.word	index@(.nv.constant0._ZN7cutlass13device_kernelIN5flash11enable_sm90INS1_16FlashAttnFwdSm90INS1_25CollectiveMainloopFwdSm90ILi2EN4cute5tupleIJNS5_1CILi2EEENS7_ILi1EEES9_EEENS6_IJNS7_ILi128EEENS7_ILi112EEENS7_ILi192EEEEEELi192ENS_10bfloat16_tEfNS_4arch4Sm90ELb0ELb0ELb0ELb0ELb0ELb0ELb0ELb1ELb1ELb0ELb0ELb0EEENS1_21CollectiveEpilogueFwdINS6_IJSB_SD_SC_EEESA_SF_SH_Li256ELb0ELb0ELb0ELb0EEENS1_29StaticPersistentTileSchedulerILb0EEEEEEEEEvNT_6ParamsE)
        /*075c*/ 	.short	0x0210
        /*075e*/ 	.short	0x0bf0


	//----- nvinfo : EIATTR_SW_WAR
	.align		4
.L_689:
        /*0760*/ 	.byte	0x04, 0x36
        /*0762*/ 	.short	(.L_691 - .L_690)
.L_690:
        /*0764*/ 	.word	0x00000008
.L_691:


//--------------------- .nv.info._ZN7cutlass13device_kernelIN5flash11enable_sm90INS1_16FlashAttnFwdSm90INS1_25CollectiveMainloopFwdSm90ILi2EN4cute5tupleIJNS5_1CILi1EEES8_S8_EEENS6_IJNS7_ILi128EEENS7_ILi112EEENS7_ILi192EEEEEELi192ENS_10bfloat16_tEfNS_4arch4Sm90ELb0ELb0ELb0ELb1ELb0ELb0ELb0ELb1ELb1ELb0ELb0ELb0EEENS1_21CollectiveEpilogueFwdINS6_IJSA_SC_SB_EEES9_SE_SG_Li256ELb1ELb0ELb0ELb0EEENS1_36VarlenDynamicPersistentTileSchedulerILi128ELi112ELi256ELi32ELb0ELb0ELb1ELb0ELb1ELb1EEEEEEEEEvNT_6ParamsE --------------------------
	.section	.nv.info._ZN7cutlass13device_kernelIN5flash11enable_sm90INS1_16FlashAttnFwdSm90INS1_25CollectiveMainloopFwdSm90ILi2EN4cute5tupleIJNS5_1CILi1EEES8_S8_EEENS6_IJNS7_ILi128EEENS7_ILi112EEENS7_ILi192EEEEEELi192ENS_10bfloat16_tEfNS_4arch4Sm90ELb0ELb0ELb0ELb1ELb0ELb0ELb0ELb1ELb1ELb0ELb0ELb0EEENS1_21CollectiveEpilogueFwdINS6_IJSA_SC_SB_EEES9_SE_SG_Li256ELb1ELb0ELb0ELb0EEENS1_36VarlenDynamicPersistentTileSchedulerILi128ELi112ELi256ELi32ELb0ELb0ELb1ELb0ELb1ELb1EEEEEEEEEvNT_6ParamsE,"",@"SHT_CUDA_INFO"
	.sectionflags	@""
	.align	4


	//----- nvinfo : EIATTR_CUDA_API_VERSION
	.align		4
        /*0000*/ 	.byte	0x04, 0x37
        /*0002*/ 	.short	(.L_693 - .L_692)
.L_692:
        /*0004*/ 	.word	0x00000082


	//----- nvinfo : EIATTR_KPARAM_INFO
	.align		4
.L_693:
        /*0008*/ 	.byte	0x04, 0x17
        /*000a*/ 	.short	(.L_695 - .L_694)
.L_694:
        /*000c*/ 	.word	0x00000000
        /*0010*/ 	.short	0x0000
        /*0012*/ 	.short	0x0070
        /*0014*/ 	.byte	0x00, 0xf0, 0x01, 0x28


	//----- nvinfo : EIATTR_SPARSE_MMA_MASK
	.align		4
.L_695:
        /*0018*/ 	.byte	0x03, 0x50
        /*001a*/ 	.short	0x0000


	//----- nvinfo : EIATTR_MAXREG_COUNT
	.align		4
        /*001c*/ 	.byte	0x03, 0x1b
        /*001e*/ 	.short	0x00a8


	//----- nvinfo : EIATTR_NUM_BARRIERS
	.align		4
        /*0020*/ 	.byte	0x02, 0x4c
        /*0022*/ 	.byte	0x09
	.zero		1


	//----- nvinfo : EIATTR_EXTERNS
	.align		4
        /*0024*/ 	.byte	0x04, 0x0f
        /*0026*/ 	.short	(.L_697 - .L_696)


	//   ....[0]....
	.align		4
.L_696:
        /*0028*/ 	.word	index@(__assertfail)


	//----- nvinfo : EIATTR_ANNOTATIONS
	.align		4
.L_697:
        /*002c*/ 	.byte	0x04, 0x55
        /*002e*/ 	.short	(.L_699 - .L_698)


	//   ....[0]....
.L_698:
        /* <DEDUP_REMOVED lines=39> */


	//----- nvinfo : EIATTR_MERCURY_ISA_VERSION
	.align		4
.L_699:
        /*0290*/ 	.byte	0x03, 0x5f
        /*0292*/ 	.short	0x0101


	//----- nvinfo : EIATTR_UNUSED_LOAD_BYTE_OFFSET
	.align		4
        /*0294*/ 	.byte	0x04, 0x44
        /*0296*/ 	.short	(.L_701 - .L_700)


	//   ....[0]....
.L_700:
        /*0298*/ 	.word	0x00000a20
        /*029c*/ 	.word	0x0000fff0


	//   ....[1]....
        /*02a0*/ 	.word	0x0000a6d0
        /*02a4*/ 	.word	0x0000fff0


	//----- nvinfo : EIATTR_INT_WARP_WIDE_INSTR_OFFSETS
	.align		4
.L_701:
        /*02a8*/ 	.byte	0x04, 0x31
        /*02aa*/ 	.short	(.L_703 - .L_702)


	//   ....[0]....
.L_702:
        /*02ac*/ 	.word	0x00000150


	//   ....[1]....
        /*02b0*/ 	.word	0x00000190


	//   ....[2]....
        /*02b4*/ 	.word	0x00000250


	//   ....[3]....
        /*02b8*/ 	.word	0x0000d900


	//   ....[4]....
        /*02bc*/ 	.word	0x0000d990


	//   ....[5]....
        /*02c0*/ 	.word	0x0000de10


	//   ....[6]....
        /*02c4*/ 	.word	0x0000de40


	//   ....[7]....
        /*02c8*/ 	.word	0x0000e050


	//   ....[8]....
        /*02cc*/ 	.word	0x0000e140


	//   ....[9]....
        /*02d0*/ 	.word	0x00010570


	//   ....[10]....
        /*02d4*/ 	.word	0x00010600


	//----- nvinfo : EIATTR_COOP_GROUP_MASK_REGIDS
	.align		4
.L_703:
        /*02d8*/ 	.byte	0x04, 0x29
        /*02da*/ 	.short	(.L_705 - .L_704)


	//   ....[0]....
.L_704:
        /*02dc*/ 	.word	0xffffffff


	//   ....[1]....
        /*02e0*/ 	.word	0xffffffff


	//   ....[2]....
        /*02e4*/ 	.word	0xffffffff


	//   ....[3]....
        /*02e8*/ 	.word	0xffffffff


	//   ....[4]....
        /*02ec*/ 	.word	0xffffffff


	//   ....[5]....
        /*02f0*/ 	.word	0xffffffff


	//   ....[6]....
        /*02f4*/ 	.word	0xffffffff


	//   ....[7]....
        /*02f8*/ 	.word	0xffffffff


	//   ....[8]....
        /*02fc*/ 	.word	0xffffffff


	//   ....[9]....
        /*0300*/ 	.word	0xffffffff


	//   ....[10]....
        /*0304*/ 	.word	0xffffffff


	//   ....[11]....
        /*0308*/ 	.word	0xffffffff


	//   ....[12]....
        /*030c*/ 	.word	0xffffffff


	//   ....[13]....
        /*0310*/ 	.word	0xffffffff


	//   ....[14]....
        /*0314*/ 	.word	0xffffffff


	//   ....[15]....
        /*0318*/ 	.word	0xffffffff


	//   ....[16]....
        /*031c*/ 	.word	0xffffffff


	//   ....[17]....
        /*0320*/ 	.word	0xffffffff


	//   ....[18]....
        /*0324*/ 	.word	0xffffffff


	//   ....[19]....
        /*0328*/ 	.word	0xffffffff


	//   ....[20]....
        /*032c*/ 	.word	0xffffffff


	//   ....[21]....
        /*0330*/ 	.word	0xffffffff


	//   ....[22]....
        /*0334*/ 	.word	0xffffffff


	//   ....[23]....
        /*0338*/ 	.word	0xffffffff


	//   ....[24]....
        /*033c*/ 	.word	0xffffffff


	//   ....[25]....
        /*0340*/ 	.word	0xffffffff


	//   ....[26]....
        /*0344*/ 	.word	0xffffffff


	//   ....[27]....
        /*0348*/ 	.word	0xffffffff


	//   ....[28]....
        /*034c*/ 	.word	0xffffffff


	//   ....[29]....
        /*0350*/ 	.word	0xffffffff


	//   ....[30]....
        /*0354*/ 	.word	0xffffffff


	//   ....[31]....
        /*0358*/ 	.word	0xffffffff


	//   ....[32]....
        /*035c*/ 	.word	0xffffffff


	//   ....[33]....
        /*0360*/ 	.word	0xffffffff


	//   ....[34]....
        /*0364*/ 	.word	0xffffffff


	//   ....[35]....
        /*0368*/ 	.word	0xffffffff


	//   ....[36]....
        /*036c*/ 	.word	0xffffffff


	//   ....[37]....
        /*0370*/ 	.word	0xffffffff


	//   ....[38]....
        /*0374*/ 	.word	0xffffffff


	//   ....[39]....
        /*0378*/ 	.word	0xffffffff


	//   ....[40]....
        /*037c*/ 	.word	0xffffffff


	//   ....[41]....
        /*0380*/ 	.word	0xffffffff


	//   ....[42]....
        /*0384*/ 	.word	0xffffffff


	//   ....[43]....
        /*0388*/ 	.word	0xffffffff


	//   ....[44]....
        /*038c*/ 	.word	0xffffffff


	//   ....[45]....
        /*0390*/ 	.word	0xffffffff


	//   ....[46]....
        /*0394*/ 	.word	0xffffffff


	//   ....[47]....
        /*0398*/ 	.word	0xffffffff


	//   ....[48]....
        /*039c*/ 	.word	0xffffffff


	//   ....[49]....
        /*03a0*/ 	.word	0xffffffff


	//   ....[50]....
        /*03a4*/ 	.word	0xffffffff


	//   ....[51]....
        /*03a8*/ 	.word	0xffffffff


	//   ....[52]....
        /*03ac*/ 	.word	0xffffffff


	//   ....[53]....
        /*03b0*/ 	.word	0xffffffff


	//   ....[54]....
        /*03b4*/ 	.word	0x0500000f


	//   ....[55]....
        /*03b8*/ 	.word	0x0500000f


	//   ....[56]....
        /*03bc*/ 	.word	0x0500000f


	//   ....[57]....
        /*03c0*/ 	.word	0x0500000f


	//   ....[58]....
        /*03c4*/ 	.word	0x0500000f


	//   ....[59]....
        /*03c8*/ 	.word	0x0500000f


	//   ....[60]....
        /*03cc*/ 	.word	0x0500000f


	//   ....[61]....
        /*03d0*/ 	.word	0x0500000f


	//   ....[62]....
        /*03d4*/ 	.word	0x0500000f


	//   ....[63]....
        /*03d8*/ 	.word	0x0500000f


	//   ....[64]....
        /*03dc*/ 	.word	0x0500000f


	//   ....[65]....
        /*03e0*/ 	.word	0x0500000f


	//   ....[66]....
        /*03e4*/ 	.word	0x0500000f


	//   ....[67]....
        /*03e8*/ 	.word	0x0500000f


	//   ....[68]....
        /*03ec*/ 	.word	0x0500000f


	//   ....[69]....
        /*03f0*/ 	.word	0x0500000f


	//   ....[70]....
        /*03f4*/ 	.word	0x0500000f


	//   ....[71]....
        /*03f8*/ 	.word	0x0500000f


	//   ....[72]....
        /*03fc*/ 	.word	0x0500000f


	//----- nvinfo : EIATTR_COOP_GROUP_INSTR_OFFSETS
	.align		4
.L_705:
        /*0400*/ 	.byte	0x04, 0x28
        /*0402*/ 	.short	(.L_707 - .L_706)


	//   ....[0]....
.L_706:
        /*0404*/ 	.word	0x00000060


	//   ....[1]....
        /*0408*/ 	.word	0x00000160


	//   ....[2]....
        /*040c*/ 	.word	0x00000260


	//   ....[3]....
        /*0410*/ 	.word	0x000003d0


	//   ....[4]....
        /*0414*/ 	.word	0x00000530


	//   ....[5]....
        /*0418*/ 	.word	0x00000650


	//   ....[6]....
        /*041c*/ 	.word	0x000007b0


	//   ....[7]....
        /*0420*/ 	.word	0x00001380


	//   ....[8]....
        /*0424*/ 	.word	0x000042d0


	//   ....[9]....
        /*0428*/ 	.word	0x00004340


	//   ....[10]....
        /*042c*/ 	.word	0x00004810


	//   ....[11]....
        /*0430*/ 	.word	0x00004870


	//   ....[12]....
        /*0434*/ 	.word	0x000082d0


	//   ....[13]....
        /*0438*/ 	.word	0x00008300


	//   ....[14]....
        /*043c*/ 	.word	0x00008550


	//   ....[15]....
        /*0440*/ 	.word	0x00008570


	//   ....[16]....
        /*0444*/ 	.word	0x00009b40


	//   ....[17]....
        /*0448*/ 	.word	0x00009c00


	//   ....[18]....
        /*044c*/ 	.word	0x00009ed0


	//   ....[19]....
        /*0450*/ 	.word	0x00009ee0


	//   ....[20]....
        /*0454*/ 	.word	0x0000ca60


	//   ....[21]....
        /*0458*/ 	.word	0x0000cbf0


	//   ....[22]....
        /*045c*/ 	.word	0x0000cc20


	//   ....[23]....
        /*0460*/ 	.word	0x0000cc60


	//   ....[24]....
        /*0464*/ 	.word	0x0000ccc0


	//   ....[25]....
        /*0468*/ 	.word	0x0000cd20


	//   ....[26]....
        /*046c*/ 	.word	0x0000cd60


	//   ....[27]....
        /*0470*/ 	.word	0x0000cf10


	//   ....[28]....
        /*0474*/ 	.word	0x0000cf70


	//   ....[29]....
        /*0478*/ 	.word	0x0000cfb0


	//   ....[30]....
        /*047c*/ 	.word	0x0000cff0


	//   ....[31]....
        /*0480*/ 	.word	0x0000d020


	//   ....[32]....
        /*0484*/ 	.word	0x0000d050


	//   ....[33]....
        /*0488*/ 	.word	0x0000d0e0


	//   ....[34]....
        /*048c*/ 	.word	0x0000d110


	//   ....[35]....
        /*0490*/ 	.word	0x0000d1a0


	//   ....[36]....
        /*0494*/ 	.word	0x00010a80


	//   ....[37]....
        /*0498*/ 	.word	0x00010a90


	//   ....[38]....
        /*049c*/ 	.word	0x00010ba0


	//   ....[39]....
        /*04a0*/ 	.word	0x00010c00


	//   ....[40]....
        /*04a4*/ 	.word	0x00010c40


	//   ....[41]....
        /*04a8*/ 	.word	0x00010c80


	//   ....[42]....
        /*04ac*/ 	.word	0x00010cb0


	//   ....[43]....
        /*04b0*/ 	.word	0x00010ce0


	//   ....[44]....
        /*04b4*/ 	.word	0x00010e70


	//   ....[45]....
        /*04b8*/ 	.word	0x00010ed0


	//   ....[46]....
        /*04bc*/ 	.word	0x00010f10


	//   ....[47]....
        /*04c0*/ 	.word	0x00010f50


	//   ....[48]....
        /*04c4*/ 	.word	0x00010f80


	//   ....[49]....
        /*04c8*/ 	.word	0x00010fb0


	//   ....[50]....
        /*04cc*/ 	.word	0x00011070


	//   ....[51]....
        /*04d0*/ 	.word	0x00011090


	//   ....[52]....
        /*04d4*/ 	.word	0x00011100


	//   ....[53]....
        /*04d8*/ 	.word	0x00011550


	//   ....[54]....
        /*04dc*/ 	.word	0x00011a20


	//   ....[55]....
        /*04e0*/ 	.word	0x00011e40


	//   ....[56]....
        /*04e4*/ 	.word	0x00011ed0


	//   ....[57]....
        /*04e8*/ 	.word	0x00011f70


	//   ....[58]....
        /*04ec*/ 	.word	0x00012020


	//   ....[59]....
        /*04f0*/ 	.word	0x000120a0


	//   ....[60]....
        /*04f4*/ 	.word	0x00012120


	//   ....[61]....
        /*04f8*/ 	.word	0x000121a0


	//   ....[62]....
        /*04fc*/ 	.word	0x00012220


	//   ....[63]....
        /*0500*/ 	.word	0x000122b0


	//   ....[64]....
        /*0504*/ 	.word	0x00012360


	//   ....[65]....
        /*0508*/ 	.word	0x000123e0


	//   ....[66]....
        /*050c*/ 	.word	0x00012460


	//   ....[67]....
        /*0510*/ 	.word	0x000124e0


	//   ....[68]....
        /*0514*/ 	.word	0x00012560


	//   ....[69]....
        /*0518*/ 	.word	0x000125d0


	//   ....[70]....
        /*051c*/ 	.word	0x00012670


	//   ....[71]....
        /*0520*/ 	.word	0x00012700


	//   ....[72]....
        /*0524*/ 	.word	0x00012820


	//----- nvinfo : EIATTR_REG_RECONFIG
	.align		4
.L_707:
        /*0528*/ 	.byte	0x01, 0x54
	.zero		2


	//----- nvinfo : EIATTR_SYSCALL_OFFSETS
	.align		4
        /*052c*/ 	.byte	0x04, 0x46
        /*052e*/ 	.short	(.L_709 - .L_708)


	//   ....[0]....
.L_708:
        /*0530*/ 	.word	0x00001560


	//   ....[1]....
        /*0534*/ 	.word	0x0000db20


	//   ....[2]....
        /*0538*/ 	.word	0x0000dc60


	//   ....[3]....
        /*053c*/ 	.word	0x0000dd60


	//----- nvinfo : EIATTR_MBARRIER_INSTR_OFFSETS
	.align		4
.L_709:
        /*0540*/ 	.byte	0x04, 0x39
        /*0542*/ 	.short	(.L_711 - .L_710)


	//   ....[0]....
.L_710:
        /*0544*/ 	.word	0x00000280
        /*0548*/ 	.word	0x000000ff
        /*054c*/ 	.word	0x00036800
        /*0550*/ 	.short	0x0100
        /*0552*/ 	.byte	0x08
	.zero		1


	//   ....[1]....
        /*0554*/ 	.word	0x00000290
        /*0558*/ 	.word	0x000000ff
        /*055c*/ 	.word	0x00036820
        /*0560*/ 	.short	0x0100
        /*0562*/ 	.byte	0x08
	.zero		1


	//   ....[2]....
        /*0564*/ 	.word	0x00000380
        /*0568*/ 	.word	0x000000ff
        /*056c*/ 	.word	0x00036830
        /*0570*/ 	.short	0x0100
        /*0572*/ 	.byte	0x08
	.zero		1


	//   ....[3]....
        /*0574*/ 	.word	0x00000390
        /*0578*/ 	.word	0x000000ff
        /*057c*/ 	.word	0x00036840
        /*0580*/ 	.short	0x0100
        /*0582*/ 	.byte	0x08
	.zero		1


	//   ....[4]....
        /*0584*/ 	.word	0x000003a0
        /*0588*/ 	.word	0x000000ff
        /*058c*/ 	.word	0x00036838
        /*0590*/ 	.short	0x0100
        /*0592*/ 	.byte	0x08
	.zero		1


	//   ....[5]....
        /*0594*/ 	.word	0x000003b0
        /*0598*/ 	.word	0x000000ff
        /*059c*/ 	.word	0x00036848
        /*05a0*/ 	.short	0x0100
        /*05a2*/ 	.byte	0x08
	.zero		1


	//   ....[6]....
        /*05a4*/ 	.word	0x000004e0
        /*05a8*/ 	.word	0x000000ff
        /*05ac*/ 	.word	0x00036850
        /*05b0*/ 	.short	0x0100
        /*05b2*/ 	.byte	0x08
	.zero		1


	//   ....[7]....
        /*05b4*/ 	.word	0x000004f0
        /*05b8*/ 	.word	0x000000ff
        /*05bc*/ 	.word	0x00036860
        /*05c0*/ 	.short	0x0100
        /*05c2*/ 	.byte	0x08
	.zero		1


	//   ....[8]....
        /*05c4*/ 	.word	0x00000500
        /*05c8*/ 	.word	0x000000ff
        /*05cc*/ 	.word	0x00036858
        /*05d0*/ 	.short	0x0100
        /*05d2*/ 	.byte	0x08
	.zero		1


	//   ....[9]....
        /*05d4*/ 	.word	0x00000510
        /*05d8*/ 	.word	0x000000ff
        /*05dc*/ 	.word	0x00036868
        /*05e0*/ 	.short	0x0100
        /*05e2*/ 	.byte	0x08
	.zero		1


	//   ....[10]....
        /*05e4*/ 	.word	0x00000600
        /*05e8*/ 	.word	0x000000ff
        /*05ec*/ 	.word	0x00036870
        /*05f0*/ 	.short	0x0100
        /*05f2*/ 	.byte	0x06
	.zero		1


	//   ....[11]....
        /*05f4*/ 	.word	0x00000610
        /*05f8*/ 	.word	0x000000ff
        /*05fc*/ 	.word	0x00036880
        /*0600*/ 	.short	0x0100
        /*0602*/ 	.byte	0x06
	.zero		1


	//   ....[12]....
        /*0604*/ 	.word	0x00000620
        /*0608*/ 	.word	0x000000ff
        /*060c*/ 	.word	0x00036878
        /*0610*/ 	.short	0x0100
        /*0612*/ 	.byte	0x06
	.zero		1


	//   ....[13]....
        /*0614*/ 	.word	0x00000630
        /*0618*/ 	.word	0x000000ff
        /*061c*/ 	.word	0x00036888
        /*0620*/ 	.short	0x0100
        /*0622*/ 	.byte	0x06
	.zero		1


	//   ....[14]....
        /*0624*/ 	.word	0x00000760
        /*0628*/ 	.word	0x000000ff
        /*062c*/ 	.word	0x00036890
        /*0630*/ 	.short	0x0100
        /*0632*/ 	.byte	0x08
	.zero		1


	//   ....[15]....
        /*0634*/ 	.word	0x00000770
        /*0638*/ 	.word	0x000000ff
        /*063c*/ 	.word	0x000368a0
        /*0640*/ 	.short	0x0100
        /*0642*/ 	.byte	0x08
	.zero		1


	//   ....[16]....
        /*0644*/ 	.word	0x00000780
        /*0648*/ 	.word	0x000000ff
        /*064c*/ 	.word	0x00036898
        /*0650*/ 	.short	0x0100
        /*0652*/ 	.byte	0x08
	.zero		1


	//   ....[17]....
        /*0654*/ 	.word	0x00000790
        /*0658*/ 	.word	0x000000ff
        /*065c*/ 	.word	0x000368a8
        /*0660*/ 	.short	0x0100
        /*0662*/ 	.byte	0x08
	.zero		1


	//   ....[18]....
        /*0664*/ 	.word	0x000008c0
        /*0668*/ 	.word	0x000000ff
        /*066c*/ 	.word	0x000368b0
        /*0670*/ 	.short	0x0100
        /*0672*/ 	.byte	0x08
	.zero		1


	//   ....[19]....
        /*0674*/ 	.word	0x000008d0
        /*0678*/ 	.word	0x000000ff
        /*067c*/ 	.word	0x000368c0
        /*0680*/ 	.short	0x0100
        /*0682*/ 	.byte	0x08
	.zero		1


	//   ....[20]....
        /*0684*/ 	.word	0x000008e0
        /*0688*/ 	.word	0x000000ff
        /*068c*/ 	.word	0x000368b8
        /*0690*/ 	.short	0x0100
        /*0692*/ 	.byte	0x08
	.zero		1


	//   ....[21]....
        /*0694*/ 	.word	0x000008f0
        /*0698*/ 	.word	0x000000ff
        /*069c*/ 	.word	0x000368c8
        /*06a0*/ 	.short	0x0100
        /*06a2*/ 	.byte	0x08
	.zero		1


	//   ....[22]....
        /*06a4*/ 	.word	0x00001610
        /*06a8*/ 	.word	0x00000005
        /*06ac*/ 	.word	0x00036800
        /*06b0*/ 	.short	0x010a
        /*06b2*/ 	.byte	0x3f
	.zero		1


	//   ....[23]....
        /*06b4*/ 	.word	0x00001680
        /*06b8*/ 	.word	0x00000002
        /*06bc*/ 	.word	0x00036830
        /*06c0*/ 	.short	0x010a
        /*06c2*/ 	.byte	0x3f
	.zero		1


	//   ....[24]....
        /*06c4*/ 	.word	0x000016f0
        /*06c8*/ 	.word	0x00000002
        /*06cc*/ 	.word	0x00036830
        /*06d0*/ 	.short	0x010a
        /*06d2*/ 	.byte	0x3f
	.zero		1


	//   ....[25]....
        /*06d4*/ 	.word	0x00004310
        /*06d8*/ 	.word	0x00000002
        /*06dc*/ 	.word	0x00000000
        /*06e0*/ 	.short	0x0101
        /*06e2*/ 	.byte	0x3f
	.zero		1


	//   ....[26]....
        /*06e4*/ 	.word	0x00005a20
        /*06e8*/ 	.word	0x0000000c
        /*06ec*/ 	.word	0x00036830
        /*06f0*/ 	.short	0x010a
        /*06f2*/ 	.byte	0x3f
	.zero		1


	//   ....[27]....
        /*06f4*/ 	.word	0x00005a70
        /*06f8*/ 	.word	0x0000000c
        /*06fc*/ 	.word	0x00036830
        /*0700*/ 	.short	0x010a
        /*0702*/ 	.byte	0x3f
	.zero		1


	//   ....[28]....
        /*0704*/ 	.word	0x00007fb0
        /*0708*/ 	.word	0x0000000d
        /*070c*/ 	.word	0x00036850
        /*0710*/ 	.short	0x010a
        /*0712*/ 	.byte	0x3f
	.zero		1


	//   ....[29]....
        /*0714*/ 	.word	0x00007ff0
        /*0718*/ 	.word	0x0000000d
        /*071c*/ 	.word	0x00036850
        /*0720*/ 	.short	0x010a
        /*0722*/ 	.byte	0x3f
	.zero		1


	//   ....[30]....
        /*0724*/ 	.word	0x00008e70
        /*0728*/ 	.word	0x00000090
        /*072c*/ 	.word	0x00000000
        /*0730*/ 	.short	0x0101
        /*0732*/ 	.byte	0x3f
	.zero		1


	//   ....[31]....
        /*0734*/ 	.word	0x00009000
        /*0738*/ 	.word	0x00000090
        /*073c*/ 	.word	0x00000000
        /*0740*/ 	.short	0x0101
        /*0742*/ 	.byte	0x3f
	.zero		1


	//   ....[32]....
        /*0744*/ 	.word	0x00009aa0
        /*0748*/ 	.word	0x0000000b
        /*074c*/ 	.word	0x00036850
        /*0750*/ 	.short	0x010a
        /*0752*/ 	.byte	0x3f
	.zero		1


	//   ....[33]....
        /*0754*/ 	.word	0x00009ae0
        /*0758*/ 	.word	0x0000000b
        /*075c*/ 	.word	0x00036850
        /*0760*/ 	.short	0x010a
        /*0762*/ 	.byte	0x3f
	.zero		1


	//   ....[34]....
        /*0764*/ 	.word	0x0000a070
        /*0768*/ 	.word	0x0000000a
        /*076c*/ 	.word	0x00000000
        /*0770*/ 	.short	0x0101
        /*0772*/ 	.byte	0x3f
	.zero		1


	//   ....[35]....
        /*0774*/ 	.word	0x0000b8d0
        /*0778*/ 	.word	0x0000002a
        /*077c*/ 	.word	0x00000000
        /*0780*/ 	.short	0x0101
        /*0782*/ 	.byte	0x3f
	.zero		1


	//   ....[36]....
        /*0784*/ 	.word	0x0000e4a0
        /*0788*/ 	.word	0x00000008
        /*078c*/ 	.word	0x00036840
        /*0790*/ 	.short	0x010a
        /*0792*/ 	.byte	0x3f
	.zero		1


	//   ....[37]....
        /*0794*/ 	.word	0x0000ea60
        /*0798*/ 	.word	0x00000009
        /*079c*/ 	.word	0x00036820
        /*07a0*/ 	.short	0x010a
        /*07a2*/ 	.byte	0x3f
	.zero		1


	//   ....[38]....
        /*07a4*/ 	.word	0x0000eda0
        /*07a8*/ 	.word	0x00000002
        /*07ac*/ 	.word	0x00036840
        /*07b0*/ 	.short	0x010a
        /*07b2*/ 	.byte	0x3f
	.zero		1


	//   ....[39]....
        /*07b4*/ 	.word	0x0000f0a0
        /*07b8*/ 	.word	0x00000003
        /*07bc*/ 	.word	0x00000060
        /*07c0*/ 	.short	0x010a
        /*07c2*/ 	.byte	0x3f
	.zero		1


	//   ....[40]....
        /*07c4*/ 	.word	0x0000f6c0
        /*07c8*/ 	.word	0x00000002
        /*07cc*/ 	.word	0x00036840
        /*07d0*/ 	.short	0x010a
        /*07d2*/ 	.byte	0x3f
	.zero		1


	//   ....[41]....
        /*07d4*/ 	.word	0x0000f9c0
        /*07d8*/ 	.word	0x00000002
        /*07dc*/ 	.word	0x00000060
        /*07e0*/ 	.short	0x010a
        /*07e2*/ 	.byte	0x3f
	.zero		1


	//   ....[42]....
        /*07e4*/ 	.word	0x0000fef0
        /*07e8*/ 	.word	0x00000002
        /*07ec*/ 	.word	0x00036840
        /*07f0*/ 	.short	0x010a
        /*07f2*/ 	.byte	0x3f
	.zero		1


	//   ....[43]....
        /*07f4*/ 	.word	0x00010200
        /*07f8*/ 	.word	0x00000002
        /*07fc*/ 	.word	0x00000060
        /*0800*/ 	.short	0x010a
        /*0802*/ 	.byte	0x3f
	.zero		1


	//   ....[44]....
        /*0804*/ 	.word	0x000106c0
        /*0808*/ 	.word	0x00000003
        /*080c*/ 	.word	0x00036860
        /*0810*/ 	.short	0x010a
        /*0812*/ 	.byte	0x3f
	.zero		1


	//   ....[45]....
        /*0814*/ 	.word	0x000114d0
        /*0818*/ 	.word	0x00000000
        /*081c*/ 	.word	0x00036820
        /*0820*/ 	.short	0x010a
        /*0822*/ 	.byte	0x3f
	.zero		1


	//   ....[46]....
        /*0824*/ 	.word	0x00011690
        /*0828*/ 	.word	0x00000006
        /*082c*/ 	.word	0x00000000
        /*0830*/ 	.short	0x010a
        /*0832*/ 	.byte	0x3f
	.zero		1


	//   ....[47]....
        /*0834*/ 	.word	0x00011700
        /*0838*/ 	.word	0x00000007
        /*083c*/ 	.word	0x00000000
        /*0840*/ 	.short	0x010a
        /*0842*/ 	.byte	0x3f
	.zero		1


	//   ....[48]....
        /*0844*/ 	.word	0x00011770
        /*0848*/ 	.word	0x00000004
        /*084c*/ 	.word	0x00000000
        /*0850*/ 	.short	0x010a
        /*0852*/ 	.byte	0x3f
	.zero		1


	//   ....[49]....
        /*0854*/ 	.word	0x000117a0
        /*0858*/ 	.word	0x00000003
        /*085c*/ 	.word	0x00000000
        /*0860*/ 	.short	0x010a
        /*0862*/ 	.byte	0x3f
	.zero		1


	//   ....[50]....
        /*0864*/ 	.word	0x00011800
        /*0868*/ 	.word	0x00000005
        /*086c*/ 	.word	0x00036800
        /*0870*/ 	.short	0x010a
        /*0872*/ 	.byte	0x3f
	.zero		1


	//   ....[51]....
        /*0874*/ 	.word	0x00011850
        /*0878*/ 	.word	0x00000002
        /*087c*/ 	.word	0x00036830
        /*0880*/ 	.short	0x010a
        /*0882*/ 	.byte	0x3f
	.zero		1


	//   ....[52]....
        /*0884*/ 	.word	0x000118a0
        /*0888*/ 	.word	0x0000000c
        /*088c*/ 	.word	0x00036830
        /*0890*/ 	.short	0x010a
        /*0892*/ 	.byte	0x3f
	.zero		1


	//   ....[53]....
        /*0894*/ 	.word	0x000118f0
        /*0898*/ 	.word	0x0000000d
        /*089c*/ 	.word	0x00036850
        /*08a0*/ 	.short	0x010a
        /*08a2*/ 	.byte	0x3f
	.zero		1


	//   ....[54]....
        /*08a4*/ 	.word	0x00011940
        /*08a8*/ 	.word	0x0000000b
        /*08ac*/ 	.word	0x00036850
        /*08b0*/ 	.short	0x010a
        /*08b2*/ 	.byte	0x3f
	.zero		1


	//   ....[55]....
        /*08b4*/ 	.word	0x00011ae0
        /*08b8*/ 	.word	0x00000008
        /*08bc*/ 	.word	0x00036840
        /*08c0*/ 	.short	0x010a
        /*08c2*/ 	.byte	0x3f
	.zero		1


	//   ....[56]....
        /*08c4*/ 	.word	0x00011b60
        /*08c8*/ 	.word	0x00000008
        /*08cc*/ 	.word	0x00036820
        /*08d0*/ 	.short	0x010a
        /*08d2*/ 	.byte	0x3f
	.zero		1


	//   ....[57]....
        /*08d4*/ 	.word	0x00011bb0
        /*08d8*/ 	.word	0x00000002
        /*08dc*/ 	.word	0x00036840
        /*08e0*/ 	.short	0x010a
        /*08e2*/ 	.byte	0x3f
	.zero		1


	//   ....[58]....
        /*08e4*/ 	.word	0x00011c00
        /*08e8*/ 	.word	0x00000003
        /*08ec*/ 	.word	0x00000060
        /*08f0*/ 	.short	0x010a
        /*08f2*/ 	.byte	0x3f
	.zero		1


	//   ....[59]....
        /*08f4*/ 	.word	0x00011c50
        /*08f8*/ 	.word	0x00000002
        /*08fc*/ 	.word	0x00036840
        /*0900*/ 	.short	0x010a
        /*0902*/ 	.byte	0x3f
	.zero		1


	//   ....[60]....
        /*0904*/ 	.word	0x00011ca0
        /*0908*/ 	.word	0x00000002
        /*090c*/ 	.word	0x00000060
        /*0910*/ 	.short	0x010a
        /*0912*/ 	.byte	0x3f
	.zero		1


	//   ....[61]....
        /*0914*/ 	.word	0x00011cf0
        /*0918*/ 	.word	0x00000002
        /*091c*/ 	.word	0x00036840
        /*0920*/ 	.short	0x010a
        /*0922*/ 	.byte	0x3f
	.zero		1


	//   ....[62]....
        /*0924*/ 	.word	0x00011d40
        /*0928*/ 	.word	0x00000002
        /*092c*/ 	.word	0x00000060
        /*0930*/ 	.short	0x010a
        /*0932*/ 	.byte	0x3f
	.zero		1


	//   ....[63]....
        /*0934*/ 	.word	0x00011d90
        /*0938*/ 	.word	0x00000003
        /*093c*/ 	.word	0x00036860
        /*0940*/ 	.short	0x010a
        /*0942*/ 	.byte	0x3f
	.zero		1


	//   ....[64]....
        /*0944*/ 	.word	0x00012740
        /*0948*/ 	.word	0x00000000
        /*094c*/ 	.word	0x00036820
        /*0950*/ 	.short	0x010a
        /*0952*/ 	.byte	0x3f
	.zero		1


	//   ....[65]....
        /*0954*/ 	.word	0x000128e0
        /*0958*/ 	.word	0x00000006
        /*095c*/ 	.word	0x00000000
        /*0960*/ 	.short	0x010a
        /*0962*/ 	.byte	0x3f
	.zero		1


	//   ....[66]....
        /*0964*/ 	.word	0x00012930
        /*0968*/ 	.word	0x00000007
        /*096c*/ 	.word	0x00000000
        /*0970*/ 	.short	0x010a
        /*0972*/ 	.byte	0x3f
	.zero		1


	//   ....[67]....
        /*0974*/ 	.word	0x00012980
        /*0978*/ 	.word	0x00000004
        /*097c*/ 	.word	0x00000000
        /*0980*/ 	.short	0x010a
        /*0982*/ 	.byte	0x3f
	.zero		1


	//----- nvinfo : EIATTR_NUM_MBARRIERS
	.align		4
.L_711:
        /*0984*/ 	.byte	0x03, 0x38
        /*0986*/ 	.short	0x0016


	//----- nvinfo : EIATTR_EXIT_INSTR_OFFSETS
	.align		4
        /*0988*/ 	.byte	0x04, 0x1c
        /*098a*/ 	.short	(.L_713 - .L_712)


	//   ....[0]....
.L_712:
        /*098c*/ 	.word	0x00000a60


	//   ....[1]....
        /*0990*/ 	.word	0x0000ca20


	//   ....[2]....
        /*0994*/ 	.word	0x0000ca80


	//   ....[3]....
        /*0998*/ 	.word	0x000117f0


	//----- nvinfo : EIATTR_MAX_THREADS
	.align		4
.L_713:
        /*099c*/ 	.byte	0x04, 0x05
        /*099e*/ 	.short	(.L_715 - .L_714)
.L_714:
        /*09a0*/ 	.word	0x00000180
        /*09a4*/ 	.word	0x00000001
        /*09a8*/ 	.word	0x00000001


	//----- nvinfo : EIATTR_CRS_STACK_SIZE
	.align		4
.L_715:
        /*09ac*/ 	.byte	0x04, 0x1e
        /*09ae*/ 	.short	(.L_717 - .L_716)
.L_716:
        /*09b0*/ 	.word	0x00000000


	//----- nvinfo : EIATTR_CBANK_PARAM_SIZE
	.align		4
.L_717:
        /*09b4*/ 	.byte	0x03, 0x19
        /*09b6*/ 	.short	0x0a70


	//----- nvinfo : EIATTR_PARAM_CBANK
	.align		4
        /*09b8*/ 	.byte	0x04, 0x0a
        /*09ba*/ 	.short	(.L_719 - .L_718)
	.align		4
.L_718:
        /*09bc*/ 	.word	index@(.nv.constant0._ZN7cutlass13device_kernelIN5flash11enable_sm90INS1_16FlashAttnFwdSm90INS1_25CollectiveMainloopFwdSm90ILi2EN4cute5tupleIJNS5_1CILi1EEES8_S8_EEENS6_IJNS7_ILi128EEENS7_ILi112EEENS7_ILi192EEEEEELi192ENS_10bfloat16_tEfNS_4arch4Sm90ELb0ELb0ELb0ELb1ELb0ELb0ELb0ELb1ELb1ELb0ELb0ELb0EEENS1_21CollectiveEpilogueFwdINS6_IJSA_SC_SB_EEES9_SE_SG_Li256ELb1ELb0ELb0ELb0EEENS1_36VarlenDynamicPersistentTileSchedulerILi128ELi112ELi256ELi32ELb0ELb0ELb1ELb0ELb1ELb1EEEEEEEEEvNT_6ParamsE)
        /*09c0*/ 	.short	0x0210
        /*09c2*/ 	.short	0x0a70


	//----- nvinfo : EIATTR_SW_WAR
	.align		4
.L_719:
        /*09c4*/ 	.byte	0x04, 0x36
        /*09c6*/ 	.short	(.L_721 - .L_720)
.L_720:
        /*09c8*/ 	.word	0x00000008
.L_721:


//--------------------- .nv.info._ZN7cutlass13device_kernelIN5flash11enable_sm90INS1_16FlashAttnFwdSm90INS1_25CollectiveMainloopFwdSm90ILi2EN4cute5tupleIJNS5_1CILi1EEES8_S8_EEENS6_IJNS7_ILi128EEENS7_ILi112EEENS7_ILi192EEEEEELi192ENS_10bfloat16_tEfNS_4arch4Sm90ELb0ELb0ELb0ELb1ELb0ELb1ELb0ELb1ELb1ELb0ELb0ELb0EEENS1_21CollectiveEpilogueFwdINS6_IJSA_SC_SB_EEES9_SE_SG_Li256ELb1ELb0ELb0ELb0EEENS1_36VarlenDynamicPersistentTileSchedulerILi128ELi112ELi256ELi32ELb0ELb0ELb1ELb0ELb1ELb1EEEEEEEEEvNT_6ParamsE --------------------------
	.section	.nv.info._ZN7cutlass13device_kernelIN5flash11enable_sm90INS1_16FlashAttnFwdSm90INS1_25CollectiveMainloopFwdSm90ILi2EN4cute5tupleIJNS5_1CILi1EEES8_S8_EEENS6_IJNS7_ILi128EEENS7_ILi112EEENS7_ILi192EEEEEELi192ENS_10bfloat16_tEfNS_4arch4Sm90ELb0ELb0ELb0ELb1ELb0ELb1ELb0ELb1ELb1ELb0ELb0ELb0EEENS1_21CollectiveEpilogueFwdINS6_IJSA_SC_SB_EEES9_SE_SG_Li256ELb1ELb0ELb0ELb0EEENS1_36VarlenDynamicPersistentTileSchedulerILi128ELi112ELi256ELi32ELb0ELb0ELb1ELb0ELb1ELb1EEEEEEEEEvNT_6ParamsE,"",@"SHT_CUDA_INFO"
	.sectionflags	@""
	.align	4


	//----- nvinfo : EIATTR_CUDA_API_VERSION
	.align		4
        /*0000*/ 	.byte	0x04, 0x37
        /*0002*/ 	.short	(.L_723 - .L_722)
.L_722:
        /*0004*/ 	.word	0x00000082


	//----- nvinfo : EIATTR_KPARAM_INFO
	.align		4
.L_723:
        /*0008*/ 	.byte	0x04, 0x17
        /*000a*/ 	.short	(.L_725 - .L_724)
.L_724:
        /*000c*/ 	.word	0x00000000
        /*0010*/ 	.short	0x0000
        /*0012*/ 	.short	0x0070
        /*0014*/ 	.byte	0x00, 0xf0, 0x01, 0x28


	//----- nvinfo : EIATTR_SPARSE_MMA_MASK
	.align		4
.L_725:
        /*0018*/ 	.byte	0x03, 0x50
        /*001a*/ 	.short	0x0000


	//----- nvinfo : EIATTR_MAXREG_COUNT
	.align		4
        /*001c*/ 	.byte	0x03, 0x1b
        /*001e*/ 	.short	0x00a8


	//----- nvinfo : EIATTR_NUM_BARRIERS
	.align		4
        /*0020*/ 	.byte	0x02, 0x4c
        /*0022*/ 	.byte	0x10
	.zero		1


	//----- nvinfo : EIATTR_EXTERNS
	.align		4
        /*0024*/ 	.byte	0x04, 0x0f
        /*0026*/ 	.short	(.L_727 - .L_726)


	//   ....[0]....
	.align		4
.L_726:
        /*0028*/ 	.word	index@(__assertfail)


	//----- nvinfo : EIATTR_ANNOTATIONS
	.align		4
.L_727:
        /*002c*/ 	.byte	0x04, 0x55
        /*002e*/ 	.short	(.L_729 - .L_728)


	//   ....[0]....
.L_728:
        /* <DEDUP_REMOVED lines=74> */


	//----- nvinfo : EIATTR_MERCURY_ISA_VERSION
	.align		4
.L_729:
        /*04c0*/ 	.byte	0x03, 0x5f
        /*04c2*/ 	.short	0x0101


	//----- nvinfo : EIATTR_UNUSED_LOAD_BYTE_OFFSET
	.align		4
        /*04c4*/ 	.byte	0x04, 0x44
        /*04c6*/ 	.short	(.L_731 - .L_730)


	//   ....[0]....
.L_730:
        /*04c8*/ 	.word	0x00000ae0
        /*04cc*/ 	.word	0x0000fff0


	//   ....[1]....
        /*04d0*/ 	.word	0x0001be80
        /*04d4*/ 	.word	0x0000fff0


	//----- nvinfo : EIATTR_INT_WARP_WIDE_INSTR_OFFSETS
	.align		4
.L_731:
        /*04d8*/ 	.byte	0x04, 0x31
        /*04da*/ 	.short	(.L_733 - .L_732)


	//   ....[0]....
.L_732:
        /*04dc*/ 	.word	0x000001c0


	//   ....[1]....
        /*04e0*/ 	.word	0x00000200


	//   ....[2]....
        /*04e4*/ 	.word	0x00000270


	//   ....[3]....
        /*04e8*/ 	.word	0x000201b0


	//   ....[4]....
        /*04ec*/ 	.word	0x00020240


	//   ....[5]....
        /*04f0*/ 	.word	0x000206c0


	//   ....[6]....
        /*04f4*/ 	.word	0x000206f0


	//   ....[7]....
        /*04f8*/ 	.word	0x00020900


	//   ....[8]....
        /*04fc*/ 	.word	0x000209f0


	//   ....[9]....
        /*0500*/ 	.word	0x00022ed0


	//   ....[10]....
        /*0504*/ 	.word	0x00022f60


	//----- nvinfo : EIATTR_COOP_GROUP_MASK_REGIDS
	.align		4
.L_733:
        /*0508*/ 	.byte	0x04, 0x29
        /*050a*/ 	.short	(.L_735 - .L_734)


	//   ....[0]....
.L_734:
        /*050c*/ 	.word	0xffffffff


	//   ....[1]....
        /*0510*/ 	.word	0xffffffff


	//   ....[2]....
        /*0514*/ 	.word	0xffffffff


	//   ....[3]....
        /*0518*/ 	.word	0xffffffff


	//   ....[4]....
        /*051c*/ 	.word	0xffffffff


	//   ....[5]....
        /*0520*/ 	.word	0xffffffff


	//   ....[6]....
        /*0524*/ 	.word	0xffffffff


	//   ....[7]....
        /*0528*/ 	.word	0xffffffff


	//   ....[8]....
        /*052c*/ 	.word	0xffffffff


	//   ....[9]....
        /*0530*/ 	.word	0xffffffff


	//   ....[10]....
        /*0534*/ 	.word	0xffffffff


	//   ....[11]....
        /*0538*/ 	.word	0xffffffff


	//   ....[12]....
        /*053c*/ 	.word	0xffffffff


	//   ....[13]....
        /*0540*/ 	.word	0xffffffff


	//   ....[14]....
        /*0544*/ 	.word	0xffffffff


	//   ....[15]....
        /*0548*/ 	.word	0xffffffff


	//   ....[16]....
        /*054c*/ 	.word	0xffffffff


	//   ....[17]....
        /*0550*/ 	.word	0xffffffff


	//   ....[18]....
        /*0554*/ 	.word	0xffffffff


	//   ....[19]....
        /*0558*/ 	.word	0xffffffff


	//   ....[20]....
        /*055c*/ 	.word	0xffffffff


	//   ....[21]....
        /*0560*/ 	.word	0xffffffff


	//   ....[22]....
        /*0564*/ 	.word	0xffffffff


	//   ....[23]....
        /*0568*/ 	.word	0xffffffff


	//   ....[24]....
        /*056c*/ 	.word	0xffffffff


	//   ....[25]....
        /*0570*/ 	.word	0xffffffff


	//   ....[26]....
        /*0574*/ 	.word	0xffffffff


	//   ....[27]....
        /*0578*/ 	.word	0xffffffff


	//   ....[28]....
        /*057c*/ 	.word	0xffffffff


	//   ....[29]....
        /*0580*/ 	.word	0xffffffff


	//   ....[30]....
        /*0584*/ 	.word	0xffffffff


	//   ....[31]....
        /*0588*/ 	.word	0xffffffff


	//   ....[32]....
        /*058c*/ 	.word	0xffffffff


	//   ....[33]....
        /*0590*/ 	.word	0xffffffff


	//   ....[34]....
        /*0594*/ 	.word	0xffffffff


	//   ....[35]....
        /*0598*/ 	.word	0xffffffff


	//   ....[36]....
        /*059c*/ 	.word	0xffffffff


	//   ....[37]....
        /*05a0*/ 	.word	0xffffffff


	//   ....[38]....
        /*05a4*/ 	.word	0xffffffff


	//   ....[39]....
        /*05a8*/ 	.word	0xffffffff


	//   ....[40]....
        /*05ac*/ 	.word	0xffffffff


	//   ....[41]....
        /*05b0*/ 	.word	0xffffffff


	//   ....[42]....
        /*05b4*/ 	.word	0xffffffff


	//   ....[43]....
        /*05b8*/ 	.word	0xffffffff


	//   ....[44]....
        /*05bc*/ 	.word	0xffffffff


	//   ....[45]....
        /*05c0*/ 	.word	0xffffffff


	//   ....[46]....
        /*05c4*/ 	.word	0xffffffff


	//   ....[47]....
        /*05c8*/ 	.word	0xffffffff


	//   ....[48]....
        /*05cc*/ 	.word	0xffffffff


	//   ....[49]....
        /*05d0*/ 	.word	0xffffffff


	//   ....[50]....
        /*05d4*/ 	.word	0xffffffff


	//   ....[51]....
        /*05d8*/ 	.word	0xffffffff


	//   ....[52]....
        /*05dc*/ 	.word	0xffffffff


	//   ....[53]....
        /*05e0*/ 	.word	0xffffffff


	//   ....[54]....
        /*05e4*/ 	.word	0x0500000f


	//   ....[55]....
        /*05e8*/ 	.word	0x0500000f


	//   ....[56]....
        /*05ec*/ 	.word	0x0500000f


	//   ....[57]....
        /*05f0*/ 	.word	0x0500000f


	//   ....[58]....
        /*05f4*/ 	.word	0x0500000f


	//   ....[59]....
        /*05f8*/ 	.word	0x0500000f


	//   ....[60]....
        /*05fc*/ 	.word	0x0500000f


	//   ....[61]....
        /*0600*/ 	.word	0x0500000f


	//   ....[62]....
        /*0604*/ 	.word	0x0500000f


	//   ....[63]....
        /*0608*/ 	.word	0x0500000f


	//   ....[64]....
        /*060c*/ 	.word	0x0500000f


	//   ....[65]....
        /*0610*/ 	.word	0x0500000f


	//   ....[66]....
        /*0614*/ 	.word	0x0500000f


	//   ....[67]....
        /*0618*/ 	.word	0x0500000f


	//   ....[68]....
        /*061c*/ 	.word	0x0500000f


	//   ....[69]....
        /*0620*/ 	.word	0x0500000f


	//   ....[70]....
        /*0624*/ 	.word	0x0500000f


	//   ....[71]....
        /*0628*/ 	.word	0x0500000f


	//   ....[72]....
        /*062c*/ 	.word	0x0500000f


	//   ....[73]....
        /*0630*/ 	.word	0x0500000f


	//   ....[74]....
        /*0634*/ 	.word	0x0500000f


	//   ....[75]....
        /*0638*/ 	.word	0x0500000f


	//   ....[76]....
        /*063c*/ 	.word	0x0500000f


	//   ....[77]....
        /*0640*/ 	.word	0x0500000f


	//   ....[78]....
        /*0644*/ 	.word	0x0500000f


	//   ....[79]....
        /*0648*/ 	.word	0x0500000f


	//   ....[80]....
        /*064c*/ 	.word	0x0500000f


	//   ....[81]....
        /*0650*/ 	.word	0x0500000f


	//----- nvinfo : EIATTR_COOP_GROUP_INSTR_OFFSETS
	.align		4
.L_735:
        /*0654*/ 	.byte	0x04, 0x28
        /*0656*/ 	.short	(.L_737 - .L_736)


	//   ....[0]....
.L_736:
        /*0658*/ 	.word	0x00000060


	//   ....[1]....
        /*065c*/ 	.word	0x000001d0


	//   ....[2]....
        /*0660*/ 	.word	0x00000220


	//   ....[3]....
        /*0664*/ 	.word	0x00000450


	//   ....[4]....
        /*0668*/ 	.word	0x000005b0


	//   ....[5]....
        /*066c*/ 	.word	0x000006d0


	//   ....[6]....
        /*0670*/ 	.word	0x00000830


	//   ....[7]....
        /*0674*/ 	.word	0x0000afb0


	//   ....[8]....
        /*0678*/ 	.word	0x00014590


	//   ....[9]....
        /*067c*/ 	.word	0x00014620


	//   ....[10]....
        /*0680*/ 	.word	0x000148b0


	//   ....[11]....
        /*0684*/ 	.word	0x000148d0


	//   ....[12]....
        /*0688*/ 	.word	0x00019ac0


	//   ....[13]....
        /*068c*/ 	.word	0x00019af0


	//   ....[14]....
        /*0690*/ 	.word	0x00019eb0


	//   ....[15]....
        /*0694*/ 	.word	0x00019ed0


	//   ....[16]....
        /*0698*/ 	.word	0x0001b630


	//   ....[17]....
        /*069c*/ 	.word	0x0001b640


	//   ....[18]....
        /*06a0*/ 	.word	0x0001b680


	//   ....[19]....
        /*06a4*/ 	.word	0x0001b690


	//   ....[20]....
        /*06a8*/ 	.word	0x0001e220


	//   ....[21]....
        /*06ac*/ 	.word	0x0001e3b0


	//   ....[22]....
        /*06b0*/ 	.word	0x0001e3e0


	//   ....[23]....
        /*06b4*/ 	.word	0x0001e420


	//   ....[24]....
        /*06b8*/ 	.word	0x0001e480


	//   ....[25]....
        /*06bc*/ 	.word	0x0001e4e0


	//   ....[26]....
        /*06c0*/ 	.word	0x0001e530


	//   ....[27]....
        /*06c4*/ 	.word	0x0001e6e0


	//   ....[28]....
        /*06c8*/ 	.word	0x0001e740


	//   ....[29]....
        /*06cc*/ 	.word	0x0001e780


	//   ....[30]....
        /*06d0*/ 	.word	0x0001e7c0


	//   ....[31]....
        /*06d4*/ 	.word	0x0001e7f0


	//   ....[32]....
        /*06d8*/ 	.word	0x0001e820


	//   ....[33]....
        /*06dc*/ 	.word	0x0001e8c0


	//   ....[34]....
        /*06e0*/ 	.word	0x0001e8f0


	//   ....[35]....
        /*06e4*/ 	.word	0x0001e980


	//   ....[36]....
        /*06e8*/ 	.word	0x00023410


	//   ....[37]....
        /*06ec*/ 	.word	0x00023420


	//   ....[38]....
        /*06f0*/ 	.word	0x00023530


	//   ....[39]....
        /*06f4*/ 	.word	0x00023590


	//   ....[40]....
        /*06f8*/ 	.word	0x000235d0


	//   ....[41]....
        /*06fc*/ 	.word	0x00023610


	//   ....[42]....
        /*0700*/ 	.word	0x00023640


	//   ....[43]....
        /*0704*/ 	.word	0x00023670


	//   ....[44]....
        /*0708*/ 	.word	0x00023800


	//   ....[45]....
        /*070c*/ 	.word	0x00023860


	//   ....[46]....
        /*0710*/ 	.word	0x000238a0


	//   ....[47]....
        /*0714*/ 	.word	0x000238e0


	//   ....[48]....
        /*0718*/ 	.word	0x00023910


	//   ....[49]....
        /*071c*/ 	.word	0x00023940


	//   ....[50]....
        /*0720*/ 	.word	0x00023a00


	//   ....[51]....
        /*0724*/ 	.word	0x00023a20


	//   ....[52]....
        /*0728*/ 	.word	0x00023a90


	//   ....[53]....
        /*072c*/ 	.word	0x00023ee0


	//   ....[54]....
        /*0730*/ 	.word	0x00024340


	//   ....[55]....
        /*0734*/ 	.word	0x000243e0


	//   ....[56]....
        /*0738*/ 	.word	0x00024480


	//   ....[57]....
        /*073c*/ 	.word	0x00024520


	//   ....[58]....
        /*0740*/ 	.word	0x00024610


	//   ....[59]....
        /*0744*/ 	.word	0x000246b0


	//   ....[60]....
        /*0748*/ 	.word	0x00024750


	//   ....[61]....
        /*074c*/ 	.word	0x000247f0


	//   ....[62]....
        /*0750*/ 	.word	0x00024a50


	//   ....[63]....
        /*0754*/ 	.word	0x00024d30


	//   ....[64]....
        /*0758*/ 	.word	0x00025150


	//   ....[65]....
        /*075c*/ 	.word	0x000251e0


	//   ....[66]....
        /*0760*/ 	.word	0x00025280


	//   ....[67]....
        /*0764*/ 	.word	0x00025330


	//   ....[68]....
        /*0768*/ 	.word	0x000253b0


	//   ....[69]....
        /*076c*/ 	.word	0x00025430


	//   ....[70]....
        /*0770*/ 	.word	0x000254b0


	//   ....[71]....
        /*0774*/ 	.word	0x00025530


	//   ....[72]....
        /*0778*/ 	.word	0x000255c0


	//   ....[73]....
        /*077c*/ 	.word	0x00025680


	//   ....[74]....
        /*0780*/ 	.word	0x00025700


	//   ....[75]....
        /*0784*/ 	.word	0x00025780


	//   ....[76]....
        /*0788*/ 	.word	0x00025800


	//   ....[77]....
        /*078c*/ 	.word	0x00025880


	//   ....[78]....
        /*0790*/ 	.word	0x000258f0


	//   ....[79]....
        /*0794*/ 	.word	0x00025990


	//   ....[80]....
        /*0798*/ 	.word	0x00025a20


	//   ....[81]....
        /*079c*/ 	.word	0x00025b40


	//----- nvinfo : EIATTR_REG_RECONFIG
	.align		4
.L_737:
        /*07a0*/ 	.byte	0x01, 0x54
	.zero		2


	//----- nvinfo : EIATTR_SYSCALL_OFFSETS
	.align		4
        /*07a4*/ 	.byte	0x04, 0x46
        /*07a6*/ 	.short	(.L_739 - .L_738)


	//   ....[0]....
.L_738:
        /*07a8*/ 	.word	0x000019b0


	//   ....[1]....
        /*07ac*/ 	.word	0x00001b00


	//   ....[2]....
        /*07b0*/ 	.word	0x0000b150


	//   ....[3]....
        /*07b4*/ 	.word	0x0000b5f0


	//   ....[4]....
        /*07b8*/ 	.word	0x000203d0


	//   ....[5]....
        /*07bc*/ 	.word	0x00020510


	//   ....[6]....
        /*07c0*/ 	.word	0x00020610


	//----- nvinfo : EIATTR_MBARRIER_INSTR_OFFSETS
	.align		4
.L_739:
        /*07c4*/ 	.byte	0x04, 0x39
        /*07c6*/ 	.short	(.L_741 - .L_740)


	//   ....[0]....
.L_740:
        /*07c8*/ 	.word	0x00000300
        /*07cc*/ 	.word	0x000000ff
        /*07d0*/ 	.word	0x00036800
        /*07d4*/ 	.short	0x0100
        /*07d6*/ 	.byte	0x08
	.zero		1


	//   ....[1]....
        /*07d8*/ 	.word	0x00000310
        /*07dc*/ 	.word	0x000000ff
        /*07e0*/ 	.word	0x00036820
        /*07e4*/ 	.short	0x0100
        /*07e6*/ 	.byte	0x08
	.zero		1


	//   ....[2]....
        /*07e8*/ 	.word	0x00000400
        /*07ec*/ 	.word	0x000000ff
        /*07f0*/ 	.word	0x00036830
        /*07f4*/ 	.short	0x0100
        /*07f6*/ 	.byte	0x08
	.zero		1


	//   ....[3]....
        /*07f8*/ 	.word	0x00000410
        /*07fc*/ 	.word	0x000000ff
        /*0800*/ 	.word	0x00036840
        /*0804*/ 	.short	0x0100
        /*0806*/ 	.byte	0x08
	.zero		1


	//   ....[4]....
        /*0808*/ 	.word	0x00000420
        /*080c*/ 	.word	0x000000ff
        /*0810*/ 	.word	0x00036838
        /*0814*/ 	.short	0x0100
        /*0816*/ 	.byte	0x08
	.zero		1


	//   ....[5]....
        /*0818*/ 	.word	0x00000430
        /*081c*/ 	.word	0x000000ff
        /*0820*/ 	.word	0x00036848
        /*0824*/ 	.short	0x0100
        /*0826*/ 	.byte	0x08
	.zero		1


	//   ....[6]....
        /*0828*/ 	.word	0x00000560
        /*082c*/ 	.word	0x000000ff
        /*0830*/ 	.word	0x00036850
        /*0834*/ 	.short	0x0100
        /*0836*/ 	.byte	0x08
	.zero		1


	//   ....[7]....
        /*0838*/ 	.word	0x00000570
        /*083c*/ 	.word	0x000000ff
        /*0840*/ 	.word	0x00036860
        /*0844*/ 	.short	0x0100
        /*0846*/ 	.byte	0x08
	.zero		1


	//   ....[8]....
        /*0848*/ 	.word	0x00000580
        /*084c*/ 	.word	0x000000ff
        /*0850*/ 	.word	0x00036858
        /*0854*/ 	.short	0x0100
        /*0856*/ 	.byte	0x08
	.zero		1


	//   ....[9]....
        /*0858*/ 	.word	0x00000590
        /*085c*/ 	.word	0x000000ff
        /*0860*/ 	.word	0x00036868
        /*0864*/ 	.short	0x0100
        /*0866*/ 	.byte	0x08
	.zero		1


	//   ....[10]....
        /*0868*/ 	.word	0x00000680
        /*086c*/ 	.word	0x000000ff
        /*0870*/ 	.word	0x00036870
        /*0874*/ 	.short	0x0100
        /*0876*/ 	.byte	0x06
	.zero		1


	//   ....[11]....
        /*0878*/ 	.word	0x00000690
        /*087c*/ 	.word	0x000000ff
        /*0880*/ 	.word	0x00036880
        /*0884*/ 	.short	0x0100
        /*0886*/ 	.byte	0x06
	.zero		1


	//   ....[12]....
        /*0888*/ 	.word	0x000006a0
        /*088c*/ 	.word	0x000000ff
        /*0890*/ 	.word	0x00036878
        /*0894*/ 	.short	0x0100
        /*0896*/ 	.byte	0x06
	.zero		1


	//   ....[13]....
        /*0898*/ 	.word	0x000006b0
        /*089c*/ 	.word	0x000000ff
        /*08a0*/ 	.word	0x00036888
        /*08a4*/ 	.short	0x0100
        /*08a6*/ 	.byte	0x06
	.zero		1


	//   ....[14]....
        /*08a8*/ 	.word	0x000007e0
        /*08ac*/ 	.word	0x000000ff
        /*08b0*/ 	.word	0x00036890
        /*08b4*/ 	.short	0x0100
        /*08b6*/ 	.byte	0x08
	.zero		1


	//   ....[15]....
        /*08b8*/ 	.word	0x000007f0
        /*08bc*/ 	.word	0x000000ff
        /*08c0*/ 	.word	0x000368a0
        /*08c4*/ 	.short	0x0100
        /*08c6*/ 	.byte	0x08
	.zero		1


	//   ....[16]....
        /*08c8*/ 	.word	0x00000800
        /*08cc*/ 	.word	0x000000ff
        /*08d0*/ 	.word	0x00036898
        /*08d4*/ 	.short	0x0100
        /*08d6*/ 	.byte	0x08
	.zero		1


	//   ....[17]....
        /*08d8*/ 	.word	0x00000810
        /*08dc*/ 	.word	0x000000ff
        /*08e0*/ 	.word	0x000368a8
        /*08e4*/ 	.short	0x0100
        /*08e6*/ 	.byte	0x08
	.zero		1


	//   ....[18]....
        /*08e8*/ 	.word	0x00000940
        /*08ec*/ 	.word	0x000000ff
        /*08f0*/ 	.word	0x000368b0
        /*08f4*/ 	.short	0x0100
        /*08f6*/ 	.byte	0x08
	.zero		1


	//   ....[19]....
        /*08f8*/ 	.word	0x00000950
        /*08fc*/ 	.word	0x000000ff
        /*0900*/ 	.word	0x000368c0
        /*0904*/ 	.short	0x0100
        /*0906*/ 	.byte	0x08
	.zero		1


	//   ....[20]....
        /*0908*/ 	.word	0x00000960
        /*090c*/ 	.word	0x000000ff
        /*0910*/ 	.word	0x000368b8
        /*0914*/ 	.short	0x0100
        /*0916*/ 	.byte	0x08
	.zero		1


	//   ....[21]....
        /*0918*/ 	.word	0x00000970
        /*091c*/ 	.word	0x000000ff
        /*0920*/ 	.word	0x000368c8
        /*0924*/ 	.short	0x0100
        /*0926*/ 	.byte	0x08
	.zero		1


	//   ....[22]....
        /*0928*/ 	.word	0x00003850
        /*092c*/ 	.word	0x0000002b
        /*0930*/ 	.word	0x00036890
        /*0934*/ 	.short	0x010a
        /*0936*/ 	.byte	0x3f
	.zero		1


	//   ....[23]....
        /*0938*/ 	.word	0x00006e00
        /*093c*/ 	.word	0x0000002b
        /*0940*/ 	.word	0x00036890
        /*0944*/ 	.short	0x010a
        /*0946*/ 	.byte	0x3f
	.zero		1


	//   ....[24]....
        /*0948*/ 	.word	0x0000a0a0
        /*094c*/ 	.word	0x0000002b
        /*0950*/ 	.word	0x00036890
        /*0954*/ 	.short	0x010a
        /*0956*/ 	.byte	0x3f
	.zero		1


	//   ....[25]....
        /*0958*/ 	.word	0x0000a470
        /*095c*/ 	.word	0x0000002c
        /*0960*/ 	.word	0x00000000
        /*0964*/ 	.short	0x0101
        /*0966*/ 	.byte	0x3f
	.zero		1


	//   ....[26]....
        /*0968*/ 	.word	0x0000a4b0
        /*096c*/ 	.word	0x0000002b
        /*0970*/ 	.word	0x000368b0
        /*0974*/ 	.short	0x010a
        /*0976*/ 	.byte	0x3f
	.zero		1


	//   ....[27]....
        /*0978*/ 	.word	0x0000ab20
        /*097c*/ 	.word	0x0000002b
        /*0980*/ 	.word	0x00000000
        /*0984*/ 	.short	0x0101
        /*0986*/ 	.byte	0x3f
	.zero		1


	//   ....[28]....
        /*0988*/ 	.word	0x0000b1d0
        /*098c*/ 	.word	0x00000012
        /*0990*/ 	.word	0x00036800
        /*0994*/ 	.short	0x010a
        /*0996*/ 	.byte	0x3f
	.zero		1


	//   ....[29]....
        /*0998*/ 	.word	0x0000b220
        /*099c*/ 	.word	0x00000012
        /*09a0*/ 	.word	0x00036800
        /*09a4*/ 	.short	0x010a
        /*09a6*/ 	.byte	0x3f
	.zero		1


	//   ....[30]....
        /*09a8*/ 	.word	0x0000be40
        /*09ac*/ 	.word	0x00000012
        /*09b0*/ 	.word	0x00036800
        /*09b4*/ 	.short	0x010a
        /*09b6*/ 	.byte	0x3f
	.zero		1


	//   ....[31]....
        /*09b8*/ 	.word	0x0000e6c0
        /*09bc*/ 	.word	0x00000012
        /*09c0*/ 	.word	0x00036800
        /*09c4*/ 	.short	0x010a
        /*09c6*/ 	.byte	0x3f
	.zero		1


	//   ....[32]....
        /*09c8*/ 	.word	0x00010b70
        /*09cc*/ 	.word	0x00000003
        /*09d0*/ 	.word	0x00036830
        /*09d4*/ 	.short	0x010a
        /*09d6*/ 	.byte	0x3f
	.zero		1


	//   ....[33]....
        /*09d8*/ 	.word	0x00010bf0
        /*09dc*/ 	.word	0x00000003
        /*09e0*/ 	.word	0x00036830
        /*09e4*/ 	.short	0x010a
        /*09e6*/ 	.byte	0x3f
	.zero		1


	//   ....[34]....
        /*09e8*/ 	.word	0x00014ef0
        /*09ec*/ 	.word	0x00000003
        /*09f0*/ 	.word	0x00000000
        /*09f4*/ 	.short	0x0101
        /*09f6*/ 	.byte	0x3f
	.zero		1


	//   ....[35]....
        /*09f8*/ 	.word	0x00015f60
        /*09fc*/ 	.word	0x0000000d
        /*0a00*/ 	.word	0x00036830
        /*0a04*/ 	.short	0x010a
        /*0a06*/ 	.byte	0x3f
	.zero		1


	//   ....[36]....
        /*0a08*/ 	.word	0x00015fe0
        /*0a0c*/ 	.word	0x0000000d
        /*0a10*/ 	.word	0x00036830
        /*0a14*/ 	.short	0x010a
        /*0a16*/ 	.byte	0x3f
	.zero		1


	//   ....[37]....
        /*0a18*/ 	.word	0x00019650
        /*0a1c*/ 	.word	0x0000000b
        /*0a20*/ 	.word	0x00036850
        /*0a24*/ 	.short	0x010a
        /*0a26*/ 	.byte	0x3f
	.zero		1


	//   ....[38]....
        /*0a28*/ 	.word	0x000196a0
        /*0a2c*/ 	.word	0x0000000b
        /*0a30*/ 	.word	0x00036850
        /*0a34*/ 	.short	0x010a
        /*0a36*/ 	.byte	0x3f
	.zero		1


	//   ....[39]....
        /*0a38*/ 	.word	0x0001a5f0
        /*0a3c*/ 	.word	0x0000000f
        /*0a40*/ 	.word	0x00000000
        /*0a44*/ 	.short	0x0101
        /*0a46*/ 	.byte	0x3f
	.zero		1


	//   ....[40]....
        /*0a48*/ 	.word	0x0001a6b0
        /*0a4c*/ 	.word	0x0000000f
        /*0a50*/ 	.word	0x00000000
        /*0a54*/ 	.short	0x0101
        /*0a56*/ 	.byte	0x3f
	.zero		1


	//   ....[41]....
        /*0a58*/ 	.word	0x0001b230
        /*0a5c*/ 	.word	0x0000000b
        /*0a60*/ 	.word	0x00036850
        /*0a64*/ 	.short	0x010a
        /*0a66*/ 	.byte	0x3f
	.zero		1


	//   ....[42]....
        /*0a68*/ 	.word	0x0001b2d0
        /*0a6c*/ 	.word	0x0000000b
        /*0a70*/ 	.word	0x00036850
        /*0a74*/ 	.short	0x010a
        /*0a76*/ 	.byte	0x3f
	.zero		1


	//   ....[43]....
        /*0a78*/ 	.word	0x0001b810
        /*0a7c*/ 	.word	0x0000000c
        /*0a80*/ 	.word	0x00000000
        /*0a84*/ 	.short	0x0101
        /*0a86*/ 	.byte	0x3f
	.zero		1


	//   ....[44]....
        /*0a88*/ 	.word	0x0001d0c0
        /*0a8c*/ 	.word	0x00000000
        /*0a90*/ 	.word	0x00000000
        /*0a94*/ 	.short	0x0101
        /*0a96*/ 	.byte	0x3f
	.zero		1


	//   ....[45]....
        /*0a98*/ 	.word	0x0001f4e0
        /*0a9c*/ 	.word	0x00000009
        /*0aa0*/ 	.word	0x00036820
        /*0aa4*/ 	.short	0x010a
        /*0aa6*/ 	.byte	0x3f
	.zero		1


	//   ....[46]....
        /*0aa8*/ 	.word	0x0001f570
        /*0aac*/ 	.word	0x00000005
        /*0ab0*/ 	.word	0x000368a0
        /*0ab4*/ 	.short	0x010a
        /*0ab6*/ 	.byte	0x3f
	.zero		1


	//   ....[47]....
        /*0ab8*/ 	.word	0x0001f7f0
        /*0abc*/ 	.word	0x00000005
        /*0ac0*/ 	.word	0x000368c0
        /*0ac4*/ 	.short	0x010a
        /*0ac6*/ 	.byte	0x3f
	.zero		1


	//   ....[48]....
        /*0ac8*/ 	.word	0x0001fb90
        /*0acc*/ 	.word	0x00000006
        /*0ad0*/ 	.word	0x000368a0
        /*0ad4*/ 	.short	0x010a
        /*0ad6*/ 	.byte	0x3f
	.zero		1


	//   ....[49]....
        /*0ad8*/ 	.word	0x0001fdf0
        /*0adc*/ 	.word	0x00000006
        /*0ae0*/ 	.word	0x000368c0
        /*0ae4*/ 	.short	0x010a
        /*0ae6*/ 	.byte	0x3f
	.zero		1


	//   ....[50]....
        /*0ae8*/ 	.word	0x00020d50
        /*0aec*/ 	.word	0x00000006
        /*0af0*/ 	.word	0x00036840
        /*0af4*/ 	.short	0x010a
        /*0af6*/ 	.byte	0x3f
	.zero		1


	//   ....[51]....
        /*0af8*/ 	.word	0x00021310
        /*0afc*/ 	.word	0x00000007
        /*0b00*/ 	.word	0x00036820
        /*0b04*/ 	.short	0x010a
        /*0b06*/ 	.byte	0x3f
	.zero		1


	//   ....[52]....
        /*0b08*/ 	.word	0x00021660
        /*0b0c*/ 	.word	0x00000008
        /*0b10*/ 	.word	0x00036840
        /*0b14*/ 	.short	0x010a
        /*0b16*/ 	.byte	0x3f
	.zero		1


	//   ....[53]....
        /*0b18*/ 	.word	0x00021960
        /*0b1c*/ 	.word	0x00000008
        /*0b20*/ 	.word	0x00036860
        /*0b24*/ 	.short	0x010a
        /*0b26*/ 	.byte	0x3f
	.zero		1


	//   ....[54]....
        /*0b28*/ 	.word	0x00021f80
        /*0b2c*/ 	.word	0x00000002
        /*0b30*/ 	.word	0x00036840
        /*0b34*/ 	.short	0x010a
        /*0b36*/ 	.byte	0x3f
	.zero		1


	//   ....[55]....
        /*0b38*/ 	.word	0x00022280
        /*0b3c*/ 	.word	0x00000002
        /*0b40*/ 	.word	0x00036860
        /*0b44*/ 	.short	0x010a
        /*0b46*/ 	.byte	0x3f
	.zero		1


	//   ....[56]....
        /*0b48*/ 	.word	0x00022810
        /*0b4c*/ 	.word	0x00000002
        /*0b50*/ 	.word	0x00036840
        /*0b54*/ 	.short	0x010a
        /*0b56*/ 	.byte	0x3f
	.zero		1


	//   ....[57]....
        /*0b58*/ 	.word	0x00022b00
        /*0b5c*/ 	.word	0x00000002
        /*0b60*/ 	.word	0x00036860
        /*0b64*/ 	.short	0x010a
        /*0b66*/ 	.byte	0x3f
	.zero		1


	//   ....[58]....
        /*0b68*/ 	.word	0x00023020
        /*0b6c*/ 	.word	0x00000003
        /*0b70*/ 	.word	0x00036860
        /*0b74*/ 	.short	0x010a
        /*0b76*/ 	.byte	0x3f
	.zero		1


	//   ....[59]....
        /*0b78*/ 	.word	0x00023e60
        /*0b7c*/ 	.word	0x00000000
        /*0b80*/ 	.word	0x00036820
        /*0b84*/ 	.short	0x010a
        /*0b86*/ 	.byte	0x3f
	.zero		1


	//   ....[60]....
        /*0b88*/ 	.word	0x00024030
        /*0b8c*/ 	.word	0x00000006
        /*0b90*/ 	.word	0x00000000
        /*0b94*/ 	.short	0x010a
        /*0b96*/ 	.byte	0x3f
	.zero		1


	//   ....[61]....
        /*0b98*/ 	.word	0x000240a0
        /*0b9c*/ 	.word	0x00000007
        /*0ba0*/ 	.word	0x00000000
        /*0ba4*/ 	.short	0x010a
        /*0ba6*/ 	.byte	0x3f
	.zero		1


	//   ....[62]....
        /*0ba8*/ 	.word	0x00024110
        /*0bac*/ 	.word	0x00000004
        /*0bb0*/ 	.word	0x00000000
        /*0bb4*/ 	.short	0x010a
        /*0bb6*/ 	.byte	0x3f
	.zero		1


	//   ....[63]....
        /*0bb8*/ 	.word	0x00024140
        /*0bbc*/ 	.word	0x00000003
        /*0bc0*/ 	.word	0x00000000
        /*0bc4*/ 	.short	0x010a
        /*0bc6*/ 	.byte	0x3f
	.zero		1


	//   ....[64]....
        /*0bc8*/ 	.word	0x000241a0
        /*0bcc*/ 	.word	0x0000002b
        /*0bd0*/ 	.word	0x00036890
        /*0bd4*/ 	.short	0x010a
        /*0bd6*/ 	.byte	0x3f
	.zero		1


	//   ....[65]....
        /*0bd8*/ 	.word	0x000241f0
        /*0bdc*/ 	.word	0x0000002b
        /*0be0*/ 	.word	0x00036890
        /*0be4*/ 	.short	0x010a
        /*0be6*/ 	.byte	0x3f
	.zero		1


	//   ....[66]....
        /*0be8*/ 	.word	0x00024240
        /*0bec*/ 	.word	0x0000002b
        /*0bf0*/ 	.word	0x00036890
        /*0bf4*/ 	.short	0x010a
        /*0bf6*/ 	.byte	0x3f
	.zero		1


	//   ....[67]....
        /*0bf8*/ 	.word	0x00024290
        /*0bfc*/ 	.word	0x0000002b
        /*0c00*/ 	.word	0x000368b0
        /*0c04*/ 	.short	0x010a
        /*0c06*/ 	.byte	0x3f
	.zero		1


	//   ....[68]....
        /*0c08*/ 	.word	0x00024560
        /*0c0c*/ 	.word	0x00000012
        /*0c10*/ 	.word	0x00036800
        /*0c14*/ 	.short	0x010a
        /*0c16*/ 	.byte	0x3f
	.zero		1


	//   ....[69]....
        /*0c18*/ 	.word	0x00024830
        /*0c1c*/ 	.word	0x00000012
        /*0c20*/ 	.word	0x00036800
        /*0c24*/ 	.short	0x010a
        /*0c26*/ 	.byte	0x3f
	.zero		1


	//   ....[70]....
        /*0c28*/ 	.word	0x00024880
        /*0c2c*/ 	.word	0x00000003
        /*0c30*/ 	.word	0x00036830
        /*0c34*/ 	.short	0x010a
        /*0c36*/ 	.byte	0x3f
	.zero		1


	//   ....[71]....
        /*0c38*/ 	.word	0x000248d0
        /*0c3c*/ 	.word	0x0000000d
        /*0c40*/ 	.word	0x00036830
        /*0c44*/ 	.short	0x010a
        /*0c46*/ 	.byte	0x3f
	.zero		1


	//   ....[72]....
        /*0c48*/ 	.word	0x00024920
        /*0c4c*/ 	.word	0x0000000b
        /*0c50*/ 	.word	0x00036850
        /*0c54*/ 	.short	0x010a
        /*0c56*/ 	.byte	0x3f
	.zero		1


	//   ....[73]....
        /*0c58*/ 	.word	0x00024970
        /*0c5c*/ 	.word	0x0000000b
        /*0c60*/ 	.word	0x00036850
        /*0c64*/ 	.short	0x010a
        /*0c66*/ 	.byte	0x3f
	.zero		1


	//   ....[74]....
        /*0c68*/ 	.word	0x00024b10
        /*0c6c*/ 	.word	0x00000009
        /*0c70*/ 	.word	0x00036820
        /*0c74*/ 	.short	0x010a
        /*0c76*/ 	.byte	0x3f
	.zero		1


	//   ....[75]....
        /*0c78*/ 	.word	0x00024b60
        /*0c7c*/ 	.word	0x00000005
        /*0c80*/ 	.word	0x000368a0
        /*0c84*/ 	.short	0x010a
        /*0c86*/ 	.byte	0x3f
	.zero		1


	//   ....[76]....
        /*0c88*/ 	.word	0x00024bb0
        /*0c8c*/ 	.word	0x00000005
        /*0c90*/ 	.word	0x000368c0
        /*0c94*/ 	.short	0x010a
        /*0c96*/ 	.byte	0x3f
	.zero		1


	//   ....[77]....
        /*0c98*/ 	.word	0x00024c00
        /*0c9c*/ 	.word	0x00000006
        /*0ca0*/ 	.word	0x000368a0
        /*0ca4*/ 	.short	0x010a
        /*0ca6*/ 	.byte	0x3f
	.zero		1


	//   ....[78]....
        /*0ca8*/ 	.word	0x00024c50
        /*0cac*/ 	.word	0x00000006
        /*0cb0*/ 	.word	0x000368c0
        /*0cb4*/ 	.short	0x010a
        /*0cb6*/ 	.byte	0x3f
	.zero		1


	//   ....[79]....
        /*0cb8*/ 	.word	0x00024df0
        /*0cbc*/ 	.word	0x00000006
        /*0cc0*/ 	.word	0x00036840
        /*0cc4*/ 	.short	0x010a
        /*0cc6*/ 	.byte	0x3f
	.zero		1


	//   ....[80]....
        /*0cc8*/ 	.word	0x00024e70
        /*0ccc*/ 	.word	0x00000006
        /*0cd0*/ 	.word	0x00036820
        /*0cd4*/ 	.short	0x010a
        /*0cd6*/ 	.byte	0x3f
	.zero		1


	//   ....[81]....
        /*0cd8*/ 	.word	0x00024ec0
        /*0cdc*/ 	.word	0x00000008
        /*0ce0*/ 	.word	0x00036840
        /*0ce4*/ 	.short	0x010a
        /*0ce6*/ 	.byte	0x3f
	.zero		1


	//   ....[82]....
        /*0ce8*/ 	.word	0x00024f10
        /*0cec*/ 	.word	0x00000008
        /*0cf0*/ 	.word	0x00036860
        /*0cf4*/ 	.short	0x010a
        /*0cf6*/ 	.byte	0x3f
	.zero		1


	//   ....[83]....
        /*0cf8*/ 	.word	0x00024f60
        /*0cfc*/ 	.word	0x00000002
        /*0d00*/ 	.word	0x00036840
        /*0d04*/ 	.short	0x010a
        /*0d06*/ 	.byte	0x3f
	.zero		1


	//   ....[84]....
        /*0d08*/ 	.word	0x00024fb0
        /*0d0c*/ 	.word	0x00000002
        /*0d10*/ 	.word	0x00036860
        /*0d14*/ 	.short	0x010a
        /*0d16*/ 	.byte	0x3f
	.zero		1


	//   ....[85]....
        /*0d18*/ 	.word	0x00025000
        /*0d1c*/ 	.word	0x00000002
        /*0d20*/ 	.word	0x00036840
        /*0d24*/ 	.short	0x010a
        /*0d26*/ 	.byte	0x3f
	.zero		1


	//   ....[86]....
        /*0d28*/ 	.word	0x00025050
        /*0d2c*/ 	.word	0x00000002
        /*0d30*/ 	.word	0x00036860
        /*0d34*/ 	.short	0x010a
        /*0d36*/ 	.byte	0x3f
	.zero		1


	//   ....[87]....
        /*0d38*/ 	.word	0x000250a0
        /*0d3c*/ 	.word	0x00000003
        /*0d40*/ 	.word	0x00036860
        /*0d44*/ 	.short	0x010a
        /*0d46*/ 	.byte	0x3f
	.zero		1


	//   ....[88]....
        /*0d48*/ 	.word	0x00025a60
        /*0d4c*/ 	.word	0x00000000
        /*0d50*/ 	.word	0x00036820
        /*0d54*/ 	.short	0x010a
        /*0d56*/ 	.byte	0x3f
	.zero		1


	//   ....[89]....
        /*0d58*/ 	.word	0x00025c00
        /*0d5c*/ 	.word	0x00000006
        /*0d60*/ 	.word	0x00000000
        /*0d64*/ 	.short	0x010a
        /*0d66*/ 	.byte	0x3f
	.zero		1


	//   ....[90]....
        /*0d68*/ 	.word	0x00025c50
        /*0d6c*/ 	.word	0x00000007
        /*0d70*/ 	.word	0x00000000
        /*0d74*/ 	.short	0x010a
        /*0d76*/ 	.byte	0x3f
	.zero		1


	//   ....[91]....
        /*0d78*/ 	.word	0x00025ca0
        /*0d7c*/ 	.word	0x00000004
        /*0d80*/ 	.word	0x00000000
        /*0d84*/ 	.short	0x010a
        /*0d86*/ 	.byte	0x3f
	.zero		1


	//----- nvinfo : EIATTR_NUM_MBARRIERS
	.align		4
.L_741:
        /*0d88*/ 	.byte	0x03, 0x38
        /*0d8a*/ 	.short	0x0016


	//----- nvinfo : EIATTR_EXIT_INSTR_OFFSETS
	.align		4
        /*0d8c*/ 	.byte	0x04, 0x1c
        /*0d8e*/ 	.short	(.L_743 - .L_742)


	//   ....[0]....
.L_742:
        /*0d90*/ 	.word	0x00024190


	//----- nvinfo : EIATTR_MAX_THREADS
	.align		4
.L_743:
        /*0d94*/ 	.byte	0x04, 0x05
        /*0d96*/ 	.short	(.L_745 - .L_744)
.L_744:
        /*0d98*/ 	.word	0x00000180
        /*0d9c*/ 	.word	0x00000001
        /*0da0*/ 	.word	0x00000001


	//----- nvinfo : EIATTR_CRS_STACK_SIZE
	.align		4
.L_745:
        /*0da4*/ 	.byte	0x04, 0x1e
        /*0da6*/ 	.short	(.L_747 - .L_746)
.L_746:
        /*0da8*/ 	.word	0x00000000


	//----- nvinfo : EIATTR_CBANK_PARAM_SIZE
	.align		4
.L_747:
        /*0dac*/ 	.byte	0x03, 0x19
        /*0dae*/ 	.short	0x0a70


	//----- nvinfo : EIATTR_PARAM_CBANK
	.align		4
        /*0db0*/ 	.byte	0x04, 0x0a
        /*0db2*/ 	.short	(.L_749 - .L_748)
	.align		4
.L_748:
        /*0db4*/ 	.word	index@(.nv.constant0._ZN7cutlass13device_kernelIN5flash11enable_sm90INS1_16FlashAttnFwdSm90INS1_25CollectiveMainloopFwdSm90ILi2EN4cute5tupleIJNS5_1CILi1EEES8_S8_EEENS6_IJNS7_ILi128EEENS7_ILi112EEENS7_ILi192EEEEEELi192ENS_10bfloat16_tEfNS_4arch4Sm90ELb0ELb0ELb0ELb1ELb0ELb1ELb0ELb1ELb1ELb0ELb0ELb0EEENS1_21CollectiveEpilogueFwdINS6_IJSA_SC_SB_EEES9_SE_SG_Li256ELb1ELb0ELb0ELb0EEENS1_36VarlenDynamicPersistentTileSchedulerILi128ELi112ELi256ELi32ELb0ELb0ELb1ELb0ELb1ELb1EEEEEEEEEvNT_6ParamsE)
        /*0db8*/ 	.short	0x0210
        /*0dba*/ 	.short	0x0a70


	//----- nvinfo : EIATTR_SW_WAR
	.align		4
.L_749:
        /*0dbc*/ 	.byte	0x04, 0x36
        /*0dbe*/ 	.short	(.L_751 - .L_750)
.L_750:
        /*0dc0*/ 	.word	0x00000008
.L_751:


//--------------------- .nv.info._ZN7cutlass13device_kernelIN5flash11enable_sm90INS1_16FlashAttnFwdSm90INS1_25CollectiveMainloopFwdSm90ILi2EN4cute5tupleIJNS5_1CILi1EEES8_S8_EEENS6_IJNS7_ILi128EEENS7_ILi96EEENS7_ILi192EEEEEELi192ENS_10bfloat16_tEfNS_4arch4Sm90ELb0ELb1ELb0ELb0ELb0ELb0ELb0ELb1ELb1ELb0ELb0ELb0EEENS1_21CollectiveEpilogueFwdINS6_IJSA_SC_SB_EEES9_SE_SG_Li256ELb0ELb0ELb0ELb0EEENS1_30DynamicPersistentTileSchedulerILi256ELi32ELb0ELb0ELb1EEEEEEEEEvNT_6ParamsE --------------------------
	.section	.nv.info._ZN7cutlass13device_kernelIN5flash11enable_sm90INS1_16FlashAttnFwdSm90INS1_25CollectiveMainloopFwdSm90ILi2EN4cute5tupleIJNS5_1CILi1EEES8_S8_EEENS6_IJNS7_ILi128EEENS7_ILi96EEENS7_ILi192EEEEEELi192ENS_10bfloat16_tEfNS_4arch4Sm90ELb0ELb1ELb0ELb0ELb0ELb0ELb0ELb1ELb1ELb0ELb0ELb0EEENS1_21CollectiveEpilogueFwdINS6_IJSA_SC_SB_EEES9_SE_SG_Li256ELb0ELb0ELb0ELb0EEENS1_30DynamicPersistentTileSchedulerILi256ELi32ELb0ELb0ELb1EEEEEEEEEvNT_6ParamsE,"",@"SHT_CUDA_INFO"
	.sectionflags	@""
	.align	4


	//----- nvinfo : EIATTR_CUDA_API_VERSION
	.align		4
        /*0000*/ 	.byte	0x04, 0x37
        /*0002*/ 	.short	(.L_753 - .L_752)
.L_752:
        /*0004*/ 	.word	0x00000082


	//----- nvinfo : EIATTR_KPARAM_INFO
	.align		4
.L_753:
        /*0008*/ 	.byte	0x04, 0x17
        /*000a*/ 	.short	(.L_755 - .L_754)
.L_754:
        /*000c*/ 	.word	0x00000000
        /*0010*/ 	.short	0x0000
        /*0012*/ 	.short	0x0070
        /*0014*/ 	.byte	0x00, 0xf0, 0x01, 0x2e


	//----- nvinfo : EIATTR_SPARSE_MMA_MASK
	.align		4
.L_755:
        /*0018*/ 	.byte	0x03, 0x50
        /*001a*/ 	.short	0x0000


	//----- nvinfo : EIATTR_MAXREG_COUNT
	.align		4
        /*001c*/ 	.byte	0x03, 0x1b
        /*001e*/ 	.short	0x00a8


	//----- nvinfo : EIATTR_NUM_BARRIERS
	.align		4
        /*0020*/ 	.byte	0x02, 0x4c
        /*0022*/ 	.byte	0x09
	.zero		1


	//----- nvinfo : EIATTR_EXTERNS
	.align		4
        /*0024*/ 	.byte	0x04, 0x0f
        /*0026*/ 	.short	(.L_757 - .L_756)


	//   ....[0]....
	.align		4
.L_756:
        /*0028*/ 	.word	index@(__assertfail)


	//----- nvinfo : EIATTR_ANNOTATIONS
	.align		4
.L_757:
        /*002c*/ 	.byte	0x04, 0x55
        /*002e*/ 	.short	(.L_759 - .L_758)


	//   ....[0]....
.L_758:
        /*0030*/ 	.word	0x00000001
        /*0034*/ 	.byte	0x80, 0x09, 0x00, 0x00, 0x01, 0x00, 0x00, 0x00, 0x50, 0x0a, 0x00, 0x00, 0x01, 0x00, 0x00, 0x00
        /*0044*/ 	.byte	0xf0, 0x20, 0x01, 0x00


	//----- nvinfo : EIATTR_MERCURY_ISA_VERSION
	.align		4
.L_759:
        /*0048*/ 	.byte	0x03, 0x5f
        /*004a*/ 	.short	0x0101


	//----- nvinfo : EIATTR_INT_WARP_WIDE_INSTR_OFFSETS
	.align		4
        /*004c*/ 	.byte	0x04, 0x31
        /*004e*/ 	.short	(.L_761 - .L_760)


	//   ....[0]....
.L_760:
        /*0050*/ 	.word	0x00000190


	//   ....[1]....
        /*0054*/ 	.word	0x000001c0


	//   ....[2]....
        /*0058*/ 	.word	0x000001d0


	//   ....[3]....
        /*005c*/ 	.word	0x0000f690


	//   ....[4]....
        /*0060*/ 	.word	0x0000f720


	//   ....[5]....
        /*0064*/ 	.word	0x0000fc90


	//   ....[6]....
        /*0068*/ 	.word	0x00011aa0


	//   ....[7]....
        /*006c*/ 	.word	0x00011b30


	//----- nvinfo : EIATTR_COOP_GROUP_MASK_REGIDS
	.align		4
.L_761:
        /*0070*/ 	.byte	0x04, 0x29
        /*0072*/ 	.short	(.L_763 - .L_762)


	//   ....[0]....
.L_762:
        /*0074*/ 	.word	0xffffffff


	//   ....[1]....
        /*0078*/ 	.word	0xffffffff


	//   ....[2]....
        /*007c*/ 	.word	0xffffffff


	//   ....[3]....
        /*0080*/ 	.word	0xffffffff


	//   ....[4]....
        /*0084*/ 	.word	0xffffffff


	//   ....[5]....
        /*0088*/ 	.word	0xffffffff


	//   ....[6]....
        /*008c*/ 	.word	0xffffffff


	//   ....[7]....
        /*0090*/ 	.word	0xffffffff


	//   ....[8]....
        /*0094*/ 	.word	0xffffffff


	//   ....[9]....
        /*0098*/ 	.word	0xffffffff


	//   ....[10]....
        /*009c*/ 	.word	0xffffffff


	//   ....[11]....
        /*00a0*/ 	.word	0xffffffff


	//   ....[12]....
        /*00a4*/ 	.word	0xffffffff


	//   ....[13]....
        /*00a8*/ 	.word	0xffffffff


	//   ....[14]....
        /*00ac*/ 	.word	0xffffffff


	//   ....[15]....
        /*00b0*/ 	.word	0xffffffff


	//   ....[16]....
        /*00b4*/ 	.word	0xffffffff


	//   ....[17]....
        /*00b8*/ 	.word	0xffffffff


	//   ....[18]....
        /*00bc*/ 	.word	0xffffffff


	//   ....[19]....
        /*00c0*/ 	.word	0xffffffff


	//   ....[20]....
        /*00c4*/ 	.word	0xffffffff


	//   ....[21]....
        /*00c8*/ 	.word	0xffffffff


	//   ....[22]....
        /*00cc*/ 	.word	0xffffffff


	//   ....[23]....
        /*00d0*/ 	.word	0xffffffff


	//   ....[24]....
        /*00d4*/ 	.word	0xffffffff


	//   ....[25]....
        /*00d8*/ 	.word	0xffffffff


	//   ....[26]....
        /*00dc*/ 	.word	0xffffffff


	//   ....[27]....
        /*00e0*/ 	.word	0xffffffff


	//   ....[28]....
        /*00e4*/ 	.word	0xffffffff


	//   ....[29]....
        /*00e8*/ 	.word	0xffffffff


	//   ....[30]....
        /*00ec*/ 	.word	0xffffffff


	//   ....[31]....
        /*00f0*/ 	.word	0xffffffff


	//   ....[32]....
        /*00f4*/ 	.word	0x0500000f


	//   ....[33]....
        /*00f8*/ 	.word	0x0500000f


	//----- nvinfo : EIATTR_COOP_GROUP_INSTR_OFFSETS
	.align		4
.L_763:
        /*00fc*/ 	.byte	0x04, 0x28
        /*00fe*/ 	.short	(.L_765 - .L_764)


	//   ....[0]....
.L_764:
        /*0100*/ 	.word	0x00000060


	//   ....[1]....
        /*0104*/ 	.word	0x000001a0


	//   ....[2]....
        /*0108*/ 	.word	0x000001f0


	//   ....[3]....
        /*010c*/ 	.word	0x000003e0


	//   ....[4]....
        /*0110*/ 	.word	0x00000540


	//   ....[5]....
        /*0114*/ 	.word	0x00000660


	//   ....[6]....
        /*0118*/ 	.word	0x000007c0


	//   ....[7]....
        /*011c*/ 	.word	0x00001870


	//   ....[8]....
        /*0120*/ 	.word	0x00003230


	//   ....[9]....
        /*0124*/ 	.word	0x00003340


	//   ....[10]....
        /*0128*/ 	.word	0x000038d0


	//   ....[11]....
        /*012c*/ 	.word	0x00003960


	//   ....[12]....
        /*0130*/ 	.word	0x000065a0


	//   ....[13]....
        /*0134*/ 	.word	0x000066c0


	//   ....[14]....
        /*0138*/ 	.word	0x00006c70


	//   ....[15]....
        /*013c*/ 	.word	0x00006cd0


	//   ....[16]....
        /*0140*/ 	.word	0x00008720


	//   ....[17]....
        /*0144*/ 	.word	0x00008820


	//   ....[18]....
        /*0148*/ 	.word	0x00008d80


	//   ....[19]....
        /*014c*/ 	.word	0x00008e00


	//   ....[20]....
        /*0150*/ 	.word	0x0000b580


	//   ....[21]....
        /*0154*/ 	.word	0x0000b690


	//   ....[22]....
        /*0158*/ 	.word	0x0000bc10


	//   ....[23]....
        /*015c*/ 	.word	0x0000bc70


	//   ....[24]....
        /*0160*/ 	.word	0x0000ccf0


	//   ....[25]....
        /*0164*/ 	.word	0x0000cd30


	//   ....[26]....
        /*0168*/ 	.word	0x0000ce30


	//   ....[27]....
        /*016c*/ 	.word	0x0000ce50


	//   ....[28]....
        /*0170*/ 	.word	0x0000e230


	//   ....[29]....
        /*0174*/ 	.word	0x0000ede0


	//   ....[30]....
        /*0178*/ 	.word	0x00011ec0


	//   ....[31]....
        /*017c*/ 	.word	0x00012090


	//   ....[32]....
        /*0180*/ 	.word	0x000126e0


	//   ....[33]....
        /*0184*/ 	.word	0x00012ac0


	//----- nvinfo : EIATTR_REG_RECONFIG
	.align		4
.L_765:
        /*0188*/ 	.byte	0x01, 0x54
	.zero		2


	//----- nvinfo : EIATTR_SYSCALL_OFFSETS
	.align		4
        /*018c*/ 	.byte	0x04, 0x46
        /*018e*/ 	.short	(.L_767 - .L_766)


	//   ....[0]....
.L_766:
        /*0190*/ 	.word	0x00001a20


	//   ....[1]....
        /*0194*/ 	.word	0x0000f8b0


	//   ....[2]....
        /*0198*/ 	.word	0x0000f9f0


	//   ....[3]....
        /*019c*/ 	.word	0x0000fae0


	//----- nvinfo : EIATTR_MBARRIER_INSTR_OFFSETS
	.align		4
.L_767:
        /*01a0*/ 	.byte	0x04, 0x39
        /*01a2*/ 	.short	(.L_769 - .L_768)


	//   ....[0]....
.L_768:
        /*01a4*/ 	.word	0x00000290
        /*01a8*/ 	.word	0x000000ff
        /*01ac*/ 	.word	0x00030800
        /*01b0*/ 	.short	0x0100
        /*01b2*/ 	.byte	0x06
	.zero		1


	//   ....[1]....
        /*01b4*/ 	.word	0x000002a0
        /*01b8*/ 	.word	0x000000ff
        /*01bc*/ 	.word	0x00030820
        /*01c0*/ 	.short	0x0100
        /*01c2*/ 	.byte	0x06
	.zero		1


	//   ....[2]....
        /*01c4*/ 	.word	0x00000390
        /*01c8*/ 	.word	0x000000ff
        /*01cc*/ 	.word	0x00030830
        /*01d0*/ 	.short	0x0100
        /*01d2*/ 	.byte	0x08
	.zero		1


	//   ....[3]....
        /*01d4*/ 	.word	0x000003a0
        /*01d8*/ 	.word	0x000000ff
        /*01dc*/ 	.word	0x00030840
        /*01e0*/ 	.short	0x0100
        /*01e2*/ 	.byte	0x08
	.zero		1


	//   ....[4]....
        /*01e4*/ 	.word	0x000003b0
        /*01e8*/ 	.word	0x000000ff
        /*01ec*/ 	.word	0x00030838
        /*01f0*/ 	.short	0x0100
        /*01f2*/ 	.byte	0x08
	.zero		1


	//   ....[5]....
        /*01f4*/ 	.word	0x000003c0
        /*01f8*/ 	.word	0x000000ff
        /*01fc*/ 	.word	0x00030848
        /*0200*/ 	.short	0x0100
        /*0202*/ 	.byte	0x08
	.zero		1


	//   ....[6]....
        /*0204*/ 	.word	0x000004f0
        /*0208*/ 	.word	0x000000ff
        /*020c*/ 	.word	0x00030850
        /*0210*/ 	.short	0x0100
        /*0212*/ 	.byte	0x08
	.zero		1


	//   ....[7]....
        /*0214*/ 	.word	0x00000500
        /*0218*/ 	.word	0x000000ff
        /*021c*/ 	.word	0x00030860
        /*0220*/ 	.short	0x0100
        /*0222*/ 	.byte	0x08
	.zero		1


	//   ....[8]....
        /*0224*/ 	.word	0x00000510
        /*0228*/ 	.word	0x000000ff
        /*022c*/ 	.word	0x00030858
        /*0230*/ 	.short	0x0100
        /*0232*/ 	.byte	0x08
	.zero		1


	//   ....[9]....
        /*0234*/ 	.word	0x00000520
        /*0238*/ 	.word	0x000000ff
        /*023c*/ 	.word	0x00030868
        /*0240*/ 	.short	0x0100
        /*0242*/ 	.byte	0x08
	.zero		1


	//   ....[10]....
        /*0244*/ 	.word	0x00000610
        /*0248*/ 	.word	0x000000ff
        /*024c*/ 	.word	0x00030870
        /*0250*/ 	.short	0x0100
        /*0252*/ 	.byte	0x06
	.zero		1


	//   ....[11]....
        /*0254*/ 	.word	0x00000620
        /*0258*/ 	.word	0x000000ff
        /*025c*/ 	.word	0x00030880
        /*0260*/ 	.short	0x0100
        /*0262*/ 	.byte	0x06
	.zero		1


	//   ....[12]....
        /*0264*/ 	.word	0x00000630
        /*0268*/ 	.word	0x000000ff
        /*026c*/ 	.word	0x00030878
        /*0270*/ 	.short	0x0100
        /*0272*/ 	.byte	0x06
	.zero		1


	//   ....[13]....
        /*0274*/ 	.word	0x00000640
        /*0278*/ 	.word	0x000000ff
        /*027c*/ 	.word	0x00030888
        /*0280*/ 	.short	0x0100
        /*0282*/ 	.byte	0x06
	.zero		1


	//   ....[14]....
        /*0284*/ 	.word	0x00000770
        /*0288*/ 	.word	0x000000ff
        /*028c*/ 	.word	0x00030890
        /*0290*/ 	.short	0x0100
        /*0292*/ 	.byte	0x08
	.zero		1


	//   ....[15]....
        /*0294*/ 	.word	0x00000780
        /*0298*/ 	.word	0x000000ff
        /*029c*/ 	.word	0x000308a0
        /*02a0*/ 	.short	0x0100
        /*02a2*/ 	.byte	0x08
	.zero		1


	//   ....[16]....
        /*02a4*/ 	.word	0x00000790
        /*02a8*/ 	.word	0x000000ff
        /*02ac*/ 	.word	0x00030898
        /*02b0*/ 	.short	0x0100
        /*02b2*/ 	.byte	0x08
	.zero		1


	//   ....[17]....
        /*02b4*/ 	.word	0x000007a0
        /*02b8*/ 	.word	0x000000ff
        /*02bc*/ 	.word	0x000308a8
        /*02c0*/ 	.short	0x0100
        /*02c2*/ 	.byte	0x08
	.zero		1


	//   ....[18]....
        /*02c4*/ 	.word	0x000008d0
        /*02c8*/ 	.word	0x000000ff
        /*02cc*/ 	.word	0x000308b0
        /*02d0*/ 	.short	0x0100
        /*02d2*/ 	.byte	0x08
	.zero		1


	//   ....[19]....
        /*02d4*/ 	.word	0x000008e0
        /*02d8*/ 	.word	0x000000ff
        /*02dc*/ 	.word	0x000308c0
        /*02e0*/ 	.short	0x0100
        /*02e2*/ 	.byte	0x08
	.zero		1


	//   ....[20]....
        /*02e4*/ 	.word	0x000008f0
        /*02e8*/ 	.word	0x000000ff
        /*02ec*/ 	.word	0x000308b8
        /*02f0*/ 	.short	0x0100
        /*02f2*/ 	.byte	0x08
	.zero		1


	//   ....[21]....
        /*02f4*/ 	.word	0x00000900
        /*02f8*/ 	.word	0x000000ff
        /*02fc*/ 	.word	0x000308c8
        /*0300*/ 	.short	0x0100
        /*0302*/ 	.byte	0x08
	.zero		1


	//   ....[22]....
        /*0304*/ 	.word	0x00001ac0
        /*0308*/ 	.word	0x000000ff
        /*030c*/ 	.word	0x00030800
        /*0310*/ 	.short	0x010a
        /*0312*/ 	.byte	0x25
	.zero		1


	//   ....[23]....
        /*0314*/ 	.word	0x00001b40
        /*0318*/ 	.word	0x00000003
        /*031c*/ 	.word	0x00030830
        /*0320*/ 	.short	0x010a
        /*0322*/ 	.byte	0x3f
	.zero		1


	//   ....[24]....
        /*0324*/ 	.word	0x00001bc0
        /*0328*/ 	.word	0x00000003
        /*032c*/ 	.word	0x00030830
        /*0330*/ 	.short	0x010a
        /*0332*/ 	.byte	0x3f
	.zero		1


	//   ....[25]....
        /*0334*/ 	.word	0x000022f0
        /*0338*/ 	.word	0x00000000
        /*033c*/ 	.word	0x00000000
        /*0340*/ 	.short	0x0101
        /*0342*/ 	.byte	0x3f
	.zero		1


	//   ....[26]....
        /*0344*/ 	.word	0x000047e0
        /*0348*/ 	.word	0x000000ff
        /*034c*/ 	.word	0x00030830
        /*0350*/ 	.short	0x010a
        /*0352*/ 	.byte	0x26
	.zero		1


	//   ....[27]....
        /*0354*/ 	.word	0x00004820
        /*0358*/ 	.word	0x000000ff
        /*035c*/ 	.word	0x00030830
        /*0360*/ 	.short	0x010a
        /*0362*/ 	.byte	0x26
	.zero		1


	//   ....[28]....
        /*0364*/ 	.word	0x000052c0
        /*0368*/ 	.word	0x000000ff
        /*036c*/ 	.word	0x00030850
        /*0370*/ 	.short	0x010a
        /*0372*/ 	.byte	0x06
	.zero		1


	//   ....[29]....
        /*0374*/ 	.word	0x00005300
        /*0378*/ 	.word	0x000000ff
        /*037c*/ 	.word	0x00030850
        /*0380*/ 	.short	0x010a
        /*0382*/ 	.byte	0x06
	.zero		1


	//   ....[30]....
        /*0384*/ 	.word	0x00005620
        /*0388*/ 	.word	0x00000000
        /*038c*/ 	.word	0x00000000
        /*0390*/ 	.short	0x0101
        /*0392*/ 	.byte	0x3f
	.zero		1


	//   ....[31]....
        /*0394*/ 	.word	0x00007230
        /*0398*/ 	.word	0x0000008c
        /*039c*/ 	.word	0x00000000
        /*03a0*/ 	.short	0x0101
        /*03a2*/ 	.byte	0x3f
	.zero		1


	//   ....[32]....
        /*03a4*/ 	.word	0x00007960
        /*03a8*/ 	.word	0x000000ff
        /*03ac*/ 	.word	0x00030830
        /*03b0*/ 	.short	0x010a
        /*03b2*/ 	.byte	0x06
	.zero		1


	//   ....[33]....
        /*03b4*/ 	.word	0x000079a0
        /*03b8*/ 	.word	0x000000ff
        /*03bc*/ 	.word	0x00030830
        /*03c0*/ 	.short	0x010a
        /*03c2*/ 	.byte	0x06
	.zero		1


	//   ....[34]....
        /*03c4*/ 	.word	0x00008440
        /*03c8*/ 	.word	0x000000ff
        /*03cc*/ 	.word	0x00030850
        /*03d0*/ 	.short	0x010a
        /*03d2*/ 	.byte	0x0b
	.zero		1


	//   ....[35]....
        /*03d4*/ 	.word	0x00008480
        /*03d8*/ 	.word	0x000000ff
        /*03dc*/ 	.word	0x00030850
        /*03e0*/ 	.short	0x010a
        /*03e2*/ 	.byte	0x0b
	.zero		1


	//   ....[36]....
        /*03e4*/ 	.word	0x000092c0
        /*03e8*/ 	.word	0x0000007f
        /*03ec*/ 	.word	0x00000000
        /*03f0*/ 	.short	0x0101
        /*03f2*/ 	.byte	0x3f
	.zero		1


	//   ....[37]....
        /*03f4*/ 	.word	0x00009360
        /*03f8*/ 	.word	0x0000007f
        /*03fc*/ 	.word	0x00000000
        /*0400*/ 	.short	0x0101
        /*0402*/ 	.byte	0x3f
	.zero		1


	//   ....[38]....
        /*0404*/ 	.word	0x000097c0
        /*0408*/ 	.word	0x000000ff
        /*040c*/ 	.word	0x00030830
        /*0410*/ 	.short	0x010a
        /*0412*/ 	.byte	0x06
	.zero		1


	//   ....[39]....
        /*0414*/ 	.word	0x00009800
        /*0418*/ 	.word	0x000000ff
        /*041c*/ 	.word	0x00030830
        /*0420*/ 	.short	0x010a
        /*0422*/ 	.byte	0x06
	.zero		1


	//   ....[40]....
        /*0424*/ 	.word	0x0000a2a0
        /*0428*/ 	.word	0x000000ff
        /*042c*/ 	.word	0x00030850
        /*0430*/ 	.short	0x010a
        /*0432*/ 	.byte	0x0a
	.zero		1


	//   ....[41]....
        /*0434*/ 	.word	0x0000a2e0
        /*0438*/ 	.word	0x000000ff
        /*043c*/ 	.word	0x00030850
        /*0440*/ 	.short	0x010a
        /*0442*/ 	.byte	0x0a
	.zero		1


	//   ....[42]....
        /*0444*/ 	.word	0x0000a620
        /*0448*/ 	.word	0x00000000
        /*044c*/ 	.word	0x00000000
        /*0450*/ 	.short	0x0101
        /*0452*/ 	.byte	0x3f
	.zero		1


	//   ....[43]....
        /*0454*/ 	.word	0x0000c230
        /*0458*/ 	.word	0x0000008b
        /*045c*/ 	.word	0x00000000
        /*0460*/ 	.short	0x0101
        /*0462*/ 	.byte	0x3f
	.zero		1


	//   ....[44]....
        /*0464*/ 	.word	0x0000cc60
        /*0468*/ 	.word	0x000000ff
        /*046c*/ 	.word	0x00030850
        /*0470*/ 	.short	0x010a
        /*0472*/ 	.byte	0x05
	.zero		1


	//   ....[45]....
        /*0474*/ 	.word	0x0000cca0
        /*0478*/ 	.word	0x000000ff
        /*047c*/ 	.word	0x00030850
        /*0480*/ 	.short	0x010a
        /*0482*/ 	.byte	0x05
	.zero		1


	//   ....[46]....
        /*0484*/ 	.word	0x0000d150
        /*0488*/ 	.word	0x00000004
        /*048c*/ 	.word	0x00000000
        /*0490*/ 	.short	0x0101
        /*0492*/ 	.byte	0x3f
	.zero		1


	//   ....[47]....
        /*0494*/ 	.word	0x0000e410
        /*0498*/ 	.word	0x000000ff
        /*049c*/ 	.word	0x00000000
        /*04a0*/ 	.short	0x0101
        /*04a2*/ 	.byte	0x05
	.zero		1


	//   ....[48]....
        /*04a4*/ 	.word	0x0000ff60
        /*04a8*/ 	.word	0x00000008
        /*04ac*/ 	.word	0x00030840
        /*04b0*/ 	.short	0x010a
        /*04b2*/ 	.byte	0x3f
	.zero		1


	//   ....[49]....
        /*04b4*/ 	.word	0x000103f0
        /*04b8*/ 	.word	0x000000ff
        /*04bc*/ 	.word	0x00030820
        /*04c0*/ 	.short	0x010a
        /*04c2*/ 	.byte	0x26
	.zero		1


	//   ....[50]....
        /*04c4*/ 	.word	0x000106d0
        /*04c8*/ 	.word	0x00000003
        /*04cc*/ 	.word	0x00030840
        /*04d0*/ 	.short	0x010a
        /*04d2*/ 	.byte	0x3f
	.zero		1


	//   ....[51]....
        /*04d4*/ 	.word	0x00010940
        /*04d8*/ 	.word	0x00000002
        /*04dc*/ 	.word	0x00000060
        /*04e0*/ 	.short	0x010a
        /*04e2*/ 	.byte	0x3f
	.zero		1


	//   ....[52]....
        /*04e4*/ 	.word	0x00010e60
        /*04e8*/ 	.word	0x00000003
        /*04ec*/ 	.word	0x00030840
        /*04f0*/ 	.short	0x010a
        /*04f2*/ 	.byte	0x3f
	.zero		1


	//   ....[53]....
        /*04f4*/ 	.word	0x000110d0
        /*04f8*/ 	.word	0x00000002
        /*04fc*/ 	.word	0x00000060
        /*0500*/ 	.short	0x010a
        /*0502*/ 	.byte	0x3f
	.zero		1


	//   ....[54]....
        /*0504*/ 	.word	0x00011520
        /*0508*/ 	.word	0x00000002
        /*050c*/ 	.word	0x00030840
        /*0510*/ 	.short	0x010a
        /*0512*/ 	.byte	0x3f
	.zero		1


	//   ....[55]....
        /*0514*/ 	.word	0x000117c0
        /*0518*/ 	.word	0x00000002
        /*051c*/ 	.word	0x00000060
        /*0520*/ 	.short	0x010a
        /*0522*/ 	.byte	0x3f
	.zero		1


	//   ....[56]....
        /*0524*/ 	.word	0x00011bd0
        /*0528*/ 	.word	0x00000003
        /*052c*/ 	.word	0x00030860
        /*0530*/ 	.short	0x010a
        /*0532*/ 	.byte	0x3f
	.zero		1


	//   ....[57]....
        /*0534*/ 	.word	0x00012040
        /*0538*/ 	.word	0x00000007
        /*053c*/ 	.word	0x00030820
        /*0540*/ 	.short	0x010a
        /*0542*/ 	.byte	0x3f
	.zero		1


	//   ....[58]....
        /*0544*/ 	.word	0x000121b0
        /*0548*/ 	.word	0x00000005
        /*054c*/ 	.word	0x00000000
        /*0550*/ 	.short	0x010a
        /*0552*/ 	.byte	0x3f
	.zero		1


	//   ....[59]....
        /*0554*/ 	.word	0x00012220
        /*0558*/ 	.word	0x00000003
        /*055c*/ 	.word	0x00000000
        /*0560*/ 	.short	0x010a
        /*0562*/ 	.byte	0x3f
	.zero		1


	//   ....[60]....
        /*0564*/ 	.word	0x00012280
        /*0568*/ 	.word	0x00000005
        /*056c*/ 	.word	0x00000000
        /*0570*/ 	.short	0x010a
        /*0572*/ 	.byte	0x3f
	.zero		1


	//   ....[61]....
        /*0574*/ 	.word	0x000122b0
        /*0578*/ 	.word	0x00000003
        /*057c*/ 	.word	0x00000000
        /*0580*/ 	.short	0x010a
        /*0582*/ 	.byte	0x3f
	.zero		1


	//   ....[62]....
        /*0584*/ 	.word	0x00012320
        /*0588*/ 	.word	0x00000003
        /*058c*/ 	.word	0x00030800
        /*0590*/ 	.short	0x010a
        /*0592*/ 	.byte	0x3f
	.zero		1


	//   ....[63]....
        /*0594*/ 	.word	0x00012370
        /*0598*/ 	.word	0x00000003
        /*059c*/ 	.word	0x00030830
        /*05a0*/ 	.short	0x010a
        /*05a2*/ 	.byte	0x3f
	.zero		1


	//   ....[64]....
        /*05a4*/ 	.word	0x000123d0
        /*05a8*/ 	.word	0x00000015
        /*05ac*/ 	.word	0x00030830
        /*05b0*/ 	.short	0x010a
        /*05b2*/ 	.byte	0x3f
	.zero		1


	//   ....[65]....
        /*05b4*/ 	.word	0x00012430
        /*05b8*/ 	.word	0x00000003
        /*05bc*/ 	.word	0x00030850
        /*05c0*/ 	.short	0x010a
        /*05c2*/ 	.byte	0x3f
	.zero		1


	//   ....[66]....
        /*05c4*/ 	.word	0x00012490
        /*05c8*/ 	.word	0x00000005
        /*05cc*/ 	.word	0x00030830
        /*05d0*/ 	.short	0x010a
        /*05d2*/ 	.byte	0x3f
	.zero		1


	//   ....[67]....
        /*05d4*/ 	.word	0x000124f0
        /*05d8*/ 	.word	0x00000003
        /*05dc*/ 	.word	0x00030850
        /*05e0*/ 	.short	0x010a
        /*05e2*/ 	.byte	0x3f
	.zero		1


	//   ....[68]....
        /*05e4*/ 	.word	0x00012550
        /*05e8*/ 	.word	0x00000005
        /*05ec*/ 	.word	0x00030830
        /*05f0*/ 	.short	0x010a
        /*05f2*/ 	.byte	0x3f
	.zero		1


	//   ....[69]....
        /*05f4*/ 	.word	0x000125b0
        /*05f8*/ 	.word	0x00000003
        /*05fc*/ 	.word	0x00030850
        /*0600*/ 	.short	0x010a
        /*0602*/ 	.byte	0x3f
	.zero		1


	//   ....[70]....
        /*0604*/ 	.word	0x00012610
        /*0608*/ 	.word	0x00000003
        /*060c*/ 	.word	0x00030850
        /*0610*/ 	.short	0x010a
        /*0612*/ 	.byte	0x3f
	.zero		1


	//   ....[71]....
        /*0614*/ 	.word	0x00012790
        /*0618*/ 	.word	0x00000008
        /*061c*/ 	.word	0x00030840
        /*0620*/ 	.short	0x010a
        /*0622*/ 	.byte	0x3f
	.zero		1


	//   ....[72]....
        /*0624*/ 	.word	0x000127f0
        /*0628*/ 	.word	0x00000008
        /*062c*/ 	.word	0x00030820
        /*0630*/ 	.short	0x010a
        /*0632*/ 	.byte	0x3f
	.zero		1


	//   ....[73]....
        /*0634*/ 	.word	0x00012840
        /*0638*/ 	.word	0x00000003
        /*063c*/ 	.word	0x00030840
        /*0640*/ 	.short	0x010a
        /*0642*/ 	.byte	0x3f
	.zero		1


	//   ....[74]....
        /*0644*/ 	.word	0x00012890
        /*0648*/ 	.word	0x00000002
        /*064c*/ 	.word	0x00000060
        /*0650*/ 	.short	0x010a
        /*0652*/ 	.byte	0x3f
	.zero		1


	//   ....[75]....
        /*0654*/ 	.word	0x000128e0
        /*0658*/ 	.word	0x00000003
        /*065c*/ 	.word	0x00030840
        /*0660*/ 	.short	0x010a
        /*0662*/ 	.byte	0x3f
	.zero		1


	//   ....[76]....
        /*0664*/ 	.word	0x00012930
        /*0668*/ 	.word	0x00000002
        /*066c*/ 	.word	0x00000060
        /*0670*/ 	.short	0x010a
        /*0672*/ 	.byte	0x3f
	.zero		1


	//   ....[77]....
        /*0674*/ 	.word	0x00012980
        /*0678*/ 	.word	0x00000002
        /*067c*/ 	.word	0x00030840
        /*0680*/ 	.short	0x010a
        /*0682*/ 	.byte	0x3f
	.zero		1


	//   ....[78]....
        /*0684*/ 	.word	0x000129d0
        /*0688*/ 	.word	0x00000002
        /*068c*/ 	.word	0x00000060
        /*0690*/ 	.short	0x010a
        /*0692*/ 	.byte	0x3f
	.zero		1


	//   ....[79]....
        /*0694*/ 	.word	0x00012a20
        /*0698*/ 	.word	0x00000003
        /*069c*/ 	.word	0x00030860
        /*06a0*/ 	.short	0x010a
        /*06a2*/ 	.byte	0x3f
	.zero		1


	//   ....[80]....
        /*06a4*/ 	.word	0x00012b00
        /*06a8*/ 	.word	0x00000007
        /*06ac*/ 	.word	0x00030820
        /*06b0*/ 	.short	0x010a
        /*06b2*/ 	.byte	0x3f
	.zero		1


	//   ....[81]....
        /*06b4*/ 	.word	0x00012b50
        /*06b8*/ 	.word	0x00000005
        /*06bc*/ 	.word	0x00000000
        /*06c0*/ 	.short	0x010a
        /*06c2*/ 	.byte	0x3f
	.zero		1


	//   ....[82]....
        /*06c4*/ 	.word	0x00012ba0
        /*06c8*/ 	.word	0x00000003
        /*06cc*/ 	.word	0x00000000
        /*06d0*/ 	.short	0x010a
        /*06d2*/ 	.byte	0x3f
	.zero		1


	//   ....[83]....
        /*06d4*/ 	.word	0x00012bf0
        /*06d8*/ 	.word	0x00000005
        /*06dc*/ 	.word	0x00000000
        /*06e0*/ 	.short	0x010a
        /*06e2*/ 	.byte	0x3f
	.zero		1


	//----- nvinfo : EIATTR_NUM_MBARRIERS
	.align		4
.L_769:
        /*06e4*/ 	.byte	0x03, 0x38
        /*06e6*/ 	.short	0x0016


	//----- nvinfo : EIATTR_EXIT_INSTR_OFFSETS
	.align		4
        /*06e8*/ 	.byte	0x04, 0x1c
        /*06ea*/ 	.short	(.L_771 - .L_770)


	//   ....[0]....
.L_770:
        /*06ec*/ 	.word	0x00000a40


	//   ....[1]....
        /*06f0*/ 	.word	0x0000eda0


	//   ....[2]....
        /*06f4*/ 	.word	0x0000ee00


	//   ....[3]....
        /*06f8*/ 	.word	0x000120b0


	//   ....[4]....
        /*06fc*/ 	.word	0x00012300


	//----- nvinfo : EIATTR_MAX_THREADS
	.align		4
.L_771:
        /*0700*/ 	.byte	0x04, 0x05
        /*0702*/ 	.short	(.L_773 - .L_772)
.L_772:
        /*0704*/ 	.word	0x00000180
        /*0708*/ 	.word	0x00000001
        /*070c*/ 	.word	0x00000001


	//----- nvinfo : EIATTR_CRS_STACK_SIZE
	.align		4
.L_773:
        /*0710*/ 	.byte	0x04, 0x1e
        /*0712*/ 	.short	(.L_775 - .L_774)
.L_774:
        /*0714*/ 	.word	0x00000000


	//----- nvinfo : EIATTR_CBANK_PARAM_SIZE
	.align		4
.L_775:
        /*0718*/ 	.byte	0x03, 0x19
        /*071a*/ 	.short	0x0bf0


	//----- nvinfo : EIATTR_PARAM_CBANK
	.align		4
        /*071c*/ 	.byte	0x04, 0x0a
        /*071e*/ 	.short	(.L_777 - .L_776)
	.align		4
.L_776:
        /*0720*/ 	.word	index@(.nv.constant0._ZN7cutlass13device_kernelIN5flash11enable_sm90INS1_16FlashAttnFwdSm90INS1_25CollectiveMainloopFwdSm90ILi2EN4cute5tupleIJNS5_1CILi1EEES8_S8_EEENS6_IJNS7_ILi128EEENS7_ILi96EEENS7_ILi192EEEEEELi192ENS_10bfloat16_tEfNS_4arch4Sm90ELb0ELb1ELb0ELb0ELb0ELb0ELb0ELb1ELb1ELb0ELb0ELb0EEENS1_21CollectiveEpilogueFwdINS6_IJSA_SC_SB_EEES9_SE_SG_Li256ELb0ELb0ELb0ELb0EEENS1_30DynamicPersistentTileSchedulerILi256ELi32ELb0ELb0ELb1EEEEEEEEEvNT_6ParamsE)
        /*0724*/ 	.short	0x0210
        /*0726*/ 	.short	0x0bf0


	//----- nvinfo : EIATTR_SW_WAR
	.align		4
.L_777:
        /*0728*/ 	.byte	0x04, 0x36
        /*072a*/ 	.short	(.L_779 - .L_778)
.L_778:
        /*072c*/ 	.word	0x00000008
.L_779:


//--------------------- .nv.info._ZN7cutlass13device_kernelIN5flash11enable_sm90INS1_16FlashAttnFwdSm90INS1_25CollectiveMainloopFwdSm90ILi2EN4cute5tupleIJNS5_1CILi1EEES8_S8_EEENS6_IJNS7_ILi128EEENS7_ILi96EEENS7_ILi192EEEEEELi192ENS_10bfloat16_tEfNS_4arch4Sm90ELb0ELb1ELb0ELb1ELb0ELb0ELb0ELb1ELb1ELb0ELb0ELb0EEENS1_21CollectiveEpilogueFwdINS6_IJSA_SC_SB_EEES9_SE_SG_Li256ELb1ELb0ELb0ELb0EEENS1_36VarlenDynamicPersistentTileSchedulerILi128ELi96ELi256ELi32ELb0ELb0ELb1ELb1ELb0ELb1EEEEEEEEEvNT_6ParamsE --------------------------
	.section	.nv.info._ZN7cutlass13device_kernelIN5flash11enable_sm90INS1_16FlashAttnFwdSm90INS1_25CollectiveMainloopFwdSm90ILi2EN4cute5tupleIJNS5_1CILi1EEES8_S8_EEENS6_IJNS7_ILi128EEENS7_ILi96EEENS7_ILi192EEEEEELi192ENS_10bfloat16_tEfNS_4arch4Sm90ELb0ELb1ELb0ELb1ELb0ELb0ELb0ELb1ELb1ELb0ELb0ELb0EEENS1_21CollectiveEpilogueFwdINS6_IJSA_SC_SB_EEES9_SE_SG_Li256ELb1ELb0ELb0ELb0EEENS1_36VarlenDynamicPersistentTileSchedulerILi128ELi96ELi256ELi32ELb0ELb0ELb1ELb1ELb0ELb1EEEEEEEEEvNT_6ParamsE,"",@"SHT_CUDA_INFO"
	.sectionflags	@""
	.align	4


	//----- nvinfo : EIATTR_CUDA_API_VERSION
	.align		4
        /*0000*/ 	.byte	0x04, 0x37
        /*0002*/ 	.short	(.L_781 - .L_780)
.L_780:
        /*0004*/ 	.word	0x00000082


	//----- nvinfo : EIATTR_KPARAM_INFO
	.align		4
.L_781:
        /*0008*/ 	.byte	0x04, 0x17
        /*000a*/ 	.short	(.L_783 - .L_782)
.L_782:
        /*000c*/ 	.word	0x00000000
        /*0010*/ 	.short	0x0000
        /*0012*/ 	.short	0x0070
        /*0014*/ 	.byte	0x00, 0xf0, 0x01, 0x28


	//----- nvinfo : EIATTR_SPARSE_MMA_MASK
	.align		4
.L_783:
        /*0018*/ 	.byte	0x03, 0x50
        /*001a*/ 	.short	0x0000


	//----- nvinfo : EIATTR_MAXREG_COUNT
	.align		4
        /*001c*/ 	.byte	0x03, 0x1b
        /*001e*/ 	.short	0x00a8


	//----- nvinfo : EIATTR_NUM_BARRIERS
	.align		4
        /*0020*/ 	.byte	0x02, 0x4c
        /*0022*/ 	.byte	0x09
	.zero		1


	//----- nvinfo : EIATTR_EXTERNS
	.align		4
        /*0024*/ 	.byte	0x04, 0x0f
        /*0026*/ 	.short	(.L_785 - .L_784)


	//   ....[0]....
	.align		4
.L_784:
        /*0028*/ 	.word	index@(__assertfail)


	//----- nvinfo : EIATTR_ANNOTATIONS
	.align		4
.L_785:
        /*002c*/ 	.byte	0x04, 0x55
        /*002e*/ 	.short	(.L_787 - .L_786)


	//   ....[0]....
.L_786:
        /* <DEDUP_REMOVED lines=34> */


	//----- nvinfo : EIATTR_MERCURY_ISA_VERSION
	.align		4
.L_787:
        /*0240*/ 	.byte	0x03, 0x5f
        /*0242*/ 	.short	0x0101


	//----- nvinfo : EIATTR_UNUSED_LOAD_BYTE_OFFSET
	.align		4
        /*0244*/ 	.byte	0x04, 0x44
        /*0246*/ 	.short	(.L_789 - .L_788)


	//   ....[0]....
.L_788:
        /*0248*/ 	.word	0x00000a50
        /*024c*/ 	.word	0x0000fff0


	//   ....[1]....
        /*0250*/ 	.word	0x0000d7f0
        /*0254*/ 	.word	0x0000fff0


	//----- nvinfo : EIATTR_INT_WARP_WIDE_INSTR_OFFSETS
	.align		4
.L_789:
        /*0258*/ 	.byte	0x04, 0x31
        /*025a*/ 	.short	(.L_791 - .L_790)


	//   ....[0]....
.L_790:
        /*025c*/ 	.word	0x00000160


	//   ....[1]....
        /*0260*/ 	.word	0x000001a0


	//   ....[2]....
        /*0264*/ 	.word	0x00000210


	//   ....[3]....
        /*0268*/ 	.word	0x000111f0


	//   ....[4]....
        /*026c*/ 	.word	0x00011280


	//   ....[5]....
        /*0270*/ 	.word	0x00011780


	//   ....[6]....
        /*0274*/ 	.word	0x00011800


	//   ....[7]....
        /*0278*/ 	.word	0x00011910


	//   ....[8]....
        /*027c*/ 	.word	0x00011a00


	//   ....[9]....
        /*0280*/ 	.word	0x00013e20


	//   ....[10]....
        /*0284*/ 	.word	0x00013eb0


	//----- nvinfo : EIATTR_COOP_GROUP_MASK_REGIDS
	.align		4
.L_791:
        /*0288*/ 	.byte	0x04, 0x29
        /*028a*/ 	.short	(.L_793 - .L_792)


	//   ....[0]....
.L_792:
        /*028c*/ 	.word	0xffffffff


	//   ....[1]....
        /*0290*/ 	.word	0xffffffff


	//   ....[2]....
        /*0294*/ 	.word	0xffffffff


	//   ....[3]....
        /*0298*/ 	.word	0xffffffff


	//   ....[4]....
        /*029c*/ 	.word	0xffffffff


	//   ....[5]....
        /*02a0*/ 	.word	0xffffffff


	//   ....[6]....
        /*02a4*/ 	.word	0xffffffff


	//   ....[7]....
        /*02a8*/ 	.word	0xffffffff


	//   ....[8]....
        /*02ac*/ 	.word	0xffffffff


	//   ....[9]....
        /*02b0*/ 	.word	0xffffffff


	//   ....[10]....
        /*02b4*/ 	.word	0xffffffff


	//   ....[11]....
        /*02b8*/ 	.word	0xffffffff


	//   ....[12]....
        /*02bc*/ 	.word	0xffffffff


	//   ....[13]....
        /*02c0*/ 	.word	0xffffffff


	//   ....[14]....
        /*02c4*/ 	.word	0xffffffff


	//   ....[15]....
        /*02c8*/ 	.word	0xffffffff


	//   ....[16]....
        /*02cc*/ 	.word	0xffffffff


	//   ....[17]....
        /*02d0*/ 	.word	0xffffffff


	//   ....[18]....
        /*02d4*/ 	.word	0xffffffff


	//   ....[19]....
        /*02d8*/ 	.word	0xffffffff


	//   ....[20]....
        /*02dc*/ 	.word	0xffffffff


	//   ....[21]....
        /*02e0*/ 	.word	0xffffffff


	//   ....[22]....
        /*02e4*/ 	.word	0xffffffff


	//   ....[23]....
        /*02e8*/ 	.word	0xffffffff


	//   ....[24]....
        /*02ec*/ 	.word	0xffffffff


	//   ....[25]....
        /*02f0*/ 	.word	0xffffffff


	//   ....[26]....
        /*02f4*/ 	.word	0xffffffff


	//   ....[27]....
        /*02f8*/ 	.word	0xffffffff


	//   ....[28]....
        /*02fc*/ 	.word	0xffffffff


	//   ....[29]....
        /*0300*/ 	.word	0xffffffff


	//   ....[30]....
        /*0304*/ 	.word	0xffffffff


	//   ....[31]....
        /*0308*/ 	.word	0xffffffff


	//   ....[32]....
        /*030c*/ 	.word	0xffffffff


	//   ....[33]....
        /*0310*/ 	.word	0xffffffff


	//   ....[34]....
        /*0314*/ 	.word	0xffffffff


	//   ....[35]....
        /*0318*/ 	.word	0xffffffff


	//   ....[36]....
        /*031c*/ 	.word	0xffffffff


	//   ....[37]....
        /*0320*/ 	.word	0xffffffff


	//   ....[38]....
        /*0324*/ 	.word	0xffffffff


	//   ....[39]....
        /*0328*/ 	.word	0xffffffff


	//   ....[40]....
        /*032c*/ 	.word	0xffffffff


	//   ....[41]....
        /*0330*/ 	.word	0xffffffff


	//   ....[42]....
        /*0334*/ 	.word	0xffffffff


	//   ....[43]....
        /*0338*/ 	.word	0xffffffff


	//   ....[44]....
        /*033c*/ 	.word	0xffffffff


	//   ....[45]....
        /*0340*/ 	.word	0xffffffff


	//   ....[46]....
        /*0344*/ 	.word	0xffffffff


	//   ....[47]....
        /*0348*/ 	.word	0xffffffff


	//   ....[48]....
        /*034c*/ 	.word	0xffffffff


	//   ....[49]....
        /*0350*/ 	.word	0xffffffff


	//   ....[50]....
        /*0354*/ 	.word	0xffffffff


	//   ....[51]....
        /*0358*/ 	.word	0xffffffff


	//   ....[52]....
        /*035c*/ 	.word	0xffffffff


	//   ....[53]....
        /*0360*/ 	.word	0xffffffff


	//   ....[54]....
        /*0364*/ 	.word	0xffffffff


	//   ....[55]....
        /*0368*/ 	.word	0xffffffff


	//   ....[56]....
        /*036c*/ 	.word	0xffffffff


	//   ....[57]....
        /*0370*/ 	.word	0xffffffff


	//   ....[58]....
        /*0374*/ 	.word	0xffffffff


	//   ....[59]....
        /*0378*/ 	.word	0xffffffff


	//   ....[60]....
        /*037c*/ 	.word	0xffffffff


	//   ....[61]....
        /*0380*/ 	.word	0xffffffff


	//   ....[62]....
        /*0384*/ 	.word	0x0500000f


	//   ....[63]....
        /*0388*/ 	.word	0x0500000f


	//   ....[64]....
        /*038c*/ 	.word	0x0500000f


	//   ....[65]....
        /*0390*/ 	.word	0x0500000f


	//   ....[66]....
        /*0394*/ 	.word	0x0500000f


	//   ....[67]....
        /*0398*/ 	.word	0x0500000f


	//   ....[68]....
        /*039c*/ 	.word	0x0500000f


	//   ....[69]....
        /*03a0*/ 	.word	0x0500000f


	//   ....[70]....
        /*03a4*/ 	.word	0x0500000f


	//   ....[71]....
        /*03a8*/ 	.word	0x0500000f


	//   ....[72]....
        /*03ac*/ 	.word	0x0500000f


	//   ....[73]....
        /*03b0*/ 	.word	0x0500000f


	//   ....[74]....
        /*03b4*/ 	.word	0x0500000f


	//   ....[75]....
        /*03b8*/ 	.word	0x0500000f


	//   ....[76]....
        /*03bc*/ 	.word	0x0500000f


	//   ....[77]....
        /*03c0*/ 	.word	0x0500000f


	//   ....[78]....
        /*03c4*/ 	.word	0x0500000f


	//   ....[79]....
        /*03c8*/ 	.word	0x0500000f


	//   ....[80]....
        /*03cc*/ 	.word	0x0500000f


	//----- nvinfo : EIATTR_COOP_GROUP_INSTR_OFFSETS
	.align		4
.L_793:
        /*03d0*/ 	.byte	0x04, 0x28
        /*03d2*/ 	.short	(.L_795 - .L_794)


	//   ....[0]....
.L_794:
        /*03d4*/ 	.word	0x00000060


	//   ....[1]....
        /*03d8*/ 	.word	0x00000170


	//   ....[2]....
        /*03dc*/ 	.word	0x000001c0


	//   ....[3]....
        /*03e0*/ 	.word	0x000003f0


	//   ....[4]....
        /*03e4*/ 	.word	0x00000550


	//   ....[5]....
        /*03e8*/ 	.word	0x00000670


	//   ....[6]....
        /*03ec*/ 	.word	0x000007d0


	//   ....[7]....
        /*03f0*/ 	.word	0x000018f0


	//   ....[8]....
        /*03f4*/ 	.word	0x00003270


	//   ....[9]....
        /*03f8*/ 	.word	0x00003380


	//   ....[10]....
        /*03fc*/ 	.word	0x00003900


	//   ....[11]....
        /*0400*/ 	.word	0x00003990


	//   ....[12]....
        /*0404*/ 	.word	0x000065e0


	//   ....[13]....
        /*0408*/ 	.word	0x00006700


	//   ....[14]....
        /*040c*/ 	.word	0x00006cb0


	//   ....[15]....
        /*0410*/ 	.word	0x00006d10


	//   ....[16]....
        /*0414*/ 	.word	0x000087b0


	//   ....[17]....
        /*0418*/ 	.word	0x000087d0


	//   ....[18]....
        /*041c*/ 	.word	0x00008d60


	//   ....[19]....
        /*0420*/ 	.word	0x00008de0


	//   ....[20]....
        /*0424*/ 	.word	0x0000b570


	//   ....[21]....
        /*0428*/ 	.word	0x0000b690


	//   ....[22]....
        /*042c*/ 	.word	0x0000bc70


	//   ....[23]....
        /*0430*/ 	.word	0x0000bcd0


	//   ....[24]....
        /*0434*/ 	.word	0x0000cd20


	//   ....[25]....
        /*0438*/ 	.word	0x0000cd60


	//   ....[26]....
        /*043c*/ 	.word	0x0000ce60


	//   ....[27]....
        /*0440*/ 	.word	0x0000ce90


	//   ....[28]....
        /*0444*/ 	.word	0x0000fd60


	//   ....[29]....
        /*0448*/ 	.word	0x0000fef0


	//   ....[30]....
        /*044c*/ 	.word	0x0000ff20


	//   ....[31]....
        /*0450*/ 	.word	0x0000ff50


	//   ....[32]....
        /*0454*/ 	.word	0x0000ff90


	//   ....[33]....
        /*0458*/ 	.word	0x0000ffe0


	//   ....[34]....
        /*045c*/ 	.word	0x00010040


	//   ....[35]....
        /*0460*/ 	.word	0x00010220


	//   ....[36]....
        /*0464*/ 	.word	0x00010280


	//   ....[37]....
        /*0468*/ 	.word	0x000102c0


	//   ....[38]....
        /*046c*/ 	.word	0x00010300


	//   ....[39]....
        /*0470*/ 	.word	0x00010330


	//   ....[40]....
        /*0474*/ 	.word	0x00010360


	//   ....[41]....
        /*0478*/ 	.word	0x000103f0


	//   ....[42]....
        /*047c*/ 	.word	0x00010450


	//   ....[43]....
        /*0480*/ 	.word	0x000104e0


	//   ....[44]....
        /*0484*/ 	.word	0x00014320


	//   ....[45]....
        /*0488*/ 	.word	0x00014330


	//   ....[46]....
        /*048c*/ 	.word	0x00014440


	//   ....[47]....
        /*0490*/ 	.word	0x000144a0


	//   ....[48]....
        /*0494*/ 	.word	0x000144e0


	//   ....[49]....
        /*0498*/ 	.word	0x00014520


	//   ....[50]....
        /*049c*/ 	.word	0x00014550


	//   ....[51]....
        /*04a0*/ 	.word	0x00014580


	//   ....[52]....
        /*04a4*/ 	.word	0x00014710


	//   ....[53]....
        /*04a8*/ 	.word	0x00014770


	//   ....[54]....
        /*04ac*/ 	.word	0x000147b0


	//   ....[55]....
        /*04b0*/ 	.word	0x000147f0


	//   ....[56]....
        /*04b4*/ 	.word	0x00014820


	//   ....[57]....
        /*04b8*/ 	.word	0x00014850


	//   ....[58]....
        /*04bc*/ 	.word	0x00014910


	//   ....[59]....
        /*04c0*/ 	.word	0x00014930


	//   ....[60]....
        /*04c4*/ 	.word	0x000149a0


	//   ....[61]....
        /*04c8*/ 	.word	0x00015030


	//   ....[62]....
        /*04cc*/ 	.word	0x000156e0


	//   ....[63]....
        /*04d0*/ 	.word	0x00015b00


	//   ....[64]....
        /*04d4*/ 	.word	0x00015b90


	//   ....[65]....
        /*04d8*/ 	.word	0x00015c30


	//   ....[66]....
        /*04dc*/ 	.word	0x00015ce0


	//   ....[67]....
        /*04e0*/ 	.word	0x00015d60


	//   ....[68]....
        /*04e4*/ 	.word	0x00015de0


	//   ....[69]....
        /*04e8*/ 	.word	0x00015e60


	//   ....[70]....
        /*04ec*/ 	.word	0x00015ee0


	//   ....[71]....
        /*04f0*/ 	.word	0x00015f70


	//   ....[72]....
        /*04f4*/ 	.word	0x00016020


	//   ....[73]....
        /*04f8*/ 	.word	0x000160a0


	//   ....[74]....
        /*04fc*/ 	.word	0x00016120


	//   ....[75]....
        /*0500*/ 	.word	0x000161a0


	//   ....[76]....
        /*0504*/ 	.word	0x00016220


	//   ....[77]....
        /*0508*/ 	.word	0x00016290


	//   ....[78]....
        /*050c*/ 	.word	0x00016330


	//   ....[79]....
        /*0510*/ 	.word	0x000163c0


	//   ....[80]....
        /*0514*/ 	.word	0x000164f0


	//----- nvinfo : EIATTR_REG_RECONFIG
	.align		4
.L_795:
        /*0518*/ 	.byte	0x01, 0x54
	.zero		2


	//----- nvinfo : EIATTR_SYSCALL_OFFSETS
	.align		4
        /*051c*/ 	.byte	0x04, 0x46
        /*051e*/ 	.short	(.L_797 - .L_796)


	//   ....[0]....
.L_796:
        /*0520*/ 	.word	0x00001ad0


	//   ....[1]....
        /*0524*/ 	.word	0x00011410


	//   ....[2]....
        /*0528*/ 	.word	0x00011550


	//   ....[3]....
        /*052c*/ 	.word	0x00011650


	//----- nvinfo : EIATTR_MBARRIER_INSTR_OFFSETS
	.align		4
.L_797:
        /*0530*/ 	.byte	0x04, 0x39
        /*0532*/ 	.short	(.L_799 - .L_798)


	//   ....[0]....
.L_798:
        /*0534*/ 	.word	0x000002a0
        /*0538*/ 	.word	0x000000ff
        /*053c*/ 	.word	0x00030800
        /*0540*/ 	.short	0x0100
        /*0542*/ 	.byte	0x08
	.zero		1


	//   ....[1]....
        /*0544*/ 	.word	0x000002b0
        /*0548*/ 	.word	0x000000ff
        /*054c*/ 	.word	0x00030820
        /*0550*/ 	.short	0x0100
        /*0552*/ 	.byte	0x08
	.zero		1


	//   ....[2]....
        /*0554*/ 	.word	0x000003a0
        /*0558*/ 	.word	0x000000ff
        /*055c*/ 	.word	0x00030830
        /*0560*/ 	.short	0x0100
        /*0562*/ 	.byte	0x08
	.zero		1


	//   ....[3]....
        /*0564*/ 	.word	0x000003b0
        /*0568*/ 	.word	0x000000ff
        /*056c*/ 	.word	0x00030840
        /*0570*/ 	.short	0x0100
        /*0572*/ 	.byte	0x08
	.zero		1


	//   ....[4]....
        /*0574*/ 	.word	0x000003c0
        /*0578*/ 	.word	0x000000ff
        /*057c*/ 	.word	0x00030838
        /*0580*/ 	.short	0x0100
        /*0582*/ 	.byte	0x08
	.zero		1


	//   ....[5]....
        /*0584*/ 	.word	0x000003d0
        /*0588*/ 	.word	0x000000ff
        /*058c*/ 	.word	0x00030848
        /*0590*/ 	.short	0x0100
        /*0592*/ 	.byte	0x08
	.zero		1


	//   ....[6]....
        /*0594*/ 	.word	0x00000500
        /*0598*/ 	.word	0x000000ff
        /*059c*/ 	.word	0x00030850
        /*05a0*/ 	.short	0x0100
        /*05a2*/ 	.byte	0x08
	.zero		1


	//   ....[7]....
        /*05a4*/ 	.word	0x00000510
        /*05a8*/ 	.word	0x000000ff
        /*05ac*/ 	.word	0x00030860
        /*05b0*/ 	.short	0x0100
        /*05b2*/ 	.byte	0x08
	.zero		1


	//   ....[8]....
        /*05b4*/ 	.word	0x00000520
        /*05b8*/ 	.word	0x000000ff
        /*05bc*/ 	.word	0x00030858
        /*05c0*/ 	.short	0x0100
        /*05c2*/ 	.byte	0x08
	.zero		1


	//   ....[9]....
        /*05c4*/ 	.word	0x00000530
        /*05c8*/ 	.word	0x000000ff
        /*05cc*/ 	.word	0x00030868
        /*05d0*/ 	.short	0x0100
        /*05d2*/ 	.byte	0x08
	.zero		1


	//   ....[10]....
        /*05d4*/ 	.word	0x00000620
        /*05d8*/ 	.word	0x000000ff
        /*05dc*/ 	.word	0x00030870
        /*05e0*/ 	.short	0x0100
        /*05e2*/ 	.byte	0x06
	.zero		1


	//   ....[11]....
        /*05e4*/ 	.word	0x00000630
        /*05e8*/ 	.word	0x000000ff
        /*05ec*/ 	.word	0x00030880
        /*05f0*/ 	.short	0x0100
        /*05f2*/ 	.byte	0x06
	.zero		1


	//   ....[12]....
        /*05f4*/ 	.word	0x00000640
        /*05f8*/ 	.word	0x000000ff
        /*05fc*/ 	.word	0x00030878
        /*0600*/ 	.short	0x0100
        /*0602*/ 	.byte	0x06
	.zero		1


	//   ....[13]....
        /*0604*/ 	.word	0x00000650
        /*0608*/ 	.word	0x000000ff
        /*060c*/ 	.word	0x00030888
        /*0610*/ 	.short	0x0100
        /*0612*/ 	.byte	0x06
	.zero		1


	//   ....[14]....
        /*0614*/ 	.word	0x00000780
        /*0618*/ 	.word	0x000000ff
        /*061c*/ 	.word	0x00030890
        /*0620*/ 	.short	0x0100
        /*0622*/ 	.byte	0x08
	.zero		1


	//   ....[15]....
        /*0624*/ 	.word	0x00000790
        /*0628*/ 	.word	0x000000ff
        /*062c*/ 	.word	0x000308a0
        /*0630*/ 	.short	0x0100
        /*0632*/ 	.byte	0x08
	.zero		1


	//   ....[16]....
        /*0634*/ 	.word	0x000007a0
        /*0638*/ 	.word	0x000000ff
        /*063c*/ 	.word	0x00030898
        /*0640*/ 	.short	0x0100
        /*0642*/ 	.byte	0x08
	.zero		1


	//   ....[17]....
        /*0644*/ 	.word	0x000007b0
        /*0648*/ 	.word	0x000000ff
        /*064c*/ 	.word	0x000308a8
        /*0650*/ 	.short	0x0100
        /*0652*/ 	.byte	0x08
	.zero		1


	//   ....[18]....
        /*0654*/ 	.word	0x000008e0
        /*0658*/ 	.word	0x000000ff
        /*065c*/ 	.word	0x000308b0
        /*0660*/ 	.short	0x0100
        /*0662*/ 	.byte	0x08
	.zero		1


	//   ....[19]....
        /*0664*/ 	.word	0x000008f0
        /*0668*/ 	.word	0x000000ff
        /*066c*/ 	.word	0x000308c0
        /*0670*/ 	.short	0x0100
        /*0672*/ 	.byte	0x08
	.zero		1


	//   ....[20]....
        /*0674*/ 	.word	0x00000900
        /*0678*/ 	.word	0x000000ff
        /*067c*/ 	.word	0x000308b8
        /*0680*/ 	.short	0x0100
        /*0682*/ 	.byte	0x08
	.zero		1


	//   ....[21]....
        /*0684*/ 	.word	0x00000910
        /*0688*/ 	.word	0x000000ff
        /*068c*/ 	.word	0x000308c8
        /*0690*/ 	.short	0x0100
        /*0692*/ 	.byte	0x08
	.zero		1


	//   ....[22]....
        /*0694*/ 	.word	0x00001b70
        /*0698*/ 	.word	0x000000ff
        /*069c*/ 	.word	0x00030800
        /*06a0*/ 	.short	0x010a
        /*06a2*/ 	.byte	0x26
	.zero		1


	//   ....[23]....
        /*06a4*/ 	.word	0x00001bf0
        /*06a8*/ 	.word	0x00000003
        /*06ac*/ 	.word	0x00030830
        /*06b0*/ 	.short	0x010a
        /*06b2*/ 	.byte	0x3f
	.zero		1


	//   ....[24]....
        /*06b4*/ 	.word	0x00001c90
        /*06b8*/ 	.word	0x00000003
        /*06bc*/ 	.word	0x00030830
        /*06c0*/ 	.short	0x010a
        /*06c2*/ 	.byte	0x3f
	.zero		1


	//   ....[25]....
        /*06c4*/ 	.word	0x000023b0
        /*06c8*/ 	.word	0x00000000
        /*06cc*/ 	.word	0x00000000
        /*06d0*/ 	.short	0x0101
        /*06d2*/ 	.byte	0x3f
	.zero		1


	//   ....[26]....
        /*06d4*/ 	.word	0x00004860
        /*06d8*/ 	.word	0x000000ff
        /*06dc*/ 	.word	0x00030830
        /*06e0*/ 	.short	0x010a
        /*06e2*/ 	.byte	0x05
	.zero		1


	//   ....[27]....
        /*06e4*/ 	.word	0x000048a0
        /*06e8*/ 	.word	0x000000ff
        /*06ec*/ 	.word	0x00030830
        /*06f0*/ 	.short	0x010a
        /*06f2*/ 	.byte	0x05
	.zero		1


	//   ....[28]....
        /*06f4*/ 	.word	0x00005320
        /*06f8*/ 	.word	0x000000ff
        /*06fc*/ 	.word	0x00030850
        /*0700*/ 	.short	0x010a
        /*0702*/ 	.byte	0x0e
	.zero		1


	//   ....[29]....
        /*0704*/ 	.word	0x00005360
        /*0708*/ 	.word	0x000000ff
        /*070c*/ 	.word	0x00030850
        /*0710*/ 	.short	0x010a
        /*0712*/ 	.byte	0x0e
	.zero		1


	//   ....[30]....
        /*0714*/ 	.word	0x00005660
        /*0718*/ 	.word	0x00000000
        /*071c*/ 	.word	0x00000000
        /*0720*/ 	.short	0x0101
        /*0722*/ 	.byte	0x3f
	.zero		1


	//   ....[31]....
        /*0724*/ 	.word	0x00007110
        /*0728*/ 	.word	0x00000086
        /*072c*/ 	.word	0x00000000
        /*0730*/ 	.short	0x0101
        /*0732*/ 	.byte	0x3f
	.zero		1


	//   ....[32]....
        /*0734*/ 	.word	0x000079c0
        /*0738*/ 	.word	0x000000ff
        /*073c*/ 	.word	0x00030830
        /*0740*/ 	.short	0x010a
        /*0742*/ 	.byte	0x05
	.zero		1


	//   ....[33]....
        /*0744*/ 	.word	0x00007a00
        /*0748*/ 	.word	0x000000ff
        /*074c*/ 	.word	0x00030830
        /*0750*/ 	.short	0x010a
        /*0752*/ 	.byte	0x05
	.zero		1


	//   ....[34]....
        /*0754*/ 	.word	0x00008480
        /*0758*/ 	.word	0x000000ff
        /*075c*/ 	.word	0x00030850
        /*0760*/ 	.short	0x010a
        /*0762*/ 	.byte	0x0a
	.zero		1


	//   ....[35]....
        /*0764*/ 	.word	0x000084c0
        /*0768*/ 	.word	0x000000ff
        /*076c*/ 	.word	0x00030850
        /*0770*/ 	.short	0x010a
        /*0772*/ 	.byte	0x0a
	.zero		1


	//   ....[36]....
        /*0774*/ 	.word	0x00009150
        /*0778*/ 	.word	0x0000007b
        /*077c*/ 	.word	0x00000000
        /*0780*/ 	.short	0x0101
        /*0782*/ 	.byte	0x3f
	.zero		1


	//   ....[37]....
        /*0784*/ 	.word	0x000091c0
        /*0788*/ 	.word	0x0000007f
        /*078c*/ 	.word	0x00000000
        /*0790*/ 	.short	0x0101
        /*0792*/ 	.byte	0x3f
	.zero		1


	//   ....[38]....
        /*0794*/ 	.word	0x00009820
        /*0798*/ 	.word	0x000000ff
        /*079c*/ 	.word	0x00030830
        /*07a0*/ 	.short	0x010a
        /*07a2*/ 	.byte	0x05
	.zero		1


	//   ....[39]....
        /*07a4*/ 	.word	0x00009860
        /*07a8*/ 	.word	0x000000ff
        /*07ac*/ 	.word	0x00030830
        /*07b0*/ 	.short	0x010a
        /*07b2*/ 	.byte	0x05
	.zero		1


	//   ....[40]....
        /*07b4*/ 	.word	0x0000a2e0
        /*07b8*/ 	.word	0x000000ff
        /*07bc*/ 	.word	0x00030850
        /*07c0*/ 	.short	0x010a
        /*07c2*/ 	.byte	0x0a
	.zero		1


	//   ....[41]....
        /*07c4*/ 	.word	0x0000a320
        /*07c8*/ 	.word	0x000000ff
        /*07cc*/ 	.word	0x00030850
        /*07d0*/ 	.short	0x010a
        /*07d2*/ 	.byte	0x0a
	.zero		1


	//   ....[42]....
        /*07d4*/ 	.word	0x0000a660
        /*07d8*/ 	.word	0x00000000
        /*07dc*/ 	.word	0x00000000
        /*07e0*/ 	.short	0x0101
        /*07e2*/ 	.byte	0x3f
	.zero		1


	//   ....[43]....
        /*07e4*/ 	.word	0x0000c1c0
        /*07e8*/ 	.word	0x00000088
        /*07ec*/ 	.word	0x00000000
        /*07f0*/ 	.short	0x0101
        /*07f2*/ 	.byte	0x3f
	.zero		1


	//   ....[44]....
        /*07f4*/ 	.word	0x0000cc90
        /*07f8*/ 	.word	0x000000ff
        /*07fc*/ 	.word	0x00030850
        /*0800*/ 	.short	0x010a
        /*0802*/ 	.byte	0x05
	.zero		1


	//   ....[45]....
        /*0804*/ 	.word	0x0000ccd0
        /*0808*/ 	.word	0x000000ff
        /*080c*/ 	.word	0x00030850
        /*0810*/ 	.short	0x010a
        /*0812*/ 	.byte	0x05
	.zero		1


	//   ....[46]....
        /*0814*/ 	.word	0x0000d190
        /*0818*/ 	.word	0x00000004
        /*081c*/ 	.word	0x00000000
        /*0820*/ 	.short	0x0101
        /*0822*/ 	.byte	0x3f
	.zero		1


	//   ....[47]....
        /*0824*/ 	.word	0x0000eaf0
        /*0828*/ 	.word	0x00000026
        /*082c*/ 	.word	0x00000000
        /*0830*/ 	.short	0x0101
        /*0832*/ 	.byte	0x3f
	.zero		1


	//   ....[48]....
        /*0834*/ 	.word	0x00011d40
        /*0838*/ 	.word	0x00000009
        /*083c*/ 	.word	0x00030840
        /*0840*/ 	.short	0x010a
        /*0842*/ 	.byte	0x3f
	.zero		1


	//   ....[49]....
        /*0844*/ 	.word	0x000122f0
        /*0848*/ 	.word	0x0000000a
        /*084c*/ 	.word	0x00030820
        /*0850*/ 	.short	0x010a
        /*0852*/ 	.byte	0x3f
	.zero		1


	//   ....[50]....
        /*0854*/ 	.word	0x00012630
        /*0858*/ 	.word	0x00000002
        /*085c*/ 	.word	0x00030840
        /*0860*/ 	.short	0x010a
        /*0862*/ 	.byte	0x3f
	.zero		1


	//   ....[51]....
        /*0864*/ 	.word	0x00012930
        /*0868*/ 	.word	0x00000003
        /*086c*/ 	.word	0x00000060
        /*0870*/ 	.short	0x010a
        /*0872*/ 	.byte	0x3f
	.zero		1


	//   ....[52]....
        /*0874*/ 	.word	0x00012f70
        /*0878*/ 	.word	0x00000002
        /*087c*/ 	.word	0x00030840
        /*0880*/ 	.short	0x010a
        /*0882*/ 	.byte	0x3f
	.zero		1


	//   ....[53]....
        /*0884*/ 	.word	0x00013270
        /*0888*/ 	.word	0x00000003
        /*088c*/ 	.word	0x00000060
        /*0890*/ 	.short	0x010a
        /*0892*/ 	.byte	0x3f
	.zero		1


	//   ....[54]....
        /*0894*/ 	.word	0x000137a0
        /*0898*/ 	.word	0x00000002
        /*089c*/ 	.word	0x00030840
        /*08a0*/ 	.short	0x010a
        /*08a2*/ 	.byte	0x3f
	.zero		1


	//   ....[55]....
        /*08a4*/ 	.word	0x00013ab0
        /*08a8*/ 	.word	0x00000002
        /*08ac*/ 	.word	0x00000060
        /*08b0*/ 	.short	0x010a
        /*08b2*/ 	.byte	0x3f
	.zero		1


	//   ....[56]....
        /*08b4*/ 	.word	0x00013f70
        /*08b8*/ 	.word	0x00000003
        /*08bc*/ 	.word	0x00030860
        /*08c0*/ 	.short	0x010a
        /*08c2*/ 	.byte	0x3f
	.zero		1


	//   ....[57]....
        /*08c4*/ 	.word	0x00014fb0
        /*08c8*/ 	.word	0x00000000
        /*08cc*/ 	.word	0x00030820
        /*08d0*/ 	.short	0x010a
        /*08d2*/ 	.byte	0x3f
	.zero		1


	//   ....[58]....
        /*08d4*/ 	.word	0x00015190
        /*08d8*/ 	.word	0x00000006
        /*08dc*/ 	.word	0x00000000
        /*08e0*/ 	.short	0x010a
        /*08e2*/ 	.byte	0x3f
	.zero		1


	//   ....[59]....
        /*08e4*/ 	.word	0x00015200
        /*08e8*/ 	.word	0x00000007
        /*08ec*/ 	.word	0x00000000
        /*08f0*/ 	.short	0x010a
        /*08f2*/ 	.byte	0x3f
	.zero		1


	//   ....[60]....
        /*08f4*/ 	.word	0x00015270
        /*08f8*/ 	.word	0x00000004
        /*08fc*/ 	.word	0x00000000
        /*0900*/ 	.short	0x010a
        /*0902*/ 	.byte	0x3f
	.zero		1


	//   ....[61]....
        /*0904*/ 	.word	0x000152a0
        /*0908*/ 	.word	0x00000003
        /*090c*/ 	.word	0x00000000
        /*0910*/ 	.short	0x010a
        /*0912*/ 	.byte	0x3f
	.zero		1


	//   ....[62]....
        /*0914*/ 	.word	0x00015310
        /*0918*/ 	.word	0x00000003
        /*091c*/ 	.word	0x00030800
        /*0920*/ 	.short	0x010a
        /*0922*/ 	.byte	0x3f
	.zero		1


	//   ....[63]....
        /*0924*/ 	.word	0x00015360
        /*0928*/ 	.word	0x00000003
        /*092c*/ 	.word	0x00030830
        /*0930*/ 	.short	0x010a
        /*0932*/ 	.byte	0x3f
	.zero		1


	//   ....[64]....
        /*0934*/ 	.word	0x000153c0
        /*0938*/ 	.word	0x00000079
        /*093c*/ 	.word	0x00030830
        /*0940*/ 	.short	0x010a
        /*0942*/ 	.byte	0x3f
	.zero		1


	//   ....[65]....
        /*0944*/ 	.word	0x00015420
        /*0948*/ 	.word	0x00000003
        /*094c*/ 	.word	0x00030850
        /*0950*/ 	.short	0x010a
        /*0952*/ 	.byte	0x3f
	.zero		1


	//   ....[66]....
        /*0954*/ 	.word	0x00015480
        /*0958*/ 	.word	0x00000005
        /*095c*/ 	.word	0x00030830
        /*0960*/ 	.short	0x010a
        /*0962*/ 	.byte	0x3f
	.zero		1


	//   ....[67]....
        /*0964*/ 	.word	0x000154e0
        /*0968*/ 	.word	0x00000003
        /*096c*/ 	.word	0x00030850
        /*0970*/ 	.short	0x010a
        /*0972*/ 	.byte	0x3f
	.zero		1


	//   ....[68]....
        /*0974*/ 	.word	0x00015540
        /*0978*/ 	.word	0x00000005
        /*097c*/ 	.word	0x00030830
        /*0980*/ 	.short	0x010a
        /*0982*/ 	.byte	0x3f
	.zero		1


	//   ....[69]....
        /*0984*/ 	.word	0x000155a0
        /*0988*/ 	.word	0x00000003
        /*098c*/ 	.word	0x00030850
        /*0990*/ 	.short	0x010a
        /*0992*/ 	.byte	0x3f
	.zero		1


	//   ....[70]....
        /*0994*/ 	.word	0x00015600
        /*0998*/ 	.word	0x00000003
        /*099c*/ 	.word	0x00030850
        /*09a0*/ 	.short	0x010a
        /*09a2*/ 	.byte	0x3f
	.zero		1


	//   ....[71]....
        /*09a4*/ 	.word	0x000157a0
        /*09a8*/ 	.word	0x00000009
        /*09ac*/ 	.word	0x00030840
        /*09b0*/ 	.short	0x010a
        /*09b2*/ 	.byte	0x3f
	.zero		1


	//   ....[72]....
        /*09b4*/ 	.word	0x00015820
        /*09b8*/ 	.word	0x00000008
        /*09bc*/ 	.word	0x00030820
        /*09c0*/ 	.short	0x010a
        /*09c2*/ 	.byte	0x3f
	.zero		1


	//   ....[73]....
        /*09c4*/ 	.word	0x00015870
        /*09c8*/ 	.word	0x00000002
        /*09cc*/ 	.word	0x00030840
        /*09d0*/ 	.short	0x010a
        /*09d2*/ 	.byte	0x3f
	.zero		1


	//   ....[74]....
        /*09d4*/ 	.word	0x000158c0
        /*09d8*/ 	.word	0x00000003
        /*09dc*/ 	.word	0x00000060
        /*09e0*/ 	.short	0x010a
        /*09e2*/ 	.byte	0x3f
	.zero		1


	//   ....[75]....
        /*09e4*/ 	.word	0x00015910
        /*09e8*/ 	.word	0x00000002
        /*09ec*/ 	.word	0x00030840
        /*09f0*/ 	.short	0x010a
        /*09f2*/ 	.byte	0x3f
	.zero		1


	//   ....[76]....
        /*09f4*/ 	.word	0x00015960
        /*09f8*/ 	.word	0x00000003
        /*09fc*/ 	.word	0x00000060
        /*0a00*/ 	.short	0x010a
        /*0a02*/ 	.byte	0x3f
	.zero		1


	//   ....[77]....
        /*0a04*/ 	.word	0x000159b0
        /*0a08*/ 	.word	0x00000002
        /*0a0c*/ 	.word	0x00030840
        /*0a10*/ 	.short	0x010a
        /*0a12*/ 	.byte	0x3f
	.zero		1


	//   ....[78]....
        /*0a14*/ 	.word	0x00015a00
        /*0a18*/ 	.word	0x00000002
        /*0a1c*/ 	.word	0x00000060
        /*0a20*/ 	.short	0x010a
        /*0a22*/ 	.byte	0x3f
	.zero		1


	//   ....[79]....
        /*0a24*/ 	.word	0x00015a50
        /*0a28*/ 	.word	0x00000003
        /*0a2c*/ 	.word	0x00030860
        /*0a30*/ 	.short	0x010a
        /*0a32*/ 	.byte	0x3f
	.zero		1


	//   ....[80]....
        /*0a34*/ 	.word	0x00016410
        /*0a38*/ 	.word	0x00000000
        /*0a3c*/ 	.word	0x00030820
        /*0a40*/ 	.short	0x010a
        /*0a42*/ 	.byte	0x3f
	.zero		1


	//   ....[81]....
        /*0a44*/ 	.word	0x000165b0
        /*0a48*/ 	.word	0x00000006
        /*0a4c*/ 	.word	0x00000000
        /*0a50*/ 	.short	0x010a
        /*0a52*/ 	.byte	0x3f
	.zero		1


	//   ....[82]....
        /*0a54*/ 	.word	0x00016600
        /*0a58*/ 	.word	0x00000007
        /*0a5c*/ 	.word	0x00000000
        /*0a60*/ 	.short	0x010a
        /*0a62*/ 	.byte	0x3f
	.zero		1


	//   ....[83]....
        /*0a64*/ 	.word	0x00016650
        /*0a68*/ 	.word	0x00000004
        /*0a6c*/ 	.word	0x00000000
        /*0a70*/ 	.short	0x010a
        /*0a72*/ 	.byte	0x3f
	.zero		1


	//----- nvinfo : EIATTR_NUM_MBARRIERS
	.align		4
.L_799:
        /*0a74*/ 	.byte	0x03, 0x38
        /*0a76*/ 	.short	0x0016


	//----- nvinfo : EIATTR_EXIT_INSTR_OFFSETS
	.align		4
        /*0a78*/ 	.byte	0x04, 0x1c
        /*0a7a*/ 	.short	(.L_801 - .L_800)


	//   ....[0]....
.L_800:
        /*0a7c*/ 	.word	0x00000a90


	//   ....[1]....
        /*0a80*/ 	.word	0x0000fd20


	//   ....[2]....
        /*0a84*/ 	.word	0x0000fd80


	//   ....[3]....
        /*0a88*/ 	.word	0x000152f0


	//----- nvinfo : EIATTR_MAX_THREADS
	.align		4
.L_801:
        /*0a8c*/ 	.byte	0x04, 0x05
        /*0a8e*/ 	.short	(.L_803 - .L_802)
.L_802:
        /*0a90*/ 	.word	0x00000180
        /*0a94*/ 	.word	0x00000001
        /*0a98*/ 	.word	0x00000001


	//----- nvinfo : EIATTR_CRS_STACK_SIZE
	.align		4
.L_803:
        /*0a9c*/ 	.byte	0x04, 0x1e
        /*0a9e*/ 	.short	(.L_805 - .L_804)
.L_804:
        /*0aa0*/ 	.word	0x00000000


	//----- nvinfo : EIATTR_CBANK_PARAM_SIZE
	.align		4
.L_805:
        /*0aa4*/ 	.byte	0x03, 0x19
        /*0aa6*/ 	.short	0x0a70


	//----- nvinfo : EIATTR_PARAM_CBANK
	.align		4
        /*0aa8*/ 	.byte	0x04, 0x0a
        /*0aaa*/ 	.short	(.L_807 - .L_806)
	.align		4
.L_806:
        /*0aac*/ 	.word	index@(.nv.constant0._ZN7cutlass13device_kernelIN5flash11enable_sm90INS1_16FlashAttnFwdSm90INS1_25CollectiveMainloopFwdSm90ILi2EN4cute5tupleIJNS5_1CILi1EEES8_S8_EEENS6_IJNS7_ILi128EEENS7_ILi96EEENS7_ILi192EEEEEELi192ENS_10bfloat16_tEfNS_4arch4Sm90ELb0ELb1ELb0ELb1ELb0ELb0ELb0ELb1ELb1ELb0ELb0ELb0EEENS1_21CollectiveEpilogueFwdINS6_IJSA_SC_SB_EEES9_SE_SG_Li256ELb1ELb0ELb0ELb0EEENS1_36VarlenDynamicPersistentTileSchedulerILi128ELi96ELi256ELi32ELb0ELb0ELb1ELb1ELb0ELb1EEEEEEEEEvNT_6ParamsE)
        /*0ab0*/ 	.short	0x0210
        /*0ab2*/ 	.short	0x0a70


	//----- nvinfo : EIATTR_SW_WAR
	.align		4
.L_807:
        /*0ab4*/ 	.byte	0x04, 0x36
        /*0ab6*/ 	.short	(.L_809 - .L_808)
.L_808:
        /*0ab8*/ 	.word	0x00000008
.L_809:


//--------------------- .nv.info._ZN7cutlass13device_kernelIN5flash11enable_sm90INS1_16FlashAttnFwdSm90INS1_25CollectiveMainloopFwdSm90ILi2EN4cute5tupleIJNS5_1CILi1EEES8_S8_EEENS6_IJNS7_ILi128EEENS7_ILi96EEENS7_ILi192EEEEEELi192ENS_10bfloat16_tEfNS_4arch4Sm90ELb0ELb1ELb0ELb1ELb0ELb1ELb0ELb1ELb1ELb0ELb0ELb0EEENS1_21CollectiveEpilogueFwdINS6_IJSA_SC_SB_EEES9_SE_SG_Li256ELb1ELb0ELb0ELb0EEENS1_36VarlenDynamicPersistentTileSchedulerILi128ELi96ELi256ELi32ELb0ELb0ELb1ELb1ELb0ELb1EEEEEEEEEvNT_6ParamsE --------------------------
	.section	.nv.info._ZN7cutlass13device_kernelIN5flash11enable_sm90INS1_16FlashAttnFwdSm90INS1_25CollectiveMainloopFwdSm90ILi2EN4cute5tupleIJNS5_1CILi1EEES8_S8_EEENS6_IJNS7_ILi128EEENS7_ILi96EEENS7_ILi192EEEEEELi192ENS_10bfloat16_tEfNS_4arch4Sm90ELb0ELb1ELb0ELb1ELb0ELb1ELb0ELb1ELb1ELb0ELb0ELb0EEENS1_21CollectiveEpilogueFwdINS6_IJSA_SC_SB_EEES9_SE_SG_Li256ELb1ELb0ELb0ELb0EEENS1_36VarlenDynamicPersistentTileSchedulerILi128ELi96ELi256ELi32ELb0ELb0ELb1ELb1ELb0ELb1EEEEEEEEEvNT_6ParamsE,"",@"SHT_CUDA_INFO"
	.sectionflags	@""
	.align	4


	//----- nvinfo : EIATTR_CUDA_API_VERSION
	.align		4
        /*0000*/ 	.byte	0x04, 0x37
        /*0002*/ 	.short	(.L_811 - .L_810)
.L_810:
        /*0004*/ 	.word	0x00000082


	//----- nvinfo : EIATTR_KPARAM_INFO
	.align		4
.L_811:
        /*0008*/ 	.byte	0x04, 0x17
        /*000a*/ 	.short	(.L_813 - .L_812)
.L_812:
        /*000c*/ 	.word	0x00000000
        /*0010*/ 	.short	0x0000
        /*0012*/ 	.short	0x0070
        /*0014*/ 	.byte	0x00, 0xf0, 0x01, 0x28


	//----- nvinfo : EIATTR_SPARSE_MMA_MASK
	.align		4
.L_813:
        /*0018*/ 	.byte	0x03, 0x50
        /*001a*/ 	.short	0x0000


	//----- nvinfo : EIATTR_MAXREG_COUNT
	.align		4
        /*001c*/ 	.byte	0x03, 0x1b
        /*001e*/ 	.short	0x00a8


	//----- nvinfo : EIATTR_NUM_BARRIERS
	.align		4
        /*0020*/ 	.byte	0x02, 0x4c
        /*0022*/ 	.byte	0x10
	.zero		1


	//----- nvinfo : EIATTR_EXTERNS
	.align		4
        /*0024*/ 	.byte	0x04, 0x0f
        /*0026*/ 	.short	(.L_815 - .L_814)


	//   ....[0]....
	.align		4
.L_814:
        /*0028*/ 	.word	index@(__assertfail)


	//----- nvinfo : EIATTR_ANNOTATIONS
	.align		4
.L_815:
        /*002c*/ 	.byte	0x04, 0x55
        /*002e*/ 	.short	(.L_817 - .L_816)


	//   ....[0]....
.L_816:
        /* <DEDUP_REMOVED lines=62> */


	//----- nvinfo : EIATTR_MERCURY_ISA_VERSION
	.align		4
.L_817:
        /*03f8*/ 	.byte	0x03, 0x5f
        /*03fa*/ 	.short	0x0101


	//----- nvinfo : EIATTR_UNUSED_LOAD_BYTE_OFFSET
	.align		4
        /*03fc*/ 	.byte	0x04, 0x44
        /*03fe*/ 	.short	(.L_819 - .L_818)


	//   ....[0]....
.L_818:
        /*0400*/ 	.word	0x00000ab0
        /*0404*/ 	.word	0x0000fff0


	//   ....[1]....
        /*0408*/ 	.word	0x0001fc70
        /*040c*/ 	.word	0x0000fff0


	//----- nvinfo : EIATTR_INT_WARP_WIDE_INSTR_OFFSETS
	.align		4
.L_819:
        /*0410*/ 	.byte	0x04, 0x31
        /*0412*/ 	.short	(.L_821 - .L_820)


	//   ....[0]....
.L_820:
        /*0414*/ 	.word	0x000001c0


	//   ....[1]....
        /*0418*/ 	.word	0x00000200


	//   ....[2]....
        /*041c*/ 	.word	0x00000270


	//   ....[3]....
        /*0420*/ 	.word	0x000249e0


	//   ....[4]....
        /*0424*/ 	.word	0x00024a80


	//   ....[5]....
        /*0428*/ 	.word	0x00024f50


	//   ....[6]....
        /*042c*/ 	.word	0x00024f80


	//   ....[7]....
        /*0430*/ 	.word	0x00025170


	//   ....[8]....
        /*0434*/ 	.word	0x00025270


	//   ....[9]....
        /*0438*/ 	.word	0x000275d0


	//   ....[10]....
        /*043c*/ 	.word	0x00027670


	//----- nvinfo : EIATTR_COOP_GROUP_MASK_REGIDS
	.align		4
.L_821:
        /*0440*/ 	.byte	0x04, 0x29
        /*0442*/ 	.short	(.L_823 - .L_822)


	//   ....[0]....
.L_822:
        /*0444*/ 	.word	0xffffffff


	//   ....[1]....
        /*0448*/ 	.word	0xffffffff


	//   ....[2]....
        /*044c*/ 	.word	0xffffffff


	//   ....[3]....
        /*0450*/ 	.word	0xffffffff


	//   ....[4]....
        /*0454*/ 	.word	0xffffffff


	//   ....[5]....
        /*0458*/ 	.word	0xffffffff


	//   ....[6]....
        /*045c*/ 	.word	0xffffffff


	//   ....[7]....
        /*0460*/ 	.word	0xffffffff


	//   ....[8]....
        /*0464*/ 	.word	0xffffffff


	//   ....[9]....
        /*0468*/ 	.word	0xffffffff


	//   ....[10]....
        /*046c*/ 	.word	0xffffffff


	//   ....[11]....
        /*0470*/ 	.word	0xffffffff


	//   ....[12]....
        /*0474*/ 	.word	0xffffffff


	//   ....[13]....
        /*0478*/ 	.word	0xffffffff


	//   ....[14]....
        /*047c*/ 	.word	0xffffffff


	//   ....[15]....
        /*0480*/ 	.word	0xffffffff


	//   ....[16]....
        /*0484*/ 	.word	0xffffffff


	//   ....[17]....
        /*0488*/ 	.word	0xffffffff


	//   ....[18]....
        /*048c*/ 	.word	0xffffffff


	//   ....[19]....
        /*0490*/ 	.word	0xffffffff


	//   ....[20]....
        /*0494*/ 	.word	0xffffffff


	//   ....[21]....
        /*0498*/ 	.word	0xffffffff


	//   ....[22]....
        /*049c*/ 	.word	0xffffffff


	//   ....[23]....
        /*04a0*/ 	.word	0xffffffff


	//   ....[24]....
        /*04a4*/ 	.word	0xffffffff


	//   ....[25]....
        /*04a8*/ 	.word	0xffffffff


	//   ....[26]....
        /*04ac*/ 	.word	0xffffffff


	//   ....[27]....
        /*04b0*/ 	.word	0xffffffff


	//   ....[28]....
        /*04b4*/ 	.word	0xffffffff


	//   ....[29]....
        /*04b8*/ 	.word	0xffffffff


	//   ....[30]....
        /*04bc*/ 	.word	0xffffffff


	//   ....[31]....
        /*04c0*/ 	.word	0xffffffff


	//   ....[32]....
        /*04c4*/ 	.word	0xffffffff


	//   ....[33]....
        /*04c8*/ 	.word	0xffffffff


	//   ....[34]....
        /*04cc*/ 	.word	0xffffffff


	//   ....[35]....
        /*04d0*/ 	.word	0xffffffff


	//   ....[36]....
        /*04d4*/ 	.word	0xffffffff


	//   ....[37]....
        /*04d8*/ 	.word	0xffffffff


	//   ....[38]....
        /*04dc*/ 	.word	0xffffffff


	//   ....[39]....
        /*04e0*/ 	.word	0xffffffff


	//   ....[40]....
        /*04e4*/ 	.word	0xffffffff


	//   ....[41]....
        /*04e8*/ 	.word	0xffffffff


	//   ....[42]....
        /*04ec*/ 	.word	0xffffffff


	//   ....[43]....
        /*04f0*/ 	.word	0xffffffff


	//   ....[44]....
        /*04f4*/ 	.word	0xffffffff


	//   ....[45]....
        /*04f8*/ 	.word	0xffffffff


	//   ....[46]....
        /*04fc*/ 	.word	0xffffffff


	//   ....[47]....
        /*0500*/ 	.word	0xffffffff


	//   ....[48]....
        /*0504*/ 	.word	0xffffffff


	//   ....[49]....
        /*0508*/ 	.word	0xffffffff


	//   ....[50]....
        /*050c*/ 	.word	0xffffffff


	//   ....[51]....
        /*0510*/ 	.word	0xffffffff


	//   ....[52]....
        /*0514*/ 	.word	0xffffffff


	//   ....[53]....
        /*0518*/ 	.word	0xffffffff


	//   ....[54]....
        /*051c*/ 	.word	0xffffffff


	//   ....[55]....
        /*0520*/ 	.word	0xffffffff


	//   ....[56]....
        /*0524*/ 	.word	0xffffffff


	//   ....[57]....
        /*0528*/ 	.word	0xffffffff


	//   ....[58]....
        /*052c*/ 	.word	0xffffffff


	//   ....[59]....
        /*0530*/ 	.word	0xffffffff


	//   ....[60]....
        /*0534*/ 	.word	0xffffffff


	//   ....[61]....
        /*0538*/ 	.word	0xffffffff


	//   ....[62]....
        /*053c*/ 	.word	0x0500000f


	//   ....[63]....
        /*0540*/ 	.word	0x0500000f


	//   ....[64]....
        /*0544*/ 	.word	0x0500000f


	//   ....[65]....
        /*0548*/ 	.word	0x0500000f


	//   ....[66]....
        /*054c*/ 	.word	0x0500000f


	//   ....[67]....
        /*0550*/ 	.word	0x0500000f


	//   ....[68]....
        /*0554*/ 	.word	0x0500000f


	//   ....[69]....
        /*0558*/ 	.word	0x0500000f


	//   ....[70]....
        /*055c*/ 	.word	0x0500000f


	//   ....[71]....
        /*0560*/ 	.word	0x0500000f


	//   ....[72]....
        /*0564*/ 	.word	0x0500000f


	//   ....[73]....
        /*0568*/ 	.word	0x0500000f


	//   ....[74]....
        /*056c*/ 	.word	0x0500000f


	//   ....[75]....
        /*0570*/ 	.word	0x0500000f


	//   ....[76]....
        /*0574*/ 	.word	0x0500000f


	//   ....[77]....
        /*0578*/ 	.word	0x0500000f


	//   ....[78]....
        /*057c*/ 	.word	0x0500000f


	//   ....[79]....
        /*0580*/ 	.word	0x0500000f


	//   ....[80]....
        /*0584*/ 	.word	0x0500000f


	//   ....[81]....
        /*0588*/ 	.word	0x0500000f


	//   ....[82]....
        /*058c*/ 	.word	0x0500000f


	//   ....[83]....
        /*0590*/ 	.word	0x0500000f


	//   ....[84]....
        /*0594*/ 	.word	0x0500000f


	//   ....[85]....
        /*0598*/ 	.word	0x0500000f


	//   ....[86]....
        /*059c*/ 	.word	0x0500000f


	//   ....[87]....
        /*05a0*/ 	.word	0x0500000f


	//   ....[88]....
        /*05a4*/ 	.word	0x0500000f


	//   ....[89]....
        /*05a8*/ 	.word	0x0500000f


	//   ....[90]....
        /*05ac*/ 	.word	0x0500000f


	//   ....[91]....
        /*05b0*/ 	.word	0x0500000f


	//   ....[92]....
        /*05b4*/ 	.word	0x0500000f


	//   ....[93]....
        /*05b8*/ 	.word	0x0500000f


	//   ....[94]....
        /*05bc*/ 	.word	0x0500000f


	//   ....[95]....
        /*05c0*/ 	.word	0x0500000f


	//   ....[96]....
        /*05c4*/ 	.word	0x0500000f


	//   ....[97]....
        /*05c8*/ 	.word	0x0500000f


	//----- nvinfo : EIATTR_COOP_GROUP_INSTR_OFFSETS
	.align		4
.L_823:
        /*05cc*/ 	.byte	0x04, 0x28
        /*05ce*/ 	.short	(.L_825 - .L_824)


	//   ....[0]....
.L_824:
        /*05d0*/ 	.word	0x00000060


	//   ....[1]....
        /*05d4*/ 	.word	0x000001d0


	//   ....[2]....
        /*05d8*/ 	.word	0x00000220


	//   ....[3]....
        /*05dc*/ 	.word	0x00000450


	//   ....[4]....
        /*05e0*/ 	.word	0x000005b0


	//   ....[5]....
        /*05e4*/ 	.word	0x000006d0


	//   ....[6]....
        /*05e8*/ 	.word	0x00000830


	//   ....[7]....
        /*05ec*/ 	.word	0x0000b630


	//   ....[8]....
        /*05f0*/ 	.word	0x00014690


	//   ....[9]....
        /*05f4*/ 	.word	0x000147a0


	//   ....[10]....
        /*05f8*/ 	.word	0x00014d70


	//   ....[11]....
        /*05fc*/ 	.word	0x00014e30


	//   ....[12]....
        /*0600*/ 	.word	0x00018010


	//   ....[13]....
        /*0604*/ 	.word	0x00018120


	//   ....[14]....
        /*0608*/ 	.word	0x00018710


	//   ....[15]....
        /*060c*/ 	.word	0x00018770


	//   ....[16]....
        /*0610*/ 	.word	0x0001a650


	//   ....[17]....
        /*0614*/ 	.word	0x0001a680


	//   ....[18]....
        /*0618*/ 	.word	0x0001a8b0


	//   ....[19]....
        /*061c*/ 	.word	0x0001a9e0


	//   ....[20]....
        /*0620*/ 	.word	0x0001d970


	//   ....[21]....
        /*0624*/ 	.word	0x0001da80


	//   ....[22]....
        /*0628*/ 	.word	0x0001e030


	//   ....[23]....
        /*062c*/ 	.word	0x0001e0b0


	//   ....[24]....
        /*0630*/ 	.word	0x0001f420


	//   ....[25]....
        /*0634*/ 	.word	0x0001f430


	//   ....[26]....
        /*0638*/ 	.word	0x0001f470


	//   ....[27]....
        /*063c*/ 	.word	0x0001f480


	//   ....[28]....
        /*0640*/ 	.word	0x000220f0


	//   ....[29]....
        /*0644*/ 	.word	0x00022270


	//   ....[30]....
        /*0648*/ 	.word	0x000222a0


	//   ....[31]....
        /*064c*/ 	.word	0x000222e0


	//   ....[32]....
        /*0650*/ 	.word	0x00022350


	//   ....[33]....
        /*0654*/ 	.word	0x000223b0


	//   ....[34]....
        /*0658*/ 	.word	0x000223f0


	//   ....[35]....
        /*065c*/ 	.word	0x000225b0


	//   ....[36]....
        /*0660*/ 	.word	0x00022610


	//   ....[37]....
        /*0664*/ 	.word	0x00022650


	//   ....[38]....
        /*0668*/ 	.word	0x00022690


	//   ....[39]....
        /*066c*/ 	.word	0x000226c0


	//   ....[40]....
        /*0670*/ 	.word	0x000226f0


	//   ....[41]....
        /*0674*/ 	.word	0x00022790


	//   ....[42]....
        /*0678*/ 	.word	0x000227d0


	//   ....[43]....
        /*067c*/ 	.word	0x00022890


	//   ....[44]....
        /*0680*/ 	.word	0x00027aa0


	//   ....[45]....
        /*0684*/ 	.word	0x00027ab0


	//   ....[46]....
        /*0688*/ 	.word	0x00027be0


	//   ....[47]....
        /*068c*/ 	.word	0x00027c40


	//   ....[48]....
        /*0690*/ 	.word	0x00027c80


	//   ....[49]....
        /*0694*/ 	.word	0x00027cc0


	//   ....[50]....
        /*0698*/ 	.word	0x00027cf0


	//   ....[51]....
        /*069c*/ 	.word	0x00027d20


	//   ....[52]....
        /*06a0*/ 	.word	0x00027ef0


	//   ....[53]....
        /*06a4*/ 	.word	0x00027f50


	//   ....[54]....
        /*06a8*/ 	.word	0x00027f90


	//   ....[55]....
        /*06ac*/ 	.word	0x00027fd0


	//   ....[56]....
        /*06b0*/ 	.word	0x00028000


	//   ....[57]....
        /*06b4*/ 	.word	0x00028030


	//   ....[58]....
        /*06b8*/ 	.word	0x000280f0


	//   ....[59]....
        /*06bc*/ 	.word	0x00028110


	//   ....[60]....
        /*06c0*/ 	.word	0x00028180


	//   ....[61]....
        /*06c4*/ 	.word	0x000288d0


	//   ....[62]....
        /*06c8*/ 	.word	0x00028ce0


	//   ....[63]....
        /*06cc*/ 	.word	0x00028d80


	//   ....[64]....
        /*06d0*/ 	.word	0x00028e20


	//   ....[65]....
        /*06d4*/ 	.word	0x00028ec0


	//   ....[66]....
        /*06d8*/ 	.word	0x00028f60


	//   ....[67]....
        /*06dc*/ 	.word	0x00029000


	//   ....[68]....
        /*06e0*/ 	.word	0x000290a0


	//   ....[69]....
        /*06e4*/ 	.word	0x00029140


	//   ....[70]....
        /*06e8*/ 	.word	0x00029230


	//   ....[71]....
        /*06ec*/ 	.word	0x000292d0


	//   ....[72]....
        /*06f0*/ 	.word	0x00029370


	//   ....[73]....
        /*06f4*/ 	.word	0x00029410


	//   ....[74]....
        /*06f8*/ 	.word	0x000294b0


	//   ....[75]....
        /*06fc*/ 	.word	0x00029550


	//   ....[76]....
        /*0700*/ 	.word	0x000295f0


	//   ....[77]....
        /*0704*/ 	.word	0x00029690


	//   ....[78]....
        /*0708*/ 	.word	0x00029a30


	//   ....[79]....
        /*070c*/ 	.word	0x00029d10


	//   ....[80]....
        /*0710*/ 	.word	0x0002a140


	//   ....[81]....
        /*0714*/ 	.word	0x0002a1d0


	//   ....[82]....
        /*0718*/ 	.word	0x0002a270


	//   ....[83]....
        /*071c*/ 	.word	0x0002a320


	//   ....[84]....
        /*0720*/ 	.word	0x0002a3a0


	//   ....[85]....
        /*0724*/ 	.word	0x0002a420


	//   ....[86]....
        /*0728*/ 	.word	0x0002a4a0


	//   ....[87]....
        /*072c*/ 	.word	0x0002a520


	//   ....[88]....
        /*0730*/ 	.word	0x0002a5b0


	//   ....[89]....
        /*0734*/ 	.word	0x0002a660


	//   ....[90]....
        /*0738*/ 	.word	0x0002a6e0


	//   ....[91]....
        /*073c*/ 	.word	0x0002a760


	//   ....[92]....
        /*0740*/ 	.word	0x0002a7e0


	//   ....[93]....
        /*0744*/ 	.word	0x0002a860


	//   ....[94]....
        /*0748*/ 	.word	0x0002a8d0


	//   ....[95]....
        /*074c*/ 	.word	0x0002a970


	//   ....[96]....
        /*0750*/ 	.word	0x0002aa00


	//   ....[97]....
        /*0754*/ 	.word	0x0002ab30


	//----- nvinfo : EIATTR_REG_RECONFIG
	.align		4
.L_825:
        /*0758*/ 	.byte	0x01, 0x54
	.zero		2


	//----- nvinfo : EIATTR_SYSCALL_OFFSETS
	.align		4
        /*075c*/ 	.byte	0x04, 0x46
        /*075e*/ 	.short	(.L_827 - .L_826)


	//   ....[0]....
.L_826:
        /*0760*/ 	.word	0x00001c50


	//   ....[1]....
        /*0764*/ 	.word	0x00001da0


	//   ....[2]....
        /*0768*/ 	.word	0x0000b7d0


	//   ....[3]....
        /*076c*/ 	.word	0x0000bc70


	//   ....[4]....
        /*0770*/ 	.word	0x00024c20


	//   ....[5]....
        /*0774*/ 	.word	0x00024d60


	//   ....[6]....
        /*0778*/ 	.word	0x00024e60


	//----- nvinfo : EIATTR_MBARRIER_INSTR_OFFSETS
	.align		4
.L_827:
        /*077c*/ 	.byte	0x04, 0x39
        /*077e*/ 	.short	(.L_829 - .L_828)


	//   ....[0]....
.L_828:
        /*0780*/ 	.word	0x00000300
        /*0784*/ 	.word	0x000000ff
        /*0788*/ 	.word	0x00030800
        /*078c*/ 	.short	0x0100
        /*078e*/ 	.byte	0x08
	.zero		1


	//   ....[1]....
        /*0790*/ 	.word	0x00000310
        /*0794*/ 	.word	0x000000ff
        /*0798*/ 	.word	0x00030820
        /*079c*/ 	.short	0x0100
        /*079e*/ 	.byte	0x08
	.zero		1


	//   ....[2]....
        /*07a0*/ 	.word	0x00000400
        /*07a4*/ 	.word	0x000000ff
        /*07a8*/ 	.word	0x00030830
        /*07ac*/ 	.short	0x0100
        /*07ae*/ 	.byte	0x08
	.zero		1


	//   ....[3]....
        /*07b0*/ 	.word	0x00000410
        /*07b4*/ 	.word	0x000000ff
        /*07b8*/ 	.word	0x00030840
        /*07bc*/ 	.short	0x0100
        /*07be*/ 	.byte	0x08
	.zero		1


	//   ....[4]....
        /*07c0*/ 	.word	0x00000420
        /*07c4*/ 	.word	0x000000ff
        /*07c8*/ 	.word	0x00030838
        /*07cc*/ 	.short	0x0100
        /*07ce*/ 	.byte	0x08
	.zero		1


	//   ....[5]....
        /*07d0*/ 	.word	0x00000430
        /*07d4*/ 	.word	0x000000ff
        /*07d8*/ 	.word	0x00030848
        /*07dc*/ 	.short	0x0100
        /*07de*/ 	.byte	0x08
	.zero		1


	//   ....[6]....
        /*07e0*/ 	.word	0x00000560
        /*07e4*/ 	.word	0x000000ff
        /*07e8*/ 	.word	0x00030850
        /*07ec*/ 	.short	0x0100
        /*07ee*/ 	.byte	0x08
	.zero		1


	//   ....[7]....
        /*07f0*/ 	.word	0x00000570
        /*07f4*/ 	.word	0x000000ff
        /*07f8*/ 	.word	0x00030860
        /*07fc*/ 	.short	0x0100
        /*07fe*/ 	.byte	0x08
	.zero		1


	//   ....[8]....
        /*0800*/ 	.word	0x00000580
        /*0804*/ 	.word	0x000000ff
        /*0808*/ 	.word	0x00030858
        /*080c*/ 	.short	0x0100
        /*080e*/ 	.byte	0x08
	.zero		1


	//   ....[9]....
        /*0810*/ 	.word	0x00000590
        /*0814*/ 	.word	0x000000ff
        /*0818*/ 	.word	0x00030868
        /*081c*/ 	.short	0x0100
        /*081e*/ 	.byte	0x08
	.zero		1


	//   ....[10]....
        /*0820*/ 	.word	0x00000680
        /*0824*/ 	.word	0x000000ff
        /*0828*/ 	.word	0x00030870
        /*082c*/ 	.short	0x0100
        /*082e*/ 	.byte	0x06
	.zero		1


	//   ....[11]....
        /*0830*/ 	.word	0x00000690
        /*0834*/ 	.word	0x000000ff
        /*0838*/ 	.word	0x00030880
        /*083c*/ 	.short	0x0100
        /*083e*/ 	.byte	0x06
	.zero		1


	//   ....[12]....
        /*0840*/ 	.word	0x000006a0
        /*0844*/ 	.word	0x000000ff
        /*0848*/ 	.word	0x00030878
        /*084c*/ 	.short	0x0100
        /*084e*/ 	.byte	0x06
	.zero		1


	//   ....[13]....
        /*0850*/ 	.word	0x000006b0
        /*0854*/ 	.word	0x000000ff
        /*0858*/ 	.word	0x00030888
        /*085c*/ 	.short	0x0100
        /*085e*/ 	.byte	0x06
	.zero		1


	//   ....[14]....
        /*0860*/ 	.word	0x000007e0
        /*0864*/ 	.word	0x000000ff
        /*0868*/ 	.word	0x00030890
        /*086c*/ 	.short	0x0100
        /*086e*/ 	.byte	0x08
	.zero		1


	//   ....[15]....
        /*0870*/ 	.word	0x000007f0
        /*0874*/ 	.word	0x000000ff
        /*0878*/ 	.word	0x000308a0
        /*087c*/ 	.short	0x0100
        /*087e*/ 	.byte	0x08
	.zero		1


	//   ....[16]....
        /*0880*/ 	.word	0x00000800
        /*0884*/ 	.word	0x000000ff
        /*0888*/ 	.word	0x00030898
        /*088c*/ 	.short	0x0100
        /*088e*/ 	.byte	0x08
	.zero		1


	//   ....[17]....
        /*0890*/ 	.word	0x00000810
        /*0894*/ 	.word	0x000000ff
        /*0898*/ 	.word	0x000308a8
        /*089c*/ 	.short	0x0100
        /*089e*/ 	.byte	0x08
	.zero		1


	//   ....[18]....
        /*08a0*/ 	.word	0x00000940
        /*08a4*/ 	.word	0x000000ff
        /*08a8*/ 	.word	0x000308b0
        /*08ac*/ 	.short	0x0100
        /*08ae*/ 	.byte	0x08
	.zero		1


	//   ....[19]....
        /*08b0*/ 	.word	0x00000950
        /*08b4*/ 	.word	0x000000ff
        /*08b8*/ 	.word	0x000308c0
        /*08bc*/ 	.short	0x0100
        /*08be*/ 	.byte	0x08
	.zero		1


	//   ....[20]....
        /*08c0*/ 	.word	0x00000960
        /*08c4*/ 	.word	0x000000ff
        /*08c8*/ 	.word	0x000308b8
        /*08cc*/ 	.short	0x0100
        /*08ce*/ 	.byte	0x08
	.zero		1


	//   ....[21]....
        /*08d0*/ 	.word	0x00000970
        /*08d4*/ 	.word	0x000000ff
        /*08d8*/ 	.word	0x000308c8
        /*08dc*/ 	.short	0x0100
        /*08de*/ 	.byte	0x08
	.zero		1


	//   ....[22]....
        /*08e0*/ 	.word	0x00003ac0
        /*08e4*/ 	.word	0x00000059
        /*08e8*/ 	.word	0x00030890
        /*08ec*/ 	.short	0x010a
        /*08ee*/ 	.byte	0x3f
	.zero		1


	//   ....[23]....
        /*08f0*/ 	.word	0x000072b0
        /*08f4*/ 	.word	0x00000059
        /*08f8*/ 	.word	0x00030890
        /*08fc*/ 	.short	0x010a
        /*08fe*/ 	.byte	0x3f
	.zero		1


	//   ....[24]....
        /*0900*/ 	.word	0x0000a560
        /*0904*/ 	.word	0x00000059
        /*0908*/ 	.word	0x00030890
        /*090c*/ 	.short	0x010a
        /*090e*/ 	.byte	0x3f
	.zero		1


	//   ....[25]....
        /*0910*/ 	.word	0x0000a950
        /*0914*/ 	.word	0x00000020
        /*0918*/ 	.word	0x00000000
        /*091c*/ 	.short	0x0101
        /*091e*/ 	.byte	0x3f
	.zero		1


	//   ....[26]....
        /*0920*/ 	.word	0x0000a990
        /*0924*/ 	.word	0x00000059
        /*0928*/ 	.word	0x000308b0
        /*092c*/ 	.short	0x010a
        /*092e*/ 	.byte	0x3f
	.zero		1


	//   ....[27]....
        /*0930*/ 	.word	0x0000aed0
        /*0934*/ 	.word	0x00000059
        /*0938*/ 	.word	0x00000000
        /*093c*/ 	.short	0x0101
        /*093e*/ 	.byte	0x3f
	.zero		1


	//   ....[28]....
        /*0940*/ 	.word	0x0000b850
        /*0944*/ 	.word	0x00000011
        /*0948*/ 	.word	0x00030800
        /*094c*/ 	.short	0x010a
        /*094e*/ 	.byte	0x3f
	.zero		1


	//   ....[29]....
        /*0950*/ 	.word	0x0000b8a0
        /*0954*/ 	.word	0x00000011
        /*0958*/ 	.word	0x00030800
        /*095c*/ 	.short	0x010a
        /*095e*/ 	.byte	0x3f
	.zero		1


	//   ....[30]....
        /*0960*/ 	.word	0x0000ccd0
        /*0964*/ 	.word	0x00000011
        /*0968*/ 	.word	0x00030800
        /*096c*/ 	.short	0x010a
        /*096e*/ 	.byte	0x3f
	.zero		1


	//   ....[31]....
        /*0970*/ 	.word	0x00010250
        /*0974*/ 	.word	0x00000011
        /*0978*/ 	.word	0x00030800
        /*097c*/ 	.short	0x010a
        /*097e*/ 	.byte	0x3f
	.zero		1


	//   ....[32]....
        /*0980*/ 	.word	0x00012de0
        /*0984*/ 	.word	0x00000005
        /*0988*/ 	.word	0x00030830
        /*098c*/ 	.short	0x010a
        /*098e*/ 	.byte	0x3f
	.zero		1


	//   ....[33]....
        /*0990*/ 	.word	0x00012e50
        /*0994*/ 	.word	0x00000005
        /*0998*/ 	.word	0x00030830
        /*099c*/ 	.short	0x010a
        /*099e*/ 	.byte	0x3f
	.zero		1


	//   ....[34]....
        /*09a0*/ 	.word	0x00013860
        /*09a4*/ 	.word	0x00000000
        /*09a8*/ 	.word	0x00000000
        /*09ac*/ 	.short	0x0101
        /*09ae*/ 	.byte	0x3f
	.zero		1


	//   ....[35]....
        /*09b0*/ 	.word	0x00015d40
        /*09b4*/ 	.word	0x00000000
        /*09b8*/ 	.word	0x00030830
        /*09bc*/ 	.short	0x010a
        /*09be*/ 	.byte	0x3f
	.zero		1


	//   ....[36]....
        /*09c0*/ 	.word	0x00015db0
        /*09c4*/ 	.word	0x00000000
        /*09c8*/ 	.word	0x00030830
        /*09cc*/ 	.short	0x010a
        /*09ce*/ 	.byte	0x3f
	.zero		1


	//   ....[37]....
        /*09d0*/ 	.word	0x00016b90
        /*09d4*/ 	.word	0x0000000e
        /*09d8*/ 	.word	0x00030850
        /*09dc*/ 	.short	0x010a
        /*09de*/ 	.byte	0x3f
	.zero		1


	//   ....[38]....
        /*09e0*/ 	.word	0x00016c30
        /*09e4*/ 	.word	0x0000000e
        /*09e8*/ 	.word	0x00030850
        /*09ec*/ 	.short	0x010a
        /*09ee*/ 	.byte	0x3f
	.zero		1


	//   ....[39]....
        /*09f0*/ 	.word	0x00016f50
        /*09f4*/ 	.word	0x00000000
        /*09f8*/ 	.word	0x00000000
        /*09fc*/ 	.short	0x0101
        /*09fe*/ 	.byte	0x3f
	.zero		1


	//   ....[40]....
        /*0a00*/ 	.word	0x00018b60
        /*0a04*/ 	.word	0x00000087
        /*0a08*/ 	.word	0x00000000
        /*0a0c*/ 	.short	0x0101
        /*0a0e*/ 	.byte	0x3f
	.zero		1


	//   ....[41]....
        /*0a10*/ 	.word	0x00019430
        /*0a14*/ 	.word	0x00000000
        /*0a18*/ 	.word	0x00030830
        /*0a1c*/ 	.short	0x010a
        /*0a1e*/ 	.byte	0x3f
	.zero		1


	//   ....[42]....
        /*0a20*/ 	.word	0x000194a0
        /*0a24*/ 	.word	0x00000000
        /*0a28*/ 	.word	0x00030830
        /*0a2c*/ 	.short	0x010a
        /*0a2e*/ 	.byte	0x3f
	.zero		1


	//   ....[43]....
        /*0a30*/ 	.word	0x0001a280
        /*0a34*/ 	.word	0x000000c8
        /*0a38*/ 	.word	0x00030850
        /*0a3c*/ 	.short	0x010a
        /*0a3e*/ 	.byte	0x3f
	.zero		1


	//   ....[44]....
        /*0a40*/ 	.word	0x0001a2d0
        /*0a44*/ 	.word	0x000000c8
        /*0a48*/ 	.word	0x00030850
        /*0a4c*/ 	.short	0x010a
        /*0a4e*/ 	.byte	0x3f
	.zero		1


	//   ....[45]....
        /*0a50*/ 	.word	0x0001b0c0
        /*0a54*/ 	.word	0x0000000d
        /*0a58*/ 	.word	0x00000000
        /*0a5c*/ 	.short	0x0101
        /*0a5e*/ 	.byte	0x3f
	.zero		1


	//   ....[46]....
        /*0a60*/ 	.word	0x0001b130
        /*0a64*/ 	.word	0x000000c8
        /*0a68*/ 	.word	0x00000000
        /*0a6c*/ 	.short	0x0101
        /*0a6e*/ 	.byte	0x3f
	.zero		1


	//   ....[47]....
        /*0a70*/ 	.word	0x0001b6a0
        /*0a74*/ 	.word	0x00000000
        /*0a78*/ 	.word	0x00030830
        /*0a7c*/ 	.short	0x010a
        /*0a7e*/ 	.byte	0x3f
	.zero		1


	//   ....[48]....
        /*0a80*/ 	.word	0x0001b710
        /*0a84*/ 	.word	0x00000000
        /*0a88*/ 	.word	0x00030830
        /*0a8c*/ 	.short	0x010a
        /*0a8e*/ 	.byte	0x3f
	.zero		1


	//   ....[49]....
        /*0a90*/ 	.word	0x0001c4f0
        /*0a94*/ 	.word	0x0000000c
        /*0a98*/ 	.word	0x00030850
        /*0a9c*/ 	.short	0x010a
        /*0a9e*/ 	.byte	0x3f
	.zero		1


	//   ....[50]....
        /*0aa0*/ 	.word	0x0001c590
        /*0aa4*/ 	.word	0x0000000c
        /*0aa8*/ 	.word	0x00030850
        /*0aac*/ 	.short	0x010a
        /*0aae*/ 	.byte	0x3f
	.zero		1


	//   ....[51]....
        /*0ab0*/ 	.word	0x0001c930
        /*0ab4*/ 	.word	0x00000000
        /*0ab8*/ 	.word	0x00000000
        /*0abc*/ 	.short	0x0101
        /*0abe*/ 	.byte	0x3f
	.zero		1


	//   ....[52]....
        /*0ac0*/ 	.word	0x0001e5a0
        /*0ac4*/ 	.word	0x00000007
        /*0ac8*/ 	.word	0x00000000
        /*0acc*/ 	.short	0x0101
        /*0ace*/ 	.byte	0x3f
	.zero		1


	//   ....[53]....
        /*0ad0*/ 	.word	0x0001f0a0
        /*0ad4*/ 	.word	0x0000000c
        /*0ad8*/ 	.word	0x00030850
        /*0adc*/ 	.short	0x010a
        /*0ade*/ 	.byte	0x3f
	.zero		1


	//   ....[54]....
        /*0ae0*/ 	.word	0x0001f140
        /*0ae4*/ 	.word	0x0000000c
        /*0ae8*/ 	.word	0x00030850
        /*0aec*/ 	.short	0x010a
        /*0aee*/ 	.byte	0x3f
	.zero		1


	//   ....[55]....
        /*0af0*/ 	.word	0x0001f600
        /*0af4*/ 	.word	0x0000000c
        /*0af8*/ 	.word	0x00000000
        /*0afc*/ 	.short	0x0101
        /*0afe*/ 	.byte	0x3f
	.zero		1


	//   ....[56]....
        /*0b00*/ 	.word	0x00020ec0
        /*0b04*/ 	.word	0x00000000
        /*0b08*/ 	.word	0x00000000
        /*0b0c*/ 	.short	0x0101
        /*0b0e*/ 	.byte	0x3f
	.zero		1


	//   ....[57]....
        /*0b10*/ 	.word	0x00023a00
        /*0b14*/ 	.word	0x0000000b
        /*0b18*/ 	.word	0x00030820
        /*0b1c*/ 	.short	0x010a
        /*0b1e*/ 	.byte	0x3f
	.zero		1


	//   ....[58]....
        /*0b20*/ 	.word	0x00023a90
        /*0b24*/ 	.word	0x00000007
        /*0b28*/ 	.word	0x000308a0
        /*0b2c*/ 	.short	0x010a
        /*0b2e*/ 	.byte	0x3f
	.zero		1


	//   ....[59]....
        /*0b30*/ 	.word	0x00023d10
        /*0b34*/ 	.word	0x00000007
        /*0b38*/ 	.word	0x000308c0
        /*0b3c*/ 	.short	0x010a
        /*0b3e*/ 	.byte	0x3f
	.zero		1


	//   ....[60]....
        /*0b40*/ 	.word	0x00024080
        /*0b44*/ 	.word	0x00000007
        /*0b48*/ 	.word	0x000308a0
        /*0b4c*/ 	.short	0x010a
        /*0b4e*/ 	.byte	0x3f
	.zero		1


	//   ....[61]....
        /*0b50*/ 	.word	0x000242f0
        /*0b54*/ 	.word	0x00000007
        /*0b58*/ 	.word	0x000308c0
        /*0b5c*/ 	.short	0x010a
        /*0b5e*/ 	.byte	0x3f
	.zero		1


	//   ....[62]....
        /*0b60*/ 	.word	0x000255a0
        /*0b64*/ 	.word	0x00000007
        /*0b68*/ 	.word	0x00030840
        /*0b6c*/ 	.short	0x010a
        /*0b6e*/ 	.byte	0x3f
	.zero		1


	//   ....[63]....
        /*0b70*/ 	.word	0x00025b40
        /*0b74*/ 	.word	0x0000000a
        /*0b78*/ 	.word	0x00030820
        /*0b7c*/ 	.short	0x010a
        /*0b7e*/ 	.byte	0x3f
	.zero		1


	//   ....[64]....
        /*0b80*/ 	.word	0x00025e70
        /*0b84*/ 	.word	0x00000003
        /*0b88*/ 	.word	0x00030840
        /*0b8c*/ 	.short	0x010a
        /*0b8e*/ 	.byte	0x3f
	.zero		1


	//   ....[65]....
        /*0b90*/ 	.word	0x00026140
        /*0b94*/ 	.word	0x00000003
        /*0b98*/ 	.word	0x00030860
        /*0b9c*/ 	.short	0x010a
        /*0b9e*/ 	.byte	0x3f
	.zero		1


	//   ....[66]....
        /*0ba0*/ 	.word	0x00026730
        /*0ba4*/ 	.word	0x00000002
        /*0ba8*/ 	.word	0x00030840
        /*0bac*/ 	.short	0x010a
        /*0bae*/ 	.byte	0x3f
	.zero		1


	//   ....[67]....
        /*0bb0*/ 	.word	0x00026a00
        /*0bb4*/ 	.word	0x00000002
        /*0bb8*/ 	.word	0x00030860
        /*0bbc*/ 	.short	0x010a
        /*0bbe*/ 	.byte	0x3f
	.zero		1


	//   ....[68]....
        /*0bc0*/ 	.word	0x00026f50
        /*0bc4*/ 	.word	0x00000002
        /*0bc8*/ 	.word	0x00030840
        /*0bcc*/ 	.short	0x010a
        /*0bce*/ 	.byte	0x3f
	.zero		1


	//   ....[69]....
        /*0bd0*/ 	.word	0x00027220
        /*0bd4*/ 	.word	0x00000002
        /*0bd8*/ 	.word	0x00030860
        /*0bdc*/ 	.short	0x010a
        /*0bde*/ 	.byte	0x3f
	.zero		1


	//   ....[70]....
        /*0be0*/ 	.word	0x00027720
        /*0be4*/ 	.word	0x00000003
        /*0be8*/ 	.word	0x00030860
        /*0bec*/ 	.short	0x010a
        /*0bee*/ 	.byte	0x3f
	.zero		1


	//   ....[71]....
        /*0bf0*/ 	.word	0x00028850
        /*0bf4*/ 	.word	0x00000000
        /*0bf8*/ 	.word	0x00030820
        /*0bfc*/ 	.short	0x010a
        /*0bfe*/ 	.byte	0x3f
	.zero		1


	//   ....[72]....
        /*0c00*/ 	.word	0x000289e0
        /*0c04*/ 	.word	0x00000006
        /*0c08*/ 	.word	0x00000000
        /*0c0c*/ 	.short	0x010a
        /*0c0e*/ 	.byte	0x3f
	.zero		1


	//   ....[73]....
        /*0c10*/ 	.word	0x00028a50
        /*0c14*/ 	.word	0x00000007
        /*0c18*/ 	.word	0x00000000
        /*0c1c*/ 	.short	0x010a
        /*0c1e*/ 	.byte	0x3f
	.zero		1


	//   ....[74]....
        /*0c20*/ 	.word	0x00028ab0
        /*0c24*/ 	.word	0x00000004
        /*0c28*/ 	.word	0x00000000
        /*0c2c*/ 	.short	0x010a
        /*0c2e*/ 	.byte	0x3f
	.zero		1


	//   ....[75]....
        /*0c30*/ 	.word	0x00028ae0
        /*0c34*/ 	.word	0x00000003
        /*0c38*/ 	.word	0x00000000
        /*0c3c*/ 	.short	0x010a
        /*0c3e*/ 	.byte	0x3f
	.zero		1


	//   ....[76]....
        /*0c40*/ 	.word	0x00028b40
        /*0c44*/ 	.word	0x00000059
        /*0c48*/ 	.word	0x00030890
        /*0c4c*/ 	.short	0x010a
        /*0c4e*/ 	.byte	0x3f
	.zero		1


	//   ....[77]....
        /*0c50*/ 	.word	0x00028b90
        /*0c54*/ 	.word	0x00000059
        /*0c58*/ 	.word	0x00030890
        /*0c5c*/ 	.short	0x010a
        /*0c5e*/ 	.byte	0x3f
	.zero		1


	//   ....[78]....
        /*0c60*/ 	.word	0x00028be0
        /*0c64*/ 	.word	0x00000059
        /*0c68*/ 	.word	0x00030890
        /*0c6c*/ 	.short	0x010a
        /*0c6e*/ 	.byte	0x3f
	.zero		1


	//   ....[79]....
        /*0c70*/ 	.word	0x00028c30
        /*0c74*/ 	.word	0x00000059
        /*0c78*/ 	.word	0x000308b0
        /*0c7c*/ 	.short	0x010a
        /*0c7e*/ 	.byte	0x3f
	.zero		1


	//   ....[80]....
        /*0c80*/ 	.word	0x00029180
        /*0c84*/ 	.word	0x00000011
        /*0c88*/ 	.word	0x00030800
        /*0c8c*/ 	.short	0x010a
        /*0c8e*/ 	.byte	0x3f
	.zero		1


	//   ....[81]....
        /*0c90*/ 	.word	0x000296d0
        /*0c94*/ 	.word	0x00000011
        /*0c98*/ 	.word	0x00030800
        /*0c9c*/ 	.short	0x010a
        /*0c9e*/ 	.byte	0x3f
	.zero		1


	//   ....[82]....
        /*0ca0*/ 	.word	0x00029720
        /*0ca4*/ 	.word	0x00000005
        /*0ca8*/ 	.word	0x00030830
        /*0cac*/ 	.short	0x010a
        /*0cae*/ 	.byte	0x3f
	.zero		1


	//   ....[83]....
        /*0cb0*/ 	.word	0x00029770
        /*0cb4*/ 	.word	0x00000000
        /*0cb8*/ 	.word	0x00030830
        /*0cbc*/ 	.short	0x010a
        /*0cbe*/ 	.byte	0x3f
	.zero		1


	//   ....[84]....
        /*0cc0*/ 	.word	0x000297c0
        /*0cc4*/ 	.word	0x0000000e
        /*0cc8*/ 	.word	0x00030850
        /*0ccc*/ 	.short	0x010a
        /*0cce*/ 	.byte	0x3f
	.zero		1


	//   ....[85]....
        /*0cd0*/ 	.word	0x00029810
        /*0cd4*/ 	.word	0x00000000
        /*0cd8*/ 	.word	0x00030830
        /*0cdc*/ 	.short	0x010a
        /*0cde*/ 	.byte	0x3f
	.zero		1


	//   ....[86]....
        /*0ce0*/ 	.word	0x00029860
        /*0ce4*/ 	.word	0x000000c8
        /*0ce8*/ 	.word	0x00030850
        /*0cec*/ 	.short	0x010a
        /*0cee*/ 	.byte	0x3f
	.zero		1


	//   ....[87]....
        /*0cf0*/ 	.word	0x000298b0
        /*0cf4*/ 	.word	0x00000000
        /*0cf8*/ 	.word	0x00030830
        /*0cfc*/ 	.short	0x010a
        /*0cfe*/ 	.byte	0x3f
	.zero		1


	//   ....[88]....
        /*0d00*/ 	.word	0x00029900
        /*0d04*/ 	.word	0x0000000c
        /*0d08*/ 	.word	0x00030850
        /*0d0c*/ 	.short	0x010a
        /*0d0e*/ 	.byte	0x3f
	.zero		1


	//   ....[89]....
        /*0d10*/ 	.word	0x00029950
        /*0d14*/ 	.word	0x0000000c
        /*0d18*/ 	.word	0x00030850
        /*0d1c*/ 	.short	0x010a
        /*0d1e*/ 	.byte	0x3f
	.zero		1


	//   ....[90]....
        /*0d20*/ 	.word	0x00029af0
        /*0d24*/ 	.word	0x0000000b
        /*0d28*/ 	.word	0x00030820
        /*0d2c*/ 	.short	0x010a
        /*0d2e*/ 	.byte	0x3f
	.zero		1


	//   ....[91]....
        /*0d30*/ 	.word	0x00029b40
        /*0d34*/ 	.word	0x00000007
        /*0d38*/ 	.word	0x000308a0
        /*0d3c*/ 	.short	0x010a
        /*0d3e*/ 	.byte	0x3f
	.zero		1


	//   ....[92]....
        /*0d40*/ 	.word	0x00029b90
        /*0d44*/ 	.word	0x00000007
        /*0d48*/ 	.word	0x000308c0
        /*0d4c*/ 	.short	0x010a
        /*0d4e*/ 	.byte	0x3f
	.zero		1


	//   ....[93]....
        /*0d50*/ 	.word	0x00029be0
        /*0d54*/ 	.word	0x00000007
        /*0d58*/ 	.word	0x000308a0
        /*0d5c*/ 	.short	0x010a
        /*0d5e*/ 	.byte	0x3f
	.zero		1


	//   ....[94]....
        /*0d60*/ 	.word	0x00029c30
        /*0d64*/ 	.word	0x00000007
        /*0d68*/ 	.word	0x000308c0
        /*0d6c*/ 	.short	0x010a
        /*0d6e*/ 	.byte	0x3f
	.zero		1


	//   ....[95]....
        /*0d70*/ 	.word	0x00029dd0
        /*0d74*/ 	.word	0x00000007
        /*0d78*/ 	.word	0x00030840
        /*0d7c*/ 	.short	0x010a
        /*0d7e*/ 	.byte	0x3f
	.zero		1


	//   ....[96]....
        /*0d80*/ 	.word	0x00029e50
        /*0d84*/ 	.word	0x00000003
        /*0d88*/ 	.word	0x00030820
        /*0d8c*/ 	.short	0x010a
        /*0d8e*/ 	.byte	0x3f
	.zero		1


	//   ....[97]....
        /*0d90*/ 	.word	0x00029ea0
        /*0d94*/ 	.word	0x00000003
        /*0d98*/ 	.word	0x00030840
        /*0d9c*/ 	.short	0x010a
        /*0d9e*/ 	.byte	0x3f
	.zero		1


	//   ....[98]....
        /*0da0*/ 	.word	0x00029ef0
        /*0da4*/ 	.word	0x00000003
        /*0da8*/ 	.word	0x00030860
        /*0dac*/ 	.short	0x010a
        /*0dae*/ 	.byte	0x3f
	.zero		1


	//   ....[99]....
        /*0db0*/ 	.word	0x00029f40
        /*0db4*/ 	.word	0x00000002
        /*0db8*/ 	.word	0x00030840
        /*0dbc*/ 	.short	0x010a
        /*0dbe*/ 	.byte	0x3f
	.zero		1


	//   ....[100]....
        /*0dc0*/ 	.word	0x00029f90
        /*0dc4*/ 	.word	0x00000002
        /*0dc8*/ 	.word	0x00030860
        /*0dcc*/ 	.short	0x010a
        /*0dce*/ 	.byte	0x3f
	.zero		1


	//   ....[101]....
        /*0dd0*/ 	.word	0x00029fe0
        /*0dd4*/ 	.word	0x00000002
        /*0dd8*/ 	.word	0x00030840
        /*0ddc*/ 	.short	0x010a
        /*0dde*/ 	.byte	0x3f
	.zero		1


	//   ....[102]....
        /*0de0*/ 	.word	0x0002a030
        /*0de4*/ 	.word	0x00000002
        /*0de8*/ 	.word	0x00030860
        /*0dec*/ 	.short	0x010a
        /*0dee*/ 	.byte	0x3f
	.zero		1


	//   ....[103]....
        /*0df0*/ 	.word	0x0002a080
        /*0df4*/ 	.word	0x00000003
        /*0df8*/ 	.word	0x00030860
        /*0dfc*/ 	.short	0x010a
        /*0dfe*/ 	.byte	0x3f
	.zero		1


	//   ....[104]....
        /*0e00*/ 	.word	0x0002aa50
        /*0e04*/ 	.word	0x00000000
        /*0e08*/ 	.word	0x00030820
        /*0e0c*/ 	.short	0x010a
        /*0e0e*/ 	.byte	0x3f
	.zero		1


	//   ....[105]....
        /*0e10*/ 	.word	0x0002abf0
        /*0e14*/ 	.word	0x00000006
        /*0e18*/ 	.word	0x00000000
        /*0e1c*/ 	.short	0x010a
        /*0e1e*/ 	.byte	0x3f
	.zero		1


	//   ....[106]....
        /*0e20*/ 	.word	0x0002ac40
        /*0e24*/ 	.word	0x00000007
        /*0e28*/ 	.word	0x00000000
        /*0e2c*/ 	.short	0x010a
        /*0e2e*/ 	.byte	0x3f
	.zero		1


	//   ....[107]....
        /*0e30*/ 	.word	0x0002ac90
        /*0e34*/ 	.word	0x00000004
        /*0e38*/ 	.word	0x00000000
        /*0e3c*/ 	.short	0x010a
        /*0e3e*/ 	.byte	0x3f
	.zero		1


	//----- nvinfo : EIATTR_NUM_MBARRIERS
	.align		4
.L_829:
        /*0e40*/ 	.byte	0x03, 0x38
        /*0e42*/ 	.short	0x0016


	//----- nvinfo : EIATTR_EXIT_INSTR_OFFSETS
	.align		4
        /*0e44*/ 	.byte	0x04, 0x1c
        /*0e46*/ 	.short	(.L_831 - .L_830)


	//   ....[0]....
.L_830:
        /*0e48*/ 	.word	0x00028b30


	//----- nvinfo : EIATTR_MAX_THREADS
	.align		4
.L_831:
        /*0e4c*/ 	.byte	0x04, 0x05
        /*0e4e*/ 	.short	(.L_833 - .L_832)
.L_832:
        /*0e50*/ 	.word	0x00000180
        /*0e54*/ 	.word	0x00000001
        /*0e58*/ 	.word	0x00000001


	//----- nvinfo : EIATTR_CRS_STACK_SIZE
	.align		4
.L_833:
        /*0e5c*/ 	.byte	0x04, 0x1e
        /*0e5e*/ 	.short	(.L_835 - .L_834)
.L_834:
        /*0e60*/ 	.word	0x00000000


	//----- nvinfo : EIATTR_CBANK_PARAM_SIZE
	.align		4
.L_835:
        /*0e64*/ 	.byte	0x03, 0x19
        /*0e66*/ 	.short	0x0a70


	//----- nvinfo : EIATTR_PARAM_CBANK
	.align		4
        /*0e68*/ 	.byte	0x04, 0x0a
        /*0e6a*/ 	.short	(.L_837 - .L_836)
	.align		4
.L_836:
        /*0e6c*/ 	.word	index@(.nv.constant0._ZN7cutlass13device_kernelIN5flash11enable_sm90INS1_16FlashAttnFwdSm90INS1_25CollectiveMainloopFwdSm90ILi2EN4cute5tupleIJNS5_1CILi1EEES8_S8_EEENS6_IJNS7_ILi128EEENS7_ILi96EEENS7_ILi192EEEEEELi192ENS_10bfloat16_tEfNS_4arch4Sm90ELb0ELb1ELb0ELb1ELb0ELb1ELb0ELb1ELb1ELb0ELb0ELb0EEENS1_21CollectiveEpilogueFwdINS6_IJSA_SC_SB_EEES9_SE_SG_Li256ELb1ELb0ELb0ELb0EEENS1_36VarlenDynamicPersistentTileSchedulerILi128ELi96ELi256ELi32ELb0ELb0ELb1ELb1ELb0ELb1EEEEEEEEEvNT_6ParamsE)
        /*0e70*/ 	.short	0x0210
        /*0e72*/ 	.short	0x0a70


	//----- nvinfo : EIATTR_SW_WAR
	.align		4
.L_837:
        /*0e74*/ 	.byte	0x04, 0x36
        /*0e76*/ 	.short	(.L_839 - .L_838)
.L_838:
        /*0e78*/ 	.word	0x00000008
.L_839:


//--------------------- .nv.info._ZN7cutlass13device_kernelIN5flash11enable_sm90INS1_16FlashAttnFwdSm90INS1_25CollectiveMainloopFwdSm90ILi2EN4cute5tupleIJNS5_1CILi1EEES8_S8_EEENS6_IJNS7_ILi128EEENS7_ILi112EEENS7_ILi192EEEEEELi192ENS_10bfloat16_tEfNS_4arch4Sm90ELb1ELb0ELb0ELb0ELb0ELb0ELb0ELb1ELb1ELb0ELb0ELb0EEENS1_21CollectiveEpilogueFwdINS6_IJSA_SC_SB_EEES9_SE_SG_Li256ELb0ELb0ELb0ELb0EEENS1_30DynamicPersistentTileSchedulerILi256ELi32ELb0ELb0ELb1EEEEEEEEEvNT_6ParamsE --------------------------
	.section	.nv.info._ZN7cutlass13device_kernelIN5flash11enable_sm90INS1_16FlashAttnFwdSm90INS1_25CollectiveMainloopFwdSm90ILi2EN4cute5tupleIJNS5_1CILi1EEES8_S8_EEENS6_IJNS7_ILi128EEENS7_ILi112EEENS7_ILi192EEEEEELi192ENS_10bfloat16_tEfNS_4arch4Sm90ELb1ELb0ELb0ELb0ELb0ELb0ELb0ELb1ELb1ELb0ELb0ELb0EEENS1_21CollectiveEpilogueFwdINS6_IJSA_SC_SB_EEES9_SE_SG_Li256ELb0ELb0ELb0ELb0EEENS1_30DynamicPersistentTileSchedulerILi256ELi32ELb0ELb0ELb1EEEEEEEEEvNT_6ParamsE,"",@"SHT_CUDA_INFO"
	.sectionflags	@""
	.align	4


	//----- nvinfo : EIATTR_CUDA_API_VERSION
	.align		4
        /*0000*/ 	.byte	0x04, 0x37
        /*0002*/ 	.short	(.L_841 - .L_840)
.L_840:
        /*0004*/ 	.word	0x00000082


	//----- nvinfo : EIATTR_KPARAM_INFO
	.align		4
.L_841:
        /*0008*/ 	.byte	0x04, 0x17
        /*000a*/ 	.short	(.L_843 - .L_842)
.L_842:
        /*000c*/ 	.word	0x00000000
        /*0010*/ 	.short	0x0000
        /*0012*/ 	.short	0x0070
        /*0014*/ 	.byte	0x00, 0xf0, 0x01, 0x2e


	//----- nvinfo : EIATTR_SPARSE_MMA_MASK
	.align		4
.L_843:
        /*0018*/ 	.byte	0x03, 0x50
        /*001a*/ 	.short	0x0000


	//----- nvinfo : EIATTR_MAXREG_COUNT
	.align		4
        /*001c*/ 	.byte	0x03, 0x1b
        /*001e*/ 	.short	0x00a8


	//----- nvinfo : EIATTR_NUM_BARRIERS
	.align		4
        /*0020*/ 	.byte	0x02, 0x4c
        /*0022*/ 	.byte	0x09
	.zero		1


	//----- nvinfo : EIATTR_EXTERNS
	.align		4
        /*0024*/ 	.byte	0x04, 0x0f
        /*0026*/ 	.short	(.L_845 - .L_844)


	//   ....[0]....
	.align		4
.L_844:
        /*0028*/ 	.word	index@(__assertfail)


	//----- nvinfo : EIATTR_ANNOTATIONS
	.align		4
.L_845:
        /*002c*/ 	.byte	0x04, 0x55
        /*002e*/ 	.short	(.L_847 - .L_846)


	//   ....[0]....
.L_846:
        /*0030*/ 	.word	0x00000001
        /*0034*/ 	.byte	0x40, 0x09, 0x00, 0x00, 0x01, 0x00, 0x00, 0x00, 0x10, 0x0a, 0x00, 0x00, 0x01, 0x00, 0x00, 0x00
        /*0044*/ 	.byte	0x80, 0x08, 0x01, 0x00, 0x01, 0x00, 0x00, 0x00, 0x30, 0x09, 0x01, 0x00, 0x01, 0x00, 0x00, 0x00
        /*0054*/ 	.byte	0x40, 0x09, 0x01, 0x00, 0x01, 0x00, 0x00, 0x00, 0x50, 0x09, 0x01, 0x00, 0x01, 0x00, 0x00, 0x00
        /*0064*/ 	.byte	0x20, 0x19, 0x01, 0x00, 0x01, 0x00, 0x00, 0x00, 0x70, 0x1b, 0x01, 0x00, 0x01, 0x00, 0x00, 0x00
        /*0074*/ 	.byte	0xc0, 0x32, 0x01, 0x00, 0x01, 0x00, 0x00, 0x00, 0xb0, 0x35, 0x01, 0x00, 0x01, 0x00, 0x00, 0x00
        /*0084*/ 	.byte	0xa0, 0x36, 0x01, 0x00, 0x01, 0x00, 0x00, 0x00, 0x40, 0x37, 0x01, 0x00, 0x01, 0x00, 0x00, 0x00
        /*0094*/ 	.byte	0x80, 0x38, 0x01, 0x00


	//----- nvinfo : EIATTR_MERCURY_ISA_VERSION
	.align		4
.L_847:
        /*0098*/ 	.byte	0x03, 0x5f
        /*009a*/ 	.short	0x0101


	//----- nvinfo : EIATTR_INT_WARP_WIDE_INSTR_OFFSETS
	.align		4
        /*009c*/ 	.byte	0x04, 0x31
        /*009e*/ 	.short	(.L_849 - .L_848)


	//   ....[0]....
.L_848:
        /*00a0*/ 	.word	0x00000180


	//   ....[1]....
        /*00a4*/ 	.word	0x000001b0


	//   ....[2]....
        /*00a8*/ 	.word	0x00000240


	//   ....[3]....
        /*00ac*/ 	.word	0x00010df0


	//   ....[4]....
        /*00b0*/ 	.word	0x00010e90


	//   ....[5]....
        /*00b4*/ 	.word	0x00011400


	//   ....[6]....
        /*00b8*/ 	.word	0x00013200


	//   ....[7]....
        /*00bc*/ 	.word	0x000132a0


	//----- nvinfo : EIATTR_COOP_GROUP_MASK_REGIDS
	.align		4
.L_849:
        /*00c0*/ 	.byte	0x04, 0x29
        /*00c2*/ 	.short	(.L_851 - .L_850)


	//   ....[0]....
.L_850:
        /*00c4*/ 	.word	0xffffffff


	//   ....[1]....
        /*00c8*/ 	.word	0xffffffff


	//   ....[2]....
        /*00cc*/ 	.word	0xffffffff


	//   ....[3]....
        /*00d0*/ 	.word	0xffffffff


	//   ....[4]....
        /*00d4*/ 	.word	0xffffffff


	//   ....[5]....
        /*00d8*/ 	.word	0xffffffff


	//   ....[6]....
        /*00dc*/ 	.word	0xffffffff


	//   ....[7]....
        /*00e0*/ 	.word	0xffffffff


	//   ....[8]....
        /*00e4*/ 	.word	0xffffffff


	//   ....[9]....
        /*00e8*/ 	.word	0xffffffff


	//   ....[10]....
        /*00ec*/ 	.word	0xffffffff


	//   ....[11]....
        /*00f0*/ 	.word	0xffffffff


	//   ....[12]....
        /*00f4*/ 	.word	0xffffffff


	//   ....[13]....
        /*00f8*/ 	.word	0xffffffff


	//   ....[14]....
        /*00fc*/ 	.word	0xffffffff


	//   ....[15]....
        /*0100*/ 	.word	0xffffffff


	//   ....[16]....
        /*0104*/ 	.word	0xffffffff


	//   ....[17]....
        /*0108*/ 	.word	0xffffffff


	//   ....[18]....
        /*010c*/ 	.word	0xffffffff


	//   ....[19]....
        /*0110*/ 	.word	0xffffffff


	//   ....[20]....
        /*0114*/ 	.word	0xffffffff


	//   ....[21]....
        /*0118*/ 	.word	0xffffffff


	//   ....[22]....
        /*011c*/ 	.word	0xffffffff


	//   ....[23]....
        /*0120*/ 	.word	0xffffffff


	//   ....[24]....
        /*0124*/ 	.word	0xffffffff


	//   ....[25]....
        /*0128*/ 	.word	0xffffffff


	//   ....[26]....
        /*012c*/ 	.word	0xffffffff


	//   ....[27]....
        /*0130*/ 	.word	0xffffffff


	//   ....[28]....
        /*0134*/ 	.word	0x0500000f


	//   ....[29]....
        /*0138*/ 	.word	0x0500000f


	//----- nvinfo : EIATTR_COOP_GROUP_INSTR_OFFSETS
	.align		4
.L_851:
        /*013c*/ 	.byte	0x04, 0x28
        /*013e*/ 	.short	(.L_853 - .L_852)


	//   ....[0]....
.L_852:
        /*0140*/ 	.word	0x00000060


	//   ....[1]....
        /*0144*/ 	.word	0x00000190


	//   ....[2]....
        /*0148*/ 	.word	0x00000250


	//   ....[3]....
        /*014c*/ 	.word	0x000003c0


	//   ....[4]....
        /*0150*/ 	.word	0x00000520


	//   ....[5]....
        /*0154*/ 	.word	0x00000640


	//   ....[6]....
        /*0158*/ 	.word	0x000007a0


	//   ....[7]....
        /*015c*/ 	.word	0x00001550


	//   ....[8]....
        /*0160*/ 	.word	0x000042d0


	//   ....[9]....
        /*0164*/ 	.word	0x00004390


	//   ....[10]....
        /*0168*/ 	.word	0x00004bd0


	//   ....[11]....
        /*016c*/ 	.word	0x00004c70


	//   ....[12]....
        /*0170*/ 	.word	0x00008e30


	//   ....[13]....
        /*0174*/ 	.word	0x00008e90


	//   ....[14]....
        /*0178*/ 	.word	0x00009740


	//   ....[15]....
        /*017c*/ 	.word	0x00009770


	//   ....[16]....
        /*0180*/ 	.word	0x0000cdc0


	//   ....[17]....
        /*0184*/ 	.word	0x0000cdf0


	//   ....[18]....
        /*0188*/ 	.word	0x0000d1e0


	//   ....[19]....
        /*018c*/ 	.word	0x0000d260


	//   ....[20]....
        /*0190*/ 	.word	0x0000e690


	//   ....[21]....
        /*0194*/ 	.word	0x0000e6d0


	//   ....[22]....
        /*0198*/ 	.word	0x0000e750


	//   ....[23]....
        /*019c*/ 	.word	0x0000e790


	//   ....[24]....
        /*01a0*/ 	.word	0x0000fc20


	//   ....[25]....
        /*01a4*/ 	.word	0x00010840


	//   ....[26]....
        /*01a8*/ 	.word	0x00013640


	//   ....[27]....
        /*01ac*/ 	.word	0x00013820


	//   ....[28]....
        /*01b0*/ 	.word	0x00013da0


	//   ....[29]....
        /*01b4*/ 	.word	0x00014170


	//----- nvinfo : EIATTR_REG_RECONFIG
	.align		4
.L_853:
        /*01b8*/ 	.byte	0x01, 0x54
	.zero		2


	//----- nvinfo : EIATTR_SYSCALL_OFFSETS
	.align		4
        /*01bc*/ 	.byte	0x04, 0x46
        /*01be*/ 	.short	(.L_855 - .L_854)


	//   ....[0]....
.L_854:
        /*01c0*/ 	.word	0x00001710


	//   ....[1]....
        /*01c4*/ 	.word	0x00011010


	//   ....[2]....
        /*01c8*/ 	.word	0x00011140


	//   ....[3]....
        /*01cc*/ 	.word	0x00011240


	//----- nvinfo : EIATTR_MBARRIER_INSTR_OFFSETS
	.align		4
.L_855:
        /*01d0*/ 	.byte	0x04, 0x39
        /*01d2*/ 	.short	(.L_857 - .L_856)


	//   ....[0]....
.L_856:
        /*01d4*/ 	.word	0x00000270
        /*01d8*/ 	.word	0x000000ff
        /*01dc*/ 	.word	0x00036800
        /*01e0*/ 	.short	0x0100
        /*01e2*/ 	.byte	0x06
	.zero		1


	//   ....[1]....
        /*01e4*/ 	.word	0x00000280
        /*01e8*/ 	.word	0x000000ff
        /*01ec*/ 	.word	0x00036820
        /*01f0*/ 	.short	0x0100
        /*01f2*/ 	.byte	0x06
	.zero		1


	//   ....[2]....
        /*01f4*/ 	.word	0x00000370
        /*01f8*/ 	.word	0x000000ff
        /*01fc*/ 	.word	0x00036830
        /*0200*/ 	.short	0x0100
        /*0202*/ 	.byte	0x08
	.zero		1


	//   ....[3]....
        /*0204*/ 	.word	0x00000380
        /*0208*/ 	.word	0x000000ff
        /*020c*/ 	.word	0x00036840
        /*0210*/ 	.short	0x0100
        /*0212*/ 	.byte	0x08
	.zero		1


	//   ....[4]....
        /*0214*/ 	.word	0x00000390
        /*0218*/ 	.word	0x000000ff
        /*021c*/ 	.word	0x00036838
        /*0220*/ 	.short	0x0100
        /*0222*/ 	.byte	0x08
	.zero		1


	//   ....[5]....
        /*0224*/ 	.word	0x000003a0
        /*0228*/ 	.word	0x000000ff
        /*022c*/ 	.word	0x00036848
        /*0230*/ 	.short	0x0100
        /*0232*/ 	.byte	0x08
	.zero		1


	//   ....[6]....
        /*0234*/ 	.word	0x000004d0
        /*0238*/ 	.word	0x000000ff
        /*023c*/ 	.word	0x00036850
        /*0240*/ 	.short	0x0100
        /*0242*/ 	.byte	0x08
	.zero		1


	//   ....[7]....
        /*0244*/ 	.word	0x000004e0
        /*0248*/ 	.word	0x000000ff
        /*024c*/ 	.word	0x00036860
        /*0250*/ 	.short	0x0100
        /*0252*/ 	.byte	0x08
	.zero		1


	//   ....[8]....
        /*0254*/ 	.word	0x000004f0
        /*0258*/ 	.word	0x000000ff
        /*025c*/ 	.word	0x00036858
        /*0260*/ 	.short	0x0100
        /*0262*/ 	.byte	0x08
	.zero		1


	//   ....[9]....
        /*0264*/ 	.word	0x00000500
        /*0268*/ 	.word	0x000000ff
        /*026c*/ 	.word	0x00036868
        /*0270*/ 	.short	0x0100
        /*0272*/ 	.byte	0x08
	.zero		1


	//   ....[10]....
        /*0274*/ 	.word	0x000005f0
        /*0278*/ 	.word	0x000000ff
        /*027c*/ 	.word	0x00036870
        /*0280*/ 	.short	0x0100
        /*0282*/ 	.byte	0x06
	.zero		1


	//   ....[11]....
        /*0284*/ 	.word	0x00000600
        /*0288*/ 	.word	0x000000ff
        /*028c*/ 	.word	0x00036880
        /*0290*/ 	.short	0x0100
        /*0292*/ 	.byte	0x06
	.zero		1


	//   ....[12]....
        /*0294*/ 	.word	0x00000610
        /*0298*/ 	.word	0x000000ff
        /*029c*/ 	.word	0x00036878
        /*02a0*/ 	.short	0x0100
        /*02a2*/ 	.byte	0x06
	.zero		1


	//   ....[13]....
        /*02a4*/ 	.word	0x00000620
        /*02a8*/ 	.word	0x000000ff
        /*02ac*/ 	.word	0x00036888
        /*02b0*/ 	.short	0x0100
        /*02b2*/ 	.byte	0x06
	.zero		1


	//   ....[14]....
        /*02b4*/ 	.word	0x00000750
        /*02b8*/ 	.word	0x000000ff
        /*02bc*/ 	.word	0x00036890
        /*02c0*/ 	.short	0x0100
        /*02c2*/ 	.byte	0x08
	.zero		1


	//   ....[15]....
        /*02c4*/ 	.word	0x00000760
        /*02c8*/ 	.word	0x000000ff
        /*02cc*/ 	.word	0x000368a0
        /*02d0*/ 	.short	0x0100
        /*02d2*/ 	.byte	0x08
	.zero		1


	//   ....[16]....
        /*02d4*/ 	.word	0x00000770
        /*02d8*/ 	.word	0x000000ff
        /*02dc*/ 	.word	0x00036898
        /*02e0*/ 	.short	0x0100
        /*02e2*/ 	.byte	0x08
	.zero		1


	//   ....[17]....
        /*02e4*/ 	.word	0x00000780
        /*02e8*/ 	.word	0x000000ff
        /*02ec*/ 	.word	0x000368a8
        /*02f0*/ 	.short	0x0100
        /*02f2*/ 	.byte	0x08
	.zero		1


	//   ....[18]....
        /*02f4*/ 	.word	0x000008b0
        /*02f8*/ 	.word	0x000000ff
        /*02fc*/ 	.word	0x000368b0
        /*0300*/ 	.short	0x0100
        /*0302*/ 	.byte	0x08
	.zero		1


	//   ....[19]....
        /*0304*/ 	.word	0x000008c0
        /*0308*/ 	.word	0x000000ff
        /*030c*/ 	.word	0x000368c0
        /*0310*/ 	.short	0x0100
        /*0312*/ 	.byte	0x08
	.zero		1


	//   ....[20]....
        /*0314*/ 	.word	0x000008d0
        /*0318*/ 	.word	0x000000ff
        /*031c*/ 	.word	0x000368b8
        /*0320*/ 	.short	0x0100
        /*0322*/ 	.byte	0x08
	.zero		1


	//   ....[21]....
        /*0324*/ 	.word	0x000008e0
        /*0328*/ 	.word	0x000000ff
        /*032c*/ 	.word	0x000368c8
        /*0330*/ 	.short	0x0100
        /*0332*/ 	.byte	0x08
	.zero		1


	//   ....[22]....
        /*0334*/ 	.word	0x00001780
        /*0338*/ 	.word	0x000000ff
        /*033c*/ 	.word	0x00036800
        /*0340*/ 	.short	0x010a
        /*0342*/ 	.byte	0x04
	.zero		1


	//   ....[23]....
        /*0344*/ 	.word	0x00001820
        /*0348*/ 	.word	0x00000002
        /*034c*/ 	.word	0x00036830
        /*0350*/ 	.short	0x010a
        /*0352*/ 	.byte	0x3f
	.zero		1


	//   ....[24]....
        /*0354*/ 	.word	0x00001890
        /*0358*/ 	.word	0x00000002
        /*035c*/ 	.word	0x00036830
        /*0360*/ 	.short	0x010a
        /*0362*/ 	.byte	0x3f
	.zero		1


	//   ....[25]....
        /*0364*/ 	.word	0x000041f0
        /*0368*/ 	.word	0x00000002
        /*036c*/ 	.word	0x00000000
        /*0370*/ 	.short	0x0101
        /*0372*/ 	.byte	0x3f
	.zero		1


	//   ....[26]....
        /*0374*/ 	.word	0x00005df0
        /*0378*/ 	.word	0x000000ff
        /*037c*/ 	.word	0x00036830
        /*0380*/ 	.short	0x010a
        /*0382*/ 	.byte	0x2f
	.zero		1


	//   ....[27]....
        /*0384*/ 	.word	0x00005e30
        /*0388*/ 	.word	0x000000ff
        /*038c*/ 	.word	0x00036830
        /*0390*/ 	.short	0x010a
        /*0392*/ 	.byte	0x2f
	.zero		1


	//   ....[28]....
        /*0394*/ 	.word	0x00008530
        /*0398*/ 	.word	0x000000ff
        /*039c*/ 	.word	0x00036850
        /*03a0*/ 	.short	0x010a
        /*03a2*/ 	.byte	0x06
	.zero		1


	//   ....[29]....
        /*03a4*/ 	.word	0x00008570
        /*03a8*/ 	.word	0x000000ff
        /*03ac*/ 	.word	0x00036850
        /*03b0*/ 	.short	0x010a
        /*03b2*/ 	.byte	0x06
	.zero		1


	//   ....[30]....
        /*03b4*/ 	.word	0x00009f60
        /*03b8*/ 	.word	0x00000008
        /*03bc*/ 	.word	0x00000000
        /*03c0*/ 	.short	0x0101
        /*03c2*/ 	.byte	0x3f
	.zero		1


	//   ....[31]....
        /*03c4*/ 	.word	0x00009fa0
        /*03c8*/ 	.word	0x0000008c
        /*03cc*/ 	.word	0x00000000
        /*03d0*/ 	.short	0x0101
        /*03d2*/ 	.byte	0x3f
	.zero		1


	//   ....[32]....
        /*03d4*/ 	.word	0x0000a370
        /*03d8*/ 	.word	0x000000ff
        /*03dc*/ 	.word	0x00036830
        /*03e0*/ 	.short	0x010a
        /*03e2*/ 	.byte	0x06
	.zero		1


	//   ....[33]....
        /*03e4*/ 	.word	0x0000a3b0
        /*03e8*/ 	.word	0x000000ff
        /*03ec*/ 	.word	0x00036830
        /*03f0*/ 	.short	0x010a
        /*03f2*/ 	.byte	0x06
	.zero		1


	//   ....[34]....
        /*03f4*/ 	.word	0x0000caa0
        /*03f8*/ 	.word	0x000000ff
        /*03fc*/ 	.word	0x00036850
        /*0400*/ 	.short	0x010a
        /*0402*/ 	.byte	0x07
	.zero		1


	//   ....[35]....
        /*0404*/ 	.word	0x0000cae0
        /*0408*/ 	.word	0x000000ff
        /*040c*/ 	.word	0x00036850
        /*0410*/ 	.short	0x010a
        /*0412*/ 	.byte	0x07
	.zero		1


	//   ....[36]....
        /*0414*/ 	.word	0x0000da00
        /*0418*/ 	.word	0x00000090
        /*041c*/ 	.word	0x00000000
        /*0420*/ 	.short	0x0101
        /*0422*/ 	.byte	0x3f
	.zero		1


	//   ....[37]....
        /*0424*/ 	.word	0x0000da50
        /*0428*/ 	.word	0x00000090
        /*042c*/ 	.word	0x00000000
        /*0430*/ 	.short	0x0101
        /*0432*/ 	.byte	0x3f
	.zero		1


	//   ....[38]....
        /*0434*/ 	.word	0x0000e600
        /*0438*/ 	.word	0x000000ff
        /*043c*/ 	.word	0x00036850
        /*0440*/ 	.short	0x010a
        /*0442*/ 	.byte	0x05
	.zero		1


	//   ....[39]....
        /*0444*/ 	.word	0x0000e640
        /*0448*/ 	.word	0x000000ff
        /*044c*/ 	.word	0x00036850
        /*0450*/ 	.short	0x010a
        /*0452*/ 	.byte	0x05
	.zero		1


	//   ....[40]....
        /*0454*/ 	.word	0x0000eb30
        /*0458*/ 	.word	0x00000004
        /*045c*/ 	.word	0x00000000
        /*0460*/ 	.short	0x0101
        /*0462*/ 	.byte	0x3f
	.zero		1


	//   ....[41]....
        /*0464*/ 	.word	0x0000fe20
        /*0468*/ 	.word	0x000000ff
        /*046c*/ 	.word	0x00000000
        /*0470*/ 	.short	0x0101
        /*0472*/ 	.byte	0x05
	.zero		1


	//   ....[42]....
        /*0474*/ 	.word	0x00011690
        /*0478*/ 	.word	0x00000008
        /*047c*/ 	.word	0x00036840
        /*0480*/ 	.short	0x010a
        /*0482*/ 	.byte	0x3f
	.zero		1


	//   ....[43]....
        /*0484*/ 	.word	0x00011bb0
        /*0488*/ 	.word	0x00000012
        /*048c*/ 	.word	0x00036820
        /*0490*/ 	.short	0x010a
        /*0492*/ 	.byte	0x3f
	.zero		1


	//   ....[44]....
        /*0494*/ 	.word	0x00011e20
        /*0498*/ 	.word	0x00000003
        /*049c*/ 	.word	0x00036840
        /*04a0*/ 	.short	0x010a
        /*04a2*/ 	.byte	0x3f
	.zero		1


	//   ....[45]....
        /*04a4*/ 	.word	0x000120b0
        /*04a8*/ 	.word	0x00000003
        /*04ac*/ 	.word	0x00000060
        /*04b0*/ 	.short	0x010a
        /*04b2*/ 	.byte	0x3f
	.zero		1


	//   ....[46]....
        /*04b4*/ 	.word	0x00012590
        /*04b8*/ 	.word	0x00000002
        /*04bc*/ 	.word	0x00036840
        /*04c0*/ 	.short	0x010a
        /*04c2*/ 	.byte	0x3f
	.zero		1


	//   ....[47]....
        /*04c4*/ 	.word	0x00012820
        /*04c8*/ 	.word	0x00000002
        /*04cc*/ 	.word	0x00000060
        /*04d0*/ 	.short	0x010a
        /*04d2*/ 	.byte	0x3f
	.zero		1


	//   ....[48]....
        /*04d4*/ 	.word	0x00012c70
        /*04d8*/ 	.word	0x00000002
        /*04dc*/ 	.word	0x00036840
        /*04e0*/ 	.short	0x010a
        /*04e2*/ 	.byte	0x3f
	.zero		1


	//   ....[49]....
        /*04e4*/ 	.word	0x00012f20
        /*04e8*/ 	.word	0x00000002
        /*04ec*/ 	.word	0x00000060
        /*04f0*/ 	.short	0x010a
        /*04f2*/ 	.byte	0x3f
	.zero		1


	//   ....[50]....
        /*04f4*/ 	.word	0x00013350
        /*04f8*/ 	.word	0x00000003
        /*04fc*/ 	.word	0x00036860
        /*0500*/ 	.short	0x010a
        /*0502*/ 	.byte	0x3f
	.zero		1


	//   ....[51]....
        /*0504*/ 	.word	0x000137d0
        /*0508*/ 	.word	0x00000007
        /*050c*/ 	.word	0x00036820
        /*0510*/ 	.short	0x010a
        /*0512*/ 	.byte	0x3f
	.zero		1


	//   ....[52]....
        /*0514*/ 	.word	0x00013920
        /*0518*/ 	.word	0x00000005
        /*051c*/ 	.word	0x00000000
        /*0520*/ 	.short	0x010a
        /*0522*/ 	.byte	0x3f
	.zero		1


	//   ....[53]....
        /*0524*/ 	.word	0x00013990
        /*0528*/ 	.word	0x00000003
        /*052c*/ 	.word	0x00000000
        /*0530*/ 	.short	0x010a
        /*0532*/ 	.byte	0x3f
	.zero		1


	//   ....[54]....
        /*0534*/ 	.word	0x000139f0
        /*0538*/ 	.word	0x00000005
        /*053c*/ 	.word	0x00000000
        /*0540*/ 	.short	0x010a
        /*0542*/ 	.byte	0x3f
	.zero		1


	//   ....[55]....
        /*0544*/ 	.word	0x00013a20
        /*0548*/ 	.word	0x00000003
        /*054c*/ 	.word	0x00000000
        /*0550*/ 	.short	0x010a
        /*0552*/ 	.byte	0x3f
	.zero		1


	//   ....[56]....
        /*0554*/ 	.word	0x00013aa0
        /*0558*/ 	.word	0x00000003
        /*055c*/ 	.word	0x00036800
        /*0560*/ 	.short	0x010a
        /*0562*/ 	.byte	0x3f
	.zero		1


	//   ....[57]....
        /*0564*/ 	.word	0x00013af0
        /*0568*/ 	.word	0x00000002
        /*056c*/ 	.word	0x00036830
        /*0570*/ 	.short	0x010a
        /*0572*/ 	.byte	0x3f
	.zero		1


	//   ....[58]....
        /*0574*/ 	.word	0x00013b50
        /*0578*/ 	.word	0x00000005
        /*057c*/ 	.word	0x00036830
        /*0580*/ 	.short	0x010a
        /*0582*/ 	.byte	0x3f
	.zero		1


	//   ....[59]....
        /*0584*/ 	.word	0x00013bb0
        /*0588*/ 	.word	0x00000003
        /*058c*/ 	.word	0x00036850
        /*0590*/ 	.short	0x010a
        /*0592*/ 	.byte	0x3f
	.zero		1


	//   ....[60]....
        /*0594*/ 	.word	0x00013c10
        /*0598*/ 	.word	0x00000005
        /*059c*/ 	.word	0x00036830
        /*05a0*/ 	.short	0x010a
        /*05a2*/ 	.byte	0x3f
	.zero		1


	//   ....[61]....
        /*05a4*/ 	.word	0x00013c70
        /*05a8*/ 	.word	0x00000003
        /*05ac*/ 	.word	0x00036850
        /*05b0*/ 	.short	0x010a
        /*05b2*/ 	.byte	0x3f
	.zero		1


	//   ....[62]....
        /*05b4*/ 	.word	0x00013cd0
        /*05b8*/ 	.word	0x00000003
        /*05bc*/ 	.word	0x00036850
        /*05c0*/ 	.short	0x010a
        /*05c2*/ 	.byte	0x3f
	.zero		1


	//   ....[63]....
        /*05c4*/ 	.word	0x00013e50
        /*05c8*/ 	.word	0x00000008
        /*05cc*/ 	.word	0x00036840
        /*05d0*/ 	.short	0x010a
        /*05d2*/ 	.byte	0x3f
	.zero		1


	//   ....[64]....
        /*05d4*/ 	.word	0x00013ea0
        /*05d8*/ 	.word	0x00000012
        /*05dc*/ 	.word	0x00036820
        /*05e0*/ 	.short	0x010a
        /*05e2*/ 	.byte	0x3f
	.zero		1


	//   ....[65]....
        /*05e4*/ 	.word	0x00013ef0
        /*05e8*/ 	.word	0x00000003
        /*05ec*/ 	.word	0x00036840
        /*05f0*/ 	.short	0x010a
        /*05f2*/ 	.byte	0x3f
	.zero		1


	//   ....[66]....
        /*05f4*/ 	.word	0x00013f40
        /*05f8*/ 	.word	0x00000003
        /*05fc*/ 	.word	0x00000060
        /*0600*/ 	.short	0x010a
        /*0602*/ 	.byte	0x3f
	.zero		1


	//   ....[67]....
        /*0604*/ 	.word	0x00013f90
        /*0608*/ 	.word	0x00000002
        /*060c*/ 	.word	0x00036840
        /*0610*/ 	.short	0x010a
        /*0612*/ 	.byte	0x3f
	.zero		1


	//   ....[68]....
        /*0614*/ 	.word	0x00013fe0
        /*0618*/ 	.word	0x00000002
        /*061c*/ 	.word	0x00000060
        /*0620*/ 	.short	0x010a
        /*0622*/ 	.byte	0x3f
	.zero		1


	//   ....[69]....
        /*0624*/ 	.word	0x00014030
        /*0628*/ 	.word	0x00000002
        /*062c*/ 	.word	0x00036840
        /*0630*/ 	.short	0x010a
        /*0632*/ 	.byte	0x3f
	.zero		1


	//   ....[70]....
        /*0634*/ 	.word	0x00014080
        /*0638*/ 	.word	0x00000002
        /*063c*/ 	.word	0x00000060
        /*0640*/ 	.short	0x010a
        /*0642*/ 	.byte	0x3f
	.zero		1


	//   ....[71]....
        /*0644*/ 	.word	0x000140d0
        /*0648*/ 	.word	0x00000003
        /*064c*/ 	.word	0x00036860
        /*0650*/ 	.short	0x010a
        /*0652*/ 	.byte	0x3f
	.zero		1


	//   ....[72]....
        /*0654*/ 	.word	0x000141b0
        /*0658*/ 	.word	0x00000007
        /*065c*/ 	.word	0x00036820
        /*0660*/ 	.short	0x010a
        /*0662*/ 	.byte	0x3f
	.zero		1


	//   ....[73]....
        /*0664*/ 	.word	0x00014200
        /*0668*/ 	.word	0x00000005
        /*066c*/ 	.word	0x00000000
        /*0670*/ 	.short	0x010a
        /*0672*/ 	.byte	0x3f
	.zero		1


	//   ....[74]....
        /*0674*/ 	.word	0x00014250
        /*0678*/ 	.word	0x00000003
        /*067c*/ 	.word	0x00000000
        /*0680*/ 	.short	0x010a
        /*0682*/ 	.byte	0x3f
	.zero		1


	//   ....[75]....
        /*0684*/ 	.word	0x000142a0
        /*0688*/ 	.word	0x00000005
        /*068c*/ 	.word	0x00000000
        /*0690*/ 	.short	0x010a
        /*0692*/ 	.byte	0x3f
	.zero		1


	//----- nvinfo : EIATTR_NUM_MBARRIERS
	.align		4
.L_857:
        /*0694*/ 	.byte	0x03, 0x38
        /*0696*/ 	.short	0x0016


	//----- nvinfo : EIATTR_EXIT_INSTR_OFFSETS
	.align		4
        /*0698*/ 	.byte	0x04, 0x1c
        /*069a*/ 	.short	(.L_859 - .L_858)


	//   ....[0]....
.L_858:
        /*069c*/ 	.word	0x00000a00


	//   ....[1]....
        /*06a0*/ 	.word	0x00010800


	//   ....[2]....
        /*06a4*/ 	.word	0x00010860


	//   ....[3]....
        /*06a8*/ 	.word	0x00013840


	//   ....[4]....
        /*06ac*/ 	.word	0x00013a70


	//----- nvinfo : EIATTR_MAX_THREADS
	.align		4
.L_859:
        /*06b0*/ 	.byte	0x04, 0x05
        /*06b2*/ 	.short	(.L_861 - .L_860)
.L_860:
        /*06b4*/ 	.word	0x00000180
        /*06b8*/ 	.word	0x00000001
        /*06bc*/ 	.word	0x00000001


	//----- nvinfo : EIATTR_CRS_STACK_SIZE
	.align		4
.L_861:
        /*06c0*/ 	.byte	0x04, 0x1e
        /*06c2*/ 	.short	(.L_863 - .L_862)
.L_862:
        /*06c4*/ 	.word	0x00000000


	//----- nvinfo : EIATTR_CBANK_PARAM_SIZE
	.align		4
.L_863:
        /*06c8*/ 	.byte	0x03, 0x19
        /*06ca*/ 	.short	0x0bf0


	//----- nvinfo : EIATTR_PARAM_CBANK
	.align		4
        /*06cc*/ 	.byte	0x04, 0x0a
        /*06ce*/ 	.short	(.L_865 - .L_864)
	.align		4
.L_864:
        /*06d0*/ 	.word	index@(.nv.constant0._ZN7cutlass13device_kernelIN5flash11enable_sm90INS1_16FlashAttnFwdSm90INS1_25CollectiveMainloopFwdSm90ILi2EN4cute5tupleIJNS5_1CILi1EEES8_S8_EEENS6_IJNS7_ILi128EEENS7_ILi112EEENS7_ILi192EEEEEELi192ENS_10bfloat16_tEfNS_4arch4Sm90ELb1ELb0ELb0ELb0ELb0ELb0ELb0ELb1ELb1ELb0ELb0ELb0EEENS1_21CollectiveEpilogueFwdINS6_IJSA_SC_SB_EEES9_SE_SG_Li256ELb0ELb0ELb0ELb0EEENS1_30DynamicPersistentTileSchedulerILi256ELi32ELb0ELb0ELb1EEEEEEEEEvNT_6ParamsE)
        /*06d4*/ 	.short	0x0210
        /*06d6*/ 	.short	0x0bf0


	//----- nvinfo : EIATTR_SW_WAR
	.align		4
.L_865:
        /*06d8*/ 	.byte	0x04, 0x36
        /*06da*/ 	.short	(.L_867 - .L_866)
.L_866:
        /*06dc*/ 	.word	0x00000008
.L_867:


//--------------------- .nv.info._ZN7cutlass13device_kernelIN5flash11enable_sm90INS1_16FlashAttnFwdSm90INS1_25CollectiveMainloopFwdSm90ILi2EN4cute5tupleIJNS5_1CILi1EEES8_S8_EEENS6_IJNS7_ILi128EEENS7_ILi112EEENS7_ILi192EEEEEELi192ENS_10bfloat16_tEfNS_4arch4Sm90ELb1ELb0ELb0ELb1ELb0ELb0ELb0ELb1ELb1ELb0ELb0ELb0EEENS1_21CollectiveEpilogueFwdINS6_IJSA_SC_SB_EEES9_SE_SG_Li256ELb1ELb0ELb0ELb0EEENS1_36VarlenDynamicPersistentTileSchedulerILi128ELi112ELi256ELi32ELb0ELb0ELb1ELb1ELb1ELb1EEEEEEEEEvNT_6ParamsE --------------------------
	.section	.nv.info._ZN7cutlass13device_kernelIN5flash11enable_sm90INS1_16FlashAttnFwdSm90INS1_25CollectiveMainloopFwdSm90ILi2EN4cute5tupleIJNS5_1CILi1EEES8_S8_EEENS6_IJNS7_ILi128EEENS7_ILi112EEENS7_ILi192EEEEEELi192ENS_10bfloat16_tEfNS_4arch4Sm90ELb1ELb0ELb0ELb1ELb0ELb0ELb0ELb1ELb1ELb0ELb0ELb0EEENS1_21CollectiveEpilogueFwdINS6_IJSA_SC_SB_EEES9_SE_SG_Li256ELb1ELb0ELb0ELb0EEENS1_36VarlenDynamicPersistentTileSchedulerILi128ELi112ELi256ELi32ELb0ELb0ELb1ELb1ELb1ELb1EEEEEEEEEvNT_6ParamsE,"",@"SHT_CUDA_INFO"
	.sectionflags	@""
	.align	4


	//----- nvinfo : EIATTR_CUDA_API_VERSION
	.align		4
        /*0000*/ 	.byte	0x04, 0x37
        /*0002*/ 	.short	(.L_869 - .L_868)
.L_868:
        /*0004*/ 	.word	0x00000082


	//----- nvinfo : EIATTR_KPARAM_INFO
	.align		4
.L_869:
        /*0008*/ 	.byte	0x04, 0x17
        /*000a*/ 	.short	(.L_871 - .L_870)
.L_870:
        /*000c*/ 	.word	0x00000000
        /*0010*/ 	.short	0x0000
        /*0012*/ 	.short	0x0070
        /*0014*/ 	.byte	0x00, 0xf0, 0x01, 0x28


	//----- nvinfo : EIATTR_SPARSE_MMA_MASK
	.align		4
.L_871:
        /*0018*/ 	.byte	0x03, 0x50
        /*001a*/ 	.short	0x0000


	//----- nvinfo : EIATTR_MAXREG_COUNT
	.align		4
        /*001c*/ 	.byte	0x03, 0x1b
        /*001e*/ 	.short	0x00a8


	//----- nvinfo : EIATTR_NUM_BARRIERS
	.align		4
        /*0020*/ 	.byte	0x02, 0x4c
        /*0022*/ 	.byte	0x09
	.zero		1


	//----- nvinfo : EIATTR_EXTERNS
	.align		4
        /*0024*/ 	.byte	0x04, 0x0f
        /*0026*/ 	.short	(.L_873 - .L_872)


	//   ....[0]....
	.align		4
.L_872:
        /*0028*/ 	.word	index@(__assertfail)


	//----- nvinfo : EIATTR_ANNOTATIONS
	.align		4
.L_873:
        /*002c*/ 	.byte	0x04, 0x55
        /*002e*/ 	.short	(.L_875 - .L_874)


	//   ....[0]....
.L_874:
        /* <DEDUP_REMOVED lines=33> */


	//----- nvinfo : EIATTR_MERCURY_ISA_VERSION
	.align		4
.L_875:
        /*0230*/ 	.byte	0x03, 0x5f
        /*0232*/ 	.short	0x0101


	//----- nvinfo : EIATTR_UNUSED_LOAD_BYTE_OFFSET
	.align		4
        /*0234*/ 	.byte	0x04, 0x44
        /*0236*/ 	.short	(.L_877 - .L_876)


	//   ....[0]....
.L_876:
        /*0238*/ 	.word	0x00000a40
        /*023c*/ 	.word	0x0000fff0


	//   ....[1]....
        /*0240*/ 	.word	0x0000eff0
        /*0244*/ 	.word	0x0000fff0


	//----- nvinfo : EIATTR_INT_WARP_WIDE_INSTR_OFFSETS
	.align		4
.L_877:
        /*0248*/ 	.byte	0x04, 0x31
        /*024a*/ 	.short	(.L_879 - .L_878)


	//   ....[0]....
.L_878:
        /*024c*/ 	.word	0x00000160


	//   ....[1]....
        /*0250*/ 	.word	0x000001a0


	//   ....[2]....
        /*0254*/ 	.word	0x00000210


	//   ....[3]....
        /*0258*/ 	.word	0x00012a00


	//   ....[4]....
        /*025c*/ 	.word	0x00012aa0


	//   ....[5]....
        /*0260*/ 	.word	0x00012f30


	//   ....[6]....
        /*0264*/ 	.word	0x00012f60


	//   ....[7]....
        /*0268*/ 	.word	0x00013170


	//   ....[8]....
        /*026c*/ 	.word	0x00013260


	//   ....[9]....
        /*0270*/ 	.word	0x00015660


	//   ....[10]....
        /*0274*/ 	.word	0x00015700


	//----- nvinfo : EIATTR_COOP_GROUP_MASK_REGIDS
	.align		4
.L_879:
        /*0278*/ 	.byte	0x04, 0x29
        /*027a*/ 	.short	(.L_881 - .L_880)


	//   ....[0]....
.L_880:
        /*027c*/ 	.word	0xffffffff


	//   ....[1]....
        /*0280*/ 	.word	0xffffffff


	//   ....[2]....
        /*0284*/ 	.word	0xffffffff


	//   ....[3]....
        /*0288*/ 	.word	0xffffffff


	//   ....[4]....
        /*028c*/ 	.word	0xffffffff


	//   ....[5]....
        /*0290*/ 	.word	0xffffffff


	//   ....[6]....
        /*0294*/ 	.word	0xffffffff


	//   ....[7]....
        /*0298*/ 	.word	0xffffffff


	//   ....[8]....
        /*029c*/ 	.word	0xffffffff


	//   ....[9]....
        /*02a0*/ 	.word	0xffffffff


	//   ....[10]....
        /*02a4*/ 	.word	0xffffffff


	//   ....[11]....
        /*02a8*/ 	.word	0xffffffff


	//   ....[12]....
        /*02ac*/ 	.word	0xffffffff


	//   ....[13]....
        /*02b0*/ 	.word	0xffffffff


	//   ....[14]....
        /*02b4*/ 	.word	0xffffffff


	//   ....[15]....
        /*02b8*/ 	.word	0xffffffff


	//   ....[16]....
        /*02bc*/ 	.word	0xffffffff


	//   ....[17]....
        /*02c0*/ 	.word	0xffffffff


	//   ....[18]....
        /*02c4*/ 	.word	0xffffffff


	//   ....[19]....
        /*02c8*/ 	.word	0xffffffff


	//   ....[20]....
        /*02cc*/ 	.word	0xffffffff


	//   ....[21]....
        /*02d0*/ 	.word	0xffffffff


	//   ....[22]....
        /*02d4*/ 	.word	0xffffffff


	//   ....[23]....
        /*02d8*/ 	.word	0xffffffff


	//   ....[24]....
        /*02dc*/ 	.word	0xffffffff


	//   ....[25]....
        /*02e0*/ 	.word	0xffffffff


	//   ....[26]....
        /*02e4*/ 	.word	0xffffffff


	//   ....[27]....
        /*02e8*/ 	.word	0xffffffff


	//   ....[28]....
        /*02ec*/ 	.word	0xffffffff


	//   ....[29]....
        /*02f0*/ 	.word	0xffffffff


	//   ....[30]....
        /*02f4*/ 	.word	0xffffffff


	//   ....[31]....
        /*02f8*/ 	.word	0xffffffff


	//   ....[32]....
        /*02fc*/ 	.word	0xffffffff


	//   ....[33]....
        /*0300*/ 	.word	0xffffffff


	//   ....[34]....
        /*0304*/ 	.word	0xffffffff


	//   ....[35]....
        /*0308*/ 	.word	0xffffffff


	//   ....[36]....
        /*030c*/ 	.word	0xffffffff


	//   ....[37]....
        /*0310*/ 	.word	0xffffffff


	//   ....[38]....
        /*0314*/ 	.word	0xffffffff


	//   ....[39]....
        /*0318*/ 	.word	0xffffffff


	//   ....[40]....
        /*031c*/ 	.word	0xffffffff


	//   ....[41]....
        /*0320*/ 	.word	0xffffffff


	//   ....[42]....
        /*0324*/ 	.word	0xffffffff


	//   ....[43]....
        /*0328*/ 	.word	0xffffffff


	//   ....[44]....
        /*032c*/ 	.word	0xffffffff


	//   ....[45]....
        /*0330*/ 	.word	0xffffffff


	//   ....[46]....
        /*0334*/ 	.word	0xffffffff


	//   ....[47]....
        /*0338*/ 	.word	0xffffffff


	//   ....[48]....
        /*033c*/ 	.word	0xffffffff


	//   ....[49]....
        /*0340*/ 	.word	0xffffffff


	//   ....[50]....
        /*0344*/ 	.word	0xffffffff


	//   ....[51]....
        /*0348*/ 	.word	0xffffffff


	//   ....[52]....
        /*034c*/ 	.word	0xffffffff


	//   ....[53]....
        /*0350*/ 	.word	0xffffffff


	//   ....[54]....
        /*0354*/ 	.word	0xffffffff


	//   ....[55]....
        /*0358*/ 	.word	0xffffffff


	//   ....[56]....
        /*035c*/ 	.word	0xffffffff


	//   ....[57]....
        /*0360*/ 	.word	0xffffffff


	//   ....[58]....
        /*0364*/ 	.word	0x0500000f


	//   ....[59]....
        /*0368*/ 	.word	0x0500000f


	//   ....[60]....
        /*036c*/ 	.word	0x0500000f


	//   ....[61]....
        /*0370*/ 	.word	0x0500000f


	//   ....[62]....
        /*0374*/ 	.word	0x0500000f


	//   ....[63]....
        /*0378*/ 	.word	0x0500000f


	//   ....[64]....
        /*037c*/ 	.word	0x0500000f


	//   ....[65]....
        /*0380*/ 	.word	0x0500000f


	//   ....[66]....
        /*0384*/ 	.word	0x0500000f


	//   ....[67]....
        /*0388*/ 	.word	0x0500000f


	//   ....[68]....
        /*038c*/ 	.word	0x0500000f


	//   ....[69]....
        /*0390*/ 	.word	0x0500000f


	//   ....[70]....
        /*0394*/ 	.word	0x0500000f


	//   ....[71]....
        /*0398*/ 	.word	0x0500000f


	//   ....[72]....
        /*039c*/ 	.word	0x0500000f


	//   ....[73]....
        /*03a0*/ 	.word	0x0500000f


	//   ....[74]....
        /*03a4*/ 	.word	0x0500000f


	//   ....[75]....
        /*03a8*/ 	.word	0x0500000f


	//   ....[76]....
        /*03ac*/ 	.word	0x0500000f


	//----- nvinfo : EIATTR_COOP_GROUP_INSTR_OFFSETS
	.align		4
.L_881:
        /*03b0*/ 	.byte	0x04, 0x28
        /*03b2*/ 	.short	(.L_883 - .L_882)


	//   ....[0]....
.L_882:
        /*03b4*/ 	.word	0x00000060


	//   ....[1]....
        /*03b8*/ 	.word	0x00000170


	//   ....[2]....
        /*03bc*/ 	.word	0x000001c0


	//   ....[3]....
        /*03c0*/ 	.word	0x000003f0


	//   ....[4]....
        /*03c4*/ 	.word	0x00000550


	//   ....[5]....
        /*03c8*/ 	.word	0x00000670


	//   ....[6]....
        /*03cc*/ 	.word	0x000007d0


	//   ....[7]....
        /*03d0*/ 	.word	0x000017d0


	//   ....[8]....
        /*03d4*/ 	.word	0x00004400


	//   ....[9]....
        /*03d8*/ 	.word	0x000044e0


	//   ....[10]....
        /*03dc*/ 	.word	0x00004df0


	//   ....[11]....
        /*03e0*/ 	.word	0x00004ee0


	//   ....[12]....
        /*03e4*/ 	.word	0x00008de0


	//   ....[13]....
        /*03e8*/ 	.word	0x00008e60


	//   ....[14]....
        /*03ec*/ 	.word	0x00009750


	//   ....[15]....
        /*03f0*/ 	.word	0x00009780


	//   ....[16]....
        /*03f4*/ 	.word	0x0000cc50


	//   ....[17]....
        /*03f8*/ 	.word	0x0000cc80


	//   ....[18]....
        /*03fc*/ 	.word	0x0000d090


	//   ....[19]....
        /*0400*/ 	.word	0x0000d0e0


	//   ....[20]....
        /*0404*/ 	.word	0x0000e4f0


	//   ....[21]....
        /*0408*/ 	.word	0x0000e530


	//   ....[22]....
        /*040c*/ 	.word	0x0000e630


	//   ....[23]....
        /*0410*/ 	.word	0x0000e640


	//   ....[24]....
        /*0414*/ 	.word	0x00011780


	//   ....[25]....
        /*0418*/ 	.word	0x00011910


	//   ....[26]....
        /*041c*/ 	.word	0x00011940


	//   ....[27]....
        /*0420*/ 	.word	0x00011980


	//   ....[28]....
        /*0424*/ 	.word	0x000119f0


	//   ....[29]....
        /*0428*/ 	.word	0x00011a50


	//   ....[30]....
        /*042c*/ 	.word	0x00011a90


	//   ....[31]....
        /*0430*/ 	.word	0x00011c40


	//   ....[32]....
        /*0434*/ 	.word	0x00011ca0


	//   ....[33]....
        /*0438*/ 	.word	0x00011ce0


	//   ....[34]....
        /*043c*/ 	.word	0x00011d20


	//   ....[35]....
        /*0440*/ 	.word	0x00011d50


	//   ....[36]....
        /*0444*/ 	.word	0x00011d80


	//   ....[37]....
        /*0448*/ 	.word	0x00011e20


	//   ....[38]....
        /*044c*/ 	.word	0x00011e80


	//   ....[39]....
        /*0450*/ 	.word	0x00011f10


	//   ....[40]....
        /*0454*/ 	.word	0x00015b70


	//   ....[41]....
        /*0458*/ 	.word	0x00015b80


	//   ....[42]....
        /*045c*/ 	.word	0x00015ca0


	//   ....[43]....
        /*0460*/ 	.word	0x00015d00


	//   ....[44]....
        /*0464*/ 	.word	0x00015d40


	//   ....[45]....
        /*0468*/ 	.word	0x00015d80


	//   ....[46]....
        /*046c*/ 	.word	0x00015db0


	//   ....[47]....
        /*0470*/ 	.word	0x00015de0


	//   ....[48]....
        /*0474*/ 	.word	0x00015f80


	//   ....[49]....
        /*0478*/ 	.word	0x00015fe0


	//   ....[50]....
        /*047c*/ 	.word	0x00016020


	//   ....[51]....
        /*0480*/ 	.word	0x00016060


	//   ....[52]....
        /*0484*/ 	.word	0x00016090


	//   ....[53]....
        /*0488*/ 	.word	0x000160c0


	//   ....[54]....
        /*048c*/ 	.word	0x00016180


	//   ....[55]....
        /*0490*/ 	.word	0x000161a0


	//   ....[56]....
        /*0494*/ 	.word	0x00016210


	//   ....[57]....
        /*0498*/ 	.word	0x000168b0


	//   ....[58]....
        /*049c*/ 	.word	0x00016ea0


	//   ....[59]....
        /*04a0*/ 	.word	0x000172c0


	//   ....[60]....
        /*04a4*/ 	.word	0x00017350


	//   ....[61]....
        /*04a8*/ 	.word	0x000173f0


	//   ....[62]....
        /*04ac*/ 	.word	0x000174a0


	//   ....[63]....
        /*04b0*/ 	.word	0x00017520


	//   ....[64]....
        /*04b4*/ 	.word	0x000175a0


	//   ....[65]....
        /*04b8*/ 	.word	0x00017620


	//   ....[66]....
        /*04bc*/ 	.word	0x000176a0


	//   ....[67]....
        /*04c0*/ 	.word	0x00017730


	//   ....[68]....
        /*04c4*/ 	.word	0x000177e0


	//   ....[69]....
        /*04c8*/ 	.word	0x00017860


	//   ....[70]....
        /*04cc*/ 	.word	0x000178e0


	//   ....[71]....
        /*04d0*/ 	.word	0x00017960


	//   ....[72]....
        /*04d4*/ 	.word	0x000179e0


	//   ....[73]....
        /*04d8*/ 	.word	0x00017a50


	//   ....[74]....
        /*04dc*/ 	.word	0x00017af0


	//   ....[75]....
        /*04e0*/ 	.word	0x00017b80


	//   ....[76]....
        /*04e4*/ 	.word	0x00017cb0


	//----- nvinfo : EIATTR_REG_RECONFIG
	.align		4
.L_883:
        /*04e8*/ 	.byte	0x01, 0x54
	.zero		2


	//----- nvinfo : EIATTR_SYSCALL_OFFSETS
	.align		4
        /*04ec*/ 	.byte	0x04, 0x46
        /*04ee*/ 	.short	(.L_885 - .L_884)


	//   ....[0]....
.L_884:
        /*04f0*/ 	.word	0x000019b0


	//   ....[1]....
        /*04f4*/ 	.word	0x00012c30


	//   ....[2]....
        /*04f8*/ 	.word	0x00012d70


	//   ....[3]....
        /*04fc*/ 	.word	0x00012e70


	//----- nvinfo : EIATTR_MBARRIER_INSTR_OFFSETS
	.align		4
.L_885:
        /*0500*/ 	.byte	0x04, 0x39
        /*0502*/ 	.short	(.L_887 - .L_886)


	//   ....[0]....
.L_886:
        /*0504*/ 	.word	0x000002a0
        /*0508*/ 	.word	0x000000ff
        /*050c*/ 	.word	0x00036800
        /*0510*/ 	.short	0x0100
        /*0512*/ 	.byte	0x08
	.zero		1


	//   ....[1]....
        /*0514*/ 	.word	0x000002b0
        /*0518*/ 	.word	0x000000ff
        /*051c*/ 	.word	0x00036820
        /*0520*/ 	.short	0x0100
        /*0522*/ 	.byte	0x08
	.zero		1


	//   ....[2]....
        /*0524*/ 	.word	0x000003a0
        /*0528*/ 	.word	0x000000ff
        /*052c*/ 	.word	0x00036830
        /*0530*/ 	.short	0x0100
        /*0532*/ 	.byte	0x08
	.zero		1


	//   ....[3]....
        /*0534*/ 	.word	0x000003b0
        /*0538*/ 	.word	0x000000ff
        /*053c*/ 	.word	0x00036840
        /*0540*/ 	.short	0x0100
        /*0542*/ 	.byte	0x08
	.zero		1


	//   ....[4]....
        /*0544*/ 	.word	0x000003c0
        /*0548*/ 	.word	0x000000ff
        /*054c*/ 	.word	0x00036838
        /*0550*/ 	.short	0x0100
        /*0552*/ 	.byte	0x08
	.zero		1


	//   ....[5]....
        /*0554*/ 	.word	0x000003d0
        /*0558*/ 	.word	0x000000ff
        /*055c*/ 	.word	0x00036848
        /*0560*/ 	.short	0x0100
        /*0562*/ 	.byte	0x08
	.zero		1


	//   ....[6]....
        /*0564*/ 	.word	0x00000500
        /*0568*/ 	.word	0x000000ff
        /*056c*/ 	.word	0x00036850
        /*0570*/ 	.short	0x0100
        /*0572*/ 	.byte	0x08
	.zero		1


	//   ....[7]....
        /*0574*/ 	.word	0x00000510
        /*0578*/ 	.word	0x000000ff
        /*057c*/ 	.word	0x00036860
        /*0580*/ 	.short	0x0100
        /*0582*/ 	.byte	0x08
	.zero		1


	//   ....[8]....
        /*0584*/ 	.word	0x00000520
        /*0588*/ 	.word	0x000000ff
        /*058c*/ 	.word	0x00036858
        /*0590*/ 	.short	0x0100
        /*0592*/ 	.byte	0x08
	.zero		1


	//   ....[9]....
        /*0594*/ 	.word	0x00000530
        /*0598*/ 	.word	0x000000ff
        /*059c*/ 	.word	0x00036868
        /*05a0*/ 	.short	0x0100
        /*05a2*/ 	.byte	0x08
	.zero		1


	//   ....[10]....
        /*05a4*/ 	.word	0x00000620
        /*05a8*/ 	.word	0x000000ff
        /*05ac*/ 	.word	0x00036870
        /*05b0*/ 	.short	0x0100
        /*05b2*/ 	.byte	0x06
	.zero		1


	//   ....[11]....
        /*05b4*/ 	.word	0x00000630
        /*05b8*/ 	.word	0x000000ff
        /*05bc*/ 	.word	0x00036880
        /*05c0*/ 	.short	0x0100
        /*05c2*/ 	.byte	0x06
	.zero		1


	//   ....[12]....
        /*05c4*/ 	.word	0x00000640
        /*05c8*/ 	.word	0x000000ff
        /*05cc*/ 	.word	0x00036878
        /*05d0*/ 	.short	0x0100
        /*05d2*/ 	.byte	0x06
	.zero		1


	//   ....[13]....
        /*05d4*/ 	.word	0x00000650
        /*05d8*/ 	.word	0x000000ff
        /*05dc*/ 	.word	0x00036888
        /*05e0*/ 	.short	0x0100
        /*05e2*/ 	.byte	0x06
	.zero		1


	//   ....[14]....
        /*05e4*/ 	.word	0x00000780
        /*05e8*/ 	.word	0x000000ff
        /*05ec*/ 	.word	0x00036890
        /*05f0*/ 	.short	0x0100
        /*05f2*/ 	.byte	0x08
	.zero		1


	//   ....[15]....
        /*05f4*/ 	.word	0x00000790
        /*05f8*/ 	.word	0x000000ff
        /*05fc*/ 	.word	0x000368a0
        /*0600*/ 	.short	0x0100
        /*0602*/ 	.byte	0x08
	.zero		1


	//   ....[16]....
        /*0604*/ 	.word	0x000007a0
        /*0608*/ 	.word	0x000000ff
        /*060c*/ 	.word	0x00036898
        /*0610*/ 	.short	0x0100
        /*0612*/ 	.byte	0x08
	.zero		1


	//   ....[17]....
        /*0614*/ 	.word	0x000007b0
        /*0618*/ 	.word	0x000000ff
        /*061c*/ 	.word	0x000368a8
        /*0620*/ 	.short	0x0100
        /*0622*/ 	.byte	0x08
	.zero		1


	//   ....[18]....
        /*0624*/ 	.word	0x000008e0
        /*0628*/ 	.word	0x000000ff
        /*062c*/ 	.word	0x000368b0
        /*0630*/ 	.short	0x0100
        /*0632*/ 	.byte	0x08
	.zero		1


	//   ....[19]....
        /*0634*/ 	.word	0x000008f0
        /*0638*/ 	.word	0x000000ff
        /*063c*/ 	.word	0x000368c0
        /*0640*/ 	.short	0x0100
        /*0642*/ 	.byte	0x08
	.zero		1


	//   ....[20]....
        /*0644*/ 	.word	0x00000900
        /*0648*/ 	.word	0x000000ff
        /*064c*/ 	.word	0x000368b8
        /*0650*/ 	.short	0x0100
        /*0652*/ 	.byte	0x08
	.zero		1


	//   ....[21]....
        /*0654*/ 	.word	0x00000910
        /*0658*/ 	.word	0x000000ff
        /*065c*/ 	.word	0x000368c8
        /*0660*/ 	.short	0x0100
        /*0662*/ 	.byte	0x08
	.zero		1


	//   ....[22]....
        /*0664*/ 	.word	0x00001a50
        /*0668*/ 	.word	0x000000ff
        /*066c*/ 	.word	0x00036800
        /*0670*/ 	.short	0x010a
        /*0672*/ 	.byte	0x3c
	.zero		1


	//   ....[23]....
        /*0674*/ 	.word	0x00001ad0
        /*0678*/ 	.word	0x00000002
        /*067c*/ 	.word	0x00036830
        /*0680*/ 	.short	0x010a
        /*0682*/ 	.byte	0x3f
	.zero		1


	//   ....[24]....
        /*0684*/ 	.word	0x00001b40
        /*0688*/ 	.word	0x00000002
        /*068c*/ 	.word	0x00036830
        /*0690*/ 	.short	0x010a
        /*0692*/ 	.byte	0x3f
	.zero		1


	//   ....[25]....
        /*0694*/ 	.word	0x00004330
        /*0698*/ 	.word	0x00000002
        /*069c*/ 	.word	0x00000000
        /*06a0*/ 	.short	0x0101
        /*06a2*/ 	.byte	0x3f
	.zero		1


	//   ....[26]....
        /*06a4*/ 	.word	0x00005f00
        /*06a8*/ 	.word	0x000000ff
        /*06ac*/ 	.word	0x00036830
        /*06b0*/ 	.short	0x010a
        /*06b2*/ 	.byte	0x27
	.zero		1


	//   ....[27]....
        /*06b4*/ 	.word	0x00005f40
        /*06b8*/ 	.word	0x000000ff
        /*06bc*/ 	.word	0x00036830
        /*06c0*/ 	.short	0x010a
        /*06c2*/ 	.byte	0x27
	.zero		1


	//   ....[28]....
        /*06c4*/ 	.word	0x00008540
        /*06c8*/ 	.word	0x000000ff
        /*06cc*/ 	.word	0x00036850
        /*06d0*/ 	.short	0x010a
        /*06d2*/ 	.byte	0x0a
	.zero		1


	//   ....[29]....
        /*06d4*/ 	.word	0x00008580
        /*06d8*/ 	.word	0x000000ff
        /*06dc*/ 	.word	0x00036850
        /*06e0*/ 	.short	0x010a
        /*06e2*/ 	.byte	0x0a
	.zero		1


	//   ....[30]....
        /*06e4*/ 	.word	0x00009f30
        /*06e8*/ 	.word	0x00000006
        /*06ec*/ 	.word	0x00000000
        /*06f0*/ 	.short	0x0101
        /*06f2*/ 	.byte	0x3f
	.zero		1


	//   ....[31]....
        /*06f4*/ 	.word	0x00009f80
        /*06f8*/ 	.word	0x0000008e
        /*06fc*/ 	.word	0x00000000
        /*0700*/ 	.short	0x0101
        /*0702*/ 	.byte	0x3f
	.zero		1


	//   ....[32]....
        /*0704*/ 	.word	0x0000a310
        /*0708*/ 	.word	0x000000ff
        /*070c*/ 	.word	0x00036830
        /*0710*/ 	.short	0x010a
        /*0712*/ 	.byte	0x06
	.zero		1


	//   ....[33]....
        /*0714*/ 	.word	0x0000a350
        /*0718*/ 	.word	0x000000ff
        /*071c*/ 	.word	0x00036830
        /*0720*/ 	.short	0x010a
        /*0722*/ 	.byte	0x06
	.zero		1


	//   ....[34]....
        /*0724*/ 	.word	0x0000c940
        /*0728*/ 	.word	0x000000ff
        /*072c*/ 	.word	0x00036850
        /*0730*/ 	.short	0x010a
        /*0732*/ 	.byte	0x0b
	.zero		1


	//   ....[35]....
        /*0734*/ 	.word	0x0000c980
        /*0738*/ 	.word	0x000000ff
        /*073c*/ 	.word	0x00036850
        /*0740*/ 	.short	0x010a
        /*0742*/ 	.byte	0x0b
	.zero		1


	//   ....[36]....
        /*0744*/ 	.word	0x0000d890
        /*0748*/ 	.word	0x0000008c
        /*074c*/ 	.word	0x00000000
        /*0750*/ 	.short	0x0101
        /*0752*/ 	.byte	0x3f
	.zero		1


	//   ....[37]....
        /*0754*/ 	.word	0x0000d900
        /*0758*/ 	.word	0x0000008c
        /*075c*/ 	.word	0x00000000
        /*0760*/ 	.short	0x0101
        /*0762*/ 	.byte	0x3f
	.zero		1


	//   ....[38]....
        /*0764*/ 	.word	0x0000e460
        /*0768*/ 	.word	0x000000ff
        /*076c*/ 	.word	0x00036850
        /*0770*/ 	.short	0x010a
        /*0772*/ 	.byte	0x05
	.zero		1


	//   ....[39]....
        /*0774*/ 	.word	0x0000e4a0
        /*0778*/ 	.word	0x000000ff
        /*077c*/ 	.word	0x00036850
        /*0780*/ 	.short	0x010a
        /*0782*/ 	.byte	0x05
	.zero		1


	//   ....[40]....
        /*0784*/ 	.word	0x0000e990
        /*0788*/ 	.word	0x00000004
        /*078c*/ 	.word	0x00000000
        /*0790*/ 	.short	0x0101
        /*0792*/ 	.byte	0x3f
	.zero		1


	//   ....[41]....
        /*0794*/ 	.word	0x000103b0
        /*0798*/ 	.word	0x0000002a
        /*079c*/ 	.word	0x00000000
        /*07a0*/ 	.short	0x0101
        /*07a2*/ 	.byte	0x3f
	.zero		1


	//   ....[42]....
        /*07a4*/ 	.word	0x000135b0
        /*07a8*/ 	.word	0x00000008
        /*07ac*/ 	.word	0x00036840
        /*07b0*/ 	.short	0x010a
        /*07b2*/ 	.byte	0x3f
	.zero		1


	//   ....[43]....
        /*07b4*/ 	.word	0x00013b60
        /*07b8*/ 	.word	0x00000009
        /*07bc*/ 	.word	0x00036820
        /*07c0*/ 	.short	0x010a
        /*07c2*/ 	.byte	0x3f
	.zero		1


	//   ....[44]....
        /*07c4*/ 	.word	0x00013e90
        /*07c8*/ 	.word	0x00000002
        /*07cc*/ 	.word	0x00036840
        /*07d0*/ 	.short	0x010a
        /*07d2*/ 	.byte	0x3f
	.zero		1


	//   ....[45]....
        /*07d4*/ 	.word	0x00014190
        /*07d8*/ 	.word	0x00000003
        /*07dc*/ 	.word	0x00000060
        /*07e0*/ 	.short	0x010a
        /*07e2*/ 	.byte	0x3f
	.zero		1


	//   ....[46]....
        /*07e4*/ 	.word	0x000147b0
        /*07e8*/ 	.word	0x00000002
        /*07ec*/ 	.word	0x00036840
        /*07f0*/ 	.short	0x010a
        /*07f2*/ 	.byte	0x3f
	.zero		1


	//   ....[47]....
        /*07f4*/ 	.word	0x00014ab0
        /*07f8*/ 	.word	0x00000003
        /*07fc*/ 	.word	0x00000060
        /*0800*/ 	.short	0x010a
        /*0802*/ 	.byte	0x3f
	.zero		1


	//   ....[48]....
        /*0804*/ 	.word	0x00014fe0
        /*0808*/ 	.word	0x00000002
        /*080c*/ 	.word	0x00036840
        /*0810*/ 	.short	0x010a
        /*0812*/ 	.byte	0x3f
	.zero		1


	//   ....[49]....
        /*0814*/ 	.word	0x000152f0
        /*0818*/ 	.word	0x00000002
        /*081c*/ 	.word	0x00000060
        /*0820*/ 	.short	0x010a
        /*0822*/ 	.byte	0x3f
	.zero		1


	//   ....[50]....
        /*0824*/ 	.word	0x000157c0
        /*0828*/ 	.word	0x00000003
        /*082c*/ 	.word	0x00036860
        /*0830*/ 	.short	0x010a
        /*0832*/ 	.byte	0x3f
	.zero		1


	//   ....[51]....
        /*0834*/ 	.word	0x00016830
        /*0838*/ 	.word	0x00000000
        /*083c*/ 	.word	0x00036820
        /*0840*/ 	.short	0x010a
        /*0842*/ 	.byte	0x3f
	.zero		1


	//   ....[52]....
        /*0844*/ 	.word	0x00016a10
        /*0848*/ 	.word	0x00000006
        /*084c*/ 	.word	0x00000000
        /*0850*/ 	.short	0x010a
        /*0852*/ 	.byte	0x3f
	.zero		1


	//   ....[53]....
        /*0854*/ 	.word	0x00016a80
        /*0858*/ 	.word	0x00000007
        /*085c*/ 	.word	0x00000000
        /*0860*/ 	.short	0x010a
        /*0862*/ 	.byte	0x3f
	.zero		1


	//   ....[54]....
        /*0864*/ 	.word	0x00016af0
        /*0868*/ 	.word	0x00000004
        /*086c*/ 	.word	0x00000000
        /*0870*/ 	.short	0x010a
        /*0872*/ 	.byte	0x3f
	.zero		1


	//   ....[55]....
        /*0874*/ 	.word	0x00016b20
        /*0878*/ 	.word	0x00000003
        /*087c*/ 	.word	0x00000000
        /*0880*/ 	.short	0x010a
        /*0882*/ 	.byte	0x3f
	.zero		1


	//   ....[56]....
        /*0884*/ 	.word	0x00016b90
        /*0888*/ 	.word	0x00000003
        /*088c*/ 	.word	0x00036800
        /*0890*/ 	.short	0x010a
        /*0892*/ 	.byte	0x3f
	.zero		1


	//   ....[57]....
        /*0894*/ 	.word	0x00016be0
        /*0898*/ 	.word	0x00000002
        /*089c*/ 	.word	0x00036830
        /*08a0*/ 	.short	0x010a
        /*08a2*/ 	.byte	0x3f
	.zero		1


	//   ....[58]....
        /*08a4*/ 	.word	0x00016c40
        /*08a8*/ 	.word	0x00000005
        /*08ac*/ 	.word	0x00036830
        /*08b0*/ 	.short	0x010a
        /*08b2*/ 	.byte	0x3f
	.zero		1


	//   ....[59]....
        /*08b4*/ 	.word	0x00016ca0
        /*08b8*/ 	.word	0x00000003
        /*08bc*/ 	.word	0x00036850
        /*08c0*/ 	.short	0x010a
        /*08c2*/ 	.byte	0x3f
	.zero		1


	//   ....[60]....
        /*08c4*/ 	.word	0x00016d00
        /*08c8*/ 	.word	0x00000005
        /*08cc*/ 	.word	0x00036830
        /*08d0*/ 	.short	0x010a
        /*08d2*/ 	.byte	0x3f
	.zero		1


	//   ....[61]....
        /*08d4*/ 	.word	0x00016d60
        /*08d8*/ 	.word	0x00000003
        /*08dc*/ 	.word	0x00036850
        /*08e0*/ 	.short	0x010a
        /*08e2*/ 	.byte	0x3f
	.zero		1


	//   ....[62]....
        /*08e4*/ 	.word	0x00016dc0
        /*08e8*/ 	.word	0x00000003
        /*08ec*/ 	.word	0x00036850
        /*08f0*/ 	.short	0x010a
        /*08f2*/ 	.byte	0x3f
	.zero		1


	//   ....[63]....
        /*08f4*/ 	.word	0x00016f60
        /*08f8*/ 	.word	0x00000008
        /*08fc*/ 	.word	0x00036840
        /*0900*/ 	.short	0x010a
        /*0902*/ 	.byte	0x3f
	.zero		1


	//   ....[64]....
        /*0904*/ 	.word	0x00016fe0
        /*0908*/ 	.word	0x00000008
        /*090c*/ 	.word	0x00036820
        /*0910*/ 	.short	0x010a
        /*0912*/ 	.byte	0x3f
	.zero		1


	//   ....[65]....
        /*0914*/ 	.word	0x00017030
        /*0918*/ 	.word	0x00000002
        /*091c*/ 	.word	0x00036840
        /*0920*/ 	.short	0x010a
        /*0922*/ 	.byte	0x3f
	.zero		1


	//   ....[66]....
        /*0924*/ 	.word	0x00017080
        /*0928*/ 	.word	0x00000003
        /*092c*/ 	.word	0x00000060
        /*0930*/ 	.short	0x010a
        /*0932*/ 	.byte	0x3f
	.zero		1


	//   ....[67]....
        /*0934*/ 	.word	0x000170d0
        /*0938*/ 	.word	0x00000002
        /*093c*/ 	.word	0x00036840
        /*0940*/ 	.short	0x010a
        /*0942*/ 	.byte	0x3f
	.zero		1


	//   ....[68]....
        /*0944*/ 	.word	0x00017120
        /*0948*/ 	.word	0x00000003
        /*094c*/ 	.word	0x00000060
        /*0950*/ 	.short	0x010a
        /*0952*/ 	.byte	0x3f
	.zero		1


	//   ....[69]....
        /*0954*/ 	.word	0x00017170
        /*0958*/ 	.word	0x00000002
        /*095c*/ 	.word	0x00036840
        /*0960*/ 	.short	0x010a
        /*0962*/ 	.byte	0x3f
	.zero		1


	//   ....[70]....
        /*0964*/ 	.word	0x000171c0
        /*0968*/ 	.word	0x00000002
        /*096c*/ 	.word	0x00000060
        /*0970*/ 	.short	0x010a
        /*0972*/ 	.byte	0x3f
	.zero		1


	//   ....[71]....
        /*0974*/ 	.word	0x00017210
        /*0978*/ 	.word	0x00000003
        /*097c*/ 	.word	0x00036860
        /*0980*/ 	.short	0x010a
        /*0982*/ 	.byte	0x3f
	.zero		1


	//   ....[72]....
        /*0984*/ 	.word	0x00017bd0
        /*0988*/ 	.word	0x00000000
        /*098c*/ 	.word	0x00036820
        /*0990*/ 	.short	0x010a
        /*0992*/ 	.byte	0x3f
	.zero		1


	//   ....[73]....
        /*0994*/ 	.word	0x00017d70
        /*0998*/ 	.word	0x00000006
        /*099c*/ 	.word	0x00000000
        /*09a0*/ 	.short	0x010a
        /*09a2*/ 	.byte	0x3f
	.zero		1


	//   ....[74]....
        /*09a4*/ 	.word	0x00017dc0
        /*09a8*/ 	.word	0x00000007
        /*09ac*/ 	.word	0x00000000
        /*09b0*/ 	.short	0x010a
        /*09b2*/ 	.byte	0x3f
	.zero		1


	//   ....[75]....
        /*09b4*/ 	.word	0x00017e10
        /*09b8*/ 	.word	0x00000004
        /*09bc*/ 	.word	0x00000000
        /*09c0*/ 	.short	0x010a
        /*09c2*/ 	.byte	0x3f
	.zero		1


	//----- nvinfo : EIATTR_NUM_MBARRIERS
	.align		4
.L_887:
        /*09c4*/ 	.byte	0x03, 0x38
        /*09c6*/ 	.short	0x0016


	//----- nvinfo : EIATTR_EXIT_INSTR_OFFSETS
	.align		4
        /*09c8*/ 	.byte	0x04, 0x1c
        /*09ca*/ 	.short	(.L_889 - .L_888)


	//   ....[0]....
.L_888:
        /*09cc*/ 	.word	0x00000a80


	//   ....[1]....
        /*09d0*/ 	.word	0x00011740


	//   ....[2]....
        /*09d4*/ 	.word	0x000117a0


	//   ....[3]....
        /*09d8*/ 	.word	0x00016b70


	//----- nvinfo : EIATTR_MAX_THREADS
	.align		4
.L_889:
        /*09dc*/ 	.byte	0x04, 0x05
        /*09de*/ 	.short	(.L_891 - .L_890)
.L_890:
        /*09e0*/ 	.word	0x00000180
        /*09e4*/ 	.word	0x00000001
        /*09e8*/ 	.word	0x00000001


	//----- nvinfo : EIATTR_CRS_STACK_SIZE
	.align		4
.L_891:
        /*09ec*/ 	.byte	0x04, 0x1e
        /*09ee*/ 	.short	(.L_893 - .L_892)
.L_892:
        /*09f0*/ 	.word	0x00000000


	//----- nvinfo : EIATTR_CBANK_PARAM_SIZE
	.align		4
.L_893:
        /*09f4*/ 	.byte	0x03, 0x19
        /*09f6*/ 	.short	0x0a70


	//----- nvinfo : EIATTR_PARAM_CBANK
	.align		4
        /*09f8*/ 	.byte	0x04, 0x0a
        /*09fa*/ 	.short	(.L_895 - .L_894)
	.align		4
.L_894:
        /*09fc*/ 	.word	index@(.nv.constant0._ZN7cutlass13device_kernelIN5flash11enable_sm90INS1_16FlashAttnFwdSm90INS1_25CollectiveMainloopFwdSm90ILi2EN4cute5tupleIJNS5_1CILi1EEES8_S8_EEENS6_IJNS7_ILi128EEENS7_ILi112EEENS7_ILi192EEEEEELi192ENS_10bfloat16_tEfNS_4arch4Sm90ELb1ELb0ELb0ELb1ELb0ELb0ELb0ELb1ELb1ELb0ELb0ELb0EEENS1_21CollectiveEpilogueFwdINS6_IJSA_SC_SB_EEES9_SE_SG_Li256ELb1ELb0ELb0ELb0EEENS1_36VarlenDynamicPersistentTileSchedulerILi128ELi112ELi256ELi32ELb0ELb0ELb1ELb1ELb1ELb1EEEEEEEEEvNT_6ParamsE)
        /*0a00*/ 	.short	0x0210
        /*0a02*/ 	.short	0x0a70


	//----- nvinfo : EIATTR_SW_WAR
	.align		4
.L_895:
        /*0a04*/ 	.byte	0x04, 0x36
        /*0a06*/ 	.short	(.L_897 - .L_896)
.L_896:
        /*0a08*/ 	.word	0x00000008
.L_897:


//--------------------- .nv.info._ZN7cutlass13device_kernelIN5flash11enable_sm90INS1_16FlashAttnFwdSm90INS1_25CollectiveMainloopFwdSm90ILi2EN4cute5tupleIJNS5_1CILi1EEES8_S8_EEENS6_IJNS7_ILi128EEENS7_ILi112EEENS7_ILi192EEEEEELi192ENS_10bfloat16_tEfNS_4arch4Sm90ELb1ELb0ELb0ELb1ELb0ELb1ELb0ELb1ELb1ELb0ELb0ELb0EEENS1_21CollectiveEpilogueFwdINS6_IJSA_SC_SB_EEES9_SE_SG_Li256ELb1ELb0ELb0ELb0EEENS1_36VarlenDynamicPersistentTileSchedulerILi128ELi112ELi256ELi32ELb0ELb0ELb1ELb1ELb1ELb1EEEEEEEEEvNT_6ParamsE --------------------------
	.section	.nv.info._ZN7cutlass13device_kernelIN5flash11enable_sm90INS1_16FlashAttnFwdSm90INS1_25CollectiveMainloopFwdSm90ILi2EN4cute5tupleIJNS5_1CILi1EEES8_S8_EEENS6_IJNS7_ILi128EEENS7_ILi112EEENS7_ILi192EEEEEELi192ENS_10bfloat16_tEfNS_4arch4Sm90ELb1ELb0ELb0ELb1ELb0ELb1ELb0ELb1ELb1ELb0ELb0ELb0EEENS1_21CollectiveEpilogueFwdINS6_IJSA_SC_SB_EEES9_SE_SG_Li256ELb1ELb0ELb0ELb0EEENS1_36VarlenDynamicPersistentTileSchedulerILi128ELi112ELi256ELi32ELb0ELb0ELb1ELb1ELb1ELb1EEEEEEEEEvNT_6ParamsE,"",@"SHT_CUDA_INFO"
	.sectionflags	@""
	.align	4


	//----- nvinfo : EIATTR_CUDA_API_VERSION
	.align		4
        /*0000*/ 	.byte	0x04, 0x37
        /*0002*/ 	.short	(.L_899 - .L_898)
.L_898:
        /*0004*/ 	.word	0x00000082


	//----- nvinfo : EIATTR_KPARAM_INFO
	.align		4
.L_899:
        /*0008*/ 	.byte	0x04, 0x17
        /*000a*/ 	.short	(.L_901 - .L_900)
.L_900:
        /*000c*/ 	.word	0x00000000
        /*0010*/ 	.short	0x0000
        /*0012*/ 	.short	0x0070
        /*0014*/ 	.byte	0x00, 0xf0, 0x01, 0x28


	//----- nvinfo : EIATTR_SPARSE_MMA_MASK
	.align		4
.L_901:
        /*0018*/ 	.byte	0x03, 0x50
        /*001a*/ 	.short	0x0000


	//----- nvinfo : EIATTR_MAXREG_COUNT
	.align		4
        /*001c*/ 	.byte	0x03, 0x1b
        /*001e*/ 	.short	0x00a8


	//----- nvinfo : EIATTR_NUM_BARRIERS
	.align		4
        /*0020*/ 	.byte	0x02, 0x4c
        /*0022*/ 	.byte	0x10
	.zero		1


	//----- nvinfo : EIATTR_EXTERNS
	.align		4
        /*0024*/ 	.byte	0x04, 0x0f
        /*0026*/ 	.short	(.L_903 - .L_902)


	//   ....[0]....
	.align		4
.L_902:
        /*0028*/ 	.word	index@(__assertfail)


	//----- nvinfo : EIATTR_ANNOTATIONS
	.align		4
.L_903:
        /*002c*/ 	.byte	0x04, 0x55
        /*002e*/ 	.short	(.L_905 - .L_904)


	//   ....[0]....
.L_904:
        /* <DEDUP_REMOVED lines=77> */


	//----- nvinfo : EIATTR_MERCURY_ISA_VERSION
	.align		4
.L_905:
        /*04f0*/ 	.byte	0x03, 0x5f
        /*04f2*/ 	.short	0x0101


	//----- nvinfo : EIATTR_UNUSED_LOAD_BYTE_OFFSET
	.align		4
        /*04f4*/ 	.byte	0x04, 0x44
        /*04f6*/ 	.short	(.L_907 - .L_906)


	//   ....[0]....
.L_906:
        /*04f8*/ 	.word	0x00000ae0
        /*04fc*/ 	.word	0x0000fff0


	//   ....[1]....
        /*0500*/ 	.word	0x00023220
        /*0504*/ 	.word	0x0000fff0


	//----- nvinfo : EIATTR_INT_WARP_WIDE_INSTR_OFFSETS
	.align		4
.L_907:
        /*0508*/ 	.byte	0x04, 0x31
        /*050a*/ 	.short	(.L_909 - .L_908)


	//   ....[0]....
.L_908:
        /*050c*/ 	.word	0x000001c0


	//   ....[1]....
        /*0510*/ 	.word	0x00000200


	//   ....[2]....
        /*0514*/ 	.word	0x00000270


	//   ....[3]....
        /*0518*/ 	.word	0x00027880


	//   ....[4]....
        /*051c*/ 	.word	0x00027910


	//   ....[5]....
        /*0520*/ 	.word	0x00027d90


	//   ....[6]....
        /*0524*/ 	.word	0x00027dc0


	//   ....[7]....
        /*0528*/ 	.word	0x00027fd0


	//   ....[8]....
        /*052c*/ 	.word	0x000280c0


	//   ....[9]....
        /*0530*/ 	.word	0x0002a4f0


	//   ....[10]....
        /*0534*/ 	.word	0x0002a580


	//----- nvinfo : EIATTR_COOP_GROUP_MASK_REGIDS
	.align		4
.L_909:
        /*0538*/ 	.byte	0x04, 0x29
        /*053a*/ 	.short	(.L_911 - .L_910)


	//   ....[0]....
.L_910:
        /*053c*/ 	.word	0xffffffff


	//   ....[1]....
        /*0540*/ 	.word	0xffffffff


	//   ....[2]....
        /*0544*/ 	.word	0xffffffff


	//   ....[3]....
        /*0548*/ 	.word	0xffffffff


	//   ....[4]....
        /*054c*/ 	.word	0xffffffff


	//   ....[5]....
        /*0550*/ 	.word	0xffffffff


	//   ....[6]....
        /*0554*/ 	.word	0xffffffff


	//   ....[7]....
        /*0558*/ 	.word	0xffffffff


	//   ....[8]....
        /*055c*/ 	.word	0xffffffff


	//   ....[9]....
        /*0560*/ 	.word	0xffffffff


	//   ....[10]....
        /*0564*/ 	.word	0xffffffff


	//   ....[11]....
        /*0568*/ 	.word	0xffffffff


	//   ....[12]....
        /*056c*/ 	.word	0xffffffff


	//   ....[13]....
        /*0570*/ 	.word	0xffffffff


	//   ....[14]....
        /*0574*/ 	.word	0xffffffff


	//   ....[15]....
        /*0578*/ 	.word	0xffffffff


	//   ....[16]....
        /*057c*/ 	.word	0xffffffff


	//   ....[17]....
        /*0580*/ 	.word	0xffffffff


	//   ....[18]....
        /*0584*/ 	.word	0xffffffff


	//   ....[19]....
        /*0588*/ 	.word	0xffffffff


	//   ....[20]....
        /*058c*/ 	.word	0xffffffff


	//   ....[21]....
        /*0590*/ 	.word	0xffffffff


	//   ....[22]....
        /*0594*/ 	.word	0xffffffff


	//   ....[23]....
        /*0598*/ 	.word	0xffffffff


	//   ....[24]....
        /*059c*/ 	.word	0xffffffff


	//   ....[25]....
        /*05a0*/ 	.word	0xffffffff


	//   ....[26]....
        /*05a4*/ 	.word	0xffffffff


	//   ....[27]....
        /*05a8*/ 	.word	0xffffffff


	//   ....[28]....
        /*05ac*/ 	.word	0xffffffff


	//   ....[29]....
        /*05b0*/ 	.word	0xffffffff


	//   ....[30]....
        /*05b4*/ 	.word	0xffffffff


	//   ....[31]....
        /*05b8*/ 	.word	0xffffffff


	//   ....[32]....
        /*05bc*/ 	.word	0xffffffff


	//   ....[33]....
        /*05c0*/ 	.word	0xffffffff


	//   ....[34]....
        /*05c4*/ 	.word	0xffffffff


	//   ....[35]....
        /*05c8*/ 	.word	0xffffffff


	//   ....[36]....
        /*05cc*/ 	.word	0xffffffff


	//   ....[37]....
        /*05d0*/ 	.word	0xffffffff


	//   ....[38]....
        /*05d4*/ 	.word	0xffffffff


	//   ....[39]....
        /*05d8*/ 	.word	0xffffffff


	//   ....[40]....
        /*05dc*/ 	.word	0xffffffff


	//   ....[41]....
        /*05e0*/ 	.word	0xffffffff


	//   ....[42]....
        /*05e4*/ 	.word	0xffffffff


	//   ....[43]....
        /*05e8*/ 	.word	0xffffffff


	//   ....[44]....
        /*05ec*/ 	.word	0xffffffff


	//   ....[45]....
        /*05f0*/ 	.word	0xffffffff


	//   ....[46]....
        /*05f4*/ 	.word	0xffffffff


	//   ....[47]....
        /*05f8*/ 	.word	0xffffffff


	//   ....[48]....
        /*05fc*/ 	.word	0xffffffff


	//   ....[49]....
        /*0600*/ 	.word	0xffffffff


	//   ....[50]....
        /*0604*/ 	.word	0xffffffff


	//   ....[51]....
        /*0608*/ 	.word	0xffffffff


	//   ....[52]....
        /*060c*/ 	.word	0xffffffff


	//   ....[53]....
        /*0610*/ 	.word	0xffffffff


	//   ....[54]....
        /*0614*/ 	.word	0xffffffff


	//   ....[55]....
        /*0618*/ 	.word	0xffffffff


	//   ....[56]....
        /*061c*/ 	.word	0xffffffff


	//   ....[57]....
        /*0620*/ 	.word	0xffffffff


	//   ....[58]....
        /*0624*/ 	.word	0x0500000f


	//   ....[59]....
        /*0628*/ 	.word	0x0500000f


	//   ....[60]....
        /*062c*/ 	.word	0x0500000f


	//   ....[61]....
        /*0630*/ 	.word	0x0500000f


	//   ....[62]....
        /*0634*/ 	.word	0x0500000f


	//   ....[63]....
        /*0638*/ 	.word	0x0500000f


	//   ....[64]....
        /*063c*/ 	.word	0x0500000f


	//   ....[65]....
        /*0640*/ 	.word	0x0500000f


	//   ....[66]....
        /*0644*/ 	.word	0x0500000f


	//   ....[67]....
        /*0648*/ 	.word	0x0500000f


	//   ....[68]....
        /*064c*/ 	.word	0x0500000f


	//   ....[69]....
        /*0650*/ 	.word	0x0500000f


	//   ....[70]....
        /*0654*/ 	.word	0x0500000f


	//   ....[71]....
        /*0658*/ 	.word	0x0500000f


	//   ....[72]....
        /*065c*/ 	.word	0x0500000f


	//   ....[73]....
        /*0660*/ 	.word	0x0500000f


	//   ....[74]....
        /*0664*/ 	.word	0x0500000f


	//   ....[75]....
        /*0668*/ 	.word	0x0500000f


	//   ....[76]....
        /*066c*/ 	.word	0x0500000f


	//   ....[77]....
        /*0670*/ 	.word	0x0500000f


	//   ....[78]....
        /*0674*/ 	.word	0x0500000f


	//   ....[79]....
        /*0678*/ 	.word	0x0500000f


	//   ....[80]....
        /*067c*/ 	.word	0x0500000f


	//   ....[81]....
        /*0680*/ 	.word	0x0500000f


	//   ....[82]....
        /*0684*/ 	.word	0x0500000f


	//   ....[83]....
        /*0688*/ 	.word	0x0500000f


	//   ....[84]....
        /*068c*/ 	.word	0x0500000f


	//   ....[85]....
        /*0690*/ 	.word	0x0500000f


	//   ....[86]....
        /*0694*/ 	.word	0x0500000f


	//   ....[87]....
        /*0698*/ 	.word	0x0500000f


	//   ....[88]....
        /*069c*/ 	.word	0x0500000f


	//   ....[89]....
        /*06a0*/ 	.word	0x0500000f


	//   ....[90]....
        /*06a4*/ 	.word	0x0500000f


	//   ....[91]....
        /*06a8*/ 	.word	0x0500000f


	//   ....[92]....
        /*06ac*/ 	.word	0x0500000f


	//   ....[93]....
        /*06b0*/ 	.word	0x0500000f


	//----- nvinfo : EIATTR_COOP_GROUP_INSTR_OFFSETS
	.align		4
.L_911:
        /*06b4*/ 	.byte	0x04, 0x28
        /*06b6*/ 	.short	(.L_913 - .L_912)


	//   ....[0]....
.L_912:
        /*06b8*/ 	.word	0x00000060


	//   ....[1]....
        /*06bc*/ 	.word	0x000001d0


	//   ....[2]....
        /*06c0*/ 	.word	0x00000220


	//   ....[3]....
        /*06c4*/ 	.word	0x00000450


	//   ....[4]....
        /*06c8*/ 	.word	0x000005b0


	//   ....[5]....
        /*06cc*/ 	.word	0x000006d0


	//   ....[6]....
        /*06d0*/ 	.word	0x00000830


	//   ....[7]....
        /*06d4*/ 	.word	0x0000b080


	//   ....[8]....
        /*06d8*/ 	.word	0x00016330


	//   ....[9]....
        /*06dc*/ 	.word	0x00016370


	//   ....[10]....
        /*06e0*/ 	.word	0x00016c40


	//   ....[11]....
        /*06e4*/ 	.word	0x00016cb0


	//   ....[12]....
        /*06e8*/ 	.word	0x0001bd10


	//   ....[13]....
        /*06ec*/ 	.word	0x0001be20


	//   ....[14]....
        /*06f0*/ 	.word	0x0001c5a0


	//   ....[15]....
        /*06f4*/ 	.word	0x0001c600


	//   ....[16]....
        /*06f8*/ 	.word	0x00021030


	//   ....[17]....
        /*06fc*/ 	.word	0x00021060


	//   ....[18]....
        /*0700*/ 	.word	0x000210c0


	//   ....[19]....
        /*0704*/ 	.word	0x000213e0


	//   ....[20]....
        /*0708*/ 	.word	0x000229d0


	//   ....[21]....
        /*070c*/ 	.word	0x000229e0


	//   ....[22]....
        /*0710*/ 	.word	0x00022a20


	//   ....[23]....
        /*0714*/ 	.word	0x00022a30


	//   ....[24]....
        /*0718*/ 	.word	0x000255a0


	//   ....[25]....
        /*071c*/ 	.word	0x00025720


	//   ....[26]....
        /*0720*/ 	.word	0x00025750


	//   ....[27]....
        /*0724*/ 	.word	0x00025790


	//   ....[28]....
        /*0728*/ 	.word	0x000257f0


	//   ....[29]....
        /*072c*/ 	.word	0x00025850


	//   ....[30]....
        /*0730*/ 	.word	0x000258a0


	//   ....[31]....
        /*0734*/ 	.word	0x00025a50


	//   ....[32]....
        /*0738*/ 	.word	0x00025ab0


	//   ....[33]....
        /*073c*/ 	.word	0x00025af0


	//   ....[34]....
        /*0740*/ 	.word	0x00025b30


	//   ....[35]....
        /*0744*/ 	.word	0x00025b60


	//   ....[36]....
        /*0748*/ 	.word	0x00025b90


	//   ....[37]....
        /*074c*/ 	.word	0x00025c20


	//   ....[38]....
        /*0750*/ 	.word	0x00025c80


	//   ....[39]....
        /*0754*/ 	.word	0x00025d10


	//   ....[40]....
        /*0758*/ 	.word	0x0002aa20


	//   ....[41]....
        /*075c*/ 	.word	0x0002aa30


	//   ....[42]....
        /*0760*/ 	.word	0x0002ab40


	//   ....[43]....
        /*0764*/ 	.word	0x0002aba0


	//   ....[44]....
        /*0768*/ 	.word	0x0002abe0


	//   ....[45]....
        /*076c*/ 	.word	0x0002ac20


	//   ....[46]....
        /*0770*/ 	.word	0x0002ac50


	//   ....[47]....
        /*0774*/ 	.word	0x0002ac80


	//   ....[48]....
        /*0778*/ 	.word	0x0002ae10


	//   ....[49]....
        /*077c*/ 	.word	0x0002ae70


	//   ....[50]....
        /*0780*/ 	.word	0x0002aeb0


	//   ....[51]....
        /*0784*/ 	.word	0x0002aef0


	//   ....[52]....
        /*0788*/ 	.word	0x0002af20


	//   ....[53]....
        /*078c*/ 	.word	0x0002af50


	//   ....[54]....
        /*0790*/ 	.word	0x0002b010


	//   ....[55]....
        /*0794*/ 	.word	0x0002b030


	//   ....[56]....
        /*0798*/ 	.word	0x0002b0a0


	//   ....[57]....
        /*079c*/ 	.word	0x0002b730


	//   ....[58]....
        /*07a0*/ 	.word	0x0002bb90


	//   ....[59]....
        /*07a4*/ 	.word	0x0002bc30


	//   ....[60]....
        /*07a8*/ 	.word	0x0002bcd0


	//   ....[61]....
        /*07ac*/ 	.word	0x0002bd70


	//   ....[62]....
        /*07b0*/ 	.word	0x0002be10


	//   ....[63]....
        /*07b4*/ 	.word	0x0002beb0


	//   ....[64]....
        /*07b8*/ 	.word	0x0002bf50


	//   ....[65]....
        /*07bc*/ 	.word	0x0002bff0


	//   ....[66]....
        /*07c0*/ 	.word	0x0002c0e0


	//   ....[67]....
        /*07c4*/ 	.word	0x0002c180


	//   ....[68]....
        /*07c8*/ 	.word	0x0002c220


	//   ....[69]....
        /*07cc*/ 	.word	0x0002c2c0


	//   ....[70]....
        /*07d0*/ 	.word	0x0002c360


	//   ....[71]....
        /*07d4*/ 	.word	0x0002c400


	//   ....[72]....
        /*07d8*/ 	.word	0x0002c4a0


	//   ....[73]....
        /*07dc*/ 	.word	0x0002c540


	//   ....[74]....
        /*07e0*/ 	.word	0x0002c840


	//   ....[75]....
        /*07e4*/ 	.word	0x0002cb20


	//   ....[76]....
        /*07e8*/ 	.word	0x0002cf40


	//   ....[77]....
        /*07ec*/ 	.word	0x0002cfd0


	//   ....[78]....
        /*07f0*/ 	.word	0x0002d070


	//   ....[79]....
        /*07f4*/ 	.word	0x0002d120


	//   ....[80]....
        /*07f8*/ 	.word	0x0002d1a0


	//   ....[81]....
        /*07fc*/ 	.word	0x0002d220


	//   ....[82]....
        /*0800*/ 	.word	0x0002d2a0


	//   ....[83]....
        /*0804*/ 	.word	0x0002d320


	//   ....[84]....
        /*0808*/ 	.word	0x0002d3b0


	//   ....[85]....
        /*080c*/ 	.word	0x0002d460


	//   ....[86]....
        /*0810*/ 	.word	0x0002d4e0


	//   ....[87]....
        /*0814*/ 	.word	0x0002d560


	//   ....[88]....
        /*0818*/ 	.word	0x0002d5e0


	//   ....[89]....
        /*081c*/ 	.word	0x0002d660


	//   ....[90]....
        /*0820*/ 	.word	0x0002d6d0


	//   ....[91]....
        /*0824*/ 	.word	0x0002d770


	//   ....[92]....
        /*0828*/ 	.word	0x0002d800


	//   ....[93]....
        /*082c*/ 	.word	0x0002d930


	//----- nvinfo : EIATTR_REG_RECONFIG
	.align		4
.L_913:
        /*0830*/ 	.byte	0x01, 0x54
	.zero		2


	//----- nvinfo : EIATTR_SYSCALL_OFFSETS
	.align		4
        /*0834*/ 	.byte	0x04, 0x46
        /*0836*/ 	.short	(.L_915 - .L_914)


	//   ....[0]....
.L_914:
        /*0838*/ 	.word	0x00001a50


	//   ....[1]....
        /*083c*/ 	.word	0x00001ba0


	//   ....[2]....
        /*0840*/ 	.word	0x0000b220


	//   ....[3]....
        /*0844*/ 	.word	0x0000b6c0


	//   ....[4]....
        /*0848*/ 	.word	0x00027aa0


	//   ....[5]....
        /*084c*/ 	.word	0x00027be0


	//   ....[6]....
        /*0850*/ 	.word	0x00027ce0


	//----- nvinfo : EIATTR_MBARRIER_INSTR_OFFSETS
	.align		4
.L_915:
        /*0854*/ 	.byte	0x04, 0x39
        /*0856*/ 	.short	(.L_917 - .L_916)


	//   ....[0]....
.L_916:
        /*0858*/ 	.word	0x00000300
        /*085c*/ 	.word	0x000000ff
        /*0860*/ 	.word	0x00036800
        /*0864*/ 	.short	0x0100
        /*0866*/ 	.byte	0x08
	.zero		1


	//   ....[1]....
        /*0868*/ 	.word	0x00000310
        /*086c*/ 	.word	0x000000ff
        /*0870*/ 	.word	0x00036820
        /*0874*/ 	.short	0x0100
        /*0876*/ 	.byte	0x08
	.zero		1


	//   ....[2]....
        /*0878*/ 	.word	0x00000400
        /*087c*/ 	.word	0x000000ff
        /*0880*/ 	.word	0x00036830
        /*0884*/ 	.short	0x0100
        /*0886*/ 	.byte	0x08
	.zero		1


	//   ....[3]....
        /*0888*/ 	.word	0x00000410
        /*088c*/ 	.word	0x000000ff
        /*0890*/ 	.word	0x00036840
        /*0894*/ 	.short	0x0100
        /*0896*/ 	.byte	0x08
	.zero		1


	//   ....[4]....
        /*0898*/ 	.word	0x00000420
        /*089c*/ 	.word	0x000000ff
        /*08a0*/ 	.word	0x00036838
        /*08a4*/ 	.short	0x0100
        /*08a6*/ 	.byte	0x08
	.zero		1


	//   ....[5]....
        /*08a8*/ 	.word	0x00000430
        /*08ac*/ 	.word	0x000000ff
        /*08b0*/ 	.word	0x00036848
        /*08b4*/ 	.short	0x0100
        /*08b6*/ 	.byte	0x08
	.zero		1


	//   ....[6]....
        /*08b8*/ 	.word	0x00000560
        /*08bc*/ 	.word	0x000000ff
        /*08c0*/ 	.word	0x00036850
        /*08c4*/ 	.short	0x0100
        /*08c6*/ 	.byte	0x08
	.zero		1


	//   ....[7]....
        /*08c8*/ 	.word	0x00000570
        /*08cc*/ 	.word	0x000000ff
        /*08d0*/ 	.word	0x00036860
        /*08d4*/ 	.short	0x0100
        /*08d6*/ 	.byte	0x08
	.zero		1


	//   ....[8]....
        /*08d8*/ 	.word	0x00000580
        /*08dc*/ 	.word	0x000000ff
        /*08e0*/ 	.word	0x00036858
        /*08e4*/ 	.short	0x0100
        /*08e6*/ 	.byte	0x08
	.zero		1


	//   ....[9]....
        /*08e8*/ 	.word	0x00000590
        /*08ec*/ 	.word	0x000000ff
        /*08f0*/ 	.word	0x00036868
        /*08f4*/ 	.short	0x0100
        /*08f6*/ 	.byte	0x08
	.zero		1


	//   ....[10]....
        /*08f8*/ 	.word	0x00000680
        /*08fc*/ 	.word	0x000000ff
        /*0900*/ 	.word	0x00036870
        /*0904*/ 	.short	0x0100
        /*0906*/ 	.byte	0x06
	.zero		1


	//   ....[11]....
        /*0908*/ 	.word	0x00000690
        /*090c*/ 	.word	0x000000ff
        /*0910*/ 	.word	0x00036880
        /*0914*/ 	.short	0x0100
        /*0916*/ 	.byte	0x06
	.zero		1


	//   ....[12]....
        /*0918*/ 	.word	0x000006a0
        /*091c*/ 	.word	0x000000ff
        /*0920*/ 	.word	0x00036878
        /*0924*/ 	.short	0x0100
        /*0926*/ 	.byte	0x06
	.zero		1


	//   ....[13]....
        /*0928*/ 	.word	0x000006b0
        /*092c*/ 	.word	0x000000ff
        /*0930*/ 	.word	0x00036888
        /*0934*/ 	.short	0x0100
        /*0936*/ 	.byte	0x06
	.zero		1


	//   ....[14]....
        /*0938*/ 	.word	0x000007e0
        /*093c*/ 	.word	0x000000ff
        /*0940*/ 	.word	0x00036890
        /*0944*/ 	.short	0x0100
        /*0946*/ 	.byte	0x08
	.zero		1


	//   ....[15]....
        /*0948*/ 	.word	0x000007f0
        /*094c*/ 	.word	0x000000ff
        /*0950*/ 	.word	0x000368a0
        /*0954*/ 	.short	0x0100
        /*0956*/ 	.byte	0x08
	.zero		1


	//   ....[16]....
        /*0958*/ 	.word	0x00000800
        /*095c*/ 	.word	0x000000ff
        /*0960*/ 	.word	0x00036898
        /*0964*/ 	.short	0x0100
        /*0966*/ 	.byte	0x08
	.zero		1


	//   ....[17]....
        /*0968*/ 	.word	0x00000810
        /*096c*/ 	.word	0x000000ff
        /*0970*/ 	.word	0x000368a8
        /*0974*/ 	.short	0x0100
        /*0976*/ 	.byte	0x08
	.zero		1


	//   ....[18]....
        /*0978*/ 	.word	0x00000940
        /*097c*/ 	.word	0x000000ff
        /*0980*/ 	.word	0x000368b0
        /*0984*/ 	.short	0x0100
        /*0986*/ 	.byte	0x08
	.zero		1


	//   ....[19]....
        /*0988*/ 	.word	0x00000950
        /*098c*/ 	.word	0x000000ff
        /*0990*/ 	.word	0x000368c0
        /*0994*/ 	.short	0x0100
        /*0996*/ 	.byte	0x08
	.zero		1


	//   ....[20]....
        /*0998*/ 	.word	0x00000960
        /*099c*/ 	.word	0x000000ff
        /*09a0*/ 	.word	0x000368b8
        /*09a4*/ 	.short	0x0100
        /*09a6*/ 	.byte	0x08
	.zero		1


	//   ....[21]....
        /*09a8*/ 	.word	0x00000970
        /*09ac*/ 	.word	0x000000ff
        /*09b0*/ 	.word	0x000368c8
        /*09b4*/ 	.short	0x0100
        /*09b6*/ 	.byte	0x08
	.zero		1


	//   ....[22]....
        /*09b8*/ 	.word	0x000038f0
        /*09bc*/ 	.word	0x00000062
        /*09c0*/ 	.word	0x00036890
        /*09c4*/ 	.short	0x010a
        /*09c6*/ 	.byte	0x3f
	.zero		1


	//   ....[23]....
        /*09c8*/ 	.word	0x00006f00
        /*09cc*/ 	.word	0x00000062
        /*09d0*/ 	.word	0x00036890
        /*09d4*/ 	.short	0x010a
        /*09d6*/ 	.byte	0x3f
	.zero		1


	//   ....[24]....
        /*09d8*/ 	.word	0x0000a1b0
        /*09dc*/ 	.word	0x00000062
        /*09e0*/ 	.word	0x00036890
        /*09e4*/ 	.short	0x010a
        /*09e6*/ 	.byte	0x3f
	.zero		1


	//   ....[25]....
        /*09e8*/ 	.word	0x0000a580
        /*09ec*/ 	.word	0x00000028
        /*09f0*/ 	.word	0x00000000
        /*09f4*/ 	.short	0x0101
        /*09f6*/ 	.byte	0x3f
	.zero		1


	//   ....[26]....
        /*09f8*/ 	.word	0x0000a5c0
        /*09fc*/ 	.word	0x00000062
        /*0a00*/ 	.word	0x000368b0
        /*0a04*/ 	.short	0x010a
        /*0a06*/ 	.byte	0x3f
	.zero		1


	//   ....[27]....
        /*0a08*/ 	.word	0x0000ac30
        /*0a0c*/ 	.word	0x00000062
        /*0a10*/ 	.word	0x00000000
        /*0a14*/ 	.short	0x0101
        /*0a16*/ 	.byte	0x3f
	.zero		1


	//   ....[28]....
        /*0a18*/ 	.word	0x0000b2a0
        /*0a1c*/ 	.word	0x00000012
        /*0a20*/ 	.word	0x00036800
        /*0a24*/ 	.short	0x010a
        /*0a26*/ 	.byte	0x3f
	.zero		1


	//   ....[29]....
        /*0a28*/ 	.word	0x0000b2f0
        /*0a2c*/ 	.word	0x00000012
        /*0a30*/ 	.word	0x00036800
        /*0a34*/ 	.short	0x010a
        /*0a36*/ 	.byte	0x3f
	.zero		1


	//   ....[30]....
        /*0a38*/ 	.word	0x0000c6e0
        /*0a3c*/ 	.word	0x00000012
        /*0a40*/ 	.word	0x00036800
        /*0a44*/ 	.short	0x010a
        /*0a46*/ 	.byte	0x3f
	.zero		1


	//   ....[31]....
        /*0a48*/ 	.word	0x0000fc40
        /*0a4c*/ 	.word	0x00000012
        /*0a50*/ 	.word	0x00036800
        /*0a54*/ 	.short	0x010a
        /*0a56*/ 	.byte	0x3f
	.zero		1


	//   ....[32]....
        /*0a58*/ 	.word	0x00012870
        /*0a5c*/ 	.word	0x00000006
        /*0a60*/ 	.word	0x00036830
        /*0a64*/ 	.short	0x010a
        /*0a66*/ 	.byte	0x3f
	.zero		1


	//   ....[33]....
        /*0a68*/ 	.word	0x000128f0
        /*0a6c*/ 	.word	0x00000006
        /*0a70*/ 	.word	0x00036830
        /*0a74*/ 	.short	0x010a
        /*0a76*/ 	.byte	0x3f
	.zero		1


	//   ....[34]....
        /*0a78*/ 	.word	0x00016270
        /*0a7c*/ 	.word	0x00000006
        /*0a80*/ 	.word	0x00000000
        /*0a84*/ 	.short	0x0101
        /*0a86*/ 	.byte	0x3f
	.zero		1


	//   ....[35]....
        /*0a88*/ 	.word	0x00017d80
        /*0a8c*/ 	.word	0x0000000d
        /*0a90*/ 	.word	0x00036830
        /*0a94*/ 	.short	0x010a
        /*0a96*/ 	.byte	0x3f
	.zero		1


	//   ....[36]....
        /*0a98*/ 	.word	0x00017e00
        /*0a9c*/ 	.word	0x0000000d
        /*0aa0*/ 	.word	0x00036830
        /*0aa4*/ 	.short	0x010a
        /*0aa6*/ 	.byte	0x3f
	.zero		1


	//   ....[37]....
        /*0aa8*/ 	.word	0x0001b470
        /*0aac*/ 	.word	0x0000000b
        /*0ab0*/ 	.word	0x00036850
        /*0ab4*/ 	.short	0x010a
        /*0ab6*/ 	.byte	0x3f
	.zero		1


	//   ....[38]....
        /*0ab8*/ 	.word	0x0001b4c0
        /*0abc*/ 	.word	0x0000000b
        /*0ac0*/ 	.word	0x00036850
        /*0ac4*/ 	.short	0x010a
        /*0ac6*/ 	.byte	0x3f
	.zero		1


	//   ....[39]....
        /*0ac8*/ 	.word	0x0001ce60
        /*0acc*/ 	.word	0x0000000d
        /*0ad0*/ 	.word	0x00000000
        /*0ad4*/ 	.short	0x0101
        /*0ad6*/ 	.byte	0x3f
	.zero		1


	//   ....[40]....
        /*0ad8*/ 	.word	0x0001cec0
        /*0adc*/ 	.word	0x00000007
        /*0ae0*/ 	.word	0x00000000
        /*0ae4*/ 	.short	0x0101
        /*0ae6*/ 	.byte	0x3f
	.zero		1


	//   ....[41]....
        /*0ae8*/ 	.word	0x0001d2f0
        /*0aec*/ 	.word	0x00000004
        /*0af0*/ 	.word	0x00036830
        /*0af4*/ 	.short	0x010a
        /*0af6*/ 	.byte	0x3f
	.zero		1


	//   ....[42]....
        /*0af8*/ 	.word	0x0001d370
        /*0afc*/ 	.word	0x00000004
        /*0b00*/ 	.word	0x00036830
        /*0b04*/ 	.short	0x010a
        /*0b06*/ 	.byte	0x3f
	.zero		1


	//   ....[43]....
        /*0b08*/ 	.word	0x000209e0
        /*0b0c*/ 	.word	0x0000000b
        /*0b10*/ 	.word	0x00036850
        /*0b14*/ 	.short	0x010a
        /*0b16*/ 	.byte	0x3f
	.zero		1


	//   ....[44]....
        /*0b18*/ 	.word	0x00020a30
        /*0b1c*/ 	.word	0x0000000b
        /*0b20*/ 	.word	0x00036850
        /*0b24*/ 	.short	0x010a
        /*0b26*/ 	.byte	0x3f
	.zero		1


	//   ....[45]....
        /*0b28*/ 	.word	0x00021a70
        /*0b2c*/ 	.word	0x00000014
        /*0b30*/ 	.word	0x00000000
        /*0b34*/ 	.short	0x0101
        /*0b36*/ 	.byte	0x3f
	.zero		1


	//   ....[46]....
        /*0b38*/ 	.word	0x00021ad0
        /*0b3c*/ 	.word	0x0000000b
        /*0b40*/ 	.word	0x00000000
        /*0b44*/ 	.short	0x0101
        /*0b46*/ 	.byte	0x3f
	.zero		1


	//   ....[47]....
        /*0b48*/ 	.word	0x000225d0
        /*0b4c*/ 	.word	0x0000000b
        /*0b50*/ 	.word	0x00036850
        /*0b54*/ 	.short	0x010a
        /*0b56*/ 	.byte	0x3f
	.zero		1


	//   ....[48]....
        /*0b58*/ 	.word	0x00022670
        /*0b5c*/ 	.word	0x0000000b
        /*0b60*/ 	.word	0x00036850
        /*0b64*/ 	.short	0x010a
        /*0b66*/ 	.byte	0x3f
	.zero		1


	//   ....[49]....
        /*0b68*/ 	.word	0x00022bb0
        /*0b6c*/ 	.word	0x0000000c
        /*0b70*/ 	.word	0x00000000
        /*0b74*/ 	.short	0x0101
        /*0b76*/ 	.byte	0x3f
	.zero		1


	//   ....[50]....
        /*0b78*/ 	.word	0x00024440
        /*0b7c*/ 	.word	0x00000000
        /*0b80*/ 	.word	0x00000000
        /*0b84*/ 	.short	0x0101
        /*0b86*/ 	.byte	0x3f
	.zero		1


	//   ....[51]....
        /*0b88*/ 	.word	0x00026bb0
        /*0b8c*/ 	.word	0x00000009
        /*0b90*/ 	.word	0x00036820
        /*0b94*/ 	.short	0x010a
        /*0b96*/ 	.byte	0x3f
	.zero		1


	//   ....[52]....
        /*0b98*/ 	.word	0x00026c40
        /*0b9c*/ 	.word	0x00000005
        /*0ba0*/ 	.word	0x000368a0
        /*0ba4*/ 	.short	0x010a
        /*0ba6*/ 	.byte	0x3f
	.zero		1


	//   ....[53]....
        /*0ba8*/ 	.word	0x00026ec0
        /*0bac*/ 	.word	0x00000005
        /*0bb0*/ 	.word	0x000368c0
        /*0bb4*/ 	.short	0x010a
        /*0bb6*/ 	.byte	0x3f
	.zero		1


	//   ....[54]....
        /*0bb8*/ 	.word	0x00027260
        /*0bbc*/ 	.word	0x00000006
        /*0bc0*/ 	.word	0x000368a0
        /*0bc4*/ 	.short	0x010a
        /*0bc6*/ 	.byte	0x3f
	.zero		1


	//   ....[55]....
        /*0bc8*/ 	.word	0x000274c0
        /*0bcc*/ 	.word	0x00000006
        /*0bd0*/ 	.word	0x000368c0
        /*0bd4*/ 	.short	0x010a
        /*0bd6*/ 	.byte	0x3f
	.zero		1


	//   ....[56]....
        /*0bd8*/ 	.word	0x000283f0
        /*0bdc*/ 	.word	0x00000007
        /*0be0*/ 	.word	0x00036840
        /*0be4*/ 	.short	0x010a
        /*0be6*/ 	.byte	0x3f
	.zero		1


	//   ....[57]....
        /*0be8*/ 	.word	0x000289a0
        /*0bec*/ 	.word	0x0000000a
        /*0bf0*/ 	.word	0x00036820
        /*0bf4*/ 	.short	0x010a
        /*0bf6*/ 	.byte	0x3f
	.zero		1


	//   ....[58]....
        /*0bf8*/ 	.word	0x00028cc0
        /*0bfc*/ 	.word	0x00000008
        /*0c00*/ 	.word	0x00036840
        /*0c04*/ 	.short	0x010a
        /*0c06*/ 	.byte	0x3f
	.zero		1


	//   ....[59]....
        /*0c08*/ 	.word	0x00028fc0
        /*0c0c*/ 	.word	0x00000008
        /*0c10*/ 	.word	0x00036860
        /*0c14*/ 	.short	0x010a
        /*0c16*/ 	.byte	0x3f
	.zero		1


	//   ....[60]....
        /*0c18*/ 	.word	0x000295c0
        /*0c1c*/ 	.word	0x00000002
        /*0c20*/ 	.word	0x00036840
        /*0c24*/ 	.short	0x010a
        /*0c26*/ 	.byte	0x3f
	.zero		1


	//   ....[61]....
        /*0c28*/ 	.word	0x000298c0
        /*0c2c*/ 	.word	0x00000002
        /*0c30*/ 	.word	0x00036860
        /*0c34*/ 	.short	0x010a
        /*0c36*/ 	.byte	0x3f
	.zero		1


	//   ....[62]....
        /*0c38*/ 	.word	0x00029e40
        /*0c3c*/ 	.word	0x00000002
        /*0c40*/ 	.word	0x00036840
        /*0c44*/ 	.short	0x010a
        /*0c46*/ 	.byte	0x3f
	.zero		1


	//   ....[63]....
        /*0c48*/ 	.word	0x0002a130
        /*0c4c*/ 	.word	0x00000002
        /*0c50*/ 	.word	0x00036860
        /*0c54*/ 	.short	0x010a
        /*0c56*/ 	.byte	0x3f
	.zero		1


	//   ....[64]....
        /*0c58*/ 	.word	0x0002a640
        /*0c5c*/ 	.word	0x00000003
        /*0c60*/ 	.word	0x00036860
        /*0c64*/ 	.short	0x010a
        /*0c66*/ 	.byte	0x3f
	.zero		1


	//   ....[65]....
        /*0c68*/ 	.word	0x0002b6b0
        /*0c6c*/ 	.word	0x00000000
        /*0c70*/ 	.word	0x00036820
        /*0c74*/ 	.short	0x010a
        /*0c76*/ 	.byte	0x3f
	.zero		1


	//   ....[66]....
        /*0c78*/ 	.word	0x0002b880
        /*0c7c*/ 	.word	0x00000006
        /*0c80*/ 	.word	0x00000000
        /*0c84*/ 	.short	0x010a
        /*0c86*/ 	.byte	0x3f
	.zero		1


	//   ....[67]....
        /*0c88*/ 	.word	0x0002b8f0
        /*0c8c*/ 	.word	0x00000007
        /*0c90*/ 	.word	0x00000000
        /*0c94*/ 	.short	0x010a
        /*0c96*/ 	.byte	0x3f
	.zero		1


	//   ....[68]....
        /*0c98*/ 	.word	0x0002b960
        /*0c9c*/ 	.word	0x00000004
        /*0ca0*/ 	.word	0x00000000
        /*0ca4*/ 	.short	0x010a
        /*0ca6*/ 	.byte	0x3f
	.zero		1


	//   ....[69]....
        /*0ca8*/ 	.word	0x0002b990
        /*0cac*/ 	.word	0x00000003
        /*0cb0*/ 	.word	0x00000000
        /*0cb4*/ 	.short	0x010a
        /*0cb6*/ 	.byte	0x3f
	.zero		1


	//   ....[70]....
        /*0cb8*/ 	.word	0x0002b9f0
        /*0cbc*/ 	.word	0x00000062
        /*0cc0*/ 	.word	0x00036890
        /*0cc4*/ 	.short	0x010a
        /*0cc6*/ 	.byte	0x3f
	.zero		1


	//   ....[71]....
        /*0cc8*/ 	.word	0x0002ba40
        /*0ccc*/ 	.word	0x00000062
        /*0cd0*/ 	.word	0x00036890
        /*0cd4*/ 	.short	0x010a
        /*0cd6*/ 	.byte	0x3f
	.zero		1


	//   ....[72]....
        /*0cd8*/ 	.word	0x0002ba90
        /*0cdc*/ 	.word	0x00000062
        /*0ce0*/ 	.word	0x00036890
        /*0ce4*/ 	.short	0x010a
        /*0ce6*/ 	.byte	0x3f
	.zero		1


	//   ....[73]....
        /*0ce8*/ 	.word	0x0002bae0
        /*0cec*/ 	.word	0x00000062
        /*0cf0*/ 	.word	0x000368b0
        /*0cf4*/ 	.short	0x010a
        /*0cf6*/ 	.byte	0x3f
	.zero		1


	//   ....[74]....
        /*0cf8*/ 	.word	0x0002c030
        /*0cfc*/ 	.word	0x00000012
        /*0d00*/ 	.word	0x00036800
        /*0d04*/ 	.short	0x010a
        /*0d06*/ 	.byte	0x3f
	.zero		1


	//   ....[75]....
        /*0d08*/ 	.word	0x0002c580
        /*0d0c*/ 	.word	0x00000012
        /*0d10*/ 	.word	0x00036800
        /*0d14*/ 	.short	0x010a
        /*0d16*/ 	.byte	0x3f
	.zero		1


	//   ....[76]....
        /*0d18*/ 	.word	0x0002c5d0
        /*0d1c*/ 	.word	0x00000006
        /*0d20*/ 	.word	0x00036830
        /*0d24*/ 	.short	0x010a
        /*0d26*/ 	.byte	0x3f
	.zero		1


	//   ....[77]....
        /*0d28*/ 	.word	0x0002c620
        /*0d2c*/ 	.word	0x0000000d
        /*0d30*/ 	.word	0x00036830
        /*0d34*/ 	.short	0x010a
        /*0d36*/ 	.byte	0x3f
	.zero		1


	//   ....[78]....
        /*0d38*/ 	.word	0x0002c670
        /*0d3c*/ 	.word	0x0000000b
        /*0d40*/ 	.word	0x00036850
        /*0d44*/ 	.short	0x010a
        /*0d46*/ 	.byte	0x3f
	.zero		1


	//   ....[79]....
        /*0d48*/ 	.word	0x0002c6c0
        /*0d4c*/ 	.word	0x00000004
        /*0d50*/ 	.word	0x00036830
        /*0d54*/ 	.short	0x010a
        /*0d56*/ 	.byte	0x3f
	.zero		1


	//   ....[80]....
        /*0d58*/ 	.word	0x0002c710
        /*0d5c*/ 	.word	0x0000000b
        /*0d60*/ 	.word	0x00036850
        /*0d64*/ 	.short	0x010a
        /*0d66*/ 	.byte	0x3f
	.zero		1


	//   ....[81]....
        /*0d68*/ 	.word	0x0002c760
        /*0d6c*/ 	.word	0x0000000b
        /*0d70*/ 	.word	0x00036850
        /*0d74*/ 	.short	0x010a
        /*0d76*/ 	.byte	0x3f
	.zero		1


	//   ....[82]....
        /*0d78*/ 	.word	0x0002c900
        /*0d7c*/ 	.word	0x00000009
        /*0d80*/ 	.word	0x00036820
        /*0d84*/ 	.short	0x010a
        /*0d86*/ 	.byte	0x3f
	.zero		1


	//   ....[83]....
        /*0d88*/ 	.word	0x0002c950
        /*0d8c*/ 	.word	0x00000005
        /*0d90*/ 	.word	0x000368a0
        /*0d94*/ 	.short	0x010a
        /*0d96*/ 	.byte	0x3f
	.zero		1


	//   ....[84]....
        /*0d98*/ 	.word	0x0002c9a0
        /*0d9c*/ 	.word	0x00000005
        /*0da0*/ 	.word	0x000368c0
        /*0da4*/ 	.short	0x010a
        /*0da6*/ 	.byte	0x3f
	.zero		1


	//   ....[85]....
        /*0da8*/ 	.word	0x0002c9f0
        /*0dac*/ 	.word	0x00000006
        /*0db0*/ 	.word	0x000368a0
        /*0db4*/ 	.short	0x010a
        /*0db6*/ 	.byte	0x3f
	.zero		1


	//   ....[86]....
        /*0db8*/ 	.word	0x0002ca40
        /*0dbc*/ 	.word	0x00000006
        /*0dc0*/ 	.word	0x000368c0
        /*0dc4*/ 	.short	0x010a
        /*0dc6*/ 	.byte	0x3f
	.zero		1


	//   ....[87]....
        /*0dc8*/ 	.word	0x0002cbe0
        /*0dcc*/ 	.word	0x00000007
        /*0dd0*/ 	.word	0x00036840
        /*0dd4*/ 	.short	0x010a
        /*0dd6*/ 	.byte	0x3f
	.zero		1


	//   ....[88]....
        /*0dd8*/ 	.word	0x0002cc60
        /*0ddc*/ 	.word	0x00000003
        /*0de0*/ 	.word	0x00036820
        /*0de4*/ 	.short	0x010a
        /*0de6*/ 	.byte	0x3f
	.zero		1


	//   ....[89]....
        /*0de8*/ 	.word	0x0002ccb0
        /*0dec*/ 	.word	0x00000008
        /*0df0*/ 	.word	0x00036840
        /*0df4*/ 	.short	0x010a
        /*0df6*/ 	.byte	0x3f
	.zero		1


	//   ....[90]....
        /*0df8*/ 	.word	0x0002cd00
        /*0dfc*/ 	.word	0x00000008
        /*0e00*/ 	.word	0x00036860
        /*0e04*/ 	.short	0x010a
        /*0e06*/ 	.byte	0x3f
	.zero		1


	//   ....[91]....
        /*0e08*/ 	.word	0x0002cd50
        /*0e0c*/ 	.word	0x00000002
        /*0e10*/ 	.word	0x00036840
        /*0e14*/ 	.short	0x010a
        /*0e16*/ 	.byte	0x3f
	.zero		1


	//   ....[92]....
        /*0e18*/ 	.word	0x0002cda0
        /*0e1c*/ 	.word	0x00000002
        /*0e20*/ 	.word	0x00036860
        /*0e24*/ 	.short	0x010a
        /*0e26*/ 	.byte	0x3f
	.zero		1


	//   ....[93]....
        /*0e28*/ 	.word	0x0002cdf0
        /*0e2c*/ 	.word	0x00000002
        /*0e30*/ 	.word	0x00036840
        /*0e34*/ 	.short	0x010a
        /*0e36*/ 	.byte	0x3f
	.zero		1


	//   ....[94]....
        /*0e38*/ 	.word	0x0002ce40
        /*0e3c*/ 	.word	0x00000002
        /*0e40*/ 	.word	0x00036860
        /*0e44*/ 	.short	0x010a
        /*0e46*/ 	.byte	0x3f
	.zero		1


	//   ....[95]....
        /*0e48*/ 	.word	0x0002ce90
        /*0e4c*/ 	.word	0x00000003
        /*0e50*/ 	.word	0x00036860
        /*0e54*/ 	.short	0x010a
        /*0e56*/ 	.byte	0x3f
	.zero		1


	//   ....[96]....
        /*0e58*/ 	.word	0x0002d850
        /*0e5c*/ 	.word	0x00000000
        /*0e60*/ 	.word	0x00036820
        /*0e64*/ 	.short	0x010a
        /*0e66*/ 	.byte	0x3f
	.zero		1


	//   ....[97]....
        /*0e68*/ 	.word	0x0002d9f0
        /*0e6c*/ 	.word	0x00000006
        /*0e70*/ 	.word	0x00000000
        /*0e74*/ 	.short	0x010a
        /*0e76*/ 	.byte	0x3f
	.zero		1


	//   ....[98]....
        /*0e78*/ 	.word	0x0002da40
        /*0e7c*/ 	.word	0x00000007
        /*0e80*/ 	.word	0x00000000
        /*0e84*/ 	.short	0x010a
        /*0e86*/ 	.byte	0x3f
	.zero		1


	//   ....[99]....
        /*0e88*/ 	.word	0x0002da90
        /*0e8c*/ 	.word	0x00000004
        /*0e90*/ 	.word	0x00000000
        /*0e94*/ 	.short	0x010a
        /*0e96*/ 	.byte	0x3f
	.zero		1


	//----- nvinfo : EIATTR_NUM_MBARRIERS
	.align		4
.L_917:
        /*0e98*/ 	.byte	0x03, 0x38
        /*0e9a*/ 	.short	0x0016


	//----- nvinfo : EIATTR_EXIT_INSTR_OFFSETS
	.align		4
        /*0e9c*/ 	.byte	0x04, 0x1c
        /*0e9e*/ 	.short	(.L_919 - .L_918)


	//   ....[0]....
.L_918:
        /*0ea0*/ 	.word	0x0002b9e0


	//----- nvinfo : EIATTR_MAX_THREADS
	.align		4
.L_919:
        /*0ea4*/ 	.byte	0x04, 0x05
        /*0ea6*/ 	.short	(.L_921 - .L_920)
.L_920:
        /*0ea8*/ 	.word	0x00000180
        /*0eac*/ 	.word	0x00000001
        /*0eb0*/ 	.word	0x00000001


	//----- nvinfo : EIATTR_CRS_STACK_SIZE
	.align		4
.L_921:
        /*0eb4*/ 	.byte	0x04, 0x1e
        /*0eb6*/ 	.short	(.L_923 - .L_922)
.L_922:
        /*0eb8*/ 	.word	0x00000000


	//----- nvinfo : EIATTR_CBANK_PARAM_SIZE
	.align		4
.L_923:
        /*0ebc*/ 	.byte	0x03, 0x19
        /*0ebe*/ 	.short	0x0a70


	//----- nvinfo : EIATTR_PARAM_CBANK
	.align		4
        /*0ec0*/ 	.byte	0x04, 0x0a
        /*0ec2*/ 	.short	(.L_925 - .L_924)
	.align		4
.L_924:
        /*0ec4*/ 	.word	index@(.nv.constant0._ZN7cutlass13device_kernelIN5flash11enable_sm90INS1_16FlashAttnFwdSm90INS1_25CollectiveMainloopFwdSm90ILi2EN4cute5tupleIJNS5_1CILi1EEES8_S8_EEENS6_IJNS7_ILi128EEENS7_ILi112EEENS7_ILi192EEEEEELi192ENS_10bfloat16_tEfNS_4arch4Sm90ELb1ELb0ELb0ELb1ELb0ELb1ELb0ELb1ELb1ELb0ELb0ELb0EEENS1_21CollectiveEpilogueFwdINS6_IJSA_SC_SB_EEES9_SE_SG_Li256ELb1ELb0ELb0ELb0EEENS1_36VarlenDynamicPersistentTileSchedulerILi128ELi112ELi256ELi32ELb0ELb0ELb1ELb1ELb1ELb1EEEEEEEEEvNT_6ParamsE)
        /*0ec8*/ 	.short	0x0210
        /*0eca*/ 	.short	0x0a70


	//----- nvinfo : EIATTR_SW_WAR
	.align		4
.L_925:
        /*0ecc*/ 	.byte	0x04, 0x36
        /*0ece*/ 	.short	(.L_927 - .L_926)
.L_926:
        /*0ed0*/ 	.word	0x00000008
.L_927:


//--------------------- .nv.info._ZN7cutlass13device_kernelIN5flash11enable_sm90INS1_16FlashAttnFwdSm90INS1_25CollectiveMainloopFwdSm90ILi2EN4cute5tupleIJNS5_1CILi1EEES8_S8_EEENS6_IJNS7_ILi128EEENS7_ILi176EEESA_EEELi128ENS_10bfloat16_tEfNS_4arch4Sm90ELb0ELb0ELb0ELb0ELb0ELb0ELb0ELb1ELb1ELb0ELb0ELb0EEENS1_21CollectiveEpilogueFwdINS6_IJSA_SA_SB_EEES9_SD_SF_Li256ELb0ELb0ELb0ELb0EEENS1_29StaticPersistentTileSchedulerILb0EEEEEEEEEvNT_6ParamsE --------------------------
	.section	.nv.info._ZN7cutlass13device_kernelIN5flash11enable_sm90INS1_16FlashAttnFwdSm90INS1_25CollectiveMainloopFwdSm90ILi2EN4cute5tupleIJNS5_1CILi1EEES8_S8_EEENS6_IJNS7_ILi128EEENS7_ILi176EEESA_EEELi128ENS_10bfloat16_tEfNS_4arch4Sm90ELb0ELb0ELb0ELb0ELb0ELb0ELb0ELb1ELb1ELb0ELb0ELb0EEENS1_21CollectiveEpilogueFwdINS6_IJSA_SA_SB_EEES9_SD_SF_Li256ELb0ELb0ELb0ELb0EEENS1_29StaticPersistentTileSchedulerILb0EEEEEEEEEvNT_6ParamsE,"",@"SHT_CUDA_INFO"
	.sectionflags	@""
	.align	4


	//----- nvinfo : EIATTR_CUDA_API_VERSION
	.align		4
        /*0000*/ 	.byte	0x04, 0x37
        /*0002*/ 	.short	(.L_929 - .L_928)
.L_928:
        /*0004*/ 	.word	0x00000082


	//----- nvinfo : EIATTR_KPARAM_INFO
	.align		4
.L_929:
        /*0008*/ 	.byte	0x04, 0x17
        /*000a*/ 	.short	(.L_931 - .L_930)
.L_930:
        /*000c*/ 	.word	0x00000000
        /*0010*/ 	.short	0x0000
        /*0012*/ 	.short	0x0070
        /*0014*/ 	.byte	0x00, 0xf0, 0x01, 0x2e


	//----- nvinfo : EIATTR_SPARSE_MMA_MASK
	.align		4
.L_931:
        /*0018*/ 	.byte	0x03, 0x50
        /*001a*/ 	.short	0x0000


	//----- nvinfo : EIATTR_MAXREG_COUNT
	.align		4
        /*001c*/ 	.byte	0x03, 0x1b
        /*001e*/ 	.short	0x00a8


	//----- nvinfo : EIATTR_NUM_BARRIERS
	.align		4
        /*0020*/ 	.byte	0x02, 0x4c
        /*0022*/ 	.byte	0x10
	.zero		1


	//----- nvinfo : EIATTR_EXTERNS
	.align		4
        /*0024*/ 	.byte	0x04, 0x0f
        /*0026*/ 	.short	(.L_933 - .L_932)


	//   ....[0]....
	.align		4
.L_932:
        /*0028*/ 	.word	index@(__assertfail)


	//----- nvinfo : EIATTR_ANNOTATIONS
	.align		4
.L_933:
        /*002c*/ 	.byte	0x04, 0x55
        /*002e*/ 	.short	(.L_935 - .L_934)


	//   ....[0]....
.L_934:
        /* <DEDUP_REMOVED lines=15> */


	//----- nvinfo : EIATTR_MERCURY_ISA_VERSION
	.align		4
.L_935:
        /*0108*/ 	.byte	0x03, 0x5f
        /*010a*/ 	.short	0x0101


	//----- nvinfo : EIATTR_INT_WARP_WIDE_INSTR_OFFSETS
	.align		4
        /*010c*/ 	.byte	0x04, 0x31
        /*010e*/ 	.short	(.L_937 - .L_936)


	//   ....[0]....
.L_936:
        /*0110*/ 	.word	0x00000190


	//   ....[1]....
        /*0114*/ 	.word	0x000001c0


	//   ....[2]....
        /*0118*/ 	.word	0x000001d0


	//   ....[3]....
        /*011c*/ 	.word	0x0000ccb0


	//   ....[4]....
        /*0120*/ 	.word	0x0000cce0


	//   ....[5]....
        /*0124*/ 	.word	0x0000cdb0


	//----- nvinfo : EIATTR_COOP_GROUP_MASK_REGIDS
	.align		4
.L_937:
        /*0128*/ 	.byte	0x04, 0x29
        /*012a*/ 	.short	(.L_939 - .L_938)


	//   ....[0]....
.L_938:
        /*012c*/ 	.word	0xffffffff


	//   ....[1]....
        /*0130*/ 	.word	0xffffffff


	//   ....[2]....
        /*0134*/ 	.word	0xffffffff


	//   ....[3]....
        /*0138*/ 	.word	0xffffffff


	//   ....[4]....
        /*013c*/ 	.word	0xffffffff


	//   ....[5]....
        /*0140*/ 	.word	0xffffffff


	//   ....[6]....
        /*0144*/ 	.word	0xffffffff


	//   ....[7]....
        /*0148*/ 	.word	0xffffffff


	//   ....[8]....
        /*014c*/ 	.word	0xffffffff


	//   ....[9]....
        /*0150*/ 	.word	0xffffffff


	//   ....[10]....
        /*0154*/ 	.word	0xffffffff


	//   ....[11]....
        /*0158*/ 	.word	0xffffffff


	//   ....[12]....
        /*015c*/ 	.word	0xffffffff


	//   ....[13]....
        /*0160*/ 	.word	0xffffffff


	//   ....[14]....
        /*0164*/ 	.word	0xffffffff


	//   ....[15]....
        /*0168*/ 	.word	0xffffffff


	//   ....[16]....
        /*016c*/ 	.word	0xffffffff


	//   ....[17]....
        /*0170*/ 	.word	0xffffffff


	//   ....[18]....
        /*0174*/ 	.word	0xffffffff


	//   ....[19]....
        /*0178*/ 	.word	0xffffffff


	//   ....[20]....
        /*017c*/ 	.word	0xffffffff


	//   ....[21]....
        /*0180*/ 	.word	0xffffffff


	//   ....[22]....
        /*0184*/ 	.word	0xffffffff


	//   ....[23]....
        /*0188*/ 	.word	0x0500000f


	//   ....[24]....
        /*018c*/ 	.word	0x0500000f


	//----- nvinfo : EIATTR_COOP_GROUP_INSTR_OFFSETS
	.align		4
.L_939:
        /*0190*/ 	.byte	0x04, 0x28
        /*0192*/ 	.short	(.L_941 - .L_940)


	//   ....[0]....
.L_940:
        /*0194*/ 	.word	0x00000070


	//   ....[1]....
        /*0198*/ 	.word	0x000001a0


	//   ....[2]....
        /*019c*/ 	.word	0x000001f0


	//   ....[3]....
        /*01a0*/ 	.word	0x000003e0


	//   ....[4]....
        /*01a4*/ 	.word	0x00000540


	//   ....[5]....
        /*01a8*/ 	.word	0x00000660


	//   ....[6]....
        /*01ac*/ 	.word	0x000007c0


	//   ....[7]....
        /*01b0*/ 	.word	0x00000dc0


	//   ....[8]....
        /*01b4*/ 	.word	0x00004570


	//   ....[9]....
        /*01b8*/ 	.word	0x000045f0


	//   ....[10]....
        /*01bc*/ 	.word	0x00004d60


	//   ....[11]....
        /*01c0*/ 	.word	0x00004df0


	//   ....[12]....
        /*01c4*/ 	.word	0x00008f60


	//   ....[13]....
        /*01c8*/ 	.word	0x00008f90


	//   ....[14]....
        /*01cc*/ 	.word	0x00009a10


	//   ....[15]....
        /*01d0*/ 	.word	0x00009a80


	//   ....[16]....
        /*01d4*/ 	.word	0x0000af40


	//   ....[17]....
        /*01d8*/ 	.word	0x0000af80


	//   ....[18]....
        /*01dc*/ 	.word	0x0000b100


	//   ....[19]....
        /*01e0*/ 	.word	0x0000b130


	//   ....[20]....
        /*01e4*/ 	.word	0x0000c180


	//   ....[21]....
        /*01e8*/ 	.word	0x0000c450


	//   ....[22]....
        /*01ec*/ 	.word	0x0000f0a0


	//   ....[23]....
        /*01f0*/ 	.word	0x0000f5a0


	//   ....[24]....
        /*01f4*/ 	.word	0x0000fa40


	//----- nvinfo : EIATTR_REG_RECONFIG
	.align		4
.L_941:
        /*01f8*/ 	.byte	0x01, 0x54
	.zero		2


	//----- nvinfo : EIATTR_SYSCALL_OFFSETS
	.align		4
        /*01fc*/ 	.byte	0x04, 0x46
        /*01fe*/ 	.short	(.L_943 - .L_942)


	//   ....[0]....
.L_942:
        /*0200*/ 	.word	0x00001140


	//   ....[1]....
        /*0204*/ 	.word	0x0000c8c0


	//   ....[2]....
        /*0208*/ 	.word	0x0000ca00


	//   ....[3]....
        /*020c*/ 	.word	0x0000cb00


	//----- nvinfo : EIATTR_MBARRIER_INSTR_OFFSETS
	.align		4
.L_943:
        /*0210*/ 	.byte	0x04, 0x39
        /*0212*/ 	.short	(.L_945 - .L_944)


	//   ....[0]....
.L_944:
        /*0214*/ 	.word	0x00000290
        /*0218*/ 	.word	0x000000ff
        /*021c*/ 	.word	0x00034800
        /*0220*/ 	.short	0x0100
        /*0222*/ 	.byte	0x06
	.zero		1


	//   ....[1]....
        /*0224*/ 	.word	0x000002a0
        /*0228*/ 	.word	0x000000ff
        /*022c*/ 	.word	0x00034820
        /*0230*/ 	.short	0x0100
        /*0232*/ 	.byte	0x06
	.zero		1


	//   ....[2]....
        /*0234*/ 	.word	0x00000390
        /*0238*/ 	.word	0x000000ff
        /*023c*/ 	.word	0x00034830
        /*0240*/ 	.short	0x0100
        /*0242*/ 	.byte	0x08
	.zero		1


	//   ....[3]....
        /*0244*/ 	.word	0x000003a0
        /*0248*/ 	.word	0x000000ff
        /*024c*/ 	.word	0x00034840
        /*0250*/ 	.short	0x0100
        /*0252*/ 	.byte	0x08
	.zero		1


	//   ....[4]....
        /*0254*/ 	.word	0x000003b0
        /*0258*/ 	.word	0x000000ff
        /*025c*/ 	.word	0x00034838
        /*0260*/ 	.short	0x0100
        /*0262*/ 	.byte	0x08
	.zero		1


	//   ....[5]....
        /*0264*/ 	.word	0x000003c0
        /*0268*/ 	.word	0x000000ff
        /*026c*/ 	.word	0x00034848
        /*0270*/ 	.short	0x0100
        /*0272*/ 	.byte	0x08
	.zero		1


	//   ....[6]....
        /*0274*/ 	.word	0x000004f0
        /*0278*/ 	.word	0x000000ff
        /*027c*/ 	.word	0x00034850
        /*0280*/ 	.short	0x0100
        /*0282*/ 	.byte	0x08
	.zero		1


	//   ....[7]....
        /*0284*/ 	.word	0x00000500
        /*0288*/ 	.word	0x000000ff
        /*028c*/ 	.word	0x00034860
        /*0290*/ 	.short	0x0100
        /*0292*/ 	.byte	0x08
	.zero		1


	//   ....[8]....
        /*0294*/ 	.word	0x00000510
        /*0298*/ 	.word	0x000000ff
        /*029c*/ 	.word	0x00034858
        /*02a0*/ 	.short	0x0100
        /*02a2*/ 	.byte	0x08
	.zero		1


	//   ....[9]....
        /*02a4*/ 	.word	0x00000520
        /*02a8*/ 	.word	0x000000ff
        /*02ac*/ 	.word	0x00034868
        /*02b0*/ 	.short	0x0100
        /*02b2*/ 	.byte	0x08
	.zero		1


	//   ....[10]....
        /*02b4*/ 	.word	0x00000610
        /*02b8*/ 	.word	0x000000ff
        /*02bc*/ 	.word	0x00034870
        /*02c0*/ 	.short	0x0100
        /*02c2*/ 	.byte	0x06
	.zero		1


	//   ....[11]....
        /*02c4*/ 	.word	0x00000620
        /*02c8*/ 	.word	0x000000ff
        /*02cc*/ 	.word	0x00034880
        /*02d0*/ 	.short	0x0100
        /*02d2*/ 	.byte	0x06
	.zero		1


	//   ....[12]....
        /*02d4*/ 	.word	0x00000630
        /*02d8*/ 	.word	0x000000ff
        /*02dc*/ 	.word	0x00034878
        /*02e0*/ 	.short	0x0100
        /*02e2*/ 	.byte	0x06
	.zero		1


	//   ....[13]....
        /*02e4*/ 	.word	0x00000640
        /*02e8*/ 	.word	0x000000ff
        /*02ec*/ 	.word	0x00034888
        /*02f0*/ 	.short	0x0100
        /*02f2*/ 	.byte	0x06
	.zero		1


	//   ....[14]....
        /*02f4*/ 	.word	0x00000770
        /*02f8*/ 	.word	0x000000ff
        /*02fc*/ 	.word	0x00034890
        /*0300*/ 	.short	0x0100
        /*0302*/ 	.byte	0x08
	.zero		1


	//   ....[15]....
        /*0304*/ 	.word	0x00000780
        /*0308*/ 	.word	0x000000ff
        /*030c*/ 	.word	0x000348a0
        /*0310*/ 	.short	0x0100
        /*0312*/ 	.byte	0x08
	.zero		1


	//   ....[16]....
        /*0314*/ 	.word	0x00000790
        /*0318*/ 	.word	0x000000ff
        /*031c*/ 	.word	0x00034898
        /*0320*/ 	.short	0x0100
        /*0322*/ 	.byte	0x08
	.zero		1


	//   ....[17]....
        /*0324*/ 	.word	0x000007a0
        /*0328*/ 	.word	0x000000ff
        /*032c*/ 	.word	0x000348a8
        /*0330*/ 	.short	0x0100
        /*0332*/ 	.byte	0x08
	.zero		1


	//   ....[18]....
        /*0334*/ 	.word	0x000008d0
        /*0338*/ 	.word	0x000000ff
        /*033c*/ 	.word	0x000348b0
        /*0340*/ 	.short	0x0100
        /*0342*/ 	.byte	0x08
	.zero		1


	//   ....[19]....
        /*0344*/ 	.word	0x000008e0
        /*0348*/ 	.word	0x000000ff
        /*034c*/ 	.word	0x000348c0
        /*0350*/ 	.short	0x0100
        /*0352*/ 	.byte	0x08
	.zero		1


	//   ....[20]....
        /*0354*/ 	.word	0x000008f0
        /*0358*/ 	.word	0x000000ff
        /*035c*/ 	.word	0x000348b8
        /*0360*/ 	.short	0x0100
        /*0362*/ 	.byte	0x08
	.zero		1


	//   ....[21]....
        /*0364*/ 	.word	0x00000900
        /*0368*/ 	.word	0x000000ff
        /*036c*/ 	.word	0x000348c8
        /*0370*/ 	.short	0x0100
        /*0372*/ 	.byte	0x08
	.zero		1


	//   ....[22]....
        /*0374*/ 	.word	0x000011c0
        /*0378*/ 	.word	0x000000ff
        /*037c*/ 	.word	0x00034800
        /*0380*/ 	.short	0x010a
        /*0382*/ 	.byte	0x27
	.zero		1


	//   ....[23]....
        /*0384*/ 	.word	0x00001240
        /*0388*/ 	.word	0x0000000c
        /*038c*/ 	.word	0x00034830
        /*0390*/ 	.short	0x010a
        /*0392*/ 	.byte	0x3f
	.zero		1


	//   ....[24]....
        /*0394*/ 	.word	0x000012c0
        /*0398*/ 	.word	0x0000000c
        /*039c*/ 	.word	0x00034830
        /*03a0*/ 	.short	0x010a
        /*03a2*/ 	.byte	0x3f
	.zero		1


	//   ....[25]....
        /*03a4*/ 	.word	0x00005160
        /*03a8*/ 	.word	0x00000028
        /*03ac*/ 	.word	0x00000000
        /*03b0*/ 	.short	0x0101
        /*03b2*/ 	.byte	0x3f
	.zero		1


	//   ....[26]....
        /*03b4*/ 	.word	0x00006380
        /*03b8*/ 	.word	0x000000ff
        /*03bc*/ 	.word	0x00034830
        /*03c0*/ 	.short	0x010a
        /*03c2*/ 	.byte	0x06
	.zero		1


	//   ....[27]....
        /*03c4*/ 	.word	0x000063c0
        /*03c8*/ 	.word	0x000000ff
        /*03cc*/ 	.word	0x00034830
        /*03d0*/ 	.short	0x010a
        /*03d2*/ 	.byte	0x06
	.zero		1


	//   ....[28]....
        /*03d4*/ 	.word	0x00008b00
        /*03d8*/ 	.word	0x000000ff
        /*03dc*/ 	.word	0x00034850
        /*03e0*/ 	.short	0x010a
        /*03e2*/ 	.byte	0x06
	.zero		1


	//   ....[29]....
        /*03e4*/ 	.word	0x00008b40
        /*03e8*/ 	.word	0x000000ff
        /*03ec*/ 	.word	0x00034850
        /*03f0*/ 	.short	0x010a
        /*03f2*/ 	.byte	0x06
	.zero		1


	//   ....[30]....
        /*03f4*/ 	.word	0x0000a5f0
        /*03f8*/ 	.word	0x00000085
        /*03fc*/ 	.word	0x00000000
        /*0400*/ 	.short	0x0101
        /*0402*/ 	.byte	0x3f
	.zero		1


	//   ....[31]....
        /*0404*/ 	.word	0x0000a7e0
        /*0408*/ 	.word	0x00000083
        /*040c*/ 	.word	0x00000000
        /*0410*/ 	.short	0x0101
        /*0412*/ 	.byte	0x3f
	.zero		1


	//   ....[32]....
        /*0414*/ 	.word	0x0000aeb0
        /*0418*/ 	.word	0x000000ff
        /*041c*/ 	.word	0x00034850
        /*0420*/ 	.short	0x010a
        /*0422*/ 	.byte	0x07
	.zero		1


	//   ....[33]....
        /*0424*/ 	.word	0x0000aef0
        /*0428*/ 	.word	0x000000ff
        /*042c*/ 	.word	0x00034850
        /*0430*/ 	.short	0x010a
        /*0432*/ 	.byte	0x07
	.zero		1


	//   ....[34]....
        /*0434*/ 	.word	0x0000ba20
        /*0438*/ 	.word	0x00000008
        /*043c*/ 	.word	0x00000000
        /*0440*/ 	.short	0x0101
        /*0442*/ 	.byte	0x3f
	.zero		1


	//   ....[35]....
        /*0444*/ 	.word	0x0000c330
        /*0448*/ 	.word	0x000000ff
        /*044c*/ 	.word	0x00000000
        /*0450*/ 	.short	0x0101
        /*0452*/ 	.byte	0x06
	.zero		1


	//   ....[36]....
        /*0454*/ 	.word	0x0000d0f0
        /*0458*/ 	.word	0x00000006
        /*045c*/ 	.word	0x00034840
        /*0460*/ 	.short	0x010a
        /*0462*/ 	.byte	0x3f
	.zero		1


	//   ....[37]....
        /*0464*/ 	.word	0x0000d570
        /*0468*/ 	.word	0x00000009
        /*046c*/ 	.word	0x00034820
        /*0470*/ 	.short	0x010a
        /*0472*/ 	.byte	0x3f
	.zero		1


	//   ....[38]....
        /*0474*/ 	.word	0x0000d850
        /*0478*/ 	.word	0x00000002
        /*047c*/ 	.word	0x00034840
        /*0480*/ 	.short	0x010a
        /*0482*/ 	.byte	0x3f
	.zero		1


	//   ....[39]....
        /*0484*/ 	.word	0x0000dad0
        /*0488*/ 	.word	0x00000002
        /*048c*/ 	.word	0x00000060
        /*0490*/ 	.short	0x010a
        /*0492*/ 	.byte	0x3f
	.zero		1


	//   ....[40]....
        /*0494*/ 	.word	0x0000e010
        /*0498*/ 	.word	0x00000002
        /*049c*/ 	.word	0x00034840
        /*04a0*/ 	.short	0x010a
        /*04a2*/ 	.byte	0x3f
	.zero		1


	//   ....[41]....
        /*04a4*/ 	.word	0x0000e290
        /*04a8*/ 	.word	0x00000002
        /*04ac*/ 	.word	0x00000060
        /*04b0*/ 	.short	0x010a
        /*04b2*/ 	.byte	0x3f
	.zero		1


	//   ....[42]....
        /*04b4*/ 	.word	0x0000e6f0
        /*04b8*/ 	.word	0x00000002
        /*04bc*/ 	.word	0x00034840
        /*04c0*/ 	.short	0x010a
        /*04c2*/ 	.byte	0x3f
	.zero		1


	//   ....[43]....
        /*04c4*/ 	.word	0x0000e980
        /*04c8*/ 	.word	0x00000002
        /*04cc*/ 	.word	0x00000060
        /*04d0*/ 	.short	0x010a
        /*04d2*/ 	.byte	0x3f
	.zero		1


	//   ....[44]....
        /*04d4*/ 	.word	0x0000ecb0
        /*04d8*/ 	.word	0x00000003
        /*04dc*/ 	.word	0x00034860
        /*04e0*/ 	.short	0x010a
        /*04e2*/ 	.byte	0x3f
	.zero		1


	//   ....[45]....
        /*04e4*/ 	.word	0x0000f020
        /*04e8*/ 	.word	0x00000000
        /*04ec*/ 	.word	0x00034820
        /*04f0*/ 	.short	0x010a
        /*04f2*/ 	.byte	0x3f
	.zero		1


	//   ....[46]....
        /*04f4*/ 	.word	0x0000f1e0
        /*04f8*/ 	.word	0x00000006
        /*04fc*/ 	.word	0x00000000
        /*0500*/ 	.short	0x010a
        /*0502*/ 	.byte	0x3f
	.zero		1


	//   ....[47]....
        /*0504*/ 	.word	0x0000f250
        /*0508*/ 	.word	0x00000003
        /*050c*/ 	.word	0x00000000
        /*0510*/ 	.short	0x010a
        /*0512*/ 	.byte	0x3f
	.zero		1


	//   ....[48]....
        /*0514*/ 	.word	0x0000f2b0
        /*0518*/ 	.word	0x00000010
        /*051c*/ 	.word	0x00000000
        /*0520*/ 	.short	0x010a
        /*0522*/ 	.byte	0x3f
	.zero		1


	//   ....[49]....
        /*0524*/ 	.word	0x0000f2e0
        /*0528*/ 	.word	0x00000003
        /*052c*/ 	.word	0x00000000
        /*0530*/ 	.short	0x010a
        /*0532*/ 	.byte	0x3f
	.zero		1


	//   ....[50]....
        /*0534*/ 	.word	0x0000f350
        /*0538*/ 	.word	0x00000003
        /*053c*/ 	.word	0x00034800
        /*0540*/ 	.short	0x010a
        /*0542*/ 	.byte	0x3f
	.zero		1


	//   ....[51]....
        /*0544*/ 	.word	0x0000f3a0
        /*0548*/ 	.word	0x0000000c
        /*054c*/ 	.word	0x00034830
        /*0550*/ 	.short	0x010a
        /*0552*/ 	.byte	0x3f
	.zero		1


	//   ....[52]....
        /*0554*/ 	.word	0x0000f400
        /*0558*/ 	.word	0x0000000b
        /*055c*/ 	.word	0x00034830
        /*0560*/ 	.short	0x010a
        /*0562*/ 	.byte	0x3f
	.zero		1


	//   ....[53]....
        /*0564*/ 	.word	0x0000f460
        /*0568*/ 	.word	0x0000000b
        /*056c*/ 	.word	0x00034850
        /*0570*/ 	.short	0x010a
        /*0572*/ 	.byte	0x3f
	.zero		1


	//   ....[54]....
        /*0574*/ 	.word	0x0000f4c0
        /*0578*/ 	.word	0x00000003
        /*057c*/ 	.word	0x00034850
        /*0580*/ 	.short	0x010a
        /*0582*/ 	.byte	0x3f
	.zero		1


	//   ....[55]....
        /*0584*/ 	.word	0x0000f660
        /*0588*/ 	.word	0x00000006
        /*058c*/ 	.word	0x00034840
        /*0590*/ 	.short	0x010a
        /*0592*/ 	.byte	0x3f
	.zero		1


	//   ....[56]....
        /*0594*/ 	.word	0x0000f6e0
        /*0598*/ 	.word	0x00000007
        /*059c*/ 	.word	0x00034820
        /*05a0*/ 	.short	0x010a
        /*05a2*/ 	.byte	0x3f
	.zero		1


	//   ....[57]....
        /*05a4*/ 	.word	0x0000f730
        /*05a8*/ 	.word	0x00000002
        /*05ac*/ 	.word	0x00034840
        /*05b0*/ 	.short	0x010a
        /*05b2*/ 	.byte	0x3f
	.zero		1


	//   ....[58]....
        /*05b4*/ 	.word	0x0000f780
        /*05b8*/ 	.word	0x00000002
        /*05bc*/ 	.word	0x00000060
        /*05c0*/ 	.short	0x010a
        /*05c2*/ 	.byte	0x3f
	.zero		1


	//   ....[59]....
        /*05c4*/ 	.word	0x0000f7d0
        /*05c8*/ 	.word	0x00000002
        /*05cc*/ 	.word	0x00034840
        /*05d0*/ 	.short	0x010a
        /*05d2*/ 	.byte	0x3f
	.zero		1


	//   ....[60]....
        /*05d4*/ 	.word	0x0000f820
        /*05d8*/ 	.word	0x00000002
        /*05dc*/ 	.word	0x00000060
        /*05e0*/ 	.short	0x010a
        /*05e2*/ 	.byte	0x3f
	.zero		1


	//   ....[61]....
        /*05e4*/ 	.word	0x0000f870
        /*05e8*/ 	.word	0x00000002
        /*05ec*/ 	.word	0x00034840
        /*05f0*/ 	.short	0x010a
        /*05f2*/ 	.byte	0x3f
	.zero		1


	//   ....[62]....
        /*05f4*/ 	.word	0x0000f8c0
        /*05f8*/ 	.word	0x00000002
        /*05fc*/ 	.word	0x00000060
        /*0600*/ 	.short	0x010a
        /*0602*/ 	.byte	0x3f
	.zero		1


	//   ....[63]....
        /*0604*/ 	.word	0x0000f910
        /*0608*/ 	.word	0x00000003
        /*060c*/ 	.word	0x00034860
        /*0610*/ 	.short	0x010a
        /*0612*/ 	.byte	0x3f
	.zero		1


	//   ....[64]....
        /*0614*/ 	.word	0x0000f960
        /*0618*/ 	.word	0x00000000
        /*061c*/ 	.word	0x00034820
        /*0620*/ 	.short	0x010a
        /*0622*/ 	.byte	0x3f
	.zero		1


	//   ....[65]....
        /*0624*/ 	.word	0x0000fb00
        /*0628*/ 	.word	0x00000006
        /*062c*/ 	.word	0x00000000
        /*0630*/ 	.short	0x010a
        /*0632*/ 	.byte	0x3f
	.zero		1


	//   ....[66]....
        /*0634*/ 	.word	0x0000fb50
        /*0638*/ 	.word	0x00000003
        /*063c*/ 	.word	0x00000000
        /*0640*/ 	.short	0x010a
        /*0642*/ 	.byte	0x3f
	.zero		1


	//   ....[67]....
        /*0644*/ 	.word	0x0000fba0
        /*0648*/ 	.word	0x00000010
        /*064c*/ 	.word	0x00000000
        /*0650*/ 	.short	0x010a
        /*0652*/ 	.byte	0x3f
	.zero		1


	//----- nvinfo : EIATTR_NUM_MBARRIERS
	.align		4
.L_945:
        /*0654*/ 	.byte	0x03, 0x38
        /*0656*/ 	.short	0x0016


	//----- nvinfo : EIATTR_EXIT_INSTR_OFFSETS
	.align		4
        /*0658*/ 	.byte	0x04, 0x1c
        /*065a*/ 	.short	(.L_947 - .L_946)


	//   ....[0]....
.L_946:
        /*065c*/ 	.word	0x00000a50


	//   ....[1]....
        /*0660*/ 	.word	0x0000c410


	//   ....[2]....
        /*0664*/ 	.word	0x0000c470


	//   ....[3]....
        /*0668*/ 	.word	0x0000f330


	//----- nvinfo : EIATTR_MAX_THREADS
	.align		4
.L_947:
        /*066c*/ 	.byte	0x04, 0x05
        /*066e*/ 	.short	(.L_949 - .L_948)
.L_948:
        /*0670*/ 	.word	0x00000180
        /*0674*/ 	.word	0x00000001
        /*0678*/ 	.word	0x00000001


	//----- nvinfo : EIATTR_CRS_STACK_SIZE
	.align		4
.L_949:
        /*067c*/ 	.byte	0x04, 0x1e
        /*067e*/ 	.short	(.L_951 - .L_950)
.L_950:
        /*0680*/ 	.word	0x00000000


	//----- nvinfo : EIATTR_CBANK_PARAM_SIZE
	.align		4
.L_951:
        /*0684*/ 	.byte	0x03, 0x19
        /*0686*/ 	.short	0x0bf0


	//----- nvinfo : EIATTR_PARAM_CBANK
	.align		4
        /*0688*/ 	.byte	0x04, 0x0a
        /*068a*/ 	.short	(.L_953 - .L_952)
	.align		4
.L_952:
        /*068c*/ 	.word	index@(.nv.constant0._ZN7cutlass13device_kernelIN5flash11enable_sm90INS1_16FlashAttnFwdSm90INS1_25CollectiveMainloopFwdSm90ILi2EN4cute5tupleIJNS5_1CILi1EEES8_S8_EEENS6_IJNS7_ILi128EEENS7_ILi176EEESA_EEELi128ENS_10bfloat16_tEfNS_4arch4Sm90ELb0ELb0ELb0ELb0ELb0ELb0ELb0ELb1ELb1ELb0ELb0ELb0EEENS1_21CollectiveEpilogueFwdINS6_IJSA_SA_SB_EEES9_SD_SF_Li256ELb0ELb0ELb0ELb0EEENS1_29StaticPersistentTileSchedulerILb0EEEEEEEEEvNT_6ParamsE)
        /*0690*/ 	.short	0x0210
        /*0692*/ 	.short	0x0bf0


	//----- nvinfo : EIATTR_SW_WAR
	.align		4
.L_953:
        /*0694*/ 	.byte	0x04, 0x36
        /*0696*/ 	.short	(.L_955 - .L_954)
.L_954:
        /*0698*/ 	.word	0x00000008
.L_955:


//--------------------- .nv.info._ZN7cutlass13device_kernelIN5flash11enable_sm90INS1_16FlashAttnFwdSm90INS1_25CollectiveMainloopFwdSm90ILi2EN4cute5tupleIJNS5_1CILi2EEENS7_ILi1EEES9_EEENS6_IJNS7_ILi128EEENS7_ILi176EEESB_EEELi128ENS_10bfloat16_tEfNS_4arch4Sm90ELb0ELb0ELb0ELb0ELb0ELb0ELb0ELb1ELb1ELb0ELb0ELb0EEENS1_21CollectiveEpilogueFwdINS6_IJSB_SB_SC_EEESA_SE_SG_Li256ELb0ELb0ELb0ELb0EEENS1_29StaticPersistentTileSchedulerILb0EEEEEEEEEvNT_6ParamsE --------------------------
	.section	.nv.info._ZN7cutlass13device_kernelIN5flash11enable_sm90INS1_16FlashAttnFwdSm90INS1_25CollectiveMainloopFwdSm90ILi2EN4cute5tupleIJNS5_1CILi2EEENS7_ILi1EEES9_EEENS6_IJNS7_ILi128EEENS7_ILi176EEESB_EEELi128ENS_10bfloat16_tEfNS_4arch4Sm90ELb0ELb0ELb0ELb0ELb0ELb0ELb0ELb1ELb1ELb0ELb0ELb0EEENS1_21CollectiveEpilogueFwdINS6_IJSB_SB_SC_EEESA_SE_SG_Li256ELb0ELb0ELb0ELb0EEENS1_29StaticPersistentTileSchedulerILb0EEEEEEEEEvNT_6ParamsE,"",@"SHT_CUDA_INFO"
	.sectionflags	@""
	.align	4


	//----- nvinfo : EIATTR_CUDA_API_VERSION
	.align		4
        /*0000*/ 	.byte	0x04, 0x37
        /*0002*/ 	.short	(.L_957 - .L_956)
.L_956:
        /*0004*/ 	.word	0x00000082


	//----- nvinfo : EIATTR_KPARAM_INFO
	.align		4
.L_957:
        /*0008*/ 	.byte	0x04, 0x17
        /*000a*/ 	.short	(.L_959 - .L_958)
.L_958:
        /*000c*/ 	.word	0x00000000
        /*0010*/ 	.short	0x0000
        /*0012*/ 	.short	0x0070
        /*0014*/ 	.byte	0x00, 0xf0, 0x01, 0x2e


	//----- nvinfo : EIATTR_SPARSE_MMA_MASK
	.align		4
.L_959:
        /*0018*/ 	.byte	0x03, 0x50
        /*001a*/ 	.short	0x0000


	//----- nvinfo : EIATTR_MAXREG_COUNT
	.align		4
        /*001c*/ 	.byte	0x03, 0x1b
        /*001e*/ 	.short	0x00a8


	//----- nvinfo : EIATTR_NUM_BARRIERS
	.align		4
        /*0020*/ 	.byte	0x02, 0x4c
        /*0022*/ 	.byte	0x10
	.zero		1


	//----- nvinfo : EIATTR_EXTERNS
	.align		4
        /*0024*/ 	.byte	0x04, 0x0f
        /*0026*/ 	.short	(.L_961 - .L_960)


	//   ....[0]....
	.align		4
.L_960:
        /*0028*/ 	.word	index@(__assertfail)


	//----- nvinfo : EIATTR_ANNOTATIONS
	.align		4
.L_961:
        /*002c*/ 	.byte	0x04, 0x55
        /*002e*/ 	.short	(.L_963 - .L_962)


	//   ....[0]....
.L_962:
        /* <DEDUP_REMOVED lines=23> */


	//----- nvinfo : EIATTR_MERCURY_ISA_VERSION
	.align		4
.L_963:
        /*0190*/ 	.byte	0x03, 0x5f
        /*0192*/ 	.short	0x0101


	//----- nvinfo : EIATTR_INT_WARP_WIDE_INSTR_OFFSETS
	.align		4
        /*0194*/ 	.byte	0x04, 0x31
        /*0196*/ 	.short	(.L_965 - .L_964)


	//   ....[0]....
.L_964:
        /*0198*/ 	.word	0x00000180


	//   ....[1]....
        /*019c*/ 	.word	0x00000220


	//   ....[2]....
        /*01a0*/ 	.word	0x00000290


	//   ....[3]....
        /*01a4*/ 	.word	0x0000cfe0


	//   ....[4]....
        /*01a8*/ 	.word	0x0000d010


	//   ....[5]....
        /*01ac*/ 	.word	0x0000d0f0


	//----- nvinfo : EIATTR_COOP_GROUP_MASK_REGIDS
	.align		4
.L_965:
        /*01b0*/ 	.byte	0x04, 0x29
        /*01b2*/ 	.short	(.L_967 - .L_966)


	//   ....[0]....
.L_966:
        /*01b4*/ 	.word	0xffffffff


	//   ....[1]....
        /*01b8*/ 	.word	0xffffffff


	//   ....[2]....
        /*01bc*/ 	.word	0xffffffff


	//   ....[3]....
        /*01c0*/ 	.word	0xffffffff


	//   ....[4]....
        /*01c4*/ 	.word	0xffffffff


	//   ....[5]....
        /*01c8*/ 	.word	0xffffffff


	//   ....[6]....
        /*01cc*/ 	.word	0xffffffff


	//   ....[7]....
        /*01d0*/ 	.word	0xffffffff


	//   ....[8]....
        /*01d4*/ 	.word	0xffffffff


	//   ....[9]....
        /*01d8*/ 	.word	0xffffffff


	//   ....[10]....
        /*01dc*/ 	.word	0xffffffff


	//   ....[11]....
        /*01e0*/ 	.word	0xffffffff


	//   ....[12]....
        /*01e4*/ 	.word	0xffffffff


	//   ....[13]....
        /*01e8*/ 	.word	0xffffffff


	//   ....[14]....
        /*01ec*/ 	.word	0xffffffff


	//   ....[15]....
        /*01f0*/ 	.word	0xffffffff


	//   ....[16]....
        /*01f4*/ 	.word	0xffffffff


	//   ....[17]....
        /*01f8*/ 	.word	0xffffffff


	//   ....[18]....
        /*01fc*/ 	.word	0xffffffff


	//   ....[19]....
        /*0200*/ 	.word	0xffffffff


	//   ....[20]....
        /*0204*/ 	.word	0xffffffff


	//   ....[21]....
        /*0208*/ 	.word	0xffffffff


	//   ....[22]....
        /*020c*/ 	.word	0xffffffff


	//   ....[23]....
        /*0210*/ 	.word	0xffffffff


	//   ....[24]....
        /*0214*/ 	.word	0x0500000f


	//   ....[25]....
        /*0218*/ 	.word	0x0500000f


	//----- nvinfo : EIATTR_COOP_GROUP_INSTR_OFFSETS
	.align		4
.L_967:
        /*021c*/ 	.byte	0x04, 0x28
        /*021e*/ 	.short	(.L_969 - .L_968)


	//   ....[0]....
.L_968:
        /*0220*/ 	.word	0x00000060


	//   ....[1]....
        /*0224*/ 	.word	0x00000190


	//   ....[2]....
        /*0228*/ 	.word	0x00000230


	//   ....[3]....
        /*022c*/ 	.word	0x00000410


	//   ....[4]....
        /*0230*/ 	.word	0x00000640


	//   ....[5]....
        /*0234*/ 	.word	0x00000890


	//   ....[6]....
        /*0238*/ 	.word	0x00000b10


	//   ....[7]....
        /*023c*/ 	.word	0x00000e30


	//   ....[8]....
        /*0240*/ 	.word	0x000012d0


	//   ....[9]....
        /*0244*/ 	.word	0x00004a50


	//   ....[10]....
        /*0248*/ 	.word	0x00004b10


	//   ....[11]....
        /*024c*/ 	.word	0x00005290


	//   ....[12]....
        /*0250*/ 	.word	0x000052f0


	//   ....[13]....
        /*0254*/ 	.word	0x00009760


	//   ....[14]....
        /*0258*/ 	.word	0x00009770


	//   ....[15]....
        /*025c*/ 	.word	0x000097b0


	//   ....[16]....
        /*0260*/ 	.word	0x000097c0


	//   ....[17]....
        /*0264*/ 	.word	0x0000b1e0


	//   ....[18]....
        /*0268*/ 	.word	0x0000b210


	//   ....[19]....
        /*026c*/ 	.word	0x0000b2c0


	//   ....[20]....
        /*0270*/ 	.word	0x0000b2d0


	//   ....[21]....
        /*0274*/ 	.word	0x0000c3b0


	//   ....[22]....
        /*0278*/ 	.word	0x0000c6a0


	//   ....[23]....
        /*027c*/ 	.word	0x0000f5c0


	//   ....[24]....
        /*0280*/ 	.word	0x0000faa0


	//   ....[25]....
        /*0284*/ 	.word	0x0000ff40


	//----- nvinfo : EIATTR_REG_RECONFIG
	.align		4
.L_969:
        /*0288*/ 	.byte	0x01, 0x54
	.zero		2


	//----- nvinfo : EIATTR_SYSCALL_OFFSETS
	.align		4
        /*028c*/ 	.byte	0x04, 0x46
        /*028e*/ 	.short	(.L_971 - .L_970)


	//   ....[0]....
.L_970:
        /*0290*/ 	.word	0x00001640


	//   ....[1]....
        /*0294*/ 	.word	0x0000cbf0


	//   ....[2]....
        /*0298*/ 	.word	0x0000cd30


	//   ....[3]....
        /*029c*/ 	.word	0x0000ce30


	//----- nvinfo : EIATTR_MBARRIER_INSTR_OFFSETS
	.align		4
.L_971:
        /*02a0*/ 	.byte	0x04, 0x39
        /*02a2*/ 	.short	(.L_973 - .L_972)


	//   ....[0]....
.L_972:
        /*02a4*/ 	.word	0x000002b0
        /*02a8*/ 	.word	0x000000ff
        /*02ac*/ 	.word	0x00034800
        /*02b0*/ 	.short	0x0100
        /*02b2*/ 	.byte	0x08
	.zero		1


	//   ....[1]....
        /*02b4*/ 	.word	0x000002c0
        /*02b8*/ 	.word	0x000000ff
        /*02bc*/ 	.word	0x00034820
        /*02c0*/ 	.short	0x0100
        /*02c2*/ 	.byte	0x08
	.zero		1


	//   ....[2]....
        /*02c4*/ 	.word	0x000003b0
        /*02c8*/ 	.word	0x000000ff
        /*02cc*/ 	.word	0x00034830
        /*02d0*/ 	.short	0x0100
        /*02d2*/ 	.byte	0x08
	.zero		1


	//   ....[3]....
        /*02d4*/ 	.word	0x000003c0
        /*02d8*/ 	.word	0x000000ff
        /*02dc*/ 	.word	0x00034840
        /*02e0*/ 	.short	0x0100
        /*02e2*/ 	.byte	0x08
	.zero		1


	//   ....[4]....
        /*02e4*/ 	.word	0x000003d0
        /*02e8*/ 	.word	0x000000ff
        /*02ec*/ 	.word	0x00034838
        /*02f0*/ 	.short	0x0100
        /*02f2*/ 	.byte	0x08
	.zero		1


	//   ....[5]....
        /*02f4*/ 	.word	0x000003e0
        /*02f8*/ 	.word	0x000000ff
        /*02fc*/ 	.word	0x00034848
        /*0300*/ 	.short	0x0100
        /*0302*/ 	.byte	0x08
	.zero		1


	//   ....[6]....
        /*0304*/ 	.word	0x000005f0
        /*0308*/ 	.word	0x000000ff
        /*030c*/ 	.word	0x00034850
        /*0310*/ 	.short	0x0100
        /*0312*/ 	.byte	0x08
	.zero		1


	//   ....[7]....
        /*0314*/ 	.word	0x00000600
        /*0318*/ 	.word	0x000000ff
        /*031c*/ 	.word	0x00034860
        /*0320*/ 	.short	0x0100
        /*0322*/ 	.byte	0x08
	.zero		1


	//   ....[8]....
        /*0324*/ 	.word	0x00000610
        /*0328*/ 	.word	0x000000ff
        /*032c*/ 	.word	0x00034858
        /*0330*/ 	.short	0x0100
        /*0332*/ 	.byte	0x08
	.zero		1


	//   ....[9]....
        /*0334*/ 	.word	0x00000620
        /*0338*/ 	.word	0x000000ff
        /*033c*/ 	.word	0x00034868
        /*0340*/ 	.short	0x0100
        /*0342*/ 	.byte	0x08
	.zero		1


	//   ....[10]....
        /*0344*/ 	.word	0x00000840
        /*0348*/ 	.word	0x000000ff
        /*034c*/ 	.word	0x00034870
        /*0350*/ 	.short	0x0100
        /*0352*/ 	.byte	0x08
	.zero		1


	//   ....[11]....
        /*0354*/ 	.word	0x00000850
        /*0358*/ 	.word	0x000000ff
        /*035c*/ 	.word	0x00034880
        /*0360*/ 	.short	0x0100
        /*0362*/ 	.byte	0x08
	.zero		1


	//   ....[12]....
        /*0364*/ 	.word	0x00000860
        /*0368*/ 	.word	0x000000ff
        /*036c*/ 	.word	0x00034878
        /*0370*/ 	.short	0x0100
        /*0372*/ 	.byte	0x08
	.zero		1


	//   ....[13]....
        /*0374*/ 	.word	0x00000870
        /*0378*/ 	.word	0x000000ff
        /*037c*/ 	.word	0x00034888
        /*0380*/ 	.short	0x0100
        /*0382*/ 	.byte	0x08
	.zero		1


	//   ....[14]....
        /*0384*/ 	.word	0x00000ac0
        /*0388*/ 	.word	0x000000ff
        /*038c*/ 	.word	0x00034890
        /*0390*/ 	.short	0x0100
        /*0392*/ 	.byte	0x08
	.zero		1


	//   ....[15]....
        /*0394*/ 	.word	0x00000ad0
        /*0398*/ 	.word	0x000000ff
        /*039c*/ 	.word	0x000348a0
        /*03a0*/ 	.short	0x0100
        /*03a2*/ 	.byte	0x08
	.zero		1


	//   ....[16]....
        /*03a4*/ 	.word	0x00000ae0
        /*03a8*/ 	.word	0x000000ff
        /*03ac*/ 	.word	0x00034898
        /*03b0*/ 	.short	0x0100
        /*03b2*/ 	.byte	0x08
	.zero		1


	//   ....[17]....
        /*03b4*/ 	.word	0x00000af0
        /*03b8*/ 	.word	0x000000ff
        /*03bc*/ 	.word	0x000348a8
        /*03c0*/ 	.short	0x0100
        /*03c2*/ 	.byte	0x08
	.zero		1


	//   ....[18]....
        /*03c4*/ 	.word	0x00000d80
        /*03c8*/ 	.word	0x000000ff
        /*03cc*/ 	.word	0x000348b0
        /*03d0*/ 	.short	0x0100
        /*03d2*/ 	.byte	0x08
	.zero		1


	//   ....[19]....
        /*03d4*/ 	.word	0x00000d90
        /*03d8*/ 	.word	0x000000ff
        /*03dc*/ 	.word	0x000348c0
        /*03e0*/ 	.short	0x0100
        /*03e2*/ 	.byte	0x08
	.zero		1


	//   ....[20]....
        /*03e4*/ 	.word	0x00000da0
        /*03e8*/ 	.word	0x000000ff
        /*03ec*/ 	.word	0x000348b8
        /*03f0*/ 	.short	0x0100
        /*03f2*/ 	.byte	0x08
	.zero		1


	//   ....[21]....
        /*03f4*/ 	.word	0x00000db0
        /*03f8*/ 	.word	0x000000ff
        /*03fc*/ 	.word	0x000348c8
        /*0400*/ 	.short	0x0100
        /*0402*/ 	.byte	0x08
	.zero		1


	//   ....[22]....
        /*0404*/ 	.word	0x00001680
        /*0408*/ 	.word	0x000000ff
        /*040c*/ 	.word	0x00034800
        /*0410*/ 	.short	0x010a
        /*0412*/ 	.byte	0x27
	.zero		1


	//   ....[23]....
        /*0414*/ 	.word	0x00001700
        /*0418*/ 	.word	0x0000000c
        /*041c*/ 	.word	0x00034830
        /*0420*/ 	.short	0x010a
        /*0422*/ 	.byte	0x3f
	.zero		1


	//   ....[24]....
        /*0424*/ 	.word	0x00001740
        /*0428*/ 	.word	0x0000000c
        /*042c*/ 	.word	0x00034830
        /*0430*/ 	.short	0x010a
        /*0432*/ 	.byte	0x3f
	.zero		1


	//   ....[25]....
        /*0434*/ 	.word	0x00005a40
        /*0438*/ 	.word	0x0000000f
        /*043c*/ 	.word	0x00000000
        /*0440*/ 	.short	0x0101
        /*0442*/ 	.byte	0x3f
	.zero		1


	//   ....[26]....
        /*0444*/ 	.word	0x000065b0
        /*0448*/ 	.word	0x000000ff
        /*044c*/ 	.word	0x00034830
        /*0450*/ 	.short	0x010a
        /*0452*/ 	.byte	0x06
	.zero		1


	//   ....[27]....
        /*0454*/ 	.word	0x000065f0
        /*0458*/ 	.word	0x000000ff
        /*045c*/ 	.word	0x00034830
        /*0460*/ 	.short	0x010a
        /*0462*/ 	.byte	0x06
	.zero		1


	//   ....[28]....
        /*0464*/ 	.word	0x00008d30
        /*0468*/ 	.word	0x000000ff
        /*046c*/ 	.word	0x00034850
        /*0470*/ 	.short	0x010a
        /*0472*/ 	.byte	0x06
	.zero		1


	//   ....[29]....
        /*0474*/ 	.word	0x00008d70
        /*0478*/ 	.word	0x000000ff
        /*047c*/ 	.word	0x00034850
        /*0480*/ 	.short	0x010a
        /*0482*/ 	.byte	0x06
	.zero		1


	//   ....[30]....
        /*0484*/ 	.word	0x0000a7b0
        /*0488*/ 	.word	0x0000000c
        /*048c*/ 	.word	0x00000000
        /*0490*/ 	.short	0x0101
        /*0492*/ 	.byte	0x3f
	.zero		1


	//   ....[31]....
        /*0494*/ 	.word	0x0000ab10
        /*0498*/ 	.word	0x00000084
        /*049c*/ 	.word	0x00000000
        /*04a0*/ 	.short	0x0101
        /*04a2*/ 	.byte	0x3f
	.zero		1


	//   ....[32]....
        /*04a4*/ 	.word	0x0000b150
        /*04a8*/ 	.word	0x000000ff
        /*04ac*/ 	.word	0x00034850
        /*04b0*/ 	.short	0x010a
        /*04b2*/ 	.byte	0x05
	.zero		1


	//   ....[33]....
        /*04b4*/ 	.word	0x0000b190
        /*04b8*/ 	.word	0x000000ff
        /*04bc*/ 	.word	0x00034850
        /*04c0*/ 	.short	0x010a
        /*04c2*/ 	.byte	0x05
	.zero		1


	//   ....[34]....
        /*04c4*/ 	.word	0x0000ba30
        /*04c8*/ 	.word	0x00000004
        /*04cc*/ 	.word	0x00000000
        /*04d0*/ 	.short	0x0101
        /*04d2*/ 	.byte	0x3f
	.zero		1


	//   ....[35]....
        /*04d4*/ 	.word	0x0000c590
        /*04d8*/ 	.word	0x000000ff
        /*04dc*/ 	.word	0x00000000
        /*04e0*/ 	.short	0x0101
        /*04e2*/ 	.byte	0x07
	.zero		1


	//   ....[36]....
        /*04e4*/ 	.word	0x0000c5a0
        /*04e8*/ 	.word	0x000000ff
        /*04ec*/ 	.word	0x00000000
        /*04f0*/ 	.short	0x0101
        /*04f2*/ 	.byte	0x06
	.zero		1


	//   ....[37]....
        /*04f4*/ 	.word	0x0000d470
        /*04f8*/ 	.word	0x00000005
        /*04fc*/ 	.word	0x00034840
        /*0500*/ 	.short	0x010a
        /*0502*/ 	.byte	0x3f
	.zero		1


	//   ....[38]....
        /*0504*/ 	.word	0x0000d950
        /*0508*/ 	.word	0x0000000a
        /*050c*/ 	.word	0x00034820
        /*0510*/ 	.short	0x010a
        /*0512*/ 	.byte	0x3f
	.zero		1


	//   ....[39]....
        /*0514*/ 	.word	0x0000dc40
        /*0518*/ 	.word	0x00000002
        /*051c*/ 	.word	0x00034840
        /*0520*/ 	.short	0x010a
        /*0522*/ 	.byte	0x3f
	.zero		1


	//   ....[40]....
        /*0524*/ 	.word	0x0000def0
        /*0528*/ 	.word	0x00000002
        /*052c*/ 	.word	0x00034860
        /*0530*/ 	.short	0x010a
        /*0532*/ 	.byte	0x3f
	.zero		1


	//   ....[41]....
        /*0534*/ 	.word	0x0000e420
        /*0538*/ 	.word	0x00000002
        /*053c*/ 	.word	0x00034840
        /*0540*/ 	.short	0x010a
        /*0542*/ 	.byte	0x3f
	.zero		1


	//   ....[42]....
        /*0544*/ 	.word	0x0000e6d0
        /*0548*/ 	.word	0x00000002
        /*054c*/ 	.word	0x00034860
        /*0550*/ 	.short	0x010a
        /*0552*/ 	.byte	0x3f
	.zero		1


	//   ....[43]....
        /*0554*/ 	.word	0x0000eb70
        /*0558*/ 	.word	0x00000002
        /*055c*/ 	.word	0x00034840
        /*0560*/ 	.short	0x010a
        /*0562*/ 	.byte	0x3f
	.zero		1


	//   ....[44]....
        /*0564*/ 	.word	0x0000ee20
        /*0568*/ 	.word	0x00000002
        /*056c*/ 	.word	0x00034860
        /*0570*/ 	.short	0x010a
        /*0572*/ 	.byte	0x3f
	.zero		1


	//   ....[45]....
        /*0574*/ 	.word	0x0000f160
        /*0578*/ 	.word	0x00000002
        /*057c*/ 	.word	0x00034860
        /*0580*/ 	.short	0x010a
        /*0582*/ 	.byte	0x3f
	.zero		1


	//   ....[46]....
        /*0584*/ 	.word	0x0000f540
        /*0588*/ 	.word	0x00000000
        /*058c*/ 	.word	0x00034820
        /*0590*/ 	.short	0x010a
        /*0592*/ 	.byte	0x3f
	.zero		1


	//   ....[47]....
        /*0594*/ 	.word	0x0000f6e0
        /*0598*/ 	.word	0x00000006
        /*059c*/ 	.word	0x00000000
        /*05a0*/ 	.short	0x010a
        /*05a2*/ 	.byte	0x3f
	.zero		1


	//   ....[48]....
        /*05a4*/ 	.word	0x0000f750
        /*05a8*/ 	.word	0x00000003
        /*05ac*/ 	.word	0x00000000
        /*05b0*/ 	.short	0x010a
        /*05b2*/ 	.byte	0x3f
	.zero		1


	//   ....[49]....
        /*05b4*/ 	.word	0x0000f7b0
        /*05b8*/ 	.word	0x00000010
        /*05bc*/ 	.word	0x00000000
        /*05c0*/ 	.short	0x010a
        /*05c2*/ 	.byte	0x3f
	.zero		1


	//   ....[50]....
        /*05c4*/ 	.word	0x0000f7e0
        /*05c8*/ 	.word	0x00000003
        /*05cc*/ 	.word	0x00000000
        /*05d0*/ 	.short	0x010a
        /*05d2*/ 	.byte	0x3f
	.zero		1


	//   ....[51]....
        /*05d4*/ 	.word	0x0000f850
        /*05d8*/ 	.word	0x00000003
        /*05dc*/ 	.word	0x00034800
        /*05e0*/ 	.short	0x010a
        /*05e2*/ 	.byte	0x3f
	.zero		1


	//   ....[52]....
        /*05e4*/ 	.word	0x0000f8a0
        /*05e8*/ 	.word	0x0000000c
        /*05ec*/ 	.word	0x00034830
        /*05f0*/ 	.short	0x010a
        /*05f2*/ 	.byte	0x3f
	.zero		1


	//   ....[53]....
        /*05f4*/ 	.word	0x0000f900
        /*05f8*/ 	.word	0x0000000b
        /*05fc*/ 	.word	0x00034830
        /*0600*/ 	.short	0x010a
        /*0602*/ 	.byte	0x3f
	.zero		1


	//   ....[54]....
        /*0604*/ 	.word	0x0000f960
        /*0608*/ 	.word	0x0000000b
        /*060c*/ 	.word	0x00034850
        /*0610*/ 	.short	0x010a
        /*0612*/ 	.byte	0x3f
	.zero		1


	//   ....[55]....
        /*0614*/ 	.word	0x0000f9c0
        /*0618*/ 	.word	0x00000003
        /*061c*/ 	.word	0x00034850
        /*0620*/ 	.short	0x010a
        /*0622*/ 	.byte	0x3f
	.zero		1


	//   ....[56]....
        /*0624*/ 	.word	0x0000fb60
        /*0628*/ 	.word	0x00000005
        /*062c*/ 	.word	0x00034840
        /*0630*/ 	.short	0x010a
        /*0632*/ 	.byte	0x3f
	.zero		1


	//   ....[57]....
        /*0634*/ 	.word	0x0000fbe0
        /*0638*/ 	.word	0x00000007
        /*063c*/ 	.word	0x00034820
        /*0640*/ 	.short	0x010a
        /*0642*/ 	.byte	0x3f
	.zero		1


	//   ....[58]....
        /*0644*/ 	.word	0x0000fc30
        /*0648*/ 	.word	0x00000002
        /*064c*/ 	.word	0x00034840
        /*0650*/ 	.short	0x010a
        /*0652*/ 	.byte	0x3f
	.zero		1


	//   ....[59]....
        /*0654*/ 	.word	0x0000fc80
        /*0658*/ 	.word	0x00000002
        /*065c*/ 	.word	0x00034860
        /*0660*/ 	.short	0x010a
        /*0662*/ 	.byte	0x3f
	.zero		1


	//   ....[60]....
        /*0664*/ 	.word	0x0000fcd0
        /*0668*/ 	.word	0x00000002
        /*066c*/ 	.word	0x00034840
        /*0670*/ 	.short	0x010a
        /*0672*/ 	.byte	0x3f
	.zero		1


	//   ....[61]....
        /*0674*/ 	.word	0x0000fd20
        /*0678*/ 	.word	0x00000002
        /*067c*/ 	.word	0x00034860
        /*0680*/ 	.short	0x010a
        /*0682*/ 	.byte	0x3f
	.zero		1


	//   ....[62]....
        /*0684*/ 	.word	0x0000fd70
        /*0688*/ 	.word	0x00000002
        /*068c*/ 	.word	0x00034840
        /*0690*/ 	.short	0x010a
        /*0692*/ 	.byte	0x3f
	.zero		1


	//   ....[63]....
        /*0694*/ 	.word	0x0000fdc0
        /*0698*/ 	.word	0x00000002
        /*069c*/ 	.word	0x00034860
        /*06a0*/ 	.short	0x010a
        /*06a2*/ 	.byte	0x3f
	.zero		1


	//   ....[64]....
        /*06a4*/ 	.word	0x0000fe10
        /*06a8*/ 	.word	0x00000002
        /*06ac*/ 	.word	0x00034860
        /*06b0*/ 	.short	0x010a
        /*06b2*/ 	.byte	0x3f
	.zero		1


	//   ....[65]....
        /*06b4*/ 	.word	0x0000fe60
        /*06b8*/ 	.word	0x00000000
        /*06bc*/ 	.word	0x00034820
        /*06c0*/ 	.short	0x010a
        /*06c2*/ 	.byte	0x3f
	.zero		1


	//   ....[66]....
        /*06c4*/ 	.word	0x00010000
        /*06c8*/ 	.word	0x00000006
        /*06cc*/ 	.word	0x00000000
        /*06d0*/ 	.short	0x010a
        /*06d2*/ 	.byte	0x3f
	.zero		1


	//   ....[67]....
        /*06d4*/ 	.word	0x00010050
        /*06d8*/ 	.word	0x00000003
        /*06dc*/ 	.word	0x00000000
        /*06e0*/ 	.short	0x010a
        /*06e2*/ 	.byte	0x3f
	.zero		1


	//   ....[68]....
        /*06e4*/ 	.word	0x000100a0
        /*06e8*/ 	.word	0x00000010
        /*06ec*/ 	.word	0x00000000
        /*06f0*/ 	.short	0x010a
        /*06f2*/ 	.byte	0x3f
	.zero		1


	//----- nvinfo : EIATTR_NUM_MBARRIERS
	.align		4
.L_973:
        /*06f4*/ 	.byte	0x03, 0x38
        /*06f6*/ 	.short	0x0016


	//----- nvinfo : EIATTR_EXIT_INSTR_OFFSETS
	.align		4
        /*06f8*/ 	.byte	0x04, 0x1c
        /*06fa*/ 	.short	(.L_975 - .L_974)


	//   ....[0]....
.L_974:
        /*06fc*/ 	.word	0x00000f90


	//   ....[1]....
        /*0700*/ 	.word	0x0000c660


	//   ....[2]....
        /*0704*/ 	.word	0x0000c6c0


	//   ....[3]....
        /*0708*/ 	.word	0x0000f830


	//----- nvinfo : EIATTR_MAX_THREADS
	.align		4
.L_975:
        /*070c*/ 	.byte	0x04, 0x05
        /*070e*/ 	.short	(.L_977 - .L_976)
.L_976:
        /*0710*/ 	.word	0x00000180
        /*0714*/ 	.word	0x00000001
        /*0718*/ 	.word	0x00000001


	//----- nvinfo : EIATTR_CRS_STACK_SIZE
	.align		4
.L_977:
        /*071c*/ 	.byte	0x04, 0x1e
        /*071e*/ 	.short	(.L_979 - .L_978)
.L_978:
        /*0720*/ 	.word	0x00000000


	//----- nvinfo : EIATTR_CBANK_PARAM_SIZE
	.align		4
.L_979:
        /*0724*/ 	.byte	0x03, 0x19
        /*0726*/ 	.short	0x0bf0


	//----- nvinfo : EIATTR_PARAM_CBANK
	.align		4
        /*0728*/ 	.byte	0x04, 0x0a
        /*072a*/ 	.short	(.L_981 - .L_980)
	.align		4
.L_980:
        /*072c*/ 	.word	index@(.nv.constant0._ZN7cutlass13device_kernelIN5flash11enable_sm90INS1_16FlashAttnFwdSm90INS1_25CollectiveMainloopFwdSm90ILi2EN4cute5tupleIJNS5_1CILi2EEENS7_ILi1EEES9_EEENS6_IJNS7_ILi128EEENS7_ILi176EEESB_EEELi128ENS_10bfloat16_tEfNS_4arch4Sm90ELb0ELb0ELb0ELb0ELb0ELb0ELb0ELb1ELb1ELb0ELb0ELb0EEENS1_21CollectiveEpilogueFwdINS6_IJSB_SB_SC_EEESA_SE_SG_Li256ELb0ELb0ELb0ELb0EEENS1_29StaticPersistentTileSchedulerILb0EEEEEEEEEvNT_6ParamsE)
        /*0730*/ 	.short	0x0210
        /*0732*/ 	.short	0x0bf0


	//----- nvinfo : EIATTR_SW_WAR
	.align		4
.L_981:
        /*0734*/ 	.byte	0x04, 0x36
        /*0736*/ 	.short	(.L_983 - .L_982)
.L_982:
        /*0738*/ 	.word	0x00000008
.L_983:


//--------------------- .nv.info._ZN7cutlass13device_kernelIN5flash11enable_sm90INS1_16FlashAttnFwdSm90INS1_25CollectiveMainloopFwdSm90ILi2EN4cute5tupleIJNS5_1CILi1EEES8_S8_EEENS6_IJNS7_ILi128EEENS7_ILi176EEESA_EEELi128ENS_10bfloat16_tEfNS_4arch4Sm90ELb0ELb0ELb0ELb1ELb0ELb0ELb0ELb1ELb1ELb0ELb0ELb0EEENS1_21CollectiveEpilogueFwdINS6_IJSA_SA_SB_EEES9_SD_SF_Li256ELb1ELb0ELb0ELb0EEENS1_36VarlenDynamicPersistentTileSchedulerILi128ELi176ELi256ELi32ELb0ELb0ELb1ELb0ELb1ELb1EEEEEEEEEvNT_6ParamsE --------------------------
	.section	.nv.info._ZN7cutlass13device_kernelIN5flash11enable_sm90INS1_16FlashAttnFwdSm90INS1_25CollectiveMainloopFwdSm90ILi2EN4cute5tupleIJNS5_1CILi1EEES8_S8_EEENS6_IJNS7_ILi128EEENS7_ILi176EEESA_EEELi128ENS_10bfloat16_tEfNS_4arch4Sm90ELb0ELb0ELb0ELb1ELb0ELb0ELb0ELb1ELb1ELb0ELb0ELb0EEENS1_21CollectiveEpilogueFwdINS6_IJSA_SA_SB_EEES9_SD_SF_Li256ELb1ELb0ELb0ELb0EEENS1_36VarlenDynamicPersistentTileSchedulerILi128ELi176ELi256ELi32ELb0ELb0ELb1ELb0ELb1ELb1EEEEEEEEEvNT_6ParamsE,"",@"SHT_CUDA_INFO"
	.sectionflags	@""
	.align	4


	//----- nvinfo : EIATTR_CUDA_API_VERSION
	.align		4
        /*0000*/ 	.byte	0x04, 0x37
        /*0002*/ 	.short	(.L_985 - .L_984)
.L_984:
        /*0004*/ 	.word	0x00000082


	//----- nvinfo : EIATTR_KPARAM_INFO
	.align		4
.L_985:
        /*0008*/ 	.byte	0x04, 0x17
        /*000a*/ 	.short	(.L_987 - .L_986)
.L_986:
        /*000c*/ 	.word	0x00000000
        /*0010*/ 	.short	0x0000
        /*0012*/ 	.short	0x0070
        /*0014*/ 	.byte	0x00, 0xf0, 0x01, 0x28


	//----- nvinfo : EIATTR_SPARSE_MMA_MASK
	.align		4
.L_987:
        /*0018*/ 	.byte	0x03, 0x50
        /*001a*/ 	.short	0x0000


	//----- nvinfo : EIATTR_MAXREG_COUNT
	.align		4
        /*001c*/ 	.byte	0x03, 0x1b
        /*001e*/ 	.short	0x00a8


	//----- nvinfo : EIATTR_NUM_BARRIERS
	.align		4
        /*0020*/ 	.byte	0x02, 0x4c
        /*0022*/ 	.byte	0x10
	.zero		1


	//----- nvinfo : EIATTR_EXTERNS
	.align		4
        /*0024*/ 	.byte	0x04, 0x0f
        /*0026*/ 	.short	(.L_989 - .L_988)


	//   ....[0]....
	.align		4
.L_988:
        /*0028*/ 	.word	index@(__assertfail)


	//----- nvinfo : EIATTR_ANNOTATIONS
	.align		4
.L_989:
        /*002c*/ 	.byte	0x04, 0x55
        /*002e*/ 	.short	(.L_991 - .L_990)


	//   ....[0]....
.L_990:
        /* <DEDUP_REMOVED lines=39> */


	//----- nvinfo : EIATTR_MERCURY_ISA_VERSION
	.align		4
.L_991:
        /*0290*/ 	.byte	0x03, 0x5f
        /*0292*/ 	.short	0x0101


	//----- nvinfo : EIATTR_UNUSED_LOAD_BYTE_OFFSET
	.align		4
        /*0294*/ 	.byte	0x04, 0x44
        /*0296*/ 	.short	(.L_993 - .L_992)


	//   ....[0]....
.L_992:
        /*0298*/ 	.word	0x00000a60
        /*029c*/ 	.word	0x0000fff0


	//   ....[1]....
        /*02a0*/ 	.word	0x0000bd90
        /*02a4*/ 	.word	0x0000fff0


	//----- nvinfo : EIATTR_INT_WARP_WIDE_INSTR_OFFSETS
	.align		4
.L_993:
        /*02a8*/ 	.byte	0x04, 0x31
        /*02aa*/ 	.short	(.L_995 - .L_994)


	//   ....[0]....
.L_994:
        /*02ac*/ 	.word	0x00000150


	//   ....[1]....
        /*02b0*/ 	.word	0x000001f0


	//   ....[2]....
        /*02b4*/ 	.word	0x00000260


	//   ....[3]....
        /*02b8*/ 	.word	0x0000e9f0


	//   ....[4]....
        /*02bc*/ 	.word	0x0000ea80


	//   ....[5]....
        /*02c0*/ 	.word	0x0000ef00


	//   ....[6]....
        /*02c4*/ 	.word	0x0000ef30


	//   ....[7]....
        /*02c8*/ 	.word	0x0000f140


	//   ....[8]....
        /*02cc*/ 	.word	0x000112b0


	//   ....[9]....
        /*02d0*/ 	.word	0x00011340


	//----- nvinfo : EIATTR_COOP_GROUP_MASK_REGIDS
	.align		4
.L_995:
        /*02d4*/ 	.byte	0x04, 0x29
        /*02d6*/ 	.short	(.L_997 - .L_996)


	//   ....[0]....
.L_996:
        /*02d8*/ 	.word	0xffffffff


	//   ....[1]....
        /*02dc*/ 	.word	0xffffffff


	//   ....[2]....
        /*02e0*/ 	.word	0xffffffff


	//   ....[3]....
        /*02e4*/ 	.word	0xffffffff


	//   ....[4]....
        /*02e8*/ 	.word	0xffffffff


	//   ....[5]....
        /*02ec*/ 	.word	0xffffffff


	//   ....[6]....
        /*02f0*/ 	.word	0xffffffff


	//   ....[7]....
        /*02f4*/ 	.word	0xffffffff


	//   ....[8]....
        /*02f8*/ 	.word	0xffffffff


	//   ....[9]....
        /*02fc*/ 	.word	0xffffffff


	//   ....[10]....
        /*0300*/ 	.word	0xffffffff


	//   ....[11]....
        /*0304*/ 	.word	0xffffffff


	//   ....[12]....
        /*0308*/ 	.word	0xffffffff


	//   ....[13]....
        /*030c*/ 	.word	0xffffffff


	//   ....[14]....
        /*0310*/ 	.word	0xffffffff


	//   ....[15]....
        /*0314*/ 	.word	0xffffffff


	//   ....[16]....
        /*0318*/ 	.word	0xffffffff


	//   ....[17]....
        /*031c*/ 	.word	0xffffffff


	//   ....[18]....
        /*0320*/ 	.word	0xffffffff


	//   ....[19]....
        /*0324*/ 	.word	0xffffffff


	//   ....[20]....
        /*0328*/ 	.word	0xffffffff


	//   ....[21]....
        /*032c*/ 	.word	0xffffffff


	//   ....[22]....
        /*0330*/ 	.word	0xffffffff


	//   ....[23]....
        /*0334*/ 	.word	0xffffffff


	//   ....[24]....
        /*0338*/ 	.word	0xffffffff


	//   ....[25]....
        /*033c*/ 	.word	0xffffffff


	//   ....[26]....
        /*0340*/ 	.word	0xffffffff


	//   ....[27]....
        /*0344*/ 	.word	0xffffffff


	//   ....[28]....
        /*0348*/ 	.word	0xffffffff


	//   ....[29]....
        /*034c*/ 	.word	0xffffffff


	//   ....[30]....
        /*0350*/ 	.word	0xffffffff


	//   ....[31]....
        /*0354*/ 	.word	0xffffffff


	//   ....[32]....
        /*0358*/ 	.word	0xffffffff


	//   ....[33]....
        /*035c*/ 	.word	0xffffffff


	//   ....[34]....
        /*0360*/ 	.word	0xffffffff


	//   ....[35]....
        /*0364*/ 	.word	0xffffffff


	//   ....[36]....
        /*0368*/ 	.word	0xffffffff


	//   ....[37]....
        /*036c*/ 	.word	0xffffffff


	//   ....[38]....
        /*0370*/ 	.word	0xffffffff


	//   ....[39]....
        /*0374*/ 	.word	0xffffffff


	//   ....[40]....
        /*0378*/ 	.word	0xffffffff


	//   ....[41]....
        /*037c*/ 	.word	0xffffffff


	//   ....[42]....
        /*0380*/ 	.word	0xffffffff


	//   ....[43]....
        /*0384*/ 	.word	0xffffffff


	//   ....[44]....
        /*0388*/ 	.word	0xffffffff


	//   ....[45]....
        /*038c*/ 	.word	0xffffffff


	//   ....[46]....
        /*0390*/ 	.word	0xffffffff


	//   ....[47]....
        /*0394*/ 	.word	0xffffffff


	//   ....[48]....
        /*0398*/ 	.word	0xffffffff


	//   ....[49]....
        /*039c*/ 	.word	0xffffffff


	//   ....[50]....
        /*03a0*/ 	.word	0xffffffff


	//   ....[51]....
        /*03a4*/ 	.word	0xffffffff


	//   ....[52]....
        /*03a8*/ 	.word	0xffffffff


	//   ....[53]....
        /*03ac*/ 	.word	0xffffffff


	//   ....[54]....
        /*03b0*/ 	.word	0x0500000f


	//   ....[55]....
        /*03b4*/ 	.word	0x0500000f


	//   ....[56]....
        /*03b8*/ 	.word	0x0500000f


	//   ....[57]....
        /*03bc*/ 	.word	0x0500000f


	//   ....[58]....
        /*03c0*/ 	.word	0x0500000f


	//   ....[59]....
        /*03c4*/ 	.word	0x0500000f


	//   ....[60]....
        /*03c8*/ 	.word	0x0500000f


	//   ....[61]....
        /*03cc*/ 	.word	0x0500000f


	//   ....[62]....
        /*03d0*/ 	.word	0x0500000f


	//   ....[63]....
        /*03d4*/ 	.word	0x0500000f


	//   ....[64]....
        /*03d8*/ 	.word	0x0500000f


	//   ....[65]....
        /*03dc*/ 	.word	0x0500000f


	//   ....[66]....
        /*03e0*/ 	.word	0x0500000f


	//   ....[67]....
        /*03e4*/ 	.word	0x0500000f


	//   ....[68]....
        /*03e8*/ 	.word	0x0500000f


	//   ....[69]....
        /*03ec*/ 	.word	0x0500000f


	//   ....[70]....
        /*03f0*/ 	.word	0x0500000f


	//   ....[71]....
        /*03f4*/ 	.word	0x0500000f


	//   ....[72]....
        /*03f8*/ 	.word	0x0500000f


	//----- nvinfo : EIATTR_COOP_GROUP_INSTR_OFFSETS
	.align		4
.L_997:
        /*03fc*/ 	.byte	0x04, 0x28
        /*03fe*/ 	.short	(.L_999 - .L_998)


	//   ....[0]....
.L_998:
        /*0400*/ 	.word	0x00000060


	//   ....[1]....
        /*0404*/ 	.word	0x00000160


	//   ....[2]....
        /*0408*/ 	.word	0x00000210


	//   ....[3]....
        /*040c*/ 	.word	0x000003d0


	//   ....[4]....
        /*0410*/ 	.word	0x00000530


	//   ....[5]....
        /*0414*/ 	.word	0x00000650


	//   ....[6]....
        /*0418*/ 	.word	0x000007b0


	//   ....[7]....
        /*041c*/ 	.word	0x000012a0


	//   ....[8]....
        /*0420*/ 	.word	0x000048e0


	//   ....[9]....
        /*0424*/ 	.word	0x00004970


	//   ....[10]....
        /*0428*/ 	.word	0x00004f10


	//   ....[11]....
        /*042c*/ 	.word	0x00004fd0


	//   ....[12]....
        /*0430*/ 	.word	0x00009270


	//   ....[13]....
        /*0434*/ 	.word	0x000092a0


	//   ....[14]....
        /*0438*/ 	.word	0x00009d30


	//   ....[15]....
        /*043c*/ 	.word	0x00009de0


	//   ....[16]....
        /*0440*/ 	.word	0x0000b240


	//   ....[17]....
        /*0444*/ 	.word	0x0000b2a0


	//   ....[18]....
        /*0448*/ 	.word	0x0000b790


	//   ....[19]....
        /*044c*/ 	.word	0x0000b7a0


	//   ....[20]....
        /*0450*/ 	.word	0x0000db60


	//   ....[21]....
        /*0454*/ 	.word	0x0000dcf0


	//   ....[22]....
        /*0458*/ 	.word	0x0000dd20


	//   ....[23]....
        /*045c*/ 	.word	0x0000dd60


	//   ....[24]....
        /*0460*/ 	.word	0x0000ddc0


	//   ....[25]....
        /*0464*/ 	.word	0x0000de20


	//   ....[26]....
        /*0468*/ 	.word	0x0000de60


	//   ....[27]....
        /*046c*/ 	.word	0x0000e010


	//   ....[28]....
        /*0470*/ 	.word	0x0000e070


	//   ....[29]....
        /*0474*/ 	.word	0x0000e0b0


	//   ....[30]....
        /*0478*/ 	.word	0x0000e0f0


	//   ....[31]....
        /*047c*/ 	.word	0x0000e120


	//   ....[32]....
        /*0480*/ 	.word	0x0000e150


	//   ....[33]....
        /*0484*/ 	.word	0x0000e1e0


	//   ....[34]....
        /*0488*/ 	.word	0x0000e210


	//   ....[35]....
        /*048c*/ 	.word	0x0000e2a0


	//   ....[36]....
        /*0490*/ 	.word	0x00011760


	//   ....[37]....
        /*0494*/ 	.word	0x00011770


	//   ....[38]....
        /*0498*/ 	.word	0x00011880


	//   ....[39]....
        /*049c*/ 	.word	0x000118e0


	//   ....[40]....
        /*04a0*/ 	.word	0x00011920


	//   ....[41]....
        /*04a4*/ 	.word	0x00011960


	//   ....[42]....
        /*04a8*/ 	.word	0x00011990


	//   ....[43]....
        /*04ac*/ 	.word	0x000119c0


	//   ....[44]....
        /*04b0*/ 	.word	0x00011b50


	//   ....[45]....
        /*04b4*/ 	.word	0x00011bb0


	//   ....[46]....
        /*04b8*/ 	.word	0x00011bf0


	//   ....[47]....
        /*04bc*/ 	.word	0x00011c30


	//   ....[48]....
        /*04c0*/ 	.word	0x00011c60


	//   ....[49]....
        /*04c4*/ 	.word	0x00011c90


	//   ....[50]....
        /*04c8*/ 	.word	0x00011d50


	//   ....[51]....
        /*04cc*/ 	.word	0x00011d70


	//   ....[52]....
        /*04d0*/ 	.word	0x00011de0


	//   ....[53]....
        /*04d4*/ 	.word	0x00012230


	//   ....[54]....
        /*04d8*/ 	.word	0x00012710


	//   ....[55]....
        /*04dc*/ 	.word	0x00012b30


	//   ....[56]....
        /*04e0*/ 	.word	0x00012bc0


	//   ....[57]....
        /*04e4*/ 	.word	0x00012c60


	//   ....[58]....
        /*04e8*/ 	.word	0x00012d10


	//   ....[59]....
        /*04ec*/ 	.word	0x00012d90


	//   ....[60]....
        /*04f0*/ 	.word	0x00012e10


	//   ....[61]....
        /*04f4*/ 	.word	0x00012e90


	//   ....[62]....
        /*04f8*/ 	.word	0x00012f10


	//   ....[63]....
        /*04fc*/ 	.word	0x00012fa0


	//   ....[64]....
        /*0500*/ 	.word	0x00013050


	//   ....[65]....
        /*0504*/ 	.word	0x000130d0


	//   ....[66]....
        /*0508*/ 	.word	0x00013150


	//   ....[67]....
        /*050c*/ 	.word	0x000131d0


	//   ....[68]....
        /*0510*/ 	.word	0x00013250


	//   ....[69]....
        /*0514*/ 	.word	0x000132c0


	//   ....[70]....
        /*0518*/ 	.word	0x00013360


	//   ....[71]....
        /*051c*/ 	.word	0x000133f0


	//   ....[72]....
        /*0520*/ 	.word	0x00013510


	//----- nvinfo : EIATTR_REG_RECONFIG
	.align		4
.L_999:
        /*0524*/ 	.byte	0x01, 0x54
	.zero		2


	//----- nvinfo : EIATTR_SYSCALL_OFFSETS
	.align		4
        /*0528*/ 	.byte	0x04, 0x46
        /*052a*/ 	.short	(.L_1001 - .L_1000)


	//   ....[0]....
.L_1000:
        /*052c*/ 	.word	0x00001490


	//   ....[1]....
        /*0530*/ 	.word	0x0000ec10


	//   ....[2]....
        /*0534*/ 	.word	0x0000ed50


	//   ....[3]....
        /*0538*/ 	.word	0x0000ee50


	//----- nvinfo : EIATTR_MBARRIER_INSTR_OFFSETS
	.align		4
.L_1001:
        /*053c*/ 	.byte	0x04, 0x39
        /*053e*/ 	.short	(.L_1003 - .L_1002)


	//   ....[0]....
.L_1002:
        /*0540*/ 	.word	0x00000280
        /*0544*/ 	.word	0x000000ff
        /*0548*/ 	.word	0x00034800
        /*054c*/ 	.short	0x0100
        /*054e*/ 	.byte	0x08
	.zero		1


	//   ....[1]....
        /*0550*/ 	.word	0x00000290
        /*0554*/ 	.word	0x000000ff
        /*0558*/ 	.word	0x00034820
        /*055c*/ 	.short	0x0100
        /*055e*/ 	.byte	0x08
	.zero		1


	//   ....[2]....
        /*0560*/ 	.word	0x00000380
        /*0564*/ 	.word	0x000000ff
        /*0568*/ 	.word	0x00034830
        /*056c*/ 	.short	0x0100
        /*056e*/ 	.byte	0x08
	.zero		1


	//   ....[3]....
        /*0570*/ 	.word	0x00000390
        /*0574*/ 	.word	0x000000ff
        /*0578*/ 	.word	0x00034840
        /*057c*/ 	.short	0x0100
        /*057e*/ 	.byte	0x08
	.zero		1


	//   ....[4]....
        /*0580*/ 	.word	0x000003a0
        /*0584*/ 	.word	0x000000ff
        /*0588*/ 	.word	0x00034838
        /*058c*/ 	.short	0x0100
        /*058e*/ 	.byte	0x08
	.zero		1


	//   ....[5]....
        /*0590*/ 	.word	0x000003b0
        /*0594*/ 	.word	0x000000ff
        /*0598*/ 	.word	0x00034848
        /*059c*/ 	.short	0x0100
        /*059e*/ 	.byte	0x08
	.zero		1


	//   ....[6]....
        /*05a0*/ 	.word	0x000004e0
        /*05a4*/ 	.word	0x000000ff
        /*05a8*/ 	.word	0x00034850
        /*05ac*/ 	.short	0x0100
        /*05ae*/ 	.byte	0x08
	.zero		1


	//   ....[7]....
        /*05b0*/ 	.word	0x000004f0
        /*05b4*/ 	.word	0x000000ff
        /*05b8*/ 	.word	0x00034860
        /*05bc*/ 	.short	0x0100
        /*05be*/ 	.byte	0x08
	.zero		1


	//   ....[8]....
        /*05c0*/ 	.word	0x00000500
        /*05c4*/ 	.word	0x000000ff
        /*05c8*/ 	.word	0x00034858
        /*05cc*/ 	.short	0x0100
        /*05ce*/ 	.byte	0x08
	.zero		1


	//   ....[9]....
        /*05d0*/ 	.word	0x00000510
        /*05d4*/ 	.word	0x000000ff
        /*05d8*/ 	.word	0x00034868
        /*05dc*/ 	.short	0x0100
        /*05de*/ 	.byte	0x08
	.zero		1


	//   ....[10]....
        /*05e0*/ 	.word	0x00000600
        /*05e4*/ 	.word	0x000000ff
        /*05e8*/ 	.word	0x00034870
        /*05ec*/ 	.short	0x0100
        /*05ee*/ 	.byte	0x06
	.zero		1


	//   ....[11]....
        /*05f0*/ 	.word	0x00000610
        /*05f4*/ 	.word	0x000000ff
        /*05f8*/ 	.word	0x00034880
        /*05fc*/ 	.short	0x0100
        /*05fe*/ 	.byte	0x06
	.zero		1


	//   ....[12]....
        /*0600*/ 	.word	0x00000620
        /*0604*/ 	.word	0x000000ff
        /*0608*/ 	.word	0x00034878
        /*060c*/ 	.short	0x0100
        /*060e*/ 	.byte	0x06
	.zero		1


	//   ....[13]....
        /*0610*/ 	.word	0x00000630
        /*0614*/ 	.word	0x000000ff
        /*0618*/ 	.word	0x00034888
        /*061c*/ 	.short	0x0100
        /*061e*/ 	.byte	0x06
	.zero		1


	//   ....[14]....
        /*0620*/ 	.word	0x00000760
        /*0624*/ 	.word	0x000000ff
        /*0628*/ 	.word	0x00034890
        /*062c*/ 	.short	0x0100
        /*062e*/ 	.byte	0x08
	.zero		1


	//   ....[15]....
        /*0630*/ 	.word	0x00000770
        /*0634*/ 	.word	0x000000ff
        /*0638*/ 	.word	0x000348a0
        /*063c*/ 	.short	0x0100
        /*063e*/ 	.byte	0x08
	.zero		1


	//   ....[16]....
        /*0640*/ 	.word	0x00000780
        /*0644*/ 	.word	0x000000ff
        /*0648*/ 	.word	0x00034898
        /*064c*/ 	.short	0x0100
        /*064e*/ 	.byte	0x08
	.zero		1


	//   ....[17]....
        /*0650*/ 	.word	0x00000790
        /*0654*/ 	.word	0x000000ff
        /*0658*/ 	.word	0x000348a8
        /*065c*/ 	.short	0x0100
        /*065e*/ 	.byte	0x08
	.zero		1


	//   ....[18]....
        /*0660*/ 	.word	0x000008c0
        /*0664*/ 	.word	0x000000ff
        /*0668*/ 	.word	0x000348b0
        /*066c*/ 	.short	0x0100
        /*066e*/ 	.byte	0x08
	.zero		1


	//   ....[19]....
        /*0670*/ 	.word	0x000008d0
        /*0674*/ 	.word	0x000000ff
        /*0678*/ 	.word	0x000348c0
        /*067c*/ 	.short	0x0100
        /*067e*/ 	.byte	0x08
	.zero		1


	//   ....[20]....
        /*0680*/ 	.word	0x000008e0
        /*0684*/ 	.word	0x000000ff
        /*0688*/ 	.word	0x000348b8
        /*068c*/ 	.short	0x0100
        /*068e*/ 	.byte	0x08
	.zero		1


	//   ....[21]....
        /*0690*/ 	.word	0x000008f0
        /*0694*/ 	.word	0x000000ff
        /*0698*/ 	.word	0x000348c8
        /*069c*/ 	.short	0x0100
        /*069e*/ 	.byte	0x08
	.zero		1


	//   ....[22]....
        /*06a0*/ 	.word	0x00001540
        /*06a4*/ 	.word	0x00000000
        /*06a8*/ 	.word	0x00034800
        /*06ac*/ 	.short	0x010a
        /*06ae*/ 	.byte	0x3f
	.zero		1


	//   ....[23]....
        /*06b0*/ 	.word	0x000015b0
        /*06b4*/ 	.word	0x0000000c
        /*06b8*/ 	.word	0x00034830
        /*06bc*/ 	.short	0x010a
        /*06be*/ 	.byte	0x3f
	.zero		1


	//   ....[24]....
        /*06c0*/ 	.word	0x00001620
        /*06c4*/ 	.word	0x0000000c
        /*06c8*/ 	.word	0x00034830
        /*06cc*/ 	.short	0x010a
        /*06ce*/ 	.byte	0x3f
	.zero		1


	//   ....[25]....
        /*06d0*/ 	.word	0x00005870
        /*06d4*/ 	.word	0x0000000d
        /*06d8*/ 	.word	0x00000000
        /*06dc*/ 	.short	0x0101
        /*06de*/ 	.byte	0x3f
	.zero		1


	//   ....[26]....
        /*06e0*/ 	.word	0x000066a0
        /*06e4*/ 	.word	0x00000000
        /*06e8*/ 	.word	0x00034830
        /*06ec*/ 	.short	0x010a
        /*06ee*/ 	.byte	0x3f
	.zero		1


	//   ....[27]....
        /*06f0*/ 	.word	0x000066e0
        /*06f4*/ 	.word	0x00000000
        /*06f8*/ 	.word	0x00034830
        /*06fc*/ 	.short	0x010a
        /*06fe*/ 	.byte	0x3f
	.zero		1


	//   ....[28]....
        /*0700*/ 	.word	0x00008dc0
        /*0704*/ 	.word	0x000000ff
        /*0708*/ 	.word	0x00034850
        /*070c*/ 	.short	0x010a
        /*070e*/ 	.byte	0x06
	.zero		1


	//   ....[29]....
        /*0710*/ 	.word	0x00008e00
        /*0714*/ 	.word	0x000000ff
        /*0718*/ 	.word	0x00034850
        /*071c*/ 	.short	0x010a
        /*071e*/ 	.byte	0x06
	.zero		1


	//   ....[30]....
        /*0720*/ 	.word	0x0000a420
        /*0724*/ 	.word	0x00000086
        /*0728*/ 	.word	0x00000000
        /*072c*/ 	.short	0x0101
        /*072e*/ 	.byte	0x3f
	.zero		1


	//   ....[31]....
        /*0730*/ 	.word	0x0000a5a0
        /*0734*/ 	.word	0x00000083
        /*0738*/ 	.word	0x00000000
        /*073c*/ 	.short	0x0101
        /*073e*/ 	.byte	0x3f
	.zero		1


	//   ....[32]....
        /*0740*/ 	.word	0x0000b1a0
        /*0744*/ 	.word	0x00000008
        /*0748*/ 	.word	0x00034850
        /*074c*/ 	.short	0x010a
        /*074e*/ 	.byte	0x3f
	.zero		1


	//   ....[33]....
        /*0750*/ 	.word	0x0000b1e0
        /*0754*/ 	.word	0x00000008
        /*0758*/ 	.word	0x00034850
        /*075c*/ 	.short	0x010a
        /*075e*/ 	.byte	0x3f
	.zero		1


	//   ....[34]....
        /*0760*/ 	.word	0x0000b9b0
        /*0764*/ 	.word	0x00000007
        /*0768*/ 	.word	0x00000000
        /*076c*/ 	.short	0x0101
        /*076e*/ 	.byte	0x3f
	.zero		1


	//   ....[35]....
        /*0770*/ 	.word	0x0000cb70
        /*0774*/ 	.word	0x00000016
        /*0778*/ 	.word	0x00000000
        /*077c*/ 	.short	0x0101
        /*077e*/ 	.byte	0x3f
	.zero		1


	//   ....[36]....
        /*0780*/ 	.word	0x0000f4a0
        /*0784*/ 	.word	0x00000008
        /*0788*/ 	.word	0x00034840
        /*078c*/ 	.short	0x010a
        /*078e*/ 	.byte	0x3f
	.zero		1


	//   ....[37]....
        /*0790*/ 	.word	0x0000f970
        /*0794*/ 	.word	0x00000009
        /*0798*/ 	.word	0x00034820
        /*079c*/ 	.short	0x010a
        /*079e*/ 	.byte	0x3f
	.zero		1


	//   ....[38]....
        /*07a0*/ 	.word	0x0000fcb0
        /*07a4*/ 	.word	0x00000002
        /*07a8*/ 	.word	0x00034840
        /*07ac*/ 	.short	0x010a
        /*07ae*/ 	.byte	0x3f
	.zero		1


	//   ....[39]....
        /*07b0*/ 	.word	0x0000ff70
        /*07b4*/ 	.word	0x00000003
        /*07b8*/ 	.word	0x00000060
        /*07bc*/ 	.short	0x010a
        /*07be*/ 	.byte	0x3f
	.zero		1


	//   ....[40]....
        /*07c0*/ 	.word	0x00010540
        /*07c4*/ 	.word	0x00000002
        /*07c8*/ 	.word	0x00034840
        /*07cc*/ 	.short	0x010a
        /*07ce*/ 	.byte	0x3f
	.zero		1


	//   ....[41]....
        /*07d0*/ 	.word	0x00010800
        /*07d4*/ 	.word	0x00000002
        /*07d8*/ 	.word	0x00000060
        /*07dc*/ 	.short	0x010a
        /*07de*/ 	.byte	0x3f
	.zero		1


	//   ....[42]....
        /*07e0*/ 	.word	0x00010cd0
        /*07e4*/ 	.word	0x00000002
        /*07e8*/ 	.word	0x00034840
        /*07ec*/ 	.short	0x010a
        /*07ee*/ 	.byte	0x3f
	.zero		1


	//   ....[43]....
        /*07f0*/ 	.word	0x00010f90
        /*07f4*/ 	.word	0x00000002
        /*07f8*/ 	.word	0x00000060
        /*07fc*/ 	.short	0x010a
        /*07fe*/ 	.byte	0x3f
	.zero		1


	//   ....[44]....
        /*0800*/ 	.word	0x00011400
        /*0804*/ 	.word	0x00000003
        /*0808*/ 	.word	0x00034860
        /*080c*/ 	.short	0x010a
        /*080e*/ 	.byte	0x3f
	.zero		1


	//   ....[45]....
        /*0810*/ 	.word	0x000121b0
        /*0814*/ 	.word	0x00000000
        /*0818*/ 	.word	0x00034820
        /*081c*/ 	.short	0x010a
        /*081e*/ 	.byte	0x3f
	.zero		1


	//   ....[46]....
        /*0820*/ 	.word	0x00012370
        /*0824*/ 	.word	0x00000006
        /*0828*/ 	.word	0x00000000
        /*082c*/ 	.short	0x010a
        /*082e*/ 	.byte	0x3f
	.zero		1


	//   ....[47]....
        /*0830*/ 	.word	0x000123e0
        /*0834*/ 	.word	0x00000007
        /*0838*/ 	.word	0x00000000
        /*083c*/ 	.short	0x010a
        /*083e*/ 	.byte	0x3f
	.zero		1


	//   ....[48]....
        /*0840*/ 	.word	0x00012450
        /*0844*/ 	.word	0x00000004
        /*0848*/ 	.word	0x00000000
        /*084c*/ 	.short	0x010a
        /*084e*/ 	.byte	0x3f
	.zero		1


	//   ....[49]....
        /*0850*/ 	.word	0x00012480
        /*0854*/ 	.word	0x00000003
        /*0858*/ 	.word	0x00000000
        /*085c*/ 	.short	0x010a
        /*085e*/ 	.byte	0x3f
	.zero		1


	//   ....[50]....
        /*0860*/ 	.word	0x000124e0
        /*0864*/ 	.word	0x00000000
        /*0868*/ 	.word	0x00034800
        /*086c*/ 	.short	0x010a
        /*086e*/ 	.byte	0x3f
	.zero		1


	//   ....[51]....
        /*0870*/ 	.word	0x00012530
        /*0874*/ 	.word	0x0000000c
        /*0878*/ 	.word	0x00034830
        /*087c*/ 	.short	0x010a
        /*087e*/ 	.byte	0x3f
	.zero		1


	//   ....[52]....
        /*0880*/ 	.word	0x00012580
        /*0884*/ 	.word	0x00000000
        /*0888*/ 	.word	0x00034830
        /*088c*/ 	.short	0x010a
        /*088e*/ 	.byte	0x3f
	.zero		1


	//   ....[53]....
        /*0890*/ 	.word	0x000125e0
        /*0894*/ 	.word	0x0000000b
        /*0898*/ 	.word	0x00034850
        /*089c*/ 	.short	0x010a
        /*089e*/ 	.byte	0x3f
	.zero		1


	//   ....[54]....
        /*08a0*/ 	.word	0x00012630
        /*08a4*/ 	.word	0x00000008
        /*08a8*/ 	.word	0x00034850
        /*08ac*/ 	.short	0x010a
        /*08ae*/ 	.byte	0x3f
	.zero		1


	//   ....[55]....
        /*08b0*/ 	.word	0x000127d0
        /*08b4*/ 	.word	0x00000008
        /*08b8*/ 	.word	0x00034840
        /*08bc*/ 	.short	0x010a
        /*08be*/ 	.byte	0x3f
	.zero		1


	//   ....[56]....
        /*08c0*/ 	.word	0x00012850
        /*08c4*/ 	.word	0x00000008
        /*08c8*/ 	.word	0x00034820
        /*08cc*/ 	.short	0x010a
        /*08ce*/ 	.byte	0x3f
	.zero		1


	//   ....[57]....
        /*08d0*/ 	.word	0x000128a0
        /*08d4*/ 	.word	0x00000002
        /*08d8*/ 	.word	0x00034840
        /*08dc*/ 	.short	0x010a
        /*08de*/ 	.byte	0x3f
	.zero		1


	//   ....[58]....
        /*08e0*/ 	.word	0x000128f0
        /*08e4*/ 	.word	0x00000003
        /*08e8*/ 	.word	0x00000060
        /*08ec*/ 	.short	0x010a
        /*08ee*/ 	.byte	0x3f
	.zero		1


	//   ....[59]....
        /*08f0*/ 	.word	0x00012940
        /*08f4*/ 	.word	0x00000002
        /*08f8*/ 	.word	0x00034840
        /*08fc*/ 	.short	0x010a
        /*08fe*/ 	.byte	0x3f
	.zero		1


	//   ....[60]....
        /*0900*/ 	.word	0x00012990
        /*0904*/ 	.word	0x00000002
        /*0908*/ 	.word	0x00000060
        /*090c*/ 	.short	0x010a
        /*090e*/ 	.byte	0x3f
	.zero		1


	//   ....[61]....
        /*0910*/ 	.word	0x000129e0
        /*0914*/ 	.word	0x00000002
        /*0918*/ 	.word	0x00034840
        /*091c*/ 	.short	0x010a
        /*091e*/ 	.byte	0x3f
	.zero		1


	//   ....[62]....
        /*0920*/ 	.word	0x00012a30
        /*0924*/ 	.word	0x00000002
        /*0928*/ 	.word	0x00000060
        /*092c*/ 	.short	0x010a
        /*092e*/ 	.byte	0x3f
	.zero		1


	//   ....[63]....
        /*0930*/ 	.word	0x00012a80
        /*0934*/ 	.word	0x00000003
        /*0938*/ 	.word	0x00034860
        /*093c*/ 	.short	0x010a
        /*093e*/ 	.byte	0x3f
	.zero		1


	//   ....[64]....
        /*0940*/ 	.word	0x00013430
        /*0944*/ 	.word	0x00000000
        /*0948*/ 	.word	0x00034820
        /*094c*/ 	.short	0x010a
        /*094e*/ 	.byte	0x3f
	.zero		1


	//   ....[65]....
        /*0950*/ 	.word	0x000135d0
        /*0954*/ 	.word	0x00000006
        /*0958*/ 	.word	0x00000000
        /*095c*/ 	.short	0x010a
        /*095e*/ 	.byte	0x3f
	.zero		1


	//   ....[66]....
        /*0960*/ 	.word	0x00013620
        /*0964*/ 	.word	0x00000007
        /*0968*/ 	.word	0x00000000
        /*096c*/ 	.short	0x010a
        /*096e*/ 	.byte	0x3f
	.zero		1


	//   ....[67]....
        /*0970*/ 	.word	0x00013670
        /*0974*/ 	.word	0x00000004
        /*0978*/ 	.word	0x00000000
        /*097c*/ 	.short	0x010a
        /*097e*/ 	.byte	0x3f
	.zero		1


	//----- nvinfo : EIATTR_NUM_MBARRIERS
	.align		4
.L_1003:
        /*0980*/ 	.byte	0x03, 0x38
        /*0982*/ 	.short	0x0016


	//----- nvinfo : EIATTR_EXIT_INSTR_OFFSETS
	.align		4
        /*0984*/ 	.byte	0x04, 0x1c
        /*0986*/ 	.short	(.L_1005 - .L_1004)


	//   ....[0]....
.L_1004:
        /*0988*/ 	.word	0x00000aa0


	//   ....[1]....
        /*098c*/ 	.word	0x0000db20


	//   ....[2]....
        /*0990*/ 	.word	0x0000db80


	//   ....[3]....
        /*0994*/ 	.word	0x000124d0


	//----- nvinfo : EIATTR_MAX_THREADS
	.align		4
.L_1005:
        /*0998*/ 	.byte	0x04, 0x05
        /*099a*/ 	.short	(.L_1007 - .L_1006)
.L_1006:
        /*099c*/ 	.word	0x00000180
        /*09a0*/ 	.word	0x00000001
        /*09a4*/ 	.word	0x00000001


	//----- nvinfo : EIATTR_CRS_STACK_SIZE
	.align		4
.L_1007:
        /*09a8*/ 	.byte	0x04, 0x1e
        /*09aa*/ 	.short	(.L_1009 - .L_1008)
.L_1008:
        /*09ac*/ 	.word	0x00000000


	//----- nvinfo : EIATTR_CBANK_PARAM_SIZE
	.align		4
.L_1009:
        /*09b0*/ 	.byte	0x03, 0x19
        /*09b2*/ 	.short	0x0a70


	//----- nvinfo : EIATTR_PARAM_CBANK
	.align		4
        /*09b4*/ 	.byte	0x04, 0x0a
        /*09b6*/ 	.short	(.L_1011 - .L_1010)
	.align		4
.L_1010:
        /*09b8*/ 	.word	index@(.nv.constant0._ZN7cutlass13device_kernelIN5flash11enable_sm90INS1_16FlashAttnFwdSm90INS1_25CollectiveMainloopFwdSm90ILi2EN4cute5tupleIJNS5_1CILi1EEES8_S8_EEENS6_IJNS7_ILi128EEENS7_ILi176EEESA_EEELi128ENS_10bfloat16_tEfNS_4arch4Sm90ELb0ELb0ELb0ELb1ELb0ELb0ELb0ELb1ELb1ELb0ELb0ELb0EEENS1_21CollectiveEpilogueFwdINS6_IJSA_SA_SB_EEES9_SD_SF_Li256ELb1ELb0ELb0ELb0EEENS1_36VarlenDynamicPersistentTileSchedulerILi128ELi176ELi256ELi32ELb0ELb0ELb1ELb0ELb1ELb1EEEEEEEEEvNT_6ParamsE)
        /*09bc*/ 	.short	0x0210
        /*09be*/ 	.short	0x0a70


	//----- nvinfo : EIATTR_SW_WAR
	.align		4
.L_1011:
        /*09c0*/ 	.byte	0x04, 0x36
        /*09c2*/ 	.short	(.L_1013 - .L_1012)
.L_1012:
        /*09c4*/ 	.word	0x00000008
.L_1013:


//--------------------- .nv.info._ZN7cutlass13device_kernelIN5flash11enable_sm90INS1_16FlashAttnFwdSm90INS1_25CollectiveMainloopFwdSm90ILi2EN4cute5tupleIJNS5_1CILi1EEES8_S8_EEENS6_IJNS7_ILi128EEENS7_ILi176EEESA_EEELi128ENS_10bfloat16_tEfNS_4arch4Sm90ELb0ELb0ELb0ELb1ELb0ELb1ELb0ELb1ELb1ELb0ELb0ELb0EEENS1_21CollectiveEpilogueFwdINS6_IJSA_SA_SB_EEES9_SD_SF_Li256ELb1ELb0ELb0ELb0EEENS1_36VarlenDynamicPersistentTileSchedulerILi128ELi176ELi256ELi32ELb0ELb0ELb1ELb0ELb1ELb1EEEEEEEEEvNT_6ParamsE --------------------------
	.section	.nv.info._ZN7cutlass13device_kernelIN5flash11enable_sm90INS1_16FlashAttnFwdSm90INS1_25CollectiveMainloopFwdSm90ILi2EN4cute5tupleIJNS5_1CILi1EEES8_S8_EEENS6_IJNS7_ILi128EEENS7_ILi176EEESA_EEELi128ENS_10bfloat16_tEfNS_4arch4Sm90ELb0ELb0ELb0ELb1ELb0ELb1ELb0ELb1ELb1ELb0ELb0ELb0EEENS1_21CollectiveEpilogueFwdINS6_IJSA_SA_SB_EEES9_SD_SF_Li256ELb1ELb0ELb0ELb0EEENS1_36VarlenDynamicPersistentTileSchedulerILi128ELi176ELi256ELi32ELb0ELb0ELb1ELb0ELb1ELb1EEEEEEEEEvNT_6ParamsE,"",@"SHT_CUDA_INFO"
	.sectionflags	@""
	.align	4


	//----- nvinfo : EIATTR_CUDA_API_VERSION
	.align		4
        /*0000*/ 	.byte	0x04, 0x37
        /*0002*/ 	.short	(.L_1015 - .L_1014)
.L_1014:
        /*0004*/ 	.word	0x00000082


	//----- nvinfo : EIATTR_KPARAM_INFO
	.align		4
.L_1015:
        /*0008*/ 	.byte	0x04, 0x17
        /*000a*/ 	.short	(.L_1017 - .L_1016)
.L_1016:
        /*000c*/ 	.word	0x00000000
        /*0010*/ 	.short	0x0000
        /*0012*/ 	.short	0x0070
        /*0014*/ 	.byte	0x00, 0xf0, 0x01, 0x28


	//----- nvinfo : EIATTR_SPARSE_MMA_MASK
	.align		4
.L_1017:
        /*0018*/ 	.byte	0x03, 0x50
        /*001a*/ 	.short	0x0000


	//----- nvinfo : EIATTR_MAXREG_COUNT
	.align		4
        /*001c*/ 	.byte	0x03, 0x1b
        /*001e*/ 	.short	0x00a8


	//----- nvinfo : EIATTR_NUM_BARRIERS
	.align		4
        /*0020*/ 	.byte	0x02, 0x4c
        /*0022*/ 	.byte	0x10
	.zero		1


	//----- nvinfo : EIATTR_EXTERNS
	.align		4
        /*0024*/ 	.byte	0x04, 0x0f
        /*0026*/ 	.short	(.L_1019 - .L_1018)


	//   ....[0]....
	.align		4
.L_1018:
        /*0028*/ 	.word	index@(__assertfail)


	//----- nvinfo : EIATTR_ANNOTATIONS
	.align		4
.L_1019:
        /*002c*/ 	.byte	0x04, 0x55
        /*002e*/ 	.short	(.L_1021 - .L_1020)


	//   ....[0]....
.L_1020:
        /* <DEDUP_REMOVED lines=115> */


	//----- nvinfo : EIATTR_MERCURY_ISA_VERSION
	.align		4
.L_1021:
        /*0750*/ 	.byte	0x03, 0x5f
        /*0752*/ 	.short	0x0101


	//----- nvinfo : EIATTR_UNUSED_LOAD_BYTE_OFFSET
	.align		4
        /*0754*/ 	.byte	0x04, 0x44
        /*0756*/ 	.short	(.L_1023 - .L_1022)


	//   ....[0]....
.L_1022:
        /*0758*/ 	.word	0x00000af0
        /*075c*/ 	.word	0x0000fff0


	//   ....[1]....
        /*0760*/ 	.word	0x0001ca70
        /*0764*/ 	.word	0x0000fff0


	//----- nvinfo : EIATTR_INT_WARP_WIDE_INSTR_OFFSETS
	.align		4
.L_1023:
        /*0768*/ 	.byte	0x04, 0x31
        /*076a*/ 	.short	(.L_1025 - .L_1024)


	//   ....[0]....
.L_1024:
        /*076c*/ 	.word	0x000001c0


	//   ....[1]....
        /*0770*/ 	.word	0x00000200


	//   ....[2]....
        /*0774*/ 	.word	0x00000270


	//   ....[3]....
        /*0778*/ 	.word	0x00020860


	//   ....[4]....
        /*077c*/ 	.word	0x00020900


	//   ....[5]....
        /*0780*/ 	.word	0x00020d90


	//   ....[6]....
        /*0784*/ 	.word	0x00020dc0


	//   ....[7]....
        /*0788*/ 	.word	0x00020fd0


	//   ....[8]....
        /*078c*/ 	.word	0x00023220


	//   ....[9]....
        /*0790*/ 	.word	0x000232c0


	//----- nvinfo : EIATTR_COOP_GROUP_MASK_REGIDS
	.align		4
.L_1025:
        /*0794*/ 	.byte	0x04, 0x29
        /*0796*/ 	.short	(.L_1027 - .L_1026)


	//   ....[0]....
.L_1026:
        /*0798*/ 	.word	0xffffffff


	//   ....[1]....
        /*079c*/ 	.word	0xffffffff


	//   ....[2]....
        /*07a0*/ 	.word	0xffffffff


	//   ....[3]....
        /*07a4*/ 	.word	0xffffffff


	//   ....[4]....
        /*07a8*/ 	.word	0xffffffff


	//   ....[5]....
        /*07ac*/ 	.word	0xffffffff


	//   ....[6]....
        /*07b0*/ 	.word	0xffffffff


	//   ....[7]....
        /*07b4*/ 	.word	0xffffffff


	//   ....[8]....
        /*07b8*/ 	.word	0xffffffff


	//   ....[9]....
        /*07bc*/ 	.word	0xffffffff


	//   ....[10]....
        /*07c0*/ 	.word	0xffffffff


	//   ....[11]....
        /*07c4*/ 	.word	0xffffffff


	//   ....[12]....
        /*07c8*/ 	.word	0xffffffff


	//   ....[13]....
        /*07cc*/ 	.word	0xffffffff


	//   ....[14]....
        /*07d0*/ 	.word	0xffffffff


	//   ....[15]....
        /*07d4*/ 	.word	0xffffffff


	//   ....[16]....
        /*07d8*/ 	.word	0xffffffff


	//   ....[17]....
        /*07dc*/ 	.word	0xffffffff


	//   ....[18]....
        /*07e0*/ 	.word	0xffffffff


	//   ....[19]....
        /*07e4*/ 	.word	0xffffffff


	//   ....[20]....
        /*07e8*/ 	.word	0xffffffff


	//   ....[21]....
        /*07ec*/ 	.word	0xffffffff


	//   ....[22]....
        /*07f0*/ 	.word	0xffffffff


	//   ....[23]....
        /*07f4*/ 	.word	0xffffffff


	//   ....[24]....
        /*07f8*/ 	.word	0xffffffff


	//   ....[25]....
        /*07fc*/ 	.word	0xffffffff


	//   ....[26]....
        /*0800*/ 	.word	0xffffffff


	//   ....[27]....
        /*0804*/ 	.word	0xffffffff


	//   ....[28]....
        /*0808*/ 	.word	0xffffffff


	//   ....[29]....
        /*080c*/ 	.word	0xffffffff


	//   ....[30]....
        /*0810*/ 	.word	0xffffffff


	//   ....[31]....
        /*0814*/ 	.word	0xffffffff


	//   ....[32]....
        /*0818*/ 	.word	0xffffffff


	//   ....[33]....
        /*081c*/ 	.word	0xffffffff


	//   ....[34]....
        /*0820*/ 	.word	0xffffffff


	//   ....[35]....
        /*0824*/ 	.word	0xffffffff


	//   ....[36]....
        /*0828*/ 	.word	0xffffffff


	//   ....[37]....
        /*082c*/ 	.word	0xffffffff


	//   ....[38]....
        /*0830*/ 	.word	0xffffffff


	//   ....[39]....
        /*0834*/ 	.word	0xffffffff


	//   ....[40]....
        /*0838*/ 	.word	0xffffffff


	//   ....[41]....
        /*083c*/ 	.word	0xffffffff


	//   ....[42]....
        /*0840*/ 	.word	0xffffffff


	//   ....[43]....
        /*0844*/ 	.word	0xffffffff


	//   ....[44]....
        /*0848*/ 	.word	0xffffffff


	//   ....[45]....
        /*084c*/ 	.word	0xffffffff


	//   ....[46]....
        /*0850*/ 	.word	0xffffffff


	//   ....[47]....
        /*0854*/ 	.word	0xffffffff


	//   ....[48]....
        /*0858*/ 	.word	0xffffffff


	//   ....[49]....
        /*085c*/ 	.word	0xffffffff


	//   ....[50]....
        /*0860*/ 	.word	0xffffffff


	//   ....[51]....
        /*0864*/ 	.word	0xffffffff


	//   ....[52]....
        /*0868*/ 	.word	0xffffffff


	//   ....[53]....
        /*086c*/ 	.word	0xffffffff


	//   ....[54]....
        /*0870*/ 	.word	0x0500000f


	//   ....[55]....
        /*0874*/ 	.word	0x0500000f


	//   ....[56]....
        /*0878*/ 	.word	0x0500000f


	//   ....[57]....
        /*087c*/ 	.word	0x0500000f


	//   ....[58]....
        /*0880*/ 	.word	0x0500000f


	//   ....[59]....
        /*0884*/ 	.word	0x0500000f


	//   ....[60]....
        /*0888*/ 	.word	0x0500000f


	//   ....[61]....
        /*088c*/ 	.word	0x0500000f


	//   ....[62]....
        /*0890*/ 	.word	0x0500000f


	//   ....[63]....
        /*0894*/ 	.word	0x0500000f


	//   ....[64]....
        /*0898*/ 	.word	0x0500000f


	//   ....[65]....
        /*089c*/ 	.word	0x0500000f


	//   ....[66]....
        /*08a0*/ 	.word	0x0500000f


	//   ....[67]....
        /*08a4*/ 	.word	0x0500000f


	//   ....[68]....
        /*08a8*/ 	.word	0x0500000f


	//   ....[69]....
        /*08ac*/ 	.word	0x0500000f


	//   ....[70]....
        /*08b0*/ 	.word	0x0500000f


	//   ....[71]....
        /*08b4*/ 	.word	0x0500000f


	//   ....[72]....
        /*08b8*/ 	.word	0x0500000f


	//   ....[73]....
        /*08bc*/ 	.word	0x0500000f


	//   ....[74]....
        /*08c0*/ 	.word	0x0500000f


	//   ....[75]....
        /*08c4*/ 	.word	0x0500000f


	//   ....[76]....
        /*08c8*/ 	.word	0x0500000f


	//   ....[77]....
        /*08cc*/ 	.word	0x0500000f


	//   ....[78]....
        /*08d0*/ 	.word	0x0500000f


	//   ....[79]....
        /*08d4*/ 	.word	0x0500000f


	//   ....[80]....
        /*08d8*/ 	.word	0x0500000f


	//   ....[81]....
        /*08dc*/ 	.word	0x0500000f


	//   ....[82]....
        /*08e0*/ 	.word	0x0500000f


	//----- nvinfo : EIATTR_COOP_GROUP_INSTR_OFFSETS
	.align		4
.L_1027:
        /*08e4*/ 	.byte	0x04, 0x28
        /*08e6*/ 	.short	(.L_1029 - .L_1028)


	//   ....[0]....
.L_1028:
        /*08e8*/ 	.word	0x00000070


	//   ....[1]....
        /*08ec*/ 	.word	0x000001d0


	//   ....[2]....
        /*08f0*/ 	.word	0x00000220


	//   ....[3]....
        /*08f4*/ 	.word	0x00000450


	//   ....[4]....
        /*08f8*/ 	.word	0x000005b0


	//   ....[5]....
        /*08fc*/ 	.word	0x000006d0


	//   ....[6]....
        /*0900*/ 	.word	0x00000830


	//   ....[7]....
        /*0904*/ 	.word	0x0000c7c0


	//   ....[8]....
        /*0908*/ 	.word	0x00014700


	//   ....[9]....
        /*090c*/ 	.word	0x000147d0


	//   ....[10]....
        /*0910*/ 	.word	0x00014ad0


	//   ....[11]....
        /*0914*/ 	.word	0x00014ca0


	//   ....[12]....
        /*0918*/ 	.word	0x00019e50


	//   ....[13]....
        /*091c*/ 	.word	0x00019e70


	//   ....[14]....
        /*0920*/ 	.word	0x0001a850


	//   ....[15]....
        /*0924*/ 	.word	0x0001a8e0


	//   ....[16]....
        /*0928*/ 	.word	0x0001bf30


	//   ....[17]....
        /*092c*/ 	.word	0x0001c3a0


	//   ....[18]....
        /*0930*/ 	.word	0x0001c3e0


	//   ....[19]....
        /*0934*/ 	.word	0x0001c3f0


	//   ....[20]....
        /*0938*/ 	.word	0x0001ea00


	//   ....[21]....
        /*093c*/ 	.word	0x0001eba0


	//   ....[22]....
        /*0940*/ 	.word	0x0001ebd0


	//   ....[23]....
        /*0944*/ 	.word	0x0001ec10


	//   ....[24]....
        /*0948*/ 	.word	0x0001ec70


	//   ....[25]....
        /*094c*/ 	.word	0x0001ecd0


	//   ....[26]....
        /*0950*/ 	.word	0x0001ed20


	//   ....[27]....
        /*0954*/ 	.word	0x0001eee0


	//   ....[28]....
        /*0958*/ 	.word	0x0001ef40


	//   ....[29]....
        /*095c*/ 	.word	0x0001ef80


	//   ....[30]....
        /*0960*/ 	.word	0x0001efc0


	//   ....[31]....
        /*0964*/ 	.word	0x0001eff0


	//   ....[32]....
        /*0968*/ 	.word	0x0001f020


	//   ....[33]....
        /*096c*/ 	.word	0x0001f0c0


	//   ....[34]....
        /*0970*/ 	.word	0x0001f0f0


	//   ....[35]....
        /*0974*/ 	.word	0x0001f180


	//   ....[36]....
        /*0978*/ 	.word	0x00023710


	//   ....[37]....
        /*097c*/ 	.word	0x00023720


	//   ....[38]....
        /*0980*/ 	.word	0x00023840


	//   ....[39]....
        /*0984*/ 	.word	0x000238a0


	//   ....[40]....
        /*0988*/ 	.word	0x000238e0


	//   ....[41]....
        /*098c*/ 	.word	0x00023920


	//   ....[42]....
        /*0990*/ 	.word	0x00023950


	//   ....[43]....
        /*0994*/ 	.word	0x00023980


	//   ....[44]....
        /*0998*/ 	.word	0x00023b20


	//   ....[45]....
        /*099c*/ 	.word	0x00023b80


	//   ....[46]....
        /*09a0*/ 	.word	0x00023bc0


	//   ....[47]....
        /*09a4*/ 	.word	0x00023c00


	//   ....[48]....
        /*09a8*/ 	.word	0x00023c30


	//   ....[49]....
        /*09ac*/ 	.word	0x00023c60


	//   ....[50]....
        /*09b0*/ 	.word	0x00023d20


	//   ....[51]....
        /*09b4*/ 	.word	0x00023d40


	//   ....[52]....
        /*09b8*/ 	.word	0x00023db0


	//   ....[53]....
        /*09bc*/ 	.word	0x00024200


	//   ....[54]....
        /*09c0*/ 	.word	0x00024690


	//   ....[55]....
        /*09c4*/ 	.word	0x00024740


	//   ....[56]....
        /*09c8*/ 	.word	0x000247e0


	//   ....[57]....
        /*09cc*/ 	.word	0x00024880


	//   ....[58]....
        /*09d0*/ 	.word	0x00024920


	//   ....[59]....
        /*09d4*/ 	.word	0x00024a10


	//   ....[60]....
        /*09d8*/ 	.word	0x00024ab0


	//   ....[61]....
        /*09dc*/ 	.word	0x00024b50


	//   ....[62]....
        /*09e0*/ 	.word	0x00024bf0


	//   ....[63]....
        /*09e4*/ 	.word	0x00024e50


	//   ....[64]....
        /*09e8*/ 	.word	0x00025130


	//   ....[65]....
        /*09ec*/ 	.word	0x00025550


	//   ....[66]....
        /*09f0*/ 	.word	0x000255e0


	//   ....[67]....
        /*09f4*/ 	.word	0x00025680


	//   ....[68]....
        /*09f8*/ 	.word	0x00025730


	//   ....[69]....
        /*09fc*/ 	.word	0x000257b0


	//   ....[70]....
        /*0a00*/ 	.word	0x00025830


	//   ....[71]....
        /*0a04*/ 	.word	0x000258b0


	//   ....[72]....
        /*0a08*/ 	.word	0x00025930


	//   ....[73]....
        /*0a0c*/ 	.word	0x000259c0


	//   ....[74]....
        /*0a10*/ 	.word	0x00025a70


	//   ....[75]....
        /*0a14*/ 	.word	0x00025af0


	//   ....[76]....
        /*0a18*/ 	.word	0x00025b70


	//   ....[77]....
        /*0a1c*/ 	.word	0x00025bf0


	//   ....[78]....
        /*0a20*/ 	.word	0x00025c70


	//   ....[79]....
        /*0a24*/ 	.word	0x00025ce0


	//   ....[80]....
        /*0a28*/ 	.word	0x00025d80


	//   ....[81]....
        /*0a2c*/ 	.word	0x00025e10


	//   ....[82]....
        /*0a30*/ 	.word	0x00025f30


	//----- nvinfo : EIATTR_REG_RECONFIG
	.align		4
.L_1029:
        /*0a34*/ 	.byte	0x01, 0x54
	.zero		2


	//----- nvinfo : EIATTR_SYSCALL_OFFSETS
	.align		4
        /*0a38*/ 	.byte	0x04, 0x46
        /*0a3a*/ 	.short	(.L_1031 - .L_1030)


	//   ....[0]....
.L_1030:
        /*0a3c*/ 	.word	0x00001a10


	//   ....[1]....
        /*0a40*/ 	.word	0x00001b60


	//   ....[2]....
        /*0a44*/ 	.word	0x0000c990


	//   ....[3]....
        /*0a48*/ 	.word	0x0000ce30


	//   ....[4]....
        /*0a4c*/ 	.word	0x00020a90


	//   ....[5]....
        /*0a50*/ 	.word	0x00020bd0


	//   ....[6]....
        /*0a54*/ 	.word	0x00020cd0


	//----- nvinfo : EIATTR_MBARRIER_INSTR_OFFSETS
	.align		4
.L_1031:
        /*0a58*/ 	.byte	0x04, 0x39
        /*0a5a*/ 	.short	(.L_1033 - .L_1032)


	//   ....[0]....
.L_1032:
        /*0a5c*/ 	.word	0x00000300
        /*0a60*/ 	.word	0x000000ff
        /*0a64*/ 	.word	0x00034800
        /*0a68*/ 	.short	0x0100
        /*0a6a*/ 	.byte	0x08
	.zero		1


	//   ....[1]....
        /*0a6c*/ 	.word	0x00000310
        /*0a70*/ 	.word	0x000000ff
        /*0a74*/ 	.word	0x00034820
        /*0a78*/ 	.short	0x0100
        /*0a7a*/ 	.byte	0x08
	.zero		1


	//   ....[2]....
        /*0a7c*/ 	.word	0x00000400
        /*0a80*/ 	.word	0x000000ff
        /*0a84*/ 	.word	0x00034830
        /*0a88*/ 	.short	0x0100
        /*0a8a*/ 	.byte	0x08
	.zero		1


	//   ....[3]....
        /*0a8c*/ 	.word	0x00000410
        /*0a90*/ 	.word	0x000000ff
        /*0a94*/ 	.word	0x00034840
        /*0a98*/ 	.short	0x0100
        /*0a9a*/ 	.byte	0x08
	.zero		1


	//   ....[4]....
        /*0a9c*/ 	.word	0x00000420
        /*0aa0*/ 	.word	0x000000ff
        /*0aa4*/ 	.word	0x00034838
        /*0aa8*/ 	.short	0x0100
        /*0aaa*/ 	.byte	0x08
	.zero		1


	//   ....[5]....
        /*0aac*/ 	.word	0x00000430
        /*0ab0*/ 	.word	0x000000ff
        /*0ab4*/ 	.word	0x00034848
        /*0ab8*/ 	.short	0x0100
        /*0aba*/ 	.byte	0x08
	.zero		1


	//   ....[6]....
        /*0abc*/ 	.word	0x00000560
        /*0ac0*/ 	.word	0x000000ff
        /*0ac4*/ 	.word	0x00034850
        /*0ac8*/ 	.short	0x0100
        /*0aca*/ 	.byte	0x08
	.zero		1


	//   ....[7]....
        /*0acc*/ 	.word	0x00000570
        /*0ad0*/ 	.word	0x000000ff
        /*0ad4*/ 	.word	0x00034860
        /*0ad8*/ 	.short	0x0100
        /*0ada*/ 	.byte	0x08
	.zero		1


	//   ....[8]....
        /*0adc*/ 	.word	0x00000580
        /*0ae0*/ 	.word	0x000000ff
        /*0ae4*/ 	.word	0x00034858
        /*0ae8*/ 	.short	0x0100
        /*0aea*/ 	.byte	0x08
	.zero		1


	//   ....[9]....
        /*0aec*/ 	.word	0x00000590
        /*0af0*/ 	.word	0x000000ff
        /*0af4*/ 	.word	0x00034868
        /*0af8*/ 	.short	0x0100
        /*0afa*/ 	.byte	0x08
	.zero		1


	//   ....[10]....
        /*0afc*/ 	.word	0x00000680
        /*0b00*/ 	.word	0x000000ff
        /*0b04*/ 	.word	0x00034870
        /*0b08*/ 	.short	0x0100
        /*0b0a*/ 	.byte	0x06
	.zero		1


	//   ....[11]....
        /*0b0c*/ 	.word	0x00000690
        /*0b10*/ 	.word	0x000000ff
        /*0b14*/ 	.word	0x00034880
        /*0b18*/ 	.short	0x0100
        /*0b1a*/ 	.byte	0x06
	.zero		1


	//   ....[12]....
        /*0b1c*/ 	.word	0x000006a0
        /*0b20*/ 	.word	0x000000ff
        /*0b24*/ 	.word	0x00034878
        /*0b28*/ 	.short	0x0100
        /*0b2a*/ 	.byte	0x06
	.zero		1


	//   ....[13]....
        /*0b2c*/ 	.word	0x000006b0
        /*0b30*/ 	.word	0x000000ff
        /*0b34*/ 	.word	0x00034888
        /*0b38*/ 	.short	0x0100
        /*0b3a*/ 	.byte	0x06
	.zero		1


	//   ....[14]....
        /*0b3c*/ 	.word	0x000007e0
        /*0b40*/ 	.word	0x000000ff
        /*0b44*/ 	.word	0x00034890
        /*0b48*/ 	.short	0x0100
        /*0b4a*/ 	.byte	0x08
	.zero		1


	//   ....[15]....
        /*0b4c*/ 	.word	0x000007f0
        /*0b50*/ 	.word	0x000000ff
        /*0b54*/ 	.word	0x000348a0
        /*0b58*/ 	.short	0x0100
        /*0b5a*/ 	.byte	0x08
	.zero		1


	//   ....[16]....
        /*0b5c*/ 	.word	0x00000800
        /*0b60*/ 	.word	0x000000ff
        /*0b64*/ 	.word	0x00034898
        /*0b68*/ 	.short	0x0100
        /*0b6a*/ 	.byte	0x08
	.zero		1


	//   ....[17]....
        /*0b6c*/ 	.word	0x00000810
        /*0b70*/ 	.word	0x000000ff
        /*0b74*/ 	.word	0x000348a8
        /*0b78*/ 	.short	0x0100
        /*0b7a*/ 	.byte	0x08
	.zero		1


	//   ....[18]....
        /*0b7c*/ 	.word	0x00000940
        /*0b80*/ 	.word	0x000000ff
        /*0b84*/ 	.word	0x000348b0
        /*0b88*/ 	.short	0x0100
        /*0b8a*/ 	.byte	0x08
	.zero		1


	//   ....[19]....
        /*0b8c*/ 	.word	0x00000950
        /*0b90*/ 	.word	0x000000ff
        /*0b94*/ 	.word	0x000348c0
        /*0b98*/ 	.short	0x0100
        /*0b9a*/ 	.byte	0x08
	.zero		1


	//   ....[20]....
        /*0b9c*/ 	.word	0x00000960
        /*0ba0*/ 	.word	0x000000ff
        /*0ba4*/ 	.word	0x000348b8
        /*0ba8*/ 	.short	0x0100
        /*0baa*/ 	.byte	0x08
	.zero		1


	//   ....[21]....
        /*0bac*/ 	.word	0x00000970
        /*0bb0*/ 	.word	0x000000ff
        /*0bb4*/ 	.word	0x000348c8
        /*0bb8*/ 	.short	0x0100
        /*0bba*/ 	.byte	0x08
	.zero		1


	//   ....[22]....
        /*0bbc*/ 	.word	0x00003d20
        /*0bc0*/ 	.word	0x00000003
        /*0bc4*/ 	.word	0x00034890
        /*0bc8*/ 	.short	0x010a
        /*0bca*/ 	.byte	0x3f
	.zero		1


	//   ....[23]....
        /*0bcc*/ 	.word	0x00007b20
        /*0bd0*/ 	.word	0x00000003
        /*0bd4*/ 	.word	0x00034890
        /*0bd8*/ 	.short	0x010a
        /*0bda*/ 	.byte	0x3f
	.zero		1


	//   ....[24]....
        /*0bdc*/ 	.word	0x0000b110
        /*0be0*/ 	.word	0x00000003
        /*0be4*/ 	.word	0x00034890
        /*0be8*/ 	.short	0x010a
        /*0bea*/ 	.byte	0x3f
	.zero		1


	//   ....[25]....
        /*0bec*/ 	.word	0x0000ba90
        /*0bf0*/ 	.word	0x00000028
        /*0bf4*/ 	.word	0x00000000
        /*0bf8*/ 	.short	0x0101
        /*0bfa*/ 	.byte	0x3f
	.zero		1


	//   ....[26]....
        /*0bfc*/ 	.word	0x0000bad0
        /*0c00*/ 	.word	0x00000003
        /*0c04*/ 	.word	0x000348b0
        /*0c08*/ 	.short	0x010a
        /*0c0a*/ 	.byte	0x3f
	.zero		1


	//   ....[27]....
        /*0c0c*/ 	.word	0x0000c3e0
        /*0c10*/ 	.word	0x00000003
        /*0c14*/ 	.word	0x00000000
        /*0c18*/ 	.short	0x0101
        /*0c1a*/ 	.byte	0x3f
	.zero		1


	//   ....[28]....
        /*0c1c*/ 	.word	0x0000ca20
        /*0c20*/ 	.word	0x00000002
        /*0c24*/ 	.word	0x00034800
        /*0c28*/ 	.short	0x010a
        /*0c2a*/ 	.byte	0x3f
	.zero		1


	//   ....[29]....
        /*0c2c*/ 	.word	0x0000ca70
        /*0c30*/ 	.word	0x00000002
        /*0c34*/ 	.word	0x00034800
        /*0c38*/ 	.short	0x010a
        /*0c3a*/ 	.byte	0x3f
	.zero		1


	//   ....[30]....
        /*0c3c*/ 	.word	0x0000d0e0
        /*0c40*/ 	.word	0x00000002
        /*0c44*/ 	.word	0x00034800
        /*0c48*/ 	.short	0x010a
        /*0c4a*/ 	.byte	0x3f
	.zero		1


	//   ....[31]....
        /*0c4c*/ 	.word	0x0000ea00
        /*0c50*/ 	.word	0x00000002
        /*0c54*/ 	.word	0x00034800
        /*0c58*/ 	.short	0x010a
        /*0c5a*/ 	.byte	0x3f
	.zero		1


	//   ....[32]....
        /*0c5c*/ 	.word	0x00010570
        /*0c60*/ 	.word	0x00000000
        /*0c64*/ 	.word	0x00034830
        /*0c68*/ 	.short	0x010a
        /*0c6a*/ 	.byte	0x3f
	.zero		1


	//   ....[33]....
        /*0c6c*/ 	.word	0x000105f0
        /*0c70*/ 	.word	0x00000000
        /*0c74*/ 	.word	0x00034830
        /*0c78*/ 	.short	0x010a
        /*0c7a*/ 	.byte	0x3f
	.zero		1


	//   ....[34]....
        /*0c7c*/ 	.word	0x00015570
        /*0c80*/ 	.word	0x00000003
        /*0c84*/ 	.word	0x00000000
        /*0c88*/ 	.short	0x0101
        /*0c8a*/ 	.byte	0x3f
	.zero		1


	//   ....[35]....
        /*0c8c*/ 	.word	0x00016390
        /*0c90*/ 	.word	0x00000006
        /*0c94*/ 	.word	0x00034830
        /*0c98*/ 	.short	0x010a
        /*0c9a*/ 	.byte	0x3f
	.zero		1


	//   ....[36]....
        /*0c9c*/ 	.word	0x000163e0
        /*0ca0*/ 	.word	0x00000006
        /*0ca4*/ 	.word	0x00034830
        /*0ca8*/ 	.short	0x010a
        /*0caa*/ 	.byte	0x3f
	.zero		1


	//   ....[37]....
        /*0cac*/ 	.word	0x00019910
        /*0cb0*/ 	.word	0x00000006
        /*0cb4*/ 	.word	0x00034850
        /*0cb8*/ 	.short	0x010a
        /*0cba*/ 	.byte	0x3f
	.zero		1


	//   ....[38]....
        /*0cbc*/ 	.word	0x00019950
        /*0cc0*/ 	.word	0x00000006
        /*0cc4*/ 	.word	0x00034850
        /*0cc8*/ 	.short	0x010a
        /*0cca*/ 	.byte	0x3f
	.zero		1


	//   ....[39]....
        /*0ccc*/ 	.word	0x0001b150
        /*0cd0*/ 	.word	0x00000082
        /*0cd4*/ 	.word	0x00000000
        /*0cd8*/ 	.short	0x0101
        /*0cda*/ 	.byte	0x3f
	.zero		1


	//   ....[40]....
        /*0cdc*/ 	.word	0x0001b300
        /*0ce0*/ 	.word	0x00000082
        /*0ce4*/ 	.word	0x00000000
        /*0ce8*/ 	.short	0x0101
        /*0cea*/ 	.byte	0x3f
	.zero		1


	//   ....[41]....
        /*0cec*/ 	.word	0x0001be10
        /*0cf0*/ 	.word	0x00000009
        /*0cf4*/ 	.word	0x00034850
        /*0cf8*/ 	.short	0x010a
        /*0cfa*/ 	.byte	0x3f
	.zero		1


	//   ....[42]....
        /*0cfc*/ 	.word	0x0001be90
        /*0d00*/ 	.word	0x00000009
        /*0d04*/ 	.word	0x00034850
        /*0d08*/ 	.short	0x010a
        /*0d0a*/ 	.byte	0x3f
	.zero		1


	//   ....[43]....
        /*0d0c*/ 	.word	0x0001c6a0
        /*0d10*/ 	.word	0x0000000a
        /*0d14*/ 	.word	0x00000000
        /*0d18*/ 	.short	0x0101
        /*0d1a*/ 	.byte	0x3f
	.zero		1


	//   ....[44]....
        /*0d1c*/ 	.word	0x0001d9e0
        /*0d20*/ 	.word	0x00000000
        /*0d24*/ 	.word	0x00000000
        /*0d28*/ 	.short	0x0101
        /*0d2a*/ 	.byte	0x3f
	.zero		1


	//   ....[45]....
        /*0d2c*/ 	.word	0x0001fcd0
        /*0d30*/ 	.word	0x00000009
        /*0d34*/ 	.word	0x00034820
        /*0d38*/ 	.short	0x010a
        /*0d3a*/ 	.byte	0x3f
	.zero		1


	//   ....[46]....
        /*0d3c*/ 	.word	0x0001fd60
        /*0d40*/ 	.word	0x00000005
        /*0d44*/ 	.word	0x000348a0
        /*0d48*/ 	.short	0x010a
        /*0d4a*/ 	.byte	0x3f
	.zero		1


	//   ....[47]....
        /*0d4c*/ 	.word	0x0001ff90
        /*0d50*/ 	.word	0x00000005
        /*0d54*/ 	.word	0x000348c0
        /*0d58*/ 	.short	0x010a
        /*0d5a*/ 	.byte	0x3f
	.zero		1


	//   ....[48]....
        /*0d5c*/ 	.word	0x000202e0
        /*0d60*/ 	.word	0x00000006
        /*0d64*/ 	.word	0x000348a0
        /*0d68*/ 	.short	0x010a
        /*0d6a*/ 	.byte	0x3f
	.zero		1


	//   ....[49]....
        /*0d6c*/ 	.word	0x000204f0
        /*0d70*/ 	.word	0x00000006
        /*0d74*/ 	.word	0x000348c0
        /*0d78*/ 	.short	0x010a
        /*0d7a*/ 	.byte	0x3f
	.zero		1


	//   ....[50]....
        /*0d7c*/ 	.word	0x00021340
        /*0d80*/ 	.word	0x00000006
        /*0d84*/ 	.word	0x00034840
        /*0d88*/ 	.short	0x010a
        /*0d8a*/ 	.byte	0x3f
	.zero		1


	//   ....[51]....
        /*0d8c*/ 	.word	0x00021820
        /*0d90*/ 	.word	0x00000007
        /*0d94*/ 	.word	0x00034820
        /*0d98*/ 	.short	0x010a
        /*0d9a*/ 	.byte	0x3f
	.zero		1


	//   ....[52]....
        /*0d9c*/ 	.word	0x00021b80
        /*0da0*/ 	.word	0x00000008
        /*0da4*/ 	.word	0x00034840
        /*0da8*/ 	.short	0x010a
        /*0daa*/ 	.byte	0x3f
	.zero		1


	//   ....[53]....
        /*0dac*/ 	.word	0x00021e30
        /*0db0*/ 	.word	0x00000008
        /*0db4*/ 	.word	0x00034860
        /*0db8*/ 	.short	0x010a
        /*0dba*/ 	.byte	0x3f
	.zero		1


	//   ....[54]....
        /*0dbc*/ 	.word	0x00022410
        /*0dc0*/ 	.word	0x00000002
        /*0dc4*/ 	.word	0x00034840
        /*0dc8*/ 	.short	0x010a
        /*0dca*/ 	.byte	0x3f
	.zero		1


	//   ....[55]....
        /*0dcc*/ 	.word	0x000226c0
        /*0dd0*/ 	.word	0x00000002
        /*0dd4*/ 	.word	0x00034860
        /*0dd8*/ 	.short	0x010a
        /*0dda*/ 	.byte	0x3f
	.zero		1


	//   ....[56]....
        /*0ddc*/ 	.word	0x00022c00
        /*0de0*/ 	.word	0x00000002
        /*0de4*/ 	.word	0x00034840
        /*0de8*/ 	.short	0x010a
        /*0dea*/ 	.byte	0x3f
	.zero		1


	//   ....[57]....
        /*0dec*/ 	.word	0x00022ea0
        /*0df0*/ 	.word	0x00000002
        /*0df4*/ 	.word	0x00034860
        /*0df8*/ 	.short	0x010a
        /*0dfa*/ 	.byte	0x3f
	.zero		1


	//   ....[58]....
        /*0dfc*/ 	.word	0x00023380
        /*0e00*/ 	.word	0x00000003
        /*0e04*/ 	.word	0x00034860
        /*0e08*/ 	.short	0x010a
        /*0e0a*/ 	.byte	0x3f
	.zero		1


	//   ....[59]....
        /*0e0c*/ 	.word	0x00024180
        /*0e10*/ 	.word	0x00000000
        /*0e14*/ 	.word	0x00034820
        /*0e18*/ 	.short	0x010a
        /*0e1a*/ 	.byte	0x3f
	.zero		1


	//   ....[60]....
        /*0e1c*/ 	.word	0x00024330
        /*0e20*/ 	.word	0x00000006
        /*0e24*/ 	.word	0x00000000
        /*0e28*/ 	.short	0x010a
        /*0e2a*/ 	.byte	0x3f
	.zero		1


	//   ....[61]....
        /*0e2c*/ 	.word	0x000243a0
        /*0e30*/ 	.word	0x00000007
        /*0e34*/ 	.word	0x00000000
        /*0e38*/ 	.short	0x010a
        /*0e3a*/ 	.byte	0x3f
	.zero		1


	//   ....[62]....
        /*0e3c*/ 	.word	0x00024410
        /*0e40*/ 	.word	0x00000004
        /*0e44*/ 	.word	0x00000000
        /*0e48*/ 	.short	0x010a
        /*0e4a*/ 	.byte	0x3f
	.zero		1


	//   ....[63]....
        /*0e4c*/ 	.word	0x00024440
        /*0e50*/ 	.word	0x00000003
        /*0e54*/ 	.word	0x00000000
        /*0e58*/ 	.short	0x010a
        /*0e5a*/ 	.byte	0x3f
	.zero		1


	//   ....[64]....
        /*0e5c*/ 	.word	0x000244a0
        /*0e60*/ 	.word	0x00000003
        /*0e64*/ 	.word	0x00034890
        /*0e68*/ 	.short	0x010a
        /*0e6a*/ 	.byte	0x3f
	.zero		1


	//   ....[65]....
        /*0e6c*/ 	.word	0x000244f0
        /*0e70*/ 	.word	0x00000003
        /*0e74*/ 	.word	0x00034890
        /*0e78*/ 	.short	0x010a
        /*0e7a*/ 	.byte	0x3f
	.zero		1


	//   ....[66]....
        /*0e7c*/ 	.word	0x00024540
        /*0e80*/ 	.word	0x00000003
        /*0e84*/ 	.word	0x00034890
        /*0e88*/ 	.short	0x010a
        /*0e8a*/ 	.byte	0x3f
	.zero		1


	//   ....[67]....
        /*0e8c*/ 	.word	0x00024590
        /*0e90*/ 	.word	0x00000003
        /*0e94*/ 	.word	0x000348b0
        /*0e98*/ 	.short	0x010a
        /*0e9a*/ 	.byte	0x3f
	.zero		1


	//   ....[68]....
        /*0e9c*/ 	.word	0x00024960
        /*0ea0*/ 	.word	0x00000002
        /*0ea4*/ 	.word	0x00034800
        /*0ea8*/ 	.short	0x010a
        /*0eaa*/ 	.byte	0x3f
	.zero		1


	//   ....[69]....
        /*0eac*/ 	.word	0x00024c30
        /*0eb0*/ 	.word	0x00000002
        /*0eb4*/ 	.word	0x00034800
        /*0eb8*/ 	.short	0x010a
        /*0eba*/ 	.byte	0x3f
	.zero		1


	//   ....[70]....
        /*0ebc*/ 	.word	0x00024c80
        /*0ec0*/ 	.word	0x00000000
        /*0ec4*/ 	.word	0x00034830
        /*0ec8*/ 	.short	0x010a
        /*0eca*/ 	.byte	0x3f
	.zero		1


	//   ....[71]....
        /*0ecc*/ 	.word	0x00024cd0
        /*0ed0*/ 	.word	0x00000006
        /*0ed4*/ 	.word	0x00034830
        /*0ed8*/ 	.short	0x010a
        /*0eda*/ 	.byte	0x3f
	.zero		1


	//   ....[72]....
        /*0edc*/ 	.word	0x00024d20
        /*0ee0*/ 	.word	0x00000006
        /*0ee4*/ 	.word	0x00034850
        /*0ee8*/ 	.short	0x010a
        /*0eea*/ 	.byte	0x3f
	.zero		1


	//   ....[73]....
        /*0eec*/ 	.word	0x00024d70
        /*0ef0*/ 	.word	0x00000009
        /*0ef4*/ 	.word	0x00034850
        /*0ef8*/ 	.short	0x010a
        /*0efa*/ 	.byte	0x3f
	.zero		1


	//   ....[74]....
        /*0efc*/ 	.word	0x00024f10
        /*0f00*/ 	.word	0x00000009
        /*0f04*/ 	.word	0x00034820
        /*0f08*/ 	.short	0x010a
        /*0f0a*/ 	.byte	0x3f
	.zero		1


	//   ....[75]....
        /*0f0c*/ 	.word	0x00024f60
        /*0f10*/ 	.word	0x00000005
        /*0f14*/ 	.word	0x000348a0
        /*0f18*/ 	.short	0x010a
        /*0f1a*/ 	.byte	0x3f
	.zero		1


	//   ....[76]....
        /*0f1c*/ 	.word	0x00024fb0
        /*0f20*/ 	.word	0x00000005
        /*0f24*/ 	.word	0x000348c0
        /*0f28*/ 	.short	0x010a
        /*0f2a*/ 	.byte	0x3f
	.zero		1


	//   ....[77]....
        /*0f2c*/ 	.word	0x00025000
        /*0f30*/ 	.word	0x00000006
        /*0f34*/ 	.word	0x000348a0
        /*0f38*/ 	.short	0x010a
        /*0f3a*/ 	.byte	0x3f
	.zero		1


	//   ....[78]....
        /*0f3c*/ 	.word	0x00025050
        /*0f40*/ 	.word	0x00000006
        /*0f44*/ 	.word	0x000348c0
        /*0f48*/ 	.short	0x010a
        /*0f4a*/ 	.byte	0x3f
	.zero		1


	//   ....[79]....
        /*0f4c*/ 	.word	0x000251f0
        /*0f50*/ 	.word	0x00000006
        /*0f54*/ 	.word	0x00034840
        /*0f58*/ 	.short	0x010a
        /*0f5a*/ 	.byte	0x3f
	.zero		1


	//   ....[80]....
        /*0f5c*/ 	.word	0x00025270
        /*0f60*/ 	.word	0x00000006
        /*0f64*/ 	.word	0x00034820
        /*0f68*/ 	.short	0x010a
        /*0f6a*/ 	.byte	0x3f
	.zero		1


	//   ....[81]....
        /*0f6c*/ 	.word	0x000252c0
        /*0f70*/ 	.word	0x00000008
        /*0f74*/ 	.word	0x00034840
        /*0f78*/ 	.short	0x010a
        /*0f7a*/ 	.byte	0x3f
	.zero		1


	//   ....[82]....
        /*0f7c*/ 	.word	0x00025310
        /*0f80*/ 	.word	0x00000008
        /*0f84*/ 	.word	0x00034860
        /*0f88*/ 	.short	0x010a
        /*0f8a*/ 	.byte	0x3f
	.zero		1


	//   ....[83]....
        /*0f8c*/ 	.word	0x00025360
        /*0f90*/ 	.word	0x00000002
        /*0f94*/ 	.word	0x00034840
        /*0f98*/ 	.short	0x010a
        /*0f9a*/ 	.byte	0x3f
	.zero		1


	//   ....[84]....
        /*0f9c*/ 	.word	0x000253b0
        /*0fa0*/ 	.word	0x00000002
        /*0fa4*/ 	.word	0x00034860
        /*0fa8*/ 	.short	0x010a
        /*0faa*/ 	.byte	0x3f
	.zero		1


	//   ....[85]....
        /*0fac*/ 	.word	0x00025400
        /*0fb0*/ 	.word	0x00000002
        /*0fb4*/ 	.word	0x00034840
        /*0fb8*/ 	.short	0x010a
        /*0fba*/ 	.byte	0x3f
	.zero		1


	//   ....[86]....
        /*0fbc*/ 	.word	0x00025450
        /*0fc0*/ 	.word	0x00000002
        /*0fc4*/ 	.word	0x00034860
        /*0fc8*/ 	.short	0x010a
        /*0fca*/ 	.byte	0x3f
	.zero		1


	//   ....[87]....
        /*0fcc*/ 	.word	0x000254a0
        /*0fd0*/ 	.word	0x00000003
        /*0fd4*/ 	.word	0x00034860
        /*0fd8*/ 	.short	0x010a
        /*0fda*/ 	.byte	0x3f
	.zero		1


	//   ....[88]....
        /*0fdc*/ 	.word	0x00025e50
        /*0fe0*/ 	.word	0x00000000
        /*0fe4*/ 	.word	0x00034820
        /*0fe8*/ 	.short	0x010a
        /*0fea*/ 	.byte	0x3f
	.zero		1


	//   ....[89]....
        /*0fec*/ 	.word	0x00025ff0
        /*0ff0*/ 	.word	0x00000006
        /*0ff4*/ 	.word	0x00000000
        /*0ff8*/ 	.short	0x010a
        /*0ffa*/ 	.byte	0x3f
	.zero		1


	//   ....[90]....
        /*0ffc*/ 	.word	0x00026040
        /*1000*/ 	.word	0x00000007
        /*1004*/ 	.word	0x00000000
        /*1008*/ 	.short	0x010a
        /*100a*/ 	.byte	0x3f
	.zero		1


	//   ....[91]....
        /*100c*/ 	.word	0x00026090
        /*1010*/ 	.word	0x00000004
        /*1014*/ 	.word	0x00000000
        /*1018*/ 	.short	0x010a
        /*101a*/ 	.byte	0x3f
	.zero		1


	//----- nvinfo : EIATTR_NUM_MBARRIERS
	.align		4
.L_1033:
        /*101c*/ 	.byte	0x03, 0x38
        /*101e*/ 	.short	0x0016


	//----- nvinfo : EIATTR_EXIT_INSTR_OFFSETS
	.align		4
        /*1020*/ 	.byte	0x04, 0x1c
        /*1022*/ 	.short	(.L_1035 - .L_1034)


	//   ....[0]....
.L_1034:
        /*1024*/ 	.word	0x00024490


	//----- nvinfo : EIATTR_MAX_THREADS
	.align		4
.L_1035:
        /*1028*/ 	.byte	0x04, 0x05
        /*102a*/ 	.short	(.L_1037 - .L_1036)
.L_1036:
        /*102c*/ 	.word	0x00000180
        /*1030*/ 	.word	0x00000001
        /*1034*/ 	.word	0x00000001


	//----- nvinfo : EIATTR_CRS_STACK_SIZE
	.align		4
.L_1037:
        /*1038*/ 	.byte	0x04, 0x1e
        /*103a*/ 	.short	(.L_1039 - .L_1038)
.L_1038:
        /*103c*/ 	.word	0x00000000


	//----- nvinfo : EIATTR_CBANK_PARAM_SIZE
	.align		4
.L_1039:
        /*1040*/ 	.byte	0x03, 0x19
        /*1042*/ 	.short	0x0a70


	//----- nvinfo : EIATTR_PARAM_CBANK
	.align		4
        /*1044*/ 	.byte	0x04, 0x0a
        /*1046*/ 	.short	(.L_1041 - .L_1040)
	.align		4
.L_1040:
        /*1048*/ 	.word	index@(.nv.constant0._ZN7cutlass13device_kernelIN5flash11enable_sm90INS1_16FlashAttnFwdSm90INS1_25CollectiveMainloopFwdSm90ILi2EN4cute5tupleIJNS5_1CILi1EEES8_S8_EEENS6_IJNS7_ILi128EEENS7_ILi176EEESA_EEELi128ENS_10bfloat16_tEfNS_4arch4Sm90ELb0ELb0ELb0ELb1ELb0ELb1ELb0ELb1ELb1ELb0ELb0ELb0EEENS1_21CollectiveEpilogueFwdINS6_IJSA_SA_SB_EEES9_SD_SF_Li256ELb1ELb0ELb0ELb0EEENS1_36VarlenDynamicPersistentTileSchedulerILi128ELi176ELi256ELi32ELb0ELb0ELb1ELb0ELb1ELb1EEEEEEEEEvNT_6ParamsE)
        /*104c*/ 	.short	0x0210
        /*104e*/ 	.short	0x0a70


	//----- nvinfo : EIATTR_SW_WAR
	.align		4
.L_1041:
        /*1050*/ 	.byte	0x04, 0x36
        /*1052*/ 	.short	(.L_1043 - .L_1042)
.L_1042:
        /*1054*/ 	.word	0x00000008
.L_1043:


//--------------------- .nv.info._ZN7cutlass13device_kernelIN5flash11enable_sm90INS1_16FlashAttnFwdSm90INS1_25CollectiveMainloopFwdSm90ILi2EN4cute5tupleIJNS5_1CILi1EEES8_S8_EEENS6_IJNS7_ILi128EEESA_SA_EEELi128ENS_10bfloat16_tEfNS_4arch4Sm90ELb0ELb1ELb0ELb0ELb0ELb0ELb0ELb1ELb1ELb0ELb0ELb0EEENS1_21CollectiveEpilogueFwdISB_S9_SC_SE_Li256ELb0ELb0ELb0ELb0EEENS1_30DynamicPersistentTileSchedulerILi256ELi32ELb0ELb0ELb1EEEEEEEEEvNT_6ParamsE --------------------------
	.section	.nv.info._ZN7cutlass13device_kernelIN5flash11enable_sm90INS1_16FlashAttnFwdSm90INS1_25CollectiveMainloopFwdSm90ILi2EN4cute5tupleIJNS5_1CILi1EEES8_S8_EEENS6_IJNS7_ILi128EEESA_SA_EEELi128ENS_10bfloat16_tEfNS_4arch4Sm90ELb0ELb1ELb0ELb0ELb0ELb0ELb0ELb1ELb1ELb0ELb0ELb0EEENS1_21CollectiveEpilogueFwdISB_S9_SC_SE_Li256ELb0ELb0ELb0ELb0EEENS1_30DynamicPersistentTileSchedulerILi256ELi32ELb0ELb0ELb1EEEEEEEEEvNT_6ParamsE,"",@"SHT_CUDA_INFO"
	.sectionflags	@""
	.align	4


	//----- nvinfo : EIATTR_CUDA_API_VERSION
	.align		4
        /*0000*/ 	.byte	0x04, 0x37
        /*0002*/ 	.short	(.L_1045 - .L_1044)
.L_1044:
        /*0004*/ 	.word	0x00000082


	//----- nvinfo : EIATTR_KPARAM_INFO
	.align		4
.L_1045:
        /*0008*/ 	.byte	0x04, 0x17
        /*000a*/ 	.short	(.L_1047 - .L_1046)
.L_1046:
        /*000c*/ 	.word	0x00000000
        /*0010*/ 	.short	0x0000
        /*0012*/ 	.short	0x0070
        /*0014*/ 	.byte	0x00, 0xf0, 0x01, 0x2e


	//----- nvinfo : EIATTR_SPARSE_MMA_MASK
	.align		4
.L_1047:
        /*0018*/ 	.byte	0x03, 0x50
        /*001a*/ 	.short	0x0000


	//----- nvinfo : EIATTR_MAXREG_COUNT
	.align		4
        /*001c*/ 	.byte	0x03, 0x1b
        /*001e*/ 	.short	0x00a8


	//----- nvinfo : EIATTR_NUM_BARRIERS
	.align		4
        /*0020*/ 	.byte	0x02, 0x4c
        /*0022*/ 	.byte	0x10
	.zero		1


	//----- nvinfo : EIATTR_EXTERNS
	.align		4
        /*0024*/ 	.byte	0x04, 0x0f
        /*0026*/ 	.short	(.L_1049 - .L_1048)


	//   ....[0]....
	.align		4
.L_1048:
        /*0028*/ 	.word	index@(__assertfail)


	//----- nvinfo : EIATTR_MERCURY_ISA_VERSION
	.align		4
.L_1049:
        /*002c*/ 	.byte	0x03, 0x5f
        /*002e*/ 	.short	0x0101


	//----- nvinfo : EIATTR_INT_WARP_WIDE_INSTR_OFFSETS
	.align		4
        /*0030*/ 	.byte	0x04, 0x31
        /*0032*/ 	.short	(.L_1051 - .L_1050)


	//   ....[0]....
.L_1050:
        /*0034*/ 	.word	0x00000180


	//   ....[1]....
        /*0038*/ 	.word	0x000001b0


	//   ....[2]....
        /*003c*/ 	.word	0x000001c0


	//   ....[3]....
        /*0040*/ 	.word	0x0000f1f0


	//   ....[4]....
        /*0044*/ 	.word	0x0000f280


	//   ....[5]....
        /*0048*/ 	.word	0x0000f7b0


	//   ....[6]....
        /*004c*/ 	.word	0x000112f0


	//   ....[7]....
        /*0050*/ 	.word	0x00011380


	//----- nvinfo : EIATTR_COOP_GROUP_MASK_REGIDS
	.align		4
.L_1051:
        /*0054*/ 	.byte	0x04, 0x29
        /*0056*/ 	.short	(.L_1053 - .L_1052)


	//   ....[0]....
.L_1052:
        /*0058*/ 	.word	0xffffffff


	//   ....[1]....
        /*005c*/ 	.word	0xffffffff


	//   ....[2]....
        /*0060*/ 	.word	0xffffffff


	//   ....[3]....
        /*0064*/ 	.word	0xffffffff


	//   ....[4]....
        /*0068*/ 	.word	0xffffffff


	//   ....[5]....
        /*006c*/ 	.word	0xffffffff


	//   ....[6]....
        /*0070*/ 	.word	0xffffffff


	//   ....[7]....
        /*0074*/ 	.word	0xffffffff


	//   ....[8]....
        /*0078*/ 	.word	0xffffffff


	//   ....[9]....
        /*007c*/ 	.word	0xffffffff


	//   ....[10]....
        /*0080*/ 	.word	0xffffffff


	//   ....[11]....
        /*0084*/ 	.word	0xffffffff


	//   ....[12]....
        /*0088*/ 	.word	0xffffffff


	//   ....[13]....
        /*008c*/ 	.word	0xffffffff


	//   ....[14]....
        /*0090*/ 	.word	0xffffffff


	//   ....[15]....
        /*0094*/ 	.word	0xffffffff


	//   ....[16]....
        /*0098*/ 	.word	0xffffffff


	//   ....[17]....
        /*009c*/ 	.word	0xffffffff


	//   ....[18]....
        /*00a0*/ 	.word	0xffffffff


	//   ....[19]....
        /*00a4*/ 	.word	0xffffffff


	//   ....[20]....
        /*00a8*/ 	.word	0xffffffff


	//   ....[21]....
        /*00ac*/ 	.word	0xffffffff


	//   ....[22]....
        /*00b0*/ 	.word	0xffffffff


	//   ....[23]....
        /*00b4*/ 	.word	0xffffffff


	//   ....[24]....
        /*00b8*/ 	.word	0xffffffff


	//   ....[25]....
        /*00bc*/ 	.word	0xffffffff


	//   ....[26]....
        /*00c0*/ 	.word	0xffffffff


	//   ....[27]....
        /*00c4*/ 	.word	0xffffffff


	//   ....[28]....
        /*00c8*/ 	.word	0xffffffff


	//   ....[29]....
        /*00cc*/ 	.word	0xffffffff


	//   ....[30]....
        /*00d0*/ 	.word	0xffffffff


	//   ....[31]....
        /*00d4*/ 	.word	0xffffffff


	//   ....[32]....
        /*00d8*/ 	.word	0x0500000f


	//   ....[33]....
        /*00dc*/ 	.word	0x0500000f


	//----- nvinfo : EIATTR_COOP_GROUP_INSTR_OFFSETS
	.align		4
.L_1053:
        /*00e0*/ 	.byte	0x04, 0x28
        /*00e2*/ 	.short	(.L_1055 - .L_1054)


	//   ....[0]....
.L_1054:
        /*00e4*/ 	.word	0x00000060


	//   ....[1]....
        /*00e8*/ 	.word	0x00000190


	//   ....[2]....
        /*00ec*/ 	.word	0x000001e0


	//   ....[3]....
        /*00f0*/ 	.word	0x000003d0


	//   ....[4]....
        /*00f4*/ 	.word	0x00000530


	//   ....[5]....
        /*00f8*/ 	.word	0x00000650


	//   ....[6]....
        /*00fc*/ 	.word	0x000007b0


	//   ....[7]....
        /*0100*/ 	.word	0x00001710


	//   ....[8]....
        /*0104*/ 	.word	0x000033d0


	//   ....[9]....
        /*0108*/ 	.word	0x00003480


	//   ....[10]....
        /*010c*/ 	.word	0x00003b60


	//   ....[11]....
        /*0110*/ 	.word	0x00003bc0


	//   ....[12]....
        /*0114*/ 	.word	0x00006060


	//   ....[13]....
        /*0118*/ 	.word	0x00006080


	//   ....[14]....
        /*011c*/ 	.word	0x00006a60


	//   ....[15]....
        /*0120*/ 	.word	0x00006ad0


	//   ....[16]....
        /*0124*/ 	.word	0x00008450


	//   ....[17]....
        /*0128*/ 	.word	0x00008470


	//   ....[18]....
        /*012c*/ 	.word	0x00008730


	//   ....[19]....
        /*0130*/ 	.word	0x00008870


	//   ....[20]....
        /*0134*/ 	.word	0x0000b2c0


	//   ....[21]....
        /*0138*/ 	.word	0x0000b2e0


	//   ....[22]....
        /*013c*/ 	.word	0x0000bcb0


	//   ....[23]....
        /*0140*/ 	.word	0x0000bd20


	//   ....[24]....
        /*0144*/ 	.word	0x0000cdd0


	//   ....[25]....
        /*0148*/ 	.word	0x0000ce10


	//   ....[26]....
        /*014c*/ 	.word	0x0000cf00


	//   ....[27]....
        /*0150*/ 	.word	0x0000cf20


	//   ....[28]....
        /*0154*/ 	.word	0x0000dec0


	//   ....[29]....
        /*0158*/ 	.word	0x0000e950


	//   ....[30]....
        /*015c*/ 	.word	0x000116b0


	//   ....[31]....
        /*0160*/ 	.word	0x00011880


	//   ....[32]....
        /*0164*/ 	.word	0x00011eb0


	//   ....[33]....
        /*0168*/ 	.word	0x00012290


	//----- nvinfo : EIATTR_REG_RECONFIG
	.align		4
.L_1055:
        /*016c*/ 	.byte	0x01, 0x54
	.zero		2


	//----- nvinfo : EIATTR_SYSCALL_OFFSETS
	.align		4
        /*0170*/ 	.byte	0x04, 0x46
        /*0172*/ 	.short	(.L_1057 - .L_1056)


	//   ....[0]....
.L_1056:
        /*0174*/ 	.word	0x000018c0


	//   ....[1]....
        /*0178*/ 	.word	0x0000f410


	//   ....[2]....
        /*017c*/ 	.word	0x0000f550


	//   ....[3]....
        /*0180*/ 	.word	0x0000f640


	//----- nvinfo : EIATTR_MBARRIER_INSTR_OFFSETS
	.align		4
.L_1057:
        /*0184*/ 	.byte	0x04, 0x39
        /*0186*/ 	.short	(.L_1059 - .L_1058)


	//   ....[0]....
.L_1058:
        /*0188*/ 	.word	0x00000280
        /*018c*/ 	.word	0x000000ff
        /*0190*/ 	.word	0x00028800
        /*0194*/ 	.short	0x0100
        /*0196*/ 	.byte	0x06
	.zero		1


	//   ....[1]....
        /*0198*/ 	.word	0x00000290
        /*019c*/ 	.word	0x000000ff
        /*01a0*/ 	.word	0x00028820
        /*01a4*/ 	.short	0x0100
        /*01a6*/ 	.byte	0x06
	.zero		1


	//   ....[2]....
        /*01a8*/ 	.word	0x00000380
        /*01ac*/ 	.word	0x000000ff
        /*01b0*/ 	.word	0x00028830
        /*01b4*/ 	.short	0x0100
        /*01b6*/ 	.byte	0x08
	.zero		1


	//   ....[3]....
        /*01b8*/ 	.word	0x00000390
        /*01bc*/ 	.word	0x000000ff
        /*01c0*/ 	.word	0x00028840
        /*01c4*/ 	.short	0x0100
        /*01c6*/ 	.byte	0x08
	.zero		1


	//   ....[4]....
        /*01c8*/ 	.word	0x000003a0
        /*01cc*/ 	.word	0x000000ff
        /*01d0*/ 	.word	0x00028838
        /*01d4*/ 	.short	0x0100
        /*01d6*/ 	.byte	0x08
	.zero		1


	//   ....[5]....
        /*01d8*/ 	.word	0x000003b0
        /*01dc*/ 	.word	0x000000ff
        /*01e0*/ 	.word	0x00028848
        /*01e4*/ 	.short	0x0100
        /*01e6*/ 	.byte	0x08
	.zero		1


	//   ....[6]....
        /*01e8*/ 	.word	0x000004e0
        /*01ec*/ 	.word	0x000000ff
        /*01f0*/ 	.word	0x00028850
        /*01f4*/ 	.short	0x0100
        /*01f6*/ 	.byte	0x08
	.zero		1


	//   ....[7]....
        /*01f8*/ 	.word	0x000004f0
        /*01fc*/ 	.word	0x000000ff
        /*0200*/ 	.word	0x00028860
        /*0204*/ 	.short	0x0100
        /*0206*/ 	.byte	0x08
	.zero		1


	//   ....[8]....
        /*0208*/ 	.word	0x00000500
        /*020c*/ 	.word	0x000000ff
        /*0210*/ 	.word	0x00028858
        /*0214*/ 	.short	0x0100
        /*0216*/ 	.byte	0x08
	.zero		1


	//   ....[9]....
        /*0218*/ 	.word	0x00000510
        /*021c*/ 	.word	0x000000ff
        /*0220*/ 	.word	0x00028868
        /*0224*/ 	.short	0x0100
        /*0226*/ 	.byte	0x08
	.zero		1


	//   ....[10]....
        /*0228*/ 	.word	0x00000600
        /*022c*/ 	.word	0x000000ff
        /*0230*/ 	.word	0x00028870
        /*0234*/ 	.short	0x0100
        /*0236*/ 	.byte	0x06
	.zero		1


	//   ....[11]....
        /*0238*/ 	.word	0x00000610
        /*023c*/ 	.word	0x000000ff
        /*0240*/ 	.word	0x00028880
        /*0244*/ 	.short	0x0100
        /*0246*/ 	.byte	0x06
	.zero		1


	//   ....[12]....
        /*0248*/ 	.word	0x00000620
        /*024c*/ 	.word	0x000000ff
        /*0250*/ 	.word	0x00028878
        /*0254*/ 	.short	0x0100
        /*0256*/ 	.byte	0x06
	.zero		1


	//   ....[13]....
        /*0258*/ 	.word	0x00000630
        /*025c*/ 	.word	0x000000ff
        /*0260*/ 	.word	0x00028888
        /*0264*/ 	.short	0x0100
        /*0266*/ 	.byte	0x06
	.zero		1


	//   ....[14]....
        /*0268*/ 	.word	0x00000760
        /*026c*/ 	.word	0x000000ff
        /*0270*/ 	.word	0x00028890
        /*0274*/ 	.short	0x0100
        /*0276*/ 	.byte	0x08
	.zero		1


	//   ....[15]....
        /*0278*/ 	.word	0x00000770
        /*027c*/ 	.word	0x000000ff
        /*0280*/ 	.word	0x000288a0
        /*0284*/ 	.short	0x0100
        /*0286*/ 	.byte	0x08
	.zero		1


	//   ....[16]....
        /*0288*/ 	.word	0x00000780
        /*028c*/ 	.word	0x000000ff
        /*0290*/ 	.word	0x00028898
        /*0294*/ 	.short	0x0100
        /*0296*/ 	.byte	0x08
	.zero		1


	//   ....[17]....
        /*0298*/ 	.word	0x00000790
        /*029c*/ 	.word	0x000000ff
        /*02a0*/ 	.word	0x000288a8
        /*02a4*/ 	.short	0x0100
        /*02a6*/ 	.byte	0x08
	.zero		1


	//   ....[18]....
        /*02a8*/ 	.word	0x000008c0
        /*02ac*/ 	.word	0x000000ff
        /*02b0*/ 	.word	0x000288b0
        /*02b4*/ 	.short	0x0100
        /*02b6*/ 	.byte	0x08
	.zero		1


	//   ....[19]....
        /*02b8*/ 	.word	0x000008d0
        /*02bc*/ 	.word	0x000000ff
        /*02c0*/ 	.word	0x000288c0
        /*02c4*/ 	.short	0x0100
        /*02c6*/ 	.byte	0x08
	.zero		1


	//   ....[20]....
        /*02c8*/ 	.word	0x000008e0
        /*02cc*/ 	.word	0x000000ff
        /*02d0*/ 	.word	0x000288b8
        /*02d4*/ 	.short	0x0100
        /*02d6*/ 	.byte	0x08
	.zero		1


	//   ....[21]....
        /*02d8*/ 	.word	0x000008f0
        /*02dc*/ 	.word	0x000000ff
        /*02e0*/ 	.word	0x000288c8
        /*02e4*/ 	.short	0x0100
        /*02e6*/ 	.byte	0x08
	.zero		1


	//   ....[22]....
        /*02e8*/ 	.word	0x00001940
        /*02ec*/ 	.word	0x000000ff
        /*02f0*/ 	.word	0x00028800
        /*02f4*/ 	.short	0x010a
        /*02f6*/ 	.byte	0x27
	.zero		1


	//   ....[23]....
        /*02f8*/ 	.word	0x000019c0
        /*02fc*/ 	.word	0x00000007
        /*0300*/ 	.word	0x00028830
        /*0304*/ 	.short	0x010a
        /*0306*/ 	.byte	0x3f
	.zero		1


	//   ....[24]....
        /*0308*/ 	.word	0x00001a20
        /*030c*/ 	.word	0x00000007
        /*0310*/ 	.word	0x00028830
        /*0314*/ 	.short	0x010a
        /*0316*/ 	.byte	0x3f
	.zero		1


	//   ....[25]....
        /*0318*/ 	.word	0x00001f40
        /*031c*/ 	.word	0x00000000
        /*0320*/ 	.word	0x00000000
        /*0324*/ 	.short	0x0101
        /*0326*/ 	.byte	0x3f
	.zero		1


	//   ....[26]....
        /*0328*/ 	.word	0x00004b80
        /*032c*/ 	.word	0x000000ff
        /*0330*/ 	.word	0x00028830
        /*0334*/ 	.short	0x010a
        /*0336*/ 	.byte	0x06
	.zero		1


	//   ....[27]....
        /*0338*/ 	.word	0x00004bc0
        /*033c*/ 	.word	0x000000ff
        /*0340*/ 	.word	0x00028830
        /*0344*/ 	.short	0x010a
        /*0346*/ 	.byte	0x06
	.zero		1


	//   ....[28]....
        /*0348*/ 	.word	0x00004ee0
        /*034c*/ 	.word	0x000000ff
        /*0350*/ 	.word	0x00028850
        /*0354*/ 	.short	0x010a
        /*0356*/ 	.byte	0x06
	.zero		1


	//   ....[29]....
        /*0358*/ 	.word	0x00004f20
        /*035c*/ 	.word	0x000000ff
        /*0360*/ 	.word	0x00028850
        /*0364*/ 	.short	0x010a
        /*0366*/ 	.byte	0x06
	.zero		1


	//   ....[30]....
        /*0368*/ 	.word	0x000052e0
        /*036c*/ 	.word	0x0000000b
        /*0370*/ 	.word	0x00000000
        /*0374*/ 	.short	0x0101
        /*0376*/ 	.byte	0x3f
	.zero		1


	//   ....[31]....
        /*0378*/ 	.word	0x00007010
        /*037c*/ 	.word	0x00000024
        /*0380*/ 	.word	0x00000000
        /*0384*/ 	.short	0x0101
        /*0386*/ 	.byte	0x3f
	.zero		1


	//   ....[32]....
        /*0388*/ 	.word	0x00007da0
        /*038c*/ 	.word	0x000000ff
        /*0390*/ 	.word	0x00028830
        /*0394*/ 	.short	0x010a
        /*0396*/ 	.byte	0x06
	.zero		1


	//   ....[33]....
        /*0398*/ 	.word	0x00007de0
        /*039c*/ 	.word	0x000000ff
        /*03a0*/ 	.word	0x00028830
        /*03a4*/ 	.short	0x010a
        /*03a6*/ 	.byte	0x06
	.zero		1


	//   ....[34]....
        /*03a8*/ 	.word	0x00008100
        /*03ac*/ 	.word	0x000000ff
        /*03b0*/ 	.word	0x00028850
        /*03b4*/ 	.short	0x010a
        /*03b6*/ 	.byte	0x06
	.zero		1


	//   ....[35]....
        /*03b8*/ 	.word	0x00008140
        /*03bc*/ 	.word	0x000000ff
        /*03c0*/ 	.word	0x00028850
        /*03c4*/ 	.short	0x010a
        /*03c6*/ 	.byte	0x06
	.zero		1


	//   ....[36]....
        /*03c8*/ 	.word	0x00009500
        /*03cc*/ 	.word	0x0000001b
        /*03d0*/ 	.word	0x00000000
        /*03d4*/ 	.short	0x0101
        /*03d6*/ 	.byte	0x3f
	.zero		1


	//   ....[37]....
        /*03d8*/ 	.word	0x000096b0
        /*03dc*/ 	.word	0x0000001f
        /*03e0*/ 	.word	0x00000000
        /*03e4*/ 	.short	0x0101
        /*03e6*/ 	.byte	0x3f
	.zero		1


	//   ....[38]....
        /*03e8*/ 	.word	0x00009de0
        /*03ec*/ 	.word	0x000000ff
        /*03f0*/ 	.word	0x00028830
        /*03f4*/ 	.short	0x010a
        /*03f6*/ 	.byte	0x06
	.zero		1


	//   ....[39]....
        /*03f8*/ 	.word	0x00009e20
        /*03fc*/ 	.word	0x000000ff
        /*0400*/ 	.word	0x00028830
        /*0404*/ 	.short	0x010a
        /*0406*/ 	.byte	0x06
	.zero		1


	//   ....[40]....
        /*0408*/ 	.word	0x0000a140
        /*040c*/ 	.word	0x000000ff
        /*0410*/ 	.word	0x00028850
        /*0414*/ 	.short	0x010a
        /*0416*/ 	.byte	0x06
	.zero		1


	//   ....[41]....
        /*0418*/ 	.word	0x0000a180
        /*041c*/ 	.word	0x000000ff
        /*0420*/ 	.word	0x00028850
        /*0424*/ 	.short	0x010a
        /*0426*/ 	.byte	0x06
	.zero		1


	//   ....[42]....
        /*0428*/ 	.word	0x0000a510
        /*042c*/ 	.word	0x00000006
        /*0430*/ 	.word	0x00000000
        /*0434*/ 	.short	0x0101
        /*0436*/ 	.byte	0x3f
	.zero		1


	//   ....[43]....
        /*0438*/ 	.word	0x0000c1e0
        /*043c*/ 	.word	0x00000022
        /*0440*/ 	.word	0x00000000
        /*0444*/ 	.short	0x0101
        /*0446*/ 	.byte	0x3f
	.zero		1


	//   ....[44]....
        /*0448*/ 	.word	0x0000cd40
        /*044c*/ 	.word	0x000000ff
        /*0450*/ 	.word	0x00028850
        /*0454*/ 	.short	0x010a
        /*0456*/ 	.byte	0x05
	.zero		1


	//   ....[45]....
        /*0458*/ 	.word	0x0000cd80
        /*045c*/ 	.word	0x000000ff
        /*0460*/ 	.word	0x00028850
        /*0464*/ 	.short	0x010a
        /*0466*/ 	.byte	0x05
	.zero		1


	//   ....[46]....
        /*0468*/ 	.word	0x0000d2a0
        /*046c*/ 	.word	0x00000004
        /*0470*/ 	.word	0x00000000
        /*0474*/ 	.short	0x0101
        /*0476*/ 	.byte	0x3f
	.zero		1


	//   ....[47]....
        /*0478*/ 	.word	0x0000e040
        /*047c*/ 	.word	0x000000ff
        /*0480*/ 	.word	0x00000000
        /*0484*/ 	.short	0x0101
        /*0486*/ 	.byte	0x05
	.zero		1


	//   ....[48]....
        /*0488*/ 	.word	0x0000fa70
        /*048c*/ 	.word	0x00000008
        /*0490*/ 	.word	0x00028840
        /*0494*/ 	.short	0x010a
        /*0496*/ 	.byte	0x3f
	.zero		1


	//   ....[49]....
        /*0498*/ 	.word	0x0000fe30
        /*049c*/ 	.word	0x000000ff
        /*04a0*/ 	.word	0x00028820
        /*04a4*/ 	.short	0x010a
        /*04a6*/ 	.byte	0x27
	.zero		1


	//   ....[50]....
        /*04a8*/ 	.word	0x00010110
        /*04ac*/ 	.word	0x00000003
        /*04b0*/ 	.word	0x00028840
        /*04b4*/ 	.short	0x010a
        /*04b6*/ 	.byte	0x3f
	.zero		1


	//   ....[51]....
        /*04b8*/ 	.word	0x00010330
        /*04bc*/ 	.word	0x00000002
        /*04c0*/ 	.word	0x00000060
        /*04c4*/ 	.short	0x010a
        /*04c6*/ 	.byte	0x3f
	.zero		1


	//   ....[52]....
        /*04c8*/ 	.word	0x00010800
        /*04cc*/ 	.word	0x00000003
        /*04d0*/ 	.word	0x00028840
        /*04d4*/ 	.short	0x010a
        /*04d6*/ 	.byte	0x3f
	.zero		1


	//   ....[53]....
        /*04d8*/ 	.word	0x00010a20
        /*04dc*/ 	.word	0x00000002
        /*04e0*/ 	.word	0x00000060
        /*04e4*/ 	.short	0x010a
        /*04e6*/ 	.byte	0x3f
	.zero		1


	//   ....[54]....
        /*04e8*/ 	.word	0x00010e10
        /*04ec*/ 	.word	0x00000002
        /*04f0*/ 	.word	0x00028840
        /*04f4*/ 	.short	0x010a
        /*04f6*/ 	.byte	0x3f
	.zero		1


	//   ....[55]....
        /*04f8*/ 	.word	0x00011060
        /*04fc*/ 	.word	0x00000002
        /*0500*/ 	.word	0x00000060
        /*0504*/ 	.short	0x010a
        /*0506*/ 	.byte	0x3f
	.zero		1


	//   ....[56]....
        /*0508*/ 	.word	0x00011420
        /*050c*/ 	.word	0x00000003
        /*0510*/ 	.word	0x00028860
        /*0514*/ 	.short	0x010a
        /*0516*/ 	.byte	0x3f
	.zero		1


	//   ....[57]....
        /*0518*/ 	.word	0x00011830
        /*051c*/ 	.word	0x00000007
        /*0520*/ 	.word	0x00028820
        /*0524*/ 	.short	0x010a
        /*0526*/ 	.byte	0x3f
	.zero		1


	//   ....[58]....
        /*0528*/ 	.word	0x00011980
        /*052c*/ 	.word	0x00000005
        /*0530*/ 	.word	0x00000000
        /*0534*/ 	.short	0x010a
        /*0536*/ 	.byte	0x3f
	.zero		1


	//   ....[59]....
        /*0538*/ 	.word	0x000119f0
        /*053c*/ 	.word	0x00000003
        /*0540*/ 	.word	0x00000000
        /*0544*/ 	.short	0x010a
        /*0546*/ 	.byte	0x3f
	.zero		1


	//   ....[60]....
        /*0548*/ 	.word	0x00011a50
        /*054c*/ 	.word	0x00000005
        /*0550*/ 	.word	0x00000000
        /*0554*/ 	.short	0x010a
        /*0556*/ 	.byte	0x3f
	.zero		1


	//   ....[61]....
        /*0558*/ 	.word	0x00011a80
        /*055c*/ 	.word	0x00000003
        /*0560*/ 	.word	0x00000000
        /*0564*/ 	.short	0x010a
        /*0566*/ 	.byte	0x3f
	.zero		1


	//   ....[62]....
        /*0568*/ 	.word	0x00011af0
        /*056c*/ 	.word	0x00000003
        /*0570*/ 	.word	0x00028800
        /*0574*/ 	.short	0x010a
        /*0576*/ 	.byte	0x3f
	.zero		1


	//   ....[63]....
        /*0578*/ 	.word	0x00011b40
        /*057c*/ 	.word	0x00000007
        /*0580*/ 	.word	0x00028830
        /*0584*/ 	.short	0x010a
        /*0586*/ 	.byte	0x3f
	.zero		1


	//   ....[64]....
        /*0588*/ 	.word	0x00011ba0
        /*058c*/ 	.word	0x0000000b
        /*0590*/ 	.word	0x00028830
        /*0594*/ 	.short	0x010a
        /*0596*/ 	.byte	0x3f
	.zero		1


	//   ....[65]....
        /*0598*/ 	.word	0x00011c00
        /*059c*/ 	.word	0x0000000b
        /*05a0*/ 	.word	0x00028850
        /*05a4*/ 	.short	0x010a
        /*05a6*/ 	.byte	0x3f
	.zero		1


	//   ....[66]....
        /*05a8*/ 	.word	0x00011c60
        /*05ac*/ 	.word	0x00000009
        /*05b0*/ 	.word	0x00028830
        /*05b4*/ 	.short	0x010a
        /*05b6*/ 	.byte	0x3f
	.zero		1


	//   ....[67]....
        /*05b8*/ 	.word	0x00011cc0
        /*05bc*/ 	.word	0x00000009
        /*05c0*/ 	.word	0x00028850
        /*05c4*/ 	.short	0x010a
        /*05c6*/ 	.byte	0x3f
	.zero		1


	//   ....[68]....
        /*05c8*/ 	.word	0x00011d20
        /*05cc*/ 	.word	0x00000009
        /*05d0*/ 	.word	0x00028830
        /*05d4*/ 	.short	0x010a
        /*05d6*/ 	.byte	0x3f
	.zero		1


	//   ....[69]....
        /*05d8*/ 	.word	0x00011d80
        /*05dc*/ 	.word	0x00000009
        /*05e0*/ 	.word	0x00028850
        /*05e4*/ 	.short	0x010a
        /*05e6*/ 	.byte	0x3f
	.zero		1


	//   ....[70]....
        /*05e8*/ 	.word	0x00011de0
        /*05ec*/ 	.word	0x00000005
        /*05f0*/ 	.word	0x00028850
        /*05f4*/ 	.short	0x010a
        /*05f6*/ 	.byte	0x3f
	.zero		1


	//   ....[71]....
        /*05f8*/ 	.word	0x00011f60
        /*05fc*/ 	.word	0x00000008
        /*0600*/ 	.word	0x00028840
        /*0604*/ 	.short	0x010a
        /*0606*/ 	.byte	0x3f
	.zero		1


	//   ....[72]....
        /*0608*/ 	.word	0x00011fc0
        /*060c*/ 	.word	0x00000008
        /*0610*/ 	.word	0x00028820
        /*0614*/ 	.short	0x010a
        /*0616*/ 	.byte	0x3f
	.zero		1


	//   ....[73]....
        /*0618*/ 	.word	0x00012010
        /*061c*/ 	.word	0x00000003
        /*0620*/ 	.word	0x00028840
        /*0624*/ 	.short	0x010a
        /*0626*/ 	.byte	0x3f
	.zero		1


	//   ....[74]....
        /*0628*/ 	.word	0x00012060
        /*062c*/ 	.word	0x00000002
        /*0630*/ 	.word	0x00000060
        /*0634*/ 	.short	0x010a
        /*0636*/ 	.byte	0x3f
	.zero		1


	//   ....[75]....
        /*0638*/ 	.word	0x000120b0
        /*063c*/ 	.word	0x00000003
        /*0640*/ 	.word	0x00028840
        /*0644*/ 	.short	0x010a
        /*0646*/ 	.byte	0x3f
	.zero		1


	//   ....[76]....
        /*0648*/ 	.word	0x00012100
        /*064c*/ 	.word	0x00000002
        /*0650*/ 	.word	0x00000060
        /*0654*/ 	.short	0x010a
        /*0656*/ 	.byte	0x3f
	.zero		1


	//   ....[77]....
        /*0658*/ 	.word	0x00012150
        /*065c*/ 	.word	0x00000002
        /*0660*/ 	.word	0x00028840
        /*0664*/ 	.short	0x010a
        /*0666*/ 	.byte	0x3f
	.zero		1


	//   ....[78]....
        /*0668*/ 	.word	0x000121a0
        /*066c*/ 	.word	0x00000002
        /*0670*/ 	.word	0x00000060
        /*0674*/ 	.short	0x010a
        /*0676*/ 	.byte	0x3f
	.zero		1


	//   ....[79]....
        /*0678*/ 	.word	0x000121f0
        /*067c*/ 	.word	0x00000003
        /*0680*/ 	.word	0x00028860
        /*0684*/ 	.short	0x010a
        /*0686*/ 	.byte	0x3f
	.zero		1


	//   ....[80]....
        /*0688*/ 	.word	0x000122d0
        /*068c*/ 	.word	0x00000007
        /*0690*/ 	.word	0x00028820
        /*0694*/ 	.short	0x010a
        /*0696*/ 	.byte	0x3f
	.zero		1


	//   ....[81]....
        /*0698*/ 	.word	0x00012320
        /*069c*/ 	.word	0x00000005
        /*06a0*/ 	.word	0x00000000
        /*06a4*/ 	.short	0x010a
        /*06a6*/ 	.byte	0x3f
	.zero		1


	//   ....[82]....
        /*06a8*/ 	.word	0x00012370
        /*06ac*/ 	.word	0x00000003
        /*06b0*/ 	.word	0x00000000
        /*06b4*/ 	.short	0x010a
        /*06b6*/ 	.byte	0x3f
	.zero		1


	//   ....[83]....
        /*06b8*/ 	.word	0x000123c0
        /*06bc*/ 	.word	0x00000005
        /*06c0*/ 	.word	0x00000000
        /*06c4*/ 	.short	0x010a
        /*06c6*/ 	.byte	0x3f
	.zero		1


	//----- nvinfo : EIATTR_NUM_MBARRIERS
	.align		4
.L_1059:
        /*06c8*/ 	.byte	0x03, 0x38
        /*06ca*/ 	.short	0x0016


	//----- nvinfo : EIATTR_EXIT_INSTR_OFFSETS
	.align		4
        /*06cc*/ 	.byte	0x04, 0x1c
        /*06ce*/ 	.short	(.L_1061 - .L_1060)


	//   ....[0]....
.L_1060:
        /*06d0*/ 	.word	0x00000a50


	//   ....[1]....
        /*06d4*/ 	.word	0x0000e910


	//   ....[2]....
        /*06d8*/ 	.word	0x0000e970


	//   ....[3]....
        /*06dc*/ 	.word	0x000118a0


	//   ....[4]....
        /*06e0*/ 	.word	0x00011ad0


	//----- nvinfo : EIATTR_MAX_THREADS
	.align		4
.L_1061:
        /*06e4*/ 	.byte	0x04, 0x05
        /*06e6*/ 	.short	(.L_1063 - .L_1062)
.L_1062:
        /*06e8*/ 	.word	0x00000180
        /*06ec*/ 	.word	0x00000001
        /*06f0*/ 	.word	0x00000001


	//----- nvinfo : EIATTR_CRS_STACK_SIZE
	.align		4
.L_1063:
        /*06f4*/ 	.byte	0x04, 0x1e
        /*06f6*/ 	.short	(.L_1065 - .L_1064)
.L_1064:
        /*06f8*/ 	.word	0x00000000


	//----- nvinfo : EIATTR_CBANK_PARAM_SIZE
	.align		4
.L_1065:
        /*06fc*/ 	.byte	0x03, 0x19
        /*06fe*/ 	.short	0x0bf0


	//----- nvinfo : EIATTR_PARAM_CBANK
	.align		4
        /*0700*/ 	.byte	0x04, 0x0a
        /*0702*/ 	.short	(.L_1067 - .L_1066)
	.align		4
.L_1066:
        /*0704*/ 	.word	index@(.nv.constant0._ZN7cutlass13device_kernelIN5flash11enable_sm90INS1_16FlashAttnFwdSm90INS1_25CollectiveMainloopFwdSm90ILi2EN4cute5tupleIJNS5_1CILi1EEES8_S8_EEENS6_IJNS7_ILi128EEESA_SA_EEELi128ENS_10bfloat16_tEfNS_4arch4Sm90ELb0ELb1ELb0ELb0ELb0ELb0ELb0ELb1ELb1ELb0ELb0ELb0EEENS1_21CollectiveEpilogueFwdISB_S9_SC_SE_Li256ELb0ELb0ELb0ELb0EEENS1_30DynamicPersistentTileSchedulerILi256ELi32ELb0ELb0ELb1EEEEEEEEEvNT_6ParamsE)
        /*0708*/ 	.short	0x0210
        /*070a*/ 	.short	0x0bf0


	//----- nvinfo : EIATTR_SW_WAR
	.align		4
.L_1067:
        /*070c*/ 	.byte	0x04, 0x36
        /*070e*/ 	.short	(.L_1069 - .L_1068)
.L_1068:
        /*0710*/ 	.word	0x00000008
.L_1069:


//--------------------- .nv.info._ZN7cutlass13device_kernelIN5flash11enable_sm90INS1_16FlashAttnFwdSm90INS1_25CollectiveMainloopFwdSm90ILi2EN4cute5tupleIJNS5_1CILi1EEES8_S8_EEENS6_IJNS7_ILi128EEESA_SA_EEELi128ENS_10bfloat16_tEfNS_4arch4Sm90ELb0ELb1ELb0ELb1ELb0ELb0ELb0ELb1ELb1ELb0ELb0ELb0EEENS1_21CollectiveEpilogueFwdISB_S9_SC_SE_Li256ELb1ELb0ELb0ELb0EEENS1_36VarlenDynamicPersistentTileSchedulerILi128ELi128ELi256ELi32ELb0ELb0ELb1ELb1ELb0ELb1EEEEEEEEEvNT_6ParamsE --------------------------
	.section	.nv.info._ZN7cutlass13device_kernelIN5flash11enable_sm90INS1_16FlashAttnFwdSm90INS1_25CollectiveMainloopFwdSm90ILi2EN4cute5tupleIJNS5_1CILi1EEES8_S8_EEENS6_IJNS7_ILi128EEESA_SA_EEELi128ENS_10bfloat16_tEfNS_4arch4Sm90ELb0ELb1ELb0ELb1ELb0ELb0ELb0ELb1ELb1ELb0ELb0ELb0EEENS1_21CollectiveEpilogueFwdISB_S9_SC_SE_Li256ELb1ELb0ELb0ELb0EEENS1_36VarlenDynamicPersistentTileSchedulerILi128ELi128ELi256ELi32ELb0ELb0ELb1ELb1ELb0ELb1EEEEEEEEEvNT_6ParamsE,"",@"SHT_CUDA_INFO"
	.sectionflags	@""
	.align	4


	//----- nvinfo : EIATTR_CUDA_API_VERSION
	.align		4
        /*0000*/ 	.byte	0x04, 0x37
        /*0002*/ 	.short	(.L_1071 - .L_1070)
.L_1070:
        /*0004*/ 	.word	0x00000082


	//----- nvinfo : EIATTR_KPARAM_INFO
	.align		4
.L_1071:
        /*0008*/ 	.byte	0x04, 0x17
        /*000a*/ 	.short	(.L_1073 - .L_1072)
.L_1072:
        /*000c*/ 	.word	0x00000000
        /*0010*/ 	.short	0x0000
        /*0012*/ 	.short	0x0070
        /*0014*/ 	.byte	0x00, 0xf0, 0x01, 0x28


	//----- nvinfo : EIATTR_SPARSE_MMA_MASK
	.align		4
.L_1073:
        /*0018*/ 	.byte	0x03, 0x50
        /*001a*/ 	.short	0x0000


	//----- nvinfo : EIATTR_MAXREG_COUNT
	.align		4
        /*001c*/ 	.byte	0x03, 0x1b
        /*001e*/ 	.short	0x00a8


	//----- nvinfo : EIATTR_NUM_BARRIERS
	.align		4
        /*0020*/ 	.byte	0x02, 0x4c
        /*0022*/ 	.byte	0x10
	.zero		1


	//----- nvinfo : EIATTR_EXTERNS
	.align		4
        /*0024*/ 	.byte	0x04, 0x0f
        /*0026*/ 	.short	(.L_1075 - .L_1074)


	//   ....[0]....
	.align		4
.L_1074:
        /*0028*/ 	.word	index@(__assertfail)


	//----- nvinfo : EIATTR_ANNOTATIONS
	.align		4
.L_1075:
        /*002c*/ 	.byte	0x04, 0x55
        /*002e*/ 	.short	(.L_1077 - .L_1076)


	//   ....[0]....
.L_1076:
        /* <DEDUP_REMOVED lines=31> */


	//----- nvinfo : EIATTR_MERCURY_ISA_VERSION
	.align		4
.L_1077:
        /*0208*/ 	.byte	0x03, 0x5f
        /*020a*/ 	.short	0x0101


	//----- nvinfo : EIATTR_UNUSED_LOAD_BYTE_OFFSET
	.align		4
        /*020c*/ 	.byte	0x04, 0x44
        /*020e*/ 	.short	(.L_1079 - .L_1078)


	//   ....[0]....
.L_1078:
        /*0210*/ 	.word	0x00000a70
        /*0214*/ 	.word	0x0000fff0


	//   ....[1]....
        /*0218*/ 	.word	0x0000d940
        /*021c*/ 	.word	0x0000fff0


	//----- nvinfo : EIATTR_INT_WARP_WIDE_INSTR_OFFSETS
	.align		4
.L_1079:
        /*0220*/ 	.byte	0x04, 0x31
        /*0222*/ 	.short	(.L_1081 - .L_1080)


	//   ....[0]....
.L_1080:
        /*0224*/ 	.word	0x00000160


	//   ....[1]....
        /*0228*/ 	.word	0x000001a0


	//   ....[2]....
        /*022c*/ 	.word	0x00000210


	//   ....[3]....
        /*0230*/ 	.word	0x00010cd0


	//   ....[4]....
        /*0234*/ 	.word	0x00010d60


	//   ....[5]....
        /*0238*/ 	.word	0x00011260


	//   ....[6]....
        /*023c*/ 	.word	0x000112e0


	//   ....[7]....
        /*0240*/ 	.word	0x000113f0


	//   ....[8]....
        /*0244*/ 	.word	0x00013560


	//   ....[9]....
        /*0248*/ 	.word	0x000135f0


	//----- nvinfo : EIATTR_COOP_GROUP_MASK_REGIDS
	.align		4
.L_1081:
        /*024c*/ 	.byte	0x04, 0x29
        /*024e*/ 	.short	(.L_1083 - .L_1082)


	//   ....[0]....
.L_1082:
        /*0250*/ 	.word	0xffffffff


	//   ....[1]....
        /*0254*/ 	.word	0xffffffff


	//   ....[2]....
        /*0258*/ 	.word	0xffffffff


	//   ....[3]....
        /*025c*/ 	.word	0xffffffff


	//   ....[4]....
        /*0260*/ 	.word	0xffffffff


	//   ....[5]....
        /*0264*/ 	.word	0xffffffff


	//   ....[6]....
        /*0268*/ 	.word	0xffffffff


	//   ....[7]....
        /*026c*/ 	.word	0xffffffff


	//   ....[8]....
        /*0270*/ 	.word	0xffffffff


	//   ....[9]....
        /*0274*/ 	.word	0xffffffff


	//   ....[10]....
        /*0278*/ 	.word	0xffffffff


	//   ....[11]....
        /*027c*/ 	.word	0xffffffff


	//   ....[12]....
        /*0280*/ 	.word	0xffffffff


	//   ....[13]....
        /*0284*/ 	.word	0xffffffff


	//   ....[14]....
        /*0288*/ 	.word	0xffffffff


	//   ....[15]....
        /*028c*/ 	.word	0xffffffff


	//   ....[16]....
        /*0290*/ 	.word	0xffffffff


	//   ....[17]....
        /*0294*/ 	.word	0xffffffff


	//   ....[18]....
        /*0298*/ 	.word	0xffffffff


	//   ....[19]....
        /*029c*/ 	.word	0xffffffff


	//   ....[20]....
        /*02a0*/ 	.word	0xffffffff


	//   ....[21]....
        /*02a4*/ 	.word	0xffffffff


	//   ....[22]....
        /*02a8*/ 	.word	0xffffffff


	//   ....[23]....
        /*02ac*/ 	.word	0xffffffff


	//   ....[24]....
        /*02b0*/ 	.word	0xffffffff


	//   ....[25]....
        /*02b4*/ 	.word	0xffffffff


	//   ....[26]....
        /*02b8*/ 	.word	0xffffffff


	//   ....[27]....
        /*02bc*/ 	.word	0xffffffff


	//   ....[28]....
        /*02c0*/ 	.word	0xffffffff


	//   ....[29]....
        /*02c4*/ 	.word	0xffffffff


	//   ....[30]....
        /*02c8*/ 	.word	0xffffffff


	//   ....[31]....
        /*02cc*/ 	.word	0xffffffff


	//   ....[32]....
        /*02d0*/ 	.word	0xffffffff


	//   ....[33]....
        /*02d4*/ 	.word	0xffffffff


	//   ....[34]....
        /*02d8*/ 	.word	0xffffffff


	//   ....[35]....
        /*02dc*/ 	.word	0xffffffff


	//   ....[36]....
        /*02e0*/ 	.word	0xffffffff


	//   ....[37]....
        /*02e4*/ 	.word	0xffffffff


	//   ....[38]....
        /*02e8*/ 	.word	0xffffffff


	//   ....[39]....
        /*02ec*/ 	.word	0xffffffff


	//   ....[40]....
        /*02f0*/ 	.word	0xffffffff


	//   ....[41]....
        /*02f4*/ 	.word	0xffffffff


	//   ....[42]....
        /*02f8*/ 	.word	0xffffffff


	//   ....[43]....
        /*02fc*/ 	.word	0xffffffff


	//   ....[44]....
        /*0300*/ 	.word	0xffffffff


	//   ....[45]....
        /*0304*/ 	.word	0xffffffff


	//   ....[46]....
        /*0308*/ 	.word	0xffffffff


	//   ....[47]....
        /*030c*/ 	.word	0xffffffff


	//   ....[48]....
        /*0310*/ 	.word	0xffffffff


	//   ....[49]....
        /*0314*/ 	.word	0xffffffff


	//   ....[50]....
        /*0318*/ 	.word	0xffffffff


	//   ....[51]....
        /*031c*/ 	.word	0xffffffff


	//   ....[52]....
        /*0320*/ 	.word	0xffffffff


	//   ....[53]....
        /*0324*/ 	.word	0xffffffff


	//   ....[54]....
        /*0328*/ 	.word	0xffffffff


	//   ....[55]....
        /*032c*/ 	.word	0xffffffff


	//   ....[56]....
        /*0330*/ 	.word	0xffffffff


	//   ....[57]....
        /*0334*/ 	.word	0xffffffff


	//   ....[58]....
        /*0338*/ 	.word	0xffffffff


	//   ....[59]....
        /*033c*/ 	.word	0xffffffff


	//   ....[60]....
        /*0340*/ 	.word	0xffffffff


	//   ....[61]....
        /*0344*/ 	.word	0xffffffff


	//   ....[62]....
        /*0348*/ 	.word	0x0500000f


	//   ....[63]....
        /*034c*/ 	.word	0x0500000f


	//   ....[64]....
        /*0350*/ 	.word	0x0500000f


	//   ....[65]....
        /*0354*/ 	.word	0x0500000f


	//   ....[66]....
        /*0358*/ 	.word	0x0500000f


	//   ....[67]....
        /*035c*/ 	.word	0x0500000f


	//   ....[68]....
        /*0360*/ 	.word	0x0500000f


	//   ....[69]....
        /*0364*/ 	.word	0x0500000f


	//   ....[70]....
        /*0368*/ 	.word	0x0500000f


	//   ....[71]....
        /*036c*/ 	.word	0x0500000f


	//   ....[72]....
        /*0370*/ 	.word	0x0500000f


	//   ....[73]....
        /*0374*/ 	.word	0x0500000f


	//   ....[74]....
        /*0378*/ 	.word	0x0500000f


	//   ....[75]....
        /*037c*/ 	.word	0x0500000f


	//   ....[76]....
        /*0380*/ 	.word	0x0500000f


	//   ....[77]....
        /*0384*/ 	.word	0x0500000f


	//   ....[78]....
        /*0388*/ 	.word	0x0500000f


	//   ....[79]....
        /*038c*/ 	.word	0x0500000f


	//   ....[80]....
        /*0390*/ 	.word	0x0500000f


	//----- nvinfo : EIATTR_COOP_GROUP_INSTR_OFFSETS
	.align		4
.L_1083:
        /*0394*/ 	.byte	0x04, 0x28
        /*0396*/ 	.short	(.L_1085 - .L_1084)


	//   ....[0]....
.L_1084:
        /*0398*/ 	.word	0x00000070


	//   ....[1]....
        /*039c*/ 	.word	0x00000170


	//   ....[2]....
        /*03a0*/ 	.word	0x000001c0


	//   ....[3]....
        /*03a4*/ 	.word	0x000003f0


	//   ....[4]....
        /*03a8*/ 	.word	0x00000550


	//   ....[5]....
        /*03ac*/ 	.word	0x00000670


	//   ....[6]....
        /*03b0*/ 	.word	0x000007d0


	//   ....[7]....
        /*03b4*/ 	.word	0x000017a0


	//   ....[8]....
        /*03b8*/ 	.word	0x00003220


	//   ....[9]....
        /*03bc*/ 	.word	0x00003330


	//   ....[10]....
        /*03c0*/ 	.word	0x00003c70


	//   ....[11]....
        /*03c4*/ 	.word	0x00003cc0


	//   ....[12]....
        /*03c8*/ 	.word	0x00006150


	//   ....[13]....
        /*03cc*/ 	.word	0x00006170


	//   ....[14]....
        /*03d0*/ 	.word	0x00006c20


	//   ....[15]....
        /*03d4*/ 	.word	0x00006cc0


	//   ....[16]....
        /*03d8*/ 	.word	0x00008640


	//   ....[17]....
        /*03dc*/ 	.word	0x00008680


	//   ....[18]....
        /*03e0*/ 	.word	0x00008b80


	//   ....[19]....
        /*03e4*/ 	.word	0x00008c40


	//   ....[20]....
        /*03e8*/ 	.word	0x0000b500


	//   ....[21]....
        /*03ec*/ 	.word	0x0000b520


	//   ....[22]....
        /*03f0*/ 	.word	0x0000bf40


	//   ....[23]....
        /*03f4*/ 	.word	0x0000bfe0


	//   ....[24]....
        /*03f8*/ 	.word	0x0000d010


	//   ....[25]....
        /*03fc*/ 	.word	0x0000d050


	//   ....[26]....
        /*0400*/ 	.word	0x0000d140


	//   ....[27]....
        /*0404*/ 	.word	0x0000d160


	//   ....[28]....
        /*0408*/ 	.word	0x0000f870


	//   ....[29]....
        /*040c*/ 	.word	0x0000f9f0


	//   ....[30]....
        /*0410*/ 	.word	0x0000fa20


	//   ....[31]....
        /*0414*/ 	.word	0x0000fa60


	//   ....[32]....
        /*0418*/ 	.word	0x0000fad0


	//   ....[33]....
        /*041c*/ 	.word	0x0000fb30


	//   ....[34]....
        /*0420*/ 	.word	0x0000fb70


	//   ....[35]....
        /*0424*/ 	.word	0x0000fd10


	//   ....[36]....
        /*0428*/ 	.word	0x0000fd70


	//   ....[37]....
        /*042c*/ 	.word	0x0000fdb0


	//   ....[38]....
        /*0430*/ 	.word	0x0000fdf0


	//   ....[39]....
        /*0434*/ 	.word	0x0000fe20


	//   ....[40]....
        /*0438*/ 	.word	0x0000fe50


	//   ....[41]....
        /*043c*/ 	.word	0x0000fee0


	//   ....[42]....
        /*0440*/ 	.word	0x0000ff40


	//   ....[43]....
        /*0444*/ 	.word	0x0000ffd0


	//   ....[44]....
        /*0448*/ 	.word	0x00013a00


	//   ....[45]....
        /*044c*/ 	.word	0x00013a10


	//   ....[46]....
        /*0450*/ 	.word	0x00013b20


	//   ....[47]....
        /*0454*/ 	.word	0x00013b80


	//   ....[48]....
        /*0458*/ 	.word	0x00013bc0


	//   ....[49]....
        /*045c*/ 	.word	0x00013c00


	//   ....[50]....
        /*0460*/ 	.word	0x00013c30


	//   ....[51]....
        /*0464*/ 	.word	0x00013c60


	//   ....[52]....
        /*0468*/ 	.word	0x00013df0


	//   ....[53]....
        /*046c*/ 	.word	0x00013e50


	//   ....[54]....
        /*0470*/ 	.word	0x00013e90


	//   ....[55]....
        /*0474*/ 	.word	0x00013ed0


	//   ....[56]....
        /*0478*/ 	.word	0x00013f00


	//   ....[57]....
        /*047c*/ 	.word	0x00013f30


	//   ....[58]....
        /*0480*/ 	.word	0x00013ff0


	//   ....[59]....
        /*0484*/ 	.word	0x00014010


	//   ....[60]....
        /*0488*/ 	.word	0x00014080


	//   ....[61]....
        /*048c*/ 	.word	0x00014710


	//   ....[62]....
        /*0490*/ 	.word	0x00014da0


	//   ....[63]....
        /*0494*/ 	.word	0x000151c0


	//   ....[64]....
        /*0498*/ 	.word	0x00015250


	//   ....[65]....
        /*049c*/ 	.word	0x000152f0


	//   ....[66]....
        /*04a0*/ 	.word	0x000153a0


	//   ....[67]....
        /*04a4*/ 	.word	0x00015420


	//   ....[68]....
        /*04a8*/ 	.word	0x000154a0


	//   ....[69]....
        /*04ac*/ 	.word	0x00015520


	//   ....[70]....
        /*04b0*/ 	.word	0x000155a0


	//   ....[71]....
        /*04b4*/ 	.word	0x00015630


	//   ....[72]....
        /*04b8*/ 	.word	0x000156e0


	//   ....[73]....
        /*04bc*/ 	.word	0x00015760


	//   ....[74]....
        /*04c0*/ 	.word	0x000157e0


	//   ....[75]....
        /*04c4*/ 	.word	0x00015860


	//   ....[76]....
        /*04c8*/ 	.word	0x000158e0


	//   ....[77]....
        /*04cc*/ 	.word	0x00015950


	//   ....[78]....
        /*04d0*/ 	.word	0x000159f0


	//   ....[79]....
        /*04d4*/ 	.word	0x00015a80


	//   ....[80]....
        /*04d8*/ 	.word	0x00015bb0


	//----- nvinfo : EIATTR_REG_RECONFIG
	.align		4
.L_1085:
        /*04dc*/ 	.byte	0x01, 0x54
	.zero		2


	//----- nvinfo : EIATTR_SYSCALL_OFFSETS
	.align		4
        /*04e0*/ 	.byte	0x04, 0x46
        /*04e2*/ 	.short	(.L_1087 - .L_1086)


	//   ....[0]....
.L_1086:
        /*04e4*/ 	.word	0x00001980


	//   ....[1]....
        /*04e8*/ 	.word	0x00010ef0


	//   ....[2]....
        /*04ec*/ 	.word	0x00011030


	//   ....[3]....
        /*04f0*/ 	.word	0x00011130


	//----- nvinfo : EIATTR_MBARRIER_INSTR_OFFSETS
	.align		4
.L_1087:
        /*04f4*/ 	.byte	0x04, 0x39
        /*04f6*/ 	.short	(.L_1089 - .L_1088)


	//   ....[0]....
.L_1088:
        /*04f8*/ 	.word	0x000002a0
        /*04fc*/ 	.word	0x000000ff
        /*0500*/ 	.word	0x00028800
        /*0504*/ 	.short	0x0100
        /*0506*/ 	.byte	0x08
	.zero		1


	//   ....[1]....
        /*0508*/ 	.word	0x000002b0
        /*050c*/ 	.word	0x000000ff
        /*0510*/ 	.word	0x00028820
        /*0514*/ 	.short	0x0100
        /*0516*/ 	.byte	0x08
	.zero		1


	//   ....[2]....
        /*0518*/ 	.word	0x000003a0
        /*051c*/ 	.word	0x000000ff
        /*0520*/ 	.word	0x00028830
        /*0524*/ 	.short	0x0100
        /*0526*/ 	.byte	0x08
	.zero		1


	//   ....[3]....
        /*0528*/ 	.word	0x000003b0
        /*052c*/ 	.word	0x000000ff
        /*0530*/ 	.word	0x00028840
        /*0534*/ 	.short	0x0100
        /*0536*/ 	.byte	0x08
	.zero		1


	//   ....[4]....
        /*0538*/ 	.word	0x000003c0
        /*053c*/ 	.word	0x000000ff
        /*0540*/ 	.word	0x00028838
        /*0544*/ 	.short	0x0100
        /*0546*/ 	.byte	0x08
	.zero		1


	//   ....[5]....
        /*0548*/ 	.word	0x000003d0
        /*054c*/ 	.word	0x000000ff
        /*0550*/ 	.word	0x00028848
        /*0554*/ 	.short	0x0100
        /*0556*/ 	.byte	0x08
	.zero		1


	//   ....[6]....
        /*0558*/ 	.word	0x00000500
        /*055c*/ 	.word	0x000000ff
        /*0560*/ 	.word	0x00028850
        /*0564*/ 	.short	0x0100
        /*0566*/ 	.byte	0x08
	.zero		1


	//   ....[7]....
        /*0568*/ 	.word	0x00000510
        /*056c*/ 	.word	0x000000ff
        /*0570*/ 	.word	0x00028860
        /*0574*/ 	.short	0x0100
        /*0576*/ 	.byte	0x08
	.zero		1


	//   ....[8]....
        /*0578*/ 	.word	0x00000520
        /*057c*/ 	.word	0x000000ff
        /*0580*/ 	.word	0x00028858
        /*0584*/ 	.short	0x0100
        /*0586*/ 	.byte	0x08
	.zero		1


	//   ....[9]....
        /*0588*/ 	.word	0x00000530
        /*058c*/ 	.word	0x000000ff
        /*0590*/ 	.word	0x00028868
        /*0594*/ 	.short	0x0100
        /*0596*/ 	.byte	0x08
	.zero		1


	//   ....[10]....
        /*0598*/ 	.word	0x00000620
        /*059c*/ 	.word	0x000000ff
        /*05a0*/ 	.word	0x00028870
        /*05a4*/ 	.short	0x0100
        /*05a6*/ 	.byte	0x06
	.zero		1


	//   ....[11]....
        /*05a8*/ 	.word	0x00000630
        /*05ac*/ 	.word	0x000000ff
        /*05b0*/ 	.word	0x00028880
        /*05b4*/ 	.short	0x0100
        /*05b6*/ 	.byte	0x06
	.zero		1


	//   ....[12]....
        /*05b8*/ 	.word	0x00000640
        /*05bc*/ 	.word	0x000000ff
        /*05c0*/ 	.word	0x00028878
        /*05c4*/ 	.short	0x0100
        /*05c6*/ 	.byte	0x06
	.zero		1


	//   ....[13]....
        /*05c8*/ 	.word	0x00000650
        /*05cc*/ 	.word	0x000000ff
        /*05d0*/ 	.word	0x00028888
        /*05d4*/ 	.short	0x0100
        /*05d6*/ 	.byte	0x06
	.zero		1


	//   ....[14]....
        /*05d8*/ 	.word	0x00000780
        /*05dc*/ 	.word	0x000000ff
        /*05e0*/ 	.word	0x00028890
        /*05e4*/ 	.short	0x0100
        /*05e6*/ 	.byte	0x08
	.zero		1


	//   ....[15]....
        /*05e8*/ 	.word	0x00000790
        /*05ec*/ 	.word	0x000000ff
        /*05f0*/ 	.word	0x000288a0
        /*05f4*/ 	.short	0x0100
        /*05f6*/ 	.byte	0x08
	.zero		1


	//   ....[16]....
        /*05f8*/ 	.word	0x000007a0
        /*05fc*/ 	.word	0x000000ff
        /*0600*/ 	.word	0x00028898
        /*0604*/ 	.short	0x0100
        /*0606*/ 	.byte	0x08
	.zero		1


	//   ....[17]....
        /*0608*/ 	.word	0x000007b0
        /*060c*/ 	.word	0x000000ff
        /*0610*/ 	.word	0x000288a8
        /*0614*/ 	.short	0x0100
        /*0616*/ 	.byte	0x08
	.zero		1


	//   ....[18]....
        /*0618*/ 	.word	0x000008e0
        /*061c*/ 	.word	0x000000ff
        /*0620*/ 	.word	0x000288b0
        /*0624*/ 	.short	0x0100
        /*0626*/ 	.byte	0x08
	.zero		1


	//   ....[19]....
        /*0628*/ 	.word	0x000008f0
        /*062c*/ 	.word	0x000000ff
        /*0630*/ 	.word	0x000288c0
        /*0634*/ 	.short	0x0100
        /*0636*/ 	.byte	0x08
	.zero		1


	//   ....[20]....
        /*0638*/ 	.word	0x00000900
        /*063c*/ 	.word	0x000000ff
        /*0640*/ 	.word	0x000288b8
        /*0644*/ 	.short	0x0100
        /*0646*/ 	.byte	0x08
	.zero		1


	//   ....[21]....
        /*0648*/ 	.word	0x00000910
        /*064c*/ 	.word	0x000000ff
        /*0650*/ 	.word	0x000288c8
        /*0654*/ 	.short	0x0100
        /*0656*/ 	.byte	0x08
	.zero		1


	//   ....[22]....
        /*0658*/ 	.word	0x00001a00
        /*065c*/ 	.word	0x000000ff
        /*0660*/ 	.word	0x00028800
        /*0664*/ 	.short	0x010a
        /*0666*/ 	.byte	0x29
	.zero		1


	//   ....[23]....
        /*0668*/ 	.word	0x00001a80
        /*066c*/ 	.word	0x00000005
        /*0670*/ 	.word	0x00028830
        /*0674*/ 	.short	0x010a
        /*0676*/ 	.byte	0x3f
	.zero		1


	//   ....[24]....
        /*0678*/ 	.word	0x00001ae0
        /*067c*/ 	.word	0x00000005
        /*0680*/ 	.word	0x00028830
        /*0684*/ 	.short	0x010a
        /*0686*/ 	.byte	0x3f
	.zero		1


	//   ....[25]....
        /*0688*/ 	.word	0x00001ff0
        /*068c*/ 	.word	0x00000000
        /*0690*/ 	.word	0x00000000
        /*0694*/ 	.short	0x0101
        /*0696*/ 	.byte	0x3f
	.zero		1


	//   ....[26]....
        /*0698*/ 	.word	0x00004cd0
        /*069c*/ 	.word	0x000000ff
        /*06a0*/ 	.word	0x00028830
        /*06a4*/ 	.short	0x010a
        /*06a6*/ 	.byte	0x06
	.zero		1


	//   ....[27]....
        /*06a8*/ 	.word	0x00004d10
        /*06ac*/ 	.word	0x000000ff
        /*06b0*/ 	.word	0x00028830
        /*06b4*/ 	.short	0x010a
        /*06b6*/ 	.byte	0x06
	.zero		1


	//   ....[28]....
        /*06b8*/ 	.word	0x00005050
        /*06bc*/ 	.word	0x000000ff
        /*06c0*/ 	.word	0x00028850
        /*06c4*/ 	.short	0x010a
        /*06c6*/ 	.byte	0x06
	.zero		1


	//   ....[29]....
        /*06c8*/ 	.word	0x00005090
        /*06cc*/ 	.word	0x000000ff
        /*06d0*/ 	.word	0x00028850
        /*06d4*/ 	.short	0x010a
        /*06d6*/ 	.byte	0x06
	.zero		1


	//   ....[30]....
        /*06d8*/ 	.word	0x00005480
        /*06dc*/ 	.word	0x0000000a
        /*06e0*/ 	.word	0x00000000
        /*06e4*/ 	.short	0x0101
        /*06e6*/ 	.byte	0x3f
	.zero		1


	//   ....[31]....
        /*06e8*/ 	.word	0x00007060
        /*06ec*/ 	.word	0x00000023
        /*06f0*/ 	.word	0x00000000
        /*06f4*/ 	.short	0x0101
        /*06f6*/ 	.byte	0x3f
	.zero		1


	//   ....[32]....
        /*06f8*/ 	.word	0x00007f60
        /*06fc*/ 	.word	0x000000ff
        /*0700*/ 	.word	0x00028830
        /*0704*/ 	.short	0x010a
        /*0706*/ 	.byte	0x06
	.zero		1


	//   ....[33]....
        /*0708*/ 	.word	0x00007fa0
        /*070c*/ 	.word	0x000000ff
        /*0710*/ 	.word	0x00028830
        /*0714*/ 	.short	0x010a
        /*0716*/ 	.byte	0x06
	.zero		1


	//   ....[34]....
        /*0718*/ 	.word	0x000082e0
        /*071c*/ 	.word	0x000000ff
        /*0720*/ 	.word	0x00028850
        /*0724*/ 	.short	0x010a
        /*0726*/ 	.byte	0x06
	.zero		1


	//   ....[35]....
        /*0728*/ 	.word	0x00008320
        /*072c*/ 	.word	0x000000ff
        /*0730*/ 	.word	0x00028850
        /*0734*/ 	.short	0x010a
        /*0736*/ 	.byte	0x06
	.zero		1


	//   ....[36]....
        /*0738*/ 	.word	0x00009440
        /*073c*/ 	.word	0x0000001b
        /*0740*/ 	.word	0x00000000
        /*0744*/ 	.short	0x0101
        /*0746*/ 	.byte	0x3f
	.zero		1


	//   ....[37]....
        /*0748*/ 	.word	0x000094f0
        /*074c*/ 	.word	0x0000001f
        /*0750*/ 	.word	0x00000000
        /*0754*/ 	.short	0x0101
        /*0756*/ 	.byte	0x3f
	.zero		1


	//   ....[38]....
        /*0758*/ 	.word	0x0000a000
        /*075c*/ 	.word	0x000000ff
        /*0760*/ 	.word	0x00028830
        /*0764*/ 	.short	0x010a
        /*0766*/ 	.byte	0x06
	.zero		1


	//   ....[39]....
        /*0768*/ 	.word	0x0000a040
        /*076c*/ 	.word	0x000000ff
        /*0770*/ 	.word	0x00028830
        /*0774*/ 	.short	0x010a
        /*0776*/ 	.byte	0x06
	.zero		1


	//   ....[40]....
        /*0778*/ 	.word	0x0000a380
        /*077c*/ 	.word	0x000000ff
        /*0780*/ 	.word	0x00028850
        /*0784*/ 	.short	0x010a
        /*0786*/ 	.byte	0x06
	.zero		1


	//   ....[41]....
        /*0788*/ 	.word	0x0000a3c0
        /*078c*/ 	.word	0x000000ff
        /*0790*/ 	.word	0x00028850
        /*0794*/ 	.short	0x010a
        /*0796*/ 	.byte	0x06
	.zero		1


	//   ....[42]....
        /*0798*/ 	.word	0x0000a790
        /*079c*/ 	.word	0x00000000
        /*07a0*/ 	.word	0x00000000
        /*07a4*/ 	.short	0x0101
        /*07a6*/ 	.byte	0x3f
	.zero		1


	//   ....[43]....
        /*07a8*/ 	.word	0x0000c330
        /*07ac*/ 	.word	0x00000036
        /*07b0*/ 	.word	0x00000000
        /*07b4*/ 	.short	0x0101
        /*07b6*/ 	.byte	0x3f
	.zero		1


	//   ....[44]....
        /*07b8*/ 	.word	0x0000cf80
        /*07bc*/ 	.word	0x000000ff
        /*07c0*/ 	.word	0x00028850
        /*07c4*/ 	.short	0x010a
        /*07c6*/ 	.byte	0x05
	.zero		1


	//   ....[45]....
        /*07c8*/ 	.word	0x0000cfc0
        /*07cc*/ 	.word	0x000000ff
        /*07d0*/ 	.word	0x00028850
        /*07d4*/ 	.short	0x010a
        /*07d6*/ 	.byte	0x05
	.zero		1


	//   ....[46]....
        /*07d8*/ 	.word	0x0000d4e0
        /*07dc*/ 	.word	0x00000005
        /*07e0*/ 	.word	0x00000000
        /*07e4*/ 	.short	0x0101
        /*07e6*/ 	.byte	0x3f
	.zero		1


	//   ....[47]....
        /*07e8*/ 	.word	0x0000e800
        /*07ec*/ 	.word	0x00000000
        /*07f0*/ 	.word	0x00000000
        /*07f4*/ 	.short	0x0101
        /*07f6*/ 	.byte	0x3f
	.zero		1


	//   ....[48]....
        /*07f8*/ 	.word	0x00011730
        /*07fc*/ 	.word	0x00000009
        /*0800*/ 	.word	0x00028840
        /*0804*/ 	.short	0x010a
        /*0806*/ 	.byte	0x3f
	.zero		1


	//   ....[49]....
        /*0808*/ 	.word	0x00011c00
        /*080c*/ 	.word	0x0000000a
        /*0810*/ 	.word	0x00028820
        /*0814*/ 	.short	0x010a
        /*0816*/ 	.byte	0x3f
	.zero		1


	//   ....[50]....
        /*0818*/ 	.word	0x00011f40
        /*081c*/ 	.word	0x00000002
        /*0820*/ 	.word	0x00028840
        /*0824*/ 	.short	0x010a
        /*0826*/ 	.byte	0x3f
	.zero		1


	//   ....[51]....
        /*0828*/ 	.word	0x00012200
        /*082c*/ 	.word	0x00000003
        /*0830*/ 	.word	0x00000060
        /*0834*/ 	.short	0x010a
        /*0836*/ 	.byte	0x3f
	.zero		1


	//   ....[52]....
        /*0838*/ 	.word	0x000127f0
        /*083c*/ 	.word	0x00000002
        /*0840*/ 	.word	0x00028840
        /*0844*/ 	.short	0x010a
        /*0846*/ 	.byte	0x3f
	.zero		1


	//   ....[53]....
        /*0848*/ 	.word	0x00012ab0
        /*084c*/ 	.word	0x00000002
        /*0850*/ 	.word	0x00000060
        /*0854*/ 	.short	0x010a
        /*0856*/ 	.byte	0x3f
	.zero		1


	//   ....[54]....
        /*0858*/ 	.word	0x00012f80
        /*085c*/ 	.word	0x00000002
        /*0860*/ 	.word	0x00028840
        /*0864*/ 	.short	0x010a
        /*0866*/ 	.byte	0x3f
	.zero		1


	//   ....[55]....
        /*0868*/ 	.word	0x00013240
        /*086c*/ 	.word	0x00000002
        /*0870*/ 	.word	0x00000060
        /*0874*/ 	.short	0x010a
        /*0876*/ 	.byte	0x3f
	.zero		1


	//   ....[56]....
        /*0878*/ 	.word	0x000136b0
        /*087c*/ 	.word	0x00000003
        /*0880*/ 	.word	0x00028860
        /*0884*/ 	.short	0x010a
        /*0886*/ 	.byte	0x3f
	.zero		1


	//   ....[57]....
        /*0888*/ 	.word	0x00014690
        /*088c*/ 	.word	0x00000000
        /*0890*/ 	.word	0x00028820
        /*0894*/ 	.short	0x010a
        /*0896*/ 	.byte	0x3f
	.zero		1


	//   ....[58]....
        /*0898*/ 	.word	0x00014850
        /*089c*/ 	.word	0x00000006
        /*08a0*/ 	.word	0x00000000
        /*08a4*/ 	.short	0x010a
        /*08a6*/ 	.byte	0x3f
	.zero		1


	//   ....[59]....
        /*08a8*/ 	.word	0x000148c0
        /*08ac*/ 	.word	0x00000007
        /*08b0*/ 	.word	0x00000000
        /*08b4*/ 	.short	0x010a
        /*08b6*/ 	.byte	0x3f
	.zero		1


	//   ....[60]....
        /*08b8*/ 	.word	0x00014930
        /*08bc*/ 	.word	0x00000004
        /*08c0*/ 	.word	0x00000000
        /*08c4*/ 	.short	0x010a
        /*08c6*/ 	.byte	0x3f
	.zero		1


	//   ....[61]....
        /*08c8*/ 	.word	0x00014960
        /*08cc*/ 	.word	0x00000003
        /*08d0*/ 	.word	0x00000000
        /*08d4*/ 	.short	0x010a
        /*08d6*/ 	.byte	0x3f
	.zero		1


	//   ....[62]....
        /*08d8*/ 	.word	0x000149d0
        /*08dc*/ 	.word	0x00000003
        /*08e0*/ 	.word	0x00028800
        /*08e4*/ 	.short	0x010a
        /*08e6*/ 	.byte	0x3f
	.zero		1


	//   ....[63]....
        /*08e8*/ 	.word	0x00014a20
        /*08ec*/ 	.word	0x00000005
        /*08f0*/ 	.word	0x00028830
        /*08f4*/ 	.short	0x010a
        /*08f6*/ 	.byte	0x3f
	.zero		1


	//   ....[64]....
        /*08f8*/ 	.word	0x00014a80
        /*08fc*/ 	.word	0x0000000a
        /*0900*/ 	.word	0x00028830
        /*0904*/ 	.short	0x010a
        /*0906*/ 	.byte	0x3f
	.zero		1


	//   ....[65]....
        /*0908*/ 	.word	0x00014ae0
        /*090c*/ 	.word	0x0000000a
        /*0910*/ 	.word	0x00028850
        /*0914*/ 	.short	0x010a
        /*0916*/ 	.byte	0x3f
	.zero		1


	//   ....[66]....
        /*0918*/ 	.word	0x00014b40
        /*091c*/ 	.word	0x00000005
        /*0920*/ 	.word	0x00028830
        /*0924*/ 	.short	0x010a
        /*0926*/ 	.byte	0x3f
	.zero		1


	//   ....[67]....
        /*0928*/ 	.word	0x00014ba0
        /*092c*/ 	.word	0x00000005
        /*0930*/ 	.word	0x00028850
        /*0934*/ 	.short	0x010a
        /*0936*/ 	.byte	0x3f
	.zero		1


	//   ....[68]....
        /*0938*/ 	.word	0x00014c00
        /*093c*/ 	.word	0x00000005
        /*0940*/ 	.word	0x00028830
        /*0944*/ 	.short	0x010a
        /*0946*/ 	.byte	0x3f
	.zero		1


	//   ....[69]....
        /*0948*/ 	.word	0x00014c60
        /*094c*/ 	.word	0x00000005
        /*0950*/ 	.word	0x00028850
        /*0954*/ 	.short	0x010a
        /*0956*/ 	.byte	0x3f
	.zero		1


	//   ....[70]....
        /*0958*/ 	.word	0x00014cc0
        /*095c*/ 	.word	0x00000007
        /*0960*/ 	.word	0x00028850
        /*0964*/ 	.short	0x010a
        /*0966*/ 	.byte	0x3f
	.zero		1


	//   ....[71]....
        /*0968*/ 	.word	0x00014e60
        /*096c*/ 	.word	0x00000009
        /*0970*/ 	.word	0x00028840
        /*0974*/ 	.short	0x010a
        /*0976*/ 	.byte	0x3f
	.zero		1


	//   ....[72]....
        /*0978*/ 	.word	0x00014ee0
        /*097c*/ 	.word	0x00000008
        /*0980*/ 	.word	0x00028820
        /*0984*/ 	.short	0x010a
        /*0986*/ 	.byte	0x3f
	.zero		1


	//   ....[73]....
        /*0988*/ 	.word	0x00014f30
        /*098c*/ 	.word	0x00000002
        /*0990*/ 	.word	0x00028840
        /*0994*/ 	.short	0x010a
        /*0996*/ 	.byte	0x3f
	.zero		1


	//   ....[74]....
        /*0998*/ 	.word	0x00014f80
        /*099c*/ 	.word	0x00000003
        /*09a0*/ 	.word	0x00000060
        /*09a4*/ 	.short	0x010a
        /*09a6*/ 	.byte	0x3f
	.zero		1


	//   ....[75]....
        /*09a8*/ 	.word	0x00014fd0
        /*09ac*/ 	.word	0x00000002
        /*09b0*/ 	.word	0x00028840
        /*09b4*/ 	.short	0x010a
        /*09b6*/ 	.byte	0x3f
	.zero		1


	//   ....[76]....
        /*09b8*/ 	.word	0x00015020
        /*09bc*/ 	.word	0x00000002
        /*09c0*/ 	.word	0x00000060
        /*09c4*/ 	.short	0x010a
        /*09c6*/ 	.byte	0x3f
	.zero		1


	//   ....[77]....
        /*09c8*/ 	.word	0x00015070
        /*09cc*/ 	.word	0x00000002
        /*09d0*/ 	.word	0x00028840
        /*09d4*/ 	.short	0x010a
        /*09d6*/ 	.byte	0x3f
	.zero		1


	//   ....[78]....
        /*09d8*/ 	.word	0x000150c0
        /*09dc*/ 	.word	0x00000002
        /*09e0*/ 	.word	0x00000060
        /*09e4*/ 	.short	0x010a
        /*09e6*/ 	.byte	0x3f
	.zero		1


	//   ....[79]....
        /*09e8*/ 	.word	0x00015110
        /*09ec*/ 	.word	0x00000003
        /*09f0*/ 	.word	0x00028860
        /*09f4*/ 	.short	0x010a
        /*09f6*/ 	.byte	0x3f
	.zero		1


	//   ....[80]....
        /*09f8*/ 	.word	0x00015ad0
        /*09fc*/ 	.word	0x00000000
        /*0a00*/ 	.word	0x00028820
        /*0a04*/ 	.short	0x010a
        /*0a06*/ 	.byte	0x3f
	.zero		1


	//   ....[81]....
        /*0a08*/ 	.word	0x00015c70
        /*0a0c*/ 	.word	0x00000006
        /*0a10*/ 	.word	0x00000000
        /*0a14*/ 	.short	0x010a
        /*0a16*/ 	.byte	0x3f
	.zero		1


	//   ....[82]....
        /*0a18*/ 	.word	0x00015cc0
        /*0a1c*/ 	.word	0x00000007
        /*0a20*/ 	.word	0x00000000
        /*0a24*/ 	.short	0x010a
        /*0a26*/ 	.byte	0x3f
	.zero		1


	//   ....[83]....
        /*0a28*/ 	.word	0x00015d10
        /*0a2c*/ 	.word	0x00000004
        /*0a30*/ 	.word	0x00000000
        /*0a34*/ 	.short	0x010a
        /*0a36*/ 	.byte	0x3f
	.zero		1


	//----- nvinfo : EIATTR_NUM_MBARRIERS
	.align		4
.L_1089:
        /*0a38*/ 	.byte	0x03, 0x38
        /*0a3a*/ 	.short	0x0016


	//----- nvinfo : EIATTR_EXIT_INSTR_OFFSETS
	.align		4
        /*0a3c*/ 	.byte	0x04, 0x1c
        /*0a3e*/ 	.short	(.L_1091 - .L_1090)


	//   ....[0]....
.L_1090:
        /*0a40*/ 	.word	0x00000ab0


	//   ....[1]....
        /*0a44*/ 	.word	0x0000f830


	//   ....[2]....
        /*0a48*/ 	.word	0x0000f890


	//   ....[3]....
        /*0a4c*/ 	.word	0x000149b0


	//----- nvinfo : EIATTR_MAX_THREADS
	.align		4
.L_1091:
        /*0a50*/ 	.byte	0x04, 0x05
        /*0a52*/ 	.short	(.L_1093 - .L_1092)
.L_1092:
        /*0a54*/ 	.word	0x00000180
        /*0a58*/ 	.word	0x00000001
        /*0a5c*/ 	.word	0x00000001


	//----- nvinfo : EIATTR_CRS_STACK_SIZE
	.align		4
.L_1093:
        /*0a60*/ 	.byte	0x04, 0x1e
        /*0a62*/ 	.short	(.L_1095 - .L_1094)
.L_1094:
        /*0a64*/ 	.word	0x00000000


	//----- nvinfo : EIATTR_CBANK_PARAM_SIZE
	.align		4
.L_1095:
        /*0a68*/ 	.byte	0x03, 0x19
        /*0a6a*/ 	.short	0x0a70


	//----- nvinfo : EIATTR_PARAM_CBANK
	.align		4
        /*0a6c*/ 	.byte	0x04, 0x0a
        /*0a6e*/ 	.short	(.L_1097 - .L_1096)
	.align		4
.L_1096:
        /*0a70*/ 	.word	index@(.nv.constant0._ZN7cutlass13device_kernelIN5flash11enable_sm90INS1_16FlashAttnFwdSm90INS1_25CollectiveMainloopFwdSm90ILi2EN4cute5tupleIJNS5_1CILi1EEES8_S8_EEENS6_IJNS7_ILi128EEESA_SA_EEELi128ENS_10bfloat16_tEfNS_4arch4Sm90ELb0ELb1ELb0ELb1ELb0ELb0ELb0ELb1ELb1ELb0ELb0ELb0EEENS1_21CollectiveEpilogueFwdISB_S9_SC_SE_Li256ELb1ELb0ELb0ELb0EEENS1_36VarlenDynamicPersistentTileSchedulerILi128ELi128ELi256ELi32ELb0ELb0ELb1ELb1ELb0ELb1EEEEEEEEEvNT_6ParamsE)
        /*0a74*/ 	.short	0x0210
        /*0a76*/ 	.short	0x0a70


	//----- nvinfo : EIATTR_SW_WAR
	.align		4
.L_1097:
        /*0a78*/ 	.byte	0x04, 0x36
        /*0a7a*/ 	.short	(.L_1099 - .L_1098)
.L_1098:
        /*0a7c*/ 	.word	0x00000008
.L_1099:


//--------------------- .nv.info._ZN7cutlass13device_kernelIN5flash11enable_sm90INS1_16FlashAttnFwdSm90INS1_25CollectiveMainloopFwdSm90ILi2EN4cute5tupleIJNS5_1CILi1EEES8_S8_EEENS6_IJNS7_ILi128EEESA_SA_EEELi128ENS_10bfloat16_tEfNS_4arch4Sm90ELb0ELb1ELb0ELb1ELb0ELb1ELb0ELb1ELb1ELb0ELb0ELb0EEENS1_21CollectiveEpilogueFwdISB_S9_SC_SE_Li256ELb1ELb0ELb0ELb0EEENS1_36VarlenDynamicPersistentTileSchedulerILi128ELi128ELi256ELi32ELb0ELb0ELb1ELb1ELb0ELb1EEEEEEEEEvNT_6ParamsE --------------------------
	.section	.nv.info._ZN7cutlass13device_kernelIN5flash11enable_sm90INS1_16FlashAttnFwdSm90INS1_25CollectiveMainloopFwdSm90ILi2EN4cute5tupleIJNS5_1CILi1EEES8_S8_EEENS6_IJNS7_ILi128EEESA_SA_EEELi128ENS_10bfloat16_tEfNS_4arch4Sm90ELb0ELb1ELb0ELb1ELb0ELb1ELb0ELb1ELb1ELb0ELb0ELb0EEENS1_21CollectiveEpilogueFwdISB_S9_SC_SE_Li256ELb1ELb0ELb0ELb0EEENS1_36VarlenDynamicPersistentTileSchedulerILi128ELi128ELi256ELi32ELb0ELb0ELb1ELb1ELb0ELb1EEEEEEEEEvNT_6ParamsE,"",@"SHT_CUDA_INFO"
	.sectionflags	@""
	.align	4


	//----- nvinfo : EIATTR_CUDA_API_VERSION
	.align		4
        /*0000*/ 	.byte	0x04, 0x37
        /*0002*/ 	.short	(.L_1101 - .L_1100)
.L_1100:
        /*0004*/ 	.word	0x00000082


	//----- nvinfo : EIATTR_KPARAM_INFO
	.align		4
.L_1101:
        /*0008*/ 	.byte	0x04, 0x17
        /*000a*/ 	.short	(.L_1103 - .L_1102)
.L_1102:
        /*000c*/ 	.word	0x00000000
        /*0010*/ 	.short	0x0000
        /*0012*/ 	.short	0x0070
        /*0014*/ 	.byte	0x00, 0xf0, 0x01, 0x28


	//----- nvinfo : EIATTR_SPARSE_MMA_MASK
	.align		4
.L_1103:
        /*0018*/ 	.byte	0x03, 0x50
        /*001a*/ 	.short	0x0000


	//----- nvinfo : EIATTR_MAXREG_COUNT
	.align		4
        /*001c*/ 	.byte	0x03, 0x1b
        /*001e*/ 	.short	0x00a8


	//----- nvinfo : EIATTR_NUM_BARRIERS
	.align		4
        /*0020*/ 	.byte	0x02, 0x4c
        /*0022*/ 	.byte	0x10
	.zero		1


	//----- nvinfo : EIATTR_EXTERNS
	.align		4
        /*0024*/ 	.byte	0x04, 0x0f
        /*0026*/ 	.short	(.L_1105 - .L_1104)


	//   ....[0]....
	.align		4
.L_1104:
        /*0028*/ 	.word	index@(__assertfail)


	//----- nvinfo : EIATTR_ANNOTATIONS
	.align		4
.L_1105:
        /*002c*/ 	.byte	0x04, 0x55
        /*002e*/ 	.short	(.L_1107 - .L_1106)


	//   ....[0]....
.L_1106:
        /* <DEDUP_REMOVED lines=44> */


	//----- nvinfo : EIATTR_MERCURY_ISA_VERSION
	.align		4
.L_1107:
        /*02d8*/ 	.byte	0x03, 0x5f
        /*02da*/ 	.short	0x0101


	//----- nvinfo : EIATTR_UNUSED_LOAD_BYTE_OFFSET
	.align		4
        /*02dc*/ 	.byte	0x04, 0x44
        /*02de*/ 	.short	(.L_1109 - .L_1108)


	//   ....[0]....
.L_1108:
        /*02e0*/ 	.word	0x00000af0
        /*02e4*/ 	.word	0x0000fff0


	//   ....[1]....
        /*02e8*/ 	.word	0x0001b2b0
        /*02ec*/ 	.word	0x0000fff0


	//----- nvinfo : EIATTR_INT_WARP_WIDE_INSTR_OFFSETS
	.align		4
.L_1109:
        /*02f0*/ 	.byte	0x04, 0x31
        /*02f2*/ 	.short	(.L_1111 - .L_1110)


	//   ....[0]....
.L_1110:
        /*02f4*/ 	.word	0x000001c0


	//   ....[1]....
        /*02f8*/ 	.word	0x00000200


	//   ....[2]....
        /*02fc*/ 	.word	0x00000270


	//   ....[3]....
        /*0300*/ 	.word	0x0001f680


	//   ....[4]....
        /*0304*/ 	.word	0x0001f710


	//   ....[5]....
        /*0308*/ 	.word	0x0001fc70


	//   ....[6]....
        /*030c*/ 	.word	0x0001fca0


	//   ....[7]....
        /*0310*/ 	.word	0x0001fda0


	//   ....[8]....
        /*0314*/ 	.word	0x00021f70


	//   ....[9]....
        /*0318*/ 	.word	0x00022000


	//----- nvinfo : EIATTR_COOP_GROUP_MASK_REGIDS
	.align		4
.L_1111:
        /*031c*/ 	.byte	0x04, 0x29
        /*031e*/ 	.short	(.L_1113 - .L_1112)


	//   ....[0]....
.L_1112:
        /*0320*/ 	.word	0xffffffff


	//   ....[1]....
        /*0324*/ 	.word	0xffffffff


	//   ....[2]....
        /*0328*/ 	.word	0xffffffff


	//   ....[3]....
        /*032c*/ 	.word	0xffffffff


	//   ....[4]....
        /*0330*/ 	.word	0xffffffff


	//   ....[5]....
        /*0334*/ 	.word	0xffffffff


	//   ....[6]....
        /*0338*/ 	.word	0xffffffff


	//   ....[7]....
        /*033c*/ 	.word	0xffffffff


	//   ....[8]....
        /*0340*/ 	.word	0xffffffff


	//   ....[9]....
        /*0344*/ 	.word	0xffffffff


	//   ....[10]....
        /*0348*/ 	.word	0xffffffff


	//   ....[11]....
        /*034c*/ 	.word	0xffffffff


	//   ....[12]....
        /*0350*/ 	.word	0xffffffff


	//   ....[13]....
        /*0354*/ 	.word	0xffffffff


	//   ....[14]....
        /*0358*/ 	.word	0xffffffff


	//   ....[15]....
        /*035c*/ 	.word	0xffffffff


	//   ....[16]....
        /*0360*/ 	.word	0xffffffff


	//   ....[17]....
        /*0364*/ 	.word	0xffffffff


	//   ....[18]....
        /*0368*/ 	.word	0xffffffff


	//   ....[19]....
        /*036c*/ 	.word	0xffffffff


	//   ....[20]....
        /*0370*/ 	.word	0xffffffff


	//   ....[21]....
        /*0374*/ 	.word	0xffffffff


	//   ....[22]....
        /*0378*/ 	.word	0xffffffff


	//   ....[23]....
        /*037c*/ 	.word	0xffffffff


	//   ....[24]....
        /*0380*/ 	.word	0xffffffff


	//   ....[25]....
        /*0384*/ 	.word	0xffffffff


	//   ....[26]....
        /*0388*/ 	.word	0xffffffff


	//   ....[27]....
        /*038c*/ 	.word	0xffffffff


	//   ....[28]....
        /*0390*/ 	.word	0xffffffff


	//   ....[29]....
        /*0394*/ 	.word	0xffffffff


	//   ....[30]....
        /*0398*/ 	.word	0xffffffff


	//   ....[31]....
        /*039c*/ 	.word	0xffffffff


	//   ....[32]....
        /*03a0*/ 	.word	0xffffffff


	//   ....[33]....
        /*03a4*/ 	.word	0xffffffff


	//   ....[34]....
        /*03a8*/ 	.word	0xffffffff


	//   ....[35]....
        /*03ac*/ 	.word	0xffffffff


	//   ....[36]....
        /*03b0*/ 	.word	0xffffffff


	//   ....[37]....
        /*03b4*/ 	.word	0xffffffff


	//   ....[38]....
        /*03b8*/ 	.word	0xffffffff


	//   ....[39]....
        /*03bc*/ 	.word	0xffffffff


	//   ....[40]....
        /*03c0*/ 	.word	0xffffffff


	//   ....[41]....
        /*03c4*/ 	.word	0xffffffff


	//   ....[42]....
        /*03c8*/ 	.word	0xffffffff


	//   ....[43]....
        /*03cc*/ 	.word	0xffffffff


	//   ....[44]....
        /*03d0*/ 	.word	0xffffffff


	//   ....[45]....
        /*03d4*/ 	.word	0xffffffff


	//   ....[46]....
        /*03d8*/ 	.word	0xffffffff


	//   ....[47]....
        /*03dc*/ 	.word	0xffffffff


	//   ....[48]....
        /*03e0*/ 	.word	0xffffffff


	//   ....[49]....
        /*03e4*/ 	.word	0xffffffff


	//   ....[50]....
        /*03e8*/ 	.word	0xffffffff


	//   ....[51]....
        /*03ec*/ 	.word	0xffffffff


	//   ....[52]....
        /*03f0*/ 	.word	0xffffffff


	//   ....[53]....
        /*03f4*/ 	.word	0xffffffff


	//   ....[54]....
        /*03f8*/ 	.word	0xffffffff


	//   ....[55]....
        /*03fc*/ 	.word	0xffffffff


	//   ....[56]....
        /*0400*/ 	.word	0xffffffff


	//   ....[57]....
        /*0404*/ 	.word	0xffffffff


	//   ....[58]....
        /*0408*/ 	.word	0xffffffff


	//   ....[59]....
        /*040c*/ 	.word	0xffffffff


	//   ....[60]....
        /*0410*/ 	.word	0xffffffff


	//   ....[61]....
        /*0414*/ 	.word	0xffffffff


	//   ....[62]....
        /*0418*/ 	.word	0x0500000f


	//   ....[63]....
        /*041c*/ 	.word	0x0500000f


	//   ....[64]....
        /*0420*/ 	.word	0x0500000f


	//   ....[65]....
        /*0424*/ 	.word	0x0500000f


	//   ....[66]....
        /*0428*/ 	.word	0x0500000f


	//   ....[67]....
        /*042c*/ 	.word	0x0500000f


	//   ....[68]....
        /*0430*/ 	.word	0x0500000f


	//   ....[69]....
        /*0434*/ 	.word	0x0500000f


	//   ....[70]....
        /*0438*/ 	.word	0x0500000f


	//   ....[71]....
        /*043c*/ 	.word	0x0500000f


	//   ....[72]....
        /*0440*/ 	.word	0x0500000f


	//   ....[73]....
        /*0444*/ 	.word	0x0500000f


	//   ....[74]....
        /*0448*/ 	.word	0x0500000f


	//   ....[75]....
        /*044c*/ 	.word	0x0500000f


	//   ....[76]....
        /*0450*/ 	.word	0x0500000f


	//   ....[77]....
        /*0454*/ 	.word	0x0500000f


	//   ....[78]....
        /*0458*/ 	.word	0x0500000f


	//   ....[79]....
        /*045c*/ 	.word	0x0500000f


	//   ....[80]....
        /*0460*/ 	.word	0x0500000f


	//   ....[81]....
        /*0464*/ 	.word	0x0500000f


	//   ....[82]....
        /*0468*/ 	.word	0x0500000f


	//   ....[83]....
        /*046c*/ 	.word	0x0500000f


	//   ....[84]....
        /*0470*/ 	.word	0x0500000f


	//   ....[85]....
        /*0474*/ 	.word	0x0500000f


	//   ....[86]....
        /*0478*/ 	.word	0x0500000f


	//   ....[87]....
        /*047c*/ 	.word	0x0500000f


	//   ....[88]....
        /*0480*/ 	.word	0x0500000f


	//   ....[89]....
        /*0484*/ 	.word	0x0500000f


	//   ....[90]....
        /*0488*/ 	.word	0x0500000f


	//   ....[91]....
        /*048c*/ 	.word	0x0500000f


	//   ....[92]....
        /*0490*/ 	.word	0x0500000f


	//   ....[93]....
        /*0494*/ 	.word	0x0500000f


	//   ....[94]....
        /*0498*/ 	.word	0x0500000f


	//   ....[95]....
        /*049c*/ 	.word	0x0500000f


	//   ....[96]....
        /*04a0*/ 	.word	0x0500000f


	//   ....[97]....
        /*04a4*/ 	.word	0x0500000f


	//   ....[98]....
        /*04a8*/ 	.word	0x0500000f


	//   ....[99]....
        /*04ac*/ 	.word	0x0500000f


	//   ....[100]....
        /*04b0*/ 	.word	0x0500000f


	//   ....[101]....
        /*04b4*/ 	.word	0x0500000f


	//   ....[102]....
        /*04b8*/ 	.word	0x0500000f


	//   ....[103]....
        /*04bc*/ 	.word	0x0500000f


	//   ....[104]....
        /*04c0*/ 	.word	0x0500000f


	//   ....[105]....
        /*04c4*/ 	.word	0x0500000f


	//   ....[106]....
        /*04c8*/ 	.word	0x0500000f


	//   ....[107]....
        /*04cc*/ 	.word	0x0500000f


	//   ....[108]....
        /*04d0*/ 	.word	0x0500000f


	//   ....[109]....
        /*04d4*/ 	.word	0x0500000f


	//   ....[110]....
        /*04d8*/ 	.word	0x0500000f


	//   ....[111]....
        /*04dc*/ 	.word	0x0500000f


	//   ....[112]....
        /*04e0*/ 	.word	0x0500000f


	//   ....[113]....
        /*04e4*/ 	.word	0x0500000f


	//   ....[114]....
        /*04e8*/ 	.word	0x0500000f


	//----- nvinfo : EIATTR_COOP_GROUP_INSTR_OFFSETS
	.align		4
.L_1113:
        /*04ec*/ 	.byte	0x04, 0x28
        /*04ee*/ 	.short	(.L_1115 - .L_1114)


	//   ....[0]....
.L_1114:
        /*04f0*/ 	.word	0x00000070


	//   ....[1]....
        /*04f4*/ 	.word	0x000001d0


	//   ....[2]....
        /*04f8*/ 	.word	0x00000220


	//   ....[3]....
        /*04fc*/ 	.word	0x00000450


	//   ....[4]....
        /*0500*/ 	.word	0x000005b0


	//   ....[5]....
        /*0504*/ 	.word	0x000006d0


	//   ....[6]....
        /*0508*/ 	.word	0x00000830


	//   ....[7]....
        /*050c*/ 	.word	0x00009320


	//   ....[8]....
        /*0510*/ 	.word	0x00010490


	//   ....[9]....
        /*0514*/ 	.word	0x000105a0


	//   ....[10]....
        /*0518*/ 	.word	0x00010eb0


	//   ....[11]....
        /*051c*/ 	.word	0x00010f20


	//   ....[12]....
        /*0520*/ 	.word	0x000136b0


	//   ....[13]....
        /*0524*/ 	.word	0x000137b0


	//   ....[14]....
        /*0528*/ 	.word	0x00014030


	//   ....[15]....
        /*052c*/ 	.word	0x000140a0


	//   ....[16]....
        /*0530*/ 	.word	0x00015c20


	//   ....[17]....
        /*0534*/ 	.word	0x00015cb0


	//   ....[18]....
        /*0538*/ 	.word	0x000163d0


	//   ....[19]....
        /*053c*/ 	.word	0x00016400


	//   ....[20]....
        /*0540*/ 	.word	0x00018d90


	//   ....[21]....
        /*0544*/ 	.word	0x00018e90


	//   ....[22]....
        /*0548*/ 	.word	0x000196e0


	//   ....[23]....
        /*054c*/ 	.word	0x00019760


	//   ....[24]....
        /*0550*/ 	.word	0x0001ac40


	//   ....[25]....
        /*0554*/ 	.word	0x0001ac50


	//   ....[26]....
        /*0558*/ 	.word	0x0001ac90


	//   ....[27]....
        /*055c*/ 	.word	0x0001aca0


	//   ....[28]....
        /*0560*/ 	.word	0x0001cf90


	//   ....[29]....
        /*0564*/ 	.word	0x0001d110


	//   ....[30]....
        /*0568*/ 	.word	0x0001d140


	//   ....[31]....
        /*056c*/ 	.word	0x0001d180


	//   ....[32]....
        /*0570*/ 	.word	0x0001d1e0


	//   ....[33]....
        /*0574*/ 	.word	0x0001d240


	//   ....[34]....
        /*0578*/ 	.word	0x0001d290


	//   ....[35]....
        /*057c*/ 	.word	0x0001d440


	//   ....[36]....
        /*0580*/ 	.word	0x0001d4a0


	//   ....[37]....
        /*0584*/ 	.word	0x0001d4e0


	//   ....[38]....
        /*0588*/ 	.word	0x0001d520


	//   ....[39]....
        /*058c*/ 	.word	0x0001d550


	//   ....[40]....
        /*0590*/ 	.word	0x0001d580


	//   ....[41]....
        /*0594*/ 	.word	0x0001d610


	//   ....[42]....
        /*0598*/ 	.word	0x0001d670


	//   ....[43]....
        /*059c*/ 	.word	0x0001d700


	//   ....[44]....
        /*05a0*/ 	.word	0x00022440


	//   ....[45]....
        /*05a4*/ 	.word	0x00022450


	//   ....[46]....
        /*05a8*/ 	.word	0x00022560


	//   ....[47]....
        /*05ac*/ 	.word	0x000225c0


	//   ....[48]....
        /*05b0*/ 	.word	0x00022600


	//   ....[49]....
        /*05b4*/ 	.word	0x00022640


	//   ....[50]....
        /*05b8*/ 	.word	0x00022670


	//   ....[51]....
        /*05bc*/ 	.word	0x000226a0


	//   ....[52]....
        /*05c0*/ 	.word	0x00022830


	//   ....[53]....
        /*05c4*/ 	.word	0x00022890


	//   ....[54]....
        /*05c8*/ 	.word	0x000228d0


	//   ....[55]....
        /*05cc*/ 	.word	0x00022910


	//   ....[56]....
        /*05d0*/ 	.word	0x00022940


	//   ....[57]....
        /*05d4*/ 	.word	0x00022970


	//   ....[58]....
        /*05d8*/ 	.word	0x00022a30


	//   ....[59]....
        /*05dc*/ 	.word	0x00022a50


	//   ....[60]....
        /*05e0*/ 	.word	0x00022ac0


	//   ....[61]....
        /*05e4*/ 	.word	0x00023150


	//   ....[62]....
        /*05e8*/ 	.word	0x00023590


	//   ....[63]....
        /*05ec*/ 	.word	0x00023640


	//   ....[64]....
        /*05f0*/ 	.word	0x000236e0


	//   ....[65]....
        /*05f4*/ 	.word	0x00023780


	//   ....[66]....
        /*05f8*/ 	.word	0x00023820


	//   ....[67]....
        /*05fc*/ 	.word	0x000238c0


	//   ....[68]....
        /*0600*/ 	.word	0x00023960


	//   ....[69]....
        /*0604*/ 	.word	0x00023a00


	//   ....[70]....
        /*0608*/ 	.word	0x00023aa0


	//   ....[71]....
        /*060c*/ 	.word	0x00023b40


	//   ....[72]....
        /*0610*/ 	.word	0x00023be0


	//   ....[73]....
        /*0614*/ 	.word	0x00023c80


	//   ....[74]....
        /*0618*/ 	.word	0x00023d20


	//   ....[75]....
        /*061c*/ 	.word	0x00023dc0


	//   ....[76]....
        /*0620*/ 	.word	0x00023e60


	//   ....[77]....
        /*0624*/ 	.word	0x00023f00


	//   ....[78]....
        /*0628*/ 	.word	0x00023fa0


	//   ....[79]....
        /*062c*/ 	.word	0x00024090


	//   ....[80]....
        /*0630*/ 	.word	0x00024130


	//   ....[81]....
        /*0634*/ 	.word	0x000241d0


	//   ....[82]....
        /*0638*/ 	.word	0x00024270


	//   ....[83]....
        /*063c*/ 	.word	0x00024310


	//   ....[84]....
        /*0640*/ 	.word	0x000243b0


	//   ....[85]....
        /*0644*/ 	.word	0x00024450


	//   ....[86]....
        /*0648*/ 	.word	0x000244f0


	//   ....[87]....
        /*064c*/ 	.word	0x00024590


	//   ....[88]....
        /*0650*/ 	.word	0x00024630


	//   ....[89]....
        /*0654*/ 	.word	0x000246d0


	//   ....[90]....
        /*0658*/ 	.word	0x00024770


	//   ....[91]....
        /*065c*/ 	.word	0x00024810


	//   ....[92]....
        /*0660*/ 	.word	0x000248b0


	//   ....[93]....
        /*0664*/ 	.word	0x00024950


	//   ....[94]....
        /*0668*/ 	.word	0x000249f0


	//   ....[95]....
        /*066c*/ 	.word	0x00024d90


	//   ....[96]....
        /*0670*/ 	.word	0x00025070


	//   ....[97]....
        /*0674*/ 	.word	0x00025490


	//   ....[98]....
        /*0678*/ 	.word	0x00025520


	//   ....[99]....
        /*067c*/ 	.word	0x000255c0


	//   ....[100]....
        /*0680*/ 	.word	0x00025670


	//   ....[101]....
        /*0684*/ 	.word	0x000256f0


	//   ....[102]....
        /*0688*/ 	.word	0x00025770


	//   ....[103]....
        /*068c*/ 	.word	0x000257f0


	//   ....[104]....
        /*0690*/ 	.word	0x00025870


	//   ....[105]....
        /*0694*/ 	.word	0x00025900


	//   ....[106]....
        /*0698*/ 	.word	0x000259b0


	//   ....[107]....
        /*069c*/ 	.word	0x00025a30


	//   ....[108]....
        /*06a0*/ 	.word	0x00025ab0


	//   ....[109]....
        /*06a4*/ 	.word	0x00025b30


	//   ....[110]....
        /*06a8*/ 	.word	0x00025bb0


	//   ....[111]....
        /*06ac*/ 	.word	0x00025c20


	//   ....[112]....
        /*06b0*/ 	.word	0x00025cc0


	//   ....[113]....
        /*06b4*/ 	.word	0x00025d50


	//   ....[114]....
        /*06b8*/ 	.word	0x00025e80


	//----- nvinfo : EIATTR_REG_RECONFIG
	.align		4
.L_1115:
        /*06bc*/ 	.byte	0x01, 0x54
	.zero		2


	//----- nvinfo : EIATTR_SYSCALL_OFFSETS
	.align		4
        /*06c0*/ 	.byte	0x04, 0x46
        /*06c2*/ 	.short	(.L_1117 - .L_1116)


	//   ....[0]....
.L_1116:
        /*06c4*/ 	.word	0x00001bb0


	//   ....[1]....
        /*06c8*/ 	.word	0x00001d00


	//   ....[2]....
        /*06cc*/ 	.word	0x000094c0


	//   ....[3]....
        /*06d0*/ 	.word	0x00009930


	//   ....[4]....
        /*06d4*/ 	.word	0x0001f8a0


	//   ....[5]....
        /*06d8*/ 	.word	0x0001f9e0


	//   ....[6]....
        /*06dc*/ 	.word	0x0001fae0


	//----- nvinfo : EIATTR_MBARRIER_INSTR_OFFSETS
	.align		4
.L_1117:
        /*06e0*/ 	.byte	0x04, 0x39
        /*06e2*/ 	.short	(.L_1119 - .L_1118)


	//   ....[0]....
.L_1118:
        /*06e4*/ 	.word	0x00000300
        /*06e8*/ 	.word	0x000000ff
        /*06ec*/ 	.word	0x00028800
        /*06f0*/ 	.short	0x0100
        /*06f2*/ 	.byte	0x08
	.zero		1


	//   ....[1]....
        /*06f4*/ 	.word	0x00000310
        /*06f8*/ 	.word	0x000000ff
        /*06fc*/ 	.word	0x00028820
        /*0700*/ 	.short	0x0100
        /*0702*/ 	.byte	0x08
	.zero		1


	//   ....[2]....
        /*0704*/ 	.word	0x00000400
        /*0708*/ 	.word	0x000000ff
        /*070c*/ 	.word	0x00028830
        /*0710*/ 	.short	0x0100
        /*0712*/ 	.byte	0x08
	.zero		1


	//   ....[3]....
        /*0714*/ 	.word	0x00000410
        /*0718*/ 	.word	0x000000ff
        /*071c*/ 	.word	0x00028840
        /*0720*/ 	.short	0x0100
        /*0722*/ 	.byte	0x08
	.zero		1


	//   ....[4]....
        /*0724*/ 	.word	0x00000420
        /*0728*/ 	.word	0x000000ff
        /*072c*/ 	.word	0x00028838
        /*0730*/ 	.short	0x0100
        /*0732*/ 	.byte	0x08
	.zero		1


	//   ....[5]....
        /*0734*/ 	.word	0x00000430
        /*0738*/ 	.word	0x000000ff
        /*073c*/ 	.word	0x00028848
        /*0740*/ 	.short	0x0100
        /*0742*/ 	.byte	0x08
	.zero		1


	//   ....[6]....
        /*0744*/ 	.word	0x00000560
        /*0748*/ 	.word	0x000000ff
        /*074c*/ 	.word	0x00028850
        /*0750*/ 	.short	0x0100
        /*0752*/ 	.byte	0x08
	.zero		1


	//   ....[7]....
        /*0754*/ 	.word	0x00000570
        /*0758*/ 	.word	0x000000ff
        /*075c*/ 	.word	0x00028860
        /*0760*/ 	.short	0x0100
        /*0762*/ 	.byte	0x08
	.zero		1


	//   ....[8]....
        /*0764*/ 	.word	0x00000580
        /*0768*/ 	.word	0x000000ff
        /*076c*/ 	.word	0x00028858
        /*0770*/ 	.short	0x0100
        /*0772*/ 	.byte	0x08
	.zero		1


	//   ....[9]....
        /*0774*/ 	.word	0x00000590
        /*0778*/ 	.word	0x000000ff
        /*077c*/ 	.word	0x00028868
        /*0780*/ 	.short	0x0100
        /*0782*/ 	.byte	0x08
	.zero		1


	//   ....[10]....
        /*0784*/ 	.word	0x00000680
        /*0788*/ 	.word	0x000000ff
        /*078c*/ 	.word	0x00028870
        /*0790*/ 	.short	0x0100
        /*0792*/ 	.byte	0x06
	.zero		1


	//   ....[11]....
        /*0794*/ 	.word	0x00000690
        /*0798*/ 	.word	0x000000ff
        /*079c*/ 	.word	0x00028880
        /*07a0*/ 	.short	0x0100
        /*07a2*/ 	.byte	0x06
	.zero		1


	//   ....[12]....
        /*07a4*/ 	.word	0x000006a0
        /*07a8*/ 	.word	0x000000ff
        /*07ac*/ 	.word	0x00028878
        /*07b0*/ 	.short	0x0100
        /*07b2*/ 	.byte	0x06
	.zero		1


	//   ....[13]....
        /*07b4*/ 	.word	0x000006b0
        /*07b8*/ 	.word	0x000000ff
        /*07bc*/ 	.word	0x00028888
        /*07c0*/ 	.short	0x0100
        /*07c2*/ 	.byte	0x06
	.zero		1


	//   ....[14]....
        /*07c4*/ 	.word	0x000007e0
        /*07c8*/ 	.word	0x000000ff
        /*07cc*/ 	.word	0x00028890
        /*07d0*/ 	.short	0x0100
        /*07d2*/ 	.byte	0x08
	.zero		1


	//   ....[15]....
        /*07d4*/ 	.word	0x000007f0
        /*07d8*/ 	.word	0x000000ff
        /*07dc*/ 	.word	0x000288a0
        /*07e0*/ 	.short	0x0100
        /*07e2*/ 	.byte	0x08
	.zero		1


	//   ....[16]....
        /*07e4*/ 	.word	0x00000800
        /*07e8*/ 	.word	0x000000ff
        /*07ec*/ 	.word	0x00028898
        /*07f0*/ 	.short	0x0100
        /*07f2*/ 	.byte	0x08
	.zero		1


	//   ....[17]....
        /*07f4*/ 	.word	0x00000810
        /*07f8*/ 	.word	0x000000ff
        /*07fc*/ 	.word	0x000288a8
        /*0800*/ 	.short	0x0100
        /*0802*/ 	.byte	0x08
	.zero		1


	//   ....[18]....
        /*0804*/ 	.word	0x00000940
        /*0808*/ 	.word	0x000000ff
        /*080c*/ 	.word	0x000288b0
        /*0810*/ 	.short	0x0100
        /*0812*/ 	.byte	0x08
	.zero		1


	//   ....[19]....
        /*0814*/ 	.word	0x00000950
        /*0818*/ 	.word	0x000000ff
        /*081c*/ 	.word	0x000288c0
        /*0820*/ 	.short	0x0100
        /*0822*/ 	.byte	0x08
	.zero		1


	//   ....[20]....
        /*0824*/ 	.word	0x00000960
        /*0828*/ 	.word	0x000000ff
        /*082c*/ 	.word	0x000288b8
        /*0830*/ 	.short	0x0100
        /*0832*/ 	.byte	0x08
	.zero		1


	//   ....[21]....
        /*0834*/ 	.word	0x00000970
        /*0838*/ 	.word	0x000000ff
        /*083c*/ 	.word	0x000288c8
        /*0840*/ 	.short	0x0100
        /*0842*/ 	.byte	0x08
	.zero		1


	//   ....[22]....
        /*0844*/ 	.word	0x00003410
        /*0848*/ 	.word	0x00000067
        /*084c*/ 	.word	0x00028890
        /*0850*/ 	.short	0x010a
        /*0852*/ 	.byte	0x3f
	.zero		1


	//   ....[23]....
        /*0854*/ 	.word	0x00005ce0
        /*0858*/ 	.word	0x00000067
        /*085c*/ 	.word	0x00028890
        /*0860*/ 	.short	0x010a
        /*0862*/ 	.byte	0x3f
	.zero		1


	//   ....[24]....
        /*0864*/ 	.word	0x00007fa0
        /*0868*/ 	.word	0x00000067
        /*086c*/ 	.word	0x00028890
        /*0870*/ 	.short	0x010a
        /*0872*/ 	.byte	0x3f
	.zero		1


	//   ....[25]....
        /*0874*/ 	.word	0x00008600
        /*0878*/ 	.word	0x0000002c
        /*087c*/ 	.word	0x00000000
        /*0880*/ 	.short	0x0101
        /*0882*/ 	.byte	0x3f
	.zero		1


	//   ....[26]....
        /*0884*/ 	.word	0x00008640
        /*0888*/ 	.word	0x00000067
        /*088c*/ 	.word	0x000288b0
        /*0890*/ 	.short	0x010a
        /*0892*/ 	.byte	0x3f
	.zero		1


	//   ....[27]....
        /*0894*/ 	.word	0x00008c90
        /*0898*/ 	.word	0x00000067
        /*089c*/ 	.word	0x00000000
        /*08a0*/ 	.short	0x0101
        /*08a2*/ 	.byte	0x3f
	.zero		1


	//   ....[28]....
        /*08a4*/ 	.word	0x00009540
        /*08a8*/ 	.word	0x00000002
        /*08ac*/ 	.word	0x00028800
        /*08b0*/ 	.short	0x010a
        /*08b2*/ 	.byte	0x3f
	.zero		1


	//   ....[29]....
        /*08b4*/ 	.word	0x00009590
        /*08b8*/ 	.word	0x00000002
        /*08bc*/ 	.word	0x00028800
        /*08c0*/ 	.short	0x010a
        /*08c2*/ 	.byte	0x3f
	.zero		1


	//   ....[30]....
        /*08c4*/ 	.word	0x0000a7f0
        /*08c8*/ 	.word	0x00000002
        /*08cc*/ 	.word	0x00028800
        /*08d0*/ 	.short	0x010a
        /*08d2*/ 	.byte	0x3f
	.zero		1


	//   ....[31]....
        /*08d4*/ 	.word	0x0000ce60
        /*08d8*/ 	.word	0x00000002
        /*08dc*/ 	.word	0x00028800
        /*08e0*/ 	.short	0x010a
        /*08e2*/ 	.byte	0x3f
	.zero		1


	//   ....[32]....
        /*08e4*/ 	.word	0x0000ec30
        /*08e8*/ 	.word	0x00000003
        /*08ec*/ 	.word	0x00028830
        /*08f0*/ 	.short	0x010a
        /*08f2*/ 	.byte	0x3f
	.zero		1


	//   ....[33]....
        /*08f4*/ 	.word	0x0000eca0
        /*08f8*/ 	.word	0x00000003
        /*08fc*/ 	.word	0x00028830
        /*0900*/ 	.short	0x010a
        /*0902*/ 	.byte	0x3f
	.zero		1


	//   ....[34]....
        /*0904*/ 	.word	0x0000f260
        /*0908*/ 	.word	0x00000000
        /*090c*/ 	.word	0x00000000
        /*0910*/ 	.short	0x0101
        /*0912*/ 	.byte	0x3f
	.zero		1


	//   ....[35]....
        /*0914*/ 	.word	0x00011f60
        /*0918*/ 	.word	0x0000000a
        /*091c*/ 	.word	0x00028830
        /*0920*/ 	.short	0x010a
        /*0922*/ 	.byte	0x3f
	.zero		1


	//   ....[36]....
        /*0924*/ 	.word	0x00011fb0
        /*0928*/ 	.word	0x0000000a
        /*092c*/ 	.word	0x00028830
        /*0930*/ 	.short	0x010a
        /*0932*/ 	.byte	0x3f
	.zero		1


	//   ....[37]....
        /*0934*/ 	.word	0x00012400
        /*0938*/ 	.word	0x0000000a
        /*093c*/ 	.word	0x00028850
        /*0940*/ 	.short	0x010a
        /*0942*/ 	.byte	0x3f
	.zero		1


	//   ....[38]....
        /*0944*/ 	.word	0x00012440
        /*0948*/ 	.word	0x0000000a
        /*094c*/ 	.word	0x00028850
        /*0950*/ 	.short	0x010a
        /*0952*/ 	.byte	0x3f
	.zero		1


	//   ....[39]....
        /*0954*/ 	.word	0x000128e0
        /*0958*/ 	.word	0x00000007
        /*095c*/ 	.word	0x00000000
        /*0960*/ 	.short	0x0101
        /*0962*/ 	.byte	0x3f
	.zero		1


	//   ....[40]....
        /*0964*/ 	.word	0x00014770
        /*0968*/ 	.word	0x0000001f
        /*096c*/ 	.word	0x00000000
        /*0970*/ 	.short	0x0101
        /*0972*/ 	.byte	0x3f
	.zero		1


	//   ....[41]....
        /*0974*/ 	.word	0x000153c0
        /*0978*/ 	.word	0x00000000
        /*097c*/ 	.word	0x00028830
        /*0980*/ 	.short	0x010a
        /*0982*/ 	.byte	0x3f
	.zero		1


	//   ....[42]....
        /*0984*/ 	.word	0x00015410
        /*0988*/ 	.word	0x00000000
        /*098c*/ 	.word	0x00028830
        /*0990*/ 	.short	0x010a
        /*0992*/ 	.byte	0x3f
	.zero		1


	//   ....[43]....
        /*0994*/ 	.word	0x00015860
        /*0998*/ 	.word	0x00000009
        /*099c*/ 	.word	0x00028850
        /*09a0*/ 	.short	0x010a
        /*09a2*/ 	.byte	0x3f
	.zero		1


	//   ....[44]....
        /*09a4*/ 	.word	0x000158a0
        /*09a8*/ 	.word	0x00000009
        /*09ac*/ 	.word	0x00028850
        /*09b0*/ 	.short	0x010a
        /*09b2*/ 	.byte	0x3f
	.zero		1


	//   ....[45]....
        /*09b4*/ 	.word	0x00016c00
        /*09b8*/ 	.word	0x0000000d
        /*09bc*/ 	.word	0x00000000
        /*09c0*/ 	.short	0x0101
        /*09c2*/ 	.byte	0x3f
	.zero		1


	//   ....[46]....
        /*09c4*/ 	.word	0x00016ca0
        /*09c8*/ 	.word	0x0000001b
        /*09cc*/ 	.word	0x00000000
        /*09d0*/ 	.short	0x0101
        /*09d2*/ 	.byte	0x3f
	.zero		1


	//   ....[47]....
        /*09d4*/ 	.word	0x00017620
        /*09d8*/ 	.word	0x00000000
        /*09dc*/ 	.word	0x00028830
        /*09e0*/ 	.short	0x010a
        /*09e2*/ 	.byte	0x3f
	.zero		1


	//   ....[48]....
        /*09e4*/ 	.word	0x00017670
        /*09e8*/ 	.word	0x00000000
        /*09ec*/ 	.word	0x00028830
        /*09f0*/ 	.short	0x010a
        /*09f2*/ 	.byte	0x3f
	.zero		1


	//   ....[49]....
        /*09f4*/ 	.word	0x00017ac0
        /*09f8*/ 	.word	0x00000009
        /*09fc*/ 	.word	0x00028850
        /*0a00*/ 	.short	0x010a
        /*0a02*/ 	.byte	0x3f
	.zero		1


	//   ....[50]....
        /*0a04*/ 	.word	0x00017b00
        /*0a08*/ 	.word	0x00000009
        /*0a0c*/ 	.word	0x00028850
        /*0a10*/ 	.short	0x010a
        /*0a12*/ 	.byte	0x3f
	.zero		1


	//   ....[51]....
        /*0a14*/ 	.word	0x00017fc0
        /*0a18*/ 	.word	0x00000009
        /*0a1c*/ 	.word	0x00000000
        /*0a20*/ 	.short	0x0101
        /*0a22*/ 	.byte	0x3f
	.zero		1


	//   ....[52]....
        /*0a24*/ 	.word	0x000192f0
        /*0a28*/ 	.word	0x0000000e
        /*0a2c*/ 	.word	0x00000000
        /*0a30*/ 	.short	0x0101
        /*0a32*/ 	.byte	0x3f
	.zero		1


	//   ....[53]....
        /*0a34*/ 	.word	0x0001a7d0
        /*0a38*/ 	.word	0x0000000a
        /*0a3c*/ 	.word	0x00028850
        /*0a40*/ 	.short	0x010a
        /*0a42*/ 	.byte	0x3f
	.zero		1


	//   ....[54]....
        /*0a44*/ 	.word	0x0001a850
        /*0a48*/ 	.word	0x0000000a
        /*0a4c*/ 	.word	0x00028850
        /*0a50*/ 	.short	0x010a
        /*0a52*/ 	.byte	0x3f
	.zero		1


	//   ....[55]....
        /*0a54*/ 	.word	0x0001ae30
        /*0a58*/ 	.word	0x0000000a
        /*0a5c*/ 	.word	0x00000000
        /*0a60*/ 	.short	0x0101
        /*0a62*/ 	.byte	0x3f
	.zero		1


	//   ....[56]....
        /*0a64*/ 	.word	0x0001c060
        /*0a68*/ 	.word	0x00000000
        /*0a6c*/ 	.word	0x00000000
        /*0a70*/ 	.short	0x0101
        /*0a72*/ 	.byte	0x3f
	.zero		1


	//   ....[57]....
        /*0a74*/ 	.word	0x0001e7b0
        /*0a78*/ 	.word	0x0000000b
        /*0a7c*/ 	.word	0x00028820
        /*0a80*/ 	.short	0x010a
        /*0a82*/ 	.byte	0x3f
	.zero		1


	//   ....[58]....
        /*0a84*/ 	.word	0x0001e840
        /*0a88*/ 	.word	0x00000007
        /*0a8c*/ 	.word	0x000288a0
        /*0a90*/ 	.short	0x010a
        /*0a92*/ 	.byte	0x3f
	.zero		1


	//   ....[59]....
        /*0a94*/ 	.word	0x0001ea70
        /*0a98*/ 	.word	0x00000007
        /*0a9c*/ 	.word	0x000288c0
        /*0aa0*/ 	.short	0x010a
        /*0aa2*/ 	.byte	0x3f
	.zero		1


	//   ....[60]....
        /*0aa4*/ 	.word	0x0001edc0
        /*0aa8*/ 	.word	0x00000007
        /*0aac*/ 	.word	0x000288a0
        /*0ab0*/ 	.short	0x010a
        /*0ab2*/ 	.byte	0x3f
	.zero		1


	//   ....[61]....
        /*0ab4*/ 	.word	0x0001efe0
        /*0ab8*/ 	.word	0x00000007
        /*0abc*/ 	.word	0x000288c0
        /*0ac0*/ 	.short	0x010a
        /*0ac2*/ 	.byte	0x3f
	.zero		1


	//   ....[62]....
        /*0ac4*/ 	.word	0x000200d0
        /*0ac8*/ 	.word	0x00000007
        /*0acc*/ 	.word	0x00028840
        /*0ad0*/ 	.short	0x010a
        /*0ad2*/ 	.byte	0x3f
	.zero		1


	//   ....[63]....
        /*0ad4*/ 	.word	0x000205a0
        /*0ad8*/ 	.word	0x0000000a
        /*0adc*/ 	.word	0x00028820
        /*0ae0*/ 	.short	0x010a
        /*0ae2*/ 	.byte	0x3f
	.zero		1


	//   ....[64]....
        /*0ae4*/ 	.word	0x000208e0
        /*0ae8*/ 	.word	0x00000003
        /*0aec*/ 	.word	0x00028840
        /*0af0*/ 	.short	0x010a
        /*0af2*/ 	.byte	0x3f
	.zero		1


	//   ....[65]....
        /*0af4*/ 	.word	0x00020b90
        /*0af8*/ 	.word	0x00000003
        /*0afc*/ 	.word	0x00028860
        /*0b00*/ 	.short	0x010a
        /*0b02*/ 	.byte	0x3f
	.zero		1


	//   ....[66]....
        /*0b04*/ 	.word	0x00021170
        /*0b08*/ 	.word	0x00000002
        /*0b0c*/ 	.word	0x00028840
        /*0b10*/ 	.short	0x010a
        /*0b12*/ 	.byte	0x3f
	.zero		1


	//   ....[67]....
        /*0b14*/ 	.word	0x00021420
        /*0b18*/ 	.word	0x00000002
        /*0b1c*/ 	.word	0x00028860
        /*0b20*/ 	.short	0x010a
        /*0b22*/ 	.byte	0x3f
	.zero		1


	//   ....[68]....
        /*0b24*/ 	.word	0x00021950
        /*0b28*/ 	.word	0x00000002
        /*0b2c*/ 	.word	0x00028840
        /*0b30*/ 	.short	0x010a
        /*0b32*/ 	.byte	0x3f
	.zero		1


	//   ....[69]....
        /*0b34*/ 	.word	0x00021bf0
        /*0b38*/ 	.word	0x00000002
        /*0b3c*/ 	.word	0x00028860
        /*0b40*/ 	.short	0x010a
        /*0b42*/ 	.byte	0x3f
	.zero		1


	//   ....[70]....
        /*0b44*/ 	.word	0x000220c0
        /*0b48*/ 	.word	0x00000003
        /*0b4c*/ 	.word	0x00028860
        /*0b50*/ 	.short	0x010a
        /*0b52*/ 	.byte	0x3f
	.zero		1


	//   ....[71]....
        /*0b54*/ 	.word	0x000230d0
        /*0b58*/ 	.word	0x00000000
        /*0b5c*/ 	.word	0x00028820
        /*0b60*/ 	.short	0x010a
        /*0b62*/ 	.byte	0x3f
	.zero		1


	//   ....[72]....
        /*0b64*/ 	.word	0x00023280
        /*0b68*/ 	.word	0x00000006
        /*0b6c*/ 	.word	0x00000000
        /*0b70*/ 	.short	0x010a
        /*0b72*/ 	.byte	0x3f
	.zero		1


	//   ....[73]....
        /*0b74*/ 	.word	0x000232f0
        /*0b78*/ 	.word	0x00000007
        /*0b7c*/ 	.word	0x00000000
        /*0b80*/ 	.short	0x010a
        /*0b82*/ 	.byte	0x3f
	.zero		1


	//   ....[74]....
        /*0b84*/ 	.word	0x00023360
        /*0b88*/ 	.word	0x00000004
        /*0b8c*/ 	.word	0x00000000
        /*0b90*/ 	.short	0x010a
        /*0b92*/ 	.byte	0x3f
	.zero		1


	//   ....[75]....
        /*0b94*/ 	.word	0x00023390
        /*0b98*/ 	.word	0x00000003
        /*0b9c*/ 	.word	0x00000000
        /*0ba0*/ 	.short	0x010a
        /*0ba2*/ 	.byte	0x3f
	.zero		1


	//   ....[76]....
        /*0ba4*/ 	.word	0x000233f0
        /*0ba8*/ 	.word	0x00000067
        /*0bac*/ 	.word	0x00028890
        /*0bb0*/ 	.short	0x010a
        /*0bb2*/ 	.byte	0x3f
	.zero		1


	//   ....[77]....
        /*0bb4*/ 	.word	0x00023440
        /*0bb8*/ 	.word	0x00000067
        /*0bbc*/ 	.word	0x00028890
        /*0bc0*/ 	.short	0x010a
        /*0bc2*/ 	.byte	0x3f
	.zero		1


	//   ....[78]....
        /*0bc4*/ 	.word	0x00023490
        /*0bc8*/ 	.word	0x00000067
        /*0bcc*/ 	.word	0x00028890
        /*0bd0*/ 	.short	0x010a
        /*0bd2*/ 	.byte	0x3f
	.zero		1


	//   ....[79]....
        /*0bd4*/ 	.word	0x000234e0
        /*0bd8*/ 	.word	0x00000067
        /*0bdc*/ 	.word	0x000288b0
        /*0be0*/ 	.short	0x010a
        /*0be2*/ 	.byte	0x3f
	.zero		1


	//   ....[80]....
        /*0be4*/ 	.word	0x00023fe0
        /*0be8*/ 	.word	0x00000002
        /*0bec*/ 	.word	0x00028800
        /*0bf0*/ 	.short	0x010a
        /*0bf2*/ 	.byte	0x3f
	.zero		1


	//   ....[81]....
        /*0bf4*/ 	.word	0x00024a30
        /*0bf8*/ 	.word	0x00000002
        /*0bfc*/ 	.word	0x00028800
        /*0c00*/ 	.short	0x010a
        /*0c02*/ 	.byte	0x3f
	.zero		1


	//   ....[82]....
        /*0c04*/ 	.word	0x00024a80
        /*0c08*/ 	.word	0x00000003
        /*0c0c*/ 	.word	0x00028830
        /*0c10*/ 	.short	0x010a
        /*0c12*/ 	.byte	0x3f
	.zero		1


	//   ....[83]....
        /*0c14*/ 	.word	0x00024ad0
        /*0c18*/ 	.word	0x0000000a
        /*0c1c*/ 	.word	0x00028830
        /*0c20*/ 	.short	0x010a
        /*0c22*/ 	.byte	0x3f
	.zero		1


	//   ....[84]....
        /*0c24*/ 	.word	0x00024b20
        /*0c28*/ 	.word	0x0000000a
        /*0c2c*/ 	.word	0x00028850
        /*0c30*/ 	.short	0x010a
        /*0c32*/ 	.byte	0x3f
	.zero		1


	//   ....[85]....
        /*0c34*/ 	.word	0x00024b70
        /*0c38*/ 	.word	0x00000000
        /*0c3c*/ 	.word	0x00028830
        /*0c40*/ 	.short	0x010a
        /*0c42*/ 	.byte	0x3f
	.zero		1


	//   ....[86]....
        /*0c44*/ 	.word	0x00024bc0
        /*0c48*/ 	.word	0x00000009
        /*0c4c*/ 	.word	0x00028850
        /*0c50*/ 	.short	0x010a
        /*0c52*/ 	.byte	0x3f
	.zero		1


	//   ....[87]....
        /*0c54*/ 	.word	0x00024c10
        /*0c58*/ 	.word	0x00000000
        /*0c5c*/ 	.word	0x00028830
        /*0c60*/ 	.short	0x010a
        /*0c62*/ 	.byte	0x3f
	.zero		1


	//   ....[88]....
        /*0c64*/ 	.word	0x00024c60
        /*0c68*/ 	.word	0x00000009
        /*0c6c*/ 	.word	0x00028850
        /*0c70*/ 	.short	0x010a
        /*0c72*/ 	.byte	0x3f
	.zero		1


	//   ....[89]....
        /*0c74*/ 	.word	0x00024cb0
        /*0c78*/ 	.word	0x0000000a
        /*0c7c*/ 	.word	0x00028850
        /*0c80*/ 	.short	0x010a
        /*0c82*/ 	.byte	0x3f
	.zero		1


	//   ....[90]....
        /*0c84*/ 	.word	0x00024e50
        /*0c88*/ 	.word	0x0000000b
        /*0c8c*/ 	.word	0x00028820
        /*0c90*/ 	.short	0x010a
        /*0c92*/ 	.byte	0x3f
	.zero		1


	//   ....[91]....
        /*0c94*/ 	.word	0x00024ea0
        /*0c98*/ 	.word	0x00000007
        /*0c9c*/ 	.word	0x000288a0
        /*0ca0*/ 	.short	0x010a
        /*0ca2*/ 	.byte	0x3f
	.zero		1


	//   ....[92]....
        /*0ca4*/ 	.word	0x00024ef0
        /*0ca8*/ 	.word	0x00000007
        /*0cac*/ 	.word	0x000288c0
        /*0cb0*/ 	.short	0x010a
        /*0cb2*/ 	.byte	0x3f
	.zero		1


	//   ....[93]....
        /*0cb4*/ 	.word	0x00024f40
        /*0cb8*/ 	.word	0x00000007
        /*0cbc*/ 	.word	0x000288a0
        /*0cc0*/ 	.short	0x010a
        /*0cc2*/ 	.byte	0x3f
	.zero		1


	//   ....[94]....
        /*0cc4*/ 	.word	0x00024f90
        /*0cc8*/ 	.word	0x00000007
        /*0ccc*/ 	.word	0x000288c0
        /*0cd0*/ 	.short	0x010a
        /*0cd2*/ 	.byte	0x3f
	.zero		1


	//   ....[95]....
        /*0cd4*/ 	.word	0x00025130
        /*0cd8*/ 	.word	0x00000007
        /*0cdc*/ 	.word	0x00028840
        /*0ce0*/ 	.short	0x010a
        /*0ce2*/ 	.byte	0x3f
	.zero		1


	//   ....[96]....
        /*0ce4*/ 	.word	0x000251b0
        /*0ce8*/ 	.word	0x00000003
        /*0cec*/ 	.word	0x00028820
        /*0cf0*/ 	.short	0x010a
        /*0cf2*/ 	.byte	0x3f
	.zero		1


	//   ....[97]....
        /*0cf4*/ 	.word	0x00025200
        /*0cf8*/ 	.word	0x00000003
        /*0cfc*/ 	.word	0x00028840
        /*0d00*/ 	.short	0x010a
        /*0d02*/ 	.byte	0x3f
	.zero		1


	//   ....[98]....
        /*0d04*/ 	.word	0x00025250
        /*0d08*/ 	.word	0x00000003
        /*0d0c*/ 	.word	0x00028860
        /*0d10*/ 	.short	0x010a
        /*0d12*/ 	.byte	0x3f
	.zero		1


	//   ....[99]....
        /*0d14*/ 	.word	0x000252a0
        /*0d18*/ 	.word	0x00000002
        /*0d1c*/ 	.word	0x00028840
        /*0d20*/ 	.short	0x010a
        /*0d22*/ 	.byte	0x3f
	.zero		1


	//   ....[100]....
        /*0d24*/ 	.word	0x000252f0
        /*0d28*/ 	.word	0x00000002
        /*0d2c*/ 	.word	0x00028860
        /*0d30*/ 	.short	0x010a
        /*0d32*/ 	.byte	0x3f
	.zero		1


	//   ....[101]....
        /*0d34*/ 	.word	0x00025340
        /*0d38*/ 	.word	0x00000002
        /*0d3c*/ 	.word	0x00028840
        /*0d40*/ 	.short	0x010a
        /*0d42*/ 	.byte	0x3f
	.zero		1


	//   ....[102]....
        /*0d44*/ 	.word	0x00025390
        /*0d48*/ 	.word	0x00000002
        /*0d4c*/ 	.word	0x00028860
        /*0d50*/ 	.short	0x010a
        /*0d52*/ 	.byte	0x3f
	.zero		1


	//   ....[103]....
        /*0d54*/ 	.word	0x000253e0
        /*0d58*/ 	.word	0x00000003
        /*0d5c*/ 	.word	0x00028860
        /*0d60*/ 	.short	0x010a
        /*0d62*/ 	.byte	0x3f
	.zero		1


	//   ....[104]....
        /*0d64*/ 	.word	0x00025da0
        /*0d68*/ 	.word	0x00000000
        /*0d6c*/ 	.word	0x00028820
        /*0d70*/ 	.short	0x010a
        /*0d72*/ 	.byte	0x3f
	.zero		1


	//   ....[105]....
        /*0d74*/ 	.word	0x00025f40
        /*0d78*/ 	.word	0x00000006
        /*0d7c*/ 	.word	0x00000000
        /*0d80*/ 	.short	0x010a
        /*0d82*/ 	.byte	0x3f
	.zero		1


	//   ....[106]....
        /*0d84*/ 	.word	0x00025f90
        /*0d88*/ 	.word	0x00000007
        /*0d8c*/ 	.word	0x00000000
        /*0d90*/ 	.short	0x010a
        /*0d92*/ 	.byte	0x3f
	.zero		1


	//   ....[107]....
        /*0d94*/ 	.word	0x00025fe0
        /*0d98*/ 	.word	0x00000004
        /*0d9c*/ 	.word	0x00000000
        /*0da0*/ 	.short	0x010a
        /*0da2*/ 	.byte	0x3f
	.zero		1


	//----- nvinfo : EIATTR_NUM_MBARRIERS
	.align		4
.L_1119:
        /*0da4*/ 	.byte	0x03, 0x38
        /*0da6*/ 	.short	0x0016


	//----- nvinfo : EIATTR_EXIT_INSTR_OFFSETS
	.align		4
        /*0da8*/ 	.byte	0x04, 0x1c
        /*0daa*/ 	.short	(.L_1121 - .L_1120)


	//   ....[0]....
.L_1120:
        /*0dac*/ 	.word	0x000233e0


	//----- nvinfo : EIATTR_MAX_THREADS
	.align		4
.L_1121:
        /*0db0*/ 	.byte	0x04, 0x05
        /*0db2*/ 	.short	(.L_1123 - .L_1122)
.L_1122:
        /*0db4*/ 	.word	0x00000180
        /*0db8*/ 	.word	0x00000001
        /*0dbc*/ 	.word	0x00000001


	//----- nvinfo : EIATTR_CRS_STACK_SIZE
	.align		4
.L_1123:
        /*0dc0*/ 	.byte	0x04, 0x1e
        /*0dc2*/ 	.short	(.L_1125 - .L_1124)
.L_1124:
        /*0dc4*/ 	.word	0x00000000


	//----- nvinfo : EIATTR_CBANK_PARAM_SIZE
	.align		4
.L_1125:
        /*0dc8*/ 	.byte	0x03, 0x19
        /*0dca*/ 	.short	0x0a70


	//----- nvinfo : EIATTR_PARAM_CBANK
	.align		4
        /*0dcc*/ 	.byte	0x04, 0x0a
        /*0dce*/ 	.short	(.L_1127 - .L_1126)
	.align		4
.L_1126:
        /*0dd0*/ 	.word	index@(.nv.constant0._ZN7cutlass13device_kernelIN5flash11enable_sm90INS1_16FlashAttnFwdSm90INS1_25CollectiveMainloopFwdSm90ILi2EN4cute5tupleIJNS5_1CILi1EEES8_S8_EEENS6_IJNS7_ILi128EEESA_SA_EEELi128ENS_10bfloat16_tEfNS_4arch4Sm90ELb0ELb1ELb0ELb1ELb0ELb1ELb0ELb1ELb1ELb0ELb0ELb0EEENS1_21CollectiveEpilogueFwdISB_S9_SC_SE_Li256ELb1ELb0ELb0ELb0EEENS1_36VarlenDynamicPersistentTileSchedulerILi128ELi128ELi256ELi32ELb0ELb0ELb1ELb1ELb0ELb1EEEEEEEEEvNT_6ParamsE)
        /*0dd4*/ 	.short	0x0210
        /*0dd6*/ 	.short	0x0a70


	//----- nvinfo : EIATTR_SW_WAR
	.align		4
.L_1127:
        /*0dd8*/ 	.byte	0x04, 0x36
        /*0dda*/ 	.short	(.L_1129 - .L_1128)
.L_1128:
        /*0ddc*/ 	.word	0x00000008
.L_1129:


//--------------------- .nv.info._ZN7cutlass13device_kernelIN5flash11enable_sm90INS1_16FlashAttnFwdSm90INS1_25CollectiveMainloopFwdSm90ILi2EN4cute5tupleIJNS5_1CILi1EEES8_S8_EEENS6_IJNS7_ILi128EEESA_SA_EEELi128ENS_10bfloat16_tEfNS_4arch4Sm90ELb1ELb0ELb0ELb0ELb0ELb0ELb0ELb1ELb1ELb0ELb0ELb0EEENS1_21CollectiveEpilogueFwdISB_S9_SC_SE_Li256ELb0ELb0ELb0ELb0EEENS1_30DynamicPersistentTileSchedulerILi256ELi32ELb0ELb0ELb1EEEEEEEEEvNT_6ParamsE --------------------------
	.section	.nv.info._ZN7cutlass13device_kernelIN5flash11enable_sm90INS1_16FlashAttnFwdSm90INS1_25CollectiveMainloopFwdSm90ILi2EN4cute5tupleIJNS5_1CILi1EEES8_S8_EEENS6_IJNS7_ILi128EEESA_SA_EEELi128ENS_10bfloat16_tEfNS_4arch4Sm90ELb1ELb0ELb0ELb0ELb0ELb0ELb0ELb1ELb1ELb0ELb0ELb0EEENS1_21CollectiveEpilogueFwdISB_S9_SC_SE_Li256ELb0ELb0ELb0ELb0EEENS1_30DynamicPersistentTileSchedulerILi256ELi32ELb0ELb0ELb1EEEEEEEEEvNT_6ParamsE,"",@"SHT_CUDA_INFO"
	.sectionflags	@""
	.align	4


	//----- nvinfo : EIATTR_CUDA_API_VERSION
	.align		4
        /*0000*/ 	.byte	0x04, 0x37
        /*0002*/ 	.short	(.L_1131 - .L_1130)
.L_1130:
        /*0004*/ 	.word	0x00000082


	//----- nvinfo : EIATTR_KPARAM_INFO
	.align		4
.L_1131:
        /*0008*/ 	.byte	0x04, 0x17
        /*000a*/ 	.short	(.L_1133 - .L_1132)
.L_1132:
        /*000c*/ 	.word	0x00000000
        /*0010*/ 	.short	0x0000
        /*0012*/ 	.short	0x0070
        /*0014*/ 	.byte	0x00, 0xf0, 0x01, 0x2e


	//----- nvinfo : EIATTR_SPARSE_MMA_MASK
	.align		4
.L_1133:
        /*0018*/ 	.byte	0x03, 0x50
        /*001a*/ 	.short	0x0000


	//----- nvinfo : EIATTR_MAXREG_COUNT
	.align		4
        /*001c*/ 	.byte	0x03, 0x1b
        /*001e*/ 	.short	0x00a8


	//----- nvinfo : EIATTR_NUM_BARRIERS
	.align		4
        /*0020*/ 	.byte	0x02, 0x4c
        /*0022*/ 	.byte	0x10
	.zero		1


	//----- nvinfo : EIATTR_EXTERNS
	.align		4
        /*0024*/ 	.byte	0x04, 0x0f
        /*0026*/ 	.short	(.L_1135 - .L_1134)


	//   ....[0]....
	.align		4
.L_1134:
        /*0028*/ 	.word	index@(__assertfail)


	//----- nvinfo : EIATTR_MERCURY_ISA_VERSION
	.align		4
.L_1135:
        /*002c*/ 	.byte	0x03, 0x5f
        /*002e*/ 	.short	0x0101


	//----- nvinfo : EIATTR_INT_WARP_WIDE_INSTR_OFFSETS
	.align		4
        /*0030*/ 	.byte	0x04, 0x31
        /*0032*/ 	.short	(.L_1137 - .L_1136)


	//   ....[0]....
.L_1136:
        /*0034*/ 	.word	0x00000180


	//   ....[1]....
        /*0038*/ 	.word	0x000001b0


	//   ....[2]....
        /*003c*/ 	.word	0x000001c0


	//   ....[3]....
        /*0040*/ 	.word	0x0000a8c0


	//   ....[4]....
        /*0044*/ 	.word	0x0000a950


	//   ....[5]....
        /*0048*/ 	.word	0x0000ae60


	//   ....[6]....
        /*004c*/ 	.word	0x0000c8b0


	//   ....[7]....
        /*0050*/ 	.word	0x0000c940


	//----- nvinfo : EIATTR_COOP_GROUP_MASK_REGIDS
	.align		4
.L_1137:
        /*0054*/ 	.byte	0x04, 0x29
        /*0056*/ 	.short	(.L_1139 - .L_1138)


	//   ....[0]....
.L_1138:
        /*0058*/ 	.word	0xffffffff


	//   ....[1]....
        /*005c*/ 	.word	0xffffffff


	//   ....[2]....
        /*0060*/ 	.word	0xffffffff


	//   ....[3]....
        /*0064*/ 	.word	0xffffffff


	//   ....[4]....
        /*0068*/ 	.word	0xffffffff


	//   ....[5]....
        /*006c*/ 	.word	0xffffffff


	//   ....[6]....
        /*0070*/ 	.word	0xffffffff


	//   ....[7]....
        /*0074*/ 	.word	0xffffffff


	//   ....[8]....
        /*0078*/ 	.word	0xffffffff


	//   ....[9]....
        /*007c*/ 	.word	0xffffffff


	//   ....[10]....
        /*0080*/ 	.word	0xffffffff


	//   ....[11]....
        /*0084*/ 	.word	0xffffffff


	//   ....[12]....
        /*0088*/ 	.word	0xffffffff


	//   ....[13]....
        /*008c*/ 	.word	0xffffffff


	//   ....[14]....
        /*0090*/ 	.word	0xffffffff


	//   ....[15]....
        /*0094*/ 	.word	0xffffffff


	//   ....[16]....
        /*0098*/ 	.word	0xffffffff


	//   ....[17]....
        /*009c*/ 	.word	0xffffffff


	//   ....[18]....
        /*00a0*/ 	.word	0xffffffff


	//   ....[19]....
        /*00a4*/ 	.word	0xffffffff


	//   ....[20]....
        /*00a8*/ 	.word	0xffffffff


	//   ....[21]....
        /*00ac*/ 	.word	0xffffffff


	//   ....[22]....
        /*00b0*/ 	.word	0xffffffff


	//   ....[23]....
        /*00b4*/ 	.word	0xffffffff


	//   ....[24]....
        /*00b8*/ 	.word	0xffffffff


	//   ....[25]....
        /*00bc*/ 	.word	0xffffffff


	//   ....[26]....
        /*00c0*/ 	.word	0xffffffff


	//   ....[27]....
        /*00c4*/ 	.word	0xffffffff


	//   ....[28]....
        /*00c8*/ 	.word	0x0500000f


	//   ....[29]....
        /*00cc*/ 	.word	0x0500000f


	//----- nvinfo : EIATTR_COOP_GROUP_INSTR_OFFSETS
	.align		4
.L_1139:
        /*00d0*/ 	.byte	0x04, 0x28
        /*00d2*/ 	.short	(.L_1141 - .L_1140)


	//   ....[0]....
.L_1140:
        /*00d4*/ 	.word	0x00000060


	//   ....[1]....
        /*00d8*/ 	.word	0x00000190


	//   ....[2]....
        /*00dc*/ 	.word	0x000001e0


	//   ....[3]....
        /*00e0*/ 	.word	0x000003d0


	//   ....[4]....
        /*00e4*/ 	.word	0x00000530


	//   ....[5]....
        /*00e8*/ 	.word	0x00000650


	//   ....[6]....
        /*00ec*/ 	.word	0x000007b0


	//   ....[7]....
        /*00f0*/ 	.word	0x00001410


	//   ....[8]....
        /*00f4*/ 	.word	0x00002560


	//   ....[9]....
        /*00f8*/ 	.word	0x000025b0


	//   ....[10]....
        /*00fc*/ 	.word	0x00003030


	//   ....[11]....
        /*0100*/ 	.word	0x000030c0


	//   ....[12]....
        /*0104*/ 	.word	0x00004b50


	//   ....[13]....
        /*0108*/ 	.word	0x00004be0


	//   ....[14]....
        /*010c*/ 	.word	0x000055b0


	//   ....[15]....
        /*0110*/ 	.word	0x000056d0


	//   ....[16]....
        /*0114*/ 	.word	0x00006ea0


	//   ....[17]....
        /*0118*/ 	.word	0x00006ed0


	//   ....[18]....
        /*011c*/ 	.word	0x00007160


	//   ....[19]....
        /*0120*/ 	.word	0x000071d0


	//   ....[20]....
        /*0124*/ 	.word	0x000087e0


	//   ....[21]....
        /*0128*/ 	.word	0x00008820


	//   ....[22]....
        /*012c*/ 	.word	0x00008920


	//   ....[23]....
        /*0130*/ 	.word	0x00008930


	//   ....[24]....
        /*0134*/ 	.word	0x00009840


	//   ....[25]....
        /*0138*/ 	.word	0x0000a350


	//   ....[26]....
        /*013c*/ 	.word	0x0000cc50


	//   ....[27]....
        /*0140*/ 	.word	0x0000ce00


	//   ....[28]....
        /*0144*/ 	.word	0x0000d370


	//   ....[29]....
        /*0148*/ 	.word	0x0000d750


	//----- nvinfo : EIATTR_REG_RECONFIG
	.align		4
.L_1141:
        /*014c*/ 	.byte	0x01, 0x54
	.zero		2


	//----- nvinfo : EIATTR_SYSCALL_OFFSETS
	.align		4
        /*0150*/ 	.byte	0x04, 0x46
        /*0152*/ 	.short	(.L_1143 - .L_1142)


	//   ....[0]....
.L_1142:
        /*0154*/ 	.word	0x000015c0


	//   ....[1]....
        /*0158*/ 	.word	0x0000aae0


	//   ....[2]....
        /*015c*/ 	.word	0x0000ac20


	//   ....[3]....
        /*0160*/ 	.word	0x0000ad20


	//----- nvinfo : EIATTR_MBARRIER_INSTR_OFFSETS
	.align		4
.L_1143:
        /*0164*/ 	.byte	0x04, 0x39
        /*0166*/ 	.short	(.L_1145 - .L_1144)


	//   ....[0]....
.L_1144:
        /*0168*/ 	.word	0x00000280
        /*016c*/ 	.word	0x000000ff
        /*0170*/ 	.word	0x00028800
        /*0174*/ 	.short	0x0100
        /*0176*/ 	.byte	0x06
	.zero		1


	//   ....[1]....
        /*0178*/ 	.word	0x00000290
        /*017c*/ 	.word	0x000000ff
        /*0180*/ 	.word	0x00028820
        /*0184*/ 	.short	0x0100
        /*0186*/ 	.byte	0x06
	.zero		1


	//   ....[2]....
        /*0188*/ 	.word	0x00000380
        /*018c*/ 	.word	0x000000ff
        /*0190*/ 	.word	0x00028830
        /*0194*/ 	.short	0x0100
        /*0196*/ 	.byte	0x08
	.zero		1


	//   ....[3]....
        /*0198*/ 	.word	0x00000390
        /*019c*/ 	.word	0x000000ff
        /*01a0*/ 	.word	0x00028840
        /*01a4*/ 	.short	0x0100
        /*01a6*/ 	.byte	0x08
	.zero		1


	//   ....[4]....
        /*01a8*/ 	.word	0x000003a0
        /*01ac*/ 	.word	0x000000ff
        /*01b0*/ 	.word	0x00028838
        /*01b4*/ 	.short	0x0100
        /*01b6*/ 	.byte	0x08
	.zero		1


	//   ....[5]....
        /*01b8*/ 	.word	0x000003b0
        /*01bc*/ 	.word	0x000000ff
        /*01c0*/ 	.word	0x00028848
        /*01c4*/ 	.short	0x0100
        /*01c6*/ 	.byte	0x08
	.zero		1


	//   ....[6]....
        /*01c8*/ 	.word	0x000004e0
        /*01cc*/ 	.word	0x000000ff
        /*01d0*/ 	.word	0x00028850
        /*01d4*/ 	.short	0x0100
        /*01d6*/ 	.byte	0x08
	.zero		1


	//   ....[7]....
        /*01d8*/ 	.word	0x000004f0
        /*01dc*/ 	.word	0x000000ff
        /*01e0*/ 	.word	0x00028860
        /*01e4*/ 	.short	0x0100
        /*01e6*/ 	.byte	0x08
	.zero		1


	//   ....[8]....
        /*01e8*/ 	.word	0x00000500
        /*01ec*/ 	.word	0x000000ff
        /*01f0*/ 	.word	0x00028858
        /*01f4*/ 	.short	0x0100
        /*01f6*/ 	.byte	0x08
	.zero		1


	//   ....[9]....
        /*01f8*/ 	.word	0x00000510
        /*01fc*/ 	.word	0x000000ff
        /*0200*/ 	.word	0x00028868
        /*0204*/ 	.short	0x0100
        /*0206*/ 	.byte	0x08
	.zero		1


	//   ....[10]....
        /*0208*/ 	.word	0x00000600
        /*020c*/ 	.word	0x000000ff
        /*0210*/ 	.word	0x00028870
        /*0214*/ 	.short	0x0100
        /*0216*/ 	.byte	0x06
	.zero		1


	//   ....[11]....
        /*0218*/ 	.word	0x00000610
        /*021c*/ 	.word	0x000000ff
        /*0220*/ 	.word	0x00028880
        /*0224*/ 	.short	0x0100
        /*0226*/ 	.byte	0x06
	.zero		1


	//   ....[12]....
        /*0228*/ 	.word	0x00000620
        /*022c*/ 	.word	0x000000ff
        /*0230*/ 	.word	0x00028878
        /*0234*/ 	.short	0x0100
        /*0236*/ 	.byte	0x06
	.zero		1


	//   ....[13]....
        /*0238*/ 	.word	0x00000630
        /*023c*/ 	.word	0x000000ff
        /*0240*/ 	.word	0x00028888
        /*0244*/ 	.short	0x0100
        /*0246*/ 	.byte	0x06
	.zero		1


	//   ....[14]....
        /*0248*/ 	.word	0x00000760
        /*024c*/ 	.word	0x000000ff
        /*0250*/ 	.word	0x00028890
        /*0254*/ 	.short	0x0100
        /*0256*/ 	.byte	0x08
	.zero		1


	//   ....[15]....
        /*0258*/ 	.word	0x00000770
        /*025c*/ 	.word	0x000000ff
        /*0260*/ 	.word	0x000288a0
        /*0264*/ 	.short	0x0100
        /*0266*/ 	.byte	0x08
	.zero		1


	//   ....[16]....
        /*0268*/ 	.word	0x00000780
        /*026c*/ 	.word	0x000000ff
        /*0270*/ 	.word	0x00028898
        /*0274*/ 	.short	0x0100
        /*0276*/ 	.byte	0x08
	.zero		1


	//   ....[17]....
        /*0278*/ 	.word	0x00000790
        /*027c*/ 	.word	0x000000ff
        /*0280*/ 	.word	0x000288a8
        /*0284*/ 	.short	0x0100
        /*0286*/ 	.byte	0x08
	.zero		1


	//   ....[18]....
        /*0288*/ 	.word	0x000008c0
        /*028c*/ 	.word	0x000000ff
        /*0290*/ 	.word	0x000288b0
        /*0294*/ 	.short	0x0100
        /*0296*/ 	.byte	0x08
	.zero		1


	//   ....[19]....
        /*0298*/ 	.word	0x000008d0
        /*029c*/ 	.word	0x000000ff
        /*02a0*/ 	.word	0x000288c0
        /*02a4*/ 	.short	0x0100
        /*02a6*/ 	.byte	0x08
	.zero		1


	//   ....[20]....
        /*02a8*/ 	.word	0x000008e0
        /*02ac*/ 	.word	0x000000ff
        /*02b0*/ 	.word	0x000288b8
        /*02b4*/ 	.short	0x0100
        /*02b6*/ 	.byte	0x08
	.zero		1


	//   ....[21]....
        /*02b8*/ 	.word	0x000008f0
        /*02bc*/ 	.word	0x000000ff
        /*02c0*/ 	.word	0x000288c8
        /*02c4*/ 	.short	0x0100
        /*02c6*/ 	.byte	0x08
	.zero		1


	//   ....[22]....
        /*02c8*/ 	.word	0x00001640
        /*02cc*/ 	.word	0x000000ff
        /*02d0*/ 	.word	0x00028800
        /*02d4*/ 	.short	0x010a
        /*02d6*/ 	.byte	0x26
	.zero		1


	//   ....[23]....
        /*02d8*/ 	.word	0x000016c0
        /*02dc*/ 	.word	0x00000003
        /*02e0*/ 	.word	0x00028830
        /*02e4*/ 	.short	0x010a
        /*02e6*/ 	.byte	0x3f
	.zero		1


	//   ....[24]....
        /*02e8*/ 	.word	0x00001730
        /*02ec*/ 	.word	0x00000003
        /*02f0*/ 	.word	0x00028830
        /*02f4*/ 	.short	0x010a
        /*02f6*/ 	.byte	0x3f
	.zero		1


	//   ....[25]....
        /*02f8*/ 	.word	0x00001f70
        /*02fc*/ 	.word	0x00000003
        /*0300*/ 	.word	0x00000000
        /*0304*/ 	.short	0x0101
        /*0306*/ 	.byte	0x3f
	.zero		1


	//   ....[26]....
        /*0308*/ 	.word	0x00003ed0
        /*030c*/ 	.word	0x000000ff
        /*0310*/ 	.word	0x00028830
        /*0314*/ 	.short	0x010a
        /*0316*/ 	.byte	0x0a
	.zero		1


	//   ....[27]....
        /*0318*/ 	.word	0x00003f10
        /*031c*/ 	.word	0x000000ff
        /*0320*/ 	.word	0x00028830
        /*0324*/ 	.short	0x010a
        /*0326*/ 	.byte	0x0a
	.zero		1


	//   ....[28]....
        /*0328*/ 	.word	0x00004240
        /*032c*/ 	.word	0x000000ff
        /*0330*/ 	.word	0x00028850
        /*0334*/ 	.short	0x010a
        /*0336*/ 	.byte	0x0a
	.zero		1


	//   ....[29]....
        /*0338*/ 	.word	0x00004280
        /*033c*/ 	.word	0x000000ff
        /*0340*/ 	.word	0x00028850
        /*0344*/ 	.short	0x010a
        /*0346*/ 	.byte	0x0a
	.zero		1


	//   ....[30]....
        /*0348*/ 	.word	0x00005dd0
        /*034c*/ 	.word	0x0000002e
        /*0350*/ 	.word	0x00000000
        /*0354*/ 	.short	0x0101
        /*0356*/ 	.byte	0x3f
	.zero		1


	//   ....[31]....
        /*0358*/ 	.word	0x00005e50
        /*035c*/ 	.word	0x00000030
        /*0360*/ 	.word	0x00000000
        /*0364*/ 	.short	0x0101
        /*0366*/ 	.byte	0x3f
	.zero		1


	//   ....[32]....
        /*0368*/ 	.word	0x00006800
        /*036c*/ 	.word	0x000000ff
        /*0370*/ 	.word	0x00028830
        /*0374*/ 	.short	0x010a
        /*0376*/ 	.byte	0x0a
	.zero		1


	//   ....[33]....
        /*0378*/ 	.word	0x00006840
        /*037c*/ 	.word	0x000000ff
        /*0380*/ 	.word	0x00028830
        /*0384*/ 	.short	0x010a
        /*0386*/ 	.byte	0x0a
	.zero		1


	//   ....[34]....
        /*0388*/ 	.word	0x00006b70
        /*038c*/ 	.word	0x000000ff
        /*0390*/ 	.word	0x00028850
        /*0394*/ 	.short	0x010a
        /*0396*/ 	.byte	0x0a
	.zero		1


	//   ....[35]....
        /*0398*/ 	.word	0x00006bb0
        /*039c*/ 	.word	0x000000ff
        /*03a0*/ 	.word	0x00028850
        /*03a4*/ 	.short	0x010a
        /*03a6*/ 	.byte	0x0a
	.zero		1


	//   ....[36]....
        /*03a8*/ 	.word	0x00007cb0
        /*03ac*/ 	.word	0x0000001b
        /*03b0*/ 	.word	0x00000000
        /*03b4*/ 	.short	0x0101
        /*03b6*/ 	.byte	0x3f
	.zero		1


	//   ....[37]....
        /*03b8*/ 	.word	0x00007d60
        /*03bc*/ 	.word	0x0000001f
        /*03c0*/ 	.word	0x00000000
        /*03c4*/ 	.short	0x0101
        /*03c6*/ 	.byte	0x3f
	.zero		1


	//   ....[38]....
        /*03c8*/ 	.word	0x00008750
        /*03cc*/ 	.word	0x000000ff
        /*03d0*/ 	.word	0x00028850
        /*03d4*/ 	.short	0x010a
        /*03d6*/ 	.byte	0x05
	.zero		1


	//   ....[39]....
        /*03d8*/ 	.word	0x00008790
        /*03dc*/ 	.word	0x000000ff
        /*03e0*/ 	.word	0x00028850
        /*03e4*/ 	.short	0x010a
        /*03e6*/ 	.byte	0x05
	.zero		1


	//   ....[40]....
        /*03e8*/ 	.word	0x00008ea0
        /*03ec*/ 	.word	0x00000000
        /*03f0*/ 	.word	0x00000000
        /*03f4*/ 	.short	0x0101
        /*03f6*/ 	.byte	0x3f
	.zero		1


	//   ....[41]....
        /*03f8*/ 	.word	0x00009a40
        /*03fc*/ 	.word	0x000000ff
        /*0400*/ 	.word	0x00000000
        /*0404*/ 	.short	0x0101
        /*0406*/ 	.byte	0x05
	.zero		1


	//   ....[42]....
        /*0408*/ 	.word	0x0000b130
        /*040c*/ 	.word	0x00000008
        /*0410*/ 	.word	0x00028840
        /*0414*/ 	.short	0x010a
        /*0416*/ 	.byte	0x3f
	.zero		1


	//   ....[43]....
        /*0418*/ 	.word	0x0000b4d0
        /*041c*/ 	.word	0x000000ff
        /*0420*/ 	.word	0x00028820
        /*0424*/ 	.short	0x010a
        /*0426*/ 	.byte	0x26
	.zero		1


	//   ....[44]....
        /*0428*/ 	.word	0x0000b7c0
        /*042c*/ 	.word	0x00000003
        /*0430*/ 	.word	0x00028840
        /*0434*/ 	.short	0x010a
        /*0436*/ 	.byte	0x3f
	.zero		1


	//   ....[45]....
        /*0438*/ 	.word	0x0000b9c0
        /*043c*/ 	.word	0x00000002
        /*0440*/ 	.word	0x00000060
        /*0444*/ 	.short	0x010a
        /*0446*/ 	.byte	0x3f
	.zero		1


	//   ....[46]....
        /*0448*/ 	.word	0x0000be50
        /*044c*/ 	.word	0x00000003
        /*0450*/ 	.word	0x00028840
        /*0454*/ 	.short	0x010a
        /*0456*/ 	.byte	0x3f
	.zero		1


	//   ....[47]....
        /*0458*/ 	.word	0x0000c050
        /*045c*/ 	.word	0x00000002
        /*0460*/ 	.word	0x00000060
        /*0464*/ 	.short	0x010a
        /*0466*/ 	.byte	0x3f
	.zero		1


	//   ....[48]....
        /*0468*/ 	.word	0x0000c440
        /*046c*/ 	.word	0x00000002
        /*0470*/ 	.word	0x00028840
        /*0474*/ 	.short	0x010a
        /*0476*/ 	.byte	0x3f
	.zero		1


	//   ....[49]....
        /*0478*/ 	.word	0x0000c640
        /*047c*/ 	.word	0x00000002
        /*0480*/ 	.word	0x00000060
        /*0484*/ 	.short	0x010a
        /*0486*/ 	.byte	0x3f
	.zero		1


	//   ....[50]....
        /*0488*/ 	.word	0x0000c9e0
        /*048c*/ 	.word	0x00000003
        /*0490*/ 	.word	0x00028860
        /*0494*/ 	.short	0x010a
        /*0496*/ 	.byte	0x3f
	.zero		1


	//   ....[51]....
        /*0498*/ 	.word	0x0000cdb0
        /*049c*/ 	.word	0x00000007
        /*04a0*/ 	.word	0x00028820
        /*04a4*/ 	.short	0x010a
        /*04a6*/ 	.byte	0x3f
	.zero		1


	//   ....[52]....
        /*04a8*/ 	.word	0x0000cf00
        /*04ac*/ 	.word	0x00000005
        /*04b0*/ 	.word	0x00000000
        /*04b4*/ 	.short	0x010a
        /*04b6*/ 	.byte	0x3f
	.zero		1


	//   ....[53]....
        /*04b8*/ 	.word	0x0000cf70
        /*04bc*/ 	.word	0x00000003
        /*04c0*/ 	.word	0x00000000
        /*04c4*/ 	.short	0x010a
        /*04c6*/ 	.byte	0x3f
	.zero		1


	//   ....[54]....
        /*04c8*/ 	.word	0x0000cfd0
        /*04cc*/ 	.word	0x00000005
        /*04d0*/ 	.word	0x00000000
        /*04d4*/ 	.short	0x010a
        /*04d6*/ 	.byte	0x3f
	.zero		1


	//   ....[55]....
        /*04d8*/ 	.word	0x0000d000
        /*04dc*/ 	.word	0x00000003
        /*04e0*/ 	.word	0x00000000
        /*04e4*/ 	.short	0x010a
        /*04e6*/ 	.byte	0x3f
	.zero		1


	//   ....[56]....
        /*04e8*/ 	.word	0x0000d070
        /*04ec*/ 	.word	0x00000003
        /*04f0*/ 	.word	0x00028800
        /*04f4*/ 	.short	0x010a
        /*04f6*/ 	.byte	0x3f
	.zero		1


	//   ....[57]....
        /*04f8*/ 	.word	0x0000d0c0
        /*04fc*/ 	.word	0x00000003
        /*0500*/ 	.word	0x00028830
        /*0504*/ 	.short	0x010a
        /*0506*/ 	.byte	0x3f
	.zero		1


	//   ....[58]....
        /*0508*/ 	.word	0x0000d120
        /*050c*/ 	.word	0x00000005
        /*0510*/ 	.word	0x00028830
        /*0514*/ 	.short	0x010a
        /*0516*/ 	.byte	0x3f
	.zero		1


	//   ....[59]....
        /*0518*/ 	.word	0x0000d180
        /*051c*/ 	.word	0x00000005
        /*0520*/ 	.word	0x00028850
        /*0524*/ 	.short	0x010a
        /*0526*/ 	.byte	0x3f
	.zero		1


	//   ....[60]....
        /*0528*/ 	.word	0x0000d1e0
        /*052c*/ 	.word	0x00000005
        /*0530*/ 	.word	0x00028830
        /*0534*/ 	.short	0x010a
        /*0536*/ 	.byte	0x3f
	.zero		1


	//   ....[61]....
        /*0538*/ 	.word	0x0000d240
        /*053c*/ 	.word	0x00000005
        /*0540*/ 	.word	0x00028850
        /*0544*/ 	.short	0x010a
        /*0546*/ 	.byte	0x3f
	.zero		1


	//   ....[62]....
        /*0548*/ 	.word	0x0000d2a0
        /*054c*/ 	.word	0x00000007
        /*0550*/ 	.word	0x00028850
        /*0554*/ 	.short	0x010a
        /*0556*/ 	.byte	0x3f
	.zero		1


	//   ....[63]....
        /*0558*/ 	.word	0x0000d420
        /*055c*/ 	.word	0x00000008
        /*0560*/ 	.word	0x00028840
        /*0564*/ 	.short	0x010a
        /*0566*/ 	.byte	0x3f
	.zero		1


	//   ....[64]....
        /*0568*/ 	.word	0x0000d480
        /*056c*/ 	.word	0x00000008
        /*0570*/ 	.word	0x00028820
        /*0574*/ 	.short	0x010a
        /*0576*/ 	.byte	0x3f
	.zero		1


	//   ....[65]....
        /*0578*/ 	.word	0x0000d4d0
        /*057c*/ 	.word	0x00000003
        /*0580*/ 	.word	0x00028840
        /*0584*/ 	.short	0x010a
        /*0586*/ 	.byte	0x3f
	.zero		1


	//   ....[66]....
        /*0588*/ 	.word	0x0000d520
        /*058c*/ 	.word	0x00000002
        /*0590*/ 	.word	0x00000060
        /*0594*/ 	.short	0x010a
        /*0596*/ 	.byte	0x3f
	.zero		1


	//   ....[67]....
        /*0598*/ 	.word	0x0000d570
        /*059c*/ 	.word	0x00000003
        /*05a0*/ 	.word	0x00028840
        /*05a4*/ 	.short	0x010a
        /*05a6*/ 	.byte	0x3f
	.zero		1


	//   ....[68]....
        /*05a8*/ 	.word	0x0000d5c0
        /*05ac*/ 	.word	0x00000002
        /*05b0*/ 	.word	0x00000060
        /*05b4*/ 	.short	0x010a
        /*05b6*/ 	.byte	0x3f
	.zero		1


	//   ....[69]....
        /*05b8*/ 	.word	0x0000d610
        /*05bc*/ 	.word	0x00000002
        /*05c0*/ 	.word	0x00028840
        /*05c4*/ 	.short	0x010a
        /*05c6*/ 	.byte	0x3f
	.zero		1


	//   ....[70]....
        /*05c8*/ 	.word	0x0000d660
        /*05cc*/ 	.word	0x00000002
        /*05d0*/ 	.word	0x00000060
        /*05d4*/ 	.short	0x010a
        /*05d6*/ 	.byte	0x3f
	.zero		1


	//   ....[71]....
        /*05d8*/ 	.word	0x0000d6b0
        /*05dc*/ 	.word	0x00000003
        /*05e0*/ 	.word	0x00028860
        /*05e4*/ 	.short	0x010a
        /*05e6*/ 	.byte	0x3f
	.zero		1


	//   ....[72]....
        /*05e8*/ 	.word	0x0000d790
        /*05ec*/ 	.word	0x00000007
        /*05f0*/ 	.word	0x00028820
        /*05f4*/ 	.short	0x010a
        /*05f6*/ 	.byte	0x3f
	.zero		1


	//   ....[73]....
        /*05f8*/ 	.word	0x0000d7e0
        /*05fc*/ 	.word	0x00000005
        /*0600*/ 	.word	0x00000000
        /*0604*/ 	.short	0x010a
        /*0606*/ 	.byte	0x3f
	.zero		1


	//   ....[74]....
        /*0608*/ 	.word	0x0000d830
        /*060c*/ 	.word	0x00000003
        /*0610*/ 	.word	0x00000000
        /*0614*/ 	.short	0x010a
        /*0616*/ 	.byte	0x3f
	.zero		1


	//   ....[75]....
        /*0618*/ 	.word	0x0000d880
        /*061c*/ 	.word	0x00000005
        /*0620*/ 	.word	0x00000000
        /*0624*/ 	.short	0x010a
        /*0626*/ 	.byte	0x3f
	.zero		1


	//----- nvinfo : EIATTR_NUM_MBARRIERS
	.align		4
.L_1145:
        /*0628*/ 	.byte	0x03, 0x38
        /*062a*/ 	.short	0x0016


	//----- nvinfo : EIATTR_EXIT_INSTR_OFFSETS
	.align		4
        /*062c*/ 	.byte	0x04, 0x1c
        /*062e*/ 	.short	(.L_1147 - .L_1146)


	//   ....[0]....
.L_1146:
        /*0630*/ 	.word	0x00000a50


	//   ....[1]....
        /*0634*/ 	.word	0x0000a310


	//   ....[2]....
        /*0638*/ 	.word	0x0000a370


	//   ....[3]....
        /*063c*/ 	.word	0x0000ce20


	//   ....[4]....
        /*0640*/ 	.word	0x0000d050


	//----- nvinfo : EIATTR_MAX_THREADS
	.align		4
.L_1147:
        /*0644*/ 	.byte	0x04, 0x05
        /*0646*/ 	.short	(.L_1149 - .L_1148)
.L_1148:
        /*0648*/ 	.word	0x00000180
        /*064c*/ 	.word	0x00000001
        /*0650*/ 	.word	0x00000001


	//----- nvinfo : EIATTR_CRS_STACK_SIZE
	.align		4
.L_1149:
        /*0654*/ 	.byte	0x04, 0x1e
        /*0656*/ 	.short	(.L_1151 - .L_1150)
.L_1150:
        /*0658*/ 	.word	0x00000000


	//----- nvinfo : EIATTR_CBANK_PARAM_SIZE
	.align		4
.L_1151:
        /*065c*/ 	.byte	0x03, 0x19
        /*065e*/ 	.short	0x0bf0


	//----- nvinfo : EIATTR_PARAM_CBANK
	.align		4
        /*0660*/ 	.byte	0x04, 0x0a
        /*0662*/ 	.short	(.L_1153 - .L_1152)
	.align		4
.L_1152:
        /*0664*/ 	.word	index@(.nv.constant0._ZN7cutlass13device_kernelIN5flash11enable_sm90INS1_16FlashAttnFwdSm90INS1_25CollectiveMainloopFwdSm90ILi2EN4cute5tupleIJNS5_1CILi1EEES8_S8_EEENS6_IJNS7_ILi128EEESA_SA_EEELi128ENS_10bfloat16_tEfNS_4arch4Sm90ELb1ELb0ELb0ELb0ELb0ELb0ELb0ELb1ELb1ELb0ELb0ELb0EEENS1_21CollectiveEpilogueFwdISB_S9_SC_SE_Li256ELb0ELb0ELb0ELb0EEENS1_30DynamicPersistentTileSchedulerILi256ELi32ELb0ELb0ELb1EEEEEEEEEvNT_6ParamsE)
        /*0668*/ 	.short	0x0210
        /*066a*/ 	.short	0x0bf0


	//----- nvinfo : EIATTR_SW_WAR
	.align		4
.L_1153:
        /*066c*/ 	.byte	0x04, 0x36
        /*066e*/ 	.short	(.L_1155 - .L_1154)
.L_1154:
        /*0670*/ 	.word	0x00000008
.L_1155:


//--------------------- .nv.info._ZN7cutlass13device_kernelIN5flash11enable_sm90INS1_16FlashAttnFwdSm90INS1_25CollectiveMainloopFwdSm90ILi2EN4cute5tupleIJNS5_1CILi1EEES8_S8_EEENS6_IJNS7_ILi128EEESA_SA_EEELi128ENS_10bfloat16_tEfNS_4arch4Sm90ELb1ELb0ELb0ELb1ELb0ELb0ELb0ELb1ELb1ELb0ELb0ELb0EEENS1_21CollectiveEpilogueFwdISB_S9_SC_SE_Li256ELb1ELb0ELb0ELb0EEENS1_36VarlenDynamicPersistentTileSchedulerILi128ELi128ELi256ELi32ELb0ELb0ELb1ELb1ELb1ELb1EEEEEEEEEvNT_6ParamsE --------------------------
	.section	.nv.info._ZN7cutlass13device_kernelIN5flash11enable_sm90INS1_16FlashAttnFwdSm90INS1_25CollectiveMainloopFwdSm90ILi2EN4cute5tupleIJNS5_1CILi1EEES8_S8_EEENS6_IJNS7_ILi128EEESA_SA_EEELi128ENS_10bfloat16_tEfNS_4arch4Sm90ELb1ELb0ELb0ELb1ELb0ELb0ELb0ELb1ELb1ELb0ELb0ELb0EEENS1_21CollectiveEpilogueFwdISB_S9_SC_SE_Li256ELb1ELb0ELb0ELb0EEENS1_36VarlenDynamicPersistentTileSchedulerILi128ELi128ELi256ELi32ELb0ELb0ELb1ELb1ELb1ELb1EEEEEEEEEvNT_6ParamsE,"",@"SHT_CUDA_INFO"
	.sectionflags	@""
	.align	4


	//----- nvinfo : EIATTR_CUDA_API_VERSION
	.align		4
        /*0000*/ 	.byte	0x04, 0x37
        /*0002*/ 	.short	(.L_1157 - .L_1156)
.L_1156:
        /*0004*/ 	.word	0x00000082


	//----- nvinfo : EIATTR_KPARAM_INFO
	.align		4
.L_1157:
        /*0008*/ 	.byte	0x04, 0x17
        /*000a*/ 	.short	(.L_1159 - .L_1158)
.L_1158:
        /*000c*/ 	.word	0x00000000
        /*0010*/ 	.short	0x0000
        /*0012*/ 	.short	0x0070
        /*0014*/ 	.byte	0x00, 0xf0, 0x01, 0x28


	//----- nvinfo : EIATTR_SPARSE_MMA_MASK
	.align		4
.L_1159:
        /*0018*/ 	.byte	0x03, 0x50
        /*001a*/ 	.short	0x0000


	//----- nvinfo : EIATTR_MAXREG_COUNT
	.align		4
        /*001c*/ 	.byte	0x03, 0x1b
        /*001e*/ 	.short	0x00a8


	//----- nvinfo : EIATTR_NUM_BARRIERS
	.align		4
        /*0020*/ 	.byte	0x02, 0x4c
        /*0022*/ 	.byte	0x10
	.zero		1


	//----- nvinfo : EIATTR_EXTERNS
	.align		4
        /*0024*/ 	.byte	0x04, 0x0f
        /*0026*/ 	.short	(.L_1161 - .L_1160)


	//   ....[0]....
	.align		4
.L_1160:
        /*0028*/ 	.word	index@(__assertfail)


	//----- nvinfo : EIATTR_ANNOTATIONS
	.align		4
.L_1161:
        /*002c*/ 	.byte	0x04, 0x55
        /*002e*/ 	.short	(.L_1163 - .L_1162)


	//   ....[0]....
.L_1162:
        /* <DEDUP_REMOVED lines=32> */


	//----- nvinfo : EIATTR_MERCURY_ISA_VERSION
	.align		4
.L_1163:
        /*0218*/ 	.byte	0x03, 0x5f
        /*021a*/ 	.short	0x0101


	//----- nvinfo : EIATTR_UNUSED_LOAD_BYTE_OFFSET
	.align		4
        /*021c*/ 	.byte	0x04, 0x44
        /*021e*/ 	.short	(.L_1165 - .L_1164)


	//   ....[0]....
.L_1164:
        /*0220*/ 	.word	0x00000a70
        /*0224*/ 	.word	0x0000fff0


	//   ....[1]....
        /*0228*/ 	.word	0x000091f0
        /*022c*/ 	.word	0x0000fff0


	//----- nvinfo : EIATTR_INT_WARP_WIDE_INSTR_OFFSETS
	.align		4
.L_1165:
        /*0230*/ 	.byte	0x04, 0x31
        /*0232*/ 	.short	(.L_1167 - .L_1166)


	//   ....[0]....
.L_1166:
        /*0234*/ 	.word	0x00000160


	//   ....[1]....
        /*0238*/ 	.word	0x000001a0


	//   ....[2]....
        /*023c*/ 	.word	0x00000210


	//   ....[3]....
        /*0240*/ 	.word	0x0000c380


	//   ....[4]....
        /*0244*/ 	.word	0x0000c410


	//   ....[5]....
        /*0248*/ 	.word	0x0000c890


	//   ....[6]....
        /*024c*/ 	.word	0x0000c8c0


	//   ....[7]....
        /*0250*/ 	.word	0x0000cad0


	//   ....[8]....
        /*0254*/ 	.word	0x0000ebe0


	//   ....[9]....
        /*0258*/ 	.word	0x0000ec70


	//----- nvinfo : EIATTR_COOP_GROUP_MASK_REGIDS
	.align		4
.L_1167:
        /*025c*/ 	.byte	0x04, 0x29
        /*025e*/ 	.short	(.L_1169 - .L_1168)


	//   ....[0]....
.L_1168:
        /*0260*/ 	.word	0xffffffff


	//   ....[1]....
        /*0264*/ 	.word	0xffffffff


	//   ....[2]....
        /*0268*/ 	.word	0xffffffff


	//   ....[3]....
        /*026c*/ 	.word	0xffffffff


	//   ....[4]....
        /*0270*/ 	.word	0xffffffff


	//   ....[5]....
        /*0274*/ 	.word	0xffffffff


	//   ....[6]....
        /*0278*/ 	.word	0xffffffff


	//   ....[7]....
        /*027c*/ 	.word	0xffffffff


	//   ....[8]....
        /*0280*/ 	.word	0xffffffff


	//   ....[9]....
        /*0284*/ 	.word	0xffffffff


	//   ....[10]....
        /*0288*/ 	.word	0xffffffff


	//   ....[11]....
        /*028c*/ 	.word	0xffffffff


	//   ....[12]....
        /*0290*/ 	.word	0xffffffff


	//   ....[13]....
        /*0294*/ 	.word	0xffffffff


	//   ....[14]....
        /*0298*/ 	.word	0xffffffff


	//   ....[15]....
        /*029c*/ 	.word	0xffffffff


	//   ....[16]....
        /*02a0*/ 	.word	0xffffffff


	//   ....[17]....
        /*02a4*/ 	.word	0xffffffff


	//   ....[18]....
        /*02a8*/ 	.word	0xffffffff


	//   ....[19]....
        /*02ac*/ 	.word	0xffffffff


	//   ....[20]....
        /*02b0*/ 	.word	0xffffffff


	//   ....[21]....
        /*02b4*/ 	.word	0xffffffff


	//   ....[22]....
        /*02b8*/ 	.word	0xffffffff


	//   ....[23]....
        /*02bc*/ 	.word	0xffffffff


	//   ....[24]....
        /*02c0*/ 	.word	0xffffffff


	//   ....[25]....
        /*02c4*/ 	.word	0xffffffff


	//   ....[26]....
        /*02c8*/ 	.word	0xffffffff


	//   ....[27]....
        /*02cc*/ 	.word	0xffffffff


	//   ....[28]....
        /*02d0*/ 	.word	0xffffffff


	//   ....[29]....
        /*02d4*/ 	.word	0xffffffff


	//   ....[30]....
        /*02d8*/ 	.word	0xffffffff


	//   ....[31]....
        /*02dc*/ 	.word	0xffffffff


	//   ....[32]....
        /*02e0*/ 	.word	0xffffffff


	//   ....[33]....
        /*02e4*/ 	.word	0xffffffff


	//   ....[34]....
        /*02e8*/ 	.word	0xffffffff


	//   ....[35]....
        /*02ec*/ 	.word	0xffffffff


	//   ....[36]....
        /*02f0*/ 	.word	0xffffffff


	//   ....[37]....
        /*02f4*/ 	.word	0xffffffff


	//   ....[38]....
        /*02f8*/ 	.word	0xffffffff


	//   ....[39]....
        /*02fc*/ 	.word	0xffffffff


	//   ....[40]....
        /*0300*/ 	.word	0xffffffff


	//   ....[41]....
        /*0304*/ 	.word	0xffffffff


	//   ....[42]....
        /*0308*/ 	.word	0xffffffff


	//   ....[43]....
        /*030c*/ 	.word	0xffffffff


	//   ....[44]....
        /*0310*/ 	.word	0xffffffff


	//   ....[45]....
        /*0314*/ 	.word	0xffffffff


	//   ....[46]....
        /*0318*/ 	.word	0xffffffff


	//   ....[47]....
        /*031c*/ 	.word	0xffffffff


	//   ....[48]....
        /*0320*/ 	.word	0xffffffff


	//   ....[49]....
        /*0324*/ 	.word	0xffffffff


	//   ....[50]....
        /*0328*/ 	.word	0xffffffff


	//   ....[51]....
        /*032c*/ 	.word	0xffffffff


	//   ....[52]....
        /*0330*/ 	.word	0xffffffff


	//   ....[53]....
        /*0334*/ 	.word	0xffffffff


	//   ....[54]....
        /*0338*/ 	.word	0xffffffff


	//   ....[55]....
        /*033c*/ 	.word	0xffffffff


	//   ....[56]....
        /*0340*/ 	.word	0xffffffff


	//   ....[57]....
        /*0344*/ 	.word	0xffffffff


	//   ....[58]....
        /*0348*/ 	.word	0x0500000f


	//   ....[59]....
        /*034c*/ 	.word	0x0500000f


	//   ....[60]....
        /*0350*/ 	.word	0x0500000f


	//   ....[61]....
        /*0354*/ 	.word	0x0500000f


	//   ....[62]....
        /*0358*/ 	.word	0x0500000f


	//   ....[63]....
        /*035c*/ 	.word	0x0500000f


	//   ....[64]....
        /*0360*/ 	.word	0x0500000f


	//   ....[65]....
        /*0364*/ 	.word	0x0500000f


	//   ....[66]....
        /*0368*/ 	.word	0x0500000f


	//   ....[67]....
        /*036c*/ 	.word	0x0500000f


	//   ....[68]....
        /*0370*/ 	.word	0x0500000f


	//   ....[69]....
        /*0374*/ 	.word	0x0500000f


	//   ....[70]....
        /*0378*/ 	.word	0x0500000f


	//   ....[71]....
        /*037c*/ 	.word	0x0500000f


	//   ....[72]....
        /*0380*/ 	.word	0x0500000f


	//   ....[73]....
        /*0384*/ 	.word	0x0500000f


	//   ....[74]....
        /*0388*/ 	.word	0x0500000f


	//   ....[75]....
        /*038c*/ 	.word	0x0500000f


	//   ....[76]....
        /*0390*/ 	.word	0x0500000f


	//----- nvinfo : EIATTR_COOP_GROUP_INSTR_OFFSETS
	.align		4
.L_1169:
        /*0394*/ 	.byte	0x04, 0x28
        /*0396*/ 	.short	(.L_1171 - .L_1170)


	//   ....[0]....
.L_1170:
        /*0398*/ 	.word	0x00000070


	//   ....[1]....
        /*039c*/ 	.word	0x00000170


	//   ....[2]....
        /*03a0*/ 	.word	0x000001c0


	//   ....[3]....
        /*03a4*/ 	.word	0x000003f0


	//   ....[4]....
        /*03a8*/ 	.word	0x00000550


	//   ....[5]....
        /*03ac*/ 	.word	0x00000670


	//   ....[6]....
        /*03b0*/ 	.word	0x000007d0


	//   ....[7]....
        /*03b4*/ 	.word	0x00001570


	//   ....[8]....
        /*03b8*/ 	.word	0x000026c0


	//   ....[9]....
        /*03bc*/ 	.word	0x00002710


	//   ....[10]....
        /*03c0*/ 	.word	0x000031b0


	//   ....[11]....
        /*03c4*/ 	.word	0x00003240


	//   ....[12]....
        /*03c8*/ 	.word	0x00004c50


	//   ....[13]....
        /*03cc*/ 	.word	0x00004ce0


	//   ....[14]....
        /*03d0*/ 	.word	0x000056b0


	//   ....[15]....
        /*03d4*/ 	.word	0x000057c0


	//   ....[16]....
        /*03d8*/ 	.word	0x00006f90


	//   ....[17]....
        /*03dc*/ 	.word	0x00006fc0


	//   ....[18]....
        /*03e0*/ 	.word	0x00007250


	//   ....[19]....
        /*03e4*/ 	.word	0x000072c0


	//   ....[20]....
        /*03e8*/ 	.word	0x000088c0


	//   ....[21]....
        /*03ec*/ 	.word	0x00008900


	//   ....[22]....
        /*03f0*/ 	.word	0x00008a00


	//   ....[23]....
        /*03f4*/ 	.word	0x00008a10


	//   ....[24]....
        /*03f8*/ 	.word	0x0000b1b0


	//   ....[25]....
        /*03fc*/ 	.word	0x0000b330


	//   ....[26]....
        /*0400*/ 	.word	0x0000b360


	//   ....[27]....
        /*0404*/ 	.word	0x0000b3a0


	//   ....[28]....
        /*0408*/ 	.word	0x0000b410


	//   ....[29]....
        /*040c*/ 	.word	0x0000b470


	//   ....[30]....
        /*0410*/ 	.word	0x0000b4b0


	//   ....[31]....
        /*0414*/ 	.word	0x0000b650


	//   ....[32]....
        /*0418*/ 	.word	0x0000b6b0


	//   ....[33]....
        /*041c*/ 	.word	0x0000b6f0


	//   ....[34]....
        /*0420*/ 	.word	0x0000b730


	//   ....[35]....
        /*0424*/ 	.word	0x0000b760


	//   ....[36]....
        /*0428*/ 	.word	0x0000b790


	//   ....[37]....
        /*042c*/ 	.word	0x0000b820


	//   ....[38]....
        /*0430*/ 	.word	0x0000b880


	//   ....[39]....
        /*0434*/ 	.word	0x0000b910


	//   ....[40]....
        /*0438*/ 	.word	0x0000f080


	//   ....[41]....
        /*043c*/ 	.word	0x0000f090


	//   ....[42]....
        /*0440*/ 	.word	0x0000f1a0


	//   ....[43]....
        /*0444*/ 	.word	0x0000f200


	//   ....[44]....
        /*0448*/ 	.word	0x0000f240


	//   ....[45]....
        /*044c*/ 	.word	0x0000f280


	//   ....[46]....
        /*0450*/ 	.word	0x0000f2b0


	//   ....[47]....
        /*0454*/ 	.word	0x0000f2e0


	//   ....[48]....
        /*0458*/ 	.word	0x0000f470


	//   ....[49]....
        /*045c*/ 	.word	0x0000f4d0


	//   ....[50]....
        /*0460*/ 	.word	0x0000f510


	//   ....[51]....
        /*0464*/ 	.word	0x0000f550


	//   ....[52]....
        /*0468*/ 	.word	0x0000f580


	//   ....[53]....
        /*046c*/ 	.word	0x0000f5b0


	//   ....[54]....
        /*0470*/ 	.word	0x0000f670


	//   ....[55]....
        /*0474*/ 	.word	0x0000f690


	//   ....[56]....
        /*0478*/ 	.word	0x0000f700


	//   ....[57]....
        /*047c*/ 	.word	0x0000fd90


	//   ....[58]....
        /*0480*/ 	.word	0x00010360


	//   ....[59]....
        /*0484*/ 	.word	0x00010780


	//   ....[60]....
        /*0488*/ 	.word	0x00010810


	//   ....[61]....
        /*048c*/ 	.word	0x000108b0


	//   ....[62]....
        /*0490*/ 	.word	0x00010960


	//   ....[63]....
        /*0494*/ 	.word	0x000109e0


	//   ....[64]....
        /*0498*/ 	.word	0x00010a60


	//   ....[65]....
        /*049c*/ 	.word	0x00010ae0


	//   ....[66]....
        /*04a0*/ 	.word	0x00010b60


	//   ....[67]....
        /*04a4*/ 	.word	0x00010bf0


	//   ....[68]....
        /*04a8*/ 	.word	0x00010ca0


	//   ....[69]....
        /*04ac*/ 	.word	0x00010d20


	//   ....[70]....
        /*04b0*/ 	.word	0x00010da0


	//   ....[71]....
        /*04b4*/ 	.word	0x00010e20


	//   ....[72]....
        /*04b8*/ 	.word	0x00010ea0


	//   ....[73]....
        /*04bc*/ 	.word	0x00010f10


	//   ....[74]....
        /*04c0*/ 	.word	0x00010fb0


	//   ....[75]....
        /*04c4*/ 	.word	0x00011040


	//   ....[76]....
        /*04c8*/ 	.word	0x00011170


	//----- nvinfo : EIATTR_REG_RECONFIG
	.align		4
.L_1171:
        /*04cc*/ 	.byte	0x01, 0x54
	.zero		2


	//----- nvinfo : EIATTR_SYSCALL_OFFSETS
	.align		4
        /*04d0*/ 	.byte	0x04, 0x46
        /*04d2*/ 	.short	(.L_1173 - .L_1172)


	//   ....[0]....
.L_1172:
        /*04d4*/ 	.word	0x00001750


	//   ....[1]....
        /*04d8*/ 	.word	0x0000c5a0


	//   ....[2]....
        /*04dc*/ 	.word	0x0000c6e0


	//   ....[3]....
        /*04e0*/ 	.word	0x0000c7e0


	//----- nvinfo : EIATTR_MBARRIER_INSTR_OFFSETS
	.align		4
.L_1173:
        /*04e4*/ 	.byte	0x04, 0x39
        /*04e6*/ 	.short	(.L_1175 - .L_1174)


	//   ....[0]....
.L_1174:
        /*04e8*/ 	.word	0x000002a0
        /*04ec*/ 	.word	0x000000ff
        /*04f0*/ 	.word	0x00028800
        /*04f4*/ 	.short	0x0100
        /*04f6*/ 	.byte	0x08
	.zero		1


	//   ....[1]....
        /*04f8*/ 	.word	0x000002b0
        /*04fc*/ 	.word	0x000000ff
        /*0500*/ 	.word	0x00028820
        /*0504*/ 	.short	0x0100
        /*0506*/ 	.byte	0x08
	.zero		1


	//   ....[2]....
        /*0508*/ 	.word	0x000003a0
        /*050c*/ 	.word	0x000000ff
        /*0510*/ 	.word	0x00028830
        /*0514*/ 	.short	0x0100
        /*0516*/ 	.byte	0x08
	.zero		1


	//   ....[3]....
        /*0518*/ 	.word	0x000003b0
        /*051c*/ 	.word	0x000000ff
        /*0520*/ 	.word	0x00028840
        /*0524*/ 	.short	0x0100
        /*0526*/ 	.byte	0x08
	.zero		1


	//   ....[4]....
        /*0528*/ 	.word	0x000003c0
        /*052c*/ 	.word	0x000000ff
        /*0530*/ 	.word	0x00028838
        /*0534*/ 	.short	0x0100
        /*0536*/ 	.byte	0x08
	.zero		1


	//   ....[5]....
        /*0538*/ 	.word	0x000003d0
        /*053c*/ 	.word	0x000000ff
        /*0540*/ 	.word	0x00028848
        /*0544*/ 	.short	0x0100
        /*0546*/ 	.byte	0x08
	.zero		1


	//   ....[6]....
        /*0548*/ 	.word	0x00000500
        /*054c*/ 	.word	0x000000ff
        /*0550*/ 	.word	0x00028850
        /*0554*/ 	.short	0x0100
        /*0556*/ 	.byte	0x08
	.zero		1


	//   ....[7]....
        /*0558*/ 	.word	0x00000510
        /*055c*/ 	.word	0x000000ff
        /*0560*/ 	.word	0x00028860
        /*0564*/ 	.short	0x0100
        /*0566*/ 	.byte	0x08
	.zero		1


	//   ....[8]....
        /*0568*/ 	.word	0x00000520
        /*056c*/ 	.word	0x000000ff
        /*0570*/ 	.word	0x00028858
        /*0574*/ 	.short	0x0100
        /*0576*/ 	.byte	0x08
	.zero		1


	//   ....[9]....
        /*0578*/ 	.word	0x00000530
        /*057c*/ 	.word	0x000000ff
        /*0580*/ 	.word	0x00028868
        /*0584*/ 	.short	0x0100
        /*0586*/ 	.byte	0x08
	.zero		1


	//   ....[10]....
        /*0588*/ 	.word	0x00000620
        /*058c*/ 	.word	0x000000ff
        /*0590*/ 	.word	0x00028870
        /*0594*/ 	.short	0x0100
        /*0596*/ 	.byte	0x06
	.zero		1


	//   ....[11]....
        /*0598*/ 	.word	0x00000630
        /*059c*/ 	.word	0x000000ff
        /*05a0*/ 	.word	0x00028880
        /*05a4*/ 	.short	0x0100
        /*05a6*/ 	.byte	0x06
	.zero		1


	//   ....[12]....
        /*05a8*/ 	.word	0x00000640
        /*05ac*/ 	.word	0x000000ff
        /*05b0*/ 	.word	0x00028878
        /*05b4*/ 	.short	0x0100
        /*05b6*/ 	.byte	0x06
	.zero		1


	//   ....[13]....
        /*05b8*/ 	.word	0x00000650
        /*05bc*/ 	.word	0x000000ff
        /*05c0*/ 	.word	0x00028888
        /*05c4*/ 	.short	0x0100
        /*05c6*/ 	.byte	0x06
	.zero		1


	//   ....[14]....
        /*05c8*/ 	.word	0x00000780
        /*05cc*/ 	.word	0x000000ff
        /*05d0*/ 	.word	0x00028890
        /*05d4*/ 	.short	0x0100
        /*05d6*/ 	.byte	0x08
	.zero		1


	//   ....[15]....
        /*05d8*/ 	.word	0x00000790
        /*05dc*/ 	.word	0x000000ff
        /*05e0*/ 	.word	0x000288a0
        /*05e4*/ 	.short	0x0100
        /*05e6*/ 	.byte	0x08
	.zero		1


	//   ....[16]....
        /*05e8*/ 	.word	0x000007a0
        /*05ec*/ 	.word	0x000000ff
        /*05f0*/ 	.word	0x00028898
        /*05f4*/ 	.short	0x0100
        /*05f6*/ 	.byte	0x08
	.zero		1


	//   ....[17]....
        /*05f8*/ 	.word	0x000007b0
        /*05fc*/ 	.word	0x000000ff
        /*0600*/ 	.word	0x000288a8
        /*0604*/ 	.short	0x0100
        /*0606*/ 	.byte	0x08
	.zero		1


	//   ....[18]....
        /*0608*/ 	.word	0x000008e0
        /*060c*/ 	.word	0x000000ff
        /*0610*/ 	.word	0x000288b0
        /*0614*/ 	.short	0x0100
        /*0616*/ 	.byte	0x08
	.zero		1


	//   ....[19]....
        /*0618*/ 	.word	0x000008f0
        /*061c*/ 	.word	0x000000ff
        /*0620*/ 	.word	0x000288c0
        /*0624*/ 	.short	0x0100
        /*0626*/ 	.byte	0x08
	.zero		1


	//   ....[20]....
        /*0628*/ 	.word	0x00000900
        /*062c*/ 	.word	0x000000ff
        /*0630*/ 	.word	0x000288b8
        /*0634*/ 	.short	0x0100
        /*0636*/ 	.byte	0x08
	.zero		1


	//   ....[21]....
        /*0638*/ 	.word	0x00000910
        /*063c*/ 	.word	0x000000ff
        /*0640*/ 	.word	0x000288c8
        /*0644*/ 	.short	0x0100
        /*0646*/ 	.byte	0x08
	.zero		1


	//   ....[22]....
        /*0648*/ 	.word	0x000017d0
        /*064c*/ 	.word	0x000000ff
        /*0650*/ 	.word	0x00028800
        /*0654*/ 	.short	0x010a
        /*0656*/ 	.byte	0x29
	.zero		1


	//   ....[23]....
        /*0658*/ 	.word	0x00001850
        /*065c*/ 	.word	0x00000003
        /*0660*/ 	.word	0x00028830
        /*0664*/ 	.short	0x010a
        /*0666*/ 	.byte	0x3f
	.zero		1


	//   ....[24]....
        /*0668*/ 	.word	0x000018c0
        /*066c*/ 	.word	0x00000003
        /*0670*/ 	.word	0x00028830
        /*0674*/ 	.short	0x010a
        /*0676*/ 	.byte	0x3f
	.zero		1


	//   ....[25]....
        /*0678*/ 	.word	0x000020d0
        /*067c*/ 	.word	0x00000003
        /*0680*/ 	.word	0x00000000
        /*0684*/ 	.short	0x0101
        /*0686*/ 	.byte	0x3f
	.zero		1


	//   ....[26]....
        /*0688*/ 	.word	0x00004010
        /*068c*/ 	.word	0x000000ff
        /*0690*/ 	.word	0x00028830
        /*0694*/ 	.short	0x010a
        /*0696*/ 	.byte	0x06
	.zero		1


	//   ....[27]....
        /*0698*/ 	.word	0x00004050
        /*069c*/ 	.word	0x000000ff
        /*06a0*/ 	.word	0x00028830
        /*06a4*/ 	.short	0x010a
        /*06a6*/ 	.byte	0x06
	.zero		1


	//   ....[28]....
        /*06a8*/ 	.word	0x00004370
        /*06ac*/ 	.word	0x000000ff
        /*06b0*/ 	.word	0x00028850
        /*06b4*/ 	.short	0x010a
        /*06b6*/ 	.byte	0x06
	.zero		1


	//   ....[29]....
        /*06b8*/ 	.word	0x000043b0
        /*06bc*/ 	.word	0x000000ff
        /*06c0*/ 	.word	0x00028850
        /*06c4*/ 	.short	0x010a
        /*06c6*/ 	.byte	0x06
	.zero		1


	//   ....[30]....
        /*06c8*/ 	.word	0x00005ec0
        /*06cc*/ 	.word	0x0000002e
        /*06d0*/ 	.word	0x00000000
        /*06d4*/ 	.short	0x0101
        /*06d6*/ 	.byte	0x3f
	.zero		1


	//   ....[31]....
        /*06d8*/ 	.word	0x00005f40
        /*06dc*/ 	.word	0x00000030
        /*06e0*/ 	.word	0x00000000
        /*06e4*/ 	.short	0x0101
        /*06e6*/ 	.byte	0x3f
	.zero		1


	//   ....[32]....
        /*06e8*/ 	.word	0x000068f0
        /*06ec*/ 	.word	0x000000ff
        /*06f0*/ 	.word	0x00028830
        /*06f4*/ 	.short	0x010a
        /*06f6*/ 	.byte	0x06
	.zero		1


	//   ....[33]....
        /*06f8*/ 	.word	0x00006930
        /*06fc*/ 	.word	0x000000ff
        /*0700*/ 	.word	0x00028830
        /*0704*/ 	.short	0x010a
        /*0706*/ 	.byte	0x06
	.zero		1


	//   ....[34]....
        /*0708*/ 	.word	0x00006c50
        /*070c*/ 	.word	0x000000ff
        /*0710*/ 	.word	0x00028850
        /*0714*/ 	.short	0x010a
        /*0716*/ 	.byte	0x06
	.zero		1


	//   ....[35]....
        /*0718*/ 	.word	0x00006c90
        /*071c*/ 	.word	0x000000ff
        /*0720*/ 	.word	0x00028850
        /*0724*/ 	.short	0x010a
        /*0726*/ 	.byte	0x06
	.zero		1


	//   ....[36]....
        /*0728*/ 	.word	0x00007d90
        /*072c*/ 	.word	0x0000001b
        /*0730*/ 	.word	0x00000000
        /*0734*/ 	.short	0x0101
        /*0736*/ 	.byte	0x3f
	.zero		1


	//   ....[37]....
        /*0738*/ 	.word	0x00007e40
        /*073c*/ 	.word	0x0000001f
        /*0740*/ 	.word	0x00000000
        /*0744*/ 	.short	0x0101
        /*0746*/ 	.byte	0x3f
	.zero		1


	//   ....[38]....
        /*0748*/ 	.word	0x00008830
        /*074c*/ 	.word	0x000000ff
        /*0750*/ 	.word	0x00028850
        /*0754*/ 	.short	0x010a
        /*0756*/ 	.byte	0x05
	.zero		1


	//   ....[39]....
        /*0758*/ 	.word	0x00008870
        /*075c*/ 	.word	0x000000ff
        /*0760*/ 	.word	0x00028850
        /*0764*/ 	.short	0x010a
        /*0766*/ 	.byte	0x05
	.zero		1


	//   ....[40]....
        /*0768*/ 	.word	0x00008d90
        /*076c*/ 	.word	0x00000000
        /*0770*/ 	.word	0x00000000
        /*0774*/ 	.short	0x0101
        /*0776*/ 	.byte	0x3f
	.zero		1


	//   ....[41]....
        /*0778*/ 	.word	0x0000a0c0
        /*077c*/ 	.word	0x00000000
        /*0780*/ 	.word	0x00000000
        /*0784*/ 	.short	0x0101
        /*0786*/ 	.byte	0x3f
	.zero		1


	//   ....[42]....
        /*0788*/ 	.word	0x0000ce10
        /*078c*/ 	.word	0x00000008
        /*0790*/ 	.word	0x00028840
        /*0794*/ 	.short	0x010a
        /*0796*/ 	.byte	0x3f
	.zero		1


	//   ....[43]....
        /*0798*/ 	.word	0x0000d2e0
        /*079c*/ 	.word	0x00000009
        /*07a0*/ 	.word	0x00028820
        /*07a4*/ 	.short	0x010a
        /*07a6*/ 	.byte	0x3f
	.zero		1


	//   ....[44]....
        /*07a8*/ 	.word	0x0000d600
        /*07ac*/ 	.word	0x00000002
        /*07b0*/ 	.word	0x00028840
        /*07b4*/ 	.short	0x010a
        /*07b6*/ 	.byte	0x3f
	.zero		1


	//   ....[45]....
        /*07b8*/ 	.word	0x0000d8c0
        /*07bc*/ 	.word	0x00000002
        /*07c0*/ 	.word	0x00000060
        /*07c4*/ 	.short	0x010a
        /*07c6*/ 	.byte	0x3f
	.zero		1


	//   ....[46]....
        /*07c8*/ 	.word	0x0000de80
        /*07cc*/ 	.word	0x00000002
        /*07d0*/ 	.word	0x00028840
        /*07d4*/ 	.short	0x010a
        /*07d6*/ 	.byte	0x3f
	.zero		1


	//   ....[47]....
        /*07d8*/ 	.word	0x0000e140
        /*07dc*/ 	.word	0x00000002
        /*07e0*/ 	.word	0x00000060
        /*07e4*/ 	.short	0x010a
        /*07e6*/ 	.byte	0x3f
	.zero		1


	//   ....[48]....
        /*07e8*/ 	.word	0x0000e600
        /*07ec*/ 	.word	0x00000002
        /*07f0*/ 	.word	0x00028840
        /*07f4*/ 	.short	0x010a
        /*07f6*/ 	.byte	0x3f
	.zero		1


	//   ....[49]....
        /*07f8*/ 	.word	0x0000e8c0
        /*07fc*/ 	.word	0x00000002
        /*0800*/ 	.word	0x00000060
        /*0804*/ 	.short	0x010a
        /*0806*/ 	.byte	0x3f
	.zero		1


	//   ....[50]....
        /*0808*/ 	.word	0x0000ed30
        /*080c*/ 	.word	0x00000003
        /*0810*/ 	.word	0x00028860
        /*0814*/ 	.short	0x010a
        /*0816*/ 	.byte	0x3f
	.zero		1


	//   ....[51]....
        /*0818*/ 	.word	0x0000fd10
        /*081c*/ 	.word	0x00000000
        /*0820*/ 	.word	0x00028820
        /*0824*/ 	.short	0x010a
        /*0826*/ 	.byte	0x3f
	.zero		1


	//   ....[52]....
        /*0828*/ 	.word	0x0000fed0
        /*082c*/ 	.word	0x00000006
        /*0830*/ 	.word	0x00000000
        /*0834*/ 	.short	0x010a
        /*0836*/ 	.byte	0x3f
	.zero		1


	//   ....[53]....
        /*0838*/ 	.word	0x0000ff40
        /*083c*/ 	.word	0x00000007
        /*0840*/ 	.word	0x00000000
        /*0844*/ 	.short	0x010a
        /*0846*/ 	.byte	0x3f
	.zero		1


	//   ....[54]....
        /*0848*/ 	.word	0x0000ffb0
        /*084c*/ 	.word	0x00000004
        /*0850*/ 	.word	0x00000000
        /*0854*/ 	.short	0x010a
        /*0856*/ 	.byte	0x3f
	.zero		1


	//   ....[55]....
        /*0858*/ 	.word	0x0000ffe0
        /*085c*/ 	.word	0x00000003
        /*0860*/ 	.word	0x00000000
        /*0864*/ 	.short	0x010a
        /*0866*/ 	.byte	0x3f
	.zero		1


	//   ....[56]....
        /*0868*/ 	.word	0x00010050
        /*086c*/ 	.word	0x00000003
        /*0870*/ 	.word	0x00028800
        /*0874*/ 	.short	0x010a
        /*0876*/ 	.byte	0x3f
	.zero		1


	//   ....[57]....
        /*0878*/ 	.word	0x000100a0
        /*087c*/ 	.word	0x00000003
        /*0880*/ 	.word	0x00028830
        /*0884*/ 	.short	0x010a
        /*0886*/ 	.byte	0x3f
	.zero		1


	//   ....[58]....
        /*0888*/ 	.word	0x00010100
        /*088c*/ 	.word	0x00000005
        /*0890*/ 	.word	0x00028830
        /*0894*/ 	.short	0x010a
        /*0896*/ 	.byte	0x3f
	.zero		1


	//   ....[59]....
        /*0898*/ 	.word	0x00010160
        /*089c*/ 	.word	0x00000005
        /*08a0*/ 	.word	0x00028850
        /*08a4*/ 	.short	0x010a
        /*08a6*/ 	.byte	0x3f
	.zero		1


	//   ....[60]....
        /*08a8*/ 	.word	0x000101c0
        /*08ac*/ 	.word	0x00000005
        /*08b0*/ 	.word	0x00028830
        /*08b4*/ 	.short	0x010a
        /*08b6*/ 	.byte	0x3f
	.zero		1


	//   ....[61]....
        /*08b8*/ 	.word	0x00010220
        /*08bc*/ 	.word	0x00000005
        /*08c0*/ 	.word	0x00028850
        /*08c4*/ 	.short	0x010a
        /*08c6*/ 	.byte	0x3f
	.zero		1


	//   ....[62]....
        /*08c8*/ 	.word	0x00010280
        /*08cc*/ 	.word	0x00000007
        /*08d0*/ 	.word	0x00028850
        /*08d4*/ 	.short	0x010a
        /*08d6*/ 	.byte	0x3f
	.zero		1


	//   ....[63]....
        /*08d8*/ 	.word	0x00010420
        /*08dc*/ 	.word	0x00000008
        /*08e0*/ 	.word	0x00028840
        /*08e4*/ 	.short	0x010a
        /*08e6*/ 	.byte	0x3f
	.zero		1


	//   ....[64]....
        /*08e8*/ 	.word	0x000104a0
        /*08ec*/ 	.word	0x00000008
        /*08f0*/ 	.word	0x00028820
        /*08f4*/ 	.short	0x010a
        /*08f6*/ 	.byte	0x3f
	.zero		1


	//   ....[65]....
        /*08f8*/ 	.word	0x000104f0
        /*08fc*/ 	.word	0x00000002
        /*0900*/ 	.word	0x00028840
        /*0904*/ 	.short	0x010a
        /*0906*/ 	.byte	0x3f
	.zero		1


	//   ....[66]....
        /*0908*/ 	.word	0x00010540
        /*090c*/ 	.word	0x00000002
        /*0910*/ 	.word	0x00000060
        /*0914*/ 	.short	0x010a
        /*0916*/ 	.byte	0x3f
	.zero		1


	//   ....[67]....
        /*0918*/ 	.word	0x00010590
        /*091c*/ 	.word	0x00000002
        /*0920*/ 	.word	0x00028840
        /*0924*/ 	.short	0x010a
        /*0926*/ 	.byte	0x3f
	.zero		1


	//   ....[68]....
        /*0928*/ 	.word	0x000105e0
        /*092c*/ 	.word	0x00000002
        /*0930*/ 	.word	0x00000060
        /*0934*/ 	.short	0x010a
        /*0936*/ 	.byte	0x3f
	.zero		1


	//   ....[69]....
        /*0938*/ 	.word	0x00010630
        /*093c*/ 	.word	0x00000002
        /*0940*/ 	.word	0x00028840
        /*0944*/ 	.short	0x010a
        /*0946*/ 	.byte	0x3f
	.zero		1


	//   ....[70]....
        /*0948*/ 	.word	0x00010680
        /*094c*/ 	.word	0x00000002
        /*0950*/ 	.word	0x00000060
        /*0954*/ 	.short	0x010a
        /*0956*/ 	.byte	0x3f
	.zero		1


	//   ....[71]....
        /*0958*/ 	.word	0x000106d0
        /*095c*/ 	.word	0x00000003
        /*0960*/ 	.word	0x00028860
        /*0964*/ 	.short	0x010a
        /*0966*/ 	.byte	0x3f
	.zero		1


	//   ....[72]....
        /*0968*/ 	.word	0x00011090
        /*096c*/ 	.word	0x00000000
        /*0970*/ 	.word	0x00028820
        /*0974*/ 	.short	0x010a
        /*0976*/ 	.byte	0x3f
	.zero		1


	//   ....[73]....
        /*0978*/ 	.word	0x00011230
        /*097c*/ 	.word	0x00000006
        /*0980*/ 	.word	0x00000000
        /*0984*/ 	.short	0x010a
        /*0986*/ 	.byte	0x3f
	.zero		1


	//   ....[74]....
        /*0988*/ 	.word	0x00011280
        /*098c*/ 	.word	0x00000007
        /*0990*/ 	.word	0x00000000
        /*0994*/ 	.short	0x010a
        /*0996*/ 	.byte	0x3f
	.zero		1


	//   ....[75]....
        /*0998*/ 	.word	0x000112d0
        /*099c*/ 	.word	0x00000004
        /*09a0*/ 	.word	0x00000000
        /*09a4*/ 	.short	0x010a
        /*09a6*/ 	.byte	0x3f
	.zero		1


	//----- nvinfo : EIATTR_NUM_MBARRIERS
	.align		4
.L_1175:
        /*09a8*/ 	.byte	0x03, 0x38
        /*09aa*/ 	.short	0x0016


	//----- nvinfo : EIATTR_EXIT_INSTR_OFFSETS
	.align		4
        /*09ac*/ 	.byte	0x04, 0x1c
        /*09ae*/ 	.short	(.L_1177 - .L_1176)


	//   ....[0]....
.L_1176:
        /*09b0*/ 	.word	0x00000ab0


	//   ....[1]....
        /*09b4*/ 	.word	0x0000b170


	//   ....[2]....
        /*09b8*/ 	.word	0x0000b1d0


	//   ....[3]....
        /*09bc*/ 	.word	0x00010030


	//----- nvinfo : EIATTR_MAX_THREADS
	.align		4
.L_1177:
        /*09c0*/ 	.byte	0x04, 0x05
        /*09c2*/ 	.short	(.L_1179 - .L_1178)
.L_1178:
        /*09c4*/ 	.word	0x00000180
        /*09c8*/ 	.word	0x00000001
        /*09cc*/ 	.word	0x00000001


	//----- nvinfo : EIATTR_CRS_STACK_SIZE
	.align		4
.L_1179:
        /*09d0*/ 	.byte	0x04, 0x1e
        /*09d2*/ 	.short	(.L_1181 - .L_1180)
.L_1180:
        /*09d4*/ 	.word	0x00000000


	//----- nvinfo : EIATTR_CBANK_PARAM_SIZE
	.align		4
.L_1181:
        /*09d8*/ 	.byte	0x03, 0x19
        /*09da*/ 	.short	0x0a70


	//----- nvinfo : EIATTR_PARAM_CBANK
	.align		4
        /*09dc*/ 	.byte	0x04, 0x0a
        /*09de*/ 	.short	(.L_1183 - .L_1182)
	.align		4
.L_1182:
        /*09e0*/ 	.word	index@(.nv.constant0._ZN7cutlass13device_kernelIN5flash11enable_sm90INS1_16FlashAttnFwdSm90INS1_25CollectiveMainloopFwdSm90ILi2EN4cute5tupleIJNS5_1CILi1EEES8_S8_EEENS6_IJNS7_ILi128EEESA_SA_EEELi128ENS_10bfloat16_tEfNS_4arch4Sm90ELb1ELb0ELb0ELb1ELb0ELb0ELb0ELb1ELb1ELb0ELb0ELb0EEENS1_21CollectiveEpilogueFwdISB_S9_SC_SE_Li256ELb1ELb0ELb0ELb0EEENS1_36VarlenDynamicPersistentTileSchedulerILi128ELi128ELi256ELi32ELb0ELb0ELb1ELb1ELb1ELb1EEEEEEEEEvNT_6ParamsE)
        /*09e4*/ 	.short	0x0210
        /*09e6*/ 	.short	0x0a70


	//----- nvinfo : EIATTR_SW_WAR
	.align		4
.L_1183:
        /*09e8*/ 	.byte	0x04, 0x36
        /*09ea*/ 	.short	(.L_1185 - .L_1184)
.L_1184:
        /*09ec*/ 	.word	0x00000008
.L_1185:


//--------------------- .nv.info._ZN7cutlass13device_kernelIN5flash11enable_sm90INS1_16FlashAttnFwdSm90INS1_25CollectiveMainloopFwdSm90ILi2EN4cute5tupleIJNS5_1CILi1EEES8_S8_EEENS6_IJNS7_ILi128EEESA_SA_EEELi128ENS_10bfloat16_tEfNS_4arch4Sm90ELb1ELb0ELb0ELb1ELb0ELb1ELb0ELb1ELb1ELb0ELb0ELb0EEENS1_21CollectiveEpilogueFwdISB_S9_SC_SE_Li256ELb1ELb0ELb0ELb0EEENS1_36VarlenDynamicPersistentTileSchedulerILi128ELi128ELi256ELi32ELb0ELb0ELb1ELb1ELb1ELb1EEEEEEEEEvNT_6ParamsE --------------------------
	.section	.nv.info._ZN7cutlass13device_kernelIN5flash11enable_sm90INS1_16FlashAttnFwdSm90INS1_25CollectiveMainloopFwdSm90ILi2EN4cute5tupleIJNS5_1CILi1EEES8_S8_EEENS6_IJNS7_ILi128EEESA_SA_EEELi128ENS_10bfloat16_tEfNS_4arch4Sm90ELb1ELb0ELb0ELb1ELb0ELb1ELb0ELb1ELb1ELb0ELb0ELb0EEENS1_21CollectiveEpilogueFwdISB_S9_SC_SE_Li256ELb1ELb0ELb0ELb0EEENS1_36VarlenDynamicPersistentTileSchedulerILi128ELi128ELi256ELi32ELb0ELb0ELb1ELb1ELb1ELb1EEEEEEEEEvNT_6ParamsE,"",@"SHT_CUDA_INFO"
	.sectionflags	@""
	.align	4


	//----- nvinfo : EIATTR_CUDA_API_VERSION
	.align		4
        /*0000*/ 	.byte	0x04, 0x37
        /*0002*/ 	.short	(.L_1187 - .L_1186)
.L_1186:
        /*0004*/ 	.word	0x00000082


	//----- nvinfo : EIATTR_KPARAM_INFO
	.align		4
.L_1187:
        /*0008*/ 	.byte	0x04, 0x17
        /*000a*/ 	.short	(.L_1189 - .L_1188)
.L_1188:
        /*000c*/ 	.word	0x00000000
        /*0010*/ 	.short	0x0000
        /*0012*/ 	.short	0x0070
        /*0014*/ 	.byte	0x00, 0xf0, 0x01, 0x28


	//----- nvinfo : EIATTR_SPARSE_MMA_MASK
	.align		4
.L_1189:
        /*0018*/ 	.byte	0x03, 0x50
        /*001a*/ 	.short	0x0000


	//----- nvinfo : EIATTR_MAXREG_COUNT
	.align		4
        /*001c*/ 	.byte	0x03, 0x1b
        /*001e*/ 	.short	0x00a8


	//----- nvinfo : EIATTR_NUM_BARRIERS
	.align		4
        /*0020*/ 	.byte	0x02, 0x4c
        /*0022*/ 	.byte	0x10
	.zero		1


	//----- nvinfo : EIATTR_EXTERNS
	.align		4
        /*0024*/ 	.byte	0x04, 0x0f
        /*0026*/ 	.short	(.L_1191 - .L_1190)


	//   ....[0]....
	.align		4
.L_1190:
        /*0028*/ 	.word	index@(__assertfail)


	//----- nvinfo : EIATTR_ANNOTATIONS
	.align		4
.L_1191:
        /*002c*/ 	.byte	0x04, 0x55
        /*002e*/ 	.short	(.L_1193 - .L_1192)


	//   ....[0]....
.L_1192:
        /* <DEDUP_REMOVED lines=50> */


	//----- nvinfo : EIATTR_MERCURY_ISA_VERSION
	.align		4
.L_1193:
        /*0338*/ 	.byte	0x03, 0x5f
        /*033a*/ 	.short	0x0101


	//----- nvinfo : EIATTR_UNUSED_LOAD_BYTE_OFFSET
	.align		4
        /*033c*/ 	.byte	0x04, 0x44
        /*033e*/ 	.short	(.L_1195 - .L_1194)


	//   ....[0]....
.L_1194:
        /*0340*/ 	.word	0x00000ae0
        /*0344*/ 	.word	0x0000fff0


	//   ....[1]....
        /*0348*/ 	.word	0x00016590
        /*034c*/ 	.word	0x0000fff0


	//----- nvinfo : EIATTR_INT_WARP_WIDE_INSTR_OFFSETS
	.align		4
.L_1195:
        /*0350*/ 	.byte	0x04, 0x31
        /*0352*/ 	.short	(.L_1197 - .L_1196)


	//   ....[0]....
.L_1196:
        /*0354*/ 	.word	0x000001b0


	//   ....[1]....
        /*0358*/ 	.word	0x00000250


	//   ....[2]....
        /*035c*/ 	.word	0x000002c0


	//   ....[3]....
        /*0360*/ 	.word	0x0001a3c0


	//   ....[4]....
        /*0364*/ 	.word	0x0001a450


	//   ....[5]....
        /*0368*/ 	.word	0x0001a8e0


	//   ....[6]....
        /*036c*/ 	.word	0x0001a910


	//   ....[7]....
        /*0370*/ 	.word	0x0001ab10


	//   ....[8]....
        /*0374*/ 	.word	0x0001cc70


	//   ....[9]....
        /*0378*/ 	.word	0x0001cd00


	//----- nvinfo : EIATTR_COOP_GROUP_MASK_REGIDS
	.align		4
.L_1197:
        /*037c*/ 	.byte	0x04, 0x29
        /*037e*/ 	.short	(.L_1199 - .L_1198)


	//   ....[0]....
.L_1198:
        /*0380*/ 	.word	0xffffffff


	//   ....[1]....
        /*0384*/ 	.word	0xffffffff


	//   ....[2]....
        /*0388*/ 	.word	0xffffffff


	//   ....[3]....
        /*038c*/ 	.word	0xffffffff


	//   ....[4]....
        /*0390*/ 	.word	0xffffffff


	//   ....[5]....
        /*0394*/ 	.word	0xffffffff


	//   ....[6]....
        /*0398*/ 	.word	0xffffffff


	//   ....[7]....
        /*039c*/ 	.word	0xffffffff


	//   ....[8]....
        /*03a0*/ 	.word	0xffffffff


	//   ....[9]....
        /*03a4*/ 	.word	0xffffffff


	//   ....[10]....
        /*03a8*/ 	.word	0xffffffff


	//   ....[11]....
        /*03ac*/ 	.word	0xffffffff


	//   ....[12]....
        /*03b0*/ 	.word	0xffffffff


	//   ....[13]....
        /*03b4*/ 	.word	0xffffffff


	//   ....[14]....
        /*03b8*/ 	.word	0xffffffff


	//   ....[15]....
        /*03bc*/ 	.word	0xffffffff


	//   ....[16]....
        /*03c0*/ 	.word	0xffffffff


	//   ....[17]....
        /*03c4*/ 	.word	0xffffffff


	//   ....[18]....
        /*03c8*/ 	.word	0xffffffff


	//   ....[19]....
        /*03cc*/ 	.word	0xffffffff


	//   ....[20]....
        /*03d0*/ 	.word	0xffffffff


	//   ....[21]....
        /*03d4*/ 	.word	0xffffffff


	//   ....[22]....
        /*03d8*/ 	.word	0xffffffff


	//   ....[23]....
        /*03dc*/ 	.word	0xffffffff


	//   ....[24]....
        /*03e0*/ 	.word	0xffffffff


	//   ....[25]....
        /*03e4*/ 	.word	0xffffffff


	//   ....[26]....
        /*03e8*/ 	.word	0xffffffff


	//   ....[27]....
        /*03ec*/ 	.word	0xffffffff


	//   ....[28]....
        /*03f0*/ 	.word	0xffffffff


	//   ....[29]....
        /*03f4*/ 	.word	0xffffffff


	//   ....[30]....
        /*03f8*/ 	.word	0xffffffff


	//   ....[31]....
        /*03fc*/ 	.word	0xffffffff


	//   ....[32]....
        /*0400*/ 	.word	0xffffffff


	//   ....[33]....
        /*0404*/ 	.word	0xffffffff


	//   ....[34]....
        /*0408*/ 	.word	0xffffffff


	//   ....[35]....
        /*040c*/ 	.word	0xffffffff


	//   ....[36]....
        /*0410*/ 	.word	0xffffffff


	//   ....[37]....
        /*0414*/ 	.word	0xffffffff


	//   ....[38]....
        /*0418*/ 	.word	0xffffffff


	//   ....[39]....
        /*041c*/ 	.word	0xffffffff


	//   ....[40]....
        /*0420*/ 	.word	0xffffffff


	//   ....[41]....
        /*0424*/ 	.word	0xffffffff


	//   ....[42]....
        /*0428*/ 	.word	0xffffffff


	//   ....[43]....
        /*042c*/ 	.word	0xffffffff


	//   ....[44]....
        /*0430*/ 	.word	0xffffffff


	//   ....[45]....
        /*0434*/ 	.word	0xffffffff


	//   ....[46]....
        /*0438*/ 	.word	0xffffffff


	//   ....[47]....
        /*043c*/ 	.word	0xffffffff


	//   ....[48]....
        /*0440*/ 	.word	0xffffffff


	//   ....[49]....
        /*0444*/ 	.word	0xffffffff


	//   ....[50]....
        /*0448*/ 	.word	0xffffffff


	//   ....[51]....
        /*044c*/ 	.word	0xffffffff


	//   ....[52]....
        /*0450*/ 	.word	0xffffffff


	//   ....[53]....
        /*0454*/ 	.word	0xffffffff


	//   ....[54]....
        /*0458*/ 	.word	0xffffffff


	//   ....[55]....
        /*045c*/ 	.word	0xffffffff


	//   ....[56]....
        /*0460*/ 	.word	0xffffffff


	//   ....[57]....
        /*0464*/ 	.word	0xffffffff


	//   ....[58]....
        /*0468*/ 	.word	0x0500000f


	//   ....[59]....
        /*046c*/ 	.word	0x0500000f


	//   ....[60]....
        /*0470*/ 	.word	0x0500000f


	//   ....[61]....
        /*0474*/ 	.word	0x0500000f


	//   ....[62]....
        /*0478*/ 	.word	0x0500000f


	//   ....[63]....
        /*047c*/ 	.word	0x0500000f


	//   ....[64]....
        /*0480*/ 	.word	0x0500000f


	//   ....[65]....
        /*0484*/ 	.word	0x0500000f


	//   ....[66]....
        /*0488*/ 	.word	0x0500000f


	//   ....[67]....
        /*048c*/ 	.word	0x0500000f


	//   ....[68]....
        /*0490*/ 	.word	0x0500000f


	//   ....[69]....
        /*0494*/ 	.word	0x0500000f


	//   ....[70]....
        /*0498*/ 	.word	0x0500000f


	//   ....[71]....
        /*049c*/ 	.word	0x0500000f


	//   ....[72]....
        /*04a0*/ 	.word	0x0500000f


	//   ....[73]....
        /*04a4*/ 	.word	0x0500000f


	//   ....[74]....
        /*04a8*/ 	.word	0x0500000f


	//   ....[75]....
        /*04ac*/ 	.word	0x0500000f


	//   ....[76]....
        /*04b0*/ 	.word	0x0500000f


	//   ....[77]....
        /*04b4*/ 	.word	0x0500000f


	//   ....[78]....
        /*04b8*/ 	.word	0x0500000f


	//   ....[79]....
        /*04bc*/ 	.word	0x0500000f


	//   ....[80]....
        /*04c0*/ 	.word	0x0500000f


	//   ....[81]....
        /*04c4*/ 	.word	0x0500000f


	//   ....[82]....
        /*04c8*/ 	.word	0x0500000f


	//   ....[83]....
        /*04cc*/ 	.word	0x0500000f


	//   ....[84]....
        /*04d0*/ 	.word	0x0500000f


	//   ....[85]....
        /*04d4*/ 	.word	0x0500000f


	//   ....[86]....
        /*04d8*/ 	.word	0x0500000f


	//   ....[87]....
        /*04dc*/ 	.word	0x0500000f


	//   ....[88]....
        /*04e0*/ 	.word	0x0500000f


	//   ....[89]....
        /*04e4*/ 	.word	0x0500000f


	//   ....[90]....
        /*04e8*/ 	.word	0x0500000f


	//   ....[91]....
        /*04ec*/ 	.word	0x0500000f


	//   ....[92]....
        /*04f0*/ 	.word	0x0500000f


	//   ....[93]....
        /*04f4*/ 	.word	0x0500000f


	//   ....[94]....
        /*04f8*/ 	.word	0x0500000f


	//   ....[95]....
        /*04fc*/ 	.word	0x0500000f


	//   ....[96]....
        /*0500*/ 	.word	0x0500000f


	//   ....[97]....
        /*0504*/ 	.word	0x0500000f


	//   ....[98]....
        /*0508*/ 	.word	0x0500000f


	//   ....[99]....
        /*050c*/ 	.word	0x0500000f


	//   ....[100]....
        /*0510*/ 	.word	0x0500000f


	//   ....[101]....
        /*0514*/ 	.word	0x0500000f


	//   ....[102]....
        /*0518*/ 	.word	0x0500000f


	//   ....[103]....
        /*051c*/ 	.word	0x0500000f


	//   ....[104]....
        /*0520*/ 	.word	0x0500000f


	//   ....[105]....
        /*0524*/ 	.word	0x0500000f


	//   ....[106]....
        /*0528*/ 	.word	0x0500000f


	//   ....[107]....
        /*052c*/ 	.word	0x0500000f


	//   ....[108]....
        /*0530*/ 	.word	0x0500000f


	//   ....[109]....
        /*0534*/ 	.word	0x0500000f


	//   ....[110]....
        /*0538*/ 	.word	0x0500000f


	//----- nvinfo : EIATTR_COOP_GROUP_INSTR_OFFSETS
	.align		4
.L_1199:
        /*053c*/ 	.byte	0x04, 0x28
        /*053e*/ 	.short	(.L_1201 - .L_1200)


	//   ....[0]....
.L_1200:
        /*0540*/ 	.word	0x00000060


	//   ....[1]....
        /*0544*/ 	.word	0x000001c0


	//   ....[2]....
        /*0548*/ 	.word	0x00000270


	//   ....[3]....
        /*054c*/ 	.word	0x00000430


	//   ....[4]....
        /*0550*/ 	.word	0x00000590


	//   ....[5]....
        /*0554*/ 	.word	0x000006b0


	//   ....[6]....
        /*0558*/ 	.word	0x00000810


	//   ....[7]....
        /*055c*/ 	.word	0x00008cc0


	//   ....[8]....
        /*0560*/ 	.word	0x0000f590


	//   ....[9]....
        /*0564*/ 	.word	0x0000f600


	//   ....[10]....
        /*0568*/ 	.word	0x0000ff40


	//   ....[11]....
        /*056c*/ 	.word	0x0000ffb0


	//   ....[12]....
        /*0570*/ 	.word	0x00011df0


	//   ....[13]....
        /*0574*/ 	.word	0x00011ed0


	//   ....[14]....
        /*0578*/ 	.word	0x000126b0


	//   ....[15]....
        /*057c*/ 	.word	0x00012710


	//   ....[16]....
        /*0580*/ 	.word	0x00014280


	//   ....[17]....
        /*0584*/ 	.word	0x000142b0


	//   ....[18]....
        /*0588*/ 	.word	0x00014920


	//   ....[19]....
        /*058c*/ 	.word	0x00014a60


	//   ....[20]....
        /*0590*/ 	.word	0x00015bd0


	//   ....[21]....
        /*0594*/ 	.word	0x00015c10


	//   ....[22]....
        /*0598*/ 	.word	0x00015d00


	//   ....[23]....
        /*059c*/ 	.word	0x00015d30


	//   ....[24]....
        /*05a0*/ 	.word	0x00018250


	//   ....[25]....
        /*05a4*/ 	.word	0x000183d0


	//   ....[26]....
        /*05a8*/ 	.word	0x00018400


	//   ....[27]....
        /*05ac*/ 	.word	0x00018440


	//   ....[28]....
        /*05b0*/ 	.word	0x000184a0


	//   ....[29]....
        /*05b4*/ 	.word	0x00018500


	//   ....[30]....
        /*05b8*/ 	.word	0x00018550


	//   ....[31]....
        /*05bc*/ 	.word	0x00018700


	//   ....[32]....
        /*05c0*/ 	.word	0x00018760


	//   ....[33]....
        /*05c4*/ 	.word	0x000187a0


	//   ....[34]....
        /*05c8*/ 	.word	0x000187e0


	//   ....[35]....
        /*05cc*/ 	.word	0x00018810


	//   ....[36]....
        /*05d0*/ 	.word	0x00018840


	//   ....[37]....
        /*05d4*/ 	.word	0x000188d0


	//   ....[38]....
        /*05d8*/ 	.word	0x00018930


	//   ....[39]....
        /*05dc*/ 	.word	0x000189c0


	//   ....[40]....
        /*05e0*/ 	.word	0x0001d140


	//   ....[41]....
        /*05e4*/ 	.word	0x0001d150


	//   ....[42]....
        /*05e8*/ 	.word	0x0001d260


	//   ....[43]....
        /*05ec*/ 	.word	0x0001d2c0


	//   ....[44]....
        /*05f0*/ 	.word	0x0001d300


	//   ....[45]....
        /*05f4*/ 	.word	0x0001d340


	//   ....[46]....
        /*05f8*/ 	.word	0x0001d370


	//   ....[47]....
        /*05fc*/ 	.word	0x0001d3a0


	//   ....[48]....
        /*0600*/ 	.word	0x0001d530


	//   ....[49]....
        /*0604*/ 	.word	0x0001d590


	//   ....[50]....
        /*0608*/ 	.word	0x0001d5d0


	//   ....[51]....
        /*060c*/ 	.word	0x0001d610


	//   ....[52]....
        /*0610*/ 	.word	0x0001d640


	//   ....[53]....
        /*0614*/ 	.word	0x0001d670


	//   ....[54]....
        /*0618*/ 	.word	0x0001d730


	//   ....[55]....
        /*061c*/ 	.word	0x0001d750


	//   ....[56]....
        /*0620*/ 	.word	0x0001d7c0


	//   ....[57]....
        /*0624*/ 	.word	0x0001de50


	//   ....[58]....
        /*0628*/ 	.word	0x0001e290


	//   ....[59]....
        /*062c*/ 	.word	0x0001e340


	//   ....[60]....
        /*0630*/ 	.word	0x0001e3e0


	//   ....[61]....
        /*0634*/ 	.word	0x0001e480


	//   ....[62]....
        /*0638*/ 	.word	0x0001e520


	//   ....[63]....
        /*063c*/ 	.word	0x0001e5c0


	//   ....[64]....
        /*0640*/ 	.word	0x0001e660


	//   ....[65]....
        /*0644*/ 	.word	0x0001e700


	//   ....[66]....
        /*0648*/ 	.word	0x0001e7a0


	//   ....[67]....
        /*064c*/ 	.word	0x0001e840


	//   ....[68]....
        /*0650*/ 	.word	0x0001e8e0


	//   ....[69]....
        /*0654*/ 	.word	0x0001e980


	//   ....[70]....
        /*0658*/ 	.word	0x0001ea20


	//   ....[71]....
        /*065c*/ 	.word	0x0001eac0


	//   ....[72]....
        /*0660*/ 	.word	0x0001eb60


	//   ....[73]....
        /*0664*/ 	.word	0x0001ec00


	//   ....[74]....
        /*0668*/ 	.word	0x0001eca0


	//   ....[75]....
        /*066c*/ 	.word	0x0001ed90


	//   ....[76]....
        /*0670*/ 	.word	0x0001ee30


	//   ....[77]....
        /*0674*/ 	.word	0x0001eed0


	//   ....[78]....
        /*0678*/ 	.word	0x0001ef70


	//   ....[79]....
        /*067c*/ 	.word	0x0001f010


	//   ....[80]....
        /*0680*/ 	.word	0x0001f0b0


	//   ....[81]....
        /*0684*/ 	.word	0x0001f150


	//   ....[82]....
        /*0688*/ 	.word	0x0001f1f0


	//   ....[83]....
        /*068c*/ 	.word	0x0001f290


	//   ....[84]....
        /*0690*/ 	.word	0x0001f330


	//   ....[85]....
        /*0694*/ 	.word	0x0001f3d0


	//   ....[86]....
        /*0698*/ 	.word	0x0001f470


	//   ....[87]....
        /*069c*/ 	.word	0x0001f510


	//   ....[88]....
        /*06a0*/ 	.word	0x0001f5b0


	//   ....[89]....
        /*06a4*/ 	.word	0x0001f650


	//   ....[90]....
        /*06a8*/ 	.word	0x0001f6f0


	//   ....[91]....
        /*06ac*/ 	.word	0x0001f9f0


	//   ....[92]....
        /*06b0*/ 	.word	0x0001fcd0


	//   ....[93]....
        /*06b4*/ 	.word	0x000200f0


	//   ....[94]....
        /*06b8*/ 	.word	0x00020180


	//   ....[95]....
        /*06bc*/ 	.word	0x00020220


	//   ....[96]....
        /*06c0*/ 	.word	0x000202d0


	//   ....[97]....
        /*06c4*/ 	.word	0x00020350


	//   ....[98]....
        /*06c8*/ 	.word	0x000203d0


	//   ....[99]....
        /*06cc*/ 	.word	0x00020450


	//   ....[100]....
        /*06d0*/ 	.word	0x000204d0


	//   ....[101]....
        /*06d4*/ 	.word	0x00020560


	//   ....[102]....
        /*06d8*/ 	.word	0x00020620


	//   ....[103]....
        /*06dc*/ 	.word	0x000206a0


	//   ....[104]....
        /*06e0*/ 	.word	0x00020720


	//   ....[105]....
        /*06e4*/ 	.word	0x000207a0


	//   ....[106]....
        /*06e8*/ 	.word	0x00020820


	//   ....[107]....
        /*06ec*/ 	.word	0x00020890


	//   ....[108]....
        /*06f0*/ 	.word	0x00020930


	//   ....[109]....
        /*06f4*/ 	.word	0x000209c0


	//   ....[110]....
        /*06f8*/ 	.word	0x00020af0


	//----- nvinfo : EIATTR_REG_RECONFIG
	.align		4
.L_1201:
        /*06fc*/ 	.byte	0x01, 0x54
	.zero		2


	//----- nvinfo : EIATTR_SYSCALL_OFFSETS
	.align		4
        /*0700*/ 	.byte	0x04, 0x46
        /*0702*/ 	.short	(.L_1203 - .L_1202)


	//   ....[0]....
.L_1202:
        /*0704*/ 	.word	0x000018d0


	//   ....[1]....
        /*0708*/ 	.word	0x00001a20


	//   ....[2]....
        /*070c*/ 	.word	0x00008e50


	//   ....[3]....
        /*0710*/ 	.word	0x000092c0


	//   ....[4]....
        /*0714*/ 	.word	0x0001a5e0


	//   ....[5]....
        /*0718*/ 	.word	0x0001a720


	//   ....[6]....
        /*071c*/ 	.word	0x0001a820


	//----- nvinfo : EIATTR_MBARRIER_INSTR_OFFSETS
	.align		4
.L_1203:
        /*0720*/ 	.byte	0x04, 0x39
        /*0722*/ 	.short	(.L_1205 - .L_1204)


	//   ....[0]....
.L_1204:
        /*0724*/ 	.word	0x000002e0
        /*0728*/ 	.word	0x000000ff
        /*072c*/ 	.word	0x00028800
        /*0730*/ 	.short	0x0100
        /*0732*/ 	.byte	0x08
	.zero		1


	//   ....[1]....
        /*0734*/ 	.word	0x000002f0
        /*0738*/ 	.word	0x000000ff
        /*073c*/ 	.word	0x00028820
        /*0740*/ 	.short	0x0100
        /*0742*/ 	.byte	0x08
	.zero		1


	//   ....[2]....
        /*0744*/ 	.word	0x000003e0
        /*0748*/ 	.word	0x000000ff
        /*074c*/ 	.word	0x00028830
        /*0750*/ 	.short	0x0100
        /*0752*/ 	.byte	0x08
	.zero		1


	//   ....[3]....
        /*0754*/ 	.word	0x000003f0
        /*0758*/ 	.word	0x000000ff
        /*075c*/ 	.word	0x00028840
        /*0760*/ 	.short	0x0100
        /*0762*/ 	.byte	0x08
	.zero		1


	//   ....[4]....
        /*0764*/ 	.word	0x00000400
        /*0768*/ 	.word	0x000000ff
        /*076c*/ 	.word	0x00028838
        /*0770*/ 	.short	0x0100
        /*0772*/ 	.byte	0x08
	.zero		1


	//   ....[5]....
        /*0774*/ 	.word	0x00000410
        /*0778*/ 	.word	0x000000ff
        /*077c*/ 	.word	0x00028848
        /*0780*/ 	.short	0x0100
        /*0782*/ 	.byte	0x08
	.zero		1


	//   ....[6]....
        /*0784*/ 	.word	0x00000540
        /*0788*/ 	.word	0x000000ff
        /*078c*/ 	.word	0x00028850
        /*0790*/ 	.short	0x0100
        /*0792*/ 	.byte	0x08
	.zero		1


	//   ....[7]....
        /*0794*/ 	.word	0x00000550
        /*0798*/ 	.word	0x000000ff
        /*079c*/ 	.word	0x00028860
        /*07a0*/ 	.short	0x0100
        /*07a2*/ 	.byte	0x08
	.zero		1


	//   ....[8]....
        /*07a4*/ 	.word	0x00000560
        /*07a8*/ 	.word	0x000000ff
        /*07ac*/ 	.word	0x00028858
        /*07b0*/ 	.short	0x0100
        /*07b2*/ 	.byte	0x08
	.zero		1


	//   ....[9]....
        /*07b4*/ 	.word	0x00000570
        /*07b8*/ 	.word	0x000000ff
        /*07bc*/ 	.word	0x00028868
        /*07c0*/ 	.short	0x0100
        /*07c2*/ 	.byte	0x08
	.zero		1


	//   ....[10]....
        /*07c4*/ 	.word	0x00000660
        /*07c8*/ 	.word	0x000000ff
        /*07cc*/ 	.word	0x00028870
        /*07d0*/ 	.short	0x0100
        /*07d2*/ 	.byte	0x06
	.zero		1


	//   ....[11]....
        /*07d4*/ 	.word	0x00000670
        /*07d8*/ 	.word	0x000000ff
        /*07dc*/ 	.word	0x00028880
        /*07e0*/ 	.short	0x0100
        /*07e2*/ 	.byte	0x06
	.zero		1


	//   ....[12]....
        /*07e4*/ 	.word	0x00000680
        /*07e8*/ 	.word	0x000000ff
        /*07ec*/ 	.word	0x00028878
        /*07f0*/ 	.short	0x0100
        /*07f2*/ 	.byte	0x06
	.zero		1


	//   ....[13]....
        /*07f4*/ 	.word	0x00000690
        /*07f8*/ 	.word	0x000000ff
        /*07fc*/ 	.word	0x00028888
        /*0800*/ 	.short	0x0100
        /*0802*/ 	.byte	0x06
	.zero		1


	//   ....[14]....
        /*0804*/ 	.word	0x000007c0
        /*0808*/ 	.word	0x000000ff
        /*080c*/ 	.word	0x00028890
        /*0810*/ 	.short	0x0100
        /*0812*/ 	.byte	0x08
	.zero		1


	//   ....[15]....
        /*0814*/ 	.word	0x000007d0
        /*0818*/ 	.word	0x000000ff
        /*081c*/ 	.word	0x000288a0
        /*0820*/ 	.short	0x0100
        /*0822*/ 	.byte	0x08
	.zero		1


	//   ....[16]....
        /*0824*/ 	.word	0x000007e0
        /*0828*/ 	.word	0x000000ff
        /*082c*/ 	.word	0x00028898
        /*0830*/ 	.short	0x0100
        /*0832*/ 	.byte	0x08
	.zero		1


	//   ....[17]....
        /*0834*/ 	.word	0x000007f0
        /*0838*/ 	.word	0x000000ff
        /*083c*/ 	.word	0x000288a8
        /*0840*/ 	.short	0x0100
        /*0842*/ 	.byte	0x08
	.zero		1


	//   ....[18]....
        /*0844*/ 	.word	0x00000920
        /*0848*/ 	.word	0x000000ff
        /*084c*/ 	.word	0x000288b0
        /*0850*/ 	.short	0x0100
        /*0852*/ 	.byte	0x08
	.zero		1


	//   ....[19]....
        /*0854*/ 	.word	0x00000930
        /*0858*/ 	.word	0x000000ff
        /*085c*/ 	.word	0x000288c0
        /*0860*/ 	.short	0x0100
        /*0862*/ 	.byte	0x08
	.zero		1


	//   ....[20]....
        /*0864*/ 	.word	0x00000940
        /*0868*/ 	.word	0x000000ff
        /*086c*/ 	.word	0x000288b8
        /*0870*/ 	.short	0x0100
        /*0872*/ 	.byte	0x08
	.zero		1


	//   ....[21]....
        /*0874*/ 	.word	0x00000950
        /*0878*/ 	.word	0x000000ff
        /*087c*/ 	.word	0x000288c8
        /*0880*/ 	.short	0x0100
        /*0882*/ 	.byte	0x08
	.zero		1


	//   ....[22]....
        /*0884*/ 	.word	0x00003120
        /*0888*/ 	.word	0x00000069
        /*088c*/ 	.word	0x00028890
        /*0890*/ 	.short	0x010a
        /*0892*/ 	.byte	0x3f
	.zero		1


	//   ....[23]....
        /*0894*/ 	.word	0x000059d0
        /*0898*/ 	.word	0x00000069
        /*089c*/ 	.word	0x00028890
        /*08a0*/ 	.short	0x010a
        /*08a2*/ 	.byte	0x3f
	.zero		1


	//   ....[24]....
        /*08a4*/ 	.word	0x00007c80
        /*08a8*/ 	.word	0x00000069
        /*08ac*/ 	.word	0x00028890
        /*08b0*/ 	.short	0x010a
        /*08b2*/ 	.byte	0x3f
	.zero		1


	//   ....[25]....
        /*08b4*/ 	.word	0x000082e0
        /*08b8*/ 	.word	0x0000002c
        /*08bc*/ 	.word	0x00000000
        /*08c0*/ 	.short	0x0101
        /*08c2*/ 	.byte	0x3f
	.zero		1


	//   ....[26]....
        /*08c4*/ 	.word	0x00008320
        /*08c8*/ 	.word	0x00000069
        /*08cc*/ 	.word	0x000288b0
        /*08d0*/ 	.short	0x010a
        /*08d2*/ 	.byte	0x3f
	.zero		1


	//   ....[27]....
        /*08d4*/ 	.word	0x00008970
        /*08d8*/ 	.word	0x00000069
        /*08dc*/ 	.word	0x00000000
        /*08e0*/ 	.short	0x0101
        /*08e2*/ 	.byte	0x3f
	.zero		1


	//   ....[28]....
        /*08e4*/ 	.word	0x00008ed0
        /*08e8*/ 	.word	0x00000002
        /*08ec*/ 	.word	0x00028800
        /*08f0*/ 	.short	0x010a
        /*08f2*/ 	.byte	0x3f
	.zero		1


	//   ....[29]....
        /*08f4*/ 	.word	0x00008f20
        /*08f8*/ 	.word	0x00000002
        /*08fc*/ 	.word	0x00028800
        /*0900*/ 	.short	0x010a
        /*0902*/ 	.byte	0x3f
	.zero		1


	//   ....[30]....
        /*0904*/ 	.word	0x0000a180
        /*0908*/ 	.word	0x00000002
        /*090c*/ 	.word	0x00028800
        /*0910*/ 	.short	0x010a
        /*0912*/ 	.byte	0x3f
	.zero		1


	//   ....[31]....
        /*0914*/ 	.word	0x0000c7f0
        /*0918*/ 	.word	0x00000002
        /*091c*/ 	.word	0x00028800
        /*0920*/ 	.short	0x010a
        /*0922*/ 	.byte	0x3f
	.zero		1


	//   ....[32]....
        /*0924*/ 	.word	0x0000e5b0
        /*0928*/ 	.word	0x00000003
        /*092c*/ 	.word	0x00028830
        /*0930*/ 	.short	0x010a
        /*0932*/ 	.byte	0x3f
	.zero		1


	//   ....[33]....
        /*0934*/ 	.word	0x0000e630
        /*0938*/ 	.word	0x00000003
        /*093c*/ 	.word	0x00028830
        /*0940*/ 	.short	0x010a
        /*0942*/ 	.byte	0x3f
	.zero		1


	//   ....[34]....
        /*0944*/ 	.word	0x0000ef70
        /*0948*/ 	.word	0x00000003
        /*094c*/ 	.word	0x00000000
        /*0950*/ 	.short	0x0101
        /*0952*/ 	.byte	0x3f
	.zero		1


	//   ....[35]....
        /*0954*/ 	.word	0x00010e60
        /*0958*/ 	.word	0x00000000
        /*095c*/ 	.word	0x00028830
        /*0960*/ 	.short	0x010a
        /*0962*/ 	.byte	0x3f
	.zero		1


	//   ....[36]....
        /*0964*/ 	.word	0x00010eb0
        /*0968*/ 	.word	0x00000000
        /*096c*/ 	.word	0x00028830
        /*0970*/ 	.short	0x010a
        /*0972*/ 	.byte	0x3f
	.zero		1


	//   ....[37]....
        /*0974*/ 	.word	0x00011300
        /*0978*/ 	.word	0x00000007
        /*097c*/ 	.word	0x00028850
        /*0980*/ 	.short	0x010a
        /*0982*/ 	.byte	0x3f
	.zero		1


	//   ....[38]....
        /*0984*/ 	.word	0x00011340
        /*0988*/ 	.word	0x00000007
        /*098c*/ 	.word	0x00028850
        /*0990*/ 	.short	0x010a
        /*0992*/ 	.byte	0x3f
	.zero		1


	//   ....[39]....
        /*0994*/ 	.word	0x00012f50
        /*0998*/ 	.word	0x00000003
        /*099c*/ 	.word	0x00000000
        /*09a0*/ 	.short	0x0101
        /*09a2*/ 	.byte	0x3f
	.zero		1


	//   ....[40]....
        /*09a4*/ 	.word	0x00012ff0
        /*09a8*/ 	.word	0x0000002b
        /*09ac*/ 	.word	0x00000000
        /*09b0*/ 	.short	0x0101
        /*09b2*/ 	.byte	0x3f
	.zero		1


	//   ....[41]....
        /*09b4*/ 	.word	0x00013960
        /*09b8*/ 	.word	0x00000000
        /*09bc*/ 	.word	0x00028830
        /*09c0*/ 	.short	0x010a
        /*09c2*/ 	.byte	0x3f
	.zero		1


	//   ....[42]....
        /*09c4*/ 	.word	0x000139b0
        /*09c8*/ 	.word	0x00000000
        /*09cc*/ 	.word	0x00028830
        /*09d0*/ 	.short	0x010a
        /*09d2*/ 	.byte	0x3f
	.zero		1


	//   ....[43]....
        /*09d4*/ 	.word	0x00013e00
        /*09d8*/ 	.word	0x00000007
        /*09dc*/ 	.word	0x00028850
        /*09e0*/ 	.short	0x010a
        /*09e2*/ 	.byte	0x3f
	.zero		1


	//   ....[44]....
        /*09e4*/ 	.word	0x00013e40
        /*09e8*/ 	.word	0x00000007
        /*09ec*/ 	.word	0x00028850
        /*09f0*/ 	.short	0x010a
        /*09f2*/ 	.byte	0x3f
	.zero		1


	//   ....[45]....
        /*09f4*/ 	.word	0x00014fe0
        /*09f8*/ 	.word	0x0000001b
        /*09fc*/ 	.word	0x00000000
        /*0a00*/ 	.short	0x0101
        /*0a02*/ 	.byte	0x3f
	.zero		1


	//   ....[46]....
        /*0a04*/ 	.word	0x00015150
        /*0a08*/ 	.word	0x0000001f
        /*0a0c*/ 	.word	0x00000000
        /*0a10*/ 	.short	0x0101
        /*0a12*/ 	.byte	0x3f
	.zero		1


	//   ....[47]....
        /*0a14*/ 	.word	0x00015ad0
        /*0a18*/ 	.word	0x0000000c
        /*0a1c*/ 	.word	0x00028850
        /*0a20*/ 	.short	0x010a
        /*0a22*/ 	.byte	0x3f
	.zero		1


	//   ....[48]....
        /*0a24*/ 	.word	0x00015b50
        /*0a28*/ 	.word	0x0000000c
        /*0a2c*/ 	.word	0x00028850
        /*0a30*/ 	.short	0x010a
        /*0a32*/ 	.byte	0x3f
	.zero		1


	//   ....[49]....
        /*0a34*/ 	.word	0x00016100
        /*0a38*/ 	.word	0x0000000a
        /*0a3c*/ 	.word	0x00000000
        /*0a40*/ 	.short	0x0101
        /*0a42*/ 	.byte	0x3f
	.zero		1


	//   ....[50]....
        /*0a44*/ 	.word	0x00017330
        /*0a48*/ 	.word	0x00000000
        /*0a4c*/ 	.word	0x00000000
        /*0a50*/ 	.short	0x0101
        /*0a52*/ 	.byte	0x3f
	.zero		1


	//   ....[51]....
        /*0a54*/ 	.word	0x00019800
        /*0a58*/ 	.word	0x00000009
        /*0a5c*/ 	.word	0x00028820
        /*0a60*/ 	.short	0x010a
        /*0a62*/ 	.byte	0x3f
	.zero		1


	//   ....[52]....
        /*0a64*/ 	.word	0x00019890
        /*0a68*/ 	.word	0x00000005
        /*0a6c*/ 	.word	0x000288a0
        /*0a70*/ 	.short	0x010a
        /*0a72*/ 	.byte	0x3f
	.zero		1


	//   ....[53]....
        /*0a74*/ 	.word	0x00019ac0
        /*0a78*/ 	.word	0x00000005
        /*0a7c*/ 	.word	0x000288c0
        /*0a80*/ 	.short	0x010a
        /*0a82*/ 	.byte	0x3f
	.zero		1


	//   ....[54]....
        /*0a84*/ 	.word	0x00019e40
        /*0a88*/ 	.word	0x00000006
        /*0a8c*/ 	.word	0x000288a0
        /*0a90*/ 	.short	0x010a
        /*0a92*/ 	.byte	0x3f
	.zero		1


	//   ....[55]....
        /*0a94*/ 	.word	0x0001a050
        /*0a98*/ 	.word	0x00000006
        /*0a9c*/ 	.word	0x000288c0
        /*0aa0*/ 	.short	0x010a
        /*0aa2*/ 	.byte	0x3f
	.zero		1


	//   ....[56]....
        /*0aa4*/ 	.word	0x0001ae40
        /*0aa8*/ 	.word	0x00000007
        /*0aac*/ 	.word	0x00028840
        /*0ab0*/ 	.short	0x010a
        /*0ab2*/ 	.byte	0x3f
	.zero		1


	//   ....[57]....
        /*0ab4*/ 	.word	0x0001b310
        /*0ab8*/ 	.word	0x0000000a
        /*0abc*/ 	.word	0x00028820
        /*0ac0*/ 	.short	0x010a
        /*0ac2*/ 	.byte	0x3f
	.zero		1


	//   ....[58]....
        /*0ac4*/ 	.word	0x0001b630
        /*0ac8*/ 	.word	0x00000008
        /*0acc*/ 	.word	0x00028840
        /*0ad0*/ 	.short	0x010a
        /*0ad2*/ 	.byte	0x3f
	.zero		1


	//   ....[59]....
        /*0ad4*/ 	.word	0x0001b8e0
        /*0ad8*/ 	.word	0x00000008
        /*0adc*/ 	.word	0x00028860
        /*0ae0*/ 	.short	0x010a
        /*0ae2*/ 	.byte	0x3f
	.zero		1


	//   ....[60]....
        /*0ae4*/ 	.word	0x0001be90
        /*0ae8*/ 	.word	0x00000002
        /*0aec*/ 	.word	0x00028840
        /*0af0*/ 	.short	0x010a
        /*0af2*/ 	.byte	0x3f
	.zero		1


	//   ....[61]....
        /*0af4*/ 	.word	0x0001c140
        /*0af8*/ 	.word	0x00000002
        /*0afc*/ 	.word	0x00028860
        /*0b00*/ 	.short	0x010a
        /*0b02*/ 	.byte	0x3f
	.zero		1


	//   ....[62]....
        /*0b04*/ 	.word	0x0001c660
        /*0b08*/ 	.word	0x00000002
        /*0b0c*/ 	.word	0x00028840
        /*0b10*/ 	.short	0x010a
        /*0b12*/ 	.byte	0x3f
	.zero		1


	//   ....[63]....
        /*0b14*/ 	.word	0x0001c900
        /*0b18*/ 	.word	0x00000002
        /*0b1c*/ 	.word	0x00028860
        /*0b20*/ 	.short	0x010a
        /*0b22*/ 	.byte	0x3f
	.zero		1


	//   ....[64]....
        /*0b24*/ 	.word	0x0001cdc0
        /*0b28*/ 	.word	0x00000000
        /*0b2c*/ 	.word	0x00028860
        /*0b30*/ 	.short	0x010a
        /*0b32*/ 	.byte	0x3f
	.zero		1


	//   ....[65]....
        /*0b34*/ 	.word	0x0001ddd0
        /*0b38*/ 	.word	0x00000000
        /*0b3c*/ 	.word	0x00028820
        /*0b40*/ 	.short	0x010a
        /*0b42*/ 	.byte	0x3f
	.zero		1


	//   ....[66]....
        /*0b44*/ 	.word	0x0001df80
        /*0b48*/ 	.word	0x00000006
        /*0b4c*/ 	.word	0x00000000
        /*0b50*/ 	.short	0x010a
        /*0b52*/ 	.byte	0x3f
	.zero		1


	//   ....[67]....
        /*0b54*/ 	.word	0x0001dff0
        /*0b58*/ 	.word	0x00000007
        /*0b5c*/ 	.word	0x00000000
        /*0b60*/ 	.short	0x010a
        /*0b62*/ 	.byte	0x3f
	.zero		1


	//   ....[68]....
        /*0b64*/ 	.word	0x0001e060
        /*0b68*/ 	.word	0x00000004
        /*0b6c*/ 	.word	0x00000000
        /*0b70*/ 	.short	0x010a
        /*0b72*/ 	.byte	0x3f
	.zero		1


	//   ....[69]....
        /*0b74*/ 	.word	0x0001e090
        /*0b78*/ 	.word	0x00000003
        /*0b7c*/ 	.word	0x00000000
        /*0b80*/ 	.short	0x010a
        /*0b82*/ 	.byte	0x3f
	.zero		1


	//   ....[70]....
        /*0b84*/ 	.word	0x0001e0f0
        /*0b88*/ 	.word	0x00000069
        /*0b8c*/ 	.word	0x00028890
        /*0b90*/ 	.short	0x010a
        /*0b92*/ 	.byte	0x3f
	.zero		1


	//   ....[71]....
        /*0b94*/ 	.word	0x0001e140
        /*0b98*/ 	.word	0x00000069
        /*0b9c*/ 	.word	0x00028890
        /*0ba0*/ 	.short	0x010a
        /*0ba2*/ 	.byte	0x3f
	.zero		1


	//   ....[72]....
        /*0ba4*/ 	.word	0x0001e190
        /*0ba8*/ 	.word	0x00000069
        /*0bac*/ 	.word	0x00028890
        /*0bb0*/ 	.short	0x010a
        /*0bb2*/ 	.byte	0x3f
	.zero		1


	//   ....[73]....
        /*0bb4*/ 	.word	0x0001e1e0
        /*0bb8*/ 	.word	0x00000069
        /*0bbc*/ 	.word	0x000288b0
        /*0bc0*/ 	.short	0x010a
        /*0bc2*/ 	.byte	0x3f
	.zero		1


	//   ....[74]....
        /*0bc4*/ 	.word	0x0001ece0
        /*0bc8*/ 	.word	0x00000002
        /*0bcc*/ 	.word	0x00028800
        /*0bd0*/ 	.short	0x010a
        /*0bd2*/ 	.byte	0x3f
	.zero		1


	//   ....[75]....
        /*0bd4*/ 	.word	0x0001f730
        /*0bd8*/ 	.word	0x00000002
        /*0bdc*/ 	.word	0x00028800
        /*0be0*/ 	.short	0x010a
        /*0be2*/ 	.byte	0x3f
	.zero		1


	//   ....[76]....
        /*0be4*/ 	.word	0x0001f780
        /*0be8*/ 	.word	0x00000003
        /*0bec*/ 	.word	0x00028830
        /*0bf0*/ 	.short	0x010a
        /*0bf2*/ 	.byte	0x3f
	.zero		1


	//   ....[77]....
        /*0bf4*/ 	.word	0x0001f7d0
        /*0bf8*/ 	.word	0x00000000
        /*0bfc*/ 	.word	0x00028830
        /*0c00*/ 	.short	0x010a
        /*0c02*/ 	.byte	0x3f
	.zero		1


	//   ....[78]....
        /*0c04*/ 	.word	0x0001f820
        /*0c08*/ 	.word	0x00000007
        /*0c0c*/ 	.word	0x00028850
        /*0c10*/ 	.short	0x010a
        /*0c12*/ 	.byte	0x3f
	.zero		1


	//   ....[79]....
        /*0c14*/ 	.word	0x0001f870
        /*0c18*/ 	.word	0x00000000
        /*0c1c*/ 	.word	0x00028830
        /*0c20*/ 	.short	0x010a
        /*0c22*/ 	.byte	0x3f
	.zero		1


	//   ....[80]....
        /*0c24*/ 	.word	0x0001f8c0
        /*0c28*/ 	.word	0x00000007
        /*0c2c*/ 	.word	0x00028850
        /*0c30*/ 	.short	0x010a
        /*0c32*/ 	.byte	0x3f
	.zero		1


	//   ....[81]....
        /*0c34*/ 	.word	0x0001f910
        /*0c38*/ 	.word	0x0000000c
        /*0c3c*/ 	.word	0x00028850
        /*0c40*/ 	.short	0x010a
        /*0c42*/ 	.byte	0x3f
	.zero		1


	//   ....[82]....
        /*0c44*/ 	.word	0x0001fab0
        /*0c48*/ 	.word	0x00000009
        /*0c4c*/ 	.word	0x00028820
        /*0c50*/ 	.short	0x010a
        /*0c52*/ 	.byte	0x3f
	.zero		1


	//   ....[83]....
        /*0c54*/ 	.word	0x0001fb00
        /*0c58*/ 	.word	0x00000005
        /*0c5c*/ 	.word	0x000288a0
        /*0c60*/ 	.short	0x010a
        /*0c62*/ 	.byte	0x3f
	.zero		1


	//   ....[84]....
        /*0c64*/ 	.word	0x0001fb50
        /*0c68*/ 	.word	0x00000005
        /*0c6c*/ 	.word	0x000288c0
        /*0c70*/ 	.short	0x010a
        /*0c72*/ 	.byte	0x3f
	.zero		1


	//   ....[85]....
        /*0c74*/ 	.word	0x0001fba0
        /*0c78*/ 	.word	0x00000006
        /*0c7c*/ 	.word	0x000288a0
        /*0c80*/ 	.short	0x010a
        /*0c82*/ 	.byte	0x3f
	.zero		1


	//   ....[86]....
        /*0c84*/ 	.word	0x0001fbf0
        /*0c88*/ 	.word	0x00000006
        /*0c8c*/ 	.word	0x000288c0
        /*0c90*/ 	.short	0x010a
        /*0c92*/ 	.byte	0x3f
	.zero		1


	//   ....[87]....
        /*0c94*/ 	.word	0x0001fd90
        /*0c98*/ 	.word	0x00000007
        /*0c9c*/ 	.word	0x00028840
        /*0ca0*/ 	.short	0x010a
        /*0ca2*/ 	.byte	0x3f
	.zero		1


	//   ....[88]....
        /*0ca4*/ 	.word	0x0001fe10
        /*0ca8*/ 	.word	0x00000003
        /*0cac*/ 	.word	0x00028820
        /*0cb0*/ 	.short	0x010a
        /*0cb2*/ 	.byte	0x3f
	.zero		1


	//   ....[89]....
        /*0cb4*/ 	.word	0x0001fe60
        /*0cb8*/ 	.word	0x00000008
        /*0cbc*/ 	.word	0x00028840
        /*0cc0*/ 	.short	0x010a
        /*0cc2*/ 	.byte	0x3f
	.zero		1


	//   ....[90]....
        /*0cc4*/ 	.word	0x0001feb0
        /*0cc8*/ 	.word	0x00000008
        /*0ccc*/ 	.word	0x00028860
        /*0cd0*/ 	.short	0x010a
        /*0cd2*/ 	.byte	0x3f
	.zero		1


	//   ....[91]....
        /*0cd4*/ 	.word	0x0001ff00
        /*0cd8*/ 	.word	0x00000002
        /*0cdc*/ 	.word	0x00028840
        /*0ce0*/ 	.short	0x010a
        /*0ce2*/ 	.byte	0x3f
	.zero		1


	//   ....[92]....
        /*0ce4*/ 	.word	0x0001ff50
        /*0ce8*/ 	.word	0x00000002
        /*0cec*/ 	.word	0x00028860
        /*0cf0*/ 	.short	0x010a
        /*0cf2*/ 	.byte	0x3f
	.zero		1


	//   ....[93]....
        /*0cf4*/ 	.word	0x0001ffa0
        /*0cf8*/ 	.word	0x00000002
        /*0cfc*/ 	.word	0x00028840
        /*0d00*/ 	.short	0x010a
        /*0d02*/ 	.byte	0x3f
	.zero		1


	//   ....[94]....
        /*0d04*/ 	.word	0x0001fff0
        /*0d08*/ 	.word	0x00000002
        /*0d0c*/ 	.word	0x00028860
        /*0d10*/ 	.short	0x010a
        /*0d12*/ 	.byte	0x3f
	.zero		1


	//   ....[95]....
        /*0d14*/ 	.word	0x00020040
        /*0d18*/ 	.word	0x00000000
        /*0d1c*/ 	.word	0x00028860
        /*0d20*/ 	.short	0x010a
        /*0d22*/ 	.byte	0x3f
	.zero		1


	//   ....[96]....
        /*0d24*/ 	.word	0x00020a10
        /*0d28*/ 	.word	0x00000000
        /*0d2c*/ 	.word	0x00028820
        /*0d30*/ 	.short	0x010a
        /*0d32*/ 	.byte	0x3f
	.zero		1


	//   ....[97]....
        /*0d34*/ 	.word	0x00020bb0
        /*0d38*/ 	.word	0x00000006
        /*0d3c*/ 	.word	0x00000000
        /*0d40*/ 	.short	0x010a
        /*0d42*/ 	.byte	0x3f
	.zero		1


	//   ....[98]....
        /*0d44*/ 	.word	0x00020c00
        /*0d48*/ 	.word	0x00000007
        /*0d4c*/ 	.word	0x00000000
        /*0d50*/ 	.short	0x010a
        /*0d52*/ 	.byte	0x3f
	.zero		1


	//   ....[99]....
        /*0d54*/ 	.word	0x00020c50
        /*0d58*/ 	.word	0x00000004
        /*0d5c*/ 	.word	0x00000000
        /*0d60*/ 	.short	0x010a
        /*0d62*/ 	.byte	0x3f
	.zero		1


	//----- nvinfo : EIATTR_NUM_MBARRIERS
	.align		4
.L_1205:
        /*0d64*/ 	.byte	0x03, 0x38
        /*0d66*/ 	.short	0x0016


	//----- nvinfo : EIATTR_EXIT_INSTR_OFFSETS
	.align		4
        /*0d68*/ 	.byte	0x04, 0x1c
        /*0d6a*/ 	.short	(.L_1207 - .L_1206)


	//   ....[0]....
.L_1206:
        /*0d6c*/ 	.word	0x0001e0e0


	//----- nvinfo : EIATTR_MAX_THREADS
	.align		4
.L_1207:
        /*0d70*/ 	.byte	0x04, 0x05
        /*0d72*/ 	.short	(.L_1209 - .L_1208)
.L_1208:
        /*0d74*/ 	.word	0x00000180
        /*0d78*/ 	.word	0x00000001
        /*0d7c*/ 	.word	0x00000001


	//----- nvinfo : EIATTR_CRS_STACK_SIZE
	.align		4
.L_1209:
        /*0d80*/ 	.byte	0x04, 0x1e
        /*0d82*/ 	.short	(.L_1211 - .L_1210)
.L_1210:
        /*0d84*/ 	.word	0x00000000


	//----- nvinfo : EIATTR_CBANK_PARAM_SIZE
	.align		4
.L_1211:
        /*0d88*/ 	.byte	0x03, 0x19
        /*0d8a*/ 	.short	0x0a70


	//----- nvinfo : EIATTR_PARAM_CBANK
	.align		4
        /*0d8c*/ 	.byte	0x04, 0x0a
        /*0d8e*/ 	.short	(.L_1213 - .L_1212)
	.align		4
.L_1212:
        /*0d90*/ 	.word	index@(.nv.constant0._ZN7cutlass13device_kernelIN5flash11enable_sm90INS1_16FlashAttnFwdSm90INS1_25CollectiveMainloopFwdSm90ILi2EN4cute5tupleIJNS5_1CILi1EEES8_S8_EEENS6_IJNS7_ILi128EEESA_SA_EEELi128ENS_10bfloat16_tEfNS_4arch4Sm90ELb1ELb0ELb0ELb1ELb0ELb1ELb0ELb1ELb1ELb0ELb0ELb0EEENS1_21CollectiveEpilogueFwdISB_S9_SC_SE_Li256ELb1ELb0ELb0ELb0EEENS1_36VarlenDynamicPersistentTileSchedulerILi128ELi128ELi256ELi32ELb0ELb0ELb1ELb1ELb1ELb1EEEEEEEEEvNT_6ParamsE)
        /*0d94*/ 	.short	0x0210
        /*0d96*/ 	.short	0x0a70


	//----- nvinfo : EIATTR_SW_WAR
	.align		4
.L_1213:
        /*0d98*/ 	.byte	0x04, 0x36
        /*0d9a*/ 	.short	(.L_1215 - .L_1214)
.L_1214:
        /*0d9c*/ 	.word	0x00000008
.L_1215:


//--------------------- .nv.info._ZN7cutlass13device_kernelIN5flash11enable_sm90INS1_16FlashAttnFwdSm90INS1_25CollectiveMainloopFwdSm90ILi2EN4cute5tupleIJNS5_1CILi1EEES8_S8_EEENS6_IJNS7_ILi192EEENS7_ILi144EEENS7_ILi96EEEEEELi96ENS_10bfloat16_tEfNS_4arch4Sm90ELb0ELb0ELb0ELb0ELb0ELb0ELb0ELb0ELb1ELb0ELb0ELb0EEENS1_21CollectiveEpilogueFwdINS6_IJSA_SC_SB_EEES9_SE_SG_Li384ELb0ELb0ELb0ELb0EEENS1_29StaticPersistentTileSchedulerILb0EEEEEEEEEvNT_6ParamsE --------------------------
	.section	.nv.info._ZN7cutlass13device_kernelIN5flash11enable_sm90INS1_16FlashAttnFwdSm90INS1_25CollectiveMainloopFwdSm90ILi2EN4cute5tupleIJNS5_1CILi1EEES8_S8_EEENS6_IJNS7_ILi192EEENS7_ILi144EEENS7_ILi96EEEEEELi96ENS_10bfloat16_tEfNS_4arch4Sm90ELb0ELb0ELb0ELb0ELb0ELb0ELb0ELb0ELb1ELb0ELb0ELb0EEENS1_21CollectiveEpilogueFwdINS6_IJSA_SC_SB_EEES9_SE_SG_Li384ELb0ELb0ELb0ELb0EEENS1_29StaticPersistentTileSchedulerILb0EEEEEEEEEvNT_6ParamsE,"",@"SHT_CUDA_INFO"
	.sectionflags	@""
	.align	4


	//----- nvinfo : EIATTR_CUDA_API_VERSION
	.align		4
        /*0000*/ 	.byte	0x04, 0x37
        /*0002*/ 	.short	(.L_1217 - .L_1216)
.L_1216:
        /*0004*/ 	.word	0x00000082


	//----- nvinfo : EIATTR_KPARAM_INFO
	.align		4
.L_1217:
        /*0008*/ 	.byte	0x04, 0x17
        /*000a*/ 	.short	(.L_1219 - .L_1218)
.L_1218:
        /*000c*/ 	.word	0x00000000
        /*0010*/ 	.short	0x0000
        /*0012*/ 	.short	0x0070
        /*0014*/ 	.byte	0x00, 0xf0, 0x01, 0x2e


	//----- nvinfo : EIATTR_SPARSE_MMA_MASK
	.align		4
.L_1219:
        /*0018*/ 	.byte	0x03, 0x50
        /*001a*/ 	.short	0x0000


	//----- nvinfo : EIATTR_MAXREG_COUNT
	.align		4
        /*001c*/ 	.byte	0x03, 0x1b
        /*001e*/ 	.short	0x0080


	//----- nvinfo : EIATTR_NUM_BARRIERS
	.align		4
        /*0020*/ 	.byte	0x02, 0x4c
        /*0022*/ 	.byte	0x10
	.zero		1


	//----- nvinfo : EIATTR_EXTERNS
	.align		4
        /*0024*/ 	.byte	0x04, 0x0f
        /*0026*/ 	.short	(.L_1221 - .L_1220)


	//   ....[0]....
	.align		4
.L_1220:
        /*0028*/ 	.word	index@(__assertfail)


	//----- nvinfo : EIATTR_ANNOTATIONS
	.align		4
.L_1221:
        /*002c*/ 	.byte	0x04, 0x55
        /*002e*/ 	.short	(.L_1223 - .L_1222)


	//   ....[0]....
.L_1222:
        /*0030*/ 	.word	0x00000001
        /*0034*/ 	.byte	0x40, 0x09, 0x00, 0x00, 0x01, 0x00, 0x00, 0x00, 0x40, 0x0a, 0x00, 0x00, 0x01, 0x00, 0x00, 0x00
        /*0044*/ 	.byte	0x60, 0xc1, 0x00, 0x00


	//----- nvinfo : EIATTR_MERCURY_ISA_VERSION
	.align		4
.L_1223:
        /*0048*/ 	.byte	0x03, 0x5f
        /*004a*/ 	.short	0x0101


	//----- nvinfo : EIATTR_INT_WARP_WIDE_INSTR_OFFSETS
	.align		4
        /*004c*/ 	.byte	0x04, 0x31
        /*004e*/ 	.short	(.L_1225 - .L_1224)


	//   ....[0]....
.L_1224:
        /*0050*/ 	.word	0x00000180


	//   ....[1]....
        /*0054*/ 	.word	0x000001c0


	//   ....[2]....
        /*0058*/ 	.word	0x00000250


	//   ....[3]....
        /*005c*/ 	.word	0x00009d10


	//   ....[4]....
        /*0060*/ 	.word	0x00009d90


	//   ....[5]....
        /*0064*/ 	.word	0x00009e80


	//   ....[6]....
        /*0068*/ 	.word	0x00009f40


	//----- nvinfo : EIATTR_COOP_GROUP_MASK_REGIDS
	.align		4
.L_1225:
        /*006c*/ 	.byte	0x04, 0x29
        /*006e*/ 	.short	(.L_1227 - .L_1226)


	//   ....[0]....
.L_1226:
        /*0070*/ 	.word	0xffffffff


	//   ....[1]....
        /*0074*/ 	.word	0xffffffff


	//   ....[2]....
        /*0078*/ 	.word	0xffffffff


	//   ....[3]....
        /*007c*/ 	.word	0xffffffff


	//   ....[4]....
        /*0080*/ 	.word	0xffffffff


	//   ....[5]....
        /*0084*/ 	.word	0xffffffff


	//   ....[6]....
        /*0088*/ 	.word	0xffffffff


	//   ....[7]....
        /*008c*/ 	.word	0xffffffff


	//   ....[8]....
        /*0090*/ 	.word	0xffffffff


	//   ....[9]....
        /*0094*/ 	.word	0xffffffff


	//   ....[10]....
        /*0098*/ 	.word	0xffffffff


	//   ....[11]....
        /*009c*/ 	.word	0xffffffff


	//   ....[12]....
        /*00a0*/ 	.word	0xffffffff


	//   ....[13]....
        /*00a4*/ 	.word	0xffffffff


	//   ....[14]....
        /*00a8*/ 	.word	0xffffffff


	//   ....[15]....
        /*00ac*/ 	.word	0xffffffff


	//   ....[16]....
        /*00b0*/ 	.word	0xffffffff


	//   ....[17]....
        /*00b4*/ 	.word	0xffffffff


	//   ....[18]....
        /*00b8*/ 	.word	0xffffffff


	//   ....[19]....
        /*00bc*/ 	.word	0xffffffff


	//   ....[20]....
        /*00c0*/ 	.word	0xffffffff


	//   ....[21]....
        /*00c4*/ 	.word	0xffffffff


	//   ....[22]....
        /*00c8*/ 	.word	0xffffffff


	//   ....[23]....
        /*00cc*/ 	.word	0xffffffff


	//   ....[24]....
        /*00d0*/ 	.word	0xffffffff


	//   ....[25]....
        /*00d4*/ 	.word	0x0500000f


	//   ....[26]....
        /*00d8*/ 	.word	0x0500000f


	//----- nvinfo : EIATTR_COOP_GROUP_INSTR_OFFSETS
	.align		4
.L_1227:
        /*00dc*/ 	.byte	0x04, 0x28
        /*00de*/ 	.short	(.L_1229 - .L_1228)


	//   ....[0]....
.L_1228:
        /*00e0*/ 	.word	0x00000060


	//   ....[1]....
        /*00e4*/ 	.word	0x00000190


	//   ....[2]....
        /*00e8*/ 	.word	0x00000230


	//   ....[3]....
        /*00ec*/ 	.word	0x000003c0


	//   ....[4]....
        /*00f0*/ 	.word	0x00000520


	//   ....[5]....
        /*00f4*/ 	.word	0x00000640


	//   ....[6]....
        /*00f8*/ 	.word	0x000007a0


	//   ....[7]....
        /*00fc*/ 	.word	0x00000e80


	//   ....[8]....
        /*0100*/ 	.word	0x00003230


	//   ....[9]....
        /*0104*/ 	.word	0x000032c0


	//   ....[10]....
        /*0108*/ 	.word	0x000038b0


	//   ....[11]....
        /*010c*/ 	.word	0x00003910


	//   ....[12]....
        /*0110*/ 	.word	0x00004950


	//   ....[13]....
        /*0114*/ 	.word	0x00006780


	//   ....[14]....
        /*0118*/ 	.word	0x000067a0


	//   ....[15]....
        /*011c*/ 	.word	0x00006da0


	//   ....[16]....
        /*0120*/ 	.word	0x00006e50


	//   ....[17]....
        /*0124*/ 	.word	0x00008220


	//   ....[18]....
        /*0128*/ 	.word	0x00008350


	//   ....[19]....
        /*012c*/ 	.word	0x00008390


	//   ....[20]....
        /*0130*/ 	.word	0x00008520


	//   ....[21]....
        /*0134*/ 	.word	0x00008650


	//   ....[22]....
        /*0138*/ 	.word	0x000092e0


	//   ....[23]....
        /*013c*/ 	.word	0x000095e0


	//   ....[24]....
        /*0140*/ 	.word	0x0000c0e0


	//   ....[25]....
        /*0144*/ 	.word	0x0000c5c0


	//   ....[26]....
        /*0148*/ 	.word	0x0000ca30


	//----- nvinfo : EIATTR_REG_RECONFIG
	.align		4
.L_1229:
        /*014c*/ 	.byte	0x01, 0x54
	.zero		2


	//----- nvinfo : EIATTR_SYSCALL_OFFSETS
	.align		4
        /*0150*/ 	.byte	0x04, 0x46
        /*0152*/ 	.short	(.L_1231 - .L_1230)


	//   ....[0]....
.L_1230:
        /*0154*/ 	.word	0x000011f0


	//   ....[1]....
        /*0158*/ 	.word	0x00009a00


	//   ....[2]....
        /*015c*/ 	.word	0x00009b30


	//   ....[3]....
        /*0160*/ 	.word	0x00009c30


	//----- nvinfo : EIATTR_MBARRIER_INSTR_OFFSETS
	.align		4
.L_1231:
        /*0164*/ 	.byte	0x04, 0x39
        /*0166*/ 	.short	(.L_1233 - .L_1232)


	//   ....[0]....
.L_1232:
        /*0168*/ 	.word	0x00000270
        /*016c*/ 	.word	0x000000ff
        /*0170*/ 	.word	0x00031c00
        /*0174*/ 	.short	0x0100
        /*0176*/ 	.byte	0x06
	.zero		1


	//   ....[1]....
        /*0178*/ 	.word	0x00000280
        /*017c*/ 	.word	0x000000ff
        /*0180*/ 	.word	0x00031c20
        /*0184*/ 	.short	0x0100
        /*0186*/ 	.byte	0x06
	.zero		1


	//   ....[2]....
        /*0188*/ 	.word	0x00000370
        /*018c*/ 	.word	0x000000ff
        /*0190*/ 	.word	0x00031c30
        /*0194*/ 	.short	0x0100
        /*0196*/ 	.byte	0x08
	.zero		1


	//   ....[3]....
        /*0198*/ 	.word	0x00000380
        /*019c*/ 	.word	0x000000ff
        /*01a0*/ 	.word	0x00031c40
        /*01a4*/ 	.short	0x0100
        /*01a6*/ 	.byte	0x08
	.zero		1


	//   ....[4]....
        /*01a8*/ 	.word	0x00000390
        /*01ac*/ 	.word	0x000000ff
        /*01b0*/ 	.word	0x00031c38
        /*01b4*/ 	.short	0x0100
        /*01b6*/ 	.byte	0x08
	.zero		1


	//   ....[5]....
        /*01b8*/ 	.word	0x000003a0
        /*01bc*/ 	.word	0x000000ff
        /*01c0*/ 	.word	0x00031c48
        /*01c4*/ 	.short	0x0100
        /*01c6*/ 	.byte	0x08
	.zero		1


	//   ....[6]....
        /*01c8*/ 	.word	0x000004d0
        /*01cc*/ 	.word	0x000000ff
        /*01d0*/ 	.word	0x00031c50
        /*01d4*/ 	.short	0x0100
        /*01d6*/ 	.byte	0x08
	.zero		1


	//   ....[7]....
        /*01d8*/ 	.word	0x000004e0
        /*01dc*/ 	.word	0x000000ff
        /*01e0*/ 	.word	0x00031c60
        /*01e4*/ 	.short	0x0100
        /*01e6*/ 	.byte	0x08
	.zero		1


	//   ....[8]....
        /*01e8*/ 	.word	0x000004f0
        /*01ec*/ 	.word	0x000000ff
        /*01f0*/ 	.word	0x00031c58
        /*01f4*/ 	.short	0x0100
        /*01f6*/ 	.byte	0x08
	.zero		1


	//   ....[9]....
        /*01f8*/ 	.word	0x00000500
        /*01fc*/ 	.word	0x000000ff
        /*0200*/ 	.word	0x00031c68
        /*0204*/ 	.short	0x0100
        /*0206*/ 	.byte	0x08
	.zero		1


	//   ....[10]....
        /*0208*/ 	.word	0x000005f0
        /*020c*/ 	.word	0x000000ff
        /*0210*/ 	.word	0x00031c70
        /*0214*/ 	.short	0x0100
        /*0216*/ 	.byte	0x06
	.zero		1


	//   ....[11]....
        /*0218*/ 	.word	0x00000600
        /*021c*/ 	.word	0x000000ff
        /*0220*/ 	.word	0x00031c80
        /*0224*/ 	.short	0x0100
        /*0226*/ 	.byte	0x06
	.zero		1


	//   ....[12]....
        /*0228*/ 	.word	0x00000610
        /*022c*/ 	.word	0x000000ff
        /*0230*/ 	.word	0x00031c78
        /*0234*/ 	.short	0x0100
        /*0236*/ 	.byte	0x06
	.zero		1


	//   ....[13]....
        /*0238*/ 	.word	0x00000620
        /*023c*/ 	.word	0x000000ff
        /*0240*/ 	.word	0x00031c88
        /*0244*/ 	.short	0x0100
        /*0246*/ 	.byte	0x06
	.zero		1


	//   ....[14]....
        /*0248*/ 	.word	0x00000750
        /*024c*/ 	.word	0x000000ff
        /*0250*/ 	.word	0x00031c90
        /*0254*/ 	.short	0x0100
        /*0256*/ 	.byte	0x08
	.zero		1


	//   ....[15]....
        /*0258*/ 	.word	0x00000760
        /*025c*/ 	.word	0x000000ff
        /*0260*/ 	.word	0x00031ca0
        /*0264*/ 	.short	0x0100
        /*0266*/ 	.byte	0x08
	.zero		1


	//   ....[16]....
        /*0268*/ 	.word	0x00000770
        /*026c*/ 	.word	0x000000ff
        /*0270*/ 	.word	0x00031c98
        /*0274*/ 	.short	0x0100
        /*0276*/ 	.byte	0x08
	.zero		1


	//   ....[17]....
        /*0278*/ 	.word	0x00000780
        /*027c*/ 	.word	0x000000ff
        /*0280*/ 	.word	0x00031ca8
        /*0284*/ 	.short	0x0100
        /*0286*/ 	.byte	0x08
	.zero		1


	//   ....[18]....
        /*0288*/ 	.word	0x000008b0
        /*028c*/ 	.word	0x000000ff
        /*0290*/ 	.word	0x00031cb0
        /*0294*/ 	.short	0x0100
        /*0296*/ 	.byte	0x08
	.zero		1


	//   ....[19]....
        /*0298*/ 	.word	0x000008c0
        /*029c*/ 	.word	0x000000ff
        /*02a0*/ 	.word	0x00031cc0
        /*02a4*/ 	.short	0x0100
        /*02a6*/ 	.byte	0x08
	.zero		1


	//   ....[20]....
        /*02a8*/ 	.word	0x000008d0
        /*02ac*/ 	.word	0x000000ff
        /*02b0*/ 	.word	0x00031cb8
        /*02b4*/ 	.short	0x0100
        /*02b6*/ 	.byte	0x08
	.zero		1


	//   ....[21]....
        /*02b8*/ 	.word	0x000008e0
        /*02bc*/ 	.word	0x000000ff
        /*02c0*/ 	.word	0x00031cc8
        /*02c4*/ 	.short	0x0100
        /*02c6*/ 	.byte	0x08
	.zero		1


	//   ....[22]....
        /*02c8*/ 	.word	0x00001230
        /*02cc*/ 	.word	0x000000ff
        /*02d0*/ 	.word	0x00031c00
        /*02d4*/ 	.short	0x010a
        /*02d6*/ 	.byte	0x27
	.zero		1


	//   ....[23]....
        /*02d8*/ 	.word	0x000012b0
        /*02dc*/ 	.word	0x00000004
        /*02e0*/ 	.word	0x00031c30
        /*02e4*/ 	.short	0x010a
        /*02e6*/ 	.byte	0x3f
	.zero		1


	//   ....[24]....
        /*02e8*/ 	.word	0x00001320
        /*02ec*/ 	.word	0x00000004
        /*02f0*/ 	.word	0x00031c30
        /*02f4*/ 	.short	0x010a
        /*02f6*/ 	.byte	0x3f
	.zero		1


	//   ....[25]....
        /*02f8*/ 	.word	0x000032e0
        /*02fc*/ 	.word	0x00000004
        /*0300*/ 	.word	0x00000000
        /*0304*/ 	.short	0x0101
        /*0306*/ 	.byte	0x3f
	.zero		1


	//   ....[26]....
        /*0308*/ 	.word	0x00004c00
        /*030c*/ 	.word	0x000000ff
        /*0310*/ 	.word	0x00031c30
        /*0314*/ 	.short	0x010a
        /*0316*/ 	.byte	0x04
	.zero		1


	//   ....[27]....
        /*0318*/ 	.word	0x00004c40
        /*031c*/ 	.word	0x000000ff
        /*0320*/ 	.word	0x00031c30
        /*0324*/ 	.short	0x010a
        /*0326*/ 	.byte	0x04
	.zero		1


	//   ....[28]....
        /*0328*/ 	.word	0x000062d0
        /*032c*/ 	.word	0x000000ff
        /*0330*/ 	.word	0x00031c50
        /*0334*/ 	.short	0x010a
        /*0336*/ 	.byte	0x04
	.zero		1


	//   ....[29]....
        /*0338*/ 	.word	0x00006310
        /*033c*/ 	.word	0x000000ff
        /*0340*/ 	.word	0x00031c50
        /*0344*/ 	.short	0x010a
        /*0346*/ 	.byte	0x04
	.zero		1


	//   ....[30]....
        /*0348*/ 	.word	0x00007680
        /*034c*/ 	.word	0x0000000a
        /*0350*/ 	.word	0x00000000
        /*0354*/ 	.short	0x0101
        /*0356*/ 	.byte	0x3f
	.zero		1


	//   ....[31]....
        /*0358*/ 	.word	0x00007700
        /*035c*/ 	.word	0x0000008a
        /*0360*/ 	.word	0x00000000
        /*0364*/ 	.short	0x0101
        /*0366*/ 	.byte	0x3f
	.zero		1


	//   ....[32]....
        /*0368*/ 	.word	0x000082a0
        /*036c*/ 	.word	0x000000ff
        /*0370*/ 	.word	0x00031c50
        /*0374*/ 	.short	0x010a
        /*0376*/ 	.byte	0x0c
	.zero		1


	//   ....[33]....
        /*0378*/ 	.word	0x000082e0
        /*037c*/ 	.word	0x000000ff
        /*0380*/ 	.word	0x00031c50
        /*0384*/ 	.short	0x010a
        /*0386*/ 	.byte	0x0c
	.zero		1


	//   ....[34]....
        /*0388*/ 	.word	0x00008cd0
        /*038c*/ 	.word	0x0000000c
        /*0390*/ 	.word	0x00000000
        /*0394*/ 	.short	0x0101
        /*0396*/ 	.byte	0x3f
	.zero		1


	//   ....[35]....
        /*0398*/ 	.word	0x000094e0
        /*039c*/ 	.word	0x000000ff
        /*03a0*/ 	.word	0x00000000
        /*03a4*/ 	.short	0x0101
        /*03a6*/ 	.byte	0x06
	.zero		1


	//   ....[36]....
        /*03a8*/ 	.word	0x0000a260
        /*03ac*/ 	.word	0x00000005
        /*03b0*/ 	.word	0x00031c40
        /*03b4*/ 	.short	0x010a
        /*03b6*/ 	.byte	0x3f
	.zero		1


	//   ....[37]....
        /*03b8*/ 	.word	0x0000a6f0
        /*03bc*/ 	.word	0x00000017
        /*03c0*/ 	.word	0x00031c20
        /*03c4*/ 	.short	0x010a
        /*03c6*/ 	.byte	0x3f
	.zero		1


	//   ....[38]....
        /*03c8*/ 	.word	0x0000a9b0
        /*03cc*/ 	.word	0x00000003
        /*03d0*/ 	.word	0x00031c40
        /*03d4*/ 	.short	0x010a
        /*03d6*/ 	.byte	0x3f
	.zero		1


	//   ....[39]....
        /*03d8*/ 	.word	0x0000abf0
        /*03dc*/ 	.word	0x00000002
        /*03e0*/ 	.word	0x00000060
        /*03e4*/ 	.short	0x010a
        /*03e6*/ 	.byte	0x3f
	.zero		1


	//   ....[40]....
        /*03e8*/ 	.word	0x0000b100
        /*03ec*/ 	.word	0x00000003
        /*03f0*/ 	.word	0x00031c40
        /*03f4*/ 	.short	0x010a
        /*03f6*/ 	.byte	0x3f
	.zero		1


	//   ....[41]....
        /*03f8*/ 	.word	0x0000b340
        /*03fc*/ 	.word	0x00000002
        /*0400*/ 	.word	0x00000060
        /*0404*/ 	.short	0x010a
        /*0406*/ 	.byte	0x3f
	.zero		1


	//   ....[42]....
        /*0408*/ 	.word	0x0000b7c0
        /*040c*/ 	.word	0x00000002
        /*0410*/ 	.word	0x00031c40
        /*0414*/ 	.short	0x010a
        /*0416*/ 	.byte	0x3f
	.zero		1


	//   ....[43]....
        /*0418*/ 	.word	0x0000ba20
        /*041c*/ 	.word	0x00000002
        /*0420*/ 	.word	0x00000060
        /*0424*/ 	.short	0x010a
        /*0426*/ 	.byte	0x3f
	.zero		1


	//   ....[44]....
        /*0428*/ 	.word	0x0000bd20
        /*042c*/ 	.word	0x00000003
        /*0430*/ 	.word	0x00031c60
        /*0434*/ 	.short	0x010a
        /*0436*/ 	.byte	0x3f
	.zero		1


	//   ....[45]....
        /*0438*/ 	.word	0x0000c060
        /*043c*/ 	.word	0x00000008
        /*0440*/ 	.word	0x00031c20
        /*0444*/ 	.short	0x010a
        /*0446*/ 	.byte	0x3f
	.zero		1


	//   ....[46]....
        /*0448*/ 	.word	0x0000c200
        /*044c*/ 	.word	0x00000005
        /*0450*/ 	.word	0x00000000
        /*0454*/ 	.short	0x010a
        /*0456*/ 	.byte	0x3f
	.zero		1


	//   ....[47]....
        /*0458*/ 	.word	0x0000c270
        /*045c*/ 	.word	0x00000003
        /*0460*/ 	.word	0x00000000
        /*0464*/ 	.short	0x010a
        /*0466*/ 	.byte	0x3f
	.zero		1


	//   ....[48]....
        /*0468*/ 	.word	0x0000c2d0
        /*046c*/ 	.word	0x00000005
        /*0470*/ 	.word	0x00000000
        /*0474*/ 	.short	0x010a
        /*0476*/ 	.byte	0x3f
	.zero		1


	//   ....[49]....
        /*0478*/ 	.word	0x0000c300
        /*047c*/ 	.word	0x00000003
        /*0480*/ 	.word	0x00000000
        /*0484*/ 	.short	0x010a
        /*0486*/ 	.byte	0x3f
	.zero		1


	//   ....[50]....
        /*0488*/ 	.word	0x0000c370
        /*048c*/ 	.word	0x00000003
        /*0490*/ 	.word	0x00031c00
        /*0494*/ 	.short	0x010a
        /*0496*/ 	.byte	0x3f
	.zero		1


	//   ....[51]....
        /*0498*/ 	.word	0x0000c3c0
        /*049c*/ 	.word	0x00000004
        /*04a0*/ 	.word	0x00031c30
        /*04a4*/ 	.short	0x010a
        /*04a6*/ 	.byte	0x3f
	.zero		1


	//   ....[52]....
        /*04a8*/ 	.word	0x0000c420
        /*04ac*/ 	.word	0x00000003
        /*04b0*/ 	.word	0x00031c30
        /*04b4*/ 	.short	0x010a
        /*04b6*/ 	.byte	0x3f
	.zero		1


	//   ....[53]....
        /*04b8*/ 	.word	0x0000c480
        /*04bc*/ 	.word	0x00000003
        /*04c0*/ 	.word	0x00031c50
        /*04c4*/ 	.short	0x010a
        /*04c6*/ 	.byte	0x3f
	.zero		1


	//   ....[54]....
        /*04c8*/ 	.word	0x0000c4e0
        /*04cc*/ 	.word	0x00000005
        /*04d0*/ 	.word	0x00031c50
        /*04d4*/ 	.short	0x010a
        /*04d6*/ 	.byte	0x3f
	.zero		1


	//   ....[55]....
        /*04d8*/ 	.word	0x0000c680
        /*04dc*/ 	.word	0x00000005
        /*04e0*/ 	.word	0x00031c40
        /*04e4*/ 	.short	0x010a
        /*04e6*/ 	.byte	0x3f
	.zero		1


	//   ....[56]....
        /*04e8*/ 	.word	0x0000c6d0
        /*04ec*/ 	.word	0x00000017
        /*04f0*/ 	.word	0x00031c20
        /*04f4*/ 	.short	0x010a
        /*04f6*/ 	.byte	0x3f
	.zero		1


	//   ....[57]....
        /*04f8*/ 	.word	0x0000c720
        /*04fc*/ 	.word	0x00000003
        /*0500*/ 	.word	0x00031c40
        /*0504*/ 	.short	0x010a
        /*0506*/ 	.byte	0x3f
	.zero		1


	//   ....[58]....
        /*0508*/ 	.word	0x0000c770
        /*050c*/ 	.word	0x00000002
        /*0510*/ 	.word	0x00000060
        /*0514*/ 	.short	0x010a
        /*0516*/ 	.byte	0x3f
	.zero		1


	//   ....[59]....
        /*0518*/ 	.word	0x0000c7c0
        /*051c*/ 	.word	0x00000003
        /*0520*/ 	.word	0x00031c40
        /*0524*/ 	.short	0x010a
        /*0526*/ 	.byte	0x3f
	.zero		1


	//   ....[60]....
        /*0528*/ 	.word	0x0000c810
        /*052c*/ 	.word	0x00000002
        /*0530*/ 	.word	0x00000060
        /*0534*/ 	.short	0x010a
        /*0536*/ 	.byte	0x3f
	.zero		1


	//   ....[61]....
        /*0538*/ 	.word	0x0000c860
        /*053c*/ 	.word	0x00000002
        /*0540*/ 	.word	0x00031c40
        /*0544*/ 	.short	0x010a
        /*0546*/ 	.byte	0x3f
	.zero		1


	//   ....[62]....
        /*0548*/ 	.word	0x0000c8b0
        /*054c*/ 	.word	0x00000002
        /*0550*/ 	.word	0x00000060
        /*0554*/ 	.short	0x010a
        /*0556*/ 	.byte	0x3f
	.zero		1


	//   ....[63]....
        /*0558*/ 	.word	0x0000c900
        /*055c*/ 	.word	0x00000003
        /*0560*/ 	.word	0x00031c60
        /*0564*/ 	.short	0x010a
        /*0566*/ 	.byte	0x3f
	.zero		1


	//   ....[64]....
        /*0568*/ 	.word	0x0000c950
        /*056c*/ 	.word	0x00000008
        /*0570*/ 	.word	0x00031c20
        /*0574*/ 	.short	0x010a
        /*0576*/ 	.byte	0x3f
	.zero		1


	//   ....[65]....
        /*0578*/ 	.word	0x0000caf0
        /*057c*/ 	.word	0x00000005
        /*0580*/ 	.word	0x00000000
        /*0584*/ 	.short	0x010a
        /*0586*/ 	.byte	0x3f
	.zero		1


	//   ....[66]....
        /*0588*/ 	.word	0x0000cb40
        /*058c*/ 	.word	0x00000003
        /*0590*/ 	.word	0x00000000
        /*0594*/ 	.short	0x010a
        /*0596*/ 	.byte	0x3f
	.zero		1


	//   ....[67]....
        /*0598*/ 	.word	0x0000cb90
        /*059c*/ 	.word	0x00000005
        /*05a0*/ 	.word	0x00000000
        /*05a4*/ 	.short	0x010a
        /*05a6*/ 	.byte	0x3f
	.zero		1


	//----- nvinfo : EIATTR_NUM_MBARRIERS
	.align		4
.L_1233:
        /*05a8*/ 	.byte	0x03, 0x38
        /*05aa*/ 	.short	0x0016


	//----- nvinfo : EIATTR_EXIT_INSTR_OFFSETS
	.align		4
        /*05ac*/ 	.byte	0x04, 0x1c
        /*05ae*/ 	.short	(.L_1235 - .L_1234)


	//   ....[0]....
.L_1234:
        /*05b0*/ 	.word	0x00000a30


	//   ....[1]....
        /*05b4*/ 	.word	0x000095a0


	//   ....[2]....
        /*05b8*/ 	.word	0x00009600


	//   ....[3]....
        /*05bc*/ 	.word	0x0000c350


	//----- nvinfo : EIATTR_MAX_THREADS
	.align		4
.L_1235:
        /*05c0*/ 	.byte	0x04, 0x05
        /*05c2*/ 	.short	(.L_1237 - .L_1236)
.L_1236:
        /*05c4*/ 	.word	0x00000200
        /*05c8*/ 	.word	0x00000001
        /*05cc*/ 	.word	0x00000001


	//----- nvinfo : EIATTR_CRS_STACK_SIZE
	.align		4
.L_1237:
        /*05d0*/ 	.byte	0x04, 0x1e
        /*05d2*/ 	.short	(.L_1239 - .L_1238)
.L_1238:
        /*05d4*/ 	.word	0x00000000


	//----- nvinfo : EIATTR_CBANK_PARAM_SIZE
	.align		4
.L_1239:
        /*05d8*/ 	.byte	0x03, 0x19
        /*05da*/ 	.short	0x0bf0


	//----- nvinfo : EIATTR_PARAM_CBANK
	.align		4
        /*05dc*/ 	.byte	0x04, 0x0a
        /*05de*/ 	.short	(.L_1241 - .L_1240)
	.align		4
.L_1240:
        /*05e0*/ 	.word	index@(.nv.constant0._ZN7cutlass13device_kernelIN5flash11enable_sm90INS1_16FlashAttnFwdSm90INS1_25CollectiveMainloopFwdSm90ILi2EN4cute5tupleIJNS5_1CILi1EEES8_S8_EEENS6_IJNS7_ILi192EEENS7_ILi144EEENS7_ILi96EEEEEELi96ENS_10bfloat16_tEfNS_4arch4Sm90ELb0ELb0ELb0ELb0ELb0ELb0ELb0ELb0ELb1ELb0ELb0ELb0EEENS1_21CollectiveEpilogueFwdINS6_IJSA_SC_SB_EEES9_SE_SG_Li384ELb0ELb0ELb0ELb0EEENS1_29StaticPersistentTileSchedulerILb0EEEEEEEEEvNT_6ParamsE)
        /*05e4*/ 	.short	0x0210
        /*05e6*/ 	.short	0x0bf0


	//----- nvinfo : EIATTR_SW_WAR
	.align		4
.L_1241:
        /*05e8*/ 	.byte	0x04, 0x36
        /*05ea*/ 	.short	(.L_1243 - .L_1242)
.L_1242:
        /*05ec*/ 	.word	0x00000008
.L_1243:


//--------------------- .nv.info._ZN7cutlass13device_kernelIN5flash11enable_sm90INS1_16FlashAttnFwdSm90INS1_25CollectiveMainloopFwdSm90ILi2EN4cute5tupleIJNS5_1CILi1EEES8_S8_EEENS6_IJNS7_ILi192EEENS7_ILi144EEENS7_ILi96EEEEEELi96ENS_10bfloat16_tEfNS_4arch4Sm90ELb0ELb0ELb0ELb1ELb0ELb0ELb0ELb0ELb1ELb0ELb0ELb0EEENS1_21CollectiveEpilogueFwdINS6_IJSA_SC_SB_EEES9_SE_SG_Li384ELb1ELb0ELb0ELb0EEENS1_36VarlenDynamicPersistentTileSchedulerILi192ELi144ELi384ELi32ELb0ELb0ELb1ELb0ELb1ELb1EEEEEEEEEvNT_6ParamsE --------------------------
	.section	.nv.info._ZN7cutlass13device_kernelIN5flash11enable_sm90INS1_16FlashAttnFwdSm90INS1_25CollectiveMainloopFwdSm90ILi2EN4cute5tupleIJNS5_1CILi1EEES8_S8_EEENS6_IJNS7_ILi192EEENS7_ILi144EEENS7_ILi96EEEEEELi96ENS_10bfloat16_tEfNS_4arch4Sm90ELb0ELb0ELb0ELb1ELb0ELb0ELb0ELb0ELb1ELb0ELb0ELb0EEENS1_21CollectiveEpilogueFwdINS6_IJSA_SC_SB_EEES9_SE_SG_Li384ELb1ELb0ELb0ELb0EEENS1_36VarlenDynamicPersistentTileSchedulerILi192ELi144ELi384ELi32ELb0ELb0ELb1ELb0ELb1ELb1EEEEEEEEEvNT_6ParamsE,"",@"SHT_CUDA_INFO"
	.sectionflags	@""
	.align	4


	//----- nvinfo : EIATTR_CUDA_API_VERSION
	.align		4
        /*0000*/ 	.byte	0x04, 0x37
        /*0002*/ 	.short	(.L_1245 - .L_1244)
.L_1244:
        /*0004*/ 	.word	0x00000082


	//----- nvinfo : EIATTR_KPARAM_INFO
	.align		4
.L_1245:
        /*0008*/ 	.byte	0x04, 0x17
        /*000a*/ 	.short	(.L_1247 - .L_1246)
.L_1246:
        /*000c*/ 	.word	0x00000000
        /*0010*/ 	.short	0x0000
        /*0012*/ 	.short	0x0070
        /*0014*/ 	.byte	0x00, 0xf0, 0x01, 0x28


	//----- nvinfo : EIATTR_SPARSE_MMA_MASK
	.align		4
.L_1247:
        /*0018*/ 	.byte	0x03, 0x50
        /*001a*/ 	.short	0x0000


	//----- nvinfo : EIATTR_MAXREG_COUNT
	.align		4
        /*001c*/ 	.byte	0x03, 0x1b
        /*001e*/ 	.short	0x0080


	//----- nvinfo : EIATTR_NUM_BARRIERS
	.align		4
        /*0020*/ 	.byte	0x02, 0x4c
        /*0022*/ 	.byte	0x10
	.zero		1


	//----- nvinfo : EIATTR_EXTERNS
	.align		4
        /*0024*/ 	.byte	0x04, 0x0f
        /*0026*/ 	.short	(.L_1249 - .L_1248)


	//   ....[0]....
	.align		4
.L_1248:
        /*0028*/ 	.word	index@(__assertfail)


	//----- nvinfo : EIATTR_ANNOTATIONS
	.align		4
.L_1249:
        /*002c*/ 	.byte	0x04, 0x55
        /*002e*/ 	.short	(.L_1251 - .L_1250)


	//   ....[0]....
.L_1250:
        /* <DEDUP_REMOVED lines=9> */


	//----- nvinfo : EIATTR_MERCURY_ISA_VERSION
	.align		4
.L_1251:
        /*00b0*/ 	.byte	0x03, 0x5f
        /*00b2*/ 	.short	0x0101


	//----- nvinfo : EIATTR_UNUSED_LOAD_BYTE_OFFSET
	.align		4
        /*00b4*/ 	.byte	0x04, 0x44
        /*00b6*/ 	.short	(.L_1253 - .L_1252)


	//   ....[0]....
.L_1252:
        /*00b8*/ 	.word	0x00000a70
        /*00bc*/ 	.word	0x0000fff0


	//   ....[1]....
        /*00c0*/ 	.word	0x00008fb0
        /*00c4*/ 	.word	0x0000fff0


	//----- nvinfo : EIATTR_INT_WARP_WIDE_INSTR_OFFSETS
	.align		4
.L_1253:
        /*00c8*/ 	.byte	0x04, 0x31
        /*00ca*/ 	.short	(.L_1255 - .L_1254)


	//   ....[0]....
.L_1254:
        /*00cc*/ 	.word	0x00000150


	//   ....[1]....
        /*00d0*/ 	.word	0x000001f0


	//   ....[2]....
        /*00d4*/ 	.word	0x00000260


	//   ....[3]....
        /*00d8*/ 	.word	0x0000b450


	//   ....[4]....
        /*00dc*/ 	.word	0x0000b4e0


	//   ....[5]....
        /*00e0*/ 	.word	0x0000b930


	//   ....[6]....
        /*00e4*/ 	.word	0x0000b960


	//   ....[7]....
        /*00e8*/ 	.word	0x0000bb30


	//   ....[8]....
        /*00ec*/ 	.word	0x0000bc00


	//   ....[9]....
        /*00f0*/ 	.word	0x0000db00


	//   ....[10]....
        /*00f4*/ 	.word	0x0000db90


	//----- nvinfo : EIATTR_COOP_GROUP_MASK_REGIDS
	.align		4
.L_1255:
        /*00f8*/ 	.byte	0x04, 0x29
        /*00fa*/ 	.short	(.L_1257 - .L_1256)


	//   ....[0]....
.L_1256:
        /*00fc*/ 	.word	0xffffffff


	//   ....[1]....
        /*0100*/ 	.word	0xffffffff


	//   ....[2]....
        /*0104*/ 	.word	0xffffffff


	//   ....[3]....
        /*0108*/ 	.word	0xffffffff


	//   ....[4]....
        /*010c*/ 	.word	0xffffffff


	//   ....[5]....
        /*0110*/ 	.word	0xffffffff


	//   ....[6]....
        /*0114*/ 	.word	0xffffffff


	//   ....[7]....
        /*0118*/ 	.word	0xffffffff


	//   ....[8]....
        /*011c*/ 	.word	0xffffffff


	//   ....[9]....
        /*0120*/ 	.word	0xffffffff


	//   ....[10]....
        /*0124*/ 	.word	0xffffffff


	//   ....[11]....
        /*0128*/ 	.word	0xffffffff


	//   ....[12]....
        /*012c*/ 	.word	0xffffffff


	//   ....[13]....
        /*0130*/ 	.word	0xffffffff


	//   ....[14]....
        /*0134*/ 	.word	0xffffffff


	//   ....[15]....
        /*0138*/ 	.word	0xffffffff


	//   ....[16]....
        /*013c*/ 	.word	0xffffffff


	//   ....[17]....
        /*0140*/ 	.word	0xffffffff


	//   ....[18]....
        /*0144*/ 	.word	0xffffffff


	//   ....[19]....
        /*0148*/ 	.word	0xffffffff


	//   ....[20]....
        /*014c*/ 	.word	0xffffffff


	//   ....[21]....
        /*0150*/ 	.word	0xffffffff


	//   ....[22]....
        /*0154*/ 	.word	0xffffffff


	//   ....[23]....
        /*0158*/ 	.word	0xffffffff


	//   ....[24]....
        /*015c*/ 	.word	0xffffffff


	//   ....[25]....
        /*0160*/ 	.word	0xffffffff


	//   ....[26]....
        /*0164*/ 	.word	0xffffffff


	//   ....[27]....
        /*0168*/ 	.word	0xffffffff


	//   ....[28]....
        /*016c*/ 	.word	0xffffffff


	//   ....[29]....
        /*0170*/ 	.word	0xffffffff


	//   ....[30]....
        /*0174*/ 	.word	0xffffffff


	//   ....[31]....
        /*0178*/ 	.word	0xffffffff


	//   ....[32]....
        /*017c*/ 	.word	0xffffffff


	//   ....[33]....
        /*0180*/ 	.word	0xffffffff


	//   ....[34]....
        /*0184*/ 	.word	0xffffffff


	//   ....[35]....
        /*0188*/ 	.word	0xffffffff


	//   ....[36]....
        /*018c*/ 	.word	0xffffffff


	//   ....[37]....
        /*0190*/ 	.word	0xffffffff


	//   ....[38]....
        /*0194*/ 	.word	0xffffffff


	//   ....[39]....
        /*0198*/ 	.word	0xffffffff


	//   ....[40]....
        /*019c*/ 	.word	0xffffffff


	//   ....[41]....
        /*01a0*/ 	.word	0xffffffff


	//   ....[42]....
        /*01a4*/ 	.word	0xffffffff


	//   ....[43]....
        /*01a8*/ 	.word	0xffffffff


	//   ....[44]....
        /*01ac*/ 	.word	0xffffffff


	//   ....[45]....
        /*01b0*/ 	.word	0xffffffff


	//   ....[46]....
        /*01b4*/ 	.word	0xffffffff


	//   ....[47]....
        /*01b8*/ 	.word	0xffffffff


	//   ....[48]....
        /*01bc*/ 	.word	0xffffffff


	//   ....[49]....
        /*01c0*/ 	.word	0xffffffff


	//   ....[50]....
        /*01c4*/ 	.word	0xffffffff


	//   ....[51]....
        /*01c8*/ 	.word	0xffffffff


	//   ....[52]....
        /*01cc*/ 	.word	0xffffffff


	//   ....[53]....
        /*01d0*/ 	.word	0xffffffff


	//   ....[54]....
        /*01d4*/ 	.word	0xffffffff


	//   ....[55]....
        /*01d8*/ 	.word	0xffffffff


	//   ....[56]....
        /*01dc*/ 	.word	0x0500000f


	//   ....[57]....
        /*01e0*/ 	.word	0x0500000f


	//   ....[58]....
        /*01e4*/ 	.word	0x0500000f


	//   ....[59]....
        /*01e8*/ 	.word	0x0500000f


	//   ....[60]....
        /*01ec*/ 	.word	0x0500000f


	//   ....[61]....
        /*01f0*/ 	.word	0x0500000f


	//   ....[62]....
        /*01f4*/ 	.word	0x0500000f


	//   ....[63]....
        /*01f8*/ 	.word	0x0500000f


	//   ....[64]....
        /*01fc*/ 	.word	0x0500000f


	//   ....[65]....
        /*0200*/ 	.word	0x0500000f


	//   ....[66]....
        /*0204*/ 	.word	0x0500000f


	//   ....[67]....
        /*0208*/ 	.word	0x0500000f


	//   ....[68]....
        /*020c*/ 	.word	0x0500000f


	//   ....[69]....
        /*0210*/ 	.word	0x0500000f


	//   ....[70]....
        /*0214*/ 	.word	0x0500000f


	//   ....[71]....
        /*0218*/ 	.word	0x0500000f


	//   ....[72]....
        /*021c*/ 	.word	0x0500000f


	//   ....[73]....
        /*0220*/ 	.word	0x0500000f


	//   ....[74]....
        /*0224*/ 	.word	0x0500000f


	//----- nvinfo : EIATTR_COOP_GROUP_INSTR_OFFSETS
	.align		4
.L_1257:
        /*0228*/ 	.byte	0x04, 0x28
        /*022a*/ 	.short	(.L_1259 - .L_1258)


	//   ....[0]....
.L_1258:
        /*022c*/ 	.word	0x00000060


	//   ....[1]....
        /*0230*/ 	.word	0x00000160


	//   ....[2]....
        /*0234*/ 	.word	0x00000210


	//   ....[3]....
        /*0238*/ 	.word	0x000003d0


	//   ....[4]....
        /*023c*/ 	.word	0x00000530


	//   ....[5]....
        /*0240*/ 	.word	0x00000650


	//   ....[6]....
        /*0244*/ 	.word	0x000007b0


	//   ....[7]....
        /*0248*/ 	.word	0x00001330


	//   ....[8]....
        /*024c*/ 	.word	0x00003510


	//   ....[9]....
        /*0250*/ 	.word	0x000035a0


	//   ....[10]....
        /*0254*/ 	.word	0x00003b50


	//   ....[11]....
        /*0258*/ 	.word	0x00003be0


	//   ....[12]....
        /*025c*/ 	.word	0x00004c30


	//   ....[13]....
        /*0260*/ 	.word	0x00006a00


	//   ....[14]....
        /*0264*/ 	.word	0x00006a20


	//   ....[15]....
        /*0268*/ 	.word	0x00007080


	//   ....[16]....
        /*026c*/ 	.word	0x00007100


	//   ....[17]....
        /*0270*/ 	.word	0x00008510


	//   ....[18]....
        /*0274*/ 	.word	0x00008610


	//   ....[19]....
        /*0278*/ 	.word	0x00008670


	//   ....[20]....
        /*027c*/ 	.word	0x00008780


	//   ....[21]....
        /*0280*/ 	.word	0x00008790


	//   ....[22]....
        /*0284*/ 	.word	0x0000a670


	//   ....[23]....
        /*0288*/ 	.word	0x0000a7f0


	//   ....[24]....
        /*028c*/ 	.word	0x0000a820


	//   ....[25]....
        /*0290*/ 	.word	0x0000a860


	//   ....[26]....
        /*0294*/ 	.word	0x0000a8d0


	//   ....[27]....
        /*0298*/ 	.word	0x0000a930


	//   ....[28]....
        /*029c*/ 	.word	0x0000a970


	//   ....[29]....
        /*02a0*/ 	.word	0x0000aaf0


	//   ....[30]....
        /*02a4*/ 	.word	0x0000ab50


	//   ....[31]....
        /*02a8*/ 	.word	0x0000ab90


	//   ....[32]....
        /*02ac*/ 	.word	0x0000abd0


	//   ....[33]....
        /*02b0*/ 	.word	0x0000ac00


	//   ....[34]....
        /*02b4*/ 	.word	0x0000ac30


	//   ....[35]....
        /*02b8*/ 	.word	0x0000acb0


	//   ....[36]....
        /*02bc*/ 	.word	0x0000ace0


	//   ....[37]....
        /*02c0*/ 	.word	0x0000ad60


	//   ....[38]....
        /*02c4*/ 	.word	0x0000df00


	//   ....[39]....
        /*02c8*/ 	.word	0x0000df10


	//   ....[40]....
        /*02cc*/ 	.word	0x0000e000


	//   ....[41]....
        /*02d0*/ 	.word	0x0000e060


	//   ....[42]....
        /*02d4*/ 	.word	0x0000e0a0


	//   ....[43]....
        /*02d8*/ 	.word	0x0000e0e0


	//   ....[44]....
        /*02dc*/ 	.word	0x0000e110


	//   ....[45]....
        /*02e0*/ 	.word	0x0000e140


	//   ....[46]....
        /*02e4*/ 	.word	0x0000e2b0


	//   ....[47]....
        /*02e8*/ 	.word	0x0000e310


	//   ....[48]....
        /*02ec*/ 	.word	0x0000e350


	//   ....[49]....
        /*02f0*/ 	.word	0x0000e390


	//   ....[50]....
        /*02f4*/ 	.word	0x0000e3c0


	//   ....[51]....
        /*02f8*/ 	.word	0x0000e3f0


	//   ....[52]....
        /*02fc*/ 	.word	0x0000e4b0


	//   ....[53]....
        /*0300*/ 	.word	0x0000e4d0


	//   ....[54]....
        /*0304*/ 	.word	0x0000e540


	//   ....[55]....
        /*0308*/ 	.word	0x0000e970


	//   ....[56]....
        /*030c*/ 	.word	0x0000ee50


	//   ....[57]....
        /*0310*/ 	.word	0x0000f240


	//   ....[58]....
        /*0314*/ 	.word	0x0000f2d0


	//   ....[59]....
        /*0318*/ 	.word	0x0000f370


	//   ....[60]....
        /*031c*/ 	.word	0x0000f420


	//   ....[61]....
        /*0320*/ 	.word	0x0000f4a0


	//   ....[62]....
        /*0324*/ 	.word	0x0000f520


	//   ....[63]....
        /*0328*/ 	.word	0x0000f5a0


	//   ....[64]....
        /*032c*/ 	.word	0x0000f620


	//   ....[65]....
        /*0330*/ 	.word	0x0000f6b0


	//   ....[66]....
        /*0334*/ 	.word	0x0000f760


	//   ....[67]....
        /*0338*/ 	.word	0x0000f7e0


	//   ....[68]....
        /*033c*/ 	.word	0x0000f860


	//   ....[69]....
        /*0340*/ 	.word	0x0000f8e0


	//   ....[70]....
        /*0344*/ 	.word	0x0000f960


	//   ....[71]....
        /*0348*/ 	.word	0x0000f9d0


	//   ....[72]....
        /*034c*/ 	.word	0x0000fa70


	//   ....[73]....
        /*0350*/ 	.word	0x0000fb00


	//   ....[74]....
        /*0354*/ 	.word	0x0000fc20


	//----- nvinfo : EIATTR_REG_RECONFIG
	.align		4
.L_1259:
        /*0358*/ 	.byte	0x01, 0x54
	.zero		2


	//----- nvinfo : EIATTR_SYSCALL_OFFSETS
	.align		4
        /*035c*/ 	.byte	0x04, 0x46
        /*035e*/ 	.short	(.L_1261 - .L_1260)


	//   ....[0]....
.L_1260:
        /*0360*/ 	.word	0x000014e0


	//   ....[1]....
        /*0364*/ 	.word	0x0000b660


	//   ....[2]....
        /*0368*/ 	.word	0x0000b790


	//   ....[3]....
        /*036c*/ 	.word	0x0000b890


	//----- nvinfo : EIATTR_MBARRIER_INSTR_OFFSETS
	.align		4
.L_1261:
        /*0370*/ 	.byte	0x04, 0x39
        /*0372*/ 	.short	(.L_1263 - .L_1262)


	//   ....[0]....
.L_1262:
        /*0374*/ 	.word	0x00000280
        /*0378*/ 	.word	0x000000ff
        /*037c*/ 	.word	0x00031c00
        /*0380*/ 	.short	0x0100
        /*0382*/ 	.byte	0x08
	.zero		1


	//   ....[1]....
        /*0384*/ 	.word	0x00000290
        /*0388*/ 	.word	0x000000ff
        /*038c*/ 	.word	0x00031c20
        /*0390*/ 	.short	0x0100
        /*0392*/ 	.byte	0x08
	.zero		1


	//   ....[2]....
        /*0394*/ 	.word	0x00000380
        /*0398*/ 	.word	0x000000ff
        /*039c*/ 	.word	0x00031c30
        /*03a0*/ 	.short	0x0100
        /*03a2*/ 	.byte	0x08
	.zero		1


	//   ....[3]....
        /*03a4*/ 	.word	0x00000390
        /*03a8*/ 	.word	0x000000ff
        /*03ac*/ 	.word	0x00031c40
        /*03b0*/ 	.short	0x0100
        /*03b2*/ 	.byte	0x08
	.zero		1


	//   ....[4]....
        /*03b4*/ 	.word	0x000003a0
        /*03b8*/ 	.word	0x000000ff
        /*03bc*/ 	.word	0x00031c38
        /*03c0*/ 	.short	0x0100
        /*03c2*/ 	.byte	0x08
	.zero		1


	//   ....[5]....
        /*03c4*/ 	.word	0x000003b0
        /*03c8*/ 	.word	0x000000ff
        /*03cc*/ 	.word	0x00031c48
        /*03d0*/ 	.short	0x0100
        /*03d2*/ 	.byte	0x08
	.zero		1


	//   ....[6]....
        /*03d4*/ 	.word	0x000004e0
        /*03d8*/ 	.word	0x000000ff
        /*03dc*/ 	.word	0x00031c50
        /*03e0*/ 	.short	0x0100
        /*03e2*/ 	.byte	0x08
	.zero		1


	//   ....[7]....
        /*03e4*/ 	.word	0x000004f0
        /*03e8*/ 	.word	0x000000ff
        /*03ec*/ 	.word	0x00031c60
        /*03f0*/ 	.short	0x0100
        /*03f2*/ 	.byte	0x08
	.zero		1


	//   ....[8]....
        /*03f4*/ 	.word	0x00000500
        /*03f8*/ 	.word	0x000000ff
        /*03fc*/ 	.word	0x00031c58
        /*0400*/ 	.short	0x0100
        /*0402*/ 	.byte	0x08
	.zero		1


	//   ....[9]....
        /*0404*/ 	.word	0x00000510
        /*0408*/ 	.word	0x000000ff
        /*040c*/ 	.word	0x00031c68
        /*0410*/ 	.short	0x0100
        /*0412*/ 	.byte	0x08
	.zero		1


	//   ....[10]....
        /*0414*/ 	.word	0x00000600
        /*0418*/ 	.word	0x000000ff
        /*041c*/ 	.word	0x00031c70
        /*0420*/ 	.short	0x0100
        /*0422*/ 	.byte	0x06
	.zero		1


	//   ....[11]....
        /*0424*/ 	.word	0x00000610
        /*0428*/ 	.word	0x000000ff
        /*042c*/ 	.word	0x00031c80
        /*0430*/ 	.short	0x0100
        /*0432*/ 	.byte	0x06
	.zero		1


	//   ....[12]....
        /*0434*/ 	.word	0x00000620
        /*0438*/ 	.word	0x000000ff
        /*043c*/ 	.word	0x00031c78
        /*0440*/ 	.short	0x0100
        /*0442*/ 	.byte	0x06
	.zero		1


	//   ....[13]....
        /*0444*/ 	.word	0x00000630
        /*0448*/ 	.word	0x000000ff
        /*044c*/ 	.word	0x00031c88
        /*0450*/ 	.short	0x0100
        /*0452*/ 	.byte	0x06
	.zero		1


	//   ....[14]....
        /*0454*/ 	.word	0x00000760
        /*0458*/ 	.word	0x000000ff
        /*045c*/ 	.word	0x00031c90
        /*0460*/ 	.short	0x0100
        /*0462*/ 	.byte	0x08
	.zero		1


	//   ....[15]....
        /*0464*/ 	.word	0x00000770
        /*0468*/ 	.word	0x000000ff
        /*046c*/ 	.word	0x00031ca0
        /*0470*/ 	.short	0x0100
        /*0472*/ 	.byte	0x08
	.zero		1


	//   ....[16]....
        /*0474*/ 	.word	0x00000780
        /*0478*/ 	.word	0x000000ff
        /*047c*/ 	.word	0x00031c98
        /*0480*/ 	.short	0x0100
        /*0482*/ 	.byte	0x08
	.zero		1


	//   ....[17]....
        /*0484*/ 	.word	0x00000790
        /*0488*/ 	.word	0x000000ff
        /*048c*/ 	.word	0x00031ca8
        /*0490*/ 	.short	0x0100
        /*0492*/ 	.byte	0x08
	.zero		1


	//   ....[18]....
        /*0494*/ 	.word	0x000008c0
        /*0498*/ 	.word	0x000000ff
        /*049c*/ 	.word	0x00031cb0
        /*04a0*/ 	.short	0x0100
        /*04a2*/ 	.byte	0x08
	.zero		1


	//   ....[19]....
        /*04a4*/ 	.word	0x000008d0
        /*04a8*/ 	.word	0x000000ff
        /*04ac*/ 	.word	0x00031cc0
        /*04b0*/ 	.short	0x0100
        /*04b2*/ 	.byte	0x08
	.zero		1


	//   ....[20]....
        /*04b4*/ 	.word	0x000008e0
        /*04b8*/ 	.word	0x000000ff
        /*04bc*/ 	.word	0x00031cb8
        /*04c0*/ 	.short	0x0100
        /*04c2*/ 	.byte	0x08
	.zero		1


	//   ....[21]....
        /*04c4*/ 	.word	0x000008f0
        /*04c8*/ 	.word	0x000000ff
        /*04cc*/ 	.word	0x00031cc8
        /*04d0*/ 	.short	0x0100
        /*04d2*/ 	.byte	0x08
	.zero		1


	//   ....[22]....
        /*04d4*/ 	.word	0x00001540
        /*04d8*/ 	.word	0x000000ff
        /*04dc*/ 	.word	0x00031c00
        /*04e0*/ 	.short	0x010a
        /*04e2*/ 	.byte	0x24
	.zero		1


	//   ....[23]....
        /*04e4*/ 	.word	0x000015b0
        /*04e8*/ 	.word	0x00000004
        /*04ec*/ 	.word	0x00031c30
        /*04f0*/ 	.short	0x010a
        /*04f2*/ 	.byte	0x3f
	.zero		1


	//   ....[24]....
        /*04f4*/ 	.word	0x00001620
        /*04f8*/ 	.word	0x00000004
        /*04fc*/ 	.word	0x00031c30
        /*0500*/ 	.short	0x010a
        /*0502*/ 	.byte	0x3f
	.zero		1


	//   ....[25]....
        /*0504*/ 	.word	0x000035c0
        /*0508*/ 	.word	0x00000004
        /*050c*/ 	.word	0x00000000
        /*0510*/ 	.short	0x0101
        /*0512*/ 	.byte	0x3f
	.zero		1


	//   ....[26]....
        /*0514*/ 	.word	0x00004ed0
        /*0518*/ 	.word	0x000000ff
        /*051c*/ 	.word	0x00031c30
        /*0520*/ 	.short	0x010a
        /*0522*/ 	.byte	0x06
	.zero		1


	//   ....[27]....
        /*0524*/ 	.word	0x00004f10
        /*0528*/ 	.word	0x000000ff
        /*052c*/ 	.word	0x00031c30
        /*0530*/ 	.short	0x010a
        /*0532*/ 	.byte	0x06
	.zero		1


	//   ....[28]....
        /*0534*/ 	.word	0x000065c0
        /*0538*/ 	.word	0x000000ff
        /*053c*/ 	.word	0x00031c50
        /*0540*/ 	.short	0x010a
        /*0542*/ 	.byte	0x06
	.zero		1


	//   ....[29]....
        /*0544*/ 	.word	0x00006600
        /*0548*/ 	.word	0x000000ff
        /*054c*/ 	.word	0x00031c50
        /*0550*/ 	.short	0x010a
        /*0552*/ 	.byte	0x06
	.zero		1


	//   ....[30]....
        /*0554*/ 	.word	0x00007870
        /*0558*/ 	.word	0x0000000a
        /*055c*/ 	.word	0x00000000
        /*0560*/ 	.short	0x0101
        /*0562*/ 	.byte	0x3f
	.zero		1


	//   ....[31]....
        /*0564*/ 	.word	0x000079c0
        /*0568*/ 	.word	0x00000008
        /*056c*/ 	.word	0x00000000
        /*0570*/ 	.short	0x0101
        /*0572*/ 	.byte	0x3f
	.zero		1


	//   ....[32]....
        /*0574*/ 	.word	0x00008580
        /*0578*/ 	.word	0x000000ff
        /*057c*/ 	.word	0x00031c50
        /*0580*/ 	.short	0x010a
        /*0582*/ 	.byte	0x09
	.zero		1


	//   ....[33]....
        /*0584*/ 	.word	0x000085c0
        /*0588*/ 	.word	0x000000ff
        /*058c*/ 	.word	0x00031c50
        /*0590*/ 	.short	0x010a
        /*0592*/ 	.byte	0x09
	.zero		1


	//   ....[34]....
        /*0594*/ 	.word	0x00008c50
        /*0598*/ 	.word	0x00000004
        /*059c*/ 	.word	0x00000000
        /*05a0*/ 	.short	0x0101
        /*05a2*/ 	.byte	0x3f
	.zero		1


	//   ....[35]....
        /*05a4*/ 	.word	0x00009b50
        /*05a8*/ 	.word	0x000000ff
        /*05ac*/ 	.word	0x00000000
        /*05b0*/ 	.short	0x0101
        /*05b2*/ 	.byte	0x04
	.zero		1


	//   ....[36]....
        /*05b4*/ 	.word	0x0000bef0
        /*05b8*/ 	.word	0x00000005
        /*05bc*/ 	.word	0x00031c40
        /*05c0*/ 	.short	0x010a
        /*05c2*/ 	.byte	0x3f
	.zero		1


	//   ....[37]....
        /*05c4*/ 	.word	0x0000c400
        /*05c8*/ 	.word	0x0000001a
        /*05cc*/ 	.word	0x00031c20
        /*05d0*/ 	.short	0x010a
        /*05d2*/ 	.byte	0x3f
	.zero		1


	//   ....[38]....
        /*05d4*/ 	.word	0x0000c6f0
        /*05d8*/ 	.word	0x00000003
        /*05dc*/ 	.word	0x00031c40
        /*05e0*/ 	.short	0x010a
        /*05e2*/ 	.byte	0x3f
	.zero		1


	//   ....[39]....
        /*05e4*/ 	.word	0x0000c970
        /*05e8*/ 	.word	0x00000002
        /*05ec*/ 	.word	0x00000060
        /*05f0*/ 	.short	0x010a
        /*05f2*/ 	.byte	0x3f
	.zero		1


	//   ....[40]....
        /*05f4*/ 	.word	0x0000ce80
        /*05f8*/ 	.word	0x00000003
        /*05fc*/ 	.word	0x00031c40
        /*0600*/ 	.short	0x010a
        /*0602*/ 	.byte	0x3f
	.zero		1


	//   ....[41]....
        /*0604*/ 	.word	0x0000d100
        /*0608*/ 	.word	0x00000003
        /*060c*/ 	.word	0x00000060
        /*0610*/ 	.short	0x010a
        /*0612*/ 	.byte	0x3f
	.zero		1


	//   ....[42]....
        /*0614*/ 	.word	0x0000d570
        /*0618*/ 	.word	0x00000002
        /*061c*/ 	.word	0x00031c40
        /*0620*/ 	.short	0x010a
        /*0622*/ 	.byte	0x3f
	.zero		1


	//   ....[43]....
        /*0624*/ 	.word	0x0000d810
        /*0628*/ 	.word	0x00000002
        /*062c*/ 	.word	0x00000060
        /*0630*/ 	.short	0x010a
        /*0632*/ 	.byte	0x3f
	.zero		1


	//   ....[44]....
        /*0634*/ 	.word	0x0000dc00
        /*0638*/ 	.word	0x00000003
        /*063c*/ 	.word	0x00031c60
        /*0640*/ 	.short	0x010a
        /*0642*/ 	.byte	0x3f
	.zero		1


	//   ....[45]....
        /*0644*/ 	.word	0x0000e8f0
        /*0648*/ 	.word	0x00000009
        /*064c*/ 	.word	0x00031c20
        /*0650*/ 	.short	0x010a
        /*0652*/ 	.byte	0x3f
	.zero		1


	//   ....[46]....
        /*0654*/ 	.word	0x0000ea90
        /*0658*/ 	.word	0x00000007
        /*065c*/ 	.word	0x00000000
        /*0660*/ 	.short	0x010a
        /*0662*/ 	.byte	0x3f
	.zero		1


	//   ....[47]....
        /*0664*/ 	.word	0x0000eb00
        /*0668*/ 	.word	0x00000003
        /*066c*/ 	.word	0x00000000
        /*0670*/ 	.short	0x010a
        /*0672*/ 	.byte	0x3f
	.zero		1


	//   ....[48]....
        /*0674*/ 	.word	0x0000eb60
        /*0678*/ 	.word	0x00000005
        /*067c*/ 	.word	0x00000000
        /*0680*/ 	.short	0x010a
        /*0682*/ 	.byte	0x3f
	.zero		1


	//   ....[49]....
        /*0684*/ 	.word	0x0000eb90
        /*0688*/ 	.word	0x00000003
        /*068c*/ 	.word	0x00000000
        /*0690*/ 	.short	0x010a
        /*0692*/ 	.byte	0x3f
	.zero		1


	//   ....[50]....
        /*0694*/ 	.word	0x0000ec00
        /*0698*/ 	.word	0x00000003
        /*069c*/ 	.word	0x00031c00
        /*06a0*/ 	.short	0x010a
        /*06a2*/ 	.byte	0x3f
	.zero		1


	//   ....[51]....
        /*06a4*/ 	.word	0x0000ec50
        /*06a8*/ 	.word	0x00000004
        /*06ac*/ 	.word	0x00031c30
        /*06b0*/ 	.short	0x010a
        /*06b2*/ 	.byte	0x3f
	.zero		1


	//   ....[52]....
        /*06b4*/ 	.word	0x0000ecb0
        /*06b8*/ 	.word	0x00000003
        /*06bc*/ 	.word	0x00031c30
        /*06c0*/ 	.short	0x010a
        /*06c2*/ 	.byte	0x3f
	.zero		1


	//   ....[53]....
        /*06c4*/ 	.word	0x0000ed10
        /*06c8*/ 	.word	0x00000003
        /*06cc*/ 	.word	0x00031c50
        /*06d0*/ 	.short	0x010a
        /*06d2*/ 	.byte	0x3f
	.zero		1


	//   ....[54]....
        /*06d4*/ 	.word	0x0000ed70
        /*06d8*/ 	.word	0x00000005
        /*06dc*/ 	.word	0x00031c50
        /*06e0*/ 	.short	0x010a
        /*06e2*/ 	.byte	0x3f
	.zero		1


	//   ....[55]....
        /*06e4*/ 	.word	0x0000ef10
        /*06e8*/ 	.word	0x00000005
        /*06ec*/ 	.word	0x00031c40
        /*06f0*/ 	.short	0x010a
        /*06f2*/ 	.byte	0x3f
	.zero		1


	//   ....[56]....
        /*06f4*/ 	.word	0x0000ef60
        /*06f8*/ 	.word	0x0000001a
        /*06fc*/ 	.word	0x00031c20
        /*0700*/ 	.short	0x010a
        /*0702*/ 	.byte	0x3f
	.zero		1


	//   ....[57]....
        /*0704*/ 	.word	0x0000efb0
        /*0708*/ 	.word	0x00000003
        /*070c*/ 	.word	0x00031c40
        /*0710*/ 	.short	0x010a
        /*0712*/ 	.byte	0x3f
	.zero		1


	//   ....[58]....
        /*0714*/ 	.word	0x0000f000
        /*0718*/ 	.word	0x00000002
        /*071c*/ 	.word	0x00000060
        /*0720*/ 	.short	0x010a
        /*0722*/ 	.byte	0x3f
	.zero		1


	//   ....[59]....
        /*0724*/ 	.word	0x0000f050
        /*0728*/ 	.word	0x00000003
        /*072c*/ 	.word	0x00031c40
        /*0730*/ 	.short	0x010a
        /*0732*/ 	.byte	0x3f
	.zero		1


	//   ....[60]....
        /*0734*/ 	.word	0x0000f0a0
        /*0738*/ 	.word	0x00000003
        /*073c*/ 	.word	0x00000060
        /*0740*/ 	.short	0x010a
        /*0742*/ 	.byte	0x3f
	.zero		1


	//   ....[61]....
        /*0744*/ 	.word	0x0000f0f0
        /*0748*/ 	.word	0x00000002
        /*074c*/ 	.word	0x00031c40
        /*0750*/ 	.short	0x010a
        /*0752*/ 	.byte	0x3f
	.zero		1


	//   ....[62]....
        /*0754*/ 	.word	0x0000f140
        /*0758*/ 	.word	0x00000002
        /*075c*/ 	.word	0x00000060
        /*0760*/ 	.short	0x010a
        /*0762*/ 	.byte	0x3f
	.zero		1


	//   ....[63]....
        /*0764*/ 	.word	0x0000f190
        /*0768*/ 	.word	0x00000003
        /*076c*/ 	.word	0x00031c60
        /*0770*/ 	.short	0x010a
        /*0772*/ 	.byte	0x3f
	.zero		1


	//   ....[64]....
        /*0774*/ 	.word	0x0000fb40
        /*0778*/ 	.word	0x00000009
        /*077c*/ 	.word	0x00031c20
        /*0780*/ 	.short	0x010a
        /*0782*/ 	.byte	0x3f
	.zero		1


	//   ....[65]....
        /*0784*/ 	.word	0x0000fce0
        /*0788*/ 	.word	0x00000007
        /*078c*/ 	.word	0x00000000
        /*0790*/ 	.short	0x010a
        /*0792*/ 	.byte	0x3f
	.zero		1


	//   ....[66]....
        /*0794*/ 	.word	0x0000fd30
        /*0798*/ 	.word	0x00000003
        /*079c*/ 	.word	0x00000000
        /*07a0*/ 	.short	0x010a
        /*07a2*/ 	.byte	0x3f
	.zero		1


	//   ....[67]....
        /*07a4*/ 	.word	0x0000fd80
        /*07a8*/ 	.word	0x00000005
        /*07ac*/ 	.word	0x00000000
        /*07b0*/ 	.short	0x010a
        /*07b2*/ 	.byte	0x3f
	.zero		1


	//----- nvinfo : EIATTR_NUM_MBARRIERS
	.align		4
.L_1263:
        /*07b4*/ 	.byte	0x03, 0x38
        /*07b6*/ 	.short	0x0016


	//----- nvinfo : EIATTR_EXIT_INSTR_OFFSETS
	.align		4
        /*07b8*/ 	.byte	0x04, 0x1c
        /*07ba*/ 	.short	(.L_1265 - .L_1264)


	//   ....[0]....
.L_1264:
        /*07bc*/ 	.word	0x00000aa0


	//   ....[1]....
        /*07c0*/ 	.word	0x0000a630


	//   ....[2]....
        /*07c4*/ 	.word	0x0000a690


	//   ....[3]....
        /*07c8*/ 	.word	0x0000ebe0


	//----- nvinfo : EIATTR_MAX_THREADS
	.align		4
.L_1265:
        /*07cc*/ 	.byte	0x04, 0x05
        /*07ce*/ 	.short	(.L_1267 - .L_1266)
.L_1266:
        /*07d0*/ 	.word	0x00000200
        /*07d4*/ 	.word	0x00000001
        /*07d8*/ 	.word	0x00000001


	//----- nvinfo : EIATTR_CRS_STACK_SIZE
	.align		4
.L_1267:
        /*07dc*/ 	.byte	0x04, 0x1e
        /*07de*/ 	.short	(.L_1269 - .L_1268)
.L_1268:
        /*07e0*/ 	.word	0x00000000


	//----- nvinfo : EIATTR_CBANK_PARAM_SIZE
	.align		4
.L_1269:
        /*07e4*/ 	.byte	0x03, 0x19
        /*07e6*/ 	.short	0x0a70


	//----- nvinfo : EIATTR_PARAM_CBANK
	.align		4
        /*07e8*/ 	.byte	0x04, 0x0a
        /*07ea*/ 	.short	(.L_1271 - .L_1270)
	.align		4
.L_1270:
        /*07ec*/ 	.word	index@(.nv.constant0._ZN7cutlass13device_kernelIN5flash11enable_sm90INS1_16FlashAttnFwdSm90INS1_25CollectiveMainloopFwdSm90ILi2EN4cute5tupleIJNS5_1CILi1EEES8_S8_EEENS6_IJNS7_ILi192EEENS7_ILi144EEENS7_ILi96EEEEEELi96ENS_10bfloat16_tEfNS_4arch4Sm90ELb0ELb0ELb0ELb1ELb0ELb0ELb0ELb0ELb1ELb0ELb0ELb0EEENS1_21CollectiveEpilogueFwdINS6_IJSA_SC_SB_EEES9_SE_SG_Li384ELb1ELb0ELb0ELb0EEENS1_36VarlenDynamicPersistentTileSchedulerILi192ELi144ELi384ELi32ELb0ELb0ELb1ELb0ELb1ELb1EEEEEEEEEvNT_6ParamsE)
        /*07f0*/ 	.short	0x0210
        /*07f2*/ 	.short	0x0a70


	//----- nvinfo : EIATTR_SW_WAR
	.align		4
.L_1271:
        /*07f4*/ 	.byte	0x04, 0x36
        /*07f6*/ 	.short	(.L_1273 - .L_1272)
.L_1272:
        /*07f8*/ 	.word	0x00000008
.L_1273:


//--------------------- .nv.info._ZN7cutlass13device_kernelIN5flash11enable_sm90INS1_16FlashAttnFwdSm90INS1_25CollectiveMainloopFwdSm90ILi2EN4cute5tupleIJNS5_1CILi1EEES8_S8_EEENS6_IJNS7_ILi192EEENS7_ILi144EEENS7_ILi96EEEEEELi96ENS_10bfloat16_tEfNS_4arch4Sm90ELb0ELb0ELb0ELb1ELb0ELb1ELb0ELb0ELb1ELb0ELb0ELb0EEENS1_21CollectiveEpilogueFwdINS6_IJSA_SC_SB_EEES9_SE_SG_Li384ELb1ELb0ELb0ELb0EEENS1_36VarlenDynamicPersistentTileSchedulerILi192ELi144ELi384ELi32ELb0ELb0ELb1ELb0ELb1ELb1EEEEEEEEEvNT_6ParamsE --------------------------
	.section	.nv.info._ZN7cutlass13device_kernelIN5flash11enable_sm90INS1_16FlashAttnFwdSm90INS1_25CollectiveMainloopFwdSm90ILi2EN4cute5tupleIJNS5_1CILi1EEES8_S8_EEENS6_IJNS7_ILi192EEENS7_ILi144EEENS7_ILi96EEEEEELi96ENS_10bfloat16_tEfNS_4arch4Sm90ELb0ELb0ELb0ELb1ELb0ELb1ELb0ELb0ELb1ELb0ELb0ELb0EEENS1_21CollectiveEpilogueFwdINS6_IJSA_SC_SB_EEES9_SE_SG_Li384ELb1ELb0ELb0ELb0EEENS1_36VarlenDynamicPersistentTileSchedulerILi192ELi144ELi384ELi32ELb0ELb0ELb1ELb0ELb1ELb1EEEEEEEEEvNT_6ParamsE,"",@"SHT_CUDA_INFO"
	.sectionflags	@""
	.align	4


	//----- nvinfo : EIATTR_CUDA_API_VERSION
	.align		4
        /*0000*/ 	.byte	0x04, 0x37
        /*0002*/ 	.short	(.L_1275 - .L_1274)
.L_1274:
        /*0004*/ 	.word	0x00000082


	//----- nvinfo : EIATTR_KPARAM_INFO
	.align		4
.L_1275:
        /*0008*/ 	.byte	0x04, 0x17
        /*000a*/ 	.short	(.L_1277 - .L_1276)
.L_1276:
        /*000c*/ 	.word	0x00000000
        /*0010*/ 	.short	0x0000
        /*0012*/ 	.short	0x0070
        /*0014*/ 	.byte	0x00, 0xf0, 0x01, 0x28


	//----- nvinfo : EIATTR_SPARSE_MMA_MASK
	.align		4
.L_1277:
        /*0018*/ 	.byte	0x03, 0x50
        /*001a*/ 	.short	0x0000


	//----- nvinfo : EIATTR_MAXREG_COUNT
	.align		4
        /*001c*/ 	.byte	0x03, 0x1b
        /*001e*/ 	.short	0x0080


	//----- nvinfo : EIATTR_NUM_BARRIERS
	.align		4
        /*0020*/ 	.byte	0x02, 0x4c
        /*0022*/ 	.byte	0x10
	.zero		1


	//----- nvinfo : EIATTR_EXTERNS
	.align		4
        /*0024*/ 	.byte	0x04, 0x0f
        /*0026*/ 	.short	(.L_1279 - .L_1278)


	//   ....[0]....
	.align		4
.L_1278:
        /*0028*/ 	.word	index@(__assertfail)


	//----- nvinfo : EIATTR_ANNOTATIONS
	.align		4
.L_1279:
        /*002c*/ 	.byte	0x04, 0x55
        /*002e*/ 	.short	(.L_1281 - .L_1280)


	//   ....[0]....
.L_1280:
        /* <DEDUP_REMOVED lines=84> */


	//----- nvinfo : EIATTR_MERCURY_ISA_VERSION
	.align		4
.L_1281:
        /*0560*/ 	.byte	0x03, 0x5f
        /*0562*/ 	.short	0x0101


	//----- nvinfo : EIATTR_UNUSED_LOAD_BYTE_OFFSET
	.align		4
        /*0564*/ 	.byte	0x04, 0x44
        /*0566*/ 	.short	(.L_1283 - .L_1282)


	//   ....[0]....
.L_1282:
        /*0568*/ 	.word	0x00000b30
        /*056c*/ 	.word	0x0000fff0


	//   ....[1]....
        /*0570*/ 	.word	0x000147c0
        /*0574*/ 	.word	0x0000fff0


	//----- nvinfo : EIATTR_INT_WARP_WIDE_INSTR_OFFSETS
	.align		4
.L_1283:
        /*0578*/ 	.byte	0x04, 0x31
        /*057a*/ 	.short	(.L_1285 - .L_1284)


	//   ....[0]....
.L_1284:
        /*057c*/ 	.word	0x000001c0


	//   ....[1]....
        /*0580*/ 	.word	0x00000200


	//   ....[2]....
        /*0584*/ 	.word	0x00000270


	//   ....[3]....
        /*0588*/ 	.word	0x00017d60


	//   ....[4]....
        /*058c*/ 	.word	0x00017df0


	//   ....[5]....
        /*0590*/ 	.word	0x00018230


	//   ....[6]....
        /*0594*/ 	.word	0x00018260


	//   ....[7]....
        /*0598*/ 	.word	0x00018450


	//   ....[8]....
        /*059c*/ 	.word	0x00018520


	//   ....[9]....
        /*05a0*/ 	.word	0x0001a580


	//   ....[10]....
        /*05a4*/ 	.word	0x0001a610


	//----- nvinfo : EIATTR_COOP_GROUP_MASK_REGIDS
	.align		4
.L_1285:
        /*05a8*/ 	.byte	0x04, 0x29
        /*05aa*/ 	.short	(.L_1287 - .L_1286)


	//   ....[0]....
.L_1286:
        /*05ac*/ 	.word	0xffffffff


	//   ....[1]....
        /*05b0*/ 	.word	0xffffffff


	//   ....[2]....
        /*05b4*/ 	.word	0xffffffff


	//   ....[3]....
        /*05b8*/ 	.word	0xffffffff


	//   ....[4]....
        /*05bc*/ 	.word	0xffffffff


	//   ....[5]....
        /*05c0*/ 	.word	0xffffffff


	//   ....[6]....
        /*05c4*/ 	.word	0xffffffff


	//   ....[7]....
        /*05c8*/ 	.word	0xffffffff


	//   ....[8]....
        /*05cc*/ 	.word	0xffffffff


	//   ....[9]....
        /*05d0*/ 	.word	0xffffffff


	//   ....[10]....
        /*05d4*/ 	.word	0xffffffff


	//   ....[11]....
        /*05d8*/ 	.word	0xffffffff


	//   ....[12]....
        /*05dc*/ 	.word	0xffffffff


	//   ....[13]....
        /*05e0*/ 	.word	0xffffffff


	//   ....[14]....
        /*05e4*/ 	.word	0xffffffff


	//   ....[15]....
        /*05e8*/ 	.word	0xffffffff


	//   ....[16]....
        /*05ec*/ 	.word	0xffffffff


	//   ....[17]....
        /*05f0*/ 	.word	0xffffffff


	//   ....[18]....
        /*05f4*/ 	.word	0xffffffff


	//   ....[19]....
        /*05f8*/ 	.word	0xffffffff


	//   ....[20]....
        /*05fc*/ 	.word	0xffffffff


	//   ....[21]....
        /*0600*/ 	.word	0xffffffff


	//   ....[22]....
        /*0604*/ 	.word	0xffffffff


	//   ....[23]....
        /*0608*/ 	.word	0xffffffff


	//   ....[24]....
        /*060c*/ 	.word	0xffffffff


	//   ....[25]....
        /*0610*/ 	.word	0xffffffff


	//   ....[26]....
        /*0614*/ 	.word	0xffffffff


	//   ....[27]....
        /*0618*/ 	.word	0xffffffff


	//   ....[28]....
        /*061c*/ 	.word	0xffffffff


	//   ....[29]....
        /*0620*/ 	.word	0xffffffff


	//   ....[30]....
        /*0624*/ 	.word	0xffffffff


	//   ....[31]....
        /*0628*/ 	.word	0xffffffff


	//   ....[32]....
        /*062c*/ 	.word	0xffffffff


	//   ....[33]....
        /*0630*/ 	.word	0xffffffff


	//   ....[34]....
        /*0634*/ 	.word	0xffffffff


	//   ....[35]....
        /*0638*/ 	.word	0xffffffff


	//   ....[36]....
        /*063c*/ 	.word	0xffffffff


	//   ....[37]....
        /*0640*/ 	.word	0xffffffff


	//   ....[38]....
        /*0644*/ 	.word	0xffffffff


	//   ....[39]....
        /*0648*/ 	.word	0xffffffff


	//   ....[40]....
        /*064c*/ 	.word	0xffffffff


	//   ....[41]....
        /*0650*/ 	.word	0xffffffff


	//   ....[42]....
        /*0654*/ 	.word	0xffffffff


	//   ....[43]....
        /*0658*/ 	.word	0xffffffff


	//   ....[44]....
        /*065c*/ 	.word	0xffffffff


	//   ....[45]....
        /*0660*/ 	.word	0xffffffff


	//   ....[46]....
        /*0664*/ 	.word	0xffffffff


	//   ....[47]....
        /*0668*/ 	.word	0xffffffff


	//   ....[48]....
        /*066c*/ 	.word	0xffffffff


	//   ....[49]....
        /*0670*/ 	.word	0xffffffff


	//   ....[50]....
        /*0674*/ 	.word	0xffffffff


	//   ....[51]....
        /*0678*/ 	.word	0xffffffff


	//   ....[52]....
        /*067c*/ 	.word	0xffffffff


	//   ....[53]....
        /*0680*/ 	.word	0xffffffff


	//   ....[54]....
        /*0684*/ 	.word	0xffffffff


	//   ....[55]....
        /*0688*/ 	.word	0xffffffff


	//   ....[56]....
        /*068c*/ 	.word	0x0500000f


	//   ....[57]....
        /*0690*/ 	.word	0x0500000f


	//   ....[58]....
        /*0694*/ 	.word	0x0500000f


	//   ....[59]....
        /*0698*/ 	.word	0x0500000f


	//   ....[60]....
        /*069c*/ 	.word	0x0500000f


	//   ....[61]....
        /*06a0*/ 	.word	0x0500000f


	//   ....[62]....
        /*06a4*/ 	.word	0x0500000f


	//   ....[63]....
        /*06a8*/ 	.word	0x0500000f


	//   ....[64]....
        /*06ac*/ 	.word	0x0500000f


	//   ....[65]....
        /*06b0*/ 	.word	0x0500000f


	//   ....[66]....
        /*06b4*/ 	.word	0x0500000f


	//   ....[67]....
        /*06b8*/ 	.word	0x0500000f


	//   ....[68]....
        /*06bc*/ 	.word	0x0500000f


	//   ....[69]....
        /*06c0*/ 	.word	0x0500000f


	//   ....[70]....
        /*06c4*/ 	.word	0x0500000f


	//   ....[71]....
        /*06c8*/ 	.word	0x0500000f


	//   ....[72]....
        /*06cc*/ 	.word	0x0500000f


	//   ....[73]....
        /*06d0*/ 	.word	0x0500000f


	//   ....[74]....
        /*06d4*/ 	.word	0x0500000f


	//   ....[75]....
        /*06d8*/ 	.word	0x0500000f


	//   ....[76]....
        /*06dc*/ 	.word	0x0500000f


	//   ....[77]....
        /*06e0*/ 	.word	0x0500000f


	//   ....[78]....
        /*06e4*/ 	.word	0x0500000f


	//   ....[79]....
        /*06e8*/ 	.word	0x0500000f


	//   ....[80]....
        /*06ec*/ 	.word	0x0500000f


	//   ....[81]....
        /*06f0*/ 	.word	0x0500000f


	//   ....[82]....
        /*06f4*/ 	.word	0x0500000f


	//   ....[83]....
        /*06f8*/ 	.word	0x0500000f


	//   ....[84]....
        /*06fc*/ 	.word	0x0500000f


	//----- nvinfo : EIATTR_COOP_GROUP_INSTR_OFFSETS
	.align		4
.L_1287:
        /*0700*/ 	.byte	0x04, 0x28
        /*0702*/ 	.short	(.L_1289 - .L_1288)


	//   ....[0]....
.L_1288:
        /*0704*/ 	.word	0x00000070


	//   ....[1]....
        /*0708*/ 	.word	0x000001d0


	//   ....[2]....
        /*070c*/ 	.word	0x00000220


	//   ....[3]....
        /*0710*/ 	.word	0x00000450


	//   ....[4]....
        /*0714*/ 	.word	0x000005b0


	//   ....[5]....
        /*0718*/ 	.word	0x000006d0


	//   ....[6]....
        /*071c*/ 	.word	0x00000830


	//   ....[7]....
        /*0720*/ 	.word	0x000071c0


	//   ....[8]....
        /*0724*/ 	.word	0x0000da10


	//   ....[9]....
        /*0728*/ 	.word	0x0000da40


	//   ....[10]....
        /*072c*/ 	.word	0x0000dfd0


	//   ....[11]....
        /*0730*/ 	.word	0x0000e040


	//   ....[12]....
        /*0734*/ 	.word	0x0000f100


	//   ....[13]....
        /*0738*/ 	.word	0x00011bb0


	//   ....[14]....
        /*073c*/ 	.word	0x00011bd0


	//   ....[15]....
        /*0740*/ 	.word	0x00012180


	//   ....[16]....
        /*0744*/ 	.word	0x000121a0


	//   ....[17]....
        /*0748*/ 	.word	0x00013a50


	//   ....[18]....
        /*074c*/ 	.word	0x000141b0


	//   ....[19]....
        /*0750*/ 	.word	0x000141e0


	//   ....[20]....
        /*0754*/ 	.word	0x00014220


	//   ....[21]....
        /*0758*/ 	.word	0x00014230


	//   ....[22]....
        /*075c*/ 	.word	0x00016000


	//   ....[23]....
        /*0760*/ 	.word	0x000161a0


	//   ....[24]....
        /*0764*/ 	.word	0x000161d0


	//   ....[25]....
        /*0768*/ 	.word	0x00016200


	//   ....[26]....
        /*076c*/ 	.word	0x00016240


	//   ....[27]....
        /*0770*/ 	.word	0x00016290


	//   ....[28]....
        /*0774*/ 	.word	0x000162f0


	//   ....[29]....
        /*0778*/ 	.word	0x000164b0


	//   ....[30]....
        /*077c*/ 	.word	0x00016510


	//   ....[31]....
        /*0780*/ 	.word	0x00016550


	//   ....[32]....
        /*0784*/ 	.word	0x00016590


	//   ....[33]....
        /*0788*/ 	.word	0x000165c0


	//   ....[34]....
        /*078c*/ 	.word	0x000165f0


	//   ....[35]....
        /*0790*/ 	.word	0x00016670


	//   ....[36]....
        /*0794*/ 	.word	0x000166a0


	//   ....[37]....
        /*0798*/ 	.word	0x00016720


	//   ....[38]....
        /*079c*/ 	.word	0x0001a9d0


	//   ....[39]....
        /*07a0*/ 	.word	0x0001a9e0


	//   ....[40]....
        /*07a4*/ 	.word	0x0001aad0


	//   ....[41]....
        /*07a8*/ 	.word	0x0001ab30


	//   ....[42]....
        /*07ac*/ 	.word	0x0001ab70


	//   ....[43]....
        /*07b0*/ 	.word	0x0001abb0


	//   ....[44]....
        /*07b4*/ 	.word	0x0001abe0


	//   ....[45]....
        /*07b8*/ 	.word	0x0001ac10


	//   ....[46]....
        /*07bc*/ 	.word	0x0001ad80


	//   ....[47]....
        /*07c0*/ 	.word	0x0001ade0


	//   ....[48]....
        /*07c4*/ 	.word	0x0001ae20


	//   ....[49]....
        /*07c8*/ 	.word	0x0001ae60


	//   ....[50]....
        /*07cc*/ 	.word	0x0001ae90


	//   ....[51]....
        /*07d0*/ 	.word	0x0001aec0


	//   ....[52]....
        /*07d4*/ 	.word	0x0001af80


	//   ....[53]....
        /*07d8*/ 	.word	0x0001afa0


	//   ....[54]....
        /*07dc*/ 	.word	0x0001b010


	//   ....[55]....
        /*07e0*/ 	.word	0x0001b440


	//   ....[56]....
        /*07e4*/ 	.word	0x0001b8c0


	//   ....[57]....
        /*07e8*/ 	.word	0x0001b970


	//   ....[58]....
        /*07ec*/ 	.word	0x0001ba10


	//   ....[59]....
        /*07f0*/ 	.word	0x0001bab0


	//   ....[60]....
        /*07f4*/ 	.word	0x0001bb50


	//   ....[61]....
        /*07f8*/ 	.word	0x0001bc40


	//   ....[62]....
        /*07fc*/ 	.word	0x0001bce0


	//   ....[63]....
        /*0800*/ 	.word	0x0001bd80


	//   ....[64]....
        /*0804*/ 	.word	0x0001be20


	//   ....[65]....
        /*0808*/ 	.word	0x0001c080


	//   ....[66]....
        /*080c*/ 	.word	0x0001c360


	//   ....[67]....
        /*0810*/ 	.word	0x0001c750


	//   ....[68]....
        /*0814*/ 	.word	0x0001c7e0


	//   ....[69]....
        /*0818*/ 	.word	0x0001c880


	//   ....[70]....
        /*081c*/ 	.word	0x0001c930


	//   ....[71]....
        /*0820*/ 	.word	0x0001c9b0


	//   ....[72]....
        /*0824*/ 	.word	0x0001ca30


	//   ....[73]....
        /*0828*/ 	.word	0x0001cab0


	//   ....[74]....
        /*082c*/ 	.word	0x0001cb30


	//   ....[75]....
        /*0830*/ 	.word	0x0001cbc0


	//   ....[76]....
        /*0834*/ 	.word	0x0001cc70


	//   ....[77]....
        /*0838*/ 	.word	0x0001ccf0


	//   ....[78]....
        /*083c*/ 	.word	0x0001cd70


	//   ....[79]....
        /*0840*/ 	.word	0x0001cdf0


	//   ....[80]....
        /*0844*/ 	.word	0x0001ce70


	//   ....[81]....
        /*0848*/ 	.word	0x0001cee0


	//   ....[82]....
        /*084c*/ 	.word	0x0001cf80


	//   ....[83]....
        /*0850*/ 	.word	0x0001d010


	//   ....[84]....
        /*0854*/ 	.word	0x0001d130


	//----- nvinfo : EIATTR_REG_RECONFIG
	.align		4
.L_1289:
        /*0858*/ 	.byte	0x01, 0x54
	.zero		2


	//----- nvinfo : EIATTR_SYSCALL_OFFSETS
	.align		4
        /*085c*/ 	.byte	0x04, 0x46
        /*085e*/ 	.short	(.L_1291 - .L_1290)


	//   ....[0]....
.L_1290:
        /*0860*/ 	.word	0x00001bb0


	//   ....[1]....
        /*0864*/ 	.word	0x00001d00


	//   ....[2]....
        /*0868*/ 	.word	0x00007390


	//   ....[3]....
        /*086c*/ 	.word	0x00007850


	//   ....[4]....
        /*0870*/ 	.word	0x00017f70


	//   ....[5]....
        /*0874*/ 	.word	0x000180a0


	//   ....[6]....
        /*0878*/ 	.word	0x000181a0


	//----- nvinfo : EIATTR_MBARRIER_INSTR_OFFSETS
	.align		4
.L_1291:
        /*087c*/ 	.byte	0x04, 0x39
        /*087e*/ 	.short	(.L_1293 - .L_1292)


	//   ....[0]....
.L_1292:
        /*0880*/ 	.word	0x00000300
        /*0884*/ 	.word	0x000000ff
        /*0888*/ 	.word	0x00031c00
        /*088c*/ 	.short	0x0100
        /*088e*/ 	.byte	0x08
	.zero		1


	//   ....[1]....
        /*0890*/ 	.word	0x00000310
        /*0894*/ 	.word	0x000000ff
        /*0898*/ 	.word	0x00031c20
        /*089c*/ 	.short	0x0100
        /*089e*/ 	.byte	0x08
	.zero		1


	//   ....[2]....
        /*08a0*/ 	.word	0x00000400
        /*08a4*/ 	.word	0x000000ff
        /*08a8*/ 	.word	0x00031c30
        /*08ac*/ 	.short	0x0100
        /*08ae*/ 	.byte	0x08
	.zero		1


	//   ....[3]....
        /*08b0*/ 	.word	0x00000410
        /*08b4*/ 	.word	0x000000ff
        /*08b8*/ 	.word	0x00031c40
        /*08bc*/ 	.short	0x0100
        /*08be*/ 	.byte	0x08
	.zero		1


	//   ....[4]....
        /*08c0*/ 	.word	0x00000420
        /*08c4*/ 	.word	0x000000ff
        /*08c8*/ 	.word	0x00031c38
        /*08cc*/ 	.short	0x0100
        /*08ce*/ 	.byte	0x08
	.zero		1


	//   ....[5]....
        /*08d0*/ 	.word	0x00000430
        /*08d4*/ 	.word	0x000000ff
        /*08d8*/ 	.word	0x00031c48
        /*08dc*/ 	.short	0x0100
        /*08de*/ 	.byte	0x08
	.zero		1


	//   ....[6]....
        /*08e0*/ 	.word	0x00000560
        /*08e4*/ 	.word	0x000000ff
        /*08e8*/ 	.word	0x00031c50
        /*08ec*/ 	.short	0x0100
        /*08ee*/ 	.byte	0x08
	.zero		1


	//   ....[7]....
        /*08f0*/ 	.word	0x00000570
        /*08f4*/ 	.word	0x000000ff
        /*08f8*/ 	.word	0x00031c60
        /*08fc*/ 	.short	0x0100
        /*08fe*/ 	.byte	0x08
	.zero		1


	//   ....[8]....
        /*0900*/ 	.word	0x00000580
        /*0904*/ 	.word	0x000000ff
        /*0908*/ 	.word	0x00031c58
        /*090c*/ 	.short	0x0100
        /*090e*/ 	.byte	0x08
	.zero		1


	//   ....[9]....
        /*0910*/ 	.word	0x00000590
        /*0914*/ 	.word	0x000000ff
        /*0918*/ 	.word	0x00031c68
        /*091c*/ 	.short	0x0100
        /*091e*/ 	.byte	0x08
	.zero		1


	//   ....[10]....
        /*0920*/ 	.word	0x00000680
        /*0924*/ 	.word	0x000000ff
        /*0928*/ 	.word	0x00031c70
        /*092c*/ 	.short	0x0100
        /*092e*/ 	.byte	0x06
	.zero		1


	//   ....[11]....
        /*0930*/ 	.word	0x00000690
        /*0934*/ 	.word	0x000000ff
        /*0938*/ 	.word	0x00031c80
        /*093c*/ 	.short	0x0100
        /*093e*/ 	.byte	0x06
	.zero		1


	//   ....[12]....
        /*0940*/ 	.word	0x000006a0
        /*0944*/ 	.word	0x000000ff
        /*0948*/ 	.word	0x00031c78
        /*094c*/ 	.short	0x0100
        /*094e*/ 	.byte	0x06
	.zero		1


	//   ....[13]....
        /*0950*/ 	.word	0x000006b0
        /*0954*/ 	.word	0x000000ff
        /*0958*/ 	.word	0x00031c88
        /*095c*/ 	.short	0x0100
        /*095e*/ 	.byte	0x06
	.zero		1


	//   ....[14]....
        /*0960*/ 	.word	0x000007e0
        /*0964*/ 	.word	0x000000ff
        /*0968*/ 	.word	0x00031c90
        /*096c*/ 	.short	0x0100
        /*096e*/ 	.byte	0x08
	.zero		1


	//   ....[15]....
        /*0970*/ 	.word	0x000007f0
        /*0974*/ 	.word	0x000000ff
        /*0978*/ 	.word	0x00031ca0
        /*097c*/ 	.short	0x0100
        /*097e*/ 	.byte	0x08
	.zero		1


	//   ....[16]....
        /*0980*/ 	.word	0x00000800
        /*0984*/ 	.word	0x000000ff
        /*0988*/ 	.word	0x00031c98
        /*098c*/ 	.short	0x0100
        /*098e*/ 	.byte	0x08
	.zero		1


	//   ....[17]....
        /*0990*/ 	.word	0x00000810
        /*0994*/ 	.word	0x000000ff
        /*0998*/ 	.word	0x00031ca8
        /*099c*/ 	.short	0x0100
        /*099e*/ 	.byte	0x08
	.zero		1


	//   ....[18]....
        /*09a0*/ 	.word	0x00000940
        /*09a4*/ 	.word	0x000000ff
        /*09a8*/ 	.word	0x00031cb0
        /*09ac*/ 	.short	0x0100
        /*09ae*/ 	.byte	0x08
	.zero		1


	//   ....[19]....
        /*09b0*/ 	.word	0x00000950
        /*09b4*/ 	.word	0x000000ff
        /*09b8*/ 	.word	0x00031cc0
        /*09bc*/ 	.short	0x0100
        /*09be*/ 	.byte	0x08
	.zero		1


	//   ....[20]....
        /*09c0*/ 	.word	0x00000960
        /*09c4*/ 	.word	0x000000ff
        /*09c8*/ 	.word	0x00031cb8
        /*09cc*/ 	.short	0x0100
        /*09ce*/ 	.byte	0x08
	.zero		1


	//   ....[21]....
        /*09d0*/ 	.word	0x00000970
        /*09d4*/ 	.word	0x000000ff
        /*09d8*/ 	.word	0x00031cc8
        /*09dc*/ 	.short	0x0100
        /*09de*/ 	.byte	0x08
	.zero		1


	//   ....[22]....
        /*09e0*/ 	.word	0x00003220
        /*09e4*/ 	.word	0x00000014
        /*09e8*/ 	.word	0x00031c90
        /*09ec*/ 	.short	0x010a
        /*09ee*/ 	.byte	0x3f
	.zero		1


	//   ....[23]....
        /*09f0*/ 	.word	0x00004d70
        /*09f4*/ 	.word	0x00000014
        /*09f8*/ 	.word	0x00031c90
        /*09fc*/ 	.short	0x010a
        /*09fe*/ 	.byte	0x3f
	.zero		1


	//   ....[24]....
        /*0a00*/ 	.word	0x000068a0
        /*0a04*/ 	.word	0x00000014
        /*0a08*/ 	.word	0x00031c90
        /*0a0c*/ 	.short	0x010a
        /*0a0e*/ 	.byte	0x3f
	.zero		1


	//   ....[25]....
        /*0a10*/ 	.word	0x00006b10
        /*0a14*/ 	.word	0x00000020
        /*0a18*/ 	.word	0x00000000
        /*0a1c*/ 	.short	0x0101
        /*0a1e*/ 	.byte	0x3f
	.zero		1


	//   ....[26]....
        /*0a20*/ 	.word	0x00006b50
        /*0a24*/ 	.word	0x00000014
        /*0a28*/ 	.word	0x00031cb0
        /*0a2c*/ 	.short	0x010a
        /*0a2e*/ 	.byte	0x3f
	.zero		1


	//   ....[27]....
        /*0a30*/ 	.word	0x00006e90
        /*0a34*/ 	.word	0x00000014
        /*0a38*/ 	.word	0x00000000
        /*0a3c*/ 	.short	0x0101
        /*0a3e*/ 	.byte	0x3f
	.zero		1


	//   ....[28]....
        /*0a40*/ 	.word	0x00007430
        /*0a44*/ 	.word	0x00000012
        /*0a48*/ 	.word	0x00031c00
        /*0a4c*/ 	.short	0x010a
        /*0a4e*/ 	.byte	0x3f
	.zero		1


	//   ....[29]....
        /*0a50*/ 	.word	0x00007480
        /*0a54*/ 	.word	0x00000012
        /*0a58*/ 	.word	0x00031c00
        /*0a5c*/ 	.short	0x010a
        /*0a5e*/ 	.byte	0x3f
	.zero		1


	//   ....[30]....
        /*0a60*/ 	.word	0x00007d90
        /*0a64*/ 	.word	0x00000012
        /*0a68*/ 	.word	0x00031c00
        /*0a6c*/ 	.short	0x010a
        /*0a6e*/ 	.byte	0x3f
	.zero		1


	//   ....[31]....
        /*0a70*/ 	.word	0x00009790
        /*0a74*/ 	.word	0x00000012
        /*0a78*/ 	.word	0x00031c00
        /*0a7c*/ 	.short	0x010a
        /*0a7e*/ 	.byte	0x3f
	.zero		1


	//   ....[32]....
        /*0a80*/ 	.word	0x0000b000
        /*0a84*/ 	.word	0x0000000f
        /*0a88*/ 	.word	0x00031c30
        /*0a8c*/ 	.short	0x010a
        /*0a8e*/ 	.byte	0x3f
	.zero		1


	//   ....[33]....
        /*0a90*/ 	.word	0x0000b0d0
        /*0a94*/ 	.word	0x0000000f
        /*0a98*/ 	.word	0x00031c30
        /*0a9c*/ 	.short	0x010a
        /*0a9e*/ 	.byte	0x3f
	.zero		1


	//   ....[34]....
        /*0aa0*/ 	.word	0x0000e2a0
        /*0aa4*/ 	.word	0x0000000f
        /*0aa8*/ 	.word	0x00000000
        /*0aac*/ 	.short	0x0101
        /*0aae*/ 	.byte	0x3f
	.zero		1


	//   ....[35]....
        /*0ab0*/ 	.word	0x0000f3e0
        /*0ab4*/ 	.word	0x00000000
        /*0ab8*/ 	.word	0x00031c30
        /*0abc*/ 	.short	0x010a
        /*0abe*/ 	.byte	0x3f
	.zero		1


	//   ....[36]....
        /*0ac0*/ 	.word	0x0000f430
        /*0ac4*/ 	.word	0x00000000
        /*0ac8*/ 	.word	0x00031c30
        /*0acc*/ 	.short	0x010a
        /*0ace*/ 	.byte	0x3f
	.zero		1


	//   ....[37]....
        /*0ad0*/ 	.word	0x000118c0
        /*0ad4*/ 	.word	0x0000000e
        /*0ad8*/ 	.word	0x00031c50
        /*0adc*/ 	.short	0x010a
        /*0ade*/ 	.byte	0x3f
	.zero		1


	//   ....[38]....
        /*0ae0*/ 	.word	0x00011910
        /*0ae4*/ 	.word	0x0000000e
        /*0ae8*/ 	.word	0x00031c50
        /*0aec*/ 	.short	0x010a
        /*0aee*/ 	.byte	0x3f
	.zero		1


	//   ....[39]....
        /*0af0*/ 	.word	0x00012c00
        /*0af4*/ 	.word	0x0000004c
        /*0af8*/ 	.word	0x00000000
        /*0afc*/ 	.short	0x0101
        /*0afe*/ 	.byte	0x3f
	.zero		1


	//   ....[40]....
        /*0b00*/ 	.word	0x00012c10
        /*0b04*/ 	.word	0x0000000f
        /*0b08*/ 	.word	0x00000000
        /*0b0c*/ 	.short	0x0101
        /*0b0e*/ 	.byte	0x3f
	.zero		1


	//   ....[41]....
        /*0b10*/ 	.word	0x00013ae0
        /*0b14*/ 	.word	0x00000007
        /*0b18*/ 	.word	0x00031c50
        /*0b1c*/ 	.short	0x010a
        /*0b1e*/ 	.byte	0x3f
	.zero		1


	//   ....[42]....
        /*0b20*/ 	.word	0x00013b90
        /*0b24*/ 	.word	0x00000007
        /*0b28*/ 	.word	0x00031c50
        /*0b2c*/ 	.short	0x010a
        /*0b2e*/ 	.byte	0x3f
	.zero		1


	//   ....[43]....
        /*0b30*/ 	.word	0x00014560
        /*0b34*/ 	.word	0x0000000a
        /*0b38*/ 	.word	0x00000000
        /*0b3c*/ 	.short	0x0101
        /*0b3e*/ 	.byte	0x3f
	.zero		1


	//   ....[44]....
        /*0b40*/ 	.word	0x000154a0
        /*0b44*/ 	.word	0x00000020
        /*0b48*/ 	.word	0x00000000
        /*0b4c*/ 	.short	0x0101
        /*0b4e*/ 	.byte	0x3f
	.zero		1


	//   ....[45]....
        /*0b50*/ 	.word	0x00017240
        /*0b54*/ 	.word	0x00000006
        /*0b58*/ 	.word	0x00031c20
        /*0b5c*/ 	.short	0x010a
        /*0b5e*/ 	.byte	0x3f
	.zero		1


	//   ....[46]....
        /*0b60*/ 	.word	0x000172b0
        /*0b64*/ 	.word	0x00000007
        /*0b68*/ 	.word	0x00031ca0
        /*0b6c*/ 	.short	0x010a
        /*0b6e*/ 	.byte	0x3f
	.zero		1


	//   ....[47]....
        /*0b70*/ 	.word	0x00017500
        /*0b74*/ 	.word	0x00000007
        /*0b78*/ 	.word	0x00031cc0
        /*0b7c*/ 	.short	0x010a
        /*0b7e*/ 	.byte	0x3f
	.zero		1


	//   ....[48]....
        /*0b80*/ 	.word	0x000177f0
        /*0b84*/ 	.word	0x00000007
        /*0b88*/ 	.word	0x00031ca0
        /*0b8c*/ 	.short	0x010a
        /*0b8e*/ 	.byte	0x3f
	.zero		1


	//   ....[49]....
        /*0b90*/ 	.word	0x00017a30
        /*0b94*/ 	.word	0x00000007
        /*0b98*/ 	.word	0x00031cc0
        /*0b9c*/ 	.short	0x010a
        /*0b9e*/ 	.byte	0x3f
	.zero		1


	//   ....[50]....
        /*0ba0*/ 	.word	0x00018810
        /*0ba4*/ 	.word	0x00000004
        /*0ba8*/ 	.word	0x00031c40
        /*0bac*/ 	.short	0x010a
        /*0bae*/ 	.byte	0x3f
	.zero		1


	//   ....[51]....
        /*0bb0*/ 	.word	0x00018d20
        /*0bb4*/ 	.word	0x0000001d
        /*0bb8*/ 	.word	0x00031c20
        /*0bbc*/ 	.short	0x010a
        /*0bbe*/ 	.byte	0x3f
	.zero		1


	//   ....[52]....
        /*0bc0*/ 	.word	0x00019020
        /*0bc4*/ 	.word	0x00000003
        /*0bc8*/ 	.word	0x00031c40
        /*0bcc*/ 	.short	0x010a
        /*0bce*/ 	.byte	0x3f
	.zero		1


	//   ....[53]....
        /*0bd0*/ 	.word	0x000192a0
        /*0bd4*/ 	.word	0x00000002
        /*0bd8*/ 	.word	0x00031c60
        /*0bdc*/ 	.short	0x010a
        /*0bde*/ 	.byte	0x3f
	.zero		1


	//   ....[54]....
        /*0be0*/ 	.word	0x00019820
        /*0be4*/ 	.word	0x00000003
        /*0be8*/ 	.word	0x00031c40
        /*0bec*/ 	.short	0x010a
        /*0bee*/ 	.byte	0x3f
	.zero		1


	//   ....[55]....
        /*0bf0*/ 	.word	0x00019aa0
        /*0bf4*/ 	.word	0x00000003
        /*0bf8*/ 	.word	0x00031c60
        /*0bfc*/ 	.short	0x010a
        /*0bfe*/ 	.byte	0x3f
	.zero		1


	//   ....[56]....
        /*0c00*/ 	.word	0x00019f90
        /*0c04*/ 	.word	0x00000002
        /*0c08*/ 	.word	0x00031c40
        /*0c0c*/ 	.short	0x010a
        /*0c0e*/ 	.byte	0x3f
	.zero		1


	//   ....[57]....
        /*0c10*/ 	.word	0x0001a210
        /*0c14*/ 	.word	0x00000002
        /*0c18*/ 	.word	0x00031c60
        /*0c1c*/ 	.short	0x010a
        /*0c1e*/ 	.byte	0x3f
	.zero		1


	//   ....[58]....
        /*0c20*/ 	.word	0x0001a680
        /*0c24*/ 	.word	0x00000003
        /*0c28*/ 	.word	0x00031c60
        /*0c2c*/ 	.short	0x010a
        /*0c2e*/ 	.byte	0x3f
	.zero		1


	//   ....[59]....
        /*0c30*/ 	.word	0x0001b3c0
        /*0c34*/ 	.word	0x00000009
        /*0c38*/ 	.word	0x00031c20
        /*0c3c*/ 	.short	0x010a
        /*0c3e*/ 	.byte	0x3f
	.zero		1


	//   ....[60]....
        /*0c40*/ 	.word	0x0001b570
        /*0c44*/ 	.word	0x00000007
        /*0c48*/ 	.word	0x00000000
        /*0c4c*/ 	.short	0x010a
        /*0c4e*/ 	.byte	0x3f
	.zero		1


	//   ....[61]....
        /*0c50*/ 	.word	0x0001b5e0
        /*0c54*/ 	.word	0x00000003
        /*0c58*/ 	.word	0x00000000
        /*0c5c*/ 	.short	0x010a
        /*0c5e*/ 	.byte	0x3f
	.zero		1


	//   ....[62]....
        /*0c60*/ 	.word	0x0001b640
        /*0c64*/ 	.word	0x00000005
        /*0c68*/ 	.word	0x00000000
        /*0c6c*/ 	.short	0x010a
        /*0c6e*/ 	.byte	0x3f
	.zero		1


	//   ....[63]....
        /*0c70*/ 	.word	0x0001b670
        /*0c74*/ 	.word	0x00000003
        /*0c78*/ 	.word	0x00000000
        /*0c7c*/ 	.short	0x010a
        /*0c7e*/ 	.byte	0x3f
	.zero		1


	//   ....[64]....
        /*0c80*/ 	.word	0x0001b6d0
        /*0c84*/ 	.word	0x00000014
        /*0c88*/ 	.word	0x00031c90
        /*0c8c*/ 	.short	0x010a
        /*0c8e*/ 	.byte	0x3f
	.zero		1


	//   ....[65]....
        /*0c90*/ 	.word	0x0001b720
        /*0c94*/ 	.word	0x00000014
        /*0c98*/ 	.word	0x00031c90
        /*0c9c*/ 	.short	0x010a
        /*0c9e*/ 	.byte	0x3f
	.zero		1


	//   ....[66]....
        /*0ca0*/ 	.word	0x0001b770
        /*0ca4*/ 	.word	0x00000014
        /*0ca8*/ 	.word	0x00031c90
        /*0cac*/ 	.short	0x010a
        /*0cae*/ 	.byte	0x3f
	.zero		1


	//   ....[67]....
        /*0cb0*/ 	.word	0x0001b7c0
        /*0cb4*/ 	.word	0x00000014
        /*0cb8*/ 	.word	0x00031cb0
        /*0cbc*/ 	.short	0x010a
        /*0cbe*/ 	.byte	0x3f
	.zero		1


	//   ....[68]....
        /*0cc0*/ 	.word	0x0001bb90
        /*0cc4*/ 	.word	0x00000012
        /*0cc8*/ 	.word	0x00031c00
        /*0ccc*/ 	.short	0x010a
        /*0cce*/ 	.byte	0x3f
	.zero		1


	//   ....[69]....
        /*0cd0*/ 	.word	0x0001be60
        /*0cd4*/ 	.word	0x00000012
        /*0cd8*/ 	.word	0x00031c00
        /*0cdc*/ 	.short	0x010a
        /*0cde*/ 	.byte	0x3f
	.zero		1


	//   ....[70]....
        /*0ce0*/ 	.word	0x0001beb0
        /*0ce4*/ 	.word	0x0000000f
        /*0ce8*/ 	.word	0x00031c30
        /*0cec*/ 	.short	0x010a
        /*0cee*/ 	.byte	0x3f
	.zero		1


	//   ....[71]....
        /*0cf0*/ 	.word	0x0001bf00
        /*0cf4*/ 	.word	0x00000000
        /*0cf8*/ 	.word	0x00031c30
        /*0cfc*/ 	.short	0x010a
        /*0cfe*/ 	.byte	0x3f
	.zero		1


	//   ....[72]....
        /*0d00*/ 	.word	0x0001bf50
        /*0d04*/ 	.word	0x0000000e
        /*0d08*/ 	.word	0x00031c50
        /*0d0c*/ 	.short	0x010a
        /*0d0e*/ 	.byte	0x3f
	.zero		1


	//   ....[73]....
        /*0d10*/ 	.word	0x0001bfa0
        /*0d14*/ 	.word	0x00000007
        /*0d18*/ 	.word	0x00031c50
        /*0d1c*/ 	.short	0x010a
        /*0d1e*/ 	.byte	0x3f
	.zero		1


	//   ....[74]....
        /*0d20*/ 	.word	0x0001c140
        /*0d24*/ 	.word	0x00000006
        /*0d28*/ 	.word	0x00031c20
        /*0d2c*/ 	.short	0x010a
        /*0d2e*/ 	.byte	0x3f
	.zero		1


	//   ....[75]....
        /*0d30*/ 	.word	0x0001c190
        /*0d34*/ 	.word	0x00000007
        /*0d38*/ 	.word	0x00031ca0
        /*0d3c*/ 	.short	0x010a
        /*0d3e*/ 	.byte	0x3f
	.zero		1


	//   ....[76]....
        /*0d40*/ 	.word	0x0001c1e0
        /*0d44*/ 	.word	0x00000007
        /*0d48*/ 	.word	0x00031cc0
        /*0d4c*/ 	.short	0x010a
        /*0d4e*/ 	.byte	0x3f
	.zero		1


	//   ....[77]....
        /*0d50*/ 	.word	0x0001c230
        /*0d54*/ 	.word	0x00000007
        /*0d58*/ 	.word	0x00031ca0
        /*0d5c*/ 	.short	0x010a
        /*0d5e*/ 	.byte	0x3f
	.zero		1


	//   ....[78]....
        /*0d60*/ 	.word	0x0001c280
        /*0d64*/ 	.word	0x00000007
        /*0d68*/ 	.word	0x00031cc0
        /*0d6c*/ 	.short	0x010a
        /*0d6e*/ 	.byte	0x3f
	.zero		1


	//   ....[79]....
        /*0d70*/ 	.word	0x0001c420
        /*0d74*/ 	.word	0x00000004
        /*0d78*/ 	.word	0x00031c40
        /*0d7c*/ 	.short	0x010a
        /*0d7e*/ 	.byte	0x3f
	.zero		1


	//   ....[80]....
        /*0d80*/ 	.word	0x0001c470
        /*0d84*/ 	.word	0x0000001d
        /*0d88*/ 	.word	0x00031c20
        /*0d8c*/ 	.short	0x010a
        /*0d8e*/ 	.byte	0x3f
	.zero		1


	//   ....[81]....
        /*0d90*/ 	.word	0x0001c4c0
        /*0d94*/ 	.word	0x00000003
        /*0d98*/ 	.word	0x00031c40
        /*0d9c*/ 	.short	0x010a
        /*0d9e*/ 	.byte	0x3f
	.zero		1


	//   ....[82]....
        /*0da0*/ 	.word	0x0001c510
        /*0da4*/ 	.word	0x00000002
        /*0da8*/ 	.word	0x00031c60
        /*0dac*/ 	.short	0x010a
        /*0dae*/ 	.byte	0x3f
	.zero		1


	//   ....[83]....
        /*0db0*/ 	.word	0x0001c560
        /*0db4*/ 	.word	0x00000003
        /*0db8*/ 	.word	0x00031c40
        /*0dbc*/ 	.short	0x010a
        /*0dbe*/ 	.byte	0x3f
	.zero		1


	//   ....[84]....
        /*0dc0*/ 	.word	0x0001c5b0
        /*0dc4*/ 	.word	0x00000003
        /*0dc8*/ 	.word	0x00031c60
        /*0dcc*/ 	.short	0x010a
        /*0dce*/ 	.byte	0x3f
	.zero		1


	//   ....[85]....
        /*0dd0*/ 	.word	0x0001c600
        /*0dd4*/ 	.word	0x00000002
        /*0dd8*/ 	.word	0x00031c40
        /*0ddc*/ 	.short	0x010a
        /*0dde*/ 	.byte	0x3f
	.zero		1


	//   ....[86]....
        /*0de0*/ 	.word	0x0001c650
        /*0de4*/ 	.word	0x00000002
        /*0de8*/ 	.word	0x00031c60
        /*0dec*/ 	.short	0x010a
        /*0dee*/ 	.byte	0x3f
	.zero		1


	//   ....[87]....
        /*0df0*/ 	.word	0x0001c6a0
        /*0df4*/ 	.word	0x00000003
        /*0df8*/ 	.word	0x00031c60
        /*0dfc*/ 	.short	0x010a
        /*0dfe*/ 	.byte	0x3f
	.zero		1


	//   ....[88]....
        /*0e00*/ 	.word	0x0001d050
        /*0e04*/ 	.word	0x00000009
        /*0e08*/ 	.word	0x00031c20
        /*0e0c*/ 	.short	0x010a
        /*0e0e*/ 	.byte	0x3f
	.zero		1


	//   ....[89]....
        /*0e10*/ 	.word	0x0001d1f0
        /*0e14*/ 	.word	0x00000007
        /*0e18*/ 	.word	0x00000000
        /*0e1c*/ 	.short	0x010a
        /*0e1e*/ 	.byte	0x3f
	.zero		1


	//   ....[90]....
        /*0e20*/ 	.word	0x0001d240
        /*0e24*/ 	.word	0x00000003
        /*0e28*/ 	.word	0x00000000
        /*0e2c*/ 	.short	0x010a
        /*0e2e*/ 	.byte	0x3f
	.zero		1


	//   ....[91]....
        /*0e30*/ 	.word	0x0001d290
        /*0e34*/ 	.word	0x00000005
        /*0e38*/ 	.word	0x00000000
        /*0e3c*/ 	.short	0x010a
        /*0e3e*/ 	.byte	0x3f
	.zero		1


	//----- nvinfo : EIATTR_NUM_MBARRIERS
	.align		4
.L_1293:
        /*0e40*/ 	.byte	0x03, 0x38
        /*0e42*/ 	.short	0x0016


	//----- nvinfo : EIATTR_EXIT_INSTR_OFFSETS
	.align		4
        /*0e44*/ 	.byte	0x04, 0x1c
        /*0e46*/ 	.short	(.L_1295 - .L_1294)


	//   ....[0]....
.L_1294:
        /*0e48*/ 	.word	0x0001b6c0


	//----- nvinfo : EIATTR_MAX_THREADS
	.align		4
.L_1295:
        /*0e4c*/ 	.byte	0x04, 0x05
        /*0e4e*/ 	.short	(.L_1297 - .L_1296)
.L_1296:
        /*0e50*/ 	.word	0x00000200
        /*0e54*/ 	.word	0x00000001
        /*0e58*/ 	.word	0x00000001


	//----- nvinfo : EIATTR_CRS_STACK_SIZE
	.align		4
.L_1297:
        /*0e5c*/ 	.byte	0x04, 0x1e
        /*0e5e*/ 	.short	(.L_1299 - .L_1298)
.L_1298:
        /*0e60*/ 	.word	0x00000000


	//----- nvinfo : EIATTR_CBANK_PARAM_SIZE
	.align		4
.L_1299:
        /*0e64*/ 	.byte	0x03, 0x19
        /*0e66*/ 	.short	0x0a70


	//----- nvinfo : EIATTR_PARAM_CBANK
	.align		4
        /*0e68*/ 	.byte	0x04, 0x0a
        /*0e6a*/ 	.short	(.L_1301 - .L_1300)
	.align		4
.L_1300:
        /*0e6c*/ 	.word	index@(.nv.constant0._ZN7cutlass13device_kernelIN5flash11enable_sm90INS1_16FlashAttnFwdSm90INS1_25CollectiveMainloopFwdSm90ILi2EN4cute5tupleIJNS5_1CILi1EEES8_S8_EEENS6_IJNS7_ILi192EEENS7_ILi144EEENS7_ILi96EEEEEELi96ENS_10bfloat16_tEfNS_4arch4Sm90ELb0ELb0ELb0ELb1ELb0ELb1ELb0ELb0ELb1ELb0ELb0ELb0EEENS1_21CollectiveEpilogueFwdINS6_IJSA_SC_SB_EEES9_SE_SG_Li384ELb1ELb0ELb0ELb0EEENS1_36VarlenDynamicPersistentTileSchedulerILi192ELi144ELi384ELi32ELb0ELb0ELb1ELb0ELb1ELb1EEEEEEEEEvNT_6ParamsE)
        /*0e70*/ 	.short	0x0210
        /*0e72*/ 	.short	0x0a70


	//----- nvinfo : EIATTR_SW_WAR
	.align		4
.L_1301:
        /*0e74*/ 	.byte	0x04, 0x36
        /*0e76*/ 	.short	(.L_1303 - .L_1302)
.L_1302:
        /*0e78*/ 	.word	0x00000008
.L_1303:


//--------------------- .nv.info._ZN7cutlass13device_kernelIN5flash11enable_sm90INS1_16FlashAttnFwdSm90INS1_25CollectiveMainloopFwdSm90ILi2EN4cute5tupleIJNS5_1CILi1EEES8_S8_EEENS6_IJNS7_ILi192EEENS7_ILi128EEENS7_ILi96EEEEEELi96ENS_10bfloat16_tEfNS_4arch4Sm90ELb0ELb1ELb0ELb0ELb0ELb0ELb0ELb0ELb1ELb0ELb0ELb0EEENS1_21CollectiveEpilogueFwdINS6_IJSA_SC_SB_EEES9_SE_SG_Li384ELb0ELb0ELb0ELb0EEENS1_30DynamicPersistentTileSchedulerILi384ELi32ELb0ELb0ELb1EEEEEEEEEvNT_6ParamsE --------------------------
	.section	.nv.info._ZN7cutlass13device_kernelIN5flash11enable_sm90INS1_16FlashAttnFwdSm90INS1_25CollectiveMainloopFwdSm90ILi2EN4cute5tupleIJNS5_1CILi1EEES8_S8_EEENS6_IJNS7_ILi192EEENS7_ILi128EEENS7_ILi96EEEEEELi96ENS_10bfloat16_tEfNS_4arch4Sm90ELb0ELb1ELb0ELb0ELb0ELb0ELb0ELb0ELb1ELb0ELb0ELb0EEENS1_21CollectiveEpilogueFwdINS6_IJSA_SC_SB_EEES9_SE_SG_Li384ELb0ELb0ELb0ELb0EEENS1_30DynamicPersistentTileSchedulerILi384ELi32ELb0ELb0ELb1EEEEEEEEEvNT_6ParamsE,"",@"SHT_CUDA_INFO"
	.sectionflags	@""
	.align	4


	//----- nvinfo : EIATTR_CUDA_API_VERSION
	.align		4
        /*0000*/ 	.byte	0x04, 0x37
        /*0002*/ 	.short	(.L_1305 - .L_1304)
.L_1304:
        /*0004*/ 	.word	0x00000082


	//----- nvinfo : EIATTR_KPARAM_INFO
	.align		4
.L_1305:
        /*0008*/ 	.byte	0x04, 0x17
        /*000a*/ 	.short	(.L_1307 - .L_1306)
.L_1306:
        /*000c*/ 	.word	0x00000000
        /*0010*/ 	.short	0x0000
        /*0012*/ 	.short	0x0070
        /*0014*/ 	.byte	0x00, 0xf0, 0x01, 0x2e


	//----- nvinfo : EIATTR_SPARSE_MMA_MASK
	.align		4
.L_1307:
        /*0018*/ 	.byte	0x03, 0x50
        /*001a*/ 	.short	0x0000


	//----- nvinfo : EIATTR_MAXREG_COUNT
	.align		4
        /*001c*/ 	.byte	0x03, 0x1b
        /*001e*/ 	.short	0x0080


	//----- nvinfo : EIATTR_NUM_BARRIERS
	.align		4
        /*0020*/ 	.byte	0x02, 0x4c
        /*0022*/ 	.byte	0x10
	.zero		1


	//----- nvinfo : EIATTR_EXTERNS
	.align		4
        /*0024*/ 	.byte	0x04, 0x0f
        /*0026*/ 	.short	(.L_1309 - .L_1308)


	//   ....[0]....
	.align		4
.L_1308:
        /*0028*/ 	.word	index@(__assertfail)


	//----- nvinfo : EIATTR_MERCURY_ISA_VERSION
	.align		4
.L_1309:
        /*002c*/ 	.byte	0x03, 0x5f
        /*002e*/ 	.short	0x0101


	//----- nvinfo : EIATTR_INT_WARP_WIDE_INSTR_OFFSETS
	.align		4
        /*0030*/ 	.byte	0x04, 0x31
        /*0032*/ 	.short	(.L_1311 - .L_1310)


	//   ....[0]....
.L_1310:
        /*0034*/ 	.word	0x00000180


	//   ....[1]....
        /*0038*/ 	.word	0x000001b0


	//   ....[2]....
        /*003c*/ 	.word	0x000001c0


	//   ....[3]....
        /*0040*/ 	.word	0x0000f370


	//   ....[4]....
        /*0044*/ 	.word	0x0000f400


	//   ....[5]....
        /*0048*/ 	.word	0x0000f920


	//   ....[6]....
        /*004c*/ 	.word	0x00011630


	//   ....[7]....
        /*0050*/ 	.word	0x000116c0


	//----- nvinfo : EIATTR_COOP_GROUP_MASK_REGIDS
	.align		4
.L_1311:
        /*0054*/ 	.byte	0x04, 0x29
        /*0056*/ 	.short	(.L_1313 - .L_1312)


	//   ....[0]....
.L_1312:
        /*0058*/ 	.word	0xffffffff


	//   ....[1]....
        /*005c*/ 	.word	0xffffffff


	//   ....[2]....
        /*0060*/ 	.word	0xffffffff


	//   ....[3]....
        /*0064*/ 	.word	0xffffffff


	//   ....[4]....
        /*0068*/ 	.word	0xffffffff


	//   ....[5]....
        /*006c*/ 	.word	0xffffffff


	//   ....[6]....
        /*0070*/ 	.word	0xffffffff


	//   ....[7]....
        /*0074*/ 	.word	0xffffffff


	//   ....[8]....
        /*0078*/ 	.word	0xffffffff


	//   ....[9]....
        /*007c*/ 	.word	0xffffffff


	//   ....[10]....
        /*0080*/ 	.word	0xffffffff


	//   ....[11]....
        /*0084*/ 	.word	0xffffffff


	//   ....[12]....
        /*0088*/ 	.word	0xffffffff


	//   ....[13]....
        /*008c*/ 	.word	0xffffffff


	//   ....[14]....
        /*0090*/ 	.word	0xffffffff


	//   ....[15]....
        /*0094*/ 	.word	0xffffffff


	//   ....[16]....
        /*0098*/ 	.word	0xffffffff


	//   ....[17]....
        /*009c*/ 	.word	0xffffffff


	//   ....[18]....
        /*00a0*/ 	.word	0xffffffff


	//   ....[19]....
        /*00a4*/ 	.word	0xffffffff


	//   ....[20]....
        /*00a8*/ 	.word	0xffffffff


	//   ....[21]....
        /*00ac*/ 	.word	0xffffffff


	//   ....[22]....
        /*00b0*/ 	.word	0xffffffff


	//   ....[23]....
        /*00b4*/ 	.word	0xffffffff


	//   ....[24]....
        /*00b8*/ 	.word	0xffffffff


	//   ....[25]....
        /*00bc*/ 	.word	0xffffffff


	//   ....[26]....
        /*00c0*/ 	.word	0xffffffff


	//   ....[27]....
        /*00c4*/ 	.word	0xffffffff


	//   ....[28]....
        /*00c8*/ 	.word	0xffffffff


	//   ....[29]....
        /*00cc*/ 	.word	0xffffffff


	//   ....[30]....
        /*00d0*/ 	.word	0xffffffff


	//   ....[31]....
        /*00d4*/ 	.word	0xffffffff


	//   ....[32]....
        /*00d8*/ 	.word	0xffffffff


	//   ....[33]....
        /*00dc*/ 	.word	0xffffffff


	//   ....[34]....
        /*00e0*/ 	.word	0xffffffff


	//   ....[35]....
        /*00e4*/ 	.word	0xffffffff


	//   ....[36]....
        /*00e8*/ 	.word	0x0500000f


	//   ....[37]....
        /*00ec*/ 	.word	0x0500000f


	//----- nvinfo : EIATTR_COOP_GROUP_INSTR_OFFSETS
	.align		4
.L_1313:
        /*00f0*/ 	.byte	0x04, 0x28
        /*00f2*/ 	.short	(.L_1315 - .L_1314)


	//   ....[0]....
.L_1314:
        /*00f4*/ 	.word	0x00000060


	//   ....[1]....
        /*00f8*/ 	.word	0x00000190


	//   ....[2]....
        /*00fc*/ 	.word	0x000001e0


	//   ....[3]....
        /*0100*/ 	.word	0x000003d0


	//   ....[4]....
        /*0104*/ 	.word	0x00000530


	//   ....[5]....
        /*0108*/ 	.word	0x00000650


	//   ....[6]....
        /*010c*/ 	.word	0x000007b0


	//   ....[7]....
        /*0110*/ 	.word	0x00001810


	//   ....[8]....
        /*0114*/ 	.word	0x000033b0


	//   ....[9]....
        /*0118*/ 	.word	0x000034c0


	//   ....[10]....
        /*011c*/ 	.word	0x00003df0


	//   ....[11]....
        /*0120*/ 	.word	0x00003e40


	//   ....[12]....
        /*0124*/ 	.word	0x00004a10


	//   ....[13]....
        /*0128*/ 	.word	0x00006440


	//   ....[14]....
        /*012c*/ 	.word	0x00006540


	//   ....[15]....
        /*0130*/ 	.word	0x00006da0


	//   ....[16]....
        /*0134*/ 	.word	0x00006e10


	//   ....[17]....
        /*0138*/ 	.word	0x00007dd0


	//   ....[18]....
        /*013c*/ 	.word	0x000087a0


	//   ....[19]....
        /*0140*/ 	.word	0x000087e0


	//   ....[20]....
        /*0144*/ 	.word	0x00008d90


	//   ....[21]....
        /*0148*/ 	.word	0x00008e50


	//   ....[22]....
        /*014c*/ 	.word	0x0000a040


	//   ....[23]....
        /*0150*/ 	.word	0x0000b760


	//   ....[24]....
        /*0154*/ 	.word	0x0000b810


	//   ....[25]....
        /*0158*/ 	.word	0x0000c0b0


	//   ....[26]....
        /*015c*/ 	.word	0x0000c130


	//   ....[27]....
        /*0160*/ 	.word	0x0000d0f0


	//   ....[28]....
        /*0164*/ 	.word	0x0000d200


	//   ....[29]....
        /*0168*/ 	.word	0x0000d260


	//   ....[30]....
        /*016c*/ 	.word	0x0000d380


	//   ....[31]....
        /*0170*/ 	.word	0x0000d3b0


	//   ....[32]....
        /*0174*/ 	.word	0x0000e210


	//   ....[33]....
        /*0178*/ 	.word	0x0000eae0


	//   ....[34]....
        /*017c*/ 	.word	0x00011a10


	//   ....[35]....
        /*0180*/ 	.word	0x00011b90


	//   ....[36]....
        /*0184*/ 	.word	0x00012190


	//   ....[37]....
        /*0188*/ 	.word	0x00012570


	//----- nvinfo : EIATTR_REG_RECONFIG
	.align		4
.L_1315:
        /*018c*/ 	.byte	0x01, 0x54
	.zero		2


	//----- nvinfo : EIATTR_SYSCALL_OFFSETS
	.align		4
        /*0190*/ 	.byte	0x04, 0x46
        /*0192*/ 	.short	(.L_1317 - .L_1316)


	//   ....[0]....
.L_1316:
        /*0194*/ 	.word	0x00001a00


	//   ....[1]....
        /*0198*/ 	.word	0x0000f590


	//   ....[2]....
        /*019c*/ 	.word	0x0000f6d0


	//   ....[3]....
        /*01a0*/ 	.word	0x0000f7c0


	//----- nvinfo : EIATTR_MBARRIER_INSTR_OFFSETS
	.align		4
.L_1317:
        /*01a4*/ 	.byte	0x04, 0x39
        /*01a6*/ 	.short	(.L_1319 - .L_1318)


	//   ....[0]....
.L_1318:
        /*01a8*/ 	.word	0x00000280
        /*01ac*/ 	.word	0x000000ff
        /*01b0*/ 	.word	0x0002d800
        /*01b4*/ 	.short	0x0100
        /*01b6*/ 	.byte	0x06
	.zero		1


	//   ....[1]....
        /*01b8*/ 	.word	0x00000290
        /*01bc*/ 	.word	0x000000ff
        /*01c0*/ 	.word	0x0002d820
        /*01c4*/ 	.short	0x0100
        /*01c6*/ 	.byte	0x06
	.zero		1


	//   ....[2]....
        /*01c8*/ 	.word	0x00000380
        /*01cc*/ 	.word	0x000000ff
        /*01d0*/ 	.word	0x0002d830
        /*01d4*/ 	.short	0x0100
        /*01d6*/ 	.byte	0x08
	.zero		1


	//   ....[3]....
        /*01d8*/ 	.word	0x00000390
        /*01dc*/ 	.word	0x000000ff
        /*01e0*/ 	.word	0x0002d840
        /*01e4*/ 	.short	0x0100
        /*01e6*/ 	.byte	0x08
	.zero		1


	//   ....[4]....
        /*01e8*/ 	.word	0x000003a0
        /*01ec*/ 	.word	0x000000ff
        /*01f0*/ 	.word	0x0002d838
        /*01f4*/ 	.short	0x0100
        /*01f6*/ 	.byte	0x08
	.zero		1


	//   ....[5]....
        /*01f8*/ 	.word	0x000003b0
        /*01fc*/ 	.word	0x000000ff
        /*0200*/ 	.word	0x0002d848
        /*0204*/ 	.short	0x0100
        /*0206*/ 	.byte	0x08
	.zero		1


	//   ....[6]....
        /*0208*/ 	.word	0x000004e0
        /*020c*/ 	.word	0x000000ff
        /*0210*/ 	.word	0x0002d850
        /*0214*/ 	.short	0x0100
        /*0216*/ 	.byte	0x08
	.zero		1


	//   ....[7]....
        /*0218*/ 	.word	0x000004f0
        /*021c*/ 	.word	0x000000ff
        /*0220*/ 	.word	0x0002d860
        /*0224*/ 	.short	0x0100
        /*0226*/ 	.byte	0x08
	.zero		1


	//   ....[8]....
        /*0228*/ 	.word	0x00000500
        /*022c*/ 	.word	0x000000ff
        /*0230*/ 	.word	0x0002d858
        /*0234*/ 	.short	0x0100
        /*0236*/ 	.byte	0x08
	.zero		1


	//   ....[9]....
        /*0238*/ 	.word	0x00000510
        /*023c*/ 	.word	0x000000ff
        /*0240*/ 	.word	0x0002d868
        /*0244*/ 	.short	0x0100
        /*0246*/ 	.byte	0x08
	.zero		1


	//   ....[10]....
        /*0248*/ 	.word	0x00000600
        /*024c*/ 	.word	0x000000ff
        /*0250*/ 	.word	0x0002d870
        /*0254*/ 	.short	0x0100
        /*0256*/ 	.byte	0x06
	.zero		1


	//   ....[11]....
        /*0258*/ 	.word	0x00000610
        /*025c*/ 	.word	0x000000ff
        /*0260*/ 	.word	0x0002d880
        /*0264*/ 	.short	0x0100
        /*0266*/ 	.byte	0x06
	.zero		1


	//   ....[12]....
        /*0268*/ 	.word	0x00000620
        /*026c*/ 	.word	0x000000ff
        /*0270*/ 	.word	0x0002d878
        /*0274*/ 	.short	0x0100
        /*0276*/ 	.byte	0x06
	.zero		1


	//   ....[13]....
        /*0278*/ 	.word	0x00000630
        /*027c*/ 	.word	0x000000ff
        /*0280*/ 	.word	0x0002d888
        /*0284*/ 	.short	0x0100
        /*0286*/ 	.byte	0x06
	.zero		1


	//   ....[14]....
        /*0288*/ 	.word	0x00000760
        /*028c*/ 	.word	0x000000ff
        /*0290*/ 	.word	0x0002d890
        /*0294*/ 	.short	0x0100
        /*0296*/ 	.byte	0x08
	.zero		1


	//   ....[15]....
        /*0298*/ 	.word	0x00000770
        /*029c*/ 	.word	0x000000ff
        /*02a0*/ 	.word	0x0002d8a0
        /*02a4*/ 	.short	0x0100
        /*02a6*/ 	.byte	0x08
	.zero		1


	//   ....[16]....
        /*02a8*/ 	.word	0x00000780
        /*02ac*/ 	.word	0x000000ff
        /*02b0*/ 	.word	0x0002d898
        /*02b4*/ 	.short	0x0100
        /*02b6*/ 	.byte	0x08
	.zero		1


	//   ....[17]....
        /*02b8*/ 	.word	0x00000790
        /*02bc*/ 	.word	0x000000ff
        /*02c0*/ 	.word	0x0002d8a8
        /*02c4*/ 	.short	0x0100
        /*02c6*/ 	.byte	0x08
	.zero		1


	//   ....[18]....
        /*02c8*/ 	.word	0x000008c0
        /*02cc*/ 	.word	0x000000ff
        /*02d0*/ 	.word	0x0002d8b0
        /*02d4*/ 	.short	0x0100
        /*02d6*/ 	.byte	0x08
	.zero		1


	//   ....[19]....
        /*02d8*/ 	.word	0x000008d0
        /*02dc*/ 	.word	0x000000ff
        /*02e0*/ 	.word	0x0002d8c0
        /*02e4*/ 	.short	0x0100
        /*02e6*/ 	.byte	0x08
	.zero		1


	//   ....[20]....
        /*02e8*/ 	.word	0x000008e0
        /*02ec*/ 	.word	0x000000ff
        /*02f0*/ 	.word	0x0002d8b8
        /*02f4*/ 	.short	0x0100
        /*02f6*/ 	.byte	0x08
	.zero		1


	//   ....[21]....
        /*02f8*/ 	.word	0x000008f0
        /*02fc*/ 	.word	0x000000ff
        /*0300*/ 	.word	0x0002d8c8
        /*0304*/ 	.short	0x0100
        /*0306*/ 	.byte	0x08
	.zero		1


	//   ....[22]....
        /*0308*/ 	.word	0x00001a80
        /*030c*/ 	.word	0x000000ff
        /*0310*/ 	.word	0x0002d800
        /*0314*/ 	.short	0x010a
        /*0316*/ 	.byte	0x27
	.zero		1


	//   ....[23]....
        /*0318*/ 	.word	0x00001b00
        /*031c*/ 	.word	0x00000007
        /*0320*/ 	.word	0x0002d830
        /*0324*/ 	.short	0x010a
        /*0326*/ 	.byte	0x3f
	.zero		1


	//   ....[24]....
        /*0328*/ 	.word	0x00001b50
        /*032c*/ 	.word	0x00000007
        /*0330*/ 	.word	0x0002d830
        /*0334*/ 	.short	0x010a
        /*0336*/ 	.byte	0x3f
	.zero		1


	//   ....[25]....
        /*0338*/ 	.word	0x00001f40
        /*033c*/ 	.word	0x00000000
        /*0340*/ 	.word	0x00000000
        /*0344*/ 	.short	0x0101
        /*0346*/ 	.byte	0x3f
	.zero		1


	//   ....[26]....
        /*0348*/ 	.word	0x00004e60
        /*034c*/ 	.word	0x000000ff
        /*0350*/ 	.word	0x0002d830
        /*0354*/ 	.short	0x010a
        /*0356*/ 	.byte	0x06
	.zero		1


	//   ....[27]....
        /*0358*/ 	.word	0x00004ea0
        /*035c*/ 	.word	0x000000ff
        /*0360*/ 	.word	0x0002d830
        /*0364*/ 	.short	0x010a
        /*0366*/ 	.byte	0x06
	.zero		1


	//   ....[28]....
        /*0368*/ 	.word	0x00005120
        /*036c*/ 	.word	0x000000ff
        /*0370*/ 	.word	0x0002d850
        /*0374*/ 	.short	0x010a
        /*0376*/ 	.byte	0x06
	.zero		1


	//   ....[29]....
        /*0378*/ 	.word	0x00005160
        /*037c*/ 	.word	0x000000ff
        /*0380*/ 	.word	0x0002d850
        /*0384*/ 	.short	0x010a
        /*0386*/ 	.byte	0x06
	.zero		1


	//   ....[30]....
        /*0388*/ 	.word	0x000056d0
        /*038c*/ 	.word	0x0000000b
        /*0390*/ 	.word	0x00000000
        /*0394*/ 	.short	0x0101
        /*0396*/ 	.byte	0x3f
	.zero		1


	//   ....[31]....
        /*0398*/ 	.word	0x000071f0
        /*039c*/ 	.word	0x0000000e
        /*03a0*/ 	.word	0x00000000
        /*03a4*/ 	.short	0x0101
        /*03a6*/ 	.byte	0x3f
	.zero		1


	//   ....[32]....
        /*03a8*/ 	.word	0x00008120
        /*03ac*/ 	.word	0x000000ff
        /*03b0*/ 	.word	0x0002d830
        /*03b4*/ 	.short	0x010a
        /*03b6*/ 	.byte	0x06
	.zero		1


	//   ....[33]....
        /*03b8*/ 	.word	0x00008160
        /*03bc*/ 	.word	0x000000ff
        /*03c0*/ 	.word	0x0002d830
        /*03c4*/ 	.short	0x010a
        /*03c6*/ 	.byte	0x06
	.zero		1


	//   ....[34]....
        /*03c8*/ 	.word	0x000083e0
        /*03cc*/ 	.word	0x000000ff
        /*03d0*/ 	.word	0x0002d850
        /*03d4*/ 	.short	0x010a
        /*03d6*/ 	.byte	0x06
	.zero		1


	//   ....[35]....
        /*03d8*/ 	.word	0x00008420
        /*03dc*/ 	.word	0x000000ff
        /*03e0*/ 	.word	0x0002d850
        /*03e4*/ 	.short	0x010a
        /*03e6*/ 	.byte	0x06
	.zero		1


	//   ....[36]....
        /*03e8*/ 	.word	0x000095e0
        /*03ec*/ 	.word	0x0000002a
        /*03f0*/ 	.word	0x00000000
        /*03f4*/ 	.short	0x0101
        /*03f6*/ 	.byte	0x3f
	.zero		1


	//   ....[37]....
        /*03f8*/ 	.word	0x00009670
        /*03fc*/ 	.word	0x0000002b
        /*0400*/ 	.word	0x00000000
        /*0404*/ 	.short	0x0101
        /*0406*/ 	.byte	0x3f
	.zero		1


	//   ....[38]....
        /*0408*/ 	.word	0x0000a1e0
        /*040c*/ 	.word	0x000000ff
        /*0410*/ 	.word	0x0002d830
        /*0414*/ 	.short	0x010a
        /*0416*/ 	.byte	0x06
	.zero		1


	//   ....[39]....
        /*0418*/ 	.word	0x0000a220
        /*041c*/ 	.word	0x000000ff
        /*0420*/ 	.word	0x0002d830
        /*0424*/ 	.short	0x010a
        /*0426*/ 	.byte	0x06
	.zero		1


	//   ....[40]....
        /*0428*/ 	.word	0x0000a4a0
        /*042c*/ 	.word	0x000000ff
        /*0430*/ 	.word	0x0002d850
        /*0434*/ 	.short	0x010a
        /*0436*/ 	.byte	0x06
	.zero		1


	//   ....[41]....
        /*0438*/ 	.word	0x0000a4e0
        /*043c*/ 	.word	0x000000ff
        /*0440*/ 	.word	0x0002d850
        /*0444*/ 	.short	0x010a
        /*0446*/ 	.byte	0x06
	.zero		1


	//   ....[42]....
        /*0448*/ 	.word	0x0000a9f0
        /*044c*/ 	.word	0x0000000d
        /*0450*/ 	.word	0x00000000
        /*0454*/ 	.short	0x0101
        /*0456*/ 	.byte	0x3f
	.zero		1


	//   ....[43]....
        /*0458*/ 	.word	0x0000c420
        /*045c*/ 	.word	0x0000000c
        /*0460*/ 	.word	0x00000000
        /*0464*/ 	.short	0x0101
        /*0466*/ 	.byte	0x3f
	.zero		1


	//   ....[44]....
        /*0468*/ 	.word	0x0000d170
        /*046c*/ 	.word	0x000000ff
        /*0470*/ 	.word	0x0002d850
        /*0474*/ 	.short	0x010a
        /*0476*/ 	.byte	0x09
	.zero		1


	//   ....[45]....
        /*0478*/ 	.word	0x0000d1b0
        /*047c*/ 	.word	0x000000ff
        /*0480*/ 	.word	0x0002d850
        /*0484*/ 	.short	0x010a
        /*0486*/ 	.byte	0x09
	.zero		1


	//   ....[46]....
        /*0488*/ 	.word	0x0000d7f0
        /*048c*/ 	.word	0x0000000b
        /*0490*/ 	.word	0x00000000
        /*0494*/ 	.short	0x0101
        /*0496*/ 	.byte	0x3f
	.zero		1


	//   ....[47]....
        /*0498*/ 	.word	0x0000e400
        /*049c*/ 	.word	0x000000ff
        /*04a0*/ 	.word	0x00000000
        /*04a4*/ 	.short	0x0101
        /*04a6*/ 	.byte	0x05
	.zero		1


	//   ....[48]....
        /*04a8*/ 	.word	0x0000fbf0
        /*04ac*/ 	.word	0x0000000d
        /*04b0*/ 	.word	0x0002d840
        /*04b4*/ 	.short	0x010a
        /*04b6*/ 	.byte	0x3f
	.zero		1


	//   ....[49]....
        /*04b8*/ 	.word	0x00010070
        /*04bc*/ 	.word	0x000000ff
        /*04c0*/ 	.word	0x0002d820
        /*04c4*/ 	.short	0x010a
        /*04c6*/ 	.byte	0x2a
	.zero		1


	//   ....[50]....
        /*04c8*/ 	.word	0x00010340
        /*04cc*/ 	.word	0x00000003
        /*04d0*/ 	.word	0x0002d840
        /*04d4*/ 	.short	0x010a
        /*04d6*/ 	.byte	0x3f
	.zero		1


	//   ....[51]....
        /*04d8*/ 	.word	0x00010590
        /*04dc*/ 	.word	0x00000002
        /*04e0*/ 	.word	0x00000060
        /*04e4*/ 	.short	0x010a
        /*04e6*/ 	.byte	0x3f
	.zero		1


	//   ....[52]....
        /*04e8*/ 	.word	0x00010a80
        /*04ec*/ 	.word	0x00000004
        /*04f0*/ 	.word	0x0002d840
        /*04f4*/ 	.short	0x010a
        /*04f6*/ 	.byte	0x3f
	.zero		1


	//   ....[53]....
        /*04f8*/ 	.word	0x00010cd0
        /*04fc*/ 	.word	0x00000003
        /*0500*/ 	.word	0x00000060
        /*0504*/ 	.short	0x010a
        /*0506*/ 	.byte	0x3f
	.zero		1


	//   ....[54]....
        /*0508*/ 	.word	0x00011120
        /*050c*/ 	.word	0x00000003
        /*0510*/ 	.word	0x0002d840
        /*0514*/ 	.short	0x010a
        /*0516*/ 	.byte	0x3f
	.zero		1


	//   ....[55]....
        /*0518*/ 	.word	0x00011370
        /*051c*/ 	.word	0x00000003
        /*0520*/ 	.word	0x00000060
        /*0524*/ 	.short	0x010a
        /*0526*/ 	.byte	0x3f
	.zero		1


	//   ....[56]....
        /*0528*/ 	.word	0x00011740
        /*052c*/ 	.word	0x00000003
        /*0530*/ 	.word	0x0002d860
        /*0534*/ 	.short	0x010a
        /*0536*/ 	.byte	0x3f
	.zero		1


	//   ....[57]....
        /*0538*/ 	.word	0x00011b70
        /*053c*/ 	.word	0x00000009
        /*0540*/ 	.word	0x0002d820
        /*0544*/ 	.short	0x010a
        /*0546*/ 	.byte	0x3f
	.zero		1


	//   ....[58]....
        /*0548*/ 	.word	0x00011c90
        /*054c*/ 	.word	0x00000005
        /*0550*/ 	.word	0x00000000
        /*0554*/ 	.short	0x010a
        /*0556*/ 	.byte	0x3f
	.zero		1


	//   ....[59]....
        /*0558*/ 	.word	0x00011d00
        /*055c*/ 	.word	0x00000003
        /*0560*/ 	.word	0x00000000
        /*0564*/ 	.short	0x010a
        /*0566*/ 	.byte	0x3f
	.zero		1


	//   ....[60]....
        /*0568*/ 	.word	0x00011d60
        /*056c*/ 	.word	0x00000013
        /*0570*/ 	.word	0x00000000
        /*0574*/ 	.short	0x010a
        /*0576*/ 	.byte	0x3f
	.zero		1


	//   ....[61]....
        /*0578*/ 	.word	0x00011d90
        /*057c*/ 	.word	0x00000007
        /*0580*/ 	.word	0x00000000
        /*0584*/ 	.short	0x010a
        /*0586*/ 	.byte	0x3f
	.zero		1


	//   ....[62]....
        /*0588*/ 	.word	0x00011e00
        /*058c*/ 	.word	0x00000003
        /*0590*/ 	.word	0x0002d800
        /*0594*/ 	.short	0x010a
        /*0596*/ 	.byte	0x3f
	.zero		1


	//   ....[63]....
        /*0598*/ 	.word	0x00011e50
        /*059c*/ 	.word	0x00000007
        /*05a0*/ 	.word	0x0002d830
        /*05a4*/ 	.short	0x010a
        /*05a6*/ 	.byte	0x3f
	.zero		1


	//   ....[64]....
        /*05a8*/ 	.word	0x00011eb0
        /*05ac*/ 	.word	0x0000000b
        /*05b0*/ 	.word	0x0002d830
        /*05b4*/ 	.short	0x010a
        /*05b6*/ 	.byte	0x3f
	.zero		1


	//   ....[65]....
        /*05b8*/ 	.word	0x00011f10
        /*05bc*/ 	.word	0x0000000b
        /*05c0*/ 	.word	0x0002d850
        /*05c4*/ 	.short	0x010a
        /*05c6*/ 	.byte	0x3f
	.zero		1


	//   ....[66]....
        /*05c8*/ 	.word	0x00011f70
        /*05cc*/ 	.word	0x0000000c
        /*05d0*/ 	.word	0x0002d830
        /*05d4*/ 	.short	0x010a
        /*05d6*/ 	.byte	0x3f
	.zero		1


	//   ....[67]....
        /*05d8*/ 	.word	0x00011fd0
        /*05dc*/ 	.word	0x0000000c
        /*05e0*/ 	.word	0x0002d850
        /*05e4*/ 	.short	0x010a
        /*05e6*/ 	.byte	0x3f
	.zero		1


	//   ....[68]....
        /*05e8*/ 	.word	0x00012030
        /*05ec*/ 	.word	0x0000000e
        /*05f0*/ 	.word	0x0002d830
        /*05f4*/ 	.short	0x010a
        /*05f6*/ 	.byte	0x3f
	.zero		1


	//   ....[69]....
        /*05f8*/ 	.word	0x00012090
        /*05fc*/ 	.word	0x0000000e
        /*0600*/ 	.word	0x0002d850
        /*0604*/ 	.short	0x010a
        /*0606*/ 	.byte	0x3f
	.zero		1


	//   ....[70]....
        /*0608*/ 	.word	0x000120f0
        /*060c*/ 	.word	0x00000003
        /*0610*/ 	.word	0x0002d850
        /*0614*/ 	.short	0x010a
        /*0616*/ 	.byte	0x3f
	.zero		1


	//   ....[71]....
        /*0618*/ 	.word	0x00012240
        /*061c*/ 	.word	0x0000000d
        /*0620*/ 	.word	0x0002d840
        /*0624*/ 	.short	0x010a
        /*0626*/ 	.byte	0x3f
	.zero		1


	//   ....[72]....
        /*0628*/ 	.word	0x000122a0
        /*062c*/ 	.word	0x00000005
        /*0630*/ 	.word	0x0002d820
        /*0634*/ 	.short	0x010a
        /*0636*/ 	.byte	0x3f
	.zero		1


	//   ....[73]....
        /*0638*/ 	.word	0x000122f0
        /*063c*/ 	.word	0x00000003
        /*0640*/ 	.word	0x0002d840
        /*0644*/ 	.short	0x010a
        /*0646*/ 	.byte	0x3f
	.zero		1


	//   ....[74]....
        /*0648*/ 	.word	0x00012340
        /*064c*/ 	.word	0x00000002
        /*0650*/ 	.word	0x00000060
        /*0654*/ 	.short	0x010a
        /*0656*/ 	.byte	0x3f
	.zero		1


	//   ....[75]....
        /*0658*/ 	.word	0x00012390
        /*065c*/ 	.word	0x00000004
        /*0660*/ 	.word	0x0002d840
        /*0664*/ 	.short	0x010a
        /*0666*/ 	.byte	0x3f
	.zero		1


	//   ....[76]....
        /*0668*/ 	.word	0x000123e0
        /*066c*/ 	.word	0x00000003
        /*0670*/ 	.word	0x00000060
        /*0674*/ 	.short	0x010a
        /*0676*/ 	.byte	0x3f
	.zero		1


	//   ....[77]....
        /*0678*/ 	.word	0x00012430
        /*067c*/ 	.word	0x00000003
        /*0680*/ 	.word	0x0002d840
        /*0684*/ 	.short	0x010a
        /*0686*/ 	.byte	0x3f
	.zero		1


	//   ....[78]....
        /*0688*/ 	.word	0x00012480
        /*068c*/ 	.word	0x00000003
        /*0690*/ 	.word	0x00000060
        /*0694*/ 	.short	0x010a
        /*0696*/ 	.byte	0x3f
	.zero		1


	//   ....[79]....
        /*0698*/ 	.word	0x000124d0
        /*069c*/ 	.word	0x00000003
        /*06a0*/ 	.word	0x0002d860
        /*06a4*/ 	.short	0x010a
        /*06a6*/ 	.byte	0x3f
	.zero		1


	//   ....[80]....
        /*06a8*/ 	.word	0x000125b0
        /*06ac*/ 	.word	0x00000009
        /*06b0*/ 	.word	0x0002d820
        /*06b4*/ 	.short	0x010a
        /*06b6*/ 	.byte	0x3f
	.zero		1


	//   ....[81]....
        /*06b8*/ 	.word	0x00012600
        /*06bc*/ 	.word	0x00000005
        /*06c0*/ 	.word	0x00000000
        /*06c4*/ 	.short	0x010a
        /*06c6*/ 	.byte	0x3f
	.zero		1


	//   ....[82]....
        /*06c8*/ 	.word	0x00012650
        /*06cc*/ 	.word	0x00000003
        /*06d0*/ 	.word	0x00000000
        /*06d4*/ 	.short	0x010a
        /*06d6*/ 	.byte	0x3f
	.zero		1


	//   ....[83]....
        /*06d8*/ 	.word	0x000126a0
        /*06dc*/ 	.word	0x00000013
        /*06e0*/ 	.word	0x00000000
        /*06e4*/ 	.short	0x010a
        /*06e6*/ 	.byte	0x3f
	.zero		1


	//----- nvinfo : EIATTR_NUM_MBARRIERS
	.align		4
.L_1319:
        /*06e8*/ 	.byte	0x03, 0x38
        /*06ea*/ 	.short	0x0016


	//----- nvinfo : EIATTR_EXIT_INSTR_OFFSETS
	.align		4
        /*06ec*/ 	.byte	0x04, 0x1c
        /*06ee*/ 	.short	(.L_1321 - .L_1320)


	//   ....[0]....
.L_1320:
        /*06f0*/ 	.word	0x00000a50


	//   ....[1]....
        /*06f4*/ 	.word	0x0000eaa0


	//   ....[2]....
        /*06f8*/ 	.word	0x0000eb00


	//   ....[3]....
        /*06fc*/ 	.word	0x00011bb0


	//   ....[4]....
        /*0700*/ 	.word	0x00011de0


	//----- nvinfo : EIATTR_MAX_THREADS
	.align		4
.L_1321:
        /*0704*/ 	.byte	0x04, 0x05
        /*0706*/ 	.short	(.L_1323 - .L_1322)
.L_1322:
        /*0708*/ 	.word	0x00000200
        /*070c*/ 	.word	0x00000001
        /*0710*/ 	.word	0x00000001


	//----- nvinfo : EIATTR_CRS_STACK_SIZE
	.align		4
.L_1323:
        /*0714*/ 	.byte	0x04, 0x1e
        /*0716*/ 	.short	(.L_1325 - .L_1324)
.L_1324:
        /*0718*/ 	.word	0x00000000


	//----- nvinfo : EIATTR_CBANK_PARAM_SIZE
	.align		4
.L_1325:
        /*071c*/ 	.byte	0x03, 0x19
        /*071e*/ 	.short	0x0bf0


	//----- nvinfo : EIATTR_PARAM_CBANK
	.align		4
        /*0720*/ 	.byte	0x04, 0x0a
        /*0722*/ 	.short	(.L_1327 - .L_1326)
	.align		4
.L_1326:
        /*0724*/ 	.word	index@(.nv.constant0._ZN7cutlass13device_kernelIN5flash11enable_sm90INS1_16FlashAttnFwdSm90INS1_25CollectiveMainloopFwdSm90ILi2EN4cute5tupleIJNS5_1CILi1EEES8_S8_EEENS6_IJNS7_ILi192EEENS7_ILi128EEENS7_ILi96EEEEEELi96ENS_10bfloat16_tEfNS_4arch4Sm90ELb0ELb1ELb0ELb0ELb0ELb0ELb0ELb0ELb1ELb0ELb0ELb0EEENS1_21CollectiveEpilogueFwdINS6_IJSA_SC_SB_EEES9_SE_SG_Li384ELb0ELb0ELb0ELb0EEENS1_30DynamicPersistentTileSchedulerILi384ELi32ELb0ELb0ELb1EEEEEEEEEvNT_6ParamsE)
        /*0728*/ 	.short	0x0210
        /*072a*/ 	.short	0x0bf0


	//----- nvinfo : EIATTR_SW_WAR
	.align		4
.L_1327:
        /*072c*/ 	.byte	0x04, 0x36
        /*072e*/ 	.short	(.L_1329 - .L_1328)
.L_1328:
        /*0730*/ 	.word	0x00000008
.L_1329:


//--------------------- .nv.info._ZN7cutlass13device_kernelIN5flash11enable_sm90INS1_16FlashAttnFwdSm90INS1_25CollectiveMainloopFwdSm90ILi2EN4cute5tupleIJNS5_1CILi1EEES8_S8_EEENS6_IJNS7_ILi192EEENS7_ILi128EEENS7_ILi96EEEEEELi96ENS_10bfloat16_tEfNS_4arch4Sm90ELb0ELb1ELb0ELb1ELb0ELb0ELb0ELb0ELb1ELb0ELb0ELb0EEENS1_21CollectiveEpilogueFwdINS6_IJSA_SC_SB_EEES9_SE_SG_Li384ELb1ELb0ELb0ELb0EEENS1_36VarlenDynamicPersistentTileSchedulerILi192ELi128ELi384ELi32ELb0ELb0ELb1ELb1ELb0ELb1EEEEEEEEEvNT_6ParamsE --------------------------
	.section	.nv.info._ZN7cutlass13device_kernelIN5flash11enable_sm90INS1_16FlashAttnFwdSm90INS1_25CollectiveMainloopFwdSm90ILi2EN4cute5tupleIJNS5_1CILi1EEES8_S8_EEENS6_IJNS7_ILi192EEENS7_ILi128EEENS7_ILi96EEEEEELi96ENS_10bfloat16_tEfNS_4arch4Sm90ELb0ELb1ELb0ELb1ELb0ELb0ELb0ELb0ELb1ELb0ELb0ELb0EEENS1_21CollectiveEpilogueFwdINS6_IJSA_SC_SB_EEES9_SE_SG_Li384ELb1ELb0ELb0ELb0EEENS1_36VarlenDynamicPersistentTileSchedulerILi192ELi128ELi384ELi32ELb0ELb0ELb1ELb1ELb0ELb1EEEEEEEEEvNT_6ParamsE,"",@"SHT_CUDA_INFO"
	.sectionflags	@""
	.align	4


	//----- nvinfo : EIATTR_CUDA_API_VERSION
	.align		4
        /*0000*/ 	.byte	0x04, 0x37
        /*0002*/ 	.short	(.L_1331 - .L_1330)
.L_1330:
        /*0004*/ 	.word	0x00000082


	//----- nvinfo : EIATTR_KPARAM_INFO
	.align		4
.L_1331:
        /*0008*/ 	.byte	0x04, 0x17
        /*000a*/ 	.short	(.L_1333 - .L_1332)
.L_1332:
        /*000c*/ 	.word	0x00000000
        /*0010*/ 	.short	0x0000
        /*0012*/ 	.short	0x0070
        /*0014*/ 	.byte	0x00, 0xf0, 0x01, 0x28


	//----- nvinfo : EIATTR_SPARSE_MMA_MASK
	.align		4
.L_1333:
        /*0018*/ 	.byte	0x03, 0x50
        /*001a*/ 	.short	0x0000


	//----- nvinfo : EIATTR_MAXREG_COUNT
	.align		4
        /*001c*/ 	.byte	0x03, 0x1b
        /*001e*/ 	.short	0x0080


	//----- nvinfo : EIATTR_NUM_BARRIERS
	.align		4
        /*0020*/ 	.byte	0x02, 0x4c
        /*0022*/ 	.byte	0x10
	.zero		1


	//----- nvinfo : EIATTR_EXTERNS
	.align		4
        /*0024*/ 	.byte	0x04, 0x0f
        /*0026*/ 	.short	(.L_1335 - .L_1334)


	//   ....[0]....
	.align		4
.L_1334:
        /*0028*/ 	.word	index@(__assertfail)


	//----- nvinfo : EIATTR_ANNOTATIONS
	.align		4
.L_1335:
        /*002c*/ 	.byte	0x04, 0x55
        /*002e*/ 	.short	(.L_1337 - .L_1336)


	//   ....[0]....
.L_1336:
        /*0030*/ 	.word	0x00000001
        /*0034*/ 	.byte	0x40, 0x02, 0x01, 0x00, 0x01, 0x00, 0x00, 0x00, 0xd0, 0x0c, 0x01, 0x00


	//----- nvinfo : EIATTR_MERCURY_ISA_VERSION
	.align		4
.L_1337:
        /*0040*/ 	.byte	0x03, 0x5f
        /*0042*/ 	.short	0x0101


	//----- nvinfo : EIATTR_UNUSED_LOAD_BYTE_OFFSET
	.align		4
        /*0044*/ 	.byte	0x04, 0x44
        /*0046*/ 	.short	(.L_1339 - .L_1338)


	//   ....[0]....
.L_1338:
        /*0048*/ 	.word	0x00000a80
        /*004c*/ 	.word	0x0000fff0


	//   ....[1]....
        /*0050*/ 	.word	0x0000dc80
        /*0054*/ 	.word	0x0000fff0


	//----- nvinfo : EIATTR_INT_WARP_WIDE_INSTR_OFFSETS
	.align		4
.L_1339:
        /*0058*/ 	.byte	0x04, 0x31
        /*005a*/ 	.short	(.L_1341 - .L_1340)


	//   ....[0]....
.L_1340:
        /*005c*/ 	.word	0x00000160


	//   ....[1]....
        /*0060*/ 	.word	0x000001a0


	//   ....[2]....
        /*0064*/ 	.word	0x00000210


	//   ....[3]....
        /*0068*/ 	.word	0x00010880


	//   ....[4]....
        /*006c*/ 	.word	0x00010910


	//   ....[5]....
        /*0070*/ 	.word	0x00010dc0


	//   ....[6]....
        /*0074*/ 	.word	0x00010e00


	//   ....[7]....
        /*0078*/ 	.word	0x00010f40


	//   ....[8]....
        /*007c*/ 	.word	0x00011010


	//   ....[9]....
        /*0080*/ 	.word	0x00012ee0


	//   ....[10]....
        /*0084*/ 	.word	0x00012f70


	//----- nvinfo : EIATTR_COOP_GROUP_MASK_REGIDS
	.align		4
.L_1341:
        /*0088*/ 	.byte	0x04, 0x29
        /*008a*/ 	.short	(.L_1343 - .L_1342)


	//   ....[0]....
.L_1342:
        /*008c*/ 	.word	0xffffffff


	//   ....[1]....
        /*0090*/ 	.word	0xffffffff


	//   ....[2]....
        /*0094*/ 	.word	0xffffffff


	//   ....[3]....
        /*0098*/ 	.word	0xffffffff


	//   ....[4]....
        /*009c*/ 	.word	0xffffffff


	//   ....[5]....
        /*00a0*/ 	.word	0xffffffff


	//   ....[6]....
        /*00a4*/ 	.word	0xffffffff


	//   ....[7]....
        /*00a8*/ 	.word	0xffffffff


	//   ....[8]....
        /*00ac*/ 	.word	0xffffffff


	//   ....[9]....
        /*00b0*/ 	.word	0xffffffff


	//   ....[10]....
        /*00b4*/ 	.word	0xffffffff


	//   ....[11]....
        /*00b8*/ 	.word	0xffffffff


	//   ....[12]....
        /*00bc*/ 	.word	0xffffffff


	//   ....[13]....
        /*00c0*/ 	.word	0xffffffff


	//   ....[14]....
        /*00c4*/ 	.word	0xffffffff


	//   ....[15]....
        /*00c8*/ 	.word	0xffffffff


	//   ....[16]....
        /*00cc*/ 	.word	0xffffffff


	//   ....[17]....
        /*00d0*/ 	.word	0xffffffff


	//   ....[18]....
        /*00d4*/ 	.word	0xffffffff


	//   ....[19]....
        /*00d8*/ 	.word	0xffffffff


	//   ....[20]....
        /*00dc*/ 	.word	0xffffffff


	//   ....[21]....
        /*00e0*/ 	.word	0xffffffff


	//   ....[22]....
        /*00e4*/ 	.word	0xffffffff


	//   ....[23]....
        /*00e8*/ 	.word	0xffffffff


	//   ....[24]....
        /*00ec*/ 	.word	0xffffffff


	//   ....[25]....
        /*00f0*/ 	.word	0xffffffff


	//   ....[26]....
        /*00f4*/ 	.word	0xffffffff


	//   ....[27]....
        /*00f8*/ 	.word	0xffffffff


	//   ....[28]....
        /*00fc*/ 	.word	0xffffffff


	//   ....[29]....
        /*0100*/ 	.word	0xffffffff


	//   ....[30]....
        /*0104*/ 	.word	0xffffffff


	//   ....[31]....
        /*0108*/ 	.word	0xffffffff


	//   ....[32]....
        /*010c*/ 	.word	0xffffffff


	//   ....[33]....
        /*0110*/ 	.word	0xffffffff


	//   ....[34]....
        /*0114*/ 	.word	0xffffffff


	//   ....[35]....
        /*0118*/ 	.word	0xffffffff


	//   ....[36]....
        /*011c*/ 	.word	0xffffffff


	//   ....[37]....
        /*0120*/ 	.word	0xffffffff


	//   ....[38]....
        /*0124*/ 	.word	0xffffffff


	//   ....[39]....
        /*0128*/ 	.word	0xffffffff


	//   ....[40]....
        /*012c*/ 	.word	0xffffffff


	//   ....[41]....
        /*0130*/ 	.word	0xffffffff


	//   ....[42]....
        /*0134*/ 	.word	0xffffffff


	//   ....[43]....
        /*0138*/ 	.word	0xffffffff


	//   ....[44]....
        /*013c*/ 	.word	0xffffffff


	//   ....[45]....
        /*0140*/ 	.word	0xffffffff


	//   ....[46]....
        /*0144*/ 	.word	0xffffffff


	//   ....[47]....
        /*0148*/ 	.word	0xffffffff


	//   ....[48]....
        /*014c*/ 	.word	0xffffffff


	//   ....[49]....
        /*0150*/ 	.word	0xffffffff


	//   ....[50]....
        /*0154*/ 	.word	0xffffffff


	//   ....[51]....
        /*0158*/ 	.word	0xffffffff


	//   ....[52]....
        /*015c*/ 	.word	0xffffffff


	//   ....[53]....
        /*0160*/ 	.word	0xffffffff


	//   ....[54]....
        /*0164*/ 	.word	0xffffffff


	//   ....[55]....
        /*0168*/ 	.word	0xffffffff


	//   ....[56]....
        /*016c*/ 	.word	0xffffffff


	//   ....[57]....
        /*0170*/ 	.word	0xffffffff


	//   ....[58]....
        /*0174*/ 	.word	0xffffffff


	//   ....[59]....
        /*0178*/ 	.word	0xffffffff


	//   ....[60]....
        /*017c*/ 	.word	0xffffffff


	//   ....[61]....
        /*0180*/ 	.word	0xffffffff


	//   ....[62]....
        /*0184*/ 	.word	0xffffffff


	//   ....[63]....
        /*0188*/ 	.word	0xffffffff


	//   ....[64]....
        /*018c*/ 	.word	0xffffffff


	//   ....[65]....
        /*0190*/ 	.word	0xffffffff


	//   ....[66]....
        /*0194*/ 	.word	0x0500000f


	//   ....[67]....
        /*0198*/ 	.word	0x0500000f


	//   ....[68]....
        /*019c*/ 	.word	0x0500000f


	//   ....[69]....
        /*01a0*/ 	.word	0x0500000f


	//   ....[70]....
        /*01a4*/ 	.word	0x0500000f


	//   ....[71]....
        /*01a8*/ 	.word	0x0500000f


	//   ....[72]....
        /*01ac*/ 	.word	0x0500000f


	//   ....[73]....
        /*01b0*/ 	.word	0x0500000f


	//   ....[74]....
        /*01b4*/ 	.word	0x0500000f


	//   ....[75]....
        /*01b8*/ 	.word	0x0500000f


	//   ....[76]....
        /*01bc*/ 	.word	0x0500000f


	//   ....[77]....
        /*01c0*/ 	.word	0x0500000f


	//   ....[78]....
        /*01c4*/ 	.word	0x0500000f


	//   ....[79]....
        /*01c8*/ 	.word	0x0500000f


	//   ....[80]....
        /*01cc*/ 	.word	0x0500000f


	//   ....[81]....
        /*01d0*/ 	.word	0x0500000f


	//   ....[82]....
        /*01d4*/ 	.word	0x0500000f


	//   ....[83]....
        /*01d8*/ 	.word	0x0500000f


	//   ....[84]....
        /*01dc*/ 	.word	0x0500000f


	//----- nvinfo : EIATTR_COOP_GROUP_INSTR_OFFSETS
	.align		4
.L_1343:
        /*01e0*/ 	.byte	0x04, 0x28
        /*01e2*/ 	.short	(.L_1345 - .L_1344)


	//   ....[0]....
.L_1344:
        /*01e4*/ 	.word	0x00000070


	//   ....[1]....
        /*01e8*/ 	.word	0x00000170


	//   ....[2]....
        /*01ec*/ 	.word	0x000001c0


	//   ....[3]....
        /*01f0*/ 	.word	0x000003f0


	//   ....[4]....
        /*01f4*/ 	.word	0x00000550


	//   ....[5]....
        /*01f8*/ 	.word	0x00000670


	//   ....[6]....
        /*01fc*/ 	.word	0x000007d0


	//   ....[7]....
        /*0200*/ 	.word	0x000018b0


	//   ....[8]....
        /*0204*/ 	.word	0x00003420


	//   ....[9]....
        /*0208*/ 	.word	0x00003530


	//   ....[10]....
        /*020c*/ 	.word	0x00003e00


	//   ....[11]....
        /*0210*/ 	.word	0x00003e60


	//   ....[12]....
        /*0214*/ 	.word	0x00004a90


	//   ....[13]....
        /*0218*/ 	.word	0x000064c0


	//   ....[14]....
        /*021c*/ 	.word	0x000065c0


	//   ....[15]....
        /*0220*/ 	.word	0x00006e60


	//   ....[16]....
        /*0224*/ 	.word	0x00006ef0


	//   ....[17]....
        /*0228*/ 	.word	0x00007e50


	//   ....[18]....
        /*022c*/ 	.word	0x000088a0


	//   ....[19]....
        /*0230*/ 	.word	0x000088f0


	//   ....[20]....
        /*0234*/ 	.word	0x00008e50


	//   ....[21]....
        /*0238*/ 	.word	0x00008ed0


	//   ....[22]....
        /*023c*/ 	.word	0x0000a130


	//   ....[23]....
        /*0240*/ 	.word	0x0000b890


	//   ....[24]....
        /*0244*/ 	.word	0x0000b990


	//   ....[25]....
        /*0248*/ 	.word	0x0000c1b0


	//   ....[26]....
        /*024c*/ 	.word	0x0000c260


	//   ....[27]....
        /*0250*/ 	.word	0x0000d220


	//   ....[28]....
        /*0254*/ 	.word	0x0000d330


	//   ....[29]....
        /*0258*/ 	.word	0x0000d390


	//   ....[30]....
        /*025c*/ 	.word	0x0000d4a0


	//   ....[31]....
        /*0260*/ 	.word	0x0000d4c0


	//   ....[32]....
        /*0264*/ 	.word	0x0000f480


	//   ....[33]....
        /*0268*/ 	.word	0x0000f600


	//   ....[34]....
        /*026c*/ 	.word	0x0000f630


	//   ....[35]....
        /*0270*/ 	.word	0x0000f670


	//   ....[36]....
        /*0274*/ 	.word	0x0000f6e0


	//   ....[37]....
        /*0278*/ 	.word	0x0000f740


	//   ....[38]....
        /*027c*/ 	.word	0x0000f780


	//   ....[39]....
        /*0280*/ 	.word	0x0000f900


	//   ....[40]....
        /*0284*/ 	.word	0x0000f960


	//   ....[41]....
        /*0288*/ 	.word	0x0000f9a0


	//   ....[42]....
        /*028c*/ 	.word	0x0000f9e0


	//   ....[43]....
        /*0290*/ 	.word	0x0000fa10


	//   ....[44]....
        /*0294*/ 	.word	0x0000fa40


	//   ....[45]....
        /*0298*/ 	.word	0x0000fae0


	//   ....[46]....
        /*029c*/ 	.word	0x0000fb40


	//   ....[47]....
        /*02a0*/ 	.word	0x0000fbd0


	//   ....[48]....
        /*02a4*/ 	.word	0x000132e0


	//   ....[49]....
        /*02a8*/ 	.word	0x000132f0


	//   ....[50]....
        /*02ac*/ 	.word	0x000133e0


	//   ....[51]....
        /*02b0*/ 	.word	0x00013440


	//   ....[52]....
        /*02b4*/ 	.word	0x00013480


	//   ....[53]....
        /*02b8*/ 	.word	0x000134c0


	//   ....[54]....
        /*02bc*/ 	.word	0x000134f0


	//   ....[55]....
        /*02c0*/ 	.word	0x00013520


	//   ....[56]....
        /*02c4*/ 	.word	0x00013690


	//   ....[57]....
        /*02c8*/ 	.word	0x000136f0


	//   ....[58]....
        /*02cc*/ 	.word	0x00013730


	//   ....[59]....
        /*02d0*/ 	.word	0x00013770


	//   ....[60]....
        /*02d4*/ 	.word	0x000137a0


	//   ....[61]....
        /*02d8*/ 	.word	0x000137d0


	//   ....[62]....
        /*02dc*/ 	.word	0x00013890


	//   ....[63]....
        /*02e0*/ 	.word	0x000138b0


	//   ....[64]....
        /*02e4*/ 	.word	0x00013920


	//   ....[65]....
        /*02e8*/ 	.word	0x00013f70


	//   ....[66]....
        /*02ec*/ 	.word	0x000145d0


	//   ....[67]....
        /*02f0*/ 	.word	0x000149c0


	//   ....[68]....
        /*02f4*/ 	.word	0x00014a50


	//   ....[69]....
        /*02f8*/ 	.word	0x00014af0


	//   ....[70]....
        /*02fc*/ 	.word	0x00014ba0


	//   ....[71]....
        /*0300*/ 	.word	0x00014c20


	//   ....[72]....
        /*0304*/ 	.word	0x00014ca0


	//   ....[73]....
        /*0308*/ 	.word	0x00014d20


	//   ....[74]....
        /*030c*/ 	.word	0x00014da0


	//   ....[75]....
        /*0310*/ 	.word	0x00014e30


	//   ....[76]....
        /*0314*/ 	.word	0x00014ee0


	//   ....[77]....
        /*0318*/ 	.word	0x00014f60


	//   ....[78]....
        /*031c*/ 	.word	0x00014fe0


	//   ....[79]....
        /*0320*/ 	.word	0x00015060


	//   ....[80]....
        /*0324*/ 	.word	0x000150e0


	//   ....[81]....
        /*0328*/ 	.word	0x00015150


	//   ....[82]....
        /*032c*/ 	.word	0x000151f0


	//   ....[83]....
        /*0330*/ 	.word	0x00015280


	//   ....[84]....
        /*0334*/ 	.word	0x000153a0


	//----- nvinfo : EIATTR_REG_RECONFIG
	.align		4
.L_1345:
        /*0338*/ 	.byte	0x01, 0x54
	.zero		2


	//----- nvinfo : EIATTR_SYSCALL_OFFSETS
	.align		4
        /*033c*/ 	.byte	0x04, 0x46
        /*033e*/ 	.short	(.L_1347 - .L_1346)


	//   ....[0]....
.L_1346:
        /*0340*/ 	.word	0x00001aa0


	//   ....[1]....
        /*0344*/ 	.word	0x00010a90


	//   ....[2]....
        /*0348*/ 	.word	0x00010bc0


	//   ....[3]....
        /*034c*/ 	.word	0x00010cc0


	//----- nvinfo : EIATTR_MBARRIER_INSTR_OFFSETS
	.align		4
.L_1347:
        /*0350*/ 	.byte	0x04, 0x39
        /*0352*/ 	.short	(.L_1349 - .L_1348)


	//   ....[0]....
.L_1348:
        /*0354*/ 	.word	0x000002a0
        /*0358*/ 	.word	0x000000ff
        /*035c*/ 	.word	0x0002d800
        /*0360*/ 	.short	0x0100
        /*0362*/ 	.byte	0x08
	.zero		1


	//   ....[1]....
        /*0364*/ 	.word	0x000002b0
        /*0368*/ 	.word	0x000000ff
        /*036c*/ 	.word	0x0002d820
        /*0370*/ 	.short	0x0100
        /*0372*/ 	.byte	0x08
	.zero		1


	//   ....[2]....
        /*0374*/ 	.word	0x000003a0
        /*0378*/ 	.word	0x000000ff
        /*037c*/ 	.word	0x0002d830
        /*0380*/ 	.short	0x0100
        /*0382*/ 	.byte	0x08
	.zero		1


	//   ....[3]....
        /*0384*/ 	.word	0x000003b0
        /*0388*/ 	.word	0x000000ff
        /*038c*/ 	.word	0x0002d840
        /*0390*/ 	.short	0x0100
        /*0392*/ 	.byte	0x08
	.zero		1


	//   ....[4]....
        /*0394*/ 	.word	0x000003c0
        /*0398*/ 	.word	0x000000ff
        /*039c*/ 	.word	0x0002d838
        /*03a0*/ 	.short	0x0100
        /*03a2*/ 	.byte	0x08
	.zero		1


	//   ....[5]....
        /*03a4*/ 	.word	0x000003d0
        /*03a8*/ 	.word	0x000000ff
        /*03ac*/ 	.word	0x0002d848
        /*03b0*/ 	.short	0x0100
        /*03b2*/ 	.byte	0x08
	.zero		1


	//   ....[6]....
        /*03b4*/ 	.word	0x00000500
        /*03b8*/ 	.word	0x000000ff
        /*03bc*/ 	.word	0x0002d850
        /*03c0*/ 	.short	0x0100
        /*03c2*/ 	.byte	0x08
	.zero		1


	//   ....[7]....
        /*03c4*/ 	.word	0x00000510
        /*03c8*/ 	.word	0x000000ff
        /*03cc*/ 	.word	0x0002d860
        /*03d0*/ 	.short	0x0100
        /*03d2*/ 	.byte	0x08
	.zero		1


	//   ....[8]....
        /*03d4*/ 	.word	0x00000520
        /*03d8*/ 	.word	0x000000ff
        /*03dc*/ 	.word	0x0002d858
        /*03e0*/ 	.short	0x0100
        /*03e2*/ 	.byte	0x08
	.zero		1


	//   ....[9]....
        /*03e4*/ 	.word	0x00000530
        /*03e8*/ 	.word	0x000000ff
        /*03ec*/ 	.word	0x0002d868
        /*03f0*/ 	.short	0x0100
        /*03f2*/ 	.byte	0x08
	.zero		1


	//   ....[10]....
        /*03f4*/ 	.word	0x00000620
        /*03f8*/ 	.word	0x000000ff
        /*03fc*/ 	.word	0x0002d870
        /*0400*/ 	.short	0x0100
        /*0402*/ 	.byte	0x06
	.zero		1


	//   ....[11]....
        /*0404*/ 	.word	0x00000630
        /*0408*/ 	.word	0x000000ff
        /*040c*/ 	.word	0x0002d880
        /*0410*/ 	.short	0x0100
        /*0412*/ 	.byte	0x06
	.zero		1


	//   ....[12]....
        /*0414*/ 	.word	0x00000640
        /*0418*/ 	.word	0x000000ff
        /*041c*/ 	.word	0x0002d878
        /*0420*/ 	.short	0x0100
        /*0422*/ 	.byte	0x06
	.zero		1


	//   ....[13]....
        /*0424*/ 	.word	0x00000650
        /*0428*/ 	.word	0x000000ff
        /*042c*/ 	.word	0x0002d888
        /*0430*/ 	.short	0x0100
        /*0432*/ 	.byte	0x06
	.zero		1


	//   ....[14]....
        /*0434*/ 	.word	0x00000780
        /*0438*/ 	.word	0x000000ff
        /*043c*/ 	.word	0x0002d890
        /*0440*/ 	.short	0x0100
        /*0442*/ 	.byte	0x08
	.zero		1


	//   ....[15]....
        /*0444*/ 	.word	0x00000790
        /*0448*/ 	.word	0x000000ff
        /*044c*/ 	.word	0x0002d8a0
        /*0450*/ 	.short	0x0100
        /*0452*/ 	.byte	0x08
	.zero		1


	//   ....[16]....
        /*0454*/ 	.word	0x000007a0
        /*0458*/ 	.word	0x000000ff
        /*045c*/ 	.word	0x0002d898
        /*0460*/ 	.short	0x0100
        /*0462*/ 	.byte	0x08
	.zero		1


	//   ....[17]....
        /*0464*/ 	.word	0x000007b0
        /*0468*/ 	.word	0x000000ff
        /*046c*/ 	.word	0x0002d8a8
        /*0470*/ 	.short	0x0100
        /*0472*/ 	.byte	0x08
	.zero		1


	//   ....[18]....
        /*0474*/ 	.word	0x000008e0
        /*0478*/ 	.word	0x000000ff
        /*047c*/ 	.word	0x0002d8b0
        /*0480*/ 	.short	0x0100
        /*0482*/ 	.byte	0x08
	.zero		1


	//   ....[19]....
        /*0484*/ 	.word	0x000008f0
        /*0488*/ 	.word	0x000000ff
        /*048c*/ 	.word	0x0002d8c0
        /*0490*/ 	.short	0x0100
        /*0492*/ 	.byte	0x08
	.zero		1


	//   ....[20]....
        /*0494*/ 	.word	0x00000900
        /*0498*/ 	.word	0x000000ff
        /*049c*/ 	.word	0x0002d8b8
        /*04a0*/ 	.short	0x0100
        /*04a2*/ 	.byte	0x08
	.zero		1


	//   ....[21]....
        /*04a4*/ 	.word	0x00000910
        /*04a8*/ 	.word	0x000000ff
        /*04ac*/ 	.word	0x0002d8c8
        /*04b0*/ 	.short	0x0100
        /*04b2*/ 	.byte	0x08
	.zero		1


	//   ....[22]....
        /*04b4*/ 	.word	0x00001b20
        /*04b8*/ 	.word	0x000000ff
        /*04bc*/ 	.word	0x0002d800
        /*04c0*/ 	.short	0x010a
        /*04c2*/ 	.byte	0x2a
	.zero		1


	//   ....[23]....
        /*04c4*/ 	.word	0x00001ba0
        /*04c8*/ 	.word	0x00000005
        /*04cc*/ 	.word	0x0002d830
        /*04d0*/ 	.short	0x010a
        /*04d2*/ 	.byte	0x3f
	.zero		1


	//   ....[24]....
        /*04d4*/ 	.word	0x00001c00
        /*04d8*/ 	.word	0x00000005
        /*04dc*/ 	.word	0x0002d830
        /*04e0*/ 	.short	0x010a
        /*04e2*/ 	.byte	0x3f
	.zero		1


	//   ....[25]....
        /*04e4*/ 	.word	0x00002030
        /*04e8*/ 	.word	0x00000000
        /*04ec*/ 	.word	0x00000000
        /*04f0*/ 	.short	0x0101
        /*04f2*/ 	.byte	0x3f
	.zero		1


	//   ....[26]....
        /*04f4*/ 	.word	0x00004f10
        /*04f8*/ 	.word	0x000000ff
        /*04fc*/ 	.word	0x0002d830
        /*0500*/ 	.short	0x010a
        /*0502*/ 	.byte	0x06
	.zero		1


	//   ....[27]....
        /*0504*/ 	.word	0x00004f50
        /*0508*/ 	.word	0x000000ff
        /*050c*/ 	.word	0x0002d830
        /*0510*/ 	.short	0x010a
        /*0512*/ 	.byte	0x06
	.zero		1


	//   ....[28]....
        /*0514*/ 	.word	0x000051f0
        /*0518*/ 	.word	0x000000ff
        /*051c*/ 	.word	0x0002d850
        /*0520*/ 	.short	0x010a
        /*0522*/ 	.byte	0x06
	.zero		1


	//   ....[29]....
        /*0524*/ 	.word	0x00005230
        /*0528*/ 	.word	0x000000ff
        /*052c*/ 	.word	0x0002d850
        /*0530*/ 	.short	0x010a
        /*0532*/ 	.byte	0x06
	.zero		1


	//   ....[30]....
        /*0534*/ 	.word	0x00005760
        /*0538*/ 	.word	0x0000000e
        /*053c*/ 	.word	0x00000000
        /*0540*/ 	.short	0x0101
        /*0542*/ 	.byte	0x3f
	.zero		1


	//   ....[31]....
        /*0544*/ 	.word	0x000072a0
        /*0548*/ 	.word	0x00000018
        /*054c*/ 	.word	0x00000000
        /*0550*/ 	.short	0x0101
        /*0552*/ 	.byte	0x3f
	.zero		1


	//   ....[32]....
        /*0554*/ 	.word	0x000081d0
        /*0558*/ 	.word	0x000000ff
        /*055c*/ 	.word	0x0002d830
        /*0560*/ 	.short	0x010a
        /*0562*/ 	.byte	0x06
	.zero		1


	//   ....[33]....
        /*0564*/ 	.word	0x00008210
        /*0568*/ 	.word	0x000000ff
        /*056c*/ 	.word	0x0002d830
        /*0570*/ 	.short	0x010a
        /*0572*/ 	.byte	0x06
	.zero		1


	//   ....[34]....
        /*0574*/ 	.word	0x000084b0
        /*0578*/ 	.word	0x000000ff
        /*057c*/ 	.word	0x0002d850
        /*0580*/ 	.short	0x010a
        /*0582*/ 	.byte	0x06
	.zero		1


	//   ....[35]....
        /*0584*/ 	.word	0x000084f0
        /*0588*/ 	.word	0x000000ff
        /*058c*/ 	.word	0x0002d850
        /*0590*/ 	.short	0x010a
        /*0592*/ 	.byte	0x06
	.zero		1


	//   ....[36]....
        /*0594*/ 	.word	0x000096d0
        /*0598*/ 	.word	0x00000022
        /*059c*/ 	.word	0x00000000
        /*05a0*/ 	.short	0x0101
        /*05a2*/ 	.byte	0x3f
	.zero		1


	//   ....[37]....
        /*05a4*/ 	.word	0x00009750
        /*05a8*/ 	.word	0x00000023
        /*05ac*/ 	.word	0x00000000
        /*05b0*/ 	.short	0x0101
        /*05b2*/ 	.byte	0x3f
	.zero		1


	//   ....[38]....
        /*05b4*/ 	.word	0x0000a300
        /*05b8*/ 	.word	0x000000ff
        /*05bc*/ 	.word	0x0002d830
        /*05c0*/ 	.short	0x010a
        /*05c2*/ 	.byte	0x06
	.zero		1


	//   ....[39]....
        /*05c4*/ 	.word	0x0000a340
        /*05c8*/ 	.word	0x000000ff
        /*05cc*/ 	.word	0x0002d830
        /*05d0*/ 	.short	0x010a
        /*05d2*/ 	.byte	0x06
	.zero		1


	//   ....[40]....
        /*05d4*/ 	.word	0x0000a5e0
        /*05d8*/ 	.word	0x000000ff
        /*05dc*/ 	.word	0x0002d850
        /*05e0*/ 	.short	0x010a
        /*05e2*/ 	.byte	0x06
	.zero		1


	//   ....[41]....
        /*05e4*/ 	.word	0x0000a620
        /*05e8*/ 	.word	0x000000ff
        /*05ec*/ 	.word	0x0002d850
        /*05f0*/ 	.short	0x010a
        /*05f2*/ 	.byte	0x06
	.zero		1


	//   ....[42]....
        /*05f4*/ 	.word	0x0000aaf0
        /*05f8*/ 	.word	0x00000007
        /*05fc*/ 	.word	0x00000000
        /*0600*/ 	.short	0x0101
        /*0602*/ 	.byte	0x3f
	.zero		1


	//   ....[43]....
        /*0604*/ 	.word	0x0000c590
        /*0608*/ 	.word	0x0000000d
        /*060c*/ 	.word	0x00000000
        /*0610*/ 	.short	0x0101
        /*0612*/ 	.byte	0x3f
	.zero		1


	//   ....[44]....
        /*0614*/ 	.word	0x0000d2a0
        /*0618*/ 	.word	0x000000ff
        /*061c*/ 	.word	0x0002d850
        /*0620*/ 	.short	0x010a
        /*0622*/ 	.byte	0x09
	.zero		1


	//   ....[45]....
        /*0624*/ 	.word	0x0000d2e0
        /*0628*/ 	.word	0x000000ff
        /*062c*/ 	.word	0x0002d850
        /*0630*/ 	.short	0x010a
        /*0632*/ 	.byte	0x09
	.zero		1


	//   ....[46]....
        /*0634*/ 	.word	0x0000d920
        /*0638*/ 	.word	0x00000005
        /*063c*/ 	.word	0x00000000
        /*0640*/ 	.short	0x0101
        /*0642*/ 	.byte	0x3f
	.zero		1


	//   ....[47]....
        /*0644*/ 	.word	0x0000e920
        /*0648*/ 	.word	0x000000ff
        /*064c*/ 	.word	0x00000000
        /*0650*/ 	.short	0x0101
        /*0652*/ 	.byte	0x04
	.zero		1


	//   ....[48]....
        /*0654*/ 	.word	0x000112f0
        /*0658*/ 	.word	0x00000005
        /*065c*/ 	.word	0x0002d840
        /*0660*/ 	.short	0x010a
        /*0662*/ 	.byte	0x3f
	.zero		1


	//   ....[49]....
        /*0664*/ 	.word	0x000117e0
        /*0668*/ 	.word	0x00000019
        /*066c*/ 	.word	0x0002d820
        /*0670*/ 	.short	0x010a
        /*0672*/ 	.byte	0x3f
	.zero		1


	//   ....[50]....
        /*0674*/ 	.word	0x00011ac0
        /*0678*/ 	.word	0x00000003
        /*067c*/ 	.word	0x0002d840
        /*0680*/ 	.short	0x010a
        /*0682*/ 	.byte	0x3f
	.zero		1


	//   ....[51]....
        /*0684*/ 	.word	0x00011d40
        /*0688*/ 	.word	0x00000002
        /*068c*/ 	.word	0x00000060
        /*0690*/ 	.short	0x010a
        /*0692*/ 	.byte	0x3f
	.zero		1


	//   ....[52]....
        /*0694*/ 	.word	0x00012260
        /*0698*/ 	.word	0x00000003
        /*069c*/ 	.word	0x0002d840
        /*06a0*/ 	.short	0x010a
        /*06a2*/ 	.byte	0x3f
	.zero		1


	//   ....[53]....
        /*06a4*/ 	.word	0x000124e0
        /*06a8*/ 	.word	0x00000003
        /*06ac*/ 	.word	0x00000060
        /*06b0*/ 	.short	0x010a
        /*06b2*/ 	.byte	0x3f
	.zero		1


	//   ....[54]....
        /*06b4*/ 	.word	0x00012960
        /*06b8*/ 	.word	0x00000002
        /*06bc*/ 	.word	0x0002d840
        /*06c0*/ 	.short	0x010a
        /*06c2*/ 	.byte	0x3f
	.zero		1


	//   ....[55]....
        /*06c4*/ 	.word	0x00012c00
        /*06c8*/ 	.word	0x00000002
        /*06cc*/ 	.word	0x00000060
        /*06d0*/ 	.short	0x010a
        /*06d2*/ 	.byte	0x3f
	.zero		1


	//   ....[56]....
        /*06d4*/ 	.word	0x00012fe0
        /*06d8*/ 	.word	0x00000003
        /*06dc*/ 	.word	0x0002d860
        /*06e0*/ 	.short	0x010a
        /*06e2*/ 	.byte	0x3f
	.zero		1


	//   ....[57]....
        /*06e4*/ 	.word	0x00013ef0
        /*06e8*/ 	.word	0x00000009
        /*06ec*/ 	.word	0x0002d820
        /*06f0*/ 	.short	0x010a
        /*06f2*/ 	.byte	0x3f
	.zero		1


	//   ....[58]....
        /*06f4*/ 	.word	0x00014090
        /*06f8*/ 	.word	0x00000007
        /*06fc*/ 	.word	0x00000000
        /*0700*/ 	.short	0x010a
        /*0702*/ 	.byte	0x3f
	.zero		1


	//   ....[59]....
        /*0704*/ 	.word	0x00014100
        /*0708*/ 	.word	0x00000003
        /*070c*/ 	.word	0x00000000
        /*0710*/ 	.short	0x010a
        /*0712*/ 	.byte	0x3f
	.zero		1


	//   ....[60]....
        /*0714*/ 	.word	0x00014160
        /*0718*/ 	.word	0x00000005
        /*071c*/ 	.word	0x00000000
        /*0720*/ 	.short	0x010a
        /*0722*/ 	.byte	0x3f
	.zero		1


	//   ....[61]....
        /*0724*/ 	.word	0x00014190
        /*0728*/ 	.word	0x00000003
        /*072c*/ 	.word	0x00000000
        /*0730*/ 	.short	0x010a
        /*0732*/ 	.byte	0x3f
	.zero		1


	//   ....[62]....
        /*0734*/ 	.word	0x00014200
        /*0738*/ 	.word	0x00000003
        /*073c*/ 	.word	0x0002d800
        /*0740*/ 	.short	0x010a
        /*0742*/ 	.byte	0x3f
	.zero		1


	//   ....[63]....
        /*0744*/ 	.word	0x00014250
        /*0748*/ 	.word	0x00000005
        /*074c*/ 	.word	0x0002d830
        /*0750*/ 	.short	0x010a
        /*0752*/ 	.byte	0x3f
	.zero		1


	//   ....[64]....
        /*0754*/ 	.word	0x000142b0
        /*0758*/ 	.word	0x0000000d
        /*075c*/ 	.word	0x0002d830
        /*0760*/ 	.short	0x010a
        /*0762*/ 	.byte	0x3f
	.zero		1


	//   ....[65]....
        /*0764*/ 	.word	0x00014310
        /*0768*/ 	.word	0x0000000d
        /*076c*/ 	.word	0x0002d850
        /*0770*/ 	.short	0x010a
        /*0772*/ 	.byte	0x3f
	.zero		1


	//   ....[66]....
        /*0774*/ 	.word	0x00014370
        /*0778*/ 	.word	0x00000007
        /*077c*/ 	.word	0x0002d830
        /*0780*/ 	.short	0x010a
        /*0782*/ 	.byte	0x3f
	.zero		1


	//   ....[67]....
        /*0784*/ 	.word	0x000143d0
        /*0788*/ 	.word	0x00000007
        /*078c*/ 	.word	0x0002d850
        /*0790*/ 	.short	0x010a
        /*0792*/ 	.byte	0x3f
	.zero		1


	//   ....[68]....
        /*0794*/ 	.word	0x00014430
        /*0798*/ 	.word	0x00000007
        /*079c*/ 	.word	0x0002d830
        /*07a0*/ 	.short	0x010a
        /*07a2*/ 	.byte	0x3f
	.zero		1


	//   ....[69]....
        /*07a4*/ 	.word	0x00014490
        /*07a8*/ 	.word	0x00000007
        /*07ac*/ 	.word	0x0002d850
        /*07b0*/ 	.short	0x010a
        /*07b2*/ 	.byte	0x3f
	.zero		1


	//   ....[70]....
        /*07b4*/ 	.word	0x000144f0
        /*07b8*/ 	.word	0x00000005
        /*07bc*/ 	.word	0x0002d850
        /*07c0*/ 	.short	0x010a
        /*07c2*/ 	.byte	0x3f
	.zero		1


	//   ....[71]....
        /*07c4*/ 	.word	0x00014690
        /*07c8*/ 	.word	0x00000005
        /*07cc*/ 	.word	0x0002d840
        /*07d0*/ 	.short	0x010a
        /*07d2*/ 	.byte	0x3f
	.zero		1


	//   ....[72]....
        /*07d4*/ 	.word	0x000146e0
        /*07d8*/ 	.word	0x00000019
        /*07dc*/ 	.word	0x0002d820
        /*07e0*/ 	.short	0x010a
        /*07e2*/ 	.byte	0x3f
	.zero		1


	//   ....[73]....
        /*07e4*/ 	.word	0x00014730
        /*07e8*/ 	.word	0x00000003
        /*07ec*/ 	.word	0x0002d840
        /*07f0*/ 	.short	0x010a
        /*07f2*/ 	.byte	0x3f
	.zero		1


	//   ....[74]....
        /*07f4*/ 	.word	0x00014780
        /*07f8*/ 	.word	0x00000002
        /*07fc*/ 	.word	0x00000060
        /*0800*/ 	.short	0x010a
        /*0802*/ 	.byte	0x3f
	.zero		1


	//   ....[75]....
        /*0804*/ 	.word	0x000147d0
        /*0808*/ 	.word	0x00000003
        /*080c*/ 	.word	0x0002d840
        /*0810*/ 	.short	0x010a
        /*0812*/ 	.byte	0x3f
	.zero		1


	//   ....[76]....
        /*0814*/ 	.word	0x00014820
        /*0818*/ 	.word	0x00000003
        /*081c*/ 	.word	0x00000060
        /*0820*/ 	.short	0x010a
        /*0822*/ 	.byte	0x3f
	.zero		1


	//   ....[77]....
        /*0824*/ 	.word	0x00014870
        /*0828*/ 	.word	0x00000002
        /*082c*/ 	.word	0x0002d840
        /*0830*/ 	.short	0x010a
        /*0832*/ 	.byte	0x3f
	.zero		1


	//   ....[78]....
        /*0834*/ 	.word	0x000148c0
        /*0838*/ 	.word	0x00000002
        /*083c*/ 	.word	0x00000060
        /*0840*/ 	.short	0x010a
        /*0842*/ 	.byte	0x3f
	.zero		1


	//   ....[79]....
        /*0844*/ 	.word	0x00014910
        /*0848*/ 	.word	0x00000003
        /*084c*/ 	.word	0x0002d860
        /*0850*/ 	.short	0x010a
        /*0852*/ 	.byte	0x3f
	.zero		1


	//   ....[80]....
        /*0854*/ 	.word	0x000152c0
        /*0858*/ 	.word	0x00000009
        /*085c*/ 	.word	0x0002d820
        /*0860*/ 	.short	0x010a
        /*0862*/ 	.byte	0x3f
	.zero		1


	//   ....[81]....
        /*0864*/ 	.word	0x00015460
        /*0868*/ 	.word	0x00000007
        /*086c*/ 	.word	0x00000000
        /*0870*/ 	.short	0x010a
        /*0872*/ 	.byte	0x3f
	.zero		1


	//   ....[82]....
        /*0874*/ 	.word	0x000154b0
        /*0878*/ 	.word	0x00000003
        /*087c*/ 	.word	0x00000000
        /*0880*/ 	.short	0x010a
        /*0882*/ 	.byte	0x3f
	.zero		1


	//   ....[83]....
        /*0884*/ 	.word	0x00015500
        /*0888*/ 	.word	0x00000005
        /*088c*/ 	.word	0x00000000
        /*0890*/ 	.short	0x010a
        /*0892*/ 	.byte	0x3f
	.zero		1


	//----- nvinfo : EIATTR_NUM_MBARRIERS
	.align		4
.L_1349:
        /*0894*/ 	.byte	0x03, 0x38
        /*0896*/ 	.short	0x0016


	//----- nvinfo : EIATTR_EXIT_INSTR_OFFSETS
	.align		4
        /*0898*/ 	.byte	0x04, 0x1c
        /*089a*/ 	.short	(.L_1351 - .L_1350)


	//   ....[0]....
.L_1350:
        /*089c*/ 	.word	0x00000ab0


	//   ....[1]....
        /*08a0*/ 	.word	0x0000f440


	//   ....[2]....
        /*08a4*/ 	.word	0x0000f4a0


	//   ....[3]....
        /*08a8*/ 	.word	0x000141e0


	//----- nvinfo : EIATTR_MAX_THREADS
	.align		4
.L_1351:
        /*08ac*/ 	.byte	0x04, 0x05
        /*08ae*/ 	.short	(.L_1353 - .L_1352)
.L_1352:
        /*08b0*/ 	.word	0x00000200
        /*08b4*/ 	.word	0x00000001
        /*08b8*/ 	.word	0x00000001


	//----- nvinfo : EIATTR_CRS_STACK_SIZE
	.align		4
.L_1353:
        /*08bc*/ 	.byte	0x04, 0x1e
        /*08be*/ 	.short	(.L_1355 - .L_1354)
.L_1354:
        /*08c0*/ 	.word	0x00000000


	//----- nvinfo : EIATTR_CBANK_PARAM_SIZE
	.align		4
.L_1355:
        /*08c4*/ 	.byte	0x03, 0x19
        /*08c6*/ 	.short	0x0a70


	//----- nvinfo : EIATTR_PARAM_CBANK
	.align		4
        /*08c8*/ 	.byte	0x04, 0x0a
        /*08ca*/ 	.short	(.L_1357 - .L_1356)
	.align		4
.L_1356:
        /*08cc*/ 	.word	index@(.nv.constant0._ZN7cutlass13device_kernelIN5flash11enable_sm90INS1_16FlashAttnFwdSm90INS1_25CollectiveMainloopFwdSm90ILi2EN4cute5tupleIJNS5_1CILi1EEES8_S8_EEENS6_IJNS7_ILi192EEENS7_ILi128EEENS7_ILi96EEEEEELi96ENS_10bfloat16_tEfNS_4arch4Sm90ELb0ELb1ELb0ELb1ELb0ELb0ELb0ELb0ELb1ELb0ELb0ELb0EEENS1_21CollectiveEpilogueFwdINS6_IJSA_SC_SB_EEES9_SE_SG_Li384ELb1ELb0ELb0ELb0EEENS1_36VarlenDynamicPersistentTileSchedulerILi192ELi128ELi384ELi32ELb0ELb0ELb1ELb1ELb0ELb1EEEEEEEEEvNT_6ParamsE)
        /*08d0*/ 	.short	0x0210
        /*08d2*/ 	.short	0x0a70


	//----- nvinfo : EIATTR_SW_WAR
	.align		4
.L_1357:
        /*08d4*/ 	.byte	0x04, 0x36
        /*08d6*/ 	.short	(.L_1359 - .L_1358)
.L_1358:
        /*08d8*/ 	.word	0x00000008
.L_1359:


//--------------------- .nv.info._ZN7cutlass13device_kernelIN5flash11enable_sm90INS1_16FlashAttnFwdSm90INS1_25CollectiveMainloopFwdSm90ILi2EN4cute5tupleIJNS5_1CILi1EEES8_S8_EEENS6_IJNS7_ILi192EEENS7_ILi128EEENS7_ILi96EEEEEELi96ENS_10bfloat16_tEfNS_4arch4Sm90ELb0ELb1ELb0ELb1ELb0ELb1ELb0ELb0ELb1ELb0ELb0ELb0EEENS1_21CollectiveEpilogueFwdINS6_IJSA_SC_SB_EEES9_SE_SG_Li384ELb1ELb0ELb0ELb0EEENS1_36VarlenDynamicPersistentTileSchedulerILi192ELi128ELi384ELi32ELb0ELb0ELb1ELb1ELb0ELb1EEEEEEEEEvNT_6ParamsE --------------------------
	.section	.nv.info._ZN7cutlass13device_kernelIN5flash11enable_sm90INS1_16FlashAttnFwdSm90INS1_25CollectiveMainloopFwdSm90ILi2EN4cute5tupleIJNS5_1CILi1EEES8_S8_EEENS6_IJNS7_ILi192EEENS7_ILi128EEENS7_ILi96EEEEEELi96ENS_10bfloat16_tEfNS_4arch4Sm90ELb0ELb1ELb0ELb1ELb0ELb1ELb0ELb0ELb1ELb0ELb0ELb0EEENS1_21CollectiveEpilogueFwdINS6_IJSA_SC_SB_EEES9_SE_SG_Li384ELb1ELb0ELb0ELb0EEENS1_36VarlenDynamicPersistentTileSchedulerILi192ELi128ELi384ELi32ELb0ELb0ELb1ELb1ELb0ELb1EEEEEEEEEvNT_6ParamsE,"",@"SHT_CUDA_INFO"
	.sectionflags	@""
	.align	4


	//----- nvinfo : EIATTR_CUDA_API_VERSION
	.align		4
        /*0000*/ 	.byte	0x04, 0x37
        /*0002*/ 	.short	(.L_1361 - .L_1360)
.L_1360:
        /*0004*/ 	.word	0x00000082


	//----- nvinfo : EIATTR_KPARAM_INFO
	.align		4
.L_1361:
        /*0008*/ 	.byte	0x04, 0x17
        /*000a*/ 	.short	(.L_1363 - .L_1362)
.L_1362:
        /*000c*/ 	.word	0x00000000
        /*0010*/ 	.short	0x0000
        /*0012*/ 	.short	0x0070
        /*0014*/ 	.byte	0x00, 0xf0, 0x01, 0x28


	//----- nvinfo : EIATTR_SPARSE_MMA_MASK
	.align		4
.L_1363:
        /*0018*/ 	.byte	0x03, 0x50
        /*001a*/ 	.short	0x0000


	//----- nvinfo : EIATTR_MAXREG_COUNT
	.align		4
        /*001c*/ 	.byte	0x03, 0x1b
        /*001e*/ 	.short	0x0080


	//----- nvinfo : EIATTR_NUM_BARRIERS
	.align		4
        /*0020*/ 	.byte	0x02, 0x4c
        /*0022*/ 	.byte	0x10
	.zero		1


	//----- nvinfo : EIATTR_EXTERNS
	.align		4
        /*0024*/ 	.byte	0x04, 0x0f
        /*0026*/ 	.short	(.L_1365 - .L_1364)


	//   ....[0]....
	.align		4
.L_1364:
        /*0028*/ 	.word	index@(__assertfail)


	//----- nvinfo : EIATTR_ANNOTATIONS
	.align		4
.L_1365:
        /*002c*/ 	.byte	0x04, 0x55
        /*002e*/ 	.short	(.L_1367 - .L_1366)


	//   ....[0]....
.L_1366:
        /* <DEDUP_REMOVED lines=74> */


	//----- nvinfo : EIATTR_MERCURY_ISA_VERSION
	.align		4
.L_1367:
        /*04b8*/ 	.byte	0x03, 0x5f
        /*04ba*/ 	.short	0x0101


	//----- nvinfo : EIATTR_UNUSED_LOAD_BYTE_OFFSET
	.align		4
        /*04bc*/ 	.byte	0x04, 0x44
        /*04be*/ 	.short	(.L_1369 - .L_1368)


	//   ....[0]....
.L_1368:
        /*04c0*/ 	.word	0x00000b00
        /*04c4*/ 	.word	0x0000fff0


	//   ....[1]....
        /*04c8*/ 	.word	0x00018b00
        /*04cc*/ 	.word	0x0000fff0


	//----- nvinfo : EIATTR_INT_WARP_WIDE_INSTR_OFFSETS
	.align		4
.L_1369:
        /*04d0*/ 	.byte	0x04, 0x31
        /*04d2*/ 	.short	(.L_1371 - .L_1370)


	//   ....[0]....
.L_1370:
        /*04d4*/ 	.word	0x000001b0


	//   ....[1]....
        /*04d8*/ 	.word	0x00000250


	//   ....[2]....
        /*04dc*/ 	.word	0x000002c0


	//   ....[3]....
        /*04e0*/ 	.word	0x0001cb20


	//   ....[4]....
        /*04e4*/ 	.word	0x0001cbb0


	//   ....[5]....
        /*04e8*/ 	.word	0x0001d060


	//   ....[6]....
        /*04ec*/ 	.word	0x0001d0a0


	//   ....[7]....
        /*04f0*/ 	.word	0x0001d1e0


	//   ....[8]....
        /*04f4*/ 	.word	0x0001d2b0


	//   ....[9]....
        /*04f8*/ 	.word	0x0001f2f0


	//   ....[10]....
        /*04fc*/ 	.word	0x0001f380


	//----- nvinfo : EIATTR_COOP_GROUP_MASK_REGIDS
	.align		4
.L_1371:
        /*0500*/ 	.byte	0x04, 0x29
        /*0502*/ 	.short	(.L_1373 - .L_1372)


	//   ....[0]....
.L_1372:
        /*0504*/ 	.word	0xffffffff


	//   ....[1]....
        /*0508*/ 	.word	0xffffffff


	//   ....[2]....
        /*050c*/ 	.word	0xffffffff


	//   ....[3]....
        /*0510*/ 	.word	0xffffffff


	//   ....[4]....
        /*0514*/ 	.word	0xffffffff


	//   ....[5]....
        /*0518*/ 	.word	0xffffffff


	//   ....[6]....
        /*051c*/ 	.word	0xffffffff


	//   ....[7]....
        /*0520*/ 	.word	0xffffffff


	//   ....[8]....
        /*0524*/ 	.word	0xffffffff


	//   ....[9]....
        /*0528*/ 	.word	0xffffffff


	//   ....[10]....
        /*052c*/ 	.word	0xffffffff


	//   ....[11]....
        /*0530*/ 	.word	0xffffffff


	//   ....[12]....
        /*0534*/ 	.word	0xffffffff


	//   ....[13]....
        /*0538*/ 	.word	0xffffffff


	//   ....[14]....
        /*053c*/ 	.word	0xffffffff


	//   ....[15]....
        /*0540*/ 	.word	0xffffffff


	//   ....[16]....
        /*0544*/ 	.word	0xffffffff


	//   ....[17]....
        /*0548*/ 	.word	0xffffffff


	//   ....[18]....
        /*054c*/ 	.word	0xffffffff


	//   ....[19]....
        /*0550*/ 	.word	0xffffffff


	//   ....[20]....
        /*0554*/ 	.word	0xffffffff


	//   ....[21]....
        /*0558*/ 	.word	0xffffffff


	//   ....[22]....
        /*055c*/ 	.word	0xffffffff


	//   ....[23]....
        /*0560*/ 	.word	0xffffffff


	//   ....[24]....
        /*0564*/ 	.word	0xffffffff


	//   ....[25]....
        /*0568*/ 	.word	0xffffffff


	//   ....[26]....
        /*056c*/ 	.word	0xffffffff


	//   ....[27]....
        /*0570*/ 	.word	0xffffffff


	//   ....[28]....
        /*0574*/ 	.word	0xffffffff


	//   ....[29]....
        /*0578*/ 	.word	0xffffffff


	//   ....[30]....
        /*057c*/ 	.word	0xffffffff


	//   ....[31]....
        /*0580*/ 	.word	0xffffffff


	//   ....[32]....
        /*0584*/ 	.word	0xffffffff


	//   ....[33]....
        /*0588*/ 	.word	0xffffffff


	//   ....[34]....
        /*058c*/ 	.word	0xffffffff


	//   ....[35]....
        /*0590*/ 	.word	0xffffffff


	//   ....[36]....
        /*0594*/ 	.word	0xffffffff


	//   ....[37]....
        /*0598*/ 	.word	0xffffffff


	//   ....[38]....
        /*059c*/ 	.word	0xffffffff


	//   ....[39]....
        /*05a0*/ 	.word	0xffffffff


	//   ....[40]....
        /*05a4*/ 	.word	0xffffffff


	//   ....[41]....
        /*05a8*/ 	.word	0xffffffff


	//   ....[42]....
        /*05ac*/ 	.word	0xffffffff


	//   ....[43]....
        /*05b0*/ 	.word	0xffffffff


	//   ....[44]....
        /*05b4*/ 	.word	0xffffffff


	//   ....[45]....
        /*05b8*/ 	.word	0xffffffff


	//   ....[46]....
        /*05bc*/ 	.word	0xffffffff


	//   ....[47]....
        /*05c0*/ 	.word	0xffffffff


	//   ....[48]....
        /*05c4*/ 	.word	0xffffffff


	//   ....[49]....
        /*05c8*/ 	.word	0xffffffff


	//   ....[50]....
        /*05cc*/ 	.word	0xffffffff


	//   ....[51]....
        /*05d0*/ 	.word	0xffffffff


	//   ....[52]....
        /*05d4*/ 	.word	0xffffffff


	//   ....[53]....
        /*05d8*/ 	.word	0xffffffff


	//   ....[54]....
        /*05dc*/ 	.word	0xffffffff


	//   ....[55]....
        /*05e0*/ 	.word	0xffffffff


	//   ....[56]....
        /*05e4*/ 	.word	0xffffffff


	//   ....[57]....
        /*05e8*/ 	.word	0xffffffff


	//   ....[58]....
        /*05ec*/ 	.word	0xffffffff


	//   ....[59]....
        /*05f0*/ 	.word	0xffffffff


	//   ....[60]....
        /*05f4*/ 	.word	0xffffffff


	//   ....[61]....
        /*05f8*/ 	.word	0xffffffff


	//   ....[62]....
        /*05fc*/ 	.word	0xffffffff


	//   ....[63]....
        /*0600*/ 	.word	0xffffffff


	//   ....[64]....
        /*0604*/ 	.word	0xffffffff


	//   ....[65]....
        /*0608*/ 	.word	0xffffffff


	//   ....[66]....
        /*060c*/ 	.word	0x0500000f


	//   ....[67]....
        /*0610*/ 	.word	0x0500000f


	//   ....[68]....
        /*0614*/ 	.word	0x0500000f


	//   ....[69]....
        /*0618*/ 	.word	0x0500000f


	//   ....[70]....
        /*061c*/ 	.word	0x0500000f


	//   ....[71]....
        /*0620*/ 	.word	0x0500000f


	//   ....[72]....
        /*0624*/ 	.word	0x0500000f


	//   ....[73]....
        /*0628*/ 	.word	0x0500000f


	//   ....[74]....
        /*062c*/ 	.word	0x0500000f


	//   ....[75]....
        /*0630*/ 	.word	0x0500000f


	//   ....[76]....
        /*0634*/ 	.word	0x0500000f


	//   ....[77]....
        /*0638*/ 	.word	0x0500000f


	//   ....[78]....
        /*063c*/ 	.word	0x0500000f


	//   ....[79]....
        /*0640*/ 	.word	0x0500000f


	//   ....[80]....
        /*0644*/ 	.word	0x0500000f


	//   ....[81]....
        /*0648*/ 	.word	0x0500000f


	//   ....[82]....
        /*064c*/ 	.word	0x0500000f


	//   ....[83]....
        /*0650*/ 	.word	0x0500000f


	//   ....[84]....
        /*0654*/ 	.word	0x0500000f


	//   ....[85]....
        /*0658*/ 	.word	0x0500000f


	//   ....[86]....
        /*065c*/ 	.word	0x0500000f


	//   ....[87]....
        /*0660*/ 	.word	0x0500000f


	//   ....[88]....
        /*0664*/ 	.word	0x0500000f


	//   ....[89]....
        /*0668*/ 	.word	0x0500000f


	//   ....[90]....
        /*066c*/ 	.word	0x0500000f


	//   ....[91]....
        /*0670*/ 	.word	0x0500000f


	//   ....[92]....
        /*0674*/ 	.word	0x0500000f


	//   ....[93]....
        /*0678*/ 	.word	0x0500000f


	//   ....[94]....
        /*067c*/ 	.word	0x0500000f


	//----- nvinfo : EIATTR_COOP_GROUP_INSTR_OFFSETS
	.align		4
.L_1373:
        /*0680*/ 	.byte	0x04, 0x28
        /*0682*/ 	.short	(.L_1375 - .L_1374)


	//   ....[0]....
.L_1374:
        /*0684*/ 	.word	0x00000060


	//   ....[1]....
        /*0688*/ 	.word	0x000001c0


	//   ....[2]....
        /*068c*/ 	.word	0x00000270


	//   ....[3]....
        /*0690*/ 	.word	0x00000430


	//   ....[4]....
        /*0694*/ 	.word	0x00000590


	//   ....[5]....
        /*0698*/ 	.word	0x000006b0


	//   ....[6]....
        /*069c*/ 	.word	0x00000810


	//   ....[7]....
        /*06a0*/ 	.word	0x000075b0


	//   ....[8]....
        /*06a4*/ 	.word	0x0000d630


	//   ....[9]....
        /*06a8*/ 	.word	0x0000d6d0


	//   ....[10]....
        /*06ac*/ 	.word	0x0000de10


	//   ....[11]....
        /*06b0*/ 	.word	0x0000de50


	//   ....[12]....
        /*06b4*/ 	.word	0x0000ecb0


	//   ....[13]....
        /*06b8*/ 	.word	0x00010890


	//   ....[14]....
        /*06bc*/ 	.word	0x000108b0


	//   ....[15]....
        /*06c0*/ 	.word	0x00011570


	//   ....[16]....
        /*06c4*/ 	.word	0x00011590


	//   ....[17]....
        /*06c8*/ 	.word	0x00012420


	//   ....[18]....
        /*06cc*/ 	.word	0x000130f0


	//   ....[19]....
        /*06d0*/ 	.word	0x00013110


	//   ....[20]....
        /*06d4*/ 	.word	0x00013640


	//   ....[21]....
        /*06d8*/ 	.word	0x00013660


	//   ....[22]....
        /*06dc*/ 	.word	0x00014a10


	//   ....[23]....
        /*06e0*/ 	.word	0x00016300


	//   ....[24]....
        /*06e4*/ 	.word	0x00016320


	//   ....[25]....
        /*06e8*/ 	.word	0x00016fe0


	//   ....[26]....
        /*06ec*/ 	.word	0x00017000


	//   ....[27]....
        /*06f0*/ 	.word	0x00017e90


	//   ....[28]....
        /*06f4*/ 	.word	0x000180a0


	//   ....[29]....
        /*06f8*/ 	.word	0x000180d0


	//   ....[30]....
        /*06fc*/ 	.word	0x000185f0


	//   ....[31]....
        /*0700*/ 	.word	0x00018620


	//   ....[32]....
        /*0704*/ 	.word	0x0001a480


	//   ....[33]....
        /*0708*/ 	.word	0x0001a620


	//   ....[34]....
        /*070c*/ 	.word	0x0001a650


	//   ....[35]....
        /*0710*/ 	.word	0x0001a680


	//   ....[36]....
        /*0714*/ 	.word	0x0001a6c0


	//   ....[37]....
        /*0718*/ 	.word	0x0001a710


	//   ....[38]....
        /*071c*/ 	.word	0x0001a770


	//   ....[39]....
        /*0720*/ 	.word	0x0001a930


	//   ....[40]....
        /*0724*/ 	.word	0x0001a990


	//   ....[41]....
        /*0728*/ 	.word	0x0001a9d0


	//   ....[42]....
        /*072c*/ 	.word	0x0001aa10


	//   ....[43]....
        /*0730*/ 	.word	0x0001aa40


	//   ....[44]....
        /*0734*/ 	.word	0x0001aa70


	//   ....[45]....
        /*0738*/ 	.word	0x0001ab10


	//   ....[46]....
        /*073c*/ 	.word	0x0001ab70


	//   ....[47]....
        /*0740*/ 	.word	0x0001ac10


	//   ....[48]....
        /*0744*/ 	.word	0x0001f740


	//   ....[49]....
        /*0748*/ 	.word	0x0001f750


	//   ....[50]....
        /*074c*/ 	.word	0x0001f840


	//   ....[51]....
        /*0750*/ 	.word	0x0001f8a0


	//   ....[52]....
        /*0754*/ 	.word	0x0001f8e0


	//   ....[53]....
        /*0758*/ 	.word	0x0001f920


	//   ....[54]....
        /*075c*/ 	.word	0x0001f950


	//   ....[55]....
        /*0760*/ 	.word	0x0001f980


	//   ....[56]....
        /*0764*/ 	.word	0x0001faf0


	//   ....[57]....
        /*0768*/ 	.word	0x0001fb50


	//   ....[58]....
        /*076c*/ 	.word	0x0001fb90


	//   ....[59]....
        /*0770*/ 	.word	0x0001fbd0


	//   ....[60]....
        /*0774*/ 	.word	0x0001fc00


	//   ....[61]....
        /*0778*/ 	.word	0x0001fc30


	//   ....[62]....
        /*077c*/ 	.word	0x0001fcf0


	//   ....[63]....
        /*0780*/ 	.word	0x0001fd10


	//   ....[64]....
        /*0784*/ 	.word	0x0001fd80


	//   ....[65]....
        /*0788*/ 	.word	0x000203f0


	//   ....[66]....
        /*078c*/ 	.word	0x00020800


	//   ....[67]....
        /*0790*/ 	.word	0x000208a0


	//   ....[68]....
        /*0794*/ 	.word	0x00020940


	//   ....[69]....
        /*0798*/ 	.word	0x000209e0


	//   ....[70]....
        /*079c*/ 	.word	0x00020a80


	//   ....[71]....
        /*07a0*/ 	.word	0x00020b60


	//   ....[72]....
        /*07a4*/ 	.word	0x00020c00


	//   ....[73]....
        /*07a8*/ 	.word	0x00020ca0


	//   ....[74]....
        /*07ac*/ 	.word	0x00020d40


	//   ....[75]....
        /*07b0*/ 	.word	0x000210e0


	//   ....[76]....
        /*07b4*/ 	.word	0x000213c0


	//   ....[77]....
        /*07b8*/ 	.word	0x000217b0


	//   ....[78]....
        /*07bc*/ 	.word	0x00021840


	//   ....[79]....
        /*07c0*/ 	.word	0x000218e0


	//   ....[80]....
        /*07c4*/ 	.word	0x00021990


	//   ....[81]....
        /*07c8*/ 	.word	0x00021a10


	//   ....[82]....
        /*07cc*/ 	.word	0x00021a90


	//   ....[83]....
        /*07d0*/ 	.word	0x00021b10


	//   ....[84]....
        /*07d4*/ 	.word	0x00021b90


	//   ....[85]....
        /*07d8*/ 	.word	0x00021c20


	//   ....[86]....
        /*07dc*/ 	.word	0x00021cd0


	//   ....[87]....
        /*07e0*/ 	.word	0x00021d50


	//   ....[88]....
        /*07e4*/ 	.word	0x00021dd0


	//   ....[89]....
        /*07e8*/ 	.word	0x00021e50


	//   ....[90]....
        /*07ec*/ 	.word	0x00021ed0


	//   ....[91]....
        /*07f0*/ 	.word	0x00021f40


	//   ....[92]....
        /*07f4*/ 	.word	0x00021fe0


	//   ....[93]....
        /*07f8*/ 	.word	0x00022070


	//   ....[94]....
        /*07fc*/ 	.word	0x00022190


	//----- nvinfo : EIATTR_REG_RECONFIG
	.align		4
.L_1375:
        /*0800*/ 	.byte	0x01, 0x54
	.zero		2


	//----- nvinfo : EIATTR_SYSCALL_OFFSETS
	.align		4
        /*0804*/ 	.byte	0x04, 0x46
        /*0806*/ 	.short	(.L_1377 - .L_1376)


	//   ....[0]....
.L_1376:
        /*0808*/ 	.word	0x00001be0


	//   ....[1]....
        /*080c*/ 	.word	0x00001d30


	//   ....[2]....
        /*0810*/ 	.word	0x000077c0


	//   ....[3]....
        /*0814*/ 	.word	0x00007b00


	//   ....[4]....
        /*0818*/ 	.word	0x0001cd30


	//   ....[5]....
        /*081c*/ 	.word	0x0001ce60


	//   ....[6]....
        /*0820*/ 	.word	0x0001cf60


	//----- nvinfo : EIATTR_MBARRIER_INSTR_OFFSETS
	.align		4
.L_1377:
        /*0824*/ 	.byte	0x04, 0x39
        /*0826*/ 	.short	(.L_1379 - .L_1378)


	//   ....[0]....
.L_1378:
        /*0828*/ 	.word	0x000002e0
        /*082c*/ 	.word	0x000000ff
        /*0830*/ 	.word	0x0002d800
        /*0834*/ 	.short	0x0100
        /*0836*/ 	.byte	0x08
	.zero		1


	//   ....[1]....
        /*0838*/ 	.word	0x000002f0
        /*083c*/ 	.word	0x000000ff
        /*0840*/ 	.word	0x0002d820
        /*0844*/ 	.short	0x0100
        /*0846*/ 	.byte	0x08
	.zero		1


	//   ....[2]....
        /*0848*/ 	.word	0x000003e0
        /*084c*/ 	.word	0x000000ff
        /*0850*/ 	.word	0x0002d830
        /*0854*/ 	.short	0x0100
        /*0856*/ 	.byte	0x08
	.zero		1


	//   ....[3]....
        /*0858*/ 	.word	0x000003f0
        /*085c*/ 	.word	0x000000ff
        /*0860*/ 	.word	0x0002d840
        /*0864*/ 	.short	0x0100
        /*0866*/ 	.byte	0x08
	.zero		1


	//   ....[4]....
        /*0868*/ 	.word	0x00000400
        /*086c*/ 	.word	0x000000ff
        /*0870*/ 	.word	0x0002d838
        /*0874*/ 	.short	0x0100
        /*0876*/ 	.byte	0x08
	.zero		1


	//   ....[5]....
        /*0878*/ 	.word	0x00000410
        /*087c*/ 	.word	0x000000ff
        /*0880*/ 	.word	0x0002d848
        /*0884*/ 	.short	0x0100
        /*0886*/ 	.byte	0x08
	.zero		1


	//   ....[6]....
        /*0888*/ 	.word	0x00000540
        /*088c*/ 	.word	0x000000ff
        /*0890*/ 	.word	0x0002d850
        /*0894*/ 	.short	0x0100
        /*0896*/ 	.byte	0x08
	.zero		1


	//   ....[7]....
        /*0898*/ 	.word	0x00000550
        /*089c*/ 	.word	0x000000ff
        /*08a0*/ 	.word	0x0002d860
        /*08a4*/ 	.short	0x0100
        /*08a6*/ 	.byte	0x08
	.zero		1


	//   ....[8]....
        /*08a8*/ 	.word	0x00000560
        /*08ac*/ 	.word	0x000000ff
        /*08b0*/ 	.word	0x0002d858
        /*08b4*/ 	.short	0x0100
        /*08b6*/ 	.byte	0x08
	.zero		1


	//   ....[9]....
        /*08b8*/ 	.word	0x00000570
        /*08bc*/ 	.word	0x000000ff
        /*08c0*/ 	.word	0x0002d868
        /*08c4*/ 	.short	0x0100
        /*08c6*/ 	.byte	0x08
	.zero		1


	//   ....[10]....
        /*08c8*/ 	.word	0x00000660
        /*08cc*/ 	.word	0x000000ff
        /*08d0*/ 	.word	0x0002d870
        /*08d4*/ 	.short	0x0100
        /*08d6*/ 	.byte	0x06
	.zero		1


	//   ....[11]....
        /*08d8*/ 	.word	0x00000670
        /*08dc*/ 	.word	0x000000ff
        /*08e0*/ 	.word	0x0002d880
        /*08e4*/ 	.short	0x0100
        /*08e6*/ 	.byte	0x06
	.zero		1


	//   ....[12]....
        /*08e8*/ 	.word	0x00000680
        /*08ec*/ 	.word	0x000000ff
        /*08f0*/ 	.word	0x0002d878
        /*08f4*/ 	.short	0x0100
        /*08f6*/ 	.byte	0x06
	.zero		1


	//   ....[13]....
        /*08f8*/ 	.word	0x00000690
        /*08fc*/ 	.word	0x000000ff
        /*0900*/ 	.word	0x0002d888
        /*0904*/ 	.short	0x0100
        /*0906*/ 	.byte	0x06
	.zero		1


	//   ....[14]....
        /*0908*/ 	.word	0x000007c0
        /*090c*/ 	.word	0x000000ff
        /*0910*/ 	.word	0x0002d890
        /*0914*/ 	.short	0x0100
        /*0916*/ 	.byte	0x08
	.zero		1


	//   ....[15]....
        /*0918*/ 	.word	0x000007d0
        /*091c*/ 	.word	0x000000ff
        /*0920*/ 	.word	0x0002d8a0
        /*0924*/ 	.short	0x0100
        /*0926*/ 	.byte	0x08
	.zero		1


	//   ....[16]....
        /*0928*/ 	.word	0x000007e0
        /*092c*/ 	.word	0x000000ff
        /*0930*/ 	.word	0x0002d898
        /*0934*/ 	.short	0x0100
        /*0936*/ 	.byte	0x08
	.zero		1


	//   ....[17]....
        /*0938*/ 	.word	0x000007f0
        /*093c*/ 	.word	0x000000ff
        /*0940*/ 	.word	0x0002d8a8
        /*0944*/ 	.short	0x0100
        /*0946*/ 	.byte	0x08
	.zero		1


	//   ....[18]....
        /*0948*/ 	.word	0x00000920
        /*094c*/ 	.word	0x000000ff
        /*0950*/ 	.word	0x0002d8b0
        /*0954*/ 	.short	0x0100
        /*0956*/ 	.byte	0x08
	.zero		1


	//   ....[19]....
        /*0958*/ 	.word	0x00000930
        /*095c*/ 	.word	0x000000ff
        /*0960*/ 	.word	0x0002d8c0
        /*0964*/ 	.short	0x0100
        /*0966*/ 	.byte	0x08
	.zero		1


	//   ....[20]....
        /*0968*/ 	.word	0x00000940
        /*096c*/ 	.word	0x000000ff
        /*0970*/ 	.word	0x0002d8b8
        /*0974*/ 	.short	0x0100
        /*0976*/ 	.byte	0x08
	.zero		1


	//   ....[21]....
        /*0978*/ 	.word	0x00000950
        /*097c*/ 	.word	0x000000ff
        /*0980*/ 	.word	0x0002d8c8
        /*0984*/ 	.short	0x0100
        /*0986*/ 	.byte	0x08
	.zero		1


	//   ....[22]....
        /*0988*/ 	.word	0x000032a0
        /*098c*/ 	.word	0x0000000f
        /*0990*/ 	.word	0x0002d890
        /*0994*/ 	.short	0x010a
        /*0996*/ 	.byte	0x3f
	.zero		1


	//   ....[23]....
        /*0998*/ 	.word	0x00004e70
        /*099c*/ 	.word	0x0000000f
        /*09a0*/ 	.word	0x0002d890
        /*09a4*/ 	.short	0x010a
        /*09a6*/ 	.byte	0x3f
	.zero		1


	//   ....[24]....
        /*09a8*/ 	.word	0x00006930
        /*09ac*/ 	.word	0x0000000f
        /*09b0*/ 	.word	0x0002d890
        /*09b4*/ 	.short	0x010a
        /*09b6*/ 	.byte	0x3f
	.zero		1


	//   ....[25]....
        /*09b8*/ 	.word	0x00006b90
        /*09bc*/ 	.word	0x0000001c
        /*09c0*/ 	.word	0x00000000
        /*09c4*/ 	.short	0x0101
        /*09c6*/ 	.byte	0x3f
	.zero		1


	//   ....[26]....
        /*09c8*/ 	.word	0x00006bd0
        /*09cc*/ 	.word	0x0000000f
        /*09d0*/ 	.word	0x0002d8b0
        /*09d4*/ 	.short	0x010a
        /*09d6*/ 	.byte	0x3f
	.zero		1


	//   ....[27]....
        /*09d8*/ 	.word	0x00006f20
        /*09dc*/ 	.word	0x0000000f
        /*09e0*/ 	.word	0x00000000
        /*09e4*/ 	.short	0x0101
        /*09e6*/ 	.byte	0x3f
	.zero		1


	//   ....[28]....
        /*09e8*/ 	.word	0x00007860
        /*09ec*/ 	.word	0x00000002
        /*09f0*/ 	.word	0x0002d800
        /*09f4*/ 	.short	0x010a
        /*09f6*/ 	.byte	0x3f
	.zero		1


	//   ....[29]....
        /*09f8*/ 	.word	0x000078b0
        /*09fc*/ 	.word	0x00000002
        /*0a00*/ 	.word	0x0002d800
        /*0a04*/ 	.short	0x010a
        /*0a06*/ 	.byte	0x3f
	.zero		1


	//   ....[30]....
        /*0a08*/ 	.word	0x00008420
        /*0a0c*/ 	.word	0x00000002
        /*0a10*/ 	.word	0x0002d800
        /*0a14*/ 	.short	0x010a
        /*0a16*/ 	.byte	0x3f
	.zero		1


	//   ....[31]....
        /*0a18*/ 	.word	0x0000a1a0
        /*0a1c*/ 	.word	0x00000002
        /*0a20*/ 	.word	0x0002d800
        /*0a24*/ 	.short	0x010a
        /*0a26*/ 	.byte	0x3f
	.zero		1


	//   ....[32]....
        /*0a28*/ 	.word	0x0000baf0
        /*0a2c*/ 	.word	0x00000003
        /*0a30*/ 	.word	0x0002d830
        /*0a34*/ 	.short	0x010a
        /*0a36*/ 	.byte	0x3f
	.zero		1


	//   ....[33]....
        /*0a38*/ 	.word	0x0000bc50
        /*0a3c*/ 	.word	0x00000003
        /*0a40*/ 	.word	0x0002d830
        /*0a44*/ 	.short	0x010a
        /*0a46*/ 	.byte	0x3f
	.zero		1


	//   ....[34]....
        /*0a48*/ 	.word	0x0000c250
        /*0a4c*/ 	.word	0x00000000
        /*0a50*/ 	.word	0x00000000
        /*0a54*/ 	.short	0x0101
        /*0a56*/ 	.byte	0x3f
	.zero		1


	//   ....[35]....
        /*0a58*/ 	.word	0x0000f170
        /*0a5c*/ 	.word	0x0000000f
        /*0a60*/ 	.word	0x0002d830
        /*0a64*/ 	.short	0x010a
        /*0a66*/ 	.byte	0x3f
	.zero		1


	//   ....[36]....
        /*0a68*/ 	.word	0x0000f1c0
        /*0a6c*/ 	.word	0x0000000f
        /*0a70*/ 	.word	0x0002d830
        /*0a74*/ 	.short	0x010a
        /*0a76*/ 	.byte	0x3f
	.zero		1


	//   ....[37]....
        /*0a78*/ 	.word	0x0000f5e0
        /*0a7c*/ 	.word	0x0000000e
        /*0a80*/ 	.word	0x0002d850
        /*0a84*/ 	.short	0x010a
        /*0a86*/ 	.byte	0x3f
	.zero		1


	//   ....[38]....
        /*0a88*/ 	.word	0x0000f620
        /*0a8c*/ 	.word	0x0000000e
        /*0a90*/ 	.word	0x0002d850
        /*0a94*/ 	.short	0x010a
        /*0a96*/ 	.byte	0x3f
	.zero		1


	//   ....[39]....
        /*0a98*/ 	.word	0x0000fd00
        /*0a9c*/ 	.word	0x0000000e
        /*0aa0*/ 	.word	0x00000000
        /*0aa4*/ 	.short	0x0101
        /*0aa6*/ 	.byte	0x3f
	.zero		1


	//   ....[40]....
        /*0aa8*/ 	.word	0x00010680
        /*0aac*/ 	.word	0x00000000
        /*0ab0*/ 	.word	0x00000000
        /*0ab4*/ 	.short	0x0101
        /*0ab6*/ 	.byte	0x3f
	.zero		1


	//   ....[41]....
        /*0ab8*/ 	.word	0x000127c0
        /*0abc*/ 	.word	0x00000000
        /*0ac0*/ 	.word	0x0002d830
        /*0ac4*/ 	.short	0x010a
        /*0ac6*/ 	.byte	0x3f
	.zero		1


	//   ....[42]....
        /*0ac8*/ 	.word	0x00012810
        /*0acc*/ 	.word	0x00000000
        /*0ad0*/ 	.word	0x0002d830
        /*0ad4*/ 	.short	0x010a
        /*0ad6*/ 	.byte	0x3f
	.zero		1


	//   ....[43]....
        /*0ad8*/ 	.word	0x00012c30
        /*0adc*/ 	.word	0x00000003
        /*0ae0*/ 	.word	0x0002d850
        /*0ae4*/ 	.short	0x010a
        /*0ae6*/ 	.byte	0x3f
	.zero		1


	//   ....[44]....
        /*0ae8*/ 	.word	0x00012c70
        /*0aec*/ 	.word	0x00000003
        /*0af0*/ 	.word	0x0002d850
        /*0af4*/ 	.short	0x010a
        /*0af6*/ 	.byte	0x3f
	.zero		1


	//   ....[45]....
        /*0af8*/ 	.word	0x00013cb0
        /*0afc*/ 	.word	0x00000015
        /*0b00*/ 	.word	0x00000000
        /*0b04*/ 	.short	0x0101
        /*0b06*/ 	.byte	0x3f
	.zero		1


	//   ....[46]....
        /*0b08*/ 	.word	0x00013d00
        /*0b0c*/ 	.word	0x0000000e
        /*0b10*/ 	.word	0x00000000
        /*0b14*/ 	.short	0x0101
        /*0b16*/ 	.byte	0x3f
	.zero		1


	//   ....[47]....
        /*0b18*/ 	.word	0x00014bf0
        /*0b1c*/ 	.word	0x00000000
        /*0b20*/ 	.word	0x0002d830
        /*0b24*/ 	.short	0x010a
        /*0b26*/ 	.byte	0x3f
	.zero		1


	//   ....[48]....
        /*0b28*/ 	.word	0x00014c40
        /*0b2c*/ 	.word	0x00000000
        /*0b30*/ 	.word	0x0002d830
        /*0b34*/ 	.short	0x010a
        /*0b36*/ 	.byte	0x3f
	.zero		1


	//   ....[49]....
        /*0b38*/ 	.word	0x00015060
        /*0b3c*/ 	.word	0x00000003
        /*0b40*/ 	.word	0x0002d850
        /*0b44*/ 	.short	0x010a
        /*0b46*/ 	.byte	0x3f
	.zero		1


	//   ....[50]....
        /*0b48*/ 	.word	0x000150a0
        /*0b4c*/ 	.word	0x00000003
        /*0b50*/ 	.word	0x0002d850
        /*0b54*/ 	.short	0x010a
        /*0b56*/ 	.byte	0x3f
	.zero		1


	//   ....[51]....
        /*0b58*/ 	.word	0x00015710
        /*0b5c*/ 	.word	0x00000003
        /*0b60*/ 	.word	0x00000000
        /*0b64*/ 	.short	0x0101
        /*0b66*/ 	.byte	0x3f
	.zero		1


	//   ....[52]....
        /*0b68*/ 	.word	0x000160f0
        /*0b6c*/ 	.word	0x00000000
        /*0b70*/ 	.word	0x00000000
        /*0b74*/ 	.short	0x0101
        /*0b76*/ 	.byte	0x3f
	.zero		1


	//   ....[53]....
        /*0b78*/ 	.word	0x00017f10
        /*0b7c*/ 	.word	0x0000000d
        /*0b80*/ 	.word	0x0002d850
        /*0b84*/ 	.short	0x010a
        /*0b86*/ 	.byte	0x3f
	.zero		1


	//   ....[54]....
        /*0b88*/ 	.word	0x00017fc0
        /*0b8c*/ 	.word	0x0000000d
        /*0b90*/ 	.word	0x0002d850
        /*0b94*/ 	.short	0x010a
        /*0b96*/ 	.byte	0x3f
	.zero		1


	//   ....[55]....
        /*0b98*/ 	.word	0x00018770
        /*0b9c*/ 	.word	0x0000000a
        /*0ba0*/ 	.word	0x00000000
        /*0ba4*/ 	.short	0x0101
        /*0ba6*/ 	.byte	0x3f
	.zero		1


	//   ....[56]....
        /*0ba8*/ 	.word	0x00019930
        /*0bac*/ 	.word	0x00000015
        /*0bb0*/ 	.word	0x00000000
        /*0bb4*/ 	.short	0x0101
        /*0bb6*/ 	.byte	0x3f
	.zero		1


	//   ....[57]....
        /*0bb8*/ 	.word	0x0001bcc0
        /*0bbc*/ 	.word	0x00000008
        /*0bc0*/ 	.word	0x0002d820
        /*0bc4*/ 	.short	0x010a
        /*0bc6*/ 	.byte	0x3f
	.zero		1


	//   ....[58]....
        /*0bc8*/ 	.word	0x0001bd30
        /*0bcc*/ 	.word	0x00000009
        /*0bd0*/ 	.word	0x0002d8a0
        /*0bd4*/ 	.short	0x010a
        /*0bd6*/ 	.byte	0x3f
	.zero		1


	//   ....[59]....
        /*0bd8*/ 	.word	0x0001bf80
        /*0bdc*/ 	.word	0x00000009
        /*0be0*/ 	.word	0x0002d8c0
        /*0be4*/ 	.short	0x010a
        /*0be6*/ 	.byte	0x3f
	.zero		1


	//   ....[60]....
        /*0be8*/ 	.word	0x0001c270
        /*0bec*/ 	.word	0x00000009
        /*0bf0*/ 	.word	0x0002d8a0
        /*0bf4*/ 	.short	0x010a
        /*0bf6*/ 	.byte	0x3f
	.zero		1


	//   ....[61]....
        /*0bf8*/ 	.word	0x0001c4b0
        /*0bfc*/ 	.word	0x00000009
        /*0c00*/ 	.word	0x0002d8c0
        /*0c04*/ 	.short	0x010a
        /*0c06*/ 	.byte	0x3f
	.zero		1


	//   ....[62]....
        /*0c08*/ 	.word	0x0001d590
        /*0c0c*/ 	.word	0x00000005
        /*0c10*/ 	.word	0x0002d840
        /*0c14*/ 	.short	0x010a
        /*0c16*/ 	.byte	0x3f
	.zero		1


	//   ....[63]....
        /*0c18*/ 	.word	0x0001daa0
        /*0c1c*/ 	.word	0x0000001d
        /*0c20*/ 	.word	0x0002d820
        /*0c24*/ 	.short	0x010a
        /*0c26*/ 	.byte	0x3f
	.zero		1


	//   ....[64]....
        /*0c28*/ 	.word	0x0001dd90
        /*0c2c*/ 	.word	0x00000002
        /*0c30*/ 	.word	0x0002d840
        /*0c34*/ 	.short	0x010a
        /*0c36*/ 	.byte	0x3f
	.zero		1


	//   ....[65]....
        /*0c38*/ 	.word	0x0001e010
        /*0c3c*/ 	.word	0x00000002
        /*0c40*/ 	.word	0x0002d860
        /*0c44*/ 	.short	0x010a
        /*0c46*/ 	.byte	0x3f
	.zero		1


	//   ....[66]....
        /*0c48*/ 	.word	0x0001e5a0
        /*0c4c*/ 	.word	0x00000003
        /*0c50*/ 	.word	0x0002d840
        /*0c54*/ 	.short	0x010a
        /*0c56*/ 	.byte	0x3f
	.zero		1


	//   ....[67]....
        /*0c58*/ 	.word	0x0001e820
        /*0c5c*/ 	.word	0x00000002
        /*0c60*/ 	.word	0x0002d860
        /*0c64*/ 	.short	0x010a
        /*0c66*/ 	.byte	0x3f
	.zero		1


	//   ....[68]....
        /*0c68*/ 	.word	0x0001ed10
        /*0c6c*/ 	.word	0x00000002
        /*0c70*/ 	.word	0x0002d840
        /*0c74*/ 	.short	0x010a
        /*0c76*/ 	.byte	0x3f
	.zero		1


	//   ....[69]....
        /*0c78*/ 	.word	0x0001ef90
        /*0c7c*/ 	.word	0x00000002
        /*0c80*/ 	.word	0x0002d860
        /*0c84*/ 	.short	0x010a
        /*0c86*/ 	.byte	0x3f
	.zero		1


	//   ....[70]....
        /*0c88*/ 	.word	0x0001f3f0
        /*0c8c*/ 	.word	0x00000003
        /*0c90*/ 	.word	0x0002d860
        /*0c94*/ 	.short	0x010a
        /*0c96*/ 	.byte	0x3f
	.zero		1


	//   ....[71]....
        /*0c98*/ 	.word	0x00020370
        /*0c9c*/ 	.word	0x00000009
        /*0ca0*/ 	.word	0x0002d820
        /*0ca4*/ 	.short	0x010a
        /*0ca6*/ 	.byte	0x3f
	.zero		1


	//   ....[72]....
        /*0ca8*/ 	.word	0x00020500
        /*0cac*/ 	.word	0x00000007
        /*0cb0*/ 	.word	0x00000000
        /*0cb4*/ 	.short	0x010a
        /*0cb6*/ 	.byte	0x3f
	.zero		1


	//   ....[73]....
        /*0cb8*/ 	.word	0x00020570
        /*0cbc*/ 	.word	0x00000003
        /*0cc0*/ 	.word	0x00000000
        /*0cc4*/ 	.short	0x010a
        /*0cc6*/ 	.byte	0x3f
	.zero		1


	//   ....[74]....
        /*0cc8*/ 	.word	0x000205d0
        /*0ccc*/ 	.word	0x00000005
        /*0cd0*/ 	.word	0x00000000
        /*0cd4*/ 	.short	0x010a
        /*0cd6*/ 	.byte	0x3f
	.zero		1


	//   ....[75]....
        /*0cd8*/ 	.word	0x00020600
        /*0cdc*/ 	.word	0x00000003
        /*0ce0*/ 	.word	0x00000000
        /*0ce4*/ 	.short	0x010a
        /*0ce6*/ 	.byte	0x3f
	.zero		1


	//   ....[76]....
        /*0ce8*/ 	.word	0x00020660
        /*0cec*/ 	.word	0x0000000f
        /*0cf0*/ 	.word	0x0002d890
        /*0cf4*/ 	.short	0x010a
        /*0cf6*/ 	.byte	0x3f
	.zero		1


	//   ....[77]....
        /*0cf8*/ 	.word	0x000206b0
        /*0cfc*/ 	.word	0x0000000f
        /*0d00*/ 	.word	0x0002d890
        /*0d04*/ 	.short	0x010a
        /*0d06*/ 	.byte	0x3f
	.zero		1


	//   ....[78]....
        /*0d08*/ 	.word	0x00020700
        /*0d0c*/ 	.word	0x0000000f
        /*0d10*/ 	.word	0x0002d890
        /*0d14*/ 	.short	0x010a
        /*0d16*/ 	.byte	0x3f
	.zero		1


	//   ....[79]....
        /*0d18*/ 	.word	0x00020750
        /*0d1c*/ 	.word	0x0000000f
        /*0d20*/ 	.word	0x0002d8b0
        /*0d24*/ 	.short	0x010a
        /*0d26*/ 	.byte	0x3f
	.zero		1


	//   ....[80]....
        /*0d28*/ 	.word	0x00020ac0
        /*0d2c*/ 	.word	0x00000002
        /*0d30*/ 	.word	0x0002d800
        /*0d34*/ 	.short	0x010a
        /*0d36*/ 	.byte	0x3f
	.zero		1


	//   ....[81]....
        /*0d38*/ 	.word	0x00020d80
        /*0d3c*/ 	.word	0x00000002
        /*0d40*/ 	.word	0x0002d800
        /*0d44*/ 	.short	0x010a
        /*0d46*/ 	.byte	0x3f
	.zero		1


	//   ....[82]....
        /*0d48*/ 	.word	0x00020dd0
        /*0d4c*/ 	.word	0x00000003
        /*0d50*/ 	.word	0x0002d830
        /*0d54*/ 	.short	0x010a
        /*0d56*/ 	.byte	0x3f
	.zero		1


	//   ....[83]....
        /*0d58*/ 	.word	0x00020e20
        /*0d5c*/ 	.word	0x0000000f
        /*0d60*/ 	.word	0x0002d830
        /*0d64*/ 	.short	0x010a
        /*0d66*/ 	.byte	0x3f
	.zero		1


	//   ....[84]....
        /*0d68*/ 	.word	0x00020e70
        /*0d6c*/ 	.word	0x0000000e
        /*0d70*/ 	.word	0x0002d850
        /*0d74*/ 	.short	0x010a
        /*0d76*/ 	.byte	0x3f
	.zero		1


	//   ....[85]....
        /*0d78*/ 	.word	0x00020ec0
        /*0d7c*/ 	.word	0x00000000
        /*0d80*/ 	.word	0x0002d830
        /*0d84*/ 	.short	0x010a
        /*0d86*/ 	.byte	0x3f
	.zero		1


	//   ....[86]....
        /*0d88*/ 	.word	0x00020f10
        /*0d8c*/ 	.word	0x00000003
        /*0d90*/ 	.word	0x0002d850
        /*0d94*/ 	.short	0x010a
        /*0d96*/ 	.byte	0x3f
	.zero		1


	//   ....[87]....
        /*0d98*/ 	.word	0x00020f60
        /*0d9c*/ 	.word	0x00000000
        /*0da0*/ 	.word	0x0002d830
        /*0da4*/ 	.short	0x010a
        /*0da6*/ 	.byte	0x3f
	.zero		1


	//   ....[88]....
        /*0da8*/ 	.word	0x00020fb0
        /*0dac*/ 	.word	0x00000003
        /*0db0*/ 	.word	0x0002d850
        /*0db4*/ 	.short	0x010a
        /*0db6*/ 	.byte	0x3f
	.zero		1


	//   ....[89]....
        /*0db8*/ 	.word	0x00021000
        /*0dbc*/ 	.word	0x0000000d
        /*0dc0*/ 	.word	0x0002d850
        /*0dc4*/ 	.short	0x010a
        /*0dc6*/ 	.byte	0x3f
	.zero		1


	//   ....[90]....
        /*0dc8*/ 	.word	0x000211a0
        /*0dcc*/ 	.word	0x00000008
        /*0dd0*/ 	.word	0x0002d820
        /*0dd4*/ 	.short	0x010a
        /*0dd6*/ 	.byte	0x3f
	.zero		1


	//   ....[91]....
        /*0dd8*/ 	.word	0x000211f0
        /*0ddc*/ 	.word	0x00000009
        /*0de0*/ 	.word	0x0002d8a0
        /*0de4*/ 	.short	0x010a
        /*0de6*/ 	.byte	0x3f
	.zero		1


	//   ....[92]....
        /*0de8*/ 	.word	0x00021240
        /*0dec*/ 	.word	0x00000009
        /*0df0*/ 	.word	0x0002d8c0
        /*0df4*/ 	.short	0x010a
        /*0df6*/ 	.byte	0x3f
	.zero		1


	//   ....[93]....
        /*0df8*/ 	.word	0x00021290
        /*0dfc*/ 	.word	0x00000009
        /*0e00*/ 	.word	0x0002d8a0
        /*0e04*/ 	.short	0x010a
        /*0e06*/ 	.byte	0x3f
	.zero		1


	//   ....[94]....
        /*0e08*/ 	.word	0x000212e0
        /*0e0c*/ 	.word	0x00000009
        /*0e10*/ 	.word	0x0002d8c0
        /*0e14*/ 	.short	0x010a
        /*0e16*/ 	.byte	0x3f
	.zero		1


	//   ....[95]....
        /*0e18*/ 	.word	0x00021480
        /*0e1c*/ 	.word	0x00000005
        /*0e20*/ 	.word	0x0002d840
        /*0e24*/ 	.short	0x010a
        /*0e26*/ 	.byte	0x3f
	.zero		1


	//   ....[96]....
        /*0e28*/ 	.word	0x000214d0
        /*0e2c*/ 	.word	0x0000001d
        /*0e30*/ 	.word	0x0002d820
        /*0e34*/ 	.short	0x010a
        /*0e36*/ 	.byte	0x3f
	.zero		1


	//   ....[97]....
        /*0e38*/ 	.word	0x00021520
        /*0e3c*/ 	.word	0x00000002
        /*0e40*/ 	.word	0x0002d840
        /*0e44*/ 	.short	0x010a
        /*0e46*/ 	.byte	0x3f
	.zero		1


	//   ....[98]....
        /*0e48*/ 	.word	0x00021570
        /*0e4c*/ 	.word	0x00000002
        /*0e50*/ 	.word	0x0002d860
        /*0e54*/ 	.short	0x010a
        /*0e56*/ 	.byte	0x3f
	.zero		1


	//   ....[99]....
        /*0e58*/ 	.word	0x000215c0
        /*0e5c*/ 	.word	0x00000003
        /*0e60*/ 	.word	0x0002d840
        /*0e64*/ 	.short	0x010a
        /*0e66*/ 	.byte	0x3f
	.zero		1


	//   ....[100]....
        /*0e68*/ 	.word	0x00021610
        /*0e6c*/ 	.word	0x00000002
        /*0e70*/ 	.word	0x0002d860
        /*0e74*/ 	.short	0x010a
        /*0e76*/ 	.byte	0x3f
	.zero		1


	//   ....[101]....
        /*0e78*/ 	.word	0x00021660
        /*0e7c*/ 	.word	0x00000002
        /*0e80*/ 	.word	0x0002d840
        /*0e84*/ 	.short	0x010a
        /*0e86*/ 	.byte	0x3f
	.zero		1


	//   ....[102]....
        /*0e88*/ 	.word	0x000216b0
        /*0e8c*/ 	.word	0x00000002
        /*0e90*/ 	.word	0x0002d860
        /*0e94*/ 	.short	0x010a
        /*0e96*/ 	.byte	0x3f
	.zero		1


	//   ....[103]....
        /*0e98*/ 	.word	0x00021700
        /*0e9c*/ 	.word	0x00000003
        /*0ea0*/ 	.word	0x0002d860
        /*0ea4*/ 	.short	0x010a
        /*0ea6*/ 	.byte	0x3f
	.zero		1


	//   ....[104]....
        /*0ea8*/ 	.word	0x000220b0
        /*0eac*/ 	.word	0x00000009
        /*0eb0*/ 	.word	0x0002d820
        /*0eb4*/ 	.short	0x010a
        /*0eb6*/ 	.byte	0x3f
	.zero		1


	//   ....[105]....
        /*0eb8*/ 	.word	0x00022250
        /*0ebc*/ 	.word	0x00000007
        /*0ec0*/ 	.word	0x00000000
        /*0ec4*/ 	.short	0x010a
        /*0ec6*/ 	.byte	0x3f
	.zero		1


	//   ....[106]....
        /*0ec8*/ 	.word	0x000222a0
        /*0ecc*/ 	.word	0x00000003
        /*0ed0*/ 	.word	0x00000000
        /*0ed4*/ 	.short	0x010a
        /*0ed6*/ 	.byte	0x3f
	.zero		1


	//   ....[107]....
        /*0ed8*/ 	.word	0x000222f0
        /*0edc*/ 	.word	0x00000005
        /*0ee0*/ 	.word	0x00000000
        /*0ee4*/ 	.short	0x010a
        /*0ee6*/ 	.byte	0x3f
	.zero		1


	//----- nvinfo : EIATTR_NUM_MBARRIERS
	.align		4
.L_1379:
        /*0ee8*/ 	.byte	0x03, 0x38
        /*0eea*/ 	.short	0x0016


	//----- nvinfo : EIATTR_EXIT_INSTR_OFFSETS
	.align		4
        /*0eec*/ 	.byte	0x04, 0x1c
        /*0eee*/ 	.short	(.L_1381 - .L_1380)


	//   ....[0]....
.L_1380:
        /*0ef0*/ 	.word	0x00020650


	//----- nvinfo : EIATTR_MAX_THREADS
	.align		4
.L_1381:
        /*0ef4*/ 	.byte	0x04, 0x05
        /*0ef6*/ 	.short	(.L_1383 - .L_1382)
.L_1382:
        /*0ef8*/ 	.word	0x00000200
        /*0efc*/ 	.word	0x00000001
        /*0f00*/ 	.word	0x00000001


	//----- nvinfo : EIATTR_CRS_STACK_SIZE
	.align		4
.L_1383:
        /*0f04*/ 	.byte	0x04, 0x1e
        /*0f06*/ 	.short	(.L_1385 - .L_1384)
.L_1384:
        /*0f08*/ 	.word	0x00000000


	//----- nvinfo : EIATTR_CBANK_PARAM_SIZE
	.align		4
.L_1385:
        /*0f0c*/ 	.byte	0x03, 0x19
        /*0f0e*/ 	.short	0x0a70


	//----- nvinfo : EIATTR_PARAM_CBANK
	.align		4
        /*0f10*/ 	.byte	0x04, 0x0a
        /*0f12*/ 	.short	(.L_1387 - .L_1386)
	.align		4
.L_1386:
        /*0f14*/ 	.word	index@(.nv.constant0._ZN7cutlass13device_kernelIN5flash11enable_sm90INS1_16FlashAttnFwdSm90INS1_25CollectiveMainloopFwdSm90ILi2EN4cute5tupleIJNS5_1CILi1EEES8_S8_EEENS6_IJNS7_ILi192EEENS7_ILi128EEENS7_ILi96EEEEEELi96ENS_10bfloat16_tEfNS_4arch4Sm90ELb0ELb1ELb0ELb1ELb0ELb1ELb0ELb0ELb1ELb0ELb0ELb0EEENS1_21CollectiveEpilogueFwdINS6_IJSA_SC_SB_EEES9_SE_SG_Li384ELb1ELb0ELb0ELb0EEENS1_36VarlenDynamicPersistentTileSchedulerILi192ELi128ELi384ELi32ELb0ELb0ELb1ELb1ELb0ELb1EEEEEEEEEvNT_6ParamsE)
        /*0f18*/ 	.short	0x0210
        /*0f1a*/ 	.short	0x0a70


	//----- nvinfo : EIATTR_SW_WAR
	.align		4
.L_1387:
        /*0f1c*/ 	.byte	0x04, 0x36
        /*0f1e*/ 	.short	(.L_1389 - .L_1388)
.L_1388:
        /*0f20*/ 	.word	0x00000008
.L_1389:


//--------------------- .nv.info._ZN7cutlass13device_kernelIN5flash11enable_sm90INS1_16FlashAttnFwdSm90INS1_25CollectiveMainloopFwdSm90ILi2EN4cute5tupleIJNS5_1CILi1EEES8_S8_EEENS6_IJNS7_ILi192EEENS7_ILi144EEENS7_ILi96EEEEEELi96ENS_10bfloat16_tEfNS_4arch4Sm90ELb1ELb0ELb0ELb0ELb0ELb0ELb0ELb0ELb1ELb0ELb0ELb0EEENS1_21CollectiveEpilogueFwdINS6_IJSA_SC_SB_EEES9_SE_SG_Li384ELb0ELb0ELb0ELb0EEENS1_30DynamicPersistentTileSchedulerILi384ELi32ELb0ELb0ELb1EEEEEEEEEvNT_6ParamsE --------------------------
	.section	.nv.info._ZN7cutlass13device_kernelIN5flash11enable_sm90INS1_16FlashAttnFwdSm90INS1_25CollectiveMainloopFwdSm90ILi2EN4cute5tupleIJNS5_1CILi1EEES8_S8_EEENS6_IJNS7_ILi192EEENS7_ILi144EEENS7_ILi96EEEEEELi96ENS_10bfloat16_tEfNS_4arch4Sm90ELb1ELb0ELb0ELb0ELb0ELb0ELb0ELb0ELb1ELb0ELb0ELb0EEENS1_21CollectiveEpilogueFwdINS6_IJSA_SC_SB_EEES9_SE_SG_Li384ELb0ELb0ELb0ELb0EEENS1_30DynamicPersistentTileSchedulerILi384ELi32ELb0ELb0ELb1EEEEEEEEEvNT_6ParamsE,"",@"SHT_CUDA_INFO"
	.sectionflags	@""
	.align	4


	//----- nvinfo : EIATTR_CUDA_API_VERSION
	.align		4
        /*0000*/ 	.byte	0x04, 0x37
        /*0002*/ 	.short	(.L_1391 - .L_1390)
.L_1390:
        /*0004*/ 	.word	0x00000082


	//----- nvinfo : EIATTR_KPARAM_INFO
	.align		4
.L_1391:
        /*0008*/ 	.byte	0x04, 0x17
        /*000a*/ 	.short	(.L_1393 - .L_1392)
.L_1392:
        /*000c*/ 	.word	0x00000000
        /*0010*/ 	.short	0x0000
        /*0012*/ 	.short	0x0070
        /*0014*/ 	.byte	0x00, 0xf0, 0x01, 0x2e


	//----- nvinfo : EIATTR_SPARSE_MMA_MASK
	.align		4
.L_1393:
        /*0018*/ 	.byte	0x03, 0x50
        /*001a*/ 	.short	0x0000


	//----- nvinfo : EIATTR_MAXREG_COUNT
	.align		4
        /*001c*/ 	.byte	0x03, 0x1b
        /*001e*/ 	.short	0x0080


	//----- nvinfo : EIATTR_NUM_BARRIERS
	.align		4
        /*0020*/ 	.byte	0x02, 0x4c
        /*0022*/ 	.byte	0x10
	.zero		1


	//----- nvinfo : EIATTR_EXTERNS
	.align		4
        /*0024*/ 	.byte	0x04, 0x0f
        /*0026*/ 	.short	(.L_1395 - .L_1394)


	//   ....[0]....
	.align		4
.L_1394:
        /*0028*/ 	.word	index@(__assertfail)


	//----- nvinfo : EIATTR_MERCURY_ISA_VERSION
	.align		4
.L_1395:
        /*002c*/ 	.byte	0x03, 0x5f
        /*002e*/ 	.short	0x0101


	//----- nvinfo : EIATTR_INT_WARP_WIDE_INSTR_OFFSETS
	.align		4
        /*0030*/ 	.byte	0x04, 0x31
        /*0032*/ 	.short	(.L_1397 - .L_1396)


	//   ....[0]....
.L_1396:
        /*0034*/ 	.word	0x00000170


	//   ....[1]....
        /*0038*/ 	.word	0x000001b0


	//   ....[2]....
        /*003c*/ 	.word	0x00000240


	//   ....[3]....
        /*0040*/ 	.word	0x0000ec30


	//   ....[4]....
        /*0044*/ 	.word	0x0000ecd0


	//   ....[5]....
        /*0048*/ 	.word	0x0000f1e0


	//   ....[6]....
        /*004c*/ 	.word	0x00010ee0


	//   ....[7]....
        /*0050*/ 	.word	0x00010f80


	//----- nvinfo : EIATTR_COOP_GROUP_MASK_REGIDS
	.align		4
.L_1397:
        /*0054*/ 	.byte	0x04, 0x29
        /*0056*/ 	.short	(.L_1399 - .L_1398)


	//   ....[0]....
.L_1398:
        /*0058*/ 	.word	0xffffffff


	//   ....[1]....
        /*005c*/ 	.word	0xffffffff


	//   ....[2]....
        /*0060*/ 	.word	0xffffffff


	//   ....[3]....
        /*0064*/ 	.word	0xffffffff


	//   ....[4]....
        /*0068*/ 	.word	0xffffffff


	//   ....[5]....
        /*006c*/ 	.word	0xffffffff


	//   ....[6]....
        /*0070*/ 	.word	0xffffffff


	//   ....[7]....
        /*0074*/ 	.word	0xffffffff


	//   ....[8]....
        /*0078*/ 	.word	0xffffffff


	//   ....[9]....
        /*007c*/ 	.word	0xffffffff


	//   ....[10]....
        /*0080*/ 	.word	0xffffffff


	//   ....[11]....
        /*0084*/ 	.word	0xffffffff


	//   ....[12]....
        /*0088*/ 	.word	0xffffffff


	//   ....[13]....
        /*008c*/ 	.word	0xffffffff


	//   ....[14]....
        /*0090*/ 	.word	0xffffffff


	//   ....[15]....
        /*0094*/ 	.word	0xffffffff


	//   ....[16]....
        /*0098*/ 	.word	0xffffffff


	//   ....[17]....
        /*009c*/ 	.word	0xffffffff


	//   ....[18]....
        /*00a0*/ 	.word	0xffffffff


	//   ....[19]....
        /*00a4*/ 	.word	0xffffffff


	//   ....[20]....
        /*00a8*/ 	.word	0xffffffff


	//   ....[21]....
        /*00ac*/ 	.word	0xffffffff


	//   ....[22]....
        /*00b0*/ 	.word	0xffffffff


	//   ....[23]....
        /*00b4*/ 	.word	0xffffffff


	//   ....[24]....
        /*00b8*/ 	.word	0xffffffff


	//   ....[25]....
        /*00bc*/ 	.word	0xffffffff


	//   ....[26]....
        /*00c0*/ 	.word	0xffffffff


	//   ....[27]....
        /*00c4*/ 	.word	0xffffffff


	//   ....[28]....
        /*00c8*/ 	.word	0xffffffff


	//   ....[29]....
        /*00cc*/ 	.word	0xffffffff


	//   ....[30]....
        /*00d0*/ 	.word	0xffffffff


	//   ....[31]....
        /*00d4*/ 	.word	0x0500000f


	//   ....[32]....
        /*00d8*/ 	.word	0x0500000f


	//----- nvinfo : EIATTR_COOP_GROUP_INSTR_OFFSETS
	.align		4
.L_1399:
        /*00dc*/ 	.byte	0x04, 0x28
        /*00de*/ 	.short	(.L_1401 - .L_1400)


	//   ....[0]....
.L_1400:
        /*00e0*/ 	.word	0x00000050


	//   ....[1]....
        /*00e4*/ 	.word	0x00000180


	//   ....[2]....
        /*00e8*/ 	.word	0x00000220


	//   ....[3]....
        /*00ec*/ 	.word	0x000003b0


	//   ....[4]....
        /*00f0*/ 	.word	0x00000510


	//   ....[5]....
        /*00f4*/ 	.word	0x00000630


	//   ....[6]....
        /*00f8*/ 	.word	0x00000790


	//   ....[7]....
        /*00fc*/ 	.word	0x000014d0


	//   ....[8]....
        /*0100*/ 	.word	0x00003600


	//   ....[9]....
        /*0104*/ 	.word	0x00003620


	//   ....[10]....
        /*0108*/ 	.word	0x00004110


	//   ....[11]....
        /*010c*/ 	.word	0x000041c0


	//   ....[12]....
        /*0110*/ 	.word	0x000050e0


	//   ....[13]....
        /*0114*/ 	.word	0x000074f0


	//   ....[14]....
        /*0118*/ 	.word	0x000075f0


	//   ....[15]....
        /*011c*/ 	.word	0x00008030


	//   ....[16]....
        /*0120*/ 	.word	0x00008150


	//   ....[17]....
        /*0124*/ 	.word	0x00009470


	//   ....[18]....
        /*0128*/ 	.word	0x0000b130


	//   ....[19]....
        /*012c*/ 	.word	0x0000b160


	//   ....[20]....
        /*0130*/ 	.word	0x0000b7f0


	//   ....[21]....
        /*0134*/ 	.word	0x0000b860


	//   ....[22]....
        /*0138*/ 	.word	0x0000cc30


	//   ....[23]....
        /*013c*/ 	.word	0x0000cd70


	//   ....[24]....
        /*0140*/ 	.word	0x0000cdb0


	//   ....[25]....
        /*0144*/ 	.word	0x0000cf00


	//   ....[26]....
        /*0148*/ 	.word	0x0000cf10


	//   ....[27]....
        /*014c*/ 	.word	0x0000ddd0


	//   ....[28]....
        /*0150*/ 	.word	0x0000e6d0


	//   ....[29]....
        /*0154*/ 	.word	0x000112d0


	//   ....[30]....
        /*0158*/ 	.word	0x00011440


	//   ....[31]....
        /*015c*/ 	.word	0x00011970


	//   ....[32]....
        /*0160*/ 	.word	0x00011d40


	//----- nvinfo : EIATTR_REG_RECONFIG
	.align		4
.L_1401:
        /*0164*/ 	.byte	0x01, 0x54
	.zero		2


	//----- nvinfo : EIATTR_SYSCALL_OFFSETS
	.align		4
        /*0168*/ 	.byte	0x04, 0x46
        /*016a*/ 	.short	(.L_1403 - .L_1402)


	//   ....[0]....
.L_1402:
        /*016c*/ 	.word	0x000016b0


	//   ....[1]....
        /*0170*/ 	.word	0x0000ee50


	//   ....[2]....
        /*0174*/ 	.word	0x0000ef80


	//   ....[3]....
        /*0178*/ 	.word	0x0000f070


	//----- nvinfo : EIATTR_MBARRIER_INSTR_OFFSETS
	.align		4
.L_1403:
        /*017c*/ 	.byte	0x04, 0x39
        /*017e*/ 	.short	(.L_1405 - .L_1404)


	//   ....[0]....
.L_1404:
        /*0180*/ 	.word	0x00000260
        /*0184*/ 	.word	0x000000ff
        /*0188*/ 	.word	0x00031c00
        /*018c*/ 	.short	0x0100
        /*018e*/ 	.byte	0x06
	.zero		1


	//   ....[1]....
        /*0190*/ 	.word	0x00000270
        /*0194*/ 	.word	0x000000ff
        /*0198*/ 	.word	0x00031c20
        /*019c*/ 	.short	0x0100
        /*019e*/ 	.byte	0x06
	.zero		1


	//   ....[2]....
        /*01a0*/ 	.word	0x00000360
        /*01a4*/ 	.word	0x000000ff
        /*01a8*/ 	.word	0x00031c30
        /*01ac*/ 	.short	0x0100
        /*01ae*/ 	.byte	0x08
	.zero		1


	//   ....[3]....
        /*01b0*/ 	.word	0x00000370
        /*01b4*/ 	.word	0x000000ff
        /*01b8*/ 	.word	0x00031c40
        /*01bc*/ 	.short	0x0100
        /*01be*/ 	.byte	0x08
	.zero		1


	//   ....[4]....
        /*01c0*/ 	.word	0x00000380
        /*01c4*/ 	.word	0x000000ff
        /*01c8*/ 	.word	0x00031c38
        /*01cc*/ 	.short	0x0100
        /*01ce*/ 	.byte	0x08
	.zero		1


	//   ....[5]....
        /*01d0*/ 	.word	0x00000390
        /*01d4*/ 	.word	0x000000ff
        /*01d8*/ 	.word	0x00031c48
        /*01dc*/ 	.short	0x0100
        /*01de*/ 	.byte	0x08
	.zero		1


	//   ....[6]....
        /*01e0*/ 	.word	0x000004c0
        /*01e4*/ 	.word	0x000000ff
        /*01e8*/ 	.word	0x00031c50
        /*01ec*/ 	.short	0x0100
        /*01ee*/ 	.byte	0x08
	.zero		1


	//   ....[7]....
        /*01f0*/ 	.word	0x000004d0
        /*01f4*/ 	.word	0x000000ff
        /*01f8*/ 	.word	0x00031c60
        /*01fc*/ 	.short	0x0100
        /*01fe*/ 	.byte	0x08
	.zero		1


	//   ....[8]....
        /*0200*/ 	.word	0x000004e0
        /*0204*/ 	.word	0x000000ff
        /*0208*/ 	.word	0x00031c58
        /*020c*/ 	.short	0x0100
        /*020e*/ 	.byte	0x08
	.zero		1


	//   ....[9]....
        /*0210*/ 	.word	0x000004f0
        /*0214*/ 	.word	0x000000ff
        /*0218*/ 	.word	0x00031c68
        /*021c*/ 	.short	0x0100
        /*021e*/ 	.byte	0x08
	.zero		1


	//   ....[10]....
        /*0220*/ 	.word	0x000005e0
        /*0224*/ 	.word	0x000000ff
        /*0228*/ 	.word	0x00031c70
        /*022c*/ 	.short	0x0100
        /*022e*/ 	.byte	0x06
	.zero		1


	//   ....[11]....
        /*0230*/ 	.word	0x000005f0
        /*0234*/ 	.word	0x000000ff
        /*0238*/ 	.word	0x00031c80
        /*023c*/ 	.short	0x0100
        /*023e*/ 	.byte	0x06
	.zero		1


	//   ....[12]....
        /*0240*/ 	.word	0x00000600
        /*0244*/ 	.word	0x000000ff
        /*0248*/ 	.word	0x00031c78
        /*024c*/ 	.short	0x0100
        /*024e*/ 	.byte	0x06
	.zero		1


	//   ....[13]....
        /*0250*/ 	.word	0x00000610
        /*0254*/ 	.word	0x000000ff
        /*0258*/ 	.word	0x00031c88
        /*025c*/ 	.short	0x0100
        /*025e*/ 	.byte	0x06
	.zero		1


	//   ....[14]....
        /*0260*/ 	.word	0x00000740
        /*0264*/ 	.word	0x000000ff
        /*0268*/ 	.word	0x00031c90
        /*026c*/ 	.short	0x0100
        /*026e*/ 	.byte	0x08
	.zero		1


	//   ....[15]....
        /*0270*/ 	.word	0x00000750
        /*0274*/ 	.word	0x000000ff
        /*0278*/ 	.word	0x00031ca0
        /*027c*/ 	.short	0x0100
        /*027e*/ 	.byte	0x08
	.zero		1


	//   ....[16]....
        /*0280*/ 	.word	0x00000760
        /*0284*/ 	.word	0x000000ff
        /*0288*/ 	.word	0x00031c98
        /*028c*/ 	.short	0x0100
        /*028e*/ 	.byte	0x08
	.zero		1


	//   ....[17]....
        /*0290*/ 	.word	0x00000770
        /*0294*/ 	.word	0x000000ff
        /*0298*/ 	.word	0x00031ca8
        /*029c*/ 	.short	0x0100
        /*029e*/ 	.byte	0x08
	.zero		1


	//   ....[18]....
        /*02a0*/ 	.word	0x000008a0
        /*02a4*/ 	.word	0x000000ff
        /*02a8*/ 	.word	0x00031cb0
        /*02ac*/ 	.short	0x0100
        /*02ae*/ 	.byte	0x08
	.zero		1


	//   ....[19]....
        /*02b0*/ 	.word	0x000008b0
        /*02b4*/ 	.word	0x000000ff
        /*02b8*/ 	.word	0x00031cc0
        /*02bc*/ 	.short	0x0100
        /*02be*/ 	.byte	0x08
	.zero		1


	//   ....[20]....
        /*02c0*/ 	.word	0x000008c0
        /*02c4*/ 	.word	0x000000ff
        /*02c8*/ 	.word	0x00031cb8
        /*02cc*/ 	.short	0x0100
        /*02ce*/ 	.byte	0x08
	.zero		1


	//   ....[21]....
        /*02d0*/ 	.word	0x000008d0
        /*02d4*/ 	.word	0x000000ff
        /*02d8*/ 	.word	0x00031cc8
        /*02dc*/ 	.short	0x0100
        /*02de*/ 	.byte	0x08
	.zero		1


	//   ....[22]....
        /*02e0*/ 	.word	0x00001710
        /*02e4*/ 	.word	0x000000ff
        /*02e8*/ 	.word	0x00031c00
        /*02ec*/ 	.short	0x010a
        /*02ee*/ 	.byte	0x2f
	.zero		1


	//   ....[23]....
        /*02f0*/ 	.word	0x000017a0
        /*02f4*/ 	.word	0x00000003
        /*02f8*/ 	.word	0x00031c30
        /*02fc*/ 	.short	0x010a
        /*02fe*/ 	.byte	0x3f
	.zero		1


	//   ....[24]....
        /*0300*/ 	.word	0x00001800
        /*0304*/ 	.word	0x00000003
        /*0308*/ 	.word	0x00031c30
        /*030c*/ 	.short	0x010a
        /*030e*/ 	.byte	0x3f
	.zero		1


	//   ....[25]....
        /*0310*/ 	.word	0x00004160
        /*0314*/ 	.word	0x00000006
        /*0318*/ 	.word	0x00000000
        /*031c*/ 	.short	0x0101
        /*031e*/ 	.byte	0x3f
	.zero		1


	//   ....[26]....
        /*0320*/ 	.word	0x000053e0
        /*0324*/ 	.word	0x000000ff
        /*0328*/ 	.word	0x00031c30
        /*032c*/ 	.short	0x010a
        /*032e*/ 	.byte	0x06
	.zero		1


	//   ....[27]....
        /*0330*/ 	.word	0x00005420
        /*0334*/ 	.word	0x000000ff
        /*0338*/ 	.word	0x00031c30
        /*033c*/ 	.short	0x010a
        /*033e*/ 	.byte	0x06
	.zero		1


	//   ....[28]....
        /*0340*/ 	.word	0x00006ae0
        /*0344*/ 	.word	0x000000ff
        /*0348*/ 	.word	0x00031c50
        /*034c*/ 	.short	0x010a
        /*034e*/ 	.byte	0x06
	.zero		1


	//   ....[29]....
        /*0350*/ 	.word	0x00006b20
        /*0354*/ 	.word	0x000000ff
        /*0358*/ 	.word	0x00031c50
        /*035c*/ 	.short	0x010a
        /*035e*/ 	.byte	0x06
	.zero		1


	//   ....[30]....
        /*0360*/ 	.word	0x00008880
        /*0364*/ 	.word	0x0000000a
        /*0368*/ 	.word	0x00000000
        /*036c*/ 	.short	0x0101
        /*036e*/ 	.byte	0x3f
	.zero		1


	//   ....[31]....
        /*0370*/ 	.word	0x00008900
        /*0374*/ 	.word	0x00000008
        /*0378*/ 	.word	0x00000000
        /*037c*/ 	.short	0x0101
        /*037e*/ 	.byte	0x3f
	.zero		1


	//   ....[32]....
        /*0380*/ 	.word	0x000095f0
        /*0384*/ 	.word	0x000000ff
        /*0388*/ 	.word	0x00031c30
        /*038c*/ 	.short	0x010a
        /*038e*/ 	.byte	0x06
	.zero		1


	//   ....[33]....
        /*0390*/ 	.word	0x00009630
        /*0394*/ 	.word	0x000000ff
        /*0398*/ 	.word	0x00031c30
        /*039c*/ 	.short	0x010a
        /*039e*/ 	.byte	0x06
	.zero		1


	//   ....[34]....
        /*03a0*/ 	.word	0x0000ace0
        /*03a4*/ 	.word	0x000000ff
        /*03a8*/ 	.word	0x00031c50
        /*03ac*/ 	.short	0x010a
        /*03ae*/ 	.byte	0x06
	.zero		1


	//   ....[35]....
        /*03b0*/ 	.word	0x0000ad20
        /*03b4*/ 	.word	0x000000ff
        /*03b8*/ 	.word	0x00031c50
        /*03bc*/ 	.short	0x010a
        /*03be*/ 	.byte	0x06
	.zero		1


	//   ....[36]....
        /*03c0*/ 	.word	0x0000c0b0
        /*03c4*/ 	.word	0x00000087
        /*03c8*/ 	.word	0x00000000
        /*03cc*/ 	.short	0x0101
        /*03ce*/ 	.byte	0x3f
	.zero		1


	//   ....[37]....
        /*03d0*/ 	.word	0x0000c140
        /*03d4*/ 	.word	0x00000077
        /*03d8*/ 	.word	0x00000000
        /*03dc*/ 	.short	0x0101
        /*03de*/ 	.byte	0x3f
	.zero		1


	//   ....[38]....
        /*03e0*/ 	.word	0x0000ccc0
        /*03e4*/ 	.word	0x000000ff
        /*03e8*/ 	.word	0x00031c50
        /*03ec*/ 	.short	0x010a
        /*03ee*/ 	.byte	0x0c
	.zero		1


	//   ....[39]....
        /*03f0*/ 	.word	0x0000cd00
        /*03f4*/ 	.word	0x000000ff
        /*03f8*/ 	.word	0x00031c50
        /*03fc*/ 	.short	0x010a
        /*03fe*/ 	.byte	0x0c
	.zero		1


	//   ....[40]....
        /*0400*/ 	.word	0x0000d3a0
        /*0404*/ 	.word	0x00000004
        /*0408*/ 	.word	0x00000000
        /*040c*/ 	.short	0x0101
        /*040e*/ 	.byte	0x3f
	.zero		1


	//   ....[41]....
        /*0410*/ 	.word	0x0000dfc0
        /*0414*/ 	.word	0x000000ff
        /*0418*/ 	.word	0x00000000
        /*041c*/ 	.short	0x0101
        /*041e*/ 	.byte	0x05
	.zero		1


	//   ....[42]....
        /*0420*/ 	.word	0x0000f4c0
        /*0424*/ 	.word	0x0000000d
        /*0428*/ 	.word	0x00031c40
        /*042c*/ 	.short	0x010a
        /*042e*/ 	.byte	0x3f
	.zero		1


	//   ....[43]....
        /*0430*/ 	.word	0x0000f980
        /*0434*/ 	.word	0x00000018
        /*0438*/ 	.word	0x00031c20
        /*043c*/ 	.short	0x010a
        /*043e*/ 	.byte	0x3f
	.zero		1


	//   ....[44]....
        /*0440*/ 	.word	0x0000fc10
        /*0444*/ 	.word	0x00000003
        /*0448*/ 	.word	0x00031c40
        /*044c*/ 	.short	0x010a
        /*044e*/ 	.byte	0x3f
	.zero		1


	//   ....[45]....
        /*0450*/ 	.word	0x0000fe50
        /*0454*/ 	.word	0x00000002
        /*0458*/ 	.word	0x00000060
        /*045c*/ 	.short	0x010a
        /*045e*/ 	.byte	0x3f
	.zero		1


	//   ....[46]....
        /*0460*/ 	.word	0x00010330
        /*0464*/ 	.word	0x0000000a
        /*0468*/ 	.word	0x00031c40
        /*046c*/ 	.short	0x010a
        /*046e*/ 	.byte	0x3f
	.zero		1


	//   ....[47]....
        /*0470*/ 	.word	0x00010570
        /*0474*/ 	.word	0x00000003
        /*0478*/ 	.word	0x00000060
        /*047c*/ 	.short	0x010a
        /*047e*/ 	.byte	0x3f
	.zero		1


	//   ....[48]....
        /*0480*/ 	.word	0x000109c0
        /*0484*/ 	.word	0x00000003
        /*0488*/ 	.word	0x00031c40
        /*048c*/ 	.short	0x010a
        /*048e*/ 	.byte	0x3f
	.zero		1


	//   ....[49]....
        /*0490*/ 	.word	0x00010c20
        /*0494*/ 	.word	0x00000003
        /*0498*/ 	.word	0x00000060
        /*049c*/ 	.short	0x010a
        /*049e*/ 	.byte	0x3f
	.zero		1


	//   ....[50]....
        /*04a0*/ 	.word	0x00011000
        /*04a4*/ 	.word	0x00000003
        /*04a8*/ 	.word	0x00031c60
        /*04ac*/ 	.short	0x010a
        /*04ae*/ 	.byte	0x3f
	.zero		1


	//   ....[51]....
        /*04b0*/ 	.word	0x00011420
        /*04b4*/ 	.word	0x00000009
        /*04b8*/ 	.word	0x00031c20
        /*04bc*/ 	.short	0x010a
        /*04be*/ 	.byte	0x3f
	.zero		1


	//   ....[52]....
        /*04c0*/ 	.word	0x00011530
        /*04c4*/ 	.word	0x00000005
        /*04c8*/ 	.word	0x00000000
        /*04cc*/ 	.short	0x010a
        /*04ce*/ 	.byte	0x3f
	.zero		1


	//   ....[53]....
        /*04d0*/ 	.word	0x000115a0
        /*04d4*/ 	.word	0x00000003
        /*04d8*/ 	.word	0x00000000
        /*04dc*/ 	.short	0x010a
        /*04de*/ 	.byte	0x3f
	.zero		1


	//   ....[54]....
        /*04e0*/ 	.word	0x00011600
        /*04e4*/ 	.word	0x00000013
        /*04e8*/ 	.word	0x00000000
        /*04ec*/ 	.short	0x010a
        /*04ee*/ 	.byte	0x3f
	.zero		1


	//   ....[55]....
        /*04f0*/ 	.word	0x00011630
        /*04f4*/ 	.word	0x00000007
        /*04f8*/ 	.word	0x00000000
        /*04fc*/ 	.short	0x010a
        /*04fe*/ 	.byte	0x3f
	.zero		1


	//   ....[56]....
        /*0500*/ 	.word	0x000116a0
        /*0504*/ 	.word	0x00000003
        /*0508*/ 	.word	0x00031c00
        /*050c*/ 	.short	0x010a
        /*050e*/ 	.byte	0x3f
	.zero		1


	//   ....[57]....
        /*0510*/ 	.word	0x000116f0
        /*0514*/ 	.word	0x00000003
        /*0518*/ 	.word	0x00031c30
        /*051c*/ 	.short	0x010a
        /*051e*/ 	.byte	0x3f
	.zero		1


	//   ....[58]....
        /*0520*/ 	.word	0x00011750
        /*0524*/ 	.word	0x00000005
        /*0528*/ 	.word	0x00031c30
        /*052c*/ 	.short	0x010a
        /*052e*/ 	.byte	0x3f
	.zero		1


	//   ....[59]....
        /*0530*/ 	.word	0x000117b0
        /*0534*/ 	.word	0x00000005
        /*0538*/ 	.word	0x00031c50
        /*053c*/ 	.short	0x010a
        /*053e*/ 	.byte	0x3f
	.zero		1


	//   ....[60]....
        /*0540*/ 	.word	0x00011810
        /*0544*/ 	.word	0x00000005
        /*0548*/ 	.word	0x00031c30
        /*054c*/ 	.short	0x010a
        /*054e*/ 	.byte	0x3f
	.zero		1


	//   ....[61]....
        /*0550*/ 	.word	0x00011870
        /*0554*/ 	.word	0x00000005
        /*0558*/ 	.word	0x00031c50
        /*055c*/ 	.short	0x010a
        /*055e*/ 	.byte	0x3f
	.zero		1


	//   ....[62]....
        /*0560*/ 	.word	0x000118d0
        /*0564*/ 	.word	0x00000007
        /*0568*/ 	.word	0x00031c50
        /*056c*/ 	.short	0x010a
        /*056e*/ 	.byte	0x3f
	.zero		1


	//   ....[63]....
        /*0570*/ 	.word	0x00011a20
        /*0574*/ 	.word	0x0000000d
        /*0578*/ 	.word	0x00031c40
        /*057c*/ 	.short	0x010a
        /*057e*/ 	.byte	0x3f
	.zero		1


	//   ....[64]....
        /*0580*/ 	.word	0x00011a70
        /*0584*/ 	.word	0x00000018
        /*0588*/ 	.word	0x00031c20
        /*058c*/ 	.short	0x010a
        /*058e*/ 	.byte	0x3f
	.zero		1


	//   ....[65]....
        /*0590*/ 	.word	0x00011ac0
        /*0594*/ 	.word	0x00000003
        /*0598*/ 	.word	0x00031c40
        /*059c*/ 	.short	0x010a
        /*059e*/ 	.byte	0x3f
	.zero		1


	//   ....[66]....
        /*05a0*/ 	.word	0x00011b10
        /*05a4*/ 	.word	0x00000002
        /*05a8*/ 	.word	0x00000060
        /*05ac*/ 	.short	0x010a
        /*05ae*/ 	.byte	0x3f
	.zero		1


	//   ....[67]....
        /*05b0*/ 	.word	0x00011b60
        /*05b4*/ 	.word	0x0000000a
        /*05b8*/ 	.word	0x00031c40
        /*05bc*/ 	.short	0x010a
        /*05be*/ 	.byte	0x3f
	.zero		1


	//   ....[68]....
        /*05c0*/ 	.word	0x00011bb0
        /*05c4*/ 	.word	0x00000003
        /*05c8*/ 	.word	0x00000060
        /*05cc*/ 	.short	0x010a
        /*05ce*/ 	.byte	0x3f
	.zero		1


	//   ....[69]....
        /*05d0*/ 	.word	0x00011c00
        /*05d4*/ 	.word	0x00000003
        /*05d8*/ 	.word	0x00031c40
        /*05dc*/ 	.short	0x010a
        /*05de*/ 	.byte	0x3f
	.zero		1


	//   ....[70]....
        /*05e0*/ 	.word	0x00011c50
        /*05e4*/ 	.word	0x00000003
        /*05e8*/ 	.word	0x00000060
        /*05ec*/ 	.short	0x010a
        /*05ee*/ 	.byte	0x3f
	.zero		1


	//   ....[71]....
        /*05f0*/ 	.word	0x00011ca0
        /*05f4*/ 	.word	0x00000003
        /*05f8*/ 	.word	0x00031c60
        /*05fc*/ 	.short	0x010a
        /*05fe*/ 	.byte	0x3f
	.zero		1


	//   ....[72]....
        /*0600*/ 	.word	0x00011d80
        /*0604*/ 	.word	0x00000009
        /*0608*/ 	.word	0x00031c20
        /*060c*/ 	.short	0x010a
        /*060e*/ 	.byte	0x3f
	.zero		1


	//   ....[73]....
        /*0610*/ 	.word	0x00011dd0
        /*0614*/ 	.word	0x00000005
        /*0618*/ 	.word	0x00000000
        /*061c*/ 	.short	0x010a
        /*061e*/ 	.byte	0x3f
	.zero		1


	//   ....[74]....
        /*0620*/ 	.word	0x00011e20
        /*0624*/ 	.word	0x00000003
        /*0628*/ 	.word	0x00000000
        /*062c*/ 	.short	0x010a
        /*062e*/ 	.byte	0x3f
	.zero		1


	//   ....[75]....
        /*0630*/ 	.word	0x00011e70
        /*0634*/ 	.word	0x00000013
        /*0638*/ 	.word	0x00000000
        /*063c*/ 	.short	0x010a
        /*063e*/ 	.byte	0x3f
	.zero		1


	//----- nvinfo : EIATTR_NUM_MBARRIERS
	.align		4
.L_1405:
        /*0640*/ 	.byte	0x03, 0x38
        /*0642*/ 	.short	0x0016


	//----- nvinfo : EIATTR_EXIT_INSTR_OFFSETS
	.align		4
        /*0644*/ 	.byte	0x04, 0x1c
        /*0646*/ 	.short	(.L_1407 - .L_1406)


	//   ....[0]....
.L_1406:
        /*0648*/ 	.word	0x00000a20


	//   ....[1]....
        /*064c*/ 	.word	0x0000e690


	//   ....[2]....
        /*0650*/ 	.word	0x0000e6f0


	//   ....[3]....
        /*0654*/ 	.word	0x00011460


	//   ....[4]....
        /*0658*/ 	.word	0x00011680


	//----- nvinfo : EIATTR_MAX_THREADS
	.align		4
.L_1407:
        /*065c*/ 	.byte	0x04, 0x05
        /*065e*/ 	.short	(.L_1409 - .L_1408)
.L_1408:
        /*0660*/ 	.word	0x00000200
        /*0664*/ 	.word	0x00000001
        /*0668*/ 	.word	0x00000001


	//----- nvinfo : EIATTR_CRS_STACK_SIZE
	.align		4
.L_1409:
        /*066c*/ 	.byte	0x04, 0x1e
        /*066e*/ 	.short	(.L_1411 - .L_1410)
.L_1410:
        /*0670*/ 	.word	0x00000000


	//----- nvinfo : EIATTR_CBANK_PARAM_SIZE
	.align		4
.L_1411:
        /*0674*/ 	.byte	0x03, 0x19
        /*0676*/ 	.short	0x0bf0


	//----- nvinfo : EIATTR_PARAM_CBANK
	.align		4
        /*0678*/ 	.byte	0x04, 0x0a
        /*067a*/ 	.short	(.L_1413 - .L_1412)
	.align		4
.L_1412:
        /*067c*/ 	.word	index@(.nv.constant0._ZN7cutlass13device_kernelIN5flash11enable_sm90INS1_16FlashAttnFwdSm90INS1_25CollectiveMainloopFwdSm90ILi2EN4cute5tupleIJNS5_1CILi1EEES8_S8_EEENS6_IJNS7_ILi192EEENS7_ILi144EEENS7_ILi96EEEEEELi96ENS_10bfloat16_tEfNS_4arch4Sm90ELb1ELb0ELb0ELb0ELb0ELb0ELb0ELb0ELb1ELb0ELb0ELb0EEENS1_21CollectiveEpilogueFwdINS6_IJSA_SC_SB_EEES9_SE_SG_Li384ELb0ELb0ELb0ELb0EEENS1_30DynamicPersistentTileSchedulerILi384ELi32ELb0ELb0ELb1EEEEEEEEEvNT_6ParamsE)
        /*0680*/ 	.short	0x0210
        /*0682*/ 	.short	0x0bf0


	//----- nvinfo : EIATTR_SW_WAR
	.align		4
.L_1413:
        /*0684*/ 	.byte	0x04, 0x36
        /*0686*/ 	.short	(.L_1415 - .L_1414)
.L_1414:
        /*0688*/ 	.word	0x00000008
.L_1415:


//--------------------- .nv.info._ZN7cutlass13device_kernelIN5flash11enable_sm90INS1_16FlashAttnFwdSm90INS1_25CollectiveMainloopFwdSm90ILi2EN4cute5tupleIJNS5_1CILi1EEES8_S8_EEENS6_IJNS7_ILi192EEENS7_ILi144EEENS7_ILi96EEEEEELi96ENS_10bfloat16_tEfNS_4arch4Sm90ELb1ELb0ELb0ELb1ELb0ELb0ELb0ELb0ELb1ELb0ELb0ELb0EEENS1_21CollectiveEpilogueFwdINS6_IJSA_SC_SB_EEES9_SE_SG_Li384ELb1ELb0ELb0ELb0EEENS1_36VarlenDynamicPersistentTileSchedulerILi192ELi144ELi384ELi32ELb0ELb0ELb1ELb1ELb1ELb1EEEEEEEEEvNT_6ParamsE --------------------------
	.section	.nv.info._ZN7cutlass13device_kernelIN5flash11enable_sm90INS1_16FlashAttnFwdSm90INS1_25CollectiveMainloopFwdSm90ILi2EN4cute5tupleIJNS5_1CILi1EEES8_S8_EEENS6_IJNS7_ILi192EEENS7_ILi144EEENS7_ILi96EEEEEELi96ENS_10bfloat16_tEfNS_4arch4Sm90ELb1ELb0ELb0ELb1ELb0ELb0ELb0ELb0ELb1ELb0ELb0ELb0EEENS1_21CollectiveEpilogueFwdINS6_IJSA_SC_SB_EEES9_SE_SG_Li384ELb1ELb0ELb0ELb0EEENS1_36VarlenDynamicPersistentTileSchedulerILi192ELi144ELi384ELi32ELb0ELb0ELb1ELb1ELb1ELb1EEEEEEEEEvNT_6ParamsE,"",@"SHT_CUDA_INFO"
	.sectionflags	@""
	.align	4


	//----- nvinfo : EIATTR_CUDA_API_VERSION
	.align		4
        /*0000*/ 	.byte	0x04, 0x37
        /*0002*/ 	.short	(.L_1417 - .L_1416)
.L_1416:
        /*0004*/ 	.word	0x00000082


	//----- nvinfo : EIATTR_KPARAM_INFO
	.align		4
.L_1417:
        /*0008*/ 	.byte	0x04, 0x17
        /*000a*/ 	.short	(.L_1419 - .L_1418)
.L_1418:
        /*000c*/ 	.word	0x00000000
        /*0010*/ 	.short	0x0000
        /*0012*/ 	.short	0x0070
        /*0014*/ 	.byte	0x00, 0xf0, 0x01, 0x28


	//----- nvinfo : EIATTR_SPARSE_MMA_MASK
	.align		4
.L_1419:
        /*0018*/ 	.byte	0x03, 0x50
        /*001a*/ 	.short	0x0000


	//----- nvinfo : EIATTR_MAXREG_COUNT
	.align		4
        /*001c*/ 	.byte	0x03, 0x1b
        /*001e*/ 	.short	0x0080


	//----- nvinfo : EIATTR_NUM_BARRIERS
	.align		4
        /*0020*/ 	.byte	0x02, 0x4c
        /*0022*/ 	.byte	0x10
	.zero		1


	//----- nvinfo : EIATTR_EXTERNS
	.align		4
        /*0024*/ 	.byte	0x04, 0x0f
        /*0026*/ 	.short	(.L_1421 - .L_1420)


	//   ....[0]....
	.align		4
.L_1420:
        /*0028*/ 	.word	index@(__assertfail)


	//----- nvinfo : EIATTR_ANNOTATIONS
	.align		4
.L_1421:
        /*002c*/ 	.byte	0x04, 0x55
        /*002e*/ 	.short	(.L_1423 - .L_1422)


	//   ....[0]....
.L_1422:
        /*0030*/ 	.word	0x00000001
        /*0034*/ 	.byte	0x80, 0x09, 0x00, 0x00, 0x01, 0x00, 0x00, 0x00, 0xd0, 0x0a, 0x00, 0x00, 0x01, 0x00, 0x00, 0x00
        /*0044*/ 	.byte	0xe0, 0xff, 0x00, 0x00, 0x01, 0x00, 0x00, 0x00, 0x80, 0x00, 0x01, 0x00, 0x01, 0x00, 0x00, 0x00
        /*0054*/ 	.byte	0x20, 0x02, 0x01, 0x00, 0x01, 0x00, 0x00, 0x00, 0x00, 0x03, 0x01, 0x00, 0x01, 0x00, 0x00, 0x00
        /*0064*/ 	.byte	0xb0, 0x0a, 0x01, 0x00, 0x01, 0x00, 0x00, 0x00, 0xe0, 0x0a, 0x01, 0x00, 0x01, 0x00, 0x00, 0x00
        /*0074*/ 	.byte	0x70, 0x13, 0x01, 0x00, 0x01, 0x00, 0x00, 0x00, 0xe0, 0x15, 0x01, 0x00, 0x01, 0x00, 0x00, 0x00
        /*0084*/ 	.byte	0xe0, 0x3c, 0x01, 0x00, 0x01, 0x00, 0x00, 0x00, 0x80, 0x3e, 0x01, 0x00


	//----- nvinfo : EIATTR_MERCURY_ISA_VERSION
	.align		4
.L_1423:
        /*0090*/ 	.byte	0x03, 0x5f
        /*0092*/ 	.short	0x0101


	//----- nvinfo : EIATTR_UNUSED_LOAD_BYTE_OFFSET
	.align		4
        /*0094*/ 	.byte	0x04, 0x44
        /*0096*/ 	.short	(.L_1425 - .L_1424)


	//   ....[0]....
.L_1424:
        /*0098*/ 	.word	0x00000a90
        /*009c*/ 	.word	0x0000fff0


	//   ....[1]....
        /*00a0*/ 	.word	0x0000d9e0
        /*00a4*/ 	.word	0x0000fff0


	//----- nvinfo : EIATTR_INT_WARP_WIDE_INSTR_OFFSETS
	.align		4
.L_1425:
        /*00a8*/ 	.byte	0x04, 0x31
        /*00aa*/ 	.short	(.L_1427 - .L_1426)


	//   ....[0]....
.L_1426:
        /*00ac*/ 	.word	0x00000160


	//   ....[1]....
        /*00b0*/ 	.word	0x000001a0


	//   ....[2]....
        /*00b4*/ 	.word	0x00000210


	//   ....[3]....
        /*00b8*/ 	.word	0x00010650


	//   ....[4]....
        /*00bc*/ 	.word	0x000106f0


	//   ....[5]....
        /*00c0*/ 	.word	0x00010b50


	//   ....[6]....
        /*00c4*/ 	.word	0x00010b80


	//   ....[7]....
        /*00c8*/ 	.word	0x00010d40


	//   ....[8]....
        /*00cc*/ 	.word	0x00010e10


	//   ....[9]....
        /*00d0*/ 	.word	0x00012d10


	//   ....[10]....
        /*00d4*/ 	.word	0x00012db0


	//----- nvinfo : EIATTR_COOP_GROUP_MASK_REGIDS
	.align		4
.L_1427:
        /*00d8*/ 	.byte	0x04, 0x29
        /*00da*/ 	.short	(.L_1429 - .L_1428)


	//   ....[0]....
.L_1428:
        /*00dc*/ 	.word	0xffffffff


	//   ....[1]....
        /*00e0*/ 	.word	0xffffffff


	//   ....[2]....
        /*00e4*/ 	.word	0xffffffff


	//   ....[3]....
        /*00e8*/ 	.word	0xffffffff


	//   ....[4]....
        /*00ec*/ 	.word	0xffffffff


	//   ....[5]....
        /*00f0*/ 	.word	0xffffffff


	//   ....[6]....
        /*00f4*/ 	.word	0xffffffff


	//   ....[7]....
        /*00f8*/ 	.word	0xffffffff


	//   ....[8]....
        /*00fc*/ 	.word	0xffffffff


	//   ....[9]....
        /*0100*/ 	.word	0xffffffff


	//   ....[10]....
        /*0104*/ 	.word	0xffffffff


	//   ....[11]....
        /*0108*/ 	.word	0xffffffff


	//   ....[12]....
        /*010c*/ 	.word	0xffffffff


	//   ....[13]....
        /*0110*/ 	.word	0xffffffff


	//   ....[14]....
        /*0114*/ 	.word	0xffffffff


	//   ....[15]....
        /*0118*/ 	.word	0xffffffff


	//   ....[16]....
        /*011c*/ 	.word	0xffffffff


	//   ....[17]....
        /*0120*/ 	.word	0xffffffff


	//   ....[18]....
        /*0124*/ 	.word	0xffffffff


	//   ....[19]....
        /*0128*/ 	.word	0xffffffff


	//   ....[20]....
        /*012c*/ 	.word	0xffffffff


	//   ....[21]....
        /*0130*/ 	.word	0xffffffff


	//   ....[22]....
        /*0134*/ 	.word	0xffffffff


	//   ....[23]....
        /*0138*/ 	.word	0xffffffff


	//   ....[24]....
        /*013c*/ 	.word	0xffffffff


	//   ....[25]....
        /*0140*/ 	.word	0xffffffff


	//   ....[26]....
        /*0144*/ 	.word	0xffffffff


	//   ....[27]....
        /*0148*/ 	.word	0xffffffff


	//   ....[28]....
        /*014c*/ 	.word	0xffffffff


	//   ....[29]....
        /*0150*/ 	.word	0xffffffff


	//   ....[30]....
        /*0154*/ 	.word	0xffffffff


	//   ....[31]....
        /*0158*/ 	.word	0xffffffff


	//   ....[32]....
        /*015c*/ 	.word	0xffffffff


	//   ....[33]....
        /*0160*/ 	.word	0xffffffff


	//   ....[34]....
        /*0164*/ 	.word	0xffffffff


	//   ....[35]....
        /*0168*/ 	.word	0xffffffff


	//   ....[36]....
        /*016c*/ 	.word	0xffffffff


	//   ....[37]....
        /*0170*/ 	.word	0xffffffff


	//   ....[38]....
        /*0174*/ 	.word	0xffffffff


	//   ....[39]....
        /*0178*/ 	.word	0xffffffff


	//   ....[40]....
        /*017c*/ 	.word	0xffffffff


	//   ....[41]....
        /*0180*/ 	.word	0xffffffff


	//   ....[42]....
        /*0184*/ 	.word	0xffffffff


	//   ....[43]....
        /*0188*/ 	.word	0xffffffff


	//   ....[44]....
        /*018c*/ 	.word	0xffffffff


	//   ....[45]....
        /*0190*/ 	.word	0xffffffff


	//   ....[46]....
        /*0194*/ 	.word	0xffffffff


	//   ....[47]....
        /*0198*/ 	.word	0xffffffff


	//   ....[48]....
        /*019c*/ 	.word	0xffffffff


	//   ....[49]....
        /*01a0*/ 	.word	0xffffffff


	//   ....[50]....
        /*01a4*/ 	.word	0xffffffff


	//   ....[51]....
        /*01a8*/ 	.word	0xffffffff


	//   ....[52]....
        /*01ac*/ 	.word	0xffffffff


	//   ....[53]....
        /*01b0*/ 	.word	0xffffffff


	//   ....[54]....
        /*01b4*/ 	.word	0xffffffff


	//   ....[55]....
        /*01b8*/ 	.word	0xffffffff


	//   ....[56]....
        /*01bc*/ 	.word	0xffffffff


	//   ....[57]....
        /*01c0*/ 	.word	0xffffffff


	//   ....[58]....
        /*01c4*/ 	.word	0xffffffff


	//   ....[59]....
        /*01c8*/ 	.word	0xffffffff


	//   ....[60]....
        /*01cc*/ 	.word	0xffffffff


	//   ....[61]....
        /*01d0*/ 	.word	0x0500000f


	//   ....[62]....
        /*01d4*/ 	.word	0x0500000f


	//   ....[63]....
        /*01d8*/ 	.word	0x0500000f


	//   ....[64]....
        /*01dc*/ 	.word	0x0500000f


	//   ....[65]....
        /*01e0*/ 	.word	0x0500000f


	//   ....[66]....
        /*01e4*/ 	.word	0x0500000f


	//   ....[67]....
        /*01e8*/ 	.word	0x0500000f


	//   ....[68]....
        /*01ec*/ 	.word	0x0500000f


	//   ....[69]....
        /*01f0*/ 	.word	0x0500000f


	//   ....[70]....
        /*01f4*/ 	.word	0x0500000f


	//   ....[71]....
        /*01f8*/ 	.word	0x0500000f


	//   ....[72]....
        /*01fc*/ 	.word	0x0500000f


	//   ....[73]....
        /*0200*/ 	.word	0x0500000f


	//   ....[74]....
        /*0204*/ 	.word	0x0500000f


	//   ....[75]....
        /*0208*/ 	.word	0x0500000f


	//   ....[76]....
        /*020c*/ 	.word	0x0500000f


	//   ....[77]....
        /*0210*/ 	.word	0x0500000f


	//   ....[78]....
        /*0214*/ 	.word	0x0500000f


	//   ....[79]....
        /*0218*/ 	.word	0x0500000f


	//----- nvinfo : EIATTR_COOP_GROUP_INSTR_OFFSETS
	.align		4
.L_1429:
        /*021c*/ 	.byte	0x04, 0x28
        /*021e*/ 	.short	(.L_1431 - .L_1430)


	//   ....[0]....
.L_1430:
        /*0220*/ 	.word	0x00000070


	//   ....[1]....
        /*0224*/ 	.word	0x00000170


	//   ....[2]....
        /*0228*/ 	.word	0x000001c0


	//   ....[3]....
        /*022c*/ 	.word	0x000003f0


	//   ....[4]....
        /*0230*/ 	.word	0x00000550


	//   ....[5]....
        /*0234*/ 	.word	0x00000670


	//   ....[6]....
        /*0238*/ 	.word	0x000007d0


	//   ....[7]....
        /*023c*/ 	.word	0x00001770


	//   ....[8]....
        /*0240*/ 	.word	0x00003980


	//   ....[9]....
        /*0244*/ 	.word	0x00003a40


	//   ....[10]....
        /*0248*/ 	.word	0x000043a0


	//   ....[11]....
        /*024c*/ 	.word	0x00004420


	//   ....[12]....
        /*0250*/ 	.word	0x00005440


	//   ....[13]....
        /*0254*/ 	.word	0x000077e0


	//   ....[14]....
        /*0258*/ 	.word	0x000078e0


	//   ....[15]....
        /*025c*/ 	.word	0x00008320


	//   ....[16]....
        /*0260*/ 	.word	0x000083a0


	//   ....[17]....
        /*0264*/ 	.word	0x00009750


	//   ....[18]....
        /*0268*/ 	.word	0x0000b440


	//   ....[19]....
        /*026c*/ 	.word	0x0000b460


	//   ....[20]....
        /*0270*/ 	.word	0x0000ba10


	//   ....[21]....
        /*0274*/ 	.word	0x0000baf0


	//   ....[22]....
        /*0278*/ 	.word	0x0000cef0


	//   ....[23]....
        /*027c*/ 	.word	0x0000d000


	//   ....[24]....
        /*0280*/ 	.word	0x0000d060


	//   ....[25]....
        /*0284*/ 	.word	0x0000d190


	//   ....[26]....
        /*0288*/ 	.word	0x0000d1c0


	//   ....[27]....
        /*028c*/ 	.word	0x0000f460


	//   ....[28]....
        /*0290*/ 	.word	0x0000f600


	//   ....[29]....
        /*0294*/ 	.word	0x0000f630


	//   ....[30]....
        /*0298*/ 	.word	0x0000f670


	//   ....[31]....
        /*029c*/ 	.word	0x0000f6d0


	//   ....[32]....
        /*02a0*/ 	.word	0x0000f730


	//   ....[33]....
        /*02a4*/ 	.word	0x0000f770


	//   ....[34]....
        /*02a8*/ 	.word	0x0000f910


	//   ....[35]....
        /*02ac*/ 	.word	0x0000f970


	//   ....[36]....
        /*02b0*/ 	.word	0x0000f9b0


	//   ....[37]....
        /*02b4*/ 	.word	0x0000f9f0


	//   ....[38]....
        /*02b8*/ 	.word	0x0000fa20


	//   ....[39]....
        /*02bc*/ 	.word	0x0000fa50


	//   ....[40]....
        /*02c0*/ 	.word	0x0000faf0


	//   ....[41]....
        /*02c4*/ 	.word	0x0000fb50


	//   ....[42]....
        /*02c8*/ 	.word	0x0000fbe0


	//   ....[43]....
        /*02cc*/ 	.word	0x00013120


	//   ....[44]....
        /*02d0*/ 	.word	0x00013130


	//   ....[45]....
        /*02d4*/ 	.word	0x00013230


	//   ....[46]....
        /*02d8*/ 	.word	0x00013290


	//   ....[47]....
        /*02dc*/ 	.word	0x000132d0


	//   ....[48]....
        /*02e0*/ 	.word	0x00013310


	//   ....[49]....
        /*02e4*/ 	.word	0x00013340


	//   ....[50]....
        /*02e8*/ 	.word	0x00013370


	//   ....[51]....
        /*02ec*/ 	.word	0x000134f0


	//   ....[52]....
        /*02f0*/ 	.word	0x00013550


	//   ....[53]....
        /*02f4*/ 	.word	0x00013590


	//   ....[54]....
        /*02f8*/ 	.word	0x000135d0


	//   ....[55]....
        /*02fc*/ 	.word	0x00013600


	//   ....[56]....
        /*0300*/ 	.word	0x00013630


	//   ....[57]....
        /*0304*/ 	.word	0x000136f0


	//   ....[58]....
        /*0308*/ 	.word	0x00013710


	//   ....[59]....
        /*030c*/ 	.word	0x00013780


	//   ....[60]....
        /*0310*/ 	.word	0x00013e00


	//   ....[61]....
        /*0314*/ 	.word	0x000143c0


	//   ....[62]....
        /*0318*/ 	.word	0x000147b0


	//   ....[63]....
        /*031c*/ 	.word	0x00014840


	//   ....[64]....
        /*0320*/ 	.word	0x000148e0


	//   ....[65]....
        /*0324*/ 	.word	0x00014990


	//   ....[66]....
        /*0328*/ 	.word	0x00014a10


	//   ....[67]....
        /*032c*/ 	.word	0x00014a90


	//   ....[68]....
        /*0330*/ 	.word	0x00014b10


	//   ....[69]....
        /*0334*/ 	.word	0x00014b90


	//   ....[70]....
        /*0338*/ 	.word	0x00014c20


	//   ....[71]....
        /*033c*/ 	.word	0x00014cd0


	//   ....[72]....
        /*0340*/ 	.word	0x00014d50


	//   ....[73]....
        /*0344*/ 	.word	0x00014dd0


	//   ....[74]....
        /*0348*/ 	.word	0x00014e50


	//   ....[75]....
        /*034c*/ 	.word	0x00014ed0


	//   ....[76]....
        /*0350*/ 	.word	0x00014f40


	//   ....[77]....
        /*0354*/ 	.word	0x00014fe0


	//   ....[78]....
        /*0358*/ 	.word	0x00015070


	//   ....[79]....
        /*035c*/ 	.word	0x00015190


	//----- nvinfo : EIATTR_REG_RECONFIG
	.align		4
.L_1431:
        /*0360*/ 	.byte	0x01, 0x54
	.zero		2


	//----- nvinfo : EIATTR_SYSCALL_OFFSETS
	.align		4
        /*0364*/ 	.byte	0x04, 0x46
        /*0366*/ 	.short	(.L_1433 - .L_1432)


	//   ....[0]....
.L_1432:
        /*0368*/ 	.word	0x00001970


	//   ....[1]....
        /*036c*/ 	.word	0x00010870


	//   ....[2]....
        /*0370*/ 	.word	0x000109a0


	//   ....[3]....
        /*0374*/ 	.word	0x00010aa0


	//----- nvinfo : EIATTR_MBARRIER_INSTR_OFFSETS
	.align		4
.L_1433:
        /*0378*/ 	.byte	0x04, 0x39
        /*037a*/ 	.short	(.L_1435 - .L_1434)


	//   ....[0]....
.L_1434:
        /*037c*/ 	.word	0x000002a0
        /*0380*/ 	.word	0x000000ff
        /*0384*/ 	.word	0x00031c00
        /*0388*/ 	.short	0x0100
        /*038a*/ 	.byte	0x08
	.zero		1


	//   ....[1]....
        /*038c*/ 	.word	0x000002b0
        /*0390*/ 	.word	0x000000ff
        /*0394*/ 	.word	0x00031c20
        /*0398*/ 	.short	0x0100
        /*039a*/ 	.byte	0x08
	.zero		1


	//   ....[2]....
        /*039c*/ 	.word	0x000003a0
        /*03a0*/ 	.word	0x000000ff
        /*03a4*/ 	.word	0x00031c30
        /*03a8*/ 	.short	0x0100
        /*03aa*/ 	.byte	0x08
	.zero		1


	//   ....[3]....
        /*03ac*/ 	.word	0x000003b0
        /*03b0*/ 	.word	0x000000ff
        /*03b4*/ 	.word	0x00031c40
        /*03b8*/ 	.short	0x0100
        /*03ba*/ 	.byte	0x08
	.zero		1


	//   ....[4]....
        /*03bc*/ 	.word	0x000003c0
        /*03c0*/ 	.word	0x000000ff
        /*03c4*/ 	.word	0x00031c38
        /*03c8*/ 	.short	0x0100
        /*03ca*/ 	.byte	0x08
	.zero		1


	//   ....[5]....
        /*03cc*/ 	.word	0x000003d0
        /*03d0*/ 	.word	0x000000ff
        /*03d4*/ 	.word	0x00031c48
        /*03d8*/ 	.short	0x0100
        /*03da*/ 	.byte	0x08
	.zero		1


	//   ....[6]....
        /*03dc*/ 	.word	0x00000500
        /*03e0*/ 	.word	0x000000ff
        /*03e4*/ 	.word	0x00031c50
        /*03e8*/ 	.short	0x0100
        /*03ea*/ 	.byte	0x08
	.zero		1


	//   ....[7]....
        /*03ec*/ 	.word	0x00000510
        /*03f0*/ 	.word	0x000000ff
        /*03f4*/ 	.word	0x00031c60
        /*03f8*/ 	.short	0x0100
        /*03fa*/ 	.byte	0x08
	.zero		1


	//   ....[8]....
        /*03fc*/ 	.word	0x00000520
        /*0400*/ 	.word	0x000000ff
        /*0404*/ 	.word	0x00031c58
        /*0408*/ 	.short	0x0100
        /*040a*/ 	.byte	0x08
	.zero		1


	//   ....[9]....
        /*040c*/ 	.word	0x00000530
        /*0410*/ 	.word	0x000000ff
        /*0414*/ 	.word	0x00031c68
        /*0418*/ 	.short	0x0100
        /*041a*/ 	.byte	0x08
	.zero		1


	//   ....[10]....
        /*041c*/ 	.word	0x00000620
        /*0420*/ 	.word	0x000000ff
        /*0424*/ 	.word	0x00031c70
        /*0428*/ 	.short	0x0100
        /*042a*/ 	.byte	0x06
	.zero		1


	//   ....[11]....
        /*042c*/ 	.word	0x00000630
        /*0430*/ 	.word	0x000000ff
        /*0434*/ 	.word	0x00031c80
        /*0438*/ 	.short	0x0100
        /*043a*/ 	.byte	0x06
	.zero		1


	//   ....[12]....
        /*043c*/ 	.word	0x00000640
        /*0440*/ 	.word	0x000000ff
        /*0444*/ 	.word	0x00031c78
        /*0448*/ 	.short	0x0100
        /*044a*/ 	.byte	0x06
	.zero		1


	//   ....[13]....
        /*044c*/ 	.word	0x00000650
        /*0450*/ 	.word	0x000000ff
        /*0454*/ 	.word	0x00031c88
        /*0458*/ 	.short	0x0100
        /*045a*/ 	.byte	0x06
	.zero		1


	//   ....[14]....
        /*045c*/ 	.word	0x00000780
        /*0460*/ 	.word	0x000000ff
        /*0464*/ 	.word	0x00031c90
        /*0468*/ 	.short	0x0100
        /*046a*/ 	.byte	0x08
	.zero		1


	//   ....[15]....
        /*046c*/ 	.word	0x00000790
        /*0470*/ 	.word	0x000000ff
        /*0474*/ 	.word	0x00031ca0
        /*0478*/ 	.short	0x0100
        /*047a*/ 	.byte	0x08
	.zero		1


	//   ....[16]....
        /*047c*/ 	.word	0x000007a0
        /*0480*/ 	.word	0x000000ff
        /*0484*/ 	.word	0x00031c98
        /*0488*/ 	.short	0x0100
        /*048a*/ 	.byte	0x08
	.zero		1


	//   ....[17]....
        /*048c*/ 	.word	0x000007b0
        /*0490*/ 	.word	0x000000ff
        /*0494*/ 	.word	0x00031ca8
        /*0498*/ 	.short	0x0100
        /*049a*/ 	.byte	0x08
	.zero		1


	//   ....[18]....
        /*049c*/ 	.word	0x000008e0
        /*04a0*/ 	.word	0x000000ff
        /*04a4*/ 	.word	0x00031cb0
        /*04a8*/ 	.short	0x0100
        /*04aa*/ 	.byte	0x08
	.zero		1


	//   ....[19]....
        /*04ac*/ 	.word	0x000008f0
        /*04b0*/ 	.word	0x000000ff
        /*04b4*/ 	.word	0x00031cc0
        /*04b8*/ 	.short	0x0100
        /*04ba*/ 	.byte	0x08
	.zero		1


	//   ....[20]....
        /*04bc*/ 	.word	0x00000900
        /*04c0*/ 	.word	0x000000ff
        /*04c4*/ 	.word	0x00031cb8
        /*04c8*/ 	.short	0x0100
        /*04ca*/ 	.byte	0x08
	.zero		1


	//   ....[21]....
        /*04cc*/ 	.word	0x00000910
        /*04d0*/ 	.word	0x000000ff
        /*04d4*/ 	.word	0x00031cc8
        /*04d8*/ 	.short	0x0100
        /*04da*/ 	.byte	0x08
	.zero		1


	//   ....[22]....
        /*04dc*/ 	.word	0x00001a10
        /*04e0*/ 	.word	0x000000ff
        /*04e4*/ 	.word	0x00031c00
        /*04e8*/ 	.short	0x010a
        /*04ea*/ 	.byte	0x25
	.zero		1


	//   ....[23]....
        /*04ec*/ 	.word	0x00001a90
        /*04f0*/ 	.word	0x00000003
        /*04f4*/ 	.word	0x00031c30
        /*04f8*/ 	.short	0x010a
        /*04fa*/ 	.byte	0x3f
	.zero		1


	//   ....[24]....
        /*04fc*/ 	.word	0x00001b00
        /*0500*/ 	.word	0x00000003
        /*0504*/ 	.word	0x00031c30
        /*0508*/ 	.short	0x010a
        /*050a*/ 	.byte	0x3f
	.zero		1


	//   ....[25]....
        /*050c*/ 	.word	0x00004430
        /*0510*/ 	.word	0x00000007
        /*0514*/ 	.word	0x00000000
        /*0518*/ 	.short	0x0101
        /*051a*/ 	.byte	0x3f
	.zero		1


	//   ....[26]....
        /*051c*/ 	.word	0x000056f0
        /*0520*/ 	.word	0x000000ff
        /*0524*/ 	.word	0x00031c30
        /*0528*/ 	.short	0x010a
        /*052a*/ 	.byte	0x04
	.zero		1


	//   ....[27]....
        /*052c*/ 	.word	0x00005730
        /*0530*/ 	.word	0x000000ff
        /*0534*/ 	.word	0x00031c30
        /*0538*/ 	.short	0x010a
        /*053a*/ 	.byte	0x04
	.zero		1


	//   ....[28]....
        /*053c*/ 	.word	0x00006dc0
        /*0540*/ 	.word	0x000000ff
        /*0544*/ 	.word	0x00031c50
        /*0548*/ 	.short	0x010a
        /*054a*/ 	.byte	0x04
	.zero		1


	//   ....[29]....
        /*054c*/ 	.word	0x00006e00
        /*0550*/ 	.word	0x000000ff
        /*0554*/ 	.word	0x00031c50
        /*0558*/ 	.short	0x010a
        /*055a*/ 	.byte	0x04
	.zero		1


	//   ....[30]....
        /*055c*/ 	.word	0x00008b90
        /*0560*/ 	.word	0x0000004a
        /*0564*/ 	.word	0x00000000
        /*0568*/ 	.short	0x0101
        /*056a*/ 	.byte	0x3f
	.zero		1


	//   ....[31]....
        /*056c*/ 	.word	0x00008c30
        /*0570*/ 	.word	0x00000072
        /*0574*/ 	.word	0x00000000
        /*0578*/ 	.short	0x0101
        /*057a*/ 	.byte	0x3f
	.zero		1


	//   ....[32]....
        /*057c*/ 	.word	0x000098c0
        /*0580*/ 	.word	0x000000ff
        /*0584*/ 	.word	0x00031c30
        /*0588*/ 	.short	0x010a
        /*058a*/ 	.byte	0x04
	.zero		1


	//   ....[33]....
        /*058c*/ 	.word	0x00009900
        /*0590*/ 	.word	0x000000ff
        /*0594*/ 	.word	0x00031c30
        /*0598*/ 	.short	0x010a
        /*059a*/ 	.byte	0x04
	.zero		1


	//   ....[34]....
        /*059c*/ 	.word	0x0000af90
        /*05a0*/ 	.word	0x000000ff
        /*05a4*/ 	.word	0x00031c50
        /*05a8*/ 	.short	0x010a
        /*05aa*/ 	.byte	0x04
	.zero		1


	//   ....[35]....
        /*05ac*/ 	.word	0x0000afd0
        /*05b0*/ 	.word	0x000000ff
        /*05b4*/ 	.word	0x00031c50
        /*05b8*/ 	.short	0x010a
        /*05ba*/ 	.byte	0x04
	.zero		1


	//   ....[36]....
        /*05bc*/ 	.word	0x0000c440
        /*05c0*/ 	.word	0x00000089
        /*05c4*/ 	.word	0x00000000
        /*05c8*/ 	.short	0x0101
        /*05ca*/ 	.byte	0x3f
	.zero		1


	//   ....[37]....
        /*05cc*/ 	.word	0x0000c4c0
        /*05d0*/ 	.word	0x00000086
        /*05d4*/ 	.word	0x00000000
        /*05d8*/ 	.short	0x0101
        /*05da*/ 	.byte	0x3f
	.zero		1


	//   ....[38]....
        /*05dc*/ 	.word	0x0000cf70
        /*05e0*/ 	.word	0x000000ff
        /*05e4*/ 	.word	0x00031c50
        /*05e8*/ 	.short	0x010a
        /*05ea*/ 	.byte	0x06
	.zero		1


	//   ....[39]....
        /*05ec*/ 	.word	0x0000cfb0
        /*05f0*/ 	.word	0x000000ff
        /*05f4*/ 	.word	0x00031c50
        /*05f8*/ 	.short	0x010a
        /*05fa*/ 	.byte	0x06
	.zero		1


	//   ....[40]....
        /*05fc*/ 	.word	0x0000d780
        /*0600*/ 	.word	0x00000007
        /*0604*/ 	.word	0x00000000
        /*0608*/ 	.short	0x0101
        /*060a*/ 	.byte	0x3f
	.zero		1


	//   ....[41]....
        /*060c*/ 	.word	0x0000e780
        /*0610*/ 	.word	0x000000ff
        /*0614*/ 	.word	0x00000000
        /*0618*/ 	.short	0x0101
        /*061a*/ 	.byte	0x04
	.zero		1


	//   ....[42]....
        /*061c*/ 	.word	0x00011100
        /*0620*/ 	.word	0x00000005
        /*0624*/ 	.word	0x00031c40
        /*0628*/ 	.short	0x010a
        /*062a*/ 	.byte	0x3f
	.zero		1


	//   ....[43]....
        /*062c*/ 	.word	0x00011620
        /*0630*/ 	.word	0x00000019
        /*0634*/ 	.word	0x00031c20
        /*0638*/ 	.short	0x010a
        /*063a*/ 	.byte	0x3f
	.zero		1


	//   ....[44]....
        /*063c*/ 	.word	0x000118f0
        /*0640*/ 	.word	0x00000003
        /*0644*/ 	.word	0x00031c40
        /*0648*/ 	.short	0x010a
        /*064a*/ 	.byte	0x3f
	.zero		1


	//   ....[45]....
        /*064c*/ 	.word	0x00011b70
        /*0650*/ 	.word	0x00000002
        /*0654*/ 	.word	0x00000060
        /*0658*/ 	.short	0x010a
        /*065a*/ 	.byte	0x3f
	.zero		1


	//   ....[46]....
        /*065c*/ 	.word	0x00012080
        /*0660*/ 	.word	0x00000003
        /*0664*/ 	.word	0x00031c40
        /*0668*/ 	.short	0x010a
        /*066a*/ 	.byte	0x3f
	.zero		1


	//   ....[47]....
        /*066c*/ 	.word	0x00012300
        /*0670*/ 	.word	0x00000003
        /*0674*/ 	.word	0x00000060
        /*0678*/ 	.short	0x010a
        /*067a*/ 	.byte	0x3f
	.zero		1


	//   ....[48]....
        /*067c*/ 	.word	0x00012780
        /*0680*/ 	.word	0x00000002
        /*0684*/ 	.word	0x00031c40
        /*0688*/ 	.short	0x010a
        /*068a*/ 	.byte	0x3f
	.zero		1


	//   ....[49]....
        /*068c*/ 	.word	0x00012a20
        /*0690*/ 	.word	0x00000002
        /*0694*/ 	.word	0x00000060
        /*0698*/ 	.short	0x010a
        /*069a*/ 	.byte	0x3f
	.zero		1


	//   ....[50]....
        /*069c*/ 	.word	0x00012e20
        /*06a0*/ 	.word	0x00000003
        /*06a4*/ 	.word	0x00031c60
        /*06a8*/ 	.short	0x010a
        /*06aa*/ 	.byte	0x3f
	.zero		1


	//   ....[51]....
        /*06ac*/ 	.word	0x00013d80
        /*06b0*/ 	.word	0x00000009
        /*06b4*/ 	.word	0x00031c20
        /*06b8*/ 	.short	0x010a
        /*06ba*/ 	.byte	0x3f
	.zero		1


	//   ....[52]....
        /*06bc*/ 	.word	0x00013f40
        /*06c0*/ 	.word	0x00000007
        /*06c4*/ 	.word	0x00000000
        /*06c8*/ 	.short	0x010a
        /*06ca*/ 	.byte	0x3f
	.zero		1


	//   ....[53]....
        /*06cc*/ 	.word	0x00013fb0
        /*06d0*/ 	.word	0x00000003
        /*06d4*/ 	.word	0x00000000
        /*06d8*/ 	.short	0x010a
        /*06da*/ 	.byte	0x3f
	.zero		1


	//   ....[54]....
        /*06dc*/ 	.word	0x00014010
        /*06e0*/ 	.word	0x00000005
        /*06e4*/ 	.word	0x00000000
        /*06e8*/ 	.short	0x010a
        /*06ea*/ 	.byte	0x3f
	.zero		1


	//   ....[55]....
        /*06ec*/ 	.word	0x00014040
        /*06f0*/ 	.word	0x00000003
        /*06f4*/ 	.word	0x00000000
        /*06f8*/ 	.short	0x010a
        /*06fa*/ 	.byte	0x3f
	.zero		1


	//   ....[56]....
        /*06fc*/ 	.word	0x000140b0
        /*0700*/ 	.word	0x00000003
        /*0704*/ 	.word	0x00031c00
        /*0708*/ 	.short	0x010a
        /*070a*/ 	.byte	0x3f
	.zero		1


	//   ....[57]....
        /*070c*/ 	.word	0x00014100
        /*0710*/ 	.word	0x00000003
        /*0714*/ 	.word	0x00031c30
        /*0718*/ 	.short	0x010a
        /*071a*/ 	.byte	0x3f
	.zero		1


	//   ....[58]....
        /*071c*/ 	.word	0x00014160
        /*0720*/ 	.word	0x00000009
        /*0724*/ 	.word	0x00031c30
        /*0728*/ 	.short	0x010a
        /*072a*/ 	.byte	0x3f
	.zero		1


	//   ....[59]....
        /*072c*/ 	.word	0x000141c0
        /*0730*/ 	.word	0x00000009
        /*0734*/ 	.word	0x00031c50
        /*0738*/ 	.short	0x010a
        /*073a*/ 	.byte	0x3f
	.zero		1


	//   ....[60]....
        /*073c*/ 	.word	0x00014220
        /*0740*/ 	.word	0x00000007
        /*0744*/ 	.word	0x00031c30
        /*0748*/ 	.short	0x010a
        /*074a*/ 	.byte	0x3f
	.zero		1


	//   ....[61]....
        /*074c*/ 	.word	0x00014280
        /*0750*/ 	.word	0x00000007
        /*0754*/ 	.word	0x00031c50
        /*0758*/ 	.short	0x010a
        /*075a*/ 	.byte	0x3f
	.zero		1


	//   ....[62]....
        /*075c*/ 	.word	0x000142e0
        /*0760*/ 	.word	0x00000006
        /*0764*/ 	.word	0x00031c50
        /*0768*/ 	.short	0x010a
        /*076a*/ 	.byte	0x3f
	.zero		1


	//   ....[63]....
        /*076c*/ 	.word	0x00014480
        /*0770*/ 	.word	0x00000005
        /*0774*/ 	.word	0x00031c40
        /*0778*/ 	.short	0x010a
        /*077a*/ 	.byte	0x3f
	.zero		1


	//   ....[64]....
        /*077c*/ 	.word	0x000144d0
        /*0780*/ 	.word	0x00000019
        /*0784*/ 	.word	0x00031c20
        /*0788*/ 	.short	0x010a
        /*078a*/ 	.byte	0x3f
	.zero		1


	//   ....[65]....
        /*078c*/ 	.word	0x00014520
        /*0790*/ 	.word	0x00000003
        /*0794*/ 	.word	0x00031c40
        /*0798*/ 	.short	0x010a
        /*079a*/ 	.byte	0x3f
	.zero		1


	//   ....[66]....
        /*079c*/ 	.word	0x00014570
        /*07a0*/ 	.word	0x00000002
        /*07a4*/ 	.word	0x00000060
        /*07a8*/ 	.short	0x010a
        /*07aa*/ 	.byte	0x3f
	.zero		1


	//   ....[67]....
        /*07ac*/ 	.word	0x000145c0
        /*07b0*/ 	.word	0x00000003
        /*07b4*/ 	.word	0x00031c40
        /*07b8*/ 	.short	0x010a
        /*07ba*/ 	.byte	0x3f
	.zero		1


	//   ....[68]....
        /*07bc*/ 	.word	0x00014610
        /*07c0*/ 	.word	0x00000003
        /*07c4*/ 	.word	0x00000060
        /*07c8*/ 	.short	0x010a
        /*07ca*/ 	.byte	0x3f
	.zero		1


	//   ....[69]....
        /*07cc*/ 	.word	0x00014660
        /*07d0*/ 	.word	0x00000002
        /*07d4*/ 	.word	0x00031c40
        /*07d8*/ 	.short	0x010a
        /*07da*/ 	.byte	0x3f
	.zero		1


	//   ....[70]....
        /*07dc*/ 	.word	0x000146b0
        /*07e0*/ 	.word	0x00000002
        /*07e4*/ 	.word	0x00000060
        /*07e8*/ 	.short	0x010a
        /*07ea*/ 	.byte	0x3f
	.zero		1


	//   ....[71]....
        /*07ec*/ 	.word	0x00014700
        /*07f0*/ 	.word	0x00000003
        /*07f4*/ 	.word	0x00031c60
        /*07f8*/ 	.short	0x010a
        /*07fa*/ 	.byte	0x3f
	.zero		1


	//   ....[72]....
        /*07fc*/ 	.word	0x000150b0
        /*0800*/ 	.word	0x00000009
        /*0804*/ 	.word	0x00031c20
        /*0808*/ 	.short	0x010a
        /*080a*/ 	.byte	0x3f
	.zero		1


	//   ....[73]....
        /*080c*/ 	.word	0x00015250
        /*0810*/ 	.word	0x00000007
        /*0814*/ 	.word	0x00000000
        /*0818*/ 	.short	0x010a
        /*081a*/ 	.byte	0x3f
	.zero		1


	//   ....[74]....
        /*081c*/ 	.word	0x000152a0
        /*0820*/ 	.word	0x00000003
        /*0824*/ 	.word	0x00000000
        /*0828*/ 	.short	0x010a
        /*082a*/ 	.byte	0x3f
	.zero		1


	//   ....[75]....
        /*082c*/ 	.word	0x000152f0
        /*0830*/ 	.word	0x00000005
        /*0834*/ 	.word	0x00000000
        /*0838*/ 	.short	0x010a
        /*083a*/ 	.byte	0x3f
	.zero		1


	//----- nvinfo : EIATTR_NUM_MBARRIERS
	.align		4
.L_1435:
        /*083c*/ 	.byte	0x03, 0x38
        /*083e*/ 	.short	0x0016


	//----- nvinfo : EIATTR_EXIT_INSTR_OFFSETS
	.align		4
        /*0840*/ 	.byte	0x04, 0x1c
        /*0842*/ 	.short	(.L_1437 - .L_1436)


	//   ....[0]....
.L_1436:
        /*0844*/ 	.word	0x00000ac0


	//   ....[1]....
        /*0848*/ 	.word	0x0000f420


	//   ....[2]....
        /*084c*/ 	.word	0x0000f480


	//   ....[3]....
        /*0850*/ 	.word	0x00014090


	//----- nvinfo : EIATTR_MAX_THREADS
	.align		4
.L_1437:
        /*0854*/ 	.byte	0x04, 0x05
        /*0856*/ 	.short	(.L_1439 - .L_1438)
.L_1438:
        /*0858*/ 	.word	0x00000200
        /*085c*/ 	.word	0x00000001
        /*0860*/ 	.word	0x00000001


	//----- nvinfo : EIATTR_CRS_STACK_SIZE
	.align		4
.L_1439:
        /*0864*/ 	.byte	0x04, 0x1e
        /*0866*/ 	.short	(.L_1441 - .L_1440)
.L_1440:
        /*0868*/ 	.word	0x00000000


	//----- nvinfo : EIATTR_CBANK_PARAM_SIZE
	.align		4
.L_1441:
        /*086c*/ 	.byte	0x03, 0x19
        /*086e*/ 	.short	0x0a70


	//----- nvinfo : EIATTR_PARAM_CBANK
	.align		4
        /*0870*/ 	.byte	0x04, 0x0a
        /*0872*/ 	.short	(.L_1443 - .L_1442)
	.align		4
.L_1442:
        /*0874*/ 	.word	index@(.nv.constant0._ZN7cutlass13device_kernelIN5flash11enable_sm90INS1_16FlashAttnFwdSm90INS1_25CollectiveMainloopFwdSm90ILi2EN4cute5tupleIJNS5_1CILi1EEES8_S8_EEENS6_IJNS7_ILi192EEENS7_ILi144EEENS7_ILi96EEEEEELi96ENS_10bfloat16_tEfNS_4arch4Sm90ELb1ELb0ELb0ELb1ELb0ELb0ELb0ELb0ELb1ELb0ELb0ELb0EEENS1_21CollectiveEpilogueFwdINS6_IJSA_SC_SB_EEES9_SE_SG_Li384ELb1ELb0ELb0ELb0EEENS1_36VarlenDynamicPersistentTileSchedulerILi192ELi144ELi384ELi32ELb0ELb0ELb1ELb1ELb1ELb1EEEEEEEEEvNT_6ParamsE)
        /*0878*/ 	.short	0x0210
        /*087a*/ 	.short	0x0a70


	//----- nvinfo : EIATTR_SW_WAR
	.align		4
.L_1443:
        /*087c*/ 	.byte	0x04, 0x36
        /*087e*/ 	.short	(.L_1445 - .L_1444)
.L_1444:
        /*0880*/ 	.word	0x00000008
.L_1445:


//--------------------- .nv.info._ZN7cutlass13device_kernelIN5flash11enable_sm90INS1_16FlashAttnFwdSm90INS1_25CollectiveMainloopFwdSm90ILi2EN4cute5tupleIJNS5_1CILi1EEES8_S8_EEENS6_IJNS7_ILi192EEENS7_ILi144EEENS7_ILi96EEEEEELi96ENS_10bfloat16_tEfNS_4arch4Sm90ELb1ELb0ELb0ELb1ELb0ELb1ELb0ELb0ELb1ELb0ELb0ELb0EEENS1_21CollectiveEpilogueFwdINS6_IJSA_SC_SB_EEES9_SE_SG_Li384ELb1ELb0ELb0ELb0EEENS1_36VarlenDynamicPersistentTileSchedulerILi192ELi144ELi384ELi32ELb0ELb0ELb1ELb1ELb1ELb1EEEEEEEEEvNT_6ParamsE --------------------------
	.section	.nv.info._ZN7cutlass13device_kernelIN5flash11enable_sm90INS1_16FlashAttnFwdSm90INS1_25CollectiveMainloopFwdSm90ILi2EN4cute5tupleIJNS5_1CILi1EEES8_S8_EEENS6_IJNS7_ILi192EEENS7_ILi144EEENS7_ILi96EEEEEELi96ENS_10bfloat16_tEfNS_4arch4Sm90ELb1ELb0ELb0ELb1ELb0ELb1ELb0ELb0ELb1ELb0ELb0ELb0EEENS1_21CollectiveEpilogueFwdINS6_IJSA_SC_SB_EEES9_SE_SG_Li384ELb1ELb0ELb0ELb0EEENS1_36VarlenDynamicPersistentTileSchedulerILi192ELi144ELi384ELi32ELb0ELb0ELb1ELb1ELb1ELb1EEEEEEEEEvNT_6ParamsE,"",@"SHT_CUDA_INFO"
	.sectionflags	@""
	.align	4


	//----- nvinfo : EIATTR_CUDA_API_VERSION
	.align		4
        /*0000*/ 	.byte	0x04, 0x37
        /*0002*/ 	.short	(.L_1447 - .L_1446)
.L_1446:
        /*0004*/ 	.word	0x00000082


	//----- nvinfo : EIATTR_KPARAM_INFO
	.align		4
.L_1447:
        /*0008*/ 	.byte	0x04, 0x17
        /*000a*/ 	.short	(.L_1449 - .L_1448)
.L_1448:
        /*000c*/ 	.word	0x00000000
        /*0010*/ 	.short	0x0000
        /*0012*/ 	.short	0x0070
        /*0014*/ 	.byte	0x00, 0xf0, 0x01, 0x28


	//----- nvinfo : EIATTR_SPARSE_MMA_MASK
	.align		4
.L_1449:
        /*0018*/ 	.byte	0x03, 0x50
        /*001a*/ 	.short	0x0000


	//----- nvinfo : EIATTR_MAXREG_COUNT
	.align		4
        /*001c*/ 	.byte	0x03, 0x1b
        /*001e*/ 	.short	0x0080


	//----- nvinfo : EIATTR_NUM_BARRIERS
	.align		4
        /*0020*/ 	.byte	0x02, 0x4c
        /*0022*/ 	.byte	0x10
	.zero		1


	//----- nvinfo : EIATTR_EXTERNS
	.align		4
        /*0024*/ 	.byte	0x04, 0x0f
        /*0026*/ 	.short	(.L_1451 - .L_1450)


	//   ....[0]....
	.align		4
.L_1450:
        /*0028*/ 	.word	index@(__assertfail)


	//----- nvinfo : EIATTR_ANNOTATIONS
	.align		4
.L_1451:
        /*002c*/ 	.byte	0x04, 0x55
        /*002e*/ 	.short	(.L_1453 - .L_1452)


	//   ....[0]....
.L_1452:
        /* <DEDUP_REMOVED lines=101> */


	//----- nvinfo : EIATTR_MERCURY_ISA_VERSION
	.align		4
.L_1453:
        /*0670*/ 	.byte	0x03, 0x5f
        /*0672*/ 	.short	0x0101


	//----- nvinfo : EIATTR_UNUSED_LOAD_BYTE_OFFSET
	.align		4
        /*0674*/ 	.byte	0x04, 0x44
        /*0676*/ 	.short	(.L_1455 - .L_1454)


	//   ....[0]....
.L_1454:
        /*0678*/ 	.word	0x00000b00
        /*067c*/ 	.word	0x0000fff0


	//   ....[1]....
        /*0680*/ 	.word	0x0001a3d0
        /*0684*/ 	.word	0x0000fff0


	//----- nvinfo : EIATTR_INT_WARP_WIDE_INSTR_OFFSETS
	.align		4
.L_1455:
        /*0688*/ 	.byte	0x04, 0x31
        /*068a*/ 	.short	(.L_1457 - .L_1456)


	//   ....[0]....
.L_1456:
        /*068c*/ 	.word	0x000001c0


	//   ....[1]....
        /*0690*/ 	.word	0x00000200


	//   ....[2]....
        /*0694*/ 	.word	0x00000270


	//   ....[3]....
        /*0698*/ 	.word	0x0001de20


	//   ....[4]....
        /*069c*/ 	.word	0x0001dec0


	//   ....[5]....
        /*06a0*/ 	.word	0x0001e320


	//   ....[6]....
        /*06a4*/ 	.word	0x0001e350


	//   ....[7]....
        /*06a8*/ 	.word	0x0001e520


	//   ....[8]....
        /*06ac*/ 	.word	0x0001e5f0


	//   ....[9]....
        /*06b0*/ 	.word	0x00020650


	//   ....[10]....
        /*06b4*/ 	.word	0x000206f0


	//----- nvinfo : EIATTR_COOP_GROUP_MASK_REGIDS
	.align		4
.L_1457:
        /*06b8*/ 	.byte	0x04, 0x29
        /*06ba*/ 	.short	(.L_1459 - .L_1458)


	//   ....[0]....
.L_1458:
        /*06bc*/ 	.word	0xffffffff


	//   ....[1]....
        /*06c0*/ 	.word	0xffffffff


	//   ....[2]....
        /*06c4*/ 	.word	0xffffffff


	//   ....[3]....
        /*06c8*/ 	.word	0xffffffff


	//   ....[4]....
        /*06cc*/ 	.word	0xffffffff


	//   ....[5]....
        /*06d0*/ 	.word	0xffffffff


	//   ....[6]....
        /*06d4*/ 	.word	0xffffffff


	//   ....[7]....
        /*06d8*/ 	.word	0xffffffff


	//   ....[8]....
        /*06dc*/ 	.word	0xffffffff


	//   ....[9]....
        /*06e0*/ 	.word	0xffffffff


	//   ....[10]....
        /*06e4*/ 	.word	0xffffffff


	//   ....[11]....
        /*06e8*/ 	.word	0xffffffff


	//   ....[12]....
        /*06ec*/ 	.word	0xffffffff


	//   ....[13]....
        /*06f0*/ 	.word	0xffffffff


	//   ....[14]....
        /*06f4*/ 	.word	0xffffffff


	//   ....[15]....
        /*06f8*/ 	.word	0xffffffff


	//   ....[16]....
        /*06fc*/ 	.word	0xffffffff


	//   ....[17]....
        /*0700*/ 	.word	0xffffffff


	//   ....[18]....
        /*0704*/ 	.word	0xffffffff


	//   ....[19]....
        /*0708*/ 	.word	0xffffffff


	//   ....[20]....
        /*070c*/ 	.word	0xffffffff


	//   ....[21]....
        /*0710*/ 	.word	0xffffffff


	//   ....[22]....
        /*0714*/ 	.word	0xffffffff


	//   ....[23]....
        /*0718*/ 	.word	0xffffffff


	//   ....[24]....
        /*071c*/ 	.word	0xffffffff


	//   ....[25]....
        /*0720*/ 	.word	0xffffffff


	//   ....[26]....
        /*0724*/ 	.word	0xffffffff


	//   ....[27]....
        /*0728*/ 	.word	0xffffffff


	//   ....[28]....
        /*072c*/ 	.word	0xffffffff


	//   ....[29]....
        /*0730*/ 	.word	0xffffffff


	//   ....[30]....
        /*0734*/ 	.word	0xffffffff


	//   ....[31]....
        /*0738*/ 	.word	0xffffffff


	//   ....[32]....
        /*073c*/ 	.word	0xffffffff


	//   ....[33]....
        /*0740*/ 	.word	0xffffffff


	//   ....[34]....
        /*0744*/ 	.word	0xffffffff


	//   ....[35]....
        /*0748*/ 	.word	0xffffffff


	//   ....[36]....
        /*074c*/ 	.word	0xffffffff


	//   ....[37]....
        /*0750*/ 	.word	0xffffffff


	//   ....[38]....
        /*0754*/ 	.word	0xffffffff


	//   ....[39]....
        /*0758*/ 	.word	0xffffffff


	//   ....[40]....
        /*075c*/ 	.word	0xffffffff


	//   ....[41]....
        /*0760*/ 	.word	0xffffffff


	//   ....[42]....
        /*0764*/ 	.word	0xffffffff


	//   ....[43]....
        /*0768*/ 	.word	0xffffffff


	//   ....[44]....
        /*076c*/ 	.word	0xffffffff


	//   ....[45]....
        /*0770*/ 	.word	0xffffffff


	//   ....[46]....
        /*0774*/ 	.word	0xffffffff


	//   ....[47]....
        /*0778*/ 	.word	0xffffffff


	//   ....[48]....
        /*077c*/ 	.word	0xffffffff


	//   ....[49]....
        /*0780*/ 	.word	0xffffffff


	//   ....[50]....
        /*0784*/ 	.word	0xffffffff


	//   ....[51]....
        /*0788*/ 	.word	0xffffffff


	//   ....[52]....
        /*078c*/ 	.word	0xffffffff


	//   ....[53]....
        /*0790*/ 	.word	0xffffffff


	//   ....[54]....
        /*0794*/ 	.word	0xffffffff


	//   ....[55]....
        /*0798*/ 	.word	0xffffffff


	//   ....[56]....
        /*079c*/ 	.word	0xffffffff


	//   ....[57]....
        /*07a0*/ 	.word	0xffffffff


	//   ....[58]....
        /*07a4*/ 	.word	0xffffffff


	//   ....[59]....
        /*07a8*/ 	.word	0xffffffff


	//   ....[60]....
        /*07ac*/ 	.word	0xffffffff


	//   ....[61]....
        /*07b0*/ 	.word	0x0500000f


	//   ....[62]....
        /*07b4*/ 	.word	0x0500000f


	//   ....[63]....
        /*07b8*/ 	.word	0x0500000f


	//   ....[64]....
        /*07bc*/ 	.word	0x0500000f


	//   ....[65]....
        /*07c0*/ 	.word	0x0500000f


	//   ....[66]....
        /*07c4*/ 	.word	0x0500000f


	//   ....[67]....
        /*07c8*/ 	.word	0x0500000f


	//   ....[68]....
        /*07cc*/ 	.word	0x0500000f


	//   ....[69]....
        /*07d0*/ 	.word	0x0500000f


	//   ....[70]....
        /*07d4*/ 	.word	0x0500000f


	//   ....[71]....
        /*07d8*/ 	.word	0x0500000f


	//   ....[72]....
        /*07dc*/ 	.word	0x0500000f


	//   ....[73]....
        /*07e0*/ 	.word	0x0500000f


	//   ....[74]....
        /*07e4*/ 	.word	0x0500000f


	//   ....[75]....
        /*07e8*/ 	.word	0x0500000f


	//   ....[76]....
        /*07ec*/ 	.word	0x0500000f


	//   ....[77]....
        /*07f0*/ 	.word	0x0500000f


	//   ....[78]....
        /*07f4*/ 	.word	0x0500000f


	//   ....[79]....
        /*07f8*/ 	.word	0x0500000f


	//   ....[80]....
        /*07fc*/ 	.word	0x0500000f


	//   ....[81]....
        /*0800*/ 	.word	0x0500000f


	//   ....[82]....
        /*0804*/ 	.word	0x0500000f


	//   ....[83]....
        /*0808*/ 	.word	0x0500000f


	//   ....[84]....
        /*080c*/ 	.word	0x0500000f


	//   ....[85]....
        /*0810*/ 	.word	0x0500000f


	//   ....[86]....
        /*0814*/ 	.word	0x0500000f


	//   ....[87]....
        /*0818*/ 	.word	0x0500000f


	//   ....[88]....
        /*081c*/ 	.word	0x0500000f


	//   ....[89]....
        /*0820*/ 	.word	0x0500000f


	//----- nvinfo : EIATTR_COOP_GROUP_INSTR_OFFSETS
	.align		4
.L_1459:
        /*0824*/ 	.byte	0x04, 0x28
        /*0826*/ 	.short	(.L_1461 - .L_1460)


	//   ....[0]....
.L_1460:
        /*0828*/ 	.word	0x00000070


	//   ....[1]....
        /*082c*/ 	.word	0x000001d0


	//   ....[2]....
        /*0830*/ 	.word	0x00000220


	//   ....[3]....
        /*0834*/ 	.word	0x00000450


	//   ....[4]....
        /*0838*/ 	.word	0x000005b0


	//   ....[5]....
        /*083c*/ 	.word	0x000006d0


	//   ....[6]....
        /*0840*/ 	.word	0x00000830


	//   ....[7]....
        /*0844*/ 	.word	0x00007300


	//   ....[8]....
        /*0848*/ 	.word	0x0000def0


	//   ....[9]....
        /*084c*/ 	.word	0x0000df10


	//   ....[10]....
        /*0850*/ 	.word	0x0000e7b0


	//   ....[11]....
        /*0854*/ 	.word	0x0000e800


	//   ....[12]....
        /*0858*/ 	.word	0x0000fb10


	//   ....[13]....
        /*085c*/ 	.word	0x00012d20


	//   ....[14]....
        /*0860*/ 	.word	0x00012de0


	//   ....[15]....
        /*0864*/ 	.word	0x00013620


	//   ....[16]....
        /*0868*/ 	.word	0x00013b10


	//   ....[17]....
        /*086c*/ 	.word	0x00014ee0


	//   ....[18]....
        /*0870*/ 	.word	0x000177d0


	//   ....[19]....
        /*0874*/ 	.word	0x000177f0


	//   ....[20]....
        /*0878*/ 	.word	0x00017da0


	//   ....[21]....
        /*087c*/ 	.word	0x00017dc0


	//   ....[22]....
        /*0880*/ 	.word	0x00019650


	//   ....[23]....
        /*0884*/ 	.word	0x00019db0


	//   ....[24]....
        /*0888*/ 	.word	0x00019de0


	//   ....[25]....
        /*088c*/ 	.word	0x00019e20


	//   ....[26]....
        /*0890*/ 	.word	0x00019e30


	//   ....[27]....
        /*0894*/ 	.word	0x0001bcc0


	//   ....[28]....
        /*0898*/ 	.word	0x0001be60


	//   ....[29]....
        /*089c*/ 	.word	0x0001be90


	//   ....[30]....
        /*08a0*/ 	.word	0x0001bec0


	//   ....[31]....
        /*08a4*/ 	.word	0x0001bf00


	//   ....[32]....
        /*08a8*/ 	.word	0x0001bf50


	//   ....[33]....
        /*08ac*/ 	.word	0x0001bfb0


	//   ....[34]....
        /*08b0*/ 	.word	0x0001c180


	//   ....[35]....
        /*08b4*/ 	.word	0x0001c1e0


	//   ....[36]....
        /*08b8*/ 	.word	0x0001c220


	//   ....[37]....
        /*08bc*/ 	.word	0x0001c260


	//   ....[38]....
        /*08c0*/ 	.word	0x0001c290


	//   ....[39]....
        /*08c4*/ 	.word	0x0001c2c0


	//   ....[40]....
        /*08c8*/ 	.word	0x0001c370


	//   ....[41]....
        /*08cc*/ 	.word	0x0001c3d0


	//   ....[42]....
        /*08d0*/ 	.word	0x0001c460


	//   ....[43]....
        /*08d4*/ 	.word	0x00020ab0


	//   ....[44]....
        /*08d8*/ 	.word	0x00020ac0


	//   ....[45]....
        /*08dc*/ 	.word	0x00020bc0


	//   ....[46]....
        /*08e0*/ 	.word	0x00020c20


	//   ....[47]....
        /*08e4*/ 	.word	0x00020c60


	//   ....[48]....
        /*08e8*/ 	.word	0x00020ca0


	//   ....[49]....
        /*08ec*/ 	.word	0x00020cd0


	//   ....[50]....
        /*08f0*/ 	.word	0x00020d00


	//   ....[51]....
        /*08f4*/ 	.word	0x00020e80


	//   ....[52]....
        /*08f8*/ 	.word	0x00020ee0


	//   ....[53]....
        /*08fc*/ 	.word	0x00020f20


	//   ....[54]....
        /*0900*/ 	.word	0x00020f60


	//   ....[55]....
        /*0904*/ 	.word	0x00020f90


	//   ....[56]....
        /*0908*/ 	.word	0x00020fc0


	//   ....[57]....
        /*090c*/ 	.word	0x00021080


	//   ....[58]....
        /*0910*/ 	.word	0x000210a0


	//   ....[59]....
        /*0914*/ 	.word	0x00021110


	//   ....[60]....
        /*0918*/ 	.word	0x00021790


	//   ....[61]....
        /*091c*/ 	.word	0x00021b90


	//   ....[62]....
        /*0920*/ 	.word	0x00021c30


	//   ....[63]....
        /*0924*/ 	.word	0x00021cd0


	//   ....[64]....
        /*0928*/ 	.word	0x00021d70


	//   ....[65]....
        /*092c*/ 	.word	0x00021e10


	//   ....[66]....
        /*0930*/ 	.word	0x00021ef0


	//   ....[67]....
        /*0934*/ 	.word	0x00021f90


	//   ....[68]....
        /*0938*/ 	.word	0x00022030


	//   ....[69]....
        /*093c*/ 	.word	0x000220d0


	//   ....[70]....
        /*0940*/ 	.word	0x000223d0


	//   ....[71]....
        /*0944*/ 	.word	0x000226b0


	//   ....[72]....
        /*0948*/ 	.word	0x00022aa0


	//   ....[73]....
        /*094c*/ 	.word	0x00022b30


	//   ....[74]....
        /*0950*/ 	.word	0x00022bd0


	//   ....[75]....
        /*0954*/ 	.word	0x00022c80


	//   ....[76]....
        /*0958*/ 	.word	0x00022d00


	//   ....[77]....
        /*095c*/ 	.word	0x00022d80


	//   ....[78]....
        /*0960*/ 	.word	0x00022e00


	//   ....[79]....
        /*0964*/ 	.word	0x00022e80


	//   ....[80]....
        /*0968*/ 	.word	0x00022f10


	//   ....[81]....
        /*096c*/ 	.word	0x00022fc0


	//   ....[82]....
        /*0970*/ 	.word	0x00023040


	//   ....[83]....
        /*0974*/ 	.word	0x000230c0


	//   ....[84]....
        /*0978*/ 	.word	0x00023140


	//   ....[85]....
        /*097c*/ 	.word	0x000231c0


	//   ....[86]....
        /*0980*/ 	.word	0x00023230


	//   ....[87]....
        /*0984*/ 	.word	0x000232d0


	//   ....[88]....
        /*0988*/ 	.word	0x00023360


	//   ....[89]....
        /*098c*/ 	.word	0x00023480


	//----- nvinfo : EIATTR_REG_RECONFIG
	.align		4
.L_1461:
        /*0990*/ 	.byte	0x01, 0x54
	.zero		2


	//----- nvinfo : EIATTR_SYSCALL_OFFSETS
	.align		4
        /*0994*/ 	.byte	0x04, 0x46
        /*0996*/ 	.short	(.L_1463 - .L_1462)


	//   ....[0]....
.L_1462:
        /*0998*/ 	.word	0x00001bd0


	//   ....[1]....
        /*099c*/ 	.word	0x00001d20


	//   ....[2]....
        /*09a0*/ 	.word	0x00007510


	//   ....[3]....
        /*09a4*/ 	.word	0x00007850


	//   ....[4]....
        /*09a8*/ 	.word	0x0001e040


	//   ....[5]....
        /*09ac*/ 	.word	0x0001e170


	//   ....[6]....
        /*09b0*/ 	.word	0x0001e270


	//----- nvinfo : EIATTR_MBARRIER_INSTR_OFFSETS
	.align		4
.L_1463:
        /*09b4*/ 	.byte	0x04, 0x39
        /*09b6*/ 	.short	(.L_1465 - .L_1464)


	//   ....[0]....
.L_1464:
        /*09b8*/ 	.word	0x00000300
        /*09bc*/ 	.word	0x000000ff
        /*09c0*/ 	.word	0x00031c00
        /*09c4*/ 	.short	0x0100
        /*09c6*/ 	.byte	0x08
	.zero		1


	//   ....[1]....
        /*09c8*/ 	.word	0x00000310
        /*09cc*/ 	.word	0x000000ff
        /*09d0*/ 	.word	0x00031c20
        /*09d4*/ 	.short	0x0100
        /*09d6*/ 	.byte	0x08
	.zero		1


	//   ....[2]....
        /*09d8*/ 	.word	0x00000400
        /*09dc*/ 	.word	0x000000ff
        /*09e0*/ 	.word	0x00031c30
        /*09e4*/ 	.short	0x0100
        /*09e6*/ 	.byte	0x08
	.zero		1


	//   ....[3]....
        /*09e8*/ 	.word	0x00000410
        /*09ec*/ 	.word	0x000000ff
        /*09f0*/ 	.word	0x00031c40
        /*09f4*/ 	.short	0x0100
        /*09f6*/ 	.byte	0x08
	.zero		1


	//   ....[4]....
        /*09f8*/ 	.word	0x00000420
        /*09fc*/ 	.word	0x000000ff
        /*0a00*/ 	.word	0x00031c38
        /*0a04*/ 	.short	0x0100
        /*0a06*/ 	.byte	0x08
	.zero		1


	//   ....[5]....
        /*0a08*/ 	.word	0x00000430
        /*0a0c*/ 	.word	0x000000ff
        /*0a10*/ 	.word	0x00031c48
        /*0a14*/ 	.short	0x0100
        /*0a16*/ 	.byte	0x08
	.zero		1


	//   ....[6]....
        /*0a18*/ 	.word	0x00000560
        /*0a1c*/ 	.word	0x000000ff
        /*0a20*/ 	.word	0x00031c50
        /*0a24*/ 	.short	0x0100
        /*0a26*/ 	.byte	0x08
	.zero		1


	//   ....[7]....
        /*0a28*/ 	.word	0x00000570
        /*0a2c*/ 	.word	0x000000ff
        /*0a30*/ 	.word	0x00031c60
        /*0a34*/ 	.short	0x0100
        /*0a36*/ 	.byte	0x08
	.zero		1


	//   ....[8]....
        /*0a38*/ 	.word	0x00000580
        /*0a3c*/ 	.word	0x000000ff
        /*0a40*/ 	.word	0x00031c58
        /*0a44*/ 	.short	0x0100
        /*0a46*/ 	.byte	0x08
	.zero		1


	//   ....[9]....
        /*0a48*/ 	.word	0x00000590
        /*0a4c*/ 	.word	0x000000ff
        /*0a50*/ 	.word	0x00031c68
        /*0a54*/ 	.short	0x0100
        /*0a56*/ 	.byte	0x08
	.zero		1


	//   ....[10]....
        /*0a58*/ 	.word	0x00000680
        /*0a5c*/ 	.word	0x000000ff
        /*0a60*/ 	.word	0x00031c70
        /*0a64*/ 	.short	0x0100
        /*0a66*/ 	.byte	0x06
	.zero		1


	//   ....[11]....
        /*0a68*/ 	.word	0x00000690
        /*0a6c*/ 	.word	0x000000ff
        /*0a70*/ 	.word	0x00031c80
        /*0a74*/ 	.short	0x0100
        /*0a76*/ 	.byte	0x06
	.zero		1


	//   ....[12]....
        /*0a78*/ 	.word	0x000006a0
        /*0a7c*/ 	.word	0x000000ff
        /*0a80*/ 	.word	0x00031c78
        /*0a84*/ 	.short	0x0100
        /*0a86*/ 	.byte	0x06
	.zero		1


	//   ....[13]....
        /*0a88*/ 	.word	0x000006b0
        /*0a8c*/ 	.word	0x000000ff
        /*0a90*/ 	.word	0x00031c88
        /*0a94*/ 	.short	0x0100
        /*0a96*/ 	.byte	0x06
	.zero		1


	//   ....[14]....
        /*0a98*/ 	.word	0x000007e0
        /*0a9c*/ 	.word	0x000000ff
        /*0aa0*/ 	.word	0x00031c90
        /*0aa4*/ 	.short	0x0100
        /*0aa6*/ 	.byte	0x08
	.zero		1


	//   ....[15]....
        /*0aa8*/ 	.word	0x000007f0
        /*0aac*/ 	.word	0x000000ff
        /*0ab0*/ 	.word	0x00031ca0
        /*0ab4*/ 	.short	0x0100
        /*0ab6*/ 	.byte	0x08
	.zero		1


	//   ....[16]....
        /*0ab8*/ 	.word	0x00000800
        /*0abc*/ 	.word	0x000000ff
        /*0ac0*/ 	.word	0x00031c98
        /*0ac4*/ 	.short	0x0100
        /*0ac6*/ 	.byte	0x08
	.zero		1


	//   ....[17]....
        /*0ac8*/ 	.word	0x00000810
        /*0acc*/ 	.word	0x000000ff
        /*0ad0*/ 	.word	0x00031ca8
        /*0ad4*/ 	.short	0x0100
        /*0ad6*/ 	.byte	0x08
	.zero		1


	//   ....[18]....
        /*0ad8*/ 	.word	0x00000940
        /*0adc*/ 	.word	0x000000ff
        /*0ae0*/ 	.word	0x00031cb0
        /*0ae4*/ 	.short	0x0100
        /*0ae6*/ 	.byte	0x08
	.zero		1


	//   ....[19]....
        /*0ae8*/ 	.word	0x00000950
        /*0aec*/ 	.word	0x000000ff
        /*0af0*/ 	.word	0x00031cc0
        /*0af4*/ 	.short	0x0100
        /*0af6*/ 	.byte	0x08
	.zero		1


	//   ....[20]....
        /*0af8*/ 	.word	0x00000960
        /*0afc*/ 	.word	0x000000ff
        /*0b00*/ 	.word	0x00031cb8
        /*0b04*/ 	.short	0x0100
        /*0b06*/ 	.byte	0x08
	.zero		1


	//   ....[21]....
        /*0b08*/ 	.word	0x00000970
        /*0b0c*/ 	.word	0x000000ff
        /*0b10*/ 	.word	0x00031cc8
        /*0b14*/ 	.short	0x0100
        /*0b16*/ 	.byte	0x08
	.zero		1


	//   ....[22]....
        /*0b18*/ 	.word	0x00003290
        /*0b1c*/ 	.word	0x0000000f
        /*0b20*/ 	.word	0x00031c90
        /*0b24*/ 	.short	0x010a
        /*0b26*/ 	.byte	0x3f
	.zero		1


	//   ....[23]....
        /*0b28*/ 	.word	0x00004ea0
        /*0b2c*/ 	.word	0x0000000f
        /*0b30*/ 	.word	0x00031c90
        /*0b34*/ 	.short	0x010a
        /*0b36*/ 	.byte	0x3f
	.zero		1


	//   ....[24]....
        /*0b38*/ 	.word	0x000069b0
        /*0b3c*/ 	.word	0x0000000f
        /*0b40*/ 	.word	0x00031c90
        /*0b44*/ 	.short	0x010a
        /*0b46*/ 	.byte	0x3f
	.zero		1


	//   ....[25]....
        /*0b48*/ 	.word	0x00006c20
        /*0b4c*/ 	.word	0x0000001c
        /*0b50*/ 	.word	0x00000000
        /*0b54*/ 	.short	0x0101
        /*0b56*/ 	.byte	0x3f
	.zero		1


	//   ....[26]....
        /*0b58*/ 	.word	0x00006c60
        /*0b5c*/ 	.word	0x0000000f
        /*0b60*/ 	.word	0x00031cb0
        /*0b64*/ 	.short	0x010a
        /*0b66*/ 	.byte	0x3f
	.zero		1


	//   ....[27]....
        /*0b68*/ 	.word	0x00006fc0
        /*0b6c*/ 	.word	0x0000000f
        /*0b70*/ 	.word	0x00000000
        /*0b74*/ 	.short	0x0101
        /*0b76*/ 	.byte	0x3f
	.zero		1


	//   ....[28]....
        /*0b78*/ 	.word	0x000075b0
        /*0b7c*/ 	.word	0x00000016
        /*0b80*/ 	.word	0x00031c00
        /*0b84*/ 	.short	0x010a
        /*0b86*/ 	.byte	0x3f
	.zero		1


	//   ....[29]....
        /*0b88*/ 	.word	0x00007600
        /*0b8c*/ 	.word	0x00000016
        /*0b90*/ 	.word	0x00031c00
        /*0b94*/ 	.short	0x010a
        /*0b96*/ 	.byte	0x3f
	.zero		1


	//   ....[30]....
        /*0b98*/ 	.word	0x00008180
        /*0b9c*/ 	.word	0x00000016
        /*0ba0*/ 	.word	0x00031c00
        /*0ba4*/ 	.short	0x010a
        /*0ba6*/ 	.byte	0x3f
	.zero		1


	//   ....[31]....
        /*0ba8*/ 	.word	0x00009eb0
        /*0bac*/ 	.word	0x00000016
        /*0bb0*/ 	.word	0x00031c00
        /*0bb4*/ 	.short	0x010a
        /*0bb6*/ 	.byte	0x3f
	.zero		1


	//   ....[32]....
        /*0bb8*/ 	.word	0x0000b780
        /*0bbc*/ 	.word	0x00000015
        /*0bc0*/ 	.word	0x00031c30
        /*0bc4*/ 	.short	0x010a
        /*0bc6*/ 	.byte	0x3f
	.zero		1


	//   ....[33]....
        /*0bc8*/ 	.word	0x0000b830
        /*0bcc*/ 	.word	0x00000015
        /*0bd0*/ 	.word	0x00031c30
        /*0bd4*/ 	.short	0x010a
        /*0bd6*/ 	.byte	0x3f
	.zero		1


	//   ....[34]....
        /*0bd8*/ 	.word	0x0000ebb0
        /*0bdc*/ 	.word	0x00000010
        /*0be0*/ 	.word	0x00000000
        /*0be4*/ 	.short	0x0101
        /*0be6*/ 	.byte	0x3f
	.zero		1


	//   ....[35]....
        /*0be8*/ 	.word	0x0000fde0
        /*0bec*/ 	.word	0x00000000
        /*0bf0*/ 	.word	0x00031c30
        /*0bf4*/ 	.short	0x010a
        /*0bf6*/ 	.byte	0x3f
	.zero		1


	//   ....[36]....
        /*0bf8*/ 	.word	0x0000fe30
        /*0bfc*/ 	.word	0x00000000
        /*0c00*/ 	.word	0x00031c30
        /*0c04*/ 	.short	0x010a
        /*0c06*/ 	.byte	0x3f
	.zero		1


	//   ....[37]....
        /*0c08*/ 	.word	0x00012240
        /*0c0c*/ 	.word	0x0000000e
        /*0c10*/ 	.word	0x00031c50
        /*0c14*/ 	.short	0x010a
        /*0c16*/ 	.byte	0x3f
	.zero		1


	//   ....[38]....
        /*0c18*/ 	.word	0x00012290
        /*0c1c*/ 	.word	0x0000000e
        /*0c20*/ 	.word	0x00031c50
        /*0c24*/ 	.short	0x010a
        /*0c26*/ 	.byte	0x3f
	.zero		1


	//   ....[39]....
        /*0c28*/ 	.word	0x00013cd0
        /*0c2c*/ 	.word	0x0000000f
        /*0c30*/ 	.word	0x00000000
        /*0c34*/ 	.short	0x0101
        /*0c36*/ 	.byte	0x3f
	.zero		1


	//   ....[40]....
        /*0c38*/ 	.word	0x00013de0
        /*0c3c*/ 	.word	0x00000011
        /*0c40*/ 	.word	0x00000000
        /*0c44*/ 	.short	0x0101
        /*0c46*/ 	.byte	0x3f
	.zero		1


	//   ....[41]....
        /*0c48*/ 	.word	0x00015050
        /*0c4c*/ 	.word	0x00000000
        /*0c50*/ 	.word	0x00031c30
        /*0c54*/ 	.short	0x010a
        /*0c56*/ 	.byte	0x3f
	.zero		1


	//   ....[42]....
        /*0c58*/ 	.word	0x000150a0
        /*0c5c*/ 	.word	0x00000000
        /*0c60*/ 	.word	0x00031c30
        /*0c64*/ 	.short	0x010a
        /*0c66*/ 	.byte	0x3f
	.zero		1


	//   ....[43]....
        /*0c68*/ 	.word	0x000174d0
        /*0c6c*/ 	.word	0x0000000e
        /*0c70*/ 	.word	0x00031c50
        /*0c74*/ 	.short	0x010a
        /*0c76*/ 	.byte	0x3f
	.zero		1


	//   ....[44]....
        /*0c78*/ 	.word	0x00017520
        /*0c7c*/ 	.word	0x0000000e
        /*0c80*/ 	.word	0x00031c50
        /*0c84*/ 	.short	0x010a
        /*0c86*/ 	.byte	0x3f
	.zero		1


	//   ....[45]....
        /*0c88*/ 	.word	0x000187c0
        /*0c8c*/ 	.word	0x0000004a
        /*0c90*/ 	.word	0x00000000
        /*0c94*/ 	.short	0x0101
        /*0c96*/ 	.byte	0x3f
	.zero		1


	//   ....[46]....
        /*0c98*/ 	.word	0x00018820
        /*0c9c*/ 	.word	0x00000049
        /*0ca0*/ 	.word	0x00000000
        /*0ca4*/ 	.short	0x0101
        /*0ca6*/ 	.byte	0x3f
	.zero		1


	//   ....[47]....
        /*0ca8*/ 	.word	0x000196e0
        /*0cac*/ 	.word	0x00000009
        /*0cb0*/ 	.word	0x00031c50
        /*0cb4*/ 	.short	0x010a
        /*0cb6*/ 	.byte	0x3f
	.zero		1


	//   ....[48]....
        /*0cb8*/ 	.word	0x00019790
        /*0cbc*/ 	.word	0x00000009
        /*0cc0*/ 	.word	0x00031c50
        /*0cc4*/ 	.short	0x010a
        /*0cc6*/ 	.byte	0x3f
	.zero		1


	//   ....[49]....
        /*0cc8*/ 	.word	0x0001a190
        /*0ccc*/ 	.word	0x00000004
        /*0cd0*/ 	.word	0x00000000
        /*0cd4*/ 	.short	0x0101
        /*0cd6*/ 	.byte	0x3f
	.zero		1


	//   ....[50]....
        /*0cd8*/ 	.word	0x0001b0c0
        /*0cdc*/ 	.word	0x00000020
        /*0ce0*/ 	.word	0x00000000
        /*0ce4*/ 	.short	0x0101
        /*0ce6*/ 	.byte	0x3f
	.zero		1


	//   ....[51]....
        /*0ce8*/ 	.word	0x0001d2f0
        /*0cec*/ 	.word	0x00000006
        /*0cf0*/ 	.word	0x00031c20
        /*0cf4*/ 	.short	0x010a
        /*0cf6*/ 	.byte	0x3f
	.zero		1


	//   ....[52]....
        /*0cf8*/ 	.word	0x0001d360
        /*0cfc*/ 	.word	0x00000005
        /*0d00*/ 	.word	0x00031ca0
        /*0d04*/ 	.short	0x010a
        /*0d06*/ 	.byte	0x3f
	.zero		1


	//   ....[53]....
        /*0d08*/ 	.word	0x0001d5b0
        /*0d0c*/ 	.word	0x00000005
        /*0d10*/ 	.word	0x00031cc0
        /*0d14*/ 	.short	0x010a
        /*0d16*/ 	.byte	0x3f
	.zero		1


	//   ....[54]....
        /*0d18*/ 	.word	0x0001d8a0
        /*0d1c*/ 	.word	0x0000000a
        /*0d20*/ 	.word	0x00031ca0
        /*0d24*/ 	.short	0x010a
        /*0d26*/ 	.byte	0x3f
	.zero		1


	//   ....[55]....
        /*0d28*/ 	.word	0x0001dae0
        /*0d2c*/ 	.word	0x0000000a
        /*0d30*/ 	.word	0x00031cc0
        /*0d34*/ 	.short	0x010a
        /*0d36*/ 	.byte	0x3f
	.zero		1


	//   ....[56]....
        /*0d38*/ 	.word	0x0001e8f0
        /*0d3c*/ 	.word	0x00000005
        /*0d40*/ 	.word	0x00031c40
        /*0d44*/ 	.short	0x010a
        /*0d46*/ 	.byte	0x3f
	.zero		1


	//   ....[57]....
        /*0d48*/ 	.word	0x0001ee00
        /*0d4c*/ 	.word	0x0000001c
        /*0d50*/ 	.word	0x00031c20
        /*0d54*/ 	.short	0x010a
        /*0d56*/ 	.byte	0x3f
	.zero		1


	//   ....[58]....
        /*0d58*/ 	.word	0x0001f0e0
        /*0d5c*/ 	.word	0x00000003
        /*0d60*/ 	.word	0x00031c40
        /*0d64*/ 	.short	0x010a
        /*0d66*/ 	.byte	0x3f
	.zero		1


	//   ....[59]....
        /*0d68*/ 	.word	0x0001f360
        /*0d6c*/ 	.word	0x00000002
        /*0d70*/ 	.word	0x00031c60
        /*0d74*/ 	.short	0x010a
        /*0d76*/ 	.byte	0x3f
	.zero		1


	//   ....[60]....
        /*0d78*/ 	.word	0x0001f8e0
        /*0d7c*/ 	.word	0x00000003
        /*0d80*/ 	.word	0x00031c40
        /*0d84*/ 	.short	0x010a
        /*0d86*/ 	.byte	0x3f
	.zero		1


	//   ....[61]....
        /*0d88*/ 	.word	0x0001fb60
        /*0d8c*/ 	.word	0x00000003
        /*0d90*/ 	.word	0x00031c60
        /*0d94*/ 	.short	0x010a
        /*0d96*/ 	.byte	0x3f
	.zero		1


	//   ....[62]....
        /*0d98*/ 	.word	0x00020060
        /*0d9c*/ 	.word	0x00000002
        /*0da0*/ 	.word	0x00031c40
        /*0da4*/ 	.short	0x010a
        /*0da6*/ 	.byte	0x3f
	.zero		1


	//   ....[63]....
        /*0da8*/ 	.word	0x000202e0
        /*0dac*/ 	.word	0x00000002
        /*0db0*/ 	.word	0x00031c60
        /*0db4*/ 	.short	0x010a
        /*0db6*/ 	.byte	0x3f
	.zero		1


	//   ....[64]....
        /*0db8*/ 	.word	0x00020760
        /*0dbc*/ 	.word	0x00000003
        /*0dc0*/ 	.word	0x00031c60
        /*0dc4*/ 	.short	0x010a
        /*0dc6*/ 	.byte	0x3f
	.zero		1


	//   ....[65]....
        /*0dc8*/ 	.word	0x00021710
        /*0dcc*/ 	.word	0x00000009
        /*0dd0*/ 	.word	0x00031c20
        /*0dd4*/ 	.short	0x010a
        /*0dd6*/ 	.byte	0x3f
	.zero		1


	//   ....[66]....
        /*0dd8*/ 	.word	0x000218a0
        /*0ddc*/ 	.word	0x00000007
        /*0de0*/ 	.word	0x00000000
        /*0de4*/ 	.short	0x010a
        /*0de6*/ 	.byte	0x3f
	.zero		1


	//   ....[67]....
        /*0de8*/ 	.word	0x00021910
        /*0dec*/ 	.word	0x00000003
        /*0df0*/ 	.word	0x00000000
        /*0df4*/ 	.short	0x010a
        /*0df6*/ 	.byte	0x3f
	.zero		1


	//   ....[68]....
        /*0df8*/ 	.word	0x00021970
        /*0dfc*/ 	.word	0x00000005
        /*0e00*/ 	.word	0x00000000
        /*0e04*/ 	.short	0x010a
        /*0e06*/ 	.byte	0x3f
	.zero		1


	//   ....[69]....
        /*0e08*/ 	.word	0x000219a0
        /*0e0c*/ 	.word	0x00000003
        /*0e10*/ 	.word	0x00000000
        /*0e14*/ 	.short	0x010a
        /*0e16*/ 	.byte	0x3f
	.zero		1


	//   ....[70]....
        /*0e18*/ 	.word	0x00021a00
        /*0e1c*/ 	.word	0x0000000f
        /*0e20*/ 	.word	0x00031c90
        /*0e24*/ 	.short	0x010a
        /*0e26*/ 	.byte	0x3f
	.zero		1


	//   ....[71]....
        /*0e28*/ 	.word	0x00021a50
        /*0e2c*/ 	.word	0x0000000f
        /*0e30*/ 	.word	0x00031c90
        /*0e34*/ 	.short	0x010a
        /*0e36*/ 	.byte	0x3f
	.zero		1


	//   ....[72]....
        /*0e38*/ 	.word	0x00021aa0
        /*0e3c*/ 	.word	0x0000000f
        /*0e40*/ 	.word	0x00031c90
        /*0e44*/ 	.short	0x010a
        /*0e46*/ 	.byte	0x3f
	.zero		1


	//   ....[73]....
        /*0e48*/ 	.word	0x00021af0
        /*0e4c*/ 	.word	0x0000000f
        /*0e50*/ 	.word	0x00031cb0
        /*0e54*/ 	.short	0x010a
        /*0e56*/ 	.byte	0x3f
	.zero		1


	//   ....[74]....
        /*0e58*/ 	.word	0x00021e50
        /*0e5c*/ 	.word	0x00000016
        /*0e60*/ 	.word	0x00031c00
        /*0e64*/ 	.short	0x010a
        /*0e66*/ 	.byte	0x3f
	.zero		1


	//   ....[75]....
        /*0e68*/ 	.word	0x00022110
        /*0e6c*/ 	.word	0x00000016
        /*0e70*/ 	.word	0x00031c00
        /*0e74*/ 	.short	0x010a
        /*0e76*/ 	.byte	0x3f
	.zero		1


	//   ....[76]....
        /*0e78*/ 	.word	0x00022160
        /*0e7c*/ 	.word	0x00000015
        /*0e80*/ 	.word	0x00031c30
        /*0e84*/ 	.short	0x010a
        /*0e86*/ 	.byte	0x3f
	.zero		1


	//   ....[77]....
        /*0e88*/ 	.word	0x000221b0
        /*0e8c*/ 	.word	0x00000000
        /*0e90*/ 	.word	0x00031c30
        /*0e94*/ 	.short	0x010a
        /*0e96*/ 	.byte	0x3f
	.zero		1


	//   ....[78]....
        /*0e98*/ 	.word	0x00022200
        /*0e9c*/ 	.word	0x0000000e
        /*0ea0*/ 	.word	0x00031c50
        /*0ea4*/ 	.short	0x010a
        /*0ea6*/ 	.byte	0x3f
	.zero		1


	//   ....[79]....
        /*0ea8*/ 	.word	0x00022250
        /*0eac*/ 	.word	0x00000000
        /*0eb0*/ 	.word	0x00031c30
        /*0eb4*/ 	.short	0x010a
        /*0eb6*/ 	.byte	0x3f
	.zero		1


	//   ....[80]....
        /*0eb8*/ 	.word	0x000222a0
        /*0ebc*/ 	.word	0x0000000e
        /*0ec0*/ 	.word	0x00031c50
        /*0ec4*/ 	.short	0x010a
        /*0ec6*/ 	.byte	0x3f
	.zero		1


	//   ....[81]....
        /*0ec8*/ 	.word	0x000222f0
        /*0ecc*/ 	.word	0x00000009
        /*0ed0*/ 	.word	0x00031c50
        /*0ed4*/ 	.short	0x010a
        /*0ed6*/ 	.byte	0x3f
	.zero		1


	//   ....[82]....
        /*0ed8*/ 	.word	0x00022490
        /*0edc*/ 	.word	0x00000006
        /*0ee0*/ 	.word	0x00031c20
        /*0ee4*/ 	.short	0x010a
        /*0ee6*/ 	.byte	0x3f
	.zero		1


	//   ....[83]....
        /*0ee8*/ 	.word	0x000224e0
        /*0eec*/ 	.word	0x00000005
        /*0ef0*/ 	.word	0x00031ca0
        /*0ef4*/ 	.short	0x010a
        /*0ef6*/ 	.byte	0x3f
	.zero		1


	//   ....[84]....
        /*0ef8*/ 	.word	0x00022530
        /*0efc*/ 	.word	0x00000005
        /*0f00*/ 	.word	0x00031cc0
        /*0f04*/ 	.short	0x010a
        /*0f06*/ 	.byte	0x3f
	.zero		1


	//   ....[85]....
        /*0f08*/ 	.word	0x00022580
        /*0f0c*/ 	.word	0x0000000a
        /*0f10*/ 	.word	0x00031ca0
        /*0f14*/ 	.short	0x010a
        /*0f16*/ 	.byte	0x3f
	.zero		1


	//   ....[86]....
        /*0f18*/ 	.word	0x000225d0
        /*0f1c*/ 	.word	0x0000000a
        /*0f20*/ 	.word	0x00031cc0
        /*0f24*/ 	.short	0x010a
        /*0f26*/ 	.byte	0x3f
	.zero		1


	//   ....[87]....
        /*0f28*/ 	.word	0x00022770
        /*0f2c*/ 	.word	0x00000005
        /*0f30*/ 	.word	0x00031c40
        /*0f34*/ 	.short	0x010a
        /*0f36*/ 	.byte	0x3f
	.zero		1


	//   ....[88]....
        /*0f38*/ 	.word	0x000227c0
        /*0f3c*/ 	.word	0x0000001c
        /*0f40*/ 	.word	0x00031c20
        /*0f44*/ 	.short	0x010a
        /*0f46*/ 	.byte	0x3f
	.zero		1


	//   ....[89]....
        /*0f48*/ 	.word	0x00022810
        /*0f4c*/ 	.word	0x00000003
        /*0f50*/ 	.word	0x00031c40
        /*0f54*/ 	.short	0x010a
        /*0f56*/ 	.byte	0x3f
	.zero		1


	//   ....[90]....
        /*0f58*/ 	.word	0x00022860
        /*0f5c*/ 	.word	0x00000002
        /*0f60*/ 	.word	0x00031c60
        /*0f64*/ 	.short	0x010a
        /*0f66*/ 	.byte	0x3f
	.zero		1


	//   ....[91]....
        /*0f68*/ 	.word	0x000228b0
        /*0f6c*/ 	.word	0x00000003
        /*0f70*/ 	.word	0x00031c40
        /*0f74*/ 	.short	0x010a
        /*0f76*/ 	.byte	0x3f
	.zero		1


	//   ....[92]....
        /*0f78*/ 	.word	0x00022900
        /*0f7c*/ 	.word	0x00000003
        /*0f80*/ 	.word	0x00031c60
        /*0f84*/ 	.short	0x010a
        /*0f86*/ 	.byte	0x3f
	.zero		1


	//   ....[93]....
        /*0f88*/ 	.word	0x00022950
        /*0f8c*/ 	.word	0x00000002
        /*0f90*/ 	.word	0x00031c40
        /*0f94*/ 	.short	0x010a
        /*0f96*/ 	.byte	0x3f
	.zero		1


	//   ....[94]....
        /*0f98*/ 	.word	0x000229a0
        /*0f9c*/ 	.word	0x00000002
        /*0fa0*/ 	.word	0x00031c60
        /*0fa4*/ 	.short	0x010a
        /*0fa6*/ 	.byte	0x3f
	.zero		1


	//   ....[95]....
        /*0fa8*/ 	.word	0x000229f0
        /*0fac*/ 	.word	0x00000003
        /*0fb0*/ 	.word	0x00031c60
        /*0fb4*/ 	.short	0x010a
        /*0fb6*/ 	.byte	0x3f
	.zero		1


	//   ....[96]....
        /*0fb8*/ 	.word	0x000233a0
        /*0fbc*/ 	.word	0x00000009
        /*0fc0*/ 	.word	0x00031c20
        /*0fc4*/ 	.short	0x010a
        /*0fc6*/ 	.byte	0x3f
	.zero		1


	//   ....[97]....
        /*0fc8*/ 	.word	0x00023540
        /*0fcc*/ 	.word	0x00000007
        /*0fd0*/ 	.word	0x00000000
        /*0fd4*/ 	.short	0x010a
        /*0fd6*/ 	.byte	0x3f
	.zero		1


	//   ....[98]....
        /*0fd8*/ 	.word	0x00023590
        /*0fdc*/ 	.word	0x00000003
        /*0fe0*/ 	.word	0x00000000
        /*0fe4*/ 	.short	0x010a
        /*0fe6*/ 	.byte	0x3f
	.zero		1


	//   ....[99]....
        /*0fe8*/ 	.word	0x000235e0
        /*0fec*/ 	.word	0x00000005
        /*0ff0*/ 	.word	0x00000000
        /*0ff4*/ 	.short	0x010a
        /*0ff6*/ 	.byte	0x3f
	.zero		1


	//----- nvinfo : EIATTR_NUM_MBARRIERS
	.align		4
.L_1465:
        /*0ff8*/ 	.byte	0x03, 0x38
        /*0ffa*/ 	.short	0x0016


	//----- nvinfo : EIATTR_EXIT_INSTR_OFFSETS
	.align		4
        /*0ffc*/ 	.byte	0x04, 0x1c
        /*0ffe*/ 	.short	(.L_1467 - .L_1466)


	//   ....[0]....
.L_1466:
        /*1000*/ 	.word	0x000219f0


	//----- nvinfo : EIATTR_MAX_THREADS
	.align		4
.L_1467:
        /*1004*/ 	.byte	0x04, 0x05
        /*1006*/ 	.short	(.L_1469 - .L_1468)
.L_1468:
        /*1008*/ 	.word	0x00000200
        /*100c*/ 	.word	0x00000001
        /*1010*/ 	.word	0x00000001


	//----- nvinfo : EIATTR_CRS_STACK_SIZE
	.align		4
.L_1469:
        /*1014*/ 	.byte	0x04, 0x1e
        /*1016*/ 	.short	(.L_1471 - .L_1470)
.L_1470:
        /*1018*/ 	.word	0x00000000


	//----- nvinfo : EIATTR_CBANK_PARAM_SIZE
	.align		4
.L_1471:
        /*101c*/ 	.byte	0x03, 0x19
        /*101e*/ 	.short	0x0a70


	//----- nvinfo : EIATTR_PARAM_CBANK
	.align		4
        /*1020*/ 	.byte	0x04, 0x0a
        /*1022*/ 	.short	(.L_1473 - .L_1472)
	.align		4
.L_1472:
        /*1024*/ 	.word	index@(.nv.constant0._ZN7cutlass13device_kernelIN5flash11enable_sm90INS1_16FlashAttnFwdSm90INS1_25CollectiveMainloopFwdSm90ILi2EN4cute5tupleIJNS5_1CILi1EEES8_S8_EEENS6_IJNS7_ILi192EEENS7_ILi144EEENS7_ILi96EEEEEELi96ENS_10bfloat16_tEfNS_4arch4Sm90ELb1ELb0ELb0ELb1ELb0ELb1ELb0ELb0ELb1ELb0ELb0ELb0EEENS1_21CollectiveEpilogueFwdINS6_IJSA_SC_SB_EEES9_SE_SG_Li384ELb1ELb0ELb0ELb0EEENS1_36VarlenDynamicPersistentTileSchedulerILi192ELi144ELi384ELi32ELb0ELb0ELb1ELb1ELb1ELb1EEEEEEEEEvNT_6ParamsE)
        /*1028*/ 	.short	0x0210
        /*102a*/ 	.short	0x0a70


	//----- nvinfo : EIATTR_SW_WAR
	.align		4
.L_1473:
        /*102c*/ 	.byte	0x04, 0x36
        /*102e*/ 	.short	(.L_1475 - .L_1474)
.L_1474:
        /*1030*/ 	.word	0x00000008
.L_1475:


//--------------------- .nv.info._ZN7cutlass13device_kernelIN5flash11enable_sm90INS1_16FlashAttnFwdSm90INS1_25CollectiveMainloopFwdSm90ILi2EN4cute5tupleIJNS5_1CILi1EEES8_S8_EEENS6_IJNS7_ILi192EEESA_NS7_ILi64EEEEEELi64ENS_10bfloat16_tEfNS_4arch4Sm90ELb0ELb0ELb0ELb0ELb0ELb0ELb0ELb0ELb1ELb0ELb0ELb0EEENS1_21CollectiveEpilogueFwdINS6_IJSA_SB_SA_EEES9_SD_SF_Li384ELb0ELb0ELb0ELb0EEENS1_29StaticPersistentTileSchedulerILb0EEEEEEEEEvNT_6ParamsE --------------------------
	.section	.nv.info._ZN7cutlass13device_kernelIN5flash11enable_sm90INS1_16FlashAttnFwdSm90INS1_25CollectiveMainloopFwdSm90ILi2EN4cute5tupleIJNS5_1CILi1EEES8_S8_EEENS6_IJNS7_ILi192EEESA_NS7_ILi64EEEEEELi64ENS_10bfloat16_tEfNS_4arch4Sm90ELb0ELb0ELb0ELb0ELb0ELb0ELb0ELb0ELb1ELb0ELb0ELb0EEENS1_21CollectiveEpilogueFwdINS6_IJSA_SB_SA_EEES9_SD_SF_Li384ELb0ELb0ELb0ELb0EEENS1_29StaticPersistentTileSchedulerILb0EEEEEEEEEvNT_6ParamsE,"",@"SHT_CUDA_INFO"
	.sectionflags	@""
	.align	4


	//----- nvinfo : EIATTR_CUDA_API_VERSION
	.align		4
        /*0000*/ 	.byte	0x04, 0x37
        /*0002*/ 	.short	(.L_1477 - .L_1476)
.L_1476:
        /*0004*/ 	.word	0x00000082


	//----- nvinfo : EIATTR_KPARAM_INFO
	.align		4
.L_1477:
        /*0008*/ 	.byte	0x04, 0x17
        /*000a*/ 	.short	(.L_1479 - .L_1478)
.L_1478:
        /*000c*/ 	.word	0x00000000
        /*0010*/ 	.short	0x0000
        /*0012*/ 	.short	0x0070
        /*0014*/ 	.byte	0x00, 0xf0, 0x01, 0x2e


	//----- nvinfo : EIATTR_SPARSE_MMA_MASK
	.align		4
.L_1479:
        /*0018*/ 	.byte	0x03, 0x50
        /*001a*/ 	.short	0x0000


	//----- nvinfo : EIATTR_MAXREG_COUNT
	.align		4
        /*001c*/ 	.byte	0x03, 0x1b
        /*001e*/ 	.short	0x0080


	//----- nvinfo : EIATTR_NUM_BARRIERS
	.align		4
        /*0020*/ 	.byte	0x02, 0x4c
        /*0022*/ 	.byte	0x10
	.zero		1


	//----- nvinfo : EIATTR_EXTERNS
	.align		4
        /*0024*/ 	.byte	0x04, 0x0f
        /*0026*/ 	.short	(.L_1481 - .L_1480)


	//   ....[0]....
	.align		4
.L_1480:
        /*0028*/ 	.word	index@(__assertfail)


	//----- nvinfo : EIATTR_ANNOTATIONS
	.align		4
.L_1481:
        /*002c*/ 	.byte	0x04, 0x55
        /*002e*/ 	.short	(.L_1483 - .L_1482)


	//   ....[0]....
.L_1482:
        /* <DEDUP_REMOVED lines=8> */


	//----- nvinfo : EIATTR_MERCURY_ISA_VERSION
	.align		4
.L_1483:
        /*0098*/ 	.byte	0x03, 0x5f
        /*009a*/ 	.short	0x0101


	//----- nvinfo : EIATTR_INT_WARP_WIDE_INSTR_OFFSETS
	.align		4
        /*009c*/ 	.byte	0x04, 0x31
        /*009e*/ 	.short	(.L_1485 - .L_1484)


	//   ....[0]....
.L_1484:
        /*00a0*/ 	.word	0x00000180


	//   ....[1]....
        /*00a4*/ 	.word	0x000001c0


	//   ....[2]....
        /*00a8*/ 	.word	0x00000250


	//   ....[3]....
        /*00ac*/ 	.word	0x000083e0


	//   ....[4]....
        /*00b0*/ 	.word	0x00008460


	//----- nvinfo : EIATTR_COOP_GROUP_MASK_REGIDS
	.align		4
.L_1485:
        /*00b4*/ 	.byte	0x04, 0x29
        /*00b6*/ 	.short	(.L_1487 - .L_1486)


	//   ....[0]....
.L_1486:
        /*00b8*/ 	.word	0xffffffff


	//   ....[1]....
        /*00bc*/ 	.word	0xffffffff


	//   ....[2]....
        /*00c0*/ 	.word	0xffffffff


	//   ....[3]....
        /*00c4*/ 	.word	0xffffffff


	//   ....[4]....
        /*00c8*/ 	.word	0xffffffff


	//   ....[5]....
        /*00cc*/ 	.word	0xffffffff


	//   ....[6]....
        /*00d0*/ 	.word	0xffffffff


	//   ....[7]....
        /*00d4*/ 	.word	0xffffffff


	//   ....[8]....
        /*00d8*/ 	.word	0xffffffff


	//   ....[9]....
        /*00dc*/ 	.word	0xffffffff


	//   ....[10]....
        /*00e0*/ 	.word	0xffffffff


	//   ....[11]....
        /*00e4*/ 	.word	0xffffffff


	//   ....[12]....
        /*00e8*/ 	.word	0xffffffff


	//   ....[13]....
        /*00ec*/ 	.word	0xffffffff


	//   ....[14]....
        /*00f0*/ 	.word	0xffffffff


	//   ....[15]....
        /*00f4*/ 	.word	0xffffffff


	//   ....[16]....
        /*00f8*/ 	.word	0xffffffff


	//   ....[17]....
        /*00fc*/ 	.word	0xffffffff


	//   ....[18]....
        /*0100*/ 	.word	0xffffffff


	//   ....[19]....
        /*0104*/ 	.word	0xffffffff


	//   ....[20]....
        /*0108*/ 	.word	0xffffffff


	//   ....[21]....
        /*010c*/ 	.word	0xffffffff


	//   ....[22]....
        /*0110*/ 	.word	0xffffffff


	//   ....[23]....
        /*0114*/ 	.word	0xffffffff


	//   ....[24]....
        /*0118*/ 	.word	0xffffffff


	//   ....[25]....
        /*011c*/ 	.word	0x0500000f


	//   ....[26]....
        /*0120*/ 	.word	0x0500000f


	//----- nvinfo : EIATTR_COOP_GROUP_INSTR_OFFSETS
	.align		4
.L_1487:
        /*0124*/ 	.byte	0x04, 0x28
        /*0126*/ 	.short	(.L_1489 - .L_1488)


	//   ....[0]....
.L_1488:
        /*0128*/ 	.word	0x00000060


	//   ....[1]....
        /*012c*/ 	.word	0x00000190


	//   ....[2]....
        /*0130*/ 	.word	0x00000230


	//   ....[3]....
        /*0134*/ 	.word	0x000003c0


	//   ....[4]....
        /*0138*/ 	.word	0x00000520


	//   ....[5]....
        /*013c*/ 	.word	0x00000640


	//   ....[6]....
        /*0140*/ 	.word	0x000007a0


	//   ....[7]....
        /*0144*/ 	.word	0x00001100


	//   ....[8]....
        /*0148*/ 	.word	0x000024c0


	//   ....[9]....
        /*014c*/ 	.word	0x000025c0


	//   ....[10]....
        /*0150*/ 	.word	0x00002a80


	//   ....[11]....
        /*0154*/ 	.word	0x00002ba0


	//   ....[12]....
        /*0158*/ 	.word	0x00003f30


	//   ....[13]....
        /*015c*/ 	.word	0x00004920


	//   ....[14]....
        /*0160*/ 	.word	0x00004960


	//   ....[15]....
        /*0164*/ 	.word	0x00005440


	//   ....[16]....
        /*0168*/ 	.word	0x00005510


	//   ....[17]....
        /*016c*/ 	.word	0x00006a80


	//   ....[18]....
        /*0170*/ 	.word	0x00006be0


	//   ....[19]....
        /*0174*/ 	.word	0x00006c20


	//   ....[20]....
        /*0178*/ 	.word	0x00006db0


	//   ....[21]....
        /*017c*/ 	.word	0x00006df0


	//   ....[22]....
        /*0180*/ 	.word	0x00007930


	//   ....[23]....
        /*0184*/ 	.word	0x00007cc0


	//   ....[24]....
        /*0188*/ 	.word	0x00009fa0


	//   ....[25]....
        /*018c*/ 	.word	0x0000a480


	//   ....[26]....
        /*0190*/ 	.word	0x0000a8f0


	//----- nvinfo : EIATTR_REG_RECONFIG
	.align		4
.L_1489:
        /*0194*/ 	.byte	0x01, 0x54
	.zero		2


	//----- nvinfo : EIATTR_SYSCALL_OFFSETS
	.align		4
        /*0198*/ 	.byte	0x04, 0x46
        /*019a*/ 	.short	(.L_1491 - .L_1490)


	//   ....[0]....
.L_1490:
        /*019c*/ 	.word	0x00001280


	//   ....[1]....
        /*01a0*/ 	.word	0x000080e0


	//   ....[2]....
        /*01a4*/ 	.word	0x00008210


	//   ....[3]....
        /*01a8*/ 	.word	0x00008310


	//----- nvinfo : EIATTR_MBARRIER_INSTR_OFFSETS
	.align		4
.L_1491:
        /*01ac*/ 	.byte	0x04, 0x39
        /*01ae*/ 	.short	(.L_1493 - .L_1492)


	//   ....[0]....
.L_1492:
        /*01b0*/ 	.word	0x00000270
        /*01b4*/ 	.word	0x000000ff
        /*01b8*/ 	.word	0x00030800
        /*01bc*/ 	.short	0x0100
        /*01be*/ 	.byte	0x06
	.zero		1


	//   ....[1]....
        /*01c0*/ 	.word	0x00000280
        /*01c4*/ 	.word	0x000000ff
        /*01c8*/ 	.word	0x00030820
        /*01cc*/ 	.short	0x0100
        /*01ce*/ 	.byte	0x06
	.zero		1


	//   ....[2]....
        /*01d0*/ 	.word	0x00000370
        /*01d4*/ 	.word	0x000000ff
        /*01d8*/ 	.word	0x00030830
        /*01dc*/ 	.short	0x0100
        /*01de*/ 	.byte	0x08
	.zero		1


	//   ....[3]....
        /*01e0*/ 	.word	0x00000380
        /*01e4*/ 	.word	0x000000ff
        /*01e8*/ 	.word	0x00030840
        /*01ec*/ 	.short	0x0100
        /*01ee*/ 	.byte	0x08
	.zero		1


	//   ....[4]....
        /*01f0*/ 	.word	0x00000390
        /*01f4*/ 	.word	0x000000ff
        /*01f8*/ 	.word	0x00030838
        /*01fc*/ 	.short	0x0100
        /*01fe*/ 	.byte	0x08
	.zero		1


	//   ....[5]....
        /*0200*/ 	.word	0x000003a0
        /*0204*/ 	.word	0x000000ff
        /*0208*/ 	.word	0x00030848
        /*020c*/ 	.short	0x0100
        /*020e*/ 	.byte	0x08
	.zero		1


	//   ....[6]....
        /*0210*/ 	.word	0x000004d0
        /*0214*/ 	.word	0x000000ff
        /*0218*/ 	.word	0x00030850
        /*021c*/ 	.short	0x0100
        /*021e*/ 	.byte	0x08
	.zero		1


	//   ....[7]....
        /*0220*/ 	.word	0x000004e0
        /*0224*/ 	.word	0x000000ff
        /*0228*/ 	.word	0x00030860
        /*022c*/ 	.short	0x0100
        /*022e*/ 	.byte	0x08
	.zero		1


	//   ....[8]....
        /*0230*/ 	.word	0x000004f0
        /*0234*/ 	.word	0x000000ff
        /*0238*/ 	.word	0x00030858
        /*023c*/ 	.short	0x0100
        /*023e*/ 	.byte	0x08
	.zero		1


	//   ....[9]....
        /*0240*/ 	.word	0x00000500
        /*0244*/ 	.word	0x000000ff
        /*0248*/ 	.word	0x00030868
        /*024c*/ 	.short	0x0100
        /*024e*/ 	.byte	0x08
	.zero		1


	//   ....[10]....
        /*0250*/ 	.word	0x000005f0
        /*0254*/ 	.word	0x000000ff
        /*0258*/ 	.word	0x00030870
        /*025c*/ 	.short	0x0100
        /*025e*/ 	.byte	0x06
	.zero		1


	//   ....[11]....
        /*0260*/ 	.word	0x00000600
        /*0264*/ 	.word	0x000000ff
        /*0268*/ 	.word	0x00030880
        /*026c*/ 	.short	0x0100
        /*026e*/ 	.byte	0x06
	.zero		1


	//   ....[12]....
        /*0270*/ 	.word	0x00000610
        /*0274*/ 	.word	0x000000ff
        /*0278*/ 	.word	0x00030878
        /*027c*/ 	.short	0x0100
        /*027e*/ 	.byte	0x06
	.zero		1


	//   ....[13]....
        /*0280*/ 	.word	0x00000620
        /*0284*/ 	.word	0x000000ff
        /*0288*/ 	.word	0x00030888
        /*028c*/ 	.short	0x0100
        /*028e*/ 	.byte	0x06
	.zero		1


	//   ....[14]....
        /*0290*/ 	.word	0x00000750
        /*0294*/ 	.word	0x000000ff
        /*0298*/ 	.word	0x00030890
        /*029c*/ 	.short	0x0100
        /*029e*/ 	.byte	0x08
	.zero		1


	//   ....[15]....
        /*02a0*/ 	.word	0x00000760
        /*02a4*/ 	.word	0x000000ff
        /*02a8*/ 	.word	0x000308a0
        /*02ac*/ 	.short	0x0100
        /*02ae*/ 	.byte	0x08
	.zero		1


	//   ....[16]....
        /*02b0*/ 	.word	0x00000770
        /*02b4*/ 	.word	0x000000ff
        /*02b8*/ 	.word	0x00030898
        /*02bc*/ 	.short	0x0100
        /*02be*/ 	.byte	0x08
	.zero		1


	//   ....[17]....
        /*02c0*/ 	.word	0x00000780
        /*02c4*/ 	.word	0x000000ff
        /*02c8*/ 	.word	0x000308a8
        /*02cc*/ 	.short	0x0100
        /*02ce*/ 	.byte	0x08
	.zero		1


	//   ....[18]....
        /*02d0*/ 	.word	0x000008b0
        /*02d4*/ 	.word	0x000000ff
        /*02d8*/ 	.word	0x000308b0
        /*02dc*/ 	.short	0x0100
        /*02de*/ 	.byte	0x08
	.zero		1


	//   ....[19]....
        /*02e0*/ 	.word	0x000008c0
        /*02e4*/ 	.word	0x000000ff
        /*02e8*/ 	.word	0x000308c0
        /*02ec*/ 	.short	0x0100
        /*02ee*/ 	.byte	0x08
	.zero		1


	//   ....[20]....
        /*02f0*/ 	.word	0x000008d0
        /*02f4*/ 	.word	0x000000ff
        /*02f8*/ 	.word	0x000308b8
        /*02fc*/ 	.short	0x0100
        /*02fe*/ 	.byte	0x08
	.zero		1


	//   ....[21]....
        /*0300*/ 	.word	0x000008e0
        /*0304*/ 	.word	0x000000ff
        /*0308*/ 	.word	0x000308c8
        /*030c*/ 	.short	0x0100
        /*030e*/ 	.byte	0x08
	.zero		1


	//   ....[22]....
        /*0310*/ 	.word	0x000012d0
        /*0314*/ 	.word	0x000000ff
        /*0318*/ 	.word	0x00030800
        /*031c*/ 	.short	0x010a
        /*031e*/ 	.byte	0x28
	.zero		1


	//   ....[23]....
        /*0320*/ 	.word	0x00001350
        /*0324*/ 	.word	0x00000004
        /*0328*/ 	.word	0x00030830
        /*032c*/ 	.short	0x010a
        /*032e*/ 	.byte	0x3f
	.zero		1


	//   ....[24]....
        /*0330*/ 	.word	0x000013f0
        /*0334*/ 	.word	0x00000004
        /*0338*/ 	.word	0x00030830
        /*033c*/ 	.short	0x010a
        /*033e*/ 	.byte	0x3f
	.zero		1


	//   ....[25]....
        /*0340*/ 	.word	0x000025e0
        /*0344*/ 	.word	0x00000004
        /*0348*/ 	.word	0x00000000
        /*034c*/ 	.short	0x0101
        /*034e*/ 	.byte	0x3f
	.zero		1


	//   ....[26]....
        /*0350*/ 	.word	0x00004160
        /*0354*/ 	.word	0x000000ff
        /*0358*/ 	.word	0x00030830
        /*035c*/ 	.short	0x010a
        /*035e*/ 	.byte	0x07
	.zero		1


	//   ....[27]....
        /*0360*/ 	.word	0x000041a0
        /*0364*/ 	.word	0x000000ff
        /*0368*/ 	.word	0x00030830
        /*036c*/ 	.short	0x010a
        /*036e*/ 	.byte	0x07
	.zero		1


	//   ....[28]....
        /*0370*/ 	.word	0x000043c0
        /*0374*/ 	.word	0x000000ff
        /*0378*/ 	.word	0x00030850
        /*037c*/ 	.short	0x010a
        /*037e*/ 	.byte	0x07
	.zero		1


	//   ....[29]....
        /*0380*/ 	.word	0x00004400
        /*0384*/ 	.word	0x000000ff
        /*0388*/ 	.word	0x00030850
        /*038c*/ 	.short	0x010a
        /*038e*/ 	.byte	0x07
	.zero		1


	//   ....[30]....
        /*0390*/ 	.word	0x00005d30
        /*0394*/ 	.word	0x0000000f
        /*0398*/ 	.word	0x00000000
        /*039c*/ 	.short	0x0101
        /*039e*/ 	.byte	0x3f
	.zero		1


	//   ....[31]....
        /*03a0*/ 	.word	0x00005f00
        /*03a4*/ 	.word	0x0000000f
        /*03a8*/ 	.word	0x00000000
        /*03ac*/ 	.short	0x0101
        /*03ae*/ 	.byte	0x3f
	.zero		1


	//   ....[32]....
        /*03b0*/ 	.word	0x00006b00
        /*03b4*/ 	.word	0x000000ff
        /*03b8*/ 	.word	0x00030850
        /*03bc*/ 	.short	0x010a
        /*03be*/ 	.byte	0x0c
	.zero		1


	//   ....[33]....
        /*03c0*/ 	.word	0x00006b40
        /*03c4*/ 	.word	0x000000ff
        /*03c8*/ 	.word	0x00030850
        /*03cc*/ 	.short	0x010a
        /*03ce*/ 	.byte	0x0c
	.zero		1


	//   ....[34]....
        /*03d0*/ 	.word	0x00007670
        /*03d4*/ 	.word	0x0000000f
        /*03d8*/ 	.word	0x00000000
        /*03dc*/ 	.short	0x0101
        /*03de*/ 	.byte	0x3f
	.zero		1


	//   ....[35]....
        /*03e0*/ 	.word	0x00007bb0
        /*03e4*/ 	.word	0x000000ff
        /*03e8*/ 	.word	0x00000000
        /*03ec*/ 	.short	0x0101
        /*03ee*/ 	.byte	0x06
	.zero		1


	//   ....[36]....
        /*03f0*/ 	.word	0x000087a0
        /*03f4*/ 	.word	0x00000005
        /*03f8*/ 	.word	0x00030840
        /*03fc*/ 	.short	0x010a
        /*03fe*/ 	.byte	0x3f
	.zero		1


	//   ....[37]....
        /*0400*/ 	.word	0x00008a70
        /*0404*/ 	.word	0x00000013
        /*0408*/ 	.word	0x00030820
        /*040c*/ 	.short	0x010a
        /*040e*/ 	.byte	0x3f
	.zero		1


	//   ....[38]....
        /*0410*/ 	.word	0x00008d20
        /*0414*/ 	.word	0x00000003
        /*0418*/ 	.word	0x00030840
        /*041c*/ 	.short	0x010a
        /*041e*/ 	.byte	0x3f
	.zero		1


	//   ....[39]....
        /*0420*/ 	.word	0x00008ec0
        /*0424*/ 	.word	0x00000002
        /*0428*/ 	.word	0x00000060
        /*042c*/ 	.short	0x010a
        /*042e*/ 	.byte	0x3f
	.zero		1


	//   ....[40]....
        /*0430*/ 	.word	0x00009320
        /*0434*/ 	.word	0x00000003
        /*0438*/ 	.word	0x00030840
        /*043c*/ 	.short	0x010a
        /*043e*/ 	.byte	0x3f
	.zero		1


	//   ....[41]....
        /*0440*/ 	.word	0x000094c0
        /*0444*/ 	.word	0x00000002
        /*0448*/ 	.word	0x00000060
        /*044c*/ 	.short	0x010a
        /*044e*/ 	.byte	0x3f
	.zero		1


	//   ....[42]....
        /*0450*/ 	.word	0x00009880
        /*0454*/ 	.word	0x00000002
        /*0458*/ 	.word	0x00030840
        /*045c*/ 	.short	0x010a
        /*045e*/ 	.byte	0x3f
	.zero		1


	//   ....[43]....
        /*0460*/ 	.word	0x00009a30
        /*0464*/ 	.word	0x00000002
        /*0468*/ 	.word	0x00000060
        /*046c*/ 	.short	0x010a
        /*046e*/ 	.byte	0x3f
	.zero		1


	//   ....[44]....
        /*0470*/ 	.word	0x00009c90
        /*0474*/ 	.word	0x00000003
        /*0478*/ 	.word	0x00030860
        /*047c*/ 	.short	0x010a
        /*047e*/ 	.byte	0x3f
	.zero		1


	//   ....[45]....
        /*0480*/ 	.word	0x00009f20
        /*0484*/ 	.word	0x00000008
        /*0488*/ 	.word	0x00030820
        /*048c*/ 	.short	0x010a
        /*048e*/ 	.byte	0x3f
	.zero		1


	//   ....[46]....
        /*0490*/ 	.word	0x0000a0c0
        /*0494*/ 	.word	0x00000005
        /*0498*/ 	.word	0x00000000
        /*049c*/ 	.short	0x010a
        /*049e*/ 	.byte	0x3f
	.zero		1


	//   ....[47]....
        /*04a0*/ 	.word	0x0000a130
        /*04a4*/ 	.word	0x00000003
        /*04a8*/ 	.word	0x00000000
        /*04ac*/ 	.short	0x010a
        /*04ae*/ 	.byte	0x3f
	.zero		1


	//   ....[48]....
        /*04b0*/ 	.word	0x0000a190
        /*04b4*/ 	.word	0x00000005
        /*04b8*/ 	.word	0x00000000
        /*04bc*/ 	.short	0x010a
        /*04be*/ 	.byte	0x3f
	.zero		1


	//   ....[49]....
        /*04c0*/ 	.word	0x0000a1c0
        /*04c4*/ 	.word	0x00000003
        /*04c8*/ 	.word	0x00000000
        /*04cc*/ 	.short	0x010a
        /*04ce*/ 	.byte	0x3f
	.zero		1


	//   ....[50]....
        /*04d0*/ 	.word	0x0000a230
        /*04d4*/ 	.word	0x00000003
        /*04d8*/ 	.word	0x00030800
        /*04dc*/ 	.short	0x010a
        /*04de*/ 	.byte	0x3f
	.zero		1


	//   ....[51]....
        /*04e0*/ 	.word	0x0000a280
        /*04e4*/ 	.word	0x00000004
        /*04e8*/ 	.word	0x00030830
        /*04ec*/ 	.short	0x010a
        /*04ee*/ 	.byte	0x3f
	.zero		1


	//   ....[52]....
        /*04f0*/ 	.word	0x0000a2e0
        /*04f4*/ 	.word	0x00000003
        /*04f8*/ 	.word	0x00030830
        /*04fc*/ 	.short	0x010a
        /*04fe*/ 	.byte	0x3f
	.zero		1


	//   ....[53]....
        /*0500*/ 	.word	0x0000a340
        /*0504*/ 	.word	0x00000003
        /*0508*/ 	.word	0x00030850
        /*050c*/ 	.short	0x010a
        /*050e*/ 	.byte	0x3f
	.zero		1


	//   ....[54]....
        /*0510*/ 	.word	0x0000a3a0
        /*0514*/ 	.word	0x00000007
        /*0518*/ 	.word	0x00030850
        /*051c*/ 	.short	0x010a
        /*051e*/ 	.byte	0x3f
	.zero		1


	//   ....[55]....
        /*0520*/ 	.word	0x0000a540
        /*0524*/ 	.word	0x00000005
        /*0528*/ 	.word	0x00030840
        /*052c*/ 	.short	0x010a
        /*052e*/ 	.byte	0x3f
	.zero		1


	//   ....[56]....
        /*0530*/ 	.word	0x0000a590
        /*0534*/ 	.word	0x00000013
        /*0538*/ 	.word	0x00030820
        /*053c*/ 	.short	0x010a
        /*053e*/ 	.byte	0x3f
	.zero		1


	//   ....[57]....
        /*0540*/ 	.word	0x0000a5e0
        /*0544*/ 	.word	0x00000003
        /*0548*/ 	.word	0x00030840
        /*054c*/ 	.short	0x010a
        /*054e*/ 	.byte	0x3f
	.zero		1


	//   ....[58]....
        /*0550*/ 	.word	0x0000a630
        /*0554*/ 	.word	0x00000002
        /*0558*/ 	.word	0x00000060
        /*055c*/ 	.short	0x010a
        /*055e*/ 	.byte	0x3f
	.zero		1


	//   ....[59]....
        /*0560*/ 	.word	0x0000a680
        /*0564*/ 	.word	0x00000003
        /*0568*/ 	.word	0x00030840
        /*056c*/ 	.short	0x010a
        /*056e*/ 	.byte	0x3f
	.zero		1


	//   ....[60]....
        /*0570*/ 	.word	0x0000a6d0
        /*0574*/ 	.word	0x00000002
        /*0578*/ 	.word	0x00000060
        /*057c*/ 	.short	0x010a
        /*057e*/ 	.byte	0x3f
	.zero		1


	//   ....[61]....
        /*0580*/ 	.word	0x0000a720
        /*0584*/ 	.word	0x00000002
        /*0588*/ 	.word	0x00030840
        /*058c*/ 	.short	0x010a
        /*058e*/ 	.byte	0x3f
	.zero		1


	//   ....[62]....
        /*0590*/ 	.word	0x0000a770
        /*0594*/ 	.word	0x00000002
        /*0598*/ 	.word	0x00000060
        /*059c*/ 	.short	0x010a
        /*059e*/ 	.byte	0x3f
	.zero		1


	//   ....[63]....
        /*05a0*/ 	.word	0x0000a7c0
        /*05a4*/ 	.word	0x00000003
        /*05a8*/ 	.word	0x00030860
        /*05ac*/ 	.short	0x010a
        /*05ae*/ 	.byte	0x3f
	.zero		1


	//   ....[64]....
        /*05b0*/ 	.word	0x0000a810
        /*05b4*/ 	.word	0x00000008
        /*05b8*/ 	.word	0x00030820
        /*05bc*/ 	.short	0x010a
        /*05be*/ 	.byte	0x3f
	.zero		1


	//   ....[65]....
        /*05c0*/ 	.word	0x0000a9b0
        /*05c4*/ 	.word	0x00000005
        /*05c8*/ 	.word	0x00000000
        /*05cc*/ 	.short	0x010a
        /*05ce*/ 	.byte	0x3f
	.zero		1


	//   ....[66]....
        /*05d0*/ 	.word	0x0000aa00
        /*05d4*/ 	.word	0x00000003
        /*05d8*/ 	.word	0x00000000
        /*05dc*/ 	.short	0x010a
        /*05de*/ 	.byte	0x3f
	.zero		1


	//   ....[67]....
        /*05e0*/ 	.word	0x0000aa50
        /*05e4*/ 	.word	0x00000005
        /*05e8*/ 	.word	0x00000000
        /*05ec*/ 	.short	0x010a
        /*05ee*/ 	.byte	0x3f
	.zero		1


	//----- nvinfo : EIATTR_NUM_MBARRIERS
	.align		4
.L_1493:
        /*05f0*/ 	.byte	0x03, 0x38
        /*05f2*/ 	.short	0x0016


	//----- nvinfo : EIATTR_EXIT_INSTR_OFFSETS
	.align		4
        /*05f4*/ 	.byte	0x04, 0x1c
        /*05f6*/ 	.short	(.L_1495 - .L_1494)


	//   ....[0]....
.L_1494:
        /*05f8*/ 	.word	0x00000a40


	//   ....[1]....
        /*05fc*/ 	.word	0x00007c80


	//   ....[2]....
        /*0600*/ 	.word	0x00007ce0


	//   ....[3]....
        /*0604*/ 	.word	0x0000a210


	//----- nvinfo : EIATTR_MAX_THREADS
	.align		4
.L_1495:
        /*0608*/ 	.byte	0x04, 0x05
        /*060a*/ 	.short	(.L_1497 - .L_1496)
.L_1496:
        /*060c*/ 	.word	0x00000200
        /*0610*/ 	.word	0x00000001
        /*0614*/ 	.word	0x00000001


	//----- nvinfo : EIATTR_CRS_STACK_SIZE
	.align		4
.L_1497:
        /*0618*/ 	.byte	0x04, 0x1e
        /*061a*/ 	.short	(.L_1499 - .L_1498)
.L_1498:
        /*061c*/ 	.word	0x00000000


	//----- nvinfo : EIATTR_CBANK_PARAM_SIZE
	.align		4
.L_1499:
        /*0620*/ 	.byte	0x03, 0x19
        /*0622*/ 	.short	0x0bf0


	//----- nvinfo : EIATTR_PARAM_CBANK
	.align		4
        /*0624*/ 	.byte	0x04, 0x0a
        /*0626*/ 	.short	(.L_1501 - .L_1500)
	.align		4
.L_1500:
        /*0628*/ 	.word	index@(.nv.constant0._ZN7cutlass13device_kernelIN5flash11enable_sm90INS1_16FlashAttnFwdSm90INS1_25CollectiveMainloopFwdSm90ILi2EN4cute5tupleIJNS5_1CILi1EEES8_S8_EEENS6_IJNS7_ILi192EEESA_NS7_ILi64EEEEEELi64ENS_10bfloat16_tEfNS_4arch4Sm90ELb0ELb0ELb0ELb0ELb0ELb0ELb0ELb0ELb1ELb0ELb0ELb0EEENS1_21CollectiveEpilogueFwdINS6_IJSA_SB_SA_EEES9_SD_SF_Li384ELb0ELb0ELb0ELb0EEENS1_29StaticPersistentTileSchedulerILb0EEEEEEEEEvNT_6ParamsE)
        /*062c*/ 	.short	0x0210
        /*062e*/ 	.short	0x0bf0


	//----- nvinfo : EIATTR_SW_WAR
	.align		4
.L_1501:
        /*0630*/ 	.byte	0x04, 0x36
        /*0632*/ 	.short	(.L_1503 - .L_1502)
.L_1502:
        /*0634*/ 	.word	0x00000008
.L_1503:


//--------------------- .nv.info._ZN7cutlass13device_kernelIN5flash11enable_sm90INS1_16FlashAttnFwdSm90INS1_25CollectiveMainloopFwdSm90ILi2EN4cute5tupleIJNS5_1CILi1EEES8_S8_EEENS6_IJNS7_ILi192EEESA_NS7_ILi64EEEEEELi64ENS_10bfloat16_tEfNS_4arch4Sm90ELb0ELb0ELb0ELb1ELb0ELb0ELb0ELb0ELb1ELb0ELb0ELb0EEENS1_21CollectiveEpilogueFwdINS6_IJSA_SB_SA_EEES9_SD_SF_Li384ELb1ELb0ELb0ELb0EEENS1_36VarlenDynamicPersistentTileSchedulerILi192ELi192ELi384ELi32ELb0ELb0ELb1ELb0ELb1ELb1EEEEEEEEEvNT_6ParamsE --------------------------
	.section	.nv.info._ZN7cutlass13device_kernelIN5flash11enable_sm90INS1_16FlashAttnFwdSm90INS1_25CollectiveMainloopFwdSm90ILi2EN4cute5tupleIJNS5_1CILi1EEES8_S8_EEENS6_IJNS7_ILi192EEESA_NS7_ILi64EEEEEELi64ENS_10bfloat16_tEfNS_4arch4Sm90ELb0ELb0ELb0ELb1ELb0ELb0ELb0ELb0ELb1ELb0ELb0ELb0EEENS1_21CollectiveEpilogueFwdINS6_IJSA_SB_SA_EEES9_SD_SF_Li384ELb1ELb0ELb0ELb0EEENS1_36VarlenDynamicPersistentTileSchedulerILi192ELi192ELi384ELi32ELb0ELb0ELb1ELb0ELb1ELb1EEEEEEEEEvNT_6ParamsE,"",@"SHT_CUDA_INFO"
	.sectionflags	@""
	.align	4


	//----- nvinfo : EIATTR_CUDA_API_VERSION
	.align		4
        /*0000*/ 	.byte	0x04, 0x37
        /*0002*/ 	.short	(.L_1505 - .L_1504)
.L_1504:
        /*0004*/ 	.word	0x00000082


	//----- nvinfo : EIATTR_KPARAM_INFO
	.align		4
.L_1505:
        /*0008*/ 	.byte	0x04, 0x17
        /*000a*/ 	.short	(.L_1507 - .L_1506)
.L_1506:
        /*000c*/ 	.word	0x00000000
        /*0010*/ 	.short	0x0000
        /*0012*/ 	.short	0x0070
        /*0014*/ 	.byte	0x00, 0xf0, 0x01, 0x28


	//----- nvinfo : EIATTR_SPARSE_MMA_MASK
	.align		4
.L_1507:
        /*0018*/ 	.byte	0x03, 0x50
        /*001a*/ 	.short	0x0000


	//----- nvinfo : EIATTR_MAXREG_COUNT
	.align		4
        /*001c*/ 	.byte	0x03, 0x1b
        /*001e*/ 	.short	0x0080


	//----- nvinfo : EIATTR_NUM_BARRIERS
	.align		4
        /*0020*/ 	.byte	0x02, 0x4c
        /*0022*/ 	.byte	0x10
	.zero		1


	//----- nvinfo : EIATTR_EXTERNS
	.align		4
        /*0024*/ 	.byte	0x04, 0x0f
        /*0026*/ 	.short	(.L_1509 - .L_1508)


	//   ....[0]....
	.align		4
.L_1508:
        /*0028*/ 	.word	index@(__assertfail)


	//----- nvinfo : EIATTR_ANNOTATIONS
	.align		4
.L_1509:
        /*002c*/ 	.byte	0x04, 0x55
        /*002e*/ 	.short	(.L_1511 - .L_1510)


	//   ....[0]....
.L_1510:
        /* <DEDUP_REMOVED lines=12> */


	//----- nvinfo : EIATTR_MERCURY_ISA_VERSION
	.align		4
.L_1511:
        /*00e0*/ 	.byte	0x03, 0x5f
        /*00e2*/ 	.short	0x0101


	//----- nvinfo : EIATTR_UNUSED_LOAD_BYTE_OFFSET
	.align		4
        /*00e4*/ 	.byte	0x04, 0x44
        /*00e6*/ 	.short	(.L_1513 - .L_1512)


	//   ....[0]....
.L_1512:
        /*00e8*/ 	.word	0x00000a80
        /*00ec*/ 	.word	0x0000fff0


	//   ....[1]....
        /*00f0*/ 	.word	0x00007930
        /*00f4*/ 	.word	0x0000fff0


	//----- nvinfo : EIATTR_INT_WARP_WIDE_INSTR_OFFSETS
	.align		4
.L_1513:
        /*00f8*/ 	.byte	0x04, 0x31
        /*00fa*/ 	.short	(.L_1515 - .L_1514)


	//   ....[0]....
.L_1514:
        /*00fc*/ 	.word	0x00000160


	//   ....[1]....
        /*0100*/ 	.word	0x000001a0


	//   ....[2]....
        /*0104*/ 	.word	0x00000210


	//   ....[3]....
        /*0108*/ 	.word	0x0000a090


	//   ....[4]....
        /*010c*/ 	.word	0x0000a120


	//   ....[5]....
        /*0110*/ 	.word	0x0000a570


	//   ....[6]....
        /*0114*/ 	.word	0x0000a5a0


	//   ....[7]....
        /*0118*/ 	.word	0x0000c000


	//   ....[8]....
        /*011c*/ 	.word	0x0000c090


	//----- nvinfo : EIATTR_COOP_GROUP_MASK_REGIDS
	.align		4
.L_1515:
        /*0120*/ 	.byte	0x04, 0x29
        /*0122*/ 	.short	(.L_1517 - .L_1516)


	//   ....[0]....
.L_1516:
        /*0124*/ 	.word	0xffffffff


	//   ....[1]....
        /*0128*/ 	.word	0xffffffff


	//   ....[2]....
        /*012c*/ 	.word	0xffffffff


	//   ....[3]....
        /*0130*/ 	.word	0xffffffff


	//   ....[4]....
        /*0134*/ 	.word	0xffffffff


	//   ....[5]....
        /*0138*/ 	.word	0xffffffff


	//   ....[6]....
        /*013c*/ 	.word	0xffffffff


	//   ....[7]....
        /*0140*/ 	.word	0xffffffff


	//   ....[8]....
        /*0144*/ 	.word	0xffffffff


	//   ....[9]....
        /*0148*/ 	.word	0xffffffff


	//   ....[10]....
        /*014c*/ 	.word	0xffffffff


	//   ....[11]....
        /*0150*/ 	.word	0xffffffff


	//   ....[12]....
        /*0154*/ 	.word	0xffffffff


	//   ....[13]....
        /*0158*/ 	.word	0xffffffff


	//   ....[14]....
        /*015c*/ 	.word	0xffffffff


	//   ....[15]....
        /*0160*/ 	.word	0xffffffff


	//   ....[16]....
        /*0164*/ 	.word	0xffffffff


	//   ....[17]....
        /*0168*/ 	.word	0xffffffff


	//   ....[18]....
        /*016c*/ 	.word	0xffffffff


	//   ....[19]....
        /*0170*/ 	.word	0xffffffff


	//   ....[20]....
        /*0174*/ 	.word	0xffffffff


	//   ....[21]....
        /*0178*/ 	.word	0xffffffff


	//   ....[22]....
        /*017c*/ 	.word	0xffffffff


	//   ....[23]....
        /*0180*/ 	.word	0xffffffff


	//   ....[24]....
        /*0184*/ 	.word	0xffffffff


	//   ....[25]....
        /*0188*/ 	.word	0xffffffff


	//   ....[26]....
        /*018c*/ 	.word	0xffffffff


	//   ....[27]....
        /*0190*/ 	.word	0xffffffff


	//   ....[28]....
        /*0194*/ 	.word	0xffffffff


	//   ....[29]....
        /*0198*/ 	.word	0xffffffff


	//   ....[30]....
        /*019c*/ 	.word	0xffffffff


	//   ....[31]....
        /*01a0*/ 	.word	0xffffffff


	//   ....[32]....
        /*01a4*/ 	.word	0xffffffff


	//   ....[33]....
        /*01a8*/ 	.word	0xffffffff


	//   ....[34]....
        /*01ac*/ 	.word	0xffffffff


	//   ....[35]....
        /*01b0*/ 	.word	0xffffffff


	//   ....[36]....
        /*01b4*/ 	.word	0xffffffff


	//   ....[37]....
        /*01b8*/ 	.word	0xffffffff


	//   ....[38]....
        /*01bc*/ 	.word	0xffffffff


	//   ....[39]....
        /*01c0*/ 	.word	0xffffffff


	//   ....[40]....
        /*01c4*/ 	.word	0xffffffff


	//   ....[41]....
        /*01c8*/ 	.word	0xffffffff


	//   ....[42]....
        /*01cc*/ 	.word	0xffffffff


	//   ....[43]....
        /*01d0*/ 	.word	0xffffffff


	//   ....[44]....
        /*01d4*/ 	.word	0xffffffff


	//   ....[45]....
        /*01d8*/ 	.word	0xffffffff


	//   ....[46]....
        /*01dc*/ 	.word	0xffffffff


	//   ....[47]....
        /*01e0*/ 	.word	0xffffffff


	//   ....[48]....
        /*01e4*/ 	.word	0xffffffff


	//   ....[49]....
        /*01e8*/ 	.word	0xffffffff


	//   ....[50]....
        /*01ec*/ 	.word	0xffffffff


	//   ....[51]....
        /*01f0*/ 	.word	0xffffffff


	//   ....[52]....
        /*01f4*/ 	.word	0xffffffff


	//   ....[53]....
        /*01f8*/ 	.word	0xffffffff


	//   ....[54]....
        /*01fc*/ 	.word	0xffffffff


	//   ....[55]....
        /*0200*/ 	.word	0xffffffff


	//   ....[56]....
        /*0204*/ 	.word	0x0500000f


	//   ....[57]....
        /*0208*/ 	.word	0x0500000f


	//   ....[58]....
        /*020c*/ 	.word	0x0500000f


	//   ....[59]....
        /*0210*/ 	.word	0x0500000f


	//   ....[60]....
        /*0214*/ 	.word	0x0500000f


	//   ....[61]....
        /*0218*/ 	.word	0x0500000f


	//   ....[62]....
        /*021c*/ 	.word	0x0500000f


	//   ....[63]....
        /*0220*/ 	.word	0x0500000f


	//   ....[64]....
        /*0224*/ 	.word	0x0500000f


	//   ....[65]....
        /*0228*/ 	.word	0x0500000f


	//   ....[66]....
        /*022c*/ 	.word	0x0500000f


	//   ....[67]....
        /*0230*/ 	.word	0x0500000f


	//   ....[68]....
        /*0234*/ 	.word	0x0500000f


	//   ....[69]....
        /*0238*/ 	.word	0x0500000f


	//   ....[70]....
        /*023c*/ 	.word	0x0500000f


	//   ....[71]....
        /*0240*/ 	.word	0x0500000f


	//   ....[72]....
        /*0244*/ 	.word	0x0500000f


	//   ....[73]....
        /*0248*/ 	.word	0x0500000f


	//   ....[74]....
        /*024c*/ 	.word	0x0500000f


	//----- nvinfo : EIATTR_COOP_GROUP_INSTR_OFFSETS
	.align		4
.L_1517:
        /*0250*/ 	.byte	0x04, 0x28
        /*0252*/ 	.short	(.L_1519 - .L_1518)


	//   ....[0]....
.L_1518:
        /*0254*/ 	.word	0x00000070


	//   ....[1]....
        /*0258*/ 	.word	0x00000170


	//   ....[2]....
        /*025c*/ 	.word	0x000001c0


	//   ....[3]....
        /*0260*/ 	.word	0x000003f0


	//   ....[4]....
        /*0264*/ 	.word	0x00000550


	//   ....[5]....
        /*0268*/ 	.word	0x00000670


	//   ....[6]....
        /*026c*/ 	.word	0x000007d0


	//   ....[7]....
        /*0270*/ 	.word	0x000014c0


	//   ....[8]....
        /*0274*/ 	.word	0x000027e0


	//   ....[9]....
        /*0278*/ 	.word	0x000028e0


	//   ....[10]....
        /*027c*/ 	.word	0x000030b0


	//   ....[11]....
        /*0280*/ 	.word	0x00003110


	//   ....[12]....
        /*0284*/ 	.word	0x000042c0


	//   ....[13]....
        /*0288*/ 	.word	0x00004f70


	//   ....[14]....
        /*028c*/ 	.word	0x00005000


	//   ....[15]....
        /*0290*/ 	.word	0x00005010


	//   ....[16]....
        /*0294*/ 	.word	0x00005060


	//   ....[17]....
        /*0298*/ 	.word	0x00006df0


	//   ....[18]....
        /*029c*/ 	.word	0x00006f00


	//   ....[19]....
        /*02a0*/ 	.word	0x00006f40


	//   ....[20]....
        /*02a4*/ 	.word	0x000070c0


	//   ....[21]....
        /*02a8*/ 	.word	0x000070f0


	//   ....[22]....
        /*02ac*/ 	.word	0x000092b0


	//   ....[23]....
        /*02b0*/ 	.word	0x00009430


	//   ....[24]....
        /*02b4*/ 	.word	0x00009460


	//   ....[25]....
        /*02b8*/ 	.word	0x000094a0


	//   ....[26]....
        /*02bc*/ 	.word	0x00009510


	//   ....[27]....
        /*02c0*/ 	.word	0x00009570


	//   ....[28]....
        /*02c4*/ 	.word	0x000095b0


	//   ....[29]....
        /*02c8*/ 	.word	0x00009730


	//   ....[30]....
        /*02cc*/ 	.word	0x00009790


	//   ....[31]....
        /*02d0*/ 	.word	0x000097d0


	//   ....[32]....
        /*02d4*/ 	.word	0x00009810


	//   ....[33]....
        /*02d8*/ 	.word	0x00009840


	//   ....[34]....
        /*02dc*/ 	.word	0x00009870


	//   ....[35]....
        /*02e0*/ 	.word	0x000098f0


	//   ....[36]....
        /*02e4*/ 	.word	0x00009920


	//   ....[37]....
        /*02e8*/ 	.word	0x000099a0


	//   ....[38]....
        /*02ec*/ 	.word	0x0000c350


	//   ....[39]....
        /*02f0*/ 	.word	0x0000c360


	//   ....[40]....
        /*02f4*/ 	.word	0x0000c450


	//   ....[41]....
        /*02f8*/ 	.word	0x0000c4b0


	//   ....[42]....
        /*02fc*/ 	.word	0x0000c4f0


	//   ....[43]....
        /*0300*/ 	.word	0x0000c530


	//   ....[44]....
        /*0304*/ 	.word	0x0000c560


	//   ....[45]....
        /*0308*/ 	.word	0x0000c590


	//   ....[46]....
        /*030c*/ 	.word	0x0000c700


	//   ....[47]....
        /*0310*/ 	.word	0x0000c760


	//   ....[48]....
        /*0314*/ 	.word	0x0000c7a0


	//   ....[49]....
        /*0318*/ 	.word	0x0000c7e0


	//   ....[50]....
        /*031c*/ 	.word	0x0000c810


	//   ....[51]....
        /*0320*/ 	.word	0x0000c840


	//   ....[52]....
        /*0324*/ 	.word	0x0000c900


	//   ....[53]....
        /*0328*/ 	.word	0x0000c920


	//   ....[54]....
        /*032c*/ 	.word	0x0000c990


	//   ....[55]....
        /*0330*/ 	.word	0x0000cdc0


	//   ....[56]....
        /*0334*/ 	.word	0x0000d2a0


	//   ....[57]....
        /*0338*/ 	.word	0x0000d690


	//   ....[58]....
        /*033c*/ 	.word	0x0000d720


	//   ....[59]....
        /*0340*/ 	.word	0x0000d7c0


	//   ....[60]....
        /*0344*/ 	.word	0x0000d870


	//   ....[61]....
        /*0348*/ 	.word	0x0000d8f0


	//   ....[62]....
        /*034c*/ 	.word	0x0000d970


	//   ....[63]....
        /*0350*/ 	.word	0x0000d9f0


	//   ....[64]....
        /*0354*/ 	.word	0x0000da70


	//   ....[65]....
        /*0358*/ 	.word	0x0000db00


	//   ....[66]....
        /*035c*/ 	.word	0x0000dbb0


	//   ....[67]....
        /*0360*/ 	.word	0x0000dc30


	//   ....[68]....
        /*0364*/ 	.word	0x0000dcb0


	//   ....[69]....
        /*0368*/ 	.word	0x0000dd30


	//   ....[70]....
        /*036c*/ 	.word	0x0000ddb0


	//   ....[71]....
        /*0370*/ 	.word	0x0000de20


	//   ....[72]....
        /*0374*/ 	.word	0x0000dec0


	//   ....[73]....
        /*0378*/ 	.word	0x0000df50


	//   ....[74]....
        /*037c*/ 	.word	0x0000e070


	//----- nvinfo : EIATTR_REG_RECONFIG
	.align		4
.L_1519:
        /*0380*/ 	.byte	0x01, 0x54
	.zero		2


	//----- nvinfo : EIATTR_SYSCALL_OFFSETS
	.align		4
        /*0384*/ 	.byte	0x04, 0x46
        /*0386*/ 	.short	(.L_1521 - .L_1520)


	//   ....[0]....
.L_1520:
        /*0388*/ 	.word	0x00001610


	//   ....[1]....
        /*038c*/ 	.word	0x0000a2a0


	//   ....[2]....
        /*0390*/ 	.word	0x0000a3d0


	//   ....[3]....
        /*0394*/ 	.word	0x0000a4d0


	//----- nvinfo : EIATTR_MBARRIER_INSTR_OFFSETS
	.align		4
.L_1521:
        /*0398*/ 	.byte	0x04, 0x39
        /*039a*/ 	.short	(.L_1523 - .L_1522)


	//   ....[0]....
.L_1522:
        /*039c*/ 	.word	0x000002a0
        /*03a0*/ 	.word	0x000000ff
        /*03a4*/ 	.word	0x00030800
        /*03a8*/ 	.short	0x0100
        /*03aa*/ 	.byte	0x08
	.zero		1


	//   ....[1]....
        /*03ac*/ 	.word	0x000002b0
        /*03b0*/ 	.word	0x000000ff
        /*03b4*/ 	.word	0x00030820
        /*03b8*/ 	.short	0x0100
        /*03ba*/ 	.byte	0x08
	.zero		1


	//   ....[2]....
        /*03bc*/ 	.word	0x000003a0
        /*03c0*/ 	.word	0x000000ff
        /*03c4*/ 	.word	0x00030830
        /*03c8*/ 	.short	0x0100
        /*03ca*/ 	.byte	0x08
	.zero		1


	//   ....[3]....
        /*03cc*/ 	.word	0x000003b0
        /*03d0*/ 	.word	0x000000ff
        /*03d4*/ 	.word	0x00030840
        /*03d8*/ 	.short	0x0100
        /*03da*/ 	.byte	0x08
	.zero		1


	//   ....[4]....
        /*03dc*/ 	.word	0x000003c0
        /*03e0*/ 	.word	0x000000ff
        /*03e4*/ 	.word	0x00030838
        /*03e8*/ 	.short	0x0100
        /*03ea*/ 	.byte	0x08
	.zero		1


	//   ....[5]....
        /*03ec*/ 	.word	0x000003d0
        /*03f0*/ 	.word	0x000000ff
        /*03f4*/ 	.word	0x00030848
        /*03f8*/ 	.short	0x0100
        /*03fa*/ 	.byte	0x08
	.zero		1


	//   ....[6]....
        /*03fc*/ 	.word	0x00000500
        /*0400*/ 	.word	0x000000ff
        /*0404*/ 	.word	0x00030850
        /*0408*/ 	.short	0x0100
        /*040a*/ 	.byte	0x08
	.zero		1


	//   ....[7]....
        /*040c*/ 	.word	0x00000510
        /*0410*/ 	.word	0x000000ff
        /*0414*/ 	.word	0x00030860
        /*0418*/ 	.short	0x0100
        /*041a*/ 	.byte	0x08
	.zero		1


	//   ....[8]....
        /*041c*/ 	.word	0x00000520
        /*0420*/ 	.word	0x000000ff
        /*0424*/ 	.word	0x00030858
        /*0428*/ 	.short	0x0100
        /*042a*/ 	.byte	0x08
	.zero		1


	//   ....[9]....
        /*042c*/ 	.word	0x00000530
        /*0430*/ 	.word	0x000000ff
        /*0434*/ 	.word	0x00030868
        /*0438*/ 	.short	0x0100
        /*043a*/ 	.byte	0x08
	.zero		1


	//   ....[10]....
        /*043c*/ 	.word	0x00000620
        /*0440*/ 	.word	0x000000ff
        /*0444*/ 	.word	0x00030870
        /*0448*/ 	.short	0x0100
        /*044a*/ 	.byte	0x06
	.zero		1


	//   ....[11]....
        /*044c*/ 	.word	0x00000630
        /*0450*/ 	.word	0x000000ff
        /*0454*/ 	.word	0x00030880
        /*0458*/ 	.short	0x0100
        /*045a*/ 	.byte	0x06
	.zero		1


	//   ....[12]....
        /*045c*/ 	.word	0x00000640
        /*0460*/ 	.word	0x000000ff
        /*0464*/ 	.word	0x00030878
        /*0468*/ 	.short	0x0100
        /*046a*/ 	.byte	0x06
	.zero		1


	//   ....[13]....
        /*046c*/ 	.word	0x00000650
        /*0470*/ 	.word	0x000000ff
        /*0474*/ 	.word	0x00030888
        /*0478*/ 	.short	0x0100
        /*047a*/ 	.byte	0x06
	.zero		1


	//   ....[14]....
        /*047c*/ 	.word	0x00000780
        /*0480*/ 	.word	0x000000ff
        /*0484*/ 	.word	0x00030890
        /*0488*/ 	.short	0x0100
        /*048a*/ 	.byte	0x08
	.zero		1


	//   ....[15]....
        /*048c*/ 	.word	0x00000790
        /*0490*/ 	.word	0x000000ff
        /*0494*/ 	.word	0x000308a0
        /*0498*/ 	.short	0x0100
        /*049a*/ 	.byte	0x08
	.zero		1


	//   ....[16]....
        /*049c*/ 	.word	0x000007a0
        /*04a0*/ 	.word	0x000000ff
        /*04a4*/ 	.word	0x00030898
        /*04a8*/ 	.short	0x0100
        /*04aa*/ 	.byte	0x08
	.zero		1


	//   ....[17]....
        /*04ac*/ 	.word	0x000007b0
        /*04b0*/ 	.word	0x000000ff
        /*04b4*/ 	.word	0x000308a8
        /*04b8*/ 	.short	0x0100
        /*04ba*/ 	.byte	0x08
	.zero		1


	//   ....[18]....
        /*04bc*/ 	.word	0x000008e0
        /*04c0*/ 	.word	0x000000ff
        /*04c4*/ 	.word	0x000308b0
        /*04c8*/ 	.short	0x0100
        /*04ca*/ 	.byte	0x08
	.zero		1


	//   ....[19]....
        /*04cc*/ 	.word	0x000008f0
        /*04d0*/ 	.word	0x000000ff
        /*04d4*/ 	.word	0x000308c0
        /*04d8*/ 	.short	0x0100
        /*04da*/ 	.byte	0x08
	.zero		1


	//   ....[20]....
        /*04dc*/ 	.word	0x00000900
        /*04e0*/ 	.word	0x000000ff
        /*04e4*/ 	.word	0x000308b8
        /*04e8*/ 	.short	0x0100
        /*04ea*/ 	.byte	0x08
	.zero		1


	//   ....[21]....
        /*04ec*/ 	.word	0x00000910
        /*04f0*/ 	.word	0x000000ff
        /*04f4*/ 	.word	0x000308c8
        /*04f8*/ 	.short	0x0100
        /*04fa*/ 	.byte	0x08
	.zero		1


	//   ....[22]....
        /*04fc*/ 	.word	0x00001690
        /*0500*/ 	.word	0x000000ff
        /*0504*/ 	.word	0x00030800
        /*0508*/ 	.short	0x010a
        /*050a*/ 	.byte	0x28
	.zero		1


	//   ....[23]....
        /*050c*/ 	.word	0x00001710
        /*0510*/ 	.word	0x00000003
        /*0514*/ 	.word	0x00030830
        /*0518*/ 	.short	0x010a
        /*051a*/ 	.byte	0x3f
	.zero		1


	//   ....[24]....
        /*051c*/ 	.word	0x00001780
        /*0520*/ 	.word	0x00000003
        /*0524*/ 	.word	0x00030830
        /*0528*/ 	.short	0x010a
        /*052a*/ 	.byte	0x3f
	.zero		1


	//   ....[25]....
        /*052c*/ 	.word	0x00002910
        /*0530*/ 	.word	0x00000003
        /*0534*/ 	.word	0x00000000
        /*0538*/ 	.short	0x0101
        /*053a*/ 	.byte	0x3f
	.zero		1


	//   ....[26]....
        /*053c*/ 	.word	0x00004500
        /*0540*/ 	.word	0x000000ff
        /*0544*/ 	.word	0x00030830
        /*0548*/ 	.short	0x010a
        /*054a*/ 	.byte	0x06
	.zero		1


	//   ....[27]....
        /*054c*/ 	.word	0x00004540
        /*0550*/ 	.word	0x000000ff
        /*0554*/ 	.word	0x00030830
        /*0558*/ 	.short	0x010a
        /*055a*/ 	.byte	0x06
	.zero		1


	//   ....[28]....
        /*055c*/ 	.word	0x00004740
        /*0560*/ 	.word	0x000000ff
        /*0564*/ 	.word	0x00030850
        /*0568*/ 	.short	0x010a
        /*056a*/ 	.byte	0x06
	.zero		1


	//   ....[29]....
        /*056c*/ 	.word	0x00004780
        /*0570*/ 	.word	0x000000ff
        /*0574*/ 	.word	0x00030850
        /*0578*/ 	.short	0x010a
        /*057a*/ 	.byte	0x06
	.zero		1


	//   ....[30]....
        /*057c*/ 	.word	0x00005570
        /*0580*/ 	.word	0x00000005
        /*0584*/ 	.word	0x00000000
        /*0588*/ 	.short	0x0101
        /*058a*/ 	.byte	0x3f
	.zero		1


	//   ....[31]....
        /*058c*/ 	.word	0x00005600
        /*0590*/ 	.word	0x0000000a
        /*0594*/ 	.word	0x00000000
        /*0598*/ 	.short	0x0101
        /*059a*/ 	.byte	0x3f
	.zero		1


	//   ....[32]....
        /*059c*/ 	.word	0x00006e70
        /*05a0*/ 	.word	0x000000ff
        /*05a4*/ 	.word	0x00030850
        /*05a8*/ 	.short	0x010a
        /*05aa*/ 	.byte	0x05
	.zero		1


	//   ....[33]....
        /*05ac*/ 	.word	0x00006eb0
        /*05b0*/ 	.word	0x000000ff
        /*05b4*/ 	.word	0x00030850
        /*05b8*/ 	.short	0x010a
        /*05ba*/ 	.byte	0x05
	.zero		1


	//   ....[34]....
        /*05bc*/ 	.word	0x000076d0
        /*05c0*/ 	.word	0x00000009
        /*05c4*/ 	.word	0x00000000
        /*05c8*/ 	.short	0x0101
        /*05ca*/ 	.byte	0x3f
	.zero		1


	//   ....[35]....
        /*05cc*/ 	.word	0x000084a0
        /*05d0*/ 	.word	0x000000ff
        /*05d4*/ 	.word	0x00000000
        /*05d8*/ 	.short	0x0101
        /*05da*/ 	.byte	0x04
	.zero		1


	//   ....[36]....
        /*05dc*/ 	.word	0x0000a990
        /*05e0*/ 	.word	0x00000005
        /*05e4*/ 	.word	0x00030840
        /*05e8*/ 	.short	0x010a
        /*05ea*/ 	.byte	0x3f
	.zero		1


	//   ....[37]....
        /*05ec*/ 	.word	0x0000ace0
        /*05f0*/ 	.word	0x0000001a
        /*05f4*/ 	.word	0x00030820
        /*05f8*/ 	.short	0x010a
        /*05fa*/ 	.byte	0x3f
	.zero		1


	//   ....[38]....
        /*05fc*/ 	.word	0x0000afd0
        /*0600*/ 	.word	0x00000003
        /*0604*/ 	.word	0x00030840
        /*0608*/ 	.short	0x010a
        /*060a*/ 	.byte	0x3f
	.zero		1


	//   ....[39]....
        /*060c*/ 	.word	0x0000b1b0
        /*0610*/ 	.word	0x00000002
        /*0614*/ 	.word	0x00000060
        /*0618*/ 	.short	0x010a
        /*061a*/ 	.byte	0x3f
	.zero		1


	//   ....[40]....
        /*061c*/ 	.word	0x0000b620
        /*0620*/ 	.word	0x00000003
        /*0624*/ 	.word	0x00030840
        /*0628*/ 	.short	0x010a
        /*062a*/ 	.byte	0x3f
	.zero		1


	//   ....[41]....
        /*062c*/ 	.word	0x0000b800
        /*0630*/ 	.word	0x00000003
        /*0634*/ 	.word	0x00000060
        /*0638*/ 	.short	0x010a
        /*063a*/ 	.byte	0x3f
	.zero		1


	//   ....[42]....
        /*063c*/ 	.word	0x0000bbc0
        /*0640*/ 	.word	0x00000002
        /*0644*/ 	.word	0x00030840
        /*0648*/ 	.short	0x010a
        /*064a*/ 	.byte	0x3f
	.zero		1


	//   ....[43]....
        /*064c*/ 	.word	0x0000bdb0
        /*0650*/ 	.word	0x00000002
        /*0654*/ 	.word	0x00000060
        /*0658*/ 	.short	0x010a
        /*065a*/ 	.byte	0x3f
	.zero		1


	//   ....[44]....
        /*065c*/ 	.word	0x0000c100
        /*0660*/ 	.word	0x00000003
        /*0664*/ 	.word	0x00030860
        /*0668*/ 	.short	0x010a
        /*066a*/ 	.byte	0x3f
	.zero		1


	//   ....[45]....
        /*066c*/ 	.word	0x0000cd40
        /*0670*/ 	.word	0x00000009
        /*0674*/ 	.word	0x00030820
        /*0678*/ 	.short	0x010a
        /*067a*/ 	.byte	0x3f
	.zero		1


	//   ....[46]....
        /*067c*/ 	.word	0x0000cee0
        /*0680*/ 	.word	0x00000007
        /*0684*/ 	.word	0x00000000
        /*0688*/ 	.short	0x010a
        /*068a*/ 	.byte	0x3f
	.zero		1


	//   ....[47]....
        /*068c*/ 	.word	0x0000cf50
        /*0690*/ 	.word	0x00000003
        /*0694*/ 	.word	0x00000000
        /*0698*/ 	.short	0x010a
        /*069a*/ 	.byte	0x3f
	.zero		1


	//   ....[48]....
        /*069c*/ 	.word	0x0000cfb0
        /*06a0*/ 	.word	0x00000005
        /*06a4*/ 	.word	0x00000000
        /*06a8*/ 	.short	0x010a
        /*06aa*/ 	.byte	0x3f
	.zero		1


	//   ....[49]....
        /*06ac*/ 	.word	0x0000cfe0
        /*06b0*/ 	.word	0x00000003
        /*06b4*/ 	.word	0x00000000
        /*06b8*/ 	.short	0x010a
        /*06ba*/ 	.byte	0x3f
	.zero		1


	//   ....[50]....
        /*06bc*/ 	.word	0x0000d050
        /*06c0*/ 	.word	0x00000003
        /*06c4*/ 	.word	0x00030800
        /*06c8*/ 	.short	0x010a
        /*06ca*/ 	.byte	0x3f
	.zero		1


	//   ....[51]....
        /*06cc*/ 	.word	0x0000d0a0
        /*06d0*/ 	.word	0x00000003
        /*06d4*/ 	.word	0x00030830
        /*06d8*/ 	.short	0x010a
        /*06da*/ 	.byte	0x3f
	.zero		1


	//   ....[52]....
        /*06dc*/ 	.word	0x0000d100
        /*06e0*/ 	.word	0x00000005
        /*06e4*/ 	.word	0x00030830
        /*06e8*/ 	.short	0x010a
        /*06ea*/ 	.byte	0x3f
	.zero		1


	//   ....[53]....
        /*06ec*/ 	.word	0x0000d160
        /*06f0*/ 	.word	0x00000005
        /*06f4*/ 	.word	0x00030850
        /*06f8*/ 	.short	0x010a
        /*06fa*/ 	.byte	0x3f
	.zero		1


	//   ....[54]....
        /*06fc*/ 	.word	0x0000d1c0
        /*0700*/ 	.word	0x0000000a
        /*0704*/ 	.word	0x00030850
        /*0708*/ 	.short	0x010a
        /*070a*/ 	.byte	0x3f
	.zero		1


	//   ....[55]....
        /*070c*/ 	.word	0x0000d360
        /*0710*/ 	.word	0x00000005
        /*0714*/ 	.word	0x00030840
        /*0718*/ 	.short	0x010a
        /*071a*/ 	.byte	0x3f
	.zero		1


	//   ....[56]....
        /*071c*/ 	.word	0x0000d3b0
        /*0720*/ 	.word	0x0000001a
        /*0724*/ 	.word	0x00030820
        /*0728*/ 	.short	0x010a
        /*072a*/ 	.byte	0x3f
	.zero		1


	//   ....[57]....
        /*072c*/ 	.word	0x0000d400
        /*0730*/ 	.word	0x00000003
        /*0734*/ 	.word	0x00030840
        /*0738*/ 	.short	0x010a
        /*073a*/ 	.byte	0x3f
	.zero		1


	//   ....[58]....
        /*073c*/ 	.word	0x0000d450
        /*0740*/ 	.word	0x00000002
        /*0744*/ 	.word	0x00000060
        /*0748*/ 	.short	0x010a
        /*074a*/ 	.byte	0x3f
	.zero		1


	//   ....[59]....
        /*074c*/ 	.word	0x0000d4a0
        /*0750*/ 	.word	0x00000003
        /*0754*/ 	.word	0x00030840
        /*0758*/ 	.short	0x010a
        /*075a*/ 	.byte	0x3f
	.zero		1


	//   ....[60]....
        /*075c*/ 	.word	0x0000d4f0
        /*0760*/ 	.word	0x00000003
        /*0764*/ 	.word	0x00000060
        /*0768*/ 	.short	0x010a
        /*076a*/ 	.byte	0x3f
	.zero		1


	//   ....[61]....
        /*076c*/ 	.word	0x0000d540
        /*0770*/ 	.word	0x00000002
        /*0774*/ 	.word	0x00030840
        /*0778*/ 	.short	0x010a
        /*077a*/ 	.byte	0x3f
	.zero		1


	//   ....[62]....
        /*077c*/ 	.word	0x0000d590
        /*0780*/ 	.word	0x00000002
        /*0784*/ 	.word	0x00000060
        /*0788*/ 	.short	0x010a
        /*078a*/ 	.byte	0x3f
	.zero		1


	//   ....[63]....
        /*078c*/ 	.word	0x0000d5e0
        /*0790*/ 	.word	0x00000003
        /*0794*/ 	.word	0x00030860
        /*0798*/ 	.short	0x010a
        /*079a*/ 	.byte	0x3f
	.zero		1


	//   ....[64]....
        /*079c*/ 	.word	0x0000df90
        /*07a0*/ 	.word	0x00000009
        /*07a4*/ 	.word	0x00030820
        /*07a8*/ 	.short	0x010a
        /*07aa*/ 	.byte	0x3f
	.zero		1


	//   ....[65]....
        /*07ac*/ 	.word	0x0000e130
        /*07b0*/ 	.word	0x00000007
        /*07b4*/ 	.word	0x00000000
        /*07b8*/ 	.short	0x010a
        /*07ba*/ 	.byte	0x3f
	.zero		1


	//   ....[66]....
        /*07bc*/ 	.word	0x0000e180
        /*07c0*/ 	.word	0x00000003
        /*07c4*/ 	.word	0x00000000
        /*07c8*/ 	.short	0x010a
        /*07ca*/ 	.byte	0x3f
	.zero		1


	//   ....[67]....
        /*07cc*/ 	.word	0x0000e1d0
        /*07d0*/ 	.word	0x00000005
        /*07d4*/ 	.word	0x00000000
        /*07d8*/ 	.short	0x010a
        /*07da*/ 	.byte	0x3f
	.zero		1


	//----- nvinfo : EIATTR_NUM_MBARRIERS
	.align		4
.L_1523:
        /*07dc*/ 	.byte	0x03, 0x38
        /*07de*/ 	.short	0x0016


	//----- nvinfo : EIATTR_EXIT_INSTR_OFFSETS
	.align		4
        /*07e0*/ 	.byte	0x04, 0x1c
        /*07e2*/ 	.short	(.L_1525 - .L_1524)


	//   ....[0]....
.L_1524:
        /*07e4*/ 	.word	0x00000ab0


	//   ....[1]....
        /*07e8*/ 	.word	0x00009270


	//   ....[2]....
        /*07ec*/ 	.word	0x000092d0


	//   ....[3]....
        /*07f0*/ 	.word	0x0000d030


	//----- nvinfo : EIATTR_MAX_THREADS
	.align		4
.L_1525:
        /*07f4*/ 	.byte	0x04, 0x05
        /*07f6*/ 	.short	(.L_1527 - .L_1526)
.L_1526:
        /*07f8*/ 	.word	0x00000200
        /*07fc*/ 	.word	0x00000001
        /*0800*/ 	.word	0x00000001


	//----- nvinfo : EIATTR_CRS_STACK_SIZE
	.align		4
.L_1527:
        /*0804*/ 	.byte	0x04, 0x1e
        /*0806*/ 	.short	(.L_1529 - .L_1528)
.L_1528:
        /*0808*/ 	.word	0x00000000


	//----- nvinfo : EIATTR_CBANK_PARAM_SIZE
	.align		4
.L_1529:
        /*080c*/ 	.byte	0x03, 0x19
        /*080e*/ 	.short	0x0a70


	//----- nvinfo : EIATTR_PARAM_CBANK
	.align		4
        /*0810*/ 	.byte	0x04, 0x0a
        /*0812*/ 	.short	(.L_1531 - .L_1530)
	.align		4
.L_1530:
        /*0814*/ 	.word	index@(.nv.constant0._ZN7cutlass13device_kernelIN5flash11enable_sm90INS1_16FlashAttnFwdSm90INS1_25CollectiveMainloopFwdSm90ILi2EN4cute5tupleIJNS5_1CILi1EEES8_S8_EEENS6_IJNS7_ILi192EEESA_NS7_ILi64EEEEEELi64ENS_10bfloat16_tEfNS_4arch4Sm90ELb0ELb0ELb0ELb1ELb0ELb0ELb0ELb0ELb1ELb0ELb0ELb0EEENS1_21CollectiveEpilogueFwdINS6_IJSA_SB_SA_EEES9_SD_SF_Li384ELb1ELb0ELb0ELb0EEENS1_36VarlenDynamicPersistentTileSchedulerILi192ELi192ELi384ELi32ELb0ELb0ELb1ELb0ELb1ELb1EEEEEEEEEvNT_6ParamsE)
        /*0818*/ 	.short	0x0210
        /*081a*/ 	.short	0x0a70


	//----- nvinfo : EIATTR_SW_WAR
	.align		4
.L_1531:
        /*081c*/ 	.byte	0x04, 0x36
        /*081e*/ 	.short	(.L_1533 - .L_1532)
.L_1532:
        /*0820*/ 	.word	0x00000008
.L_1533:


//--------------------- .nv.info._ZN7cutlass13device_kernelIN5flash11enable_sm90INS1_16FlashAttnFwdSm90INS1_25CollectiveMainloopFwdSm90ILi2EN4cute5tupleIJNS5_1CILi1EEES8_S8_EEENS6_IJNS7_ILi192EEESA_NS7_ILi64EEEEEELi64ENS_10bfloat16_tEfNS_4arch4Sm90ELb0ELb0ELb0ELb1ELb0ELb1ELb0ELb0ELb1ELb0ELb0ELb0EEENS1_21CollectiveEpilogueFwdINS6_IJSA_SB_SA_EEES9_SD_SF_Li384ELb1ELb0ELb0ELb0EEENS1_36VarlenDynamicPersistentTileSchedulerILi192ELi192ELi384ELi32ELb0ELb0ELb1ELb0ELb1ELb1EEEEEEEEEvNT_6ParamsE --------------------------
	.section	.nv.info._ZN7cutlass13device_kernelIN5flash11enable_sm90INS1_16FlashAttnFwdSm90INS1_25CollectiveMainloopFwdSm90ILi2EN4cute5tupleIJNS5_1CILi1EEES8_S8_EEENS6_IJNS7_ILi192EEESA_NS7_ILi64EEEEEELi64ENS_10bfloat16_tEfNS_4arch4Sm90ELb0ELb0ELb0ELb1ELb0ELb1ELb0ELb0ELb1ELb0ELb0ELb0EEENS1_21CollectiveEpilogueFwdINS6_IJSA_SB_SA_EEES9_SD_SF_Li384ELb1ELb0ELb0ELb0EEENS1_36VarlenDynamicPersistentTileSchedulerILi192ELi192ELi384ELi32ELb0ELb0ELb1ELb0ELb1ELb1EEEEEEEEEvNT_6ParamsE,"",@"SHT_CUDA_INFO"
	.sectionflags	@""
	.align	4


	//----- nvinfo : EIATTR_CUDA_API_VERSION
	.align		4
        /*0000*/ 	.byte	0x04, 0x37
        /*0002*/ 	.short	(.L_1535 - .L_1534)
.L_1534:
        /*0004*/ 	.word	0x00000082


	//----- nvinfo : EIATTR_KPARAM_INFO
	.align		4
.L_1535:
        /*0008*/ 	.byte	0x04, 0x17
        /*000a*/ 	.short	(.L_1537 - .L_1536)
.L_1536:
        /*000c*/ 	.word	0x00000000
        /*0010*/ 	.short	0x0000
        /*0012*/ 	.short	0x0070
        /*0014*/ 	.byte	0x00, 0xf0, 0x01, 0x28


	//----- nvinfo : EIATTR_SPARSE_MMA_MASK
	.align		4
.L_1537:
        /*0018*/ 	.byte	0x03, 0x50
        /*001a*/ 	.short	0x0000


	//----- nvinfo : EIATTR_MAXREG_COUNT
	.align		4
        /*001c*/ 	.byte	0x03, 0x1b
        /*001e*/ 	.short	0x0080


	//----- nvinfo : EIATTR_NUM_BARRIERS
	.align		4
        /*0020*/ 	.byte	0x02, 0x4c
        /*0022*/ 	.byte	0x10
	.zero		1


	//----- nvinfo : EIATTR_EXTERNS
	.align		4
        /*0024*/ 	.byte	0x04, 0x0f
        /*0026*/ 	.short	(.L_1539 - .L_1538)


	//   ....[0]....
	.align		4
.L_1538:
        /*0028*/ 	.word	index@(__assertfail)


	//----- nvinfo : EIATTR_ANNOTATIONS
	.align		4
.L_1539:
        /*002c*/ 	.byte	0x04, 0x55
        /*002e*/ 	.short	(.L_1541 - .L_1540)


	//   ....[0]....
.L_1540:
        /* <DEDUP_REMOVED lines=45> */


	//----- nvinfo : EIATTR_MERCURY_ISA_VERSION
	.align		4
.L_1541:
        /*02f0*/ 	.byte	0x03, 0x5f
        /*02f2*/ 	.short	0x0101


	//----- nvinfo : EIATTR_UNUSED_LOAD_BYTE_OFFSET
	.align		4
        /*02f4*/ 	.byte	0x04, 0x44
        /*02f6*/ 	.short	(.L_1543 - .L_1542)


	//   ....[0]....
.L_1542:
        /*02f8*/ 	.word	0x00000b00
        /*02fc*/ 	.word	0x0000fff0


	//   ....[1]....
        /*0300*/ 	.word	0x0000ecc0
        /*0304*/ 	.word	0x0000fff0


	//----- nvinfo : EIATTR_INT_WARP_WIDE_INSTR_OFFSETS
	.align		4
.L_1543:
        /*0308*/ 	.byte	0x04, 0x31
        /*030a*/ 	.short	(.L_1545 - .L_1544)


	//   ....[0]....
.L_1544:
        /*030c*/ 	.word	0x000001b0


	//   ....[1]....
        /*0310*/ 	.word	0x00000250


	//   ....[2]....
        /*0314*/ 	.word	0x000002c0


	//   ....[3]....
        /*0318*/ 	.word	0x00012080


	//   ....[4]....
        /*031c*/ 	.word	0x00012110


	//   ....[5]....
        /*0320*/ 	.word	0x00012550


	//   ....[6]....
        /*0324*/ 	.word	0x00012580


	//   ....[7]....
        /*0328*/ 	.word	0x00014020


	//   ....[8]....
        /*032c*/ 	.word	0x000140b0


	//----- nvinfo : EIATTR_COOP_GROUP_MASK_REGIDS
	.align		4
.L_1545:
        /*0330*/ 	.byte	0x04, 0x29
        /*0332*/ 	.short	(.L_1547 - .L_1546)


	//   ....[0]....
.L_1546:
        /*0334*/ 	.word	0xffffffff


	//   ....[1]....
        /*0338*/ 	.word	0xffffffff


	//   ....[2]....
        /*033c*/ 	.word	0xffffffff


	//   ....[3]....
        /*0340*/ 	.word	0xffffffff


	//   ....[4]....
        /*0344*/ 	.word	0xffffffff


	//   ....[5]....
        /*0348*/ 	.word	0xffffffff


	//   ....[6]....
        /*034c*/ 	.word	0xffffffff


	//   ....[7]....
        /*0350*/ 	.word	0xffffffff


	//   ....[8]....
        /*0354*/ 	.word	0xffffffff


	//   ....[9]....
        /*0358*/ 	.word	0xffffffff


	//   ....[10]....
        /*035c*/ 	.word	0xffffffff


	//   ....[11]....
        /*0360*/ 	.word	0xffffffff


	//   ....[12]....
        /*0364*/ 	.word	0xffffffff


	//   ....[13]....
        /*0368*/ 	.word	0xffffffff


	//   ....[14]....
        /*036c*/ 	.word	0xffffffff


	//   ....[15]....
        /*0370*/ 	.word	0xffffffff


	//   ....[16]....
        /*0374*/ 	.word	0xffffffff


	//   ....[17]....
        /*0378*/ 	.word	0xffffffff


	//   ....[18]....
        /*037c*/ 	.word	0xffffffff


	//   ....[19]....
        /*0380*/ 	.word	0xffffffff


	//   ....[20]....
        /*0384*/ 	.word	0xffffffff


	//   ....[21]....
        /*0388*/ 	.word	0xffffffff


	//   ....[22]....
        /*038c*/ 	.word	0xffffffff


	//   ....[23]....
        /*0390*/ 	.word	0xffffffff


	//   ....[24]....
        /*0394*/ 	.word	0xffffffff


	//   ....[25]....
        /*0398*/ 	.word	0xffffffff


	//   ....[26]....
        /*039c*/ 	.word	0xffffffff


	//   ....[27]....
        /*03a0*/ 	.word	0xffffffff


	//   ....[28]....
        /*03a4*/ 	.word	0xffffffff


	//   ....[29]....
        /*03a8*/ 	.word	0xffffffff


	//   ....[30]....
        /*03ac*/ 	.word	0xffffffff


	//   ....[31]....
        /*03b0*/ 	.word	0xffffffff


	//   ....[32]....
        /*03b4*/ 	.word	0xffffffff


	//   ....[33]....
        /*03b8*/ 	.word	0xffffffff


	//   ....[34]....
        /*03bc*/ 	.word	0xffffffff


	//   ....[35]....
        /*03c0*/ 	.word	0xffffffff


	//   ....[36]....
        /*03c4*/ 	.word	0xffffffff


	//   ....[37]....
        /*03c8*/ 	.word	0xffffffff


	//   ....[38]....
        /*03cc*/ 	.word	0xffffffff


	//   ....[39]....
        /*03d0*/ 	.word	0xffffffff


	//   ....[40]....
        /*03d4*/ 	.word	0xffffffff


	//   ....[41]....
        /*03d8*/ 	.word	0xffffffff


	//   ....[42]....
        /*03dc*/ 	.word	0xffffffff


	//   ....[43]....
        /*03e0*/ 	.word	0xffffffff


	//   ....[44]....
        /*03e4*/ 	.word	0xffffffff


	//   ....[45]....
        /*03e8*/ 	.word	0xffffffff


	//   ....[46]....
        /*03ec*/ 	.word	0xffffffff


	//   ....[47]....
        /*03f0*/ 	.word	0xffffffff


	//   ....[48]....
        /*03f4*/ 	.word	0xffffffff


	//   ....[49]....
        /*03f8*/ 	.word	0xffffffff


	//   ....[50]....
        /*03fc*/ 	.word	0xffffffff


	//   ....[51]....
        /*0400*/ 	.word	0xffffffff


	//   ....[52]....
        /*0404*/ 	.word	0xffffffff


	//   ....[53]....
        /*0408*/ 	.word	0xffffffff


	//   ....[54]....
        /*040c*/ 	.word	0xffffffff


	//   ....[55]....
        /*0410*/ 	.word	0xffffffff


	//   ....[56]....
        /*0414*/ 	.word	0x0500000f


	//   ....[57]....
        /*0418*/ 	.word	0x0500000f


	//   ....[58]....
        /*041c*/ 	.word	0x0500000f


	//   ....[59]....
        /*0420*/ 	.word	0x0500000f


	//   ....[60]....
        /*0424*/ 	.word	0x0500000f


	//   ....[61]....
        /*0428*/ 	.word	0x0500000f


	//   ....[62]....
        /*042c*/ 	.word	0x0500000f


	//   ....[63]....
        /*0430*/ 	.word	0x0500000f


	//   ....[64]....
        /*0434*/ 	.word	0x0500000f


	//   ....[65]....
        /*0438*/ 	.word	0x0500000f


	//   ....[66]....
        /*043c*/ 	.word	0x0500000f


	//   ....[67]....
        /*0440*/ 	.word	0x0500000f


	//   ....[68]....
        /*0444*/ 	.word	0x0500000f


	//   ....[69]....
        /*0448*/ 	.word	0x0500000f


	//   ....[70]....
        /*044c*/ 	.word	0x0500000f


	//   ....[71]....
        /*0450*/ 	.word	0x0500000f


	//   ....[72]....
        /*0454*/ 	.word	0x0500000f


	//   ....[73]....
        /*0458*/ 	.word	0x0500000f


	//   ....[74]....
        /*045c*/ 	.word	0x0500000f


	//   ....[75]....
        /*0460*/ 	.word	0x0500000f


	//   ....[76]....
        /*0464*/ 	.word	0x0500000f


	//   ....[77]....
        /*0468*/ 	.word	0x0500000f


	//   ....[78]....
        /*046c*/ 	.word	0x0500000f


	//   ....[79]....
        /*0470*/ 	.word	0x0500000f


	//   ....[80]....
        /*0474*/ 	.word	0x0500000f


	//   ....[81]....
        /*0478*/ 	.word	0x0500000f


	//   ....[82]....
        /*047c*/ 	.word	0x0500000f


	//   ....[83]....
        /*0480*/ 	.word	0x0500000f


	//   ....[84]....
        /*0484*/ 	.word	0x0500000f


	//----- nvinfo : EIATTR_COOP_GROUP_INSTR_OFFSETS
	.align		4
.L_1547:
        /*0488*/ 	.byte	0x04, 0x28
        /*048a*/ 	.short	(.L_1549 - .L_1548)


	//   ....[0]....
.L_1548:
        /*048c*/ 	.word	0x00000060


	//   ....[1]....
        /*0490*/ 	.word	0x000001c0


	//   ....[2]....
        /*0494*/ 	.word	0x00000270


	//   ....[3]....
        /*0498*/ 	.word	0x00000430


	//   ....[4]....
        /*049c*/ 	.word	0x00000590


	//   ....[5]....
        /*04a0*/ 	.word	0x000006b0


	//   ....[6]....
        /*04a4*/ 	.word	0x00000810


	//   ....[7]....
        /*04a8*/ 	.word	0x000059d0


	//   ....[8]....
        /*04ac*/ 	.word	0x00009120


	//   ....[9]....
        /*04b0*/ 	.word	0x00009140


	//   ....[10]....
        /*04b4*/ 	.word	0x00009700


	//   ....[11]....
        /*04b8*/ 	.word	0x00009750


	//   ....[12]....
        /*04bc*/ 	.word	0x0000aeb0


	//   ....[13]....
        /*04c0*/ 	.word	0x0000bb90


	//   ....[14]....
        /*04c4*/ 	.word	0x0000bbc0


	//   ....[15]....
        /*04c8*/ 	.word	0x0000bcd0


	//   ....[16]....
        /*04cc*/ 	.word	0x0000bd10


	//   ....[17]....
        /*04d0*/ 	.word	0x0000dde0


	//   ....[18]....
        /*04d4*/ 	.word	0x0000e010


	//   ....[19]....
        /*04d8*/ 	.word	0x0000e040


	//   ....[20]....
        /*04dc*/ 	.word	0x0000e820


	//   ....[21]....
        /*04e0*/ 	.word	0x0000e850


	//   ....[22]....
        /*04e4*/ 	.word	0x000106c0


	//   ....[23]....
        /*04e8*/ 	.word	0x00010850


	//   ....[24]....
        /*04ec*/ 	.word	0x00010880


	//   ....[25]....
        /*04f0*/ 	.word	0x000108b0


	//   ....[26]....
        /*04f4*/ 	.word	0x000108f0


	//   ....[27]....
        /*04f8*/ 	.word	0x00010940


	//   ....[28]....
        /*04fc*/ 	.word	0x000109a0


	//   ....[29]....
        /*0500*/ 	.word	0x00010b60


	//   ....[30]....
        /*0504*/ 	.word	0x00010bc0


	//   ....[31]....
        /*0508*/ 	.word	0x00010c00


	//   ....[32]....
        /*050c*/ 	.word	0x00010c40


	//   ....[33]....
        /*0510*/ 	.word	0x00010c70


	//   ....[34]....
        /*0514*/ 	.word	0x00010ca0


	//   ....[35]....
        /*0518*/ 	.word	0x00010d20


	//   ....[36]....
        /*051c*/ 	.word	0x00010d50


	//   ....[37]....
        /*0520*/ 	.word	0x00010dd0


	//   ....[38]....
        /*0524*/ 	.word	0x00014370


	//   ....[39]....
        /*0528*/ 	.word	0x00014380


	//   ....[40]....
        /*052c*/ 	.word	0x00014470


	//   ....[41]....
        /*0530*/ 	.word	0x000144d0


	//   ....[42]....
        /*0534*/ 	.word	0x00014510


	//   ....[43]....
        /*0538*/ 	.word	0x00014550


	//   ....[44]....
        /*053c*/ 	.word	0x00014580


	//   ....[45]....
        /*0540*/ 	.word	0x000145b0


	//   ....[46]....
        /*0544*/ 	.word	0x00014720


	//   ....[47]....
        /*0548*/ 	.word	0x00014780


	//   ....[48]....
        /*054c*/ 	.word	0x000147c0


	//   ....[49]....
        /*0550*/ 	.word	0x00014800


	//   ....[50]....
        /*0554*/ 	.word	0x00014830


	//   ....[51]....
        /*0558*/ 	.word	0x00014860


	//   ....[52]....
        /*055c*/ 	.word	0x00014920


	//   ....[53]....
        /*0560*/ 	.word	0x00014940


	//   ....[54]....
        /*0564*/ 	.word	0x000149b0


	//   ....[55]....
        /*0568*/ 	.word	0x00014de0


	//   ....[56]....
        /*056c*/ 	.word	0x00015240


	//   ....[57]....
        /*0570*/ 	.word	0x000152f0


	//   ....[58]....
        /*0574*/ 	.word	0x00015390


	//   ....[59]....
        /*0578*/ 	.word	0x00015430


	//   ....[60]....
        /*057c*/ 	.word	0x000154d0


	//   ....[61]....
        /*0580*/ 	.word	0x000155c0


	//   ....[62]....
        /*0584*/ 	.word	0x00015660


	//   ....[63]....
        /*0588*/ 	.word	0x00015700


	//   ....[64]....
        /*058c*/ 	.word	0x000157a0


	//   ....[65]....
        /*0590*/ 	.word	0x00015a00


	//   ....[66]....
        /*0594*/ 	.word	0x00015ce0


	//   ....[67]....
        /*0598*/ 	.word	0x000160d0


	//   ....[68]....
        /*059c*/ 	.word	0x00016160


	//   ....[69]....
        /*05a0*/ 	.word	0x00016200


	//   ....[70]....
        /*05a4*/ 	.word	0x000162b0


	//   ....[71]....
        /*05a8*/ 	.word	0x00016330


	//   ....[72]....
        /*05ac*/ 	.word	0x000163b0


	//   ....[73]....
        /*05b0*/ 	.word	0x00016430


	//   ....[74]....
        /*05b4*/ 	.word	0x000164b0


	//   ....[75]....
        /*05b8*/ 	.word	0x00016540


	//   ....[76]....
        /*05bc*/ 	.word	0x000165f0


	//   ....[77]....
        /*05c0*/ 	.word	0x00016670


	//   ....[78]....
        /*05c4*/ 	.word	0x000166f0


	//   ....[79]....
        /*05c8*/ 	.word	0x00016770


	//   ....[80]....
        /*05cc*/ 	.word	0x000167f0


	//   ....[81]....
        /*05d0*/ 	.word	0x00016860


	//   ....[82]....
        /*05d4*/ 	.word	0x00016900


	//   ....[83]....
        /*05d8*/ 	.word	0x00016990


	//   ....[84]....
        /*05dc*/ 	.word	0x00016ab0


	//----- nvinfo : EIATTR_REG_RECONFIG
	.align		4
.L_1549:
        /*05e0*/ 	.byte	0x01, 0x54
	.zero		2


	//----- nvinfo : EIATTR_SYSCALL_OFFSETS
	.align		4
        /*05e4*/ 	.byte	0x04, 0x46
        /*05e6*/ 	.short	(.L_1551 - .L_1550)


	//   ....[0]....
.L_1550:
        /*05e8*/ 	.word	0x000017a0


	//   ....[1]....
        /*05ec*/ 	.word	0x000018f0


	//   ....[2]....
        /*05f0*/ 	.word	0x00005b60


	//   ....[3]....
        /*05f4*/ 	.word	0x00006080


	//   ....[4]....
        /*05f8*/ 	.word	0x00012290


	//   ....[5]....
        /*05fc*/ 	.word	0x000123c0


	//   ....[6]....
        /*0600*/ 	.word	0x000124c0


	//----- nvinfo : EIATTR_MBARRIER_INSTR_OFFSETS
	.align		4
.L_1551:
        /*0604*/ 	.byte	0x04, 0x39
        /*0606*/ 	.short	(.L_1553 - .L_1552)


	//   ....[0]....
.L_1552:
        /*0608*/ 	.word	0x000002e0
        /*060c*/ 	.word	0x000000ff
        /*0610*/ 	.word	0x00030800
        /*0614*/ 	.short	0x0100
        /*0616*/ 	.byte	0x08
	.zero		1


	//   ....[1]....
        /*0618*/ 	.word	0x000002f0
        /*061c*/ 	.word	0x000000ff
        /*0620*/ 	.word	0x00030820
        /*0624*/ 	.short	0x0100
        /*0626*/ 	.byte	0x08
	.zero		1


	//   ....[2]....
        /*0628*/ 	.word	0x000003e0
        /*062c*/ 	.word	0x000000ff
        /*0630*/ 	.word	0x00030830
        /*0634*/ 	.short	0x0100
        /*0636*/ 	.byte	0x08
	.zero		1


	//   ....[3]....
        /*0638*/ 	.word	0x000003f0
        /*063c*/ 	.word	0x000000ff
        /*0640*/ 	.word	0x00030840
        /*0644*/ 	.short	0x0100
        /*0646*/ 	.byte	0x08
	.zero		1


	//   ....[4]....
        /*0648*/ 	.word	0x00000400
        /*064c*/ 	.word	0x000000ff
        /*0650*/ 	.word	0x00030838
        /*0654*/ 	.short	0x0100
        /*0656*/ 	.byte	0x08
	.zero		1


	//   ....[5]....
        /*0658*/ 	.word	0x00000410
        /*065c*/ 	.word	0x000000ff
        /*0660*/ 	.word	0x00030848
        /*0664*/ 	.short	0x0100
        /*0666*/ 	.byte	0x08
	.zero		1


	//   ....[6]....
        /*0668*/ 	.word	0x00000540
        /*066c*/ 	.word	0x000000ff
        /*0670*/ 	.word	0x00030850
        /*0674*/ 	.short	0x0100
        /*0676*/ 	.byte	0x08
	.zero		1


	//   ....[7]....
        /*0678*/ 	.word	0x00000550
        /*067c*/ 	.word	0x000000ff
        /*0680*/ 	.word	0x00030860
        /*0684*/ 	.short	0x0100
        /*0686*/ 	.byte	0x08
	.zero		1


	//   ....[8]....
        /*0688*/ 	.word	0x00000560
        /*068c*/ 	.word	0x000000ff
        /*0690*/ 	.word	0x00030858
        /*0694*/ 	.short	0x0100
        /*0696*/ 	.byte	0x08
	.zero		1


	//   ....[9]....
        /*0698*/ 	.word	0x00000570
        /*069c*/ 	.word	0x000000ff
        /*06a0*/ 	.word	0x00030868
        /*06a4*/ 	.short	0x0100
        /*06a6*/ 	.byte	0x08
	.zero		1


	//   ....[10]....
        /*06a8*/ 	.word	0x00000660
        /*06ac*/ 	.word	0x000000ff
        /*06b0*/ 	.word	0x00030870
        /*06b4*/ 	.short	0x0100
        /*06b6*/ 	.byte	0x06
	.zero		1


	//   ....[11]....
        /*06b8*/ 	.word	0x00000670
        /*06bc*/ 	.word	0x000000ff
        /*06c0*/ 	.word	0x00030880
        /*06c4*/ 	.short	0x0100
        /*06c6*/ 	.byte	0x06
	.zero		1


	//   ....[12]....
        /*06c8*/ 	.word	0x00000680
        /*06cc*/ 	.word	0x000000ff
        /*06d0*/ 	.word	0x00030878
        /*06d4*/ 	.short	0x0100
        /*06d6*/ 	.byte	0x06
	.zero		1


	//   ....[13]....
        /*06d8*/ 	.word	0x00000690
        /*06dc*/ 	.word	0x000000ff
        /*06e0*/ 	.word	0x00030888
        /*06e4*/ 	.short	0x0100
        /*06e6*/ 	.byte	0x06
	.zero		1


	//   ....[14]....
        /*06e8*/ 	.word	0x000007c0
        /*06ec*/ 	.word	0x000000ff
        /*06f0*/ 	.word	0x00030890
        /*06f4*/ 	.short	0x0100
        /*06f6*/ 	.byte	0x08
	.zero		1


	//   ....[15]....
        /*06f8*/ 	.word	0x000007d0
        /*06fc*/ 	.word	0x000000ff
        /*0700*/ 	.word	0x000308a0
        /*0704*/ 	.short	0x0100
        /*0706*/ 	.byte	0x08
	.zero		1


	//   ....[16]....
        /*0708*/ 	.word	0x000007e0
        /*070c*/ 	.word	0x000000ff
        /*0710*/ 	.word	0x00030898
        /*0714*/ 	.short	0x0100
        /*0716*/ 	.byte	0x08
	.zero		1


	//   ....[17]....
        /*0718*/ 	.word	0x000007f0
        /*071c*/ 	.word	0x000000ff
        /*0720*/ 	.word	0x000308a8
        /*0724*/ 	.short	0x0100
        /*0726*/ 	.byte	0x08
	.zero		1


	//   ....[18]....
        /*0728*/ 	.word	0x00000920
        /*072c*/ 	.word	0x000000ff
        /*0730*/ 	.word	0x000308b0
        /*0734*/ 	.short	0x0100
        /*0736*/ 	.byte	0x08
	.zero		1


	//   ....[19]....
        /*0738*/ 	.word	0x00000930
        /*073c*/ 	.word	0x000000ff
        /*0740*/ 	.word	0x000308c0
        /*0744*/ 	.short	0x0100
        /*0746*/ 	.byte	0x08
	.zero		1


	//   ....[20]....
        /*0748*/ 	.word	0x00000940
        /*074c*/ 	.word	0x000000ff
        /*0750*/ 	.word	0x000308b8
        /*0754*/ 	.short	0x0100
        /*0756*/ 	.byte	0x08
	.zero		1


	//   ....[21]....
        /*0758*/ 	.word	0x00000950
        /*075c*/ 	.word	0x000000ff
        /*0760*/ 	.word	0x000308c8
        /*0764*/ 	.short	0x0100
        /*0766*/ 	.byte	0x08
	.zero		1


	//   ....[22]....
        /*0768*/ 	.word	0x00002bd0
        /*076c*/ 	.word	0x00000053
        /*0770*/ 	.word	0x00030890
        /*0774*/ 	.short	0x010a
        /*0776*/ 	.byte	0x3f
	.zero		1


	//   ....[23]....
        /*0778*/ 	.word	0x00003f50
        /*077c*/ 	.word	0x00000053
        /*0780*/ 	.word	0x00030890
        /*0784*/ 	.short	0x010a
        /*0786*/ 	.byte	0x3f
	.zero		1


	//   ....[24]....
        /*0788*/ 	.word	0x000050e0
        /*078c*/ 	.word	0x00000053
        /*0790*/ 	.word	0x00030890
        /*0794*/ 	.short	0x010a
        /*0796*/ 	.byte	0x3f
	.zero		1


	//   ....[25]....
        /*0798*/ 	.word	0x00005300
        /*079c*/ 	.word	0x00000024
        /*07a0*/ 	.word	0x00000000
        /*07a4*/ 	.short	0x0101
        /*07a6*/ 	.byte	0x3f
	.zero		1


	//   ....[26]....
        /*07a8*/ 	.word	0x00005340
        /*07ac*/ 	.word	0x00000053
        /*07b0*/ 	.word	0x000308b0
        /*07b4*/ 	.short	0x010a
        /*07b6*/ 	.byte	0x3f
	.zero		1


	//   ....[27]....
        /*07b8*/ 	.word	0x00005700
        /*07bc*/ 	.word	0x00000053
        /*07c0*/ 	.word	0x00000000
        /*07c4*/ 	.short	0x0101
        /*07c6*/ 	.byte	0x3f
	.zero		1


	//   ....[28]....
        /*07c8*/ 	.word	0x00005c00
        /*07cc*/ 	.word	0x00000002
        /*07d0*/ 	.word	0x00030800
        /*07d4*/ 	.short	0x010a
        /*07d6*/ 	.byte	0x3f
	.zero		1


	//   ....[29]....
        /*07d8*/ 	.word	0x00005c50
        /*07dc*/ 	.word	0x00000002
        /*07e0*/ 	.word	0x00030800
        /*07e4*/ 	.short	0x010a
        /*07e6*/ 	.byte	0x3f
	.zero		1


	//   ....[30]....
        /*07e8*/ 	.word	0x000063c0
        /*07ec*/ 	.word	0x00000002
        /*07f0*/ 	.word	0x00030800
        /*07f4*/ 	.short	0x010a
        /*07f6*/ 	.byte	0x3f
	.zero		1


	//   ....[31]....
        /*07f8*/ 	.word	0x00007260
        /*07fc*/ 	.word	0x00000002
        /*0800*/ 	.word	0x00030800
        /*0804*/ 	.short	0x010a
        /*0806*/ 	.byte	0x3f
	.zero		1


	//   ....[32]....
        /*0808*/ 	.word	0x000080c0
        /*080c*/ 	.word	0x00000004
        /*0810*/ 	.word	0x00030830
        /*0814*/ 	.short	0x010a
        /*0816*/ 	.byte	0x3f
	.zero		1


	//   ....[33]....
        /*0818*/ 	.word	0x000081a0
        /*081c*/ 	.word	0x00000004
        /*0820*/ 	.word	0x00030830
        /*0824*/ 	.short	0x010a
        /*0826*/ 	.byte	0x3f
	.zero		1


	//   ....[34]....
        /*0828*/ 	.word	0x00009e20
        /*082c*/ 	.word	0x00000004
        /*0830*/ 	.word	0x00000000
        /*0834*/ 	.short	0x0101
        /*0836*/ 	.byte	0x3f
	.zero		1


	//   ....[35]....
        /*0838*/ 	.word	0x0000b100
        /*083c*/ 	.word	0x00000000
        /*0840*/ 	.word	0x00030830
        /*0844*/ 	.short	0x010a
        /*0846*/ 	.byte	0x3f
	.zero		1


	//   ....[36]....
        /*0848*/ 	.word	0x0000b150
        /*084c*/ 	.word	0x00000000
        /*0850*/ 	.word	0x00030830
        /*0854*/ 	.short	0x010a
        /*0856*/ 	.byte	0x3f
	.zero		1


	//   ....[37]....
        /*0858*/ 	.word	0x0000b4a0
        /*085c*/ 	.word	0x00000003
        /*0860*/ 	.word	0x00030850
        /*0864*/ 	.short	0x010a
        /*0866*/ 	.byte	0x3f
	.zero		1


	//   ....[38]....
        /*0868*/ 	.word	0x0000b4f0
        /*086c*/ 	.word	0x00000003
        /*0870*/ 	.word	0x00030850
        /*0874*/ 	.short	0x010a
        /*0876*/ 	.byte	0x3f
	.zero		1


	//   ....[39]....
        /*0878*/ 	.word	0x0000cc00
        /*087c*/ 	.word	0x0000000d
        /*0880*/ 	.word	0x00000000
        /*0884*/ 	.short	0x0101
        /*0886*/ 	.byte	0x3f
	.zero		1


	//   ....[40]....
        /*0888*/ 	.word	0x0000cc80
        /*088c*/ 	.word	0x0000000b
        /*0890*/ 	.word	0x00000000
        /*0894*/ 	.short	0x0101
        /*0896*/ 	.byte	0x3f
	.zero		1


	//   ....[41]....
        /*0898*/ 	.word	0x0000de60
        /*089c*/ 	.word	0x0000000c
        /*08a0*/ 	.word	0x00030850
        /*08a4*/ 	.short	0x010a
        /*08a6*/ 	.byte	0x3f
	.zero		1


	//   ....[42]....
        /*08a8*/ 	.word	0x0000df10
        /*08ac*/ 	.word	0x0000000c
        /*08b0*/ 	.word	0x00030850
        /*08b4*/ 	.short	0x010a
        /*08b6*/ 	.byte	0x3f
	.zero		1


	//   ....[43]....
        /*08b8*/ 	.word	0x0000e9a0
        /*08bc*/ 	.word	0x00000006
        /*08c0*/ 	.word	0x00000000
        /*08c4*/ 	.short	0x0101
        /*08c6*/ 	.byte	0x3f
	.zero		1


	//   ....[44]....
        /*08c8*/ 	.word	0x0000f960
        /*08cc*/ 	.word	0x00000000
        /*08d0*/ 	.word	0x00000000
        /*08d4*/ 	.short	0x0101
        /*08d6*/ 	.byte	0x3f
	.zero		1


	//   ....[45]....
        /*08d8*/ 	.word	0x000117e0
        /*08dc*/ 	.word	0x00000006
        /*08e0*/ 	.word	0x00030820
        /*08e4*/ 	.short	0x010a
        /*08e6*/ 	.byte	0x3f
	.zero		1


	//   ....[46]....
        /*08e8*/ 	.word	0x00011850
        /*08ec*/ 	.word	0x00000007
        /*08f0*/ 	.word	0x000308a0
        /*08f4*/ 	.short	0x010a
        /*08f6*/ 	.byte	0x3f
	.zero		1


	//   ....[47]....
        /*08f8*/ 	.word	0x00011a00
        /*08fc*/ 	.word	0x00000007
        /*0900*/ 	.word	0x000308c0
        /*0904*/ 	.short	0x010a
        /*0906*/ 	.byte	0x3f
	.zero		1


	//   ....[48]....
        /*0908*/ 	.word	0x00011c50
        /*090c*/ 	.word	0x00000007
        /*0910*/ 	.word	0x000308a0
        /*0914*/ 	.short	0x010a
        /*0916*/ 	.byte	0x3f
	.zero		1


	//   ....[49]....
        /*0918*/ 	.word	0x00011df0
        /*091c*/ 	.word	0x00000007
        /*0920*/ 	.word	0x000308c0
        /*0924*/ 	.short	0x010a
        /*0926*/ 	.byte	0x3f
	.zero		1


	//   ....[50]....
        /*0928*/ 	.word	0x00012990
        /*092c*/ 	.word	0x00000005
        /*0930*/ 	.word	0x00030840
        /*0934*/ 	.short	0x010a
        /*0936*/ 	.byte	0x3f
	.zero		1


	//   ....[51]....
        /*0938*/ 	.word	0x00012ce0
        /*093c*/ 	.word	0x0000001c
        /*0940*/ 	.word	0x00030820
        /*0944*/ 	.short	0x010a
        /*0946*/ 	.byte	0x3f
	.zero		1


	//   ....[52]....
        /*0948*/ 	.word	0x00012fe0
        /*094c*/ 	.word	0x00000003
        /*0950*/ 	.word	0x00030840
        /*0954*/ 	.short	0x010a
        /*0956*/ 	.byte	0x3f
	.zero		1


	//   ....[53]....
        /*0958*/ 	.word	0x000131c0
        /*095c*/ 	.word	0x00000002
        /*0960*/ 	.word	0x00000060
        /*0964*/ 	.short	0x010a
        /*0966*/ 	.byte	0x3f
	.zero		1


	//   ....[54]....
        /*0968*/ 	.word	0x00013640
        /*096c*/ 	.word	0x00000003
        /*0970*/ 	.word	0x00030840
        /*0974*/ 	.short	0x010a
        /*0976*/ 	.byte	0x3f
	.zero		1


	//   ....[55]....
        /*0978*/ 	.word	0x00013820
        /*097c*/ 	.word	0x00000003
        /*0980*/ 	.word	0x00000060
        /*0984*/ 	.short	0x010a
        /*0986*/ 	.byte	0x3f
	.zero		1


	//   ....[56]....
        /*0988*/ 	.word	0x00013be0
        /*098c*/ 	.word	0x00000002
        /*0990*/ 	.word	0x00030840
        /*0994*/ 	.short	0x010a
        /*0996*/ 	.byte	0x3f
	.zero		1


	//   ....[57]....
        /*0998*/ 	.word	0x00013dd0
        /*099c*/ 	.word	0x00000002
        /*09a0*/ 	.word	0x00000060
        /*09a4*/ 	.short	0x010a
        /*09a6*/ 	.byte	0x3f
	.zero		1


	//   ....[58]....
        /*09a8*/ 	.word	0x00014120
        /*09ac*/ 	.word	0x00000003
        /*09b0*/ 	.word	0x00030860
        /*09b4*/ 	.short	0x010a
        /*09b6*/ 	.byte	0x3f
	.zero		1


	//   ....[59]....
        /*09b8*/ 	.word	0x00014d60
        /*09bc*/ 	.word	0x00000009
        /*09c0*/ 	.word	0x00030820
        /*09c4*/ 	.short	0x010a
        /*09c6*/ 	.byte	0x3f
	.zero		1


	//   ....[60]....
        /*09c8*/ 	.word	0x00014ef0
        /*09cc*/ 	.word	0x00000007
        /*09d0*/ 	.word	0x00000000
        /*09d4*/ 	.short	0x010a
        /*09d6*/ 	.byte	0x3f
	.zero		1


	//   ....[61]....
        /*09d8*/ 	.word	0x00014f60
        /*09dc*/ 	.word	0x00000003
        /*09e0*/ 	.word	0x00000000
        /*09e4*/ 	.short	0x010a
        /*09e6*/ 	.byte	0x3f
	.zero		1


	//   ....[62]....
        /*09e8*/ 	.word	0x00014fc0
        /*09ec*/ 	.word	0x00000005
        /*09f0*/ 	.word	0x00000000
        /*09f4*/ 	.short	0x010a
        /*09f6*/ 	.byte	0x3f
	.zero		1


	//   ....[63]....
        /*09f8*/ 	.word	0x00014ff0
        /*09fc*/ 	.word	0x00000003
        /*0a00*/ 	.word	0x00000000
        /*0a04*/ 	.short	0x010a
        /*0a06*/ 	.byte	0x3f
	.zero		1


	//   ....[64]....
        /*0a08*/ 	.word	0x00015050
        /*0a0c*/ 	.word	0x00000053
        /*0a10*/ 	.word	0x00030890
        /*0a14*/ 	.short	0x010a
        /*0a16*/ 	.byte	0x3f
	.zero		1


	//   ....[65]....
        /*0a18*/ 	.word	0x000150a0
        /*0a1c*/ 	.word	0x00000053
        /*0a20*/ 	.word	0x00030890
        /*0a24*/ 	.short	0x010a
        /*0a26*/ 	.byte	0x3f
	.zero		1


	//   ....[66]....
        /*0a28*/ 	.word	0x000150f0
        /*0a2c*/ 	.word	0x00000053
        /*0a30*/ 	.word	0x00030890
        /*0a34*/ 	.short	0x010a
        /*0a36*/ 	.byte	0x3f
	.zero		1


	//   ....[67]....
        /*0a38*/ 	.word	0x00015140
        /*0a3c*/ 	.word	0x00000053
        /*0a40*/ 	.word	0x000308b0
        /*0a44*/ 	.short	0x010a
        /*0a46*/ 	.byte	0x3f
	.zero		1


	//   ....[68]....
        /*0a48*/ 	.word	0x00015510
        /*0a4c*/ 	.word	0x00000002
        /*0a50*/ 	.word	0x00030800
        /*0a54*/ 	.short	0x010a
        /*0a56*/ 	.byte	0x3f
	.zero		1


	//   ....[69]....
        /*0a58*/ 	.word	0x000157e0
        /*0a5c*/ 	.word	0x00000002
        /*0a60*/ 	.word	0x00030800
        /*0a64*/ 	.short	0x010a
        /*0a66*/ 	.byte	0x3f
	.zero		1


	//   ....[70]....
        /*0a68*/ 	.word	0x00015830
        /*0a6c*/ 	.word	0x00000004
        /*0a70*/ 	.word	0x00030830
        /*0a74*/ 	.short	0x010a
        /*0a76*/ 	.byte	0x3f
	.zero		1


	//   ....[71]....
        /*0a78*/ 	.word	0x00015880
        /*0a7c*/ 	.word	0x00000000
        /*0a80*/ 	.word	0x00030830
        /*0a84*/ 	.short	0x010a
        /*0a86*/ 	.byte	0x3f
	.zero		1


	//   ....[72]....
        /*0a88*/ 	.word	0x000158d0
        /*0a8c*/ 	.word	0x00000003
        /*0a90*/ 	.word	0x00030850
        /*0a94*/ 	.short	0x010a
        /*0a96*/ 	.byte	0x3f
	.zero		1


	//   ....[73]....
        /*0a98*/ 	.word	0x00015920
        /*0a9c*/ 	.word	0x0000000c
        /*0aa0*/ 	.word	0x00030850
        /*0aa4*/ 	.short	0x010a
        /*0aa6*/ 	.byte	0x3f
	.zero		1


	//   ....[74]....
        /*0aa8*/ 	.word	0x00015ac0
        /*0aac*/ 	.word	0x00000006
        /*0ab0*/ 	.word	0x00030820
        /*0ab4*/ 	.short	0x010a
        /*0ab6*/ 	.byte	0x3f
	.zero		1


	//   ....[75]....
        /*0ab8*/ 	.word	0x00015b10
        /*0abc*/ 	.word	0x00000007
        /*0ac0*/ 	.word	0x000308a0
        /*0ac4*/ 	.short	0x010a
        /*0ac6*/ 	.byte	0x3f
	.zero		1


	//   ....[76]....
        /*0ac8*/ 	.word	0x00015b60
        /*0acc*/ 	.word	0x00000007
        /*0ad0*/ 	.word	0x000308c0
        /*0ad4*/ 	.short	0x010a
        /*0ad6*/ 	.byte	0x3f
	.zero		1


	//   ....[77]....
        /*0ad8*/ 	.word	0x00015bb0
        /*0adc*/ 	.word	0x00000007
        /*0ae0*/ 	.word	0x000308a0
        /*0ae4*/ 	.short	0x010a
        /*0ae6*/ 	.byte	0x3f
	.zero		1


	//   ....[78]....
        /*0ae8*/ 	.word	0x00015c00
        /*0aec*/ 	.word	0x00000007
        /*0af0*/ 	.word	0x000308c0
        /*0af4*/ 	.short	0x010a
        /*0af6*/ 	.byte	0x3f
	.zero		1


	//   ....[79]....
        /*0af8*/ 	.word	0x00015da0
        /*0afc*/ 	.word	0x00000005
        /*0b00*/ 	.word	0x00030840
        /*0b04*/ 	.short	0x010a
        /*0b06*/ 	.byte	0x3f
	.zero		1


	//   ....[80]....
        /*0b08*/ 	.word	0x00015df0
        /*0b0c*/ 	.word	0x0000001c
        /*0b10*/ 	.word	0x00030820
        /*0b14*/ 	.short	0x010a
        /*0b16*/ 	.byte	0x3f
	.zero		1


	//   ....[81]....
        /*0b18*/ 	.word	0x00015e40
        /*0b1c*/ 	.word	0x00000003
        /*0b20*/ 	.word	0x00030840
        /*0b24*/ 	.short	0x010a
        /*0b26*/ 	.byte	0x3f
	.zero		1


	//   ....[82]....
        /*0b28*/ 	.word	0x00015e90
        /*0b2c*/ 	.word	0x00000002
        /*0b30*/ 	.word	0x00000060
        /*0b34*/ 	.short	0x010a
        /*0b36*/ 	.byte	0x3f
	.zero		1


	//   ....[83]....
        /*0b38*/ 	.word	0x00015ee0
        /*0b3c*/ 	.word	0x00000003
        /*0b40*/ 	.word	0x00030840
        /*0b44*/ 	.short	0x010a
        /*0b46*/ 	.byte	0x3f
	.zero		1


	//   ....[84]....
        /*0b48*/ 	.word	0x00015f30
        /*0b4c*/ 	.word	0x00000003
        /*0b50*/ 	.word	0x00000060
        /*0b54*/ 	.short	0x010a
        /*0b56*/ 	.byte	0x3f
	.zero		1


	//   ....[85]....
        /*0b58*/ 	.word	0x00015f80
        /*0b5c*/ 	.word	0x00000002
        /*0b60*/ 	.word	0x00030840
        /*0b64*/ 	.short	0x010a
        /*0b66*/ 	.byte	0x3f
	.zero		1


	//   ....[86]....
        /*0b68*/ 	.word	0x00015fd0
        /*0b6c*/ 	.word	0x00000002
        /*0b70*/ 	.word	0x00000060
        /*0b74*/ 	.short	0x010a
        /*0b76*/ 	.byte	0x3f
	.zero		1


	//   ....[87]....
        /*0b78*/ 	.word	0x00016020
        /*0b7c*/ 	.word	0x00000003
        /*0b80*/ 	.word	0x00030860
        /*0b84*/ 	.short	0x010a
        /*0b86*/ 	.byte	0x3f
	.zero		1


	//   ....[88]....
        /*0b88*/ 	.word	0x000169d0
        /*0b8c*/ 	.word	0x00000009
        /*0b90*/ 	.word	0x00030820
        /*0b94*/ 	.short	0x010a
        /*0b96*/ 	.byte	0x3f
	.zero		1


	//   ....[89]....
        /*0b98*/ 	.word	0x00016b70
        /*0b9c*/ 	.word	0x00000007
        /*0ba0*/ 	.word	0x00000000
        /*0ba4*/ 	.short	0x010a
        /*0ba6*/ 	.byte	0x3f
	.zero		1


	//   ....[90]....
        /*0ba8*/ 	.word	0x00016bc0
        /*0bac*/ 	.word	0x00000003
        /*0bb0*/ 	.word	0x00000000
        /*0bb4*/ 	.short	0x010a
        /*0bb6*/ 	.byte	0x3f
	.zero		1


	//   ....[91]....
        /*0bb8*/ 	.word	0x00016c10
        /*0bbc*/ 	.word	0x00000005
        /*0bc0*/ 	.word	0x00000000
        /*0bc4*/ 	.short	0x010a
        /*0bc6*/ 	.byte	0x3f
	.zero		1


	//----- nvinfo : EIATTR_NUM_MBARRIERS
	.align		4
.L_1553:
        /*0bc8*/ 	.byte	0x03, 0x38
        /*0bca*/ 	.short	0x0016


	//----- nvinfo : EIATTR_EXIT_INSTR_OFFSETS
	.align		4
        /*0bcc*/ 	.byte	0x04, 0x1c
        /*0bce*/ 	.short	(.L_1555 - .L_1554)


	//   ....[0]....
.L_1554:
        /*0bd0*/ 	.word	0x00015040


	//----- nvinfo : EIATTR_MAX_THREADS
	.align		4
.L_1555:
        /*0bd4*/ 	.byte	0x04, 0x05
        /*0bd6*/ 	.short	(.L_1557 - .L_1556)
.L_1556:
        /*0bd8*/ 	.word	0x00000200
        /*0bdc*/ 	.word	0x00000001
        /*0be0*/ 	.word	0x00000001


	//----- nvinfo : EIATTR_CRS_STACK_SIZE
	.align		4
.L_1557:
        /*0be4*/ 	.byte	0x04, 0x1e
        /*0be6*/ 	.short	(.L_1559 - .L_1558)
.L_1558:
        /*0be8*/ 	.word	0x00000000


	//----- nvinfo : EIATTR_CBANK_PARAM_SIZE
	.align		4
.L_1559:
        /*0bec*/ 	.byte	0x03, 0x19
        /*0bee*/ 	.short	0x0a70


	//----- nvinfo : EIATTR_PARAM_CBANK
	.align		4
        /*0bf0*/ 	.byte	0x04, 0x0a
        /*0bf2*/ 	.short	(.L_1561 - .L_1560)
	.align		4
.L_1560:
        /*0bf4*/ 	.word	index@(.nv.constant0._ZN7cutlass13device_kernelIN5flash11enable_sm90INS1_16FlashAttnFwdSm90INS1_25CollectiveMainloopFwdSm90ILi2EN4cute5tupleIJNS5_1CILi1EEES8_S8_EEENS6_IJNS7_ILi192EEESA_NS7_ILi64EEEEEELi64ENS_10bfloat16_tEfNS_4arch4Sm90ELb0ELb0ELb0ELb1ELb0ELb1ELb0ELb0ELb1ELb0ELb0ELb0EEENS1_21CollectiveEpilogueFwdINS6_IJSA_SB_SA_EEES9_SD_SF_Li384ELb1ELb0ELb0ELb0EEENS1_36VarlenDynamicPersistentTileSchedulerILi192ELi192ELi384ELi32ELb0ELb0ELb1ELb0ELb1ELb1EEEEEEEEEvNT_6ParamsE)
        /*0bf8*/ 	.short	0x0210
        /*0bfa*/ 	.short	0x0a70


	//----- nvinfo : EIATTR_SW_WAR
	.align		4
.L_1561:
        /*0bfc*/ 	.byte	0x04, 0x36
        /*0bfe*/ 	.short	(.L_1563 - .L_1562)
.L_1562:
        /*0c00*/ 	.word	0x00000008
.L_1563:


//--------------------- .nv.info._ZN7cutlass13device_kernelIN5flash11enable_sm90INS1_16FlashAttnFwdSm90INS1_25CollectiveMainloopFwdSm90ILi2EN4cute5tupleIJNS5_1CILi1EEES8_S8_EEENS6_IJNS7_ILi192EEENS7_ILi128EEENS7_ILi64EEEEEELi64ENS_10bfloat16_tEfNS_4arch4Sm90ELb0ELb1ELb0ELb0ELb0ELb0ELb0ELb1ELb1ELb0ELb0ELb0EEENS1_21CollectiveEpilogueFwdINS6_IJSA_SC_SB_EEES9_SE_SG_Li384ELb0ELb0ELb0ELb0EEENS1_30DynamicPersistentTileSchedulerILi384ELi32ELb0ELb0ELb1EEEEEEEEEvNT_6ParamsE --------------------------
	.section	.nv.info._ZN7cutlass13device_kernelIN5flash11enable_sm90INS1_16FlashAttnFwdSm90INS1_25CollectiveMainloopFwdSm90ILi2EN4cute5tupleIJNS5_1CILi1EEES8_S8_EEENS6_IJNS7_ILi192EEENS7_ILi128EEENS7_ILi64EEEEEELi64ENS_10bfloat16_tEfNS_4arch4Sm90ELb0ELb1ELb0ELb0ELb0ELb0ELb0ELb1ELb1ELb0ELb0ELb0EEENS1_21CollectiveEpilogueFwdINS6_IJSA_SC_SB_EEES9_SE_SG_Li384ELb0ELb0ELb0ELb0EEENS1_30DynamicPersistentTileSchedulerILi384ELi32ELb0ELb0ELb1EEEEEEEEEvNT_6ParamsE,"",@"SHT_CUDA_INFO"
	.sectionflags	@""
	.align	4


	//----- nvinfo : EIATTR_CUDA_API_VERSION
	.align		4
        /*0000*/ 	.byte	0x04, 0x37
        /*0002*/ 	.short	(.L_1565 - .L_1564)
.L_1564:
        /*0004*/ 	.word	0x00000082


	//----- nvinfo : EIATTR_KPARAM_INFO
	.align		4
.L_1565:
        /*0008*/ 	.byte	0x04, 0x17
        /*000a*/ 	.short	(.L_1567 - .L_1566)
.L_1566:
        /*000c*/ 	.word	0x00000000
        /*0010*/ 	.short	0x0000
        /*0012*/ 	.short	0x0070
        /*0014*/ 	.byte	0x00, 0xf0, 0x01, 0x2e


	//----- nvinfo : EIATTR_SPARSE_MMA_MASK
	.align		4
.L_1567:
        /*0018*/ 	.byte	0x03, 0x50
        /*001a*/ 	.short	0x0000


	//----- nvinfo : EIATTR_MAXREG_COUNT
	.align		4
        /*001c*/ 	.byte	0x03, 0x1b
        /*001e*/ 	.short	0x0080


	//----- nvinfo : EIATTR_NUM_BARRIERS
	.align		4
        /*0020*/ 	.byte	0x02, 0x4c
        /*0022*/ 	.byte	0x10
	.zero		1


	//----- nvinfo : EIATTR_EXTERNS
	.align		4
        /*0024*/ 	.byte	0x04, 0x0f
        /*0026*/ 	.short	(.L_1569 - .L_1568)


	//   ....[0]....
	.align		4
.L_1568:
        /*0028*/ 	.word	index@(__assertfail)


	//----- nvinfo : EIATTR_MERCURY_ISA_VERSION
	.align		4
.L_1569:
        /*002c*/ 	.byte	0x03, 0x5f
        /*002e*/ 	.short	0x0101


	//----- nvinfo : EIATTR_INT_WARP_WIDE_INSTR_OFFSETS
	.align		4
        /*0030*/ 	.byte	0x04, 0x31
        /*0032*/ 	.short	(.L_1571 - .L_1570)


	//   ....[0]....
.L_1570:
        /*0034*/ 	.word	0x00000180


	//   ....[1]....
        /*0038*/ 	.word	0x000001b0


	//   ....[2]....
        /*003c*/ 	.word	0x000001c0


	//   ....[3]....
        /*0040*/ 	.word	0x0000e1a0


	//   ....[4]....
        /*0044*/ 	.word	0x0000e230


	//   ....[5]....
        /*0048*/ 	.word	0x0000e6e0


	//   ....[6]....
        /*004c*/ 	.word	0x0000fe30


	//   ....[7]....
        /*0050*/ 	.word	0x0000fec0


	//----- nvinfo : EIATTR_COOP_GROUP_MASK_REGIDS
	.align		4
.L_1571:
        /*0054*/ 	.byte	0x04, 0x29
        /*0056*/ 	.short	(.L_1573 - .L_1572)


	//   ....[0]....
.L_1572:
        /*0058*/ 	.word	0xffffffff


	//   ....[1]....
        /*005c*/ 	.word	0xffffffff


	//   ....[2]....
        /*0060*/ 	.word	0xffffffff


	//   ....[3]....
        /*0064*/ 	.word	0xffffffff


	//   ....[4]....
        /*0068*/ 	.word	0xffffffff


	//   ....[5]....
        /*006c*/ 	.word	0xffffffff


	//   ....[6]....
        /*0070*/ 	.word	0xffffffff


	//   ....[7]....
        /*0074*/ 	.word	0xffffffff


	//   ....[8]....
        /*0078*/ 	.word	0xffffffff


	//   ....[9]....
        /*007c*/ 	.word	0xffffffff


	//   ....[10]....
        /*0080*/ 	.word	0xffffffff


	//   ....[11]....
        /*0084*/ 	.word	0xffffffff


	//   ....[12]....
        /*0088*/ 	.word	0xffffffff


	//   ....[13]....
        /*008c*/ 	.word	0xffffffff


	//   ....[14]....
        /*0090*/ 	.word	0xffffffff


	//   ....[15]....
        /*0094*/ 	.word	0xffffffff


	//   ....[16]....
        /*0098*/ 	.word	0xffffffff


	//   ....[17]....
        /*009c*/ 	.word	0xffffffff


	//   ....[18]....
        /*00a0*/ 	.word	0xffffffff


	//   ....[19]....
        /*00a4*/ 	.word	0xffffffff


	//   ....[20]....
        /*00a8*/ 	.word	0xffffffff


	//   ....[21]....
        /*00ac*/ 	.word	0xffffffff


	//   ....[22]....
        /*00b0*/ 	.word	0xffffffff


	//   ....[23]....
        /*00b4*/ 	.word	0xffffffff


	//   ....[24]....
        /*00b8*/ 	.word	0xffffffff


	//   ....[25]....
        /*00bc*/ 	.word	0xffffffff


	//   ....[26]....
        /*00c0*/ 	.word	0xffffffff


	//   ....[27]....
        /*00c4*/ 	.word	0xffffffff


	//   ....[28]....
        /*00c8*/ 	.word	0xffffffff


	//   ....[29]....
        /*00cc*/ 	.word	0xffffffff


	//   ....[30]....
        /*00d0*/ 	.word	0xffffffff


	//   ....[31]....
        /*00d4*/ 	.word	0xffffffff


	//   ....[32]....
        /*00d8*/ 	.word	0x0500000f


	//   ....[33]....
        /*00dc*/ 	.word	0x0500000f


	//----- nvinfo : EIATTR_COOP_GROUP_INSTR_OFFSETS
	.align		4
.L_1573:
        /*00e0*/ 	.byte	0x04, 0x28
        /*00e2*/ 	.short	(.L_1575 - .L_1574)


	//   ....[0]....
.L_1574:
        /*00e4*/ 	.word	0x00000060


	//   ....[1]....
        /*00e8*/ 	.word	0x00000190


	//   ....[2]....
        /*00ec*/ 	.word	0x000001e0


	//   ....[3]....
        /*00f0*/ 	.word	0x000003d0


	//   ....[4]....
        /*00f4*/ 	.word	0x00000530


	//   ....[5]....
        /*00f8*/ 	.word	0x00000650


	//   ....[6]....
        /*00fc*/ 	.word	0x000007b0


	//   ....[7]....
        /*0100*/ 	.word	0x00001600


	//   ....[8]....
        /*0104*/ 	.word	0x00003080


	//   ....[9]....
        /*0108*/ 	.word	0x00003190


	//   ....[10]....
        /*010c*/ 	.word	0x00003ad0


	//   ....[11]....
        /*0110*/ 	.word	0x00003b30


	//   ....[12]....
        /*0114*/ 	.word	0x00005df0


	//   ....[13]....
        /*0118*/ 	.word	0x00005ef0


	//   ....[14]....
        /*011c*/ 	.word	0x00006700


	//   ....[15]....
        /*0120*/ 	.word	0x00006770


	//   ....[16]....
        /*0124*/ 	.word	0x00007ed0


	//   ....[17]....
        /*0128*/ 	.word	0x00007f00


	//   ....[18]....
        /*012c*/ 	.word	0x00008430


	//   ....[19]....
        /*0130*/ 	.word	0x000084a0


	//   ....[20]....
        /*0134*/ 	.word	0x0000aa10


	//   ....[21]....
        /*0138*/ 	.word	0x0000aac0


	//   ....[22]....
        /*013c*/ 	.word	0x0000b4d0


	//   ....[23]....
        /*0140*/ 	.word	0x0000b520


	//   ....[24]....
        /*0144*/ 	.word	0x0000c300


	//   ....[25]....
        /*0148*/ 	.word	0x0000c340


	//   ....[26]....
        /*014c*/ 	.word	0x0000c440


	//   ....[27]....
        /*0150*/ 	.word	0x0000c450


	//   ....[28]....
        /*0154*/ 	.word	0x0000cf90


	//   ....[29]....
        /*0158*/ 	.word	0x0000d910


	//   ....[30]....
        /*015c*/ 	.word	0x00010160


	//   ....[31]....
        /*0160*/ 	.word	0x000102e0


	//   ....[32]....
        /*0164*/ 	.word	0x000108e0


	//   ....[33]....
        /*0168*/ 	.word	0x00010cc0


	//----- nvinfo : EIATTR_REG_RECONFIG
	.align		4
.L_1575:
        /*016c*/ 	.byte	0x01, 0x54
	.zero		2


	//----- nvinfo : EIATTR_SYSCALL_OFFSETS
	.align		4
        /*0170*/ 	.byte	0x04, 0x46
        /*0172*/ 	.short	(.L_1577 - .L_1576)


	//   ....[0]....
.L_1576:
        /*0174*/ 	.word	0x000017b0


	//   ....[1]....
        /*0178*/ 	.word	0x0000e3c0


	//   ....[2]....
        /*017c*/ 	.word	0x0000e500


	//   ....[3]....
        /*0180*/ 	.word	0x0000e5f0


	//----- nvinfo : EIATTR_MBARRIER_INSTR_OFFSETS
	.align		4
.L_1577:
        /*0184*/ 	.byte	0x04, 0x39
        /*0186*/ 	.short	(.L_1579 - .L_1578)


	//   ....[0]....
.L_1578:
        /*0188*/ 	.word	0x00000280
        /*018c*/ 	.word	0x000000ff
        /*0190*/ 	.word	0x00016800
        /*0194*/ 	.short	0x0100
        /*0196*/ 	.byte	0x06
	.zero		1


	//   ....[1]....
        /*0198*/ 	.word	0x00000290
        /*019c*/ 	.word	0x000000ff
        /*01a0*/ 	.word	0x00016820
        /*01a4*/ 	.short	0x0100
        /*01a6*/ 	.byte	0x06
	.zero		1


	//   ....[2]....
        /*01a8*/ 	.word	0x00000380
        /*01ac*/ 	.word	0x000000ff
        /*01b0*/ 	.word	0x00016830
        /*01b4*/ 	.short	0x0100
        /*01b6*/ 	.byte	0x08
	.zero		1


	//   ....[3]....
        /*01b8*/ 	.word	0x00000390
        /*01bc*/ 	.word	0x000000ff
        /*01c0*/ 	.word	0x00016840
        /*01c4*/ 	.short	0x0100
        /*01c6*/ 	.byte	0x08
	.zero		1


	//   ....[4]....
        /*01c8*/ 	.word	0x000003a0
        /*01cc*/ 	.word	0x000000ff
        /*01d0*/ 	.word	0x00016838
        /*01d4*/ 	.short	0x0100
        /*01d6*/ 	.byte	0x08
	.zero		1


	//   ....[5]....
        /*01d8*/ 	.word	0x000003b0
        /*01dc*/ 	.word	0x000000ff
        /*01e0*/ 	.word	0x00016848
        /*01e4*/ 	.short	0x0100
        /*01e6*/ 	.byte	0x08
	.zero		1


	//   ....[6]....
        /*01e8*/ 	.word	0x000004e0
        /*01ec*/ 	.word	0x000000ff
        /*01f0*/ 	.word	0x00016850
        /*01f4*/ 	.short	0x0100
        /*01f6*/ 	.byte	0x08
	.zero		1


	//   ....[7]....
        /*01f8*/ 	.word	0x000004f0
        /*01fc*/ 	.word	0x000000ff
        /*0200*/ 	.word	0x00016860
        /*0204*/ 	.short	0x0100
        /*0206*/ 	.byte	0x08
	.zero		1


	//   ....[8]....
        /*0208*/ 	.word	0x00000500
        /*020c*/ 	.word	0x000000ff
        /*0210*/ 	.word	0x00016858
        /*0214*/ 	.short	0x0100
        /*0216*/ 	.byte	0x08
	.zero		1


	//   ....[9]....
        /*0218*/ 	.word	0x00000510
        /*021c*/ 	.word	0x000000ff
        /*0220*/ 	.word	0x00016868
        /*0224*/ 	.short	0x0100
        /*0226*/ 	.byte	0x08
	.zero		1


	//   ....[10]....
        /*0228*/ 	.word	0x00000600
        /*022c*/ 	.word	0x000000ff
        /*0230*/ 	.word	0x00016870
        /*0234*/ 	.short	0x0100
        /*0236*/ 	.byte	0x06
	.zero		1


	//   ....[11]....
        /*0238*/ 	.word	0x00000610
        /*023c*/ 	.word	0x000000ff
        /*0240*/ 	.word	0x00016880
        /*0244*/ 	.short	0x0100
        /*0246*/ 	.byte	0x06
	.zero		1


	//   ....[12]....
        /*0248*/ 	.word	0x00000620
        /*024c*/ 	.word	0x000000ff
        /*0250*/ 	.word	0x00016878
        /*0254*/ 	.short	0x0100
        /*0256*/ 	.byte	0x06
	.zero		1


	//   ....[13]....
        /*0258*/ 	.word	0x00000630
        /*025c*/ 	.word	0x000000ff
        /*0260*/ 	.word	0x00016888
        /*0264*/ 	.short	0x0100
        /*0266*/ 	.byte	0x06
	.zero		1


	//   ....[14]....
        /*0268*/ 	.word	0x00000760
        /*026c*/ 	.word	0x000000ff
        /*0270*/ 	.word	0x00016890
        /*0274*/ 	.short	0x0100
        /*0276*/ 	.byte	0x08
	.zero		1


	//   ....[15]....
        /*0278*/ 	.word	0x00000770
        /*027c*/ 	.word	0x000000ff
        /*0280*/ 	.word	0x000168a0
        /*0284*/ 	.short	0x0100
        /*0286*/ 	.byte	0x08
	.zero		1


	//   ....[16]....
        /*0288*/ 	.word	0x00000780
        /*028c*/ 	.word	0x000000ff
        /*0290*/ 	.word	0x00016898
        /*0294*/ 	.short	0x0100
        /*0296*/ 	.byte	0x08
	.zero		1


	//   ....[17]....
        /*0298*/ 	.word	0x00000790
        /*029c*/ 	.word	0x000000ff
        /*02a0*/ 	.word	0x000168a8
        /*02a4*/ 	.short	0x0100
        /*02a6*/ 	.byte	0x08
	.zero		1


	//   ....[18]....
        /*02a8*/ 	.word	0x000008c0
        /*02ac*/ 	.word	0x000000ff
        /*02b0*/ 	.word	0x000168b0
        /*02b4*/ 	.short	0x0100
        /*02b6*/ 	.byte	0x08
	.zero		1


	//   ....[19]....
        /*02b8*/ 	.word	0x000008d0
        /*02bc*/ 	.word	0x000000ff
        /*02c0*/ 	.word	0x000168c0
        /*02c4*/ 	.short	0x0100
        /*02c6*/ 	.byte	0x08
	.zero		1


	//   ....[20]....
        /*02c8*/ 	.word	0x000008e0
        /*02cc*/ 	.word	0x000000ff
        /*02d0*/ 	.word	0x000168b8
        /*02d4*/ 	.short	0x0100
        /*02d6*/ 	.byte	0x08
	.zero		1


	//   ....[21]....
        /*02d8*/ 	.word	0x000008f0
        /*02dc*/ 	.word	0x000000ff
        /*02e0*/ 	.word	0x000168c8
        /*02e4*/ 	.short	0x0100
        /*02e6*/ 	.byte	0x08
	.zero		1


	//   ....[22]....
        /*02e8*/ 	.word	0x00001830
        /*02ec*/ 	.word	0x000000ff
        /*02f0*/ 	.word	0x00016800
        /*02f4*/ 	.short	0x010a
        /*02f6*/ 	.byte	0x28
	.zero		1


	//   ....[23]....
        /*02f8*/ 	.word	0x000018b0
        /*02fc*/ 	.word	0x00000005
        /*0300*/ 	.word	0x00016830
        /*0304*/ 	.short	0x010a
        /*0306*/ 	.byte	0x3f
	.zero		1


	//   ....[24]....
        /*0308*/ 	.word	0x00001900
        /*030c*/ 	.word	0x00000005
        /*0310*/ 	.word	0x00016830
        /*0314*/ 	.short	0x010a
        /*0316*/ 	.byte	0x3f
	.zero		1


	//   ....[25]....
        /*0318*/ 	.word	0x00001c10
        /*031c*/ 	.word	0x00000000
        /*0320*/ 	.word	0x00000000
        /*0324*/ 	.short	0x0101
        /*0326*/ 	.byte	0x3f
	.zero		1


	//   ....[26]....
        /*0328*/ 	.word	0x00004a00
        /*032c*/ 	.word	0x000000ff
        /*0330*/ 	.word	0x00016830
        /*0334*/ 	.short	0x010a
        /*0336*/ 	.byte	0x06
	.zero		1


	//   ....[27]....
        /*0338*/ 	.word	0x00004a40
        /*033c*/ 	.word	0x000000ff
        /*0340*/ 	.word	0x00016830
        /*0344*/ 	.short	0x010a
        /*0346*/ 	.byte	0x06
	.zero		1


	//   ....[28]....
        /*0348*/ 	.word	0x00004c20
        /*034c*/ 	.word	0x000000ff
        /*0350*/ 	.word	0x00016850
        /*0354*/ 	.short	0x010a
        /*0356*/ 	.byte	0x06
	.zero		1


	//   ....[29]....
        /*0358*/ 	.word	0x00004c60
        /*035c*/ 	.word	0x000000ff
        /*0360*/ 	.word	0x00016850
        /*0364*/ 	.short	0x010a
        /*0366*/ 	.byte	0x06
	.zero		1


	//   ....[30]....
        /*0368*/ 	.word	0x00005070
        /*036c*/ 	.word	0x0000000d
        /*0370*/ 	.word	0x00000000
        /*0374*/ 	.short	0x0101
        /*0376*/ 	.byte	0x3f
	.zero		1


	//   ....[31]....
        /*0378*/ 	.word	0x00006c80
        /*037c*/ 	.word	0x0000001f
        /*0380*/ 	.word	0x00000000
        /*0384*/ 	.short	0x0101
        /*0386*/ 	.byte	0x3f
	.zero		1


	//   ....[32]....
        /*0388*/ 	.word	0x00007920
        /*038c*/ 	.word	0x000000ff
        /*0390*/ 	.word	0x00016830
        /*0394*/ 	.short	0x010a
        /*0396*/ 	.byte	0x06
	.zero		1


	//   ....[33]....
        /*0398*/ 	.word	0x00007960
        /*039c*/ 	.word	0x000000ff
        /*03a0*/ 	.word	0x00016830
        /*03a4*/ 	.short	0x010a
        /*03a6*/ 	.byte	0x06
	.zero		1


	//   ....[34]....
        /*03a8*/ 	.word	0x00007b40
        /*03ac*/ 	.word	0x000000ff
        /*03b0*/ 	.word	0x00016850
        /*03b4*/ 	.short	0x010a
        /*03b6*/ 	.byte	0x06
	.zero		1


	//   ....[35]....
        /*03b8*/ 	.word	0x00007b80
        /*03bc*/ 	.word	0x000000ff
        /*03c0*/ 	.word	0x00016850
        /*03c4*/ 	.short	0x010a
        /*03c6*/ 	.byte	0x06
	.zero		1


	//   ....[36]....
        /*03c8*/ 	.word	0x00008e50
        /*03cc*/ 	.word	0x0000001b
        /*03d0*/ 	.word	0x00000000
        /*03d4*/ 	.short	0x0101
        /*03d6*/ 	.byte	0x3f
	.zero		1


	//   ....[37]....
        /*03d8*/ 	.word	0x00009000
        /*03dc*/ 	.word	0x0000001f
        /*03e0*/ 	.word	0x00000000
        /*03e4*/ 	.short	0x0101
        /*03e6*/ 	.byte	0x3f
	.zero		1


	//   ....[38]....
        /*03e8*/ 	.word	0x00009640
        /*03ec*/ 	.word	0x000000ff
        /*03f0*/ 	.word	0x00016830
        /*03f4*/ 	.short	0x010a
        /*03f6*/ 	.byte	0x06
	.zero		1


	//   ....[39]....
        /*03f8*/ 	.word	0x00009680
        /*03fc*/ 	.word	0x000000ff
        /*0400*/ 	.word	0x00016830
        /*0404*/ 	.short	0x010a
        /*0406*/ 	.byte	0x06
	.zero		1


	//   ....[40]....
        /*0408*/ 	.word	0x00009860
        /*040c*/ 	.word	0x000000ff
        /*0410*/ 	.word	0x00016850
        /*0414*/ 	.short	0x010a
        /*0416*/ 	.byte	0x06
	.zero		1


	//   ....[41]....
        /*0418*/ 	.word	0x000098a0
        /*041c*/ 	.word	0x000000ff
        /*0420*/ 	.word	0x00016850
        /*0424*/ 	.short	0x010a
        /*0426*/ 	.byte	0x06
	.zero		1


	//   ....[42]....
        /*0428*/ 	.word	0x00009c50
        /*042c*/ 	.word	0x0000000e
        /*0430*/ 	.word	0x00000000
        /*0434*/ 	.short	0x0101
        /*0436*/ 	.byte	0x3f
	.zero		1


	//   ....[43]....
        /*0438*/ 	.word	0x0000bb30
        /*043c*/ 	.word	0x0000001f
        /*0440*/ 	.word	0x00000000
        /*0444*/ 	.short	0x0101
        /*0446*/ 	.byte	0x3f
	.zero		1


	//   ....[44]....
        /*0448*/ 	.word	0x0000c270
        /*044c*/ 	.word	0x000000ff
        /*0450*/ 	.word	0x00016850
        /*0454*/ 	.short	0x010a
        /*0456*/ 	.byte	0x05
	.zero		1


	//   ....[45]....
        /*0458*/ 	.word	0x0000c2b0
        /*045c*/ 	.word	0x000000ff
        /*0460*/ 	.word	0x00016850
        /*0464*/ 	.short	0x010a
        /*0466*/ 	.byte	0x05
	.zero		1


	//   ....[46]....
        /*0468*/ 	.word	0x0000c7e0
        /*046c*/ 	.word	0x00000007
        /*0470*/ 	.word	0x00000000
        /*0474*/ 	.short	0x0101
        /*0476*/ 	.byte	0x3f
	.zero		1


	//   ....[47]....
        /*0478*/ 	.word	0x0000d0e0
        /*047c*/ 	.word	0x000000ff
        /*0480*/ 	.word	0x00000000
        /*0484*/ 	.short	0x0101
        /*0486*/ 	.byte	0x05
	.zero		1


	//   ....[48]....
        /*0488*/ 	.word	0x0000e980
        /*048c*/ 	.word	0x0000000d
        /*0490*/ 	.word	0x00016840
        /*0494*/ 	.short	0x010a
        /*0496*/ 	.byte	0x3f
	.zero		1


	//   ....[49]....
        /*0498*/ 	.word	0x0000ec70
        /*049c*/ 	.word	0x000000ff
        /*04a0*/ 	.word	0x00016820
        /*04a4*/ 	.short	0x010a
        /*04a6*/ 	.byte	0x27
	.zero		1


	//   ....[50]....
        /*04a8*/ 	.word	0x0000ef40
        /*04ac*/ 	.word	0x00000003
        /*04b0*/ 	.word	0x00016840
        /*04b4*/ 	.short	0x010a
        /*04b6*/ 	.byte	0x3f
	.zero		1


	//   ....[51]....
        /*04b8*/ 	.word	0x0000f0e0
        /*04bc*/ 	.word	0x00000002
        /*04c0*/ 	.word	0x00000060
        /*04c4*/ 	.short	0x010a
        /*04c6*/ 	.byte	0x3f
	.zero		1


	//   ....[52]....
        /*04c8*/ 	.word	0x0000f530
        /*04cc*/ 	.word	0x00000004
        /*04d0*/ 	.word	0x00016840
        /*04d4*/ 	.short	0x010a
        /*04d6*/ 	.byte	0x3f
	.zero		1


	//   ....[53]....
        /*04d8*/ 	.word	0x0000f6d0
        /*04dc*/ 	.word	0x00000003
        /*04e0*/ 	.word	0x00000060
        /*04e4*/ 	.short	0x010a
        /*04e6*/ 	.byte	0x3f
	.zero		1


	//   ....[54]....
        /*04e8*/ 	.word	0x0000fa70
        /*04ec*/ 	.word	0x00000003
        /*04f0*/ 	.word	0x00016840
        /*04f4*/ 	.short	0x010a
        /*04f6*/ 	.byte	0x3f
	.zero		1


	//   ....[55]....
        /*04f8*/ 	.word	0x0000fc10
        /*04fc*/ 	.word	0x00000003
        /*0500*/ 	.word	0x00000060
        /*0504*/ 	.short	0x010a
        /*0506*/ 	.byte	0x3f
	.zero		1


	//   ....[56]....
        /*0508*/ 	.word	0x0000ff40
        /*050c*/ 	.word	0x00000003
        /*0510*/ 	.word	0x00016860
        /*0514*/ 	.short	0x010a
        /*0516*/ 	.byte	0x3f
	.zero		1


	//   ....[57]....
        /*0518*/ 	.word	0x000102c0
        /*051c*/ 	.word	0x00000009
        /*0520*/ 	.word	0x00016820
        /*0524*/ 	.short	0x010a
        /*0526*/ 	.byte	0x3f
	.zero		1


	//   ....[58]....
        /*0528*/ 	.word	0x000103e0
        /*052c*/ 	.word	0x00000005
        /*0530*/ 	.word	0x00000000
        /*0534*/ 	.short	0x010a
        /*0536*/ 	.byte	0x3f
	.zero		1


	//   ....[59]....
        /*0538*/ 	.word	0x00010450
        /*053c*/ 	.word	0x00000003
        /*0540*/ 	.word	0x00000000
        /*0544*/ 	.short	0x010a
        /*0546*/ 	.byte	0x3f
	.zero		1


	//   ....[60]....
        /*0548*/ 	.word	0x000104b0
        /*054c*/ 	.word	0x00000013
        /*0550*/ 	.word	0x00000000
        /*0554*/ 	.short	0x010a
        /*0556*/ 	.byte	0x3f
	.zero		1


	//   ....[61]....
        /*0558*/ 	.word	0x000104e0
        /*055c*/ 	.word	0x00000007
        /*0560*/ 	.word	0x00000000
        /*0564*/ 	.short	0x010a
        /*0566*/ 	.byte	0x3f
	.zero		1


	//   ....[62]....
        /*0568*/ 	.word	0x00010550
        /*056c*/ 	.word	0x00000003
        /*0570*/ 	.word	0x00016800
        /*0574*/ 	.short	0x010a
        /*0576*/ 	.byte	0x3f
	.zero		1


	//   ....[63]....
        /*0578*/ 	.word	0x000105a0
        /*057c*/ 	.word	0x00000005
        /*0580*/ 	.word	0x00016830
        /*0584*/ 	.short	0x010a
        /*0586*/ 	.byte	0x3f
	.zero		1


	//   ....[64]....
        /*0588*/ 	.word	0x00010600
        /*058c*/ 	.word	0x0000000c
        /*0590*/ 	.word	0x00016830
        /*0594*/ 	.short	0x010a
        /*0596*/ 	.byte	0x3f
	.zero		1


	//   ....[65]....
        /*0598*/ 	.word	0x00010660
        /*059c*/ 	.word	0x0000000c
        /*05a0*/ 	.word	0x00016850
        /*05a4*/ 	.short	0x010a
        /*05a6*/ 	.byte	0x3f
	.zero		1


	//   ....[66]....
        /*05a8*/ 	.word	0x000106c0
        /*05ac*/ 	.word	0x00000009
        /*05b0*/ 	.word	0x00016830
        /*05b4*/ 	.short	0x010a
        /*05b6*/ 	.byte	0x3f
	.zero		1


	//   ....[67]....
        /*05b8*/ 	.word	0x00010720
        /*05bc*/ 	.word	0x00000009
        /*05c0*/ 	.word	0x00016850
        /*05c4*/ 	.short	0x010a
        /*05c6*/ 	.byte	0x3f
	.zero		1


	//   ....[68]....
        /*05c8*/ 	.word	0x00010780
        /*05cc*/ 	.word	0x00000009
        /*05d0*/ 	.word	0x00016830
        /*05d4*/ 	.short	0x010a
        /*05d6*/ 	.byte	0x3f
	.zero		1


	//   ....[69]....
        /*05d8*/ 	.word	0x000107e0
        /*05dc*/ 	.word	0x00000009
        /*05e0*/ 	.word	0x00016850
        /*05e4*/ 	.short	0x010a
        /*05e6*/ 	.byte	0x3f
	.zero		1


	//   ....[70]....
        /*05e8*/ 	.word	0x00010840
        /*05ec*/ 	.word	0x00000003
        /*05f0*/ 	.word	0x00016850
        /*05f4*/ 	.short	0x010a
        /*05f6*/ 	.byte	0x3f
	.zero		1


	//   ....[71]....
        /*05f8*/ 	.word	0x00010990
        /*05fc*/ 	.word	0x0000000d
        /*0600*/ 	.word	0x00016840
        /*0604*/ 	.short	0x010a
        /*0606*/ 	.byte	0x3f
	.zero		1


	//   ....[72]....
        /*0608*/ 	.word	0x000109f0
        /*060c*/ 	.word	0x00000005
        /*0610*/ 	.word	0x00016820
        /*0614*/ 	.short	0x010a
        /*0616*/ 	.byte	0x3f
	.zero		1


	//   ....[73]....
        /*0618*/ 	.word	0x00010a40
        /*061c*/ 	.word	0x00000003
        /*0620*/ 	.word	0x00016840
        /*0624*/ 	.short	0x010a
        /*0626*/ 	.byte	0x3f
	.zero		1


	//   ....[74]....
        /*0628*/ 	.word	0x00010a90
        /*062c*/ 	.word	0x00000002
        /*0630*/ 	.word	0x00000060
        /*0634*/ 	.short	0x010a
        /*0636*/ 	.byte	0x3f
	.zero		1


	//   ....[75]....
        /*0638*/ 	.word	0x00010ae0
        /*063c*/ 	.word	0x00000004
        /*0640*/ 	.word	0x00016840
        /*0644*/ 	.short	0x010a
        /*0646*/ 	.byte	0x3f
	.zero		1


	//   ....[76]....
        /*0648*/ 	.word	0x00010b30
        /*064c*/ 	.word	0x00000003
        /*0650*/ 	.word	0x00000060
        /*0654*/ 	.short	0x010a
        /*0656*/ 	.byte	0x3f
	.zero		1


	//   ....[77]....
        /*0658*/ 	.word	0x00010b80
        /*065c*/ 	.word	0x00000003
        /*0660*/ 	.word	0x00016840
        /*0664*/ 	.short	0x010a
        /*0666*/ 	.byte	0x3f
	.zero		1


	//   ....[78]....
        /*0668*/ 	.word	0x00010bd0
        /*066c*/ 	.word	0x00000003
        /*0670*/ 	.word	0x00000060
        /*0674*/ 	.short	0x010a
        /*0676*/ 	.byte	0x3f
	.zero		1


	//   ....[79]....
        /*0678*/ 	.word	0x00010c20
        /*067c*/ 	.word	0x00000003
        /*0680*/ 	.word	0x00016860
        /*0684*/ 	.short	0x010a
        /*0686*/ 	.byte	0x3f
	.zero		1


	//   ....[80]....
        /*0688*/ 	.word	0x00010d00
        /*068c*/ 	.word	0x00000009
        /*0690*/ 	.word	0x00016820
        /*0694*/ 	.short	0x010a
        /*0696*/ 	.byte	0x3f
	.zero		1


	//   ....[81]....
        /*0698*/ 	.word	0x00010d50
        /*069c*/ 	.word	0x00000005
        /*06a0*/ 	.word	0x00000000
        /*06a4*/ 	.short	0x010a
        /*06a6*/ 	.byte	0x3f
	.zero		1


	//   ....[82]....
        /*06a8*/ 	.word	0x00010da0
        /*06ac*/ 	.word	0x00000003
        /*06b0*/ 	.word	0x00000000
        /*06b4*/ 	.short	0x010a
        /*06b6*/ 	.byte	0x3f
	.zero		1


	//   ....[83]....
        /*06b8*/ 	.word	0x00010df0
        /*06bc*/ 	.word	0x00000013
        /*06c0*/ 	.word	0x00000000
        /*06c4*/ 	.short	0x010a
        /*06c6*/ 	.byte	0x3f
	.zero		1


	//----- nvinfo : EIATTR_NUM_MBARRIERS
	.align		4
.L_1579:
        /*06c8*/ 	.byte	0x03, 0x38
        /*06ca*/ 	.short	0x0016


	//----- nvinfo : EIATTR_EXIT_INSTR_OFFSETS
	.align		4
        /*06cc*/ 	.byte	0x04, 0x1c
        /*06ce*/ 	.short	(.L_1581 - .L_1580)


	//   ....[0]....
.L_1580:
        /*06d0*/ 	.word	0x00000a50


	//   ....[1]....
        /*06d4*/ 	.word	0x0000d8d0


	//   ....[2]....
        /*06d8*/ 	.word	0x0000d930


	//   ....[3]....
        /*06dc*/ 	.word	0x00010300


	//   ....[4]....
        /*06e0*/ 	.word	0x00010530


	//----- nvinfo : EIATTR_MAX_THREADS
	.align		4
.L_1581:
        /*06e4*/ 	.byte	0x04, 0x05
        /*06e6*/ 	.short	(.L_1583 - .L_1582)
.L_1582:
        /*06e8*/ 	.word	0x00000200
        /*06ec*/ 	.word	0x00000001
        /*06f0*/ 	.word	0x00000001


	//----- nvinfo : EIATTR_CRS_STACK_SIZE
	.align		4
.L_1583:
        /*06f4*/ 	.byte	0x04, 0x1e
        /*06f6*/ 	.short	(.L_1585 - .L_1584)
.L_1584:
        /*06f8*/ 	.word	0x00000000


	//----- nvinfo : EIATTR_CBANK_PARAM_SIZE
	.align		4
.L_1585:
        /*06fc*/ 	.byte	0x03, 0x19
        /*06fe*/ 	.short	0x0bf0


	//----- nvinfo : EIATTR_PARAM_CBANK
	.align		4
        /*0700*/ 	.byte	0x04, 0x0a
        /*0702*/ 	.short	(.L_1587 - .L_1586)
	.align		4
.L_1586:
        /*0704*/ 	.word	index@(.nv.constant0._ZN7cutlass13device_kernelIN5flash11enable_sm90INS1_16FlashAttnFwdSm90INS1_25CollectiveMainloopFwdSm90ILi2EN4cute5tupleIJNS5_1CILi1EEES8_S8_EEENS6_IJNS7_ILi192EEENS7_ILi128EEENS7_ILi64EEEEEELi64ENS_10bfloat16_tEfNS_4arch4Sm90ELb0ELb1ELb0ELb0ELb0ELb0ELb0ELb1ELb1ELb0ELb0ELb0EEENS1_21CollectiveEpilogueFwdINS6_IJSA_SC_SB_EEES9_SE_SG_Li384ELb0ELb0ELb0ELb0EEENS1_30DynamicPersistentTileSchedulerILi384ELi32ELb0ELb0ELb1EEEEEEEEEvNT_6ParamsE)
        /*0708*/ 	.short	0x0210
        /*070a*/ 	.short	0x0bf0


	//----- nvinfo : EIATTR_SW_WAR
	.align		4
.L_1587:
        /*070c*/ 	.byte	0x04, 0x36
        /*070e*/ 	.short	(.L_1589 - .L_1588)
.L_1588:
        /*0710*/ 	.word	0x00000008
.L_1589:


//--------------------- .nv.info._ZN7cutlass13device_kernelIN5flash11enable_sm90INS1_16FlashAttnFwdSm90INS1_25CollectiveMainloopFwdSm90ILi2EN4cute5tupleIJNS5_1CILi1EEES8_S8_EEENS6_IJNS7_ILi192EEENS7_ILi128EEENS7_ILi64EEEEEELi64ENS_10bfloat16_tEfNS_4arch4Sm90ELb0ELb1ELb0ELb1ELb0ELb0ELb0ELb1ELb1ELb0ELb0ELb0EEENS1_21CollectiveEpilogueFwdINS6_IJSA_SC_SB_EEES9_SE_SG_Li384ELb1ELb0ELb0ELb0EEENS1_36VarlenDynamicPersistentTileSchedulerILi192ELi128ELi384ELi32ELb0ELb0ELb1ELb1ELb0ELb1EEEEEEEEEvNT_6ParamsE --------------------------
	.section	.nv.info._ZN7cutlass13device_kernelIN5flash11enable_sm90INS1_16FlashAttnFwdSm90INS1_25CollectiveMainloopFwdSm90ILi2EN4cute5tupleIJNS5_1CILi1EEES8_S8_EEENS6_IJNS7_ILi192EEENS7_ILi128EEENS7_ILi64EEEEEELi64ENS_10bfloat16_tEfNS_4arch4Sm90ELb0ELb1ELb0ELb1ELb0ELb0ELb0ELb1ELb1ELb0ELb0ELb0EEENS1_21CollectiveEpilogueFwdINS6_IJSA_SC_SB_EEES9_SE_SG_Li384ELb1ELb0ELb0ELb0EEENS1_36VarlenDynamicPersistentTileSchedulerILi192ELi128ELi384ELi32ELb0ELb0ELb1ELb1ELb0ELb1EEEEEEEEEvNT_6ParamsE,"",@"SHT_CUDA_INFO"
	.sectionflags	@""
	.align	4


	//----- nvinfo : EIATTR_CUDA_API_VERSION
	.align		4
        /*0000*/ 	.byte	0x04, 0x37
        /*0002*/ 	.short	(.L_1591 - .L_1590)
.L_1590:
        /*0004*/ 	.word	0x00000082


	//----- nvinfo : EIATTR_KPARAM_INFO
	.align		4
.L_1591:
        /*0008*/ 	.byte	0x04, 0x17
        /*000a*/ 	.short	(.L_1593 - .L_1592)
.L_1592:
        /*000c*/ 	.word	0x00000000
        /*0010*/ 	.short	0x0000
        /*0012*/ 	.short	0x0070
        /*0014*/ 	.byte	0x00, 0xf0, 0x01, 0x28


	//----- nvinfo : EIATTR_SPARSE_MMA_MASK
	.align		4
.L_1593:
        /*0018*/ 	.byte	0x03, 0x50
        /*001a*/ 	.short	0x0000


	//----- nvinfo : EIATTR_MAXREG_COUNT
	.align		4
        /*001c*/ 	.byte	0x03, 0x1b
        /*001e*/ 	.short	0x0080


	//----- nvinfo : EIATTR_NUM_BARRIERS
	.align		4
        /*0020*/ 	.byte	0x02, 0x4c
        /*0022*/ 	.byte	0x10
	.zero		1


	//----- nvinfo : EIATTR_EXTERNS
	.align		4
        /*0024*/ 	.byte	0x04, 0x0f
        /*0026*/ 	.short	(.L_1595 - .L_1594)


	//   ....[0]....
	.align		4
.L_1594:
        /*0028*/ 	.word	index@(__assertfail)


	//----- nvinfo : EIATTR_ANNOTATIONS
	.align		4
.L_1595:
        /*002c*/ 	.byte	0x04, 0x55
        /*002e*/ 	.short	(.L_1597 - .L_1596)


	//   ....[0]....
.L_1596:
        /*0030*/ 	.word	0x00000001
        /*0034*/ 	.byte	0x70, 0x0d, 0x00, 0x00, 0x01, 0x00, 0x00, 0x00, 0x90, 0x0d, 0x00, 0x00, 0x01, 0x00, 0x00, 0x00
        /*0044*/ 	.byte	0xa0, 0x1a, 0x00, 0x00, 0x01, 0x00, 0x00, 0x00, 0x90, 0xcc, 0x00, 0x00, 0x01, 0x00, 0x00, 0x00
        /*0054*/ 	.byte	0x40, 0xd1, 0x00, 0x00, 0x01, 0x00, 0x00, 0x00, 0x40, 0xf3, 0x00, 0x00, 0x01, 0x00, 0x00, 0x00
        /*0064*/ 	.byte	0xd0, 0xfd, 0x00, 0x00


	//----- nvinfo : EIATTR_MERCURY_ISA_VERSION
	.align		4
.L_1597:
        /*0068*/ 	.byte	0x03, 0x5f
        /*006a*/ 	.short	0x0101


	//----- nvinfo : EIATTR_UNUSED_LOAD_BYTE_OFFSET
	.align		4
        /*006c*/ 	.byte	0x04, 0x44
        /*006e*/ 	.short	(.L_1599 - .L_1598)


	//   ....[0]....
.L_1598:
        /*0070*/ 	.word	0x00000a70
        /*0074*/ 	.word	0x0000fff0


	//   ....[1]....
        /*0078*/ 	.word	0x0000cc40
        /*007c*/ 	.word	0x0000fff0


	//----- nvinfo : EIATTR_INT_WARP_WIDE_INSTR_OFFSETS
	.align		4
.L_1599:
        /*0080*/ 	.byte	0x04, 0x31
        /*0082*/ 	.short	(.L_1601 - .L_1600)


	//   ....[0]....
.L_1600:
        /*0084*/ 	.word	0x00000160


	//   ....[1]....
        /*0088*/ 	.word	0x000001a0


	//   ....[2]....
        /*008c*/ 	.word	0x00000210


	//   ....[3]....
        /*0090*/ 	.word	0x0000f980


	//   ....[4]....
        /*0094*/ 	.word	0x0000fa10


	//   ....[5]....
        /*0098*/ 	.word	0x0000fec0


	//   ....[6]....
        /*009c*/ 	.word	0x0000ff00


	//   ....[7]....
        /*00a0*/ 	.word	0x000118a0


	//   ....[8]....
        /*00a4*/ 	.word	0x00011930


	//----- nvinfo : EIATTR_COOP_GROUP_MASK_REGIDS
	.align		4
.L_1601:
        /*00a8*/ 	.byte	0x04, 0x29
        /*00aa*/ 	.short	(.L_1603 - .L_1602)


	//   ....[0]....
.L_1602:
        /*00ac*/ 	.word	0xffffffff


	//   ....[1]....
        /*00b0*/ 	.word	0xffffffff


	//   ....[2]....
        /*00b4*/ 	.word	0xffffffff


	//   ....[3]....
        /*00b8*/ 	.word	0xffffffff


	//   ....[4]....
        /*00bc*/ 	.word	0xffffffff


	//   ....[5]....
        /*00c0*/ 	.word	0xffffffff


	//   ....[6]....
        /*00c4*/ 	.word	0xffffffff


	//   ....[7]....
        /*00c8*/ 	.word	0xffffffff


	//   ....[8]....
        /*00cc*/ 	.word	0xffffffff


	//   ....[9]....
        /*00d0*/ 	.word	0xffffffff


	//   ....[10]....
        /*00d4*/ 	.word	0xffffffff


	//   ....[11]....
        /*00d8*/ 	.word	0xffffffff


	//   ....[12]....
        /*00dc*/ 	.word	0xffffffff


	//   ....[13]....
        /*00e0*/ 	.word	0xffffffff


	//   ....[14]....
        /*00e4*/ 	.word	0xffffffff


	//   ....[15]....
        /*00e8*/ 	.word	0xffffffff


	//   ....[16]....
        /*00ec*/ 	.word	0xffffffff


	//   ....[17]....
        /*00f0*/ 	.word	0xffffffff


	//   ....[18]....
        /*00f4*/ 	.word	0xffffffff


	//   ....[19]....
        /*00f8*/ 	.word	0xffffffff


	//   ....[20]....
        /*00fc*/ 	.word	0xffffffff


	//   ....[21]....
        /*0100*/ 	.word	0xffffffff


	//   ....[22]....
        /*0104*/ 	.word	0xffffffff


	//   ....[23]....
        /*0108*/ 	.word	0xffffffff


	//   ....[24]....
        /*010c*/ 	.word	0xffffffff


	//   ....[25]....
        /*0110*/ 	.word	0xffffffff


	//   ....[26]....
        /*0114*/ 	.word	0xffffffff


	//   ....[27]....
        /*0118*/ 	.word	0xffffffff


	//   ....[28]....
        /*011c*/ 	.word	0xffffffff


	//   ....[29]....
        /*0120*/ 	.word	0xffffffff


	//   ....[30]....
        /*0124*/ 	.word	0xffffffff


	//   ....[31]....
        /*0128*/ 	.word	0xffffffff


	//   ....[32]....
        /*012c*/ 	.word	0xffffffff


	//   ....[33]....
        /*0130*/ 	.word	0xffffffff


	//   ....[34]....
        /*0134*/ 	.word	0xffffffff


	//   ....[35]....
        /*0138*/ 	.word	0xffffffff


	//   ....[36]....
        /*013c*/ 	.word	0xffffffff


	//   ....[37]....
        /*0140*/ 	.word	0xffffffff


	//   ....[38]....
        /*0144*/ 	.word	0xffffffff


	//   ....[39]....
        /*0148*/ 	.word	0xffffffff


	//   ....[40]....
        /*014c*/ 	.word	0xffffffff


	//   ....[41]....
        /*0150*/ 	.word	0xffffffff


	//   ....[42]....
        /*0154*/ 	.word	0xffffffff


	//   ....[43]....
        /*0158*/ 	.word	0xffffffff


	//   ....[44]....
        /*015c*/ 	.word	0xffffffff


	//   ....[45]....
        /*0160*/ 	.word	0xffffffff


	//   ....[46]....
        /*0164*/ 	.word	0xffffffff


	//   ....[47]....
        /*0168*/ 	.word	0xffffffff


	//   ....[48]....
        /*016c*/ 	.word	0xffffffff


	//   ....[49]....
        /*0170*/ 	.word	0xffffffff


	//   ....[50]....
        /*0174*/ 	.word	0xffffffff


	//   ....[51]....
        /*0178*/ 	.word	0xffffffff


	//   ....[52]....
        /*017c*/ 	.word	0xffffffff


	//   ....[53]....
        /*0180*/ 	.word	0xffffffff


	//   ....[54]....
        /*0184*/ 	.word	0xffffffff


	//   ....[55]....
        /*0188*/ 	.word	0xffffffff


	//   ....[56]....
        /*018c*/ 	.word	0xffffffff


	//   ....[57]....
        /*0190*/ 	.word	0xffffffff


	//   ....[58]....
        /*0194*/ 	.word	0xffffffff


	//   ....[59]....
        /*0198*/ 	.word	0xffffffff


	//   ....[60]....
        /*019c*/ 	.word	0xffffffff


	//   ....[61]....
        /*01a0*/ 	.word	0xffffffff


	//   ....[62]....
        /*01a4*/ 	.word	0x0500000f


	//   ....[63]....
        /*01a8*/ 	.word	0x0500000f


	//   ....[64]....
        /*01ac*/ 	.word	0x0500000f


	//   ....[65]....
        /*01b0*/ 	.word	0x0500000f


	//   ....[66]....
        /*01b4*/ 	.word	0x0500000f


	//   ....[67]....
        /*01b8*/ 	.word	0x0500000f


	//   ....[68]....
        /*01bc*/ 	.word	0x0500000f


	//   ....[69]....
        /*01c0*/ 	.word	0x0500000f


	//   ....[70]....
        /*01c4*/ 	.word	0x0500000f


	//   ....[71]....
        /*01c8*/ 	.word	0x0500000f


	//   ....[72]....
        /*01cc*/ 	.word	0x0500000f


	//   ....[73]....
        /*01d0*/ 	.word	0x0500000f


	//   ....[74]....
        /*01d4*/ 	.word	0x0500000f


	//   ....[75]....
        /*01d8*/ 	.word	0x0500000f


	//   ....[76]....
        /*01dc*/ 	.word	0x0500000f


	//   ....[77]....
        /*01e0*/ 	.word	0x0500000f


	//   ....[78]....
        /*01e4*/ 	.word	0x0500000f


	//   ....[79]....
        /*01e8*/ 	.word	0x0500000f


	//   ....[80]....
        /*01ec*/ 	.word	0x0500000f


	//----- nvinfo : EIATTR_COOP_GROUP_INSTR_OFFSETS
	.align		4
.L_1603:
        /*01f0*/ 	.byte	0x04, 0x28
        /*01f2*/ 	.short	(.L_1605 - .L_1604)


	//   ....[0]....
.L_1604:
        /*01f4*/ 	.word	0x00000070


	//   ....[1]....
        /*01f8*/ 	.word	0x00000170


	//   ....[2]....
        /*01fc*/ 	.word	0x000001c0


	//   ....[3]....
        /*0200*/ 	.word	0x000003f0


	//   ....[4]....
        /*0204*/ 	.word	0x00000550


	//   ....[5]....
        /*0208*/ 	.word	0x00000670


	//   ....[6]....
        /*020c*/ 	.word	0x000007d0


	//   ....[7]....
        /*0210*/ 	.word	0x00001750


	//   ....[8]....
        /*0214*/ 	.word	0x000031b0


	//   ....[9]....
        /*0218*/ 	.word	0x000032c0


	//   ....[10]....
        /*021c*/ 	.word	0x00003bb0


	//   ....[11]....
        /*0220*/ 	.word	0x00003c10


	//   ....[12]....
        /*0224*/ 	.word	0x00005f60


	//   ....[13]....
        /*0228*/ 	.word	0x00006000


	//   ....[14]....
        /*022c*/ 	.word	0x000068c0


	//   ....[15]....
        /*0230*/ 	.word	0x00006930


	//   ....[16]....
        /*0234*/ 	.word	0x00008090


	//   ....[17]....
        /*0238*/ 	.word	0x000080c0


	//   ....[18]....
        /*023c*/ 	.word	0x00008600


	//   ....[19]....
        /*0240*/ 	.word	0x00008680


	//   ....[20]....
        /*0244*/ 	.word	0x0000ac10


	//   ....[21]....
        /*0248*/ 	.word	0x0000ad10


	//   ....[22]....
        /*024c*/ 	.word	0x0000b550


	//   ....[23]....
        /*0250*/ 	.word	0x0000b5c0


	//   ....[24]....
        /*0254*/ 	.word	0x0000c500


	//   ....[25]....
        /*0258*/ 	.word	0x0000c540


	//   ....[26]....
        /*025c*/ 	.word	0x0000c630


	//   ....[27]....
        /*0260*/ 	.word	0x0000c640


	//   ....[28]....
        /*0264*/ 	.word	0x0000e580


	//   ....[29]....
        /*0268*/ 	.word	0x0000e700


	//   ....[30]....
        /*026c*/ 	.word	0x0000e730


	//   ....[31]....
        /*0270*/ 	.word	0x0000e770


	//   ....[32]....
        /*0274*/ 	.word	0x0000e7e0


	//   ....[33]....
        /*0278*/ 	.word	0x0000e840


	//   ....[34]....
        /*027c*/ 	.word	0x0000e880


	//   ....[35]....
        /*0280*/ 	.word	0x0000ea00


	//   ....[36]....
        /*0284*/ 	.word	0x0000ea60


	//   ....[37]....
        /*0288*/ 	.word	0x0000eaa0


	//   ....[38]....
        /*028c*/ 	.word	0x0000eae0


	//   ....[39]....
        /*0290*/ 	.word	0x0000eb10


	//   ....[40]....
        /*0294*/ 	.word	0x0000eb40


	//   ....[41]....
        /*0298*/ 	.word	0x0000ebe0


	//   ....[42]....
        /*029c*/ 	.word	0x0000ec40


	//   ....[43]....
        /*02a0*/ 	.word	0x0000ecd0


	//   ....[44]....
        /*02a4*/ 	.word	0x00011bf0


	//   ....[45]....
        /*02a8*/ 	.word	0x00011c00


	//   ....[46]....
        /*02ac*/ 	.word	0x00011cf0


	//   ....[47]....
        /*02b0*/ 	.word	0x00011d50


	//   ....[48]....
        /*02b4*/ 	.word	0x00011d90


	//   ....[49]....
        /*02b8*/ 	.word	0x00011dd0


	//   ....[50]....
        /*02bc*/ 	.word	0x00011e00


	//   ....[51]....
        /*02c0*/ 	.word	0x00011e30


	//   ....[52]....
        /*02c4*/ 	.word	0x00011fa0


	//   ....[53]....
        /*02c8*/ 	.word	0x00012000


	//   ....[54]....
        /*02cc*/ 	.word	0x00012040


	//   ....[55]....
        /*02d0*/ 	.word	0x00012080


	//   ....[56]....
        /*02d4*/ 	.word	0x000120b0


	//   ....[57]....
        /*02d8*/ 	.word	0x000120e0


	//   ....[58]....
        /*02dc*/ 	.word	0x000121a0


	//   ....[59]....
        /*02e0*/ 	.word	0x000121c0


	//   ....[60]....
        /*02e4*/ 	.word	0x00012230


	//   ....[61]....
        /*02e8*/ 	.word	0x00012880


	//   ....[62]....
        /*02ec*/ 	.word	0x00012ee0


	//   ....[63]....
        /*02f0*/ 	.word	0x000132d0


	//   ....[64]....
        /*02f4*/ 	.word	0x00013360


	//   ....[65]....
        /*02f8*/ 	.word	0x00013400


	//   ....[66]....
        /*02fc*/ 	.word	0x000134b0


	//   ....[67]....
        /*0300*/ 	.word	0x00013530


	//   ....[68]....
        /*0304*/ 	.word	0x000135b0


	//   ....[69]....
        /*0308*/ 	.word	0x00013630


	//   ....[70]....
        /*030c*/ 	.word	0x000136b0


	//   ....[71]....
        /*0310*/ 	.word	0x00013740


	//   ....[72]....
        /*0314*/ 	.word	0x000137f0


	//   ....[73]....
        /*0318*/ 	.word	0x00013870


	//   ....[74]....
        /*031c*/ 	.word	0x000138f0


	//   ....[75]....
        /*0320*/ 	.word	0x00013970


	//   ....[76]....
        /*0324*/ 	.word	0x000139f0


	//   ....[77]....
        /*0328*/ 	.word	0x00013a60


	//   ....[78]....
        /*032c*/ 	.word	0x00013b00


	//   ....[79]....
        /*0330*/ 	.word	0x00013b90


	//   ....[80]....
        /*0334*/ 	.word	0x00013cb0


	//----- nvinfo : EIATTR_REG_RECONFIG
	.align		4
.L_1605:
        /*0338*/ 	.byte	0x01, 0x54
	.zero		2


	//----- nvinfo : EIATTR_SYSCALL_OFFSETS
	.align		4
        /*033c*/ 	.byte	0x04, 0x46
        /*033e*/ 	.short	(.L_1607 - .L_1606)


	//   ....[0]....
.L_1606:
        /*0340*/ 	.word	0x00001900


	//   ....[1]....
        /*0344*/ 	.word	0x0000fb90


	//   ....[2]....
        /*0348*/ 	.word	0x0000fcc0


	//   ....[3]....
        /*034c*/ 	.word	0x0000fdc0


	//----- nvinfo : EIATTR_MBARRIER_INSTR_OFFSETS
	.align		4
.L_1607:
        /*0350*/ 	.byte	0x04, 0x39
        /*0352*/ 	.short	(.L_1609 - .L_1608)


	//   ....[0]....
.L_1608:
        /*0354*/ 	.word	0x000002a0
        /*0358*/ 	.word	0x000000ff
        /*035c*/ 	.word	0x00016800
        /*0360*/ 	.short	0x0100
        /*0362*/ 	.byte	0x08
	.zero		1


	//   ....[1]....
        /*0364*/ 	.word	0x000002b0
        /*0368*/ 	.word	0x000000ff
        /*036c*/ 	.word	0x00016820
        /*0370*/ 	.short	0x0100
        /*0372*/ 	.byte	0x08
	.zero		1


	//   ....[2]....
        /*0374*/ 	.word	0x000003a0
        /*0378*/ 	.word	0x000000ff
        /*037c*/ 	.word	0x00016830
        /*0380*/ 	.short	0x0100
        /*0382*/ 	.byte	0x08
	.zero		1


	//   ....[3]....
        /*0384*/ 	.word	0x000003b0
        /*0388*/ 	.word	0x000000ff
        /*038c*/ 	.word	0x00016840
        /*0390*/ 	.short	0x0100
        /*0392*/ 	.byte	0x08
	.zero		1


	//   ....[4]....
        /*0394*/ 	.word	0x000003c0
        /*0398*/ 	.word	0x000000ff
        /*039c*/ 	.word	0x00016838
        /*03a0*/ 	.short	0x0100
        /*03a2*/ 	.byte	0x08
	.zero		1


	//   ....[5]....
        /*03a4*/ 	.word	0x000003d0
        /*03a8*/ 	.word	0x000000ff
        /*03ac*/ 	.word	0x00016848
        /*03b0*/ 	.short	0x0100
        /*03b2*/ 	.byte	0x08
	.zero		1


	//   ....[6]....
        /*03b4*/ 	.word	0x00000500
        /*03b8*/ 	.word	0x000000ff
        /*03bc*/ 	.word	0x00016850
        /*03c0*/ 	.short	0x0100
        /*03c2*/ 	.byte	0x08
	.zero		1


	//   ....[7]....
        /*03c4*/ 	.word	0x00000510
        /*03c8*/ 	.word	0x000000ff
        /*03cc*/ 	.word	0x00016860
        /*03d0*/ 	.short	0x0100
        /*03d2*/ 	.byte	0x08
	.zero		1


	//   ....[8]....
        /*03d4*/ 	.word	0x00000520
        /*03d8*/ 	.word	0x000000ff
        /*03dc*/ 	.word	0x00016858
        /*03e0*/ 	.short	0x0100
        /*03e2*/ 	.byte	0x08
	.zero		1


	//   ....[9]....
        /*03e4*/ 	.word	0x00000530
        /*03e8*/ 	.word	0x000000ff
        /*03ec*/ 	.word	0x00016868
        /*03f0*/ 	.short	0x0100
        /*03f2*/ 	.byte	0x08
	.zero		1


	//   ....[10]....
        /*03f4*/ 	.word	0x00000620
        /*03f8*/ 	.word	0x000000ff
        /*03fc*/ 	.word	0x00016870
        /*0400*/ 	.short	0x0100
        /*0402*/ 	.byte	0x06
	.zero		1


	//   ....[11]....
        /*0404*/ 	.word	0x00000630
        /*0408*/ 	.word	0x000000ff
        /*040c*/ 	.word	0x00016880
        /*0410*/ 	.short	0x0100
        /*0412*/ 	.byte	0x06
	.zero		1


	//   ....[12]....
        /*0414*/ 	.word	0x00000640
        /*0418*/ 	.word	0x000000ff
        /*041c*/ 	.word	0x00016878
        /*0420*/ 	.short	0x0100
        /*0422*/ 	.byte	0x06
	.zero		1


	//   ....[13]....
        /*0424*/ 	.word	0x00000650
        /*0428*/ 	.word	0x000000ff
        /*042c*/ 	.word	0x00016888
        /*0430*/ 	.short	0x0100
        /*0432*/ 	.byte	0x06
	.zero		1


	//   ....[14]....
        /*0434*/ 	.word	0x00000780
        /*0438*/ 	.word	0x000000ff
        /*043c*/ 	.word	0x00016890
        /*0440*/ 	.short	0x0100
        /*0442*/ 	.byte	0x08
	.zero		1


	//   ....[15]....
        /*0444*/ 	.word	0x00000790
        /*0448*/ 	.word	0x000000ff
        /*044c*/ 	.word	0x000168a0
        /*0450*/ 	.short	0x0100
        /*0452*/ 	.byte	0x08
	.zero		1


	//   ....[16]....
        /*0454*/ 	.word	0x000007a0
        /*0458*/ 	.word	0x000000ff
        /*045c*/ 	.word	0x00016898
        /*0460*/ 	.short	0x0100
        /*0462*/ 	.byte	0x08
	.zero		1


	//   ....[17]....
        /*0464*/ 	.word	0x000007b0
        /*0468*/ 	.word	0x000000ff
        /*046c*/ 	.word	0x000168a8
        /*0470*/ 	.short	0x0100
        /*0472*/ 	.byte	0x08
	.zero		1


	//   ....[18]....
        /*0474*/ 	.word	0x000008e0
        /*0478*/ 	.word	0x000000ff
        /*047c*/ 	.word	0x000168b0
        /*0480*/ 	.short	0x0100
        /*0482*/ 	.byte	0x08
	.zero		1


	//   ....[19]....
        /*0484*/ 	.word	0x000008f0
        /*0488*/ 	.word	0x000000ff
        /*048c*/ 	.word	0x000168c0
        /*0490*/ 	.short	0x0100
        /*0492*/ 	.byte	0x08
	.zero		1


	//   ....[20]....
        /*0494*/ 	.word	0x00000900
        /*0498*/ 	.word	0x000000ff
        /*049c*/ 	.word	0x000168b8
        /*04a0*/ 	.short	0x0100
        /*04a2*/ 	.byte	0x08
	.zero		1


	//   ....[21]....
        /*04a4*/ 	.word	0x00000910
        /*04a8*/ 	.word	0x000000ff
        /*04ac*/ 	.word	0x000168c8
        /*04b0*/ 	.short	0x0100
        /*04b2*/ 	.byte	0x08
	.zero		1


	//   ....[22]....
        /*04b4*/ 	.word	0x00001980
        /*04b8*/ 	.word	0x000000ff
        /*04bc*/ 	.word	0x00016800
        /*04c0*/ 	.short	0x010a
        /*04c2*/ 	.byte	0x2d
	.zero		1


	//   ....[23]....
        /*04c4*/ 	.word	0x00001a00
        /*04c8*/ 	.word	0x00000005
        /*04cc*/ 	.word	0x00016830
        /*04d0*/ 	.short	0x010a
        /*04d2*/ 	.byte	0x3f
	.zero		1


	//   ....[24]....
        /*04d4*/ 	.word	0x00001a60
        /*04d8*/ 	.word	0x00000005
        /*04dc*/ 	.word	0x00016830
        /*04e0*/ 	.short	0x010a
        /*04e2*/ 	.byte	0x3f
	.zero		1


	//   ....[25]....
        /*04e4*/ 	.word	0x00001dc0
        /*04e8*/ 	.word	0x00000000
        /*04ec*/ 	.word	0x00000000
        /*04f0*/ 	.short	0x0101
        /*04f2*/ 	.byte	0x3f
	.zero		1


	//   ....[26]....
        /*04f4*/ 	.word	0x00004b70
        /*04f8*/ 	.word	0x000000ff
        /*04fc*/ 	.word	0x00016830
        /*0500*/ 	.short	0x010a
        /*0502*/ 	.byte	0x06
	.zero		1


	//   ....[27]....
        /*0504*/ 	.word	0x00004bb0
        /*0508*/ 	.word	0x000000ff
        /*050c*/ 	.word	0x00016830
        /*0510*/ 	.short	0x010a
        /*0512*/ 	.byte	0x06
	.zero		1


	//   ....[28]....
        /*0514*/ 	.word	0x00004db0
        /*0518*/ 	.word	0x000000ff
        /*051c*/ 	.word	0x00016850
        /*0520*/ 	.short	0x010a
        /*0522*/ 	.byte	0x06
	.zero		1


	//   ....[29]....
        /*0524*/ 	.word	0x00004df0
        /*0528*/ 	.word	0x000000ff
        /*052c*/ 	.word	0x00016850
        /*0530*/ 	.short	0x010a
        /*0532*/ 	.byte	0x06
	.zero		1


	//   ....[30]....
        /*0534*/ 	.word	0x000051e0
        /*0538*/ 	.word	0x0000000c
        /*053c*/ 	.word	0x00000000
        /*0540*/ 	.short	0x0101
        /*0542*/ 	.byte	0x3f
	.zero		1


	//   ....[31]....
        /*0544*/ 	.word	0x00007040
        /*0548*/ 	.word	0x0000001d
        /*054c*/ 	.word	0x00000000
        /*0550*/ 	.short	0x0101
        /*0552*/ 	.byte	0x3f
	.zero		1


	//   ....[32]....
        /*0554*/ 	.word	0x00007ac0
        /*0558*/ 	.word	0x000000ff
        /*055c*/ 	.word	0x00016830
        /*0560*/ 	.short	0x010a
        /*0562*/ 	.byte	0x06
	.zero		1


	//   ....[33]....
        /*0564*/ 	.word	0x00007b00
        /*0568*/ 	.word	0x000000ff
        /*056c*/ 	.word	0x00016830
        /*0570*/ 	.short	0x010a
        /*0572*/ 	.byte	0x06
	.zero		1


	//   ....[34]....
        /*0574*/ 	.word	0x00007d00
        /*0578*/ 	.word	0x000000ff
        /*057c*/ 	.word	0x00016850
        /*0580*/ 	.short	0x010a
        /*0582*/ 	.byte	0x06
	.zero		1


	//   ....[35]....
        /*0584*/ 	.word	0x00007d40
        /*0588*/ 	.word	0x000000ff
        /*058c*/ 	.word	0x00016850
        /*0590*/ 	.short	0x010a
        /*0592*/ 	.byte	0x06
	.zero		1


	//   ....[36]....
        /*0594*/ 	.word	0x00008fa0
        /*0598*/ 	.word	0x0000001b
        /*059c*/ 	.word	0x00000000
        /*05a0*/ 	.short	0x0101
        /*05a2*/ 	.byte	0x3f
	.zero		1


	//   ....[37]....
        /*05a4*/ 	.word	0x00009050
        /*05a8*/ 	.word	0x0000001f
        /*05ac*/ 	.word	0x00000000
        /*05b0*/ 	.short	0x0101
        /*05b2*/ 	.byte	0x3f
	.zero		1


	//   ....[38]....
        /*05b4*/ 	.word	0x00009840
        /*05b8*/ 	.word	0x000000ff
        /*05bc*/ 	.word	0x00016830
        /*05c0*/ 	.short	0x010a
        /*05c2*/ 	.byte	0x06
	.zero		1


	//   ....[39]....
        /*05c4*/ 	.word	0x00009880
        /*05c8*/ 	.word	0x000000ff
        /*05cc*/ 	.word	0x00016830
        /*05d0*/ 	.short	0x010a
        /*05d2*/ 	.byte	0x06
	.zero		1


	//   ....[40]....
        /*05d4*/ 	.word	0x00009a80
        /*05d8*/ 	.word	0x000000ff
        /*05dc*/ 	.word	0x00016850
        /*05e0*/ 	.short	0x010a
        /*05e2*/ 	.byte	0x06
	.zero		1


	//   ....[41]....
        /*05e4*/ 	.word	0x00009ac0
        /*05e8*/ 	.word	0x000000ff
        /*05ec*/ 	.word	0x00016850
        /*05f0*/ 	.short	0x010a
        /*05f2*/ 	.byte	0x06
	.zero		1


	//   ....[42]....
        /*05f4*/ 	.word	0x00009eb0
        /*05f8*/ 	.word	0x0000000a
        /*05fc*/ 	.word	0x00000000
        /*0600*/ 	.short	0x0101
        /*0602*/ 	.byte	0x3f
	.zero		1


	//   ....[43]....
        /*0604*/ 	.word	0x0000bc50
        /*0608*/ 	.word	0x0000001b
        /*060c*/ 	.word	0x00000000
        /*0610*/ 	.short	0x0101
        /*0612*/ 	.byte	0x3f
	.zero		1


	//   ....[44]....
        /*0614*/ 	.word	0x0000c470
        /*0618*/ 	.word	0x000000ff
        /*061c*/ 	.word	0x00016850
        /*0620*/ 	.short	0x010a
        /*0622*/ 	.byte	0x05
	.zero		1


	//   ....[45]....
        /*0624*/ 	.word	0x0000c4b0
        /*0628*/ 	.word	0x000000ff
        /*062c*/ 	.word	0x00016850
        /*0630*/ 	.short	0x010a
        /*0632*/ 	.byte	0x05
	.zero		1


	//   ....[46]....
        /*0634*/ 	.word	0x0000c9e0
        /*0638*/ 	.word	0x00000008
        /*063c*/ 	.word	0x00000000
        /*0640*/ 	.short	0x0101
        /*0642*/ 	.byte	0x3f
	.zero		1


	//   ....[47]....
        /*0644*/ 	.word	0x0000d790
        /*0648*/ 	.word	0x00000000
        /*064c*/ 	.word	0x00000000
        /*0650*/ 	.short	0x0101
        /*0652*/ 	.byte	0x3f
	.zero		1


	//   ....[48]....
        /*0654*/ 	.word	0x00010250
        /*0658*/ 	.word	0x00000005
        /*065c*/ 	.word	0x00016840
        /*0660*/ 	.short	0x010a
        /*0662*/ 	.byte	0x3f
	.zero		1


	//   ....[49]....
        /*0664*/ 	.word	0x00010580
        /*0668*/ 	.word	0x00000019
        /*066c*/ 	.word	0x00016820
        /*0670*/ 	.short	0x010a
        /*0672*/ 	.byte	0x3f
	.zero		1


	//   ....[50]....
        /*0674*/ 	.word	0x00010860
        /*0678*/ 	.word	0x00000003
        /*067c*/ 	.word	0x00016840
        /*0680*/ 	.short	0x010a
        /*0682*/ 	.byte	0x3f
	.zero		1


	//   ....[51]....
        /*0684*/ 	.word	0x00010a40
        /*0688*/ 	.word	0x00000002
        /*068c*/ 	.word	0x00000060
        /*0690*/ 	.short	0x010a
        /*0692*/ 	.byte	0x3f
	.zero		1


	//   ....[52]....
        /*0694*/ 	.word	0x00010ec0
        /*0698*/ 	.word	0x00000003
        /*069c*/ 	.word	0x00016840
        /*06a0*/ 	.short	0x010a
        /*06a2*/ 	.byte	0x3f
	.zero		1


	//   ....[53]....
        /*06a4*/ 	.word	0x000110a0
        /*06a8*/ 	.word	0x00000003
        /*06ac*/ 	.word	0x00000060
        /*06b0*/ 	.short	0x010a
        /*06b2*/ 	.byte	0x3f
	.zero		1


	//   ....[54]....
        /*06b4*/ 	.word	0x00011470
        /*06b8*/ 	.word	0x00000002
        /*06bc*/ 	.word	0x00016840
        /*06c0*/ 	.short	0x010a
        /*06c2*/ 	.byte	0x3f
	.zero		1


	//   ....[55]....
        /*06c4*/ 	.word	0x00011660
        /*06c8*/ 	.word	0x00000002
        /*06cc*/ 	.word	0x00000060
        /*06d0*/ 	.short	0x010a
        /*06d2*/ 	.byte	0x3f
	.zero		1


	//   ....[56]....
        /*06d4*/ 	.word	0x000119a0
        /*06d8*/ 	.word	0x00000003
        /*06dc*/ 	.word	0x00016860
        /*06e0*/ 	.short	0x010a
        /*06e2*/ 	.byte	0x3f
	.zero		1


	//   ....[57]....
        /*06e4*/ 	.word	0x00012800
        /*06e8*/ 	.word	0x00000009
        /*06ec*/ 	.word	0x00016820
        /*06f0*/ 	.short	0x010a
        /*06f2*/ 	.byte	0x3f
	.zero		1


	//   ....[58]....
        /*06f4*/ 	.word	0x000129a0
        /*06f8*/ 	.word	0x00000007
        /*06fc*/ 	.word	0x00000000
        /*0700*/ 	.short	0x010a
        /*0702*/ 	.byte	0x3f
	.zero		1


	//   ....[59]....
        /*0704*/ 	.word	0x00012a10
        /*0708*/ 	.word	0x00000003
        /*070c*/ 	.word	0x00000000
        /*0710*/ 	.short	0x010a
        /*0712*/ 	.byte	0x3f
	.zero		1


	//   ....[60]....
        /*0714*/ 	.word	0x00012a70
        /*0718*/ 	.word	0x00000005
        /*071c*/ 	.word	0x00000000
        /*0720*/ 	.short	0x010a
        /*0722*/ 	.byte	0x3f
	.zero		1


	//   ....[61]....
        /*0724*/ 	.word	0x00012aa0
        /*0728*/ 	.word	0x00000003
        /*072c*/ 	.word	0x00000000
        /*0730*/ 	.short	0x010a
        /*0732*/ 	.byte	0x3f
	.zero		1


	//   ....[62]....
        /*0734*/ 	.word	0x00012b10
        /*0738*/ 	.word	0x00000003
        /*073c*/ 	.word	0x00016800
        /*0740*/ 	.short	0x010a
        /*0742*/ 	.byte	0x3f
	.zero		1


	//   ....[63]....
        /*0744*/ 	.word	0x00012b60
        /*0748*/ 	.word	0x00000005
        /*074c*/ 	.word	0x00016830
        /*0750*/ 	.short	0x010a
        /*0752*/ 	.byte	0x3f
	.zero		1


	//   ....[64]....
        /*0754*/ 	.word	0x00012bc0
        /*0758*/ 	.word	0x0000000f
        /*075c*/ 	.word	0x00016830
        /*0760*/ 	.short	0x010a
        /*0762*/ 	.byte	0x3f
	.zero		1


	//   ....[65]....
        /*0764*/ 	.word	0x00012c20
        /*0768*/ 	.word	0x0000000f
        /*076c*/ 	.word	0x00016850
        /*0770*/ 	.short	0x010a
        /*0772*/ 	.byte	0x3f
	.zero		1


	//   ....[66]....
        /*0774*/ 	.word	0x00012c80
        /*0778*/ 	.word	0x0000000b
        /*077c*/ 	.word	0x00016830
        /*0780*/ 	.short	0x010a
        /*0782*/ 	.byte	0x3f
	.zero		1


	//   ....[67]....
        /*0784*/ 	.word	0x00012ce0
        /*0788*/ 	.word	0x0000000b
        /*078c*/ 	.word	0x00016850
        /*0790*/ 	.short	0x010a
        /*0792*/ 	.byte	0x3f
	.zero		1


	//   ....[68]....
        /*0794*/ 	.word	0x00012d40
        /*0798*/ 	.word	0x00000015
        /*079c*/ 	.word	0x00016830
        /*07a0*/ 	.short	0x010a
        /*07a2*/ 	.byte	0x3f
	.zero		1


	//   ....[69]....
        /*07a4*/ 	.word	0x00012da0
        /*07a8*/ 	.word	0x00000015
        /*07ac*/ 	.word	0x00016850
        /*07b0*/ 	.short	0x010a
        /*07b2*/ 	.byte	0x3f
	.zero		1


	//   ....[70]....
        /*07b4*/ 	.word	0x00012e00
        /*07b8*/ 	.word	0x00000004
        /*07bc*/ 	.word	0x00016850
        /*07c0*/ 	.short	0x010a
        /*07c2*/ 	.byte	0x3f
	.zero		1


	//   ....[71]....
        /*07c4*/ 	.word	0x00012fa0
        /*07c8*/ 	.word	0x00000005
        /*07cc*/ 	.word	0x00016840
        /*07d0*/ 	.short	0x010a
        /*07d2*/ 	.byte	0x3f
	.zero		1


	//   ....[72]....
        /*07d4*/ 	.word	0x00012ff0
        /*07d8*/ 	.word	0x00000019
        /*07dc*/ 	.word	0x00016820
        /*07e0*/ 	.short	0x010a
        /*07e2*/ 	.byte	0x3f
	.zero		1


	//   ....[73]....
        /*07e4*/ 	.word	0x00013040
        /*07e8*/ 	.word	0x00000003
        /*07ec*/ 	.word	0x00016840
        /*07f0*/ 	.short	0x010a
        /*07f2*/ 	.byte	0x3f
	.zero		1


	//   ....[74]....
        /*07f4*/ 	.word	0x00013090
        /*07f8*/ 	.word	0x00000002
        /*07fc*/ 	.word	0x00000060
        /*0800*/ 	.short	0x010a
        /*0802*/ 	.byte	0x3f
	.zero		1


	//   ....[75]....
        /*0804*/ 	.word	0x000130e0
        /*0808*/ 	.word	0x00000003
        /*080c*/ 	.word	0x00016840
        /*0810*/ 	.short	0x010a
        /*0812*/ 	.byte	0x3f
	.zero		1


	//   ....[76]....
        /*0814*/ 	.word	0x00013130
        /*0818*/ 	.word	0x00000003
        /*081c*/ 	.word	0x00000060
        /*0820*/ 	.short	0x010a
        /*0822*/ 	.byte	0x3f
	.zero		1


	//   ....[77]....
        /*0824*/ 	.word	0x00013180
        /*0828*/ 	.word	0x00000002
        /*082c*/ 	.word	0x00016840
        /*0830*/ 	.short	0x010a
        /*0832*/ 	.byte	0x3f
	.zero		1


	//   ....[78]....
        /*0834*/ 	.word	0x000131d0
        /*0838*/ 	.word	0x00000002
        /*083c*/ 	.word	0x00000060
        /*0840*/ 	.short	0x010a
        /*0842*/ 	.byte	0x3f
	.zero		1


	//   ....[79]....
        /*0844*/ 	.word	0x00013220
        /*0848*/ 	.word	0x00000003
        /*084c*/ 	.word	0x00016860
        /*0850*/ 	.short	0x010a
        /*0852*/ 	.byte	0x3f
	.zero		1


	//   ....[80]....
        /*0854*/ 	.word	0x00013bd0
        /*0858*/ 	.word	0x00000009
        /*085c*/ 	.word	0x00016820
        /*0860*/ 	.short	0x010a
        /*0862*/ 	.byte	0x3f
	.zero		1


	//   ....[81]....
        /*0864*/ 	.word	0x00013d70
        /*0868*/ 	.word	0x00000007
        /*086c*/ 	.word	0x00000000
        /*0870*/ 	.short	0x010a
        /*0872*/ 	.byte	0x3f
	.zero		1


	//   ....[82]....
        /*0874*/ 	.word	0x00013dc0
        /*0878*/ 	.word	0x00000003
        /*087c*/ 	.word	0x00000000
        /*0880*/ 	.short	0x010a
        /*0882*/ 	.byte	0x3f
	.zero		1


	//   ....[83]....
        /*0884*/ 	.word	0x00013e10
        /*0888*/ 	.word	0x00000005
        /*088c*/ 	.word	0x00000000
        /*0890*/ 	.short	0x010a
        /*0892*/ 	.byte	0x3f
	.zero		1


	//----- nvinfo : EIATTR_NUM_MBARRIERS
	.align		4
.L_1609:
        /*0894*/ 	.byte	0x03, 0x38
        /*0896*/ 	.short	0x0016


	//----- nvinfo : EIATTR_EXIT_INSTR_OFFSETS
	.align		4
        /*0898*/ 	.byte	0x04, 0x1c
        /*089a*/ 	.short	(.L_1611 - .L_1610)


	//   ....[0]....
.L_1610:
        /*089c*/ 	.word	0x00000ab0


	//   ....[1]....
        /*08a0*/ 	.word	0x0000e540


	//   ....[2]....
        /*08a4*/ 	.word	0x0000e5a0


	//   ....[3]....
        /*08a8*/ 	.word	0x00012af0


	//----- nvinfo : EIATTR_MAX_THREADS
	.align		4
.L_1611:
        /*08ac*/ 	.byte	0x04, 0x05
        /*08ae*/ 	.short	(.L_1613 - .L_1612)
.L_1612:
        /*08b0*/ 	.word	0x00000200
        /*08b4*/ 	.word	0x00000001
        /*08b8*/ 	.word	0x00000001


	//----- nvinfo : EIATTR_CRS_STACK_SIZE
	.align		4
.L_1613:
        /*08bc*/ 	.byte	0x04, 0x1e
        /*08be*/ 	.short	(.L_1615 - .L_1614)
.L_1614:
        /*08c0*/ 	.word	0x00000000


	//----- nvinfo : EIATTR_CBANK_PARAM_SIZE
	.align		4
.L_1615:
        /*08c4*/ 	.byte	0x03, 0x19
        /*08c6*/ 	.short	0x0a70


	//----- nvinfo : EIATTR_PARAM_CBANK
	.align		4
        /*08c8*/ 	.byte	0x04, 0x0a
        /*08ca*/ 	.short	(.L_1617 - .L_1616)
	.align		4
.L_1616:
        /*08cc*/ 	.word	index@(.nv.constant0._ZN7cutlass13device_kernelIN5flash11enable_sm90INS1_16FlashAttnFwdSm90INS1_25CollectiveMainloopFwdSm90ILi2EN4cute5tupleIJNS5_1CILi1EEES8_S8_EEENS6_IJNS7_ILi192EEENS7_ILi128EEENS7_ILi64EEEEEELi64ENS_10bfloat16_tEfNS_4arch4Sm90ELb0ELb1ELb0ELb1ELb0ELb0ELb0ELb1ELb1ELb0ELb0ELb0EEENS1_21CollectiveEpilogueFwdINS6_IJSA_SC_SB_EEES9_SE_SG_Li384ELb1ELb0ELb0ELb0EEENS1_36VarlenDynamicPersistentTileSchedulerILi192ELi128ELi384ELi32ELb0ELb0ELb1ELb1ELb0ELb1EEEEEEEEEvNT_6ParamsE)
        /*08d0*/ 	.short	0x0210
        /*08d2*/ 	.short	0x0a70


	//----- nvinfo : EIATTR_SW_WAR
	.align		4
.L_1617:
        /*08d4*/ 	.byte	0x04, 0x36
        /*08d6*/ 	.short	(.L_1619 - .L_1618)
.L_1618:
        /*08d8*/ 	.word	0x00000008
.L_1619:


//--------------------- .nv.info._ZN7cutlass13device_kernelIN5flash11enable_sm90INS1_16FlashAttnFwdSm90INS1_25CollectiveMainloopFwdSm90ILi2EN4cute5tupleIJNS5_1CILi1EEES8_S8_EEENS6_IJNS7_ILi192EEENS7_ILi128EEENS7_ILi64EEEEEELi64ENS_10bfloat16_tEfNS_4arch4Sm90ELb0ELb1ELb0ELb1ELb0ELb1ELb0ELb1ELb1ELb0ELb0ELb0EEENS1_21CollectiveEpilogueFwdINS6_IJSA_SC_SB_EEES9_SE_SG_Li384ELb1ELb0ELb0ELb0EEENS1_36VarlenDynamicPersistentTileSchedulerILi192ELi128ELi384ELi32ELb0ELb0ELb1ELb1ELb0ELb1EEEEEEEEEvNT_6ParamsE --------------------------
	.section	.nv.info._ZN7cutlass13device_kernelIN5flash11enable_sm90INS1_16FlashAttnFwdSm90INS1_25CollectiveMainloopFwdSm90ILi2EN4cute5tupleIJNS5_1CILi1EEES8_S8_EEENS6_IJNS7_ILi192EEENS7_ILi128EEENS7_ILi64EEEEEELi64ENS_10bfloat16_tEfNS_4arch4Sm90ELb0ELb1ELb0ELb1ELb0ELb1ELb0ELb1ELb1ELb0ELb0ELb0EEENS1_21CollectiveEpilogueFwdINS6_IJSA_SC_SB_EEES9_SE_SG_Li384ELb1ELb0ELb0ELb0EEENS1_36VarlenDynamicPersistentTileSchedulerILi192ELi128ELi384ELi32ELb0ELb0ELb1ELb1ELb0ELb1EEEEEEEEEvNT_6ParamsE,"",@"SHT_CUDA_INFO"
	.sectionflags	@""
	.align	4


	//----- nvinfo : EIATTR_CUDA_API_VERSION
	.align		4
        /*0000*/ 	.byte	0x04, 0x37
        /*0002*/ 	.short	(.L_1621 - .L_1620)
.L_1620:
        /*0004*/ 	.word	0x00000082


	//----- nvinfo : EIATTR_KPARAM_INFO
	.align		4
.L_1621:
        /*0008*/ 	.byte	0x04, 0x17
        /*000a*/ 	.short	(.L_1623 - .L_1622)
.L_1622:
        /*000c*/ 	.word	0x00000000
        /*0010*/ 	.short	0x0000
        /*0012*/ 	.short	0x0070
        /*0014*/ 	.byte	0x00, 0xf0, 0x01, 0x28


	//----- nvinfo : EIATTR_SPARSE_MMA_MASK
	.align		4
.L_1623:
        /*0018*/ 	.byte	0x03, 0x50
        /*001a*/ 	.short	0x0000


	//----- nvinfo : EIATTR_MAXREG_COUNT
	.align		4
        /*001c*/ 	.byte	0x03, 0x1b
        /*001e*/ 	.short	0x0080


	//----- nvinfo : EIATTR_NUM_BARRIERS
	.align		4
        /*0020*/ 	.byte	0x02, 0x4c
        /*0022*/ 	.byte	0x10
	.zero		1


	//----- nvinfo : EIATTR_EXTERNS
	.align		4
        /*0024*/ 	.byte	0x04, 0x0f
        /*0026*/ 	.short	(.L_1625 - .L_1624)


	//   ....[0]....
	.align		4
.L_1624:
        /*0028*/ 	.word	index@(__assertfail)


	//----- nvinfo : EIATTR_ANNOTATIONS
	.align		4
.L_1625:
        /*002c*/ 	.byte	0x04, 0x55
        /*002e*/ 	.short	(.L_1627 - .L_1626)


	//   ....[0]....
.L_1626:
        /* <DEDUP_REMOVED lines=49> */


	//----- nvinfo : EIATTR_MERCURY_ISA_VERSION
	.align		4
.L_1627:
        /*0328*/ 	.byte	0x03, 0x5f
        /*032a*/ 	.short	0x0101


	//----- nvinfo : EIATTR_UNUSED_LOAD_BYTE_OFFSET
	.align		4
        /*032c*/ 	.byte	0x04, 0x44
        /*032e*/ 	.short	(.L_1629 - .L_1628)


	//   ....[0]....
.L_1628:
        /*0330*/ 	.word	0x00000b20
        /*0334*/ 	.word	0x0000fff0


	//   ....[1]....
        /*0338*/ 	.word	0x000152b0
        /*033c*/ 	.word	0x0000fff0


	//----- nvinfo : EIATTR_INT_WARP_WIDE_INSTR_OFFSETS
	.align		4
.L_1629:
        /*0340*/ 	.byte	0x04, 0x31
        /*0342*/ 	.short	(.L_1631 - .L_1630)


	//   ....[0]....
.L_1630:
        /*0344*/ 	.word	0x000001c0


	//   ....[1]....
        /*0348*/ 	.word	0x00000200


	//   ....[2]....
        /*034c*/ 	.word	0x00000270


	//   ....[3]....
        /*0350*/ 	.word	0x00019010


	//   ....[4]....
        /*0354*/ 	.word	0x000190a0


	//   ....[5]....
        /*0358*/ 	.word	0x00019550


	//   ....[6]....
        /*035c*/ 	.word	0x00019590


	//   ....[7]....
        /*0360*/ 	.word	0x0001af80


	//   ....[8]....
        /*0364*/ 	.word	0x0001b010


	//----- nvinfo : EIATTR_COOP_GROUP_MASK_REGIDS
	.align		4
.L_1631:
        /*0368*/ 	.byte	0x04, 0x29
        /*036a*/ 	.short	(.L_1633 - .L_1632)


	//   ....[0]....
.L_1632:
        /*036c*/ 	.word	0xffffffff


	//   ....[1]....
        /*0370*/ 	.word	0xffffffff


	//   ....[2]....
        /*0374*/ 	.word	0xffffffff


	//   ....[3]....
        /*0378*/ 	.word	0xffffffff


	//   ....[4]....
        /*037c*/ 	.word	0xffffffff


	//   ....[5]....
        /*0380*/ 	.word	0xffffffff


	//   ....[6]....
        /*0384*/ 	.word	0xffffffff


	//   ....[7]....
        /*0388*/ 	.word	0xffffffff


	//   ....[8]....
        /*038c*/ 	.word	0xffffffff


	//   ....[9]....
        /*0390*/ 	.word	0xffffffff


	//   ....[10]....
        /*0394*/ 	.word	0xffffffff


	//   ....[11]....
        /*0398*/ 	.word	0xffffffff


	//   ....[12]....
        /*039c*/ 	.word	0xffffffff


	//   ....[13]....
        /*03a0*/ 	.word	0xffffffff


	//   ....[14]....
        /*03a4*/ 	.word	0xffffffff


	//   ....[15]....
        /*03a8*/ 	.word	0xffffffff


	//   ....[16]....
        /*03ac*/ 	.word	0xffffffff


	//   ....[17]....
        /*03b0*/ 	.word	0xffffffff


	//   ....[18]....
        /*03b4*/ 	.word	0xffffffff


	//   ....[19]....
        /*03b8*/ 	.word	0xffffffff


	//   ....[20]....
        /*03bc*/ 	.word	0xffffffff


	//   ....[21]....
        /*03c0*/ 	.word	0xffffffff


	//   ....[22]....
        /*03c4*/ 	.word	0xffffffff


	//   ....[23]....
        /*03c8*/ 	.word	0xffffffff


	//   ....[24]....
        /*03cc*/ 	.word	0xffffffff


	//   ....[25]....
        /*03d0*/ 	.word	0xffffffff


	//   ....[26]....
        /*03d4*/ 	.word	0xffffffff


	//   ....[27]....
        /*03d8*/ 	.word	0xffffffff


	//   ....[28]....
        /*03dc*/ 	.word	0xffffffff


	//   ....[29]....
        /*03e0*/ 	.word	0xffffffff


	//   ....[30]....
        /*03e4*/ 	.word	0xffffffff


	//   ....[31]....
        /*03e8*/ 	.word	0xffffffff


	//   ....[32]....
        /*03ec*/ 	.word	0xffffffff


	//   ....[33]....
        /*03f0*/ 	.word	0xffffffff


	//   ....[34]....
        /*03f4*/ 	.word	0xffffffff


	//   ....[35]....
        /*03f8*/ 	.word	0xffffffff


	//   ....[36]....
        /*03fc*/ 	.word	0xffffffff


	//   ....[37]....
        /*0400*/ 	.word	0xffffffff


	//   ....[38]....
        /*0404*/ 	.word	0xffffffff


	//   ....[39]....
        /*0408*/ 	.word	0xffffffff


	//   ....[40]....
        /*040c*/ 	.word	0xffffffff


	//   ....[41]....
        /*0410*/ 	.word	0xffffffff


	//   ....[42]....
        /*0414*/ 	.word	0xffffffff


	//   ....[43]....
        /*0418*/ 	.word	0xffffffff


	//   ....[44]....
        /*041c*/ 	.word	0xffffffff


	//   ....[45]....
        /*0420*/ 	.word	0xffffffff


	//   ....[46]....
        /*0424*/ 	.word	0xffffffff


	//   ....[47]....
        /*0428*/ 	.word	0xffffffff


	//   ....[48]....
        /*042c*/ 	.word	0xffffffff


	//   ....[49]....
        /*0430*/ 	.word	0xffffffff


	//   ....[50]....
        /*0434*/ 	.word	0xffffffff


	//   ....[51]....
        /*0438*/ 	.word	0xffffffff


	//   ....[52]....
        /*043c*/ 	.word	0xffffffff


	//   ....[53]....
        /*0440*/ 	.word	0xffffffff


	//   ....[54]....
        /*0444*/ 	.word	0xffffffff


	//   ....[55]....
        /*0448*/ 	.word	0xffffffff


	//   ....[56]....
        /*044c*/ 	.word	0xffffffff


	//   ....[57]....
        /*0450*/ 	.word	0xffffffff


	//   ....[58]....
        /*0454*/ 	.word	0xffffffff


	//   ....[59]....
        /*0458*/ 	.word	0xffffffff


	//   ....[60]....
        /*045c*/ 	.word	0xffffffff


	//   ....[61]....
        /*0460*/ 	.word	0xffffffff


	//   ....[62]....
        /*0464*/ 	.word	0x0500000f


	//   ....[63]....
        /*0468*/ 	.word	0x0500000f


	//   ....[64]....
        /*046c*/ 	.word	0x0500000f


	//   ....[65]....
        /*0470*/ 	.word	0x0500000f


	//   ....[66]....
        /*0474*/ 	.word	0x0500000f


	//   ....[67]....
        /*0478*/ 	.word	0x0500000f


	//   ....[68]....
        /*047c*/ 	.word	0x0500000f


	//   ....[69]....
        /*0480*/ 	.word	0x0500000f


	//   ....[70]....
        /*0484*/ 	.word	0x0500000f


	//   ....[71]....
        /*0488*/ 	.word	0x0500000f


	//   ....[72]....
        /*048c*/ 	.word	0x0500000f


	//   ....[73]....
        /*0490*/ 	.word	0x0500000f


	//   ....[74]....
        /*0494*/ 	.word	0x0500000f


	//   ....[75]....
        /*0498*/ 	.word	0x0500000f


	//   ....[76]....
        /*049c*/ 	.word	0x0500000f


	//   ....[77]....
        /*04a0*/ 	.word	0x0500000f


	//   ....[78]....
        /*04a4*/ 	.word	0x0500000f


	//   ....[79]....
        /*04a8*/ 	.word	0x0500000f


	//   ....[80]....
        /*04ac*/ 	.word	0x0500000f


	//   ....[81]....
        /*04b0*/ 	.word	0x0500000f


	//   ....[82]....
        /*04b4*/ 	.word	0x0500000f


	//   ....[83]....
        /*04b8*/ 	.word	0x0500000f


	//   ....[84]....
        /*04bc*/ 	.word	0x0500000f


	//   ....[85]....
        /*04c0*/ 	.word	0x0500000f


	//   ....[86]....
        /*04c4*/ 	.word	0x0500000f


	//   ....[87]....
        /*04c8*/ 	.word	0x0500000f


	//   ....[88]....
        /*04cc*/ 	.word	0x0500000f


	//   ....[89]....
        /*04d0*/ 	.word	0x0500000f


	//   ....[90]....
        /*04d4*/ 	.word	0x0500000f


	//   ....[91]....
        /*04d8*/ 	.word	0x0500000f


	//   ....[92]....
        /*04dc*/ 	.word	0x0500000f


	//   ....[93]....
        /*04e0*/ 	.word	0x0500000f


	//   ....[94]....
        /*04e4*/ 	.word	0x0500000f


	//   ....[95]....
        /*04e8*/ 	.word	0x0500000f


	//   ....[96]....
        /*04ec*/ 	.word	0x0500000f


	//   ....[97]....
        /*04f0*/ 	.word	0x0500000f


	//   ....[98]....
        /*04f4*/ 	.word	0x0500000f


	//----- nvinfo : EIATTR_COOP_GROUP_INSTR_OFFSETS
	.align		4
.L_1633:
        /*04f8*/ 	.byte	0x04, 0x28
        /*04fa*/ 	.short	(.L_1635 - .L_1634)


	//   ....[0]....
.L_1634:
        /*04fc*/ 	.word	0x00000070


	//   ....[1]....
        /*0500*/ 	.word	0x000001d0


	//   ....[2]....
        /*0504*/ 	.word	0x00000220


	//   ....[3]....
        /*0508*/ 	.word	0x00000450


	//   ....[4]....
        /*050c*/ 	.word	0x000005b0


	//   ....[5]....
        /*0510*/ 	.word	0x000006d0


	//   ....[6]....
        /*0514*/ 	.word	0x00000830


	//   ....[7]....
        /*0518*/ 	.word	0x00005e80


	//   ....[8]....
        /*051c*/ 	.word	0x0000af60


	//   ....[9]....
        /*0520*/ 	.word	0x0000b070


	//   ....[10]....
        /*0524*/ 	.word	0x0000b950


	//   ....[11]....
        /*0528*/ 	.word	0x0000b9c0


	//   ....[12]....
        /*052c*/ 	.word	0x0000e020


	//   ....[13]....
        /*0530*/ 	.word	0x0000e120


	//   ....[14]....
        /*0534*/ 	.word	0x0000e890


	//   ....[15]....
        /*0538*/ 	.word	0x0000e8d0


	//   ....[16]....
        /*053c*/ 	.word	0x00010320


	//   ....[17]....
        /*0540*/ 	.word	0x00010340


	//   ....[18]....
        /*0544*/ 	.word	0x000108c0


	//   ....[19]....
        /*0548*/ 	.word	0x00010930


	//   ....[20]....
        /*054c*/ 	.word	0x00013230


	//   ....[21]....
        /*0550*/ 	.word	0x00013390


	//   ....[22]....
        /*0554*/ 	.word	0x00013a60


	//   ....[23]....
        /*0558*/ 	.word	0x00013ac0


	//   ....[24]....
        /*055c*/ 	.word	0x00014ad0


	//   ....[25]....
        /*0560*/ 	.word	0x00014e20


	//   ....[26]....
        /*0564*/ 	.word	0x00014ea0


	//   ....[27]....
        /*0568*/ 	.word	0x00014eb0


	//   ....[28]....
        /*056c*/ 	.word	0x00016d00


	//   ....[29]....
        /*0570*/ 	.word	0x00016e90


	//   ....[30]....
        /*0574*/ 	.word	0x00016ec0


	//   ....[31]....
        /*0578*/ 	.word	0x00016f00


	//   ....[32]....
        /*057c*/ 	.word	0x00016f60


	//   ....[33]....
        /*0580*/ 	.word	0x00016fc0


	//   ....[34]....
        /*0584*/ 	.word	0x00017000


	//   ....[35]....
        /*0588*/ 	.word	0x00017190


	//   ....[36]....
        /*058c*/ 	.word	0x000171f0


	//   ....[37]....
        /*0590*/ 	.word	0x00017230


	//   ....[38]....
        /*0594*/ 	.word	0x00017270


	//   ....[39]....
        /*0598*/ 	.word	0x000172a0


	//   ....[40]....
        /*059c*/ 	.word	0x000172d0


	//   ....[41]....
        /*05a0*/ 	.word	0x00017370


	//   ....[42]....
        /*05a4*/ 	.word	0x000173d0


	//   ....[43]....
        /*05a8*/ 	.word	0x00017460


	//   ....[44]....
        /*05ac*/ 	.word	0x0001b2d0


	//   ....[45]....
        /*05b0*/ 	.word	0x0001b2e0


	//   ....[46]....
        /*05b4*/ 	.word	0x0001b3d0


	//   ....[47]....
        /*05b8*/ 	.word	0x0001b430


	//   ....[48]....
        /*05bc*/ 	.word	0x0001b470


	//   ....[49]....
        /*05c0*/ 	.word	0x0001b4b0


	//   ....[50]....
        /*05c4*/ 	.word	0x0001b4e0


	//   ....[51]....
        /*05c8*/ 	.word	0x0001b510


	//   ....[52]....
        /*05cc*/ 	.word	0x0001b680


	//   ....[53]....
        /*05d0*/ 	.word	0x0001b6e0


	//   ....[54]....
        /*05d4*/ 	.word	0x0001b720


	//   ....[55]....
        /*05d8*/ 	.word	0x0001b760


	//   ....[56]....
        /*05dc*/ 	.word	0x0001b790


	//   ....[57]....
        /*05e0*/ 	.word	0x0001b7c0


	//   ....[58]....
        /*05e4*/ 	.word	0x0001b880


	//   ....[59]....
        /*05e8*/ 	.word	0x0001b8a0


	//   ....[60]....
        /*05ec*/ 	.word	0x0001b910


	//   ....[61]....
        /*05f0*/ 	.word	0x0001bf80


	//   ....[62]....
        /*05f4*/ 	.word	0x0001c390


	//   ....[63]....
        /*05f8*/ 	.word	0x0001c440


	//   ....[64]....
        /*05fc*/ 	.word	0x0001c4e0


	//   ....[65]....
        /*0600*/ 	.word	0x0001c580


	//   ....[66]....
        /*0604*/ 	.word	0x0001c620


	//   ....[67]....
        /*0608*/ 	.word	0x0001c6c0


	//   ....[68]....
        /*060c*/ 	.word	0x0001c760


	//   ....[69]....
        /*0610*/ 	.word	0x0001c800


	//   ....[70]....
        /*0614*/ 	.word	0x0001c8a0


	//   ....[71]....
        /*0618*/ 	.word	0x0001c990


	//   ....[72]....
        /*061c*/ 	.word	0x0001ca30


	//   ....[73]....
        /*0620*/ 	.word	0x0001cad0


	//   ....[74]....
        /*0624*/ 	.word	0x0001cb70


	//   ....[75]....
        /*0628*/ 	.word	0x0001cc10


	//   ....[76]....
        /*062c*/ 	.word	0x0001ccb0


	//   ....[77]....
        /*0630*/ 	.word	0x0001cd50


	//   ....[78]....
        /*0634*/ 	.word	0x0001cdf0


	//   ....[79]....
        /*0638*/ 	.word	0x0001d180


	//   ....[80]....
        /*063c*/ 	.word	0x0001d460


	//   ....[81]....
        /*0640*/ 	.word	0x0001d850


	//   ....[82]....
        /*0644*/ 	.word	0x0001d8e0


	//   ....[83]....
        /*0648*/ 	.word	0x0001d980


	//   ....[84]....
        /*064c*/ 	.word	0x0001da30


	//   ....[85]....
        /*0650*/ 	.word	0x0001dab0


	//   ....[86]....
        /*0654*/ 	.word	0x0001db30


	//   ....[87]....
        /*0658*/ 	.word	0x0001dbb0


	//   ....[88]....
        /*065c*/ 	.word	0x0001dc30


	//   ....[89]....
        /*0660*/ 	.word	0x0001dcc0


	//   ....[90]....
        /*0664*/ 	.word	0x0001dd70


	//   ....[91]....
        /*0668*/ 	.word	0x0001ddf0


	//   ....[92]....
        /*066c*/ 	.word	0x0001de70


	//   ....[93]....
        /*0670*/ 	.word	0x0001def0


	//   ....[94]....
        /*0674*/ 	.word	0x0001df70


	//   ....[95]....
        /*0678*/ 	.word	0x0001dfe0


	//   ....[96]....
        /*067c*/ 	.word	0x0001e080


	//   ....[97]....
        /*0680*/ 	.word	0x0001e110


	//   ....[98]....
        /*0684*/ 	.word	0x0001e230


	//----- nvinfo : EIATTR_REG_RECONFIG
	.align		4
.L_1635:
        /*0688*/ 	.byte	0x01, 0x54
	.zero		2


	//----- nvinfo : EIATTR_SYSCALL_OFFSETS
	.align		4
        /*068c*/ 	.byte	0x04, 0x46
        /*068e*/ 	.short	(.L_1637 - .L_1636)


	//   ....[0]....
.L_1636:
        /*0690*/ 	.word	0x00001910


	//   ....[1]....
        /*0694*/ 	.word	0x00001a60


	//   ....[2]....
        /*0698*/ 	.word	0x00006060


	//   ....[3]....
        /*069c*/ 	.word	0x00006530


	//   ....[4]....
        /*06a0*/ 	.word	0x00019220


	//   ....[5]....
        /*06a4*/ 	.word	0x00019350


	//   ....[6]....
        /*06a8*/ 	.word	0x00019450


	//----- nvinfo : EIATTR_MBARRIER_INSTR_OFFSETS
	.align		4
.L_1637:
        /*06ac*/ 	.byte	0x04, 0x39
        /*06ae*/ 	.short	(.L_1639 - .L_1638)


	//   ....[0]....
.L_1638:
        /*06b0*/ 	.word	0x00000300
        /*06b4*/ 	.word	0x000000ff
        /*06b8*/ 	.word	0x00016800
        /*06bc*/ 	.short	0x0100
        /*06be*/ 	.byte	0x08
	.zero		1


	//   ....[1]....
        /*06c0*/ 	.word	0x00000310
        /*06c4*/ 	.word	0x000000ff
        /*06c8*/ 	.word	0x00016820
        /*06cc*/ 	.short	0x0100
        /*06ce*/ 	.byte	0x08
	.zero		1


	//   ....[2]....
        /*06d0*/ 	.word	0x00000400
        /*06d4*/ 	.word	0x000000ff
        /*06d8*/ 	.word	0x00016830
        /*06dc*/ 	.short	0x0100
        /*06de*/ 	.byte	0x08
	.zero		1


	//   ....[3]....
        /*06e0*/ 	.word	0x00000410
        /*06e4*/ 	.word	0x000000ff
        /*06e8*/ 	.word	0x00016840
        /*06ec*/ 	.short	0x0100
        /*06ee*/ 	.byte	0x08
	.zero		1


	//   ....[4]....
        /*06f0*/ 	.word	0x00000420
        /*06f4*/ 	.word	0x000000ff
        /*06f8*/ 	.word	0x00016838
        /*06fc*/ 	.short	0x0100
        /*06fe*/ 	.byte	0x08
	.zero		1


	//   ....[5]....
        /*0700*/ 	.word	0x00000430
        /*0704*/ 	.word	0x000000ff
        /*0708*/ 	.word	0x00016848
        /*070c*/ 	.short	0x0100
        /*070e*/ 	.byte	0x08
	.zero		1


	//   ....[6]....
        /*0710*/ 	.word	0x00000560
        /*0714*/ 	.word	0x000000ff
        /*0718*/ 	.word	0x00016850
        /*071c*/ 	.short	0x0100
        /*071e*/ 	.byte	0x08
	.zero		1


	//   ....[7]....
        /*0720*/ 	.word	0x00000570
        /*0724*/ 	.word	0x000000ff
        /*0728*/ 	.word	0x00016860
        /*072c*/ 	.short	0x0100
        /*072e*/ 	.byte	0x08
	.zero		1


	//   ....[8]....
        /*0730*/ 	.word	0x00000580
        /*0734*/ 	.word	0x000000ff
        /*0738*/ 	.word	0x00016858
        /*073c*/ 	.short	0x0100
        /*073e*/ 	.byte	0x08
	.zero		1


	//   ....[9]....
        /*0740*/ 	.word	0x00000590
        /*0744*/ 	.word	0x000000ff
        /*0748*/ 	.word	0x00016868
        /*074c*/ 	.short	0x0100
        /*074e*/ 	.byte	0x08
	.zero		1


	//   ....[10]....
        /*0750*/ 	.word	0x00000680
        /*0754*/ 	.word	0x000000ff
        /*0758*/ 	.word	0x00016870
        /*075c*/ 	.short	0x0100
        /*075e*/ 	.byte	0x06
	.zero		1


	//   ....[11]....
        /*0760*/ 	.word	0x00000690
        /*0764*/ 	.word	0x000000ff
        /*0768*/ 	.word	0x00016880
        /*076c*/ 	.short	0x0100
        /*076e*/ 	.byte	0x06
	.zero		1


	//   ....[12]....
        /*0770*/ 	.word	0x000006a0
        /*0774*/ 	.word	0x000000ff
        /*0778*/ 	.word	0x00016878
        /*077c*/ 	.short	0x0100
        /*077e*/ 	.byte	0x06
	.zero		1


	//   ....[13]....
        /*0780*/ 	.word	0x000006b0
        /*0784*/ 	.word	0x000000ff
        /*0788*/ 	.word	0x00016888
        /*078c*/ 	.short	0x0100
        /*078e*/ 	.byte	0x06
	.zero		1


	//   ....[14]....
        /*0790*/ 	.word	0x000007e0
        /*0794*/ 	.word	0x000000ff
        /*0798*/ 	.word	0x00016890
        /*079c*/ 	.short	0x0100
        /*079e*/ 	.byte	0x08
	.zero		1


	//   ....[15]....
        /*07a0*/ 	.word	0x000007f0
        /*07a4*/ 	.word	0x000000ff
        /*07a8*/ 	.word	0x000168a0
        /*07ac*/ 	.short	0x0100
        /*07ae*/ 	.byte	0x08
	.zero		1


	//   ....[16]....
        /*07b0*/ 	.word	0x00000800
        /*07b4*/ 	.word	0x000000ff
        /*07b8*/ 	.word	0x00016898
        /*07bc*/ 	.short	0x0100
        /*07be*/ 	.byte	0x08
	.zero		1


	//   ....[17]....
        /*07c0*/ 	.word	0x00000810
        /*07c4*/ 	.word	0x000000ff
        /*07c8*/ 	.word	0x000168a8
        /*07cc*/ 	.short	0x0100
        /*07ce*/ 	.byte	0x08
	.zero		1


	//   ....[18]....
        /*07d0*/ 	.word	0x00000940
        /*07d4*/ 	.word	0x000000ff
        /*07d8*/ 	.word	0x000168b0
        /*07dc*/ 	.short	0x0100
        /*07de*/ 	.byte	0x08
	.zero		1


	//   ....[19]....
        /*07e0*/ 	.word	0x00000950
        /*07e4*/ 	.word	0x000000ff
        /*07e8*/ 	.word	0x000168c0
        /*07ec*/ 	.short	0x0100
        /*07ee*/ 	.byte	0x08
	.zero		1


	//   ....[20]....
        /*07f0*/ 	.word	0x00000960
        /*07f4*/ 	.word	0x000000ff
        /*07f8*/ 	.word	0x000168b8
        /*07fc*/ 	.short	0x0100
        /*07fe*/ 	.byte	0x08
	.zero		1


	//   ....[21]....
        /*0800*/ 	.word	0x00000970
        /*0804*/ 	.word	0x000000ff
        /*0808*/ 	.word	0x000168c8
        /*080c*/ 	.short	0x0100
        /*080e*/ 	.byte	0x08
	.zero		1


	//   ....[22]....
        /*0810*/ 	.word	0x00002d40
        /*0814*/ 	.word	0x00000055
        /*0818*/ 	.word	0x00016890
        /*081c*/ 	.short	0x010a
        /*081e*/ 	.byte	0x3f
	.zero		1


	//   ....[23]....
        /*0820*/ 	.word	0x00004110
        /*0824*/ 	.word	0x00000055
        /*0828*/ 	.word	0x00016890
        /*082c*/ 	.short	0x010a
        /*082e*/ 	.byte	0x3f
	.zero		1


	//   ....[24]....
        /*0830*/ 	.word	0x00005260
        /*0834*/ 	.word	0x00000055
        /*0838*/ 	.word	0x00016890
        /*083c*/ 	.short	0x010a
        /*083e*/ 	.byte	0x3f
	.zero		1


	//   ....[25]....
        /*0840*/ 	.word	0x00005470
        /*0844*/ 	.word	0x00000020
        /*0848*/ 	.word	0x00000000
        /*084c*/ 	.short	0x0101
        /*084e*/ 	.byte	0x3f
	.zero		1


	//   ....[26]....
        /*0850*/ 	.word	0x000054b0
        /*0854*/ 	.word	0x00000055
        /*0858*/ 	.word	0x000168b0
        /*085c*/ 	.short	0x010a
        /*085e*/ 	.byte	0x3f
	.zero		1


	//   ....[27]....
        /*0860*/ 	.word	0x00005890
        /*0864*/ 	.word	0x00000055
        /*0868*/ 	.word	0x00000000
        /*086c*/ 	.short	0x0101
        /*086e*/ 	.byte	0x3f
	.zero		1


	//   ....[28]....
        /*0870*/ 	.word	0x00006100
        /*0874*/ 	.word	0x00000002
        /*0878*/ 	.word	0x00016800
        /*087c*/ 	.short	0x010a
        /*087e*/ 	.byte	0x3f
	.zero		1


	//   ....[29]....
        /*0880*/ 	.word	0x00006150
        /*0884*/ 	.word	0x00000002
        /*0888*/ 	.word	0x00016800
        /*088c*/ 	.short	0x010a
        /*088e*/ 	.byte	0x3f
	.zero		1


	//   ....[30]....
        /*0890*/ 	.word	0x00006e90
        /*0894*/ 	.word	0x00000002
        /*0898*/ 	.word	0x00016800
        /*089c*/ 	.short	0x010a
        /*089e*/ 	.byte	0x3f
	.zero		1


	//   ....[31]....
        /*08a0*/ 	.word	0x00008450
        /*08a4*/ 	.word	0x00000002
        /*08a8*/ 	.word	0x00016800
        /*08ac*/ 	.short	0x010a
        /*08ae*/ 	.byte	0x3f
	.zero		1


	//   ....[32]....
        /*08b0*/ 	.word	0x00009540
        /*08b4*/ 	.word	0x00000007
        /*08b8*/ 	.word	0x00016830
        /*08bc*/ 	.short	0x010a
        /*08be*/ 	.byte	0x3f
	.zero		1


	//   ....[33]....
        /*08c0*/ 	.word	0x000096c0
        /*08c4*/ 	.word	0x00000007
        /*08c8*/ 	.word	0x00016830
        /*08cc*/ 	.short	0x010a
        /*08ce*/ 	.byte	0x3f
	.zero		1


	//   ....[34]....
        /*08d0*/ 	.word	0x00009b20
        /*08d4*/ 	.word	0x00000000
        /*08d8*/ 	.word	0x00000000
        /*08dc*/ 	.short	0x0101
        /*08de*/ 	.byte	0x3f
	.zero		1


	//   ....[35]....
        /*08e0*/ 	.word	0x0000c9d0
        /*08e4*/ 	.word	0x0000000d
        /*08e8*/ 	.word	0x00016830
        /*08ec*/ 	.short	0x010a
        /*08ee*/ 	.byte	0x3f
	.zero		1


	//   ....[36]....
        /*08f0*/ 	.word	0x0000ca20
        /*08f4*/ 	.word	0x0000000d
        /*08f8*/ 	.word	0x00016830
        /*08fc*/ 	.short	0x010a
        /*08fe*/ 	.byte	0x3f
	.zero		1


	//   ....[37]....
        /*0900*/ 	.word	0x0000cd30
        /*0904*/ 	.word	0x0000000d
        /*0908*/ 	.word	0x00016850
        /*090c*/ 	.short	0x010a
        /*090e*/ 	.byte	0x3f
	.zero		1


	//   ....[38]....
        /*0910*/ 	.word	0x0000cd70
        /*0914*/ 	.word	0x0000000d
        /*0918*/ 	.word	0x00016850
        /*091c*/ 	.short	0x010a
        /*091e*/ 	.byte	0x3f
	.zero		1


	//   ....[39]....
        /*0920*/ 	.word	0x0000d250
        /*0924*/ 	.word	0x00000013
        /*0928*/ 	.word	0x00000000
        /*092c*/ 	.short	0x0101
        /*092e*/ 	.byte	0x3f
	.zero		1


	//   ....[40]....
        /*0930*/ 	.word	0x0000eda0
        /*0934*/ 	.word	0x00000023
        /*0938*/ 	.word	0x00000000
        /*093c*/ 	.short	0x0101
        /*093e*/ 	.byte	0x3f
	.zero		1


	//   ....[41]....
        /*0940*/ 	.word	0x0000fba0
        /*0944*/ 	.word	0x00000000
        /*0948*/ 	.word	0x00016830
        /*094c*/ 	.short	0x010a
        /*094e*/ 	.byte	0x3f
	.zero		1


	//   ....[42]....
        /*0950*/ 	.word	0x0000fbf0
        /*0954*/ 	.word	0x00000000
        /*0958*/ 	.word	0x00016830
        /*095c*/ 	.short	0x010a
        /*095e*/ 	.byte	0x3f
	.zero		1


	//   ....[43]....
        /*0960*/ 	.word	0x0000ff00
        /*0964*/ 	.word	0x00000003
        /*0968*/ 	.word	0x00016850
        /*096c*/ 	.short	0x010a
        /*096e*/ 	.byte	0x3f
	.zero		1


	//   ....[44]....
        /*0970*/ 	.word	0x0000ff40
        /*0974*/ 	.word	0x00000003
        /*0978*/ 	.word	0x00016850
        /*097c*/ 	.short	0x010a
        /*097e*/ 	.byte	0x3f
	.zero		1


	//   ....[45]....
        /*0980*/ 	.word	0x00011120
        /*0984*/ 	.word	0x0000002b
        /*0988*/ 	.word	0x00000000
        /*098c*/ 	.short	0x0101
        /*098e*/ 	.byte	0x3f
	.zero		1


	//   ....[46]....
        /*0990*/ 	.word	0x000111b0
        /*0994*/ 	.word	0x00000017
        /*0998*/ 	.word	0x00000000
        /*099c*/ 	.short	0x0101
        /*099e*/ 	.byte	0x3f
	.zero		1


	//   ....[47]....
        /*09a0*/ 	.word	0x00011b40
        /*09a4*/ 	.word	0x00000000
        /*09a8*/ 	.word	0x00016830
        /*09ac*/ 	.short	0x010a
        /*09ae*/ 	.byte	0x3f
	.zero		1


	//   ....[48]....
        /*09b0*/ 	.word	0x00011b90
        /*09b4*/ 	.word	0x00000000
        /*09b8*/ 	.word	0x00016830
        /*09bc*/ 	.short	0x010a
        /*09be*/ 	.byte	0x3f
	.zero		1


	//   ....[49]....
        /*09c0*/ 	.word	0x00011ea0
        /*09c4*/ 	.word	0x00000003
        /*09c8*/ 	.word	0x00016850
        /*09cc*/ 	.short	0x010a
        /*09ce*/ 	.byte	0x3f
	.zero		1


	//   ....[50]....
        /*09d0*/ 	.word	0x00011ee0
        /*09d4*/ 	.word	0x00000003
        /*09d8*/ 	.word	0x00016850
        /*09dc*/ 	.short	0x010a
        /*09de*/ 	.byte	0x3f
	.zero		1


	//   ....[51]....
        /*09e0*/ 	.word	0x000123d0
        /*09e4*/ 	.word	0x00000078
        /*09e8*/ 	.word	0x00000000
        /*09ec*/ 	.short	0x0101
        /*09ee*/ 	.byte	0x3f
	.zero		1


	//   ....[52]....
        /*09f0*/ 	.word	0x00013eb0
        /*09f4*/ 	.word	0x0000002f
        /*09f8*/ 	.word	0x00000000
        /*09fc*/ 	.short	0x0101
        /*09fe*/ 	.byte	0x3f
	.zero		1


	//   ....[53]....
        /*0a00*/ 	.word	0x000149c0
        /*0a04*/ 	.word	0x0000000b
        /*0a08*/ 	.word	0x00016850
        /*0a0c*/ 	.short	0x010a
        /*0a0e*/ 	.byte	0x3f
	.zero		1


	//   ....[54]....
        /*0a10*/ 	.word	0x00014a30
        /*0a14*/ 	.word	0x0000000b
        /*0a18*/ 	.word	0x00016850
        /*0a1c*/ 	.short	0x010a
        /*0a1e*/ 	.byte	0x3f
	.zero		1


	//   ....[55]....
        /*0a20*/ 	.word	0x00015020
        /*0a24*/ 	.word	0x00000008
        /*0a28*/ 	.word	0x00000000
        /*0a2c*/ 	.short	0x0101
        /*0a2e*/ 	.byte	0x3f
	.zero		1


	//   ....[56]....
        /*0a30*/ 	.word	0x00015f70
        /*0a34*/ 	.word	0x00000000
        /*0a38*/ 	.word	0x00000000
        /*0a3c*/ 	.short	0x0101
        /*0a3e*/ 	.byte	0x3f
	.zero		1


	//   ....[57]....
        /*0a40*/ 	.word	0x00018410
        /*0a44*/ 	.word	0x00000008
        /*0a48*/ 	.word	0x00016820
        /*0a4c*/ 	.short	0x010a
        /*0a4e*/ 	.byte	0x3f
	.zero		1


	//   ....[58]....
        /*0a50*/ 	.word	0x00018480
        /*0a54*/ 	.word	0x00000009
        /*0a58*/ 	.word	0x000168a0
        /*0a5c*/ 	.short	0x010a
        /*0a5e*/ 	.byte	0x3f
	.zero		1


	//   ....[59]....
        /*0a60*/ 	.word	0x00018630
        /*0a64*/ 	.word	0x00000009
        /*0a68*/ 	.word	0x000168c0
        /*0a6c*/ 	.short	0x010a
        /*0a6e*/ 	.byte	0x3f
	.zero		1


	//   ....[60]....
        /*0a70*/ 	.word	0x000188a0
        /*0a74*/ 	.word	0x0000000c
        /*0a78*/ 	.word	0x000168a0
        /*0a7c*/ 	.short	0x010a
        /*0a7e*/ 	.byte	0x3f
	.zero		1


	//   ....[61]....
        /*0a80*/ 	.word	0x00018a40
        /*0a84*/ 	.word	0x0000000c
        /*0a88*/ 	.word	0x000168c0
        /*0a8c*/ 	.short	0x010a
        /*0a8e*/ 	.byte	0x3f
	.zero		1


	//   ....[62]....
        /*0a90*/ 	.word	0x000198e0
        /*0a94*/ 	.word	0x00000005
        /*0a98*/ 	.word	0x00016840
        /*0a9c*/ 	.short	0x010a
        /*0a9e*/ 	.byte	0x3f
	.zero		1


	//   ....[63]....
        /*0aa0*/ 	.word	0x00019c30
        /*0aa4*/ 	.word	0x0000001b
        /*0aa8*/ 	.word	0x00016820
        /*0aac*/ 	.short	0x010a
        /*0aae*/ 	.byte	0x3f
	.zero		1


	//   ....[64]....
        /*0ab0*/ 	.word	0x00019f20
        /*0ab4*/ 	.word	0x00000003
        /*0ab8*/ 	.word	0x00016840
        /*0abc*/ 	.short	0x010a
        /*0abe*/ 	.byte	0x3f
	.zero		1


	//   ....[65]....
        /*0ac0*/ 	.word	0x0001a100
        /*0ac4*/ 	.word	0x00000002
        /*0ac8*/ 	.word	0x00000060
        /*0acc*/ 	.short	0x010a
        /*0ace*/ 	.byte	0x3f
	.zero		1


	//   ....[66]....
        /*0ad0*/ 	.word	0x0001a5a0
        /*0ad4*/ 	.word	0x00000003
        /*0ad8*/ 	.word	0x00016840
        /*0adc*/ 	.short	0x010a
        /*0ade*/ 	.byte	0x3f
	.zero		1


	//   ....[67]....
        /*0ae0*/ 	.word	0x0001a780
        /*0ae4*/ 	.word	0x00000003
        /*0ae8*/ 	.word	0x00000060
        /*0aec*/ 	.short	0x010a
        /*0aee*/ 	.byte	0x3f
	.zero		1


	//   ....[68]....
        /*0af0*/ 	.word	0x0001ab50
        /*0af4*/ 	.word	0x00000002
        /*0af8*/ 	.word	0x00016840
        /*0afc*/ 	.short	0x010a
        /*0afe*/ 	.byte	0x3f
	.zero		1


	//   ....[69]....
        /*0b00*/ 	.word	0x0001ad40
        /*0b04*/ 	.word	0x00000002
        /*0b08*/ 	.word	0x00000060
        /*0b0c*/ 	.short	0x010a
        /*0b0e*/ 	.byte	0x3f
	.zero		1


	//   ....[70]....
        /*0b10*/ 	.word	0x0001b080
        /*0b14*/ 	.word	0x00000003
        /*0b18*/ 	.word	0x00016860
        /*0b1c*/ 	.short	0x010a
        /*0b1e*/ 	.byte	0x3f
	.zero		1


	//   ....[71]....
        /*0b20*/ 	.word	0x0001bf00
        /*0b24*/ 	.word	0x00000009
        /*0b28*/ 	.word	0x00016820
        /*0b2c*/ 	.short	0x010a
        /*0b2e*/ 	.byte	0x3f
	.zero		1


	//   ....[72]....
        /*0b30*/ 	.word	0x0001c090
        /*0b34*/ 	.word	0x00000007
        /*0b38*/ 	.word	0x00000000
        /*0b3c*/ 	.short	0x010a
        /*0b3e*/ 	.byte	0x3f
	.zero		1


	//   ....[73]....
        /*0b40*/ 	.word	0x0001c100
        /*0b44*/ 	.word	0x00000003
        /*0b48*/ 	.word	0x00000000
        /*0b4c*/ 	.short	0x010a
        /*0b4e*/ 	.byte	0x3f
	.zero		1


	//   ....[74]....
        /*0b50*/ 	.word	0x0001c160
        /*0b54*/ 	.word	0x00000005
        /*0b58*/ 	.word	0x00000000
        /*0b5c*/ 	.short	0x010a
        /*0b5e*/ 	.byte	0x3f
	.zero		1


	//   ....[75]....
        /*0b60*/ 	.word	0x0001c190
        /*0b64*/ 	.word	0x00000003
        /*0b68*/ 	.word	0x00000000
        /*0b6c*/ 	.short	0x010a
        /*0b6e*/ 	.byte	0x3f
	.zero		1


	//   ....[76]....
        /*0b70*/ 	.word	0x0001c1f0
        /*0b74*/ 	.word	0x00000055
        /*0b78*/ 	.word	0x00016890
        /*0b7c*/ 	.short	0x010a
        /*0b7e*/ 	.byte	0x3f
	.zero		1


	//   ....[77]....
        /*0b80*/ 	.word	0x0001c240
        /*0b84*/ 	.word	0x00000055
        /*0b88*/ 	.word	0x00016890
        /*0b8c*/ 	.short	0x010a
        /*0b8e*/ 	.byte	0x3f
	.zero		1


	//   ....[78]....
        /*0b90*/ 	.word	0x0001c290
        /*0b94*/ 	.word	0x00000055
        /*0b98*/ 	.word	0x00016890
        /*0b9c*/ 	.short	0x010a
        /*0b9e*/ 	.byte	0x3f
	.zero		1


	//   ....[79]....
        /*0ba0*/ 	.word	0x0001c2e0
        /*0ba4*/ 	.word	0x00000055
        /*0ba8*/ 	.word	0x000168b0
        /*0bac*/ 	.short	0x010a
        /*0bae*/ 	.byte	0x3f
	.zero		1


	//   ....[80]....
        /*0bb0*/ 	.word	0x0001c8e0
        /*0bb4*/ 	.word	0x00000002
        /*0bb8*/ 	.word	0x00016800
        /*0bbc*/ 	.short	0x010a
        /*0bbe*/ 	.byte	0x3f
	.zero		1


	//   ....[81]....
        /*0bc0*/ 	.word	0x0001ce30
        /*0bc4*/ 	.word	0x00000002
        /*0bc8*/ 	.word	0x00016800
        /*0bcc*/ 	.short	0x010a
        /*0bce*/ 	.byte	0x3f
	.zero		1


	//   ....[82]....
        /*0bd0*/ 	.word	0x0001ce80
        /*0bd4*/ 	.word	0x00000007
        /*0bd8*/ 	.word	0x00016830
        /*0bdc*/ 	.short	0x010a
        /*0bde*/ 	.byte	0x3f
	.zero		1


	//   ....[83]....
        /*0be0*/ 	.word	0x0001ced0
        /*0be4*/ 	.word	0x0000000d
        /*0be8*/ 	.word	0x00016830
        /*0bec*/ 	.short	0x010a
        /*0bee*/ 	.byte	0x3f
	.zero		1


	//   ....[84]....
        /*0bf0*/ 	.word	0x0001cf20
        /*0bf4*/ 	.word	0x0000000d
        /*0bf8*/ 	.word	0x00016850
        /*0bfc*/ 	.short	0x010a
        /*0bfe*/ 	.byte	0x3f
	.zero		1


	//   ....[85]....
        /*0c00*/ 	.word	0x0001cf70
        /*0c04*/ 	.word	0x00000000
        /*0c08*/ 	.word	0x00016830
        /*0c0c*/ 	.short	0x010a
        /*0c0e*/ 	.byte	0x3f
	.zero		1


	//   ....[86]....
        /*0c10*/ 	.word	0x0001cfc0
        /*0c14*/ 	.word	0x00000003
        /*0c18*/ 	.word	0x00016850
        /*0c1c*/ 	.short	0x010a
        /*0c1e*/ 	.byte	0x3f
	.zero		1


	//   ....[87]....
        /*0c20*/ 	.word	0x0001d010
        /*0c24*/ 	.word	0x00000000
        /*0c28*/ 	.word	0x00016830
        /*0c2c*/ 	.short	0x010a
        /*0c2e*/ 	.byte	0x3f
	.zero		1


	//   ....[88]....
        /*0c30*/ 	.word	0x0001d060
        /*0c34*/ 	.word	0x00000003
        /*0c38*/ 	.word	0x00016850
        /*0c3c*/ 	.short	0x010a
        /*0c3e*/ 	.byte	0x3f
	.zero		1


	//   ....[89]....
        /*0c40*/ 	.word	0x0001d0b0
        /*0c44*/ 	.word	0x0000000b
        /*0c48*/ 	.word	0x00016850
        /*0c4c*/ 	.short	0x010a
        /*0c4e*/ 	.byte	0x3f
	.zero		1


	//   ....[90]....
        /*0c50*/ 	.word	0x0001d240
        /*0c54*/ 	.word	0x00000008
        /*0c58*/ 	.word	0x00016820
        /*0c5c*/ 	.short	0x010a
        /*0c5e*/ 	.byte	0x3f
	.zero		1


	//   ....[91]....
        /*0c60*/ 	.word	0x0001d290
        /*0c64*/ 	.word	0x00000009
        /*0c68*/ 	.word	0x000168a0
        /*0c6c*/ 	.short	0x010a
        /*0c6e*/ 	.byte	0x3f
	.zero		1


	//   ....[92]....
        /*0c70*/ 	.word	0x0001d2e0
        /*0c74*/ 	.word	0x00000009
        /*0c78*/ 	.word	0x000168c0
        /*0c7c*/ 	.short	0x010a
        /*0c7e*/ 	.byte	0x3f
	.zero		1


	//   ....[93]....
        /*0c80*/ 	.word	0x0001d330
        /*0c84*/ 	.word	0x0000000c
        /*0c88*/ 	.word	0x000168a0
        /*0c8c*/ 	.short	0x010a
        /*0c8e*/ 	.byte	0x3f
	.zero		1


	//   ....[94]....
        /*0c90*/ 	.word	0x0001d380
        /*0c94*/ 	.word	0x0000000c
        /*0c98*/ 	.word	0x000168c0
        /*0c9c*/ 	.short	0x010a
        /*0c9e*/ 	.byte	0x3f
	.zero		1


	//   ....[95]....
        /*0ca0*/ 	.word	0x0001d520
        /*0ca4*/ 	.word	0x00000005
        /*0ca8*/ 	.word	0x00016840
        /*0cac*/ 	.short	0x010a
        /*0cae*/ 	.byte	0x3f
	.zero		1


	//   ....[96]....
        /*0cb0*/ 	.word	0x0001d570
        /*0cb4*/ 	.word	0x0000001b
        /*0cb8*/ 	.word	0x00016820
        /*0cbc*/ 	.short	0x010a
        /*0cbe*/ 	.byte	0x3f
	.zero		1


	//   ....[97]....
        /*0cc0*/ 	.word	0x0001d5c0
        /*0cc4*/ 	.word	0x00000003
        /*0cc8*/ 	.word	0x00016840
        /*0ccc*/ 	.short	0x010a
        /*0cce*/ 	.byte	0x3f
	.zero		1


	//   ....[98]....
        /*0cd0*/ 	.word	0x0001d610
        /*0cd4*/ 	.word	0x00000002
        /*0cd8*/ 	.word	0x00000060
        /*0cdc*/ 	.short	0x010a
        /*0cde*/ 	.byte	0x3f
	.zero		1


	//   ....[99]....
        /*0ce0*/ 	.word	0x0001d660
        /*0ce4*/ 	.word	0x00000003
        /*0ce8*/ 	.word	0x00016840
        /*0cec*/ 	.short	0x010a
        /*0cee*/ 	.byte	0x3f
	.zero		1


	//   ....[100]....
        /*0cf0*/ 	.word	0x0001d6b0
        /*0cf4*/ 	.word	0x00000003
        /*0cf8*/ 	.word	0x00000060
        /*0cfc*/ 	.short	0x010a
        /*0cfe*/ 	.byte	0x3f
	.zero		1


	//   ....[101]....
        /*0d00*/ 	.word	0x0001d700
        /*0d04*/ 	.word	0x00000002
        /*0d08*/ 	.word	0x00016840
        /*0d0c*/ 	.short	0x010a
        /*0d0e*/ 	.byte	0x3f
	.zero		1


	//   ....[102]....
        /*0d10*/ 	.word	0x0001d750
        /*0d14*/ 	.word	0x00000002
        /*0d18*/ 	.word	0x00000060
        /*0d1c*/ 	.short	0x010a
        /*0d1e*/ 	.byte	0x3f
	.zero		1


	//   ....[103]....
        /*0d20*/ 	.word	0x0001d7a0
        /*0d24*/ 	.word	0x00000003
        /*0d28*/ 	.word	0x00016860
        /*0d2c*/ 	.short	0x010a
        /*0d2e*/ 	.byte	0x3f
	.zero		1


	//   ....[104]....
        /*0d30*/ 	.word	0x0001e150
        /*0d34*/ 	.word	0x00000009
        /*0d38*/ 	.word	0x00016820
        /*0d3c*/ 	.short	0x010a
        /*0d3e*/ 	.byte	0x3f
	.zero		1


	//   ....[105]....
        /*0d40*/ 	.word	0x0001e2f0
        /*0d44*/ 	.word	0x00000007
        /*0d48*/ 	.word	0x00000000
        /*0d4c*/ 	.short	0x010a
        /*0d4e*/ 	.byte	0x3f
	.zero		1


	//   ....[106]....
        /*0d50*/ 	.word	0x0001e340
        /*0d54*/ 	.word	0x00000003
        /*0d58*/ 	.word	0x00000000
        /*0d5c*/ 	.short	0x010a
        /*0d5e*/ 	.byte	0x3f
	.zero		1


	//   ....[107]....
        /*0d60*/ 	.word	0x0001e390
        /*0d64*/ 	.word	0x00000005
        /*0d68*/ 	.word	0x00000000
        /*0d6c*/ 	.short	0x010a
        /*0d6e*/ 	.byte	0x3f
	.zero		1


	//----- nvinfo : EIATTR_NUM_MBARRIERS
	.align		4
.L_1639:
        /*0d70*/ 	.byte	0x03, 0x38
        /*0d72*/ 	.short	0x0016


	//----- nvinfo : EIATTR_EXIT_INSTR_OFFSETS
	.align		4
        /*0d74*/ 	.byte	0x04, 0x1c
        /*0d76*/ 	.short	(.L_1641 - .L_1640)


	//   ....[0]....
.L_1640:
        /*0d78*/ 	.word	0x0001c1e0


	//----- nvinfo : EIATTR_MAX_THREADS
	.align		4
.L_1641:
        /*0d7c*/ 	.byte	0x04, 0x05
        /*0d7e*/ 	.short	(.L_1643 - .L_1642)
.L_1642:
        /*0d80*/ 	.word	0x00000200
        /*0d84*/ 	.word	0x00000001
        /*0d88*/ 	.word	0x00000001


	//----- nvinfo : EIATTR_CRS_STACK_SIZE
	.align		4
.L_1643:
        /*0d8c*/ 	.byte	0x04, 0x1e
        /*0d8e*/ 	.short	(.L_1645 - .L_1644)
.L_1644:
        /*0d90*/ 	.word	0x00000000


	//----- nvinfo : EIATTR_CBANK_PARAM_SIZE
	.align		4
.L_1645:
        /*0d94*/ 	.byte	0x03, 0x19
        /*0d96*/ 	.short	0x0a70


	//----- nvinfo : EIATTR_PARAM_CBANK
	.align		4
        /*0d98*/ 	.byte	0x04, 0x0a
        /*0d9a*/ 	.short	(.L_1647 - .L_1646)
	.align		4
.L_1646:
        /*0d9c*/ 	.word	index@(.nv.constant0._ZN7cutlass13device_kernelIN5flash11enable_sm90INS1_16FlashAttnFwdSm90INS1_25CollectiveMainloopFwdSm90ILi2EN4cute5tupleIJNS5_1CILi1EEES8_S8_EEENS6_IJNS7_ILi192EEENS7_ILi128EEENS7_ILi64EEEEEELi64ENS_10bfloat16_tEfNS_4arch4Sm90ELb0ELb1ELb0ELb1ELb0ELb1ELb0ELb1ELb1ELb0ELb0ELb0EEENS1_21CollectiveEpilogueFwdINS6_IJSA_SC_SB_EEES9_SE_SG_Li384ELb1ELb0ELb0ELb0EEENS1_36VarlenDynamicPersistentTileSchedulerILi192ELi128ELi384ELi32ELb0ELb0ELb1ELb1ELb0ELb1EEEEEEEEEvNT_6ParamsE)
        /*0da0*/ 	.short	0x0210
        /*0da2*/ 	.short	0x0a70


	//----- nvinfo : EIATTR_SW_WAR
	.align		4
.L_1647:
        /*0da4*/ 	.byte	0x04, 0x36
        /*0da6*/ 	.short	(.L_1649 - .L_1648)
.L_1648:
        /*0da8*/ 	.word	0x00000008
.L_1649:


//--------------------- .nv.info._ZN7cutlass13device_kernelIN5flash11enable_sm90INS1_16FlashAttnFwdSm90INS1_25CollectiveMainloopFwdSm90ILi2EN4cute5tupleIJNS5_1CILi1EEES8_S8_EEENS6_IJNS7_ILi192EEENS7_ILi128EEENS7_ILi64EEEEEELi64ENS_10bfloat16_tEfNS_4arch4Sm90ELb1ELb0ELb0ELb0ELb0ELb0ELb0ELb1ELb1ELb0ELb0ELb0EEENS1_21CollectiveEpilogueFwdINS6_IJSA_SC_SB_EEES9_SE_SG_Li384ELb0ELb0ELb0ELb0EEENS1_30DynamicPersistentTileSchedulerILi384ELi32ELb0ELb0ELb1EEEEEEEEEvNT_6ParamsE --------------------------
	.section	.nv.info._ZN7cutlass13device_kernelIN5flash11enable_sm90INS1_16FlashAttnFwdSm90INS1_25CollectiveMainloopFwdSm90ILi2EN4cute5tupleIJNS5_1CILi1EEES8_S8_EEENS6_IJNS7_ILi192EEENS7_ILi128EEENS7_ILi64EEEEEELi64ENS_10bfloat16_tEfNS_4arch4Sm90ELb1ELb0ELb0ELb0ELb0ELb0ELb0ELb1ELb1ELb0ELb0ELb0EEENS1_21CollectiveEpilogueFwdINS6_IJSA_SC_SB_EEES9_SE_SG_Li384ELb0ELb0ELb0ELb0EEENS1_30DynamicPersistentTileSchedulerILi384ELi32ELb0ELb0ELb1EEEEEEEEEvNT_6ParamsE,"",@"SHT_CUDA_INFO"
	.sectionflags	@""
	.align	4


	//----- nvinfo : EIATTR_CUDA_API_VERSION
	.align		4
        /*0000*/ 	.byte	0x04, 0x37
        /*0002*/ 	.short	(.L_1651 - .L_1650)
.L_1650:
        /*0004*/ 	.word	0x00000082


	//----- nvinfo : EIATTR_KPARAM_INFO
	.align		4
.L_1651:
        /*0008*/ 	.byte	0x04, 0x17
        /*000a*/ 	.short	(.L_1653 - .L_1652)
.L_1652:
        /*000c*/ 	.word	0x00000000
        /*0010*/ 	.short	0x0000
        /*0012*/ 	.short	0x0070
        /*0014*/ 	.byte	0x00, 0xf0, 0x01, 0x2e


	//----- nvinfo : EIATTR_SPARSE_MMA_MASK
	.align		4
.L_1653:
        /*0018*/ 	.byte	0x03, 0x50
        /*001a*/ 	.short	0x0000


	//----- nvinfo : EIATTR_MAXREG_COUNT
	.align		4
        /*001c*/ 	.byte	0x03, 0x1b
        /*001e*/ 	.short	0x0080


	//----- nvinfo : EIATTR_NUM_BARRIERS
	.align		4
        /*0020*/ 	.byte	0x02, 0x4c
        /*0022*/ 	.byte	0x10
	.zero		1


	//----- nvinfo : EIATTR_EXTERNS
	.align		4
        /*0024*/ 	.byte	0x04, 0x0f
        /*0026*/ 	.short	(.L_1655 - .L_1654)


	//   ....[0]....
	.align		4
.L_1654:
        /*0028*/ 	.word	index@(__assertfail)


	//----- nvinfo : EIATTR_MERCURY_ISA_VERSION
	.align		4
.L_1655:
        /*002c*/ 	.byte	0x03, 0x5f
        /*002e*/ 	.short	0x0101


	//----- nvinfo : EIATTR_INT_WARP_WIDE_INSTR_OFFSETS
	.align		4
        /*0030*/ 	.byte	0x04, 0x31
        /*0032*/ 	.short	(.L_1657 - .L_1656)


	//   ....[0]....
.L_1656:
        /*0034*/ 	.word	0x00000180


	//   ....[1]....
        /*0038*/ 	.word	0x000001b0


	//   ....[2]....
        /*003c*/ 	.word	0x000001c0


	//   ....[3]....
        /*0040*/ 	.word	0x000096c0


	//   ....[4]....
        /*0044*/ 	.word	0x00009750


	//   ....[5]....
        /*0048*/ 	.word	0x00009c00


	//   ....[6]....
        /*004c*/ 	.word	0x0000b320


	//   ....[7]....
        /*0050*/ 	.word	0x0000b3b0


	//----- nvinfo : EIATTR_COOP_GROUP_MASK_REGIDS
	.align		4
.L_1657:
        /*0054*/ 	.byte	0x04, 0x29
        /*0056*/ 	.short	(.L_1659 - .L_1658)


	//   ....[0]....
.L_1658:
        /*0058*/ 	.word	0xffffffff


	//   ....[1]....
        /*005c*/ 	.word	0xffffffff


	//   ....[2]....
        /*0060*/ 	.word	0xffffffff


	//   ....[3]....
        /*0064*/ 	.word	0xffffffff


	//   ....[4]....
        /*0068*/ 	.word	0xffffffff


	//   ....[5]....
        /*006c*/ 	.word	0xffffffff


	//   ....[6]....
        /*0070*/ 	.word	0xffffffff


	//   ....[7]....
        /*0074*/ 	.word	0xffffffff


	//   ....[8]....
        /*0078*/ 	.word	0xffffffff


	//   ....[9]....
        /*007c*/ 	.word	0xffffffff


	//   ....[10]....
        /*0080*/ 	.word	0xffffffff


	//   ....[11]....
        /*0084*/ 	.word	0xffffffff


	//   ....[12]....
        /*0088*/ 	.word	0xffffffff


	//   ....[13]....
        /*008c*/ 	.word	0xffffffff


	//   ....[14]....
        /*0090*/ 	.word	0xffffffff


	//   ....[15]....
        /*0094*/ 	.word	0xffffffff


	//   ....[16]....
        /*0098*/ 	.word	0xffffffff


	//   ....[17]....
        /*009c*/ 	.word	0xffffffff


	//   ....[18]....
        /*00a0*/ 	.word	0xffffffff


	//   ....[19]....
        /*00a4*/ 	.word	0xffffffff


	//   ....[20]....
        /*00a8*/ 	.word	0xffffffff


	//   ....[21]....
        /*00ac*/ 	.word	0xffffffff


	//   ....[22]....
        /*00b0*/ 	.word	0xffffffff


	//   ....[23]....
        /*00b4*/ 	.word	0xffffffff


	//   ....[24]....
        /*00b8*/ 	.word	0xffffffff


	//   ....[25]....
        /*00bc*/ 	.word	0xffffffff


	//   ....[26]....
        /*00c0*/ 	.word	0xffffffff


	//   ....[27]....
        /*00c4*/ 	.word	0xffffffff


	//   ....[28]....
        /*00c8*/ 	.word	0x0500000f


	//   ....[29]....
        /*00cc*/ 	.word	0x0500000f


	//----- nvinfo : EIATTR_COOP_GROUP_INSTR_OFFSETS
	.align		4
.L_1659:
        /*00d0*/ 	.byte	0x04, 0x28
        /*00d2*/ 	.short	(.L_1661 - .L_1660)


	//   ....[0]....
.L_1660:
        /*00d4*/ 	.word	0x00000060


	//   ....[1]....
        /*00d8*/ 	.word	0x00000190


	//   ....[2]....
        /*00dc*/ 	.word	0x000001e0


	//   ....[3]....
        /*00e0*/ 	.word	0x000003d0


	//   ....[4]....
        /*00e4*/ 	.word	0x00000530


	//   ....[5]....
        /*00e8*/ 	.word	0x00000650


	//   ....[6]....
        /*00ec*/ 	.word	0x000007b0


	//   ....[7]....
        /*00f0*/ 	.word	0x00001300


	//   ....[8]....
        /*00f4*/ 	.word	0x000020b0


	//   ....[9]....
        /*00f8*/ 	.word	0x000020f0


	//   ....[10]....
        /*00fc*/ 	.word	0x00002b80


	//   ....[11]....
        /*0100*/ 	.word	0x00002bf0


	//   ....[12]....
        /*0104*/ 	.word	0x00004430


	//   ....[13]....
        /*0108*/ 	.word	0x00004500


	//   ....[14]....
        /*010c*/ 	.word	0x00004e40


	//   ....[15]....
        /*0110*/ 	.word	0x00004eb0


	//   ....[16]....
        /*0114*/ 	.word	0x00006490


	//   ....[17]....
        /*0118*/ 	.word	0x000064c0


	//   ....[18]....
        /*011c*/ 	.word	0x00006a40


	//   ....[19]....
        /*0120*/ 	.word	0x00006aa0


	//   ....[20]....
        /*0124*/ 	.word	0x00007b80


	//   ....[21]....
        /*0128*/ 	.word	0x00007bc0


	//   ....[22]....
        /*012c*/ 	.word	0x00007cb0


	//   ....[23]....
        /*0130*/ 	.word	0x00007cc0


	//   ....[24]....
        /*0134*/ 	.word	0x000087d0


	//   ....[25]....
        /*0138*/ 	.word	0x00009160


	//   ....[26]....
        /*013c*/ 	.word	0x0000b650


	//   ....[27]....
        /*0140*/ 	.word	0x0000b7d0


	//   ....[28]....
        /*0144*/ 	.word	0x0000bd10


	//   ....[29]....
        /*0148*/ 	.word	0x0000c100


	//----- nvinfo : EIATTR_REG_RECONFIG
	.align		4
.L_1661:
        /*014c*/ 	.byte	0x01, 0x54
	.zero		2


	//----- nvinfo : EIATTR_SYSCALL_OFFSETS
	.align		4
        /*0150*/ 	.byte	0x04, 0x46
        /*0152*/ 	.short	(.L_1663 - .L_1662)


	//   ....[0]....
.L_1662:
        /*0154*/ 	.word	0x000014b0


	//   ....[1]....
        /*0158*/ 	.word	0x000098e0


	//   ....[2]....
        /*015c*/ 	.word	0x00009a20


	//   ....[3]....
        /*0160*/ 	.word	0x00009b10


	//----- nvinfo : EIATTR_MBARRIER_INSTR_OFFSETS
	.align		4
.L_1663:
        /*0164*/ 	.byte	0x04, 0x39
        /*0166*/ 	.short	(.L_1665 - .L_1664)


	//   ....[0]....
.L_1664:
        /*0168*/ 	.word	0x00000280
        /*016c*/ 	.word	0x000000ff
        /*0170*/ 	.word	0x00016800
        /*0174*/ 	.short	0x0100
        /*0176*/ 	.byte	0x06
	.zero		1


	//   ....[1]....
        /*0178*/ 	.word	0x00000290
        /*017c*/ 	.word	0x000000ff
        /*0180*/ 	.word	0x00016820
        /*0184*/ 	.short	0x0100
        /*0186*/ 	.byte	0x06
	.zero		1


	//   ....[2]....
        /*0188*/ 	.word	0x00000380
        /*018c*/ 	.word	0x000000ff
        /*0190*/ 	.word	0x00016830
        /*0194*/ 	.short	0x0100
        /*0196*/ 	.byte	0x08
	.zero		1


	//   ....[3]....
        /*0198*/ 	.word	0x00000390
        /*019c*/ 	.word	0x000000ff
        /*01a0*/ 	.word	0x00016840
        /*01a4*/ 	.short	0x0100
        /*01a6*/ 	.byte	0x08
	.zero		1


	//   ....[4]....
        /*01a8*/ 	.word	0x000003a0
        /*01ac*/ 	.word	0x000000ff
        /*01b0*/ 	.word	0x00016838
        /*01b4*/ 	.short	0x0100
        /*01b6*/ 	.byte	0x08
	.zero		1


	//   ....[5]....
        /*01b8*/ 	.word	0x000003b0
        /*01bc*/ 	.word	0x000000ff
        /*01c0*/ 	.word	0x00016848
        /*01c4*/ 	.short	0x0100
        /*01c6*/ 	.byte	0x08
	.zero		1


	//   ....[6]....
        /*01c8*/ 	.word	0x000004e0
        /*01cc*/ 	.word	0x000000ff
        /*01d0*/ 	.word	0x00016850
        /*01d4*/ 	.short	0x0100
        /*01d6*/ 	.byte	0x08
	.zero		1


	//   ....[7]....
        /*01d8*/ 	.word	0x000004f0
        /*01dc*/ 	.word	0x000000ff
        /*01e0*/ 	.word	0x00016860
        /*01e4*/ 	.short	0x0100
        /*01e6*/ 	.byte	0x08
	.zero		1


	//   ....[8]....
        /*01e8*/ 	.word	0x00000500
        /*01ec*/ 	.word	0x000000ff
        /*01f0*/ 	.word	0x00016858
        /*01f4*/ 	.short	0x0100
        /*01f6*/ 	.byte	0x08
	.zero		1


	//   ....[9]....
        /*01f8*/ 	.word	0x00000510
        /*01fc*/ 	.word	0x000000ff
        /*0200*/ 	.word	0x00016868
        /*0204*/ 	.short	0x0100
        /*0206*/ 	.byte	0x08
	.zero		1


	//   ....[10]....
        /*0208*/ 	.word	0x00000600
        /*020c*/ 	.word	0x000000ff
        /*0210*/ 	.word	0x00016870
        /*0214*/ 	.short	0x0100
        /*0216*/ 	.byte	0x06
	.zero		1


	//   ....[11]....
        /*0218*/ 	.word	0x00000610
        /*021c*/ 	.word	0x000000ff
        /*0220*/ 	.word	0x00016880
        /*0224*/ 	.short	0x0100
        /*0226*/ 	.byte	0x06
	.zero		1


	//   ....[12]....
        /*0228*/ 	.word	0x00000620
        /*022c*/ 	.word	0x000000ff
        /*0230*/ 	.word	0x00016878
        /*0234*/ 	.short	0x0100
        /*0236*/ 	.byte	0x06
	.zero		1


	//   ....[13]....
        /*0238*/ 	.word	0x00000630
        /*023c*/ 	.word	0x000000ff
        /*0240*/ 	.word	0x00016888
        /*0244*/ 	.short	0x0100
        /*0246*/ 	.byte	0x06
	.zero		1


	//   ....[14]....
        /*0248*/ 	.word	0x00000760
        /*024c*/ 	.word	0x000000ff
        /*0250*/ 	.word	0x00016890
        /*0254*/ 	.short	0x0100
        /*0256*/ 	.byte	0x08
	.zero		1


	//   ....[15]....
        /*0258*/ 	.word	0x00000770
        /*025c*/ 	.word	0x000000ff
        /*0260*/ 	.word	0x000168a0
        /*0264*/ 	.short	0x0100
        /*0266*/ 	.byte	0x08
	.zero		1


	//   ....[16]....
        /*0268*/ 	.word	0x00000780
        /*026c*/ 	.word	0x000000ff
        /*0270*/ 	.word	0x00016898
        /*0274*/ 	.short	0x0100
        /*0276*/ 	.byte	0x08
	.zero		1


	//   ....[17]....
        /*0278*/ 	.word	0x00000790
        /*027c*/ 	.word	0x000000ff
        /*0280*/ 	.word	0x000168a8
        /*0284*/ 	.short	0x0100
        /*0286*/ 	.byte	0x08
	.zero		1


	//   ....[18]....
        /*0288*/ 	.word	0x000008c0
        /*028c*/ 	.word	0x000000ff
        /*0290*/ 	.word	0x000168b0
        /*0294*/ 	.short	0x0100
        /*0296*/ 	.byte	0x08
	.zero		1


	//   ....[19]....
        /*0298*/ 	.word	0x000008d0
        /*029c*/ 	.word	0x000000ff
        /*02a0*/ 	.word	0x000168c0
        /*02a4*/ 	.short	0x0100
        /*02a6*/ 	.byte	0x08
	.zero		1


	//   ....[20]....
        /*02a8*/ 	.word	0x000008e0
        /*02ac*/ 	.word	0x000000ff
        /*02b0*/ 	.word	0x000168b8
        /*02b4*/ 	.short	0x0100
        /*02b6*/ 	.byte	0x08
	.zero		1


	//   ....[21]....
        /*02b8*/ 	.word	0x000008f0
        /*02bc*/ 	.word	0x000000ff
        /*02c0*/ 	.word	0x000168c8
        /*02c4*/ 	.short	0x0100
        /*02c6*/ 	.byte	0x08
	.zero		1


	//   ....[22]....
        /*02c8*/ 	.word	0x00001530
        /*02cc*/ 	.word	0x000000ff
        /*02d0*/ 	.word	0x00016800
        /*02d4*/ 	.short	0x010a
        /*02d6*/ 	.byte	0x28
	.zero		1


	//   ....[23]....
        /*02d8*/ 	.word	0x000015b0
        /*02dc*/ 	.word	0x00000003
        /*02e0*/ 	.word	0x00016830
        /*02e4*/ 	.short	0x010a
        /*02e6*/ 	.byte	0x3f
	.zero		1


	//   ....[24]....
        /*02e8*/ 	.word	0x00001610
        /*02ec*/ 	.word	0x00000003
        /*02f0*/ 	.word	0x00016830
        /*02f4*/ 	.short	0x010a
        /*02f6*/ 	.byte	0x3f
	.zero		1


	//   ....[25]....
        /*02f8*/ 	.word	0x00001af0
        /*02fc*/ 	.word	0x00000003
        /*0300*/ 	.word	0x00000000
        /*0304*/ 	.short	0x0101
        /*0306*/ 	.byte	0x3f
	.zero		1


	//   ....[26]....
        /*0308*/ 	.word	0x000038f0
        /*030c*/ 	.word	0x000000ff
        /*0310*/ 	.word	0x00016830
        /*0314*/ 	.short	0x010a
        /*0316*/ 	.byte	0x06
	.zero		1


	//   ....[27]....
        /*0318*/ 	.word	0x00003930
        /*031c*/ 	.word	0x000000ff
        /*0320*/ 	.word	0x00016830
        /*0324*/ 	.short	0x010a
        /*0326*/ 	.byte	0x06
	.zero		1


	//   ....[28]....
        /*0328*/ 	.word	0x00003b10
        /*032c*/ 	.word	0x000000ff
        /*0330*/ 	.word	0x00016850
        /*0334*/ 	.short	0x010a
        /*0336*/ 	.byte	0x06
	.zero		1


	//   ....[29]....
        /*0338*/ 	.word	0x00003b50
        /*033c*/ 	.word	0x000000ff
        /*0340*/ 	.word	0x00016850
        /*0344*/ 	.short	0x010a
        /*0346*/ 	.byte	0x06
	.zero		1


	//   ....[30]....
        /*0348*/ 	.word	0x00005460
        /*034c*/ 	.word	0x00000025
        /*0350*/ 	.word	0x00000000
        /*0354*/ 	.short	0x0101
        /*0356*/ 	.byte	0x3f
	.zero		1


	//   ....[31]....
        /*0358*/ 	.word	0x000055b0
        /*035c*/ 	.word	0x00000004
        /*0360*/ 	.word	0x00000000
        /*0364*/ 	.short	0x0101
        /*0366*/ 	.byte	0x3f
	.zero		1


	//   ....[32]....
        /*0368*/ 	.word	0x00005ee0
        /*036c*/ 	.word	0x000000ff
        /*0370*/ 	.word	0x00016830
        /*0374*/ 	.short	0x010a
        /*0376*/ 	.byte	0x06
	.zero		1


	//   ....[33]....
        /*0378*/ 	.word	0x00005f20
        /*037c*/ 	.word	0x000000ff
        /*0380*/ 	.word	0x00016830
        /*0384*/ 	.short	0x010a
        /*0386*/ 	.byte	0x06
	.zero		1


	//   ....[34]....
        /*0388*/ 	.word	0x00006100
        /*038c*/ 	.word	0x000000ff
        /*0390*/ 	.word	0x00016850
        /*0394*/ 	.short	0x010a
        /*0396*/ 	.byte	0x06
	.zero		1


	//   ....[35]....
        /*0398*/ 	.word	0x00006140
        /*039c*/ 	.word	0x000000ff
        /*03a0*/ 	.word	0x00016850
        /*03a4*/ 	.short	0x010a
        /*03a6*/ 	.byte	0x06
	.zero		1


	//   ....[36]....
        /*03a8*/ 	.word	0x000076d0
        /*03ac*/ 	.word	0x00000023
        /*03b0*/ 	.word	0x00000000
        /*03b4*/ 	.short	0x0101
        /*03b6*/ 	.byte	0x3f
	.zero		1


	//   ....[37]....
        /*03b8*/ 	.word	0x000078a0
        /*03bc*/ 	.word	0x0000001f
        /*03c0*/ 	.word	0x00000000
        /*03c4*/ 	.short	0x0101
        /*03c6*/ 	.byte	0x3f
	.zero		1


	//   ....[38]....
        /*03c8*/ 	.word	0x00007af0
        /*03cc*/ 	.word	0x000000ff
        /*03d0*/ 	.word	0x00016850
        /*03d4*/ 	.short	0x010a
        /*03d6*/ 	.byte	0x05
	.zero		1


	//   ....[39]....
        /*03d8*/ 	.word	0x00007b30
        /*03dc*/ 	.word	0x000000ff
        /*03e0*/ 	.word	0x00016850
        /*03e4*/ 	.short	0x010a
        /*03e6*/ 	.byte	0x05
	.zero		1


	//   ....[40]....
        /*03e8*/ 	.word	0x00008130
        /*03ec*/ 	.word	0x00000000
        /*03f0*/ 	.word	0x00000000
        /*03f4*/ 	.short	0x0101
        /*03f6*/ 	.byte	0x3f
	.zero		1


	//   ....[41]....
        /*03f8*/ 	.word	0x00008930
        /*03fc*/ 	.word	0x000000ff
        /*0400*/ 	.word	0x00000000
        /*0404*/ 	.short	0x0101
        /*0406*/ 	.byte	0x05
	.zero		1


	//   ....[42]....
        /*0408*/ 	.word	0x00009ea0
        /*040c*/ 	.word	0x0000000d
        /*0410*/ 	.word	0x00016840
        /*0414*/ 	.short	0x010a
        /*0416*/ 	.byte	0x3f
	.zero		1


	//   ....[43]....
        /*0418*/ 	.word	0x0000a190
        /*041c*/ 	.word	0x000000ff
        /*0420*/ 	.word	0x00016820
        /*0424*/ 	.short	0x010a
        /*0426*/ 	.byte	0x27
	.zero		1


	//   ....[44]....
        /*0428*/ 	.word	0x0000a460
        /*042c*/ 	.word	0x00000003
        /*0430*/ 	.word	0x00016840
        /*0434*/ 	.short	0x010a
        /*0436*/ 	.byte	0x3f
	.zero		1


	//   ....[45]....
        /*0438*/ 	.word	0x0000a600
        /*043c*/ 	.word	0x00000002
        /*0440*/ 	.word	0x00000060
        /*0444*/ 	.short	0x010a
        /*0446*/ 	.byte	0x3f
	.zero		1


	//   ....[46]....
        /*0448*/ 	.word	0x0000aa30
        /*044c*/ 	.word	0x00000004
        /*0450*/ 	.word	0x00016840
        /*0454*/ 	.short	0x010a
        /*0456*/ 	.byte	0x3f
	.zero		1


	//   ....[47]....
        /*0458*/ 	.word	0x0000abd0
        /*045c*/ 	.word	0x00000004
        /*0460*/ 	.word	0x00000060
        /*0464*/ 	.short	0x010a
        /*0466*/ 	.byte	0x3f
	.zero		1


	//   ....[48]....
        /*0468*/ 	.word	0x0000af60
        /*046c*/ 	.word	0x00000003
        /*0470*/ 	.word	0x00016840
        /*0474*/ 	.short	0x010a
        /*0476*/ 	.byte	0x3f
	.zero		1


	//   ....[49]....
        /*0478*/ 	.word	0x0000b100
        /*047c*/ 	.word	0x00000003
        /*0480*/ 	.word	0x00000060
        /*0484*/ 	.short	0x010a
        /*0486*/ 	.byte	0x3f
	.zero		1


	//   ....[50]....
        /*0488*/ 	.word	0x0000b430
        /*048c*/ 	.word	0x00000003
        /*0490*/ 	.word	0x00016860
        /*0494*/ 	.short	0x010a
        /*0496*/ 	.byte	0x3f
	.zero		1


	//   ....[51]....
        /*0498*/ 	.word	0x0000b7b0
        /*049c*/ 	.word	0x00000007
        /*04a0*/ 	.word	0x00016820
        /*04a4*/ 	.short	0x010a
        /*04a6*/ 	.byte	0x3f
	.zero		1


	//   ....[52]....
        /*04a8*/ 	.word	0x0000b8d0
        /*04ac*/ 	.word	0x00000005
        /*04b0*/ 	.word	0x00000000
        /*04b4*/ 	.short	0x010a
        /*04b6*/ 	.byte	0x3f
	.zero		1


	//   ....[53]....
        /*04b8*/ 	.word	0x0000b940
        /*04bc*/ 	.word	0x00000003
        /*04c0*/ 	.word	0x00000000
        /*04c4*/ 	.short	0x010a
        /*04c6*/ 	.byte	0x3f
	.zero		1


	//   ....[54]....
        /*04c8*/ 	.word	0x0000b9a0
        /*04cc*/ 	.word	0x00000005
        /*04d0*/ 	.word	0x00000000
        /*04d4*/ 	.short	0x010a
        /*04d6*/ 	.byte	0x3f
	.zero		1


	//   ....[55]....
        /*04d8*/ 	.word	0x0000b9d0
        /*04dc*/ 	.word	0x00000003
        /*04e0*/ 	.word	0x00000000
        /*04e4*/ 	.short	0x010a
        /*04e6*/ 	.byte	0x3f
	.zero		1


	//   ....[56]....
        /*04e8*/ 	.word	0x0000ba40
        /*04ec*/ 	.word	0x00000003
        /*04f0*/ 	.word	0x00016800
        /*04f4*/ 	.short	0x010a
        /*04f6*/ 	.byte	0x3f
	.zero		1


	//   ....[57]....
        /*04f8*/ 	.word	0x0000ba90
        /*04fc*/ 	.word	0x00000003
        /*0500*/ 	.word	0x00016830
        /*0504*/ 	.short	0x010a
        /*0506*/ 	.byte	0x3f
	.zero		1


	//   ....[58]....
        /*0508*/ 	.word	0x0000baf0
        /*050c*/ 	.word	0x00000005
        /*0510*/ 	.word	0x00016830
        /*0514*/ 	.short	0x010a
        /*0516*/ 	.byte	0x3f
	.zero		1


	//   ....[59]....
        /*0518*/ 	.word	0x0000bb50
        /*051c*/ 	.word	0x00000005
        /*0520*/ 	.word	0x00016850
        /*0524*/ 	.short	0x010a
        /*0526*/ 	.byte	0x3f
	.zero		1


	//   ....[60]....
        /*0528*/ 	.word	0x0000bbb0
        /*052c*/ 	.word	0x00000005
        /*0530*/ 	.word	0x00016830
        /*0534*/ 	.short	0x010a
        /*0536*/ 	.byte	0x3f
	.zero		1


	//   ....[61]....
        /*0538*/ 	.word	0x0000bc10
        /*053c*/ 	.word	0x00000005
        /*0540*/ 	.word	0x00016850
        /*0544*/ 	.short	0x010a
        /*0546*/ 	.byte	0x3f
	.zero		1


	//   ....[62]....
        /*0548*/ 	.word	0x0000bc70
        /*054c*/ 	.word	0x00000007
        /*0550*/ 	.word	0x00016850
        /*0554*/ 	.short	0x010a
        /*0556*/ 	.byte	0x3f
	.zero		1


	//   ....[63]....
        /*0558*/ 	.word	0x0000bdd0
        /*055c*/ 	.word	0x0000000d
        /*0560*/ 	.word	0x00016840
        /*0564*/ 	.short	0x010a
        /*0566*/ 	.byte	0x3f
	.zero		1


	//   ....[64]....
        /*0568*/ 	.word	0x0000be30
        /*056c*/ 	.word	0x00000005
        /*0570*/ 	.word	0x00016820
        /*0574*/ 	.short	0x010a
        /*0576*/ 	.byte	0x3f
	.zero		1


	//   ....[65]....
        /*0578*/ 	.word	0x0000be80
        /*057c*/ 	.word	0x00000003
        /*0580*/ 	.word	0x00016840
        /*0584*/ 	.short	0x010a
        /*0586*/ 	.byte	0x3f
	.zero		1


	//   ....[66]....
        /*0588*/ 	.word	0x0000bed0
        /*058c*/ 	.word	0x00000002
        /*0590*/ 	.word	0x00000060
        /*0594*/ 	.short	0x010a
        /*0596*/ 	.byte	0x3f
	.zero		1


	//   ....[67]....
        /*0598*/ 	.word	0x0000bf20
        /*059c*/ 	.word	0x00000004
        /*05a0*/ 	.word	0x00016840
        /*05a4*/ 	.short	0x010a
        /*05a6*/ 	.byte	0x3f
	.zero		1


	//   ....[68]....
        /*05a8*/ 	.word	0x0000bf70
        /*05ac*/ 	.word	0x00000004
        /*05b0*/ 	.word	0x00000060
        /*05b4*/ 	.short	0x010a
        /*05b6*/ 	.byte	0x3f
	.zero		1


	//   ....[69]....
        /*05b8*/ 	.word	0x0000bfc0
        /*05bc*/ 	.word	0x00000003
        /*05c0*/ 	.word	0x00016840
        /*05c4*/ 	.short	0x010a
        /*05c6*/ 	.byte	0x3f
	.zero		1


	//   ....[70]....
        /*05c8*/ 	.word	0x0000c010
        /*05cc*/ 	.word	0x00000003
        /*05d0*/ 	.word	0x00000060
        /*05d4*/ 	.short	0x010a
        /*05d6*/ 	.byte	0x3f
	.zero		1


	//   ....[71]....
        /*05d8*/ 	.word	0x0000c060
        /*05dc*/ 	.word	0x00000003
        /*05e0*/ 	.word	0x00016860
        /*05e4*/ 	.short	0x010a
        /*05e6*/ 	.byte	0x3f
	.zero		1


	//   ....[72]....
        /*05e8*/ 	.word	0x0000c140
        /*05ec*/ 	.word	0x00000007
        /*05f0*/ 	.word	0x00016820
        /*05f4*/ 	.short	0x010a
        /*05f6*/ 	.byte	0x3f
	.zero		1


	//   ....[73]....
        /*05f8*/ 	.word	0x0000c190
        /*05fc*/ 	.word	0x00000005
        /*0600*/ 	.word	0x00000000
        /*0604*/ 	.short	0x010a
        /*0606*/ 	.byte	0x3f
	.zero		1


	//   ....[74]....
        /*0608*/ 	.word	0x0000c1e0
        /*060c*/ 	.word	0x00000003
        /*0610*/ 	.word	0x00000000
        /*0614*/ 	.short	0x010a
        /*0616*/ 	.byte	0x3f
	.zero		1


	//   ....[75]....
        /*0618*/ 	.word	0x0000c230
        /*061c*/ 	.word	0x00000005
        /*0620*/ 	.word	0x00000000
        /*0624*/ 	.short	0x010a
        /*0626*/ 	.byte	0x3f
	.zero		1


	//----- nvinfo : EIATTR_NUM_MBARRIERS
	.align		4
.L_1665:
        /*0628*/ 	.byte	0x03, 0x38
        /*062a*/ 	.short	0x0016


	//----- nvinfo : EIATTR_EXIT_INSTR_OFFSETS
	.align		4
        /*062c*/ 	.byte	0x04, 0x1c
        /*062e*/ 	.short	(.L_1667 - .L_1666)


	//   ....[0]....
.L_1666:
        /*0630*/ 	.word	0x00000a50


	//   ....[1]....
        /*0634*/ 	.word	0x00009120


	//   ....[2]....
        /*0638*/ 	.word	0x00009180


	//   ....[3]....
        /*063c*/ 	.word	0x0000b7f0


	//   ....[4]....
        /*0640*/ 	.word	0x0000ba20


	//----- nvinfo : EIATTR_MAX_THREADS
	.align		4
.L_1667:
        /*0644*/ 	.byte	0x04, 0x05
        /*0646*/ 	.short	(.L_1669 - .L_1668)
.L_1668:
        /*0648*/ 	.word	0x00000200
        /*064c*/ 	.word	0x00000001
        /*0650*/ 	.word	0x00000001


	//----- nvinfo : EIATTR_CRS_STACK_SIZE
	.align		4
.L_1669:
        /*0654*/ 	.byte	0x04, 0x1e
        /*0656*/ 	.short	(.L_1671 - .L_1670)
.L_1670:
        /*0658*/ 	.word	0x00000000


	//----- nvinfo : EIATTR_CBANK_PARAM_SIZE
	.align		4
.L_1671:
        /*065c*/ 	.byte	0x03, 0x19
        /*065e*/ 	.short	0x0bf0


	//----- nvinfo : EIATTR_PARAM_CBANK
	.align		4
        /*0660*/ 	.byte	0x04, 0x0a
        /*0662*/ 	.short	(.L_1673 - .L_1672)
	.align		4
.L_1672:
        /*0664*/ 	.word	index@(.nv.constant0._ZN7cutlass13device_kernelIN5flash11enable_sm90INS1_16FlashAttnFwdSm90INS1_25CollectiveMainloopFwdSm90ILi2EN4cute5tupleIJNS5_1CILi1EEES8_S8_EEENS6_IJNS7_ILi192EEENS7_ILi128EEENS7_ILi64EEEEEELi64ENS_10bfloat16_tEfNS_4arch4Sm90ELb1ELb0ELb0ELb0ELb0ELb0ELb0ELb1ELb1ELb0ELb0ELb0EEENS1_21CollectiveEpilogueFwdINS6_IJSA_SC_SB_EEES9_SE_SG_Li384ELb0ELb0ELb0ELb0EEENS1_30DynamicPersistentTileSchedulerILi384ELi32ELb0ELb0ELb1EEEEEEEEEvNT_6ParamsE)
        /*0668*/ 	.short	0x0210
        /*066a*/ 	.short	0x0bf0


	//----- nvinfo : EIATTR_SW_WAR
	.align		4
.L_1673:
        /*066c*/ 	.byte	0x04, 0x36
        /*066e*/ 	.short	(.L_1675 - .L_1674)
.L_1674:
        /*0670*/ 	.word	0x00000008
.L_1675:


//--------------------- .nv.info._ZN7cutlass13device_kernelIN5flash11enable_sm90INS1_16FlashAttnFwdSm90INS1_25CollectiveMainloopFwdSm90ILi2EN4cute5tupleIJNS5_1CILi1EEES8_S8_EEENS6_IJNS7_ILi192EEENS7_ILi128EEENS7_ILi64EEEEEELi64ENS_10bfloat16_tEfNS_4arch4Sm90ELb1ELb0ELb0ELb1ELb0ELb0ELb0ELb1ELb1ELb0ELb0ELb0EEENS1_21CollectiveEpilogueFwdINS6_IJSA_SC_SB_EEES9_SE_SG_Li384ELb1ELb0ELb0ELb0EEENS1_36VarlenDynamicPersistentTileSchedulerILi192ELi128ELi384ELi32ELb0ELb0ELb1ELb1ELb1ELb1EEEEEEEEEvNT_6ParamsE --------------------------
	.section	.nv.info._ZN7cutlass13device_kernelIN5flash11enable_sm90INS1_16FlashAttnFwdSm90INS1_25CollectiveMainloopFwdSm90ILi2EN4cute5tupleIJNS5_1CILi1EEES8_S8_EEENS6_IJNS7_ILi192EEENS7_ILi128EEENS7_ILi64EEEEEELi64ENS_10bfloat16_tEfNS_4arch4Sm90ELb1ELb0ELb0ELb1ELb0ELb0ELb0ELb1ELb1ELb0ELb0ELb0EEENS1_21CollectiveEpilogueFwdINS6_IJSA_SC_SB_EEES9_SE_SG_Li384ELb1ELb0ELb0ELb0EEENS1_36VarlenDynamicPersistentTileSchedulerILi192ELi128ELi384ELi32ELb0ELb0ELb1ELb1ELb1ELb1EEEEEEEEEvNT_6ParamsE,"",@"SHT_CUDA_INFO"
	.sectionflags	@""
	.align	4


	//----- nvinfo : EIATTR_CUDA_API_VERSION
	.align		4
        /*0000*/ 	.byte	0x04, 0x37
        /*0002*/ 	.short	(.L_1677 - .L_1676)
.L_1676:
        /*0004*/ 	.word	0x00000082


	//----- nvinfo : EIATTR_KPARAM_INFO
	.align		4
.L_1677:
        /*0008*/ 	.byte	0x04, 0x17
        /*000a*/ 	.short	(.L_1679 - .L_1678)
.L_1678:
        /*000c*/ 	.word	0x00000000
        /*0010*/ 	.short	0x0000
        /*0012*/ 	.short	0x0070
        /*0014*/ 	.byte	0x00, 0xf0, 0x01, 0x28


	//----- nvinfo : EIATTR_SPARSE_MMA_MASK
	.align		4
.L_1679:
        /*0018*/ 	.byte	0x03, 0x50
        /*001a*/ 	.short	0x0000


	//----- nvinfo : EIATTR_MAXREG_COUNT
	.align		4
        /*001c*/ 	.byte	0x03, 0x1b
        /*001e*/ 	.short	0x0080


	//----- nvinfo : EIATTR_NUM_BARRIERS
	.align		4
        /*0020*/ 	.byte	0x02, 0x4c
        /*0022*/ 	.byte	0x10
	.zero		1


	//----- nvinfo : EIATTR_EXTERNS
	.align		4
        /*0024*/ 	.byte	0x04, 0x0f
        /*0026*/ 	.short	(.L_1681 - .L_1680)


	//   ....[0]....
	.align		4
.L_1680:
        /*0028*/ 	.word	index@(__assertfail)


	//----- nvinfo : EIATTR_ANNOTATIONS
	.align		4
.L_1681:
        /*002c*/ 	.byte	0x04, 0x55
        /*002e*/ 	.short	(.L_1683 - .L_1682)


	//   ....[0]....
.L_1682:
        /*0030*/ 	.word	0x00000001
        /*0034*/ 	.byte	0x90, 0xa8, 0x00, 0x00, 0x01, 0x00, 0x00, 0x00, 0x30, 0xa9, 0x00, 0x00, 0x01, 0x00, 0x00, 0x00
        /*0044*/ 	.byte	0xb0, 0xaa, 0x00, 0x00, 0x01, 0x00, 0x00, 0x00, 0x80, 0xab, 0x00, 0x00, 0x01, 0x00, 0x00, 0x00
        /*0054*/ 	.byte	0xf0, 0xb2, 0x00, 0x00, 0x01, 0x00, 0x00, 0x00, 0x20, 0xb3, 0x00, 0x00, 0x01, 0x00, 0x00, 0x00
        /*0064*/ 	.byte	0x40, 0xb9, 0x00, 0x00, 0x01, 0x00, 0x00, 0x00, 0x90, 0xba, 0x00, 0x00, 0x01, 0x00, 0x00, 0x00
        /*0074*/ 	.byte	0x80, 0xdc, 0x00, 0x00


	//----- nvinfo : EIATTR_MERCURY_ISA_VERSION
	.align		4
.L_1683:
        /*0078*/ 	.byte	0x03, 0x5f
        /*007a*/ 	.short	0x0101


	//----- nvinfo : EIATTR_UNUSED_LOAD_BYTE_OFFSET
	.align		4
        /*007c*/ 	.byte	0x04, 0x44
        /*007e*/ 	.short	(.L_1685 - .L_1684)


	//   ....[0]....
.L_1684:
        /*0080*/ 	.word	0x00000a70
        /*0084*/ 	.word	0x0000fff0


	//   ....[1]....
        /*0088*/ 	.word	0x000083e0
        /*008c*/ 	.word	0x0000fff0


	//----- nvinfo : EIATTR_INT_WARP_WIDE_INSTR_OFFSETS
	.align		4
.L_1685:
        /*0090*/ 	.byte	0x04, 0x31
        /*0092*/ 	.short	(.L_1687 - .L_1686)


	//   ....[0]....
.L_1686:
        /*0094*/ 	.word	0x00000160


	//   ....[1]....
        /*0098*/ 	.word	0x000001a0


	//   ....[2]....
        /*009c*/ 	.word	0x00000210


	//   ....[3]....
        /*00a0*/ 	.word	0x0000aea0


	//   ....[4]....
        /*00a4*/ 	.word	0x0000af30


	//   ....[5]....
        /*00a8*/ 	.word	0x0000b380


	//   ....[6]....
        /*00ac*/ 	.word	0x0000b3b0


	//   ....[7]....
        /*00b0*/ 	.word	0x0000cdb0


	//   ....[8]....
        /*00b4*/ 	.word	0x0000ce40


	//----- nvinfo : EIATTR_COOP_GROUP_MASK_REGIDS
	.align		4
.L_1687:
        /*00b8*/ 	.byte	0x04, 0x29
        /*00ba*/ 	.short	(.L_1689 - .L_1688)


	//   ....[0]....
.L_1688:
        /*00bc*/ 	.word	0xffffffff


	//   ....[1]....
        /*00c0*/ 	.word	0xffffffff


	//   ....[2]....
        /*00c4*/ 	.word	0xffffffff


	//   ....[3]....
        /*00c8*/ 	.word	0xffffffff


	//   ....[4]....
        /*00cc*/ 	.word	0xffffffff


	//   ....[5]....
        /*00d0*/ 	.word	0xffffffff


	//   ....[6]....
        /*00d4*/ 	.word	0xffffffff


	//   ....[7]....
        /*00d8*/ 	.word	0xffffffff


	//   ....[8]....
        /*00dc*/ 	.word	0xffffffff


	//   ....[9]....
        /*00e0*/ 	.word	0xffffffff


	//   ....[10]....
        /*00e4*/ 	.word	0xffffffff


	//   ....[11]....
        /*00e8*/ 	.word	0xffffffff


	//   ....[12]....
        /*00ec*/ 	.word	0xffffffff


	//   ....[13]....
        /*00f0*/ 	.word	0xffffffff


	//   ....[14]....
        /*00f4*/ 	.word	0xffffffff


	//   ....[15]....
        /*00f8*/ 	.word	0xffffffff


	//   ....[16]....
        /*00fc*/ 	.word	0xffffffff


	//   ....[17]....
        /*0100*/ 	.word	0xffffffff


	//   ....[18]....
        /*0104*/ 	.word	0xffffffff


	//   ....[19]....
        /*0108*/ 	.word	0xffffffff


	//   ....[20]....
        /*010c*/ 	.word	0xffffffff


	//   ....[21]....
        /*0110*/ 	.word	0xffffffff


	//   ....[22]....
        /*0114*/ 	.word	0xffffffff


	//   ....[23]....
        /*0118*/ 	.word	0xffffffff


	//   ....[24]....
        /*011c*/ 	.word	0xffffffff


	//   ....[25]....
        /*0120*/ 	.word	0xffffffff


	//   ....[26]....
        /*0124*/ 	.word	0xffffffff


	//   ....[27]....
        /*0128*/ 	.word	0xffffffff


	//   ....[28]....
        /*012c*/ 	.word	0xffffffff


	//   ....[29]....
        /*0130*/ 	.word	0xffffffff


	//   ....[30]....
        /*0134*/ 	.word	0xffffffff


	//   ....[31]....
        /*0138*/ 	.word	0xffffffff


	//   ....[32]....
        /*013c*/ 	.word	0xffffffff


	//   ....[33]....
        /*0140*/ 	.word	0xffffffff


	//   ....[34]....
        /*0144*/ 	.word	0xffffffff


	//   ....[35]....
        /*0148*/ 	.word	0xffffffff


	//   ....[36]....
        /*014c*/ 	.word	0xffffffff


	//   ....[37]....
        /*0150*/ 	.word	0xffffffff


	//   ....[38]....
        /*0154*/ 	.word	0xffffffff


	//   ....[39]....
        /*0158*/ 	.word	0xffffffff


	//   ....[40]....
        /*015c*/ 	.word	0xffffffff


	//   ....[41]....
        /*0160*/ 	.word	0xffffffff


	//   ....[42]....
        /*0164*/ 	.word	0xffffffff


	//   ....[43]....
        /*0168*/ 	.word	0xffffffff


	//   ....[44]....
        /*016c*/ 	.word	0xffffffff


	//   ....[45]....
        /*0170*/ 	.word	0xffffffff


	//   ....[46]....
        /*0174*/ 	.word	0xffffffff


	//   ....[47]....
        /*0178*/ 	.word	0xffffffff


	//   ....[48]....
        /*017c*/ 	.word	0xffffffff


	//   ....[49]....
        /*0180*/ 	.word	0xffffffff


	//   ....[50]....
        /*0184*/ 	.word	0xffffffff


	//   ....[51]....
        /*0188*/ 	.word	0xffffffff


	//   ....[52]....
        /*018c*/ 	.word	0xffffffff


	//   ....[53]....
        /*0190*/ 	.word	0xffffffff


	//   ....[54]....
        /*0194*/ 	.word	0xffffffff


	//   ....[55]....
        /*0198*/ 	.word	0xffffffff


	//   ....[56]....
        /*019c*/ 	.word	0xffffffff


	//   ....[57]....
        /*01a0*/ 	.word	0xffffffff


	//   ....[58]....
        /*01a4*/ 	.word	0x0500000f


	//   ....[59]....
        /*01a8*/ 	.word	0x0500000f


	//   ....[60]....
        /*01ac*/ 	.word	0x0500000f


	//   ....[61]....
        /*01b0*/ 	.word	0x0500000f


	//   ....[62]....
        /*01b4*/ 	.word	0x0500000f


	//   ....[63]....
        /*01b8*/ 	.word	0x0500000f


	//   ....[64]....
        /*01bc*/ 	.word	0x0500000f


	//   ....[65]....
        /*01c0*/ 	.word	0x0500000f


	//   ....[66]....
        /*01c4*/ 	.word	0x0500000f


	//   ....[67]....
        /*01c8*/ 	.word	0x0500000f


	//   ....[68]....
        /*01cc*/ 	.word	0x0500000f


	//   ....[69]....
        /*01d0*/ 	.word	0x0500000f


	//   ....[70]....
        /*01d4*/ 	.word	0x0500000f


	//   ....[71]....
        /*01d8*/ 	.word	0x0500000f


	//   ....[72]....
        /*01dc*/ 	.word	0x0500000f


	//   ....[73]....
        /*01e0*/ 	.word	0x0500000f


	//   ....[74]....
        /*01e4*/ 	.word	0x0500000f


	//   ....[75]....
        /*01e8*/ 	.word	0x0500000f


	//   ....[76]....
        /*01ec*/ 	.word	0x0500000f


	//----- nvinfo : EIATTR_COOP_GROUP_INSTR_OFFSETS
	.align		4
.L_1689:
        /*01f0*/ 	.byte	0x04, 0x28
        /*01f2*/ 	.short	(.L_1691 - .L_1690)


	//   ....[0]....
.L_1690:
        /*01f4*/ 	.word	0x00000070


	//   ....[1]....
        /*01f8*/ 	.word	0x00000170


	//   ....[2]....
        /*01fc*/ 	.word	0x000001c0


	//   ....[3]....
        /*0200*/ 	.word	0x000003f0


	//   ....[4]....
        /*0204*/ 	.word	0x00000550


	//   ....[5]....
        /*0208*/ 	.word	0x00000670


	//   ....[6]....
        /*020c*/ 	.word	0x000007d0


	//   ....[7]....
        /*0210*/ 	.word	0x00001460


	//   ....[8]....
        /*0214*/ 	.word	0x00002300


	//   ....[9]....
        /*0218*/ 	.word	0x00002360


	//   ....[10]....
        /*021c*/ 	.word	0x00002cd0


	//   ....[11]....
        /*0220*/ 	.word	0x00002d40


	//   ....[12]....
        /*0224*/ 	.word	0x000044e0


	//   ....[13]....
        /*0228*/ 	.word	0x000045f0


	//   ....[14]....
        /*022c*/ 	.word	0x00004ee0


	//   ....[15]....
        /*0230*/ 	.word	0x00004f50


	//   ....[16]....
        /*0234*/ 	.word	0x00006580


	//   ....[17]....
        /*0238*/ 	.word	0x000065a0


	//   ....[18]....
        /*023c*/ 	.word	0x00006b70


	//   ....[19]....
        /*0240*/ 	.word	0x00006c00


	//   ....[20]....
        /*0244*/ 	.word	0x00007ca0


	//   ....[21]....
        /*0248*/ 	.word	0x00007ce0


	//   ....[22]....
        /*024c*/ 	.word	0x00007dc0


	//   ....[23]....
        /*0250*/ 	.word	0x00007de0


	//   ....[24]....
        /*0254*/ 	.word	0x00009d40


	//   ....[25]....
        /*0258*/ 	.word	0x00009ed0


	//   ....[26]....
        /*025c*/ 	.word	0x00009f00


	//   ....[27]....
        /*0260*/ 	.word	0x00009f40


	//   ....[28]....
        /*0264*/ 	.word	0x00009fa0


	//   ....[29]....
        /*0268*/ 	.word	0x0000a000


	//   ....[30]....
        /*026c*/ 	.word	0x0000a040


	//   ....[31]....
        /*0270*/ 	.word	0x0000a1d0


	//   ....[32]....
        /*0274*/ 	.word	0x0000a230


	//   ....[33]....
        /*0278*/ 	.word	0x0000a270


	//   ....[34]....
        /*027c*/ 	.word	0x0000a2b0


	//   ....[35]....
        /*0280*/ 	.word	0x0000a2e0


	//   ....[36]....
        /*0284*/ 	.word	0x0000a310


	//   ....[37]....
        /*0288*/ 	.word	0x0000a3a0


	//   ....[38]....
        /*028c*/ 	.word	0x0000a400


	//   ....[39]....
        /*0290*/ 	.word	0x0000a490


	//   ....[40]....
        /*0294*/ 	.word	0x0000d100


	//   ....[41]....
        /*0298*/ 	.word	0x0000d110


	//   ....[42]....
        /*029c*/ 	.word	0x0000d200


	//   ....[43]....
        /*02a0*/ 	.word	0x0000d260


	//   ....[44]....
        /*02a4*/ 	.word	0x0000d2a0


	//   ....[45]....
        /*02a8*/ 	.word	0x0000d2e0


	//   ....[46]....
        /*02ac*/ 	.word	0x0000d310


	//   ....[47]....
        /*02b0*/ 	.word	0x0000d340


	//   ....[48]....
        /*02b4*/ 	.word	0x0000d4b0


	//   ....[49]....
        /*02b8*/ 	.word	0x0000d510


	//   ....[50]....
        /*02bc*/ 	.word	0x0000d550


	//   ....[51]....
        /*02c0*/ 	.word	0x0000d590


	//   ....[52]....
        /*02c4*/ 	.word	0x0000d5c0


	//   ....[53]....
        /*02c8*/ 	.word	0x0000d5f0


	//   ....[54]....
        /*02cc*/ 	.word	0x0000d6b0


	//   ....[55]....
        /*02d0*/ 	.word	0x0000d6d0


	//   ....[56]....
        /*02d4*/ 	.word	0x0000d740


	//   ....[57]....
        /*02d8*/ 	.word	0x0000dda0


	//   ....[58]....
        /*02dc*/ 	.word	0x0000e340


	//   ....[59]....
        /*02e0*/ 	.word	0x0000e730


	//   ....[60]....
        /*02e4*/ 	.word	0x0000e7c0


	//   ....[61]....
        /*02e8*/ 	.word	0x0000e860


	//   ....[62]....
        /*02ec*/ 	.word	0x0000e910


	//   ....[63]....
        /*02f0*/ 	.word	0x0000e990


	//   ....[64]....
        /*02f4*/ 	.word	0x0000ea10


	//   ....[65]....
        /*02f8*/ 	.word	0x0000ea90


	//   ....[66]....
        /*02fc*/ 	.word	0x0000eb10


	//   ....[67]....
        /*0300*/ 	.word	0x0000eba0


	//   ....[68]....
        /*0304*/ 	.word	0x0000ec50


	//   ....[69]....
        /*0308*/ 	.word	0x0000ecd0


	//   ....[70]....
        /*030c*/ 	.word	0x0000ed50


	//   ....[71]....
        /*0310*/ 	.word	0x0000edd0


	//   ....[72]....
        /*0314*/ 	.word	0x0000ee50


	//   ....[73]....
        /*0318*/ 	.word	0x0000eec0


	//   ....[74]....
        /*031c*/ 	.word	0x0000ef60


	//   ....[75]....
        /*0320*/ 	.word	0x0000eff0


	//   ....[76]....
        /*0324*/ 	.word	0x0000f110


	//----- nvinfo : EIATTR_REG_RECONFIG
	.align		4
.L_1691:
        /*0328*/ 	.byte	0x01, 0x54
	.zero		2


	//----- nvinfo : EIATTR_SYSCALL_OFFSETS
	.align		4
        /*032c*/ 	.byte	0x04, 0x46
        /*032e*/ 	.short	(.L_1693 - .L_1692)


	//   ....[0]....
.L_1692:
        /*0330*/ 	.word	0x00001640


	//   ....[1]....
        /*0334*/ 	.word	0x0000b0b0


	//   ....[2]....
        /*0338*/ 	.word	0x0000b1e0


	//   ....[3]....
        /*033c*/ 	.word	0x0000b2e0


	//----- nvinfo : EIATTR_MBARRIER_INSTR_OFFSETS
	.align		4
.L_1693:
        /*0340*/ 	.byte	0x04, 0x39
        /*0342*/ 	.short	(.L_1695 - .L_1694)


	//   ....[0]....
.L_1694:
        /*0344*/ 	.word	0x000002a0
        /*0348*/ 	.word	0x000000ff
        /*034c*/ 	.word	0x00016800
        /*0350*/ 	.short	0x0100
        /*0352*/ 	.byte	0x08
	.zero		1


	//   ....[1]....
        /*0354*/ 	.word	0x000002b0
        /*0358*/ 	.word	0x000000ff
        /*035c*/ 	.word	0x00016820
        /*0360*/ 	.short	0x0100
        /*0362*/ 	.byte	0x08
	.zero		1


	//   ....[2]....
        /*0364*/ 	.word	0x000003a0
        /*0368*/ 	.word	0x000000ff
        /*036c*/ 	.word	0x00016830
        /*0370*/ 	.short	0x0100
        /*0372*/ 	.byte	0x08
	.zero		1


	//   ....[3]....
        /*0374*/ 	.word	0x000003b0
        /*0378*/ 	.word	0x000000ff
        /*037c*/ 	.word	0x00016840
        /*0380*/ 	.short	0x0100
        /*0382*/ 	.byte	0x08
	.zero		1


	//   ....[4]....
        /*0384*/ 	.word	0x000003c0
        /*0388*/ 	.word	0x000000ff
        /*038c*/ 	.word	0x00016838
        /*0390*/ 	.short	0x0100
        /*0392*/ 	.byte	0x08
	.zero		1


	//   ....[5]....
        /*0394*/ 	.word	0x000003d0
        /*0398*/ 	.word	0x000000ff
        /*039c*/ 	.word	0x00016848
        /*03a0*/ 	.short	0x0100
        /*03a2*/ 	.byte	0x08
	.zero		1


	//   ....[6]....
        /*03a4*/ 	.word	0x00000500
        /*03a8*/ 	.word	0x000000ff
        /*03ac*/ 	.word	0x00016850
        /*03b0*/ 	.short	0x0100
        /*03b2*/ 	.byte	0x08
	.zero		1


	//   ....[7]....
        /*03b4*/ 	.word	0x00000510
        /*03b8*/ 	.word	0x000000ff
        /*03bc*/ 	.word	0x00016860
        /*03c0*/ 	.short	0x0100
        /*03c2*/ 	.byte	0x08
	.zero		1


	//   ....[8]....
        /*03c4*/ 	.word	0x00000520
        /*03c8*/ 	.word	0x000000ff
        /*03cc*/ 	.word	0x00016858
        /*03d0*/ 	.short	0x0100
        /*03d2*/ 	.byte	0x08
	.zero		1


	//   ....[9]....
        /*03d4*/ 	.word	0x00000530
        /*03d8*/ 	.word	0x000000ff
        /*03dc*/ 	.word	0x00016868
        /*03e0*/ 	.short	0x0100
        /*03e2*/ 	.byte	0x08
	.zero		1


	//   ....[10]....
        /*03e4*/ 	.word	0x00000620
        /*03e8*/ 	.word	0x000000ff
        /*03ec*/ 	.word	0x00016870
        /*03f0*/ 	.short	0x0100
        /*03f2*/ 	.byte	0x06
	.zero		1


	//   ....[11]....
        /*03f4*/ 	.word	0x00000630
        /*03f8*/ 	.word	0x000000ff
        /*03fc*/ 	.word	0x00016880
        /*0400*/ 	.short	0x0100
        /*0402*/ 	.byte	0x06
	.zero		1


	//   ....[12]....
        /*0404*/ 	.word	0x00000640
        /*0408*/ 	.word	0x000000ff
        /*040c*/ 	.word	0x00016878
        /*0410*/ 	.short	0x0100
        /*0412*/ 	.byte	0x06
	.zero		1


	//   ....[13]....
        /*0414*/ 	.word	0x00000650
        /*0418*/ 	.word	0x000000ff
        /*041c*/ 	.word	0x00016888
        /*0420*/ 	.short	0x0100
        /*0422*/ 	.byte	0x06
	.zero		1


	//   ....[14]....
        /*0424*/ 	.word	0x00000780
        /*0428*/ 	.word	0x000000ff
        /*042c*/ 	.word	0x00016890
        /*0430*/ 	.short	0x0100
        /*0432*/ 	.byte	0x08
	.zero		1


	//   ....[15]....
        /*0434*/ 	.word	0x00000790
        /*0438*/ 	.word	0x000000ff
        /*043c*/ 	.word	0x000168a0
        /*0440*/ 	.short	0x0100
        /*0442*/ 	.byte	0x08
	.zero		1


	//   ....[16]....
        /*0444*/ 	.word	0x000007a0
        /*0448*/ 	.word	0x000000ff
        /*044c*/ 	.word	0x00016898
        /*0450*/ 	.short	0x0100
        /*0452*/ 	.byte	0x08
	.zero		1


	//   ....[17]....
        /*0454*/ 	.word	0x000007b0
        /*0458*/ 	.word	0x000000ff
        /*045c*/ 	.word	0x000168a8
        /*0460*/ 	.short	0x0100
        /*0462*/ 	.byte	0x08
	.zero		1


	//   ....[18]....
        /*0464*/ 	.word	0x000008e0
        /*0468*/ 	.word	0x000000ff
        /*046c*/ 	.word	0x000168b0
        /*0470*/ 	.short	0x0100
        /*0472*/ 	.byte	0x08
	.zero		1


	//   ....[19]....
        /*0474*/ 	.word	0x000008f0
        /*0478*/ 	.word	0x000000ff
        /*047c*/ 	.word	0x000168c0
        /*0480*/ 	.short	0x0100
        /*0482*/ 	.byte	0x08
	.zero		1


	//   ....[20]....
        /*0484*/ 	.word	0x00000900
        /*0488*/ 	.word	0x000000ff
        /*048c*/ 	.word	0x000168b8
        /*0490*/ 	.short	0x0100
        /*0492*/ 	.byte	0x08
	.zero		1


	//   ....[21]....
        /*0494*/ 	.word	0x00000910
        /*0498*/ 	.word	0x000000ff
        /*049c*/ 	.word	0x000168c8
        /*04a0*/ 	.short	0x0100
        /*04a2*/ 	.byte	0x08
	.zero		1


	//   ....[22]....
        /*04a4*/ 	.word	0x000016c0
        /*04a8*/ 	.word	0x000000ff
        /*04ac*/ 	.word	0x00016800
        /*04b0*/ 	.short	0x010a
        /*04b2*/ 	.byte	0x29
	.zero		1


	//   ....[23]....
        /*04b4*/ 	.word	0x00001740
        /*04b8*/ 	.word	0x00000002
        /*04bc*/ 	.word	0x00016830
        /*04c0*/ 	.short	0x010a
        /*04c2*/ 	.byte	0x3f
	.zero		1


	//   ....[24]....
        /*04c4*/ 	.word	0x000017b0
        /*04c8*/ 	.word	0x00000002
        /*04cc*/ 	.word	0x00016830
        /*04d0*/ 	.short	0x010a
        /*04d2*/ 	.byte	0x3f
	.zero		1


	//   ....[25]....
        /*04d4*/ 	.word	0x00001d10
        /*04d8*/ 	.word	0x00000002
        /*04dc*/ 	.word	0x00000000
        /*04e0*/ 	.short	0x0101
        /*04e2*/ 	.byte	0x3f
	.zero		1


	//   ....[26]....
        /*04e4*/ 	.word	0x00003a40
        /*04e8*/ 	.word	0x000000ff
        /*04ec*/ 	.word	0x00016830
        /*04f0*/ 	.short	0x010a
        /*04f2*/ 	.byte	0x06
	.zero		1


	//   ....[27]....
        /*04f4*/ 	.word	0x00003a80
        /*04f8*/ 	.word	0x000000ff
        /*04fc*/ 	.word	0x00016830
        /*0500*/ 	.short	0x010a
        /*0502*/ 	.byte	0x06
	.zero		1


	//   ....[28]....
        /*0504*/ 	.word	0x00003c60
        /*0508*/ 	.word	0x000000ff
        /*050c*/ 	.word	0x00016850
        /*0510*/ 	.short	0x010a
        /*0512*/ 	.byte	0x06
	.zero		1


	//   ....[29]....
        /*0514*/ 	.word	0x00003ca0
        /*0518*/ 	.word	0x000000ff
        /*051c*/ 	.word	0x00016850
        /*0520*/ 	.short	0x010a
        /*0522*/ 	.byte	0x06
	.zero		1


	//   ....[30]....
        /*0524*/ 	.word	0x00005630
        /*0528*/ 	.word	0x00000005
        /*052c*/ 	.word	0x00000000
        /*0530*/ 	.short	0x0101
        /*0532*/ 	.byte	0x3f
	.zero		1


	//   ....[31]....
        /*0534*/ 	.word	0x000056e0
        /*0538*/ 	.word	0x0000001b
        /*053c*/ 	.word	0x00000000
        /*0540*/ 	.short	0x0101
        /*0542*/ 	.byte	0x3f
	.zero		1


	//   ....[32]....
        /*0544*/ 	.word	0x00006000
        /*0548*/ 	.word	0x000000ff
        /*054c*/ 	.word	0x00016830
        /*0550*/ 	.short	0x010a
        /*0552*/ 	.byte	0x06
	.zero		1


	//   ....[33]....
        /*0554*/ 	.word	0x00006040
        /*0558*/ 	.word	0x000000ff
        /*055c*/ 	.word	0x00016830
        /*0560*/ 	.short	0x010a
        /*0562*/ 	.byte	0x06
	.zero		1


	//   ....[34]....
        /*0564*/ 	.word	0x00006220
        /*0568*/ 	.word	0x000000ff
        /*056c*/ 	.word	0x00016850
        /*0570*/ 	.short	0x010a
        /*0572*/ 	.byte	0x06
	.zero		1


	//   ....[35]....
        /*0574*/ 	.word	0x00006260
        /*0578*/ 	.word	0x000000ff
        /*057c*/ 	.word	0x00016850
        /*0580*/ 	.short	0x010a
        /*0582*/ 	.byte	0x06
	.zero		1


	//   ....[36]....
        /*0584*/ 	.word	0x00007540
        /*0588*/ 	.word	0x0000001f
        /*058c*/ 	.word	0x00000000
        /*0590*/ 	.short	0x0101
        /*0592*/ 	.byte	0x3f
	.zero		1


	//   ....[37]....
        /*0594*/ 	.word	0x000076f0
        /*0598*/ 	.word	0x0000001f
        /*059c*/ 	.word	0x00000000
        /*05a0*/ 	.short	0x0101
        /*05a2*/ 	.byte	0x3f
	.zero		1


	//   ....[38]....
        /*05a4*/ 	.word	0x00007c10
        /*05a8*/ 	.word	0x000000ff
        /*05ac*/ 	.word	0x00016850
        /*05b0*/ 	.short	0x010a
        /*05b2*/ 	.byte	0x05
	.zero		1


	//   ....[39]....
        /*05b4*/ 	.word	0x00007c50
        /*05b8*/ 	.word	0x000000ff
        /*05bc*/ 	.word	0x00016850
        /*05c0*/ 	.short	0x010a
        /*05c2*/ 	.byte	0x05
	.zero		1


	//   ....[40]....
        /*05c4*/ 	.word	0x00008270
        /*05c8*/ 	.word	0x00000007
        /*05cc*/ 	.word	0x00000000
        /*05d0*/ 	.short	0x0101
        /*05d2*/ 	.byte	0x3f
	.zero		1


	//   ....[41]....
        /*05d4*/ 	.word	0x00008ef0
        /*05d8*/ 	.word	0x00000000
        /*05dc*/ 	.word	0x00000000
        /*05e0*/ 	.short	0x0101
        /*05e2*/ 	.byte	0x3f
	.zero		1


	//   ....[42]....
        /*05e4*/ 	.word	0x0000b780
        /*05e8*/ 	.word	0x00000005
        /*05ec*/ 	.word	0x00016840
        /*05f0*/ 	.short	0x010a
        /*05f2*/ 	.byte	0x3f
	.zero		1


	//   ....[43]....
        /*05f4*/ 	.word	0x0000bad0
        /*05f8*/ 	.word	0x00000019
        /*05fc*/ 	.word	0x00016820
        /*0600*/ 	.short	0x010a
        /*0602*/ 	.byte	0x3f
	.zero		1


	//   ....[44]....
        /*0604*/ 	.word	0x0000bd90
        /*0608*/ 	.word	0x00000003
        /*060c*/ 	.word	0x00016840
        /*0610*/ 	.short	0x010a
        /*0612*/ 	.byte	0x3f
	.zero		1


	//   ....[45]....
        /*0614*/ 	.word	0x0000bf70
        /*0618*/ 	.word	0x00000002
        /*061c*/ 	.word	0x00000060
        /*0620*/ 	.short	0x010a
        /*0622*/ 	.byte	0x3f
	.zero		1


	//   ....[46]....
        /*0624*/ 	.word	0x0000c3d0
        /*0628*/ 	.word	0x00000003
        /*062c*/ 	.word	0x00016840
        /*0630*/ 	.short	0x010a
        /*0632*/ 	.byte	0x3f
	.zero		1


	//   ....[47]....
        /*0634*/ 	.word	0x0000c5b0
        /*0638*/ 	.word	0x00000003
        /*063c*/ 	.word	0x00000060
        /*0640*/ 	.short	0x010a
        /*0642*/ 	.byte	0x3f
	.zero		1


	//   ....[48]....
        /*0644*/ 	.word	0x0000c970
        /*0648*/ 	.word	0x00000002
        /*064c*/ 	.word	0x00016840
        /*0650*/ 	.short	0x010a
        /*0652*/ 	.byte	0x3f
	.zero		1


	//   ....[49]....
        /*0654*/ 	.word	0x0000cb60
        /*0658*/ 	.word	0x00000002
        /*065c*/ 	.word	0x00000060
        /*0660*/ 	.short	0x010a
        /*0662*/ 	.byte	0x3f
	.zero		1


	//   ....[50]....
        /*0664*/ 	.word	0x0000ceb0
        /*0668*/ 	.word	0x00000003
        /*066c*/ 	.word	0x00016860
        /*0670*/ 	.short	0x010a
        /*0672*/ 	.byte	0x3f
	.zero		1


	//   ....[51]....
        /*0674*/ 	.word	0x0000dd20
        /*0678*/ 	.word	0x00000009
        /*067c*/ 	.word	0x00016820
        /*0680*/ 	.short	0x010a
        /*0682*/ 	.byte	0x3f
	.zero		1


	//   ....[52]....
        /*0684*/ 	.word	0x0000dec0
        /*0688*/ 	.word	0x00000007
        /*068c*/ 	.word	0x00000000
        /*0690*/ 	.short	0x010a
        /*0692*/ 	.byte	0x3f
	.zero		1


	//   ....[53]....
        /*0694*/ 	.word	0x0000df30
        /*0698*/ 	.word	0x00000003
        /*069c*/ 	.word	0x00000000
        /*06a0*/ 	.short	0x010a
        /*06a2*/ 	.byte	0x3f
	.zero		1


	//   ....[54]....
        /*06a4*/ 	.word	0x0000df90
        /*06a8*/ 	.word	0x00000005
        /*06ac*/ 	.word	0x00000000
        /*06b0*/ 	.short	0x010a
        /*06b2*/ 	.byte	0x3f
	.zero		1


	//   ....[55]....
        /*06b4*/ 	.word	0x0000dfc0
        /*06b8*/ 	.word	0x00000003
        /*06bc*/ 	.word	0x00000000
        /*06c0*/ 	.short	0x010a
        /*06c2*/ 	.byte	0x3f
	.zero		1


	//   ....[56]....
        /*06c4*/ 	.word	0x0000e030
        /*06c8*/ 	.word	0x00000003
        /*06cc*/ 	.word	0x00016800
        /*06d0*/ 	.short	0x010a
        /*06d2*/ 	.byte	0x3f
	.zero		1


	//   ....[57]....
        /*06d4*/ 	.word	0x0000e080
        /*06d8*/ 	.word	0x00000002
        /*06dc*/ 	.word	0x00016830
        /*06e0*/ 	.short	0x010a
        /*06e2*/ 	.byte	0x3f
	.zero		1


	//   ....[58]....
        /*06e4*/ 	.word	0x0000e0e0
        /*06e8*/ 	.word	0x00000007
        /*06ec*/ 	.word	0x00016830
        /*06f0*/ 	.short	0x010a
        /*06f2*/ 	.byte	0x3f
	.zero		1


	//   ....[59]....
        /*06f4*/ 	.word	0x0000e140
        /*06f8*/ 	.word	0x00000007
        /*06fc*/ 	.word	0x00016850
        /*0700*/ 	.short	0x010a
        /*0702*/ 	.byte	0x3f
	.zero		1


	//   ....[60]....
        /*0704*/ 	.word	0x0000e1a0
        /*0708*/ 	.word	0x00000009
        /*070c*/ 	.word	0x00016830
        /*0710*/ 	.short	0x010a
        /*0712*/ 	.byte	0x3f
	.zero		1


	//   ....[61]....
        /*0714*/ 	.word	0x0000e200
        /*0718*/ 	.word	0x00000009
        /*071c*/ 	.word	0x00016850
        /*0720*/ 	.short	0x010a
        /*0722*/ 	.byte	0x3f
	.zero		1


	//   ....[62]....
        /*0724*/ 	.word	0x0000e260
        /*0728*/ 	.word	0x00000005
        /*072c*/ 	.word	0x00016850
        /*0730*/ 	.short	0x010a
        /*0732*/ 	.byte	0x3f
	.zero		1


	//   ....[63]....
        /*0734*/ 	.word	0x0000e400
        /*0738*/ 	.word	0x00000005
        /*073c*/ 	.word	0x00016840
        /*0740*/ 	.short	0x010a
        /*0742*/ 	.byte	0x3f
	.zero		1


	//   ....[64]....
        /*0744*/ 	.word	0x0000e450
        /*0748*/ 	.word	0x00000019
        /*074c*/ 	.word	0x00016820
        /*0750*/ 	.short	0x010a
        /*0752*/ 	.byte	0x3f
	.zero		1


	//   ....[65]....
        /*0754*/ 	.word	0x0000e4a0
        /*0758*/ 	.word	0x00000003
        /*075c*/ 	.word	0x00016840
        /*0760*/ 	.short	0x010a
        /*0762*/ 	.byte	0x3f
	.zero		1


	//   ....[66]....
        /*0764*/ 	.word	0x0000e4f0
        /*0768*/ 	.word	0x00000002
        /*076c*/ 	.word	0x00000060
        /*0770*/ 	.short	0x010a
        /*0772*/ 	.byte	0x3f
	.zero		1


	//   ....[67]....
        /*0774*/ 	.word	0x0000e540
        /*0778*/ 	.word	0x00000003
        /*077c*/ 	.word	0x00016840
        /*0780*/ 	.short	0x010a
        /*0782*/ 	.byte	0x3f
	.zero		1


	//   ....[68]....
        /*0784*/ 	.word	0x0000e590
        /*0788*/ 	.word	0x00000003
        /*078c*/ 	.word	0x00000060
        /*0790*/ 	.short	0x010a
        /*0792*/ 	.byte	0x3f
	.zero		1


	//   ....[69]....
        /*0794*/ 	.word	0x0000e5e0
        /*0798*/ 	.word	0x00000002
        /*079c*/ 	.word	0x00016840
        /*07a0*/ 	.short	0x010a
        /*07a2*/ 	.byte	0x3f
	.zero		1


	//   ....[70]....
        /*07a4*/ 	.word	0x0000e630
        /*07a8*/ 	.word	0x00000002
        /*07ac*/ 	.word	0x00000060
        /*07b0*/ 	.short	0x010a
        /*07b2*/ 	.byte	0x3f
	.zero		1


	//   ....[71]....
        /*07b4*/ 	.word	0x0000e680
        /*07b8*/ 	.word	0x00000003
        /*07bc*/ 	.word	0x00016860
        /*07c0*/ 	.short	0x010a
        /*07c2*/ 	.byte	0x3f
	.zero		1


	//   ....[72]....
        /*07c4*/ 	.word	0x0000f030
        /*07c8*/ 	.word	0x00000009
        /*07cc*/ 	.word	0x00016820
        /*07d0*/ 	.short	0x010a
        /*07d2*/ 	.byte	0x3f
	.zero		1


	//   ....[73]....
        /*07d4*/ 	.word	0x0000f1d0
        /*07d8*/ 	.word	0x00000007
        /*07dc*/ 	.word	0x00000000
        /*07e0*/ 	.short	0x010a
        /*07e2*/ 	.byte	0x3f
	.zero		1


	//   ....[74]....
        /*07e4*/ 	.word	0x0000f220
        /*07e8*/ 	.word	0x00000003
        /*07ec*/ 	.word	0x00000000
        /*07f0*/ 	.short	0x010a
        /*07f2*/ 	.byte	0x3f
	.zero		1


	//   ....[75]....
        /*07f4*/ 	.word	0x0000f270
        /*07f8*/ 	.word	0x00000005
        /*07fc*/ 	.word	0x00000000
        /*0800*/ 	.short	0x010a
        /*0802*/ 	.byte	0x3f
	.zero		1


	//----- nvinfo : EIATTR_NUM_MBARRIERS
	.align		4
.L_1695:
        /*0804*/ 	.byte	0x03, 0x38
        /*0806*/ 	.short	0x0016


	//----- nvinfo : EIATTR_EXIT_INSTR_OFFSETS
	.align		4
        /*0808*/ 	.byte	0x04, 0x1c
        /*080a*/ 	.short	(.L_1697 - .L_1696)


	//   ....[0]....
.L_1696:
        /*080c*/ 	.word	0x00000ab0


	//   ....[1]....
        /*0810*/ 	.word	0x00009d00


	//   ....[2]....
        /*0814*/ 	.word	0x00009d60


	//   ....[3]....
        /*0818*/ 	.word	0x0000e010


	//----- nvinfo : EIATTR_MAX_THREADS
	.align		4
.L_1697:
        /*081c*/ 	.byte	0x04, 0x05
        /*081e*/ 	.short	(.L_1699 - .L_1698)
.L_1698:
        /*0820*/ 	.word	0x00000200
        /*0824*/ 	.word	0x00000001
        /*0828*/ 	.word	0x00000001


	//----- nvinfo : EIATTR_CRS_STACK_SIZE
	.align		4
.L_1699:
        /*082c*/ 	.byte	0x04, 0x1e
        /*082e*/ 	.short	(.L_1701 - .L_1700)
.L_1700:
        /*0830*/ 	.word	0x00000000


	//----- nvinfo : EIATTR_CBANK_PARAM_SIZE
	.align		4
.L_1701:
        /*0834*/ 	.byte	0x03, 0x19
        /*0836*/ 	.short	0x0a70


	//----- nvinfo : EIATTR_PARAM_CBANK
	.align		4
        /*0838*/ 	.byte	0x04, 0x0a
        /*083a*/ 	.short	(.L_1703 - .L_1702)
	.align		4
.L_1702:
        /*083c*/ 	.word	index@(.nv.constant0._ZN7cutlass13device_kernelIN5flash11enable_sm90INS1_16FlashAttnFwdSm90INS1_25CollectiveMainloopFwdSm90ILi2EN4cute5tupleIJNS5_1CILi1EEES8_S8_EEENS6_IJNS7_ILi192EEENS7_ILi128EEENS7_ILi64EEEEEELi64ENS_10bfloat16_tEfNS_4arch4Sm90ELb1ELb0ELb0ELb1ELb0ELb0ELb0ELb1ELb1ELb0ELb0ELb0EEENS1_21CollectiveEpilogueFwdINS6_IJSA_SC_SB_EEES9_SE_SG_Li384ELb1ELb0ELb0ELb0EEENS1_36VarlenDynamicPersistentTileSchedulerILi192ELi128ELi384ELi32ELb0ELb0ELb1ELb1ELb1ELb1EEEEEEEEEvNT_6ParamsE)
        /*0840*/ 	.short	0x0210
        /*0842*/ 	.short	0x0a70


	//----- nvinfo : EIATTR_SW_WAR
	.align		4
.L_1703:
        /*0844*/ 	.byte	0x04, 0x36
        /*0846*/ 	.short	(.L_1705 - .L_1704)
.L_1704:
        /*0848*/ 	.word	0x00000008
.L_1705:


//--------------------- .nv.info._ZN7cutlass13device_kernelIN5flash11enable_sm90INS1_16FlashAttnFwdSm90INS1_25CollectiveMainloopFwdSm90ILi2EN4cute5tupleIJNS5_1CILi1EEES8_S8_EEENS6_IJNS7_ILi192EEENS7_ILi128EEENS7_ILi64EEEEEELi64ENS_10bfloat16_tEfNS_4arch4Sm90ELb1ELb0ELb0ELb1ELb0ELb1ELb0ELb1ELb1ELb0ELb0ELb0EEENS1_21CollectiveEpilogueFwdINS6_IJSA_SC_SB_EEES9_SE_SG_Li384ELb1ELb0ELb0ELb0EEENS1_36VarlenDynamicPersistentTileSchedulerILi192ELi128ELi384ELi32ELb0ELb0ELb1ELb1ELb1ELb1EEEEEEEEEvNT_6ParamsE --------------------------
	.section	.nv.info._ZN7cutlass13device_kernelIN5flash11enable_sm90INS1_16FlashAttnFwdSm90INS1_25CollectiveMainloopFwdSm90ILi2EN4cute5tupleIJNS5_1CILi1EEES8_S8_EEENS6_IJNS7_ILi192EEENS7_ILi128EEENS7_ILi64EEEEEELi64ENS_10bfloat16_tEfNS_4arch4Sm90ELb1ELb0ELb0ELb1ELb0ELb1ELb0ELb1ELb1ELb0ELb0ELb0EEENS1_21CollectiveEpilogueFwdINS6_IJSA_SC_SB_EEES9_SE_SG_Li384ELb1ELb0ELb0ELb0EEENS1_36VarlenDynamicPersistentTileSchedulerILi192ELi128ELi384ELi32ELb0ELb0ELb1ELb1ELb1ELb1EEEEEEEEEvNT_6ParamsE,"",@"SHT_CUDA_INFO"
	.sectionflags	@""
	.align	4


	//----- nvinfo : EIATTR_CUDA_API_VERSION
	.align		4
        /*0000*/ 	.byte	0x04, 0x37
        /*0002*/ 	.short	(.L_1707 - .L_1706)
.L_1706:
        /*0004*/ 	.word	0x00000082


	//----- nvinfo : EIATTR_KPARAM_INFO
	.align		4
.L_1707:
        /*0008*/ 	.byte	0x04, 0x17
        /*000a*/ 	.short	(.L_1709 - .L_1708)
.L_1708:
        /*000c*/ 	.word	0x00000000
        /*0010*/ 	.short	0x0000
        /*0012*/ 	.short	0x0070
        /*0014*/ 	.byte	0x00, 0xf0, 0x01, 0x28


	//----- nvinfo : EIATTR_SPARSE_MMA_MASK
	.align		4
.L_1709:
        /*0018*/ 	.byte	0x03, 0x50
        /*001a*/ 	.short	0x0000


	//----- nvinfo : EIATTR_MAXREG_COUNT
	.align		4
        /*001c*/ 	.byte	0x03, 0x1b
        /*001e*/ 	.short	0x0080


	//----- nvinfo : EIATTR_NUM_BARRIERS
	.align		4
        /*0020*/ 	.byte	0x02, 0x4c
        /*0022*/ 	.byte	0x10
	.zero		1


	//----- nvinfo : EIATTR_EXTERNS
	.align		4
        /*0024*/ 	.byte	0x04, 0x0f
        /*0026*/ 	.short	(.L_1711 - .L_1710)


	//   ....[0]....
	.align		4
.L_1710:
        /*0028*/ 	.word	index@(__assertfail)


	//----- nvinfo : EIATTR_ANNOTATIONS
	.align		4
.L_1711:
        /*002c*/ 	.byte	0x04, 0x55
        /*002e*/ 	.short	(.L_1713 - .L_1712)


	//   ....[0]....
.L_1712:
        /* <DEDUP_REMOVED lines=44> */


	//----- nvinfo : EIATTR_MERCURY_ISA_VERSION
	.align		4
.L_1713:
        /*02e0*/ 	.byte	0x03, 0x5f
        /*02e2*/ 	.short	0x0101


	//----- nvinfo : EIATTR_UNUSED_LOAD_BYTE_OFFSET
	.align		4
        /*02e4*/ 	.byte	0x04, 0x44
        /*02e6*/ 	.short	(.L_1715 - .L_1714)


	//   ....[0]....
.L_1714:
        /*02e8*/ 	.word	0x00000b00
        /*02ec*/ 	.word	0x0000fff0


	//   ....[1]....
        /*02f0*/ 	.word	0x00010550
        /*02f4*/ 	.word	0x0000fff0


	//----- nvinfo : EIATTR_INT_WARP_WIDE_INSTR_OFFSETS
	.align		4
.L_1715:
        /*02f8*/ 	.byte	0x04, 0x31
        /*02fa*/ 	.short	(.L_1717 - .L_1716)


	//   ....[0]....
.L_1716:
        /*02fc*/ 	.word	0x000001b0


	//   ....[1]....
        /*0300*/ 	.word	0x00000250


	//   ....[2]....
        /*0304*/ 	.word	0x000002c0


	//   ....[3]....
        /*0308*/ 	.word	0x00013ae0


	//   ....[4]....
        /*030c*/ 	.word	0x00013b70


	//   ....[5]....
        /*0310*/ 	.word	0x00013fc0


	//   ....[6]....
        /*0314*/ 	.word	0x00013ff0


	//   ....[7]....
        /*0318*/ 	.word	0x00015a20


	//   ....[8]....
        /*031c*/ 	.word	0x00015ab0


	//----- nvinfo : EIATTR_COOP_GROUP_MASK_REGIDS
	.align		4
.L_1717:
        /*0320*/ 	.byte	0x04, 0x29
        /*0322*/ 	.short	(.L_1719 - .L_1718)


	//   ....[0]....
.L_1718:
        /*0324*/ 	.word	0xffffffff


	//   ....[1]....
        /*0328*/ 	.word	0xffffffff


	//   ....[2]....
        /*032c*/ 	.word	0xffffffff


	//   ....[3]....
        /*0330*/ 	.word	0xffffffff


	//   ....[4]....
        /*0334*/ 	.word	0xffffffff


	//   ....[5]....
        /*0338*/ 	.word	0xffffffff


	//   ....[6]....
        /*033c*/ 	.word	0xffffffff


	//   ....[7]....
        /*0340*/ 	.word	0xffffffff


	//   ....[8]....
        /*0344*/ 	.word	0xffffffff


	//   ....[9]....
        /*0348*/ 	.word	0xffffffff


	//   ....[10]....
        /*034c*/ 	.word	0xffffffff


	//   ....[11]....
        /*0350*/ 	.word	0xffffffff


	//   ....[12]....
        /*0354*/ 	.word	0xffffffff


	//   ....[13]....
        /*0358*/ 	.word	0xffffffff


	//   ....[14]....
        /*035c*/ 	.word	0xffffffff


	//   ....[15]....
        /*0360*/ 	.word	0xffffffff


	//   ....[16]....
        /*0364*/ 	.word	0xffffffff


	//   ....[17]....
        /*0368*/ 	.word	0xffffffff


	//   ....[18]....
        /*036c*/ 	.word	0xffffffff


	//   ....[19]....
        /*0370*/ 	.word	0xffffffff


	//   ....[20]....
        /*0374*/ 	.word	0xffffffff


	//   ....[21]....
        /*0378*/ 	.word	0xffffffff


	//   ....[22]....
        /*037c*/ 	.word	0xffffffff


	//   ....[23]....
        /*0380*/ 	.word	0xffffffff


	//   ....[24]....
        /*0384*/ 	.word	0xffffffff


	//   ....[25]....
        /*0388*/ 	.word	0xffffffff


	//   ....[26]....
        /*038c*/ 	.word	0xffffffff


	//   ....[27]....
        /*0390*/ 	.word	0xffffffff


	//   ....[28]....
        /*0394*/ 	.word	0xffffffff


	//   ....[29]....
        /*0398*/ 	.word	0xffffffff


	//   ....[30]....
        /*039c*/ 	.word	0xffffffff


	//   ....[31]....
        /*03a0*/ 	.word	0xffffffff


	//   ....[32]....
        /*03a4*/ 	.word	0xffffffff


	//   ....[33]....
        /*03a8*/ 	.word	0xffffffff


	//   ....[34]....
        /*03ac*/ 	.word	0xffffffff


	//   ....[35]....
        /*03b0*/ 	.word	0xffffffff


	//   ....[36]....
        /*03b4*/ 	.word	0xffffffff


	//   ....[37]....
        /*03b8*/ 	.word	0xffffffff


	//   ....[38]....
        /*03bc*/ 	.word	0xffffffff


	//   ....[39]....
        /*03c0*/ 	.word	0xffffffff


	//   ....[40]....
        /*03c4*/ 	.word	0xffffffff


	//   ....[41]....
        /*03c8*/ 	.word	0xffffffff


	//   ....[42]....
        /*03cc*/ 	.word	0xffffffff


	//   ....[43]....
        /*03d0*/ 	.word	0xffffffff


	//   ....[44]....
        /*03d4*/ 	.word	0xffffffff


	//   ....[45]....
        /*03d8*/ 	.word	0xffffffff


	//   ....[46]....
        /*03dc*/ 	.word	0xffffffff


	//   ....[47]....
        /*03e0*/ 	.word	0xffffffff


	//   ....[48]....
        /*03e4*/ 	.word	0xffffffff


	//   ....[49]....
        /*03e8*/ 	.word	0xffffffff


	//   ....[50]....
        /*03ec*/ 	.word	0xffffffff


	//   ....[51]....
        /*03f0*/ 	.word	0xffffffff


	//   ....[52]....
        /*03f4*/ 	.word	0xffffffff


	//   ....[53]....
        /*03f8*/ 	.word	0xffffffff


	//   ....[54]....
        /*03fc*/ 	.word	0xffffffff


	//   ....[55]....
        /*0400*/ 	.word	0xffffffff


	//   ....[56]....
        /*0404*/ 	.word	0xffffffff


	//   ....[57]....
        /*0408*/ 	.word	0xffffffff


	//   ....[58]....
        /*040c*/ 	.word	0x0500000f


	//   ....[59]....
        /*0410*/ 	.word	0x0500000f


	//   ....[60]....
        /*0414*/ 	.word	0x0500000f


	//   ....[61]....
        /*0418*/ 	.word	0x0500000f


	//   ....[62]....
        /*041c*/ 	.word	0x0500000f


	//   ....[63]....
        /*0420*/ 	.word	0x0500000f


	//   ....[64]....
        /*0424*/ 	.word	0x0500000f


	//   ....[65]....
        /*0428*/ 	.word	0x0500000f


	//   ....[66]....
        /*042c*/ 	.word	0x0500000f


	//   ....[67]....
        /*0430*/ 	.word	0x0500000f


	//   ....[68]....
        /*0434*/ 	.word	0x0500000f


	//   ....[69]....
        /*0438*/ 	.word	0x0500000f


	//   ....[70]....
        /*043c*/ 	.word	0x0500000f


	//   ....[71]....
        /*0440*/ 	.word	0x0500000f


	//   ....[72]....
        /*0444*/ 	.word	0x0500000f


	//   ....[73]....
        /*0448*/ 	.word	0x0500000f


	//   ....[74]....
        /*044c*/ 	.word	0x0500000f


	//   ....[75]....
        /*0450*/ 	.word	0x0500000f


	//   ....[76]....
        /*0454*/ 	.word	0x0500000f


	//   ....[77]....
        /*0458*/ 	.word	0x0500000f


	//   ....[78]....
        /*045c*/ 	.word	0x0500000f


	//   ....[79]....
        /*0460*/ 	.word	0x0500000f


	//   ....[80]....
        /*0464*/ 	.word	0x0500000f


	//   ....[81]....
        /*0468*/ 	.word	0x0500000f


	//   ....[82]....
        /*046c*/ 	.word	0x0500000f


	//   ....[83]....
        /*0470*/ 	.word	0x0500000f


	//   ....[84]....
        /*0474*/ 	.word	0x0500000f


	//   ....[85]....
        /*0478*/ 	.word	0x0500000f


	//   ....[86]....
        /*047c*/ 	.word	0x0500000f


	//   ....[87]....
        /*0480*/ 	.word	0x0500000f


	//   ....[88]....
        /*0484*/ 	.word	0x0500000f


	//   ....[89]....
        /*0488*/ 	.word	0x0500000f


	//   ....[90]....
        /*048c*/ 	.word	0x0500000f


	//   ....[91]....
        /*0490*/ 	.word	0x0500000f


	//   ....[92]....
        /*0494*/ 	.word	0x0500000f


	//   ....[93]....
        /*0498*/ 	.word	0x0500000f


	//   ....[94]....
        /*049c*/ 	.word	0x0500000f


	//----- nvinfo : EIATTR_COOP_GROUP_INSTR_OFFSETS
	.align		4
.L_1719:
        /*04a0*/ 	.byte	0x04, 0x28
        /*04a2*/ 	.short	(.L_1721 - .L_1720)


	//   ....[0]....
.L_1720:
        /*04a4*/ 	.word	0x00000060


	//   ....[1]....
        /*04a8*/ 	.word	0x000001c0


	//   ....[2]....
        /*04ac*/ 	.word	0x00000270


	//   ....[3]....
        /*04b0*/ 	.word	0x00000430


	//   ....[4]....
        /*04b4*/ 	.word	0x00000590


	//   ....[5]....
        /*04b8*/ 	.word	0x000006b0


	//   ....[6]....
        /*04bc*/ 	.word	0x00000810


	//   ....[7]....
        /*04c0*/ 	.word	0x00005a90


	//   ....[8]....
        /*04c4*/ 	.word	0x00009bb0


	//   ....[9]....
        /*04c8*/ 	.word	0x00009bd0


	//   ....[10]....
        /*04cc*/ 	.word	0x0000a3a0


	//   ....[11]....
        /*04d0*/ 	.word	0x0000a3e0


	//   ....[12]....
        /*04d4*/ 	.word	0x0000c2c0


	//   ....[13]....
        /*04d8*/ 	.word	0x0000c3c0


	//   ....[14]....
        /*04dc*/ 	.word	0x0000cc20


	//   ....[15]....
        /*04e0*/ 	.word	0x0000ccc0


	//   ....[16]....
        /*04e4*/ 	.word	0x0000e510


	//   ....[17]....
        /*04e8*/ 	.word	0x0000e530


	//   ....[18]....
        /*04ec*/ 	.word	0x0000ea20


	//   ....[19]....
        /*04f0*/ 	.word	0x0000eb60


	//   ....[20]....
        /*04f4*/ 	.word	0x0000fd30


	//   ....[21]....
        /*04f8*/ 	.word	0x00010070


	//   ....[22]....
        /*04fc*/ 	.word	0x00010100


	//   ....[23]....
        /*0500*/ 	.word	0x00010110


	//   ....[24]....
        /*0504*/ 	.word	0x00011d70


	//   ....[25]....
        /*0508*/ 	.word	0x00011f10


	//   ....[26]....
        /*050c*/ 	.word	0x00011f40


	//   ....[27]....
        /*0510*/ 	.word	0x00011f70


	//   ....[28]....
        /*0514*/ 	.word	0x00011fb0


	//   ....[29]....
        /*0518*/ 	.word	0x00012000


	//   ....[30]....
        /*051c*/ 	.word	0x00012060


	//   ....[31]....
        /*0520*/ 	.word	0x00012220


	//   ....[32]....
        /*0524*/ 	.word	0x00012280


	//   ....[33]....
        /*0528*/ 	.word	0x000122c0


	//   ....[34]....
        /*052c*/ 	.word	0x00012300


	//   ....[35]....
        /*0530*/ 	.word	0x00012330


	//   ....[36]....
        /*0534*/ 	.word	0x00012360


	//   ....[37]....
        /*0538*/ 	.word	0x00012400


	//   ....[38]....
        /*053c*/ 	.word	0x00012460


	//   ....[39]....
        /*0540*/ 	.word	0x00012500


	//   ....[40]....
        /*0544*/ 	.word	0x00015d70


	//   ....[41]....
        /*0548*/ 	.word	0x00015d80


	//   ....[42]....
        /*054c*/ 	.word	0x00015e70


	//   ....[43]....
        /*0550*/ 	.word	0x00015ed0


	//   ....[44]....
        /*0554*/ 	.word	0x00015f10


	//   ....[45]....
        /*0558*/ 	.word	0x00015f50


	//   ....[46]....
        /*055c*/ 	.word	0x00015f80


	//   ....[47]....
        /*0560*/ 	.word	0x00015fb0


	//   ....[48]....
        /*0564*/ 	.word	0x00016120


	//   ....[49]....
        /*0568*/ 	.word	0x00016180


	//   ....[50]....
        /*056c*/ 	.word	0x000161c0


	//   ....[51]....
        /*0570*/ 	.word	0x00016200


	//   ....[52]....
        /*0574*/ 	.word	0x00016230


	//   ....[53]....
        /*0578*/ 	.word	0x00016260


	//   ....[54]....
        /*057c*/ 	.word	0x00016320


	//   ....[55]....
        /*0580*/ 	.word	0x00016340


	//   ....[56]....
        /*0584*/ 	.word	0x000163b0


	//   ....[57]....
        /*0588*/ 	.word	0x00016a20


	//   ....[58]....
        /*058c*/ 	.word	0x00016e20


	//   ....[59]....
        /*0590*/ 	.word	0x00016ed0


	//   ....[60]....
        /*0594*/ 	.word	0x00016f70


	//   ....[61]....
        /*0598*/ 	.word	0x00017010


	//   ....[62]....
        /*059c*/ 	.word	0x000170b0


	//   ....[63]....
        /*05a0*/ 	.word	0x00017150


	//   ....[64]....
        /*05a4*/ 	.word	0x000171f0


	//   ....[65]....
        /*05a8*/ 	.word	0x00017290


	//   ....[66]....
        /*05ac*/ 	.word	0x00017330


	//   ....[67]....
        /*05b0*/ 	.word	0x00017420


	//   ....[68]....
        /*05b4*/ 	.word	0x000174c0


	//   ....[69]....
        /*05b8*/ 	.word	0x00017560


	//   ....[70]....
        /*05bc*/ 	.word	0x00017600


	//   ....[71]....
        /*05c0*/ 	.word	0x000176a0


	//   ....[72]....
        /*05c4*/ 	.word	0x00017740


	//   ....[73]....
        /*05c8*/ 	.word	0x000177e0


	//   ....[74]....
        /*05cc*/ 	.word	0x00017880


	//   ....[75]....
        /*05d0*/ 	.word	0x00017b80


	//   ....[76]....
        /*05d4*/ 	.word	0x00017e60


	//   ....[77]....
        /*05d8*/ 	.word	0x00018250


	//   ....[78]....
        /*05dc*/ 	.word	0x000182e0


	//   ....[79]....
        /*05e0*/ 	.word	0x00018380


	//   ....[80]....
        /*05e4*/ 	.word	0x00018430


	//   ....[81]....
        /*05e8*/ 	.word	0x000184b0


	//   ....[82]....
        /*05ec*/ 	.word	0x00018530


	//   ....[83]....
        /*05f0*/ 	.word	0x000185b0


	//   ....[84]....
        /*05f4*/ 	.word	0x00018630


	//   ....[85]....
        /*05f8*/ 	.word	0x000186c0


	//   ....[86]....
        /*05fc*/ 	.word	0x00018770


	//   ....[87]....
        /*0600*/ 	.word	0x000187f0


	//   ....[88]....
        /*0604*/ 	.word	0x00018870


	//   ....[89]....
        /*0608*/ 	.word	0x000188f0


	//   ....[90]....
        /*060c*/ 	.word	0x00018970


	//   ....[91]....
        /*0610*/ 	.word	0x000189e0


	//   ....[92]....
        /*0614*/ 	.word	0x00018a80


	//   ....[93]....
        /*0618*/ 	.word	0x00018b10


	//   ....[94]....
        /*061c*/ 	.word	0x00018c30


	//----- nvinfo : EIATTR_REG_RECONFIG
	.align		4
.L_1721:
        /*0620*/ 	.byte	0x01, 0x54
	.zero		2


	//----- nvinfo : EIATTR_SYSCALL_OFFSETS
	.align		4
        /*0624*/ 	.byte	0x04, 0x46
        /*0626*/ 	.short	(.L_1723 - .L_1722)


	//   ....[0]....
.L_1722:
        /*0628*/ 	.word	0x00001820


	//   ....[1]....
        /*062c*/ 	.word	0x00001970


	//   ....[2]....
        /*0630*/ 	.word	0x00005c70


	//   ....[3]....
        /*0634*/ 	.word	0x00006150


	//   ....[4]....
        /*0638*/ 	.word	0x00013cf0


	//   ....[5]....
        /*063c*/ 	.word	0x00013e20


	//   ....[6]....
        /*0640*/ 	.word	0x00013f20


	//----- nvinfo : EIATTR_MBARRIER_INSTR_OFFSETS
	.align		4
.L_1723:
        /*0644*/ 	.byte	0x04, 0x39
        /*0646*/ 	.short	(.L_1725 - .L_1724)


	//   ....[0]....
.L_1724:
        /*0648*/ 	.word	0x000002e0
        /*064c*/ 	.word	0x000000ff
        /*0650*/ 	.word	0x00016800
        /*0654*/ 	.short	0x0100
        /*0656*/ 	.byte	0x08
	.zero		1


	//   ....[1]....
        /*0658*/ 	.word	0x000002f0
        /*065c*/ 	.word	0x000000ff
        /*0660*/ 	.word	0x00016820
        /*0664*/ 	.short	0x0100
        /*0666*/ 	.byte	0x08
	.zero		1


	//   ....[2]....
        /*0668*/ 	.word	0x000003e0
        /*066c*/ 	.word	0x000000ff
        /*0670*/ 	.word	0x00016830
        /*0674*/ 	.short	0x0100
        /*0676*/ 	.byte	0x08
	.zero		1


	//   ....[3]....
        /*0678*/ 	.word	0x000003f0
        /*067c*/ 	.word	0x000000ff
        /*0680*/ 	.word	0x00016840
        /*0684*/ 	.short	0x0100
        /*0686*/ 	.byte	0x08
	.zero		1


	//   ....[4]....
        /*0688*/ 	.word	0x00000400
        /*068c*/ 	.word	0x000000ff
        /*0690*/ 	.word	0x00016838
        /*0694*/ 	.short	0x0100
        /*0696*/ 	.byte	0x08
	.zero		1


	//   ....[5]....
        /*0698*/ 	.word	0x00000410
        /*069c*/ 	.word	0x000000ff
        /*06a0*/ 	.word	0x00016848
        /*06a4*/ 	.short	0x0100
        /*06a6*/ 	.byte	0x08
	.zero		1


	//   ....[6]....
        /*06a8*/ 	.word	0x00000540
        /*06ac*/ 	.word	0x000000ff
        /*06b0*/ 	.word	0x00016850
        /*06b4*/ 	.short	0x0100
        /*06b6*/ 	.byte	0x08
	.zero		1


	//   ....[7]....
        /*06b8*/ 	.word	0x00000550
        /*06bc*/ 	.word	0x000000ff
        /*06c0*/ 	.word	0x00016860
        /*06c4*/ 	.short	0x0100
        /*06c6*/ 	.byte	0x08
	.zero		1


	//   ....[8]....
        /*06c8*/ 	.word	0x00000560
        /*06cc*/ 	.word	0x000000ff
        /*06d0*/ 	.word	0x00016858
        /*06d4*/ 	.short	0x0100
        /*06d6*/ 	.byte	0x08
	.zero		1


	//   ....[9]....
        /*06d8*/ 	.word	0x00000570
        /*06dc*/ 	.word	0x000000ff
        /*06e0*/ 	.word	0x00016868
        /*06e4*/ 	.short	0x0100
        /*06e6*/ 	.byte	0x08
	.zero		1


	//   ....[10]....
        /*06e8*/ 	.word	0x00000660
        /*06ec*/ 	.word	0x000000ff
        /*06f0*/ 	.word	0x00016870
        /*06f4*/ 	.short	0x0100
        /*06f6*/ 	.byte	0x06
	.zero		1


	//   ....[11]....
        /*06f8*/ 	.word	0x00000670
        /*06fc*/ 	.word	0x000000ff
        /*0700*/ 	.word	0x00016880
        /*0704*/ 	.short	0x0100
        /*0706*/ 	.byte	0x06
	.zero		1


	//   ....[12]....
        /*0708*/ 	.word	0x00000680
        /*070c*/ 	.word	0x000000ff
        /*0710*/ 	.word	0x00016878
        /*0714*/ 	.short	0x0100
        /*0716*/ 	.byte	0x06
	.zero		1


	//   ....[13]....
        /*0718*/ 	.word	0x00000690
        /*071c*/ 	.word	0x000000ff
        /*0720*/ 	.word	0x00016888
        /*0724*/ 	.short	0x0100
        /*0726*/ 	.byte	0x06
	.zero		1


	//   ....[14]....
        /*0728*/ 	.word	0x000007c0
        /*072c*/ 	.word	0x000000ff
        /*0730*/ 	.word	0x00016890
        /*0734*/ 	.short	0x0100
        /*0736*/ 	.byte	0x08
	.zero		1


	//   ....[15]....
        /*0738*/ 	.word	0x000007d0
        /*073c*/ 	.word	0x000000ff
        /*0740*/ 	.word	0x000168a0
        /*0744*/ 	.short	0x0100
        /*0746*/ 	.byte	0x08
	.zero		1


	//   ....[16]....
        /*0748*/ 	.word	0x000007e0
        /*074c*/ 	.word	0x000000ff
        /*0750*/ 	.word	0x00016898
        /*0754*/ 	.short	0x0100
        /*0756*/ 	.byte	0x08
	.zero		1


	//   ....[17]....
        /*0758*/ 	.word	0x000007f0
        /*075c*/ 	.word	0x000000ff
        /*0760*/ 	.word	0x000168a8
        /*0764*/ 	.short	0x0100
        /*0766*/ 	.byte	0x08
	.zero		1


	//   ....[18]....
        /*0768*/ 	.word	0x00000920
        /*076c*/ 	.word	0x000000ff
        /*0770*/ 	.word	0x000168b0
        /*0774*/ 	.short	0x0100
        /*0776*/ 	.byte	0x08
	.zero		1


	//   ....[19]....
        /*0778*/ 	.word	0x00000930
        /*077c*/ 	.word	0x000000ff
        /*0780*/ 	.word	0x000168c0
        /*0784*/ 	.short	0x0100
        /*0786*/ 	.byte	0x08
	.zero		1


	//   ....[20]....
        /*0788*/ 	.word	0x00000940
        /*078c*/ 	.word	0x000000ff
        /*0790*/ 	.word	0x000168b8
        /*0794*/ 	.short	0x0100
        /*0796*/ 	.byte	0x08
	.zero		1


	//   ....[21]....
        /*0798*/ 	.word	0x00000950
        /*079c*/ 	.word	0x000000ff
        /*07a0*/ 	.word	0x000168c8
        /*07a4*/ 	.short	0x0100
        /*07a6*/ 	.byte	0x08
	.zero		1


	//   ....[22]....
        /*07a8*/ 	.word	0x00002c60
        /*07ac*/ 	.word	0x0000004e
        /*07b0*/ 	.word	0x00016890
        /*07b4*/ 	.short	0x010a
        /*07b6*/ 	.byte	0x3f
	.zero		1


	//   ....[23]....
        /*07b8*/ 	.word	0x00003ff0
        /*07bc*/ 	.word	0x0000004e
        /*07c0*/ 	.word	0x00016890
        /*07c4*/ 	.short	0x010a
        /*07c6*/ 	.byte	0x3f
	.zero		1


	//   ....[24]....
        /*07c8*/ 	.word	0x00005190
        /*07cc*/ 	.word	0x0000004e
        /*07d0*/ 	.word	0x00016890
        /*07d4*/ 	.short	0x010a
        /*07d6*/ 	.byte	0x3f
	.zero		1


	//   ....[25]....
        /*07d8*/ 	.word	0x000053b0
        /*07dc*/ 	.word	0x0000000c
        /*07e0*/ 	.word	0x00000000
        /*07e4*/ 	.short	0x0101
        /*07e6*/ 	.byte	0x3f
	.zero		1


	//   ....[26]....
        /*07e8*/ 	.word	0x000053f0
        /*07ec*/ 	.word	0x0000004e
        /*07f0*/ 	.word	0x000168b0
        /*07f4*/ 	.short	0x010a
        /*07f6*/ 	.byte	0x3f
	.zero		1


	//   ....[27]....
        /*07f8*/ 	.word	0x000057d0
        /*07fc*/ 	.word	0x0000004e
        /*0800*/ 	.word	0x00000000
        /*0804*/ 	.short	0x0101
        /*0806*/ 	.byte	0x3f
	.zero		1


	//   ....[28]....
        /*0808*/ 	.word	0x00005d10
        /*080c*/ 	.word	0x00000002
        /*0810*/ 	.word	0x00016800
        /*0814*/ 	.short	0x010a
        /*0816*/ 	.byte	0x3f
	.zero		1


	//   ....[29]....
        /*0818*/ 	.word	0x00005d60
        /*081c*/ 	.word	0x00000002
        /*0820*/ 	.word	0x00016800
        /*0824*/ 	.short	0x010a
        /*0826*/ 	.byte	0x3f
	.zero		1


	//   ....[30]....
        /*0828*/ 	.word	0x00006a90
        /*082c*/ 	.word	0x00000002
        /*0830*/ 	.word	0x00016800
        /*0834*/ 	.short	0x010a
        /*0836*/ 	.byte	0x3f
	.zero		1


	//   ....[31]....
        /*0838*/ 	.word	0x00008030
        /*083c*/ 	.word	0x00000002
        /*0840*/ 	.word	0x00016800
        /*0844*/ 	.short	0x010a
        /*0846*/ 	.byte	0x3f
	.zero		1


	//   ....[32]....
        /*0848*/ 	.word	0x00009140
        /*084c*/ 	.word	0x00000004
        /*0850*/ 	.word	0x00016830
        /*0854*/ 	.short	0x010a
        /*0856*/ 	.byte	0x3f
	.zero		1


	//   ....[33]....
        /*0858*/ 	.word	0x000091f0
        /*085c*/ 	.word	0x00000004
        /*0860*/ 	.word	0x00016830
        /*0864*/ 	.short	0x010a
        /*0866*/ 	.byte	0x3f
	.zero		1


	//   ....[34]....
        /*0868*/ 	.word	0x0000a990
        /*086c*/ 	.word	0x00000004
        /*0870*/ 	.word	0x00000000
        /*0874*/ 	.short	0x0101
        /*0876*/ 	.byte	0x3f
	.zero		1


	//   ....[35]....
        /*0878*/ 	.word	0x0000b580
        /*087c*/ 	.word	0x00000000
        /*0880*/ 	.word	0x00016830
        /*0884*/ 	.short	0x010a
        /*0886*/ 	.byte	0x3f
	.zero		1


	//   ....[36]....
        /*0888*/ 	.word	0x0000b5d0
        /*088c*/ 	.word	0x00000000
        /*0890*/ 	.word	0x00016830
        /*0894*/ 	.short	0x010a
        /*0896*/ 	.byte	0x3f
	.zero		1


	//   ....[37]....
        /*0898*/ 	.word	0x0000b8f0
        /*089c*/ 	.word	0x00000003
        /*08a0*/ 	.word	0x00016850
        /*08a4*/ 	.short	0x010a
        /*08a6*/ 	.byte	0x3f
	.zero		1


	//   ....[38]....
        /*08a8*/ 	.word	0x0000b930
        /*08ac*/ 	.word	0x00000003
        /*08b0*/ 	.word	0x00016850
        /*08b4*/ 	.short	0x010a
        /*08b6*/ 	.byte	0x3f
	.zero		1


	//   ....[39]....
        /*08b8*/ 	.word	0x0000d340
        /*08bc*/ 	.word	0x0000001b
        /*08c0*/ 	.word	0x00000000
        /*08c4*/ 	.short	0x0101
        /*08c6*/ 	.byte	0x3f
	.zero		1


	//   ....[40]....
        /*08c8*/ 	.word	0x0000d440
        /*08cc*/ 	.word	0x0000002b
        /*08d0*/ 	.word	0x00000000
        /*08d4*/ 	.short	0x0101
        /*08d6*/ 	.byte	0x3f
	.zero		1


	//   ....[41]....
        /*08d8*/ 	.word	0x0000ddc0
        /*08dc*/ 	.word	0x00000000
        /*08e0*/ 	.word	0x00016830
        /*08e4*/ 	.short	0x010a
        /*08e6*/ 	.byte	0x3f
	.zero		1


	//   ....[42]....
        /*08e8*/ 	.word	0x0000de10
        /*08ec*/ 	.word	0x00000000
        /*08f0*/ 	.word	0x00016830
        /*08f4*/ 	.short	0x010a
        /*08f6*/ 	.byte	0x3f
	.zero		1


	//   ....[43]....
        /*08f8*/ 	.word	0x0000e130
        /*08fc*/ 	.word	0x00000003
        /*0900*/ 	.word	0x00016850
        /*0904*/ 	.short	0x010a
        /*0906*/ 	.byte	0x3f
	.zero		1


	//   ....[44]....
        /*0908*/ 	.word	0x0000e170
        /*090c*/ 	.word	0x00000003
        /*0910*/ 	.word	0x00016850
        /*0914*/ 	.short	0x010a
        /*0916*/ 	.byte	0x3f
	.zero		1


	//   ....[45]....
        /*0918*/ 	.word	0x0000f2a0
        /*091c*/ 	.word	0x0000002f
        /*0920*/ 	.word	0x00000000
        /*0924*/ 	.short	0x0101
        /*0926*/ 	.byte	0x3f
	.zero		1


	//   ....[46]....
        /*0928*/ 	.word	0x0000f3f0
        /*092c*/ 	.word	0x0000002f
        /*0930*/ 	.word	0x00000000
        /*0934*/ 	.short	0x0101
        /*0936*/ 	.byte	0x3f
	.zero		1


	//   ....[47]....
        /*0938*/ 	.word	0x0000fc20
        /*093c*/ 	.word	0x0000000d
        /*0940*/ 	.word	0x00016850
        /*0944*/ 	.short	0x010a
        /*0946*/ 	.byte	0x3f
	.zero		1


	//   ....[48]....
        /*0948*/ 	.word	0x0000fc90
        /*094c*/ 	.word	0x0000000d
        /*0950*/ 	.word	0x00016850
        /*0954*/ 	.short	0x010a
        /*0956*/ 	.byte	0x3f
	.zero		1


	//   ....[49]....
        /*0958*/ 	.word	0x00010260
        /*095c*/ 	.word	0x00000008
        /*0960*/ 	.word	0x00000000
        /*0964*/ 	.short	0x0101
        /*0966*/ 	.byte	0x3f
	.zero		1


	//   ....[50]....
        /*0968*/ 	.word	0x00011010
        /*096c*/ 	.word	0x00000000
        /*0970*/ 	.word	0x00000000
        /*0974*/ 	.short	0x0101
        /*0976*/ 	.byte	0x3f
	.zero		1


	//   ....[51]....
        /*0978*/ 	.word	0x00013210
        /*097c*/ 	.word	0x00000006
        /*0980*/ 	.word	0x00016820
        /*0984*/ 	.short	0x010a
        /*0986*/ 	.byte	0x3f
	.zero		1


	//   ....[52]....
        /*0988*/ 	.word	0x00013280
        /*098c*/ 	.word	0x00000005
        /*0990*/ 	.word	0x000168a0
        /*0994*/ 	.short	0x010a
        /*0996*/ 	.byte	0x3f
	.zero		1


	//   ....[53]....
        /*0998*/ 	.word	0x00013430
        /*099c*/ 	.word	0x00000005
        /*09a0*/ 	.word	0x000168c0
        /*09a4*/ 	.short	0x010a
        /*09a6*/ 	.byte	0x3f
	.zero		1


	//   ....[54]....
        /*09a8*/ 	.word	0x000136a0
        /*09ac*/ 	.word	0x0000000a
        /*09b0*/ 	.word	0x000168a0
        /*09b4*/ 	.short	0x010a
        /*09b6*/ 	.byte	0x3f
	.zero		1


	//   ....[55]....
        /*09b8*/ 	.word	0x00013840
        /*09bc*/ 	.word	0x0000000a
        /*09c0*/ 	.word	0x000168c0
        /*09c4*/ 	.short	0x010a
        /*09c6*/ 	.byte	0x3f
	.zero		1


	//   ....[56]....
        /*09c8*/ 	.word	0x000143d0
        /*09cc*/ 	.word	0x00000005
        /*09d0*/ 	.word	0x00016840
        /*09d4*/ 	.short	0x010a
        /*09d6*/ 	.byte	0x3f
	.zero		1


	//   ....[57]....
        /*09d8*/ 	.word	0x00014720
        /*09dc*/ 	.word	0x0000001b
        /*09e0*/ 	.word	0x00016820
        /*09e4*/ 	.short	0x010a
        /*09e6*/ 	.byte	0x3f
	.zero		1


	//   ....[58]....
        /*09e8*/ 	.word	0x000149f0
        /*09ec*/ 	.word	0x00000003
        /*09f0*/ 	.word	0x00016840
        /*09f4*/ 	.short	0x010a
        /*09f6*/ 	.byte	0x3f
	.zero		1


	//   ....[59]....
        /*09f8*/ 	.word	0x00014bd0
        /*09fc*/ 	.word	0x00000002
        /*0a00*/ 	.word	0x00000060
        /*0a04*/ 	.short	0x010a
        /*0a06*/ 	.byte	0x3f
	.zero		1


	//   ....[60]....
        /*0a08*/ 	.word	0x00015040
        /*0a0c*/ 	.word	0x00000003
        /*0a10*/ 	.word	0x00016840
        /*0a14*/ 	.short	0x010a
        /*0a16*/ 	.byte	0x3f
	.zero		1


	//   ....[61]....
        /*0a18*/ 	.word	0x00015220
        /*0a1c*/ 	.word	0x00000003
        /*0a20*/ 	.word	0x00000060
        /*0a24*/ 	.short	0x010a
        /*0a26*/ 	.byte	0x3f
	.zero		1


	//   ....[62]....
        /*0a28*/ 	.word	0x000155e0
        /*0a2c*/ 	.word	0x00000002
        /*0a30*/ 	.word	0x00016840
        /*0a34*/ 	.short	0x010a
        /*0a36*/ 	.byte	0x3f
	.zero		1


	//   ....[63]....
        /*0a38*/ 	.word	0x000157d0
        /*0a3c*/ 	.word	0x00000002
        /*0a40*/ 	.word	0x00000060
        /*0a44*/ 	.short	0x010a
        /*0a46*/ 	.byte	0x3f
	.zero		1


	//   ....[64]....
        /*0a48*/ 	.word	0x00015b20
        /*0a4c*/ 	.word	0x00000003
        /*0a50*/ 	.word	0x00016860
        /*0a54*/ 	.short	0x010a
        /*0a56*/ 	.byte	0x3f
	.zero		1


	//   ....[65]....
        /*0a58*/ 	.word	0x000169a0
        /*0a5c*/ 	.word	0x00000009
        /*0a60*/ 	.word	0x00016820
        /*0a64*/ 	.short	0x010a
        /*0a66*/ 	.byte	0x3f
	.zero		1


	//   ....[66]....
        /*0a68*/ 	.word	0x00016b30
        /*0a6c*/ 	.word	0x00000007
        /*0a70*/ 	.word	0x00000000
        /*0a74*/ 	.short	0x010a
        /*0a76*/ 	.byte	0x3f
	.zero		1


	//   ....[67]....
        /*0a78*/ 	.word	0x00016ba0
        /*0a7c*/ 	.word	0x00000003
        /*0a80*/ 	.word	0x00000000
        /*0a84*/ 	.short	0x010a
        /*0a86*/ 	.byte	0x3f
	.zero		1


	//   ....[68]....
        /*0a88*/ 	.word	0x00016c00
        /*0a8c*/ 	.word	0x00000005
        /*0a90*/ 	.word	0x00000000
        /*0a94*/ 	.short	0x010a
        /*0a96*/ 	.byte	0x3f
	.zero		1


	//   ....[69]....
        /*0a98*/ 	.word	0x00016c30
        /*0a9c*/ 	.word	0x00000003
        /*0aa0*/ 	.word	0x00000000
        /*0aa4*/ 	.short	0x010a
        /*0aa6*/ 	.byte	0x3f
	.zero		1


	//   ....[70]....
        /*0aa8*/ 	.word	0x00016c90
        /*0aac*/ 	.word	0x0000004e
        /*0ab0*/ 	.word	0x00016890
        /*0ab4*/ 	.short	0x010a
        /*0ab6*/ 	.byte	0x3f
	.zero		1


	//   ....[71]....
        /*0ab8*/ 	.word	0x00016ce0
        /*0abc*/ 	.word	0x0000004e
        /*0ac0*/ 	.word	0x00016890
        /*0ac4*/ 	.short	0x010a
        /*0ac6*/ 	.byte	0x3f
	.zero		1


	//   ....[72]....
        /*0ac8*/ 	.word	0x00016d30
        /*0acc*/ 	.word	0x0000004e
        /*0ad0*/ 	.word	0x00016890
        /*0ad4*/ 	.short	0x010a
        /*0ad6*/ 	.byte	0x3f
	.zero		1


	//   ....[73]....
        /*0ad8*/ 	.word	0x00016d80
        /*0adc*/ 	.word	0x0000004e
        /*0ae0*/ 	.word	0x000168b0
        /*0ae4*/ 	.short	0x010a
        /*0ae6*/ 	.byte	0x3f
	.zero		1


	//   ....[74]....
        /*0ae8*/ 	.word	0x00017370
        /*0aec*/ 	.word	0x00000002
        /*0af0*/ 	.word	0x00016800
        /*0af4*/ 	.short	0x010a
        /*0af6*/ 	.byte	0x3f
	.zero		1


	//   ....[75]....
        /*0af8*/ 	.word	0x000178c0
        /*0afc*/ 	.word	0x00000002
        /*0b00*/ 	.word	0x00016800
        /*0b04*/ 	.short	0x010a
        /*0b06*/ 	.byte	0x3f
	.zero		1


	//   ....[76]....
        /*0b08*/ 	.word	0x00017910
        /*0b0c*/ 	.word	0x00000004
        /*0b10*/ 	.word	0x00016830
        /*0b14*/ 	.short	0x010a
        /*0b16*/ 	.byte	0x3f
	.zero		1


	//   ....[77]....
        /*0b18*/ 	.word	0x00017960
        /*0b1c*/ 	.word	0x00000000
        /*0b20*/ 	.word	0x00016830
        /*0b24*/ 	.short	0x010a
        /*0b26*/ 	.byte	0x3f
	.zero		1


	//   ....[78]....
        /*0b28*/ 	.word	0x000179b0
        /*0b2c*/ 	.word	0x00000003
        /*0b30*/ 	.word	0x00016850
        /*0b34*/ 	.short	0x010a
        /*0b36*/ 	.byte	0x3f
	.zero		1


	//   ....[79]....
        /*0b38*/ 	.word	0x00017a00
        /*0b3c*/ 	.word	0x00000000
        /*0b40*/ 	.word	0x00016830
        /*0b44*/ 	.short	0x010a
        /*0b46*/ 	.byte	0x3f
	.zero		1


	//   ....[80]....
        /*0b48*/ 	.word	0x00017a50
        /*0b4c*/ 	.word	0x00000003
        /*0b50*/ 	.word	0x00016850
        /*0b54*/ 	.short	0x010a
        /*0b56*/ 	.byte	0x3f
	.zero		1


	//   ....[81]....
        /*0b58*/ 	.word	0x00017aa0
        /*0b5c*/ 	.word	0x0000000d
        /*0b60*/ 	.word	0x00016850
        /*0b64*/ 	.short	0x010a
        /*0b66*/ 	.byte	0x3f
	.zero		1


	//   ....[82]....
        /*0b68*/ 	.word	0x00017c40
        /*0b6c*/ 	.word	0x00000006
        /*0b70*/ 	.word	0x00016820
        /*0b74*/ 	.short	0x010a
        /*0b76*/ 	.byte	0x3f
	.zero		1


	//   ....[83]....
        /*0b78*/ 	.word	0x00017c90
        /*0b7c*/ 	.word	0x00000005
        /*0b80*/ 	.word	0x000168a0
        /*0b84*/ 	.short	0x010a
        /*0b86*/ 	.byte	0x3f
	.zero		1


	//   ....[84]....
        /*0b88*/ 	.word	0x00017ce0
        /*0b8c*/ 	.word	0x00000005
        /*0b90*/ 	.word	0x000168c0
        /*0b94*/ 	.short	0x010a
        /*0b96*/ 	.byte	0x3f
	.zero		1


	//   ....[85]....
        /*0b98*/ 	.word	0x00017d30
        /*0b9c*/ 	.word	0x0000000a
        /*0ba0*/ 	.word	0x000168a0
        /*0ba4*/ 	.short	0x010a
        /*0ba6*/ 	.byte	0x3f
	.zero		1


	//   ....[86]....
        /*0ba8*/ 	.word	0x00017d80
        /*0bac*/ 	.word	0x0000000a
        /*0bb0*/ 	.word	0x000168c0
        /*0bb4*/ 	.short	0x010a
        /*0bb6*/ 	.byte	0x3f
	.zero		1


	//   ....[87]....
        /*0bb8*/ 	.word	0x00017f20
        /*0bbc*/ 	.word	0x00000005
        /*0bc0*/ 	.word	0x00016840
        /*0bc4*/ 	.short	0x010a
        /*0bc6*/ 	.byte	0x3f
	.zero		1


	//   ....[88]....
        /*0bc8*/ 	.word	0x00017f70
        /*0bcc*/ 	.word	0x0000001b
        /*0bd0*/ 	.word	0x00016820
        /*0bd4*/ 	.short	0x010a
        /*0bd6*/ 	.byte	0x3f
	.zero		1


	//   ....[89]....
        /*0bd8*/ 	.word	0x00017fc0
        /*0bdc*/ 	.word	0x00000003
        /*0be0*/ 	.word	0x00016840
        /*0be4*/ 	.short	0x010a
        /*0be6*/ 	.byte	0x3f
	.zero		1


	//   ....[90]....
        /*0be8*/ 	.word	0x00018010
        /*0bec*/ 	.word	0x00000002
        /*0bf0*/ 	.word	0x00000060
        /*0bf4*/ 	.short	0x010a
        /*0bf6*/ 	.byte	0x3f
	.zero		1


	//   ....[91]....
        /*0bf8*/ 	.word	0x00018060
        /*0bfc*/ 	.word	0x00000003
        /*0c00*/ 	.word	0x00016840
        /*0c04*/ 	.short	0x010a
        /*0c06*/ 	.byte	0x3f
	.zero		1


	//   ....[92]....
        /*0c08*/ 	.word	0x000180b0
        /*0c0c*/ 	.word	0x00000003
        /*0c10*/ 	.word	0x00000060
        /*0c14*/ 	.short	0x010a
        /*0c16*/ 	.byte	0x3f
	.zero		1


	//   ....[93]....
        /*0c18*/ 	.word	0x00018100
        /*0c1c*/ 	.word	0x00000002
        /*0c20*/ 	.word	0x00016840
        /*0c24*/ 	.short	0x010a
        /*0c26*/ 	.byte	0x3f
	.zero		1


	//   ....[94]....
        /*0c28*/ 	.word	0x00018150
        /*0c2c*/ 	.word	0x00000002
        /*0c30*/ 	.word	0x00000060
        /*0c34*/ 	.short	0x010a
        /*0c36*/ 	.byte	0x3f
	.zero		1


	//   ....[95]....
        /*0c38*/ 	.word	0x000181a0
        /*0c3c*/ 	.word	0x00000003
        /*0c40*/ 	.word	0x00016860
        /*0c44*/ 	.short	0x010a
        /*0c46*/ 	.byte	0x3f
	.zero		1


	//   ....[96]....
        /*0c48*/ 	.word	0x00018b50
        /*0c4c*/ 	.word	0x00000009
        /*0c50*/ 	.word	0x00016820
        /*0c54*/ 	.short	0x010a
        /*0c56*/ 	.byte	0x3f
	.zero		1


	//   ....[97]....
        /*0c58*/ 	.word	0x00018cf0
        /*0c5c*/ 	.word	0x00000007
        /*0c60*/ 	.word	0x00000000
        /*0c64*/ 	.short	0x010a
        /*0c66*/ 	.byte	0x3f
	.zero		1


	//   ....[98]....
        /*0c68*/ 	.word	0x00018d40
        /*0c6c*/ 	.word	0x00000003
        /*0c70*/ 	.word	0x00000000
        /*0c74*/ 	.short	0x010a
        /*0c76*/ 	.byte	0x3f
	.zero		1


	//   ....[99]....
        /*0c78*/ 	.word	0x00018d90
        /*0c7c*/ 	.word	0x00000005
        /*0c80*/ 	.word	0x00000000
        /*0c84*/ 	.short	0x010a
        /*0c86*/ 	.byte	0x3f
	.zero		1


	//----- nvinfo : EIATTR_NUM_MBARRIERS
	.align		4
.L_1725:
        /*0c88*/ 	.byte	0x03, 0x38
        /*0c8a*/ 	.short	0x0016


	//----- nvinfo : EIATTR_EXIT_INSTR_OFFSETS
	.align		4
        /*0c8c*/ 	.byte	0x04, 0x1c
        /*0c8e*/ 	.short	(.L_1727 - .L_1726)


	//   ....[0]....
.L_1726:
        /*0c90*/ 	.word	0x00016c80


	//----- nvinfo : EIATTR_MAX_THREADS
	.align		4
.L_1727:
        /*0c94*/ 	.byte	0x04, 0x05
        /*0c96*/ 	.short	(.L_1729 - .L_1728)
.L_1728:
        /*0c98*/ 	.word	0x00000200
        /*0c9c*/ 	.word	0x00000001
        /*0ca0*/ 	.word	0x00000001


	//----- nvinfo : EIATTR_CRS_STACK_SIZE
	.align		4
.L_1729:
        /*0ca4*/ 	.byte	0x04, 0x1e
        /*0ca6*/ 	.short	(.L_1731 - .L_1730)
.L_1730:
        /*0ca8*/ 	.word	0x00000000


	//----- nvinfo : EIATTR_CBANK_PARAM_SIZE
	.align		4
.L_1731:
        /*0cac*/ 	.byte	0x03, 0x19
        /*0cae*/ 	.short	0x0a70


	//----- nvinfo : EIATTR_PARAM_CBANK
	.align		4
        /*0cb0*/ 	.byte	0x04, 0x0a
        /*0cb2*/ 	.short	(.L_1733 - .L_1732)
	.align		4
.L_1732:
        /*0cb4*/ 	.word	index@(.nv.constant0._ZN7cutlass13device_kernelIN5flash11enable_sm90INS1_16FlashAttnFwdSm90INS1_25CollectiveMainloopFwdSm90ILi2EN4cute5tupleIJNS5_1CILi1EEES8_S8_EEENS6_IJNS7_ILi192EEENS7_ILi128EEENS7_ILi64EEEEEELi64ENS_10bfloat16_tEfNS_4arch4Sm90ELb1ELb0ELb0ELb1ELb0ELb1ELb0ELb1ELb1ELb0ELb0ELb0EEENS1_21CollectiveEpilogueFwdINS6_IJSA_SC_SB_EEES9_SE_SG_Li384ELb1ELb0ELb0ELb0EEENS1_36VarlenDynamicPersistentTileSchedulerILi192ELi128ELi384ELi32ELb0ELb0ELb1ELb1ELb1ELb1EEEEEEEEEvNT_6ParamsE)
        /*0cb8*/ 	.short	0x0210
        /*0cba*/ 	.short	0x0a70


	//----- nvinfo : EIATTR_SW_WAR
	.align		4
.L_1733:
        /*0cbc*/ 	.byte	0x04, 0x36
        /*0cbe*/ 	.short	(.L_1735 - .L_1734)
.L_1734:
        /*0cc0*/ 	.word	0x00000008
.L_1735:


//--------------------- .nv.callgraph             --------------------------
	.section	.nv.callgraph,"",@"SHT_CUDA_CALLGRAPH"
	.align	4
	.sectionentsize	8
	.align		4
        /*0000*/ 	.word	0x00000000
	.align		4
        /*0004*/ 	.word	0xffffffff
	.align		4
        /*0008*/ 	.word	index@(_ZN7cutlass13device_kernelIN5flash11enable_sm90INS1_16FlashAttnFwdSm90INS1_25CollectiveMainloopFwdSm90ILi2EN4cute5tupleIJNS5_1CILi1EEES8_S8_EEENS6_IJNS7_ILi128EEENS7_ILi80EEENS7_ILi256EEEEEELi256ENS_10bfloat16_tEfNS_4arch4Sm90ELb0ELb0ELb0ELb0ELb0ELb0ELb0ELb1ELb1ELb0ELb0ELb0EEENS1_21CollectiveEpilogueFwdINS6_IJSA_SC_SB_EEES9_SE_SG_Li256ELb0ELb0ELb0ELb0EEENS1_29StaticPersistentTileSchedulerILb0EEEEEEEEEvNT_6ParamsE)
	.align		4
        /*000c*/ 	.word	index@(__assertfail)
	.align		4
        /*0010*/ 	.word	index@(_ZN7cutlass13device_kernelIN5flash11enable_sm90INS1_16FlashAttnFwdSm90INS1_25CollectiveMainloopFwdSm90ILi2EN4cute5tupleIJNS5_1CILi2EEENS7_ILi1EEES9_EEENS6_IJNS7_ILi128EEENS7_ILi80EEENS7_ILi256EEEEEELi256ENS_10bfloat16_tEfNS_4arch4Sm90ELb0ELb0ELb0ELb0ELb0ELb0ELb0ELb1ELb1ELb0ELb0ELb0EEENS1_21CollectiveEpilogueFwdINS6_IJSB_SD_SC_EEESA_SF_SH_Li256ELb0ELb0ELb0ELb0EEENS1_29StaticPersistentTileSchedulerILb0EEEEEEEEEvNT_6ParamsE)
	.align		4
        /*0014*/ 	.word	index@(__assertfail)
	.align		4
        /*0018*/ 	.word	index@(_ZN7cutlass13device_kernelIN5flash11enable_sm90INS1_16FlashAttnFwdSm90INS1_25CollectiveMainloopFwdSm90ILi2EN4cute5tupleIJNS5_1CILi1EEES8_S8_EEENS6_IJNS7_ILi128EEENS7_ILi80EEENS7_ILi256EEEEEELi256ENS_10bfloat16_tEfNS_4arch4Sm90ELb0ELb0ELb0ELb1ELb0ELb0ELb0ELb1ELb1ELb0ELb0ELb0EEENS1_21CollectiveEpilogueFwdINS6_IJSA_SC_SB_EEES9_SE_SG_Li256ELb1ELb0ELb0ELb0EEENS1_36VarlenDynamicPersistentTileSchedulerILi128ELi80ELi256ELi32ELb0ELb0ELb1ELb0ELb1ELb1EEEEEEEEEvNT_6ParamsE)
	.align		4
        /*001c*/ 	.word	index@(__assertfail)
	.align		4
        /*0020*/ 	.word	index@(_ZN7cutlass13device_kernelIN5flash11enable_sm90INS1_16FlashAttnFwdSm90INS1_25CollectiveMainloopFwdSm90ILi2EN4cute5tupleIJNS5_1CILi1EEES8_S8_EEENS6_IJNS7_ILi128EEENS7_ILi80EEENS7_ILi256EEEEEELi256ENS_10bfloat16_tEfNS_4arch4Sm90ELb0ELb0ELb0ELb1ELb0ELb1ELb0ELb1ELb1ELb0ELb0ELb0EEENS1_21CollectiveEpilogueFwdINS6_IJSA_SC_SB_EEES9_SE_SG_Li256ELb1ELb0ELb0ELb0EEENS1_36VarlenDynamicPersistentTileSchedulerILi128ELi80ELi256ELi32ELb0ELb0ELb1ELb0ELb1ELb1EEEEEEEEEvNT_6ParamsE)
	.align		4
        /*0024*/ 	.word	index@(__assertfail)
	.align		4
        /*0028*/ 	.word	index@(_ZN7cutlass13device_kernelIN5flash11enable_sm90INS1_16FlashAttnFwdSm90INS1_25CollectiveMainloopFwdSm90ILi2EN4cute5tupleIJNS5_1CILi1EEES8_S8_EEENS6_IJNS7_ILi128EEENS7_ILi64EEENS7_ILi256EEEEEELi256ENS_10bfloat16_tEfNS_4arch4Sm90ELb0ELb1ELb0ELb0ELb0ELb0ELb0ELb1ELb1ELb0ELb0ELb0EEENS1_21CollectiveEpilogueFwdINS6_IJSA_SC_SB_EEES9_SE_SG_Li256ELb0ELb0ELb0ELb0EEENS1_30DynamicPersistentTileSchedulerILi256ELi32ELb0ELb0ELb1EEEEEEEEEvNT_6ParamsE)
	.align		4
        /*002c*/ 	.word	index@(__assertfail)
	.align		4
        /*0030*/ 	.word	index@(_ZN7cutlass13device_kernelIN5flash11enable_sm90INS1_16FlashAttnFwdSm90INS1_25CollectiveMainloopFwdSm90ILi2EN4cute5tupleIJNS5_1CILi1EEES8_S8_EEENS6_IJNS7_ILi128EEENS7_ILi64EEENS7_ILi256EEEEEELi256ENS_10bfloat16_tEfNS_4arch4Sm90ELb0ELb1ELb0ELb1ELb0ELb0ELb0ELb1ELb1ELb0ELb0ELb0EEENS1_21CollectiveEpilogueFwdINS6_IJSA_SC_SB_EEES9_SE_SG_Li256ELb1ELb0ELb0ELb0EEENS1_36VarlenDynamicPersistentTileSchedulerILi128ELi64ELi256ELi32ELb0ELb0ELb1ELb1ELb0ELb1EEEEEEEEEvNT_6ParamsE)
	.align		4
        /*0034*/ 	.word	index@(__assertfail)
	.align		4
        /*0038*/ 	.word	index@(_ZN7cutlass13device_kernelIN5flash11enable_sm90INS1_16FlashAttnFwdSm90INS1_25CollectiveMainloopFwdSm90ILi2EN4cute5tupleIJNS5_1CILi1EEES8_S8_EEENS6_IJNS7_ILi128EEENS7_ILi64EEENS7_ILi256EEEEEELi256ENS_10bfloat16_tEfNS_4arch4Sm90ELb0ELb1ELb0ELb1ELb0ELb1ELb0ELb1ELb1ELb0ELb0ELb0EEENS1_21CollectiveEpilogueFwdINS6_IJSA_SC_SB_EEES9_SE_SG_Li256ELb1ELb0ELb0ELb0EEENS1_36VarlenDynamicPersistentTileSchedulerILi128ELi64ELi256ELi32ELb0ELb0ELb1ELb1ELb0ELb1EEEEEEEEEvNT_6ParamsE)
	.align		4
        /*003c*/ 	.word	index@(__assertfail)
	.align		4
        /*0040*/ 	.word	index@(_ZN7cutlass13device_kernelIN5flash11enable_sm90INS1_16FlashAttnFwdSm90INS1_25CollectiveMainloopFwdSm90ILi2EN4cute5tupleIJNS5_1CILi1EEES8_S8_EEENS6_IJNS7_ILi128EEENS7_ILi80EEENS7_ILi256EEEEEELi256ENS_10bfloat16_tEfNS_4arch4Sm90ELb1ELb0ELb0ELb0ELb0ELb0ELb0ELb1ELb1ELb0ELb0ELb0EEENS1_21CollectiveEpilogueFwdINS6_IJSA_SC_SB_EEES9_SE_SG_Li256ELb0ELb0ELb0ELb0EEENS1_30DynamicPersistentTileSchedulerILi256ELi32ELb0ELb0ELb1EEEEEEEEEvNT_6ParamsE)
	.align		4
        /*0044*/ 	.word	index@(__assertfail)
	.align		4
        /*0048*/ 	.word	index@(_ZN7cutlass13device_kernelIN5flash11enable_sm90INS1_16FlashAttnFwdSm90INS1_25CollectiveMainloopFwdSm90ILi2EN4cute5tupleIJNS5_1CILi1EEES8_S8_EEENS6_IJNS7_ILi128EEENS7_ILi80EEENS7_ILi256EEEEEELi256ENS_10bfloat16_tEfNS_4arch4Sm90ELb1ELb0ELb0ELb1ELb0ELb0ELb0ELb1ELb1ELb0ELb0ELb0EEENS1_21CollectiveEpilogueFwdINS6_IJSA_SC_SB_EEES9_SE_SG_Li256ELb1ELb0ELb0ELb0EEENS1_36VarlenDynamicPersistentTileSchedulerILi128ELi80ELi256ELi32ELb0ELb0ELb1ELb1ELb1ELb1EEEEEEEEEvNT_6ParamsE)
	.align		4
        /*004c*/ 	.word	index@(__assertfail)
	.align		4
        /*0050*/ 	.word	index@(_ZN7cutlass13device_kernelIN5flash11enable_sm90INS1_16FlashAttnFwdSm90INS1_25CollectiveMainloopFwdSm90ILi2EN4cute5tupleIJNS5_1CILi1EEES8_S8_EEENS6_IJNS7_ILi128EEENS7_ILi80EEENS7_ILi256EEEEEELi256ENS_10bfloat16_tEfNS_4arch4Sm90ELb1ELb0ELb0ELb1ELb0ELb1ELb0ELb1ELb1ELb0ELb0ELb0EEENS1_21CollectiveEpilogueFwdINS6_IJSA_SC_SB_EEES9_SE_SG_Li256ELb1ELb0ELb0ELb0EEENS1_36VarlenDynamicPersistentTileSchedulerILi128ELi80ELi256ELi32ELb0ELb0ELb1ELb1ELb1ELb1EEEEEEEEEvNT_6ParamsE)
	.align		4
        /*0054*/ 	.word	index@(__assertfail)
	.align		4
        /*0058*/ 	.word	index@(_ZN7cutlass13device_kernelIN5flash11enable_sm90INS1_16FlashAttnFwdSm90INS1_25CollectiveMainloopFwdSm90ILi2EN4cute5tupleIJNS5_1CILi1EEES8_S8_EEENS6_IJNS7_ILi128EEENS7_ILi112EEENS7_ILi192EEEEEELi192ENS_10bfloat16_tEfNS_4arch4Sm90ELb0ELb0ELb0ELb0ELb0ELb0ELb0ELb1ELb1ELb0ELb0ELb0EEENS1_21CollectiveEpilogueFwdINS6_IJSA_SC_SB_EEES9_SE_SG_Li256ELb0ELb0ELb0ELb0EEENS1_29StaticPersistentTileSchedulerILb0EEEEEEEEEvNT_6ParamsE)
	.align		4
        /*005c*/ 	.word	index@(__assertfail)
	.align		4
        /*0060*/ 	.word	index@(_ZN7cutlass13device_kernelIN5flash11enable_sm90INS1_16FlashAttnFwdSm90INS1_25CollectiveMainloopFwdSm90ILi2EN4cute5tupleIJNS5_1CILi2EEENS7_ILi1EEES9_EEENS6_IJNS7_ILi128EEENS7_ILi112EEENS7_ILi192EEEEEELi192ENS_10bfloat16_tEfNS_4arch4Sm90ELb0ELb0ELb0ELb0ELb0ELb0ELb0ELb1ELb1ELb0ELb0ELb0EEENS1_21CollectiveEpilogueFwdINS6_IJSB_SD_SC_EEESA_SF_SH_Li256ELb0ELb0ELb0ELb0EEENS1_29StaticPersistentTileSchedulerILb0EEEEEEEEEvNT_6ParamsE)
	.align		4
        /*0064*/ 	.word	index@(__assertfail)
	.align		4
        /*0068*/ 	.word	index@(_ZN7cutlass13device_kernelIN5flash11enable_sm90INS1_16FlashAttnFwdSm90INS1_25CollectiveMainloopFwdSm90ILi2EN4cute5tupleIJNS5_1CILi1EEES8_S8_EEENS6_IJNS7_ILi128EEENS7_ILi112EEENS7_ILi192EEEEEELi192ENS_10bfloat16_tEfNS_4arch4Sm90ELb0ELb0ELb0ELb1ELb0ELb0ELb0ELb1ELb1ELb0ELb0ELb0EEENS1_21CollectiveEpilogueFwdINS6_IJSA_SC_SB_EEES9_SE_SG_Li256ELb1ELb0ELb0ELb0EEENS1_36VarlenDynamicPersistentTileSchedulerILi128ELi112ELi256ELi32ELb0ELb0ELb1ELb0ELb1ELb1EEEEEEEEEvNT_6ParamsE)
	.align		4
        /*006c*/ 	.word	index@(__assertfail)
	.align		4
        /*0070*/ 	.word	index@(_ZN7cutlass13device_kernelIN5flash11enable_sm90INS1_16FlashAttnFwdSm90INS1_25CollectiveMainloopFwdSm90ILi2EN4cute5tupleIJNS5_1CILi1EEES8_S8_EEENS6_IJNS7_ILi128EEENS7_ILi112EEENS7_ILi192EEEEEELi192ENS_10bfloat16_tEfNS_4arch4Sm90ELb0ELb0ELb0ELb1ELb0ELb1ELb0ELb1ELb1ELb0ELb0ELb0EEENS1_21CollectiveEpilogueFwdINS6_IJSA_SC_SB_EEES9_SE_SG_Li256ELb1ELb0ELb0ELb0EEENS1_36VarlenDynamicPersistentTileSchedulerILi128ELi112ELi256ELi32ELb0ELb0ELb1ELb0ELb1ELb1EEEEEEEEEvNT_6ParamsE)
	.align		4
        /*0074*/ 	.word	index@(__assertfail)
	.align		4
        /*0078*/ 	.word	index@(_ZN7cutlass13device_kernelIN5flash11enable_sm90INS1_16FlashAttnFwdSm90INS1_25CollectiveMainloopFwdSm90ILi2EN4cute5tupleIJNS5_1CILi1EEES8_S8_EEENS6_IJNS7_ILi128EEENS7_ILi96EEENS7_ILi192EEEEEELi192ENS_10bfloat16_tEfNS_4arch4Sm90ELb0ELb1ELb0ELb0ELb0ELb0ELb0ELb1ELb1ELb0ELb0ELb0EEENS1_21CollectiveEpilogueFwdINS6_IJSA_SC_SB_EEES9_SE_SG_Li256ELb0ELb0ELb0ELb0EEENS1_30DynamicPersistentTileSchedulerILi256ELi32ELb0ELb0ELb1EEEEEEEEEvNT_6ParamsE)
	.align		4
        /*007c*/ 	.word	index@(__assertfail)
	.align		4
        /*0080*/ 	.word	index@(_ZN7cutlass13device_kernelIN5flash11enable_sm90INS1_16FlashAttnFwdSm90INS1_25CollectiveMainloopFwdSm90ILi2EN4cute5tupleIJNS5_1CILi1EEES8_S8_EEENS6_IJNS7_ILi128EEENS7_ILi96EEENS7_ILi192EEEEEELi192ENS_10bfloat16_tEfNS_4arch4Sm90ELb0ELb1ELb0ELb1ELb0ELb0ELb0ELb1ELb1ELb0ELb0ELb0EEENS1_21CollectiveEpilogueFwdINS6_IJSA_SC_SB_EEES9_SE_SG_Li256ELb1ELb0ELb0ELb0EEENS1_36VarlenDynamicPersistentTileSchedulerILi128ELi96ELi256ELi32ELb0ELb0ELb1ELb1ELb0ELb1EEEEEEEEEvNT_6ParamsE)
	.align		4
        /*0084*/ 	.word	index@(__assertfail)
	.align		4
        /*0088*/ 	.word	index@(_ZN7cutlass13device_kernelIN5flash11enable_sm90INS1_16FlashAttnFwdSm90INS1_25CollectiveMainloopFwdSm90ILi2EN4cute5tupleIJNS5_1CILi1EEES8_S8_EEENS6_IJNS7_ILi128EEENS7_ILi96EEENS7_ILi192EEEEEELi192ENS_10bfloat16_tEfNS_4arch4Sm90ELb0ELb1ELb0ELb1ELb0ELb1ELb0ELb1ELb1ELb0ELb0ELb0EEENS1_21CollectiveEpilogueFwdINS6_IJSA_SC_SB_EEES9_SE_SG_Li256ELb1ELb0ELb0ELb0EEENS1_36VarlenDynamicPersistentTileSchedulerILi128ELi96ELi256ELi32ELb0ELb0ELb1ELb1ELb0ELb1EEEEEEEEEvNT_6ParamsE)
	.align		4
        /*008c*/ 	.word	index@(__assertfail)
	.align		4
        /*0090*/ 	.word	index@(_ZN7cutlass13device_kernelIN5flash11enable_sm90INS1_16FlashAttnFwdSm90INS1_25CollectiveMainloopFwdSm90ILi2EN4cute5tupleIJNS5_1CILi1EEES8_S8_EEENS6_IJNS7_ILi128EEENS7_ILi112EEENS7_ILi192EEEEEELi192ENS_10bfloat16_tEfNS_4arch4Sm90ELb1ELb0ELb0ELb0ELb0ELb0ELb0ELb1ELb1ELb0ELb0ELb0EEENS1_21CollectiveEpilogueFwdINS6_IJSA_SC_SB_EEES9_SE_SG_Li256ELb0ELb0ELb0ELb0EEENS1_30DynamicPersistentTileSchedulerILi256ELi32ELb0ELb0ELb1EEEEEEEEEvNT_6ParamsE)
	.align		4
        /*0094*/ 	.word	index@(__assertfail)
	.align		4
        /*0098*/ 	.word	index@(_ZN7cutlass13device_kernelIN5flash11enable_sm90INS1_16FlashAttnFwdSm90INS1_25CollectiveMainloopFwdSm90ILi2EN4cute5tupleIJNS5_1CILi1EEES8_S8_EEENS6_IJNS7_ILi128EEENS7_ILi112EEENS7_ILi192EEEEEELi192ENS_10bfloat16_tEfNS_4arch4Sm90ELb1ELb0ELb0ELb1ELb0ELb0ELb0ELb1ELb1ELb0ELb0ELb0EEENS1_21CollectiveEpilogueFwdINS6_IJSA_SC_SB_EEES9_SE_SG_Li256ELb1ELb0ELb0ELb0EEENS1_36VarlenDynamicPersistentTileSchedulerILi128ELi112ELi256ELi32ELb0ELb0ELb1ELb1ELb1ELb1EEEEEEEEEvNT_6ParamsE)
	.align		4
        /*009c*/ 	.word	index@(__assertfail)
	.align		4
        /*00a0*/ 	.word	index@(_ZN7cutlass13device_kernelIN5flash11enable_sm90INS1_16FlashAttnFwdSm90INS1_25CollectiveMainloopFwdSm90ILi2EN4cute5tupleIJNS5_1CILi1EEES8_S8_EEENS6_IJNS7_ILi128EEENS7_ILi112EEENS7_ILi192EEEEEELi192ENS_10bfloat16_tEfNS_4arch4Sm90ELb1ELb0ELb0ELb1ELb0ELb1ELb0ELb1ELb1ELb0ELb0ELb0EEENS1_21CollectiveEpilogueFwdINS6_IJSA_SC_SB_EEES9_SE_SG_Li256ELb1ELb0ELb0ELb0EEENS1_36VarlenDynamicPersistentTileSchedulerILi128ELi112ELi256ELi32ELb0ELb0ELb1ELb1ELb1ELb1EEEEEEEEEvNT_6ParamsE)
	.align		4
        /*00a4*/ 	.word	index@(__assertfail)
	.align		4
        /*00a8*/ 	.word	index@(_ZN7cutlass13device_kernelIN5flash11enable_sm90INS1_16FlashAttnFwdSm90INS1_25CollectiveMainloopFwdSm90ILi2EN4cute5tupleIJNS5_1CILi1EEES8_S8_EEENS6_IJNS7_ILi128EEENS7_ILi176EEESA_EEELi128ENS_10bfloat16_tEfNS_4arch4Sm90ELb0ELb0ELb0ELb0ELb0ELb0ELb0ELb1ELb1ELb0ELb0ELb0EEENS1_21CollectiveEpilogueFwdINS6_IJSA_SA_SB_EEES9_SD_SF_Li256ELb0ELb0ELb0ELb0EEENS1_29StaticPersistentTileSchedulerILb0EEEEEEEEEvNT_6ParamsE)
	.align		4
        /*00ac*/ 	.word	index@(__assertfail)
	.align		4
        /*00b0*/ 	.word	index@(_ZN7cutlass13device_kernelIN5flash11enable_sm90INS1_16FlashAttnFwdSm90INS1_25CollectiveMainloopFwdSm90ILi2EN4cute5tupleIJNS5_1CILi2EEENS7_ILi1EEES9_EEENS6_IJNS7_ILi128EEENS7_ILi176EEESB_EEELi128ENS_10bfloat16_tEfNS_4arch4Sm90ELb0ELb0ELb0ELb0ELb0ELb0ELb0ELb1ELb1ELb0ELb0ELb0EEENS1_21CollectiveEpilogueFwdINS6_IJSB_SB_SC_EEESA_SE_SG_Li256ELb0ELb0ELb0ELb0EEENS1_29StaticPersistentTileSchedulerILb0EEEEEEEEEvNT_6ParamsE)
	.align		4
        /*00b4*/ 	.word	index@(__assertfail)
	.align		4
        /*00b8*/ 	.word	index@(_ZN7cutlass13device_kernelIN5flash11enable_sm90INS1_16FlashAttnFwdSm90INS1_25CollectiveMainloopFwdSm90ILi2EN4cute5tupleIJNS5_1CILi1EEES8_S8_EEENS6_IJNS7_ILi128EEENS7_ILi176EEESA_EEELi128ENS_10bfloat16_tEfNS_4arch4Sm90ELb0ELb0ELb0ELb1ELb0ELb0ELb0ELb1ELb1ELb0ELb0ELb0EEENS1_21CollectiveEpilogueFwdINS6_IJSA_SA_SB_EEES9_SD_SF_Li256ELb1ELb0ELb0ELb0EEENS1_36VarlenDynamicPersistentTileSchedulerILi128ELi176ELi256ELi32ELb0ELb0ELb1ELb0ELb1ELb1EEEEEEEEEvNT_6ParamsE)
	.align		4
        /*00bc*/ 	.word	index@(__assertfail)
	.align		4
        /*00c0*/ 	.word	index@(_ZN7cutlass13device_kernelIN5flash11enable_sm90INS1_16FlashAttnFwdSm90INS1_25CollectiveMainloopFwdSm90ILi2EN4cute5tupleIJNS5_1CILi1EEES8_S8_EEENS6_IJNS7_ILi128EEENS7_ILi176EEESA_EEELi128ENS_10bfloat16_tEfNS_4arch4Sm90ELb0ELb0ELb0ELb1ELb0ELb1ELb0ELb1ELb1ELb0ELb0ELb0EEENS1_21CollectiveEpilogueFwdINS6_IJSA_SA_SB_EEES9_SD_SF_Li256ELb1ELb0ELb0ELb0EEENS1_36VarlenDynamicPersistentTileSchedulerILi128ELi176ELi256ELi32ELb0ELb0ELb1ELb0ELb1ELb1EEEEEEEEEvNT_6ParamsE)
	.align		4
        /*00c4*/ 	.word	index@(__assertfail)
	.align		4
        /*00c8*/ 	.word	index@(_ZN7cutlass13device_kernelIN5flash11enable_sm90INS1_16FlashAttnFwdSm90INS1_25CollectiveMainloopFwdSm90ILi2EN4cute5tupleIJNS5_1CILi1EEES8_S8_EEENS6_IJNS7_ILi128EEESA_SA_EEELi128ENS_10bfloat16_tEfNS_4arch4Sm90ELb0ELb1ELb0ELb0ELb0ELb0ELb0ELb1ELb1ELb0ELb0ELb0EEENS1_21CollectiveEpilogueFwdISB_S9_SC_SE_Li256ELb0ELb0ELb0ELb0EEENS1_30DynamicPersistentTileSchedulerILi256ELi32ELb0ELb0ELb1EEEEEEEEEvNT_6ParamsE)
	.align		4
        /*00cc*/ 	.word	index@(__assertfail)
	.align		4
        /*00d0*/ 	.word	index@(_ZN7cutlass13device_kernelIN5flash11enable_sm90INS1_16FlashAttnFwdSm90INS1_25CollectiveMainloopFwdSm90ILi2EN4cute5tupleIJNS5_1CILi1EEES8_S8_EEENS6_IJNS7_ILi128EEESA_SA_EEELi128ENS_10bfloat16_tEfNS_4arch4Sm90ELb0ELb1ELb0ELb1ELb0ELb0ELb0ELb1ELb1ELb0ELb0ELb0EEENS1_21CollectiveEpilogueFwdISB_S9_SC_SE_Li256ELb1ELb0ELb0ELb0EEENS1_36VarlenDynamicPersistentTileSchedulerILi128ELi128ELi256ELi32ELb0ELb0ELb1ELb1ELb0ELb1EEEEEEEEEvNT_6ParamsE)
	.align		4
        /*00d4*/ 	.word	index@(__assertfail)
	.align		4
        /*00d8*/ 	.word	index@(_ZN7cutlass13device_kernelIN5flash11enable_sm90INS1_16FlashAttnFwdSm90INS1_25CollectiveMainloopFwdSm90ILi2EN4cute5tupleIJNS5_1CILi1EEES8_S8_EEENS6_IJNS7_ILi128EEESA_SA_EEELi128ENS_10bfloat16_tEfNS_4arch4Sm90ELb0ELb1ELb0ELb1ELb0ELb1ELb0ELb1ELb1ELb0ELb0ELb0EEENS1_21CollectiveEpilogueFwdISB_S9_SC_SE_Li256ELb1ELb0ELb0ELb0EEENS1_36VarlenDynamicPersistentTileSchedulerILi128ELi128ELi256ELi32ELb0ELb0ELb1ELb1ELb0ELb1EEEEEEEEEvNT_6ParamsE)
	.align		4
        /*00dc*/ 	.word	index@(__assertfail)
	.align		4
        /*00e0*/ 	.word	index@(_ZN7cutlass13device_kernelIN5flash11enable_sm90INS1_16FlashAttnFwdSm90INS1_25CollectiveMainloopFwdSm90ILi2EN4cute5tupleIJNS5_1CILi1EEES8_S8_EEENS6_IJNS7_ILi128EEESA_SA_EEELi128ENS_10bfloat16_tEfNS_4arch4Sm90ELb1ELb0ELb0ELb0ELb0ELb0ELb0ELb1ELb1ELb0ELb0ELb0EEENS1_21CollectiveEpilogueFwdISB_S9_SC_SE_Li256ELb0ELb0ELb0ELb0EEENS1_30DynamicPersistentTileSchedulerILi256ELi32ELb0ELb0ELb1EEEEEEEEEvNT_6ParamsE)
	.align		4
        /*00e4*/ 	.word	index@(__assertfail)
	.align		4
        /*00e8*/ 	.word	index@(_ZN7cutlass13device_kernelIN5flash11enable_sm90INS1_16FlashAttnFwdSm90INS1_25CollectiveMainloopFwdSm90ILi2EN4cute5tupleIJNS5_1CILi1EEES8_S8_EEENS6_IJNS7_ILi128EEESA_SA_EEELi128ENS_10bfloat16_tEfNS_4arch4Sm90ELb1ELb0ELb0ELb1ELb0ELb0ELb0ELb1ELb1ELb0ELb0ELb0EEENS1_21CollectiveEpilogueFwdISB_S9_SC_SE_Li256ELb1ELb0ELb0ELb0EEENS1_36VarlenDynamicPersistentTileSchedulerILi128ELi128ELi256ELi32ELb0ELb0ELb1ELb1ELb1ELb1EEEEEEEEEvNT_6ParamsE)
	.align		4
        /*00ec*/ 	.word	index@(__assertfail)
	.align		4
        /*00f0*/ 	.word	index@(_ZN7cutlass13device_kernelIN5flash11enable_sm90INS1_16FlashAttnFwdSm90INS1_25CollectiveMainloopFwdSm90ILi2EN4cute5tupleIJNS5_1CILi1EEES8_S8_EEENS6_IJNS7_ILi128EEESA_SA_EEELi128ENS_10bfloat16_tEfNS_4arch4Sm90ELb1ELb0ELb0ELb1ELb0ELb1ELb0ELb1ELb1ELb0ELb0ELb0EEENS1_21CollectiveEpilogueFwdISB_S9_SC_SE_Li256ELb1ELb0ELb0ELb0EEENS1_36VarlenDynamicPersistentTileSchedulerILi128ELi128ELi256ELi32ELb0ELb0ELb1ELb1ELb1ELb1EEEEEEEEEvNT_6ParamsE)
	.align		4
        /*00f4*/ 	.word	index@(__assertfail)
	.align		4
        /*00f8*/ 	.word	index@(_ZN7cutlass13device_kernelIN5flash11enable_sm90INS1_16FlashAttnFwdSm90INS1_25CollectiveMainloopFwdSm90ILi2EN4cute5tupleIJNS5_1CILi1EEES8_S8_EEENS6_IJNS7_ILi192EEENS7_ILi144EEENS7_ILi96EEEEEELi96ENS_10bfloat16_tEfNS_4arch4Sm90ELb0ELb0ELb0ELb0ELb0ELb0ELb0ELb0ELb1ELb0ELb0ELb0EEENS1_21CollectiveEpilogueFwdINS6_IJSA_SC_SB_EEES9_SE_SG_Li384ELb0ELb0ELb0ELb0EEENS1_29StaticPersistentTileSchedulerILb0EEEEEEEEEvNT_6ParamsE)
	.align		4
        /*00fc*/ 	.word	index@(__assertfail)
	.align		4
        /*0100*/ 	.word	index@(_ZN7cutlass13device_kernelIN5flash11enable_sm90INS1_16FlashAttnFwdSm90INS1_25CollectiveMainloopFwdSm90ILi2EN4cute5tupleIJNS5_1CILi1EEES8_S8_EEENS6_IJNS7_ILi192EEENS7_ILi144EEENS7_ILi96EEEEEELi96ENS_10bfloat16_tEfNS_4arch4Sm90ELb0ELb0ELb0ELb1ELb0ELb0ELb0ELb0ELb1ELb0ELb0ELb0EEENS1_21CollectiveEpilogueFwdINS6_IJSA_SC_SB_EEES9_SE_SG_Li384ELb1ELb0ELb0ELb0EEENS1_36VarlenDynamicPersistentTileSchedulerILi192ELi144ELi384ELi32ELb0ELb0ELb1ELb0ELb1ELb1EEEEEEEEEvNT_6ParamsE)
	.align		4
        /*0104*/ 	.word	index@(__assertfail)
	.align		4
        /*0108*/ 	.word	index@(_ZN7cutlass13device_kernelIN5flash11enable_sm90INS1_16FlashAttnFwdSm90INS1_25CollectiveMainloopFwdSm90ILi2EN4cute5tupleIJNS5_1CILi1EEES8_S8_EEENS6_IJNS7_ILi192EEENS7_ILi144EEENS7_ILi96EEEEEELi96ENS_10bfloat16_tEfNS_4arch4Sm90ELb0ELb0ELb0ELb1ELb0ELb1ELb0ELb0ELb1ELb0ELb0ELb0EEENS1_21CollectiveEpilogueFwdINS6_IJSA_SC_SB_EEES9_SE_SG_Li384ELb1ELb0ELb0ELb0EEENS1_36VarlenDynamicPersistentTileSchedulerILi192ELi144ELi384ELi32ELb0ELb0ELb1ELb0ELb1ELb1EEEEEEEEEvNT_6ParamsE)
	.align		4
        /*010c*/ 	.word	index@(__assertfail)
	.align		4
        /*0110*/ 	.word	index@(_ZN7cutlass13device_kernelIN5flash11enable_sm90INS1_16FlashAttnFwdSm90INS1_25CollectiveMainloopFwdSm90ILi2EN4cute5tupleIJNS5_1CILi1EEES8_S8_EEENS6_IJNS7_ILi192EEENS7_ILi128EEENS7_ILi96EEEEEELi96ENS_10bfloat16_tEfNS_4arch4Sm90ELb0ELb1ELb0ELb0ELb0ELb0ELb0ELb0ELb1ELb0ELb0ELb0EEENS1_21CollectiveEpilogueFwdINS6_IJSA_SC_SB_EEES9_SE_SG_Li384ELb0ELb0ELb0ELb0EEENS1_30DynamicPersistentTileSchedulerILi384ELi32ELb0ELb0ELb1EEEEEEEEEvNT_6ParamsE)
	.align		4
        /*0114*/ 	.word	index@(__assertfail)
	.align		4
        /*0118*/ 	.word	index@(_ZN7cutlass13device_kernelIN5flash11enable_sm90INS1_16FlashAttnFwdSm90INS1_25CollectiveMainloopFwdSm90ILi2EN4cute5tupleIJNS5_1CILi1EEES8_S8_EEENS6_IJNS7_ILi192EEENS7_ILi128EEENS7_ILi96EEEEEELi96ENS_10bfloat16_tEfNS_4arch4Sm90ELb0ELb1ELb0ELb1ELb0ELb0ELb0ELb0ELb1ELb0ELb0ELb0EEENS1_21CollectiveEpilogueFwdINS6_IJSA_SC_SB_EEES9_SE_SG_Li384ELb1ELb0ELb0ELb0EEENS1_36VarlenDynamicPersistentTileSchedulerILi192ELi128ELi384ELi32ELb0ELb0ELb1ELb1ELb0ELb1EEEEEEEEEvNT_6ParamsE)
	.align		4
        /*011c*/ 	.word	index@(__assertfail)
	.align		4
        /*0120*/ 	.word	index@(_ZN7cutlass13device_kernelIN5flash11enable_sm90INS1_16FlashAttnFwdSm90INS1_25CollectiveMainloopFwdSm90ILi2EN4cute5tupleIJNS5_1CILi1EEES8_S8_EEENS6_IJNS7_ILi192EEENS7_ILi128EEENS7_ILi96EEEEEELi96ENS_10bfloat16_tEfNS_4arch4Sm90ELb0ELb1ELb0ELb1ELb0ELb1ELb0ELb0ELb1ELb0ELb0ELb0EEENS1_21CollectiveEpilogueFwdINS6_IJSA_SC_SB_EEES9_SE_SG_Li384ELb1ELb0ELb0ELb0EEENS1_36VarlenDynamicPersistentTileSchedulerILi192ELi128ELi384ELi32ELb0ELb0ELb1ELb1ELb0ELb1EEEEEEEEEvNT_6ParamsE)
	.align		4
        /*0124*/ 	.word	index@(__assertfail)
	.align		4
        /*0128*/ 	.word	index@(_ZN7cutlass13device_kernelIN5flash11enable_sm90INS1_16FlashAttnFwdSm90INS1_25CollectiveMainloopFwdSm90ILi2EN4cute5tupleIJNS5_1CILi1EEES8_S8_EEENS6_IJNS7_ILi192EEENS7_ILi144EEENS7_ILi96EEEEEELi96ENS_10bfloat16_tEfNS_4arch4Sm90ELb1ELb0ELb0ELb0ELb0ELb0ELb0ELb0ELb1ELb0ELb0ELb0EEENS1_21CollectiveEpilogueFwdINS6_IJSA_SC_SB_EEES9_SE_SG_Li384ELb0ELb0ELb0ELb0EEENS1_30DynamicPersistentTileSchedulerILi384ELi32ELb0ELb0ELb1EEEEEEEEEvNT_6ParamsE)
	.align		4
        /*012c*/ 	.word	index@(__assertfail)
	.align		4
        /*0130*/ 	.word	index@(_ZN7cutlass13device_kernelIN5flash11enable_sm90INS1_16FlashAttnFwdSm90INS1_25CollectiveMainloopFwdSm90ILi2EN4cute5tupleIJNS5_1CILi1EEES8_S8_EEENS6_IJNS7_ILi192EEENS7_ILi144EEENS7_ILi96EEEEEELi96ENS_10bfloat16_tEfNS_4arch4Sm90ELb1ELb0ELb0ELb1ELb0ELb0ELb0ELb0ELb1ELb0ELb0ELb0EEENS1_21CollectiveEpilogueFwdINS6_IJSA_SC_SB_EEES9_SE_SG_Li384ELb1ELb0ELb0ELb0EEENS1_36VarlenDynamicPersistentTileSchedulerILi192ELi144ELi384ELi32ELb0ELb0ELb1ELb1ELb1ELb1EEEEEEEEEvNT_6ParamsE)
	.align		4
        /*0134*/ 	.word	index@(__assertfail)
	.align		4
        /*0138*/ 	.word	index@(_ZN7cutlass13device_kernelIN5flash11enable_sm90INS1_16FlashAttnFwdSm90INS1_25CollectiveMainloopFwdSm90ILi2EN4cute5tupleIJNS5_1CILi1EEES8_S8_EEENS6_IJNS7_ILi192EEENS7_ILi144EEENS7_ILi96EEEEEELi96ENS_10bfloat16_tEfNS_4arch4Sm90ELb1ELb0ELb0ELb1ELb0ELb1ELb0ELb0ELb1ELb0ELb0ELb0EEENS1_21CollectiveEpilogueFwdINS6_IJSA_SC_SB_EEES9_SE_SG_Li384ELb1ELb0ELb0ELb0EEENS1_36VarlenDynamicPersistentTileSchedulerILi192ELi144ELi384ELi32ELb0ELb0ELb1ELb1ELb1ELb1EEEEEEEEEvNT_6ParamsE)
	.align		4
        /*013c*/ 	.word	index@(__assertfail)
	.align		4
        /*0140*/ 	.word	index@(_ZN7cutlass13device_kernelIN5flash11enable_sm90INS1_16FlashAttnFwdSm90INS1_25CollectiveMainloopFwdSm90ILi2EN4cute5tupleIJNS5_1CILi1EEES8_S8_EEENS6_IJNS7_ILi192EEESA_NS7_ILi64EEEEEELi64ENS_10bfloat16_tEfNS_4arch4Sm90ELb0ELb0ELb0ELb0ELb0ELb0ELb0ELb0ELb1ELb0ELb0ELb0EEENS1_21CollectiveEpilogueFwdINS6_IJSA_SB_SA_EEES9_SD_SF_Li384ELb0ELb0ELb0ELb0EEENS1_29StaticPersistentTileSchedulerILb0EEEEEEEEEvNT_6ParamsE)
	.align		4
        /*0144*/ 	.word	index@(__assertfail)
	.align		4
        /*0148*/ 	.word	index@(_ZN7cutlass13device_kernelIN5flash11enable_sm90INS1_16FlashAttnFwdSm90INS1_25CollectiveMainloopFwdSm90ILi2EN4cute5tupleIJNS5_1CILi1EEES8_S8_EEENS6_IJNS7_ILi192EEESA_NS7_ILi64EEEEEELi64ENS_10bfloat16_tEfNS_4arch4Sm90ELb0ELb0ELb0ELb1ELb0ELb0ELb0ELb0ELb1ELb0ELb0ELb0EEENS1_21CollectiveEpilogueFwdINS6_IJSA_SB_SA_EEES9_SD_SF_Li384ELb1ELb0ELb0ELb0EEENS1_36VarlenDynamicPersistentTileSchedulerILi192ELi192ELi384ELi32ELb0ELb0ELb1ELb0ELb1ELb1EEEEEEEEEvNT_6ParamsE)
	.align		4
        /*014c*/ 	.word	index@(__assertfail)
	.align		4
        /*0150*/ 	.word	index@(_ZN7cutlass13device_kernelIN5flash11enable_sm90INS1_16FlashAttnFwdSm90INS1_25CollectiveMainloopFwdSm90ILi2EN4cute5tupleIJNS5_1CILi1EEES8_S8_EEENS6_IJNS7_ILi192EEESA_NS7_ILi64EEEEEELi64ENS_10bfloat16_tEfNS_4arch4Sm90ELb0ELb0ELb0ELb1ELb0ELb1ELb0ELb0ELb1ELb0ELb0ELb0EEENS1_21CollectiveEpilogueFwdINS6_IJSA_SB_SA_EEES9_SD_SF_Li384ELb1ELb0ELb0ELb0EEENS1_36VarlenDynamicPersistentTileSchedulerILi192ELi192ELi384ELi32ELb0ELb0ELb1ELb0ELb1ELb1EEEEEEEEEvNT_6ParamsE)
	.align		4
        /*0154*/ 	.word	index@(__assertfail)
	.align		4
        /*0158*/ 	.word	index@(_ZN7cutlass13device_kernelIN5flash11enable_sm90INS1_16FlashAttnFwdSm90INS1_25CollectiveMainloopFwdSm90ILi2EN4cute5tupleIJNS5_1CILi1EEES8_S8_EEENS6_IJNS7_ILi192EEENS7_ILi128EEENS7_ILi64EEEEEELi64ENS_10bfloat16_tEfNS_4arch4Sm90ELb0ELb1ELb0ELb0ELb0ELb0ELb0ELb1ELb1ELb0ELb0ELb0EEENS1_21CollectiveEpilogueFwdINS6_IJSA_SC_SB_EEES9_SE_SG_Li384ELb0ELb0ELb0ELb0EEENS1_30DynamicPersistentTileSchedulerILi384ELi32ELb0ELb0ELb1EEEEEEEEEvNT_6ParamsE)
	.align		4
        /*015c*/ 	.word	index@(__assertfail)
	.align		4
        /*0160*/ 	.word	index@(_ZN7cutlass13device_kernelIN5flash11enable_sm90INS1_16FlashAttnFwdSm90INS1_25CollectiveMainloopFwdSm90ILi2EN4cute5tupleIJNS5_1CILi1EEES8_S8_EEENS6_IJNS7_ILi192EEENS7_ILi128EEENS7_ILi64EEEEEELi64ENS_10bfloat16_tEfNS_4arch4Sm90ELb0ELb1ELb0ELb1ELb0ELb0ELb0ELb1ELb1ELb0ELb0ELb0EEENS1_21CollectiveEpilogueFwdINS6_IJSA_SC_SB_EEES9_SE_SG_Li384ELb1ELb0ELb0ELb0EEENS1_36VarlenDynamicPersistentTileSchedulerILi192ELi128ELi384ELi32ELb0ELb0ELb1ELb1ELb0ELb1EEEEEEEEEvNT_6ParamsE)
	.align		4
        /*0164*/ 	.word	index@(__assertfail)
	.align		4
        /*0168*/ 	.word	index@(_ZN7cutlass13device_kernelIN5flash11enable_sm90INS1_16FlashAttnFwdSm90INS1_25CollectiveMainloopFwdSm90ILi2EN4cute5tupleIJNS5_1CILi1EEES8_S8_EEENS6_IJNS7_ILi192EEENS7_ILi128EEENS7_ILi64EEEEEELi64ENS_10bfloat16_tEfNS_4arch4Sm90ELb0ELb1ELb0ELb1ELb0ELb1ELb0ELb1ELb1ELb0ELb0ELb0EEENS1_21CollectiveEpilogueFwdINS6_IJSA_SC_SB_EEES9_SE_SG_Li384ELb1ELb0ELb0ELb0EEENS1_36VarlenDynamicPersistentTileSchedulerILi192ELi128ELi384ELi32ELb0ELb0ELb1ELb1ELb0ELb1EEEEEEEEEvNT_6ParamsE)
	.align		4
        /*016c*/ 	.word	index@(__assertfail)
	.align		4
        /*0170*/ 	.word	index@(_ZN7cutlass13device_kernelIN5flash11enable_sm90INS1_16FlashAttnFwdSm90INS1_25CollectiveMainloopFwdSm90ILi2EN4cute5tupleIJNS5_1CILi1EEES8_S8_EEENS6_IJNS7_ILi192EEENS7_ILi128EEENS7_ILi64EEEEEELi64ENS_10bfloat16_tEfNS_4arch4Sm90ELb1ELb0ELb0ELb0ELb0ELb0ELb0ELb1ELb1ELb0ELb0ELb0EEENS1_21CollectiveEpilogueFwdINS6_IJSA_SC_SB_EEES9_SE_SG_Li384ELb0ELb0ELb0ELb0EEENS1_30DynamicPersistentTileSchedulerILi384ELi32ELb0ELb0ELb1EEEEEEEEEvNT_6ParamsE)
	.align		4
        /*0174*/ 	.word	index@(__assertfail)
	.align		4
        /*0178*/ 	.word	index@(_ZN7cutlass13device_kernelIN5flash11enable_sm90INS1_16FlashAttnFwdSm90INS1_25CollectiveMainloopFwdSm90ILi2EN4cute5tupleIJNS5_1CILi1EEES8_S8_EEENS6_IJNS7_ILi192EEENS7_ILi128EEENS7_ILi64EEEEEELi64ENS_10bfloat16_tEfNS_4arch4Sm90ELb1ELb0ELb0ELb1ELb0ELb0ELb0ELb1ELb1ELb0ELb0ELb0EEENS1_21CollectiveEpilogueFwdINS6_IJSA_SC_SB_EEES9_SE_SG_Li384ELb1ELb0ELb0ELb0EEENS1_36VarlenDynamicPersistentTileSchedulerILi192ELi128ELi384ELi32ELb0ELb0ELb1ELb1ELb1ELb1EEEEEEEEEvNT_6ParamsE)
	.align		4
        /*017c*/ 	.word	index@(__assertfail)
	.align		4
        /*0180*/ 	.word	index@(_ZN7cutlass13device_kernelIN5flash11enable_sm90INS1_16FlashAttnFwdSm90INS1_25CollectiveMainloopFwdSm90ILi2EN4cute5tupleIJNS5_1CILi1EEES8_S8_EEENS6_IJNS7_ILi192EEENS7_ILi128EEENS7_ILi64EEEEEELi64ENS_10bfloat16_tEfNS_4arch4Sm90ELb1ELb0ELb0ELb1ELb0ELb1ELb0ELb1ELb1ELb0ELb0ELb0EEENS1_21CollectiveEpilogueFwdINS6_IJSA_SC_SB_EEES9_SE_SG_Li384ELb1ELb0ELb0ELb0EEENS1_36VarlenDynamicPersistentTileSchedulerILi192ELi128ELi384ELi32ELb0ELb0ELb1ELb1ELb1ELb1EEEEEEEEEvNT_6ParamsE)
	.align		4
        /*0184*/ 	.word	index@(__assertfail)
	.align		4
        /*0188*/ 	.word	0x00000000
	.align		4
        /*018c*/ 	.word	0xfffffffe
	.align		4
        /*0190*/ 	.word	0x00000000
	.align		4
        /*0194*/ 	.word	0xfffffffd
	.align		4
        /*0198*/ 	.word	0x00000000
	.align		4
        /*019c*/ 	.word	0xfffffffc


//--------------------- .nv.constant4             --------------------------
	.section	.nv.constant4,"a",@progbits
	.align	8
	.align		8
.nv.constant4:
        /*0000*/ 	.dword	__assertfail
	.align		8
        /*0008*/ 	.dword	__unnamed_1
	.align		8
        /*0010*/ 	.dword	__unnamed_2
	.align		8
        /*0018*/ 	.dword	__unnamed_3
	.align		8
        /*0020*/ 	.dword	__unnamed_4
	.align		8
        /*0028*/ 	.dword	__unnamed_5
	.align		8
        /*0030*/ 	.dword	__unnamed_6
	.align		8
        /*0038*/ 	.dword	__unnamed_7
	.align		8
        /*0040*/ 	.dword	__unnamed_8
	.align		8
        /*0048*/ 	.dword	__unnamed_9
	.align		8
        /*0050*/ 	.dword	__unnamed_10
	.align		8
        /*0058*/ 	.dword	__unnamed_11
	.align		8
        /*0060*/ 	.dword	__unnamed_12
	.align		8
        /*0068*/ 	.dword	__unnamed_13
	.align		8
        /*0070*/ 	.dword	__unnamed_14
	.align		8
        /*0078*/ 	.dword	__unnamed_15
	.align		8
        /*0080*/ 	.dword	__unnamed_16
	.align		8
        /*0088*/ 	.dword	__unnamed_17
	.align		8
        /*0090*/ 	.dword	__unnamed_18
	.align		8
        /*0098*/ 	.dword	__unnamed_19
	.align		8
        /*00a0*/ 	.dword	__unnamed_20
	.align		8
        /*00a8*/ 	.dword	__unnamed_21
	.align		8
        /*00b0*/ 	.dword	__unnamed_22
	.align		8
        /*00b8*/ 	.dword	__unnamed_23
	.align		8
        /*00c0*/ 	.dword	__unnamed_24
	.align		8
        /*00c8*/ 	.dword	__unnamed_25
	.align		8
        /*00d0*/ 	.dword	__unnamed_26
	.align		8
        /*00d8*/ 	.dword	__unnamed_27
	.align		8
        /*00e0*/ 	.dword	__unnamed_28
	.align		8
        /*00e8*/ 	.dword	__unnamed_29
	.align		8
        /*00f0*/ 	.dword	__unnamed_30
	.align		8
        /*00f8*/ 	.dword	__unnamed_31
	.align		8
        /*0100*/ 	.dword	__unnamed_32
	.align		8
        /*0108*/ 	.dword	__unnamed_33
	.align		8
        /*0110*/ 	.dword	__unnamed_34
	.align		8
        /*0118*/ 	.dword	__unnamed_35
	.align		8
        /*0120*/ 	.dword	__unnamed_36
	.align		8
        /*0128*/ 	.dword	__unnamed_37
	.align		8
        /*0130*/ 	.dword	__unnamed_38
	.align		8
        /*0138*/ 	.dword	__unnamed_39
	.align		8
        /*0140*/ 	.dword	__unnamed_40
	.align		8
        /*0148*/ 	.dword	__unnamed_41
	.align		8
        /*0150*/ 	.dword	__unnamed_42
	.align		8
        /*0158*/ 	.dword	__unnamed_43
	.align		8
        /*0160*/ 	.dword	_ZN66_INTERNAL_eb80143f_30_flash_fwd_hdimall_bf16_sm90_cu_ceb34e2a_38614cuda3std3__45__cpo5beginE
	.align		8
        /*0168*/ 	.dword	_ZN66_INTERNAL_eb80143f_30_flash_fwd_hdimall_bf16_sm90_cu_ceb34e2a_38614cuda3std3__45__cpo3endE
	.align		8
        /*0170*/ 	.dword	_ZN66_INTERNAL_eb80143f_30_flash_fwd_hdimall_bf16_sm90_cu_ceb34e2a_38614cuda3std3__45__cpo6cbeginE
	.align		8
        /*0178*/ 	.dword	_ZN66_INTERNAL_eb80143f_30_flash_fwd_hdimall_bf16_sm90_cu_ceb34e2a_38614cuda3std3__45__cpo4cendE
	.align		8
        /*0180*/ 	.dword	_ZN66_INTERNAL_eb80143f_30_flash_fwd_hdimall_bf16_sm90_cu_ceb34e2a_38614cuda3std3__468_GLOBAL__N__eb80143f_30_flash_fwd_hdimall_bf16_sm90_cu_ceb34e2a_38616ignoreE
	.align		8
        /*0188*/ 	.dword	_ZN66_INTERNAL_eb80143f_30_flash_fwd_hdimall_bf16_sm90_cu_ceb34e2a_38614cuda3std3__419piecewise_constructE
	.align		8
        /*0190*/ 	.dword	_ZN66_INTERNAL_eb80143f_30_flash_fwd_hdimall_bf16_sm90_cu_ceb34e2a_38614cuda3std3__48in_placeE
	.align		8
        /*0198*/ 	.dword	_ZN66_INTERNAL_eb80143f_30_flash_fwd_hdimall_bf16_sm90_cu_ceb34e2a_38614cuda3std6ranges3__45__cpo4swapE
	.align		8
        /*01a0*/ 	.dword	_ZN66_INTERNAL_eb80143f_30_flash_fwd_hdimall_bf16_sm90_cu_ceb34e2a_38614cuda3std6ranges3__45__cpo9iter_moveE
	.align		8
        /*01a8*/ 	.dword	_ZN66_INTERNAL_eb80143f_30_flash_fwd_hdimall_bf16_sm90_cu_ceb34e2a_38614cute7productE
	.align		8
        /*01b0*/ 	.dword	_ZN66_INTERNAL_eb80143f_30_flash_fwd_hdimall_bf16_sm90_cu_ceb34e2a_38614cute1_E
	.align		8
        /*01b8*/ 	.dword	$str$23
	.align		8
        /*01c0*/ 	.dword	$str$24


//--------------------- .text._ZN7cutlass13device_kernelIN5flash11enable_sm90INS1_16FlashAttnFwdSm90INS1_25CollectiveMainloopFwdSm90ILi2EN4cute5tupleIJNS5_1CILi1EEES8_S8_EEENS6_IJNS7_ILi128EEENS7_ILi80EEENS7_ILi256EEEEEELi256ENS_10bfloat16_tEfNS_4arch4Sm90ELb0ELb0ELb0ELb0ELb0ELb0ELb0ELb1ELb1ELb0ELb0ELb0EEENS1_21CollectiveEpilogueFwdINS6_IJSA_SC_SB_EEES9_SE_SG_Li256ELb0ELb0ELb0ELb0EEENS1_29StaticPersistentTileSchedulerILb0EEEEEEEEEvNT_6ParamsE --------------------------
	.section	.text._ZN7cutlass13device_kernelIN5flash11enable_sm90INS1_16FlashAttnFwdSm90INS1_25CollectiveMainloopFwdSm90ILi2EN4cute5tupleIJNS5_1CILi1EEES8_S8_EEENS6_IJNS7_ILi128EEENS7_ILi80EEENS7_ILi256EEEEEELi256ENS_10bfloat16_tEfNS_4arch4Sm90ELb0ELb0ELb0ELb0ELb0ELb0ELb0ELb1ELb1ELb0ELb0ELb0EEENS1_21CollectiveEpilogueFwdINS6_IJSA_SC_SB_EEES9_SE_SG_Li256ELb0ELb0ELb0ELb0EEENS1_29StaticPersistentTileSchedulerILb0EEEEEEEEEvNT_6ParamsE,"ax",@progbits
	.align	128
.text._ZN7cutlass13device_kernelIN5flash11enable_sm90INS1_16FlashAttnFwdSm90INS1_25CollectiveMainloopFwdSm90ILi2EN4cute5tupleIJNS5_1CILi1EEES8_S8_EEENS6_IJNS7_ILi128EEENS7_ILi80EEENS7_ILi256EEEEEELi256ENS_10bfloat16_tEfNS_4arch4Sm90ELb0ELb0ELb0ELb0ELb0ELb0ELb0ELb1ELb1ELb0ELb0ELb0EEENS1_21CollectiveEpilogueFwdINS6_IJSA_SC_SB_EEES9_SE_SG_Li256ELb0ELb0ELb0ELb0EEENS1_29StaticPersistentTileSchedulerILb0EEEEEEEEEvNT_6ParamsE:
        .type           _ZN7cutlass13device_kernelIN5flash11enable_sm90INS1_16FlashAttnFwdSm90INS1_25CollectiveMainloopFwdSm90ILi2EN4cute5tupleIJNS5_1CILi1EEES8_S8_EEENS6_IJNS7_ILi128EEENS7_ILi80EEENS7_ILi256EEEEEELi256ENS_10bfloat16_tEfNS_4arch4Sm90ELb0ELb0ELb0ELb0ELb0ELb0ELb0ELb1ELb1ELb0ELb0ELb0EEENS1_21CollectiveEpilogueFwdINS6_IJSA_SC_SB_EEES9_SE_SG_Li256ELb0ELb0ELb0ELb0EEENS1_29StaticPersistentTileSchedulerILb0EEEEEEEEEvNT_6ParamsE,@function
        .size           _ZN7cutlass13device_kernelIN5flash11enable_sm90INS1_16FlashAttnFwdSm90INS1_25CollectiveMainloopFwdSm90ILi2EN4cute5tupleIJNS5_1CILi1EEES8_S8_EEENS6_IJNS7_ILi128EEENS7_ILi80EEENS7_ILi256EEEEEELi256ENS_10bfloat16_tEfNS_4arch4Sm90ELb0ELb0ELb0ELb0ELb0ELb0ELb0ELb1ELb1ELb0ELb0ELb0EEENS1_21CollectiveEpilogueFwdINS6_IJSA_SC_SB_EEES9_SE_SG_Li256ELb0ELb0ELb0ELb0EEENS1_29StaticPersistentTileSchedulerILb0EEEEEEEEEvNT_6ParamsE,(.L_x_12749 - _ZN7cutlass13device_kernelIN5flash11enable_sm90INS1_16FlashAttnFwdSm90INS1_25CollectiveMainloopFwdSm90ILi2EN4cute5tupleIJNS5_1CILi1EEES8_S8_EEENS6_IJNS7_ILi128EEENS7_ILi80EEENS7_ILi256EEEEEELi256ENS_10bfloat16_tEfNS_4arch4Sm90ELb0ELb0ELb0ELb0ELb0ELb0ELb0ELb1ELb1ELb0ELb0ELb0EEENS1_21CollectiveEpilogueFwdINS6_IJSA_SC_SB_EEES9_SE_SG_Li256ELb0ELb0ELb0ELb0EEENS1_29StaticPersistentTileSchedulerILb0EEEEEEEEEvNT_6ParamsE)
        .other          _ZN7cutlass13device_kernelIN5flash11enable_sm90INS1_16FlashAttnFwdSm90INS1_25CollectiveMainloopFwdSm90ILi2EN4cute5tupleIJNS5_1CILi1EEES8_S8_EEENS6_IJNS7_ILi128EEENS7_ILi80EEENS7_ILi256EEEEEELi256ENS_10bfloat16_tEfNS_4arch4Sm90ELb0ELb0ELb0ELb0ELb0ELb0ELb0ELb1ELb1ELb0ELb0ELb0EEENS1_21CollectiveEpilogueFwdINS6_IJSA_SC_SB_EEES9_SE_SG_Li256ELb0ELb0ELb0ELb0EEENS1_29StaticPersistentTileSchedulerILb0EEEEEEEEEvNT_6ParamsE,@"STO_CUDA_ENTRY STV_DEFAULT"
_ZN7cutlass13device_kernelIN5flash11enable_sm90INS1_16FlashAttnFwdSm90INS1_25CollectiveMainloopFwdSm90ILi2EN4cute5tupleIJNS5_1CILi1EEES8_S8_EEENS6_IJNS7_ILi128EEENS7_ILi80EEENS7_ILi256EEEEEELi256ENS_10bfloat16_tEfNS_4arch4Sm90ELb0ELb0ELb0ELb0ELb0ELb0ELb0ELb1ELb1ELb0ELb0ELb0EEENS1_21CollectiveEpilogueFwdINS6_IJSA_SC_SB_EEES9_SE_SG_Li256ELb0ELb0ELb0ELb0EEENS1_29StaticPersistentTileSchedulerILb0EEEEEEEEEvNT_6ParamsE:
[----:B------:R-:W1:Y:S02]  /*0000*/  LDC R1, c[0x0][0x28] ;  /* 0x00000a00ff017b82 */ /* 0x000e640000000800 */
[----:B-1----:R-:W-:Y:S01]  /*0010*/  VIADD R1, R1, 0xffffffe0 ;  /* 0xffffffe001017836 */ /* 0x002fe20000000000 */
[----:B------:R-:W1:Y:S01]  /*0020*/  S2R R3, SR_TID.X ;  /* 0x0000000000037919 */ /* 0x000e620000002100 */
[----:B------:R-:W-:Y:S01]  /*0030*/  ELECT P0, URZ, PT ;  /* 0x00000000003f782f */ /* 0x000fe20003800000 */
[----:B------:R-:W-:Y:S01]  /*0040*/  BSSY B0, `(.L_x_0) ;  /* 0x0000013000007945 */ /* 0x000fe20003800000 */
[----:B-1----:R-:W-:-:S05]  /*0050*/  SHF.R.U32.HI R0, RZ, 0x5, R3 ;  /* 0x00000005ff007819 */ /* 0x002fca0000011603 */
[----:B------:R-:W1:Y:S02]  /*0060*/  SHFL.IDX PT, R2, R0, RZ, 0x1f ;  /* 0x00001fff00027589 */ /* 0x000e6400000e0000 */
[----:B-1----:R-:W-:-:S13]  /*0070*/  ISETP.EQ.AND P0, PT, R2, RZ, P0 ;  /* 0x000000ff0200720c */ /* 0x002fda0000702270 */
[----:B------:R-:W-:Y:S05]  /*0080*/  @!P0 BRA `(.L_x_1) ;  /* 0x0000000000388947 */ /* 0x000fea0003800000 */
[----:B------:R-:W-:Y:S02]  /*0090*/  ULDC.64 UR4, c[0x0][0x198] ;  /* 0x0000660000047ab9 */ /* 0x000fe40000000a00 */
[----:B------:R-:W-:Y:S02]  /*00a0*/  UIADD3 UR6, UP0, UR4, 0x270, URZ ;  /* 0x0000027004067890 */ /* 0x000fe4000ff1e03f */
[----:B------:R-:W-:Y:S02]  /*00b0*/  UIADD3 UR8, UP1, UR4, 0x370, URZ ;  /* 0x0000037004087890 */ /* 0x000fe4000ff3e03f */
[----:B------:R-:W-:Y:S02]  /*00c0*/  UIADD3 UR10, UP2, UR4, 0x470, URZ ;  /* 0x00000470040a7890 */ /* 0x000fe4000ff5e03f */
[----:B------:R-:W-:Y:S02]  /*00d0*/  UIADD3 UR4, UP3, UR4, 0x9f0, URZ ;  /* 0x000009f004047890 */ /* 0x000fe4000ff7e03f */
[----:B------:R-:W-:-:S02]  /*00e0*/  UIADD3.X UR7, URZ, UR5, URZ, UP0, !UPT ;  /* 0x000000053f077290 */ /* 0x000fc400087fe43f */
[----:B------:R-:W-:Y:S02]  /*00f0*/  UIADD3.X UR9, URZ, UR5, URZ, UP1, !UPT ;  /* 0x000000053f097290 */ /* 0x000fe40008ffe43f */
[----:B------:R-:W-:Y:S02]  /*0100*/  UIADD3.X UR11, URZ, UR5, URZ, UP2, !UPT ;  /* 0x000000053f0b7290 */ /* 0x000fe400097fe43f */
[----:B------:R-:W-:-:S03]  /*0110*/  UIADD3.X UR5, URZ, UR5, URZ, UP3, !UPT ;  /* 0x000000053f057290 */ /* 0x000fc60009ffe43f */
[----:B------:R1:W-:Y:S02]  /*0120*/  UTMACCTL.PF [UR6] ;  /* 0x00000000060079b9 */ /* 0x0003e40008040000 */
[----:B------:R1:W-:Y:S02]  /*0130*/  UTMACCTL.PF [UR8] ;  /* 0x00000000080079b9 */ /* 0x0003e40008040000 */
[----:B------:R1:W-:Y:S02]  /*0140*/  UTMACCTL.PF [UR10] ;  /* 0x000000000a0079b9 */ /* 0x0003e40008040000 */
[----:B------:R1:W-:Y:S02]  /*0150*/  UTMACCTL.PF [UR4] ;  /* 0x00000000040079b9 */ /* 0x0003e40008040000 */
[----:B-1----:R-:W-:Y:S01]  /*0160*/  NOP ;  /* 0x0000000000007918 */ /* 0x002fe20000000000 */
.L_x_1:
[----:B------:R-:W-:Y:S05]  /*0170*/  BSYNC B0 ;  /* 0x0000000000007941 */ /* 0x000fea0003800000 */
.L_x_0:
[----:B------:R-:W-:Y:S01]  /*0180*/  VOTEU.ANY UP0, P0 ;  /* 0x00000000003f7886 */ /* 0x000fe20000000100 */
[----:B------:R-:W1:Y:S01]  /*0190*/  SHFL.IDX PT, R2, R0, RZ, 0x1f ;  /* 0x00001fff00027589 */ /* 0x000e6200000e0000 */
[----:B------:R-:W-:Y:S01]  /*01a0*/  UMOV UR4, 0x1 ;  /* 0x0000000100047882 */ /* 0x000fe20000000000 */
[----:B------:R-:W-:Y:S02]  /*01b0*/  VOTEU.ANY UP1, P0 ;  /* 0x00000000003f7886 */ /* 0x000fe40000020100 */
[----:B------:R-:W2:Y:S01]  /*01c0*/  @UP0 S2UR UR7, SR_CgaCtaId ;  /* 0x00000000000709c3 */ /* 0x000ea20000008800 */
[----:B------:R-:W-:Y:S01]  /*01d0*/  @UP0 UMOV UR6, 0x400 ;  /* 0x0000040000060882 */ /* 0x000fe20000000000 */
[----:B------:R-:W-:-:S04]  /*01e0*/  @UP0 UIADD3 UR4, -UR4, 0x100000, URZ ;  /* 0x0010000004040890 */ /* 0x000fc8000fffe13f */
[----:B------:R-:W-:Y:S02]  /*01f0*/  @UP0 USHF.L.U32 UR5, UR4, 0xb, URZ ;  /* 0x0000000b04050899 */ /* 0x000fe4000800063f */
[----:B------:R-:W-:Y:S01]  /*0200*/  @UP0 USHF.L.U32 UR4, UR4, 0x1, URZ ;  /* 0x0000000104040899 */ /* 0x000fe2000800063f */
[----:B-1----:R-:W-:Y:S02]  /*0210*/  ISETP.NE.AND P1, PT, R2, RZ, PT ;  /* 0x000000ff0200720c */ /* 0x002fe40003f25270 */
[----:B------:R-:W-:Y:S01]  /*0220*/  SHF.R.U32.HI R2, RZ, 0x7, R3 ;  /* 0x00000007ff027819 */ /* 0x000fe20000011603 */
[----:B--2---:R-:W-:Y:S01]  /*0230*/  @UP0 ULEA UR6, UR7, UR6, 0x18 ;  /* 0x0000000607060291 */ /* 0x004fe2000f8ec03f */
[----:B------:R-:W-:-:S04]  /*0240*/  VOTEU.ANY UP0, P0 ;  /* 0x00000000003f7886 */ /* 0x000fc80000000100 */
[----:B------:R-:W1:Y:S04]  /*0250*/  SHFL.IDX PT, R2, R2, RZ, 0x1f ;  /* 0x00001fff02027589 */ /* 0x000e6800000e0000 */
[----:B------:R-:W2:Y:S03]  /*0260*/  FENCE.VIEW.ASYNC.S ;  /* 0x00000000000073c6 */ /* 0x000ea60000000000 */
[----:B--2---:R2:W3:Y:S01]  /*0270*/  @UP0 SYNCS.EXCH.64 URZ, [UR6+0x38800], UR4 ;  /* 0x03880004063f05b2 */ /* 0x0044e20008000100 */
[----:B------:R2:W4:Y:S01]  /*0280*/  @UP1 SYNCS.EXCH.64 URZ, [UR6+0x38820], UR4 ;  /* 0x03882004063f15b2 */ /* 0x0005220008000100 */
[----:B------:R-:W-:Y:S05]  /*0290*/  @P1 BRA `(.L_x_2) ;  /* 0x0000000000481947 */ /* 0x000fea0003800000 */
[----:B--2---:R-:W2:Y:S01]  /*02a0*/  S2UR UR5, SR_CgaCtaId ;  /* 0x00000000000579c3 */ /* 0x004ea20000008800 */
[----:B------:R-:W-:Y:S01]  /*02b0*/  UMOV UR4, 0x400 ;  /* 0x0000040000047882 */ /* 0x000fe20000000000 */
[----:B------:R-:W-:Y:S01]  /*02c0*/  UMOV UR6, 0x1 ;  /* 0x0000000100067882 */ /* 0x000fe20000000000 */
[----:B------:R-:W-:Y:S01]  /*02d0*/  UMOV UR9, 0x2 ;  /* 0x0000000200097882 */ /* 0x000fe20000000000 */
[----:B------:R-:W-:-:S04]  /*02e0*/  UIADD3 UR6, -UR6, 0x100000, URZ ;  /* 0x0010000006067890 */ /* 0x000fc8000fffe13f */
[----:B------:R-:W-:Y:S02]  /*02f0*/  USHF.L.U32 UR7, UR6, 0xb, URZ ;  /* 0x0000000b06077899 */ /* 0x000fe4000800063f */
[----:B------:R-:W-:Y:S01]  /*0300*/  USHF.L.U32 UR6, UR6, 0x1, URZ ;  /* 0x0000000106067899 */ /* 0x000fe2000800063f */
[----:B------:R-:W-:Y:S01]  /*0310*/  ELECT P0, URZ, PT ;  /* 0x00000000003f782f */ /* 0x000fe20003800000 */
[----:B--2---:R-:W-:Y:S02]  /*0320*/  ULEA UR8, UR5, UR4, 0x18 ;  /* 0x0000000405087291 */ /* 0x004fe4000f8ec03f */
[----:B------:R-:W-:-:S04]  /*0330*/  UIADD3 UR4, -UR9, 0x100000, URZ ;  /* 0x0010000009047890 */ /* 0x000fc8000fffe13f */
[----:B------:R-:W-:Y:S02]  /*0340*/  USHF.L.U32 UR5, UR4, 0xb, URZ ;  /* 0x0000000b04057899 */ /* 0x000fe4000800063f */
[----:B------:R-:W-:Y:S01]  /*0350*/  USHF.L.U32 UR4, UR4, 0x1, URZ ;  /* 0x0000000104047899 */ /* 0x000fe2000800063f */
[----:B------:R-:W2:Y:S03]  /*0360*/  FENCE.VIEW.ASYNC.S ;  /* 0x00000000000073c6 */ /* 0x000ea60000000000 */
[----:B--2---:R2:W1:Y:S08]  /*0370*/  SYNCS.EXCH.64 URZ, [UR8+0x38830], UR6 ;  /* 0x03883006083f75b2 */ /* 0x0044700008000100 */
[----:B------:R2:W1:Y:S01]  /*0380*/  SYNCS.EXCH.64 URZ, [UR8+0x38840], UR4 ;  /* 0x03884004083f75b2 */ /* 0x0004620008000100 */
[----:B------:R2:W1:Y:S01]  /*0390*/  SYNCS.EXCH.64 URZ, [UR8+0x38838], UR6 ;  /* 0x03883806083f75b2 */ /* 0x0004620008000100 */
[----:B------:R2:W1:Y:S01]  /*03a0*/  SYNCS.EXCH.64 URZ, [UR8+0x38848], UR4 ;  /* 0x03884804083f75b2 */ /* 0x0004620008000100 */
[----:B------:R-:W-:Y:S01]  /*03b0*/  NOP ;  /* 0x0000000000007918 */ /* 0x000fe20000000000 */
.L_x_2:
[----:B------:R-:W5:Y:S01]  /*03c0*/  SHFL.IDX PT, R4, R0, RZ, 0x1f ;  /* 0x00001fff00047589 */ /* 0x000f6200000e0000 */
[----:B------:R-:W-:Y:S01]  /*03d0*/  NOP ;  /* 0x0000000000007918 */ /* 0x000fe20000000000 */
[----:B-----5:R-:W-:-:S13]  /*03e0*/  ISETP.NE.AND P0, PT, R4, RZ, PT ;  /* 0x000000ff0400720c */ /* 0x020fda0003f05270 */
[----:B------:R-:W-:Y:S05]  /*03f0*/  @P0 BRA `(.L_x_3) ;  /* 0x0000000000480947 */ /* 0x000fea0003800000 */
[----:B--2---:R-:W2:Y:S01]  /*0400*/  S2UR UR5, SR_CgaCtaId ;  /* 0x00000000000579c3 */ /* 0x004ea20000008800 */
[----:B------:R-:W-:Y:S01]  /*0410*/  UMOV UR4, 0x400 ;  /* 0x0000040000047882 */ /* 0x000fe20000000000 */
[----:B------:R-:W-:Y:S01]  /*0420*/  UMOV UR6, 0x1 ;  /* 0x0000000100067882 */ /* 0x000fe20000000000 */
[----:B------:R-:W-:Y:S01]  /*0430*/  UMOV UR7, 0x2 ;  /* 0x0000000200077882 */ /* 0x000fe20000000000 */
[----:B------:R-:W-:Y:S01]  /*0440*/  ELECT P0, URZ, PT ;  /* 0x00000000003f782f */ /* 0x000fe20003800000 */
[----:B--2---:R-:W-:Y:S02]  /*0450*/  ULEA UR8, UR5, UR4, 0x18 ;  /* 0x0000000405087291 */ /* 0x004fe4000f8ec03f */
[----:B------:R-:W-:-:S04]  /*0460*/  UIADD3 UR4, -UR6, 0x100000, URZ ;  /* 0x0010000006047890 */ /* 0x000fc8000fffe13f */
[----:B------:R-:W-:Y:S02]  /*0470*/  USHF.L.U32 UR5, UR4, 0xb, URZ ;  /* 0x0000000b04057899 */ /* 0x000fe4000800063f */
[----:B------:R-:W-:Y:S02]  /*0480*/  USHF.L.U32 UR4, UR4, 0x1, URZ ;  /* 0x0000000104047899 */ /* 0x000fe4000800063f */
        /* <DEDUP_REMOVED lines=9> */
.L_x_3:
[----:B------:R-:W5:Y:S01]  /*0520*/  SHFL.IDX PT, R4, R0, RZ, 0x1f ;  /* 0x00001fff00047589 */ /* 0x000f6200000e0000 */
[----:B------:R-:W-:Y:S01]  /*0530*/  NOP ;  /* 0x0000000000007918 */ /* 0x000fe20000000000 */
[----:B-----5:R-:W-:-:S13]  /*0540*/  ISETP.NE.AND P0, PT, R4, RZ, PT ;  /* 0x000000ff0400720c */ /* 0x020fda0003f05270 */
[----:B------:R-:W-:Y:S05]  /*0550*/  @P0 BRA `(.L_x_4) ;  /* 0x0000000000380947 */ /* 0x000fea0003800000 */
[----:B--2---:R-:W2:Y:S01]  /*0560*/  S2UR UR5, SR_CgaCtaId ;  /* 0x00000000000579c3 */ /* 0x004ea20000008800 */
[----:B------:R-:W-:Y:S01]  /*0570*/  UMOV UR4, 0x400 ;  /* 0x0000040000047882 */ /* 0x000fe20000000000 */
[----:B------:R-:W-:Y:S01]  /*0580*/  UMOV UR7, 0x1 ;  /* 0x0000000100077882 */ /* 0x000fe20000000000 */
[----:B------:R-:W-:Y:S01]  /*0590*/  ELECT P0, URZ, PT ;  /* 0x00000000003f782f */ /* 0x000fe20003800000 */
[----:B--2---:R-:W-:Y:S02]  /*05a0*/  ULEA UR6, UR5, UR4, 0x18 ;  /* 0x0000000405067291 */ /* 0x004fe4000f8ec03f */
[----:B------:R-:W-:-:S04]  /*05b0*/  UIADD3 UR4, -UR7, 0x100000, URZ ;  /* 0x0010000007047890 */ /* 0x000fc8000fffe13f */
[----:B------:R-:W-:Y:S02]  /*05c0*/  USHF.L.U32 UR5, UR4, 0xb, URZ ;  /* 0x0000000b04057899 */ /* 0x000fe4000800063f */
[----:B------:R-:W-:Y:S01]  /*05d0*/  USHF.L.U32 UR4, UR4, 0x1, URZ ;  /* 0x0000000104047899 */ /* 0x000fe2000800063f */
[----:B------:R-:W2:Y:S11]  /*05e0*/  FENCE.VIEW.ASYNC.S ;  /* 0x00000000000073c6 */ /* 0x000eb60000000000 */
[----:B--2---:R2:W1:Y:S01]  /*05f0*/  SYNCS.EXCH.64 URZ, [UR6+0x38870], UR4 ;  /* 0x03887004063f75b2 */ /* 0x0044620008000100 */
[----:B------:R2:W1:Y:S01]  /*0600*/  SYNCS.EXCH.64 URZ, [UR6+0x38880], UR4 ;  /* 0x03888004063f75b2 */ /* 0x0004620008000100 */
[----:B------:R2:W1:Y:S01]  /*0610*/  SYNCS.EXCH.64 URZ, [UR6+0x38878], UR4 ;  /* 0x03887804063f75b2 */ /* 0x0004620008000100 */
[----:B------:R2:W1:Y:S01]  /*0620*/  SYNCS.EXCH.64 URZ, [UR6+0x38888], UR4 ;  /* 0x03888804063f75b2 */ /* 0x0004620008000100 */
[----:B------:R-:W-:Y:S01]  /*0630*/  NOP ;  /* 0x0000000000007918 */ /* 0x000fe20000000000 */
.L_x_4:
        /* <DEDUP_REMOVED lines=22> */
.L_x_5:
        /* <DEDUP_REMOVED lines=22> */
.L_x_6:
[----:B-1----:R-:W-:Y:S01]  /*0900*/  ISETP.NE.AND P0, PT, R2, RZ, PT ;  /* 0x000000ff0200720c */ /* 0x002fe20003f05270 */
[----:B------:R-:W-:Y:S01]  /*0910*/  IMAD.MOV.U32 R2, RZ, RZ, 0x1 ;  /* 0x00000001ff027424 */ /* 0x000fe200078e00ff */
[----:B------:R-:W-:-:S04]  /*0920*/  NOP ;  /* 0x0000000000007918 */ /* 0x000fc80000000000 */
[----:B------:R-:W-:-:S05]  /*0930*/  SEL R2, R2, 0x2, !P0 ;  /* 0x0000000202027807 */ /* 0x000fca0004000000 */
[----:B------:R1:W-:Y:S01]  /*0940*/  STL [R1+0x1c], R2 ;  /* 0x00001c0201007387 */ /* 0x0003e20000100800 */
[----:B---34-:R-:W-:Y:S06]  /*0950*/  BAR.SYNC.DEFER_BLOCKING 0x0 ;  /* 0x0000000000007b1d */ /* 0x018fec0000010000 */
[----:B------:R-:W-:Y:S05]  /*0960*/  @!P0 BRA `(.L_x_7) ;  /* 0x000000a4008c8947 */ /* 0x000fea0003800000 */
.L_x_8:
[----:B------:R-:W-:-:S08]  /*0970*/  NOP ;  /* 0x0000000000007918 */ /* 0x000fd00000000000 */
[----:B------:R-:W3:Y:S02]  /*0980*/  USETMAXREG.TRY_ALLOC.CTAPOOL UP0, 0xf0 ;  /* 0x000000f0000079c8 */ /* 0x000ee40008000600 */
[----:B---3--:R-:W-:-:S13]  /*0990*/  PLOP3.LUT P0, PT, PT, PT, UP0, 0x80, 0x0 ;  /* 0x000000000000781c */ /* 0x008fda0003f0f008 */
[----:B------:R-:W-:Y:S05]  /*09a0*/  @!P0 BRA `(.L_x_8) ;  /* 0xfffffffc00f08947 */ /* 0x000fea000383ffff */
[----:B--2---:R-:W2:Y:S08]  /*09b0*/  S2UR UR7, SR_CTAID.X ;  /* 0x00000000000779c3 */ /* 0x004eb00000002500 */
[----:B------:R-:W-:Y:S08]  /*09c0*/  BAR.ARV 0x8, 0x120 ;  /* 0x0204800000007b1d */ /* 0x000ff00000002000 */
[----:B------:R-:W2:Y:S02]  /*09d0*/  LDC R0, c[0x0][0xda4] ;  /* 0x00036900ff007b82 */ /* 0x000ea40000000800 */
[----:B--2---:R-:W-:-:S13]  /*09e0*/  ISETP.LE.AND P0, PT, R0, UR7, PT ;  /* 0x0000000700007c0c */ /* 0x004fda000bf03270 */
[----:B------:R-:W-:Y:S05]  /*09f0*/  @P0 EXIT ;  /* 0x000000000000094d */ /* 0x000fea0003800000 */
[----:B------:R-:W2:Y:S01]  /*0a00*/  LDL.LU R10, [R1+0x1c] ;  /* 0x00001c00010a7983 */ /* 0x000ea20000300800 */
[----:B------:R-:W-:Y:S01]  /*0a10*/  VIADD R0, R3, 0xffffff80 ;  /* 0xffffff8003007836 */ /* 0x000fe20000000000 */
[----:B------:R-:W3:Y:S01]  /*0a20*/  S2UR UR4, SR_CgaCtaId ;  /* 0x00000000000479c3 */ /* 0x000ee20000008800 */
[----:B------:R-:W-:Y:S01]  /*0a30*/  UMOV UR61, 0x400 ;  /* 0x00000400003d7882 */ /* 0x000fe20000000000 */
[----:B------:R-:W-:Y:S01]  /*0a40*/  IMAD.MOV.U32 R219, RZ, RZ, -0x2 ;  /* 0xfffffffeffdb7424 */ /* 0x000fe200078e00ff */
[----:B------:R-:W-:Y:S01]  /*0a50*/  UMOV UR38, URZ ;  /* 0x0000003f00267c82 */ /* 0x000fe20008000000 */
[----:B------:R-:W-:Y:S01]  /*0a60*/  SHF.R.S32.HI R3, RZ, 0x1f, R0 ;  /* 0x0000001fff037819 */ /* 0x000fe20000011400 */
[----:B------:R-:W-:Y:S02]  /*0a70*/  IMAD.U32 R23, RZ, RZ, UR7 ;  /* 0x00000007ff177e24 */ /* 0x000fe4000f8e00ff */
[----:B------:R-:W-:Y:S01]  /*0a80*/  IMAD.MOV.U32 R212, RZ, RZ, RZ ;  /* 0x000000ffffd47224 */ /* 0x000fe200078e00ff */
[CC--:B------:R-:W-:Y:S01]  /*0a90*/  LEA.HI R5, R3.reuse, R0.reuse, RZ, 0x7 ;  /* 0x0000000003057211 */ /* 0x0c0fe200078f38ff */
[----:B------:R-:W4:Y:S01]  /*0aa0*/  S2UR UR6, SR_SWINHI ;  /* 0x00000000000679c3 */ /* 0x000f220000002f00 */
[----:B------:R-:W-:-:S02]  /*0ab0*/  LEA.HI R6, R3, R0, RZ, 0x4 ;  /* 0x0000000003067211 */ /* 0x000fc400078f20ff */
[----:B------:R-:W-:Y:S02]  /*0ac0*/  LOP3.LUT R213, R5, 0xffffff80, RZ, 0xc0, !PT ;  /* 0xffffff8005d57812 */ /* 0x000fe400078ec0ff */
[----:B------:R-:W-:Y:S02]  /*0ad0*/  SHF.R.S32.HI R9, RZ, 0x4, R6 ;  /* 0x00000004ff097819 */ /* 0x000fe40000011406 */
[----:B------:R-:W-:Y:S02]  /*0ae0*/  IADD3 R213, R0, -R213, RZ ;  /* 0x800000d500d57210 */ /* 0x000fe40007ffe0ff */
[----:B------:R-:W-:Y:S02]  /*0af0*/  LOP3.LUT R7, R6, 0x3fffff0, RZ, 0xc0, !PT ;  /* 0x03fffff006077812 */ /* 0x000fe400078ec0ff */
[----:B-1----:R-:W-:Y:S02]  /*0b00*/  SHF.R.S32.HI R2, RZ, 0x1f, R213 ;  /* 0x0000001fff027819 */ /* 0x002fe400000114d5 */
[----:B------:R-:W-:Y:S01]  /*0b10*/  LEA.HI R217, R3, R0, RZ, 0x5 ;  /* 0x0000000003d97211 */ /* 0x000fe200078f28ff */
[----:B------:R-:W-:Y:S01]  /*0b20*/  IMAD.IADD R0, R0, 0x1, -R7 ;  /* 0x0000000100007824 */ /* 0x000fe200078e0a07 */
[----:B------:R-:W-:Y:S01]  /*0b30*/  LEA.HI R4, R2, R213, RZ, 0x2 ;  /* 0x000000d502047211 */ /* 0x000fe200078f10ff */
[----:B---3--:R-:W-:Y:S01]  /*0b40*/  ULEA UR61, UR4, UR61, 0x18 ;  /* 0x0000003d043d7291 */ /* 0x008fe2000f8ec03f */
[----:B------:R-:W-:-:S02]  /*0b50*/  LEA.HI R6, R6, R9, RZ, 0x1 ;  /* 0x0000000906067211 */ /* 0x000fc400078f08ff */
[--C-:B------:R-:W-:Y:S02]  /*0b60*/  SHF.R.S32.HI R3, RZ, 0x2, R4.reuse ;  /* 0x00000002ff037819 */ /* 0x100fe40000011404 */
[----:B------:R-:W-:Y:S02]  /*0b70*/  SHF.R.S32.HI R8, RZ, 0x1f, R4 ;  /* 0x0000001fff087819 */ /* 0x000fe40000011404 */
[----:B------:R-:W-:Y:S01]  /*0b80*/  LOP3.LUT R6, R6, 0x1ffffffe, RZ, 0xc0, !PT ;  /* 0x1ffffffe06067812 */ /* 0x000fe200078ec0ff */
[----:B------:R-:W-:Y:S01]  /*0b90*/  UMOV UR4, UR61 ;  /* 0x0000003d00047c82 */ /* 0x000fe20008000000 */
[----:B----4-:R-:W-:Y:S01]  /*0ba0*/  UMOV UR5, UR6 ;  /* 0x0000000600057c82 */ /* 0x010fe20008000000 */
[----:B------:R-:W-:Y:S01]  /*0bb0*/  SHF.R.S32.HI R217, RZ, 0x5, R217 ;  /* 0x00000005ffd97819 */ /* 0x000fe200000114d9 */
[----:B------:R-:W-:Y:S01]  /*0bc0*/  IMAD.U32 R16, RZ, RZ, UR4 ;  /* 0x00000004ff107e24 */ /* 0x000fe2000f8e00ff */
[----:B------:R-:W-:Y:S01]  /*0bd0*/  LEA.HI R8, R8, R3, RZ, 0x3 ;  /* 0x0000000308087211 */ /* 0x000fe200078f18ff */
[----:B------:R-:W-:Y:S01]  /*0be0*/  IMAD.IADD R6, R9, 0x1, -R6 ;  /* 0x0000000109067824 */ /* 0x000fe200078e0a06 */
[----:B------:R-:W-:Y:S01]  /*0bf0*/  SHF.R.S32.HI R216, RZ, 0x7, R5 ;  /* 0x00000007ffd87819 */ /* 0x000fe20000011405 */
[----:B------:R-:W-:Y:S01]  /*0c00*/  IMAD R7, R217, 0x10, R0 ;  /* 0x00000010d9077824 */ /* 0x000fe200078e0200 */
[----:B------:R-:W-:Y:S01]  /*0c10*/  LOP3.LUT R8, R8, 0xfffffff8, RZ, 0xc0, !PT ;  /* 0xfffffff808087812 */ /* 0x000fe200078ec0ff */
[----:B------:R-:W-:Y:S01]  /*0c20*/  UMOV UR4, URZ ;  /* 0x0000003f00047c82 */ /* 0x000fe20008000000 */
[----:B------:R-:W-:-:S02]  /*0c30*/  LEA.HI R2, R2, R213, RZ, 0x5 ;  /* 0x000000d502027211 */ /* 0x000fc400078f28ff */
[----:B------:R-:W-:Y:S02]  /*0c40*/  LEA.HI R5, R5, R216, RZ, 0x1 ;  /* 0x000000d805057211 */ /* 0x000fe400078f08ff */
[----:B------:R-:W-:Y:S01]  /*0c50*/  LEA R6, R7, R6, 0x3 ;  /* 0x0000000607067211 */ /* 0x000fe200078e18ff */
[----:B------:R-:W-:Y:S01]  /*0c60*/  IMAD.IADD R7, R3, 0x1, -R8 ;  /* 0x0000000103077824 */ /* 0x000fe200078e0a08 */
[----:B------:R-:W-:Y:S02]  /*0c70*/  LOP3.LUT R4, R4, 0x7ffffffc, RZ, 0xc0, !PT ;  /* 0x7ffffffc04047812 */ /* 0x000fe400078ec0ff */
[----:B------:R-:W-:Y:S01]  /*0c80*/  SHF.R.S32.HI R2, RZ, 0x5, R2 ;  /* 0x00000005ff027819 */ /* 0x000fe20000011402 */
[----:B------:R-:W-:Y:S01]  /*0c90*/  IMAD.SHL.U32 R3, R6, 0x8, RZ ;  /* 0x0000000806037824 */ /* 0x000fe200078e00ff */
[----:B------:R-:W-:Y:S01]  /*0ca0*/  LOP3.LUT R5, R5, 0x3fffffe, RZ, 0xc0, !PT ;  /* 0x03fffffe05057812 */ /* 0x000fe200078ec0ff */
[----:B------:R-:W-:Y:S01]  /*0cb0*/  IMAD.IADD R4, R213, 0x1, -R4 ;  /* 0x00000001d5047824 */ /* 0x000fe200078e0a04 */
[----:B------:R-:W-:Y:S01]  /*0cc0*/  MOV R17, UR5 ;  /* 0x0000000500117c02 */ /* 0x000fe20008000f00 */
[----:B------:R-:W-:Y:S01]  /*0cd0*/  IMAD R2, R2, 0x10, R7 ;  /* 0x0000001002027824 */ /* 0x000fe200078e0207 */
[----:B------:R-:W-:Y:S01]  /*0ce0*/  IADD3 R5, R216, -R5, RZ ;  /* 0x80000005d8057210 */ /* 0x000fe20007ffe0ff */
[----:B------:R-:W-:Y:S01]  /*0cf0*/  IMAD R219, R4, R219, 0x50 ;  /* 0x0000005004db7424 */ /* 0x000fe200078e02db */
[----:B------:R-:W-:Y:S01]  /*0d00*/  MOV R18, UR4 ;  /* 0x0000000400127c02 */ /* 0x000fe20008000f00 */
[----:B------:R-:W-:-:S04]  /*0d10*/  IMAD.WIDE R16, R3, 0x2, R16 ;  /* 0x0000000203107825 */ /* 0x000fc800078e0210 */
[----:B------:R-:W-:Y:S01]  /*0d20*/  IMAD R218, R5, 0x40, R2 ;  /* 0x0000004005da7824 */ /* 0x000fe200078e0202 */
[----:B--2---:R-:W-:-:S07]  /*0d30*/  LOP3.LUT R22, R10, 0x1, RZ, 0xfc, !PT ;  /* 0x000000010a167812 */ /* 0x004fce00078efcff */
.L_x_31:
[----:B------:R-:W1:Y:S01]  /*0d40*/  SHFL.IDX PT, R0, R216, RZ, 0x1f ;  /* 0x00001fffd8007589 */ /* 0x000e6200000e0000 */
[----:B------:R-:W2:Y:S01]  /*0d50*/  LDC R64, c[0x0][0x2e0] ;  /* 0x0000b800ff407b82 */ /* 0x000ea20000000800 */
[----:B------:R-:W-:Y:S01]  /*0d60*/  ULDC UR4, c[0x0][0xda8] ;  /* 0x00036a0000047ab9 */ /* 0x000fe20000000800 */
[----:B------:R-:W-:Y:S01]  /*0d70*/  ULDC.64 UR8, c[0x0][0x3f8] ;  /* 0x0000fe0000087ab9 */ /* 0x000fe20000000a00 */
[----:B------:R-:W-:Y:S01]  /*0d80*/  R2UR UR10, R23 ;  /* 0x00000000170a72ca */ /* 0x000fe200000e0000 */
[----:B------:R-:W-:Y:S02]  /*0d90*/  UISETP.NE.AND UP1, UPT, UR4, 0x1, UPT ;  /* 0x000000010400788c */ /* 0x000fe4000bf25270 */
[----:B------:R-:W-:Y:S01]  /*0da0*/  UISETP.NE.U32.AND UP0, UPT, UR8, URZ, UPT ;  /* 0x0000003f0800728c */ /* 0x000fe2000bf05070 */
[----:B------:R-:W-:Y:S01]  /*0db0*/  ULDC UR5, c[0x0][0xdb4] ;  /* 0x00036d0000057ab9 */ /* 0x000fe20000000800 */
[----:B------:R-:W-:Y:S02]  /*0dc0*/  ULDC UR6, c[0x0][0x404] ;  /* 0x0001010000067ab9 */ /* 0x000fe40000000800 */
[----:B------:R-:W-:-:S02]  /*0dd0*/  UISETP.NE.AND.EX UP0, UPT, UR9, URZ, UPT, UP0 ;  /* 0x0000003f0900728c */ /* 0x000fc4000bf05300 */
[----:B------:R-:W-:Y:S02]  /*0de0*/  UIADD3 UR9, UR61, 0x14400, URZ ;  /* 0x000144003d097890 */ /* 0x000fe4000fffe03f */
[----:B------:R-:W-:Y:S02]  /*0df0*/  UISETP.NE.AND UP2, UPT, UR5, 0x1, UPT ;  /* 0x000000010500788c */ /* 0x000fe4000bf45270 */
[----:B------:R-:W-:Y:S01]  /*0e00*/  USEL UR6, UR6, 0x1, UP0 ;  /* 0x0000000106067887 */ /* 0x000fe20008000000 */
[----:B------:R-:W-:Y:S01]  /*0e10*/  @UP1 ULDC UR5, c[0x0][0xdac] ;  /* 0x00036b0000051ab9 */ /* 0x000fe20000000800 */
[----:B------:R-:W-:Y:S01]  /*0e20*/  ULOP3.LUT UP0, URZ, UR9, 0x9f, URZ, 0xc0, !UPT ;  /* 0x0000009f093f7892 */ /* 0x000fe2000f80c03f */
[----:B------:R-:W-:Y:S01]  /*0e30*/  UMOV UR11, UR10 ;  /* 0x0000000a000b7c82 */ /* 0x000fe20008000000 */
[----:B-1----:R-:W-:Y:S02]  /*0e40*/  R2UR UR7, R0 ;  /* 0x00000000000772ca */ /* 0x002fe400000e0000 */
[----:B--2---:R-:W-:Y:S01]  /*0e50*/  IMAD R64, R64, UR6, RZ ;  /* 0x0000000640407c24 */ /* 0x004fe2000f8e02ff */
[----:B------:R-:W-:Y:S01]  /*0e60*/  @UP1 ULDC UR6, c[0x0][0xdb0] ;  /* 0x00036c0000061ab9 */ /* 0x000fe20000000800 */
[----:B------:R-:W-:-:S02]  /*0e70*/  PLOP3.LUT P0, PT, PT, PT, UP0, 0x80, 0x0 ;  /* 0x000000000000781c */ /* 0x000fc40003f0f008 */
[----:B------:R-:W-:-:S04]  /*0e80*/  VIADD R0, R64, 0x4f ;  /* 0x0000004f40007836 */ /* 0x000fc80000000000 */
[----:B------:R-:W-:-:S03]  /*0e90*/  IMAD.HI R0, R0, 0x66666667, RZ ;  /* 0x6666666700007827 */ /* 0x000fc600078e02ff */
[----:B------:R-:W-:Y:S02]  /*0ea0*/  ULEA.HI UR4, UR7, UR7, URZ, 0x1 ;  /* 0x0000000707047291 */ /* 0x000fe4000f8f083f */
[----:B------:R-:W-:Y:S02]  /*0eb0*/  SHF.R.U32.HI R3, RZ, 0x1f, R0 ;  /* 0x0000001fff037819 */ /* 0x000fe40000011600 */
[----:B------:R-:W-:Y:S02]  /*0ec0*/  ULOP3.LUT UR8, UR4, 0x1e, URZ, 0xc0, !UPT ;  /* 0x0000001e04087892 */ /* 0x000fe4000f8ec03f */
[----:B------:R-:W-:Y:S01]  /*0ed0*/  LEA.HI.SX32 R152, R0, R3, 0x1b ;  /* 0x0000000300987211 */ /* 0x000fe200078fdaff */
[----:B------:R-:W-:Y:S02]  /*0ee0*/  UIMAD.WIDE.U32 UR4, UR10, UR5, URZ ;  /* 0x000000050a0472a5 */ /* 0x000fe4000f8e003f */
[----:B------:R-:W-:Y:S02]  /*0ef0*/  UIADD3 UR8, UR7, -UR8, URZ ;  /* 0x8000000807087290 */ /* 0x000fe4000fffe03f */
[----:B------:R-:W-:-:S02]  /*0f00*/  @UP1 USHF.R.U32.HI UR11, URZ, UR6, UR5 ;  /* 0x000000063f0b1299 */ /* 0x000fc40008011605 */
[----:B------:R-:W-:Y:S01]  /*0f10*/  ULEA UR8, UR8, UR9, 0xd ;  /* 0x0000000908087291 */ /* 0x000fe2000f8e683f */
[----:B------:R-:W-:Y:S02]  /*0f20*/  @UP2 ULDC.64 UR6, c[0x0][0xdb8] ;  /* 0x00036e0000062ab9 */ /* 0x000fe40000000a00 */
[----:B------:R-:W-:Y:S02]  /*0f30*/  UIMAD.WIDE.U32 UR4, UR11, UR6, URZ ;  /* 0x000000060b0472a5 */ /* 0x000fe4000f8e003f */
[----:B------:R-:W-:Y:S01]  /*0f40*/  IMAD.U32 R215, RZ, RZ, UR11 ;  /* 0x0000000bffd77e24 */ /* 0x000fe2000f8e00ff */
[----:B------:R-:W-:Y:S01]  /*0f50*/  USHF.R.U32.HI UR8, URZ, 0x4, UR8 ;  /* 0x000000043f087899 */ /* 0x000fe20008011608 */
[----:B------:R-:W-:Y:S01]  /*0f60*/  UMOV UR36, UR11 ;  /* 0x0000000b00247c82 */ /* 0x000fe20008000000 */
[----:B------:R-:W-:Y:S02]  /*0f70*/  @UP2 USHF.R.U32.HI UR36, URZ, UR7, UR5 ;  /* 0x000000073f242299 */ /* 0x000fe40008011605 */
[----:B------:R-:W-:Y:S01]  /*0f80*/  UMOV UR4, UR10 ;  /* 0x0000000a00047c82 */ /* 0x000fe20008000000 */
[----:B------:R-:W-:Y:S01]  /*0f90*/  ULOP3.LUT UR37, UR8, 0x3fff, URZ, 0xc0, !UPT ;  /* 0x00003fff08257892 */ /* 0x000fe2000f8ec03f */
[----:B------:R-:W-:Y:S01]  /*0fa0*/  IMAD.U32 R214, RZ, RZ, UR4 ;  /* 0x00000004ffd67e24 */ /* 0x000fe2000f8e00ff */
[----:B------:R-:W-:Y:S10]  /*0fb0*/  @!P0 BRA `(.L_x_9) ;  /* 0x0000000000408947 */ /* 0x000ff40003800000 */
[----:B------:R-:W-:Y:S01]  /*0fc0*/  MOV R0, 0x0 ;  /* 0x0000000000007802 */ /* 0x000fe20000000f00 */
[----:B------:R-:W-:Y:S01]  /*0fd0*/  ULDC.64 UR4, c[0x4][0x1b8] ;  /* 0x01006e0000047ab9 */ /* 0x000fe20000000a00 */
[----:B------:R-:W-:Y:S01]  /*0fe0*/  ULDC.64 UR6, c[0x4][0x130] ;  /* 0x01004c0000067ab9 */ /* 0x000fe20000000a00 */
[----:B------:R-:W-:Y:S01]  /*0ff0*/  MOV R4, UR4 ;  /* 0x0000000400047c02 */ /* 0x000fe20008000f00 */
[----:B------:R1:W2:Y:S01]  /*1000*/  LDC.64 R2, c[0x4][R0] ;  /* 0x0100000000027b82 */ /* 0x0002a20000000a00 */
[----:B------:R-:W-:Y:S01]  /*1010*/  IMAD.U32 R5, RZ, RZ, UR5 ;  /* 0x00000005ff057e24 */ /* 0x000fe2000f8e00ff */
[----:B------:R-:W-:Y:S01]  /*1020*/  ULDC.64 UR4, c[0x4][0x1c0] ;  /* 0x0100700000047ab9 */ /* 0x000fe20000000a00 */
[----:B------:R-:W-:Y:S01]  /*1030*/  MOV R10, UR6 ;  /* 0x00000006000a7c02 */ /* 0x000fe20008000f00 */
[----:B------:R-:W-:Y:S01]  /*1040*/  IMAD.U32 R6, RZ, RZ, UR4 ;  /* 0x00000004ff067e24 */ /* 0x000fe2000f8e00ff */
[----:B------:R-:W-:Y:S01]  /*1050*/  MOV R13, RZ ;  /* 0x000000ff000d7202 */ /* 0x000fe20000000f00 */
[----:B------:R-:W-:-:S02]  /*1060*/  IMAD.U32 R7, RZ, RZ, UR5 ;  /* 0x00000005ff077e24 */ /* 0x000fc4000f8e00ff */
[----:B------:R-:W-:Y:S02]  /*1070*/  IMAD.U32 R11, RZ, RZ, UR7 ;  /* 0x00000007ff0b7e24 */ /* 0x000fe4000f8e00ff */
[----:B------:R-:W-:Y:S02]  /*1080*/  IMAD.MOV.U32 R8, RZ, RZ, 0x70 ;  /* 0x00000070ff087424 */ /* 0x000fe400078e00ff */
[----:B-1----:R-:W-:-:S07]  /*1090*/  IMAD.MOV.U32 R12, RZ, RZ, 0x1 ;  /* 0x00000001ff0c7424 */ /* 0x002fce00078e00ff */
[----:B------:R-:W-:-:S07]  /*10a0*/  LEPC R20, `(.L_x_9) ;  /* 0x000000001014794e */ /* 0x000fce0000000000 */
[----:B--2---:R-:W-:Y:S05]  /*10b0*/  CALL.ABS.NOINC R2 ;  /* 0x0000000002007343 */ /* 0x004fea0003c00000 */
.L_x_9:
[----:B------:R-:W-:Y:S02]  /*10c0*/  LOP3.LUT R0, R212, 0x1, RZ, 0xc0, !PT ;  /* 0x00000001d4007812 */ /* 0x000fe400078ec0ff */
[----:B------:R-:W-:Y:S02]  /*10d0*/  ISETP.NE.AND P0, PT, R22, 0x3, PT ;  /* 0x000000031600780c */ /* 0x000fe40003f05270 */
[----:B------:R-:W-:-:S04]  /*10e0*/  SHF.L.U32 R0, R0, 0x1f, RZ ;  /* 0x0000001f00007819 */ /* 0x000fc800000006ff */
[----:B------:R-:W1:Y:S02]  /*10f0*/  SYNCS.PHASECHK.TRANS64.TRYWAIT P1, [UR61+0x38800], R0 ;  /* 0x03880000ff0075a7 */ /* 0x000e64000802017d */
[----:B-1----:R-:W-:Y:S05]  /*1100*/  @!P1 BRA `(.L_x_10) ;  /* 0x000000d400409947 */ /* 0x002fea0003800000 */
.L_x_90:
[----:B------:R-:W-:Y:S05]  /*1110*/  @!P0 BRA `(.L_x_11) ;  /* 0x0000000000048947 */ /* 0x000fea0003800000 */
[----:B------:R-:W-:Y:S01]  /*1120*/  BPT.TRAP 0x1 ;  /* 0x000000040000795c */ /* 0x000fe20000300000 */
.L_x_11:
[----:B------:R-:W-:Y:S01]  /*1130*/  R2UR UR4, R18 ;  /* 0x00000000120472ca */ /* 0x000fe200000e0000 */
[----:B-1----:R-:W-:-:S05]  /*1140*/  IMAD.U32 R0, RZ, RZ, UR38 ;  /* 0x00000026ff007e24 */ /* 0x002fca000f8e00ff */
[----:B------:R-:W-:-:S07]  /*1150*/  LEA R0, R0, UR61, 0x3 ;  /* 0x0000003d00007c11 */ /* 0x000fce000f8e18ff */
[----:B------:R-:W-:-:S05]  /*1160*/  IMAD.U32 R3, RZ, RZ, UR4 ;  /* 0x00000004ff037e24 */ /* 0x000fca000f8e00ff */
[----:B------:R-:W-:-:S04]  /*1170*/  SHF.L.U32 R3, R3, 0x1f, RZ ;  /* 0x0000001f03037819 */ /* 0x000fc800000006ff */
[----:B------:R1:W2:Y:S01]  /*1180*/  SYNCS.PHASECHK.TRANS64.TRYWAIT P2, [R0+URZ+0x38830], R3 ;  /* 0x03883003000075a7 */ /* 0x0002a2000804017f */
[----:B------:R-:W-:Y:S05]  /*1190*/  @!P0 BRA `(.L_x_12) ;  /* 0x0000000000048947 */ /* 0x000fea0003800000 */
[----:B------:R-:W-:Y:S01]  /*11a0*/  BPT.TRAP 0x1 ;  /* 0x000000040000795c */ /* 0x000fe20000300000 */
.L_x_12:
[----:B------:R-:W3:Y:S01]  /*11b0*/  S2R R2, SR_TID.X ;  /* 0x0000000000027919 */ /* 0x000ee20000002100 */
[----:B------:R-:W-:Y:S01]  /*11c0*/  IMAD.MOV.U32 R151, RZ, RZ, RZ ;  /* 0x000000ffff977224 */ /* 0x000fe200078e00ff */
[----:B---3--:R-:W-:-:S04]  /*11d0*/  LOP3.LUT R2, R2, 0x7f, RZ, 0xc0, !PT ;  /* 0x0000007f02027812 */ /* 0x008fc800078ec0ff */
[----:B------:R-:W-:Y:S01]  /*11e0*/  ISETP.NE.AND P1, PT, R2, RZ, PT ;  /* 0x000000ff0200720c */ /* 0x000fe20003f25270 */
[----:B--2---:R-:W-:-:S12]  /*11f0*/  @P2 BRA `(.L_x_13) ;  /* 0x0000000000082947 */ /* 0x004fd80003800000 */
[----:B------:R-:W2:Y:S02]  /*1200*/  SYNCS.PHASECHK.TRANS64.TRYWAIT P2, [R0+URZ+0x38830], R3 ;  /* 0x03883003000075a7 */ /* 0x000ea4000804017f */
[----:B--2---:R-:W-:Y:S05]  /*1210*/  @!P2 BRA `(.L_x_14) ;  /* 0x000000d40014a947 */ /* 0x004fea0003800000 */
.L_x_13:
[----:B------:R-:W-:Y:S05]  /*1220*/  WARPSYNC.ALL ;  /* 0x0000000000007948 */ /* 0x000fea0003800000 */
[----:B------:R-:W-:Y:S01]  /*1230*/  UIADD3 UR4, UR61, 0x24400, URZ ;  /* 0x000244003d047890 */ /* 0x000fe2000fffe03f */
[----:B------:R-:W-:Y:S01]  /*1240*/  WARPGROUP.ARRIVE ;  /* 0x00000000000079c5 */ /* 0x000fe20000000000 */
[----:B------:R-:W-:Y:S01]  /*1250*/  ULOP3.LUT UR5, UR37, 0x10000, URZ, 0xfc, !UPT ;  /* 0x0001000025057892 */ /* 0x000fe2000f8efc3f */
[----:B-12---:R-:W-:Y:S01]  /*1260*/  IMAD.IADD R3, R219, 0x1, R64 ;  /* 0x00000001db037824 */ /* 0x006fe200078e0240 */
[----:B------:R-:W-:Y:S01]  /*1270*/  USHF.R.U32.HI UR4, URZ, 0x4, UR4 ;  /* 0x000000043f047899 */ /* 0x000fe20008011604 */
[----:B------:R-:W-:Y:S01]  /*1280*/  P2R R66, PR, RZ, 0x1 ;  /* 0x00000001ff427803 */ /* 0x000fe20000000000 */
[----:B------:R-:W-:Y:S01]  /*1290*/  UMOV UR9, 0x40000040 ;  /* 0x4000004000097882 */ /* 0x000fe20000000000 */
[----:B------:R-:W-:Y:S01]  /*12a0*/  UMOV UR11, 0x40000040 ;  /* 0x40000040000b7882 */ /* 0x000fe20000000000 */
[----:B------:R-:W-:Y:S01]  /*12b0*/  ULOP3.LUT UR4, UR4, 0x3fff, URZ, 0xc0, !UPT ;  /* 0x00003fff04047892 */ /* 0x000fe2000f8ec03f */
[----:B------:R-:W-:Y:S01]  /*12c0*/  IMAD.U32 R15, RZ, RZ, UR9 ;  /* 0x00000009ff0f7e24 */ /* 0x000fe2000f8e00ff */
[----:B------:R-:W-:Y:S01]  /*12d0*/  UMOV UR8, UR5 ;  /* 0x0000000500087c82 */ /* 0x000fe20008000000 */
[----:B------:R-:W-:Y:S01]  /*12e0*/  UMOV UR15, UR9 ;  /* 0x00000009000f7c82 */ /* 0x000fe20008000000 */
[----:B------:R-:W-:Y:S01]  /*12f0*/  ULOP3.LUT UR6, UR4, 0x10000, URZ, 0xfc, !UPT ;  /* 0x0001000004067892 */ /* 0x000fe2000f8efc3f */
[----:B------:R-:W-:Y:S01]  /*1300*/  IMAD.U32 R14, RZ, RZ, UR8 ;  /* 0x00000008ff0e7e24 */ /* 0x000fe2000f8e00ff */
[----:B------:R-:W-:Y:S01]  /*1310*/  UMOV UR14, UR8 ;  /* 0x00000008000e7c82 */ /* 0x000fe20008000000 */
[----:B------:R-:W-:Y:S01]  /*1320*/  UIADD3 UR7, UR5, 0x2, URZ ;  /* 0x0000000205077890 */ /* 0x000fe2000fffe03f */
[----:B------:R-:W-:Y:S01]  /*1330*/  IMAD R3, R152, -0x50, R3 ;  /* 0xffffffb098037824 */ /* 0x000fe200078e0203 */
[----:B------:R-:W-:-:S02]  /*1340*/  UIMAD UR4, UR38, 0xa00, UR6 ;  /* 0x00000a00260478a4 */ /* 0x000fc4000f8e0206 */
[----:B------:R-:W-:Y:S01]  /*1350*/  MOV R21, UR6 ;  /* 0x0000000600157c02 */ /* 0x000fe20008000f00 */
[----:B------:R-:W-:Y:S01]  /*1360*/  UMOV UR17, 0x40000040 ;  /* 0x4000004000117882 */ /* 0x000fe20000000000 */
[----:B------:R-:W-:Y:S01]  /*1370*/  UMOV UR19, 0x40000040 ;  /* 0x4000004000137882 */ /* 0x000fe20000000000 */
[----:B------:R-:W-:Y:S01]  /*1380*/  UIADD3 UR6, UR4, 0x200, URZ ;  /* 0x0000020004067890 */ /* 0x000fe2000fffe03f */
[----:B------:R-:W-:Y:S01]  /*1390*/  MOV R13, UR17 ;  /* 0x00000011000d7c02 */ /* 0x000fe20008000f00 */
[----:B------:R-:W-:Y:S01]  /*13a0*/  UIADD3 UR12, UR4, 0x2, URZ ;  /* 0x00000002040c7890 */ /* 0x000fe2000fffe03f */
[C---:B------:R-:W-:Y:S01]  /*13b0*/  ISETP.GT.AND P6, PT, R3.reuse, RZ, PT ;  /* 0x000000ff0300720c */ /* 0x040fe20003fc4270 */
[----:B------:R-:W-:Y:S01]  /*13c0*/  UMOV UR10, UR4 ;  /* 0x00000004000a7c82 */ /* 0x000fe20008000000 */
[----:B------:R-:W-:Y:S01]  /*13d0*/  UMOV UR16, UR7 ;  /* 0x0000000700107c82 */ /* 0x000fe20008000000 */
[----:B------:R-:W-:Y:S01]  /*13e0*/  HGMMA.64x16x16.F32.BF16 R56, gdesc[UR8], RZ, !UPT, gsb0 ;  /* 0x00200000083879f0 */ /* 0x000fe2000c0018ff */
[----:B------:R-:W-:Y:S01]  /*13f0*/  UIADD3 UR10, UR4, 0x80, URZ ;  /* 0x00000080040a7890 */ /* 0x000fe2000fffe03f */
[----:B------:R-:W-:Y:S01]  /*1400*/  IMAD.U32 R12, RZ, RZ, UR16 ;  /* 0x00000010ff0c7e24 */ /* 0x000fe2000f8e00ff */
[----:B------:R-:W-:Y:S01]  /*1410*/  UMOV UR8, UR14 ;  /* 0x0000000e00087c82 */ /* 0x000fe20008000000 */
[----:B------:R-:W-:Y:S01]  /*1420*/  UMOV UR9, UR15 ;  /* 0x0000000f00097c82 */ /* 0x000fe20008000000 */
[----:B------:R-:W-:Y:S01]  /*1430*/  UMOV UR11, 0x40000040 ;  /* 0x40000040000b7882 */ /* 0x000fe20000000000 */
[----:B------:R-:W-:Y:S01]  /*1440*/  UMOV UR18, UR12 ;  /* 0x0000000c00127c82 */ /* 0x000fe20008000000 */
[----:B------:R-:W-:Y:S01]  /*1450*/  UIADD3 UR7, UR5, 0x4, URZ ;  /* 0x0000000405077890 */ /* 0x000fe2000fffe03f */
[C---:B------:R-:W-:Y:S01]  /*1460*/  ISETP.GT.AND P5, PT, R3.reuse, 0x1, PT ;  /* 0x000000010300780c */ /* 0x040fe20003fa4270 */
[----:B------:R-:W-:Y:S01]  /*1470*/  UIADD3 UR12, UR4, 0x4, URZ ;  /* 0x00000004040c7890 */ /* 0x000fe2000fffe03f */
[C---:B------:R-:W-:Y:S01]  /*1480*/  ISETP.GT.AND P4, PT, R3.reuse, 0x8, PT ;  /* 0x000000080300780c */ /* 0x040fe20003f84270 */
[----:B------:R-:W-:Y:S01]  /*1490*/  UMOV UR13, 0x40000040 ;  /* 0x40000040000d7882 */ /* 0x000fe20000000000 */
[----:B------:R-:W-:Y:S01]  /*14a0*/  UIADD3 UR20, UR5, 0x406, URZ ;  /* 0x0000040605147890 */ /* 0x000fe2000fffe03f */
[C---:B------:R-:W-:Y:S01]  /*14b0*/  ISETP.GT.AND P3, PT, R3.reuse, 0x9, PT ;  /* 0x000000090300780c */ /* 0x040fe20003f64270 */
[----:B------:R-:W-:Y:S01]  /*14c0*/  UIADD3 UR22, UR4, 0x286, URZ ;  /* 0x0000028604167890 */ /* 0x000fe2000fffe03f */
[----:B------:R-:W-:Y:S01]  /*14d0*/  ISETP.GT.AND P2, PT, R3, 0x10, PT ;  /* 0x000000100300780c */ /* 0x000fe20003f44270 */
[----:B------:R-:W-:Y:S01]  /*14e0*/  UMOV UR21, 0x40000040 ;  /* 0x4000004000157882 */ /* 0x000fe20000000000 */
[----:B------:R-:W-:Y:S01]  /*14f0*/  UMOV UR23, 0x40000040 ;  /* 0x4000004000177882 */ /* 0x000fe20000000000 */
[----:B------:R-:W-:Y:S01]  /*1500*/  UIADD3 UR24, UR5, 0x800, URZ ;  /* 0x0000080005187890 */ /* 0x000fe2000fffe03f */
[----:B------:R-:W-:Y:S01]  /*1510*/  @!P1 VIADD R0, R0, 0x38840 ;  /* 0x0003884000009836 */ /* 0x000fe20000000000 */
[----:B------:R-:W-:Y:S01]  /*1520*/  UIADD3 UR26, UR4, 0x500, URZ ;  /* 0x00000500041a7890 */ /* 0x000fe2000fffe03f */
[-C--:B------:R-:W-:Y:S01]  /*1530*/  MOV R150, R151.reuse ;  /* 0x0000009700967202 */ /* 0x080fe20000000f00 */
[----:B------:R-:W-:Y:S01]  /*1540*/  UMOV UR25, 0x40000040 ;  /* 0x4000004000197882 */ /* 0x000fe20000000000 */
[----:B------:R-:W-:Y:S01]  /*1550*/  UMOV UR27, 0x40000040 ;  /* 0x40000040001b7882 */ /* 0x000fe20000000000 */
[----:B------:R-:W-:Y:S01]  /*1560*/  UIADD3 UR28, UR5, 0x802, URZ ;  /* 0x00000802051c7890 */ /* 0x000fe2000fffe03f */
[----:B------:R-:W-:Y:S01]  /*1570*/  @!P1 PRMT R0, RZ, 0x654, R0 ;  /* 0x00000654ff009816 */ /* 0x000fe20000000000 */
[----:B------:R-:W-:Y:S01]  /*1580*/  UIADD3 UR30, UR4, 0x502, URZ ;  /* 0x00000502041e7890 */ /* 0x000fe2000fffe03f */
[--C-:B------:R-:W-:Y:S01]  /*1590*/  IMAD.MOV.U32 R149, RZ, RZ, R151.reuse ;  /* 0x000000ffff957224 */ /* 0x100fe200078e0097 */
[----:B------:R-:W-:Y:S01]  /*15a0*/  UMOV UR29, 0x40000040 ;  /* 0x40000040001d7882 */ /* 0x000fe20000000000 */
[----:B------:R-:W-:Y:S01]  /*15b0*/  UMOV UR31, 0x40000040 ;  /* 0x40000040001f7882 */ /* 0x000fe20000000000 */
[----:B------:R-:W-:Y:S01]  /*15c0*/  UIADD3 UR32, UR5, 0x804, URZ ;  /* 0x0000080405207890 */ /* 0x000fe2000fffe03f */
[--C-:B------:R-:W-:Y:S01]  /*15d0*/  IMAD.MOV.U32 R148, RZ, RZ, R151.reuse ;  /* 0x000000ffff947224 */ /* 0x100fe200078e0097 */
[----:B------:R-:W-:Y:S01]  /*15e0*/  UIADD3 UR34, UR4, 0x504, URZ ;  /* 0x0000050404227890 */ /* 0x000fe2000fffe03f */
[--C-:B------:R-:W-:Y:S01]  /*15f0*/  IMAD.MOV.U32 R147, RZ, RZ, R151.reuse ;  /* 0x000000ffff937224 */ /* 0x100fe200078e0097 */
[----:B------:R-:W-:Y:S01]  /*1600*/  UMOV UR33, 0x40000040 ;  /* 0x4000004000217882 */ /* 0x000fe20000000000 */
[----:B------:R-:W-:Y:S01]  /*1610*/  UMOV UR35, 0x40000040 ;  /* 0x4000004000237882 */ /* 0x000fe20000000000 */
[----:B------:R-:W-:Y:S01]  /*1620*/  UIADD3 UR40, UR5, 0x806, URZ ;  /* 0x0000080605287890 */ /* 0x000fe2000fffe03f */
[-C--:B------:R-:W-:Y:S01]  /*1630*/  MOV R146, R151.reuse ;  /* 0x0000009700927202 */ /* 0x080fe20000000f00 */
        /* <DEDUP_REMOVED lines=11> */
[----:B------:R-:W-:Y:S01]  /*16f0*/  MOV R142, R151 ;  /* 0x00000097008e7202 */ /* 0x000fe20000000f00 */
[----:B------:R-:W-:Y:S01]  /*1700*/  UIADD3 UR50, UR4, 0x782, URZ ;  /* 0x0000078204327890 */ /* 0x000fe2000fffe03f */
[----:B------:R-:W-:Y:S01]  /*1710*/  IMAD.MOV.U32 R141, RZ, RZ, R151 ;  /* 0x000000ffff8d7224 */ /* 0x000fe200078e0097 */
[----:B------:R-:W-:-:S02]  /*1720*/  WARPGROUP.DEPBAR.LE gsb0, 0x0 ;  /* 0x00008000000079c5 */ /* 0x000fc40000010000 */
[----:B------:R-:W-:Y:S01]  /*1730*/  WARPGROUP.ARRIVE ;  /* 0x00000000000079c5 */ /* 0x000fe20000000000 */
[----:B------:R-:W-:Y:S01]  /*1740*/  UMOV UR49, 0x40000040 ;  /* 0x4000004000317882 */ /* 0x000fe20000000000 */
[----:B------:R-:W-:Y:S01]  /*1750*/  UMOV UR51, 0x40000040 ;  /* 0x4000004000337882 */ /* 0x000fe20000000000 */
[----:B------:R-:W-:Y:S01]  /*1760*/  UIADD3 UR52, UR5, 0xc04, URZ ;  /* 0x00000c0405347890 */ /* 0x000fe2000fffe03f */
[--C-:B------:R-:W-:Y:S01]  /*1770*/  IMAD.MOV.U32 R140, RZ, RZ, R151.reuse ;  /* 0x000000ffff8c7224 */ /* 0x100fe200078e0097 */
[----:B------:R-:W-:Y:S01]  /*1780*/  UIADD3 UR54, UR4, 0x784, URZ ;  /* 0x0000078404367890 */ /* 0x000fe2000fffe03f */
[----:B------:R-:W-:Y:S01]  /*1790*/  HGMMA.64x16x16.F32.BF16 R48, gdesc[UR8], RZ, !UPT, gsb0 ;  /* 0x00200000083079f0 */ /* 0x000fe2000c0018ff */
[----:B------:R-:W-:Y:S01]  /*17a0*/  UIADD3 UR10, UR4, 0x100, URZ ;  /* 0x00000100040a7890 */ /* 0x000fe2000fffe03f */
[--C-:B------:R-:W-:Y:S01]  /*17b0*/  IMAD.MOV.U32 R139, RZ, RZ, R151.reuse ;  /* 0x000000ffff8b7224 */ /* 0x100fe200078e0097 */
[----:B------:R-:W-:Y:S01]  /*17c0*/  UMOV UR8, UR14 ;  /* 0x0000000e00087c82 */ /* 0x000fe20008000000 */
[----:B------:R-:W-:Y:S01]  /*17d0*/  UMOV UR9, UR15 ;  /* 0x0000000f00097c82 */ /* 0x000fe20008000000 */
[----:B------:R-:W-:Y:S01]  /*17e0*/  UMOV UR11, 0x40000040 ;  /* 0x40000040000b7882 */ /* 0x000fe20000000000 */
[----:B------:R-:W-:Y:S01]  /*17f0*/  UMOV UR53, 0x40000040 ;  /* 0x4000004000357882 */ /* 0x000fe20000000000 */
[----:B------:R-:W-:Y:S01]  /*1800*/  UMOV UR55, 0x40000040 ;  /* 0x4000004000377882 */ /* 0x000fe20000000000 */
[----:B------:R-:W-:Y:S01]  /*1810*/  UMOV UR57, 0x40000040 ;  /* 0x4000004000397882 */ /* 0x000fe20000000000 */
[----:B------:R-:W-:Y:S01]  /*1820*/  UMOV UR59, 0x40000040 ;  /* 0x40000040003b7882 */ /* 0x000fe20000000000 */
[----:B------:R-:W-:Y:S01]  /*1830*/  IMAD.U32 R7, RZ, RZ, UR57 ;  /* 0x00000039ff077e24 */ /* 0x000fe2000f8e00ff */
[-C--:B------:R-:W-:Y:S01]  /*1840*/  MOV R138, R151.reuse ;  /* 0x00000097008a7202 */ /* 0x080fe20000000f00 */
[--C-:B------:R-:W-:Y:S01]  /*1850*/  IMAD.MOV.U32 R137, RZ, RZ, R151.reuse ;  /* 0x000000ffff897224 */ /* 0x100fe200078e0097 */
        /* <DEDUP_REMOVED lines=34> */
[----:B------:R-:W-:Y:S01]  /*1a80*/  MOV R68, R151 ;  /* 0x0000009700447202 */ /* 0x000fe20000000f00 */
[----:B------:R-:W-:-:S02]  /*1a90*/  IMAD.MOV.U32 R111, RZ, RZ, R151 ;  /* 0x000000ffff6f7224 */ /* 0x000fc400078e0097 */
[--C-:B------:R-:W-:Y:S01]  /*1aa0*/  IMAD.MOV.U32 R109, RZ, RZ, R151.reuse ;  /* 0x000000ffff6d7224 */ /* 0x100fe200078e0097 */
[----:B------:R-:W-:Y:S02]  /*1ab0*/  WARPGROUP.DEPBAR.LE gsb0, 0x0 ;  /* 0x00008000000079c5 */ /* 0x000fe40000010000 */
[----:B------:R-:W-:Y:S01]  /*1ac0*/  WARPGROUP.ARRIVE ;  /* 0x00000000000079c5 */ /* 0x000fe20000000000 */
[--C-:B------:R-:W-:Y:S02]  /*1ad0*/  IMAD.MOV.U32 R108, RZ, RZ, R151.reuse ;  /* 0x000000ffff6c7224 */ /* 0x100fe400078e0097 */
[--C-:B------:R-:W-:Y:S02]  /*1ae0*/  IMAD.MOV.U32 R106, RZ, RZ, R151.reuse ;  /* 0x000000ffff6a7224 */ /* 0x100fe400078e0097 */
[--C-:B------:R-:W-:Y:S01]  /*1af0*/  IMAD.MOV.U32 R105, RZ, RZ, R151.reuse ;  /* 0x000000ffff697224 */ /* 0x100fe200078e0097 */
[----:B------:R-:W-:Y:S01]  /*1b00*/  HGMMA.64x16x16.F32.BF16 R40, gdesc[UR8], RZ, !UPT, gsb0 ;  /* 0x00200000082879f0 */ /* 0x000fe2000c0018ff */
[----:B------:R-:W-:Y:S01]  /*1b10*/  UIADD3 UR10, UR4, 0x180, URZ ;  /* 0x00000180040a7890 */ /* 0x000fe2000fffe03f */
[--C-:B------:R-:W-:Y:S01]  /*1b20*/  IMAD.MOV.U32 R103, RZ, RZ, R151.reuse ;  /* 0x000000ffff677224 */ /* 0x100fe200078e0097 */
[----:B------:R-:W-:Y:S01]  /*1b30*/  UMOV UR8, UR14 ;  /* 0x0000000e00087c82 */ /* 0x000fe20008000000 */
[----:B------:R-:W-:Y:S01]  /*1b40*/  UMOV UR9, UR15 ;  /* 0x0000000f00097c82 */ /* 0x000fe20008000000 */
[----:B------:R-:W-:Y:S01]  /*1b50*/  UMOV UR11, 0x40000040 ;  /* 0x40000040000b7882 */ /* 0x000fe20000000000 */
[----:B------:R-:W-:-:S02]  /*1b60*/  IMAD.MOV.U32 R102, RZ, RZ, R151 ;  /* 0x000000ffff667224 */ /* 0x000fc400078e0097 */
[--C-:B------:R-:W-:Y:S02]  /*1b70*/  IMAD.MOV.U32 R100, RZ, RZ, R151.reuse ;  /* 0x000000ffff647224 */ /* 0x100fe400078e0097 */
[--C-:B------:R-:W-:Y:S02]  /*1b80*/  IMAD.MOV.U32 R96, RZ, RZ, R151.reuse ;  /* 0x000000ffff607224 */ /* 0x100fe400078e0097 */
[--C-:B------:R-:W-:Y:S02]  /*1b90*/  IMAD.MOV.U32 R94, RZ, RZ, R151.reuse ;  /* 0x000000ffff5e7224 */ /* 0x100fe400078e0097 */
[--C-:B------:R-:W-:Y:S02]  /*1ba0*/  IMAD.MOV.U32 R90, RZ, RZ, R151.reuse ;  /* 0x000000ffff5a7224 */ /* 0x100fe400078e0097 */
[--C-:B------:R-:W-:Y:S02]  /*1bb0*/  IMAD.MOV.U32 R88, RZ, RZ, R151.reuse ;  /* 0x000000ffff587224 */ /* 0x100fe400078e0097 */
[----:B------:R-:W-:-:S02]  /*1bc0*/  IMAD.MOV.U32 R84, RZ, RZ, R151 ;  /* 0x000000ffff547224 */ /* 0x000fc400078e0097 */
[--C-:B------:R-:W-:Y:S02]  /*1bd0*/  IMAD.MOV.U32 R82, RZ, RZ, R151.reuse ;  /* 0x000000ffff527224 */ /* 0x100fe400078e0097 */
[--C-:B------:R-:W-:Y:S02]  /*1be0*/  IMAD.MOV.U32 R78, RZ, RZ, R151.reuse ;  /* 0x000000ffff4e7224 */ /* 0x100fe400078e0097 */
[--C-:B------:R-:W-:Y:S02]  /*1bf0*/  IMAD.MOV.U32 R76, RZ, RZ, R151.reuse ;  /* 0x000000ffff4c7224 */ /* 0x100fe400078e0097 */
[--C-:B------:R-:W-:Y:S02]  /*1c00*/  IMAD.MOV.U32 R72, RZ, RZ, R151.reuse ;  /* 0x000000ffff487224 */ /* 0x100fe400078e0097 */
[----:B------:R-:W-:Y:S01]  /*1c10*/  IMAD.MOV.U32 R70, RZ, RZ, R151 ;  /* 0x000000ffff467224 */ /* 0x000fe200078e0097 */
[----:B------:R-:W-:Y:S02]  /*1c20*/  WARPGROUP.DEPBAR.LE gsb0, 0x0 ;  /* 0x00008000000079c5 */ /* 0x000fe40000010000 */
[----:B------:R-:W-:-:S06]  /*1c30*/  WARPGROUP.ARRIVE ;  /* 0x00000000000079c5 */ /* 0x000fcc0000000000 */
[----:B------:R-:W-:Y:S01]  /*1c40*/  HGMMA.64x16x16.F32.BF16 R32, gdesc[UR8], RZ, !UPT, gsb0 ;  /* 0x00200000082079f0 */ /* 0x000fe2000c0018ff */
[----:B------:R-:W-:Y:S01]  /*1c50*/  UMOV UR8, UR14 ;  /* 0x0000000e00087c82 */ /* 0x000fe20008000000 */
[----:B------:R-:W-:Y:S01]  /*1c60*/  UMOV UR9, UR15 ;  /* 0x0000000f00097c82 */ /* 0x000fe20008000000 */
[----:B------:R-:W-:Y:S01]  /*1c70*/  UMOV UR10, UR6 ;  /* 0x00000006000a7c82 */ /* 0x000fe20008000000 */
[----:B------:R-:W-:Y:S01]  /*1c80*/  UMOV UR11, 0x40000040 ;  /* 0x40000040000b7882 */ /* 0x000fe20000000000 */
[----:B------:R-:W-:Y:S01]  /*1c90*/  UMOV UR14, UR16 ;  /* 0x00000010000e7c82 */ /* 0x000fe20008000000 */
[----:B------:R-:W-:Y:S01]  /*1ca0*/  UMOV UR15, UR17 ;  /* 0x00000011000f7c82 */ /* 0x000fe20008000000 */
[----:B------:R-:W-:Y:S01]  /*1cb0*/  UIADD3 UR6, UR4, 0x202, URZ ;  /* 0x0000020204067890 */ /* 0x000fe2000fffe03f */
[----:B------:R-:W-:Y:S02]  /*1cc0*/  WARPGROUP.DEPBAR.LE gsb0, 0x0 ;  /* 0x00008000000079c5 */ /* 0x000fe40000010000 */
[----:B------:R-:W-:-:S06]  /*1cd0*/  WARPGROUP.ARRIVE ;  /* 0x00000000000079c5 */ /* 0x000fcc0000000000 */
[----:B------:R-:W-:Y:S01]  /*1ce0*/  HGMMA.64x16x16.F32.BF16 R24, gdesc[UR8], RZ, !UPT, gsb0 ;  /* 0x00200000081879f0 */ /* 0x000fe2000c0018ff */
[----:B------:R-:W-:Y:S01]  /*1cf0*/  UIADD3 UR10, UR4, 0x82, URZ ;  /* 0x00000082040a7890 */ /* 0x000fe2000fffe03f */
[----:B------:R-:W-:Y:S01]  /*1d00*/  UMOV UR8, UR14 ;  /* 0x0000000e00087c82 */ /* 0x000fe20008000000 */
[----:B------:R-:W-:Y:S01]  /*1d10*/  UMOV UR9, UR15 ;  /* 0x0000000f00097c82 */ /* 0x000fe20008000000 */
[----:B------:R-:W-:Y:S01]  /*1d20*/  UMOV UR11, 0x40000040 ;  /* 0x40000040000b7882 */ /* 0x000fe20000000000 */
[----:B------:R-:W-:Y:S02]  /*1d30*/  WARPGROUP.DEPBAR.LE gsb0, 0x0 ;  /* 0x00008000000079c5 */ /* 0x000fe40000010000 */
[----:B------:R-:W-:-:S06]  /*1d40*/  WARPGROUP.ARRIVE ;  /* 0x00000000000079c5 */ /* 0x000fcc0000000000 */
[----:B------:R-:W-:Y:S01]  /*1d50*/  HGMMA.64x16x16.F32.BF16 R56, gdesc[UR16], R56, gsb0 ;  /* 0x00200000103879f0 */ /* 0x000fe20008001838 */
[----:B------:R-:W-:Y:S01]  /*1d60*/  UMOV UR16, UR7 ;  /* 0x0000000700107c82 */ /* 0x000fe20008000000 */
[----:B------:R-:W-:Y:S01]  /*1d70*/  UMOV UR17, 0x40000040 ;  /* 0x4000004000117882 */ /* 0x000fe20000000000 */
[----:B------:R-:W-:Y:S01]  /*1d80*/  UMOV UR18, UR12 ;  /* 0x0000000c00127c82 */ /* 0x000fe20008000000 */
[----:B------:R-:W-:Y:S01]  /*1d90*/  UMOV UR19, 0x40000040 ;  /* 0x4000004000137882 */ /* 0x000fe20000000000 */
[----:B------:R-:W-:Y:S01]  /*1da0*/  UIADD3 UR7, UR5, 0x6, URZ ;  /* 0x0000000605077890 */ /* 0x000fe2000fffe03f */
[----:B------:R-:W-:Y:S01]  /*1db0*/  IMAD.U32 R10, RZ, RZ, UR16 ;  /* 0x00000010ff0a7e24 */ /* 0x000fe2000f8e00ff */
[----:B------:R-:W-:Y:S01]  /*1dc0*/  UIADD3 UR12, UR4, 0x6, URZ ;  /* 0x00000006040c7890 */ /* 0x000fe2000fffe03f */
[----:B------:R-:W-:Y:S01]  /*1dd0*/  IMAD.U32 R11, RZ, RZ, UR17 ;  /* 0x00000011ff0b7e24 */ /* 0x000fe2000f8e00ff */
[----:B------:R-:W-:Y:S02]  /*1de0*/  WARPGROUP.DEPBAR.LE gsb0, 0x0 ;  /* 0x00008000000079c5 */ /* 0x000fe40000010000 */
[----:B------:R-:W-:-:S06]  /*1df0*/  WARPGROUP.ARRIVE ;  /* 0x00000000000079c5 */ /* 0x000fcc0000000000 */
[----:B------:R-:W-:Y:S01]  /*1e00*/  HGMMA.64x16x16.F32.BF16 R48, gdesc[UR8], R48, gsb0 ;  /* 0x00200000083079f0 */ /* 0x000fe20008001830 */
[----:B------:R-:W-:Y:S01]  /*1e10*/  UIADD3 UR10, UR4, 0x102, URZ ;  /* 0x00000102040a7890 */ /* 0x000fe2000fffe03f */
[----:B------:R-:W-:Y:S01]  /*1e20*/  UMOV UR8, UR14 ;  /* 0x0000000e00087c82 */ /* 0x000fe20008000000 */
[----:B------:R-:W-:Y:S01]  /*1e30*/  UMOV UR9, UR15 ;  /* 0x0000000f00097c82 */ /* 0x000fe20008000000 */
[----:B------:R-:W-:Y:S01]  /*1e40*/  UMOV UR11, 0x40000040 ;  /* 0x40000040000b7882 */ /* 0x000fe20000000000 */
        /* <DEDUP_REMOVED lines=34> */
[----:B------:R-:W-:Y:S01]  /*2070*/  MOV R9, UR17 ;  /* 0x0000001100097c02 */ /* 0x000fe20008000f00 */
        /* <DEDUP_REMOVED lines=34> */
[----:B------:R-:W-:Y:S02]  /*22a0*/  UIADD3 UR16, UR5, 0x404, URZ ;  /* 0x0000040405107890 */ /* 0x000fe4000fffe03f */
[----:B------:R-:W-:Y:S01]  /*22b0*/  UIADD3 UR18, UR4, 0x284, URZ ;  /* 0x0000028404127890 */ /* 0x000fe2000fffe03f */
[----:B------:R-:W-:Y:S01]  /*22c0*/  UMOV UR17, 0x40000040 ;  /* 0x4000004000117882 */ /* 0x000fe20000000000 */
        /* <DEDUP_REMOVED lines=22> */
[----:B------:R-:W-:Y:S02]  /*2430*/  UIADD3 UR6, UR4, 0x480, URZ ;  /* 0x0000048004067890 */ /* 0x000fe4000fffe03f */
[----:B------:R-:W-:Y:S01]  /*2440*/  UIADD3 UR14, UR4, 0x282, URZ ;  /* 0x00000282040e7890 */ /* 0x000fe2000fffe03f */
        /* <DEDUP_REMOVED lines=8> */
[----:B------:R-:W-:Y:S02]  /*24d0*/  UIADD3 UR12, UR5, 0x402, URZ ;  /* 0x00000402050c7890 */ /* 0x000fe4000fffe03f */
[----:B------:R-:W-:-:S07]  /*24e0*/  UIADD3 UR7, UR4, 0x786, URZ ;  /* 0x0000078604077890 */ /* 0x000fce000fffe03f */
[----:B------:R-:W-:Y:S01]  /*24f0*/  UMOV UR58, UR7 ;  /* 0x00000007003a7c82 */ /* 0x000fe20008000000 */
[----:B------:R-:W-:Y:S01]  /*2500*/  UMOV UR7, 0x40000040 ;  /* 0x4000004000077882 */ /* 0x000fe20000000000 */
[----:B------:R-:W-:Y:S02]  /*2510*/  WARPGROUP.DEPBAR.LE gsb0, 0x0 ;  /* 0x00008000000079c5 */ /* 0x000fe40000010000 */
[----:B------:R-:W-:-:S06]  /*2520*/  WARPGROUP.ARRIVE ;  /* 0x00000000000079c5 */ /* 0x000fcc0000000000 */
[----:B------:R-:W-:Y:S01]  /*2530*/  HGMMA.64x16x16.F32.BF16 R56, gdesc[UR8], R56, gsb0 ;  /* 0x00200000083879f0 */ /* 0x000fe20008001838 */
[----:B------:R-:W-:Y:S01]  /*2540*/  UIADD3 UR10, UR4, 0x300, URZ ;  /* 0x00000300040a7890 */ /* 0x000fe2000fffe03f */
        /* <DEDUP_REMOVED lines=14> */
[----:B------:R-:W-:Y:S01]  /*2630*/  UMOV UR10, UR6 ;  /* 0x00000006000a7c82 */ /* 0x000fe20008000000 */
[----:B------:R-:W-:Y:S01]  /*2640*/  UMOV UR11, 0x40000040 ;  /* 0x40000040000b7882 */ /* 0x000fe20000000000 */
[----:B------:R-:W-:Y:S01]  /*2650*/  UIADD3 UR6, UR4, 0x482, URZ ;  /* 0x0000048204067890 */ /* 0x000fe2000fffe03f */
[----:B------:R-:W-:Y:S02]  /*2660*/  WARPGROUP.DEPBAR.LE gsb0, 0x0 ;  /* 0x00008000000079c5 */ /* 0x000fe40000010000 */
[----:B------:R-:W-:-:S06]  /*2670*/  WARPGROUP.ARRIVE ;  /* 0x00000000000079c5 */ /* 0x000fcc0000000000 */
[----:B------:R-:W-:Y:S01]  /*2680*/  HGMMA.64x16x16.F32.BF16 R24, gdesc[UR8], R24, gsb0 ;  /* 0x00200000081879f0 */ /* 0x000fe20008001818 */
[----:B------:R-:W-:Y:S02]  /*2690*/  UMOV UR11, UR57 ;  /* 0x00000039000b7c82 */ /* 0x000fe40008000000 */
        /* <DEDUP_REMOVED lines=23> */
[----:B------:R-:W-:Y:S03]  /*2810*/  HGMMA.64x16x16.F32.BF16 R24, gdesc[UR12], R24, gsb0 ;  /* 0x002000000c1879f0 */ /* 0x000fe60008001818 */
        /* <DEDUP_REMOVED lines=188> */
[----:B------:R-:W-:Y:S02]  /*33e0*/  UIADD3 UR6, UR5, 0xc06, URZ ;  /* 0x00000c0605067890 */ /* 0x000fe4000fffe03f */
[----:B------:R-:W-:-:S05]  /*33f0*/  UIADD3 UR5, UR4, 0x984, URZ ;  /* 0x0000098404057890 */ /* 0x000fca000fffe03f */
[----:B------:R-:W-:Y:S01]  /*3400*/  UMOV UR56, UR6 ;  /* 0x0000000600387c82 */ /* 0x000fe20008000000 */
[----:B------:R-:W-:Y:S01]  /*3410*/  UIADD3 UR6, UR4, 0x986, URZ ;  /* 0x0000098604067890 */ /* 0x000fe2000fffe03f */
[----:B------:R-:W-:Y:S01]  /*3420*/  IMAD.U32 R6, RZ, RZ, UR56 ;  /* 0x00000038ff067e24 */ /* 0x000fe2000f8e00ff */
[----:B------:R-:W-:Y:S01]  /*3430*/  UMOV UR10, UR56 ;  /* 0x00000038000a7c82 */ /* 0x000fe20008000000 */
        /* <DEDUP_REMOVED lines=35> */
[----:B------:R-:W-:Y:S01]  /*3670*/  WARPGROUP.ARRIVE ;  /* 0x00000000000079c5 */ /* 0x000fe20000000000 */
[----:B------:R-:W-:Y:S02]  /*3680*/  FSEL R65, R56, -INF , P6 ;  /* 0xff80000038417808 */ /* 0x000fe40003000000 */
[----:B------:R-:W-:-:S02]  /*3690*/  FSEL R57, R57, -INF , P5 ;  /* 0xff80000039397808 */ /* 0x000fc40002800000 */
[----:B------:R-:W-:Y:S01]  /*36a0*/  FSEL R67, R60, -INF , P4 ;  /* 0xff8000003c437808 */ /* 0x000fe20002000000 */
[----:B------:R-:W-:Y:S01]  /*36b0*/  HGMMA.64x16x16.F32.BF16 R48, gdesc[UR56], R48, gsb0 ;  /* 0x00200000383079f0 */ /* 0x000fe20008001830 */
[----:B------:R-:W-:Y:S01]  /*36c0*/  UIADD3 UR58, UR4, 0x886, URZ ;  /* 0x00000886043a7890 */ /* 0x000fe2000fffe03f */
[----:B------:R-:W-:Y:S01]  /*36d0*/  FMNMX.FTZ R2, R65, R57, !PT ;  /* 0x0000003941027209 */ /* 0x000fe20007810000 */
[----:B------:R-:W-:Y:S01]  /*36e0*/  UMOV UR56, UR10 ;  /* 0x0000000a00387c82 */ /* 0x000fe20008000000 */
[----:B------:R-:W-:Y:S01]  /*36f0*/  UMOV UR57, UR11 ;  /* 0x0000000b00397c82 */ /* 0x000fe20008000000 */
[----:B------:R-:W-:Y:S01]  /*3700*/  UMOV UR59, 0x40000040 ;  /* 0x40000040003b7882 */ /* 0x000fe20000000000 */
[----:B------:R-:W-:Y:S01]  /*3710*/  FSEL R61, R61, -INF , P3 ;  /* 0xff8000003d3d7808 */ /* 0x000fe20001800000 */
[--C-:B------:R-:W-:Y:S01]  /*3720*/  IMAD.MOV.U32 R60, RZ, RZ, R151.reuse ;  /* 0x000000ffff3c7224 */ /* 0x100fe200078e0097 */
[----:B------:R-:W-:Y:S02]  /*3730*/  FMNMX.FTZ R2, R67, R2, !PT ;  /* 0x0000000243027209 */ /* 0x000fe40007810000 */
[----:B------:R-:W-:Y:S01]  /*3740*/  FSEL R19, R58, -INF , P6 ;  /* 0xff8000003a137808 */ /* 0x000fe20003000000 */
[----:B------:R-:W-:Y:S01]  /*3750*/  IMAD.MOV.U32 R58, RZ, RZ, R151 ;  /* 0x000000ffff3a7224 */ /* 0x000fe200078e0097 */
[----:B------:R-:W-:-:S02]  /*3760*/  ISETP.GT.AND P6, PT, R3, 0x11, PT ;  /* 0x000000110300780c */ /* 0x000fc40003fc4270 */
[----:B------:R-:W-:Y:S02]  /*3770*/  FMNMX.FTZ R2, R61, R2, !PT ;  /* 0x000000023d027209 */ /* 0x000fe40007810000 */
[----:B------:R-:W-:Y:S02]  /*3780*/  FSEL R59, R59, -INF , P5 ;  /* 0xff8000003b3b7808 */ /* 0x000fe40002800000 */
[----:B------:R-:W-:Y:S02]  /*3790*/  ISETP.GT.AND P5, PT, R3, 0x18, PT ;  /* 0x000000180300780c */ /* 0x000fe40003fa4270 */
[----:B------:R-:W-:Y:S02]  /*37a0*/  FSEL R63, R63, -INF , P3 ;  /* 0xff8000003f3f7808 */ /* 0x000fe40001800000 */
[----:B------:R-:W-:Y:S02]  /*37b0*/  ISETP.GT.AND P3, PT, R3, 0x20, PT ;  /* 0x000000200300780c */ /* 0x000fe40003f64270 */
[----:B------:R-:W-:Y:S01]  /*37c0*/  MOV R56, R151 ;  /* 0x0000009700387202 */ /* 0x000fe20000000f00 */
[----:B------:R-:W-:-:S02]  /*37d0*/  WARPGROUP.DEPBAR.LE gsb0, 0x0 ;  /* 0x00008000000079c5 */ /* 0x000fc40000010000 */
[----:B------:R-:W-:Y:S01]  /*37e0*/  WARPGROUP.ARRIVE ;  /* 0x00000000000079c5 */ /* 0x000fe20000000000 */
[----:B------:R-:W-:Y:S01]  /*37f0*/  FSEL R69, R48, -INF , P2 ;  /* 0xff80000030457808 */ /* 0x000fe20001000000 */
[----:B------:R-:W-:Y:S01]  /*3800*/  IMAD.MOV.U32 R48, RZ, RZ, R151 ;  /* 0x000000ffff307224 */ /* 0x000fe200078e0097 */
[----:B------:R-:W-:Y:S02]  /*3810*/  FSEL R71, R49, -INF , P6 ;  /* 0xff80000031477808 */ /* 0x000fe40003000000 */
[----:B------:R-:W-:Y:S01]  /*3820*/  FMNMX.FTZ R2, R69, R2, !PT ;  /* 0x0000000245027209 */ /* 0x000fe20007810000 */
[----:B------:R-:W-:Y:S01]  /*3830*/  HGMMA.64x16x16.F32.BF16 R40, gdesc[UR56], R40, gsb0 ;  /* 0x00200000382879f0 */ /* 0x000fe20008001828 */
[----:B------:R-:W-:Y:S01]  /*3840*/  UIADD3 UR58, UR4, 0x906, URZ ;  /* 0x00000906043a7890 */ /* 0x000fe2000fffe03f */
[----:B------:R-:W-:Y:S01]  /*3850*/  FSEL R49, R62, -INF , P4 ;  /* 0xff8000003e317808 */ /* 0x000fe20002000000 */
[----:B------:R-:W-:Y:S01]  /*3860*/  UMOV UR56, UR10 ;  /* 0x0000000a00387c82 */ /* 0x000fe20008000000 */
[----:B------:R-:W-:Y:S01]  /*3870*/  UMOV UR57, UR11 ;  /* 0x0000000b00397c82 */ /* 0x000fe20008000000 */
[----:B------:R-:W-:Y:S01]  /*3880*/  UMOV UR59, 0x40000040 ;  /* 0x40000040003b7882 */ /* 0x000fe20000000000 */
[----:B------:R-:W-:Y:S01]  /*3890*/  UMOV UR4, UR10 ;  /* 0x0000000a00047c82 */ /* 0x000fe20008000000 */
[----:B------:R-:W-:-:S02]  /*38a0*/  ISETP.GT.AND P4, PT, R3, 0x19, PT ;  /* 0x000000190300780c */ /* 0x000fc40003f84270 */
[----:B------:R-:W-:Y:S01]  /*38b0*/  FSEL R73, R52, -INF , P5 ;  /* 0xff80000034497808 */ /* 0x000fe20002800000 */
[----:B------:R-:W-:Y:S01]  /*38c0*/  IMAD.MOV.U32 R52, RZ, RZ, R151 ;  /* 0x000000ffff347224 */ /* 0x000fe200078e0097 */
[----:B------:R-:W-:Y:S02]  /*38d0*/  FMNMX.FTZ R2, R71, R2, !PT ;  /* 0x0000000247027209 */ /* 0x000fe40007810000 */
[----:B------:R-:W-:Y:S02]  /*38e0*/  FSEL R75, R53, -INF , P4 ;  /* 0xff800000354b7808 */ /* 0x000fe40002000000 */
[----:B------:R-:W-:Y:S02]  /*38f0*/  FMNMX.FTZ R2, R73, R2, !PT ;  /* 0x0000000249027209 */ /* 0x000fe40007810000 */
[----:B------:R-:W-:Y:S02]  /*3900*/  FSEL R53, R50, -INF , P2 ;  /* 0xff80000032357808 */ /* 0x000fe40001000000 */
[----:B------:R-:W-:-:S02]  /*3910*/  ISETP.GT.AND P2, PT, R3, 0x21, PT ;  /* 0x000000210300780c */ /* 0x000fc40003f44270 */
[----:B------:R-:W-:Y:S02]  /*3920*/  FMNMX.FTZ R2, R75, R2, !PT ;  /* 0x000000024b027209 */ /* 0x000fe40007810000 */
[----:B------:R-:W-:Y:S02]  /*3930*/  FSEL R51, R51, -INF , P6 ;  /* 0xff80000033337808 */ /* 0x000fe40003000000 */
[----:B------:R-:W-:Y:S02]  /*3940*/  ISETP.GT.AND P6, PT, R3, 0x28, PT ;  /* 0x000000280300780c */ /* 0x000fe40003fc4270 */
[----:B------:R-:W-:Y:S02]  /*3950*/  FSEL R55, R55, -INF , P4 ;  /* 0xff80000037377808 */ /* 0x000fe40002000000 */
[----:B------:R-:W-:Y:S02]  /*3960*/  ISETP.GT.AND P4, PT, R3, 0x30, PT ;  /* 0x000000300300780c */ /* 0x000fe40003f84270 */
[----:B------:R-:W-:-:S02]  /*3970*/  MOV R62, R151 ;  /* 0x00000097003e7202 */ /* 0x000fc40000000f00 */
[----:B------:R-:W-:Y:S01]  /*3980*/  MOV R50, R151 ;  /* 0x0000009700327202 */ /* 0x000fe20000000f00 */
[----:B------:R-:W-:Y:S02]  /*3990*/  WARPGROUP.DEPBAR.LE gsb0, 0x0 ;  /* 0x00008000000079c5 */ /* 0x000fe40000010000 */
[----:B------:R-:W-:Y:S01]  /*39a0*/  WARPGROUP.ARRIVE ;  /* 0x00000000000079c5 */ /* 0x000fe20000000000 */
[----:B------:R-:W-:Y:S02]  /*39b0*/  FSEL R77, R40, -INF , P3 ;  /* 0xff800000284d7808 */ /* 0x000fe40001800000 */
[----:B------:R-:W-:Y:S02]  /*39c0*/  FSEL R79, R41, -INF , P2 ;  /* 0xff800000294f7808 */ /* 0x000fe40001000000 */
[----:B------:R-:W-:Y:S01]  /*39d0*/  FMNMX.FTZ R2, R77, R2, !PT ;  /* 0x000000024d027209 */ /* 0x000fe20007810000 */
[----:B------:R-:W-:Y:S01]  /*39e0*/  HGMMA.64x16x16.F32.BF16 R32, gdesc[UR56], R32, gsb0 ;  /* 0x00200000382079f0 */ /* 0x000fe20008001820 */
[----:B------:R-:W-:Y:S01]  /*39f0*/  FSEL R41, R54, -INF , P5 ;  /* 0xff80000036297808 */ /* 0x000fe20002800000 */
[----:B------:R-:W-:Y:S01]  /*3a00*/  IMAD.MOV.U32 R54, RZ, RZ, R151 ;  /* 0x000000ffff367224 */ /* 0x000fe200078e0097 */
[----:B------:R-:W-:-:S02]  /*3a10*/  ISETP.GT.AND P5, PT, R3, 0x29, PT ;  /* 0x000000290300780c */ /* 0x000fc40003fa4270 */
[----:B------:R-:W-:Y:S02]  /*3a20*/  FSEL R81, R44, -INF , P6 ;  /* 0xff8000002c517808 */ /* 0x000fe40003000000 */
        /* <DEDUP_REMOVED lines=9> */
[----:B------:R-:W-:Y:S01]  /*3ac0*/  ISETP.GT.AND P5, PT, R3, 0x40, PT ;  /* 0x000000400300780c */ /* 0x000fe20003fa4270 */
[----:B------:R-:W-:Y:S02]  /*3ad0*/  WARPGROUP.DEPBAR.LE gsb0, 0x0 ;  /* 0x00008000000079c5 */ /* 0x000fe40000010000 */
[----:B------:R-:W-:Y:S01]  /*3ae0*/  WARPGROUP.ARRIVE ;  /* 0x00000000000079c5 */ /* 0x000fe20000000000 */
[----:B------:R-:W-:-:S02]  /*3af0*/  FSEL R85, R32, -INF , P4 ;  /* 0xff80000020557808 */ /* 0x000fc40002000000 */
[----:B------:R-:W-:Y:S02]  /*3b00*/  FSEL R87, R33, -INF , P3 ;  /* 0xff80000021577808 */ /* 0x000fe40001800000 */
[----:B------:R-:W-:Y:S01]  /*3b10*/  FMNMX.FTZ R2, R85, R2, !PT ;  /* 0x0000000255027209 */ /* 0x000fe20007810000 */
[----:B------:R-:W-:Y:S01]  /*3b20*/  HGMMA.64x16x16.F32.BF16 R24, gdesc[UR4], R24, gsb0 ;  /* 0x00200000041879f0 */ /* 0x000fe20008001818 */
[----:B------:R-:W-:Y:S01]  /*3b30*/  FSEL R33, R46, -INF , P6 ;  /* 0xff8000002e217808 */ /* 0x000fe20003000000 */
[----:B------:R-:W-:Y:S01]  /*3b40*/  ULDC UR4, c[0x0][0x988] ;  /* 0x0002620000047ab9 */ /* 0x000fe20000000800 */
[----:B------:R-:W-:Y:S01]  /*3b50*/  ISETP.GT.AND P6, PT, R3, 0x39, PT ;  /* 0x000000390300780c */ /* 0x000fe20003fc4270 */
[----:B------:R-:W-:Y:S01]  /*3b60*/  IMAD.MOV.U32 R46, RZ, RZ, R151 ;  /* 0x000000ffff2e7224 */ /* 0x000fe200078e0097 */
[----:B------:R-:W-:Y:S02]  /*3b70*/  FSEL R89, R36, -INF , P2 ;  /* 0xff80000024597808 */ /* 0x000fe40001000000 */
[----:B------:R-:W-:-:S02]  /*3b80*/  FMNMX.FTZ R2, R87, R2, !PT ;  /* 0x0000000257027209 */ /* 0x000fc40007810000 */
[----:B------:R-:W-:Y:S02]  /*3b90*/  FSEL R91, R37, -INF , P6 ;  /* 0xff800000255b7808 */ /* 0x000fe40003000000 */
[----:B------:R-:W-:Y:S02]  /*3ba0*/  FMNMX.FTZ R2, R89, R2, !PT ;  /* 0x0000000259027209 */ /* 0x000fe40007810000 */
[----:B------:R-:W-:Y:S02]  /*3bb0*/  FSEL R37, R34, -INF , P4 ;  /* 0xff80000022257808 */ /* 0x000fe40002000000 */
[----:B------:R-:W-:Y:S02]  /*3bc0*/  ISETP.GT.AND P4, PT, R3, 0x41, PT ;  /* 0x000000410300780c */ /* 0x000fe40003f84270 */
[----:B------:R-:W-:Y:S02]  /*3bd0*/  FMNMX.FTZ R2, R91, R2, !PT ;  /* 0x000000025b027209 */ /* 0x000fe40007810000 */
[----:B------:R-:W-:-:S02]  /*3be0*/  FSEL R35, R35, -INF , P3 ;  /* 0xff80000023237808 */ /* 0x000fc40001800000 */
[----:B------:R-:W-:Y:S02]  /*3bf0*/  ISETP.GT.AND P3, PT, R3, 0x48, PT ;  /* 0x000000480300780c */ /* 0x000fe40003f64270 */
[----:B------:R-:W-:Y:S01]  /*3c00*/  FSEL R39, R39, -INF , P6 ;  /* 0xff80000027277808 */ /* 0x000fe20003000000 */
[----:B------:R-:W-:Y:S02]  /*3c10*/  WARPGROUP.DEPBAR.LE gsb0, 0x0 ;  /* 0x00008000000079c5 */ /* 0x000fe40000010000 */
[----:B------:R-:W-:Y:S01]  /*3c20*/  FSEL R93, R24, -INF , P5 ;  /* 0xff800000185d7808 */ /* 0x000fe20002800000 */
[----:B------:R1:W-:Y:S01]  /*3c30*/  @!P1 SYNCS.ARRIVE.TRANS64.RED.A1T0 RZ, [R0+URZ], RZ ;  /* 0x000000ff00ff99a7 */ /* 0x0003e2000810043f */
[----:B------:R-:W-:Y:S02]  /*3c40*/  FSEL R95, R25, -INF , P4 ;  /* 0xff800000195f7808 */ /* 0x000fe40002000000 */
[----:B------:R-:W-:Y:S02]  /*3c50*/  FMNMX.FTZ R2, R93, R2, !PT ;  /* 0x000000025d027209 */ /* 0x000fe40007810000 */
[----:B------:R-:W-:-:S02]  /*3c60*/  FSEL R25, R38, -INF , P2 ;  /* 0xff80000026197808 */ /* 0x000fc40001000000 */
[----:B------:R-:W-:Y:S02]  /*3c70*/  ISETP.GT.AND P2, PT, R3, 0x49, PT ;  /* 0x000000490300780c */ /* 0x000fe40003f44270 */
[----:B------:R-:W-:Y:S02]  /*3c80*/  FSEL R97, R28, -INF , P3 ;  /* 0xff8000001c617808 */ /* 0x000fe40001800000 */
[----:B------:R-:W-:Y:S02]  /*3c90*/  FMNMX.FTZ R2, R95, R2, !PT ;  /* 0x000000025f027209 */ /* 0x000fe40007810000 */
[----:B------:R-:W-:Y:S02]  /*3ca0*/  FSEL R99, R29, -INF , P2 ;  /* 0xff8000001d637808 */ /* 0x000fe40001000000 */
[----:B------:R-:W-:Y:S02]  /*3cb0*/  FMNMX.FTZ R2, R97, R2, !PT ;  /* 0x0000000261027209 */ /* 0x000fe40007810000 */
[----:B------:R-:W-:-:S02]  /*3cc0*/  FSEL R27, R27, -INF , P4 ;  /* 0xff8000001b1b7808 */ /* 0x000fc40002000000 */
[----:B------:R-:W-:Y:S02]  /*3cd0*/  FMNMX.FTZ R3, R99, R2, !PT ;  /* 0x0000000263037209 */ /* 0x000fe40007810000 */
[----:B------:R-:W-:Y:S02]  /*3ce0*/  FSEL R29, R30, -INF , P3 ;  /* 0xff8000001e1d7808 */ /* 0x000fe40001800000 */
[----:B------:R-:W-:Y:S01]  /*3cf0*/  FSEL R31, R31, -INF , P2 ;  /* 0xff8000001f1f7808 */ /* 0x000fe20001000000 */
[----:B------:R-:W2:Y:S02]  /*3d00*/  SHFL.BFLY PT, R2, R3, 0x2, 0x1f ;  /* 0x0c401f0003027f89 */ /* 0x000ea400000e0000 */
[----:B--2---:R-:W-:Y:S02]  /*3d10*/  FMNMX.FTZ R20, R3, R2, !PT ;  /* 0x0000000203147209 */ /* 0x004fe40007810000 */
[----:B------:R-:W-:Y:S02]  /*3d20*/  MOV R2, UR4 ;  /* 0x0000000400027c02 */ /* 0x000fe40008000f00 */
[----:B------:R-:W-:Y:S01]  /*3d30*/  FSEL R3, R26, -INF , P5 ;  /* 0xff8000001a037808 */ /* 0x000fe20002800000 */
[----:B------:R-:W2:Y:S02]  /*3d40*/  SHFL.BFLY PT, R5, R20, 0x1, 0x1f ;  /* 0x0c201f0014057f89 */ /* 0x000ea400000e0000 */
[----:B--2---:R-:W-:-:S04]  /*3d50*/  FMNMX.FTZ R5, R20, R5, !PT ;  /* 0x0000000514057209 */ /* 0x004fc80007810000 */
[C---:B------:R-:W-:Y:S01]  /*3d60*/  FSETP.NEU.FTZ.AND P0, PT, R5.reuse, -INF , PT ;  /* 0xff8000000500780b */ /* 0x040fe20003f1d000 */
[----:B------:R-:W-:-:S05]  /*3d70*/  FMUL.FTZ R4, R5, R2 ;  /* 0x0000000205047220 */ /* 0x000fca0000410000 */
[----:B------:R-:W-:Y:S02]  /*3d80*/  FSEL R24, R4, RZ, P0 ;  /* 0x000000ff04187208 */ /* 0x000fe40000000000 */
[----:B------:R-:W-:Y:S02]  /*3d90*/  FMNMX.FTZ R4, R19, R59, !PT ;  /* 0x0000003b13047209 */ /* 0x000fe40007810000 */
[----:B------:R-:W-:Y:S01]  /*3da0*/  ISETP.NE.AND P0, PT, R66, RZ, PT ;  /* 0x000000ff4200720c */ /* 0x000fe20003f05270 */
[--C-:B------:R-:W-:Y:S01]  /*3db0*/  FFMA.FTZ R57, R57, R2, -R24.reuse ;  /* 0x0000000239397223 */ /* 0x100fe20000010818 */
[----:B------:R-:W-:Y:S01]  /*3dc0*/  FMNMX.FTZ R4, R49, R4, !PT ;  /* 0x0000000431047209 */ /* 0x000fe20007810000 */
[-CC-:B------:R-:W-:Y:S01]  /*3dd0*/  FFMA.FTZ R65, R65, R2.reuse, -R24.reuse ;  /* 0x0000000241417223 */ /* 0x180fe20000010818 */
[--C-:B------:R-:W-:Y:S01]  /*3de0*/  FFMA.FTZ R67, R67, R2, -R24.reuse ;  /* 0x0000000243437223 */ /* 0x100fe20000010818 */
[----:B------:R-:W-:Y:S01]  /*3df0*/  MUFU.EX2 R208, R57 ;  /* 0x0000003900d07308 */ /* 0x000fe20000000800 */
[----:B------:R-:W-:Y:S01]  /*3e00*/  FMNMX.FTZ R4, R63, R4, !PT ;  /* 0x000000043f047209 */ /* 0x000fe20007810000 */
[-CC-:B------:R-:W-:Y:S01]  /*3e10*/  FFMA.FTZ R61, R61, R2.reuse, -R24.reuse ;  /* 0x000000023d3d7223 */ /* 0x180fe20000010818 */
[-CC-:B------:R-:W-:Y:S01]  /*3e20*/  FFMA.FTZ R69, R69, R2.reuse, -R24.reuse ;  /* 0x0000000245457223 */ /* 0x180fe20000010818 */
[--C-:B------:R-:W-:Y:S01]  /*3e30*/  FFMA.FTZ R71, R71, R2, -R24.reuse ;  /* 0x0000000247477223 */ /* 0x100fe20000010818 */
[----:B------:R-:W-:Y:S01]  /*3e40*/  FMNMX.FTZ R4, R53, R4, !PT ;  /* 0x0000000435047209 */ /* 0x000fe20007810000 */
[-CC-:B------:R-:W-:Y:S01]  /*3e50*/  FFMA.FTZ R73, R73, R2.reuse, -R24.reuse ;  /* 0x0000000249497223 */ /* 0x180fe20000010818 */
[--C-:B------:R-:W-:Y:S01]  /*3e60*/  FFMA.FTZ R75, R75, R2, -R24.reuse ;  /* 0x000000024b4b7223 */ /* 0x100fe20000010818 */
[----:B------:R-:W2:Y:S01]  /*3e70*/  MUFU.EX2 R65, R65 ;  /* 0x0000004100417308 */ /* 0x000ea20000000800 */
[----:B------:R-:W-:Y:S01]  /*3e80*/  FMNMX.FTZ R4, R51, R4, !PT ;  /* 0x0000000433047209 */ /* 0x000fe20007810000 */
[-CC-:B------:R-:W-:Y:S01]  /*3e90*/  FFMA.FTZ R77, R77, R2.reuse, -R24.reuse ;  /* 0x000000024d4d7223 */ /* 0x180fe20000010818 */
[-CC-:B------:R-:W-:Y:S01]  /*3ea0*/  FFMA.FTZ R79, R79, R2.reuse, -R24.reuse ;  /* 0x000000024f4f7223 */ /* 0x180fe20000010818 */
        /* <DEDUP_REMOVED lines=11> */
[----:B------:R-:W-:Y:S01]  /*3f60*/  FFMA.FTZ R95, R95, R2, -R24 ;  /* 0x000000025f5f7223 */ /* 0x000fe20000010818 */
[----:B------:R3:W-:Y:S01]  /*3f70*/  MUFU.EX2 R210, R61 ;  /* 0x0000003d00d27308 */ /* 0x0007e20000000800 */
[----:B------:R-:W-:Y:S01]  /*3f80*/  FMNMX.FTZ R4, R43, R4, !PT ;  /* 0x000000042b047209 */ /* 0x000fe20007810000 */
[----:B--2---:R-:W-:Y:S01]  /*3f90*/  FADD.FTZ R36, R65, R208 ;  /* 0x000000d041247221 */ /* 0x004fe20000010000 */
[-CC-:B------:R-:W-:Y:S01]  /*3fa0*/  FFMA.FTZ R97, R97, R2.reuse, -R24.reuse ;  /* 0x0000000261617223 */ /* 0x180fe20000010818 */
[----:B------:R-:W-:Y:S01]  /*3fb0*/  FFMA.FTZ R24, R99, R2, -R24 ;  /* 0x0000000263187223 */ /* 0x000fe20000010818 */
[----:B------:R-:W-:Y:S01]  /*3fc0*/  FMNMX.FTZ R4, R33, R4, !PT ;  /* 0x0000000421047209 */ /* 0x000fe20007810000 */
[--C-:B------:R-:W-:Y:S01]  /*3fd0*/  IMAD.MOV.U32 R99, RZ, RZ, R151.reuse ;  /* 0x000000ffff637224 */ /* 0x100fe200078e0097 */
[----:B------:R-:W-:Y:S01]  /*3fe0*/  F2FP.BF16.F32.PACK_AB R208, R208, R65 ;  /* 0x00000041d0d0723e */ /* 0x000fe200000010ff */
[----:B------:R-:W-:Y:S01]  /*3ff0*/  MUFU.EX2 R69, R69 ;  /* 0x0000004500457308 */ /* 0x000fe20000000800 */
[----:B------:R-:W-:Y:S01]  /*4000*/  FMNMX.FTZ R4, R47, R4, !PT ;  /* 0x000000042f047209 */ /* 0x000fe20007810000 */
[--C-:B------:R-:W-:Y:S01]  /*4010*/  IMAD.MOV.U32 R66, RZ, RZ, R151.reuse ;  /* 0x000000ffff427224 */ /* 0x100fe200078e0097 */
[----:B------:R-:W-:Y:S01]  /*4020*/  MOV R65, R151 ;  /* 0x0000009700417202 */ /* 0x000fe20000000f00 */
[----:B---3--:R-:W-:Y:S01]  /*4030*/  IMAD.MOV.U32 R61, RZ, RZ, R151 ;  /* 0x000000ffff3d7224 */ /* 0x008fe200078e0097 */
[----:B------:R-:W-:-:S03]  /*4040*/  FMNMX.FTZ R4, R37, R4, !PT ;  /* 0x0000000425047209 */ /* 0x000fc60007810000 */
[----:B------:R2:W-:Y:S01]  /*4050*/  MUFU.EX2 R204, R71 ;  /* 0x0000004700cc7308 */ /* 0x0005e20000000800 */
[----:B------:R-:W-:-:S04]  /*4060*/  FMNMX.FTZ R4, R35, R4, !PT ;  /* 0x0000000423047209 */ /* 0x000fc80007810000 */
[----:B------:R-:W-:-:S03]  /*4070*/  FMNMX.FTZ R4, R25, R4, !PT ;  /* 0x0000000419047209 */ /* 0x000fc60007810000 */
[----:B------:R-:W-:Y:S01]  /*4080*/  MUFU.EX2 R73, R73 ;  /* 0x0000004900497308 */ /* 0x000fe20000000800 */
[----:B------:R-:W-:Y:S02]  /*4090*/  FMNMX.FTZ R4, R39, R4, !PT ;  /* 0x0000000427047209 */ /* 0x000fe40007810000 */
[----:B--2---:R-:W-:Y:S02]  /*40a0*/  MOV R71, R151 ;  /* 0x0000009700477202 */ /* 0x004fe40000000f00 */
[----:B------:R-:W-:-:S03]  /*40b0*/  FMNMX.FTZ R4, R3, R4, !PT ;  /* 0x0000000403047209 */ /* 0x000fc60007810000 */
[----:B------:R2:W-:Y:S01]  /*40c0*/  MUFU.EX2 R206, R75 ;  /* 0x0000004b00ce7308 */ /* 0x0005e20000000800 */
[----:B------:R-:W-:-:S04]  /*40d0*/  FMNMX.FTZ R4, R27, R4, !PT ;  /* 0x000000041b047209 */ /* 0x000fc80007810000 */
[----:B------:R-:W-:-:S03]  /*40e0*/  FMNMX.FTZ R4, R29, R4, !PT ;  /* 0x000000041d047209 */ /* 0x000fc60007810000 */
[----:B------:R-:W-:Y:S01]  /*40f0*/  MUFU.EX2 R77, R77 ;  /* 0x0000004d004d7308 */ /* 0x000fe20000000800 */
[----:B------:R-:W-:Y:S01]  /*4100*/  FMNMX.FTZ R4, R31, R4, !PT ;  /* 0x000000041f047209 */ /* 0x000fe20007810000 */
[----:B--2---:R-:W-:-:S04]  /*4110*/  IMAD.MOV.U32 R75, RZ, RZ, R151 ;  /* 0x000000ffff4b7224 */ /* 0x004fc800078e0097 */
[----:B------:R-:W2:Y:S02]  /*4120*/  SHFL.BFLY PT, R57, R4, 0x2, 0x1f ;  /* 0x0c401f0004397f89 */ /* 0x000ea400000e0000 */
[----:B------:R3:W-:Y:S08]  /*4130*/  MUFU.EX2 R200, R79 ;  /* 0x0000004f00c87308 */ /* 0x0007f00000000800 */
[----:B------:R-:W-:Y:S01]  /*4140*/  MUFU.EX2 R81, R81 ;  /* 0x0000005100517308 */ /* 0x000fe20000000800 */
[----:B---3--:R-:W-:-:S07]  /*4150*/  IMAD.MOV.U32 R79, RZ, RZ, R151 ;  /* 0x000000ffff4f7224 */ /* 0x008fce00078e0097 */
[----:B------:R3:W-:Y:S01]  /*4160*/  MUFU.EX2 R202, R83 ;  /* 0x0000005300ca7308 */ /* 0x0007e20000000800 */
[----:B--2---:R-:W-:-:S07]  /*4170*/  FMNMX.FTZ R57, R4, R57, !PT ;  /* 0x0000003904397209 */ /* 0x004fce0007810000 */
[----:B------:R-:W-:Y:S01]  /*4180*/  MUFU.EX2 R85, R85 ;  /* 0x0000005500557308 */ /* 0x000fe20000000800 */
[----:B---3--:R-:W-:Y:S01]  /*4190*/  MOV R83, R151 ;  /* 0x0000009700537202 */ /* 0x008fe20000000f00 */
[----:B------:R-:W2:Y:S06]  /*41a0*/  SHFL.BFLY PT, R4, R57, 0x1, 0x1f ;  /* 0x0c201f0039047f89 */ /* 0x000eac00000e0000 */
[----:B------:R3:W-:Y:S08]  /*41b0*/  MUFU.EX2 R196, R87 ;  /* 0x0000005700c47308 */ /* 0x0007f00000000800 */
[----:B------:R-:W-:Y:S01]  /*41c0*/  MUFU.EX2 R89, R89 ;  /* 0x0000005900597308 */ /* 0x000fe20000000800 */
[----:B---3--:R-:W-:-:S07]  /*41d0*/  IMAD.MOV.U32 R87, RZ, RZ, R151 ;  /* 0x000000ffff577224 */ /* 0x008fce00078e0097 */
[----:B------:R3:W-:Y:S01]  /*41e0*/  MUFU.EX2 R198, R91 ;  /* 0x0000005b00c67308 */ /* 0x0007e20000000800 */
[----:B--2---:R-:W-:Y:S01]  /*41f0*/  FMNMX.FTZ R4, R57, R4, !PT ;  /* 0x0000000439047209 */ /* 0x004fe20007810000 */
[----:B------:R-:W-:-:S03]  /*4200*/  IMAD.MOV.U32 R57, RZ, RZ, R151 ;  /* 0x000000ffff397224 */ /* 0x000fc600078e0097 */
[C---:B------:R-:W-:Y:S01]  /*4210*/  FSETP.NEU.FTZ.AND P2, PT, R4.reuse, -INF , PT ;  /* 0xff8000000400780b */ /* 0x040fe20003f5d000 */
[-C--:B------:R-:W-:Y:S02]  /*4220*/  FMUL.FTZ R20, R4, R2.reuse ;  /* 0x0000000204147220 */ /* 0x080fe40000410000 */
[----:B------:R-:W-:Y:S01]  /*4230*/  MUFU.EX2 R93, R93 ;  /* 0x0000005d005d7308 */ /* 0x000fe20000000800 */
[--C-:B---3--:R-:W-:Y:S02]  /*4240*/  IMAD.MOV.U32 R91, RZ, RZ, R151.reuse ;  /* 0x000000ffff5b7224 */ /* 0x108fe400078e0097 */
[----:B------:R-:W-:Y:S02]  /*4250*/  FSEL R20, R20, RZ, P2 ;  /* 0x000000ff14147208 */ /* 0x000fe40001000000 */
[----:B------:R-:W-:Y:S01]  /*4260*/  ISETP.GE.AND P2, PT, R64, 0x51, PT ;  /* 0x000000514000780c */ /* 0x000fe20003f46270 */
[----:B------:R-:W-:Y:S02]  /*4270*/  IMAD.MOV.U32 R64, RZ, RZ, R151 ;  /* 0x000000ffff407224 */ /* 0x000fe400078e0097 */
[----:B------:R2:W-:Y:S01]  /*4280*/  MUFU.EX2 R192, R95 ;  /* 0x0000005f00c07308 */ /* 0x0005e20000000800 */
[-CC-:B------:R-:W-:Y:S01]  /*4290*/  FFMA.FTZ R19, R19, R2.reuse, -R20.reuse ;  /* 0x0000000213137223 */ /* 0x180fe20000010814 */
[-CC-:B------:R-:W-:Y:S01]  /*42a0*/  FFMA.FTZ R59, R59, R2.reuse, -R20.reuse ;  /* 0x000000023b3b7223 */ /* 0x180fe20000010814 */
[-CC-:B------:R-:W-:Y:S01]  /*42b0*/  FFMA.FTZ R49, R49, R2.reuse, -R20.reuse ;  /* 0x0000000231317223 */ /* 0x180fe20000010814 */
[-CC-:B------:R-:W-:Y:S01]  /*42c0*/  FFMA.FTZ R51, R51, R2.reuse, -R20.reuse ;  /* 0x0000000233337223 */ /* 0x180fe20000010814 */
[-CC-:B------:R-:W-:Y:S01]  /*42d0*/  FFMA.FTZ R63, R63, R2.reuse, -R20.reuse ;  /* 0x000000023f3f7223 */ /* 0x180fe20000010814 */
[-CC-:B------:R-:W-:Y:S01]  /*42e0*/  FFMA.FTZ R53, R53, R2.reuse, -R20.reuse ;  /* 0x0000000235357223 */ /* 0x180fe20000010814 */
[-CC-:B------:R-:W-:Y:S01]  /*42f0*/  FFMA.FTZ R41, R41, R2.reuse, -R20.reuse ;  /* 0x0000000229297223 */ /* 0x180fe20000010814 */
[----:B------:R-:W-:Y:S01]  /*4300*/  MUFU.EX2 R19, R19 ;  /* 0x0000001300137308 */ /* 0x000fe20000000800 */
[-CC-:B------:R-:W-:Y:S01]  /*4310*/  FFMA.FTZ R43, R43, R2.reuse, -R20.reuse ;  /* 0x000000022b2b7223 */ /* 0x180fe20000010814 */
[-CC-:B------:R-:W-:Y:S01]  /*4320*/  FFMA.FTZ R55, R55, R2.reuse, -R20.reuse ;  /* 0x0000000237377223 */ /* 0x180fe20000010814 */
[-CC-:B------:R-:W-:Y:S01]  /*4330*/  FFMA.FTZ R45, R45, R2.reuse, -R20.reuse ;  /* 0x000000022d2d7223 */ /* 0x180fe20000010814 */
[-CC-:B------:R-:W-:Y:S01]  /*4340*/  FFMA.FTZ R47, R47, R2.reuse, -R20.reuse ;  /* 0x000000022f2f7223 */ /* 0x180fe20000010814 */
[-CC-:B------:R-:W-:Y:S01]  /*4350*/  FFMA.FTZ R33, R33, R2.reuse, -R20.reuse ;  /* 0x0000000221217223 */ /* 0x180fe20000010814 */
[-CC-:B------:R-:W-:Y:S01]  /*4360*/  FFMA.FTZ R35, R35, R2.reuse, -R20.reuse ;  /* 0x0000000223237223 */ /* 0x180fe20000010814 */
[-CC-:B------:R-:W-:Y:S01]  /*4370*/  FFMA.FTZ R37, R37, R2.reuse, -R20.reuse ;  /* 0x0000000225257223 */ /* 0x180fe20000010814 */
[----:B------:R3:W4:Y:S01]  /*4380*/  MUFU.EX2 R26, R59 ;  /* 0x0000003b001a7308 */ /* 0x0007220000000800 */
[-CC-:B------:R-:W-:Y:S01]  /*4390*/  FFMA.FTZ R25, R25, R2.reuse, -R20.reuse ;  /* 0x0000000219197223 */ /* 0x180fe20000010814 */
[-CC-:B------:R-:W-:Y:S01]  /*43a0*/  FFMA.FTZ R39, R39, R2.reuse, -R20.reuse ;  /* 0x0000000227277223 */ /* 0x180fe20000010814 */
[-CC-:B------:R-:W-:Y:S01]  /*43b0*/  FFMA.FTZ R3, R3, R2.reuse, -R20.reuse ;  /* 0x0000000203037223 */ /* 0x180fe20000010814 */
[-CC-:B------:R-:W-:Y:S01]  /*43c0*/  FFMA.FTZ R27, R27, R2.reuse, -R20.reuse ;  /* 0x000000021b1b7223 */ /* 0x180fe20000010814 */
[-CC-:B------:R-:W-:Y:S01]  /*43d0*/  FFMA.FTZ R29, R29, R2.reuse, -R20.reuse ;  /* 0x000000021d1d7223 */ /* 0x180fe20000010814 */
[----:B------:R-:W-:Y:S01]  /*43e0*/  FFMA.FTZ R31, R31, R2, -R20 ;  /* 0x000000021f1f7223 */ /* 0x000fe20000010814 */
[-C--:B--2---:R-:W-:Y:S01]  /*43f0*/  MOV R95, R151.reuse ;  /* 0x00000097005f7202 */ /* 0x084fe20000000f00 */
[----:B------:R-:W-:Y:S01]  /*4400*/  MUFU.EX2 R49, R49 ;  /* 0x0000003100317308 */ /* 0x000fe20000000800 */
[----:B---3--:R-:W-:-:S07]  /*4410*/  MOV R59, R151 ;  /* 0x00000097003b7202 */ /* 0x008fce0000000f00 */
[----:B------:R2:W-:Y:S01]  /*4420*/  MUFU.EX2 R30, R51 ;  /* 0x00000033001e7308 */ /* 0x0005e20000000800 */
[----:B----4-:R-:W-:-:S07]  /*4430*/  F2FP.BF16.F32.PACK_AB R209, R26, R19 ;  /* 0x000000131ad1723e */ /* 0x010fce00000010ff */
[----:B------:R3:W4:Y:S01]  /*4440*/  MUFU.EX2 R28, R63 ;  /* 0x0000003f001c7308 */ /* 0x0007220000000800 */
[----:B--2---:R-:W-:-:S04]  /*4450*/  FADD.FTZ R51, R67, R36 ;  /* 0x0000002443337221 */ /* 0x004fc80000010000 */
[C---:B------:R-:W-:Y:S01]  /*4460*/  FADD.FTZ R38, R210.reuse, R51 ;  /* 0x00000033d2267221 */ /* 0x040fe20000010000 */
[----:B------:R-:W-:Y:S01]  /*4470*/  F2FP.BF16.F32.PACK_AB R210, R210, R67 ;  /* 0x00000043d2d2723e */ /* 0x000fe200000010ff */
[--C-:B------:R-:W-:Y:S01]  /*4480*/  IMAD.MOV.U32 R67, RZ, RZ, R151.reuse ;  /* 0x000000ffff437224 */ /* 0x100fe200078e0097 */
[----:B------:R-:W2:Y:S01]  /*4490*/  MUFU.EX2 R53, R53 ;  /* 0x0000003500357308 */ /* 0x000ea20000000800 */
[----:B------:R-:W-:Y:S01]  /*44a0*/  FADD.FTZ R51, R69, R38 ;  /* 0x0000002645337221 */ /* 0x000fe20000010000 */
[----:B------:R-:W-:Y:S01]  /*44b0*/  FADD.FTZ R38, R19, R26 ;  /* 0x0000001a13267221 */ /* 0x000fe20000010000 */
[----:B---3--:R-:W-:Y:S01]  /*44c0*/  IMAD.MOV.U32 R63, RZ, RZ, R151 ;  /* 0x000000ffff3f7224 */ /* 0x008fe200078e0097 */
[----:B------:R-:W-:Y:S01]  /*44d0*/  MOV R26, R151 ;  /* 0x00000097001a7202 */ /* 0x000fe20000000f00 */
[C---:B------:R-:W-:Y:S01]  /*44e0*/  FADD.FTZ R40, R204.reuse, R51 ;  /* 0x00000033cc287221 */ /* 0x040fe20000010000 */
[----:B------:R-:W-:Y:S01]  /*44f0*/  F2FP.BF16.F32.PACK_AB R204, R204, R69 ;  /* 0x00000045cccc723e */ /* 0x000fe200000010ff */
[----:B------:R-:W-:Y:S01]  /*4500*/  IMAD.MOV.U32 R69, RZ, RZ, R151 ;  /* 0x000000ffff457224 */ /* 0x000fe200078e0097 */
[----:B------:R-:W-:Y:S01]  /*4510*/  MUFU.EX2 R41, R41 ;  /* 0x0000002900297308 */ /* 0x000fe20000000800 */
[----:B------:R-:W-:Y:S01]  /*4520*/  FADD.FTZ R51, R73, R40 ;  /* 0x0000002849337221 */ /* 0x000fe20000010000 */
[----:B----4-:R-:W-:-:S03]  /*4530*/  F2FP.BF16.F32.PACK_AB R211, R28, R49 ;  /* 0x000000311cd3723e */ /* 0x010fc600000010ff */
[C---:B------:R-:W-:Y:S01]  /*4540*/  FADD.FTZ R42, R206.reuse, R51 ;  /* 0x00000033ce2a7221 */ /* 0x040fe20000010000 */
[----:B------:R-:W-:Y:S01]  /*4550*/  F2FP.BF16.F32.PACK_AB R206, R206, R73 ;  /* 0x00000049cece723e */ /* 0x000fe200000010ff */
[--C-:B------:R-:W-:Y:S01]  /*4560*/  IMAD.MOV.U32 R73, RZ, RZ, R151.reuse ;  /* 0x000000ffff497224 */ /* 0x100fe200078e0097 */
[----:B------:R3:W-:Y:S01]  /*4570*/  MUFU.EX2 R34, R43 ;  /* 0x0000002b00227308 */ /* 0x0007e20000000800 */
[----:B--2---:R-:W-:Y:S01]  /*4580*/  F2FP.BF16.F32.PACK_AB R205, R30, R53 ;  /* 0x000000351ecd723e */ /* 0x004fe200000010ff */
[----:B------:R-:W-:-:S06]  /*4590*/  IMAD.MOV.U32 R51, RZ, RZ, R151 ;  /* 0x000000ffff337224 */ /* 0x000fcc00078e0097 */
[----:B------:R2:W4:Y:S01]  /*45a0*/  MUFU.EX2 R32, R55 ;  /* 0x0000003700207308 */ /* 0x0005220000000800 */
[----:B---3--:R-:W-:Y:S01]  /*45b0*/  FADD.FTZ R43, R49, R38 ;  /* 0x00000026312b7221 */ /* 0x008fe20000010000 */
[----:B------:R-:W-:-:S03]  /*45c0*/  IMAD.MOV.U32 R49, RZ, RZ, R151 ;  /* 0x000000ffff317224 */ /* 0x000fc600078e0097 */
[----:B------:R-:W-:Y:S01]  /*45d0*/  FADD.FTZ R40, R28, R43 ;  /* 0x0000002b1c287221 */ /* 0x000fe20000010000 */
[--C-:B------:R-:W-:Y:S02]  /*45e0*/  IMAD.MOV.U32 R28, RZ, RZ, R151.reuse ;  /* 0x000000ffff1c7224 */ /* 0x100fe400078e0097 */
[----:B------:R-:W3:Y:S01]  /*45f0*/  MUFU.EX2 R45, R45 ;  /* 0x0000002d002d7308 */ /* 0x000ee20000000800 */
[----:B------:R-:W-:Y:S01]  /*4600*/  FADD.FTZ R43, R53, R40 ;  /* 0x00000028352b7221 */ /* 0x000fe20000010000 */
[----:B--2---:R-:W-:Y:S01]  /*4610*/  IMAD.MOV.U32 R55, RZ, RZ, R151 ;  /* 0x000000ffff377224 */ /* 0x004fe200078e0097 */
[----:B------:R-:W-:Y:S02]  /*4620*/  MOV R53, R151 ;  /* 0x0000009700357202 */ /* 0x000fe40000000f00 */
[----:B------:R-:W-:Y:S01]  /*4630*/  FADD.FTZ R40, R30, R43 ;  /* 0x0000002b1e287221 */ /* 0x000fe20000010000 */
[----:B------:R-:W-:Y:S02]  /*4640*/  IMAD.MOV.U32 R30, RZ, RZ, R151 ;  /* 0x000000ffff1e7224 */ /* 0x000fe400078e0097 */
[----:B------:R2:W-:Y:S01]  /*4650*/  MUFU.EX2 R36, R47 ;  /* 0x0000002f00247308 */ /* 0x0005e20000000800 */
[----:B----4-:R-:W-:-:S07]  /*4660*/  F2FP.BF16.F32.PACK_AB R207, R32, R41 ;  /* 0x0000002920cf723e */ /* 0x010fce00000010ff */
[----:B------:R-:W4:Y:S01]  /*4670*/  MUFU.EX2 R33, R33 ;  /* 0x0000002100217308 */ /* 0x000f220000000800 */
[----:B--2---:R-:W-:Y:S01]  /*4680*/  FADD.FTZ R47, R77, R42 ;  /* 0x0000002a4d2f7221 */ /* 0x004fe20000010000 */
[----:B---3--:R-:W-:-:S03]  /*4690*/  F2FP.BF16.F32.PACK_AB R201, R34, R45 ;  /* 0x0000002d22c9723e */ /* 0x008fc600000010ff */
[C---:B------:R-:W-:Y:S01]  /*46a0*/  FADD.FTZ R42, R200.reuse, R47 ;  /* 0x0000002fc82a7221 */ /* 0x040fe20000010000 */
[----:B------:R-:W-:Y:S02]  /*46b0*/  F2FP.BF16.F32.PACK_AB R200, R200, R77 ;  /* 0x0000004dc8c8723e */ /* 0x000fe400000010ff */
[----:B------:R2:W-:Y:S01]  /*46c0*/  MUFU.EX2 R38, R35 ;  /* 0x0000002300267308 */ /* 0x0005e20000000800 */
[----:B------:R-:W-:Y:S01]  /*46d0*/  FADD.FTZ R43, R81, R42 ;  /* 0x0000002a512b7221 */ /* 0x000fe20000010000 */
[-C--:B------:R-:W-:Y:S02]  /*46e0*/  MOV R77, R151.reuse ;  /* 0x00000097004d7202 */ /* 0x080fe40000000f00 */
[----:B------:R-:W-:Y:S01]  /*46f0*/  MOV R47, R151 ;  /* 0x00000097002f7202 */ /* 0x000fe20000000f00 */
[C---:B------:R-:W-:Y:S01]  /*4700*/  FADD.FTZ R42, R202.reuse, R43 ;  /* 0x0000002bca2a7221 */ /* 0x040fe20000010000 */
[----:B------:R-:W-:Y:S01]  /*4710*/  F2FP.BF16.F32.PACK_AB R202, R202, R81 ;  /* 0x00000051caca723e */ /* 0x000fe200000010ff */
[----:B------:R-:W-:Y:S01]  /*4720*/  IMAD.MOV.U32 R81, RZ, RZ, R151 ;  /* 0x000000ffff517224 */ /* 0x000fe200078e0097 */
[----:B------:R-:W3:Y:S01]  /*4730*/  MUFU.EX2 R37, R37 ;  /* 0x0000002500257308 */ /* 0x000ee20000000800 */
[----:B--2---:R-:W-:Y:S01]  /*4740*/  FADD.FTZ R35, R41, R40 ;  /* 0x0000002829237221 */ /* 0x004fe20000010000 */
[----:B------:R-:W-:Y:S01]  /*4750*/  FADD.FTZ R43, R85, R42 ;  /* 0x0000002a552b7221 */ /* 0x000fe20000010000 */
[----:B----4-:R-:W-:-:S02]  /*4760*/  F2FP.BF16.F32.PACK_AB R203, R36, R33 ;  /* 0x0000002124cb723e */ /* 0x010fc400000010ff */
[----:B------:R-:W-:Y:S01]  /*4770*/  FADD.FTZ R40, R32, R35 ;  /* 0x0000002320287221 */ /* 0x000fe20000010000 */
[C---:B------:R-:W-:Y:S01]  /*4780*/  FADD.FTZ R20, R196.reuse, R43 ;  /* 0x0000002bc4147221 */ /* 0x040fe20000010000 */
[----:B------:R-:W-:Y:S01]  /*4790*/  F2FP.BF16.F32.PACK_AB R196, R196, R85 ;  /* 0x00000055c4c4723e */ /* 0x000fe200000010ff */
[----:B------:R-:W-:Y:S01]  /*47a0*/  MUFU.EX2 R25, R25 ;  /* 0x0000001900197308 */ /* 0x000fe20000000800 */
[----:B------:R-:W-:Y:S01]  /*47b0*/  FADD.FTZ R35, R45, R40 ;  /* 0x000000282d237221 */ /* 0x000fe20000010000 */
[--C-:B------:R-:W-:Y:S01]  /*47c0*/  IMAD.MOV.U32 R85, RZ, RZ, R151.reuse ;  /* 0x000000ffff557224 */ /* 0x100fe200078e0097 */
[-C--:B------:R-:W-:Y:S01]  /*47d0*/  MOV R41, R151.reuse ;  /* 0x0000009700297202 */ /* 0x080fe20000000f00 */
[----:B------:R-:W-:Y:S02]  /*47e0*/  IMAD.MOV.U32 R45, RZ, RZ, R151 ;  /* 0x000000ffff2d7224 */ /* 0x000fe400078e0097 */
[----:B------:R-:W-:Y:S01]  /*47f0*/  FADD.FTZ R40, R34, R35 ;  /* 0x0000002322287221 */ /* 0x000fe20000010000 */
[--C-:B------:R-:W-:Y:S01]  /*4800*/  IMAD.MOV.U32 R43, RZ, RZ, R151.reuse ;  /* 0x000000ffff2b7224 */ /* 0x100fe200078e0097 */
[----:B------:R-:W-:Y:S01]  /*4810*/  MOV R32, R151 ;  /* 0x0000009700207202 */ /* 0x000fe20000000f00 */
[----:B-1----:R1:W2:Y:S01]  /*4820*/  MUFU.EX2 R0, R39 ;  /* 0x0000002700007308 */ /* 0x0022a20000000800 */
[----:B------:R-:W-:Y:S01]  /*4830*/  FADD.FTZ R35, R33, R40 ;  /* 0x0000002821237221 */ /* 0x000fe20000010000 */
[----:B---3--:R-:W-:Y:S01]  /*4840*/  F2FP.BF16.F32.PACK_AB R197, R38, R37 ;  /* 0x0000002526c5723e */ /* 0x008fe200000010ff */
[----:B------:R-:W-:-:S02]  /*4850*/  IMAD.MOV.U32 R34, RZ, RZ, R151 ;  /* 0x000000ffff227224 */ /* 0x000fc400078e0097 */
[----:B------:R-:W-:-:S03]  /*4860*/  IMAD.MOV.U32 R33, RZ, RZ, R151 ;  /* 0x000000ffff217224 */ /* 0x000fc600078e0097 */
[----:B------:R-:W3:Y:S01]  /*4870*/  MUFU.EX2 R97, R97 ;  /* 0x0000006100617308 */ /* 0x000ee20000000800 */
[----:B-1----:R-:W-:Y:S01]  /*4880*/  FADD.FTZ R39, R89, R20 ;  /* 0x0000001459277221 */ /* 0x002fe20000010000 */
[----:B------:R-:W-:Y:S01]  /*4890*/  FADD.FTZ R20, R36, R35 ;  /* 0x0000002324147221 */ /* 0x000fe20000010000 */
[----:B------:R-:W-:Y:S02]  /*48a0*/  IMAD.MOV.U32 R36, RZ, RZ, R151 ;  /* 0x000000ffff247224 */ /* 0x000fe400078e0097 */
[C---:B------:R-:W-:Y:S01]  /*48b0*/  FADD.FTZ R42, R198.reuse, R39 ;  /* 0x00000027c62a7221 */ /* 0x040fe20000010000 */
[----:B------:R-:W-:Y:S01]  /*48c0*/  FADD.FTZ R35, R37, R20 ;  /* 0x0000001425237221 */ /* 0x000fe20000010000 */
[----:B------:R-:W-:Y:S01]  /*48d0*/  F2FP.BF16.F32.PACK_AB R198, R198, R89 ;  /* 0x00000059c6c6723e */ /* 0x000fe200000010ff */
[----:B------:R-:W-:Y:S01]  /*48e0*/  MUFU.EX2 R3, R3 ;  /* 0x0000000300037308 */ /* 0x000fe20000000800 */
[----:B------:R-:W-:Y:S01]  /*48f0*/  FADD.FTZ R39, R93, R42 ;  /* 0x0000002a5d277221 */ /* 0x000fe20000010000 */
[----:B------:R-:W-:Y:S01]  /*4900*/  FADD.FTZ R20, R38, R35 ;  /* 0x0000002326147221 */ /* 0x000fe20000010000 */
[----:B--2---:R-:W-:Y:S01]  /*4910*/  F2FP.BF16.F32.PACK_AB R199, R0, R25 ;  /* 0x0000001900c7723e */ /* 0x004fe200000010ff */
[----:B------:R-:W-:-:S02]  /*4920*/  IMAD.MOV.U32 R37, RZ, RZ, R151 ;  /* 0x000000ffff257224 */ /* 0x000fc400078e0097 */
[C---:B------:R-:W-:Y:S01]  /*4930*/  FADD.FTZ R42, R192.reuse, R39 ;  /* 0x00000027c02a7221 */ /* 0x040fe20000010000 */
[----:B------:R-:W-:Y:S01]  /*4940*/  F2FP.BF16.F32.PACK_AB R192, R192, R93 ;  /* 0x0000005dc0c0723e */ /* 0x000fe200000010ff */
[--C-:B------:R-:W-:Y:S01]  /*4950*/  IMAD.MOV.U32 R93, RZ, RZ, R151.reuse ;  /* 0x000000ffff5d7224 */ /* 0x100fe200078e0097 */
[----:B------:R-:W1:Y:S01]  /*4960*/  MUFU.EX2 R24, R24 ;  /* 0x0000001800187308 */ /* 0x000e620000000800 */
[----:B---3--:R-:W-:Y:S01]  /*4970*/  FADD.FTZ R35, R97, R42 ;  /* 0x0000002a61237221 */ /* 0x008fe20000010000 */
[-C--:B------:R-:W-:Y:S01]  /*4980*/  MOV R89, R151.reuse ;  /* 0x0000009700597202 */ /* 0x080fe20000000f00 */
[----:B------:R-:W-:Y:S01]  /*4990*/  IMAD.MOV.U32 R39, RZ, RZ, R151 ;  /* 0x000000ffff277224 */ /* 0x000fe200078e0097 */
[----:B------:R-:W-:-:S04]  /*49a0*/  MOV R38, R151 ;  /* 0x0000009700267202 */ /* 0x000fc80000000f00 */
[----:B------:R2:W3:Y:S08]  /*49b0*/  MUFU.EX2 R40, R27 ;  /* 0x0000001b00287308 */ /* 0x0004f00000000800 */
[----:B------:R-:W4:Y:S01]  /*49c0*/  MUFU.EX2 R29, R29 ;  /* 0x0000001d001d7308 */ /* 0x000f220000000800 */
[----:B--2---:R-:W-:Y:S01]  /*49d0*/  FADD.FTZ R27, R25, R20 ;  /* 0x00000014191b7221 */ /* 0x004fe20000010000 */
[C---:B-1----:R-:W-:Y:S01]  /*49e0*/  FADD.FTZ R20, R24.reuse, R35 ;  /* 0x0000002318147221 */ /* 0x042fe20000010000 */
[----:B------:R-:W-:Y:S01]  /*49f0*/  F2FP.BF16.F32.PACK_AB R194, R24, R97 ;  /* 0x0000006118c2723e */ /* 0x000fe200000010ff */
[----:B------:R-:W-:-:S02]  /*4a00*/  IMAD.MOV.U32 R97, RZ, RZ, R151 ;  /* 0x000000ffff617224 */ /* 0x000fc400078e0097 */
[----:B------:R-:W-:Y:S01]  /*4a10*/  FADD.FTZ R44, R0, R27 ;  /* 0x0000001b002c7221 */ /* 0x000fe20000010000 */
[----:B------:R-:W-:Y:S01]  /*4a20*/  IMAD.MOV.U32 R0, RZ, RZ, 0x3f800000 ;  /* 0x3f800000ff007424 */ /* 0x000fe200078e00ff */
[----:B------:R-:W-:Y:S01]  /*4a30*/  MOV R35, R151 ;  /* 0x0000009700237202 */ /* 0x000fe20000000f00 */
[----:B------:R1:W2:Y:S01]  /*4a40*/  MUFU.EX2 R42, R31 ;  /* 0x0000001f002a7308 */ /* 0x0002a20000000800 */
[----:B------:R-:W-:Y:S01]  /*4a50*/  FADD.FTZ R27, R3, R44 ;  /* 0x0000002c031b7221 */ /* 0x000fe20000010000 */
[C---:B---3--:R-:W-:Y:S01]  /*4a60*/  F2FP.BF16.F32.PACK_AB R193, R40.reuse, R3 ;  /* 0x0000000328c1723e */ /* 0x048fe200000010ff */
[----:B------:R-:W-:Y:S01]  /*4a70*/  IMAD.MOV.U32 R3, RZ, RZ, 0x3f800000 ;  /* 0x3f800000ff037424 */ /* 0x000fe200078e00ff */
[----:B------:R-:W-:Y:S01]  /*4a80*/  MOV R44, R151 ;  /* 0x00000097002c7202 */ /* 0x000fe20000000f00 */
[----:B------:R-:W-:Y:S01]  /*4a90*/  FADD.FTZ R24, R40, R27 ;  /* 0x0000001b28187221 */ /* 0x000fe20000010000 */
[--C-:B------:R-:W-:Y:S02]  /*4aa0*/  IMAD.MOV.U32 R40, RZ, RZ, R151.reuse ;  /* 0x000000ffff287224 */ /* 0x100fe400078e0097 */
[----:B------:R-:W-:-:S02]  /*4ab0*/  IMAD.MOV.U32 R27, RZ, RZ, R151 ;  /* 0x000000ffff1b7224 */ /* 0x000fc400078e0097 */
[----:B----4-:R-:W-:Y:S01]  /*4ac0*/  FADD.FTZ R19, R29, R24 ;  /* 0x000000181d137221 */ /* 0x010fe20000010000 */
[--C-:B-1----:R-:W-:Y:S02]  /*4ad0*/  IMAD.MOV.U32 R31, RZ, RZ, R151.reuse ;  /* 0x000000ffff1f7224 */ /* 0x102fe400078e0097 */
[--C-:B------:R-:W-:Y:S02]  /*4ae0*/  IMAD.MOV.U32 R25, RZ, RZ, R151.reuse ;  /* 0x000000ffff197224 */ /* 0x100fe400078e0097 */
[----:B------:R-:W-:Y:S02]  /*4af0*/  IMAD.MOV.U32 R24, RZ, RZ, R151 ;  /* 0x000000ffff187224 */ /* 0x000fe400078e0097 */
[C---:B--2---:R-:W-:Y:S01]  /*4b00*/  FADD.FTZ R19, R42.reuse, R19 ;  /* 0x000000132a137221 */ /* 0x044fe20000010000 */
[----:B------:R-:W-:Y:S01]  /*4b10*/  F2FP.BF16.F32.PACK_AB R195, R42, R29 ;  /* 0x0000001d2ac3723e */ /* 0x000fe200000010ff */
[----:B------:R-:W-:Y:S01]  /*4b20*/  IMAD.MOV.U32 R42, RZ, RZ, R151 ;  /* 0x000000ffff2a7224 */ /* 0x000fe200078e0097 */
[----:B------:R-:W-:Y:S01]  /*4b30*/  MOV R29, R151 ;  /* 0x00000097001d7202 */ /* 0x000fe20000000f00 */
[----:B------:R-:W-:Y:S06]  /*4b40*/  @!P2 BRA `(.L_x_15) ;  /* 0x0000003c0098a947 */ /* 0x000fec0003800000 */
[----:B------:R-:W-:Y:S01]  /*4b50*/  R2UR UR60, R18 ;  /* 0x00000000123c72ca */ /* 0x000fe200000e0000 */
[----:B------:R-:W-:Y:S01]  /*4b60*/  IMAD.MOV.U32 R221, RZ, RZ, R4 ;  /* 0x000000ffffdd7224 */ /* 0x000fe200078e0004 */
[----:B------:R-:W-:Y:S01]  /*4b70*/  IADD3 R220, R152, -0x2, RZ ;  /* 0xfffffffe98dc7810 */ /* 0x000fe20007ffe0ff */
[----:B------:R-:W-:Y:S01]  /*4b80*/  IMAD.MOV.U32 R222, RZ, RZ, R5 ;  /* 0x000000ffffde7224 */ /* 0x000fe200078e0005 */
[----:B------:R-:W-:Y:S02]  /*4b90*/  MOV R0, 0x3f800000 ;  /* 0x3f80000000007802 */ /* 0x000fe40000000f00 */
[----:B------:R-:W-:Y:S02]  /*4ba0*/  CS2R R150, SRZ ;  /* 0x0000000000967805 */ /* 0x000fe4000001ff00 */
[----:B------:R-:W-:Y:S02]  /*4bb0*/  CS2R R146, SRZ ;  /* 0x0000000000927805 */ /* 0x000fe4000001ff00 */
[----:B------:R-:W-:-:S02]  /*4bc0*/  CS2R R142, SRZ ;  /* 0x00000000008e7805 */ /* 0x000fc4000001ff00 */
[----:B------:R-:W-:Y:S02]  /*4bd0*/  CS2R R138, SRZ ;  /* 0x00000000008a7805 */ /* 0x000fe4000001ff00 */
[----:B------:R-:W-:Y:S02]  /*4be0*/  CS2R R134, SRZ ;  /* 0x0000000000867805 */ /* 0x000fe4000001ff00 */
[----:B------:R-:W-:Y:S02]  /*4bf0*/  CS2R R130, SRZ ;  /* 0x0000000000827805 */ /* 0x000fe4000001ff00 */
        /* <DEDUP_REMOVED lines=57> */
[----:B------:R-:W-:Y:S01]  /*4f90*/  CS2R R24, SRZ ;  /* 0x0000000000187805 */ /* 0x000fe2000001ff00 */
[----:B------:R-:W-:-:S06]  /*4fa0*/  UMOV UR37, UR38 ;  /* 0x0000002600257c82 */ /* 0x000fcc0008000000 */
.L_x_24:
[----:B------:R-:W-:-:S04]  /*4fb0*/  UIADD3 UR4, UR37, 0x1, URZ ;  /* 0x0000000125047890 */ /* 0x000fc8000fffe03f */
[----:B------:R-:W-:-:S04]  /*4fc0*/  UISETP.NE.AND UP0, UPT, UR4, 0x2, UPT ;  /* 0x000000020400788c */ /* 0x000fc8000bf05270 */
[----:B------:R-:W-:Y:S02]  /*4fd0*/  USEL UR5, URZ, 0x1, UP0 ;  /* 0x000000013f057887 */ /* 0x000fe40008000000 */
[----:B------:R-:W-:Y:S02]  /*4fe0*/  USEL UR38, UR4, URZ, UP0 ;  /* 0x0000003f04267287 */ /* 0x000fe40008000000 */
[----:B------:R-:W-:-:S06]  /*4ff0*/  ULOP3.LUT UR4, UR60, UR5, URZ, 0x3c, !UPT ;  /* 0x000000053c047292 */ /* 0x000fcc000f8e3c3f */
[----:B------:R-:W-:Y:S01]  /*5000*/  IMAD.U32 R18, RZ, RZ, UR4 ;  /* 0x00000004ff127e24 */ /* 0x000fe2000f8e00ff */
[----:B------:R-:W-:Y:S06]  /*5010*/  @!P0 BRA `(.L_x_16) ;  /* 0x0000000000048947 */ /* 0x000fec0003800000 */
[----:B------:R-:W-:Y:S01]  /*5020*/  BPT.TRAP 0x1 ;  /* 0x000000040000795c */ /* 0x000fe20000300000 */
.L_x_16:
[----:B------:R-:W-:Y:S01]  /*5030*/  R2UR UR4, R18 ;  /* 0x00000000120472ca */ /* 0x000fe200000e0000 */
[----:B------:R-:W-:-:S12]  /*5040*/  ULEA UR39, UR38, UR61, 0x3 ;  /* 0x0000003d26277291 */ /* 0x000fd8000f8e183f */
[----:B------:R-:W-:-:S05]  /*5050*/  IMAD.U32 R2, RZ, RZ, UR4 ;  /* 0x00000004ff027e24 */ /* 0x000fca000f8e00ff */
[----:B------:R-:W-:-:S04]  /*5060*/  SHF.L.U32 R2, R2, 0x1f, RZ ;  /* 0x0000001f02027819 */ /* 0x000fc800000006ff */
[----:B------:R1:W2:Y:S01]  /*5070*/  SYNCS.PHASECHK.TRANS64.TRYWAIT P2, [UR39+0x38830], R2 ;  /* 0x03883002ff0075a7 */ /* 0x0002a20008040167 */
[----:B------:R-:W-:Y:S05]  /*5080*/  @!P0 BRA `(.L_x_17) ;  /* 0x0000000000048947 */ /* 0x000fea0003800000 */
[----:B------:R-:W-:Y:S01]  /*5090*/  BPT.TRAP 0x1 ;  /* 0x000000040000795c */ /* 0x000fe20000300000 */
.L_x_17:
[----:B--2---:R-:W-:Y:S05]  /*50a0*/  @P2 BRA `(.L_x_18) ;  /* 0x0000000000082947 */ /* 0x004fea0003800000 */
[----:B------:R-:W2:Y:S02]  /*50b0*/  SYNCS.PHASECHK.TRANS64.TRYWAIT P2, [UR39+0x38830], R2 ;  /* 0x03883002ff0075a7 */ /* 0x000ea40008040167 */
[----:B--2---:R-:W-:Y:S05]  /*50c0*/  @!P2 BRA `(.L_x_19) ;  /* 0x00000094007ca947 */ /* 0x004fea0003800000 */
.L_x_18:
[----:B------:R-:W-:Y:S01]  /*50d0*/  R2UR UR4, R21 ;  /* 0x00000000150472ca */ /* 0x000fe200000e0000 */
[----:B------:R-:W-:Y:S01]  /*50e0*/  WARPGROUP.ARRIVE ;  /* 0x00000000000079c5 */ /* 0x000fe20000000000 */
[----:B------:R-:W-:Y:S01]  /*50f0*/  R2UR UR10, R14 ;  /* 0x000000000e0a72ca */ /* 0x000fe200000e0000 */
[----:B------:R-:W-:Y:S01]  /*5100*/  UMOV UR59, 0x40000040 ;  /* 0x40000040003b7882 */ /* 0x000fe20000000000 */
        /* <DEDUP_REMOVED lines=9> */
[----:B------:R-:W-:Y:S01]  /*51a0*/  UIMAD UR4, UR38, 0xa00, UR4 ;  /* 0x00000a00260478a4 */ /* 0x000fe2000f8e0204 */
[-C--:B------:R-:W-:Y:S01]  /*51b0*/  FMUL.FTZ R24, R24, R3.reuse ;  /* 0x0000000318187220 */ /* 0x080fe20000410000 */
[----:B------:R-:W-:Y:S01]  /*51c0*/  UMOV UR56, UR10 ;  /* 0x0000000a00387c82 */ /* 0x000fe20008000000 */
[----:B------:R-:W-:Y:S01]  /*51d0*/  UMOV UR43, 0x40000040 ;  /* 0x40000040002b7882 */ /* 0x000fe20000000000 */
[----:B------:R-:W-:Y:S01]  /*51e0*/  UMOV UR57, UR11 ;  /* 0x0000000b00397c82 */ /* 0x000fe20008000000 */
[----:B------:R-:W-:Y:S01]  /*51f0*/  UIADD3 UR5, UR4, 0x80, URZ ;  /* 0x0000008004057890 */ /* 0x000fe2000fffe03f */
[-C--:B------:R-:W-:Y:S01]  /*5200*/  FMUL.FTZ R25, R25, R3.reuse ;  /* 0x0000000319197220 */ /* 0x080fe20000410000 */
[----:B------:R-:W-:Y:S01]  /*5210*/  UMOV UR58, UR4 ;  /* 0x00000004003a7c82 */ /* 0x000fe20008000000 */
[----:B------:R-:W-:Y:S01]  /*5220*/  UIADD3 UR6, UR4, 0x100, URZ ;  /* 0x0000010004067890 */ /* 0x000fe2000fffe03f */
[----:B------:R-:W-:Y:S01]  /*5230*/  HGMMA.64x16x16.F32.BF16 R184, gdesc[UR56], RZ, !UPT, gsb0 ;  /* 0x0020000038b879f0 */ /* 0x000fe2000c0018ff */
[----:B------:R-:W-:Y:S01]  /*5240*/  UMOV UR56, UR10 ;  /* 0x0000000a00387c82 */ /* 0x000fe20008000000 */
[----:B------:R-:W-:Y:S01]  /*5250*/  UMOV UR57, UR11 ;  /* 0x0000000b00397c82 */ /* 0x000fe20008000000 */
[----:B------:R-:W-:Y:S01]  /*5260*/  UMOV UR58, UR5 ;  /* 0x00000005003a7c82 */ /* 0x000fe20008000000 */
[----:B------:R-:W-:Y:S01]  /*5270*/  UMOV UR59, 0x40000040 ;  /* 0x40000040003b7882 */ /* 0x000fe20000000000 */
[----:B------:R-:W-:Y:S01]  /*5280*/  UIADD3 UR5, UR4, 0x180, URZ ;  /* 0x0000018004057890 */ /* 0x000fe2000fffe03f */
[-C--:B------:R-:W-:Y:S01]  /*5290*/  FMUL.FTZ R28, R28, R3.reuse ;  /* 0x000000031c1c7220 */ /* 0x080fe20000410000 */
        /* <DEDUP_REMOVED lines=12> */
[----:B------:R-:W-:Y:S01]  /*5360*/  UMOV UR47, 0x40000040 ;  /* 0x40000040002f7882 */ /* 0x000fe20000000000 */
[----:B------:R-:W-:Y:S01]  /*5370*/  UIADD3 UR50, UR4, 0x782, URZ ;  /* 0x0000078204327890 */ /* 0x000fe2000fffe03f */
[-C--:B------:R-:W-:Y:S01]  /*5380*/  FMUL.FTZ R41, R41, R3.reuse ;  /* 0x0000000329297220 */ /* 0x080fe20000410000 */
[----:B------:R-:W-:Y:S01]  /*5390*/  UMOV UR51, 0x40000040 ;  /* 0x4000004000337882 */ /* 0x000fe20000000000 */
[----:B------:R-:W-:Y:S01]  /*53a0*/  UIADD3 UR54, UR4, 0x784, URZ ;  /* 0x0000078404367890 */ /* 0x000fe2000fffe03f */
[-C--:B------:R-:W-:Y:S01]  /*53b0*/  FMUL.FTZ R44, R44, R3.reuse ;  /* 0x000000032c2c7220 */ /* 0x080fe20000410000 */
[----:B------:R-:W-:Y:S01]  /*53c0*/  UMOV UR55, 0x40000040 ;  /* 0x4000004000377882 */ /* 0x000fe20000000000 */
[----:B------:R-:W-:Y:S01]  /*53d0*/  UMOV UR7, 0x40000040 ;  /* 0x4000004000077882 */ /* 0x000fe20000000000 */
[-C--:B------:R-:W-:Y:S01]  /*53e0*/  FMUL.FTZ R45, R45, R3.reuse ;  /* 0x000000032d2d7220 */ /* 0x080fe20000410000 */
        /* <DEDUP_REMOVED lines=23> */
[----:B------:R-:W-:Y:S01]  /*5560*/  FMUL.FTZ R93, R93, R3 ;  /* 0x000000035d5d7220 */ /* 0x000fe20000410000 */
[----:B------:R-:W-:-:S02]  /*5570*/  WARPGROUP.DEPBAR.LE gsb0, 0x0 ;  /* 0x00008000000079c5 */ /* 0x000fc40000010000 */
[----:B------:R-:W-:Y:S01]  /*5580*/  WARPGROUP.ARRIVE ;  /* 0x00000000000079c5 */ /* 0x000fe20000000000 */
[-C--:B------:R-:W-:Y:S01]  /*5590*/  FMUL.FTZ R96, R96, R3.reuse ;  /* 0x0000000360607220 */ /* 0x080fe20000410000 */
[-C--:B------:R-:W-:Y:S01]  /*55a0*/  FMUL.FTZ R97, R97, R3.reuse ;  /* 0x0000000361617220 */ /* 0x080fe20000410000 */
[-C--:B------:R-:W-:Y:S01]  /*55b0*/  FMUL.FTZ R100, R100, R3.reuse ;  /* 0x0000000364647220 */ /* 0x080fe20000410000 */
[-C--:B------:R-:W-:Y:S01]  /*55c0*/  FMUL.FTZ R101, R101, R3.reuse ;  /* 0x0000000365657220 */ /* 0x080fe20000410000 */
[-C--:B------:R-:W-:Y:S01]  /*55d0*/  FMUL.FTZ R104, R104, R3.reuse ;  /* 0x0000000368687220 */ /* 0x080fe20000410000 */
[----:B------:R-:W-:Y:S01]  /*55e0*/  HGMMA.64x16x16.F32.BF16 R176, gdesc[UR56], RZ, !UPT, gsb0 ;  /* 0x0020000038b079f0 */ /* 0x000fe2000c0018ff */
[----:B------:R-:W-:Y:S01]  /*55f0*/  UMOV UR56, UR10 ;  /* 0x0000000a00387c82 */ /* 0x000fe20008000000 */
[----:B------:R-:W-:Y:S01]  /*5600*/  UMOV UR57, UR11 ;  /* 0x0000000b00397c82 */ /* 0x000fe20008000000 */
[----:B------:R-:W-:Y:S01]  /*5610*/  UMOV UR58, UR6 ;  /* 0x00000006003a7c82 */ /* 0x000fe20008000000 */
[----:B------:R-:W-:Y:S01]  /*5620*/  UMOV UR59, 0x40000040 ;  /* 0x40000040003b7882 */ /* 0x000fe20000000000 */
[----:B------:R-:W-:Y:S01]  /*5630*/  UIADD3 UR6, UR4, 0x200, URZ ;  /* 0x0000020004067890 */ /* 0x000fe2000fffe03f */
        /* <DEDUP_REMOVED lines=96> */
[----:B------:R-:W-:-:S06]  /*5c40*/  WARPGROUP.ARRIVE ;  /* 0x00000000000079c5 */ /* 0x000fcc0000000000 */
[----:B------:R-:W-:Y:S01]  /*5c50*/  HGMMA.64x16x16.F32.BF16 R160, gdesc[UR56], RZ, !UPT, gsb0 ;  /* 0x0020000038a079f0 */ /* 0x000fe2000c0018ff */
[----:B------:R-:W-:Y:S01]  /*5c60*/  UMOV UR56, UR10 ;  /* 0x0000000a00387c82 */ /* 0x000fe20008000000 */
[----:B------:R-:W-:Y:S01]  /*5c70*/  UMOV UR57, UR11 ;  /* 0x0000000b00397c82 */ /* 0x000fe20008000000 */
[----:B------:R-:W-:Y:S01]  /*5c80*/  UMOV UR58, UR6 ;  /* 0x00000006003a7c82 */ /* 0x000fe20008000000 */
[----:B------:R-:W-:Y:S01]  /*5c90*/  UMOV UR59, 0x40000040 ;  /* 0x40000040003b7882 */ /* 0x000fe20000000000 */
[----:B------:R-:W-:Y:S01]  /*5ca0*/  UIADD3 UR6, UR4, 0x102, URZ ;  /* 0x0000010204067890 */ /* 0x000fe2000fffe03f */
[----:B------:R-:W-:Y:S02]  /*5cb0*/  R2UR UR10, R8 ;  /* 0x00000000080a72ca */ /* 0x000fe400000e0000 */
[----:B------:R-:W-:Y:S01]  /*5cc0*/  R2UR UR11, R9 ;  /* 0x00000000090b72ca */ /* 0x000fe200000e0000 */
        /* <DEDUP_REMOVED lines=14> */
[----:B------:R-:W-:Y:S01]  /*5db0*/  UIADD3 UR5, UR4, 0x182, URZ ;  /* 0x0000018204057890 */ /* 0x000fe2000fffe03f */
        /* <DEDUP_REMOVED lines=106> */
[----:B------:R-:W-:Y:S01]  /*6460*/  UMOV UR11, 0x40000040 ;  /* 0x40000040000b7882 */ /* 0x000fe20000000000 */
[----:B------:R-:W-:Y:S01]  /*6470*/  UIADD3 UR6, UR4, 0x380, URZ ;  /* 0x0000038004067890 */ /* 0x000fe2000fffe03f */
        /* <DEDUP_REMOVED lines=32> */
[----:B------:R-:W-:Y:S02]  /*6680*/  UIADD3 UR10, UR4, 0x906, URZ ;  /* 0x00000906040a7890 */ /* 0x000fe4000fffe03f */
        /* <DEDUP_REMOVED lines=28> */
[----:B------:R-:W-:Y:S02]  /*6850*/  R2UR UR14, R6 ;  /* 0x00000000060e72ca */ /* 0x000fe400000e0000 */
[----:B------:R-:W-:-:S11]  /*6860*/  R2UR UR15, R7 ;  /* 0x00000000070f72ca */ /* 0x000fd600000e0000 */
[----:B------:R-:W-:Y:S02]  /*6870*/  UMOV UR56, UR14 ;  /* 0x0000000e00387c82 */ /* 0x000fe40008000000 */
[----:B------:R-:W-:Y:S01]  /*6880*/  UMOV UR57, UR15 ;  /* 0x0000000f00397c82 */ /* 0x000fe20008000000 */
        /* <DEDUP_REMOVED lines=239> */
[----:B------:R-:W-:-:S03]  /*7780*/  UIADD3 UR6, UR4, 0x886, URZ ;  /* 0x0000088604067890 */ /* 0x000fc6000fffe03f */
[----:B------:R-:W-:Y:S01]  /*7790*/  UMOV UR4, UR14 ;  /* 0x0000000e00047c82 */ /* 0x000fe20008000000 */
[----:B------:R-:W-:Y:S02]  /*77a0*/  WARPGROUP.DEPBAR.LE gsb0, 0x0 ;  /* 0x00008000000079c5 */ /* 0x000fe40000010000 */
[----:B------:R-:W-:-:S06]  /*77b0*/  WARPGROUP.ARRIVE ;  /* 0x00000000000079c5 */ /* 0x000fcc0000000000 */
[----:B------:R-:W-:Y:S03]  /*77c0*/  HGMMA.64x16x16.F32.BF16 R152, gdesc[UR52], R152, gsb0 ;  /* 0x00200000349879f0 */ /* 0x000fe60008001898 */
        /* <DEDUP_REMOVED lines=26> */
[----:B------:R-:W-:Y:S02]  /*7970*/  WARPGROUP.DEPBAR.LE gsb0, 0x0 ;  /* 0x00008000000079c5 */ /* 0x000fe40000010000 */
[----:B------:R-:W-:-:S06]  /*7980*/  WARPGROUP.ARRIVE ;  /* 0x00000000000079c5 */ /* 0x000fcc0000000000 */
[----:B------:R-:W-:Y:S03]  /*7990*/  HGMMA.64x16x16.F32.BF16 R152, gdesc[UR4], R152, gsb0 ;  /* 0x00200000049879f0 */ /* 0x000fe60008001898 */
[----:B------:R-:W-:Y:S02]  /*79a0*/  WARPGROUP.DEPBAR.LE gsb0, 0x0 ;  /* 0x00008000000079c5 */ /* 0x000fe40000010000 */
[----:B------:R-:W-:Y:S05]  /*79b0*/  @!P0 BRA `(.L_x_20) ;  /* 0x0000000000048947 */ /* 0x000fea0003800000 */
[----:B------:R-:W-:Y:S01]  /*79c0*/  BPT.TRAP 0x1 ;  /* 0x000000040000795c */ /* 0x000fe20000300000 */
.L_x_20:
[----:B------:R-:W-:Y:S01]  /*79d0*/  ULEA UR5, UR37, UR61, 0x3 ;  /* 0x0000003d25057291 */ /* 0x000fe2000f8e183f */
[----:B------:R-:W-:-:S04]  /*79e0*/  MOV R0, UR60 ;  /* 0x0000003c00007c02 */ /* 0x000fc80008000f00 */
[----:B------:R-:W-:-:S04]  /*79f0*/  SHF.L.U32 R0, R0, 0x1f, RZ ;  /* 0x0000001f00007819 */ /* 0x000fc800000006ff */
[----:B------:R3:W4:Y:S01]  /*7a00*/  SYNCS.PHASECHK.TRANS64.TRYWAIT P2, [UR5+0x38850], R0 ;  /* 0x03885000ff0075a7 */ /* 0x0007220008040145 */
[----:B------:R-:W-:Y:S05]  /*7a10*/  @!P0 BRA `(.L_x_21) ;  /* 0x0000000000048947 */ /* 0x000fea0003800000 */
[----:B------:R-:W-:Y:S01]  /*7a20*/  BPT.TRAP 0x1 ;  /* 0x000000040000795c */ /* 0x000fe20000300000 */
.L_x_21:
[----:B----4-:R-:W-:Y:S05]  /*7a30*/  @P2 BRA `(.L_x_22) ;  /* 0x0000000000082947 */ /* 0x010fea0003800000 */
[----:B------:R-:W4:Y:S02]  /*7a40*/  SYNCS.PHASECHK.TRANS64.TRYWAIT P2, [UR5+0x38850], R0 ;  /* 0x03885000ff0075a7 */ /* 0x000f240008040145 */
[----:B----4-:R-:W-:Y:S05]  /*7a50*/  @!P2 BRA `(.L_x_23) ;  /* 0x0000006c0030a947 */ /* 0x010fea0003800000 */
.L_x_22:
[----:B------:R-:W-:Y:S01]  /*7a60*/  UIADD3 UR4, UR61, 0x400, URZ ;  /* 0x000004003d047890 */ /* 0x000fe2000fffe03f */
[----:B------:R-:W-:Y:S01]  /*7a70*/  WARPGROUP.ARRIVE ;  /* 0x00000000000079c5 */ /* 0x000fe20000000000 */
[----:B------:R-:W-:Y:S01]  /*7a80*/  UMOV UR7, 0x40000040 ;  /* 0x4000004000077882 */ /* 0x000fe20000000000 */
[----:B---34-:R-:W-:Y:S01]  /*7a90*/  FMNMX.FTZ R0, R184, R222, !PT ;  /* 0x000000deb8007209 */ /* 0x018fe20007810000 */
[----:B------:R-:W-:Y:S01]  /*7aa0*/  USHF.R.U32.HI UR4, URZ, 0x4, UR4 ;  /* 0x000000043f047899 */ /* 0x000fe20008011604 */
[----:B-12---:R-:W1:Y:S01]  /*7ab0*/  LDC R2, c[0x0][0x988] ;  /* 0x00026200ff027b82 */ /* 0x006e620000000800 */
[C---:B------:R-:W-:Y:S01]  /*7ac0*/  ISETP.GT.AND P2, PT, R220.reuse, RZ, PT ;  /* 0x000000ffdc00720c */ /* 0x040fe20003f44270 */
[----:B------:R-:W-:Y:S01]  /*7ad0*/  VIADD R220, R220, 0xffffffff ;  /* 0xffffffffdcdc7836 */ /* 0x000fe20000000000 */
[----:B------:R-:W-:Y:S01]  /*7ae0*/  ULOP3.LUT UR4, UR4, 0x3fff, URZ, 0xc0, !UPT ;  /* 0x00003fff04047892 */ /* 0x000fe2000f8ec03f */
[----:B------:R-:W-:Y:S02]  /*7af0*/  FMNMX.FTZ R3, R185, R0, !PT ;  /* 0x00000000b9037209 */ /* 0x000fe40007810000 */
[----:B------:R-:W-:Y:S01]  /*7b00*/  R2UR UR60, R18 ;  /* 0x00000000123c72ca */ /* 0x000fe200000e0000 */
[----:B------:R-:W-:Y:S01]  /*7b10*/  ULOP3.LUT UR4, UR4, 0x2800000, URZ, 0xfc, !UPT ;  /* 0x0280000004047892 */ /* 0x000fe2000f8efc3f */
[----:B------:R-:W-:-:S03]  /*7b20*/  FMNMX.FTZ R0, R188, R3, !PT ;  /* 0x00000003bc007209 */ /* 0x000fc60007810000 */
[----:B------:R-:W-:Y:S01]  /*7b30*/  UIMAD UR4, UR37, 0xa00, UR4 ;  /* 0x00000a00250478a4 */ /* 0x000fe2000f8e0204 */
[----:B------:R-:W-:Y:S02]  /*7b40*/  FMNMX.FTZ R3, R189, R0, !PT ;  /* 0x00000000bd037209 */ /* 0x000fe40007810000 */
[----:B------:R-:W-:Y:S02]  /*7b50*/  UMOV UR37, UR38 ;  /* 0x0000002600257c82 */ /* 0x000fe40008000000 */
[----:B------:R-:W-:Y:S02]  /*7b60*/  FMNMX.FTZ R0, R176, R3, !PT ;  /* 0x00000003b0007209 */ /* 0x000fe40007810000 */
[----:B------:R-:W-:Y:S02]  /*7b70*/  UMOV UR6, UR4 ;  /* 0x0000000400067c82 */ /* 0x000fe40008000000 */
[----:B------:R-:W-:Y:S01]  /*7b80*/  HGMMA.64x256x16.F32.BF16 R24, R208, gdesc[UR4].tnspB, R24, gsb0 ;  /* 0x43e00004d0187df0 */ /* 0x000fe20008001818 */
[----:B------:R-:W-:Y:S01]  /*7b90*/  UIADD3 UR6, UR4, 0x80, URZ ;  /* 0x0000008004067890 */ /* 0x000fe2000fffe03f */
[----:B------:R-:W-:Y:S01]  /*7ba0*/  FMNMX.FTZ R3, R177, R0, !PT ;  /* 0x00000000b1037209 */ /* 0x000fe20007810000 */
[----:B------:R-:W-:-:S03]  /*7bb0*/  UMOV UR7, 0x40000040 ;  /* 0x4000004000077882 */ /* 0x000fc60000000000 */
[----:B------:R-:W-:-:S04]  /*7bc0*/  FMNMX.FTZ R0, R180, R3, !PT ;  /* 0x00000003b4007209 */ /* 0x000fc80007810000 */
        /* <DEDUP_REMOVED lines=12> */
[----:B------:R-:W-:Y:S02]  /*7c90*/  FMNMX.FTZ R4, R157, R0, !PT ;  /* 0x000000009d047209 */ /* 0x000fe40007810000 */
[----:B------:R-:W-:-:S03]  /*7ca0*/  FMNMX.FTZ R0, R186, R221, !PT ;  /* 0x000000ddba007209 */ /* 0x000fc60007810000 */
[----:B------:R-:W2:Y:S01]  /*7cb0*/  SHFL.BFLY PT, R3, R4, 0x2, 0x1f ;  /* 0x0c401f0004037f89 */ /* 0x000ea200000e0000 */
[----:B------:R-:W-:Y:S02]  /*7cc0*/  WARPGROUP.DEPBAR.LE gsb0, 0x0 ;  /* 0x00008000000079c5 */ /* 0x000fe40000010000 */
[----:B------:R-:W-:-:S06]  /*7cd0*/  WARPGROUP.ARRIVE ;  /* 0x00000000000079c5 */ /* 0x000fcc0000000000 */
[----:B------:R-:W-:Y:S01]  /*7ce0*/  HGMMA.64x256x16.F32.BF16 R24, R204, gdesc[UR4].tnspB, R24, gsb0 ;  /* 0x43e00004cc187df0 */ /* 0x000fe20008001818 */
[----:B------:R-:W-:Y:S01]  /*7cf0*/  UIADD3 UR6, UR4, 0x100, URZ ;  /* 0x0000010004067890 */ /* 0x000fe2000fffe03f */
[----:B------:R-:W-:Y:S01]  /*7d00*/  UMOV UR7, 0x40000040 ;  /* 0x4000004000077882 */ /* 0x000fe20000000000 */
[----:B------:R-:W-:Y:S02]  /*7d10*/  WARPGROUP.DEPBAR.LE gsb0, 0x0 ;  /* 0x00008000000079c5 */ /* 0x000fe40000010000 */
[----:B------:R-:W-:-:S15]  /*7d20*/  WARPGROUP.ARRIVE ;  /* 0x00000000000079c5 */ /* 0x000fde0000000000 */
[----:B------:R-:W-:-:S08]  /*7d30*/  NOP ;  /* 0x0000000000007918 */ /* 0x000fd00000000000 */
[----:B------:R-:W-:Y:S01]  /*7d40*/  HGMMA.64x256x16.F32.BF16 R24, R200, gdesc[UR4].tnspB, R24, gsb0 ;  /* 0x43e00004c8187df0 */ /* 0x000fe20008001818 */
[----:B------:R-:W-:Y:S01]  /*7d50*/  UIADD3 UR6, UR4, 0x180, URZ ;  /* 0x0000018004067890 */ /* 0x000fe2000fffe03f */
[----:B------:R-:W-:Y:S01]  /*7d60*/  UMOV UR7, 0x40000040 ;  /* 0x4000004000077882 */ /* 0x000fe20000000000 */
[----:B------:R-:W-:Y:S01]  /*7d70*/  UIADD3 UR4, UR4, 0x200, URZ ;  /* 0x0000020004047890 */ /* 0x000fe2000fffe03f */
[----:B------:R-:W-:Y:S02]  /*7d80*/  WARPGROUP.DEPBAR.LE gsb0, 0x0 ;  /* 0x00008000000079c5 */ /* 0x000fe40000010000 */
[----:B------:R-:W-:Y:S01]  /*7d90*/  WARPGROUP.ARRIVE ;  /* 0x00000000000079c5 */ /* 0x000fe20000000000 */
[----:B--2---:R-:W-:Y:S02]  /*7da0*/  FMNMX.FTZ R200, R4, R3, !PT ;  /* 0x0000000304c87209 */ /* 0x004fe40007810000 */
[----:B------:R-:W-:-:S15]  /*7db0*/  FMNMX.FTZ R3, R187, R0, !PT ;  /* 0x00000000bb037209 */ /* 0x000fde0007810000 */
[----:B------:R-:W-:-:S04]  /*7dc0*/  NOP ;  /* 0x0000000000007918 */ /* 0x000fc80000000000 */
[----:B------:R-:W-:Y:S01]  /*7dd0*/  HGMMA.64x256x16.F32.BF16 R24, R196, gdesc[UR4].tnspB, R24, gsb0 ;  /* 0x43e00004c4187df0 */ /* 0x000fe20008001818 */
[----:B------:R-:W2:Y:S01]  /*7de0*/  SHFL.BFLY PT, R5, R200, 0x1, 0x1f ;  /* 0x0c201f00c8057f89 */ /* 0x000ea200000e0000 */
[----:B------:R-:W-:Y:S01]  /*7df0*/  UMOV UR6, UR4 ;  /* 0x0000000400067c82 */ /* 0x000fe20008000000 */
[----:B------:R-:W-:Y:S01]  /*7e00*/  UMOV UR7, 0x40000040 ;  /* 0x4000004000077882 */ /* 0x000fe20000000000 */
[----:B------:R-:W-:Y:S02]  /*7e10*/  FMNMX.FTZ R0, R190, R3, !PT ;  /* 0x00000003be007209 */ /* 0x000fe40007810000 */
[----:B--2---:R-:W-:Y:S01]  /*7e20*/  FMNMX.FTZ R5, R200, R5, !PT ;  /* 0x00000005c8057209 */ /* 0x004fe20007810000 */
[----:B------:R-:W-:Y:S02]  /*7e30*/  WARPGROUP.DEPBAR.LE gsb0, 0x0 ;  /* 0x00008000000079c5 */ /* 0x000fe40000010000 */
[----:B------:R-:W-:Y:S02]  /*7e40*/  WARPGROUP.ARRIVE ;  /* 0x00000000000079c5 */ /* 0x000fe40000000000 */
[C---:B------:R-:W-:Y:S01]  /*7e50*/  FADD.FTZ R197, -R5.reuse, R222 ;  /* 0x000000de05c57221 */ /* 0x040fe20000010100 */
[----:B-1----:R-:W-:Y:S01]  /*7e60*/  FMUL.FTZ R199, R5, R2 ;  /* 0x0000000205c77220 */ /* 0x002fe20000410000 */
[----:B------:R-:W-:-:S02]  /*7e70*/  IMAD.MOV.U32 R222, RZ, RZ, R5 ;  /* 0x000000ffffde7224 */ /* 0x000fc400078e0005 */
[----:B------:R-:W-:-:S13]  /*7e80*/  FMUL.FTZ R4, R197, R2 ;  /* 0x00000002c5047220 */ /* 0x000fda0000410000 */
[----:B------:R-:W-:Y:S01]  /*7e90*/  HGMMA.64x256x16.F32.BF16 R24, R192, gdesc[UR4].tnspB, R24, gsb0 ;  /* 0x43e00004c0187df0 */ /* 0x000fe20008001818 */
[----:B------:R-:W-:Y:S01]  /*7ea0*/  FMNMX.FTZ R197, R191, R0, !PT ;  /* 0x00000000bfc57209 */ /* 0x000fe20007810000 */
[-CC-:B------:R-:W-:Y:S01]  /*7eb0*/  FFMA.FTZ R196, R160, R2.reuse, -R199.reuse ;  /* 0x00000002a0c47223 */ /* 0x180fe200000108c7 */
[----:B------:R1:W-:Y:S01]  /*7ec0*/  MUFU.EX2 R3, R4 ;  /* 0x0000000400037308 */ /* 0x0003e20000000800 */
[-CC-:B------:R-:W-:Y:S01]  /*7ed0*/  FFMA.FTZ R160, R161, R2.reuse, -R199.reuse ;  /* 0x00000002a1a07223 */ /* 0x180fe200000108c7 */
[----:B------:R-:W-:Y:S01]  /*7ee0*/  FMNMX.FTZ R0, R178, R197, !PT ;  /* 0x000000c5b2007209 */ /* 0x000fe20007810000 */
[-CC-:B------:R-:W-:Y:S01]  /*7ef0*/  FFMA.FTZ R161, R165, R2.reuse, -R199.reuse ;  /* 0x00000002a5a17223 */ /* 0x180fe200000108c7 */
[-CC-:B------:R-:W-:Y:S01]  /*7f00*/  FFMA.FTZ R208, R184, R2.reuse, -R199.reuse ;  /* 0x00000002b8d07223 */ /* 0x180fe200000108c7 */
[--C-:B------:R-:W-:Y:S01]  /*7f10*/  FFMA.FTZ R185, R185, R2, -R199.reuse ;  /* 0x00000002b9b97223 */ /* 0x100fe200000108c7 */
[----:B------:R-:W-:Y:S01]  /*7f20*/  FMNMX.FTZ R197, R179, R0, !PT ;  /* 0x00000000b3c57209 */ /* 0x000fe20007810000 */
[-CC-:B------:R-:W-:Y:S01]  /*7f30*/  FFMA.FTZ R210, R188, R2.reuse, -R199.reuse ;  /* 0x00000002bcd27223 */ /* 0x180fe200000108c7 */
[-CC-:B------:R-:W-:Y:S01]  /*7f40*/  FFMA.FTZ R189, R189, R2.reuse, -R199.reuse ;  /* 0x00000002bdbd7223 */ /* 0x180fe200000108c7 */
[-CC-:B-1----:R-:W-:Y:S01]  /*7f50*/  FFMA.FTZ R4, R177, R2.reuse, -R199.reuse ;  /* 0x00000002b1047223 */ /* 0x182fe200000108c7 */
[----:B------:R-:W-:Y:S01]  /*7f60*/  FMNMX.FTZ R0, R182, R197, !PT ;  /* 0x000000c5b6007209 */ /* 0x000fe20007810000 */
[----:B------:R-:W1:Y:S01]  /*7f70*/  MUFU.EX2 R208, R208 ;  /* 0x000000d000d07308 */ /* 0x000e620000000800 */
[-CC-:B------:R-:W-:Y:S01]  /*7f80*/  FFMA.FTZ R198, R164, R2.reuse, -R199.reuse ;  /* 0x00000002a4c67223 */ /* 0x180fe200000108c7 */
[--C-:B------:R-:W-:Y:S01]  /*7f90*/  FFMA.FTZ R204, R176, R2, -R199.reuse ;  /* 0x00000002b0cc7223 */ /* 0x100fe200000108c7 */
[----:B------:R-:W-:Y:S01]  /*7fa0*/  FMNMX.FTZ R197, R183, R0, !PT ;  /* 0x00000000b7c57209 */ /* 0x000fe20007810000 */
[-CC-:B------:R-:W-:Y:S01]  /*7fb0*/  FFMA.FTZ R200, R168, R2.reuse, -R199.reuse ;  /* 0x00000002a8c87223 */ /* 0x180fe200000108c7 */
[-CC-:B------:R-:W-:Y:S01]  /*7fc0*/  FFMA.FTZ R206, R180, R2.reuse, -R199.reuse ;  /* 0x00000002b4ce7223 */ /* 0x180fe200000108c7 */
[-CC-:B------:R-:W-:Y:S01]  /*7fd0*/  FFMA.FTZ R181, R181, R2.reuse, -R199.reuse ;  /* 0x00000002b5b57223 */ /* 0x180fe200000108c7 */
[----:B------:R-:W-:Y:S01]  /*7fe0*/  FMNMX.FTZ R0, R170, R197, !PT ;  /* 0x000000c5aa007209 */ /* 0x000fe20007810000 */
[----:B------:R-:W2:Y:S01]  /*7ff0*/  MUFU.EX2 R185, R185 ;  /* 0x000000b900b97308 */ /* 0x000ea20000000800 */
[-CC-:B------:R-:W-:Y:S01]  /*8000*/  FFMA.FTZ R202, R172, R2.reuse, -R199.reuse ;  /* 0x00000002acca7223 */ /* 0x180fe200000108c7 */
[--C-:B------:R-:W-:Y:S01]  /*8010*/  FFMA.FTZ R169, R169, R2, -R199.reuse ;  /* 0x00000002a9a97223 */ /* 0x100fe200000108c7 */
[----:B------:R-:W-:Y:S01]  /*8020*/  FMNMX.FTZ R197, R171, R0, !PT ;  /* 0x00000000abc57209 */ /* 0x000fe20007810000 */
[-CC-:B------:R-:W-:Y:S01]  /*8030*/  FFMA.FTZ R173, R173, R2.reuse, -R199.reuse ;  /* 0x00000002adad7223 */ /* 0x180fe200000108c7 */
[-CC-:B------:R-:W-:Y:S01]  /*8040*/  FFMA.FTZ R152, R152, R2.reuse, -R199.reuse ;  /* 0x0000000298987223 */ /* 0x180fe200000108c7 */
[--C-:B------:R-:W-:Y:S01]  /*8050*/  FFMA.FTZ R153, R153, R2, -R199.reuse ;  /* 0x0000000299997223 */ /* 0x100fe200000108c7 */
[----:B------:R-:W-:Y:S01]  /*8060*/  FMNMX.FTZ R0, R174, R197, !PT ;  /* 0x000000c5ae007209 */ /* 0x000fe20007810000 */
[----:B------:R-:W-:Y:S01]  /*8070*/  MUFU.EX2 R210, R210 ;  /* 0x000000d200d27308 */ /* 0x000fe20000000800 */
[----:B-1----:R-:W-:Y:S01]  /*8080*/  FFMA.FTZ R20, R3, R20, R208 ;  /* 0x0000001403147223 */ /* 0x002fe200000100d0 */
[--C-:B------:R-:W-:Y:S01]  /*8090*/  FFMA.FTZ R156, R156, R2, -R199.reuse ;  /* 0x000000029c9c7223 */ /* 0x100fe200000108c7 */
[----:B------:R-:W-:Y:S01]  /*80a0*/  FMNMX.FTZ R197, R175, R0, !PT ;  /* 0x00000000afc57209 */ /* 0x000fe20007810000 */
[----:B------:R-:W-:-:S03]  /*80b0*/  FFMA.FTZ R157, R157, R2, -R199 ;  /* 0x000000029d9d7223 */ /* 0x000fc600000108c7 */
[----:B------:R-:W-:Y:S01]  /*80c0*/  FMNMX.FTZ R0, R162, R197, !PT ;  /* 0x000000c5a2007209 */ /* 0x000fe20007810000 */
[----:B------:R-:W-:Y:S01]  /*80d0*/  MUFU.EX2 R189, R189 ;  /* 0x000000bd00bd7308 */ /* 0x000fe20000000800 */
[----:B--2---:R-:W-:Y:S02]  /*80e0*/  F2FP.BF16.F32.PACK_AB R208, R185, R208 ;  /* 0x000000d0b9d0723e */ /* 0x004fe400000010ff */
[----:B------:R-:W-:-:S04]  /*80f0*/  FMNMX.FTZ R197, R163, R0, !PT ;  /* 0x00000000a3c57209 */ /* 0x000fc80007810000 */
[----:B------:R-:W-:Y:S01]  /*8100*/  FMNMX.FTZ R0, R166, R197, !PT ;  /* 0x000000c5a6007209 */ /* 0x000fe20007810000 */
[----:B------:R-:W-:Y:S03]  /*8110*/  MUFU.EX2 R204, R204 ;  /* 0x000000cc00cc7308 */ /* 0x000fe60000000800 */
[----:B------:R-:W-:-:S04]  /*8120*/  FMNMX.FTZ R177, R167, R0, !PT ;  /* 0x00000000a7b17209 */ /* 0x000fc80007810000 */
[----:B------:R-:W-:Y:S01]  /*8130*/  FMNMX.FTZ R0, R154, R177, !PT ;  /* 0x000000b19a007209 */ /* 0x000fe20007810000 */
[----:B------:R1:W-:Y:S03]  /*8140*/  MUFU.EX2 R197, R4 ;  /* 0x0000000400c57308 */ /* 0x0003e60000000800 */
[----:B------:R-:W-:-:S04]  /*8150*/  FMNMX.FTZ R177, R155, R0, !PT ;  /* 0x000000009bb17209 */ /* 0x000fc80007810000 */
[----:B------:R-:W-:Y:S01]  /*8160*/  FMNMX.FTZ R0, R158, R177, !PT ;  /* 0x000000b19e007209 */ /* 0x000fe20007810000 */
[----:B------:R-:W-:Y:S03]  /*8170*/  MUFU.EX2 R206, R206 ;  /* 0x000000ce00ce7308 */ /* 0x000fe60000000800 */
[----:B------:R-:W-:-:S05]  /*8180*/  FMNMX.FTZ R0, R159, R0, !PT ;  /* 0x000000009f007209 */ /* 0x000fca0007810000 */
[----:B------:R-:W1:Y:S01]  /*8190*/  SHFL.BFLY PT, R177, R0, 0x2, 0x1f ;  /* 0x0c401f0000b17f89 */ /* 0x000e6200000e0000 */
[----:B------:R-:W-:Y:S08]  /*81a0*/  MUFU.EX2 R181, R181 ;  /* 0x000000b500b57308 */ /* 0x000ff00000000800 */
[----:B------:R-:W-:Y:S08]  /*81b0*/  MUFU.EX2 R200, R200 ;  /* 0x000000c800c87308 */ /* 0x000ff00000000800 */
[----:B------:R-:W-:Y:S01]  /*81c0*/  MUFU.EX2 R169, R169 ;  /* 0x000000a900a97308 */ /* 0x000fe20000000800 */
[----:B-1----:R-:W-:-:S07]  /*81d0*/  FMNMX.FTZ R4, R0, R177, !PT ;  /* 0x000000b100047209 */ /* 0x002fce0007810000 */
[----:B------:R-:W-:Y:S01]  /*81e0*/  MUFU.EX2 R202, R202 ;  /* 0x000000ca00ca7308 */ /* 0x000fe20000000800 */
[----:B------:R-:W1:Y:S07]  /*81f0*/  SHFL.BFLY PT, R201, R4, 0x1, 0x1f ;  /* 0x0c201f0004c97f89 */ /* 0x000e6e00000e0000 */
[----:B------:R2:W-:Y:S08]  /*8200*/  MUFU.EX2 R177, R160 ;  /* 0x000000a000b17308 */ /* 0x0005f00000000800 */
[----:B------:R-:W-:Y:S08]  /*8210*/  MUFU.EX2 R173, R173 ;  /* 0x000000ad00ad7308 */ /* 0x000ff00000000800 */
[----:B------:R-:W-:Y:S01]  /*8220*/  MUFU.EX2 R196, R196 ;  /* 0x000000c400c47308 */ /* 0x000fe20000000800 */
[----:B-1----:R-:W-:-:S07]  /*8230*/  FMNMX.FTZ R4, R4, R201, !PT ;  /* 0x000000c904047209 */ /* 0x002fce0007810000 */
[----:B------:R-:W-:Y:S01]  /*8240*/  MUFU.EX2 R198, R198 ;  /* 0x000000c600c67308 */ /* 0x000fe20000000800 */
[----:B------:R-:W-:Y:S01]  /*8250*/  FADD.FTZ R165, -R4, R221 ;  /* 0x000000dd04a57221 */ /* 0x000fe20000010100 */
[----:B------:R-:W-:-:S03]  /*8260*/  MOV R221, R4 ;  /* 0x0000000400dd7202 */ /* 0x000fc60000000f00 */
[-C--:B------:R-:W-:Y:S01]  /*8270*/  FMUL.FTZ R0, R165, R2.reuse ;  /* 0x00000002a5007220 */ /* 0x080fe20000410000 */
[-C--:B------:R-:W-:Y:S02]  /*8280*/  FMUL.FTZ R165, R4, R2.reuse ;  /* 0x0000000204a57220 */ /* 0x080fe40000410000 */
[----:B------:R-:W-:Y:S02]  /*8290*/  MUFU.EX2 R161, R161 ;  /* 0x000000a100a17308 */ /* 0x000fe40000000800 */
[-CC-:B------:R-:W-:Y:S01]  /*82a0*/  FFMA.FTZ R209, R186, R2.reuse, -R165.reuse ;  /* 0x00000002bad17223 */ /* 0x180fe200000108a5 */
[-CC-:B--2---:R-:W-:Y:S01]  /*82b0*/  FFMA.FTZ R160, R187, R2.reuse, -R165.reuse ;  /* 0x00000002bba07223 */ /* 0x184fe200000108a5 */
[-CC-:B------:R-:W-:Y:S01]  /*82c0*/  FFMA.FTZ R201, R170, R2.reuse, -R165.reuse ;  /* 0x00000002aac97223 */ /* 0x180fe200000108a5 */
[-CC-:B------:R-:W-:Y:S01]  /*82d0*/  FFMA.FTZ R211, R190, R2.reuse, -R165.reuse ;  /* 0x00000002bed37223 */ /* 0x180fe200000108a5 */
[-CC-:B------:R-:W-:Y:S01]  /*82e0*/  FFMA.FTZ R170, R171, R2.reuse, -R165.reuse ;  /* 0x00000002abaa7223 */ /* 0x180fe200000108a5 */
[----:B------:R-:W-:Y:S01]  /*82f0*/  IMAD.U32 R171, RZ, RZ, UR39 ;  /* 0x00000027ffab7e24 */ /* 0x000fe2000f8e00ff */
[----:B------:R-:W-:Y:S01]  /*8300*/  MUFU.EX2 R0, R0 ;  /* 0x0000000000007308 */ /* 0x000fe20000000800 */
[-CC-:B------:R-:W-:Y:S01]  /*8310*/  FFMA.FTZ R164, R191, R2.reuse, -R165.reuse ;  /* 0x00000002bfa47223 */ /* 0x180fe200000108a5 */
[----:B------:R-:W-:Y:S01]  /*8320*/  FFMA.FTZ R203, R174, R2, -R165 ;  /* 0x00000002aecb7223 */ /* 0x000fe200000108a5 */
[----:B------:R-:W-:-:S02]  /*8330*/  @!P1 VIADD R171, R171, 0x38840 ;  /* 0x00038840abab9836 */ /* 0x000fc40000000000 */
[-CC-:B------:R-:W-:Y:S01]  /*8340*/  FFMA.FTZ R174, R175, R2.reuse, -R165.reuse ;  /* 0x00000002afae7223 */ /* 0x180fe200000108a5 */
[----:B------:R-:W-:Y:S01]  /*8350*/  MOV R175, UR5 ;  /* 0x0000000500af7c02 */ /* 0x000fe20008000f00 */
[-CC-:B------:R-:W-:Y:S01]  /*8360*/  FFMA.FTZ R205, R178, R2.reuse, -R165.reuse ;  /* 0x00000002b2cd7223 */ /* 0x180fe200000108a5 */
[-C--:B------:R-:W-:Y:S01]  /*8370*/  FFMA.FTZ R168, R179, R2.reuse, -R165 ;  /* 0x00000002b3a87223 */ /* 0x080fe200000108a5 */
[----:B------:R-:W1:Y:S01]  /*8380*/  MUFU.EX2 R209, R209 ;  /* 0x000000d100d17308 */ /* 0x000e620000000800 */
[----:B------:R-:W-:Y:S01]  /*8390*/  @!P1 PRMT R171, RZ, 0x654, R171 ;  /* 0x00000654ffab9816 */ /* 0x000fe200000000ab */
[----:B------:R-:W-:Y:S02]  /*83a0*/  @!P1 VIADD R175, R175, 0x38860 ;  /* 0x00038860afaf9836 */ /* 0x000fe40000000000 */
[-CC-:B------:R-:W-:Y:S01]  /*83b0*/  FFMA.FTZ R207, R182, R2.reuse, -R165.reuse ;  /* 0x00000002b6cf7223 */ /* 0x180fe200000108a5 */
[-CC-:B------:R-:W-:Y:S01]  /*83c0*/  FFMA.FTZ R172, R183, R2.reuse, -R165.reuse ;  /* 0x00000002b7ac7223 */ /* 0x180fe200000108a5 */
[-CC-:B------:R-:W-:Y:S01]  /*83d0*/  FFMA.FTZ R162, R162, R2.reuse, -R165.reuse ;  /* 0x00000002a2a27223 */ /* 0x180fe200000108a5 */
[-C--:B------:R-:W-:Y:S01]  /*83e0*/  FFMA.FTZ R199, R166, R2.reuse, -R165 ;  /* 0x00000002a6c77223 */ /* 0x080fe200000108a5 */
[----:B------:R-:W-:Y:S01]  /*83f0*/  @!P1 PRMT R178, RZ, 0x654, R175 ;  /* 0x00000654ffb29816 */ /* 0x000fe200000000af */
[----:B------:R-:W2:Y:S01]  /*8400*/  MUFU.EX2 R160, R160 ;  /* 0x000000a000a07308 */ /* 0x000ea20000000800 */
[----:B------:R-:W-:Y:S01]  /*8410*/  FADD.FTZ R175, R185, R20 ;  /* 0x00000014b9af7221 */ /* 0x000fe20000010000 */
[-CC-:B------:R-:W-:Y:S01]  /*8420*/  FFMA.FTZ R20, R163, R2.reuse, -R165.reuse ;  /* 0x00000002a3147223 */ /* 0x180fe200000108a5 */
[-CC-:B------:R-:W-:Y:S01]  /*8430*/  FFMA.FTZ R167, R167, R2.reuse, -R165.reuse ;  /* 0x00000002a7a77223 */ /* 0x180fe200000108a5 */
[-CC-:B------:R-:W-:Y:S01]  /*8440*/  FFMA.FTZ R154, R154, R2.reuse, -R165.reuse ;  /* 0x000000029a9a7223 */ /* 0x180fe200000108a5 */
[-CC-:B------:R-:W-:Y:S01]  /*8450*/  FFMA.FTZ R155, R155, R2.reuse, -R165.reuse ;  /* 0x000000029b9b7223 */ /* 0x180fe200000108a5 */
[-CC-:B------:R-:W-:Y:S01]  /*8460*/  FFMA.FTZ R158, R158, R2.reuse, -R165.reuse ;  /* 0x000000029e9e7223 */ /* 0x180fe200000108a5 */
[----:B------:R-:W-:Y:S01]  /*8470*/  FFMA.FTZ R159, R159, R2, -R165 ;  /* 0x000000029f9f7223 */ /* 0x000fe200000108a5 */
[----:B------:R-:W3:Y:S08]  /*8480*/  MUFU.EX2 R211, R211 ;  /* 0x000000d300d37308 */ /* 0x000ef00000000800 */
[----:B------:R-:W4:Y:S08]  /*8490*/  MUFU.EX2 R164, R164 ;  /* 0x000000a400a47308 */ /* 0x000f300000000800 */
[----:B------:R-:W5:Y:S08]  /*84a0*/  MUFU.EX2 R205, R205 ;  /* 0x000000cd00cd7308 */ /* 0x000f700000000800 */
[----:B------:R-:W5:Y:S08]  /*84b0*/  MUFU.EX2 R168, R168 ;  /* 0x000000a800a87308 */ /* 0x000f700000000800 */
[----:B------:R-:W-:Y:S08]  /*84c0*/  MUFU.EX2 R207, R207 ;  /* 0x000000cf00cf7308 */ /* 0x000ff00000000800 */
[----:B------:R-:W-:Y:S08]  /*84d0*/  MUFU.EX2 R172, R172 ;  /* 0x000000ac00ac7308 */ /* 0x000ff00000000800 */
[----:B------:R-:W-:Y:S08]  /*84e0*/  MUFU.EX2 R201, R201 ;  /* 0x000000c900c97308 */ /* 0x000ff00000000800 */
[----:B------:R-:W-:Y:S08]  /*84f0*/  MUFU.EX2 R170, R170 ;  /* 0x000000aa00aa7308 */ /* 0x000ff00000000800 */
[----:B------:R-:W-:Y:S08]  /*8500*/  MUFU.EX2 R203, R203 ;  /* 0x000000cb00cb7308 */ /* 0x000ff00000000800 */
[----:B------:R-:W-:Y:S08]  /*8510*/  MUFU.EX2 R174, R174 ;  /* 0x000000ae00ae7308 */ /* 0x000ff00000000800 */
[----:B------:R-:W-:Y:S08]  /*8520*/  MUFU.EX2 R20, R20 ;  /* 0x0000001400147308 */ /* 0x000ff00000000800 */
[----:B------:R-:W-:Y:S08]  /*8530*/  MUFU.EX2 R199, R199 ;  /* 0x000000c700c77308 */ /* 0x000ff00000000800 */
[----:B------:R-:W-:Y:S01]  /*8540*/  MUFU.EX2 R167, R167 ;  /* 0x000000a700a77308 */ /* 0x000fe20000000800 */
[----:B------:R-:W-:-:S02]  /*8550*/  WARPGROUP.DEPBAR.LE gsb0, 0x0 ;  /* 0x00008000000079c5 */ /* 0x000fc40000010000 */
[----:B------:R1:W-:Y:S05]  /*8560*/  @!P1 SYNCS.ARRIVE.TRANS64.RED.A1T0 RZ, [R171+URZ], RZ ;  /* 0x000000ffabff99a7 */ /* 0x0003ea000810043f */
[----:B------:R-:W-:Y:S01]  /*8570*/  MUFU.EX2 R193, R154 ;  /* 0x0000009a00c17308 */ /* 0x000fe20000000800 */
[----:B-1----:R-:W-:Y:S01]  /*8580*/  FFMA.FTZ R171, R0, R19, R209 ;  /* 0x0000001300ab7223 */ /* 0x002fe200000100d1 */
[----:B------:R1:W-:Y:S06]  /*8590*/  @!P1 SYNCS.ARRIVE.TRANS64.RED.A1T0 RZ, [R178+URZ], RZ ;  /* 0x000000ffb2ff99a7 */ /* 0x0003ec000810043f */
[----:B------:R5:W5:Y:S01]  /*85a0*/  MUFU.EX2 R19, R162 ;  /* 0x000000a200137308 */ /* 0x000b620000000800 */
[C---:B--2---:R-:W-:Y:S01]  /*85b0*/  F2FP.BF16.F32.PACK_AB R209, R160.reuse, R209 ;  /* 0x000000d1a0d1723e */ /* 0x044fe200000010ff */
[----:B------:R-:W-:-:S04]  /*85c0*/  FADD.FTZ R176, R160, R171 ;  /* 0x000000aba0b07221 */ /* 0x000fc80000010000 */
[----:B---3--:R-:W-:Y:S01]  /*85d0*/  FADD.FTZ R163, R211, R176 ;  /* 0x000000b0d3a37221 */ /* 0x008fe20000010000 */
[----:B-1----:R-:W-:Y:S01]  /*85e0*/  FADD.FTZ R178, R210, R175 ;  /* 0x000000afd2b27221 */ /* 0x002fe20000010000 */
[----:B------:R-:W1:Y:S01]  /*85f0*/  MUFU.EX2 R152, R152 ;  /* 0x0000009800987308 */ /* 0x000e620000000800 */
[C---:B------:R-:W-:Y:S01]  /*8600*/  F2FP.BF16.F32.PACK_AB R210, R189.reuse, R210 ;  /* 0x000000d2bdd2723e */ /* 0x040fe200000010ff */
[C---:B----4-:R-:W-:Y:S01]  /*8610*/  FADD.FTZ R166, R164.reuse, R163 ;  /* 0x000000a3a4a67221 */ /* 0x050fe20000010000 */
[----:B------:R-:W-:Y:S01]  /*8620*/  FADD.FTZ R171, R189, R178 ;  /* 0x000000b2bdab7221 */ /* 0x000fe20000010000 */
[----:B------:R-:W-:Y:S02]  /*8630*/  F2FP.BF16.F32.PACK_AB R211, R164, R211 ;  /* 0x000000d3a4d3723e */ /* 0x000fe400000010ff */
[----:B-----5:R-:W-:Y:S01]  /*8640*/  FADD.FTZ R163, R205, R166 ;  /* 0x000000a6cda37221 */ /* 0x020fe20000010000 */
[----:B------:R-:W-:Y:S01]  /*8650*/  FADD.FTZ R162, R204, R171 ;  /* 0x000000abcca27221 */ /* 0x000fe20000010000 */
[----:B------:R-:W2:Y:S01]  /*8660*/  MUFU.EX2 R153, R153 ;  /* 0x0000009900997308 */ /* 0x000ea20000000800 */
[----:B------:R-:W-:-:S02]  /*8670*/  F2FP.BF16.F32.PACK_AB R204, R197, R204 ;  /* 0x000000ccc5cc723e */ /* 0x000fc400000010ff */
[----:B------:R-:W-:Y:S01]  /*8680*/  FADD.FTZ R171, R197, R162 ;  /* 0x000000a2c5ab7221 */ /* 0x000fe20000010000 */
[----:B------:R-:W-:Y:S01]  /*8690*/  FADD.FTZ R162, R168, R163 ;  /* 0x000000a3a8a27221 */ /* 0x000fe20000010000 */
[----:B------:R-:W-:Y:S02]  /*86a0*/  F2FP.BF16.F32.PACK_AB R197, R20, R19 ;  /* 0x0000001314c5723e */ /* 0x000fe400000010ff */
[----:B------:R-:W-:Y:S01]  /*86b0*/  FADD.FTZ R166, R206, R171 ;  /* 0x000000abcea67221 */ /* 0x000fe20000010000 */
[----:B------:R-:W-:Y:S01]  /*86c0*/  FADD.FTZ R163, R207, R162 ;  /* 0x000000a2cfa37221 */ /* 0x000fe20000010000 */
[----:B------:R-:W-:Y:S01]  /*86d0*/  MUFU.EX2 R156, R156 ;  /* 0x0000009c009c7308 */ /* 0x000fe20000000800 */
[----:B------:R-:W-:Y:S01]  /*86e0*/  F2FP.BF16.F32.PACK_AB R205, R168, R205 ;  /* 0x000000cda8cd723e */ /* 0x000fe200000010ff */
[C---:B------:R-:W-:Y:S01]  /*86f0*/  FADD.FTZ R165, R181.reuse, R166 ;  /* 0x000000a6b5a57221 */ /* 0x040fe20000010000 */
[----:B------:R-:W-:Y:S01]  /*8700*/  FADD.FTZ R162, R172, R163 ;  /* 0x000000a3aca27221 */ /* 0x000fe20000010000 */
[----:B------:R-:W-:-:S02]  /*8710*/  F2FP.BF16.F32.PACK_AB R206, R181, R206 ;  /* 0x000000ceb5ce723e */ /* 0x000fc400000010ff */
[----:B------:R-:W-:Y:S01]  /*8720*/  FADD.FTZ R166, R200, R165 ;  /* 0x000000a5c8a67221 */ /* 0x000fe20000010000 */
[----:B------:R-:W-:Y:S01]  /*8730*/  FADD.FTZ R163, R201, R162 ;  /* 0x000000a2c9a37221 */ /* 0x000fe20000010000 */
[----:B------:R-:W-:Y:S01]  /*8740*/  MUFU.EX2 R195, R158 ;  /* 0x0000009e00c37308 */ /* 0x000fe20000000800 */
[----:B------:R-:W-:Y:S01]  /*8750*/  F2FP.BF16.F32.PACK_AB R207, R172, R207 ;  /* 0x000000cfaccf723e */ /* 0x000fe200000010ff */
[C---:B------:R-:W-:Y:S01]  /*8760*/  FADD.FTZ R165, R169.reuse, R166 ;  /* 0x000000a6a9a57221 */ /* 0x040fe20000010000 */
        /* <DEDUP_REMOVED lines=11> */
[----:B------:R3:W4:Y:S01]  /*8820*/  MUFU.EX2 R162, R155 ;  /* 0x0000009b00a27308 */ /* 0x0007220000000800 */
[----:B------:R-:W-:Y:S01]  /*8830*/  F2FP.BF16.F32.PACK_AB R203, R174, R203 ;  /* 0x000000cbaecb723e */ /* 0x000fe200000010ff */
[C---:B------:R-:W-:Y:S01]  /*8840*/  FADD.FTZ R165, R177.reuse, R154 ;  /* 0x0000009ab1a57221 */ /* 0x040fe20000010000 */
[----:B------:R-:W-:Y:S01]  /*8850*/  FADD.FTZ R154, R20, R163 ;  /* 0x000000a3149a7221 */ /* 0x000fe20000010000 */
[----:B------:R-:W-:Y:S02]  /*8860*/  F2FP.BF16.F32.PACK_AB R196, R177, R196 ;  /* 0x000000c4b1c4723e */ /* 0x000fe400000010ff */
[----:B------:R-:W-:Y:S01]  /*8870*/  FADD.FTZ R160, R198, R165 ;  /* 0x000000a5c6a07221 */ /* 0x000fe20000010000 */
[----:B------:R-:W-:Y:S01]  /*8880*/  FADD.FTZ R154, R199, R154 ;  /* 0x0000009ac79a7221 */ /* 0x000fe20000010000 */
[----:B------:R-:W5:Y:S01]  /*8890*/  MUFU.EX2 R159, R159 ;  /* 0x0000009f009f7308 */ /* 0x000f620000000800 */
[C---:B------:R-:W-:Y:S01]  /*88a0*/  F2FP.BF16.F32.PACK_AB R198, R161.reuse, R198 ;  /* 0x000000c6a1c6723e */ /* 0x040fe200000010ff */
[----:B---3--:R-:W-:Y:S01]  /*88b0*/  FADD.FTZ R155, R161, R160 ;  /* 0x000000a0a19b7221 */ /* 0x008fe20000010000 */
[C---:B------:R-:W-:Y:S01]  /*88c0*/  FADD.FTZ R154, R167.reuse, R154 ;  /* 0x0000009aa79a7221 */ /* 0x040fe20000010000 */
[----:B------:R-:W-:-:S02]  /*88d0*/  F2FP.BF16.F32.PACK_AB R199, R167, R199 ;  /* 0x000000c7a7c7723e */ /* 0x000fc400000010ff */
[----:B-1----:R-:W-:Y:S01]  /*88e0*/  FADD.FTZ R20, R152, R155 ;  /* 0x0000009b98147221 */ /* 0x002fe20000010000 */
[----:B------:R-:W-:Y:S01]  /*88f0*/  FADD.FTZ R154, R193, R154 ;  /* 0x0000009ac19a7221 */ /* 0x000fe20000010000 */
[C---:B--2---:R-:W-:Y:S02]  /*8900*/  F2FP.BF16.F32.PACK_AB R192, R153.reuse, R152 ;  /* 0x0000009899c0723e */ /* 0x044fe400000010ff */
[----:B------:R-:W-:Y:S01]  /*8910*/  FADD.FTZ R19, R153, R20 ;  /* 0x0000001499137221 */ /* 0x000fe20000010000 */
[C---:B----4-:R-:W-:Y:S01]  /*8920*/  FADD.FTZ R154, R162.reuse, R154 ;  /* 0x0000009aa29a7221 */ /* 0x050fe20000010000 */
[----:B------:R-:W-:Y:S02]  /*8930*/  F2FP.BF16.F32.PACK_AB R193, R162, R193 ;  /* 0x000000c1a2c1723e */ /* 0x000fe400000010ff */
[----:B------:R-:W-:Y:S01]  /*8940*/  FADD.FTZ R20, R156, R19 ;  /* 0x000000139c147221 */ /* 0x000fe20000010000 */
[----:B------:R-:W-:Y:S01]  /*8950*/  FADD.FTZ R154, R195, R154 ;  /* 0x0000009ac39a7221 */ /* 0x000fe20000010000 */
[----:B------:R-:W-:-:S02]  /*8960*/  F2FP.BF16.F32.PACK_AB R194, R157, R156 ;  /* 0x0000009c9dc2723e */ /* 0x000fc400000010ff */
[----:B------:R-:W-:Y:S01]  /*8970*/  FADD.FTZ R20, R157, R20 ;  /* 0x000000149d147221 */ /* 0x000fe20000010000 */
[C---:B-----5:R-:W-:Y:S01]  /*8980*/  FADD.FTZ R19, R159.reuse, R154 ;  /* 0x0000009a9f137221 */ /* 0x060fe20000010000 */
[----:B------:R-:W-:Y:S01]  /*8990*/  F2FP.BF16.F32.PACK_AB R195, R159, R195 ;  /* 0x000000c39fc3723e */ /* 0x000fe200000010ff */
[----:B------:R-:W-:Y:S06]  /*89a0*/  @P2 BRA `(.L_x_24) ;  /* 0xffffffc400802947 */ /* 0x000fec000383ffff */
.L_x_15:
[----:B------:R-:W-:Y:S06]  /*89b0*/  BAR.ARV 0x8, 0x120 ;  /* 0x0204800000007b1d */ /* 0x000fec0000002000 */
        /* <DEDUP_REMOVED lines=128> */
[----:B------:R-:W-:Y:S06]  /*91c0*/  @!P0 BRA `(.L_x_25) ;  /* 0x0000000000048947 */ /* 0x000fec0003800000 */
[----:B------:R-:W-:Y:S01]  /*91d0*/  BPT.TRAP 0x1 ;  /* 0x000000040000795c */ /* 0x000fe20000300000 */
.L_x_25:
[----:B------:R-:W-:Y:S01]  /*91e0*/  R2UR UR4, R18 ;  /* 0x00000000120472ca */ /* 0x000fe200000e0000 */
[----:B------:R-:W-:-:S12]  /*91f0*/  ULEA UR7, UR38, UR61, 0x3 ;  /* 0x0000003d26077291 */ /* 0x000fd8000f8e183f */
[----:B------:R-:W-:-:S05]  /*9200*/  IMAD.U32 R0, RZ, RZ, UR4 ;  /* 0x00000004ff007e24 */ /* 0x000fca000f8e00ff */
[----:B------:R-:W-:-:S04]  /*9210*/  SHF.L.U32 R0, R0, 0x1f, RZ ;  /* 0x0000001f00007819 */ /* 0x000fc800000006ff */
[----:B------:R1:W2:Y:S01]  /*9220*/  SYNCS.PHASECHK.TRANS64.TRYWAIT P2, [UR7+0x38850], R0 ;  /* 0x03885000ff0075a7 */ /* 0x0002a20008040147 */
[----:B------:R-:W-:Y:S05]  /*9230*/  @!P0 BRA `(.L_x_26) ;  /* 0x0000000000048947 */ /* 0x000fea0003800000 */
[----:B------:R-:W-:Y:S01]  /*9240*/  BPT.TRAP 0x1 ;  /* 0x000000040000795c */ /* 0x000fe20000300000 */
.L_x_26:
[----:B--2---:R-:W-:Y:S05]  /*9250*/  @P2 BRA `(.L_x_27) ;  /* 0x0000000000082947 */ /* 0x004fea0003800000 */
[----:B------:R-:W2:Y:S02]  /*9260*/  SYNCS.PHASECHK.TRANS64.TRYWAIT P0, [UR7+0x38850], R0 ;  /* 0x03885000ff0075a7 */ /* 0x000ea40008000147 */
[----:B--2---:R-:W-:Y:S05]  /*9270*/  @!P0 BRA `(.L_x_28) ;  /* 0x0000005400408947 */ /* 0x004fea0003800000 */
.L_x_27:
[----:B------:R-:W-:Y:S01]  /*9280*/  UIADD3 UR4, UR61, 0x400, URZ ;  /* 0x000004003d047890 */ /* 0x000fe2000fffe03f */
[----:B------:R-:W-:Y:S01]  /*9290*/  WARPGROUP.ARRIVE ;  /* 0x00000000000079c5 */ /* 0x000fe20000000000 */
[----:B------:R-:W-:Y:S01]  /*92a0*/  UMOV UR11, 0x40000040 ;  /* 0x40000040000b7882 */ /* 0x000fe20000000000 */
[----:B--2---:R-:W2:Y:S01]  /*92b0*/  SHFL.BFLY PT, R3, R20, 0x2, 0x1f ;  /* 0x0c401f0014037f89 */ /* 0x004ea200000e0000 */
[----:B------:R-:W-:Y:S01]  /*92c0*/  USHF.R.U32.HI UR4, URZ, 0x4, UR4 ;  /* 0x000000043f047899 */ /* 0x000fe20008011604 */
[C---:B------:R-:W-:Y:S01]  /*92d0*/  IADD3 R11, P3, R16.reuse, 0x60, RZ ;  /* 0x00000060100b7810 */ /* 0x040fe20007f7e0ff */
[----:B------:R-:W-:Y:S01]  /*92e0*/  UIADD3 UR35, -UR36, URZ, URZ ;  /* 0x0000003f24237290 */ /* 0x000fe2000fffe13f */
[----:B------:R-:W3:Y:S01]  /*92f0*/  SHFL.BFLY PT, R152, R19, 0x2, 0x1f ;  /* 0x0c401f0013987f89 */ /* 0x000ee200000e0000 */
[----:B------:R-:W-:Y:S01]  /*9300*/  ULOP3.LUT UR4, UR4, 0x3fff, URZ, 0xc0, !UPT ;  /* 0x00003fff04047892 */ /* 0x000fe2000f8ec03f */
[----:B------:R-:W-:Y:S01]  /*9310*/  LOP3.LUT R10, R11, 0x380, RZ, 0xc0, !PT ;  /* 0x000003800b0a7812 */ /* 0x000fe200078ec0ff */
[----:B------:R-:W-:Y:S01]  /*9320*/  ULDC.64 UR8, c[0x0][0xb70] ;  /* 0x0002dc0000087ab9 */ /* 0x000fe20000000a00 */
[----:B------:R-:W-:Y:S01]  /*9330*/  IADD3 R9, P4, R16, 0x4000, RZ ;  /* 0x0000400010097810 */ /* 0x000fe20007f9e0ff */
[----:B------:R-:W-:Y:S01]  /*9340*/  ULOP3.LUT UR4, UR4, 0x2800000, URZ, 0xfc, !UPT ;  /* 0x0280000004047892 */ /* 0x000fe2000f8efc3f */
[----:B------:R-:W-:-:S02]  /*9350*/  SHF.R.U64 R10, R10, 0x3, RZ ;  /* 0x000000030a0a7819 */ /* 0x000fc400000012ff */
[----:B------:R-:W-:Y:S01]  /*9360*/  IADD3 R7, P2, R16, 0x40, RZ ;  /* 0x0000004010077810 */ /* 0x000fe20007f5e0ff */
[----:B------:R-:W-:Y:S01]  /*9370*/  UIMAD UR4, UR38, 0xa00, UR4 ;  /* 0x00000a00260478a4 */ /* 0x000fe2000f8e0204 */
[----:B------:R-:W-:Y:S01]  /*9380*/  LOP3.LUT R10, R10, R11, RZ, 0x3c, !PT ;  /* 0x0000000b0a0a7212 */ /* 0x000fe200078e3cff */
[----:B------:R-:W-:Y:S01]  /*9390*/  IMAD.X R11, RZ, RZ, R17, P3 ;  /* 0x000000ffff0b7224 */ /* 0x000fe200018e0611 */
[----:B------:R-:W-:Y:S01]  /*93a0*/  LOP3.LUT R8, R9, 0x380, RZ, 0xc0, !PT ;  /* 0x0000038009087812 */ /* 0x000fe200078ec0ff */
[----:B------:R-:W-:Y:S01]  /*93b0*/  UIADD3 UR6, UR4, 0x80, URZ ;  /* 0x0000008004067890 */ /* 0x000fe2000fffe03f */
[----:B------:R-:W-:Y:S02]  /*93c0*/  IADD3 R13, P5, R16, 0x4020, RZ ;  /* 0x00004020100d7810 */ /* 0x000fe40007fbe0ff */
[----:B------:R-:W-:Y:S01]  /*93d0*/  UMOV UR10, UR4 ;  /* 0x00000004000a7c82 */ /* 0x000fe20008000000 */
[----:B------:R-:W-:Y:S01]  /*93e0*/  MOV R163, R10 ;  /* 0x0000000a00a37202 */ /* 0x000fe20000000f00 */
[----:B------:R-:W-:Y:S01]  /*93f0*/  HGMMA.64x256x16.F32.BF16 R24, R208, gdesc[UR8].tnspB, R24, gsb0 ;  /* 0x43e00008d0187df0 */ /* 0x000fe20008001818 */
[----:B------:R-:W-:Y:S01]  /*9400*/  UMOV UR11, 0x40000040 ;  /* 0x40000040000b7882 */ /* 0x000fe20000000000 */
[----:B------:R-:W-:Y:S01]  /*9410*/  UMOV UR10, UR6 ;  /* 0x00000006000a7c82 */ /* 0x000fe20008000000 */
[----:B------:R-:W-:Y:S01]  /*9420*/  UIADD3 UR6, UR4, 0x100, URZ ;  /* 0x0000010004067890 */ /* 0x000fe2000fffe03f */
[----:B--2---:R-:W-:Y:S01]  /*9430*/  FADD.FTZ R3, R3, R20 ;  /* 0x0000001403037221 */ /* 0x004fe20000010000 */
[----:B------:R-:W-:Y:S01]  /*9440*/  LOP3.LUT R6, R7, 0x380, RZ, 0xc0, !PT ;  /* 0x0000038007067812 */ /* 0x000fe200078ec0ff */
[----:B---3--:R-:W-:Y:S01]  /*9450*/  FADD.FTZ R19, R152, R19 ;  /* 0x0000001398137221 */ /* 0x008fe20000010000 */
[----:B------:R-:W-:-:S02]  /*9460*/  SHF.R.U64 R8, R8, 0x3, RZ ;  /* 0x0000000308087819 */ /* 0x000fc400000012ff */
[----:B-1----:R-:W1:Y:S01]  /*9470*/  SHFL.BFLY PT, R0, R3, 0x1, 0x1f ;  /* 0x0c201f0003007f89 */ /* 0x002e6200000e0000 */
[----:B------:R-:W-:Y:S02]  /*9480*/  IADD3 R161, P0, R16, 0x20, RZ ;  /* 0x0000002010a17810 */ /* 0x000fe40007f1e0ff */
[----:B------:R-:W-:Y:S01]  /*9490*/  LOP3.LUT R12, R13, 0x380, RZ, 0xc0, !PT ;  /* 0x000003800d0c7812 */ /* 0x000fe200078ec0ff */
[----:B------:R-:W2:Y:S01]  /*94a0*/  SHFL.BFLY PT, R10, R19, 0x1, 0x1f ;  /* 0x0c201f00130a7f89 */ /* 0x000ea200000e0000 */
[----:B------:R-:W-:Y:S02]  /*94b0*/  SHF.R.U64 R6, R6, 0x3, RZ ;  /* 0x0000000306067819 */ /* 0x000fe400000012ff */
[----:B------:R-:W-:Y:S02]  /*94c0*/  LOP3.LUT R8, R8, R9, RZ, 0x3c, !PT ;  /* 0x0000000908087212 */ /* 0x000fe400078e3cff */
[----:B------:R-:W-:Y:S02]  /*94d0*/  IADD3.X R9, RZ, R17, RZ, P4, !PT ;  /* 0x00000011ff097210 */ /* 0x000fe400027fe4ff */
[----:B------:R-:W-:-:S02]  /*94e0*/  LOP3.LUT R160, R161, 0x380, RZ, 0xc0, !PT ;  /* 0x00000380a1a07812 */ /* 0x000fc400078ec0ff */
[----:B------:R-:W-:Y:S02]  /*94f0*/  SHF.R.U64 R12, R12, 0x3, RZ ;  /* 0x000000030c0c7819 */ /* 0x000fe400000012ff */
[----:B------:R-:W-:Y:S02]  /*9500*/  IADD3 R169, P4, R16, 0x8040, RZ ;  /* 0x0000804010a97810 */ /* 0x000fe40007f9e0ff */
[----:B------:R-:W-:Y:S01]  /*9510*/  LOP3.LUT R6, R6, R7, RZ, 0x3c, !PT ;  /* 0x0000000706067212 */ /* 0x000fe200078e3cff */
[--C-:B------:R-:W-:Y:S01]  /*9520*/  IMAD.X R7, RZ, RZ, R17.reuse, P2 ;  /* 0x000000ffff077224 */ /* 0x100fe200010e0611 */
[----:B------:R-:W-:Y:S02]  /*9530*/  SHF.R.U64 R160, R160, 0x3, RZ ;  /* 0x00000003a0a07819 */ /* 0x000fe400000012ff */
[----:B------:R-:W-:Y:S01]  /*9540*/  LOP3.LUT R12, R12, R13, RZ, 0x3c, !PT ;  /* 0x0000000d0c0c7212 */ /* 0x000fe200078e3cff */
[----:B------:R-:W-:Y:S01]  /*9550*/  IMAD.X R13, RZ, RZ, R17, P5 ;  /* 0x000000ffff0d7224 */ /* 0x000fe200028e0611 */
[----:B------:R-:W-:-:S02]  /*9560*/  LOP3.LUT R168, R169, 0x380, RZ, 0xc0, !PT ;  /* 0x00000380a9a87812 */ /* 0x000fc400078ec0ff */
[----:B------:R-:W-:Y:S02]  /*9570*/  IADD3 R173, P5, R16, 0x8060, RZ ;  /* 0x0000806010ad7810 */ /* 0x000fe40007fbe0ff */
[----:B------:R-:W-:Y:S02]  /*9580*/  LOP3.LUT R160, R160, R161, RZ, 0x3c, !PT ;  /* 0x000000a1a0a07212 */ /* 0x000fe400078e3cff */
[----:B------:R-:W-:Y:S02]  /*9590*/  SHF.R.U64 R168, R168, 0x3, RZ ;  /* 0x00000003a8a87819 */ /* 0x000fe400000012ff */
[----:B------:R-:W-:Y:S01]  /*95a0*/  MOV R164, R6 ;  /* 0x0000000600a47202 */ /* 0x000fe20000000f00 */
[----:B-1----:R-:W-:Y:S01]  /*95b0*/  FADD.FTZ R7, R3, R0 ;  /* 0x0000000003077221 */ /* 0x002fe20000010000 */
[----:B------:R-:W-:Y:S01]  /*95c0*/  IADD3.X R161, RZ, R17, RZ, P0, !PT ;  /* 0x00000011ffa17210 */ /* 0x000fe200007fe4ff */
[----:B------:R-:W-:Y:S01]  /*95d0*/  IMAD.MOV.U32 R6, RZ, RZ, RZ ;  /* 0x000000ffff067224 */ /* 0x000fe200078e00ff */
[----:B------:R-:W-:-:S02]  /*95e0*/  LOP3.LUT R172, R173, 0x380, RZ, 0xc0, !PT ;  /* 0x00000380adac7812 */ /* 0x000fc400078ec0ff */
[----:B------:R-:W-:Y:S01]  /*95f0*/  LOP3.LUT R168, R168, R169, RZ, 0x3c, !PT ;  /* 0x000000a9a8a87212 */ /* 0x000fe200078e3cff */
[----:B------:R-:W-:Y:S01]  /*9600*/  IMAD.X R169, RZ, RZ, R17, P4 ;  /* 0x000000ffffa97224 */ /* 0x000fe200020e0611 */
[----:B------:R-:W-:Y:S02]  /*9610*/  MOV R160, R160 ;  /* 0x000000a000a07202 */ /* 0x000fe40000000f00 */
[----:B------:R-:W-:Y:S02]  /*9620*/  SHF.R.U64 R172, R172, 0x3, RZ ;  /* 0x00000003acac7819 */ /* 0x000fe400000012ff */
[----:B------:R-:W-:Y:S01]  /*9630*/  MOV R161, R12 ;  /* 0x0000000c00a17202 */ /* 0x000fe20000000f00 */
[----:B--2---:R-:W-:Y:S01]  /*9640*/  FADD.FTZ R12, R19, R10 ;  /* 0x0000000a130c7221 */ /* 0x004fe20000010000 */
[----:B------:R-:W-:Y:S02]  /*9650*/  FSETP.NE.FTZ.AND P4, PT, R7, RZ, PT ;  /* 0x000000ff0700720b */ /* 0x000fe40003f95000 */
[----:B------:R-:W-:-:S02]  /*9660*/  IADD3 R167, P3, R16, 0x8020, RZ ;  /* 0x0000802010a77810 */ /* 0x000fc40007f7e0ff */
[----:B------:R-:W-:Y:S01]  /*9670*/  LOP3.LUT R172, R172, R173, RZ, 0x3c, !PT ;  /* 0x000000adacac7212 */ /* 0x000fe200078e3cff */
[----:B------:R-:W-:Y:S01]  /*9680*/  IMAD.X R173, RZ, RZ, R17, P5 ;  /* 0x000000ffffad7224 */ /* 0x000fe200028e0611 */
[----:B------:R-:W-:Y:S02]  /*9690*/  LOP3.LUT R166, R167, 0x380, RZ, 0xc0, !PT ;  /* 0x00000380a7a67812 */ /* 0x000fe400078ec0ff */
[----:B------:R-:W-:Y:S02]  /*96a0*/  FSETP.NE.FTZ.AND P5, PT, R12, RZ, PT ;  /* 0x000000ff0c00720b */ /* 0x000fe40003fb5000 */
[----:B------:R-:W-:Y:S02]  /*96b0*/  R2UR UR5, R215 ;  /* 0x00000000d70572ca */ /* 0x000fe400000e0000 */
[----:B------:R-:W-:Y:S01]  /*96c0*/  SHF.R.U64 R166, R166, 0x3, RZ ;  /* 0x00000003a6a67819 */ /* 0x000fe200000012ff */
[----:B------:R-:W1:Y:S01]  /*96d0*/  @P4 MUFU.LG2 R3, R7 ;  /* 0x0000000700034308 */ /* 0x000e620000000c00 */
[----:B------:R-:W-:-:S02]  /*96e0*/  IADD3 R155, P6, R16, 0x4040, RZ ;  /* 0x00004040109b7810 */ /* 0x000fc40007fde0ff */
[----:B------:R-:W-:Y:S02]  /*96f0*/  R2UR UR12, R214 ;  /* 0x00000000d60c72ca */ /* 0x000fe400000e0000 */
[C---:B------:R-:W-:Y:S02]  /*9700*/  IADD3 R15, P0, R16.reuse, 0x4060, RZ ;  /* 0x00004060100f7810 */ /* 0x040fe40007f1e0ff */
[----:B------:R-:W-:Y:S01]  /*9710*/  IADD3 R157, P2, R16, 0x8000, RZ ;  /* 0x00008000109d7810 */ /* 0x000fe20007f5e0ff */
[----:B------:R1:W-:Y:S01]  /*9720*/  @P4 MUFU.RCP R6, R7 ;  /* 0x0000000700064308 */ /* 0x0003e20000001000 */
[----:B------:R-:W-:Y:S01]  /*9730*/  LOP3.LUT R166, R166, R167, RZ, 0x3c, !PT ;  /* 0x000000a7a6a67212 */ /* 0x000fe200078e3cff */
[----:B------:R-:W-:Y:S01]  /*9740*/  IMAD.X R167, RZ, RZ, R17, P3 ;  /* 0x000000ffffa77224 */ /* 0x000fe200018e0611 */
[----:B------:R-:W-:Y:S01]  /*9750*/  LOP3.LUT R154, R155, 0x380, RZ, 0xc0, !PT ;  /* 0x000003809b9a7812 */ /* 0x000fe200078ec0ff */
[----:B------:R-:W-:Y:S01]  /*9760*/  UIADD3 UR34, -UR5, URZ, URZ ;  /* 0x0000003f05227290 */ /* 0x000fe2000fffe13f */
[----:B------:R-:W-:-:S02]  /*9770*/  LOP3.LUT R14, R15, 0x380, RZ, 0xc0, !PT ;  /* 0x000003800f0e7812 */ /* 0x000fc400078ec0ff */
[----:B------:R-:W-:Y:S02]  /*9780*/  IADD3 R159, P3, R16, 0xc060, RZ ;  /* 0x0000c060109f7810 */ /* 0x000fe40007f7e0ff */
[----:B------:R-:W-:Y:S01]  /*9790*/  MOV R13, UR7 ;  /* 0x00000007000d7c02 */ /* 0x000fe20008000f00 */
[----:B-1----:R-:W-:Y:S01]  /*97a0*/  @P4 FMUL.FTZ R7, R3, 0.69314718246459960938 ;  /* 0x3f31721803074820 */ /* 0x002fe20000410000 */
[----:B------:R-:W-:Y:S01]  /*97b0*/  LOP3.LUT R156, R157, 0x380, RZ, 0xc0, !PT ;  /* 0x000003809d9c7812 */ /* 0x000fe200078ec0ff */
[----:B------:R-:W-:Y:S01]  /*97c0*/  ULDC UR7, c[0x0][0xa88] ;  /* 0x0002a20000077ab9 */ /* 0x000fe20000000800 */
[----:B------:R-:W-:Y:S01]  /*97d0*/  MOV R162, R8 ;  /* 0x0000000800a27202 */ /* 0x000fe20000000f00 */
[----:B------:R-:W-:Y:S01]  /*97e0*/  IMAD.MOV.U32 R8, RZ, RZ, RZ ;  /* 0x000000ffff087224 */ /* 0x000fe200078e00ff */
[----:B------:R-:W-:Y:S01]  /*97f0*/  SHF.R.U64 R154, R154, 0x3, RZ ;  /* 0x000000039a9a7819 */ /* 0x000fe200000012ff */
[----:B------:R-:W1:Y:S01]  /*9800*/  @P5 MUFU.LG2 R9, R12 ;  /* 0x0000000c00095308 */ /* 0x000e620000000c00 */
[----:B------:R-:W-:-:S02]  /*9810*/  SHF.R.U64 R14, R14, 0x3, RZ ;  /* 0x000000030e0e7819 */ /* 0x000fc400000012ff */
[----:B------:R-:W-:Y:S02]  /*9820*/  LOP3.LUT R158, R159, 0x380, RZ, 0xc0, !PT ;  /* 0x000003809f9e7812 */ /* 0x000fe400078ec0ff */
[----:B------:R-:W-:Y:S02]  /*9830*/  @!P1 IADD3 R13, R13, 0x38860, RZ ;  /* 0x000388600d0d9810 */ /* 0x000fe40007ffe0ff */
[----:B------:R-:W-:Y:S01]  /*9840*/  SHF.R.U64 R156, R156, 0x3, RZ ;  /* 0x000000039c9c7819 */ /* 0x000fe200000012ff */
[----:B------:R2:W3:Y:S01]  /*9850*/  @P5 MUFU.RCP R8, R12 ;  /* 0x0000000c00085308 */ /* 0x0004e20000001000 */
[----:B------:R-:W-:Y:S01]  /*9860*/  LOP3.LUT R154, R154, R155, RZ, 0x3c, !PT ;  /* 0x0000009b9a9a7212 */ /* 0x000fe200078e3cff */
[----:B------:R-:W-:Y:S01]  /*9870*/  IMAD.X R155, RZ, RZ, R17, P6 ;  /* 0x000000ffff9b7224 */ /* 0x000fe200030e0611 */
[----:B------:R-:W-:Y:S02]  /*9880*/  LOP3.LUT R14, R14, R15, RZ, 0x3c, !PT ;  /* 0x0000000f0e0e7212 */ /* 0x000fe400078e3cff */
[----:B------:R-:W-:-:S02]  /*9890*/  SHF.R.U64 R158, R158, 0x3, RZ ;  /* 0x000000039e9e7819 */ /* 0x000fc400000012ff */
[----:B------:R-:W-:Y:S02]  /*98a0*/  @!P1 PRMT R13, RZ, 0x654, R13 ;  /* 0x00000654ff0d9816 */ /* 0x000fe4000000000d */
[----:B------:R-:W-:Y:S01]  /*98b0*/  IADD3 R171, P6, R16, 0xc000, RZ ;  /* 0x0000c00010ab7810 */ /* 0x000fe20007fde0ff */
[C---:B--2---:R-:W-:Y:S01]  /*98c0*/  @P4 FMUL.FTZ R12, R2.reuse, 0.69314718246459960938 ;  /* 0x3f317218020c4820 */ /* 0x044fe20000410000 */
[----:B------:R-:W-:Y:S01]  /*98d0*/  IADD3.X R15, RZ, R17, RZ, P0, !PT ;  /* 0x00000011ff0f7210 */ /* 0x000fe200007fe4ff */
[----:B------:R-:W-:Y:S01]  /*98e0*/  @P5 FMUL.FTZ R2, R2, 0.69314718246459960938 ;  /* 0x3f31721802025820 */ /* 0x000fe20000410000 */
[----:B------:R-:W-:Y:S01]  /*98f0*/  LOP3.LUT R156, R156, R157, RZ, 0x3c, !PT ;  /* 0x0000009d9c9c7212 */ /* 0x000fe200078e3cff */
[----:B------:R-:W-:Y:S01]  /*9900*/  IMAD.X R157, RZ, RZ, R17, P2 ;  /* 0x000000ffff9d7224 */ /* 0x000fe200010e0611 */
[C---:B------:R-:W-:Y:S01]  /*9910*/  IADD3 R177, P0, R16.reuse, 0xc020, RZ ;  /* 0x0000c02010b17810 */ /* 0x040fe20007f1e0ff */
[----:B-1----:R-:W-:Y:S01]  /*9920*/  @P5 FMUL.FTZ R9, R9, 0.69314718246459960938 ;  /* 0x3f31721809095820 */ /* 0x002fe20000410000 */
[----:B------:R-:W-:-:S02]  /*9930*/  LOP3.LUT R21, R16, 0x380, RZ, 0xc0, !PT ;  /* 0x0000038010157812 */ /* 0x000fc400078ec0ff */
[----:B------:R-:W-:Y:S01]  /*9940*/  LOP3.LUT R158, R158, R159, RZ, 0x3c, !PT ;  /* 0x0000009f9e9e7212 */ /* 0x000fe200078e3cff */
[----:B------:R-:W-:Y:S01]  /*9950*/  IMAD.X R159, RZ, RZ, R17, P3 ;  /* 0x000000ffff9f7224 */ /* 0x000fe200018e0611 */
[----:B------:R-:W-:Y:S02]  /*9960*/  LOP3.LUT R170, R171, 0x380, RZ, 0xc0, !PT ;  /* 0x00000380abaa7812 */ /* 0x000fe400078ec0ff */
[----:B------:R-:W-:Y:S02]  /*9970*/  IADD3 R175, P2, R16, 0xc040, RZ ;  /* 0x0000c04010af7810 */ /* 0x000fe40007f5e0ff */
[----:B------:R-:W-:Y:S02]  /*9980*/  LOP3.LUT R176, R177, 0x380, RZ, 0xc0, !PT ;  /* 0x00000380b1b07812 */ /* 0x000fe400078ec0ff */
[----:B------:R-:W-:Y:S02]  /*9990*/  SHF.R.U64 R21, R21, 0x3, RZ ;  /* 0x0000000315157819 */ /* 0x000fe400000012ff */
[----:B------:R-:W-:Y:S01]  /*99a0*/  MOV R156, R156 ;  /* 0x0000009c009c7202 */ /* 0x000fe20000000f00 */
[----:B------:R-:W-:Y:S01]  /*99b0*/  IMAD.MOV.U32 R157, RZ, RZ, -0x800000 ;  /* 0xff800000ff9d7424 */ /* 0x000fe200078e00ff */
[----:B------:R-:W-:Y:S01]  /*99c0*/  SHF.R.U64 R170, R170, 0x3, RZ ;  /* 0x00000003aaaa7819 */ /* 0x000fe200000012ff */
[----:B------:R-:W-:Y:S01]  /*99d0*/  @P4 FFMA.FTZ R157, R12, R5, R7 ;  /* 0x000000050c9d4223 */ /* 0x000fe20000010007 */
[----:B------:R-:W-:-:S02]  /*99e0*/  LOP3.LUT R174, R175, 0x380, RZ, 0xc0, !PT ;  /* 0x00000380afae7812 */ /* 0x000fc400078ec0ff */
[----:B------:R-:W-:Y:S02]  /*99f0*/  SHF.R.U64 R176, R176, 0x3, RZ ;  /* 0x00000003b0b07819 */ /* 0x000fe400000012ff */
[----:B------:R-:W-:Y:S02]  /*9a00*/  MOV R158, R158 ;  /* 0x0000009e009e7202 */ /* 0x000fe40000000f00 */
[----:B------:R-:W-:Y:S02]  /*9a10*/  LOP3.LUT R20, R21, R16, RZ, 0x3c, !PT ;  /* 0x0000001015147212 */ /* 0x000fe400078e3cff */
[----:B------:R-:W-:Y:S02]  /*9a20*/  MOV R21, R17 ;  /* 0x0000001100157202 */ /* 0x000fe40000000f00 */
[----:B------:R-:W-:Y:S02]  /*9a30*/  LOP3.LUT R170, R170, R171, RZ, 0x3c, !PT ;  /* 0x000000abaaaa7212 */ /* 0x000fe400078e3cff */
[----:B------:R-:W-:-:S02]  /*9a40*/  SHF.R.U64 R174, R174, 0x3, RZ ;  /* 0x00000003aeae7819 */ /* 0x000fc400000012ff */
[----:B------:R-:W-:Y:S01]  /*9a50*/  LOP3.LUT R176, R176, R177, RZ, 0x3c, !PT ;  /* 0x000000b1b0b07212 */ /* 0x000fe200078e3cff */
[----:B------:R-:W-:Y:S01]  /*9a60*/  IMAD.X R177, RZ, RZ, R17, P0 ;  /* 0x000000ffffb17224 */ /* 0x000fe200000e0611 */
[----:B------:R-:W-:Y:S02]  /*9a70*/  IADD3.X R171, RZ, R17, RZ, P6, !PT ;  /* 0x00000011ffab7210 */ /* 0x000fe400037fe4ff */
[----:B------:R-:W-:Y:S02]  /*9a80*/  MOV R165, R20 ;  /* 0x0000001400a57202 */ /* 0x000fe40000000f00 */
[----:B------:R-:W-:Y:S02]  /*9a90*/  LOP3.LUT P0, RZ, R213, 0x3, RZ, 0xc0, !PT ;  /* 0x00000003d5ff7812 */ /* 0x000fe4000780c0ff */
[----:B------:R-:W-:Y:S02]  /*9aa0*/  MOV R154, R154 ;  /* 0x0000009a009a7202 */ /* 0x000fe40000000f00 */
[----:B------:R-:W-:-:S02]  /*9ab0*/  MOV R20, R168 ;  /* 0x000000a800147202 */ /* 0x000fc40000000f00 */
[----:B------:R-:W-:Y:S02]  /*9ac0*/  LOP3.LUT R174, R174, R175, RZ, 0x3c, !PT ;  /* 0x000000afaeae7212 */ /* 0x000fe400078e3cff */
[----:B------:R-:W-:Y:S02]  /*9ad0*/  MOV R155, R166 ;  /* 0x000000a6009b7202 */ /* 0x000fe40000000f00 */
[----:B------:R-:W-:Y:S02]  /*9ae0*/  MOV R152, R172 ;  /* 0x000000ac00987202 */ /* 0x000fe40000000f00 */
[----:B------:R-:W-:Y:S02]  /*9af0*/  MOV R21, R170 ;  /* 0x000000aa00157202 */ /* 0x000fe40000000f00 */
[----:B------:R-:W-:Y:S02]  /*9b00*/  IADD3.X R175, RZ, R17, RZ, P2, !PT ;  /* 0x00000011ffaf7210 */ /* 0x000fe400017fe4ff */
[----:B------:R-:W-:-:S02]  /*9b10*/  MOV R153, R14 ;  /* 0x0000000e00997202 */ /* 0x000fc40000000f00 */
[----:B------:R-:W-:Y:S02]  /*9b20*/  MOV R0, R176 ;  /* 0x000000b000007202 */ /* 0x000fe40000000f00 */
[----:B------:R-:W-:Y:S01]  /*9b30*/  MOV R19, R174 ;  /* 0x000000ae00137202 */ /* 0x000fe20000000f00 */
[----:B------:R-:W-:Y:S02]  /*9b40*/  WARPGROUP.DEPBAR.LE gsb0, 0x0 ;  /* 0x00008000000079c5 */ /* 0x000fe40000010000 */
[----:B------:R-:W-:-:S06]  /*9b50*/  WARPGROUP.ARRIVE ;  /* 0x00000000000079c5 */ /* 0x000fcc0000000000 */
[----:B------:R-:W-:Y:S01]  /*9b60*/  HGMMA.64x256x16.F32.BF16 R24, R204, gdesc[UR8].tnspB, R24, gsb0 ;  /* 0x43e00008cc187df0 */ /* 0x000fe20008001818 */
[----:B------:R-:W-:Y:S01]  /*9b70*/  UMOV UR10, UR6 ;  /* 0x00000006000a7c82 */ /* 0x000fe20008000000 */
[----:B------:R-:W-:Y:S01]  /*9b80*/  UMOV UR11, 0x40000040 ;  /* 0x40000040000b7882 */ /* 0x000fe20000000000 */
[----:B------:R-:W-:Y:S02]  /*9b90*/  UIADD3 UR6, UR4, 0x180, URZ ;  /* 0x0000018004067890 */ /* 0x000fe4000fffe03f */
[----:B------:R-:W-:Y:S01]  /*9ba0*/  UIADD3 UR4, UR4, 0x200, URZ ;  /* 0x0000020004047890 */ /* 0x000fe2000fffe03f */
[----:B------:R-:W-:Y:S02]  /*9bb0*/  WARPGROUP.DEPBAR.LE gsb0, 0x0 ;  /* 0x00008000000079c5 */ /* 0x000fe40000010000 */
[----:B------:R-:W-:-:S15]  /*9bc0*/  WARPGROUP.ARRIVE ;  /* 0x00000000000079c5 */ /* 0x000fde0000000000 */
[----:B------:R-:W-:-:S05]  /*9bd0*/  NOP ;  /* 0x0000000000007918 */ /* 0x000fca0000000000 */
[----:B------:R-:W-:Y:S01]  /*9be0*/  HGMMA.64x256x16.F32.BF16 R24, R200, gdesc[UR8].tnspB, R24, gsb0 ;  /* 0x43e00008c8187df0 */ /* 0x000fe20008001818 */
[----:B------:R-:W-:Y:S01]  /*9bf0*/  UMOV UR10, UR6 ;  /* 0x00000006000a7c82 */ /* 0x000fe20008000000 */
[----:B------:R-:W-:Y:S01]  /*9c00*/  UMOV UR11, 0x40000040 ;  /* 0x40000040000b7882 */ /* 0x000fe20000000000 */
[----:B------:R-:W-:Y:S02]  /*9c10*/  WARPGROUP.DEPBAR.LE gsb0, 0x0 ;  /* 0x00008000000079c5 */ /* 0x000fe40000010000 */
[----:B------:R-:W-:-:S15]  /*9c20*/  WARPGROUP.ARRIVE ;  /* 0x00000000000079c5 */ /* 0x000fde0000000000 */
[----:B------:R-:W-:-:S08]  /*9c30*/  NOP ;  /* 0x0000000000007918 */ /* 0x000fd00000000000 */
[----:B------:R-:W-:Y:S01]  /*9c40*/  HGMMA.64x256x16.F32.BF16 R24, R196, gdesc[UR8].tnspB, R24, gsb0 ;  /* 0x43e00008c4187df0 */ /* 0x000fe20008001818 */
[----:B------:R-:W-:Y:S01]  /*9c50*/  UMOV UR10, UR4 ;  /* 0x00000004000a7c82 */ /* 0x000fe20008000000 */
[----:B------:R-:W-:Y:S01]  /*9c60*/  UMOV UR11, 0x40000040 ;  /* 0x40000040000b7882 */ /* 0x000fe20000000000 */
[----:B------:R-:W-:Y:S02]  /*9c70*/  ULDC UR4, c[0x0][0xdb4] ;  /* 0x00036d0000047ab9 */ /* 0x000fe40000000800 */
[----:B------:R-:W-:-:S03]  /*9c80*/  UIMAD UR35, UR4, UR35, UR5 ;  /* 0x00000023042372a4 */ /* 0x000fc6000f8e0205 */
[----:B------:R-:W-:Y:S01]  /*9c90*/  ULDC UR5, c[0x0][0xda8] ;  /* 0x00036a0000057ab9 */ /* 0x000fe20000000800 */
[----:B------:R-:W-:Y:S02]  /*9ca0*/  USHF.R.S32.HI UR4, URZ, 0x1f, UR35 ;  /* 0x0000001f3f047899 */ /* 0x000fe40008011423 */
[----:B------:R-:W-:Y:S02]  /*9cb0*/  UIMAD UR34, UR5, UR34, UR12 ;  /* 0x00000022052272a4 */ /* 0x000fe4000f8e020c */
[----:B------:R-:W-:Y:S02]  /*9cc0*/  UIMAD UR6, UR4, UR8, URZ ;  /* 0x00000008040672a4 */ /* 0x000fe4000f8e023f */
[----:B------:R-:W-:Y:S02]  /*9cd0*/  USHF.L.U32 UR34, UR34, 0x7, URZ ;  /* 0x0000000722227899 */ /* 0x000fe4000800063f */
[----:B------:R-:W-:Y:S02]  /*9ce0*/  UIMAD.WIDE.U32 UR4, UR35, UR8, URZ ;  /* 0x00000008230472a5 */ /* 0x000fe4000f8e003f */
[----:B------:R-:W-:-:S02]  /*9cf0*/  UIMAD UR6, UR35, UR9, UR6 ;  /* 0x00000009230672a4 */ /* 0x000fc4000f8e0206 */
[----:B------:R-:W-:Y:S01]  /*9d00*/  VIADD R159, R218, UR34 ;  /* 0x00000022da9f7c36 */ /* 0x000fe20008000000 */
[----:B------:R-:W-:Y:S01]  /*9d10*/  ULDC.64 UR12, c[0x0][0x208] ;  /* 0x00008200000c7ab9 */ /* 0x000fe20000000a00 */
[----:B------:R-:W-:Y:S01]  /*9d20*/  MOV R11, UR5 ;  /* 0x00000005000b7c02 */ /* 0x000fe20008000f00 */
[----:B------:R-:W-:Y:S01]  /*9d30*/  IMAD.U32 R10, RZ, RZ, UR4 ;  /* 0x00000004ff0a7e24 */ /* 0x000fe2000f8e00ff */
[----:B------:R-:W-:Y:S01]  /*9d40*/  UIADD3 UR4, UR5, UR6, URZ ;  /* 0x0000000605047290 */ /* 0x000fe2000fffe03f */
[----:B------:R-:W-:-:S05]  /*9d50*/  VIADD R11, R159, 0x8 ;  /* 0x000000089f0b7836 */ /* 0x000fca0000000000 */
[----:B------:R-:W-:Y:S01]  /*9d60*/  ISETP.GE.OR P2, PT, R11, UR7, P0 ;  /* 0x000000070b007c0c */ /* 0x000fe20008746670 */
[----:B------:R-:W-:Y:S01]  /*9d70*/  IMAD.U32 R3, RZ, RZ, UR4 ;  /* 0x00000004ff037e24 */ /* 0x000fe2000f8e00ff */
[----:B------:R-:W-:Y:S01]  /*9d80*/  USHF.R.S32.HI UR4, URZ, 0x1f, UR36 ;  /* 0x0000001f3f047899 */ /* 0x000fe20008011424 */
[----:B------:R-:W-:Y:S01]  /*9d90*/  ISETP.GE.OR P0, PT, R159, UR7, P0 ;  /* 0x000000079f007c0c */ /* 0x000fe20008706670 */
[----:B------:R-:W-:Y:S02]  /*9da0*/  WARPGROUP.DEPBAR.LE gsb0, 0x0 ;  /* 0x00008000000079c5 */ /* 0x000fe40000010000 */
[----:B------:R-:W-:-:S06]  /*9db0*/  WARPGROUP.ARRIVE ;  /* 0x00000000000079c5 */ /* 0x000fcc0000000000 */
[----:B------:R-:W-:Y:S01]  /*9dc0*/  HGMMA.64x256x16.F32.BF16 R24, R192, gdesc[UR8].tnspB, R24, gsb0 ;  /* 0x43e00008c0187df0 */ /* 0x000fe20008001818 */
[----:B------:R-:W-:Y:S01]  /*9dd0*/  R2UR UR10, R23 ;  /* 0x00000000170a72ca */ /* 0x000fe200000e0000 */
[----:B------:R-:W-:Y:S02]  /*9de0*/  IMAD.MOV.U32 R23, RZ, RZ, -0x800000 ;  /* 0xff800000ff177424 */ /* 0x000fe400078e00ff */
[----:B------:R-:W-:Y:S01]  /*9df0*/  @P5 FFMA.FTZ R23, R2, R4, R9 ;  /* 0x0000000402175223 */ /* 0x000fe20000010009 */
[----:B------:R-:W-:Y:S01]  /*9e00*/  MOV R2, R10 ;  /* 0x0000000a00027202 */ /* 0x000fe20000000f00 */
[----:B------:R-:W-:Y:S02]  /*9e10*/  WARPGROUP.DEPBAR.LE gsb0, 0x0 ;  /* 0x00008000000079c5 */ /* 0x000fe40000010000 */
[----:B------:R1:W-:Y:S01]  /*9e20*/  @!P1 SYNCS.ARRIVE.TRANS64.RED.A1T0 RZ, [R13+URZ], RZ ;  /* 0x000000ff0dff99a7 */ /* 0x0003e2000810043f */
[-C--:B------:R-:W-:Y:S01]  /*9e30*/  FMUL.FTZ R12, R41, R6.reuse ;  /* 0x00000006290c7220 */ /* 0x080fe20000410000 */
[-C--:B------:R-:W-:Y:S01]  /*9e40*/  FMUL.FTZ R4, R25, R6.reuse ;  /* 0x0000000619047220 */ /* 0x080fe20000410000 */
[----:B------:R-:W-:Y:S01]  /*9e50*/  FMUL.FTZ R5, R24, R6 ;  /* 0x0000000618057220 */ /* 0x000fe20000410000 */
[-C--:B---3--:R-:W-:Y:S01]  /*9e60*/  FMUL.FTZ R7, R27, R8.reuse ;  /* 0x000000081b077220 */ /* 0x088fe20000410000 */
[----:B------:R-:W-:Y:S01]  /*9e70*/  FMUL.FTZ R168, R26, R8 ;  /* 0x000000081aa87220 */ /* 0x000fe20000410000 */
[-C--:B------:R-:W-:Y:S01]  /*9e80*/  FMUL.FTZ R167, R29, R6.reuse ;  /* 0x000000061da77220 */ /* 0x080fe20000410000 */
[-C--:B------:R-:W-:Y:S01]  /*9e90*/  FMUL.FTZ R170, R28, R6.reuse ;  /* 0x000000061caa7220 */ /* 0x080fe20000410000 */
[----:B-1----:R-:W-:Y:S01]  /*9ea0*/  FMUL.FTZ R13, R40, R6 ;  /* 0x00000006280d7220 */ /* 0x002fe20000410000 */
[-C--:B------:R-:W-:Y:S01]  /*9eb0*/  FMUL.FTZ R169, R31, R8.reuse ;  /* 0x000000081fa97220 */ /* 0x080fe20000410000 */
[----:B------:R-:W1:Y:S01]  /*9ec0*/  LDC.64 R40, c[0x0][0xb78] ;  /* 0x0002de00ff287b82 */ /* 0x000e620000000a00 */
[----:B------:R-:W-:Y:S01]  /*9ed0*/  FMUL.FTZ R172, R30, R8 ;  /* 0x000000081eac7220 */ /* 0x000fe20000410000 */
[-C--:B------:R-:W-:Y:S01]  /*9ee0*/  FMUL.FTZ R9, R33, R6.reuse ;  /* 0x0000000621097220 */ /* 0x080fe20000410000 */
[-C--:B------:R-:W-:Y:S01]  /*9ef0*/  FMUL.FTZ R166, R32, R6.reuse ;  /* 0x0000000620a67220 */ /* 0x080fe20000410000 */
[-C--:B------:R-:W-:Y:S01]  /*9f00*/  FMUL.FTZ R10, R37, R6.reuse ;  /* 0x00000006250a7220 */ /* 0x080fe20000410000 */
[-C--:B------:R-:W-:Y:S01]  /*9f10*/  FMUL.FTZ R11, R36, R6.reuse ;  /* 0x00000006240b7220 */ /* 0x080fe20000410000 */
[-C--:B------:R-:W-:Y:S01]  /*9f20*/  FMUL.FTZ R14, R45, R6.reuse ;  /* 0x000000062d0e7220 */ /* 0x080fe20000410000 */
[----:B------:R-:W-:Y:S01]  /*9f30*/  FMUL.FTZ R15, R44, R6 ;  /* 0x000000062c0f7220 */ /* 0x000fe20000410000 */
[----:B------:R-:W-:Y:S01]  /*9f40*/  F2FP.BF16.F32.PACK_AB R4, R4, R5 ;  /* 0x000000050404723e */ /* 0x000fe200000010ff */
        /* <DEDUP_REMOVED lines=61> */
[----:B------:R-:W-:Y:S01]  /*a320*/  F2FP.BF16.F32.PACK_AB R6, R167, R170 ;  /* 0x000000aaa706723e */ /* 0x000fe200000010ff */
[----:B------:R-:W-:Y:S01]  /*a330*/  FMUL.FTZ R51, R51, R8 ;  /* 0x0000000833337220 */ /* 0x000fe20000410000 */
[----:B------:R-:W-:Y:S01]  /*a340*/  F2FP.BF16.F32.PACK_AB R7, R169, R172 ;  /* 0x000000aca907723e */ /* 0x000fe200000010ff */
[----:B------:R-:W-:Y:S01]  /*a350*/  BAR.SYNC.DEFER_BLOCKING 0x1, 0x100 ;  /* 0x0044000000007b1d */ /* 0x000fe20000010000 */
        /* <DEDUP_REMOVED lines=52> */
[----:B------:R2:W-:Y:S01]  /*a6a0*/  STSM.16.M88.4 [R165], R4 ;  /* 0x00000004a5007844 */ /* 0x0005e20000000200 */
[----:B------:R-:W-:Y:S01]  /*a6b0*/  F2FP.BF16.F32.PACK_AB R10, R10, R11 ;  /* 0x0000000b0a0a723e */ /* 0x000fe200000010ff */
[----:B-1----:R-:W-:Y:S01]  /*a6c0*/  IMAD.WIDE.U32 R2, R40, UR36, R2 ;  /* 0x0000002428027c25 */ /* 0x002fe2000f8e0002 */
[----:B------:R-:W-:-:S02]  /*a6d0*/  F2FP.BF16.F32.PACK_AB R9, R35, R34 ;  /* 0x000000222309723e */ /* 0x000fc400000010ff */
[----:B------:R-:W-:Y:S02]  /*a6e0*/  F2FP.BF16.F32.PACK_AB R11, R39, R38 ;  /* 0x00000026270b723e */ /* 0x000fe400000010ff */
[----:B------:R-:W-:Y:S02]  /*a6f0*/  F2FP.BF16.F32.PACK_AB R12, R12, R13 ;  /* 0x0000000d0c0c723e */ /* 0x000fe400000010ff */
[----:B------:R-:W-:Y:S01]  /*a700*/  F2FP.BF16.F32.PACK_AB R14, R14, R15 ;  /* 0x0000000f0e0e723e */ /* 0x000fe200000010ff */
[----:B------:R-:W-:Y:S01]  /*a710*/  STSM.16.M88.4 [R160], R8 ;  /* 0x00000008a0007844 */ /* 0x000fe20000000200 */
[----:B------:R-:W-:Y:S02]  /*a720*/  F2FP.BF16.F32.PACK_AB R13, R43, R42 ;  /* 0x0000002a2b0d723e */ /* 0x000fe400000010ff */
[----:B------:R-:W-:Y:S02]  /*a730*/  F2FP.BF16.F32.PACK_AB R15, R47, R46 ;  /* 0x0000002e2f0f723e */ /* 0x000fe400000010ff */
[----:B------:R-:W-:-:S02]  /*a740*/  F2FP.BF16.F32.PACK_AB R24, R24, R25 ;  /* 0x000000191818723e */ /* 0x000fc400000010ff */
[----:B------:R-:W-:Y:S01]  /*a750*/  F2FP.BF16.F32.PACK_AB R26, R26, R27 ;  /* 0x0000001b1a1a723e */ /* 0x000fe200000010ff */
[----:B------:R-:W-:Y:S01]  /*a760*/  STSM.16.M88.4 [R164], R12 ;  /* 0x0000000ca4007844 */ /* 0x000fe20000000200 */
[----:B------:R-:W-:Y:S02]  /*a770*/  F2FP.BF16.F32.PACK_AB R25, R51, R50 ;  /* 0x000000323319723e */ /* 0x000fe400000010ff */
[----:B------:R-:W-:Y:S02]  /*a780*/  F2FP.BF16.F32.PACK_AB R27, R55, R54 ;  /* 0x00000036371b723e */ /* 0x000fe400000010ff */
[----:B--2---:R-:W-:Y:S02]  /*a790*/  F2FP.BF16.F32.PACK_AB R4, R57, R56 ;  /* 0x000000383904723e */ /* 0x004fe400000010ff */
[----:B------:R-:W-:Y:S01]  /*a7a0*/  F2FP.BF16.F32.PACK_AB R5, R59, R58 ;  /* 0x0000003a3b05723e */ /* 0x000fe200000010ff */
[----:B------:R-:W-:Y:S01]  /*a7b0*/  STSM.16.M88.4 [R163], R24 ;  /* 0x00000018a3007844 */ /* 0x000fe20000000200 */
[----:B------:R-:W-:-:S02]  /*a7c0*/  F2FP.BF16.F32.PACK_AB R6, R61, R60 ;  /* 0x0000003c3d06723e */ /* 0x000fc400000010ff */
[----:B------:R-:W-:Y:S02]  /*a7d0*/  F2FP.BF16.F32.PACK_AB R7, R63, R62 ;  /* 0x0000003e3f07723e */ /* 0x000fe400000010ff */
[----:B------:R-:W-:Y:S02]  /*a7e0*/  F2FP.BF16.F32.PACK_AB R28, R28, R29 ;  /* 0x0000001d1c1c723e */ /* 0x000fe400000010ff */
[----:B------:R-:W-:Y:S01]  /*a7f0*/  F2FP.BF16.F32.PACK_AB R30, R30, R31 ;  /* 0x0000001f1e1e723e */ /* 0x000fe200000010ff */
[----:B------:R1:W-:Y:S01]  /*a800*/  STSM.16.M88.4 [R162], R4 ;  /* 0x00000004a2007844 */ /* 0x0003e20000000200 */
[----:B------:R-:W-:Y:S02]  /*a810*/  F2FP.BF16.F32.PACK_AB R29, R67, R66 ;  /* 0x00000042431d723e */ /* 0x000fe400000010ff */
[----:B------:R-:W-:Y:S02]  /*a820*/  F2FP.BF16.F32.PACK_AB R31, R71, R70 ;  /* 0x00000046471f723e */ /* 0x000fe400000010ff */
[----:B------:R-:W-:-:S02]  /*a830*/  F2FP.BF16.F32.PACK_AB R32, R32, R33 ;  /* 0x000000212020723e */ /* 0x000fc400000010ff */
[----:B------:R-:W-:Y:S01]  /*a840*/  F2FP.BF16.F32.PACK_AB R33, R75, R74 ;  /* 0x0000004a4b21723e */ /* 0x000fe200000010ff */
[----:B------:R-:W-:Y:S01]  /*a850*/  STSM.16.M88.4 [R161], R28 ;  /* 0x0000001ca1007844 */ /* 0x000fe20000000200 */
[----:B------:R-:W-:Y:S02]  /*a860*/  F2FP.BF16.F32.PACK_AB R34, R77, R76 ;  /* 0x0000004c4d22723e */ /* 0x000fe400000010ff */
[----:B------:R-:W-:Y:S02]  /*a870*/  F2FP.BF16.F32.PACK_AB R35, R79, R78 ;  /* 0x0000004e4f23723e */ /* 0x000fe400000010ff */
[----:B------:R-:W-:Y:S02]  /*a880*/  F2FP.BF16.F32.PACK_AB R36, R36, R37 ;  /* 0x000000252424723e */ /* 0x000fe400000010ff */
[----:B------:R-:W-:Y:S01]  /*a890*/  F2FP.BF16.F32.PACK_AB R37, R83, R82 ;  /* 0x000000525325723e */ /* 0x000fe200000010ff */
[----:B-1----:R-:W-:Y:S01]  /*a8a0*/  IMAD R4, R40, UR4, RZ ;  /* 0x0000000428047c24 */ /* 0x002fe2000f8e02ff */
[----:B------:R-:W-:Y:S01]  /*a8b0*/  F2FP.BF16.F32.PACK_AB R38, R85, R84 ;  /* 0x000000545526723e */ /* 0x000fe200000010ff */
[----:B------:R-:W-:Y:S01]  /*a8c0*/  STSM.16.M88.4 [R154], R32 ;  /* 0x000000209a007844 */ /* 0x000fe20000000200 */
[----:B------:R-:W-:Y:S01]  /*a8d0*/  F2FP.BF16.F32.PACK_AB R39, R87, R86 ;  /* 0x000000565727723e */ /* 0x000fe200000010ff */
[----:B------:R-:W-:Y:S01]  /*a8e0*/  IMAD R4, R41, UR36, R4 ;  /* 0x0000002429047c24 */ /* 0x000fe2000f8e0204 */
[----:B------:R-:W-:Y:S01]  /*a8f0*/  F2FP.BF16.F32.PACK_AB R96, R97, R96 ;  /* 0x000000606160723e */ /* 0x000fe200000010ff */
[----:B------:R-:W-:Y:S01]  /*a900*/  ULDC.64 UR4, c[0x0][0xb40] ;  /* 0x0002d00000047ab9 */ /* 0x000fe20000000a00 */
[----:B------:R-:W-:Y:S01]  /*a910*/  F2FP.BF16.F32.PACK_AB R8, R89, R88 ;  /* 0x000000585908723e */ /* 0x000fe200000010ff */
[----:B------:R-:W-:Y:S01]  /*a920*/  STSM.16.M88.4 [R153], R36 ;  /* 0x0000002499007844 */ /* 0x000fe20000000200 */
[----:B------:R-:W-:-:S02]  /*a930*/  F2FP.BF16.F32.PACK_AB R9, R91, R90 ;  /* 0x0000005a5b09723e */ /* 0x000fc400000010ff */
[----:B------:R-:W-:Y:S02]  /*a940*/  F2FP.BF16.F32.PACK_AB R10, R93, R92 ;  /* 0x0000005c5d0a723e */ /* 0x000fe400000010ff */
[----:B------:R-:W-:Y:S02]  /*a950*/  F2FP.BF16.F32.PACK_AB R11, R95, R94 ;  /* 0x0000005e5f0b723e */ /* 0x000fe400000010ff */
[----:B------:R-:W-:Y:S02]  /*a960*/  F2FP.BF16.F32.PACK_AB R97, R99, R98 ;  /* 0x000000626361723e */ /* 0x000fe400000010ff */
[----:B------:R-:W-:Y:S01]  /*a970*/  F2FP.BF16.F32.PACK_AB R104, R105, R104 ;  /* 0x000000686968723e */ /* 0x000fe200000010ff */
[----:B------:R-:W-:Y:S01]  /*a980*/  STSM.16.M88.4 [R156], R8 ;  /* 0x000000089c007844 */ /* 0x000fe20000000200 */
[----:B------:R-:W-:Y:S02]  /*a990*/  F2FP.BF16.F32.PACK_AB R98, R101, R100 ;  /* 0x000000646562723e */ /* 0x000fe400000010ff */
[----:B------:R-:W-:-:S02]  /*a9a0*/  F2FP.BF16.F32.PACK_AB R99, R103, R102 ;  /* 0x000000666763723e */ /* 0x000fc400000010ff */
[----:B------:R-:W-:Y:S02]  /*a9b0*/  F2FP.BF16.F32.PACK_AB R105, R107, R106 ;  /* 0x0000006a6b69723e */ /* 0x000fe400000010ff */
[----:B------:R-:W-:Y:S01]  /*a9c0*/  F2FP.BF16.F32.PACK_AB R112, R113, R112 ;  /* 0x000000707170723e */ /* 0x000fe200000010ff */
[----:B------:R-:W-:Y:S01]  /*a9d0*/  STSM.16.M88.4 [R155], R96 ;  /* 0x000000609b007844 */ /* 0x000fe20000000200 */
[----:B------:R-:W-:Y:S02]  /*a9e0*/  F2FP.BF16.F32.PACK_AB R106, R109, R108 ;  /* 0x0000006c6d6a723e */ /* 0x000fe400000010ff */
[----:B------:R-:W-:Y:S02]  /*a9f0*/  F2FP.BF16.F32.PACK_AB R107, R111, R110 ;  /* 0x0000006e6f6b723e */ /* 0x000fe400000010ff */
[----:B------:R-:W-:Y:S02]  /*aa00*/  F2FP.BF16.F32.PACK_AB R113, R115, R114 ;  /* 0x000000727371723e */ /* 0x000fe400000010ff */
[----:B------:R-:W-:Y:S01]  /*aa10*/  F2FP.BF16.F32.PACK_AB R120, R121, R120 ;  /* 0x000000787978723e */ /* 0x000fe200000010ff */
[----:B------:R-:W-:Y:S01]  /*aa20*/  STSM.16.M88.4 [R20], R104 ;  /* 0x0000006814007844 */ /* 0x000fe20000000200 */
[----:B------:R-:W-:-:S02]  /*aa30*/  F2FP.BF16.F32.PACK_AB R114, R117, R116 ;  /* 0x000000747572723e */ /* 0x000fc400000010ff */
[----:B------:R-:W-:Y:S02]  /*aa40*/  F2FP.BF16.F32.PACK_AB R115, R119, R118 ;  /* 0x000000767773723e */ /* 0x000fe400000010ff */
[----:B------:R-:W-:Y:S02]  /*aa50*/  F2FP.BF16.F32.PACK_AB R121, R123, R122 ;  /* 0x0000007a7b79723e */ /* 0x000fe400000010ff */
[----:B------:R-:W-:Y:S01]  /*aa60*/  F2FP.BF16.F32.PACK_AB R128, R129, R128 ;  /* 0x000000808180723e */ /* 0x000fe200000010ff */
[----:B------:R-:W-:Y:S01]  /*aa70*/  STSM.16.M88.4 [R152], R112 ;  /* 0x0000007098007844 */ /* 0x000fe20000000200 */
[----:B------:R-:W-:Y:S02]  /*aa80*/  F2FP.BF16.F32.PACK_AB R122, R125, R124 ;  /* 0x0000007c7d7a723e */ /* 0x000fe400000010ff */
[----:B------:R-:W-:Y:S02]  /*aa90*/  F2FP.BF16.F32.PACK_AB R123, R127, R126 ;  /* 0x0000007e7f7b723e */ /* 0x000fe400000010ff */
[----:B------:R-:W-:-:S02]  /*aaa0*/  SHF.R.S32.HI R5, RZ, 0x1f, R159 ;  /* 0x0000001fff057819 */ /* 0x000fc4000001149f */
[----:B------:R-:W-:Y:S01]  /*aab0*/  F2FP.BF16.F32.PACK_AB R129, R131, R130 ;  /* 0x000000828381723e */ /* 0x000fe200000010ff */
[----:B------:R-:W-:Y:S01]  /*aac0*/  STSM.16.M88.4 [R21], R120 ;  /* 0x0000007815007844 */ /* 0x000fe20000000200 */
[----:B------:R-:W-:Y:S02]  /*aad0*/  F2FP.BF16.F32.PACK_AB R136, R137, R136 ;  /* 0x000000888988723e */ /* 0x000fe400000010ff */
[----:B------:R-:W-:Y:S02]  /*aae0*/  IADD3 R159, P1, R159, R2, RZ ;  /* 0x000000029f9f7210 */ /* 0x000fe40007f3e0ff */
        /* <DEDUP_REMOVED lines=11> */
[----:B------:R-:W-:Y:S02]  /*aba0*/  IADD3.X R4, R5, R3, R4, P1, !PT ;  /* 0x0000000305047210 */ /* 0x000fe40000ffe404 */
[C---:B------:R-:W-:Y:S01]  /*abb0*/  LEA R2, P1, R159.reuse, UR4, 0x2 ;  /* 0x000000049f027c11 */ /* 0x040fe2000f8210ff */
[----:B------:R-:W-:Y:S01]  /*abc0*/  STSM.16.M88.4 [R158], R144 ;  /* 0x000000909e007844 */ /* 0x000fe20000000200 */
[----:B------:R-:W-:Y:S02]  /*abd0*/  ULDC UR4, c[0x0][0xc] ;  /* 0x0000030000047ab9 */ /* 0x000fe40000000800 */
[----:B------:R-:W-:Y:S01]  /*abe0*/  LEA.HI.X R3, R159, UR5, R4, 0x2, P1 ;  /* 0x000000059f037c11 */ /* 0x000fe200088f1404 */
[----:B------:R-:W-:Y:S01]  /*abf0*/  @!PT LDS RZ, [RZ] ;  /* 0x00000000fffff984 */ /* 0x000fe20000000800 */
[----:B------:R-:W-:Y:S01]  /*ac00*/  @!PT LDS RZ, [RZ] ;  /* 0x00000000fffff984 */ /* 0x000fe20000000800 */
[----:B------:R-:W-:Y:S01]  /*ac10*/  @!PT LDS RZ, [RZ] ;  /* 0x00000000fffff984 */ /* 0x000fe20000000800 */
[----:B------:R-:W-:Y:S01]  /*ac20*/  @!PT LDS RZ, [RZ] ;  /* 0x00000000fffff984 */ /* 0x000fe20000000800 */
[----:B------:R1:W-:Y:S06]  /*ac30*/  MEMBAR.ALL.CTA ;  /* 0x0000000000007992 */ /* 0x0003ec0000008000 */
[----:B-1----:R-:W1:Y:S01]  /*ac40*/  FENCE.VIEW.ASYNC.S ;  /* 0x00000000000073c6 */ /* 0x002e620000000000 */
[----:B------:R-:W-:-:S03]  /*ac50*/  UIADD3 UR10, UR4, UR10, URZ ;  /* 0x0000000a040a7290 */ /* 0x000fc6000fffe03f */
[----:B-1----:R-:W1:Y:S01]  /*ac60*/  SHFL.IDX PT, R4, R217, RZ, 0x1f ;  /* 0x00001fffd9047589 */ /* 0x002e6200000e0000 */
[----:B------:R-:W-:Y:S06]  /*ac70*/  BAR.ARV 0x1, 0x120 ;  /* 0x0044800000007b1d */ /* 0x000fec0000002000 */
[----:B------:R-:W-:Y:S01]  /*ac80*/  @!P0 STG.E desc[UR12][R2.64], R157 ;  /* 0x0000009d02008986 */ /* 0x000fe2000c10190c */
[----:B-1----:R-:W-:-:S03]  /*ac90*/  ISETP.NE.AND P0, PT, R4, 0x7, PT ;  /* 0x000000070400780c */ /* 0x002fc60003f05270 */
[----:B------:R1:W-:Y:S02]  /*aca0*/  @!P2 STG.E desc[UR12][R2.64+0x20], R23 ;  /* 0x000020170200a986 */ /* 0x0003e4000c10190c */
[----:B-1----:R-:W-:-:S08]  /*acb0*/  IMAD.U32 R23, RZ, RZ, UR10 ;  /* 0x0000000aff177e24 */ /* 0x002fd0000f8e00ff */
[----:B------:R-:W-:Y:S05]  /*acc0*/  @P0 BRA `(.L_x_29) ;  /* 0x0000000000800947 */ /* 0x000fea0003800000 */
[----:B------:R-:W-:Y:S01]  /*acd0*/  BAR.SYNC.DEFER_BLOCKING 0x1, 0x120 ;  /* 0x0044800000007b1d */ /* 0x000fe20000010000 */
[----:B------:R-:W-:-:S05]  /*ace0*/  ELECT P0, URZ, PT ;  /* 0x00000000003f782f */ /* 0x000fca0003800000 */
[----:B------:R-:W-:Y:S08]  /*acf0*/  BSSY B0, `(.L_x_29) ;  /* 0x000001d000007945 */ /* 0x000ff00003800000 */
[----:B------:R-:W-:Y:S05]  /*ad00*/  @!P0 BRA `(.L_x_30) ;  /* 0x00000000006c8947 */ /* 0x000fea0003800000 */
[----:B------:R-:W-:Y:S01]  /*ad10*/  ULDC.64 UR10, c[0x0][0x198] ;  /* 0x00006600000a7ab9 */ /* 0x000fe20000000a00 */
[----:B------:R-:W-:Y:S02]  /*ad20*/  UIADD3 UR6, UR61, 0x4000, URZ ;  /* 0x000040003d067890 */ /* 0x000fe4000fffe03f */
[----:B------:R-:W-:Y:S02]  /*ad30*/  UIADD3 UR4, UP0, UR10, 0x9f0, URZ ;  /* 0x000009f00a047890 */ /* 0x000fe4000ff1e03f */
[----:B------:R-:W-:Y:S02]  /*ad40*/  UIADD3 UR8, UR61, 0x8000, URZ ;  /* 0x000080003d087890 */ /* 0x000fe4000fffe03f */
[----:B------:R-:W-:Y:S01]  /*ad50*/  UIADD3.X UR5, URZ, UR11, URZ, UP0, !UPT ;  /* 0x0000000b3f057290 */ /* 0x000fe200087fe43f */
[----:B------:R-:W-:Y:S01]  /*ad60*/  UMOV UR33, URZ ;  /* 0x0000003f00217c82 */ /* 0x000fe20008000000 */
[----:B------:R-:W-:Y:S01]  /*ad70*/  UMOV UR37, URZ ;  /* 0x0000003f00257c82 */ /* 0x000fe20008000000 */
[----:B------:R-:W-:Y:S01]  /*ad80*/  UMOV UR32, UR61 ;  /* 0x0000003d00207c82 */ /* 0x000fe20008000000 */
[----:B------:R-:W-:Y:S01]  /*ad90*/  UMOV UR7, 0x40 ;  /* 0x0000004000077882 */ /* 0x000fe20000000000 */
[----:B------:R-:W-:-:S04]  /*ada0*/  UIADD3 UR9, UR61, 0xc000, URZ ;  /* 0x0000c0003d097890 */ /* 0x000fc8000fffe03f */
[----:B------:R1:W-:Y:S02]  /*adb0*/  UTMASTG.5D [UR32], [UR4] ;  /* 0x00000020040073b5 */ /* 0x0003e40008020000 */
[----:B-1----:R-:W-:Y:S01]  /*adc0*/  UMOV UR32, UR6 ;  /* 0x0000000600207c82 */ /* 0x002fe20008000000 */
[----:B------:R-:W-:Y:S01]  /*add0*/  UMOV UR33, UR7 ;  /* 0x0000000700217c82 */ /* 0x000fe20008000000 */
[----:B------:R-:W-:Y:S01]  /*ade0*/  UMOV UR6, 0x80 ;  /* 0x0000008000067882 */ /* 0x000fe20000000000 */
[----:B------:R1:W-:Y:S02]  /*adf0*/  UTMASTG.5D [UR32], [UR4] ;  /* 0x00000020040073b5 */ /* 0x0003e40008020000 */
[----:B-1----:R-:W-:Y:S01]  /*ae00*/  UMOV UR32, UR8 ;  /* 0x0000000800207c82 */ /* 0x002fe20008000000 */
[----:B------:R-:W-:Y:S01]  /*ae10*/  UMOV UR33, UR6 ;  /* 0x0000000600217c82 */ /* 0x000fe20008000000 */
[----:B------:R-:W-:Y:S01]  /*ae20*/  UMOV UR6, 0xc0 ;  /* 0x000000c000067882 */ /* 0x000fe20000000000 */
[----:B------:R1:W-:Y:S02]  /*ae30*/  UTMASTG.5D [UR32], [UR4] ;  /* 0x00000020040073b5 */ /* 0x0003e40008020000 */
[----:B-1----:R-:W-:Y:S01]  /*ae40*/  UMOV UR32, UR9 ;  /* 0x0000000900207c82 */ /* 0x002fe20008000000 */
[----:B------:R-:W-:Y:S01]  /*ae50*/  UMOV UR33, UR6 ;  /* 0x0000000600217c82 */ /* 0x000fe20008000000 */
[----:B------:R-:W-:Y:S01]  /*ae60*/  UIADD3 UR6, UR61, 0x38820, URZ ;  /* 0x000388203d067890 */ /* 0x000fe2000fffe03f */
[----:B------:R1:W-:Y:S03]  /*ae70*/  UTMASTG.5D [UR32], [UR4] ;  /* 0x00000020040073b5 */ /* 0x0003e60008020000 */
[----:B------:R-:W-:Y:S01]  /*ae80*/  UPRMT UR6, URZ, 0x654, UR6 ;  /* 0x000006543f067896 */ /* 0x000fe20008000006 */
[----:B------:R0:W-:Y:S01]  /*ae90*/  UTMACMDFLUSH ;  /* 0x00000000000079b7 */ /* 0x0001e20000000000 */
[----:B------:R-:W-:-:S07]  /*aea0*/  DEPBAR.LE SB0, 0x0 ;  /* 0x000080000000791a */ /* 0x000fce0000000000 */
[----:B-1----:R-:W-:Y:S03]  /*aeb0*/  SYNCS.ARRIVE.TRANS64.RED.A1T0 RZ, [UR6], RZ ;  /* 0x000000ffffff79a7 */ /* 0x002fe60008100406 */
.L_x_30:
[----:B------:R-:W-:Y:S05]  /*aec0*/  BSYNC B0 ;  /* 0x0000000000007941 */ /* 0x000fea0003800000 */
.L_x_29:
[----:B------:R-:W1:Y:S01]  /*aed0*/  LDC R0, c[0x0][0xda4] ;  /* 0x00036900ff007b82 */ /* 0x000e620000000800 */
[----:B------:R-:W-:Y:S01]  /*aee0*/  R2UR UR6, R23 ;  /* 0x00000000170672ca */ /* 0x000fe200000e0000 */
[----:B------:R-:W-:Y:S01]  /*aef0*/  UIADD3 UR38, UR38, 0x1, URZ ;  /* 0x0000000126267890 */ /* 0x000fe2000fffe03f */
[----:B------:R-:W-:Y:S01]  /*af00*/  R2UR UR5, R18 ;  /* 0x00000000120572ca */ /* 0x000fe200000e0000 */
[----:B------:R-:W-:Y:S02]  /*af10*/  VIADD R212, R212, 0x1 ;  /* 0x00000001d4d47836 */ /* 0x000fe40000000000 */
[----:B------:R-:W-:-:S04]  /*af20*/  UISETP.NE.AND UP0, UPT, UR38, 0x2, UPT ;  /* 0x000000022600788c */ /* 0x000fc8000bf05270 */
[----:B------:R-:W-:Y:S02]  /*af30*/  USEL UR4, URZ, 0x1, UP0 ;  /* 0x000000013f047887 */ /* 0x000fe40008000000 */
[----:B------:R-:W-:-:S04]  /*af40*/  USEL UR38, UR38, URZ, UP0 ;  /* 0x0000003f26267287 */ /* 0x000fc80008000000 */
[----:B------:R-:W-:-:S06]  /*af50*/  ULOP3.LUT UR5, UR5, UR4, URZ, 0x3c, !UPT ;  /* 0x0000000405057292 */ /* 0x000fcc000f8e3c3f */
[----:B------:R-:W-:Y:S02]  /*af60*/  MOV R18, UR5 ;  /* 0x0000000500127c02 */ /* 0x000fe40008000f00 */
[----:B-1----:R-:W-:-:S13]  /*af70*/  ISETP.LE.AND P0, PT, R0, UR6, PT ;  /* 0x0000000600007c0c */ /* 0x002fda000bf03270 */
[----:B------:R-:W-:Y:S05]  /*af80*/  @!P0 BRA `(.L_x_31) ;  /* 0xffffff5c006c8947 */ /* 0x000fea000383ffff */
[----:B------:R-:W-:Y:S05]  /*af90*/  EXIT ;  /* 0x000000000000794d */ /* 0x000fea0003800000 */
.L_x_7:
[----:B------:R-:W-:-:S08]  /*afa0*/  NOP ;  /* 0x0000000000007918 */ /* 0x000fd00000000000 */
[----:B-1----:R-:W1:-:S00]  /*afb0*/  USETMAXREG.DEALLOC.CTAPOOL 0x18 ;  /* 0x00000018000079c8 */ /* 0x002e4000080e0500 */
[----:B-1----:R-:W-:-:S06]  /*afc0*/  LOP3.LUT R0, R0, 0x3, RZ, 0xc0, !PT ;  /* 0x0000000300007812 */ /* 0x002fcc00078ec0ff */
[----:B------:R-:W1:Y:S02]  /*afd0*/  SHFL.IDX PT, R0, R0, RZ, 0x1f ;  /* 0x00001fff00007589 */ /* 0x000e6400000e0000 */
[----:B-1----:R-:W-:-:S13]  /*afe0*/  ISETP.NE.AND P0, PT, R0, RZ, PT ;  /* 0x000000ff0000720c */ /* 0x002fda0003f05270 */
[----:B--2---:R-:W-:Y:S05]  /*aff0*/  @P0 EXIT ;  /* 0x000000000000094d */ /* 0x004fea0003800000 */
[----:B------:R-:W1:Y:S01]  /*b000*/  S2UR UR4, SR_CTAID.X ;  /* 0x00000000000479c3 */ /* 0x000e620000002500 */
[----:B------:R-:W-:Y:S01]  /*b010*/  IMAD.MOV.U32 R16, RZ, RZ, RZ ;  /* 0x000000ffff107224 */ /* 0x000fe200078e00ff */
[----:B------:R-:W-:Y:S01]  /*b020*/  MOV R19, 0x1 ;  /* 0x0000000100137802 */ /* 0x000fe20000000f00 */
[----:B------:R-:W-:-:S05]  /*b030*/  IMAD.MOV.U32 R2, RZ, RZ, 0x1 ;  /* 0x00000001ff027424 */ /* 0x000fca00078e00ff */
[----:B------:R-:W1:Y:S02]  /*b040*/  LDC R0, c[0x0][0xda4] ;  /* 0x00036900ff007b82 */ /* 0x000e640000000800 */
[----:B-1----:R-:W-:-:S13]  /*b050*/  ISETP.LE.AND P0, PT, R0, UR4, PT ;  /* 0x0000000400007c0c */ /* 0x002fda000bf03270 */
[----:B------:R-:W-:Y:S05]  /*b060*/  @P0 BRA `(.L_x_32) ;  /* 0x0000003000940947 */ /* 0x000fea0003800000 */
[----:B------:R-:W-:Y:S01]  /*b070*/  IMAD.U32 R0, RZ, RZ, UR4 ;  /* 0x00000004ff007e24 */ /* 0x000fe2000f8e00ff */
[----:B------:R-:W-:Y:S01]  /*b080*/  MOV R19, 0x1 ;  /* 0x0000000100137802 */ /* 0x000fe20000000f00 */
[----:B------:R-:W-:Y:S01]  /*b090*/  IMAD.MOV.U32 R16, RZ, RZ, RZ ;  /* 0x000000ffff107224 */ /* 0x000fe200078e00ff */
[----:B------:R-:W-:Y:S01]  /*b0a0*/  ULDC.64 UR36, c[0x0][0x198] ;  /* 0x0000660000247ab9 */ /* 0x000fe20000000a00 */
[----:B------:R-:W-:Y:S01]  /*b0b0*/  ULDC UR38, c[0x0][0xc] ;  /* 0x0000030000267ab9 */ /* 0x000fe20000000800 */
[----:B------:R1:W-:Y:S04]  /*b0c0*/  STL [R1+0x10], R0 ;  /* 0x0000100001007387 */ /* 0x0003e80000100800 */
[----:B------:R1:W-:Y:S02]  /*b0d0*/  STL [R1+0x18], RZ ;  /* 0x000018ff01007387 */ /* 0x0003e40000100800 */
.L_x_77:
[----:B------:R-:W2:Y:S01]  /*b0e0*/  LDL R2, [R1+0x10] ;  /* 0x0000100001027983 */ /* 0x000ea20000100800 */
[----:B-1----:R-:W1:Y:S01]  /*b0f0*/  LDC R0, c[0x0][0xda8] ;  /* 0x00036a00ff007b82 */ /* 0x002e620000000800 */
[----:B------:R-:W-:Y:S05]  /*b100*/  YIELD ;  /* 0x0000000000007946 */ /* 0x000fea0003800000 */
[----:B------:R-:W3:Y:S01]  /*b110*/  S2R R5, SR_CgaCtaId ;  /* 0x0000000000057919 */ /* 0x000ee20000008800 */
[----:B------:R-:W-:Y:S01]  /*b120*/  ULDC.64 UR4, c[0x0][0x3f8] ;  /* 0x0000fe0000047ab9 */ /* 0x000fe20000000a00 */
[----:B------:R-:W4:Y:S01]  /*b130*/  LDC R18, c[0x0][0xdb4] ;  /* 0x00036d00ff127b82 */ /* 0x000f220000000800 */
[----:B------:R-:W-:-:S03]  /*b140*/  UISETP.NE.U32.AND UP0, UPT, UR4, URZ, UPT ;  /* 0x0000003f0400728c */ /* 0x000fc6000bf05070 */
[----:B------:R-:W-:Y:S01]  /*b150*/  ULDC UR4, c[0x0][0x404] ;  /* 0x0001010000047ab9 */ /* 0x000fe20000000800 */
[----:B------:R-:W-:-:S04]  /*b160*/  UISETP.NE.AND.EX UP0, UPT, UR5, URZ, UPT, UP0 ;  /* 0x0000003f0500728c */ /* 0x000fc8000bf05300 */
[----:B------:R-:W-:Y:S01]  /*b170*/  USEL UR4, UR4, 0x1, UP0 ;  /* 0x0000000104047887 */ /* 0x000fe20008000000 */
[----:B-1----:R-:W-:Y:S02]  /*b180*/  ISETP.NE.AND P0, PT, R0, 0x1, PT ;  /* 0x000000010000780c */ /* 0x002fe40003f05270 */
[----:B----4-:R-:W-:-:S11]  /*b190*/  ISETP.NE.AND P1, PT, R18, 0x1, PT ;  /* 0x000000011200780c */ /* 0x010fd60003f25270 */
[----:B------:R-:W2:Y:S08]  /*b1a0*/  @P0 LDC R0, c[0x0][0xdac] ;  /* 0x00036b00ff000b82 */ /* 0x000eb00000000800 */
[----:B------:R-:W1:Y:S01]  /*b1b0*/  @P0 LDC R3, c[0x0][0xdb0] ;  /* 0x00036c00ff030b82 */ /* 0x000e620000000800 */
[----:B--2---:R-:W-:-:S04]  /*b1c0*/  @P0 IMAD.HI.U32 R0, R2, R0, RZ ;  /* 0x0000000002000227 */ /* 0x004fc800078e00ff */
[----:B------:R-:W-:Y:S01]  /*b1d0*/  IMAD.MOV.U32 R4, RZ, RZ, R2 ;  /* 0x000000ffff047224 */ /* 0x000fe200078e0002 */
[----:B-1----:R-:W-:Y:S02]  /*b1e0*/  @P0 SHF.R.U32.HI R4, RZ, R3, R0 ;  /* 0x00000003ff040219 */ /* 0x002fe40000011600 */
[----:B------:R-:W1:Y:S03]  /*b1f0*/  LDC R0, c[0x0][0x2e0] ;  /* 0x0000b800ff007b82 */ /* 0x000e660000000800 */
[----:B------:R-:W-:Y:S01]  /*b200*/  IMAD.MOV.U32 R17, RZ, RZ, R4 ;  /* 0x000000ffff117224 */ /* 0x000fe200078e0004 */
[----:B------:R2:W-:Y:S04]  /*b210*/  STL [R1+0x8], R4 ;  /* 0x0000080401007387 */ /* 0x0005e80000100800 */
[----:B------:R-:W4:Y:S01]  /*b220*/  @P1 LDC.64 R2, c[0x0][0xdb8] ;  /* 0x00036e00ff021b82 */ /* 0x000f220000000a00 */
[----:B-1----:R-:W-:Y:S01]  /*b230*/  IMAD R7, R0, UR4, RZ ;  /* 0x0000000400077c24 */ /* 0x002fe2000f8e02ff */
[----:B------:R-:W-:-:S04]  /*b240*/  MOV R0, 0x400 ;  /* 0x0000040000007802 */ /* 0x000fc80000000f00 */
[----:B---3--:R-:W-:Y:S01]  /*b250*/  LEA R6, R5, R0, 0x18 ;  /* 0x0000000005067211 */ /* 0x008fe200078ec0ff */
[----:B------:R2:W-:Y:S01]  /*b260*/  STL [R1+0x14], R7 ;  /* 0x0000140701007387 */ /* 0x0005e20000100800 */
[----:B------:R-:W-:Y:S01]  /*b270*/  IADD3 R0, R7, 0x4f, RZ ;  /* 0x0000004f07007810 */ /* 0x000fe20007ffe0ff */
[----:B----4-:R-:W-:Y:S02]  /*b280*/  @P1 IMAD.HI.U32 R2, R4, R2, RZ ;  /* 0x0000000204021227 */ /* 0x010fe400078e00ff */
[----:B------:R2:W-:Y:S02]  /*b290*/  STL [R1+0x4], R6 ;  /* 0x0000040601007387 */ /* 0x0005e40000100800 */
[----:B------:R-:W-:Y:S01]  /*b2a0*/  IMAD.HI R0, R0, 0x66666667, RZ ;  /* 0x6666666700007827 */ /* 0x000fe200078e02ff */
[----:B------:R-:W-:-:S03]  /*b2b0*/  @P1 SHF.R.U32.HI R17, RZ, R3, R2 ;  /* 0x00000003ff111219 */ /* 0x000fc60000011602 */
[----:B------:R-:W-:Y:S02]  /*b2c0*/  VIADD R2, R6, 0x24400 ;  /* 0x0002440006027836 */ /* 0x000fe40000000000 */
[----:B------:R-:W-:-:S03]  /*b2d0*/  IMAD.MOV R3, RZ, RZ, -R17 ;  /* 0x000000ffff037224 */ /* 0x000fc600078e0a11 */
[----:B------:R-:W-:Y:S01]  /*b2e0*/  LOP3.LUT P0, RZ, R2, 0x3ff, RZ, 0xc0, !PT ;  /* 0x000003ff02ff7812 */ /* 0x000fe2000780c0ff */
[----:B------:R-:W-:Y:S01]  /*b2f0*/  IMAD R18, R18, R3, R4 ;  /* 0x0000000312127224 */ /* 0x000fe200078e0204 */
[----:B------:R-:W-:-:S04]  /*b300*/  SHF.R.U32.HI R3, RZ, 0x1f, R0 ;  /* 0x0000001fff037819 */ /* 0x000fc80000011600 */
[----:B------:R-:W-:-:S05]  /*b310*/  LEA.HI.SX32 R0, R0, R3, 0x1b ;  /* 0x0000000300007211 */ /* 0x000fca00078fdaff */
[----:B------:R2:W-:Y:S02]  /*b320*/  STL [R1+0xc], R0 ;  /* 0x00000c0001007387 */ /* 0x0005e40000100800 */
[----:B------:R-:W-:Y:S05]  /*b330*/  @!P0 BRA `(.L_x_33) ;  /* 0x0000000000408947 */ /* 0x000fea0003800000 */
[----:B------:R-:W-:Y:S01]  /*b340*/  MOV R2, 0x0 ;  /* 0x0000000000027802 */ /* 0x000fe20000000f00 */
[----:B------:R-:W-:Y:S01]  /*b350*/  ULDC.64 UR6, c[0x4][0x1b8] ;  /* 0x01006e0000067ab9 */ /* 0x000fe20000000a00 */
[----:B------:R-:W-:Y:S01]  /*b360*/  ULDC.64 UR8, c[0x4][0x1c0] ;  /* 0x0100700000087ab9 */ /* 0x000fe20000000a00 */
[----:B------:R-:W-:Y:S01]  /*b370*/  ULDC.64 UR4, c[0x4][0x118] ;  /* 0x0100460000047ab9 */ /* 0x000fe20000000a00 */
[----:B--2---:R-:W-:Y:S01]  /*b380*/  MOV R4, UR6 ;  /* 0x0000000600047c02 */ /* 0x004fe20008000f00 */
[----:B------:R-:W-:Y:S01]  /*b390*/  IMAD.U32 R5, RZ, RZ, UR7 ;  /* 0x00000007ff057e24 */ /* 0x000fe2000f8e00ff */
[----:B------:R-:W1:Y:S01]  /*b3a0*/  LDC.64 R2, c[0x4][R2] ;  /* 0x0100000002027b82 */ /* 0x000e620000000a00 */
[----:B------:R-:W-:Y:S01]  /*b3b0*/  IMAD.U32 R6, RZ, RZ, UR8 ;  /* 0x00000008ff067e24 */ /* 0x000fe2000f8e00ff */
[----:B------:R-:W-:Y:S01]  /*b3c0*/  MOV R7, UR9 ;  /* 0x0000000900077c02 */ /* 0x000fe20008000f00 */
[----:B------:R-:W-:Y:S01]  /*b3d0*/  IMAD.U32 R10, RZ, RZ, UR4 ;  /* 0x00000004ff0a7e24 */ /* 0x000fe2000f8e00ff */
[----:B------:R-:W-:Y:S01]  /*b3e0*/  MOV R8, 0x70 ;  /* 0x0000007000087802 */ /* 0x000fe20000000f00 */
[----:B------:R-:W-:-:S02]  /*b3f0*/  IMAD.U32 R11, RZ, RZ, UR5 ;  /* 0x00000005ff0b7e24 */ /* 0x000fc4000f8e00ff */
[----:B------:R-:W-:Y:S02]  /*b400*/  IMAD.MOV.U32 R12, RZ, RZ, 0x1 ;  /* 0x00000001ff0c7424 */ /* 0x000fe400078e00ff */
[----:B------:R-:W-:-:S07]  /*b410*/  IMAD.MOV.U32 R13, RZ, RZ, RZ ;  /* 0x000000ffff0d7224 */ /* 0x000fce00078e00ff */
[----:B------:R-:W-:-:S07]  /*b420*/  LEPC R20, `(.L_x_33) ;  /* 0x000000001014794e */ /* 0x000fce0000000000 */
[----:B-1----:R-:W-:Y:S05]  /*b430*/  CALL.ABS.NOINC R2 ;  /* 0x0000000002007343 */ /* 0x002fea0003c00000 */
.L_x_33:
[----:B------:R-:W2:Y:S02]  /*b440*/  LDL R2, [R1+0x4] ;  /* 0x0000040001027983 */ /* 0x000ea40000100800 */
[----:B--2---:R-:W-:-:S04]  /*b450*/  IADD3 R0, R2, 0x400, RZ ;  /* 0x0000040002007810 */ /* 0x004fc80007ffe0ff */
[----:B------:R-:W-:-:S13]  /*b460*/  LOP3.LUT P0, RZ, R0, 0x3ff, RZ, 0xc0, !PT ;  /* 0x000003ff00ff7812 */ /* 0x000fda000780c0ff */
[----:B------:R-:W-:Y:S05]  /*b470*/  @!P0 BRA `(.L_x_34) ;  /* 0x0000000000808947 */ /* 0x000fea0003800000 */
[----:B------:R-:W-:Y:S01]  /*b480*/  MOV R0, 0x0 ;  /* 0x0000000000007802 */ /* 0x000fe20000000f00 */
[----:B------:R-:W-:Y:S01]  /*b490*/  ULDC.64 UR6, c[0x4][0x1b8] ;  /* 0x01006e0000067ab9 */ /* 0x000fe20000000a00 */
[----:B------:R-:W-:Y:S01]  /*b4a0*/  ULDC.64 UR8, c[0x4][0x1c0] ;  /* 0x0100700000087ab9 */ /* 0x000fe20000000a00 */
[----:B------:R-:W-:Y:S01]  /*b4b0*/  ULDC.64 UR4, c[0x4][0x120] ;  /* 0x0100480000047ab9 */ /* 0x000fe20000000a00 */
[----:B------:R1:W2:Y:S01]  /*b4c0*/  LDC.64 R2, c[0x4][R0] ;  /* 0x0100000000027b82 */ /* 0x0002a20000000a00 */
[----:B------:R-:W-:Y:S01]  /*b4d0*/  IMAD.U32 R4, RZ, RZ, UR6 ;  /* 0x00000006ff047e24 */ /* 0x000fe2000f8e00ff */
[----:B------:R-:W-:Y:S01]  /*b4e0*/  MOV R6, UR8 ;  /* 0x0000000800067c02 */ /* 0x000fe20008000f00 */
[----:B------:R-:W-:Y:S01]  /*b4f0*/  IMAD.U32 R5, RZ, RZ, UR7 ;  /* 0x00000007ff057e24 */ /* 0x000fe2000f8e00ff */
[----:B------:R-:W-:Y:S01]  /*b500*/  MOV R11, UR5 ;  /* 0x00000005000b7c02 */ /* 0x000fe20008000f00 */
[----:B------:R-:W-:Y:S01]  /*b510*/  IMAD.U32 R7, RZ, RZ, UR9 ;  /* 0x00000009ff077e24 */ /* 0x000fe2000f8e00ff */
[----:B------:R-:W-:Y:S01]  /*b520*/  MOV R13, RZ ;  /* 0x000000ff000d7202 */ /* 0x000fe20000000f00 */
[----:B------:R-:W-:-:S02]  /*b530*/  IMAD.U32 R10, RZ, RZ, UR4 ;  /* 0x00000004ff0a7e24 */ /* 0x000fc4000f8e00ff */
[----:B------:R-:W-:Y:S02]  /*b540*/  IMAD.MOV.U32 R8, RZ, RZ, 0x70 ;  /* 0x00000070ff087424 */ /* 0x000fe400078e00ff */
[----:B-1----:R-:W-:-:S07]  /*b550*/  IMAD.MOV.U32 R12, RZ, RZ, 0x1 ;  /* 0x00000001ff0c7424 */ /* 0x002fce00078e00ff */
[----:B------:R-:W-:-:S07]  /*b560*/  LEPC R20, `(.L_x_35) ;  /* 0x000000001014794e */ /* 0x000fce0000000000 */
[----:B--2---:R-:W-:Y:S05]  /*b570*/  CALL.ABS.NOINC R2 ;  /* 0x0000000002007343 */ /* 0x004fea0003c00000 */
.L_x_35:
[----:B------:R-:W-:Y:S01]  /*b580*/  MOV R2, 0x0 ;  /* 0x0000000000027802 */ /* 0x000fe20000000f00 */
[----:B------:R-:W-:Y:S01]  /*b590*/  ULDC.64 UR6, c[0x4][0x1b8] ;  /* 0x01006e0000067ab9 */ /* 0x000fe20000000a00 */
[----:B------:R-:W-:Y:S01]  /*b5a0*/  ULDC.64 UR8, c[0x4][0x1c0] ;  /* 0x0100700000087ab9 */ /* 0x000fe20000000a00 */
[----:B------:R-:W-:Y:S01]  /*b5b0*/  ULDC.64 UR4, c[0x4][0x128] ;  /* 0x01004a0000047ab9 */ /* 0x000fe20000000a00 */
[----:B------:R-:W-:Y:S01]  /*b5c0*/  IMAD.U32 R4, RZ, RZ, UR6 ;  /* 0x00000006ff047e24 */ /* 0x000fe2000f8e00ff */
[----:B------:R-:W-:Y:S01]  /*b5d0*/  MOV R6, UR8 ;  /* 0x0000000800067c02 */ /* 0x000fe20008000f00 */
[----:B------:R-:W1:Y:S01]  /*b5e0*/  LDC.64 R2, c[0x4][R2] ;  /* 0x0100000002027b82 */ /* 0x000e620000000a00 */
[----:B------:R-:W-:Y:S01]  /*b5f0*/  IMAD.U32 R5, RZ, RZ, UR7 ;  /* 0x00000007ff057e24 */ /* 0x000fe2000f8e00ff */
[----:B------:R-:W-:Y:S01]  /*b600*/  MOV R11, UR5 ;  /* 0x00000005000b7c02 */ /* 0x000fe20008000f00 */
[----:B------:R-:W-:Y:S01]  /*b610*/  IMAD.U32 R7, RZ, RZ, UR9 ;  /* 0x00000009ff077e24 */ /* 0x000fe2000f8e00ff */
[----:B------:R-:W-:Y:S01]  /*b620*/  MOV R13, RZ ;  /* 0x000000ff000d7202 */ /* 0x000fe20000000f00 */
[----:B------:R-:W-:-:S02]  /*b630*/  IMAD.U32 R10, RZ, RZ, UR4 ;  /* 0x00000004ff0a7e24 */ /* 0x000fc4000f8e00ff */
[----:B------:R-:W-:Y:S02]  /*b640*/  IMAD.MOV.U32 R8, RZ, RZ, 0x70 ;  /* 0x00000070ff087424 */ /* 0x000fe400078e00ff */
[----:B------:R-:W-:-:S07]  /*b650*/  IMAD.MOV.U32 R12, RZ, RZ, 0x1 ;  /* 0x00000001ff0c7424 */ /* 0x000fce00078e00ff */
[----:B------:R-:W-:-:S07]  /*b660*/  LEPC R20, `(.L_x_34) ;  /* 0x000000001014794e */ /* 0x000fce0000000000 */
[----:B-1----:R-:W-:Y:S05]  /*b670*/  CALL.ABS.NOINC R2 ;  /* 0x0000000002007343 */ /* 0x002fea0003c00000 */
.L_x_34:
[----:B------:R-:W1:Y:S01]  /*b680*/  LDC R0, c[0x0][0x428] ;  /* 0x00010a00ff007b82 */ /* 0x000e620000000800 */
[----:B------:R-:W-:Y:S01]  /*b690*/  ULDC.64 UR4, c[0x0][0x9f8] ;  /* 0x00027e0000047ab9 */ /* 0x000fe20000000a00 */
[----:B------:R-:W2:Y:S01]  /*b6a0*/  LDL.LU R7, [R1+0x8] ;  /* 0x0000080001077983 */ /* 0x000ea20000300800 */
[----:B------:R-:W-:Y:S01]  /*b6b0*/  ISETP.NE.U32.AND P0, PT, RZ, UR4, PT ;  /* 0x00000004ff007c0c */ /* 0x000fe2000bf05070 */
[----:B------:R-:W-:Y:S01]  /*b6c0*/  IMAD.MOV.U32 R4, RZ, RZ, R18 ;  /* 0x000000ffff047224 */ /* 0x000fe200078e0012 */
[----:B------:R-:W-:Y:S01]  /*b6d0*/  ULDC.64 UR6, c[0x0][0x208] ;  /* 0x0000820000067ab9 */ /* 0x000fe20000000a00 */
[----:B------:R-:W3:Y:S01]  /*b6e0*/  LDL R6, [R1+0x10] ;  /* 0x0000100001067983 */ /* 0x000ee20000100800 */
[----:B------:R-:W-:Y:S01]  /*b6f0*/  ISETP.NE.AND.EX P0, PT, RZ, UR5, PT, P0 ;  /* 0x00000005ff007c0c */ /* 0x000fe2000bf05300 */
[----:B------:R-:W-:Y:S01]  /*b700*/  ULDC UR4, c[0x0][0xda8] ;  /* 0x00036a0000047ab9 */ /* 0x000fe20000000800 */
[----:B------:R-:W4:Y:S01]  /*b710*/  S2R R8, SR_TID.X ;  /* 0x0000000000087919 */ /* 0x000f220000002100 */
[----:B-1----:R-:W-:-:S13]  /*b720*/  ISETP.NE.AND P1, PT, R0, 0x1, PT ;  /* 0x000000010000780c */ /* 0x002fda0003f25270 */
[----:B------:R-:W1:Y:S01]  /*b730*/  @P1 LDC R3, c[0x0][0x42c] ;  /* 0x00010b00ff031b82 */ /* 0x000e620000000800 */
[----:B----4-:R-:W-:-:S07]  /*b740*/  LOP3.LUT R8, R8, 0x1f, RZ, 0xc0, !PT ;  /* 0x0000001f08087812 */ /* 0x010fce00078ec0ff */
[----:B------:R-:W4:Y:S01]  /*b750*/  @P1 LDC R5, c[0x0][0x430] ;  /* 0x00010c00ff051b82 */ /* 0x000f220000000800 */
[----:B-1----:R-:W-:-:S07]  /*b760*/  @P1 IMAD.HI.U32 R0, R18, R3, RZ ;  /* 0x0000000312001227 */ /* 0x002fce00078e00ff */
[----:B------:R-:W1:Y:S01]  /*b770*/  @P0 LDC.64 R2, c[0x0][0x9f8] ;  /* 0x00027e00ff020b82 */ /* 0x000e620000000a00 */
[----:B----4-:R-:W-:Y:S01]  /*b780*/  @P1 SHF.R.U32.HI R4, RZ, R5, R0 ;  /* 0x00000005ff041219 */ /* 0x010fe20000011600 */
[----:B------:R-:W-:Y:S02]  /*b790*/  IMAD.MOV.U32 R0, RZ, RZ, R17 ;  /* 0x000000ffff007224 */ /* 0x000fe400078e0011 */
[----:B-1----:R-:W-:-:S05]  /*b7a0*/  @P0 IMAD.WIDE R2, R17, 0x4, R2 ;  /* 0x0000000411020825 */ /* 0x002fca00078e0202 */
[----:B------:R1:W5:Y:S01]  /*b7b0*/  @P0 LDG.E R0, desc[UR6][R2.64] ;  /* 0x0000000602000981 */ /* 0x000362000c1e1900 */
[----:B------:R-:W-:-:S04]  /*b7c0*/  ISETP.NE.AND P1, PT, R8, RZ, PT ;  /* 0x000000ff0800720c */ /* 0x000fc80003f25270 */
[----:B------:R-:W-:-:S09]  /*b7d0*/  PLOP3.LUT P2, PT, P1, PT, PT, 0x8, 0x0 ;  /* 0x000000000000781c */ /* 0x000fd20000f4e170 */
[----:B------:R-:W-:-:S05]  /*b7e0*/  VOTEU.ALL UP1, P1 ;  /* 0x00000000003f7886 */ /* 0x000fca0000820000 */
[----:B------:R-:W-:-:S04]  /*b7f0*/  @!UP1 UIADD3 UR8, UP0, UR36, 0x270, URZ ;  /* 0x0000027024089890 */ /* 0x000fc8000ff1e03f */
[----:B------:R-:W-:-:S03]  /*b800*/  @!UP1 UIADD3.X UR9, URZ, UR37, URZ, UP0, !UPT ;  /* 0x000000253f099290 */ /* 0x000fc600087fe43f */
[----:B------:R-:W-:Y:S01]  /*b810*/  VOTEU.ALL UP0, P1 ;  /* 0x00000000003f7886 */ /* 0x000fe20000800000 */
[----:B--2---:R-:W-:-:S05]  /*b820*/  IADD3 R8, -R7, RZ, RZ ;  /* 0x000000ff07087210 */ /* 0x004fca0007ffe1ff */
[----:B---3--:R-:W-:-:S04]  /*b830*/  IMAD R8, R8, UR4, R6 ;  /* 0x0000000408087c24 */ /* 0x008fc8000f8e0206 */
[----:B-1----:R-:W-:-:S07]  /*b840*/  IMAD.SHL.U32 R8, R8, 0x80, RZ ;  /* 0x0000008008087824 */ /* 0x002fce00078e00ff */
.L_x_36:
[----:B------:R-:W-:Y:S02]  /*b850*/  PLOP3.LUT P0, PT, P0, P2, PT, 0xa2, 0x0 ;  /* 0x000000000000781c */ /* 0x000fe40000705472 */
[----:B------:R-:W-:Y:S01]  /*b860*/  @P2 R2UR P0, UR7, R17 ;  /* 0x00000000110722ca */ /* 0x000fe20000000000 */
[----:B------:R-:W-:-:S07]  /*b870*/  UMOV UR4, URZ ;  /* 0x0000003f00047c82 */ /* 0x000fce0008000000 */
[----:B------:R-:W-:Y:S02]  /*b880*/  PLOP3.LUT P0, PT, P0, P2, PT, 0xa2, 0x0 ;  /* 0x000000000000781c */ /* 0x000fe40000705472 */
[----:B------:R-:W-:-:S08]  /*b890*/  @P2 R2UR.OR P0, UR6, R18 ;  /* 0x00000000120622ca */ /* 0x000fd00000100000 */
[----:B------:R-:W-:Y:S02]  /*b8a0*/  PLOP3.LUT P0, PT, P0, P2, PT, 0xa2, 0x0 ;  /* 0x000000000000781c */ /* 0x000fe40000705472 */
[----:B------:R-:W-:-:S08]  /*b8b0*/  @P2 R2UR.OR P0, UR5, R8 ;  /* 0x00000000080522ca */ /* 0x000fd00000100000 */
[----:B------:R-:W-:-:S05]  /*b8c0*/  @P2 PLOP3.LUT P2, PT, P0, PT, PT, 0x80, 0x0 ;  /* 0x000000000000281c */ /* 0x000fca000074f070 */
[----:B------:R1:W-:Y:S08]  /*b8d0*/  @!UP0 UTMAPF.L2.4D [UR4], [UR8] ;  /* 0x00000004080085b8 */ /* 0x0003f00008018000 */
[----:B-1----:R-:W-:Y:S05]  /*b8e0*/  @P2 BRA.U.ANY `(.L_x_36) ;  /* 0xfffffffd00d82947 */ /* 0x002fea000393ffff */
[----:B------:R-:W-:Y:S01]  /*b8f0*/  PLOP3.LUT P2, PT, P1, PT, PT, 0x8, 0x0 ;  /* 0x000000000000781c */ /* 0x000fe20000f4e170 */
[----:B------:R-:W-:Y:S01]  /*b900*/  VOTEU.ALL UP0, P1 ;  /* 0x00000000003f7886 */ /* 0x000fe20000800000 */
[----:B------:R-:W-:-:S11]  /*b910*/  UMOV UR4, 0x40 ;  /* 0x0000004000047882 */ /* 0x000fd60000000000 */
.L_x_37:
[----:B------:R-:W-:Y:S02]  /*b920*/  PLOP3.LUT P0, PT, P0, P2, PT, 0xa2, 0x0 ;  /* 0x000000000000781c */ /* 0x000fe40000705472 */
[----:B------:R-:W-:-:S08]  /*b930*/  @P2 R2UR P0, UR7, R17 ;  /* 0x00000000110722ca */ /* 0x000fd00000000000 */
        /* <DEDUP_REMOVED lines=10> */
.L_x_38:
        /* <DEDUP_REMOVED lines=12> */
.L_x_39:
        /* <DEDUP_REMOVED lines=9> */
[----:B------:R-:W1:Y:S01]  /*bb30*/  LDC.64 R2, c[0x0][0x3f8] ;  /* 0x0000fe00ff027b82 */ /* 0x000e620000000a00 */
[----:B------:R-:W-:Y:S01]  /*bb40*/  UMOV UR4, 0xffffffff ;  /* 0xffffffff00047882 */ /* 0x000fe20000000000 */
[----:B-1----:R-:W-:-:S04]  /*bb50*/  ISETP.NE.U32.AND P0, PT, R2, RZ, PT ;  /* 0x000000ff0200720c */ /* 0x002fc80003f05070 */
[----:B------:R-:W-:-:S04]  /*bb60*/  ISETP.NE.AND.EX P0, PT, R3, RZ, PT, P0 ;  /* 0x000000ff0300720c */ /* 0x000fc80003f05300 */
[----:B-----5:R-:W-:Y:S01]  /*bb70*/  SEL R5, R0, RZ, !P0 ;  /* 0x000000ff00057207 */ /* 0x020fe20004000000 */
[----:B------:R-:W-:Y:S08]  /*bb80*/  BRA.DIV UR4, `(.L_x_40) ;  /* 0x0000002e04147947 */ /* 0x000ff0000b800000 */
.L_x_93:
[----:B------:R-:W2:Y:S01]  /*bb90*/  LDL R6, [R1+0xc] ;  /* 0x00000c0001067983 */ /* 0x000ea20000100800 */
[----:B------:R-:W-:Y:S01]  /*bba0*/  UMOV UR4, 0xffffffff ;  /* 0xffffffff00047882 */ /* 0x000fe20000000000 */
[----:B------:R-:W-:Y:S01]  /*bbb0*/  SHF.R.S32.HI R11, RZ, 0x1f, R0 ;  /* 0x0000001fff0b7819 */ /* 0x000fe20000011400 */
[----:B--2---:R-:W-:Y:S01]  /*bbc0*/  VIADD R10, R6, 0xffffffff ;  /* 0xffffffff060a7836 */ /* 0x004fe20000000000 */
[----:B------:R-:W-:Y:S06]  /*bbd0*/  BRA.DIV UR4, `(.L_x_41) ;  /* 0x0000002e04347947 */ /* 0x000fec000b800000 */
[----:B------:R-:W-:-:S13]  /*bbe0*/  ELECT P6, URZ, PT ;  /* 0x00000000003f782f */ /* 0x000fda00038c0000 */
.L_x_96:
[----:B------:R-:W-:Y:S05]  /*bbf0*/  @!P6 BRA `(.L_x_42) ;  /* 0x000000040030e947 */ /* 0x000fea0003800000 */
[----:B------:R1:W-:Y:S01]  /*bc00*/  STL [R1], R10 ;  /* 0x0000000a01007387 */ /* 0x0003e20000100800 */
[----:B------:R-:W-:Y:S01]  /*bc10*/  MOV R5, R0 ;  /* 0x0000000000057202 */ /* 0x000fe20000000f00 */
[----:B------:R-:W-:Y:S06]  /*bc20*/  @!P0 BRA `(.L_x_43) ;  /* 0x0000000000508947 */ /* 0x000fec0003800000 */
[----:B------:R-:W2:Y:S01]  /*bc30*/  LDC R9, c[0x0][0x41c] ;  /* 0x00010700ff097b82 */ /* 0x000ea20000000800 */
[----:B------:R-:W-:Y:S01]  /*bc40*/  IMAD.MOV.U32 R5, RZ, RZ, R10 ;  /* 0x000000ffff057224 */ /* 0x000fe200078e000a */
[----:B------:R-:W-:Y:S01]  /*bc50*/  ULDC.64 UR4, c[0x0][0x408] ;  /* 0x0001020000047ab9 */ /* 0x000fe20000000a00 */
[----:B------:R-:W-:Y:S01]  /*bc60*/  ULDC.64 UR6, c[0x0][0x208] ;  /* 0x0000820000067ab9 */ /* 0x000fe20000000a00 */
[----:B--2---:R-:W-:-:S13]  /*bc70*/  ISETP.NE.AND P1, PT, R9, 0x1, PT ;  /* 0x000000010900780c */ /* 0x004fda0003f25270 */
[----:B------:R-:W2:Y:S02]  /*bc80*/  @P1 LDC.64 R6, c[0x0][0x420] ;  /* 0x00010800ff061b82 */ /* 0x000ea40000000a00 */
[----:B--2---:R-:W-:-:S05]  /*bc90*/  @P1 IMAD.HI.U32 R6, R10, R6, RZ ;  /* 0x000000060a061227 */ /* 0x004fca00078e00ff */
[----:B------:R-:W-:-:S05]  /*bca0*/  @P1 SHF.R.U32.HI R5, RZ, R7, R6 ;  /* 0x00000007ff051219 */ /* 0x000fca0000011606 */
[----:B------:R-:W-:-:S04]  /*bcb0*/  IMAD.MOV R6, RZ, RZ, -R5 ;  /* 0x000000ffff067224 */ /* 0x000fc800078e0a05 */
[----:B------:R-:W-:Y:S02]  /*bcc0*/  IMAD R7, R9, R6, R10 ;  /* 0x0000000609077224 */ /* 0x000fe400078e020a */
[----:B------:R-:W-:-:S03]  /*bcd0*/  IMAD R6, R11, UR4, RZ ;  /* 0x000000040b067c24 */ /* 0x000fc6000f8e02ff */
[----:B------:R2:W-:Y:S01]  /*bce0*/  STL [R1], R7 ;  /* 0x0000000701007387 */ /* 0x0005e20000100800 */
[----:B------:R-:W-:Y:S01]  /*bcf0*/  IMAD R9, R0, UR5, R6 ;  /* 0x0000000500097c24 */ /* 0x000fe2000f8e0206 */
[----:B------:R-:W-:Y:S02]  /*bd00*/  MOV R6, R5 ;  /* 0x0000000500067202 */ /* 0x000fe40000000f00 */
[----:B--2---:R-:W-:-:S03]  /*bd10*/  SHF.R.S32.HI R7, RZ, 0x1f, R5 ;  /* 0x0000001fff077819 */ /* 0x004fc60000011405 */
[----:B------:R-:W-:-:S04]  /*bd20*/  IMAD.WIDE.U32 R6, R0, UR4, R6 ;  /* 0x0000000400067c25 */ /* 0x000fc8000f8e0006 */
[----:B------:R-:W-:Y:S01]  /*bd30*/  IMAD.IADD R5, R7, 0x1, R9 ;  /* 0x0000000107057824 */ /* 0x000fe200078e0209 */
[----:B------:R-:W-:-:S04]  /*bd40*/  LEA R12, P1, R6, R2, 0x2 ;  /* 0x00000002060c7211 */ /* 0x000fc800078210ff */
[----:B------:R-:W-:-:S05]  /*bd50*/  LEA.HI.X R13, R6, R3, R5, 0x2, P1 ;  /* 0x00000003060d7211 */ /* 0x000fca00008f1405 */
[----:B------:R2:W5:Y:S04]  /*bd60*/  LDG.E R5, desc[UR6][R12.64] ;  /* 0x000000060c057981 */ /* 0x000568000c1e1900 */
.L_x_43:
[----:B------:R-:W3:Y:S01]  /*bd70*/  S2R R7, SR_CgaCtaId ;  /* 0x0000000000077919 */ /* 0x000ee20000008800 */
[----:B------:R-:W-:-:S04]  /*bd80*/  MOV R6, 0x400 ;  /* 0x0000040000067802 */ /* 0x000fc80000000f00 */
[----:B---3--:R-:W-:Y:S02]  /*bd90*/  LEA R6, R7, R6, 0x18 ;  /* 0x0000000607067211 */ /* 0x008fe400078ec0ff */
[----:B------:R-:W-:-:S03]  /*bda0*/  SHF.L.U32 R7, R19, 0x1f, RZ ;  /* 0x0000001f13077819 */ /* 0x000fc600000006ff */
[----:B------:R-:W-:-:S04]  /*bdb0*/  IMAD R6, R16, 0x8, R6 ;  /* 0x0000000810067824 */ /* 0x000fc800078e0206 */
[----:B------:R-:W3:Y:S02]  /*bdc0*/  SYNCS.PHASECHK.TRANS64.TRYWAIT P1, [R6+URZ+0x38840], R7 ;  /* 0x03884007060075a7 */ /* 0x000ee4000802017f */
[----:B---3--:R-:W-:Y:S05]  /*bdd0*/  @!P1 BRA `(.L_x_44) ;  /* 0x0000002800d49947 */ /* 0x008fea0003800000 */
.L_x_97:
[----:B------:R-:W4:Y:S02]  /*bde0*/  S2R R9, SR_TID.X ;  /* 0x0000000000097919 */ /* 0x000f240000002100 */
[----:B----4-:R-:W-:-:S04]  /*bdf0*/  LOP3.LUT R9, R9, 0x7f, RZ, 0xc0, !PT ;  /* 0x0000007f09097812 */ /* 0x010fc800078ec0ff */
[----:B------:R-:W-:-:S13]  /*be00*/  ISETP.NE.AND P1, PT, R9, RZ, PT ;  /* 0x000000ff0900720c */ /* 0x000fda0003f25270 */
[----:B------:R-:W-:Y:S05]  /*be10*/  @P1 BRA `(.L_x_45) ;  /* 0x00000000001c1947 */ /* 0x000fea0003800000 */
[----:B------:R-:W4:Y:S01]  /*be20*/  S2R R9, SR_TID.X ;  /* 0x0000000000097919 */ /* 0x000f220000002100 */
[----:B---3--:R-:W-:-:S04]  /*be30*/  MOV R7, 0xa000 ;  /* 0x0000a00000077802 */ /* 0x008fc80000000f00 */
[----:B------:R3:W-:Y:S01]  /*be40*/  SYNCS.ARRIVE.TRANS64 RZ, [R6+URZ+0x38830], R7 ;  /* 0x0388300706ff79a7 */ /* 0x0007e2000800003f */
[----:B----4-:R-:W-:-:S04]  /*be50*/  LOP3.LUT R9, R9, 0x1f, RZ, 0xc0, !PT ;  /* 0x0000001f09097812 */ /* 0x010fc800078ec0ff */
[----:B------:R-:W-:-:S13]  /*be60*/  ISETP.NE.AND P1, PT, R9, RZ, PT ;  /* 0x000000ff0900720c */ /* 0x000fda0003f25270 */
[----:B---3--:R-:W-:Y:S05]  /*be70*/  @!P1 BRA `(.L_x_45) ;  /* 0x0000000000049947 */ /* 0x008fea0003800000 */
[----:B------:R-:W-:Y:S01]  /*be80*/  BPT.TRAP 0x1 ;  /* 0x000000040000795c */ /* 0x000fe20000300000 */
.L_x_45:
[----:B---3--:R-:W3:Y:S01]  /*be90*/  LDL R7, [R1] ;  /* 0x0000000001077983 */ /* 0x008ee20000100800 */
[----:B------:R-:W-:Y:S01]  /*bea0*/  MOV R9, 0x400 ;  /* 0x0000040000097802 */ /* 0x000fe20000000f00 */
[----:B--2---:R-:W2:Y:S01]  /*beb0*/  S2R R12, SR_CgaCtaId ;  /* 0x00000000000c7919 */ /* 0x004ea20000008800 */
[----:B------:R-:W-:Y:S01]  /*bec0*/  R2UR UR9, R6 ;  /* 0x00000000060972ca */ /* 0x000fe200000e0000 */
[----:B------:R-:W-:Y:S01]  /*bed0*/  UIADD3 UR4, UP0, UR36, 0x370, URZ ;  /* 0x0000037024047890 */ /* 0x000fe2000ff1e03f */
[----:B------:R-:W-:Y:S02]  /*bee0*/  R2UR UR12, R4 ;  /* 0x00000000040c72ca */ /* 0x000fe400000e0000 */
[----:B-----5:R-:W-:Y:S01]  /*bef0*/  R2UR UR13, R5 ;  /* 0x00000000050d72ca */ /* 0x020fe200000e0000 */
[----:B------:R-:W-:Y:S01]  /*bf00*/  UIADD3.X UR5, URZ, UR37, URZ, UP0, !UPT ;  /* 0x000000253f057290 */ /* 0x000fe200087fe43f */
[----:B--2---:R-:W-:-:S05]  /*bf10*/  LEA R9, R12, R9, 0x18 ;  /* 0x000000090c097211 */ /* 0x004fca00078ec0ff */
[----:B------:R-:W-:-:S05]  /*bf20*/  IMAD R6, R16, 0xa000, R9 ;  /* 0x0000a00010067824 */ /* 0x000fca00078e0209 */
[----:B------:R-:W-:Y:S01]  /*bf30*/  R2UR UR14, R6 ;  /* 0x00000000060e72ca */ /* 0x000fe200000e0000 */
[----:B------:R-:W-:Y:S01]  /*bf40*/  UIADD3 UR9, UR9, 0x38830, URZ ;  /* 0x0003883009097890 */ /* 0x000fe2000fffe03f */
[----:B------:R-:W-:Y:S01]  /*bf50*/  UMOV UR10, URZ ;  /* 0x0000003f000a7c82 */ /* 0x000fe20008000000 */
[----:B------:R-:W-:Y:S01]  /*bf60*/  UMOV UR6, 0x0 ;  /* 0x0000000000067882 */ /* 0x000fe20000000000 */
[----:B------:R-:W-:-:S09]  /*bf70*/  UMOV UR7, 0x14f00000 ;  /* 0x14f0000000077882 */ /* 0x000fd20000000000 */
[----:B------:R-:W-:Y:S02]  /*bf80*/  UIADD3 UR8, UR14, 0x24400, URZ ;  /* 0x000244000e087890 */ /* 0x000fe4000fffe03f */
[----:B------:R-:W-:Y:S02]  /*bf90*/  UIADD3 UR15, UR14, 0x26c00, URZ ;  /* 0x00026c000e0f7890 */ /* 0x000fe4000fffe03f */
[----:B------:R-:W-:Y:S01]  /*bfa0*/  UIADD3 UR17, UR14, 0x29400, URZ ;  /* 0x000294000e117890 */ /* 0x000fe2000fffe03f */
[----:B------:R-:W-:Y:S01]  /*bfb0*/  UMOV UR16, 0x40 ;  /* 0x0000004000107882 */ /* 0x000fe20000000000 */
[----:B------:R-:W-:-:S03]  /*bfc0*/  UIADD3 UR18, UR14, 0x2bc00, URZ ;  /* 0x0002bc000e127890 */ /* 0x000fc6000fffe03f */
[----:B------:R-:W-:Y:S01]  /*bfd0*/  UMOV UR14, 0x80 ;  /* 0x00000080000e7882 */ /* 0x000fe20000000000 */
[----:B---3--:R-:W-:-:S13]  /*bfe0*/  R2UR UR11, R7 ;  /* 0x00000000070b72ca */ /* 0x008fda00000e0000 */
[----:B------:R-:W-:-:S09]  /*bff0*/  UIMAD UR11, UR11, 0x50, URZ ;  /* 0x000000500b0b78a4 */ /* 0x000fd2000f8e023f */
[----:B------:R2:W-:Y:S02]  /*c000*/  UTMALDG.4D [UR8], [UR4], desc[UR6] ;  /* 0x00000608040075b4 */ /* 0x0005e40008019000 */
[----:B--2---:R-:W-:Y:S01]  /*c010*/  UMOV UR8, UR15 ;  /* 0x0000000f00087c82 */ /* 0x004fe20008000000 */
[----:B------:R-:W-:Y:S02]  /*c020*/  UMOV UR10, UR16 ;  /* 0x00000010000a7c82 */ /* 0x000fe40008000000 */
[----:B------:R2:W-:Y:S02]  /*c030*/  UTMALDG.4D [UR8], [UR4], desc[UR6] ;  /* 0x00000608040075b4 */ /* 0x0005e40008019000 */
[----:B--2---:R-:W-:Y:S01]  /*c040*/  UMOV UR8, UR17 ;  /* 0x0000001100087c82 */ /* 0x004fe20008000000 */
[----:B------:R-:W-:Y:S01]  /*c050*/  UMOV UR10, UR14 ;  /* 0x0000000e000a7c82 */ /* 0x000fe20008000000 */
[----:B------:R-:W-:Y:S01]  /*c060*/  UMOV UR14, 0xc0 ;  /* 0x000000c0000e7882 */ /* 0x000fe20000000000 */
[----:B------:R2:W-:Y:S02]  /*c070*/  UTMALDG.4D [UR8], [UR4], desc[UR6] ;  /* 0x00000608040075b4 */ /* 0x0005e40008019000 */
[----:B--2---:R-:W-:Y:S01]  /*c080*/  UMOV UR8, UR18 ;  /* 0x0000001200087c82 */ /* 0x004fe20008000000 */
[----:B------:R-:W-:-:S02]  /*c090*/  UMOV UR10, UR14 ;  /* 0x0000000e000a7c82 */ /* 0x000fc40008000000 */
[----:B------:R2:W-:Y:S02]  /*c0a0*/  UTMALDG.4D [UR8], [UR4], desc[UR6] ;  /* 0x00000608040075b4 */ /* 0x0005e40008019000 */
[----:B--2---:R-:W-:Y:S01]  /*c0b0*/  NOP ;  /* 0x0000000000007918 */ /* 0x004fe20000000000 */
.L_x_42:
[----:B------:R-:W2:Y:S01]  /*c0c0*/  LDL R13, [R1+0x18] ;  /* 0x00001800010d7983 */ /* 0x000ea20000100800 */
[----:B------:R-:W-:-:S03]  /*c0d0*/  MOV R9, 0x400 ;  /* 0x0000040000097802 */ /* 0x000fc60000000f00 */
[----:B------:R-:W3:Y:S01]  /*c0e0*/  LDL.LU R7, [R1+0x14] ;  /* 0x0000140001077983 */ /* 0x000ee20000300800 */
[----:B------:R-:W4:Y:S01]  /*c0f0*/  S2R R12, SR_CgaCtaId ;  /* 0x00000000000c7919 */ /* 0x000f220000008800 */
[----:B------:R-:W-:Y:S05]  /*c100*/  WARPSYNC.ALL ;  /* 0x0000000000007948 */ /* 0x000fea0003800000 */
[----:B------:R-:W-:-:S13]  /*c110*/  ELECT P1, URZ, PT ;  /* 0x00000000003f782f */ /* 0x000fda0003820000 */
[----:B------:R-:W-:Y:S01]  /*c120*/  @P1 R2UR UR13, R17 ;  /* 0x00000000110d12ca */ /* 0x000fe200000e0000 */
[----:B------:R-:W-:Y:S01]  /*c130*/  UIADD3 UR4, UP0, UR36, 0x270, URZ ;  /* 0x0000027024047890 */ /* 0x000fe2000ff1e03f */
[----:B------:R-:W-:Y:S02]  /*c140*/  @P1 R2UR UR12, R18 ;  /* 0x00000000120c12ca */ /* 0x000fe400000e0000 */
[----:B------:R-:W-:Y:S01]  /*c150*/  @P1 R2UR UR11, R8 ;  /* 0x00000000080b12ca */ /* 0x000fe200000e0000 */
[----:B------:R-:W-:Y:S01]  /*c160*/  UIADD3.X UR5, URZ, UR37, URZ, UP0, !UPT ;  /* 0x000000253f057290 */ /* 0x000fe200087fe43f */
[----:B----4-:R-:W-:-:S04]  /*c170*/  LEA R9, R12, R9, 0x18 ;  /* 0x000000090c097211 */ /* 0x010fc800078ec0ff */
[----:B------:R-:W-:Y:S01]  /*c180*/  R2UR UR30, R9 ;  /* 0x00000000091e72ca */ /* 0x000fe200000e0000 */
[----:B------:R-:W-:Y:S01]  /*c190*/  @P1 IMAD.MOV.U32 R6, RZ, RZ, 0x10000 ;  /* 0x00010000ff061424 */ /* 0x000fe200078e00ff */
[----:B------:R-:W-:Y:S01]  /*c1a0*/  BAR.SYNC.DEFER_BLOCKING 0x8, 0x120 ;  /* 0x0204800000007b1d */ /* 0x000fe20000010000 */
[----:B------:R-:W-:Y:S02]  /*c1b0*/  @P1 R2UR UR29, R17 ;  /* 0x00000000111d12ca */ /* 0x000fe400000e0000 */
[----:B------:R-:W-:-:S08]  /*c1c0*/  @P1 R2UR UR28, R18 ;  /* 0x00000000121c12ca */ /* 0x000fd000000e0000 */
[----:B------:R-:W-:Y:S02]  /*c1d0*/  UIADD3 UR8, UR30, 0x14400, URZ ;  /* 0x000144001e087890 */ /* 0x000fe4000fffe03f */
[----:B------:R-:W-:Y:S01]  /*c1e0*/  UIADD3 UR9, UR30, 0x38800, URZ ;  /* 0x000388001e097890 */ /* 0x000fe2000fffe03f */
[----:B------:R-:W-:Y:S01]  /*c1f0*/  @P1 R2UR UR27, R8 ;  /* 0x00000000081b12ca */ /* 0x000fe200000e0000 */
[----:B------:R-:W-:Y:S01]  /*c200*/  UMOV UR6, 0x0 ;  /* 0x0000000000067882 */ /* 0x000fe20000000000 */
[----:B------:R-:W-:Y:S01]  /*c210*/  UMOV UR7, 0x12f00000 ;  /* 0x12f0000000077882 */ /* 0x000fe20000000000 */
[----:B------:R-:W-:Y:S01]  /*c220*/  UMOV UR10, URZ ;  /* 0x0000003f000a7c82 */ /* 0x000fe20008000000 */
[----:B------:R-:W-:Y:S02]  /*c230*/  @P1 R2UR UR21, R17 ;  /* 0x00000000111512ca */ /* 0x000fe400000e0000 */
[----:B------:R-:W-:Y:S02]  /*c240*/  @P1 R2UR UR20, R18 ;  /* 0x00000000121412ca */ /* 0x000fe400000e0000 */
[----:B------:R-:W-:Y:S01]  /*c250*/  @P1 R2UR UR19, R8 ;  /* 0x00000000081312ca */ /* 0x000fe200000e0000 */
[----:B------:R2:W-:Y:S01]  /*c260*/  @P1 SYNCS.ARRIVE.TRANS64 RZ, [R9+URZ+0x38800], R6 ;  /* 0x0388000609ff19a7 */ /* 0x0005e2000800003f */
[----:B------:R4:W-:Y:S01]  /*c270*/  UTMALDG.4D [UR8], [UR4], desc[UR6] ;  /* 0x00000608040075b4 */ /* 0x0009e20008019000 */
[----:B------:R-:W-:-:S02]  /*c280*/  UIADD3 UR24, UR30, 0x18400, URZ ;  /* 0x000184001e187890 */ /* 0x000fc4000fffe03f */
[----:B------:R-:W-:Y:S01]  /*c290*/  UIADD3 UR16, UR30, 0x1c400, URZ ;  /* 0x0001c4001e107890 */ /* 0x000fe2000fffe03f */
[----:B------:R-:W-:Y:S01]  /*c2a0*/  UMOV UR14, 0x0 ;  /* 0x00000000000e7882 */ /* 0x000fe20000000000 */
[----:B------:R-:W-:Y:S01]  /*c2b0*/  UMOV UR15, 0x12f00000 ;  /* 0x12f00000000f7882 */ /* 0x000fe20000000000 */
[----:B------:R-:W-:Y:S01]  /*c2c0*/  UMOV UR26, 0x40 ;  /* 0x00000040001a7882 */ /* 0x000fe20000000000 */
[----:B------:R-:W-:Y:S01]  /*c2d0*/  UMOV UR25, UR9 ;  /* 0x0000000900197c82 */ /* 0x000fe20008000000 */
[----:B------:R-:W-:Y:S01]  /*c2e0*/  UMOV UR22, 0x0 ;  /* 0x0000000000167882 */ /* 0x000fe20000000000 */
[----:B------:R-:W-:Y:S01]  /*c2f0*/  UMOV UR23, 0x12f00000 ;  /* 0x12f0000000177882 */ /* 0x000fe20000000000 */
[----:B------:R-:W-:Y:S01]  /*c300*/  UMOV UR18, 0x80 ;  /* 0x0000008000127882 */ /* 0x000fe20000000000 */
[----:B------:R-:W-:Y:S01]  /*c310*/  UMOV UR17, UR9 ;  /* 0x0000000900117c82 */ /* 0x000fe20008000000 */
[----:B------:R1:W-:Y:S01]  /*c320*/  UTMALDG.4D [UR24], [UR4], desc[UR14] ;  /* 0x00000e18040075b4 */ /* 0x0003e20008019000 */
[----:B------:R1:W-:Y:S01]  /*c330*/  UTMALDG.4D [UR16], [UR4], desc[UR22] ;  /* 0x00001610040075b4 */ /* 0x0003e20008019000 */
[----:B----4-:R-:W-:-:S02]  /*c340*/  @P1 R2UR UR13, R17 ;  /* 0x00000000110d12ca */ /* 0x010fc400000e0000 */
[----:B------:R-:W-:Y:S02]  /*c350*/  @P1 R2UR UR12, R18 ;  /* 0x00000000120c12ca */ /* 0x000fe400000e0000 */
[----:B------:R-:W-:Y:S01]  /*c360*/  @P1 R2UR UR11, R8 ;  /* 0x00000000080b12ca */ /* 0x000fe200000e0000 */
[----:B------:R-:W-:Y:S01]  /*c370*/  UIADD3 UR8, UR30, 0x20400, URZ ;  /* 0x000204001e087890 */ /* 0x000fe2000fffe03f */
[----:B------:R-:W-:Y:S01]  /*c380*/  UMOV UR6, 0x0 ;  /* 0x0000000000067882 */ /* 0x000fe20000000000 */
[----:B------:R-:W-:Y:S01]  /*c390*/  UMOV UR7, 0x12f00000 ;  /* 0x12f0000000077882 */ /* 0x000fe20000000000 */
[----:B------:R-:W-:-:S09]  /*c3a0*/  UMOV UR10, 0xc0 ;  /* 0x000000c0000a7882 */ /* 0x000fd20000000000 */
[----:B------:R1:W-:Y:S01]  /*c3b0*/  UTMALDG.4D [UR8], [UR4], desc[UR6] ;  /* 0x00000608040075b4 */ /* 0x0003e20008019000 */
[----:B------:R-:W-:Y:S01]  /*c3c0*/  BSSY B0, `(.L_x_46) ;  /* 0x0000006000007945 */ /* 0x000fe20003800000 */
[----:B--2---:R-:W-:-:S04]  /*c3d0*/  LOP3.LUT R6, R13, 0x1, RZ, 0xc, !PT ;  /* 0x000000010d067812 */ /* 0x004fc800078e0cff */
[----:B------:R-:W-:-:S04]  /*c3e0*/  SHF.L.U32 R6, R6, 0x1f, RZ ;  /* 0x0000001f06067819 */ /* 0x000fc800000006ff */
[----:B------:R-:W2:Y:S01]  /*c3f0*/  SYNCS.PHASECHK.TRANS64.TRYWAIT P1, [R9+URZ+0x38820], R6 ;  /* 0x03882006090075a7 */ /* 0x000ea2000802017f */
[----:B---3--:R-:W-:Y:S01]  /*c400*/  ISETP.GE.AND P2, PT, R7, 0x51, PT ;  /* 0x000000510700780c */ /* 0x008fe20003f46270 */
[----:B-12---:R-:W-:-:S12]  /*c410*/  @!P1 BRA `(.L_x_47) ;  /* 0x0000002400589947 */ /* 0x006fd80003800000 */
.L_x_98:
[----:B------:R-:W-:Y:S05]  /*c420*/  BSYNC B0 ;  /* 0x0000000000007941 */ /* 0x000fea0003800000 */
.L_x_46:
[----:B------:R-:W-:Y:S05]  /*c430*/  @!P2 BRA `(.L_x_48) ;  /* 0x000000180084a947 */ /* 0x000fea0003800000 */
[----:B-1----:R-:W2:Y:S01]  /*c440*/  LDL R7, [R1+0xc] ;  /* 0x00000c0001077983 */ /* 0x002ea20000100800 */
[----:B------:R-:W-:Y:S01]  /*c450*/  MOV R6, 0x1 ;  /* 0x0000000100067802 */ /* 0x000fe20000000f00 */
[----:B--2---:R-:W-:-:S05]  /*c460*/  IMAD.MOV R13, RZ, RZ, -R7 ;  /* 0x000000ffff0d7224 */ /* 0x004fca00078e0a07 */
[----:B------:R-:W-:-:S05]  /*c470*/  VIADDMNMX R13, R13, R6, 0xffffffff, !PT ;  /* 0xffffffff0d0d7446 */ /* 0x000fca0007800106 */
[----:B------:R-:W-:-:S05]  /*c480*/  IMAD.IADD R6, R7, 0x1, R13 ;  /* 0x0000000107067824 */ /* 0x000fca00078e020d */
[----:B------:R-:W-:-:S04]  /*c490*/  LOP3.LUT R6, R6, 0x1, RZ, 0xc0, !PT ;  /* 0x0000000106067812 */ /* 0x000fc800078ec0ff */
[----:B------:R-:W-:Y:S01]  /*c4a0*/  ISETP.NE.U32.AND P1, PT, R6, 0x1, PT ;  /* 0x000000010600780c */ /* 0x000fe20003f25070 */
[----:B------:R-:W-:-:S12]  /*c4b0*/  VIADD R6, R7, 0xfffffffe ;  /* 0xfffffffe07067836 */ /* 0x000fd80000000000 */
[----:B------:R-:W-:Y:S05]  /*c4c0*/  @P1 BRA `(.L_x_49) ;  /* 0x0000000800281947 */ /* 0x000fea0003800000 */
[----:B------:R-:W-:Y:S01]  /*c4d0*/  IADD3 R7, R16, 0x1, RZ ;  /* 0x0000000110077810 */ /* 0x000fe20007ffe0ff */
[----:B------:R-:W-:Y:S03]  /*c4e0*/  BSSY B0, `(.L_x_50) ;  /* 0x0000084000007945 */ /* 0x000fe60003800000 */
[----:B------:R-:W-:-:S04]  /*c4f0*/  ISETP.NE.AND P1, PT, R7, 0x2, PT ;  /* 0x000000020700780c */ /* 0x000fc80003f25270 */
[----:B------:R-:W-:Y:S02]  /*c500*/  SEL R12, RZ, 0x1, P1 ;  /* 0x00000001ff0c7807 */ /* 0x000fe40000800000 */
[----:B------:R-:W-:Y:S02]  /*c510*/  SEL R7, R7, RZ, P1 ;  /* 0x000000ff07077207 */ /* 0x000fe40000800000 */
[----:B------:R-:W-:Y:S01]  /*c520*/  LOP3.LUT R12, R19, R12, RZ, 0x3c, !PT ;  /* 0x0000000c130c7212 */ /* 0x000fe200078e3cff */
[----:B------:R-:W-:Y:S06]  /*c530*/  @!P6 BRA `(.L_x_51) ;  /* 0x0000000400f8e947 */ /* 0x000fec0003800000 */
[----:B------:R-:W-:Y:S01]  /*c540*/  IMAD.MOV.U32 R8, RZ, RZ, R5 ;  /* 0x000000ffff087224 */ /* 0x000fe200078e0005 */
[----:B------:R-:W-:Y:S06]  /*c550*/  @!P0 BRA `(.L_x_52) ;  /* 0x0000000000488947 */ /* 0x000fec0003800000 */
[----:B------:R-:W1:Y:S01]  /*c560*/  LDC R15, c[0x0][0x41c] ;  /* 0x00010700ff0f7b82 */ /* 0x000e620000000800 */
[----:B------:R-:W-:Y:S01]  /*c570*/  ULDC.64 UR4, c[0x0][0x408] ;  /* 0x0001020000047ab9 */ /* 0x000fe20000000a00 */
[----:B------:R-:W-:Y:S01]  /*c580*/  ULDC.64 UR6, c[0x0][0x208] ;  /* 0x0000820000067ab9 */ /* 0x000fe20000000a00 */
[----:B-1----:R-:W-:-:S13]  /*c590*/  ISETP.NE.AND P1, PT, R15, 0x1, PT ;  /* 0x000000010f00780c */ /* 0x002fda0003f25270 */
[----:B------:R-:W1:Y:S02]  /*c5a0*/  @P1 LDC.64 R8, c[0x0][0x420] ;  /* 0x00010800ff081b82 */ /* 0x000e640000000a00 */
[----:B-1----:R-:W-:-:S04]  /*c5b0*/  @P1 IMAD.HI.U32 R14, R6, R8, RZ ;  /* 0x00000008060e1227 */ /* 0x002fc800078e00ff */
[----:B------:R-:W-:Y:S01]  /*c5c0*/  IMAD.MOV.U32 R8, RZ, RZ, R6 ;  /* 0x000000ffff087224 */ /* 0x000fe200078e0006 */
[----:B------:R-:W-:Y:S01]  /*c5d0*/  @P1 SHF.R.U32.HI R8, RZ, R9, R14 ;  /* 0x00000009ff081219 */ /* 0x000fe2000001160e */
[----:B------:R-:W-:-:S03]  /*c5e0*/  IMAD R14, R11, UR4, RZ ;  /* 0x000000040b0e7c24 */ /* 0x000fc6000f8e02ff */
[----:B------:R-:W-:Y:S01]  /*c5f0*/  IADD3 R9, -R8, RZ, RZ ;  /* 0x000000ff08097210 */ /* 0x000fe20007ffe1ff */
[----:B------:R-:W-:-:S04]  /*c600*/  IMAD R14, R0, UR5, R14 ;  /* 0x00000005000e7c24 */ /* 0x000fc8000f8e020e */
[----:B------:R-:W-:Y:S01]  /*c610*/  IMAD R6, R15, R9, R6 ;  /* 0x000000090f067224 */ /* 0x000fe200078e0206 */
[----:B------:R-:W-:-:S03]  /*c620*/  SHF.R.S32.HI R9, RZ, 0x1f, R8 ;  /* 0x0000001fff097819 */ /* 0x000fc60000011408 */
[----:B------:R-:W-:-:S04]  /*c630*/  IMAD.WIDE.U32 R8, R0, UR4, R8 ;  /* 0x0000000400087c25 */ /* 0x000fc8000f8e0008 */
[----:B------:R-:W-:Y:S01]  /*c640*/  IMAD.IADD R9, R14, 0x1, R9 ;  /* 0x000000010e097824 */ /* 0x000fe200078e0209 */
[----:B------:R-:W-:-:S04]  /*c650*/  LEA R2, P1, R8, R2, 0x2 ;  /* 0x0000000208027211 */ /* 0x000fc800078210ff */
[----:B------:R-:W-:-:S05]  /*c660*/  LEA.HI.X R3, R8, R3, R9, 0x2, P1 ;  /* 0x0000000308037211 */ /* 0x000fca00008f1409 */
[----:B------:R1:W5:Y:S04]  /*c670*/  LDG.E R8, desc[UR6][R2.64] ;  /* 0x0000000602087981 */ /* 0x000368000c1e1900 */
.L_x_52:
[----:B-1----:R-:W1:Y:S01]  /*c680*/  S2R R3, SR_CgaCtaId ;  /* 0x0000000000037919 */ /* 0x002e620000008800 */
[----:B------:R-:W-:-:S04]  /*c690*/  MOV R2, 0x400 ;  /* 0x0000040000027802 */ /* 0x000fc80000000f00 */
[----:B-1----:R-:W-:Y:S02]  /*c6a0*/  LEA R2, R3, R2, 0x18 ;  /* 0x0000000203027211 */ /* 0x002fe400078ec0ff */
[----:B------:R-:W-:-:S03]  /*c6b0*/  SHF.L.U32 R3, R12, 0x1f, RZ ;  /* 0x0000001f0c037819 */ /* 0x000fc600000006ff */
[----:B------:R-:W-:-:S04]  /*c6c0*/  IMAD R2, R7, 0x8, R2 ;  /* 0x0000000807027824 */ /* 0x000fc800078e0202 */
[----:B------:R-:W1:Y:S02]  /*c6d0*/  SYNCS.PHASECHK.TRANS64.TRYWAIT P1, [R2+URZ+0x38840], R3 ;  /* 0x03884003020075a7 */ /* 0x000e64000802017f */
[----:B-1----:R-:W-:Y:S05]  /*c6e0*/  @!P1 BRA `(.L_x_53) ;  /* 0x0000002000c49947 */ /* 0x002fea0003800000 */
.L_x_99:
[----:B------:R-:W2:Y:S02]  /*c6f0*/  S2R R9, SR_TID.X ;  /* 0x0000000000097919 */ /* 0x000ea40000002100 */
[----:B--2---:R-:W-:-:S04]  /*c700*/  LOP3.LUT R9, R9, 0x7f, RZ, 0xc0, !PT ;  /* 0x0000007f09097812 */ /* 0x004fc800078ec0ff */
[----:B------:R-:W-:-:S13]  /*c710*/  ISETP.NE.AND P2, PT, R9, RZ, PT ;  /* 0x000000ff0900720c */ /* 0x000fda0003f45270 */
[----:B------:R-:W-:Y:S05]  /*c720*/  @P2 BRA `(.L_x_54) ;  /* 0x00000000001c2947 */ /* 0x000fea0003800000 */
[----:B------:R-:W2:Y:S01]  /*c730*/  S2R R9, SR_TID.X ;  /* 0x0000000000097919 */ /* 0x000ea20000002100 */
[----:B-1----:R-:W-:-:S04]  /*c740*/  MOV R3, 0xa000 ;  /* 0x0000a00000037802 */ /* 0x002fc80000000f00 */
[----:B------:R3:W-:Y:S01]  /*c750*/  SYNCS.ARRIVE.TRANS64 RZ, [R2+URZ+0x38830], R3 ;  /* 0x0388300302ff79a7 */ /* 0x0007e2000800003f */
[----:B--2---:R-:W-:-:S04]  /*c760*/  LOP3.LUT R9, R9, 0x1f, RZ, 0xc0, !PT ;  /* 0x0000001f09097812 */ /* 0x004fc800078ec0ff */
[----:B------:R-:W-:-:S13]  /*c770*/  ISETP.NE.AND P1, PT, R9, RZ, PT ;  /* 0x000000ff0900720c */ /* 0x000fda0003f25270 */
[----:B---3--:R-:W-:Y:S05]  /*c780*/  @!P1 BRA `(.L_x_54) ;  /* 0x0000000000049947 */ /* 0x008fea0003800000 */
[----:B------:R-:W-:Y:S01]  /*c790*/  BPT.TRAP 0x1 ;  /* 0x000000040000795c */ /* 0x000fe20000300000 */
.L_x_54:
[----:B------:R-:W2:Y:S01]  /*c7a0*/  S2R R14, SR_CgaCtaId ;  /* 0x00000000000e7919 */ /* 0x000ea20000008800 */
[----:B------:R-:W-:Y:S01]  /*c7b0*/  MOV R9, 0x400 ;  /* 0x0000040000097802 */ /* 0x000fe20000000f00 */
[----:B------:R-:W-:Y:S01]  /*c7c0*/  UIADD3 UR4, UP0, UR36, 0x370, URZ ;  /* 0x0000037024047890 */ /* 0x000fe2000ff1e03f */
[----:B------:R-:W-:Y:S01]  /*c7d0*/  R2UR UR9, R2 ;  /* 0x00000000020972ca */ /* 0x000fe200000e0000 */
[----:B------:R-:W-:Y:S01]  /*c7e0*/  UMOV UR10, URZ ;  /* 0x0000003f000a7c82 */ /* 0x000fe20008000000 */
[----:B------:R-:W-:Y:S01]  /*c7f0*/  R2UR UR11, R6 ;  /* 0x00000000060b72ca */ /* 0x000fe200000e0000 */
[----:B------:R-:W-:Y:S01]  /*c800*/  UIADD3.X UR5, URZ, UR37, URZ, UP0, !UPT ;  /* 0x000000253f057290 */ /* 0x000fe200087fe43f */
[----:B------:R-:W-:Y:S01]  /*c810*/  R2UR UR12, R4 ;  /* 0x00000000040c72ca */ /* 0x000fe200000e0000 */
[----:B------:R-:W-:Y:S01]  /*c820*/  UMOV UR6, 0x0 ;  /* 0x0000000000067882 */ /* 0x000fe20000000000 */
[----:B-----5:R-:W-:Y:S01]  /*c830*/  R2UR UR13, R8 ;  /* 0x00000000080d72ca */ /* 0x020fe200000e0000 */
[----:B------:R-:W-:Y:S01]  /*c840*/  UMOV UR7, 0x14f00000 ;  /* 0x14f0000000077882 */ /* 0x000fe20000000000 */
[----:B------:R-:W-:Y:S01]  /*c850*/  UMOV UR17, 0x40 ;  /* 0x0000004000117882 */ /* 0x000fe20000000000 */
[----:B------:R-:W-:Y:S01]  /*c860*/  UMOV UR18, 0x80 ;  /* 0x0000008000127882 */ /* 0x000fe20000000000 */
[----:B------:R-:W-:Y:S01]  /*c870*/  UMOV UR19, 0xc0 ;  /* 0x000000c000137882 */ /* 0x000fe20000000000 */
[----:B-1----:R-:W-:-:S02]  /*c880*/  SHF.L.U32 R3, R19, 0x1f, RZ ;  /* 0x0000001f13037819 */ /* 0x002fc400000006ff */
[----:B------:R-:W-:Y:S02]  /*c890*/  UIADD3 UR9, UR9, 0x38830, URZ ;  /* 0x0003883009097890 */ /* 0x000fe4000fffe03f */
[----:B------:R-:W-:Y:S01]  /*c8a0*/  UIMAD UR11, UR11, 0x50, URZ ;  /* 0x000000500b0b78a4 */ /* 0x000fe2000f8e023f */
[----:B--2---:R-:W-:-:S05]  /*c8b0*/  LEA R9, R14, R9, 0x18 ;  /* 0x000000090e097211 */ /* 0x004fca00078ec0ff */
[----:B------:R-:W-:-:S05]  /*c8c0*/  IMAD R2, R7, 0xa000, R9 ;  /* 0x0000a00007027824 */ /* 0x000fca00078e0209 */
[----:B------:R-:W-:Y:S01]  /*c8d0*/  R2UR UR14, R2 ;  /* 0x00000000020e72ca */ /* 0x000fe200000e0000 */
[----:B------:R-:W-:-:S04]  /*c8e0*/  VIADD R2, R9, 0x38800 ;  /* 0x0003880009027836 */ /* 0x000fc80000000000 */
[----:B------:R-:W-:-:S08]  /*c8f0*/  IMAD R2, R16, 0x8, R2 ;  /* 0x0000000810027824 */ /* 0x000fd000078e0202 */
[----:B------:R-:W-:Y:S02]  /*c900*/  UIADD3 UR8, UR14, 0x24400, URZ ;  /* 0x000244000e087890 */ /* 0x000fe4000fffe03f */
[----:B------:R-:W-:Y:S02]  /*c910*/  UIADD3 UR15, UR14, 0x26c00, URZ ;  /* 0x00026c000e0f7890 */ /* 0x000fe4000fffe03f */
[----:B------:R-:W-:Y:S02]  /*c920*/  UIADD3 UR16, UR14, 0x29400, URZ ;  /* 0x000294000e107890 */ /* 0x000fe4000fffe03f */
[----:B------:R-:W-:-:S03]  /*c930*/  UIADD3 UR14, UR14, 0x2bc00, URZ ;  /* 0x0002bc000e0e7890 */ /* 0x000fc6000fffe03f */
[----:B------:R1:W-:Y:S02]  /*c940*/  UTMALDG.4D [UR8], [UR4], desc[UR6] ;  /* 0x00000608040075b4 */ /* 0x0003e40008019000 */
[----:B-1----:R-:W-:Y:S01]  /*c950*/  UMOV UR8, UR15 ;  /* 0x0000000f00087c82 */ /* 0x002fe20008000000 */
[----:B------:R-:W-:Y:S02]  /*c960*/  UMOV UR10, UR17 ;  /* 0x00000011000a7c82 */ /* 0x000fe40008000000 */
[----:B------:R1:W-:Y:S02]  /*c970*/  UTMALDG.4D [UR8], [UR4], desc[UR6] ;  /* 0x00000608040075b4 */ /* 0x0003e40008019000 */
[----:B-1----:R-:W-:Y:S01]  /*c980*/  UMOV UR8, UR16 ;  /* 0x0000001000087c82 */ /* 0x002fe20008000000 */
[----:B------:R-:W-:Y:S02]  /*c990*/  UMOV UR10, UR18 ;  /* 0x00000012000a7c82 */ /* 0x000fe40008000000 */
[----:B------:R1:W-:Y:S02]  /*c9a0*/  UTMALDG.4D [UR8], [UR4], desc[UR6] ;  /* 0x00000608040075b4 */ /* 0x0003e40008019000 */
[----:B-1----:R-:W-:Y:S01]  /*c9b0*/  UMOV UR8, UR14 ;  /* 0x0000000e00087c82 */ /* 0x002fe20008000000 */
[----:B------:R-:W-:-:S02]  /*c9c0*/  UMOV UR10, UR19 ;  /* 0x00000013000a7c82 */ /* 0x000fc40008000000 */
[----:B------:R1:W-:Y:S01]  /*c9d0*/  UTMALDG.4D [UR8], [UR4], desc[UR6] ;  /* 0x00000608040075b4 */ /* 0x0003e20008019000 */
[----:B------:R-:W2:Y:S02]  /*c9e0*/  SYNCS.PHASECHK.TRANS64.TRYWAIT P1, [R2+URZ+0x60], R3 ;  /* 0x00006003020075a7 */ /* 0x000ea4000802017f */
[----:B-12---:R-:W-:Y:S05]  /*c9f0*/  @!P1 BRA `(.L_x_55) ;  /* 0x0000002000149947 */ /* 0x006fea0003800000 */
.L_x_100:
[----:B------:R-:W-:Y:S05]  /*ca00*/  @P2 BRA `(.L_x_56) ;  /* 0x00000000002c2947 */ /* 0x000fea0003800000 */
[----:B------:R-:W2:Y:S01]  /*ca10*/  S2R R9, SR_TID.X ;  /* 0x0000000000097919 */ /* 0x000ea20000002100 */
[----:B------:R-:W-:Y:S01]  /*ca20*/  MOV R14, 0x400 ;  /* 0x00000400000e7802 */ /* 0x000fe20000000f00 */
[----:B-1----:R-:W-:Y:S01]  /*ca30*/  IMAD.MOV.U32 R3, RZ, RZ, 0xa000 ;  /* 0x0000a000ff037424 */ /* 0x002fe200078e00ff */
[----:B------:R-:W1:Y:S01]  /*ca40*/  S2R R15, SR_CgaCtaId ;  /* 0x00000000000f7919 */ /* 0x000e620000008800 */
[----:B--2---:R-:W-:-:S04]  /*ca50*/  LOP3.LUT R9, R9, 0x1f, RZ, 0xc0, !PT ;  /* 0x0000001f09097812 */ /* 0x004fc800078ec0ff */
[----:B------:R-:W-:Y:S02]  /*ca60*/  ISETP.NE.AND P1, PT, R9, RZ, PT ;  /* 0x000000ff0900720c */ /* 0x000fe40003f25270 */
[----:B-1----:R-:W-:-:S04]  /*ca70*/  LEA R14, R15, R14, 0x18 ;  /* 0x0000000e0f0e7211 */ /* 0x002fc800078ec0ff */
[----:B------:R-:W-:-:S04]  /*ca80*/  LEA R2, R16, R14, 0x3 ;  /* 0x0000000e10027211 */ /* 0x000fc800078e18ff */
[----:B------:R2:W-:Y:S03]  /*ca90*/  SYNCS.ARRIVE.TRANS64 RZ, [R2+URZ+0x38850], R3 ;  /* 0x0388500302ff79a7 */ /* 0x0005e6000800003f */
[----:B------:R-:W-:Y:S05]  /*caa0*/  @!P1 BRA `(.L_x_56) ;  /* 0x0000000000049947 */ /* 0x000fea0003800000 */
[----:B------:R-:W-:Y:S01]  /*cab0*/  BPT.TRAP 0x1 ;  /* 0x000000040000795c */ /* 0x000fe20000300000 */
.L_x_56:
[----:B-12---:R-:W2:Y:S01]  /*cac0*/  LDL.LU R3, [R1] ;  /* 0x0000000001037983 */ /* 0x006ea20000300800 */
[----:B------:R-:W-:Y:S01]  /*cad0*/  MOV R9, 0x400 ;  /* 0x0000040000097802 */ /* 0x000fe20000000f00 */
[----:B------:R-:W1:Y:S01]  /*cae0*/  S2R R14, SR_CgaCtaId ;  /* 0x00000000000e7919 */ /* 0x000e620000008800 */
[----:B------:R-:W-:Y:S01]  /*caf0*/  R2UR UR13, R5 ;  /* 0x00000000050d72ca */ /* 0x000fe200000e0000 */
[----:B------:R-:W-:Y:S01]  /*cb00*/  UIADD3 UR4, UP0, UR36, 0x470, URZ ;  /* 0x0000047024047890 */ /* 0x000fe2000ff1e03f */
[----:B------:R-:W-:Y:S02]  /*cb10*/  R2UR UR12, R4 ;  /* 0x00000000040c72ca */ /* 0x000fe400000e0000 */
[----:B-1----:R-:W-:-:S05]  /*cb20*/  LEA R9, R14, R9, 0x18 ;  /* 0x000000090e097211 */ /* 0x002fca00078ec0ff */
[----:B------:R-:W-:-:S05]  /*cb30*/  IMAD R2, R16, 0x8, R9 ;  /* 0x0000000810027824 */ /* 0x000fca00078e0209 */
[----:B------:R-:W-:Y:S01]  /*cb40*/  R2UR UR9, R2 ;  /* 0x00000000020972ca */ /* 0x000fe200000e0000 */
[----:B------:R-:W-:-:S05]  /*cb50*/  IMAD R2, R16, 0xa000, R9 ;  /* 0x0000a00010027824 */ /* 0x000fca00078e0209 */
[----:B------:R-:W-:Y:S01]  /*cb60*/  R2UR UR16, R2 ;  /* 0x00000000021072ca */ /* 0x000fe200000e0000 */
[----:B------:R-:W-:-:S06]  /*cb70*/  UIADD3.X UR5, URZ, UR37, URZ, UP0, !UPT ;  /* 0x000000253f057290 */ /* 0x000fcc00087fe43f */
[----:B------:R-:W-:-:S06]  /*cb80*/  UIADD3 UR9, UR9, 0x38850, URZ ;  /* 0x0003885009097890 */ /* 0x000fcc000fffe03f */
[----:B------:R-:W-:Y:S02]  /*cb90*/  UIADD3 UR8, UR16, 0x400, URZ ;  /* 0x0000040010087890 */ /* 0x000fe4000fffe03f */
[----:B------:R-:W-:Y:S02]  /*cba0*/  UIADD3 UR14, UR16, 0x2c00, URZ ;  /* 0x00002c00100e7890 */ /* 0x000fe4000fffe03f */
[----:B------:R-:W-:Y:S01]  /*cbb0*/  UIADD3 UR15, UR16, 0x5400, URZ ;  /* 0x00005400100f7890 */ /* 0x000fe2000fffe03f */
[----:B------:R-:W-:Y:S01]  /*cbc0*/  UMOV UR10, URZ ;  /* 0x0000003f000a7c82 */ /* 0x000fe20008000000 */
[----:B------:R-:W-:Y:S01]  /*cbd0*/  UMOV UR6, 0x0 ;  /* 0x0000000000067882 */ /* 0x000fe20000000000 */
[----:B------:R-:W-:Y:S01]  /*cbe0*/  UMOV UR7, 0x14f00000 ;  /* 0x14f0000000077882 */ /* 0x000fe20000000000 */
[----:B------:R-:W-:Y:S01]  /*cbf0*/  UMOV UR17, 0x40 ;  /* 0x0000004000117882 */ /* 0x000fe20000000000 */
[----:B------:R-:W-:Y:S01]  /*cc00*/  UIADD3 UR16, UR16, 0x7c00, URZ ;  /* 0x00007c0010107890 */ /* 0x000fe2000fffe03f */
[----:B------:R1:W-:Y:S01]  /*cc10*/  STL [R1], R6 ;  /* 0x0000000601007387 */ /* 0x0003e20000100800 */
[----:B------:R-:W-:-:S02]  /*cc20*/  MOV R5, R8 ;  /* 0x0000000800057202 */ /* 0x000fc40000000f00 */
[----:B--2---:R-:W-:-:S13]  /*cc30*/  R2UR UR11, R3 ;  /* 0x00000000030b72ca */ /* 0x004fda00000e0000 */
[----:B------:R-:W-:-:S09]  /*cc40*/  UIMAD UR11, UR11, 0x50, URZ ;  /* 0x000000500b0b78a4 */ /* 0x000fd2000f8e023f */
[----:B------:R2:W-:Y:S02]  /*cc50*/  UTMALDG.4D [UR8], [UR4], desc[UR6] ;  /* 0x00000608040075b4 */ /* 0x0005e40008019000 */
[----:B--2---:R-:W-:Y:S01]  /*cc60*/  UMOV UR8, UR14 ;  /* 0x0000000e00087c82 */ /* 0x004fe20008000000 */
[----:B------:R-:W-:Y:S01]  /*cc70*/  UMOV UR10, UR17 ;  /* 0x00000011000a7c82 */ /* 0x000fe20008000000 */
[----:B------:R-:W-:Y:S01]  /*cc80*/  UMOV UR14, 0x80 ;  /* 0x00000080000e7882 */ /* 0x000fe20000000000 */
        /* <DEDUP_REMOVED lines=8> */
[----:B-1----:R-:W-:Y:S01]  /*cd10*/  NOP ;  /* 0x0000000000007918 */ /* 0x002fe20000000000 */
.L_x_51:
[----:B------:R-:W-:Y:S05]  /*cd20*/  BSYNC B0 ;  /* 0x0000000000007941 */ /* 0x000fea0003800000 */
.L_x_50:
[----:B------:R-:W2:Y:S01]  /*cd30*/  LDL.LU R2, [R1+0xc] ;  /* 0x00000c0001027983 */ /* 0x000ea20000300800 */
[----:B------:R-:W-:Y:S01]  /*cd40*/  IMAD.MOV.U32 R16, RZ, RZ, R7 ;  /* 0x000000ffff107224 */ /* 0x000fe200078e0007 */
[----:B------:R-:W-:Y:S01]  /*cd50*/  MOV R19, R12 ;  /* 0x0000000c00137202 */ /* 0x000fe20000000f00 */
[----:B--2---:R-:W-:-:S07]  /*cd60*/  VIADD R6, R2, 0xfffffffd ;  /* 0xfffffffd02067836 */ /* 0x004fce0000000000 */
.L_x_49:
[----:B------:R-:W-:Y:S01]  /*cd70*/  IMAD.MOV R13, RZ, RZ, -R13 ;  /* 0x000000ffff0d7224 */ /* 0x000fe200078e0a0d */
[----:B------:R-:W-:Y:S04]  /*cd80*/  BSSY B0, `(.L_x_48) ;  /* 0x000010c000007945 */ /* 0x000fe80003800000 */
[----:B------:R-:W-:-:S13]  /*cd90*/  ISETP.NE.AND P1, PT, R10, R13, PT ;  /* 0x0000000d0a00720c */ /* 0x000fda0003f25270 */
[----:B------:R-:W-:Y:S05]  /*cda0*/  @!P1 BRA `(.L_x_57) ;  /* 0x0000001000249947 */ /* 0x000fea0003800000 */
[----:B------:R-:W-:-:S07]  /*cdb0*/  IMAD.MOV.U32 R8, RZ, RZ, R5 ;  /* 0x000000ffff087224 */ /* 0x000fce00078e0005 */
.L_x_72:
        /* <DEDUP_REMOVED lines=12> */
[----:B------:R-:W-:-:S04]  /*ce80*/  IMAD R13, R11, UR4, RZ ;  /* 0x000000040b0d7c24 */ /* 0x000fc8000f8e02ff */
[----:B------:R-:W-:Y:S01]  /*ce90*/  IMAD R13, R0, UR5, R13 ;  /* 0x00000005000d7c24 */ /* 0x000fe2000f8e020d */
[----:B-1----:R-:W-:-:S13]  /*cea0*/  ISETP.NE.AND P1, PT, R9, 0x1, PT ;  /* 0x000000010900780c */ /* 0x002fda0003f25270 */
[----:B------:R-:W1:Y:S02]  /*ceb0*/  @P1 LDC.64 R2, c[0x0][0x420] ;  /* 0x00010800ff021b82 */ /* 0x000e640000000a00 */
[----:B-1----:R-:W-:-:S04]  /*cec0*/  @P1 IMAD.HI.U32 R8, R6, R2, RZ ;  /* 0x0000000206081227 */ /* 0x002fc800078e00ff */
[----:B------:R-:W-:Y:S01]  /*ced0*/  IMAD.MOV.U32 R2, RZ, RZ, R6 ;  /* 0x000000ffff027224 */ /* 0x000fe200078e0006 */
[----:B------:R-:W-:-:S04]  /*cee0*/  @P1 SHF.R.U32.HI R2, RZ, R3, R8 ;  /* 0x00000003ff021219 */ /* 0x000fc80000011608 */
[----:B------:R-:W-:Y:S02]  /*cef0*/  IADD3 R12, -R2, RZ, RZ ;  /* 0x000000ff020c7210 */ /* 0x000fe40007ffe1ff */
[----:B------:R-:W-:-:S03]  /*cf00*/  SHF.R.S32.HI R3, RZ, 0x1f, R2 ;  /* 0x0000001fff037819 */ /* 0x000fc60000011402 */
[----:B------:R-:W-:Y:S02]  /*cf10*/  IMAD R12, R9, R12, R6 ;  /* 0x0000000c090c7224 */ /* 0x000fe400078e0206 */
[----:B------:R-:W1:Y:S01]  /*cf20*/  LDC.64 R8, c[0x0][0x3f8] ;  /* 0x0000fe00ff087b82 */ /* 0x000e620000000a00 */
[----:B------:R-:W-:-:S04]  /*cf30*/  IMAD.WIDE.U32 R2, R0, UR4, R2 ;  /* 0x0000000400027c25 */ /* 0x000fc8000f8e0002 */
[----:B------:R-:W-:Y:S01]  /*cf40*/  IMAD.IADD R13, R13, 0x1, R3 ;  /* 0x000000010d0d7824 */ /* 0x000fe200078e0203 */
[----:B-1----:R-:W-:-:S04]  /*cf50*/  LEA R8, P1, R2, R8, 0x2 ;  /* 0x0000000802087211 */ /* 0x002fc800078210ff */
[----:B------:R-:W-:-:S05]  /*cf60*/  LEA.HI.X R9, R2, R9, R13, 0x2, P1 ;  /* 0x0000000902097211 */ /* 0x000fca00008f140d */
[----:B------:R1:W5:Y:S04]  /*cf70*/  LDG.E R8, desc[UR6][R8.64] ;  /* 0x0000000608087981 */ /* 0x000368000c1e1900 */
.L_x_60:
[----:B------:R-:W2:Y:S01]  /*cf80*/  S2R R3, SR_CgaCtaId ;  /* 0x0000000000037919 */ /* 0x000ea20000008800 */
[----:B------:R-:W-:-:S04]  /*cf90*/  MOV R2, 0x400 ;  /* 0x0000040000027802 */ /* 0x000fc80000000f00 */
[----:B--2---:R-:W-:Y:S02]  /*cfa0*/  LEA R2, R3, R2, 0x18 ;  /* 0x0000000203027211 */ /* 0x004fe400078ec0ff */
[----:B------:R-:W-:-:S03]  /*cfb0*/  SHF.L.U32 R3, R10, 0x1f, RZ ;  /* 0x0000001f0a037819 */ /* 0x000fc600000006ff */
[----:B------:R-:W-:-:S04]  /*cfc0*/  IMAD R2, R7, 0x8, R2 ;  /* 0x0000000807027824 */ /* 0x000fc800078e0202 */
[----:B------:R-:W2:Y:S02]  /*cfd0*/  SYNCS.PHASECHK.TRANS64.TRYWAIT P1, [R2+URZ+0x38840], R3 ;  /* 0x03884003020075a7 */ /* 0x000ea4000802017f */
[----:B--2---:R-:W-:Y:S05]  /*cfe0*/  @!P1 BRA `(.L_x_61) ;  /* 0x0000001800ac9947 */ /* 0x004fea0003800000 */
.L_x_101:
[----:B-1----:R-:W1:Y:S02]  /*cff0*/  S2R R9, SR_TID.X ;  /* 0x0000000000097919 */ /* 0x002e640000002100 */
[----:B-1----:R-:W-:-:S04]  /*d000*/  LOP3.LUT R9, R9, 0x7f, RZ, 0xc0, !PT ;  /* 0x0000007f09097812 */ /* 0x002fc800078ec0ff */
[----:B------:R-:W-:-:S13]  /*d010*/  ISETP.NE.AND P2, PT, R9, RZ, PT ;  /* 0x000000ff0900720c */ /* 0x000fda0003f45270 */
[----:B------:R-:W-:Y:S05]  /*d020*/  @P2 BRA `(.L_x_62) ;  /* 0x00000000001c2947 */ /* 0x000fea0003800000 */
[----:B------:R-:W1:Y:S01]  /*d030*/  S2R R9, SR_TID.X ;  /* 0x0000000000097919 */ /* 0x000e620000002100 */
[----:B--2---:R-:W-:-:S04]  /*d040*/  MOV R3, 0xa000 ;  /* 0x0000a00000037802 */ /* 0x004fc80000000f00 */
[----:B------:R3:W-:Y:S01]  /*d050*/  SYNCS.ARRIVE.TRANS64 RZ, [R2+URZ+0x38830], R3 ;  /* 0x0388300302ff79a7 */ /* 0x0007e2000800003f */
[----:B-1----:R-:W-:-:S04]  /*d060*/  LOP3.LUT R9, R9, 0x1f, RZ, 0xc0, !PT ;  /* 0x0000001f09097812 */ /* 0x002fc800078ec0ff */
[----:B------:R-:W-:-:S13]  /*d070*/  ISETP.NE.AND P1, PT, R9, RZ, PT ;  /* 0x000000ff0900720c */ /* 0x000fda0003f25270 */
[----:B---3--:R-:W-:Y:S05]  /*d080*/  @!P1 BRA `(.L_x_62) ;  /* 0x0000000000049947 */ /* 0x008fea0003800000 */
[----:B------:R-:W-:Y:S01]  /*d090*/  BPT.TRAP 0x1 ;  /* 0x000000040000795c */ /* 0x000fe20000300000 */
.L_x_62:
[----:B------:R-:W1:Y:S01]  /*d0a0*/  S2R R9, SR_CgaCtaId ;  /* 0x0000000000097919 */ /* 0x000e620000008800 */
[----:B--2---:R-:W-:Y:S01]  /*d0b0*/  MOV R3, 0x400 ;  /* 0x0000040000037802 */ /* 0x004fe20000000f00 */
        /* <DEDUP_REMOVED lines=12> */
[----:B------:R-:W-:-:S02]  /*d180*/  SHF.L.U32 R19, R19, 0x1f, RZ ;  /* 0x0000001f13137819 */ /* 0x000fc400000006ff */
[----:B------:R-:W-:Y:S02]  /*d190*/  UIADD3 UR9, UR9, 0x38830, URZ ;  /* 0x0003883009097890 */ /* 0x000fe4000fffe03f */
[----:B------:R-:W-:Y:S01]  /*d1a0*/  UIMAD UR11, UR11, 0x50, URZ ;  /* 0x000000500b0b78a4 */ /* 0x000fe2000f8e023f */
[----:B-1----:R-:W-:-:S05]  /*d1b0*/  LEA R3, R9, R3, 0x18 ;  /* 0x0000000309037211 */ /* 0x002fca00078ec0ff */
[----:B------:R-:W-:Y:S02]  /*d1c0*/  IMAD R2, R7, 0xa000, R3 ;  /* 0x0000a00007027824 */ /* 0x000fe400078e0203 */
[----:B------:R-:W-:-:S03]  /*d1d0*/  VIADD R3, R3, 0x38800 ;  /* 0x0003880003037836 */ /* 0x000fc60000000000 */
[----:B------:R-:W-:Y:S01]  /*d1e0*/  R2UR UR14, R2 ;  /* 0x00000000020e72ca */ /* 0x000fe200000e0000 */
[----:B------:R-:W-:-:S12]  /*d1f0*/  IMAD R2, R16, 0x8, R3 ;  /* 0x0000000810027824 */ /* 0x000fd800078e0203 */
        /* <DEDUP_REMOVED lines=16> */
.L_x_102:
[----:B------:R-:W-:Y:S05]  /*d300*/  @P2 BRA `(.L_x_64) ;  /* 0x00000000001c2947 */ /* 0x000fea0003800000 */
[----:B------:R-:W2:Y:S01]  /*d310*/  S2R R9, SR_TID.X ;  /* 0x0000000000097919 */ /* 0x000ea20000002100 */
[----:B------:R-:W-:-:S04]  /*d320*/  MOV R3, 0xa000 ;  /* 0x0000a00000037802 */ /* 0x000fc80000000f00 */
[----:B------:R3:W-:Y:S01]  /*d330*/  SYNCS.ARRIVE.TRANS64 RZ, [R2+URZ+0x50], R3 ;  /* 0x0000500302ff79a7 */ /* 0x0007e2000800003f */
[----:B--2---:R-:W-:-:S04]  /*d340*/  LOP3.LUT R9, R9, 0x1f, RZ, 0xc0, !PT ;  /* 0x0000001f09097812 */ /* 0x004fc800078ec0ff */
[----:B------:R-:W-:-:S13]  /*d350*/  ISETP.NE.AND P1, PT, R9, RZ, PT ;  /* 0x000000ff0900720c */ /* 0x000fda0003f25270 */
[----:B---3--:R-:W-:Y:S05]  /*d360*/  @!P1 BRA `(.L_x_64) ;  /* 0x0000000000049947 */ /* 0x008fea0003800000 */
[----:B------:R-:W-:Y:S01]  /*d370*/  BPT.TRAP 0x1 ;  /* 0x000000040000795c */ /* 0x000fe20000300000 */
.L_x_64:
[----:B------:R-:W2:Y:S01]  /*d380*/  LDL.LU R3, [R1] ;  /* 0x0000000001037983 */ /* 0x000ea20000300800 */
[----:B------:R-:W-:Y:S01]  /*d390*/  MOV R9, 0x400 ;  /* 0x0000040000097802 */ /* 0x000fe20000000f00 */
[----:B------:R-:W3:Y:S01]  /*d3a0*/  S2R R13, SR_CgaCtaId ;  /* 0x00000000000d7919 */ /* 0x000ee20000008800 */
[----:B------:R-:W-:Y:S01]  /*d3b0*/  R2UR UR9, R2 ;  /* 0x00000000020972ca */ /* 0x000fe200000e0000 */
[----:B------:R-:W-:Y:S01]  /*d3c0*/  UIADD3 UR4, UP0, UR36, 0x470, URZ ;  /* 0x0000047024047890 */ /* 0x000fe2000ff1e03f */
[----:B------:R-:W-:Y:S02]  /*d3d0*/  R2UR UR13, R5 ;  /* 0x00000000050d72ca */ /* 0x000fe400000e0000 */
[----:B------:R-:W-:Y:S01]  /*d3e0*/  R2UR UR12, R4 ;  /* 0x00000000040c72ca */ /* 0x000fe200000e0000 */
[----:B------:R-:W-:Y:S01]  /*d3f0*/  UIADD3.X UR5, URZ, UR37, URZ, UP0, !UPT ;  /* 0x000000253f057290 */ /* 0x000fe200087fe43f */
[----:B---3--:R-:W-:-:S05]  /*d400*/  LEA R9, R13, R9, 0x18 ;  /* 0x000000090d097211 */ /* 0x008fca00078ec0ff */
        /* <DEDUP_REMOVED lines=10> */
[----:B------:R-:W-:Y:S01]  /*d4b0*/  UIADD3 UR14, UR14, 0x7c00, URZ ;  /* 0x00007c000e0e7890 */ /* 0x000fe2000fffe03f */
[----:B------:R3:W-:Y:S01]  /*d4c0*/  STL [R1], R12 ;  /* 0x0000000c01007387 */ /* 0x0007e20000100800 */
[----:B------:R-:W-:Y:S01]  /*d4d0*/  IMAD.MOV.U32 R5, RZ, RZ, R8 ;  /* 0x000000ffff057224 */ /* 0x000fe200078e0008 */
        /* <DEDUP_REMOVED lines=14> */
[----:B---3--:R-:W-:Y:S01]  /*d5c0*/  NOP ;  /* 0x0000000000007918 */ /* 0x008fe20000000000 */
.L_x_59:
[----:B------:R-:W-:Y:S05]  /*d5d0*/  BSYNC B1 ;  /* 0x0000000000017941 */ /* 0x000fea0003800000 */
.L_x_58:
[----:B------:R-:W-:Y:S01]  /*d5e0*/  VIADD R16, R7, 0x1 ;  /* 0x0000000107107836 */ /* 0x000fe20000000000 */
[----:B------:R-:W-:Y:S04]  /*d5f0*/  BSSY B1, `(.L_x_65) ;  /* 0x0000081000017945 */ /* 0x000fe80003800000 */
[----:B------:R-:W-:-:S04]  /*d600*/  ISETP.NE.AND P1, PT, R16, 0x2, PT ;  /* 0x000000021000780c */ /* 0x000fc80003f25270 */
[----:B-1----:R-:W-:Y:S02]  /*d610*/  SEL R19, RZ, 0x1, P1 ;  /* 0x00000001ff137807 */ /* 0x002fe40000800000 */
[----:B------:R-:W-:Y:S02]  /*d620*/  SEL R16, R16, RZ, P1 ;  /* 0x000000ff10107207 */ /* 0x000fe40000800000 */
[----:B------:R-:W-:Y:S01]  /*d630*/  LOP3.LUT R19, R10, R19, RZ, 0x3c, !PT ;  /* 0x000000130a137212 */ /* 0x000fe200078e3cff */
[----:B------:R-:W-:Y:S06]  /*d640*/  @!P6 BRA `(.L_x_66) ;  /* 0x0000000400ece947 */ /* 0x000fec0003800000 */
[----:B------:R-:W-:Y:S01]  /*d650*/  IADD3 R12, R6, -0x1, RZ ;  /* 0xffffffff060c7810 */ /* 0x000fe20007ffe0ff */
        /* <DEDUP_REMOVED lines=10> */
[----:B------:R-:W-:-:S05]  /*d700*/  @P1 SHF.R.U32.HI R2, RZ, R3, R9 ;  /* 0x00000003ff021219 */ /* 0x000fca0000011609 */
[----:B------:R-:W-:-:S04]  /*d710*/  IMAD.MOV R3, RZ, RZ, -R2 ;  /* 0x000000ffff037224 */ /* 0x000fc800078e0a02 */
[----:B------:R-:W-:Y:S01]  /*d720*/  IMAD R12, R8, R3, R12 ;  /* 0x00000003080c7224 */ /* 0x000fe200078e020c */
[--C-:B------:R-:W-:Y:S01]  /*d730*/  SHF.R.S32.HI R3, RZ, 0x1f, R2.reuse ;  /* 0x0000001fff037819 */ /* 0x100fe20000011402 */
[----:B------:R-:W1:Y:S02]  /*d740*/  LDC.64 R8, c[0x0][0x3f8] ;  /* 0x0000fe00ff087b82 */ /* 0x000e640000000a00 */
[----:B------:R-:W-:-:S05]  /*d750*/  IMAD.WIDE.U32 R2, R0, UR4, R2 ;  /* 0x0000000400027c25 */ /* 0x000fca000f8e0002 */
[----:B------:R-:W-:Y:S02]  /*d760*/  IADD3 R13, R13, R3, RZ ;  /* 0x000000030d0d7210 */ /* 0x000fe40007ffe0ff */
[----:B-1----:R-:W-:-:S04]  /*d770*/  LEA R8, P1, R2, R8, 0x2 ;  /* 0x0000000802087211 */ /* 0x002fc800078210ff */
[----:B------:R-:W-:-:S05]  /*d780*/  LEA.HI.X R9, R2, R9, R13, 0x2, P1 ;  /* 0x0000000902097211 */ /* 0x000fca00008f140d */
[----:B------:R1:W5:Y:S04]  /*d790*/  LDG.E R8, desc[UR6][R8.64] ;  /* 0x0000000608087981 */ /* 0x000368000c1e1900 */
.L_x_67:
[----:B------:R-:W2:Y:S01]  /*d7a0*/  S2R R3, SR_CgaCtaId ;  /* 0x0000000000037919 */ /* 0x000ea20000008800 */
[----:B------:R-:W-:-:S04]  /*d7b0*/  MOV R2, 0x400 ;  /* 0x0000040000027802 */ /* 0x000fc80000000f00 */
[----:B--2---:R-:W-:Y:S02]  /*d7c0*/  LEA R2, R3, R2, 0x18 ;  /* 0x0000000203027211 */ /* 0x004fe400078ec0ff */
[----:B------:R-:W-:-:S03]  /*d7d0*/  SHF.L.U32 R3, R19, 0x1f, RZ ;  /* 0x0000001f13037819 */ /* 0x000fc600000006ff */
[----:B------:R-:W-:-:S04]  /*d7e0*/  IMAD R2, R16, 0x8, R2 ;  /* 0x0000000810027824 */ /* 0x000fc800078e0202 */
[----:B------:R-:W2:Y:S02]  /*d7f0*/  SYNCS.PHASECHK.TRANS64.TRYWAIT P1, [R2+URZ+0x38840], R3 ;  /* 0x03884003020075a7 */ /* 0x000ea4000802017f */
[----:B--2---:R-:W-:Y:S05]  /*d800*/  @!P1 BRA `(.L_x_68) ;  /* 0x0000001000cc9947 */ /* 0x004fea0003800000 */
.L_x_103:
[----:B-1----:R-:W1:Y:S02]  /*d810*/  S2R R9, SR_TID.X ;  /* 0x0000000000097919 */ /* 0x002e640000002100 */
[----:B-1----:R-:W-:-:S04]  /*d820*/  LOP3.LUT R9, R9, 0x7f, RZ, 0xc0, !PT ;  /* 0x0000007f09097812 */ /* 0x002fc800078ec0ff */
[----:B------:R-:W-:-:S13]  /*d830*/  ISETP.NE.AND P2, PT, R9, RZ, PT ;  /* 0x000000ff0900720c */ /* 0x000fda0003f45270 */
[----:B------:R-:W-:Y:S05]  /*d840*/  @P2 BRA `(.L_x_69) ;  /* 0x00000000001c2947 */ /* 0x000fea0003800000 */
[----:B------:R-:W1:Y:S01]  /*d850*/  S2R R9, SR_TID.X ;  /* 0x0000000000097919 */ /* 0x000e620000002100 */
[----:B--2---:R-:W-:-:S04]  /*d860*/  IMAD.MOV.U32 R3, RZ, RZ, 0xa000 ;  /* 0x0000a000ff037424 */ /* 0x004fc800078e00ff */
[----:B------:R3:W-:Y:S01]  /*d870*/  SYNCS.ARRIVE.TRANS64 RZ, [R2+URZ+0x38830], R3 ;  /* 0x0388300302ff79a7 */ /* 0x0007e2000800003f */
[----:B-1----:R-:W-:-:S04]  /*d880*/  LOP3.LUT R9, R9, 0x1f, RZ, 0xc0, !PT ;  /* 0x0000001f09097812 */ /* 0x002fc800078ec0ff */
[----:B------:R-:W-:-:S13]  /*d890*/  ISETP.NE.AND P1, PT, R9, RZ, PT ;  /* 0x000000ff0900720c */ /* 0x000fda0003f25270 */
[----:B---3--:R-:W-:Y:S05]  /*d8a0*/  @!P1 BRA `(.L_x_69) ;  /* 0x0000000000049947 */ /* 0x008fea0003800000 */
[----:B------:R-:W-:Y:S01]  /*d8b0*/  BPT.TRAP 0x1 ;  /* 0x000000040000795c */ /* 0x000fe20000300000 */
.L_x_69:
[----:B------:R-:W1:Y:S01]  /*d8c0*/  S2R R13, SR_CgaCtaId ;  /* 0x00000000000d7919 */ /* 0x000e620000008800 */
[----:B------:R-:W-:Y:S01]  /*d8d0*/  MOV R9, 0x400 ;  /* 0x0000040000097802 */ /* 0x000fe20000000f00 */
[----:B------:R-:W-:Y:S01]  /*d8e0*/  UIADD3 UR4, UP0, UR36, 0x370, URZ ;  /* 0x0000037024047890 */ /* 0x000fe2000ff1e03f */
[----:B------:R-:W-:Y:S01]  /*d8f0*/  R2UR UR11, R12 ;  /* 0x000000000c0b72ca */ /* 0x000fe200000e0000 */
[----:B------:R-:W-:Y:S01]  /*d900*/  UMOV UR10, URZ ;  /* 0x0000003f000a7c82 */ /* 0x000fe20008000000 */
[----:B------:R-:W-:Y:S01]  /*d910*/  R2UR UR12, R4 ;  /* 0x00000000040c72ca */ /* 0x000fe200000e0000 */
[----:B------:R-:W-:Y:S01]  /*d920*/  UIADD3.X UR5, URZ, UR37, URZ, UP0, !UPT ;  /* 0x000000253f057290 */ /* 0x000fe200087fe43f */
[----:B-----5:R-:W-:Y:S01]  /*d930*/  R2UR UR13, R8 ;  /* 0x00000000080d72ca */ /* 0x020fe200000e0000 */
[----:B------:R-:W-:Y:S01]  /*d940*/  UMOV UR6, 0x0 ;  /* 0x0000000000067882 */ /* 0x000fe20000000000 */
[----:B------:R-:W-:Y:S01]  /*d950*/  UMOV UR7, 0x14f00000 ;  /* 0x14f0000000077882 */ /* 0x000fe20000000000 */
[----:B------:R-:W-:Y:S01]  /*d960*/  UMOV UR17, 0x40 ;  /* 0x0000004000117882 */ /* 0x000fe20000000000 */
[----:B------:R-:W-:Y:S01]  /*d970*/  UMOV UR18, 0x80 ;  /* 0x0000008000127882 */ /* 0x000fe20000000000 */
[----:B------:R-:W-:-:S04]  /*d980*/  UMOV UR19, 0xc0 ;  /* 0x000000c000137882 */ /* 0x000fc80000000000 */
[----:B------:R-:W-:Y:S01]  /*d990*/  UIMAD UR11, UR11, 0x50, URZ ;  /* 0x000000500b0b78a4 */ /* 0x000fe2000f8e023f */
[----:B-1----:R-:W-:-:S04]  /*d9a0*/  LEA R9, R13, R9, 0x18 ;  /* 0x000000090d097211 */ /* 0x002fc800078ec0ff */
[----:B--2---:R-:W-:-:S05]  /*d9b0*/  IADD3 R2, R9, 0x38800, RZ ;  /* 0x0003880009027810 */ /* 0x004fca0007ffe0ff */
[--C-:B------:R-:W-:Y:S02]  /*d9c0*/  IMAD R3, R16, 0x8, R2.reuse ;  /* 0x0000000810037824 */ /* 0x100fe400078e0202 */
[----:B------:R-:W-:-:S03]  /*d9d0*/  IMAD R2, R7, 0x8, R2 ;  /* 0x0000000807027824 */ /* 0x000fc600078e0202 */
[----:B------:R-:W-:Y:S01]  /*d9e0*/  R2UR UR9, R3 ;  /* 0x00000000030972ca */ /* 0x000fe200000e0000 */
[----:B------:R-:W-:-:S05]  /*d9f0*/  IMAD R3, R16, 0xa000, R9 ;  /* 0x0000a00010037824 */ /* 0x000fca00078e0209 */
[----:B------:R-:W-:Y:S02]  /*da00*/  R2UR UR14, R3 ;  /* 0x00000000030e72ca */ /* 0x000fe400000e0000 */
[----:B------:R-:W-:-:S05]  /*da10*/  SHF.L.U32 R3, R10, 0x1f, RZ ;  /* 0x0000001f0a037819 */ /* 0x000fca00000006ff */
[----:B------:R-:W-:-:S06]  /*da20*/  UIADD3 UR9, UR9, 0x30, URZ ;  /* 0x0000003009097890 */ /* 0x000fcc000fffe03f */
        /* <DEDUP_REMOVED lines=16> */
.L_x_104:
        /* <DEDUP_REMOVED lines=8> */
.L_x_71:
[----:B-1----:R-:W2:Y:S01]  /*dbb0*/  LDL.LU R3, [R1] ;  /* 0x0000000001037983 */ /* 0x002ea20000300800 */
[----:B------:R-:W-:Y:S01]  /*dbc0*/  MOV R9, 0x400 ;  /* 0x0000040000097802 */ /* 0x000fe20000000f00 */
[----:B------:R-:W1:Y:S01]  /*dbd0*/  S2R R10, SR_CgaCtaId ;  /* 0x00000000000a7919 */ /* 0x000e620000008800 */
[----:B------:R-:W-:Y:S01]  /*dbe0*/  R2UR UR9, R2 ;  /* 0x00000000020972ca */ /* 0x000fe200000e0000 */
[----:B------:R-:W-:Y:S01]  /*dbf0*/  UIADD3 UR4, UP0, UR36, 0x470, URZ ;  /* 0x0000047024047890 */ /* 0x000fe2000ff1e03f */
[----:B------:R-:W-:Y:S02]  /*dc00*/  R2UR UR13, R5 ;  /* 0x00000000050d72ca */ /* 0x000fe400000e0000 */
[----:B------:R-:W-:Y:S01]  /*dc10*/  R2UR UR12, R4 ;  /* 0x00000000040c72ca */ /* 0x000fe200000e0000 */
[----:B------:R-:W-:Y:S01]  /*dc20*/  UIADD3.X UR5, URZ, UR37, URZ, UP0, !UPT ;  /* 0x000000253f057290 */ /* 0x000fe200087fe43f */
[----:B-1----:R-:W-:-:S05]  /*dc30*/  LEA R9, R10, R9, 0x18 ;  /* 0x000000090a097211 */ /* 0x002fca00078ec0ff */
        /* <DEDUP_REMOVED lines=28> */
.L_x_66:
[----:B------:R-:W-:Y:S05]  /*de00*/  BSYNC B1 ;  /* 0x0000000000017941 */ /* 0x000fea0003800000 */
.L_x_65:
[C---:B------:R-:W-:Y:S01]  /*de10*/  ISETP.GT.AND P1, PT, R6.reuse, 0x1, PT ;  /* 0x000000010600780c */ /* 0x040fe20003f24270 */
[----:B------:R-:W-:-:S12]  /*de20*/  VIADD R6, R6, 0xfffffffe ;  /* 0xfffffffe06067836 */ /* 0x000fd80000000000 */
[----:B------:R-:W-:Y:S05]  /*de30*/  @P1 BRA `(.L_x_72) ;  /* 0xffffffec00e01947 */ /* 0x000fea000383ffff */
.L_x_57:
[----:B------:R-:W-:Y:S05]  /*de40*/  BSYNC B0 ;  /* 0x0000000000007941 */ /* 0x000fea0003800000 */
.L_x_48:
[----:B------:R-:W-:Y:S04]  /*de50*/  BSSY B0, `(.L_x_73) ;  /* 0x0000037000007945 */ /* 0x000fe80003800000 */
[----:B------:R-:W-:Y:S05]  /*de60*/  @!P6 BRA `(.L_x_74) ;  /* 0x0000000000d4e947 */ /* 0x000fea0003800000 */
[----:B------:R-:W2:Y:S01]  /*de70*/  S2R R3, SR_CgaCtaId ;  /* 0x0000000000037919 */ /* 0x000ea20000008800 */
[----:B------:R-:W-:Y:S01]  /*de80*/  MOV R0, 0x400 ;  /* 0x0000040000007802 */ /* 0x000fe20000000f00 */
[----:B------:R-:W3:Y:S03]  /*de90*/  S2R R2, SR_TID.X ;  /* 0x0000000000027919 */ /* 0x000ee60000002100 */
[----:B--2---:R-:W-:-:S04]  /*dea0*/  LEA R0, R3, R0, 0x18 ;  /* 0x0000000003007211 */ /* 0x004fc800078ec0ff */
[----:B------:R-:W-:Y:S02]  /*deb0*/  LEA R3, R16, R0, 0x3 ;  /* 0x0000000010037211 */ /* 0x000fe400078e18ff */
[----:B------:R-:W-:Y:S02]  /*dec0*/  SHF.L.U32 R0, R19, 0x1f, RZ ;  /* 0x0000001f13007819 */ /* 0x000fe400000006ff */
[----:B---3--:R-:W-:Y:S02]  /*ded0*/  LOP3.LUT R2, R2, 0x7f, RZ, 0xc0, !PT ;  /* 0x0000007f02027812 */ /* 0x008fe400078ec0ff */
[----:B------:R-:W2:Y:S02]  /*dee0*/  SYNCS.PHASECHK.TRANS64.TRYWAIT P0, [R3+URZ+0x38860], R0 ;  /* 0x03886000030075a7 */ /* 0x000ea4000800017f */
[----:B------:R-:W-:Y:S01]  /*def0*/  ISETP.NE.AND P1, PT, R2, RZ, PT ;  /* 0x000000ff0200720c */ /* 0x000fe20003f25270 */
[----:B--2---:R-:W-:-:S12]  /*df00*/  @!P0 BRA `(.L_x_75) ;  /* 0x0000000c00348947 */ /* 0x004fd80003800000 */
.L_x_105:
[----:B------:R-:W-:Y:S05]  /*df10*/  @P1 BRA `(.L_x_76) ;  /* 0x00000000001c1947 */ /* 0x000fea0003800000 */
[----:B------:R-:W3:Y:S01]  /*df20*/  S2R R2, SR_TID.X ;  /* 0x0000000000027919 */ /* 0x000ee20000002100 */
[----:B--2---:R-:W-:-:S04]  /*df30*/  IMAD.MOV.U32 R0, RZ, RZ, 0xa000 ;  /* 0x0000a000ff007424 */ /* 0x004fc800078e00ff */
[----:B------:R4:W-:Y:S01]  /*df40*/  SYNCS.ARRIVE.TRANS64 RZ, [R3+URZ+0x38850], R0 ;  /* 0x0388500003ff79a7 */ /* 0x0009e2000800003f */
[----:B---3--:R-:W-:-:S04]  /*df50*/  LOP3.LUT R2, R2, 0x1f, RZ, 0xc0, !PT ;  /* 0x0000001f02027812 */ /* 0x008fc800078ec0ff */
[----:B------:R-:W-:-:S13]  /*df60*/  ISETP.NE.AND P0, PT, R2, RZ, PT ;  /* 0x000000ff0200720c */ /* 0x000fda0003f05270 */
[----:B----4-:R-:W-:Y:S05]  /*df70*/  @!P0 BRA `(.L_x_76) ;  /* 0x0000000000048947 */ /* 0x010fea0003800000 */
[----:B------:R-:W-:Y:S01]  /*df80*/  BPT.TRAP 0x1 ;  /* 0x000000040000795c */ /* 0x000fe20000300000 */
.L_x_76:
[----:B------:R-:W3:Y:S01]  /*df90*/  LDL R2, [R1] ;  /* 0x0000000001027983 */ /* 0x000ee20000100800 */
[----:B--2---:R-:W-:Y:S01]  /*dfa0*/  MOV R0, 0x400 ;  /* 0x0000040000007802 */ /* 0x004fe20000000f00 */
[----:B-1----:R-:W1:Y:S01]  /*dfb0*/  S2R R6, SR_CgaCtaId ;  /* 0x0000000000067919 */ /* 0x002e620000008800 */
        /* <DEDUP_REMOVED lines=17> */
[----:B---3--:R-:W-:-:S13]  /*e0d0*/  R2UR UR11, R2 ;  /* 0x00000000020b72ca */ /* 0x008fda00000e0000 */
[----:B------:R-:W-:-:S09]  /*e0e0*/  UIMAD UR11, UR11, 0x50, URZ ;  /* 0x000000500b0b78a4 */ /* 0x000fd2000f8e023f */
[----:B------:R1:W-:Y:S02]  /*e0f0*/  UTMALDG.4D [UR8], [UR4], desc[UR6] ;  /* 0x00000608040075b4 */ /* 0x0003e40008019000 */
[----:B-1----:R-:W-:Y:S01]  /*e100*/  UMOV UR8, UR15 ;  /* 0x0000000f00087c82 */ /* 0x002fe20008000000 */
[----:B------:R-:W-:Y:S01]  /*e110*/  UMOV UR10, UR17 ;  /* 0x00000011000a7c82 */ /* 0x000fe20008000000 */
[----:B------:R-:W-:Y:S01]  /*e120*/  UMOV UR15, 0x80 ;  /* 0x00000080000f7882 */ /* 0x000fe20000000000 */
[----:B------:R1:W-:Y:S02]  /*e130*/  UTMALDG.4D [UR8], [UR4], desc[UR6] ;  /* 0x00000608040075b4 */ /* 0x0003e40008019000 */
[----:B-1----:R-:W-:Y:S01]  /*e140*/  UMOV UR8, UR16 ;  /* 0x0000001000087c82 */ /* 0x002fe20008000000 */
[----:B------:R-:W-:Y:S01]  /*e150*/  UMOV UR10, UR15 ;  /* 0x0000000f000a7c82 */ /* 0x000fe20008000000 */
[----:B------:R-:W-:Y:S01]  /*e160*/  UMOV UR15, 0xc0 ;  /* 0x000000c0000f7882 */ /* 0x000fe20000000000 */
[----:B------:R1:W-:Y:S02]  /*e170*/  UTMALDG.4D [UR8], [UR4], desc[UR6] ;  /* 0x00000608040075b4 */ /* 0x0003e40008019000 */
[----:B-1----:R-:W-:Y:S01]  /*e180*/  UMOV UR8, UR14 ;  /* 0x0000000e00087c82 */ /* 0x002fe20008000000 */
[----:B------:R-:W-:-:S02]  /*e190*/  UMOV UR10, UR15 ;  /* 0x0000000f000a7c82 */ /* 0x000fc40008000000 */
[----:B------:R2:W-:Y:S02]  /*e1a0*/  UTMALDG.4D [UR8], [UR4], desc[UR6] ;  /* 0x00000608040075b4 */ /* 0x0005e40008019000 */
[----:B--2---:R-:W-:Y:S01]  /*e1b0*/  NOP ;  /* 0x0000000000007918 */ /* 0x004fe20000000000 */
.L_x_74:
[----:B------:R-:W-:Y:S05]  /*e1c0*/  BSYNC B0 ;  /* 0x0000000000007941 */ /* 0x000fea0003800000 */
.L_x_73:
[----:B------:R-:W2:Y:S01]  /*e1d0*/  LDL.LU R0, [R1+0x10] ;  /* 0x0000100001007983 */ /* 0x000ea20000300800 */
[----:B------:R-:W-:-:S03]  /*e1e0*/  ULDC UR4, c[0x0][0xda4] ;  /* 0x0003690000047ab9 */ /* 0x000fc60000000800 */
[----:B------:R-:W3:Y:S01]  /*e1f0*/  LDL.LU R2, [R1+0x18] ;  /* 0x0000180001027983 */ /* 0x000ee20000300800 */
[----:B------:R-:W-:-:S05]  /*e200*/  VIADD R16, R16, 0x1 ;  /* 0x0000000110107836 */ /* 0x000fca0000000000 */
[----:B------:R-:W-:-:S04]  /*e210*/  ISETP.NE.AND P0, PT, R16, 0x2, PT ;  /* 0x000000021000780c */ /* 0x000fc80003f05270 */
[----:B------:R-:W-:Y:S02]  /*e220*/  SEL R16, R16, RZ, P0 ;  /* 0x000000ff10107207 */ /* 0x000fe40000000000 */
[----:B--2---:R-:W-:Y:S01]  /*e230*/  IADD3 R0, R0, UR38, RZ ;  /* 0x0000002600007c10 */ /* 0x004fe2000fffe0ff */
[----:B---3--:R-:W-:-:S04]  /*e240*/  VIADD R2, R2, 0x1 ;  /* 0x0000000102027836 */ /* 0x008fc80000000000 */
[----:B------:R2:W-:Y:S01]  /*e250*/  STL [R1+0x10], R0 ;  /* 0x0000100001007387 */ /* 0x0005e20000100800 */
[----:B------:R-:W-:-:S03]  /*e260*/  ISETP.GE.AND P1, PT, R0, UR4, PT ;  /* 0x0000000400007c0c */ /* 0x000fc6000bf26270 */
[----:B------:R3:W-:Y:S01]  /*e270*/  STL [R1+0x18], R2 ;  /* 0x0000180201007387 */ /* 0x0007e20000100800 */
[----:B--2---:R-:W-:-:S04]  /*e280*/  SEL R0, RZ, 0x1, P0 ;  /* 0x00000001ff007807 */ /* 0x004fc80000000000 */
[----:B------:R-:W-:-:S05]  /*e290*/  LOP3.LUT R19, R19, R0, RZ, 0x3c, !PT ;  /* 0x0000000013137212 */ /* 0x000fca00078e3cff */
[----:B---3--:R-:W-:Y:S05]  /*e2a0*/  @!P1 BRA `(.L_x_77) ;  /* 0xffffffcc008c9947 */ /* 0x008fea000383ffff */
[----:B------:R-:W-:-:S07]  /*e2b0*/  LOP3.LUT R2, R2, 0x1, RZ, 0xc, !PT ;  /* 0x0000000102027812 */ /* 0x000fce00078e0cff */
.L_x_32:
[----:B------:R-:W2:Y:S01]  /*e2c0*/  S2R R3, SR_CgaCtaId ;  /* 0x0000000000037919 */ /* 0x000ea20000008800 */
[----:B------:R-:W-:Y:S01]  /*e2d0*/  MOV R0, 0x400 ;  /* 0x0000040000007802 */ /* 0x000fe20000000f00 */
[----:B------:R-:W-:Y:S03]  /*e2e0*/  BSSY B0, `(.L_x_78) ;  /* 0x0000005000007945 */ /* 0x000fe60003800000 */
[----:B--2---:R-:W-:Y:S02]  /*e2f0*/  LEA R0, R3, R0, 0x18 ;  /* 0x0000000003007211 */ /* 0x004fe400078ec0ff */
[----:B------:R-:W-:-:S04]  /*e300*/  SHF.L.U32 R3, R2, 0x1f, RZ ;  /* 0x0000001f02037819 */ /* 0x000fc800000006ff */
[----:B------:R-:W2:Y:S02]  /*e310*/  SYNCS.PHASECHK.TRANS64.TRYWAIT P0, [R0+URZ+0x38820], R3 ;  /* 0x03882003000075a7 */ /* 0x000ea4000800017f */
[----:B--2---:R-:W-:Y:S05]  /*e320*/  @!P0 BRA `(.L_x_79) ;  /* 0x0000000800408947 */ /* 0x004fea0003800000 */
.L_x_106:
[----:B------:R-:W-:Y:S05]  /*e330*/  BSYNC B0 ;  /* 0x0000000000007941 */ /* 0x000fea0003800000 */
.L_x_78:
[----:B------:R-:W-:-:S03]  /*e340*/  UMOV UR4, 0xffffffff ;  /* 0xffffffff00047882 */ /* 0x000fc60000000000 */
[----:B------:R-:W-:Y:S05]  /*e350*/  BRA.DIV UR4, `(.L_x_80) ;  /* 0x0000000a04487947 */ /* 0x000fea000b800000 */
[----:B------:R-:W3:Y:S02]  /*e360*/  S2R R2, SR_TID.X ;  /* 0x0000000000027919 */ /* 0x000ee40000002100 */
[----:B---3--:R-:W-:-:S04]  /*e370*/  SHF.R.U32.HI R2, RZ, 0x5, R2 ;  /* 0x00000005ff027819 */ /* 0x008fc80000011602 */
[----:B------:R-:W-:-:S05]  /*e380*/  LOP3.LUT R2, R2, 0x3, RZ, 0xc0, !PT ;  /* 0x0000000302027812 */ /* 0x000fca00078ec0ff */
[----:B------:R3:W4:Y:S02]  /*e390*/  SHFL.IDX PT, R14, R2, RZ, 0x1f ;  /* 0x00001fff020e7589 */ /* 0x00072400000e0000 */
.L_x_109:
[----:B----4-:R-:W-:Y:S01]  /*e3a0*/  ISETP.NE.AND P0, PT, R14, RZ, PT ;  /* 0x000000ff0e00720c */ /* 0x010fe20003f05270 */
[----:B------:R-:W-:-:S12]  /*e3b0*/  BSSY B0, `(.L_x_81) ;  /* 0x0000024000007945 */ /* 0x000fd80003800000 */
[----:B------:R-:W-:Y:S05]  /*e3c0*/  @P0 BRA `(.L_x_82) ;  /* 0x0000000000880947 */ /* 0x000fea0003800000 */
[----:B------:R-:W-:-:S03]  /*e3d0*/  UMOV UR4, 0xffffffff ;  /* 0xffffffff00047882 */ /* 0x000fc60000000000 */
[----:B------:R-:W-:Y:S05]  /*e3e0*/  BRA.DIV UR4, `(.L_x_83) ;  /* 0x0000000a04587947 */ /* 0x000fea000b800000 */
[----:B------:R-:W-:-:S13]  /*e3f0*/  ELECT P6, URZ, PT ;  /* 0x00000000003f782f */ /* 0x000fda00038c0000 */
.L_x_112:
[----:B------:R-:W-:Y:S05]  /*e400*/  @!P6 BRA `(.L_x_82) ;  /* 0x000000000078e947 */ /* 0x000fea0003800000 */
[----:B---3--:R-:W3:Y:S02]  /*e410*/  LDL.LU R2, [R1+0x1c] ;  /* 0x00001c0001027983 */ /* 0x008ee40000300800 */
[----:B---3--:R-:W-:-:S04]  /*e420*/  LOP3.LUT R2, R2, 0x2, RZ, 0xfc, !PT ;  /* 0x0000000202027812 */ /* 0x008fc800078efcff */
[----:B------:R-:W-:-:S13]  /*e430*/  ISETP.NE.AND P2, PT, R2, 0x3, PT ;  /* 0x000000030200780c */ /* 0x000fda0003f45270 */
[----:B------:R-:W-:Y:S05]  /*e440*/  @!P2 BRA `(.L_x_84) ;  /* 0x000000000004a947 */ /* 0x000fea0003800000 */
[----:B------:R-:W-:Y:S01]  /*e450*/  BPT.TRAP 0x1 ;  /* 0x000000040000795c */ /* 0x000fe20000300000 */
.L_x_84:
[----:B--2---:R-:W-:Y:S01]  /*e460*/  VIADD R3, R0, 0x38840 ;  /* 0x0003884000037836 */ /* 0x004fe20000000000 */
[----:B------:R-:W-:Y:S01]  /*e470*/  SHF.L.U32 R5, R19, 0x1f, RZ ;  /* 0x0000001f13057819 */ /* 0x000fe200000006ff */
[----:B------:R-:W-:-:S03]  /*e480*/  VIADD R2, R16, 0x1 ;  /* 0x0000000110027836 */ /* 0x000fc60000000000 */
[----:B-1----:R-:W-:Y:S02]  /*e490*/  LEA R6, R16, R3, 0x3 ;  /* 0x0000000310067211 */ /* 0x002fe400078e18ff */
[----:B------:R-:W-:Y:S02]  /*e4a0*/  ISETP.NE.AND P1, PT, R2, 0x2, PT ;  /* 0x000000020200780c */ /* 0x000fe40003f25270 */
[----:B------:R-:W1:Y:S02]  /*e4b0*/  SYNCS.PHASECHK.TRANS64.TRYWAIT P0, [R6+URZ], R5 ;  /* 0x00000005060075a7 */ /* 0x000e64000800017f */
[----:B------:R-:W-:-:S04]  /*e4c0*/  SEL R4, RZ, 0x1, P1 ;  /* 0x00000001ff047807 */ /* 0x000fc80000800000 */
[----:B------:R-:W-:Y:S02]  /*e4d0*/  LOP3.LUT R19, R19, R4, RZ, 0x3c, !PT ;  /* 0x0000000413137212 */ /* 0x000fe400078e3cff */
[----:B------:R-:W-:Y:S02]  /*e4e0*/  SEL R4, R2, RZ, P1 ;  /* 0x000000ff02047207 */ /* 0x000fe40000800000 */
[----:B------:R-:W-:-:S03]  /*e4f0*/  SHF.L.U32 R2, R19, 0x1f, RZ ;  /* 0x0000001f13027819 */ /* 0x000fc600000006ff */
[----:B------:R-:W-:Y:S01]  /*e500*/  IMAD R3, R4, 0x8, R3 ;  /* 0x0000000804037824 */ /* 0x000fe200078e0203 */
[----:B-1----:R-:W-:Y:S06]  /*e510*/  @!P0 BRA `(.L_x_85) ;  /* 0x00000008002c8947 */ /* 0x002fec0003800000 */
.L_x_113:
[----:B------:R-:W2:Y:S02]  /*e520*/  SYNCS.PHASECHK.TRANS64.TRYWAIT P0, [R3+URZ], R2 ;  /* 0x00000002030075a7 */ /* 0x000ea4000800017f */
[----:B--2---:R-:W-:Y:S05]  /*e530*/  @!P0 BRA `(.L_x_86) ;  /* 0x0000000800388947 */ /* 0x004fea0003800000 */
.L_x_114:
[----:B------:R-:W-:Y:S05]  /*e540*/  @!P2 BRA `(.L_x_87) ;  /* 0x000000000004a947 */ /* 0x000fea0003800000 */
[----:B------:R-:W-:Y:S01]  /*e550*/  BPT.TRAP 0x1 ;  /* 0x000000040000795c */ /* 0x000fe20000300000 */
.L_x_87:
[----:B--2---:R-:W-:-:S05]  /*e560*/  IADD3 R3, R0, 0x38860, RZ ;  /* 0x0003886000037810 */ /* 0x004fca0007ffe0ff */
[----:B------:R-:W-:-:S04]  /*e570*/  IMAD R16, R16, 0x8, R3 ;  /* 0x0000000810107824 */ /* 0x000fc800078e0203 */
[----:B------:R-:W2:Y:S02]  /*e580*/  SYNCS.PHASECHK.TRANS64.TRYWAIT P0, [R16+URZ], R5 ;  /* 0x00000005100075a7 */ /* 0x000ea4000800017f */
[----:B--2---:R-:W-:Y:S05]  /*e590*/  @!P0 BRA `(.L_x_88) ;  /* 0x0000000800348947 */ /* 0x004fea0003800000 */
.L_x_115:
[----:B------:R-:W-:-:S07]  /*e5a0*/  IMAD R3, R4, 0x8, R3 ;  /* 0x0000000804037824 */ /* 0x000fce00078e0203 */
.L_x_89:
[----:B---3--:R3:W4:Y:S02]  /*e5b0*/  SYNCS.PHASECHK.TRANS64.TRYWAIT P0, [R3+URZ], R2 ;  /* 0x00000002030075a7 */ /* 0x008724000800017f */
[----:B----4-:R-:W-:Y:S05]  /*e5c0*/  @!P0 NANOSLEEP.SYNCS 0x989680 ;  /* 0x009896800000895d */ /* 0x010fea0003900000 */
[----:B------:R-:W4:Y:S02]  /*e5d0*/  @!P0 SYNCS.PHASECHK.TRANS64 P0, [R3+URZ], R2 ;  /* 0x00000002030085a7 */ /* 0x000f24000800007f */
[----:B----4-:R-:W-:Y:S05]  /*e5e0*/  @!P0 BRA `(.L_x_89) ;  /* 0xfffffffc00f08947 */ /* 0x010fea000383ffff */
.L_x_82:
[----:B------:R-:W-:Y:S05]  /*e5f0*/  BSYNC B0 ;  /* 0x0000000000007941 */ /* 0x000fea0003800000 */
.L_x_81:
[----:B------:R-:W-:Y:S05]  /*e600*/  EXIT ;  /* 0x000000000000794d */ /* 0x000fea0003800000 */
.L_x_10:
[----:B-1----:R-:W-:-:S04]  /*e610*/  MOV R3, UR61 ;  /* 0x0000003d00037c02 */ /* 0x002fc80008000f00 */
[----:B------:R1:W2:Y:S03]  /*e620*/  SYNCS.PHASECHK.TRANS64.TRYWAIT P1, [R3+URZ+0x38800], R0 ;  /* 0x03880000030075a7 */ /* 0x0002a6000802017f */
[----:B--2---:R-:W-:Y:S05]  /*e630*/  @!P1 NANOSLEEP.SYNCS 0x989680 ;  /* 0x009896800000995d */ /* 0x004fea0003900000 */
[----:B------:R-:W2:Y:S02]  /*e640*/  @!P1 SYNCS.PHASECHK.TRANS64 P1, [R3+URZ+0x38800], R0 ;  /* 0x03880000030095a7 */ /* 0x000ea4000802007f */
[----:B--2---:R-:W-:Y:S05]  /*e650*/  @!P1 BRA `(.L_x_10) ;  /* 0xfffffffc00ec9947 */ /* 0x004fea000383ffff */
[----:B------:R-:W-:Y:S05]  /*e660*/  BRA `(.L_x_90) ;  /* 0xffffff2800a87947 */ /* 0x000fea000383ffff */
.L_x_14:
[----:B--2---:R2:W3:Y:S02]  /*e670*/  SYNCS.PHASECHK.TRANS64.TRYWAIT P2, [R0+URZ+0x38830], R3 ;  /* 0x03883003000075a7 */ /* 0x0044e4000804017f */
[----:B---3--:R-:W-:Y:S05]  /*e680*/  @!P2 NANOSLEEP.SYNCS 0x989680 ;  /* 0x009896800000a95d */ /* 0x008fea0003900000 */
[----:B------:R-:W3:Y:S02]  /*e690*/  @!P2 SYNCS.PHASECHK.TRANS64 P2, [R0+URZ+0x38830], R3 ;  /* 0x038830030000a5a7 */ /* 0x000ee4000804007f */
[----:B---3--:R-:W-:Y:S05]  /*e6a0*/  @!P2 BRA `(.L_x_14) ;  /* 0xfffffffc00f0a947 */ /* 0x008fea000383ffff */
[----:B------:R-:W-:Y:S05]  /*e6b0*/  BRA `(.L_x_13) ;  /* 0xffffff2800d87947 */ /* 0x000fea000383ffff */
.L_x_19:
[----:B--2---:R-:W-:-:S04]  /*e6c0*/  IMAD.U32 R5, RZ, RZ, UR39 ;  /* 0x00000027ff057e24 */ /* 0x004fc8000f8e00ff */
[----:B------:R2:W3:Y:S03]  /*e6d0*/  SYNCS.PHASECHK.TRANS64.TRYWAIT P2, [R5+URZ+0x38830], R2 ;  /* 0x03883002050075a7 */ /* 0x0004e6000804017f */
[----:B---3--:R-:W-:Y:S05]  /*e6e0*/  @!P2 NANOSLEEP.SYNCS 0x989680 ;  /* 0x009896800000a95d */ /* 0x008fea0003900000 */
[----:B------:R-:W3:Y:S02]  /*e6f0*/  @!P2 SYNCS.PHASECHK.TRANS64 P2, [R5+URZ+0x38830], R2 ;  /* 0x038830020500a5a7 */ /* 0x000ee4000804007f */
[----:B---3--:R-:W-:Y:S05]  /*e700*/  @!P2 BRA `(.L_x_19) ;  /* 0xfffffffc00eca947 */ /* 0x008fea000383ffff */
[----:B------:R-:W-:Y:S05]  /*e710*/  BRA `(.L_x_18) ;  /* 0xffffff68006c7947 */ /* 0x000fea000383ffff */
.L_x_23:
[----:B----4-:R-:W-:-:S04]  /*e720*/  IMAD.U32 R3, RZ, RZ, UR5 ;  /* 0x00000005ff037e24 */ /* 0x010fc8000f8e00ff */
[----:B------:R4:W1:Y:S03]  /*e730*/  SYNCS.PHASECHK.TRANS64.TRYWAIT P2, [R3+URZ+0x38850], R0 ;  /* 0x03885000030075a7 */ /* 0x000866000804017f */
[----:B-1----:R-:W-:Y:S05]  /*e740*/  @!P2 NANOSLEEP.SYNCS 0x989680 ;  /* 0x009896800000a95d */ /* 0x002fea0003900000 */
[----:B------:R-:W1:Y:S02]  /*e750*/  @!P2 SYNCS.PHASECHK.TRANS64 P2, [R3+URZ+0x38850], R0 ;  /* 0x038850000300a5a7 */ /* 0x000e64000804007f */
[----:B-1----:R-:W-:Y:S05]  /*e760*/  @!P2 BRA `(.L_x_23) ;  /* 0xfffffffc00eca947 */ /* 0x002fea000383ffff */
[----:B------:R-:W-:Y:S05]  /*e770*/  BRA `(.L_x_22) ;  /* 0xffffff9000b87947 */ /* 0x000fea000383ffff */
.L_x_28:
[----:B--2---:R-:W-:-:S04]  /*e780*/  MOV R3, UR7 ;  /* 0x0000000700037c02 */ /* 0x004fc80008000f00 */
[----:B------:R2:W3:Y:S03]  /*e790*/  SYNCS.PHASECHK.TRANS64.TRYWAIT P0, [R3+URZ+0x38850], R0 ;  /* 0x03885000030075a7 */ /* 0x0004e6000800017f */
[----:B---3--:R-:W-:Y:S05]  /*e7a0*/  @!P0 NANOSLEEP.SYNCS 0x989680 ;  /* 0x009896800000895d */ /* 0x008fea0003900000 */
[----:B------:R-:W3:Y:S02]  /*e7b0*/  @!P0 SYNCS.PHASECHK.TRANS64 P0, [R3+URZ+0x38850], R0 ;  /* 0x03885000030085a7 */ /* 0x000ee4000800007f */
[----:B---3--:R-:W-:Y:S05]  /*e7c0*/  @!P0 BRA `(.L_x_28) ;  /* 0xfffffffc00ec8947 */ /* 0x008fea000383ffff */
[----:B------:R-:W-:Y:S05]  /*e7d0*/  BRA `(.L_x_27) ;  /* 0xffffffa800a87947 */ /* 0x000fea000383ffff */
.L_x_40:
[----:B------:R-:W1:Y:S01]  /*e7e0*/  S2R R6, SR_TID.X ;  /* 0x0000000000067919 */ /* 0x000e620000002100 */
[----:B------:R-:W-:Y:S01]  /*e7f0*/  BSSY B0, `(.L_x_91) ;  /* 0x000000a000007945 */ /* 0x000fe20003800000 */
[----:B------:R-:W-:Y:S01]  /*e800*/  IMAD.MOV.U32 R12, RZ, RZ, RZ ;  /* 0x000000ffff0c7224 */ /* 0x000fe200078e00ff */
[----:B------:R-:W-:Y:S01]  /*e810*/  MOV R11, 0x1f ;  /* 0x0000001f000b7802 */ /* 0x000fe20000000f00 */
[----:B------:R-:W-:Y:S01]  /*e820*/  IMAD.MOV.U32 R15, RZ, RZ, -0x1 ;  /* 0xffffffffff0f7424 */ /* 0x000fe200078e00ff */
[----:B-1----:R-:W-:-:S04]  /*e830*/  SHF.R.U32.HI R6, RZ, 0x5, R6 ;  /* 0x00000005ff067819 */ /* 0x002fc80000011606 */
[----:B------:R-:W-:-:S05]  /*e840*/  LOP3.LUT R6, R6, 0x3, RZ, 0xc0, !PT ;  /* 0x0000000306067812 */ /* 0x000fca00078ec0ff */
[----:B------:R-:W-:-:S07]  /*e850*/  IMAD.MOV.U32 R13, RZ, RZ, R6 ;  /* 0x000000ffff0d7224 */ /* 0x000fce00078e0006 */
[----:B------:R-:W-:Y:S05]  /*e860*/  WARPSYNC.COLLECTIVE R15, `(.L_x_92) ;  /* 0x000000000f087348 */ /* 0x000fea0003c00000 */
[----:B------:R1:W2:Y:S02]  /*e870*/  SHFL.IDX P6, R14, R13, R12, R11 ;  /* 0x0000000c0d0e7389 */ /* 0x0002a400000c000b */
[----:B-12---:R-:W-:Y:S01]  /*e880*/  ENDCOLLECTIVE ;  /* 0x000000000000791b */ /* 0x006fe20003800000 */
.L_x_92:
[----:B------:R-:W-:Y:S05]  /*e890*/  BSYNC B0 ;  /* 0x0000000000007941 */ /* 0x000fea0003800000 */
.L_x_91:
[----:B------:R-:W-:Y:S05]  /*e8a0*/  BRA `(.L_x_93) ;  /* 0xffffffd000b87947 */ /* 0x000fea000383ffff */
.L_x_41:
[----:B------:R-:W-:Y:S01]  /*e8b0*/  BSSY B0, `(.L_x_94) ;  /* 0x0000006000007945 */ /* 0x000fe20003800000 */
[----:B------:R-:W-:-:S07]  /*e8c0*/  IMAD.MOV.U32 R15, RZ, RZ, -0x1 ;  /* 0xffffffffff0f7424 */ /* 0x000fce00078e00ff */
[----:B------:R-:W-:Y:S05]  /*e8d0*/  WARPSYNC.COLLECTIVE R15, `(.L_x_95) ;  /* 0x000000000f0c7348 */ /* 0x000fea0003c00000 */
[----:B------:R-:W-:Y:S02]  /*e8e0*/  ELECT P6, UR62, PT ;  /* 0x00000000003e782f */ /* 0x000fe400038c0000 */
[----:B------:R-:W-:Y:S01]  /*e8f0*/  MOV R14, UR62 ;  /* 0x0000003e000e7c02 */ /* 0x000fe20008000f00 */
[----:B------:R-:W-:Y:S10]  /*e900*/  ENDCOLLECTIVE ;  /* 0x000000000000791b */ /* 0x000ff40003800000 */
.L_x_95:
[----:B------:R-:W-:Y:S05]  /*e910*/  BSYNC B0 ;  /* 0x0000000000007941 */ /* 0x000fea0003800000 */
.L_x_94:
[----:B------:R-:W-:Y:S05]  /*e920*/  BRA `(.L_x_96) ;  /* 0xffffffd000b07947 */ /* 0x000fea000383ffff */
.L_x_44:
[----:B---3--:R3:W4:Y:S02]  /*e930*/  SYNCS.PHASECHK.TRANS64.TRYWAIT P1, [R6+URZ+0x38840], R7 ;  /* 0x03884007060075a7 */ /* 0x008724000802017f */
[----:B----4-:R-:W-:Y:S05]  /*e940*/  @!P1 NANOSLEEP.SYNCS 0x989680 ;  /* 0x009896800000995d */ /* 0x010fea0003900000 */
[----:B------:R-:W4:Y:S02]  /*e950*/  @!P1 SYNCS.PHASECHK.TRANS64 P1, [R6+URZ+0x38840], R7 ;  /* 0x03884007060095a7 */ /* 0x000f24000802007f */
[----:B----4-:R-:W-:Y:S05]  /*e960*/  @!P1 BRA `(.L_x_44) ;  /* 0xfffffffc00f09947 */ /* 0x010fea000383ffff */
[----:B------:R-:W-:Y:S05]  /*e970*/  BRA `(.L_x_97) ;  /* 0xffffffd400187947 */ /* 0x000fea000383ffff */
.L_x_47:
[----:B-1----:R-:W1:Y:S01]  /*e980*/  S2R R8, SR_CgaCtaId ;  /* 0x0000000000087919 */ /* 0x002e620000008800 */
[----:B------:R-:W-:-:S04]  /*e990*/  MOV R7, 0x400 ;  /* 0x0000040000077802 */ /* 0x000fc80000000f00 */
[----:B-1----:R-:W-:-:S04]  /*e9a0*/  LEA R7, R8, R7, 0x18 ;  /* 0x0000000708077211 */ /* 0x002fc800078ec0ff */
[----:B------:R1:W2:Y:S03]  /*e9b0*/  SYNCS.PHASECHK.TRANS64.TRYWAIT P1, [R7+URZ+0x38820], R6 ;  /* 0x03882006070075a7 */ /* 0x0002a6000802017f */
[----:B--2---:R-:W-:Y:S05]  /*e9c0*/  @!P1 NANOSLEEP.SYNCS 0x989680 ;  /* 0x009896800000995d */ /* 0x004fea0003900000 */
[----:B------:R-:W2:Y:S02]  /*e9d0*/  @!P1 SYNCS.PHASECHK.TRANS64 P1, [R7+URZ+0x38820], R6 ;  /* 0x03882006070095a7 */ /* 0x000ea4000802007f */
[----:B--2---:R-:W-:Y:S05]  /*e9e0*/  @!P1 BRA `(.L_x_47) ;  /* 0xfffffffc00e49947 */ /* 0x004fea000383ffff */
[----:B------:R-:W-:Y:S05]  /*e9f0*/  BRA `(.L_x_98) ;  /* 0xffffffd800887947 */ /* 0x000fea000383ffff */
.L_x_53:
[----:B-1----:R1:W2:Y:S02]  /*ea00*/  SYNCS.PHASECHK.TRANS64.TRYWAIT P1, [R2+URZ+0x38840], R3 ;  /* 0x03884003020075a7 */ /* 0x0022a4000802017f */
[----:B--2---:R-:W-:Y:S05]  /*ea10*/  @!P1 NANOSLEEP.SYNCS 0x989680 ;  /* 0x009896800000995d */ /* 0x004fea0003900000 */
[----:B------:R-:W2:Y:S02]  /*ea20*/  @!P1 SYNCS.PHASECHK.TRANS64 P1, [R2+URZ+0x38840], R3 ;  /* 0x03884003020095a7 */ /* 0x000ea4000802007f */
[----:B--2---:R-:W-:Y:S05]  /*ea30*/  @!P1 BRA `(.L_x_53) ;  /* 0xfffffffc00f09947 */ /* 0x004fea000383ffff */
[----:B------:R-:W-:Y:S05]  /*ea40*/  BRA `(.L_x_99) ;  /* 0xffffffdc00287947 */ /* 0x000fea000383ffff */
.L_x_55:
[----:B-1----:R1:W2:Y:S02]  /*ea50*/  SYNCS.PHASECHK.TRANS64.TRYWAIT P1, [R2+URZ+0x60], R3 ;  /* 0x00006003020075a7 */ /* 0x0022a4000802017f */
[----:B--2---:R-:W-:Y:S05]  /*ea60*/  @!P1 NANOSLEEP.SYNCS 0x989680 ;  /* 0x009896800000995d */ /* 0x004fea0003900000 */
[----:B------:R-:W2:Y:S02]  /*ea70*/  @!P1 SYNCS.PHASECHK.TRANS64 P1, [R2+URZ+0x60], R3 ;  /* 0x00006003020095a7 */ /* 0x000ea4000802007f */
[----:B--2---:R-:W-:Y:S05]  /*ea80*/  @!P1 BRA `(.L_x_55) ;  /* 0xfffffffc00f09947 */ /* 0x004fea000383ffff */
[----:B------:R-:W-:Y:S05]  /*ea90*/  BRA `(.L_x_100) ;  /* 0xffffffdc00d87947 */ /* 0x000fea000383ffff */
.L_x_61:
[----:B--2---:R2:W3:Y:S02]  /*eaa0*/  SYNCS.PHASECHK.TRANS64.TRYWAIT P1, [R2+URZ+0x38840], R3 ;  /* 0x03884003020075a7 */ /* 0x0044e4000802017f */
[----:B---3--:R-:W-:Y:S05]  /*eab0*/  @!P1 NANOSLEEP.SYNCS 0x989680 ;  /* 0x009896800000995d */ /* 0x008fea0003900000 */
[----:B------:R-:W3:Y:S02]  /*eac0*/  @!P1 SYNCS.PHASECHK.TRANS64 P1, [R2+URZ+0x38840], R3 ;  /* 0x03884003020095a7 */ /* 0x000ee4000802007f */
[----:B---3--:R-:W-:Y:S05]  /*ead0*/  @!P1 BRA `(.L_x_61) ;  /* 0xfffffffc00f09947 */ /* 0x008fea000383ffff */
[----:B------:R-:W-:Y:S05]  /*eae0*/  BRA `(.L_x_101) ;  /* 0xffffffe400407947 */ /* 0x000fea000383ffff */
.L_x_63:
[----:B-1----:R1:W2:Y:S02]  /*eaf0*/  SYNCS.PHASECHK.TRANS64.TRYWAIT P1, [R2+URZ+0x60], R19 ;  /* 0x00006013020075a7 */ /* 0x0022a4000802017f */
[----:B--2---:R-:W-:Y:S05]  /*eb00*/  @!P1 NANOSLEEP.SYNCS 0x989680 ;  /* 0x009896800000995d */ /* 0x004fea0003900000 */
[----:B------:R-:W2:Y:S02]  /*eb10*/  @!P1 SYNCS.PHASECHK.TRANS64 P1, [R2+URZ+0x60], R19 ;  /* 0x00006013020095a7 */ /* 0x000ea4000802007f */
[----:B--2---:R-:W-:Y:S05]  /*eb20*/  @!P1 BRA `(.L_x_63) ;  /* 0xfffffffc00f09947 */ /* 0x004fea000383ffff */
[----:B------:R-:W-:Y:S05]  /*eb30*/  BRA `(.L_x_102) ;  /* 0xffffffe400f07947 */ /* 0x000fea000383ffff */
.L_x_68:
[----:B--2---:R2:W3:Y:S02]  /*eb40*/  SYNCS.PHASECHK.TRANS64.TRYWAIT P1, [R2+URZ+0x38840], R3 ;  /* 0x03884003020075a7 */ /* 0x0044e4000802017f */
[----:B---3--:R-:W-:Y:S05]  /*eb50*/  @!P1 NANOSLEEP.SYNCS 0x989680 ;  /* 0x009896800000995d */ /* 0x008fea0003900000 */
[----:B------:R-:W3:Y:S02]  /*eb60*/  @!P1 SYNCS.PHASECHK.TRANS64 P1, [R2+URZ+0x38840], R3 ;  /* 0x03884003020095a7 */ /* 0x000ee4000802007f */
[----:B---3--:R-:W-:Y:S05]  /*eb70*/  @!P1 BRA `(.L_x_68) ;  /* 0xfffffffc00f09947 */ /* 0x008fea000383ffff */
[----:B------:R-:W-:Y:S05]  /*eb80*/  BRA `(.L_x_103) ;  /* 0xffffffec00207947 */ /* 0x000fea000383ffff */
.L_x_70:
[----:B-1----:R1:W2:Y:S02]  /*eb90*/  SYNCS.PHASECHK.TRANS64.TRYWAIT P1, [R2+URZ+0x60], R3 ;  /* 0x00006003020075a7 */ /* 0x0022a4000802017f */
[----:B--2---:R-:W-:Y:S05]  /*eba0*/  @!P1 NANOSLEEP.SYNCS 0x989680 ;  /* 0x009896800000995d */ /* 0x004fea0003900000 */
[----:B------:R-:W2:Y:S02]  /*ebb0*/  @!P1 SYNCS.PHASECHK.TRANS64 P1, [R2+URZ+0x60], R3 ;  /* 0x00006003020095a7 */ /* 0x000ea4000802007f */
[----:B--2---:R-:W-:Y:S05]  /*ebc0*/  @!P1 BRA `(.L_x_70) ;  /* 0xfffffffc00f09947 */ /* 0x004fea000383ffff */
[----:B------:R-:W-:Y:S05]  /*ebd0*/  BRA `(.L_x_104) ;  /* 0xffffffec00d47947 */ /* 0x000fea000383ffff */
.L_x_75:
[----:B--2---:R2:W3:Y:S02]  /*ebe0*/  SYNCS.PHASECHK.TRANS64.TRYWAIT P0, [R3+URZ+0x38860], R0 ;  /* 0x03886000030075a7 */ /* 0x0044e4000800017f */
[----:B---3--:R-:W-:Y:S05]  /*ebf0*/  @!P0 NANOSLEEP.SYNCS 0x989680 ;  /* 0x009896800000895d */ /* 0x008fea0003900000 */
[----:B------:R-:W3:Y:S02]  /*ec00*/  @!P0 SYNCS.PHASECHK.TRANS64 P0, [R3+URZ+0x38860], R0 ;  /* 0x03886000030085a7 */ /* 0x000ee4000800007f */
[----:B---3--:R-:W-:Y:S05]  /*ec10*/  @!P0 BRA `(.L_x_75) ;  /* 0xfffffffc00f08947 */ /* 0x008fea000383ffff */
[----:B------:R-:W-:Y:S05]  /*ec20*/  BRA `(.L_x_105) ;  /* 0xfffffff000b87947 */ /* 0x000fea000383ffff */
.L_x_79:
[----:B--2---:R2:W3:Y:S02]  /*ec30*/  SYNCS.PHASECHK.TRANS64.TRYWAIT P0, [R0+URZ+0x38820], R3 ;  /* 0x03882003000075a7 */ /* 0x0044e4000800017f */
[----:B---3--:R-:W-:Y:S05]  /*ec40*/  @!P0 NANOSLEEP.SYNCS 0x989680 ;  /* 0x009896800000895d */ /* 0x008fea0003900000 */
[----:B------:R-:W3:Y:S02]  /*ec50*/  @!P0 SYNCS.PHASECHK.TRANS64 P0, [R0+URZ+0x38820], R3 ;  /* 0x03882003000085a7 */ /* 0x000ee4000800007f */
[----:B---3--:R-:W-:Y:S05]  /*ec60*/  @!P0 BRA `(.L_x_79) ;  /* 0xfffffffc00f08947 */ /* 0x008fea000383ffff */
[----:B------:R-:W-:Y:S05]  /*ec70*/  BRA `(.L_x_106) ;  /* 0xfffffff400ac7947 */ /* 0x000fea000383ffff */
.L_x_80:
[----:B------:R-:W3:Y:S01]  /*ec80*/  S2R R2, SR_TID.X ;  /* 0x0000000000027919 */ /* 0x000ee20000002100 */
[----:B------:R-:W-:Y:S01]  /*ec90*/  BSSY B0, `(.L_x_107) ;  /* 0x000000a000007945 */ /* 0x000fe20003800000 */
[----:B------:R-:W-:Y:S01]  /*eca0*/  IMAD.MOV.U32 R12, RZ, RZ, RZ ;  /* 0x000000ffff0c7224 */ /* 0x000fe200078e00ff */
[----:B------:R-:W-:Y:S01]  /*ecb0*/  MOV R15, 0xffffffff ;  /* 0xffffffff000f7802 */ /* 0x000fe20000000f00 */
[----:B------:R-:W-:Y:S01]  /*ecc0*/  IMAD.MOV.U32 R11, RZ, RZ, 0x1f ;  /* 0x0000001fff0b7424 */ /* 0x000fe200078e00ff */
[----:B---3--:R-:W-:-:S04]  /*ecd0*/  SHF.R.U32.HI R2, RZ, 0x5, R2 ;  /* 0x00000005ff027819 */ /* 0x008fc80000011602 */
[----:B------:R-:W-:-:S04]  /*ece0*/  LOP3.LUT R2, R2, 0x3, RZ, 0xc0, !PT ;  /* 0x0000000302027812 */ /* 0x000fc800078ec0ff */
[----:B------:R-:W-:-:S07]  /*ecf0*/  MOV R13, R2 ;  /* 0x00000002000d7202 */ /* 0x000fce0000000f00 */
[----:B-12---:R-:W-:Y:S05]  /*ed00*/  WARPSYNC.COLLECTIVE R15, `(.L_x_108) ;  /* 0x000000000f087348 */ /* 0x006fea0003c00000 */
[----:B------:R3:W4:Y:S02]  /*ed10*/  SHFL.IDX P6, R14, R13, R12, R11 ;  /* 0x0000000c0d0e7389 */ /* 0x00072400000c000b */
[----:B-1234-:R-:W-:Y:S01]  /*ed20*/  ENDCOLLECTIVE ;  /* 0x000000000000791b */ /* 0x01efe20003800000 */
.L_x_108:
[----:B------:R-:W-:Y:S05]  /*ed30*/  BSYNC B0 ;  /* 0x0000000000007941 */ /* 0x000fea0003800000 */
.L_x_107:
[----:B------:R-:W-:Y:S05]  /*ed40*/  BRA `(.L_x_109) ;  /* 0xfffffff400947947 */ /* 0x000fea000383ffff */
.L_x_83:
[----:B------:R-:W-:Y:S01]  /*ed50*/  BSSY B1, `(.L_x_110) ;  /* 0x0000006000017945 */ /* 0x000fe20003800000 */
[----:B------:R-:W-:-:S07]  /*ed60*/  IMAD.MOV.U32 R15, RZ, RZ, -0x1 ;  /* 0xffffffffff0f7424 */ /* 0x000fce00078e00ff */
[----:B-123--:R-:W-:Y:S05]  /*ed70*/  WARPSYNC.COLLECTIVE R15, `(.L_x_111) ;  /* 0x000000000f0c7348 */ /* 0x00efea0003c00000 */
[----:B------:R-:W-:Y:S02]  /*ed80*/  ELECT P6, UR62, PT ;  /* 0x00000000003e782f */ /* 0x000fe400038c0000 */
[----:B------:R-:W-:Y:S01]  /*ed90*/  MOV R14, UR62 ;  /* 0x0000003e000e7c02 */ /* 0x000fe20008000f00 */
[----:B-123--:R-:W-:Y:S10]  /*eda0*/  ENDCOLLECTIVE ;  /* 0x000000000000791b */ /* 0x00eff40003800000 */
.L_x_111:
[----:B------:R-:W-:Y:S05]  /*edb0*/  BSYNC B1 ;  /* 0x0000000000017941 */ /* 0x000fea0003800000 */
.L_x_110:
[----:B------:R-:W-:Y:S05]  /*edc0*/  BRA `(.L_x_112) ;  /* 0xfffffff4008c7947 */ /* 0x000fea000383ffff */
.L_x_85:
[----:B-1----:R1:W2:Y:S02]  /*edd0*/  SYNCS.PHASECHK.TRANS64.TRYWAIT P0, [R6+URZ], R5 ;  /* 0x00000005060075a7 */ /* 0x0022a4000800017f */
[----:B--2---:R-:W-:Y:S05]  /*ede0*/  @!P0 NANOSLEEP.SYNCS 0x989680 ;  /* 0x009896800000895d */ /* 0x004fea0003900000 */
[----:B------:R-:W2:Y:S02]  /*edf0*/  @!P0 SYNCS.PHASECHK.TRANS64 P0, [R6+URZ], R5 ;  /* 0x00000005060085a7 */ /* 0x000ea4000800007f */
[----:B--2---:R-:W-:Y:S05]  /*ee00*/  @!P0 BRA `(.L_x_85) ;  /* 0xfffffffc00f08947 */ /* 0x004fea000383ffff */
[----:B------:R-:W-:Y:S05]  /*ee10*/  BRA `(.L_x_113) ;  /* 0xfffffff400c07947 */ /* 0x000fea000383ffff */
.L_x_86:
[----:B--2---:R2:W3:Y:S02]  /*ee20*/  SYNCS.PHASECHK.TRANS64.TRYWAIT P0, [R3+URZ], R2 ;  /* 0x00000002030075a7 */ /* 0x0044e4000800017f */
[----:B---3--:R-:W-:Y:S05]  /*ee30*/  @!P0 NANOSLEEP.SYNCS 0x989680 ;  /* 0x009896800000895d */ /* 0x008fea0003900000 */
[----:B------:R-:W3:Y:S02]  /*ee40*/  @!P0 SYNCS.PHASECHK.TRANS64 P0, [R3+URZ], R2 ;  /* 0x00000002030085a7 */ /* 0x000ee4000800007f */
[----:B---3--:R-:W-:Y:S05]  /*ee50*/  @!P0 BRA `(.L_x_86) ;  /* 0xfffffffc00f08947 */ /* 0x008fea000383ffff */
[----:B------:R-:W-:Y:S05]  /*ee60*/  BRA `(.L_x_114) ;  /* 0xfffffff400b47947 */ /* 0x000fea000383ffff */
.L_x_88:
[----:B--2---:R2:W3:Y:S02]  /*ee70*/  SYNCS.PHASECHK.TRANS64.TRYWAIT P0, [R16+URZ], R5 ;  /* 0x00000005100075a7 */ /* 0x0044e4000800017f */
[----:B---3--:R-:W-:Y:S05]  /*ee80*/  @!P0 NANOSLEEP.SYNCS 0x989680 ;  /* 0x009896800000895d */ /* 0x008fea0003900000 */
[----:B------:R-:W3:Y:S02]  /*ee90*/  @!P0 SYNCS.PHASECHK.TRANS64 P0, [R16+URZ], R5 ;  /* 0x00000005100085a7 */ /* 0x000ee4000800007f */
[----:B---3--:R-:W-:Y:S05]  /*eea0*/  @!P0 BRA `(.L_x_88) ;  /* 0xfffffffc00f08947 */ /* 0x008fea000383ffff */
[----:B------:R-:W-:Y:S05]  /*eeb0*/  BRA `(.L_x_115) ;  /* 0xfffffff400b87947 */ /* 0x000fea000383ffff */
.L_x_116:
[----:B------:R-:W-:-:S00]  /*eec0*/  BRA `(.L_x_116) ;  /* 0xfffffffc00fc7947 */ /* 0x000fc0000383ffff */
[----:B------:R-:W-:-:S00]  /*eed0*/  NOP ;  /* 0x0000000000007918 */ /* 0x000fc00000000000 */
        /* <DEDUP_REMOVED lines=10> */
.L_x_12749:


//--------------------- .text._ZN7cutlass13device_kernelIN5flash11enable_sm90INS1_16FlashAttnFwdSm90INS1_25CollectiveMainloopFwdSm90ILi2EN4cute5tupleIJNS5_1CILi2EEENS7_ILi1EEES9_EEENS6_IJNS7_ILi128EEENS7_ILi80EEENS7_ILi256EEEEEELi256ENS_10bfloat16_tEfNS_4arch4Sm90ELb0ELb0ELb0ELb0ELb0ELb0ELb0ELb1ELb1ELb0ELb0ELb0EEENS1_21CollectiveEpilogueFwdINS6_IJSB_SD_SC_EEESA_SF_SH_Li256ELb0ELb0ELb0ELb0EEENS1_29StaticPersistentTileSchedulerILb0EEEEEEEEEvNT_6ParamsE --------------------------
	.section	.text._ZN7cutlass13device_kernelIN5flash11enable_sm90INS1_16FlashAttnFwdSm90INS1_25CollectiveMainloopFwdSm90ILi2EN4cute5tupleIJNS5_1CILi2EEENS7_ILi1EEES9_EEENS6_IJNS7_ILi128EEENS7_ILi80EEENS7_ILi256EEEEEELi256ENS_10bfloat16_tEfNS_4arch4Sm90ELb0ELb0ELb0ELb0ELb0ELb0ELb0ELb1ELb1ELb0ELb0ELb0EEENS1_21CollectiveEpilogueFwdINS6_IJSB_SD_SC_EEESA_SF_SH_Li256ELb0ELb0ELb0ELb0EEENS1_29StaticPersistentTileSchedulerILb0EEEEEEEEEvNT_6ParamsE,"ax",@progbits
	.align	128
.text._ZN7cutlass13device_kernelIN5flash11enable_sm90INS1_16FlashAttnFwdSm90INS1_25CollectiveMainloopFwdSm90ILi2EN4cute5tupleIJNS5_1CILi2EEENS7_ILi1EEES9_EEENS6_IJNS7_ILi128EEENS7_ILi80EEENS7_ILi256EEEEEELi256ENS_10bfloat16_tEfNS_4arch4Sm90ELb0ELb0ELb0ELb0ELb0ELb0ELb0ELb1ELb1ELb0ELb0ELb0EEENS1_21CollectiveEpilogueFwdINS6_IJSB_SD_SC_EEESA_SF_SH_Li256ELb0ELb0ELb0ELb0EEENS1_29StaticPersistentTileSchedulerILb0EEEEEEEEEvNT_6ParamsE:
        .type           _ZN7cutlass13device_kernelIN5flash11enable_sm90INS1_16FlashAttnFwdSm90INS1_25CollectiveMainloopFwdSm90ILi2EN4cute5tupleIJNS5_1CILi2EEENS7_ILi1EEES9_EEENS6_IJNS7_ILi128EEENS7_ILi80EEENS7_ILi256EEEEEELi256ENS_10bfloat16_tEfNS_4arch4Sm90ELb0ELb0ELb0ELb0ELb0ELb0ELb0ELb1ELb1ELb0ELb0ELb0EEENS1_21CollectiveEpilogueFwdINS6_IJSB_SD_SC_EEESA_SF_SH_Li256ELb0ELb0ELb0ELb0EEENS1_29StaticPersistentTileSchedulerILb0EEEEEEEEEvNT_6ParamsE,@function
        .size           _ZN7cutlass13device_kernelIN5flash11enable_sm90INS1_16FlashAttnFwdSm90INS1_25CollectiveMainloopFwdSm90ILi2EN4cute5tupleIJNS5_1CILi2EEENS7_ILi1EEES9_EEENS6_IJNS7_ILi128EEENS7_ILi80EEENS7_ILi256EEEEEELi256ENS_10bfloat16_tEfNS_4arch4Sm90ELb0ELb0ELb0ELb0ELb0ELb0ELb0ELb1ELb1ELb0ELb0ELb0EEENS1_21CollectiveEpilogueFwdINS6_IJSB_SD_SC_EEESA_SF_SH_Li256ELb0ELb0ELb0ELb0EEENS1_29StaticPersistentTileSchedulerILb0EEEEEEEEEvNT_6ParamsE,(.L_x_12750 - _ZN7cutlass13device_kernelIN5flash11enable_sm90INS1_16FlashAttnFwdSm90INS1_25CollectiveMainloopFwdSm90ILi2EN4cute5tupleIJNS5_1CILi2EEENS7_ILi1EEES9_EEENS6_IJNS7_ILi128EEENS7_ILi80EEENS7_ILi256EEEEEELi256ENS_10bfloat16_tEfNS_4arch4Sm90ELb0ELb0ELb0ELb0ELb0ELb0ELb0ELb1ELb1ELb0ELb0ELb0EEENS1_21CollectiveEpilogueFwdINS6_IJSB_SD_SC_EEESA_SF_SH_Li256ELb0ELb0ELb0ELb0EEENS1_29StaticPersistentTileSchedulerILb0EEEEEEEEEvNT_6ParamsE)
        .other          _ZN7cutlass13device_kernelIN5flash11enable_sm90INS1_16FlashAttnFwdSm90INS1_25CollectiveMainloopFwdSm90ILi2EN4cute5tupleIJNS5_1CILi2EEENS7_ILi1EEES9_EEENS6_IJNS7_ILi128EEENS7_ILi80EEENS7_ILi256EEEEEELi256ENS_10bfloat16_tEfNS_4arch4Sm90ELb0ELb0ELb0ELb0ELb0ELb0ELb0ELb1ELb1ELb0ELb0ELb0EEENS1_21CollectiveEpilogueFwdINS6_IJSB_SD_SC_EEESA_SF_SH_Li256ELb0ELb0ELb0ELb0EEENS1_29StaticPersistentTileSchedulerILb0EEEEEEEEEvNT_6ParamsE,@"STO_CUDA_ENTRY STV_DEFAULT"
_ZN7cutlass13device_kernelIN5flash11enable_sm90INS1_16FlashAttnFwdSm90INS1_25CollectiveMainloopFwdSm90ILi2EN4cute5tupleIJNS5_1CILi2EEENS7_ILi1EEES9_EEENS6_IJNS7_ILi128EEENS7_ILi80EEENS7_ILi256EEEEEELi256ENS_10bfloat16_tEfNS_4arch4Sm90ELb0ELb0ELb0ELb0ELb0ELb0ELb0ELb1ELb1ELb0ELb0ELb0EEENS1_21CollectiveEpilogueFwdINS6_IJSB_SD_SC_EEESA_SF_SH_Li256ELb0ELb0ELb0ELb0EEENS1_29StaticPersistentTileSchedulerILb0EEEEEEEEEvNT_6ParamsE:
[----:B------:R-:W1:Y:S02]  /*0000*/  LDC R1, c[0x0][0x28] ;  /* 0x00000a00ff017b82 */ /* 0x000e640000000800 */
[----:B-1----:R-:W-:Y:S01]  /*0010*/  VIADD R1, R1, 0xffffffd8 ;  /* 0xffffffd801017836 */ /* 0x002fe20000000000 */
[----:B------:R-:W1:Y:S01]  /*0020*/  S2R R8, SR_TID.X ;  /* 0x0000000000087919 */ /* 0x000e620000002100 */
[----:B------:R-:W-:Y:S01]  /*0030*/  ELECT P0, URZ, PT ;  /* 0x00000000003f782f */ /* 0x000fe20003800000 */
[----:B------:R-:W-:Y:S01]  /*0040*/  BSSY B0, `(.L_x_117) ;  /* 0x0000014000007945 */ /* 0x000fe20003800000 */
[----:B-1----:R-:W-:-:S05]  /*0050*/  SHF.R.U32.HI R0, RZ, 0x5, R8 ;  /* 0x00000005ff007819 */ /* 0x002fca0000011608 */
[----:B------:R-:W1:Y:S02]  /*0060*/  SHFL.IDX PT, R2, R0, RZ, 0x1f ;  /* 0x00001fff00027589 */ /* 0x000e6400000e0000 */
[----:B-1----:R-:W-:Y:S02]  /*0070*/  ISETP.EQ.AND P0, PT, R2, RZ, P0 ;  /* 0x000000ff0200720c */ /* 0x002fe40000702270 */
[----:B------:R-:W-:-:S11]  /*0080*/  SHF.R.U32.HI R2, RZ, 0x7, R8 ;  /* 0x00000007ff027819 */ /* 0x000fd60000011608 */
        /* <DEDUP_REMOVED lines=15> */
.L_x_118:
[----:B------:R-:W-:Y:S05]  /*0180*/  BSYNC B0 ;  /* 0x0000000000007941 */ /* 0x000fea0003800000 */
.L_x_117:
[----:B------:R-:W-:Y:S01]  /*0190*/  VOTEU.ANY UP0, P0 ;  /* 0x00000000003f7886 */ /* 0x000fe20000000100 */
[----:B------:R-:W1:Y:S01]  /*01a0*/  SHFL.IDX PT, R2, R2, RZ, 0x1f ;  /* 0x00001fff02027589 */ /* 0x000e6200000e0000 */
[----:B------:R-:W-:Y:S01]  /*01b0*/  UMOV UR4, 0x1 ;  /* 0x0000000100047882 */ /* 0x000fe20000000000 */
[----:B------:R-:W-:Y:S01]  /*01c0*/  UMOV UR7, 0x2 ;  /* 0x0000000200077882 */ /* 0x000fe20000000000 */
[----:B------:R-:W-:Y:S01]  /*01d0*/  VOTEU.ANY UP1, P0 ;  /* 0x00000000003f7886 */ /* 0x000fe20000020100 */
[----:B------:R-:W2:Y:S01]  /*01e0*/  @UP0 S2UR UR8, SR_CgaCtaId ;  /* 0x00000000000809c3 */ /* 0x000ea20000008800 */
[----:B------:R-:W3:Y:S01]  /*01f0*/  SHFL.IDX PT, R3, R0, RZ, 0x1f ;  /* 0x00001fff00037589 */ /* 0x000ee200000e0000 */
[----:B------:R-:W-:Y:S01]  /*0200*/  @UP0 UMOV UR6, 0x400 ;  /* 0x0000040000060882 */ /* 0x000fe20000000000 */
[----:B------:R-:W-:-:S04]  /*0210*/  @UP0 UIADD3 UR4, -UR4, 0x100000, URZ ;  /* 0x0010000004040890 */ /* 0x000fc8000fffe13f */
[----:B------:R-:W-:Y:S02]  /*0220*/  @UP0 USHF.L.U32 UR5, UR4, 0xb, URZ ;  /* 0x0000000b04050899 */ /* 0x000fe4000800063f */
[----:B------:R-:W-:Y:S01]  /*0230*/  @UP0 USHF.L.U32 UR4, UR4, 0x1, URZ ;  /* 0x0000000104040899 */ /* 0x000fe2000800063f */
[----:B------:R-:W-:Y:S01]  /*0240*/  VOTEU.ANY UP2, P0 ;  /* 0x00000000003f7886 */ /* 0x000fe20000040100 */
[----:B-1----:R-:W-:Y:S01]  /*0250*/  R2UR UR9, R2 ;  /* 0x00000000020972ca */ /* 0x002fe200000e0000 */
[----:B--2---:R-:W-:Y:S01]  /*0260*/  @UP0 ULEA UR8, UR8, UR6, 0x18 ;  /* 0x0000000608080291 */ /* 0x004fe2000f8ec03f */
[----:B---3--:R-:W-:Y:S01]  /*0270*/  ISETP.NE.AND P1, PT, R3, RZ, PT ;  /* 0x000000ff0300720c */ /* 0x008fe20003f25270 */
[----:B------:R-:W-:-:S04]  /*0280*/  @UP0 UIADD3 UR6, -UR7, 0x100000, URZ ;  /* 0x0010000007060890 */ /* 0x000fc8000fffe13f */
[----:B------:R-:W-:Y:S02]  /*0290*/  @UP0 USHF.L.U32 UR7, UR6, 0xb, URZ ;  /* 0x0000000b06070899 */ /* 0x000fe4000800063f */
[----:B------:R-:W-:-:S04]  /*02a0*/  @UP0 USHF.L.U32 UR6, UR6, 0x1, URZ ;  /* 0x0000000106060899 */ /* 0x000fc8000800063f */
[----:B------:R-:W-:Y:S01]  /*02b0*/  UISETP.NE.AND UP0, UPT, UR9, URZ, UPT ;  /* 0x0000003f0900728c */ /* 0x000fe2000bf05270 */
[----:B------:R-:W1:Y:S02]  /*02c0*/  FENCE.VIEW.ASYNC.S ;  /* 0x00000000000073c6 */ /* 0x000e640000000000 */
[----:B-1----:R1:W2:Y:S05]  /*02d0*/  @UP1 SYNCS.EXCH.64 URZ, [UR8+0x38800], UR4 ;  /* 0x03880004083f15b2 */ /* 0x0022aa0008000100 */
[----:B------:R1:W3:Y:S01]  /*02e0*/  @UP2 SYNCS.EXCH.64 URZ, [UR8+0x38820], UR6 ;  /* 0x03882006083f25b2 */ /* 0x0002e20008000100 */
[----:B------:R-:W-:Y:S05]  /*02f0*/  @P1 BRA `(.L_x_119) ;  /* 0x0000000000481947 */ /* 0x000fea0003800000 */
[----:B-1----:R-:W1:Y:S01]  /*0300*/  S2UR UR5, SR_CgaCtaId ;  /* 0x00000000000579c3 */ /* 0x002e620000008800 */
[----:B------:R-:W-:Y:S01]  /*0310*/  UMOV UR4, 0x400 ;  /* 0x0000040000047882 */ /* 0x000fe20000000000 */
[----:B------:R-:W-:Y:S01]  /*0320*/  UMOV UR6, 0x1 ;  /* 0x0000000100067882 */ /* 0x000fe20000000000 */
[----:B------:R-:W-:Y:S01]  /*0330*/  UMOV UR9, 0x4 ;  /* 0x0000000400097882 */ /* 0x000fe20000000000 */
[----:B------:R-:W-:-:S04]  /*0340*/  UIADD3 UR6, -UR6, 0x100000, URZ ;  /* 0x0010000006067890 */ /* 0x000fc8000fffe13f */
[----:B------:R-:W-:Y:S02]  /*0350*/  USHF.L.U32 UR7, UR6, 0xb, URZ ;  /* 0x0000000b06077899 */ /* 0x000fe4000800063f */
[----:B------:R-:W-:Y:S01]  /*0360*/  USHF.L.U32 UR6, UR6, 0x1, URZ ;  /* 0x0000000106067899 */ /* 0x000fe2000800063f */
[----:B------:R-:W-:Y:S01]  /*0370*/  ELECT P0, URZ, PT ;  /* 0x00000000003f782f */ /* 0x000fe20003800000 */
[----:B-1----:R-:W-:Y:S02]  /*0380*/  ULEA UR8, UR5, UR4, 0x18 ;  /* 0x0000000405087291 */ /* 0x002fe4000f8ec03f */
[----:B------:R-:W-:-:S04]  /*0390*/  UIADD3 UR4, -UR9, 0x100000, URZ ;  /* 0x0010000009047890 */ /* 0x000fc8000fffe13f */
[----:B------:R-:W-:Y:S02]  /*03a0*/  USHF.L.U32 UR5, UR4, 0xb, URZ ;  /* 0x0000000b04057899 */ /* 0x000fe4000800063f */
[----:B------:R-:W-:Y:S01]  /*03b0*/  USHF.L.U32 UR4, UR4, 0x1, URZ ;  /* 0x0000000104047899 */ /* 0x000fe2000800063f */
[----:B------:R-:W1:Y:S03]  /*03c0*/  FENCE.VIEW.ASYNC.S ;  /* 0x00000000000073c6 */ /* 0x000e660000000000 */
[----:B-1----:R4:W1:Y:S08]  /*03d0*/  SYNCS.EXCH.64 URZ, [UR8+0x38830], UR6 ;  /* 0x03883006083f75b2 */ /* 0x0028700008000100 */
[----:B------:R4:W1:Y:S01]  /*03e0*/  SYNCS.EXCH.64 URZ, [UR8+0x38840], UR4 ;  /* 0x03884004083f75b2 */ /* 0x0008620008000100 */
[----:B------:R4:W1:Y:S01]  /*03f0*/  SYNCS.EXCH.64 URZ, [UR8+0x38838], UR6 ;  /* 0x03883806083f75b2 */ /* 0x0008620008000100 */
[----:B------:R4:W1:Y:S02]  /*0400*/  SYNCS.EXCH.64 URZ, [UR8+0x38848], UR4 ;  /* 0x03884804083f75b2 */ /* 0x0008640008000100 */
[----:B----4-:R-:W-:Y:S01]  /*0410*/  NOP ;  /* 0x0000000000007918 */ /* 0x010fe20000000000 */
.L_x_119:
[----:B-1----:R-:W1:Y:S01]  /*0420*/  S2UR UR4, SR_CTAID.Y ;  /* 0x00000000000479c3 */ /* 0x002e620000002600 */
[----:B------:R-:W4:Y:S01]  /*0430*/  SHFL.IDX PT, R7, R0, RZ, 0x1f ;  /* 0x00001fff00077589 */ /* 0x000f2200000e0000 */
[----:B------:R-:W-:Y:S01]  /*0440*/  ULDC UR5, c[0x0][0x154] ;  /* 0x0000550000057ab9 */ /* 0x000fe20000000800 */
[----:B------:R-:W-:-:S05]  /*0450*/  NOP ;  /* 0x0000000000007918 */ /* 0x000fca0000000000 */
[----:B------:R-:W5:Y:S08]  /*0460*/  S2UR UR6, SR_CTAID.X ;  /* 0x00000000000679c3 */ /* 0x000f700000002500 */
[----:B------:R-:W2:Y:S01]  /*0470*/  LDC R6, c[0x0][0x148] ;  /* 0x00005200ff067b82 */ /* 0x000ea20000000800 */
[----:B-1----:R-:W-:Y:S02]  /*0480*/  I2FP.F32.U32 R2, UR4 ;  /* 0x0000000400027c45 */ /* 0x002fe40008201000 */
[----:B----4-:R-:W-:-:S03]  /*0490*/  ISETP.NE.AND P0, PT, R7, RZ, PT ;  /* 0x000000ff0700720c */ /* 0x010fc60003f05270 */
[----:B------:R-:W-:Y:S01]  /*04a0*/  FMUL R5, R2, UR5 ;  /* 0x0000000502057c20 */ /* 0x000fe20008400000 */
[----:B------:R-:W-:Y:S02]  /*04b0*/  SHF.R.S32.HI R2, RZ, 0x1f, R8 ;  /* 0x0000001fff027819 */ /* 0x000fe40000011408 */
[----:B-----5:R-:W-:Y:S02]  /*04c0*/  I2FP.F32.U32 R4, UR6 ;  /* 0x0000000600047c45 */ /* 0x020fe40008201000 */
[----:B------:R-:W-:Y:S01]  /*04d0*/  LEA.HI R2, R2, R8, RZ, 0x7 ;  /* 0x0000000802027211 */ /* 0x000fe200078f38ff */
[----:B------:R-:W1:Y:S02]  /*04e0*/  F2I.U32.TRUNC.NTZ R5, R5 ;  /* 0x0000000500057305 */ /* 0x000e64000020f000 */
[----:B-1----:R-:W-:-:S04]  /*04f0*/  IMAD.MOV R11, RZ, RZ, -R5 ;  /* 0x000000ffff0b7224 */ /* 0x002fc800078e0a05 */
[----:B--2---:R-:W-:Y:S01]  /*0500*/  IMAD R11, R6, R11, UR4 ;  /* 0x00000004060b7e24 */ /* 0x004fe2000f8e020b */
[----:B------:R-:W-:Y:S02]  /*0510*/  ULDC UR4, c[0x0][0x150] ;  /* 0x0000540000047ab9 */ /* 0x000fe40000000800 */
[----:B------:R-:W-:Y:S01]  /*0520*/  FMUL R9, R4, UR4 ;  /* 0x0000000404097c20 */ /* 0x000fe20008400000 */
[----:B------:R-:W-:Y:S06]  /*0530*/  @P0 BRA `(.L_x_120) ;  /* 0x0000000000480947 */ /* 0x000fec0003800000 */
[----:B------:R-:W1:Y:S01]  /*0540*/  S2UR UR5, SR_CgaCtaId ;  /* 0x00000000000579c3 */ /* 0x000e620000008800 */
[----:B------:R-:W-:Y:S01]  /*0550*/  UMOV UR4, 0x400 ;  /* 0x0000040000047882 */ /* 0x000fe20000000000 */
[----:B------:R-:W-:Y:S01]  /*0560*/  UMOV UR6, 0x1 ;  /* 0x0000000100067882 */ /* 0x000fe20000000000 */
[----:B------:R-:W-:Y:S01]  /*0570*/  UMOV UR7, 0x4 ;  /* 0x0000000400077882 */ /* 0x000fe20000000000 */
[----:B------:R-:W-:Y:S01]  /*0580*/  ELECT P0, URZ, PT ;  /* 0x00000000003f782f */ /* 0x000fe20003800000 */
[----:B-1----:R-:W-:Y:S02]  /*0590*/  ULEA UR8, UR5, UR4, 0x18 ;  /* 0x0000000405087291 */ /* 0x002fe4000f8ec03f */
[----:B------:R-:W-:-:S04]  /*05a0*/  UIADD3 UR4, -UR6, 0x100000, URZ ;  /* 0x0010000006047890 */ /* 0x000fc8000fffe13f */
[----:B------:R-:W-:Y:S02]  /*05b0*/  USHF.L.U32 UR5, UR4, 0xb, URZ ;  /* 0x0000000b04057899 */ /* 0x000fe4000800063f */
[----:B------:R-:W-:Y:S02]  /*05c0*/  USHF.L.U32 UR4, UR4, 0x1, URZ ;  /* 0x0000000104047899 */ /* 0x000fe4000800063f */
[----:B------:R-:W-:-:S04]  /*05d0*/  UIADD3 UR6, -UR7, 0x100000, URZ ;  /* 0x0010000007067890 */ /* 0x000fc8000fffe13f */
[----:B------:R-:W-:Y:S02]  /*05e0*/  USHF.L.U32 UR7, UR6, 0xb, URZ ;  /* 0x0000000b06077899 */ /* 0x000fe4000800063f */
[----:B------:R-:W-:Y:S01]  /*05f0*/  USHF.L.U32 UR6, UR6, 0x1, URZ ;  /* 0x0000000106067899 */ /* 0x000fe2000800063f */
[----:B------:R-:W1:Y:S03]  /*0600*/  FENCE.VIEW.ASYNC.S ;  /* 0x00000000000073c6 */ /* 0x000e660000000000 */
[----:B-1----:R1:W2:Y:S08]  /*0610*/  SYNCS.EXCH.64 URZ, [UR8+0x38850], UR4 ;  /* 0x03885004083f75b2 */ /* 0x0022b00008000100 */
[----:B------:R1:W4:Y:S01]  /*0620*/  SYNCS.EXCH.64 URZ, [UR8+0x38860], UR6 ;  /* 0x03886006083f75b2 */ /* 0x0003220008000100 */
[----:B------:R1:W1:Y:S01]  /*0630*/  SYNCS.EXCH.64 URZ, [UR8+0x38858], UR4 ;  /* 0x03885804083f75b2 */ /* 0x0002620008000100 */
[----:B------:R1:W1:Y:S01]  /*0640*/  SYNCS.EXCH.64 URZ, [UR8+0x38868], UR6 ;  /* 0x03886806083f75b2 */ /* 0x0002620008000100 */
[----:B------:R-:W-:Y:S01]  /*0650*/  NOP ;  /* 0x0000000000007918 */ /* 0x000fe20000000000 */
.L_x_120:
[----:B------:R-:W5:Y:S01]  /*0660*/  SHFL.IDX PT, R6, R0, RZ, 0x1f ;  /* 0x00001fff00067589 */ /* 0x000f6200000e0000 */
[----:B------:R-:W-:Y:S01]  /*0670*/  LOP3.LUT R2, R2, 0xffffff80, RZ, 0xc0, !PT ;  /* 0xffffff8002027812 */ /* 0x000fe200078ec0ff */
[----:B------:R-:W1:Y:S01]  /*0680*/  LDC R10, c[0x0][0x144] ;  /* 0x00005100ff0a7b82 */ /* 0x000e620000000800 */
[----:B------:R-:W1:Y:S01]  /*0690*/  F2I.U32.TRUNC.NTZ R9, R9 ;  /* 0x0000000900097305 */ /* 0x000e62000020f000 */
[----:B------:R-:W-:Y:S02]  /*06a0*/  NOP ;  /* 0x0000000000007918 */ /* 0x000fe40000000000 */
[----:B------:R-:W-:Y:S01]  /*06b0*/  IMAD.IADD R2, R8, 0x1, -R2 ;  /* 0x0000000108027824 */ /* 0x000fe200078e0a02 */
[----:B------:R-:W-:-:S04]  /*06c0*/  SHF.R.S32.HI R8, RZ, 0x1f, R7 ;  /* 0x0000001fff087819 */ /* 0x000fc80000011407 */
[----:B------:R-:W-:-:S04]  /*06d0*/  SHF.R.S32.HI R5, RZ, 0x1f, R2 ;  /* 0x0000001fff057819 */ /* 0x000fc80000011402 */
[----:B------:R-:W-:-:S04]  /*06e0*/  LEA.HI R5, R5, R2, RZ, 0x3 ;  /* 0x0000000205057211 */ /* 0x000fc800078f18ff */
[--C-:B------:R-:W-:Y:S02]  /*06f0*/  SHF.R.S32.HI R4, RZ, 0x3, R5.reuse ;  /* 0x00000003ff047819 */ /* 0x100fe40000011405 */
[----:B------:R-:W-:Y:S02]  /*0700*/  SHF.R.S32.HI R5, RZ, 0x1f, R5 ;  /* 0x0000001fff057819 */ /* 0x000fe40000011405 */
[----:B-----5:R-:W-:Y:S02]  /*0710*/  ISETP.NE.AND P0, PT, R6, RZ, PT ;  /* 0x000000ff0600720c */ /* 0x020fe40003f05270 */
[----:B------:R-:W-:Y:S02]  /*0720*/  LEA.HI R5, R5, R4, RZ, 0x2 ;  /* 0x0000000405057211 */ /* 0x000fe400078f10ff */
[----:B------:R-:W-:Y:S02]  /*0730*/  SHF.R.S32.HI R6, RZ, 0x1f, R3 ;  /* 0x0000001fff067819 */ /* 0x000fe40000011403 */
[----:B------:R-:W-:-:S02]  /*0740*/  LOP3.LUT R5, R5, 0xfffffffc, RZ, 0xc0, !PT ;  /* 0xfffffffc05057812 */ /* 0x000fc400078ec0ff */
[----:B------:R-:W-:-:S05]  /*0750*/  LEA.HI R6, R6, R3, RZ, 0x2 ;  /* 0x0000000306067211 */ /* 0x000fca00078f10ff */
[----:B------:R-:W-:Y:S05]  /*0760*/  @P0 BRA `(.L_x_121) ;  /* 0x0000000000480947 */ /* 0x000fea0003800000 */
[----:B-1----:R-:W1:Y:S01]  /*0770*/  S2UR UR5, SR_CgaCtaId ;  /* 0x00000000000579c3 */ /* 0x002e620000008800 */
        /* <DEDUP_REMOVED lines=12> */
[----:B-1----:R1:W1:Y:S08]  /*0840*/  SYNCS.EXCH.64 URZ, [UR8+0x38870], UR4 ;  /* 0x03887004083f75b2 */ /* 0x0022700008000100 */
[----:B------:R1:W1:Y:S01]  /*0850*/  SYNCS.EXCH.64 URZ, [UR8+0x38880], UR6 ;  /* 0x03888006083f75b2 */ /* 0x0002620008000100 */
[----:B------:R1:W1:Y:S01]  /*0860*/  SYNCS.EXCH.64 URZ, [UR8+0x38878], UR4 ;  /* 0x03887804083f75b2 */ /* 0x0002620008000100 */
[----:B------:R1:W1:Y:S01]  /*0870*/  SYNCS.EXCH.64 URZ, [UR8+0x38888], UR6 ;  /* 0x03888806083f75b2 */ /* 0x0002620008000100 */
[----:B------:R-:W-:Y:S01]  /*0880*/  NOP ;  /* 0x0000000000007918 */ /* 0x000fe20000000000 */
.L_x_121:
[----:B------:R-:W5:Y:S01]  /*0890*/  SHFL.IDX PT, R12, R0, RZ, 0x1f ;  /* 0x00001fff000c7589 */ /* 0x000f6200000e0000 */
[----:B-1----:R-:W1:Y:S01]  /*08a0*/  S2UR UR4, SR_CTAID.X ;  /* 0x00000000000479c3 */ /* 0x002e620000002500 */
[----:B------:R-:W-:Y:S01]  /*08b0*/  LOP3.LUT R6, R6, 0x3ffffffc, RZ, 0xc0, !PT ;  /* 0x3ffffffc06067812 */ /* 0x000fe200078ec0ff */
[----:B------:R-:W-:Y:S01]  /*08c0*/  IMAD.IADD R5, R4, 0x1, -R5 ;  /* 0x0000000104057824 */ /* 0x000fe200078e0a05 */
[----:B------:R-:W-:Y:S01]  /*08d0*/  LEA.HI R8, R8, R7, RZ, 0x2 ;  /* 0x0000000708087211 */ /* 0x000fe200078f10ff */
[----:B------:R-:W-:Y:S01]  /*08e0*/  IMAD.MOV R9, RZ, RZ, -R9 ;  /* 0x000000ffff097224 */ /* 0x000fe200078e0a09 */
[----:B------:R-:W-:Y:S01]  /*08f0*/  NOP ;  /* 0x0000000000007918 */ /* 0x000fe20000000000 */
[----:B------:R-:W-:Y:S01]  /*0900*/  IMAD.IADD R6, R3, 0x1, -R6 ;  /* 0x0000000103067824 */ /* 0x000fe200078e0a06 */
[----:B------:R-:W-:-:S03]  /*0910*/  LOP3.LUT R8, R8, 0x3ffffffc, RZ, 0xc0, !PT ;  /* 0x3ffffffc08087812 */ /* 0x000fc600078ec0ff */
[--C-:B------:R-:W-:Y:S02]  /*0920*/  IMAD R6, R6, 0x4, R5.reuse ;  /* 0x0000000406067824 */ /* 0x100fe400078e0205 */
[----:B------:R-:W-:Y:S02]  /*0930*/  IMAD.IADD R8, R7, 0x1, -R8 ;  /* 0x0000000107087824 */ /* 0x000fe400078e0a08 */
[----:B------:R-:W2:Y:S01]  /*0940*/  LDC R7, c[0x0][0x140] ;  /* 0x00005000ff077b82 */ /* 0x000ea20000000800 */
[----:B------:R-:W-:Y:S01]  /*0950*/  LEA.HI R3, R6, R6, RZ, 0x1 ;  /* 0x0000000606037211 */ /* 0x000fe200078f08ff */
[----:B------:R-:W-:-:S03]  /*0960*/  IMAD R8, R8, 0x4, R5 ;  /* 0x0000000408087824 */ /* 0x000fc600078e0205 */
[----:B------:R-:W-:Y:S02]  /*0970*/  LOP3.LUT R3, R3, 0xfffffffe, RZ, 0xc0, !PT ;  /* 0xfffffffe03037812 */ /* 0x000fe400078ec0ff */
[----:B------:R-:W-:Y:S02]  /*0980*/  LEA.HI R4, R8, R8, RZ, 0x1 ;  /* 0x0000000808047211 */ /* 0x000fe400078f08ff */
[----:B-----5:R-:W-:Y:S01]  /*0990*/  ISETP.NE.AND P0, PT, R12, RZ, PT ;  /* 0x000000ff0c00720c */ /* 0x020fe20003f05270 */
[----:B-1----:R-:W-:Y:S01]  /*09a0*/  IMAD R10, R10, R9, UR4 ;  /* 0x000000040a0a7e24 */ /* 0x002fe2000f8e0209 */
[----:B------:R-:W-:-:S04]  /*09b0*/  IADD3 R3, R6, -R3, RZ ;  /* 0x8000000306037210 */ /* 0x000fc80007ffe0ff */
[----:B------:R-:W-:Y:S02]  /*09c0*/  ISETP.NE.AND P6, PT, R3, R10, PT ;  /* 0x0000000a0300720c */ /* 0x000fe40003fc5270 */
[----:B------:R-:W-:-:S05]  /*09d0*/  LOP3.LUT R3, R4, 0xfffffffe, RZ, 0xc0, !PT ;  /* 0xfffffffe04037812 */ /* 0x000fca00078ec0ff */
[----:B------:R-:W-:Y:S01]  /*09e0*/  IMAD.IADD R3, R8, 0x1, -R3 ;  /* 0x0000000108037824 */ /* 0x000fe200078e0a03 */
        /* <DEDUP_REMOVED lines=19> */
.L_x_122:
[----:B------:R-:W5:Y:S01]  /*0b20*/  SHFL.IDX PT, R9, R0, RZ, 0x1f ;  /* 0x00001fff00097589 */ /* 0x000f6200000e0000 */
[----:B------:R-:W-:Y:S01]  /*0b30*/  ISETP.NE.AND P4, PT, R3, R10, PT ;  /* 0x0000000a0300720c */ /* 0x000fe20003f85270 */
[----:B------:R-:W-:Y:S01]  /*0b40*/  IMAD.SHL.U32 R3, R6, 0x4, RZ ;  /* 0x0000000406037824 */ /* 0x000fe200078e00ff */
[----:B------:R-:W-:Y:S01]  /*0b50*/  LOP3.LUT P0, RZ, R2, 0x7, RZ, 0xc0, !PT ;  /* 0x0000000702ff7812 */ /* 0x000fe2000780c0ff */
[----:B------:R-:W-:Y:S01]  /*0b60*/  IMAD.SHL.U32 R5, R8, 0x4, RZ ;  /* 0x0000000408057824 */ /* 0x000fe200078e00ff */
[----:B--2---:R-:W-:Y:S01]  /*0b70*/  ISETP.EQ.U32.AND P1, PT, R7, 0x1, PT ;  /* 0x000000010700780c */ /* 0x004fe20003f22070 */
[----:B------:R-:W-:Y:S01]  /*0b80*/  IMAD.MOV.U32 R23, RZ, RZ, 0x1 ;  /* 0x00000001ff177424 */ /* 0x000fe200078e00ff */
[----:B------:R-:W-:Y:S01]  /*0b90*/  LOP3.LUT R13, R6, 0xc, R3, 0x78, !PT ;  /* 0x0000000c060d7812 */ /* 0x000fe200078e7803 */
[----:B------:R-:W-:Y:S01]  /*0ba0*/  IMAD.MOV.U32 R22, RZ, RZ, 0x1 ;  /* 0x00000001ff167424 */ /* 0x000fe200078e00ff */
[----:B------:R-:W-:Y:S01]  /*0bb0*/  LOP3.LUT R12, R8, 0xc, R5, 0x78, !PT ;  /* 0x0000000c080c7812 */ /* 0x000fe200078e7805 */
[----:B------:R-:W-:Y:S01]  /*0bc0*/  NOP ;  /* 0x0000000000007918 */ /* 0x000fe20000000000 */
[C---:B------:R-:W-:Y:S01]  /*0bd0*/  ISETP.LT.U32.AND P2, PT, R13.reuse, 0x2, !P0 ;  /* 0x000000020d00780c */ /* 0x040fe20004741070 */
[----:B------:R2:W-:Y:S01]  /*0be0*/  STL [R1+0x4], R13 ;  /* 0x0000040d01007387 */ /* 0x0005e20000100800 */
[----:B------:R-:W-:-:S02]  /*0bf0*/  @P6 LEA.HI R3, R13, R13, RZ, 0x1 ;  /* 0x0000000d0d036211 */ /* 0x000fc400078f08ff */
[----:B------:R-:W-:Y:S01]  /*0c00*/  SEL R2, RZ, 0x1, !P2 ;  /* 0x00000001ff027807 */ /* 0x000fe20005000000 */
[----:B------:R2:W-:Y:S01]  /*0c10*/  STL [R1], R12 ;  /* 0x0000000c01007387 */ /* 0x0005e20000100800 */
[----:B------:R-:W-:Y:S02]  /*0c20*/  @P4 LEA.HI R4, R12, R12, RZ, 0x1 ;  /* 0x0000000c0c044211 */ /* 0x000fe400078f08ff */
[----:B------:R-:W-:Y:S02]  /*0c30*/  @P6 SHF.R.S32.HI R3, RZ, 0x1, R3 ;  /* 0x00000001ff036819 */ /* 0x000fe40000011403 */
[----:B------:R-:W-:Y:S02]  /*0c40*/  @P4 SHF.R.S32.HI R4, RZ, 0x1, R4 ;  /* 0x00000001ff044819 */ /* 0x000fe40000011404 */
[----:B------:R-:W-:Y:S02]  /*0c50*/  @P6 ISETP.NE.AND P5, PT, R3, R11, PT ;  /* 0x0000000b0300620c */ /* 0x000fe40003fa5270 */
[----:B-----5:R-:W-:-:S02]  /*0c60*/  ISETP.NE.AND P2, PT, R9, RZ, PT ;  /* 0x000000ff0900720c */ /* 0x020fc40003f45270 */
[----:B------:R-:W-:Y:S02]  /*0c70*/  @P4 ISETP.NE.AND P3, PT, R4, R11, PT ;  /* 0x0000000b0400420c */ /* 0x000fe40003f65270 */
[----:B------:R-:W-:Y:S02]  /*0c80*/  ISETP.LT.U32.AND P0, PT, R12, 0x2, !P0 ;  /* 0x000000020c00780c */ /* 0x000fe40004701070 */
[----:B------:R-:W-:Y:S02]  /*0c90*/  @P6 SEL R23, RZ, 0x1, P5 ;  /* 0x00000001ff176807 */ /* 0x000fe40002800000 */
[----:B------:R-:W-:Y:S02]  /*0ca0*/  SEL R3, RZ, 0x1, !P0 ;  /* 0x00000001ff037807 */ /* 0x000fe40004000000 */
[----:B------:R-:W-:-:S03]  /*0cb0*/  @P4 SEL R22, RZ, 0x1, P3 ;  /* 0x00000001ff164807 */ /* 0x000fc60001800000 */
[----:B--2---:R-:W-:Y:S05]  /*0cc0*/  @P2 BRA `(.L_x_123) ;  /* 0x0000000000482947 */ /* 0x004fea0003800000 */
        /* <DEDUP_REMOVED lines=17> */
[----:B--2---:R-:W-:Y:S01]  /*0de0*/  NOP ;  /* 0x0000000000007918 */ /* 0x004fe20000000000 */
.L_x_123:
[----:B------:R-:W-:Y:S01]  /*0df0*/  LOP3.LUT R23, R23, R2, RZ, 0xc0, !PT ;  /* 0x0000000217177212 */ /* 0x000fe200078ec0ff */
[----:B------:R-:W-:Y:S01]  /*0e00*/  NOP ;  /* 0x0000000000007918 */ /* 0x000fe20000000000 */
[----:B------:R-:W-:Y:S01]  /*0e10*/  LOP3.LUT R22, R22, R3, RZ, 0xc0, !PT ;  /* 0x0000000316167212 */ /* 0x000fe200078ec0ff */
[----:B------:R-:W-:Y:S06]  /*0e20*/  @!P1 BRA `(.L_x_124) ;  /* 0x0000000000089947 */ /* 0x000fec0003800000 */
[----:B-1-34-:R-:W-:Y:S01]  /*0e30*/  UCGABAR_ARV ;  /* 0x00000000000079c7 */ /* 0x01afe20008000000 */
[----:B------:R-:W-:Y:S05]  /*0e40*/  BRA `(.L_x_125) ;  /* 0x0000000000047947 */ /* 0x000fea0003800000 */
.L_x_124:
[----:B-1-34-:R-:W-:Y:S01]  /*0e50*/  NOP ;  /* 0x0000000000007918 */ /* 0x01afe20000000000 */
.L_x_125:
[----:B------:R-:W-:Y:S05]  /*0e60*/  @!P1 BRA `(.L_x_126) ;  /* 0x00000000000c9947 */ /* 0x000fea0003800000 */
[----:B------:R-:W-:Y:S01]  /*0e70*/  UCGABAR_WAIT ;  /* 0x0000000000007dc7 */ /* 0x000fe20008000000 */
[----:B------:R-:W-:Y:S01]  /*0e80*/  CCTL.IVALL ;  /* 0x00000000ff00798f */ /* 0x000fe20002000000 */
[----:B------:R-:W-:Y:S05]  /*0e90*/  BRA `(.L_x_127) ;  /* 0x0000000000047947 */ /* 0x000fea0003800000 */
.L_x_126:
[----:B------:R-:W-:Y:S06]  /*0ea0*/  BAR.SYNC.DEFER_BLOCKING 0x0 ;  /* 0x0000000000007b1d */ /* 0x000fec0000010000 */
.L_x_127:
[----:B------:R-:W-:Y:S01]  /*0eb0*/  UMOV UR4, 0x1 ;  /* 0x0000000100047882 */ /* 0x000fe20000000000 */
[----:B------:R-:W-:Y:S01]  /*0ec0*/  PLOP3.LUT P0, PT, PT, PT, UP0, 0x80, 0x0 ;  /* 0x000000000000781c */ /* 0x000fe20003f0f008 */
[----:B------:R-:W-:-:S06]  /*0ed0*/  USEL UR4, UR4, 0x2, !UP0 ;  /* 0x0000000204047887 */ /* 0x000fcc000c000000 */
[----:B------:R-:W-:-:S05]  /*0ee0*/  IMAD.U32 R2, RZ, RZ, UR4 ;  /* 0x00000004ff027e24 */ /* 0x000fca000f8e00ff */
[----:B------:R1:W-:Y:S01]  /*0ef0*/  STL [R1+0x24], R2 ;  /* 0x0000240201007387 */ /* 0x0003e20000100800 */
[----:B------:R-:W-:Y:S05]  /*0f00*/  @!P0 BRA `(.L_x_128) ;  /* 0x0000009c00b88947 */ /* 0x000fea0003800000 */
.L_x_129:
[----:B------:R-:W-:-:S08]  /*0f10*/  NOP ;  /* 0x0000000000007918 */ /* 0x000fd00000000000 */
[----:B------:R-:W2:Y:S02]  /*0f20*/  USETMAXREG.TRY_ALLOC.CTAPOOL UP0, 0xf0 ;  /* 0x000000f0000079c8 */ /* 0x000ea40008000600 */
[----:B--2---:R-:W-:-:S13]  /*0f30*/  PLOP3.LUT P0, PT, PT, PT, UP0, 0x80, 0x0 ;  /* 0x000000000000781c */ /* 0x004fda0003f0f008 */
[----:B------:R-:W-:Y:S05]  /*0f40*/  @!P0 BRA `(.L_x_129) ;  /* 0xfffffffc00f08947 */ /* 0x000fea000383ffff */
[----:B------:R-:W2:Y:S08]  /*0f50*/  S2UR UR7, SR_CTAID.X ;  /* 0x00000000000779c3 */ /* 0x000eb00000002500 */
[----:B------:R-:W-:Y:S08]  /*0f60*/  BAR.ARV 0x8, 0x120 ;  /* 0x0204800000007b1d */ /* 0x000ff00000002000 */
[----:B------:R-:W2:Y:S02]  /*0f70*/  LDC R0, c[0x0][0xda4] ;  /* 0x00036900ff007b82 */ /* 0x000ea40000000800 */
[----:B--2---:R-:W-:-:S13]  /*0f80*/  ISETP.LE.AND P0, PT, R0, UR7, PT ;  /* 0x0000000700007c0c */ /* 0x004fda000bf03270 */
[----:B------:R-:W-:Y:S05]  /*0f90*/  @P0 EXIT ;  /* 0x000000000000094d */ /* 0x000fea0003800000 */
[----:B------:R-:W2:Y:S01]  /*0fa0*/  LDL R3, [R1+0x24] ;  /* 0x0000240001037983 */ /* 0x000ea20000100800 */
[----:B------:R-:W3:Y:S01]  /*0fb0*/  S2UR UR5, SR_CgaCtaId ;  /* 0x00000000000579c3 */ /* 0x000ee20000008800 */
[----:B------:R-:W-:Y:S01]  /*0fc0*/  UMOV UR4, 0x400 ;  /* 0x0000040000047882 */ /* 0x000fe20000000000 */
[----:B------:R-:W-:Y:S01]  /*0fd0*/  IMAD.MOV.U32 R220, RZ, RZ, -0x2 ;  /* 0xfffffffeffdc7424 */ /* 0x000fe200078e00ff */
[----:B-1----:R-:W1:Y:S01]  /*0fe0*/  S2R R2, SR_TID.X ;  /* 0x0000000000027919 */ /* 0x002e620000002100 */
[----:B------:R-:W-:Y:S01]  /*0ff0*/  IMAD.U32 R212, RZ, RZ, UR7 ;  /* 0x00000007ffd47e24 */ /* 0x000fe2000f8e00ff */
[----:B------:R-:W-:-:S03]  /*1000*/  UMOV UR38, URZ ;  /* 0x0000003f00267c82 */ /* 0x000fc60008000000 */
[----:B------:R-:W4:Y:S01]  /*1010*/  S2UR UR6, SR_SWINHI ;  /* 0x00000000000679c3 */ /* 0x000f220000002f00 */
[----:B---3--:R-:W-:-:S06]  /*1020*/  ULEA UR9, UR5, UR4, 0x18 ;  /* 0x0000000405097291 */ /* 0x008fcc000f8ec03f */
[----:B------:R-:W-:Y:S01]  /*1030*/  IMAD.U32 R18, RZ, RZ, UR9 ;  /* 0x00000009ff127e24 */ /* 0x000fe2000f8e00ff */
[----:B------:R-:W-:Y:S01]  /*1040*/  UMOV UR4, UR9 ;  /* 0x0000000900047c82 */ /* 0x000fe20008000000 */
[----:B----4-:R-:W-:Y:S01]  /*1050*/  UMOV UR5, UR6 ;  /* 0x0000000600057c82 */ /* 0x010fe20008000000 */
[----:B------:R-:W-:Y:S02]  /*1060*/  IMAD.U32 R16, RZ, RZ, UR4 ;  /* 0x00000004ff107e24 */ /* 0x000fe4000f8e00ff */
[----:B-1----:R-:W-:Y:S02]  /*1070*/  VIADD R0, R2, 0xffffff80 ;  /* 0xffffff8002007836 */ /* 0x002fe40000000000 */
[----:B------:R-:W-:Y:S01]  /*1080*/  IMAD.U32 R17, RZ, RZ, UR5 ;  /* 0x00000005ff117e24 */ /* 0x000fe2000f8e00ff */
[----:B------:R-:W-:Y:S02]  /*1090*/  UMOV UR5, URZ ;  /* 0x0000003f00057c82 */ /* 0x000fe40008000000 */
[----:B------:R-:W-:Y:S01]  /*10a0*/  IMAD.U32 R213, RZ, RZ, UR5 ;  /* 0x00000005ffd57e24 */ /* 0x000fe2000f8e00ff */
[----:B--2---:R-:W-:-:S02]  /*10b0*/  R2UR UR8, R3 ;  /* 0x00000000030872ca */ /* 0x004fc400000e0000 */
[----:B------:R-:W-:-:S04]  /*10c0*/  SHF.R.S32.HI R3, RZ, 0x1f, R0 ;  /* 0x0000001fff037819 */ /* 0x000fc80000011400 */
[CC--:B------:R-:W-:Y:S02]  /*10d0*/  LEA.HI R2, R3.reuse, R0.reuse, RZ, 0x7 ;  /* 0x0000000003027211 */ /* 0x0c0fe400078f38ff */
[CC--:B------:R-:W-:Y:S02]  /*10e0*/  LEA.HI R6, R3.reuse, R0.reuse, RZ, 0x4 ;  /* 0x0000000003067211 */ /* 0x0c0fe400078f20ff */
[----:B------:R-:W-:Y:S02]  /*10f0*/  LOP3.LUT R5, R2, 0xffffff80, RZ, 0xc0, !PT ;  /* 0xffffff8002057812 */ /* 0x000fe400078ec0ff */
[----:B------:R-:W-:Y:S01]  /*1100*/  SHF.R.S32.HI R7, RZ, 0x4, R6 ;  /* 0x00000004ff077819 */ /* 0x000fe20000011406 */
[----:B------:R-:W-:Y:S01]  /*1110*/  ULOP3.LUT UR4, UR8, 0x1, URZ, 0xfc, !UPT ;  /* 0x0000000108047892 */ /* 0x000fe2000f8efc3f */
[----:B------:R-:W-:Y:S01]  /*1120*/  LEA.HI R218, R3, R0, RZ, 0x5 ;  /* 0x0000000003da7211 */ /* 0x000fe200078f28ff */
[----:B------:R-:W-:Y:S01]  /*1130*/  IMAD.IADD R214, R0, 0x1, -R5 ;  /* 0x0000000100d67824 */ /* 0x000fe200078e0a05 */
[----:B------:R-:W-:-:S02]  /*1140*/  LEA.HI R8, R6, R7, RZ, 0x1 ;  /* 0x0000000706087211 */ /* 0x000fc400078f08ff */
[----:B------:R-:W-:Y:S01]  /*1150*/  LOP3.LUT R3, R6, 0x3fffff0, RZ, 0xc0, !PT ;  /* 0x03fffff006037812 */ /* 0x000fe200078ec0ff */
[----:B------:R-:W-:Y:S01]  /*1160*/  IMAD.U32 R221, RZ, RZ, UR4 ;  /* 0x00000004ffdd7e24 */ /* 0x000fe2000f8e00ff */
[----:B------:R-:W-:Y:S01]  /*1170*/  SHF.R.S32.HI R5, RZ, 0x1f, R214 ;  /* 0x0000001fff057819 */ /* 0x000fe200000114d6 */
[----:B------:R-:W-:Y:S01]  /*1180*/  UMOV UR4, URZ ;  /* 0x0000003f00047c82 */ /* 0x000fe20008000000 */
[----:B------:R-:W-:Y:S01]  /*1190*/  LOP3.LUT R8, R8, 0x1ffffffe, RZ, 0xc0, !PT ;  /* 0x1ffffffe08087812 */ /* 0x000fe200078ec0ff */
[----:B------:R-:W-:Y:S01]  /*11a0*/  IMAD.IADD R3, R0, 0x1, -R3 ;  /* 0x0000000100037824 */ /* 0x000fe200078e0a03 */
[----:B------:R-:W-:Y:S01]  /*11b0*/  LEA.HI R4, R5, R214, RZ, 0x2 ;  /* 0x000000d605047211 */ /* 0x000fe200078f10ff */
[----:B------:R-:W-:Y:S01]  /*11c0*/  IMAD.U32 R19, RZ, RZ, UR4 ;  /* 0x00000004ff137e24 */ /* 0x000fe2000f8e00ff */
[----:B------:R-:W-:Y:S02]  /*11d0*/  SHF.R.S32.HI R218, RZ, 0x5, R218 ;  /* 0x00000005ffda7819 */ /* 0x000fe400000114da */
[----:B------:R-:W-:-:S02]  /*11e0*/  SHF.R.S32.HI R6, RZ, 0x2, R4 ;  /* 0x00000002ff067819 */ /* 0x000fc40000011404 */
[----:B------:R-:W-:Y:S01]  /*11f0*/  SHF.R.S32.HI R9, RZ, 0x1f, R4 ;  /* 0x0000001fff097819 */ /* 0x000fe20000011404 */
[----:B------:R-:W-:Y:S01]  /*1200*/  IMAD R3, R218, 0x10, R3 ;  /* 0x00000010da037824 */ /* 0x000fe200078e0203 */
[----:B------:R-:W-:Y:S02]  /*1210*/  SHF.R.S32.HI R217, RZ, 0x7, R2 ;  /* 0x00000007ffd97819 */ /* 0x000fe40000011402 */
[----:B------:R-:W-:Y:S02]  /*1220*/  LEA.HI R9, R9, R6, RZ, 0x3 ;  /* 0x0000000609097211 */ /* 0x000fe400078f18ff */
[----:B------:R-:W-:Y:S02]  /*1230*/  IADD3 R8, R7, -R8, RZ ;  /* 0x8000000807087210 */ /* 0x000fe40007ffe0ff */
[----:B------:R-:W-:Y:S02]  /*1240*/  LOP3.LUT R9, R9, 0xfffffff8, RZ, 0xc0, !PT ;  /* 0xfffffff809097812 */ /* 0x000fe400078ec0ff */
[----:B------:R-:W-:Y:S01]  /*1250*/  LEA.HI R2, R2, R217, RZ, 0x1 ;  /* 0x000000d902027211 */ /* 0x000fe200078f08ff */
[----:B------:R-:W-:Y:S01]  /*1260*/  IMAD R8, R3, 0x8, R8 ;  /* 0x0000000803087824 */ /* 0x000fe200078e0208 */
[----:B------:R-:W-:Y:S01]  /*1270*/  LEA.HI R5, R5, R214, RZ, 0x5 ;  /* 0x000000d605057211 */ /* 0x000fe200078f28ff */
[----:B------:R-:W-:Y:S01]  /*1280*/  IMAD.IADD R9, R6, 0x1, -R9 ;  /* 0x0000000106097824 */ /* 0x000fe200078e0a09 */
[----:B------:R-:W-:-:S02]  /*1290*/  LOP3.LUT R3, R4, 0x7ffffffc, RZ, 0xc0, !PT ;  /* 0x7ffffffc04037812 */ /* 0x000fc400078ec0ff */
[----:B------:R-:W-:Y:S02]  /*12a0*/  LOP3.LUT R2, R2, 0x3fffffe, RZ, 0xc0, !PT ;  /* 0x03fffffe02027812 */ /* 0x000fe400078ec0ff */
[----:B------:R-:W-:Y:S01]  /*12b0*/  SHF.R.S32.HI R0, RZ, 0x5, R5 ;  /* 0x00000005ff007819 */ /* 0x000fe20000011405 */
[----:B------:R-:W-:Y:S02]  /*12c0*/  IMAD.IADD R3, R214, 0x1, -R3 ;  /* 0x00000001d6037824 */ /* 0x000fe400078e0a03 */
[----:B------:R-:W-:Y:S01]  /*12d0*/  IMAD.SHL.U32 R5, R8, 0x8, RZ ;  /* 0x0000000808057824 */ /* 0x000fe200078e00ff */
[----:B------:R-:W-:Y:S01]  /*12e0*/  LEA R9, R0, R9, 0x4 ;  /* 0x0000000900097211 */ /* 0x000fe200078e20ff */
[----:B------:R-:W-:Y:S02]  /*12f0*/  IMAD.IADD R2, R217, 0x1, -R2 ;  /* 0x00000001d9027824 */ /* 0x000fe400078e0a02 */
[----:B------:R-:W-:Y:S02]  /*1300*/  IMAD R220, R3, R220, 0x50 ;  /* 0x0000005003dc7424 */ /* 0x000fe400078e02dc */
[----:B------:R-:W-:-:S04]  /*1310*/  IMAD.WIDE R16, R5, 0x2, R16 ;  /* 0x0000000205107825 */ /* 0x000fc800078e0210 */
[----:B------:R-:W-:-:S07]  /*1320*/  IMAD R219, R2, 0x40, R9 ;  /* 0x0000004002db7824 */ /* 0x000fce00078e0209 */
.L_x_156:
[----:B------:R-:W1:Y:S01]  /*1330*/  SHFL.IDX PT, R0, R217, RZ, 0x1f ;  /* 0x00001fffd9007589 */ /* 0x000e6200000e0000 */
[----:B------:R-:W-:Y:S01]  /*1340*/  R2UR UR5, R18 ;  /* 0x00000000120572ca */ /* 0x000fe200000e0000 */
[----:B------:R-:W-:Y:S01]  /*1350*/  ULDC.64 UR6, c[0x0][0x3f8] ;  /* 0x0000fe0000067ab9 */ /* 0x000fe20000000a00 */
[----:B------:R-:W-:Y:S01]  /*1360*/  ULDC UR4, c[0x0][0xda8] ;  /* 0x00036a0000047ab9 */ /* 0x000fe20000000800 */
[----:B------:R-:W-:Y:S01]  /*1370*/  UISETP.NE.U32.AND UP0, UPT, UR6, URZ, UPT ;  /* 0x0000003f0600728c */ /* 0x000fe2000bf05070 */
[----:B------:R-:W-:Y:S01]  /*1380*/  R2UR UR13, R212 ;  /* 0x00000000d40d72ca */ /* 0x000fe200000e0000 */
[----:B------:R-:W-:Y:S02]  /*1390*/  UISETP.NE.AND UP1, UPT, UR4, 0x1, UPT ;  /* 0x000000010400788c */ /* 0x000fe4000bf25270 */
[----:B------:R-:W-:Y:S01]  /*13a0*/  UISETP.NE.AND.EX UP0, UPT, UR7, URZ, UPT, UP0 ;  /* 0x0000003f0700728c */ /* 0x000fe2000bf05300 */
[----:B------:R-:W-:Y:S01]  /*13b0*/  ULDC UR4, c[0x0][0xdb4] ;  /* 0x00036d0000047ab9 */ /* 0x000fe20000000800 */
[----:B------:R-:W-:Y:S01]  /*13c0*/  ULDC UR37, c[0x0][0x404] ;  /* 0x0001010000257ab9 */ /* 0x000fe20000000800 */
[----:B------:R-:W-:-:S03]  /*13d0*/  UISETP.NE.AND UP2, UPT, UR4, 0x1, UPT ;  /* 0x000000010400788c */ /* 0x000fc6000bf45270 */
[----:B------:R-:W-:Y:S02]  /*13e0*/  UIADD3 UR11, UR5, 0x14400, URZ ;  /* 0x00014400050b7890 */ /* 0x000fe4000fffe03f */
[----:B------:R-:W-:Y:S01]  /*13f0*/  USEL UR37, UR37, 0x1, UP0 ;  /* 0x0000000125257887 */ /* 0x000fe20008000000 */
[----:B------:R-:W-:Y:S01]  /*1400*/  ULDC UR10, c[0x0][0x2e0] ;  /* 0x0000b800000a7ab9 */ /* 0x000fe20000000800 */
[----:B------:R-:W-:Y:S02]  /*1410*/  ULOP3.LUT UP0, URZ, UR11, 0x9f, URZ, 0xc0, !UPT ;  /* 0x0000009f0b3f7892 */ /* 0x000fe4000f80c03f */
[----:B------:R-:W-:Y:S01]  /*1420*/  UIMAD UR37, UR37, UR10, URZ ;  /* 0x0000000a252572a4 */ /* 0x000fe2000f8e023f */
[----:B------:R-:W-:Y:S01]  /*1430*/  @UP1 ULDC UR6, c[0x0][0xdac] ;  /* 0x00036b0000061ab9 */ /* 0x000fe20000000800 */
[----:B-1----:R-:W-:Y:S01]  /*1440*/  R2UR UR8, R0 ;  /* 0x00000000000872ca */ /* 0x002fe200000e0000 */
[----:B------:R-:W-:Y:S01]  /*1450*/  UIMAD.WIDE.U32 UR6, UR13, UR6, URZ ;  /* 0x000000060d0672a5 */ /* 0x000fe2000f8e003f */
[----:B------:R-:W-:Y:S01]  /*1460*/  PLOP3.LUT P0, PT, PT, PT, UP0, 0x80, 0x0 ;  /* 0x000000000000781c */ /* 0x000fe20003f0f008 */
[----:B------:R-:W-:Y:S01]  /*1470*/  @UP1 ULDC UR12, c[0x0][0xdb0] ;  /* 0x00036c00000c1ab9 */ /* 0x000fe20000000800 */
[----:B------:R-:W-:Y:S01]  /*1480*/  UMOV UR14, UR13 ;  /* 0x0000000d000e7c82 */ /* 0x000fe20008000000 */
[----:B------:R-:W-:-:S06]  /*1490*/  @UP1 USHF.R.U32.HI UR14, URZ, UR12, UR7 ;  /* 0x0000000c3f0e1299 */ /* 0x000fcc0008011607 */
[----:B------:R-:W-:Y:S01]  /*14a0*/  IMAD.U32 R216, RZ, RZ, UR14 ;  /* 0x0000000effd87e24 */ /* 0x000fe2000f8e00ff */
[----:B------:R-:W-:Y:S01]  /*14b0*/  UMOV UR36, UR14 ;  /* 0x0000000e00247c82 */ /* 0x000fe20008000000 */
[----:B------:R-:W-:-:S04]  /*14c0*/  ULEA.HI UR4, UR8, UR8, URZ, 0x1 ;  /* 0x0000000808047291 */ /* 0x000fc8000f8f083f */
[----:B------:R-:W-:-:S03]  /*14d0*/  ULOP3.LUT UR9, UR4, 0x1e, URZ, 0xc0, !UPT ;  /* 0x0000001e04097892 */ /* 0x000fc6000f8ec03f */
[----:B------:R-:W-:Y:S01]  /*14e0*/  @UP2 ULDC.64 UR4, c[0x0][0xdb8] ;  /* 0x00036e0000042ab9 */ /* 0x000fe20000000a00 */
[----:B------:R-:W-:Y:S02]  /*14f0*/  UIADD3 UR9, UR8, -UR9, URZ ;  /* 0x8000000908097290 */ /* 0x000fe4000fffe03f */
[----:B------:R-:W-:Y:S02]  /*1500*/  UIADD3 UR8, UR37, 0x4f, URZ ;  /* 0x0000004f25087890 */ /* 0x000fe4000fffe03f */
[----:B------:R-:W-:Y:S02]  /*1510*/  ULEA UR10, UR9, UR11, 0xd ;  /* 0x0000000b090a7291 */ /* 0x000fe4000f8e683f */
[----:B------:R-:W-:Y:S02]  /*1520*/  UIMAD.WIDE UR8, UR8, 0x66666667, URZ ;  /* 0x66666667080878a5 */ /* 0x000fe4000f8e023f */
[----:B------:R-:W-:Y:S02]  /*1530*/  UIMAD.WIDE.U32 UR6, UR14, UR4, URZ ;  /* 0x000000040e0672a5 */ /* 0x000fe4000f8e003f */
[----:B------:R-:W-:-:S02]  /*1540*/  USHF.R.U32.HI UR10, URZ, 0x4, UR10 ;  /* 0x000000043f0a7899 */ /* 0x000fc4000801160a */
[----:B------:R-:W-:Y:S01]  /*1550*/  USHF.R.U32.HI UR61, URZ, 0x1f, UR9 ;  /* 0x0000001f3f3d7899 */ /* 0x000fe20008011609 */
[----:B------:R-:W-:Y:S01]  /*1560*/  UMOV UR4, UR13 ;  /* 0x0000000d00047c82 */ /* 0x000fe20008000000 */
[----:B------:R-:W-:Y:S01]  /*1570*/  ULOP3.LUT UR39, UR10, 0x3fff, URZ, 0xc0, !UPT ;  /* 0x00003fff0a277892 */ /* 0x000fe2000f8ec03f */
[----:B------:R-:W-:Y:S01]  /*1580*/  IMAD.U32 R215, RZ, RZ, UR4 ;  /* 0x00000004ffd77e24 */ /* 0x000fe2000f8e00ff */
[----:B------:R-:W-:Y:S02]  /*1590*/  @UP2 USHF.R.U32.HI UR36, URZ, UR5, UR7 ;  /* 0x000000053f242299 */ /* 0x000fe40008011607 */
[----:B------:R-:W-:Y:S01]  /*15a0*/  ULEA.HI.SX32 UR61, UR9, UR61, 0x1b ;  /* 0x0000003d093d7291 */ /* 0x000fe2000f8fda3f */
[----:B------:R-:W-:Y:S11]  /*15b0*/  @!P0 BRA `(.L_x_130) ;  /* 0x0000000000408947 */ /* 0x000ff60003800000 */
[----:B------:R-:W-:Y:S01]  /*15c0*/  MOV R0, 0x0 ;  /* 0x0000000000007802 */ /* 0x000fe20000000f00 */
[----:B------:R-:W-:Y:S01]  /*15d0*/  ULDC.64 UR4, c[0x4][0x1b8] ;  /* 0x01006e0000047ab9 */ /* 0x000fe20000000a00 */
[----:B------:R-:W-:Y:S01]  /*15e0*/  ULDC.64 UR6, c[0x4][0x130] ;  /* 0x01004c0000067ab9 */ /* 0x000fe20000000a00 */
[----:B------:R-:W-:Y:S01]  /*15f0*/  IMAD.U32 R4, RZ, RZ, UR4 ;  /* 0x00000004ff047e24 */ /* 0x000fe2000f8e00ff */
[----:B------:R1:W2:Y:S01]  /*1600*/  LDC.64 R2, c[0x4][R0] ;  /* 0x0100000000027b82 */ /* 0x0002a20000000a00 */
[----:B------:R-:W-:Y:S01]  /*1610*/  MOV R5, UR5 ;  /* 0x0000000500057c02 */ /* 0x000fe20008000f00 */
[----:B------:R-:W-:Y:S01]  /*1620*/  ULDC.64 UR4, c[0x4][0x1c0] ;  /* 0x0100700000047ab9 */ /* 0x000fe20000000a00 */
[----:B------:R-:W-:Y:S02]  /*1630*/  IMAD.U32 R10, RZ, RZ, UR6 ;  /* 0x00000006ff0a7e24 */ /* 0x000fe4000f8e00ff */
[----:B------:R-:W-:Y:S02]  /*1640*/  IMAD.U32 R6, RZ, RZ, UR4 ;  /* 0x00000004ff067e24 */ /* 0x000fe4000f8e00ff */
[----:B------:R-:W-:-:S02]  /*1650*/  IMAD.U32 R7, RZ, RZ, UR5 ;  /* 0x00000005ff077e24 */ /* 0x000fc4000f8e00ff */
[----:B------:R-:W-:Y:S02]  /*1660*/  IMAD.U32 R11, RZ, RZ, UR7 ;  /* 0x00000007ff0b7e24 */ /* 0x000fe4000f8e00ff */
[----:B------:R-:W-:Y:S02]  /*1670*/  IMAD.MOV.U32 R8, RZ, RZ, 0x70 ;  /* 0x00000070ff087424 */ /* 0x000fe400078e00ff */
[----:B------:R-:W-:Y:S02]  /*1680*/  IMAD.MOV.U32 R12, RZ, RZ, 0x1 ;  /* 0x00000001ff0c7424 */ /* 0x000fe400078e00ff */
[----:B-1----:R-:W-:-:S07]  /*1690*/  IMAD.MOV.U32 R13, RZ, RZ, RZ ;  /* 0x000000ffff0d7224 */ /* 0x002fce00078e00ff */
[----:B------:R-:W-:-:S07]  /*16a0*/  LEPC R20, `(.L_x_130) ;  /* 0x000000001014794e */ /* 0x000fce0000000000 */
[----:B--2---:R-:W-:Y:S05]  /*16b0*/  CALL.ABS.NOINC R2 ;  /* 0x0000000002007343 */ /* 0x004fea0003c00000 */
.L_x_130:
[----:B------:R-:W-:Y:S02]  /*16c0*/  R2UR UR4, R213 ;  /* 0x00000000d50472ca */ /* 0x000fe400000e0000 */
[----:B------:R-:W-:Y:S02]  /*16d0*/  R2UR UR6, R18 ;  /* 0x00000000120672ca */ /* 0x000fe400000e0000 */
[----:B------:R-:W-:-:S09]  /*16e0*/  R2UR UR5, R221 ;  /* 0x00000000dd0572ca */ /* 0x000fd200000e0000 */
[----:B------:R-:W-:-:S04]  /*16f0*/  ULOP3.LUT UR4, UR4, 0x1, URZ, 0xc0, !UPT ;  /* 0x0000000104047892 */ /* 0x000fc8000f8ec03f */
[----:B------:R-:W-:Y:S02]  /*1700*/  MOV R2, UR5 ;  /* 0x0000000500027c02 */ /* 0x000fe40008000f00 */
[----:B------:R-:W-:Y:S02]  /*1710*/  IMAD.U32 R0, RZ, RZ, UR4 ;  /* 0x00000004ff007e24 */ /* 0x000fe4000f8e00ff */
[----:B------:R-:W-:-:S03]  /*1720*/  ISETP.NE.AND P0, PT, R2, 0x3, PT ;  /* 0x000000030200780c */ /* 0x000fc60003f05270 */
[----:B------:R-:W-:-:S04]  /*1730*/  SHF.L.U32 R0, R0, 0x1f, RZ ;  /* 0x0000001f00007819 */ /* 0x000fc800000006ff */
[----:B------:R-:W1:Y:S02]  /*1740*/  SYNCS.PHASECHK.TRANS64.TRYWAIT P1, [UR6+0x38800], R0 ;  /* 0x03880000ff0075a7 */ /* 0x000e640008020146 */
[----:B-1----:R-:W-:Y:S05]  /*1750*/  @!P1 BRA `(.L_x_131) ;  /* 0x000000d000049947 */ /* 0x002fea0003800000 */
.L_x_223:
[----:B------:R-:W-:Y:S05]  /*1760*/  @!P0 BRA `(.L_x_132) ;  /* 0x0000000000048947 */ /* 0x000fea0003800000 */
[----:B------:R-:W-:Y:S01]  /*1770*/  BPT.TRAP 0x1 ;  /* 0x000000040000795c */ /* 0x000fe20000300000 */
.L_x_132:
[----:B------:R-:W-:Y:S01]  /*1780*/  R2UR UR5, R19 ;  /* 0x00000000130572ca */ /* 0x000fe200000e0000 */
[----:B-1----:R-:W-:Y:S01]  /*1790*/  IMAD.U32 R0, RZ, RZ, UR38 ;  /* 0x00000026ff007e24 */ /* 0x002fe2000f8e00ff */
[----:B------:R-:W-:-:S11]  /*17a0*/  R2UR UR4, R18 ;  /* 0x00000000120472ca */ /* 0x000fd600000e0000 */
[----:B------:R-:W-:Y:S02]  /*17b0*/  IMAD.U32 R3, RZ, RZ, UR5 ;  /* 0x00000005ff037e24 */ /* 0x000fe4000f8e00ff */
[----:B------:R-:W-:-:S03]  /*17c0*/  LEA R0, R0, UR4, 0x3 ;  /* 0x0000000400007c11 */ /* 0x000fc6000f8e18ff */
[----:B------:R-:W-:-:S04]  /*17d0*/  SHF.L.U32 R3, R3, 0x1f, RZ ;  /* 0x0000001f03037819 */ /* 0x000fc800000006ff */
[----:B------:R1:W2:Y:S01]  /*17e0*/  SYNCS.PHASECHK.TRANS64.TRYWAIT P1, [R0+URZ+0x38830], R3 ;  /* 0x03883003000075a7 */ /* 0x0002a2000802017f */
[----:B------:R-:W-:Y:S05]  /*17f0*/  @!P0 BRA `(.L_x_133) ;  /* 0x0000000000048947 */ /* 0x000fea0003800000 */
[----:B------:R-:W-:Y:S01]  /*1800*/  BPT.TRAP 0x1 ;  /* 0x000000040000795c */ /* 0x000fe20000300000 */
.L_x_133:
[----:B--2---:R-:W-:Y:S05]  /*1810*/  @P1 BRA `(.L_x_134) ;  /* 0x0000000000081947 */ /* 0x004fea0003800000 */
[----:B------:R-:W2:Y:S02]  /*1820*/  SYNCS.PHASECHK.TRANS64.TRYWAIT P1, [R0+URZ+0x38830], R3 ;  /* 0x03883003000075a7 */ /* 0x000ea4000802017f */
[----:B--2---:R-:W-:Y:S05]  /*1830*/  @!P1 BRA `(.L_x_135) ;  /* 0x000000cc00e89947 */ /* 0x004fea0003800000 */
.L_x_134:
[----:B------:R-:W-:Y:S05]  /*1840*/  WARPSYNC.ALL ;  /* 0x0000000000007948 */ /* 0x000fea0003800000 */
[----:B------:R-:W-:Y:S01]  /*1850*/  R2UR UR4, R18 ;  /* 0x00000000120472ca */ /* 0x000fe200000e0000 */
[----:B------:R-:W-:Y:S01]  /*1860*/  ULOP3.LUT UR5, UR39, 0x10000, URZ, 0xfc, !UPT ;  /* 0x0001000027057892 */ /* 0x000fe2000f8efc3f */
[----:B------:R-:W-:Y:S01]  /*1870*/  WARPGROUP.ARRIVE ;  /* 0x00000000000079c5 */ /* 0x000fe20000000000 */
[----:B------:R-:W-:Y:S01]  /*1880*/  UMOV UR17, 0x40000040 ;  /* 0x4000004000117882 */ /* 0x000fe20000000000 */
[----:B------:R-:W-:Y:S01]  /*1890*/  UMOV UR19, 0x40000040 ;  /* 0x4000004000137882 */ /* 0x000fe20000000000 */
[----:B------:R-:W-:Y:S01]  /*18a0*/  UMOV UR9, UR17 ;  /* 0x0000001100097c82 */ /* 0x000fe20008000000 */
[----:B------:R-:W-:Y:S01]  /*18b0*/  UMOV UR11, 0x40000040 ;  /* 0x40000040000b7882 */ /* 0x000fe20000000000 */
[----:B------:R-:W-:Y:S01]  /*18c0*/  UMOV UR13, UR17 ;  /* 0x00000011000d7c82 */ /* 0x000fe20008000000 */
[----:B------:R-:W-:Y:S01]  /*18d0*/  UMOV UR16, UR5 ;  /* 0x0000000500107c82 */ /* 0x000fe20008000000 */
[----:B------:R-:W-:Y:S01]  /*18e0*/  UMOV UR15, 0x40000040 ;  /* 0x40000040000f7882 */ /* 0x000fe20000000000 */
[----:B------:R-:W-:Y:S01]  /*18f0*/  UMOV UR8, UR16 ;  /* 0x0000001000087c82 */ /* 0x000fe20008000000 */
[----:B------:R-:W-:Y:S01]  /*1900*/  UMOV UR12, UR16 ;  /* 0x00000010000c7c82 */ /* 0x000fe20008000000 */
[----:B------:R-:W-:Y:S01]  /*1910*/  IMAD.U32 R14, RZ, RZ, UR16 ;  /* 0x00000010ff0e7e24 */ /* 0x000fe2000f8e00ff */
[----:B------:R-:W-:Y:S01]  /*1920*/  UIADD3 UR4, UR4, 0x24400, URZ ;  /* 0x0002440004047890 */ /* 0x000fe2000fffe03f */
[----:B------:R-:W-:Y:S01]  /*1930*/  IMAD.U32 R15, RZ, RZ, UR17 ;  /* 0x00000011ff0f7e24 */ /* 0x000fe2000f8e00ff */
[----:B------:R-:W-:Y:S01]  /*1940*/  UMOV UR23, 0x40000040 ;  /* 0x4000004000177882 */ /* 0x000fe20000000000 */
[----:B------:R-:W-:Y:S01]  /*1950*/  UMOV UR27, 0x40000040 ;  /* 0x40000040001b7882 */ /* 0x000fe20000000000 */
[----:B------:R-:W-:Y:S01]  /*1960*/  USHF.R.U32.HI UR4, URZ, 0x4, UR4 ;  /* 0x000000043f047899 */ /* 0x000fe20008011604 */
[----:B------:R-:W-:Y:S01]  /*1970*/  MOV R4, UR38 ;  /* 0x0000002600047c02 */ /* 0x000fe20008000f00 */
[----:B------:R-:W-:Y:S01]  /*1980*/  UMOV UR31, 0x40000040 ;  /* 0x40000040001f7882 */ /* 0x000fe20000000000 */
[----:B------:R-:W-:Y:S01]  /*1990*/  UMOV UR35, 0x40000040 ;  /* 0x4000004000237882 */ /* 0x000fe20000000000 */
[----:B------:R-:W-:Y:S01]  /*19a0*/  ULOP3.LUT UR4, UR4, 0x3fff, URZ, 0xc0, !UPT ;  /* 0x00003fff04047892 */ /* 0x000fe2000f8ec03f */
[----:B------:R-:W-:Y:S01]  /*19b0*/  MOV R5, UR37 ;  /* 0x0000002500057c02 */ /* 0x000fe20008000f00 */
[----:B------:R-:W-:Y:S01]  /*19c0*/  UMOV UR43, 0x40000040 ;  /* 0x40000040002b7882 */ /* 0x000fe20000000000 */
[----:B------:R-:W-:Y:S01]  /*19d0*/  UMOV UR47, 0x40000040 ;  /* 0x40000040002f7882 */ /* 0x000fe20000000000 */
[----:B------:R-:W-:Y:S01]  /*19e0*/  ULOP3.LUT UR6, UR4, 0x10000, URZ, 0xfc, !UPT ;  /* 0x0001000004067892 */ /* 0x000fe2000f8efc3f */
[----:B------:R-:W-:Y:S01]  /*19f0*/  MOV R20, UR36 ;  /* 0x0000002400147c02 */ /* 0x000fe20008000f00 */
[----:B------:R-:W-:Y:S01]  /*1a00*/  UMOV UR51, 0x40000040 ;  /* 0x4000004000337882 */ /* 0x000fe20000000000 */
[----:B------:R-:W-:Y:S01]  /*1a10*/  UMOV UR55, 0x40000040 ;  /* 0x4000004000377882 */ /* 0x000fe20000000000 */
[----:B------:R-:W-:-:S02]  /*1a20*/  UIMAD UR4, UR38, 0xa00, UR6 ;  /* 0x00000a00260478a4 */ /* 0x000fc4000f8e0206 */
[----:B------:R-:W-:Y:S01]  /*1a30*/  IMAD.U32 R21, RZ, RZ, UR6 ;  /* 0x00000006ff157e24 */ /* 0x000fe2000f8e00ff */
[----:B------:R-:W-:Y:S01]  /*1a40*/  UMOV UR59, 0x40000040 ;  /* 0x40000040003b7882 */ /* 0x000fe20000000000 */
[----:B------:R-:W-:Y:S02]  /*1a50*/  UIADD3 UR10, UR4, 0x80, URZ ;  /* 0x00000080040a7890 */ /* 0x000fe4000fffe03f */
[----:B------:R-:W-:Y:S02]  /*1a60*/  UIADD3 UR14, UR4, 0x100, URZ ;  /* 0x00000100040e7890 */ /* 0x000fe4000fffe03f */
[----:B------:R-:W-:Y:S01]  /*1a70*/  UMOV UR18, UR4 ;  /* 0x0000000400127c82 */ /* 0x000fe20008000000 */
[----:B------:R-:W-:Y:S01]  /*1a80*/  UIADD3 UR6, UR4, 0x200, URZ ;  /* 0x0000020004067890 */ /* 0x000fe2000fffe03f */
[----:B------:R-:W-:Y:S01]  /*1a90*/  HGMMA.64x16x16.F32.BF16 R56, gdesc[UR16], RZ, !UPT, gsb0 ;  /* 0x00200000103879f0 */ /* 0x000fe2000c0018ff */
[----:B------:R-:W-:Y:S01]  /*1aa0*/  UIADD3 UR7, UR4, 0x2, URZ ;  /* 0x0000000204077890 */ /* 0x000fe2000fffe03f */
[----:B------:R-:W-:Y:S01]  /*1ab0*/  UMOV UR19, 0x40000040 ;  /* 0x4000004000137882 */ /* 0x000fe20000000000 */
[----:B------:R-:W-:-:S02]  /*1ac0*/  UIADD3 UR22, UR4, 0x384, URZ ;  /* 0x0000038404167890 */ /* 0x000fc4000fffe03f */
[----:B------:R-:W-:-:S03]  /*1ad0*/  UIADD3 UR26, UR4, 0x386, URZ ;  /* 0x00000386041a7890 */ /* 0x000fc6000fffe03f */
[----:B------:R-:W-:Y:S01]  /*1ae0*/  UMOV UR18, UR7 ;  /* 0x0000000700127c82 */ /* 0x000fe20008000000 */
[----:B------:R-:W-:Y:S02]  /*1af0*/  UIADD3 UR7, UR4, 0x4, URZ ;  /* 0x0000000404077890 */ /* 0x000fe4000fffe03f */
[----:B------:R-:W-:Y:S02]  /*1b00*/  UIADD3 UR30, UR4, 0x600, URZ ;  /* 0x00000600041e7890 */ /* 0x000fe4000fffe03f */
[----:B------:R-:W-:Y:S02]  /*1b10*/  UIADD3 UR34, UR4, 0x602, URZ ;  /* 0x0000060204227890 */ /* 0x000fe4000fffe03f */
[----:B------:R-:W-:Y:S02]  /*1b20*/  UIADD3 UR42, UR4, 0x584, URZ ;  /* 0x00000584042a7890 */ /* 0x000fe4000fffe03f */
[----:B------:R-:W-:Y:S02]  /*1b30*/  UIADD3 UR46, UR4, 0x586, URZ ;  /* 0x00000586042e7890 */ /* 0x000fe4000fffe03f */
[----:B------:R-:W-:-:S02]  /*1b40*/  UIADD3 UR50, UR4, 0x800, URZ ;  /* 0x0000080004327890 */ /* 0x000fc4000fffe03f */
[----:B------:R-:W-:Y:S02]  /*1b50*/  UIADD3 UR54, UR4, 0x802, URZ ;  /* 0x0000080204367890 */ /* 0x000fe4000fffe03f */
[----:B------:R-:W-:Y:S01]  /*1b60*/  UIADD3 UR58, UR4, 0x804, URZ ;  /* 0x00000804043a7890 */ /* 0x000fe2000fffe03f */
[----:B------:R-:W-:Y:S01]  /*1b70*/  UMOV UR39, 0x40000040 ;  /* 0x4000004000277882 */ /* 0x000fe20000000000 */
        /* <DEDUP_REMOVED lines=9> */
[----:B------:R-:W-:Y:S01]  /*1c10*/  HGMMA.64x16x16.F32.BF16 R40, gdesc[UR12], RZ, !UPT, gsb0 ;  /* 0x002000000c2879f0 */ /* 0x000fe2000c0018ff */
[----:B------:R-:W-:Y:S01]  /*1c20*/  UIADD3 UR14, UR4, 0x102, URZ ;  /* 0x00000102040e7890 */ /* 0x000fe2000fffe03f */
[----:B------:R-:W-:Y:S01]  /*1c30*/  UMOV UR15, 0x40000040 ;  /* 0x40000040000f7882 */ /* 0x000fe20000000000 */
[----:B------:R-:W-:Y:S02]  /*1c40*/  WARPGROUP.DEPBAR.LE gsb0, 0x0 ;  /* 0x00008000000079c5 */ /* 0x000fe40000010000 */
[----:B------:R-:W-:-:S06]  /*1c50*/  WARPGROUP.ARRIVE ;  /* 0x00000000000079c5 */ /* 0x000fcc0000000000 */
[----:B------:R-:W-:Y:S01]  /*1c60*/  HGMMA.64x16x16.F32.BF16 R32, gdesc[UR8], RZ, !UPT, gsb0 ;  /* 0x00200000082079f0 */ /* 0x000fe2000c0018ff */
[----:B------:R-:W-:Y:S01]  /*1c70*/  UMOV UR8, UR16 ;  /* 0x0000001000087c82 */ /* 0x000fe20008000000 */
[----:B------:R-:W-:Y:S01]  /*1c80*/  UMOV UR9, UR17 ;  /* 0x0000001100097c82 */ /* 0x000fe20008000000 */
[----:B------:R-:W-:Y:S01]  /*1c90*/  UMOV UR10, UR6 ;  /* 0x00000006000a7c82 */ /* 0x000fe20008000000 */
[----:B------:R-:W-:Y:S01]  /*1ca0*/  UMOV UR11, 0x40000040 ;  /* 0x40000040000b7882 */ /* 0x000fe20000000000 */
[----:B------:R-:W-:Y:S01]  /*1cb0*/  UIADD3 UR6, UR5, 0x2, URZ ;  /* 0x0000000205067890 */ /* 0x000fe2000fffe03f */
[----:B------:R-:W-:Y:S02]  /*1cc0*/  UMOV UR17, 0x40000040 ;  /* 0x4000004000117882 */ /* 0x000fe40000000000 */
[----:B------:R-:W-:Y:S01]  /*1cd0*/  UMOV UR13, UR17 ;  /* 0x00000011000d7c82 */ /* 0x000fe20008000000 */
[----:B------:R-:W-:-:S03]  /*1ce0*/  IMAD.U32 R13, RZ, RZ, UR17 ;  /* 0x00000011ff0d7e24 */ /* 0x000fc6000f8e00ff */
[----:B------:R-:W-:Y:S01]  /*1cf0*/  UMOV UR16, UR6 ;  /* 0x0000000600107c82 */ /* 0x000fe20008000000 */
[----:B------:R-:W-:Y:S01]  /*1d00*/  UIADD3 UR6, UR4, 0x202, URZ ;  /* 0x0000020204067890 */ /* 0x000fe2000fffe03f */
[----:B------:R-:W-:Y:S01]  /*1d10*/  IMAD.U32 R12, RZ, RZ, UR16 ;  /* 0x00000010ff0c7e24 */ /* 0x000fe2000f8e00ff */
[----:B------:R-:W-:Y:S01]  /*1d20*/  UMOV UR12, UR16 ;  /* 0x00000010000c7c82 */ /* 0x000fe20008000000 */
        /* <DEDUP_REMOVED lines=33> */
[----:B------:R-:W-:Y:S02]  /*1f40*/  UMOV UR17, 0x40000040 ;  /* 0x4000004000117882 */ /* 0x000fe40000000000 */
[----:B------:R-:W-:Y:S01]  /*1f50*/  UMOV UR13, UR17 ;  /* 0x00000011000d7c82 */ /* 0x000fe20008000000 */
[----:B------:R-:W-:-:S03]  /*1f60*/  MOV R11, UR17 ;  /* 0x00000011000b7c02 */ /* 0x000fc60008000f00 */
[----:B------:R-:W-:Y:S01]  /*1f70*/  UMOV UR16, UR6 ;  /* 0x0000000600107c82 */ /* 0x000fe20008000000 */
[----:B------:R-:W-:Y:S01]  /*1f80*/  UIADD3 UR6, UR4, 0x204, URZ ;  /* 0x0000020404067890 */ /* 0x000fe2000fffe03f */
[----:B------:R-:W-:Y:S01]  /*1f90*/  IMAD.U32 R10, RZ, RZ, UR16 ;  /* 0x00000010ff0a7e24 */ /* 0x000fe2000f8e00ff */
[----:B------:R-:W-:Y:S01]  /*1fa0*/  UMOV UR12, UR16 ;  /* 0x00000010000c7c82 */ /* 0x000fe20008000000 */
        /* <DEDUP_REMOVED lines=77> */
[----:B------:R-:W-:Y:S01]  /*2480*/  UMOV UR9, 0x40000040 ;  /* 0x4000004000097882 */ /* 0x000fe20000000000 */
[----:B------:R-:W-:Y:S01]  /*2490*/  UMOV UR11, 0x40000040 ;  /* 0x40000040000b7882 */ /* 0x000fe20000000000 */
[----:B------:R-:W-:Y:S02]  /*24a0*/  UMOV UR13, UR9 ;  /* 0x00000009000d7c82 */ /* 0x000fe40008000000 */
[----:B------:R-:W-:Y:S01]  /*24b0*/  UMOV UR12, UR8 ;  /* 0x00000008000c7c82 */ /* 0x000fe20008000000 */
[----:B------:R-:W-:Y:S02]  /*24c0*/  MOV R2, UR9 ;  /* 0x0000000900027c02 */ /* 0x000fe40008000f00 */
[----:B-12---:R-:W-:Y:S01]  /*24d0*/  MOV R3, UR8 ;  /* 0x0000000800037c02 */ /* 0x006fe20008000f00 */
[----:B------:R-:W-:-:S02]  /*24e0*/  WARPGROUP.DEPBAR.LE gsb0, 0x0 ;  /* 0x00008000000079c5 */ /* 0x000fc40000010000 */
        /* <DEDUP_REMOVED lines=28> */
[----:B------:R-:W-:Y:S01]  /*26b0*/  UMOV UR9, 0x40000040 ;  /* 0x4000004000097882 */ /* 0x000fe20000000000 */
[----:B------:R-:W-:Y:S01]  /*26c0*/  UMOV UR11, 0x40000040 ;  /* 0x40000040000b7882 */ /* 0x000fe20000000000 */
[----:B------:R-:W-:Y:S01]  /*26d0*/  UMOV UR37, UR9 ;  /* 0x0000000900257c82 */ /* 0x000fe20008000000 */
[----:B------:R-:W-:Y:S01]  /*26e0*/  IMAD.U32 R7, RZ, RZ, UR9 ;  /* 0x00000009ff077e24 */ /* 0x000fe2000f8e00ff */
        /* <DEDUP_REMOVED lines=247> */
[----:B------:R-:W-:-:S07]  /*3660*/  UIADD3 UR5, UR5, 0xc06, URZ ;  /* 0x00000c0605057890 */ /* 0x000fce000fffe03f */
[----:B------:R-:W-:Y:S01]  /*3670*/  UMOV UR8, UR5 ;  /* 0x0000000500087c82 */ /* 0x000fe20008000000 */
[----:B------:R-:W-:Y:S01]  /*3680*/  UIADD3 UR5, UR4, 0x806, URZ ;  /* 0x0000080604057890 */ /* 0x000fe2000fffe03f */
[----:B------:R-:W-:Y:S01]  /*3690*/  IMAD.U32 R6, RZ, RZ, UR8 ;  /* 0x00000008ff067e24 */ /* 0x000fe2000f8e00ff */
[----:B------:R-:W-:Y:S01]  /*36a0*/  UMOV UR36, UR8 ;  /* 0x0000000800247c82 */ /* 0x000fe20008000000 */
[----:B------:R-:W-:-:S04]  /*36b0*/  UMOV UR14, UR8 ;  /* 0x00000008000e7c82 */ /* 0x000fc80008000000 */
[----:B------:R-:W-:Y:S01]  /*36c0*/  UMOV UR38, UR5 ;  /* 0x0000000500267c82 */ /* 0x000fe20008000000 */
        /* <DEDUP_REMOVED lines=33> */
[----:B------:R-:W-:Y:S01]  /*38e0*/  UMOV UR7, 0x40000040 ;  /* 0x4000004000077882 */ /* 0x000fe20000000000 */
[----:B------:R-:W-:Y:S02]  /*38f0*/  WARPGROUP.DEPBAR.LE gsb0, 0x0 ;  /* 0x00008000000079c5 */ /* 0x000fe40000010000 */
[----:B------:R-:W-:-:S06]  /*3900*/  WARPGROUP.ARRIVE ;  /* 0x00000000000079c5 */ /* 0x000fcc0000000000 */
[----:B------:R-:W-:Y:S01]  /*3910*/  HGMMA.64x16x16.F32.BF16 R32, gdesc[UR52], R32, gsb0 ;  /* 0x00200000342079f0 */ /* 0x000fe20008001820 */
[----:B------:R-:W-:Y:S01]  /*3920*/  UMOV UR54, UR6 ;  /* 0x0000000600367c82 */ /* 0x000fe20008000000 */
[----:B------:R-:W-:Y:S01]  /*3930*/  UMOV UR55, 0x40000040 ;  /* 0x4000004000377882 */ /* 0x000fe20000000000 */
[----:B------:R-:W-:-:S07]  /*3940*/  UIADD3 UR6, UR4, 0x786, URZ ;  /* 0x0000078604067890 */ /* 0x000fce000fffe03f */
[----:B------:R-:W-:Y:S01]  /*3950*/  UMOV UR10, UR6 ;  /* 0x00000006000a7c82 */ /* 0x000fe20008000000 */
        /* <DEDUP_REMOVED lines=8> */
[----:B------:R-:W-:Y:S02]  /*39e0*/  R2UR UR9, R2 ;  /* 0x00000000020972ca */ /* 0x000fe400000e0000 */
[----:B------:R-:W-:Y:S01]  /*39f0*/  UMOV UR4, UR14 ;  /* 0x0000000e00047c82 */ /* 0x000fe20008000000 */
[----:B------:R-:W-:Y:S01]  /*3a00*/  R2UR UR8, R3 ;  /* 0x00000000030872ca */ /* 0x000fe200000e0000 */
[----:B------:R-:W-:Y:S02]  /*3a10*/  WARPGROUP.DEPBAR.LE gsb0, 0x0 ;  /* 0x00008000000079c5 */ /* 0x000fe40000010000 */
[----:B------:R-:W-:-:S06]  /*3a20*/  WARPGROUP.ARRIVE ;  /* 0x00000000000079c5 */ /* 0x000fcc0000000000 */
[----:B------:R-:W-:Y:S01]  /*3a30*/  HGMMA.64x16x16.F32.BF16 R48, gdesc[UR36], R48, gsb0 ;  /* 0x00200000243079f0 */ /* 0x000fe20008001830 */
[----:B------:R-:W-:Y:S02]  /*3a40*/  R2UR UR38, R4 ;  /* 0x00000000042672ca */ /* 0x000fe400000e0000 */
[----:B------:R-:W-:Y:S02]  /*3a50*/  R2UR UR37, R5 ;  /* 0x00000000052572ca */ /* 0x000fe400000e0000 */
[----:B------:R-:W-:Y:S01]  /*3a60*/  R2UR UR36, R20 ;  /* 0x00000000142472ca */ /* 0x000fe200000e0000 */
        /* <DEDUP_REMOVED lines=16> */
.L_x_136:
[----:B------:R-:W-:Y:S01]  /*3b70*/  VIADD R2, R220, UR37 ;  /* 0x00000025dc027c36 */ /* 0x000fe20008000000 */
[----:B------:R-:W2:Y:S01]  /*3b80*/  LDL R66, [R1+0x4] ;  /* 0x0000040001427983 */ /* 0x000ea20000100800 */
[----:B------:R-:W-:Y:S01]  /*3b90*/  IMAD.U32 R3, RZ, RZ, UR61 ;  /* 0x0000003dff037e24 */ /* 0x000fe2000f8e00ff */
[----:B------:R-:W-:Y:S01]  /*3ba0*/  ULDC UR5, c[0x0][0x988] ;  /* 0x0002620000057ab9 */ /* 0x000fe20000000800 */
[----:B------:R-:W-:Y:S01]  /*3bb0*/  P2R R65, PR, RZ, 0x1 ;  /* 0x00000001ff417803 */ /* 0x000fe20000000000 */
[----:B------:R-:W-:Y:S01]  /*3bc0*/  UISETP.GE.AND UP0, UPT, UR37, 0x51, UPT ;  /* 0x000000512500788c */ /* 0x000fe2000bf06270 */
[----:B------:R-:W-:Y:S01]  /*3bd0*/  IMAD R2, R3, -0x50, R2 ;  /* 0xffffffb003027824 */ /* 0x000fe200078e0202 */
[----:B------:R-:W-:Y:S02]  /*3be0*/  CS2R R150, SRZ ;  /* 0x0000000000967805 */ /* 0x000fe4000001ff00 */
[----:B------:R-:W-:Y:S02]  /*3bf0*/  CS2R R148, SRZ ;  /* 0x0000000000947805 */ /* 0x000fe4000001ff00 */
[----:B------:R-:W-:-:S02]  /*3c00*/  CS2R R146, SRZ ;  /* 0x0000000000927805 */ /* 0x000fc4000001ff00 */
[----:B------:R-:W-:Y:S02]  /*3c10*/  CS2R R144, SRZ ;  /* 0x0000000000907805 */ /* 0x000fe4000001ff00 */
[C---:B------:R-:W-:Y:S02]  /*3c20*/  ISETP.GT.AND P2, PT, R2.reuse, RZ, PT ;  /* 0x000000ff0200720c */ /* 0x040fe40003f44270 */
[----:B------:R-:W-:Y:S02]  /*3c30*/  CS2R R142, SRZ ;  /* 0x00000000008e7805 */ /* 0x000fe4000001ff00 */
[C---:B------:R-:W-:Y:S02]  /*3c40*/  ISETP.GT.AND P1, PT, R2.reuse, 0x1, PT ;  /* 0x000000010200780c */ /* 0x040fe40003f24270 */
[----:B------:R-:W-:Y:S02]  /*3c50*/  CS2R R140, SRZ ;  /* 0x00000000008c7805 */ /* 0x000fe4000001ff00 */
[----:B------:R-:W-:-:S02]  /*3c60*/  ISETP.GT.AND P6, PT, R2, 0x8, PT ;  /* 0x000000080200780c */ /* 0x000fc40003fc4270 */
[----:B------:R-:W-:Y:S02]  /*3c70*/  CS2R R138, SRZ ;  /* 0x00000000008a7805 */ /* 0x000fe4000001ff00 */
[----:B------:R-:W-:Y:S02]  /*3c80*/  FSEL R56, R56, -INF , P2 ;  /* 0xff80000038387808 */ /* 0x000fe40001000000 */
[----:B------:R-:W-:Y:S02]  /*3c90*/  CS2R R136, SRZ ;  /* 0x0000000000887805 */ /* 0x000fe4000001ff00 */
[----:B------:R-:W-:Y:S02]  /*3ca0*/  FSEL R57, R57, -INF , P1 ;  /* 0xff80000039397808 */ /* 0x000fe40000800000 */
[----:B------:R-:W-:Y:S02]  /*3cb0*/  CS2R R134, SRZ ;  /* 0x0000000000867805 */ /* 0x000fe4000001ff00 */
[----:B------:R-:W-:-:S02]  /*3cc0*/  ISETP.GT.AND P5, PT, R2, 0x9, PT ;  /* 0x000000090200780c */ /* 0x000fc40003fa4270 */
[----:B------:R-:W-:Y:S02]  /*3cd0*/  CS2R R132, SRZ ;  /* 0x0000000000847805 */ /* 0x000fe4000001ff00 */
[----:B------:R-:W-:Y:S02]  /*3ce0*/  FSEL R60, R60, -INF , P6 ;  /* 0xff8000003c3c7808 */ /* 0x000fe40003000000 */
[----:B------:R-:W-:Y:S02]  /*3cf0*/  CS2R R130, SRZ ;  /* 0x0000000000827805 */ /* 0x000fe4000001ff00 */
[----:B------:R-:W-:Y:S02]  /*3d00*/  FMNMX.FTZ R3, R56, R57, !PT ;  /* 0x0000003938037209 */ /* 0x000fe40007810000 */
        /* <DEDUP_REMOVED lines=13> */
[----:B------:R-:W-:-:S02]  /*3de0*/  FSEL R58, R58, -INF , P2 ;  /* 0xff8000003a3a7808 */ /* 0x000fc40001000000 */
[----:B------:R-:W-:Y:S02]  /*3df0*/  CS2R R114, SRZ ;  /* 0x0000000000727805 */ /* 0x000fe4000001ff00 */
[----:B------:R-:W-:Y:S02]  /*3e00*/  ISETP.GT.AND P2, PT, R2, 0x18, PT ;  /* 0x000000180200780c */ /* 0x000fe40003f44270 */
[----:B------:R-:W-:Y:S02]  /*3e10*/  CS2R R112, SRZ ;  /* 0x0000000000707805 */ /* 0x000fe4000001ff00 */
[----:B------:R-:W-:Y:S02]  /*3e20*/  FSEL R49, R49, -INF , P3 ;  /* 0xff80000031317808 */ /* 0x000fe40001800000 */
[----:B------:R-:W-:Y:S02]  /*3e30*/  CS2R R110, SRZ ;  /* 0x00000000006e7805 */ /* 0x000fe4000001ff00 */
[----:B------:R-:W-:-:S02]  /*3e40*/  FMNMX.FTZ R4, R48, R3, !PT ;  /* 0x0000000330047209 */ /* 0x000fc40007810000 */
[----:B------:R-:W-:Y:S02]  /*3e50*/  CS2R R108, SRZ ;  /* 0x00000000006c7805 */ /* 0x000fe4000001ff00 */
[----:B------:R-:W-:Y:S02]  /*3e60*/  FSEL R59, R59, -INF , P1 ;  /* 0xff8000003b3b7808 */ /* 0x000fe40000800000 */
[----:B------:R-:W-:Y:S02]  /*3e70*/  CS2R R106, SRZ ;  /* 0x00000000006a7805 */ /* 0x000fe4000001ff00 */
[----:B------:R-:W-:Y:S02]  /*3e80*/  ISETP.GT.AND P1, PT, R2, 0x19, PT ;  /* 0x000000190200780c */ /* 0x000fe40003f24270 */
[----:B------:R-:W-:Y:S02]  /*3e90*/  CS2R R104, SRZ ;  /* 0x0000000000687805 */ /* 0x000fe4000001ff00 */
[----:B------:R-:W-:-:S02]  /*3ea0*/  FSEL R52, R52, -INF , P2 ;  /* 0xff80000034347808 */ /* 0x000fc40001000000 */
[----:B------:R-:W-:Y:S02]  /*3eb0*/  CS2R R102, SRZ ;  /* 0x0000000000667805 */ /* 0x000fe4000001ff00 */
[----:B------:R-:W-:Y:S02]  /*3ec0*/  FMNMX.FTZ R3, R49, R4, !PT ;  /* 0x0000000431037209 */ /* 0x000fe40007810000 */
        /* <DEDUP_REMOVED lines=34> */
[----:B------:R-:W-:Y:S02]  /*40f0*/  ISETP.GT.AND P2, PT, R2, 0x30, PT ;  /* 0x000000300200780c */ /* 0x000fe40003f44270 */
[----:B------:R-:W-:Y:S02]  /*4100*/  FSEL R45, R45, -INF , P3 ;  /* 0xff8000002d2d7808 */ /* 0x000fe40001800000 */
[----:B------:R-:W-:Y:S02]  /*4110*/  FMNMX.FTZ R4, R44, R3, !PT ;  /* 0x000000032c047209 */ /* 0x000fe40007810000 */
[----:B------:R-:W-:Y:S02]  /*4120*/  FSEL R55, R55, -INF , P1 ;  /* 0xff80000037377808 */ /* 0x000fe40000800000 */
[----:B------:R-:W-:Y:S02]  /*4130*/  ISETP.GT.AND P1, PT, R2, 0x31, PT ;  /* 0x000000310200780c */ /* 0x000fe40003f24270 */
[----:B------:R-:W-:-:S02]  /*4140*/  FSEL R32, R32, -INF , P2 ;  /* 0xff80000020207808 */ /* 0x000fc40001000000 */
[----:B------:R-:W-:Y:S02]  /*4150*/  FMNMX.FTZ R3, R45, R4, !PT ;  /* 0x000000042d037209 */ /* 0x000fe40007810000 */
[----:B------:R-:W-:Y:S02]  /*4160*/  FSEL R42, R42, -INF , P6 ;  /* 0xff8000002a2a7808 */ /* 0x000fe40003000000 */
[----:B------:R-:W-:Y:S02]  /*4170*/  ISETP.GT.AND P6, PT, R2, 0x38, PT ;  /* 0x000000380200780c */ /* 0x000fe40003fc4270 */
[----:B------:R-:W-:Y:S02]  /*4180*/  FSEL R33, R33, -INF , P1 ;  /* 0xff80000021217808 */ /* 0x000fe40000800000 */
[----:B------:R-:W-:Y:S02]  /*4190*/  FMNMX.FTZ R4, R32, R3, !PT ;  /* 0x0000000320047209 */ /* 0x000fe40007810000 */
        /* <DEDUP_REMOVED lines=21> */
[----:B------:R-:W-:Y:S02]  /*42f0*/  FMNMX.FTZ R2, R28, R3, !PT ;  /* 0x000000031c027209 */ /* 0x000fe40007810000 */
[----:B------:R-:W-:Y:S02]  /*4300*/  FSEL R38, R38, -INF , P6 ;  /* 0xff80000026267808 */ /* 0x000fe40003000000 */
[----:B------:R-:W-:Y:S02]  /*4310*/  FMNMX.FTZ R5, R29, R2, !PT ;  /* 0x000000021d057209 */ /* 0x000fe40007810000 */
[----:B------:R-:W-:-:S02]  /*4320*/  FSEL R39, R39, -INF , P5 ;  /* 0xff80000027277808 */ /* 0x000fc40002800000 */
[----:B------:R-:W-:Y:S01]  /*4330*/  FSEL R26, R26, -INF , P4 ;  /* 0xff8000001a1a7808 */ /* 0x000fe20002000000 */
[----:B------:R-:W1:Y:S01]  /*4340*/  SHFL.BFLY PT, R2, R5, 0x2, 0x1f ;  /* 0x0c401f0005027f89 */ /* 0x000e6200000e0000 */
[----:B------:R-:W-:Y:S02]  /*4350*/  FSEL R27, R27, -INF , P3 ;  /* 0xff8000001b1b7808 */ /* 0x000fe40001800000 */
[----:B------:R-:W-:Y:S02]  /*4360*/  FSEL R30, R30, -INF , P2 ;  /* 0xff8000001e1e7808 */ /* 0x000fe40001000000 */
[----:B------:R-:W-:Y:S02]  /*4370*/  FSEL R31, R31, -INF , P1 ;  /* 0xff8000001f1f7808 */ /* 0x000fe40000800000 */
[----:B-1----:R-:W-:-:S05]  /*4380*/  FMNMX.FTZ R20, R5, R2, !PT ;  /* 0x0000000205147209 */ /* 0x002fca0007810000 */
[----:B------:R-:W1:Y:S02]  /*4390*/  SHFL.BFLY PT, R3, R20, 0x1, 0x1f ;  /* 0x0c201f0014037f89 */ /* 0x000e6400000e0000 */
[----:B-1----:R-:W-:Y:S02]  /*43a0*/  FMNMX.FTZ R4, R20, R3, !PT ;  /* 0x0000000314047209 */ /* 0x002fe40007810000 */
[----:B------:R-:W-:Y:S02]  /*43b0*/  FMNMX.FTZ R3, R58, R59, !PT ;  /* 0x0000003b3a037209 */ /* 0x000fe40007810000 */
[C---:B------:R-:W-:Y:S01]  /*43c0*/  FSETP.NEU.FTZ.AND P0, PT, R4.reuse, -INF , PT ;  /* 0xff8000000400780b */ /* 0x040fe20003f1d000 */
[----:B------:R-:W-:-:S05]  /*43d0*/  FMUL.FTZ R2, R4, UR5 ;  /* 0x0000000504027c20 */ /* 0x000fca0008410000 */
[----:B------:R-:W-:Y:S02]  /*43e0*/  FSEL R64, R2, RZ, P0 ;  /* 0x000000ff02407208 */ /* 0x000fe40000000000 */
[----:B------:R-:W-:Y:S02]  /*43f0*/  FMNMX.FTZ R2, R62, R3, !PT ;  /* 0x000000033e027209 */ /* 0x000fe40007810000 */
[----:B------:R-:W-:Y:S01]  /*4400*/  ISETP.NE.AND P0, PT, R65, RZ, PT ;  /* 0x000000ff4100720c */ /* 0x000fe20003f05270 */
[--C-:B------:R-:W-:Y:S01]  /*4410*/  FFMA.FTZ R56, R56, UR5, -R64.reuse ;  /* 0x0000000538387c23 */ /* 0x100fe20008010840 */
[----:B------:R-:W-:Y:S01]  /*4420*/  FMNMX.FTZ R3, R63, R2, !PT ;  /* 0x000000023f037209 */ /* 0x000fe20007810000 */
[--C-:B------:R-:W-:Y:S01]  /*4430*/  FFMA.FTZ R57, R57, UR5, -R64.reuse ;  /* 0x0000000539397c23 */ /* 0x100fe20008010840 */
[--C-:B------:R-:W-:Y:S01]  /*4440*/  FFMA.FTZ R60, R60, UR5, -R64.reuse ;  /* 0x000000053c3c7c23 */ /* 0x100fe20008010840 */
[--C-:B------:R-:W-:Y:S01]  /*4450*/  FFMA.FTZ R61, R61, UR5, -R64.reuse ;  /* 0x000000053d3d7c23 */ /* 0x100fe20008010840 */
[----:B------:R-:W-:Y:S01]  /*4460*/  FMNMX.FTZ R2, R50, R3, !PT ;  /* 0x0000000332027209 */ /* 0x000fe20007810000 */
[----:B------:R-:W-:Y:S01]  /*4470*/  MUFU.EX2 R56, R56 ;  /* 0x0000003800387308 */ /* 0x000fe20000000800 */
[--C-:B------:R-:W-:Y:S01]  /*4480*/  FFMA.FTZ R48, R48, UR5, -R64.reuse ;  /* 0x0000000530307c23 */ /* 0x100fe20008010840 */
[--C-:B------:R-:W-:Y:S01]  /*4490*/  FFMA.FTZ R49, R49, UR5, -R64.reuse ;  /* 0x0000000531317c23 */ /* 0x100fe20008010840 */
[----:B------:R-:W-:Y:S01]  /*44a0*/  FMNMX.FTZ R3, R51, R2, !PT ;  /* 0x0000000233037209 */ /* 0x000fe20007810000 */
[--C-:B------:R-:W-:Y:S01]  /*44b0*/  FFMA.FTZ R52, R52, UR5, -R64.reuse ;  /* 0x0000000534347c23 */ /* 0x100fe20008010840 */
[--C-:B------:R-:W-:Y:S01]  /*44c0*/  FFMA.FTZ R53, R53, UR5, -R64.reuse ;  /* 0x0000000535357c23 */ /* 0x100fe20008010840 */
[--C-:B------:R-:W-:Y:S01]  /*44d0*/  FFMA.FTZ R40, R40, UR5, -R64.reuse ;  /* 0x0000000528287c23 */ /* 0x100fe20008010840 */
[----:B------:R-:W-:Y:S01]  /*44e0*/  FMNMX.FTZ R2, R54, R3, !PT ;  /* 0x0000000336027209 */ /* 0x000fe20007810000 */
[----:B------:R-:W1:Y:S01]  /*44f0*/  MUFU.EX2 R57, R57 ;  /* 0x0000003900397308 */ /* 0x000e620000000800 */
[--C-:B------:R-:W-:Y:S01]  /*4500*/  FFMA.FTZ R41, R41, UR5, -R64.reuse ;  /* 0x0000000529297c23 */ /* 0x100fe20008010840 */
        /* <DEDUP_REMOVED lines=14> */
[----:B------:R-:W3:Y:S01]  /*45f0*/  MUFU.EX2 R61, R61 ;  /* 0x0000003d003d7308 */ /* 0x000ee20000000800 */
[----:B------:R-:W-:Y:S01]  /*4600*/  FFMA.FTZ R29, R29, UR5, -R64 ;  /* 0x000000051d1d7c23 */ /* 0x000fe20008010840 */
[----:B-1----:R-:W-:-:S02]  /*4610*/  F2FP.BF16.F32.PACK_AB R208, R57, R56 ;  /* 0x0000003839d0723e */ /* 0x002fc400000010ff */
[----:B------:R-:W-:-:S04]  /*4620*/  FMNMX.FTZ R3, R47, R2, !PT ;  /* 0x000000022f037209 */ /* 0x000fc80007810000 */
[----:B------:R-:W-:Y:S01]  /*4630*/  FMNMX.FTZ R2, R34, R3, !PT ;  /* 0x0000000322027209 */ /* 0x000fe20007810000 */
[----:B------:R-:W-:Y:S03]  /*4640*/  MUFU.EX2 R48, R48 ;  /* 0x0000003000307308 */ /* 0x000fe60000000800 */
[----:B------:R-:W-:-:S04]  /*4650*/  FMNMX.FTZ R3, R35, R2, !PT ;  /* 0x0000000223037209 */ /* 0x000fc80007810000 */
[----:B------:R-:W-:Y:S01]  /*4660*/  FMNMX.FTZ R2, R38, R3, !PT ;  /* 0x0000000326027209 */ /* 0x000fe20007810000 */
[----:B------:R-:W1:Y:S01]  /*4670*/  MUFU.EX2 R49, R49 ;  /* 0x0000003100317308 */ /* 0x000e620000000800 */
[----:B---3--:R-:W-:Y:S02]  /*4680*/  F2FP.BF16.F32.PACK_AB R210, R61, R60 ;  /* 0x0000003c3dd2723e */ /* 0x008fe400000010ff */
[----:B------:R-:W-:-:S04]  /*4690*/  FMNMX.FTZ R3, R39, R2, !PT ;  /* 0x0000000227037209 */ /* 0x000fc80007810000 */
[----:B------:R-:W-:Y:S01]  /*46a0*/  FMNMX.FTZ R2, R26, R3, !PT ;  /* 0x000000031a027209 */ /* 0x000fe20007810000 */
[----:B------:R-:W-:Y:S03]  /*46b0*/  MUFU.EX2 R52, R52 ;  /* 0x0000003400347308 */ /* 0x000fe60000000800 */
[----:B------:R-:W-:-:S04]  /*46c0*/  FMNMX.FTZ R3, R27, R2, !PT ;  /* 0x000000021b037209 */ /* 0x000fc80007810000 */
[----:B------:R-:W-:Y:S01]  /*46d0*/  FMNMX.FTZ R2, R30, R3, !PT ;  /* 0x000000031e027209 */ /* 0x000fe20007810000 */
[----:B------:R-:W3:Y:S01]  /*46e0*/  MUFU.EX2 R53, R53 ;  /* 0x0000003500357308 */ /* 0x000ee20000000800 */
[----:B-1----:R-:W-:Y:S02]  /*46f0*/  F2FP.BF16.F32.PACK_AB R204, R49, R48 ;  /* 0x0000003031cc723e */ /* 0x002fe400000010ff */
[----:B------:R-:W-:-:S05]  /*4700*/  FMNMX.FTZ R2, R31, R2, !PT ;  /* 0x000000021f027209 */ /* 0x000fca0007810000 */
[----:B------:R-:W1:Y:S01]  /*4710*/  SHFL.BFLY PT, R3, R2, 0x2, 0x1f ;  /* 0x0c401f0002037f89 */ /* 0x000e6200000e0000 */
[----:B------:R-:W-:Y:S08]  /*4720*/  MUFU.EX2 R40, R40 ;  /* 0x0000002800287308 */ /* 0x000ff00000000800 */
[----:B------:R-:W4:Y:S01]  /*4730*/  MUFU.EX2 R41, R41 ;  /* 0x0000002900297308 */ /* 0x000f220000000800 */
[----:B---3--:R-:W-:-:S07]  /*4740*/  F2FP.BF16.F32.PACK_AB R206, R53, R52 ;  /* 0x0000003435ce723e */ /* 0x008fce00000010ff */
[----:B------:R-:W-:Y:S01]  /*4750*/  MUFU.EX2 R44, R44 ;  /* 0x0000002c002c7308 */ /* 0x000fe20000000800 */
[----:B-1----:R-:W-:-:S07]  /*4760*/  FMNMX.FTZ R5, R2, R3, !PT ;  /* 0x0000000302057209 */ /* 0x002fce0007810000 */
[----:B------:R-:W1:Y:S01]  /*4770*/  MUFU.EX2 R45, R45 ;  /* 0x0000002d002d7308 */ /* 0x000e620000000800 */
[----:B----4-:R-:W-:Y:S01]  /*4780*/  F2FP.BF16.F32.PACK_AB R200, R41, R40 ;  /* 0x0000002829c8723e */ /* 0x010fe200000010ff */
[----:B------:R-:W3:Y:S06]  /*4790*/  SHFL.BFLY PT, R2, R5, 0x1, 0x1f ;  /* 0x0c201f0005027f89 */ /* 0x000eec00000e0000 */
[----:B------:R-:W-:Y:S08]  /*47a0*/  MUFU.EX2 R32, R32 ;  /* 0x0000002000207308 */ /* 0x000ff00000000800 */
[----:B------:R-:W4:Y:S01]  /*47b0*/  MUFU.EX2 R33, R33 ;  /* 0x0000002100217308 */ /* 0x000f220000000800 */
[----:B-1----:R-:W-:-:S07]  /*47c0*/  F2FP.BF16.F32.PACK_AB R202, R45, R44 ;  /* 0x0000002c2dca723e */ /* 0x002fce00000010ff */
[----:B------:R-:W-:Y:S01]  /*47d0*/  MUFU.EX2 R36, R36 ;  /* 0x0000002400247308 */ /* 0x000fe20000000800 */
[----:B---3--:R-:W-:Y:S01]  /*47e0*/  FMNMX.FTZ R3, R5, R2, !PT ;  /* 0x0000000205037209 */ /* 0x008fe20007810000 */
[----:B------:R-:W-:Y:S01]  /*47f0*/  FADD.FTZ R5, R56, R57 ;  /* 0x0000003938057221 */ /* 0x000fe20000010000 */
[----:B------:R-:W-:Y:S02]  /*4800*/  CS2R R56, SRZ ;  /* 0x0000000000387805 */ /* 0x000fe4000001ff00 */
[C---:B------:R-:W-:Y:S01]  /*4810*/  FSETP.NEU.FTZ.AND P1, PT, R3.reuse, -INF , PT ;  /* 0xff8000000300780b */ /* 0x040fe20003f3d000 */
[----:B------:R-:W-:Y:S01]  /*4820*/  FMUL.FTZ R2, R3, UR5 ;  /* 0x0000000503027c20 */ /* 0x000fe20008410000 */
[----:B------:R-:W-:Y:S01]  /*4830*/  FADD.FTZ R20, R60, R5 ;  /* 0x000000053c147221 */ /* 0x000fe20000010000 */
[----:B------:R-:W-:Y:S01]  /*4840*/  MUFU.EX2 R37, R37 ;  /* 0x0000002500257308 */ /* 0x000fe20000000800 */
[----:B----4-:R-:W-:Y:S02]  /*4850*/  F2FP.BF16.F32.PACK_AB R196, R33, R32 ;  /* 0x0000002021c4723e */ /* 0x010fe400000010ff */
[----:B------:R-:W-:Y:S01]  /*4860*/  FSEL R2, R2, RZ, P1 ;  /* 0x000000ff02027208 */ /* 0x000fe20000800000 */
[----:B------:R-:W-:Y:S01]  /*4870*/  FADD.FTZ R5, R61, R20 ;  /* 0x000000143d057221 */ /* 0x000fe20000010000 */
[----:B------:R-:W-:-:S02]  /*4880*/  ISETP.NE.AND P1, PT, R23, RZ, PT ;  /* 0x000000ff1700720c */ /* 0x000fc40003f25270 */
[----:B------:R-:W-:Y:S01]  /*4890*/  CS2R R60, SRZ ;  /* 0x00000000003c7805 */ /* 0x000fe2000001ff00 */
[--C-:B------:R-:W-:Y:S01]  /*48a0*/  FFMA.FTZ R58, R58, UR5, -R2.reuse ;  /* 0x000000053a3a7c23 */ /* 0x100fe20008010802 */
[--C-:B------:R-:W-:Y:S01]  /*48b0*/  FFMA.FTZ R59, R59, UR5, -R2.reuse ;  /* 0x000000053b3b7c23 */ /* 0x100fe20008010802 */
[--C-:B------:R-:W-:Y:S01]  /*48c0*/  FFMA.FTZ R62, R62, UR5, -R2.reuse ;  /* 0x000000053e3e7c23 */ /* 0x100fe20008010802 */
[--C-:B------:R-:W-:Y:S01]  /*48d0*/  FFMA.FTZ R63, R63, UR5, -R2.reuse ;  /* 0x000000053f3f7c23 */ /* 0x100fe20008010802 */
[--C-:B------:R-:W-:Y:S01]  /*48e0*/  FFMA.FTZ R50, R50, UR5, -R2.reuse ;  /* 0x0000000532327c23 */ /* 0x100fe20008010802 */
[--C-:B------:R-:W-:Y:S01]  /*48f0*/  FFMA.FTZ R51, R51, UR5, -R2.reuse ;  /* 0x0000000533337c23 */ /* 0x100fe20008010802 */
[----:B------:R-:W-:Y:S01]  /*4900*/  MUFU.EX2 R58, R58 ;  /* 0x0000003a003a7308 */ /* 0x000fe20000000800 */
[--C-:B------:R-:W-:Y:S01]  /*4910*/  FFMA.FTZ R54, R54, UR5, -R2.reuse ;  /* 0x0000000536367c23 */ /* 0x100fe20008010802 */
[----:B------:R-:W-:Y:S01]  /*4920*/  FADD.FTZ R20, R48, R5 ;  /* 0x0000000530147221 */ /* 0x000fe20000010000 */
[--C-:B------:R-:W-:Y:S01]  /*4930*/  FFMA.FTZ R55, R55, UR5, -R2.reuse ;  /* 0x0000000537377c23 */ /* 0x100fe20008010802 */
[--C-:B------:R-:W-:Y:S01]  /*4940*/  FFMA.FTZ R42, R42, UR5, -R2.reuse ;  /* 0x000000052a2a7c23 */ /* 0x100fe20008010802 */
[----:B------:R-:W-:Y:S01]  /*4950*/  FFMA.FTZ R43, R43, UR5, -R2 ;  /* 0x000000052b2b7c23 */ /* 0x000fe20008010802 */
[----:B------:R-:W-:Y:S01]  /*4960*/  FADD.FTZ R65, R49, R20 ;  /* 0x0000001431417221 */ /* 0x000fe20000010000 */
[----:B------:R-:W-:Y:S01]  /*4970*/  FFMA.FTZ R46, R46, UR5, -R2 ;  /* 0x000000052e2e7c23 */ /* 0x000fe20008010802 */
[----:B------:R-:W1:Y:S01]  /*4980*/  MUFU.EX2 R59, R59 ;  /* 0x0000003b003b7308 */ /* 0x000e620000000800 */
[----:B------:R-:W-:-:S02]  /*4990*/  @P1 VIADD R0, R0, 0x38840 ;  /* 0x0003884000001836 */ /* 0x000fc40000000000 */
[----:B------:R-:W-:Y:S01]  /*49a0*/  FADD.FTZ R64, R52, R65 ;  /* 0x0000004134407221 */ /* 0x000fe20000010000 */
[--C-:B------:R-:W-:Y:S01]  /*49b0*/  FFMA.FTZ R47, R47, UR5, -R2.reuse ;  /* 0x000000052f2f7c23 */ /* 0x100fe20008010802 */
[--C-:B------:R-:W-:Y:S01]  /*49c0*/  FFMA.FTZ R34, R34, UR5, -R2.reuse ;  /* 0x0000000522227c23 */ /* 0x100fe20008010802 */
[----:B------:R-:W-:Y:S01]  /*49d0*/  FFMA.FTZ R35, R35, UR5, -R2 ;  /* 0x0000000523237c23 */ /* 0x000fe20008010802 */
[----:B------:R-:W-:Y:S01]  /*49e0*/  FADD.FTZ R65, R53, R64 ;  /* 0x0000004035417221 */ /* 0x000fe20000010000 */
[----:B--2---:R-:W-:Y:S01]  /*49f0*/  @P1 PRMT R0, R66, 0x654, R0 ;  /* 0x0000065442001816 */ /* 0x004fe20000000000 */
[----:B------:R-:W2:Y:S01]  /*4a00*/  MUFU.EX2 R62, R62 ;  /* 0x0000003e003e7308 */ /* 0x000ea20000000800 */
[--C-:B------:R-:W-:Y:S01]  /*4a10*/  FFMA.FTZ R38, R38, UR5, -R2.reuse ;  /* 0x0000000526267c23 */ /* 0x100fe20008010802 */
[----:B------:R-:W-:Y:S01]  /*4a20*/  FADD.FTZ R64, R40, R65 ;  /* 0x0000004128407221 */ /* 0x000fe20000010000 */
[----:B------:R3:W-:Y:S01]  /*4a30*/  @P1 SYNCS.ARRIVE.TRANS64.RED.A1T0 RZ, [R0+URZ], RZ ;  /* 0x000000ff00ff19a7 */ /* 0x0007e2000810043f */
[--C-:B------:R-:W-:Y:S01]  /*4a40*/  FFMA.FTZ R39, R39, UR5, -R2.reuse ;  /* 0x0000000527277c23 */ /* 0x100fe20008010802 */
[----:B------:R-:W-:Y:S01]  /*4a50*/  FFMA.FTZ R26, R26, UR5, -R2 ;  /* 0x000000051a1a7c23 */ /* 0x000fe20008010802 */
[----:B------:R-:W-:Y:S01]  /*4a60*/  FADD.FTZ R65, R41, R64 ;  /* 0x0000004029417221 */ /* 0x000fe20000010000 */
[--C-:B------:R-:W-:Y:S01]  /*4a70*/  FFMA.FTZ R27, R27, UR5, -R2.reuse ;  /* 0x000000051b1b7c23 */ /* 0x100fe20008010802 */
[----:B------:R-:W4:Y:S01]  /*4a80*/  MUFU.EX2 R63, R63 ;  /* 0x0000003f003f7308 */ /* 0x000f220000000800 */
[----:B-1----:R-:W-:Y:S01]  /*4a90*/  FADD.FTZ R5, R58, R59 ;  /* 0x0000003b3a057221 */ /* 0x002fe20000010000 */
[--C-:B------:R-:W-:Y:S01]  /*4aa0*/  FFMA.FTZ R30, R30, UR5, -R2.reuse ;  /* 0x000000051e1e7c23 */ /* 0x100fe20008010802 */
[----:B---3--:R-:W-:Y:S01]  /*4ab0*/  FADD.FTZ R0, R44, R65 ;  /* 0x000000412c007221 */ /* 0x008fe20000010000 */
[----:B------:R-:W-:Y:S01]  /*4ac0*/  FFMA.FTZ R2, R31, UR5, -R2 ;  /* 0x000000051f027c23 */ /* 0x000fe20008010802 */
[----:B------:R-:W-:-:S02]  /*4ad0*/  PLOP3.LUT P1, PT, PT, PT, UP0, 0x80, 0x0 ;  /* 0x000000000000781c */ /* 0x000fc40003f2f008 */
[----:B------:R-:W-:Y:S01]  /*4ae0*/  CS2R R66, SRZ ;  /* 0x0000000000427805 */ /* 0x000fe2000001ff00 */
[----:B------:R-:W-:Y:S01]  /*4af0*/  FADD.FTZ R65, R45, R0 ;  /* 0x000000002d417221 */ /* 0x000fe20000010000 */
[----:B------:R-:W1:Y:S01]  /*4b00*/  MUFU.EX2 R50, R50 ;  /* 0x0000003200327308 */ /* 0x000e620000000800 */
[----:B--2---:R-:W-:Y:S01]  /*4b10*/  FADD.FTZ R20, R62, R5 ;  /* 0x000000053e147221 */ /* 0x004fe20000010000 */
[----:B------:R-:W-:Y:S02]  /*4b20*/  F2FP.BF16.F32.PACK_AB R198, R37, R36 ;  /* 0x0000002425c6723e */ /* 0x000fe400000010ff */
[----:B------:R-:W-:Y:S02]  /*4b30*/  CS2R R52, SRZ ;  /* 0x0000000000347805 */ /* 0x000fe4000001ff00 */
[----:B------:R-:W-:Y:S02]  /*4b40*/  F2FP.BF16.F32.PACK_AB R209, R59, R58 ;  /* 0x0000003a3bd1723e */ /* 0x000fe400000010ff */
[----:B------:R-:W-:-:S02]  /*4b50*/  CS2R R58, SRZ ;  /* 0x00000000003a7805 */ /* 0x000fc4000001ff00 */
[----:B------:R-:W-:Y:S02]  /*4b60*/  CS2R R48, SRZ ;  /* 0x0000000000307805 */ /* 0x000fe4000001ff00 */
[----:B------:R-:W-:Y:S01]  /*4b70*/  CS2R R44, SRZ ;  /* 0x00000000002c7805 */ /* 0x000fe2000001ff00 */
[----:B------:R-:W2:Y:S01]  /*4b80*/  MUFU.EX2 R51, R51 ;  /* 0x0000003300337308 */ /* 0x000ea20000000800 */
[C---:B----4-:R-:W-:Y:S01]  /*4b90*/  FADD.FTZ R5, R63.reuse, R20 ;  /* 0x000000143f057221 */ /* 0x050fe20000010000 */
[----:B------:R-:W-:Y:S02]  /*4ba0*/  F2FP.BF16.F32.PACK_AB R211, R63, R62 ;  /* 0x0000003e3fd3723e */ /* 0x000fe400000010ff */
[----:B------:R-:W-:Y:S02]  /*4bb0*/  CS2R R62, SRZ ;  /* 0x00000000003e7805 */ /* 0x000fe4000001ff00 */
[----:B------:R-:W-:Y:S02]  /*4bc0*/  CS2R R40, SRZ ;  /* 0x0000000000287805 */ /* 0x000fe4000001ff00 */
[----:B------:R-:W3:Y:S01]  /*4bd0*/  MUFU.EX2 R54, R54 ;  /* 0x0000003600367308 */ /* 0x000ee20000000800 */
[----:B-1----:R-:W-:-:S07]  /*4be0*/  FADD.FTZ R20, R50, R5 ;  /* 0x0000000532147221 */ /* 0x002fce0000010000 */
[----:B------:R-:W1:Y:S01]  /*4bf0*/  MUFU.EX2 R55, R55 ;  /* 0x0000003700377308 */ /* 0x000e620000000800 */
[C---:B--2---:R-:W-:Y:S01]  /*4c00*/  FADD.FTZ R5, R51.reuse, R20 ;  /* 0x0000001433057221 */ /* 0x044fe20000010000 */
[----:B------:R-:W-:Y:S02]  /*4c10*/  F2FP.BF16.F32.PACK_AB R205, R51, R50 ;  /* 0x0000003233cd723e */ /* 0x000fe400000010ff */
[----:B------:R-:W-:-:S04]  /*4c20*/  CS2R R50, SRZ ;  /* 0x0000000000327805 */ /* 0x000fc8000001ff00 */
[----:B------:R-:W2:Y:S01]  /*4c30*/  MUFU.EX2 R42, R42 ;  /* 0x0000002a002a7308 */ /* 0x000ea20000000800 */
[----:B---3--:R-:W-:-:S07]  /*4c40*/  FADD.FTZ R20, R54, R5 ;  /* 0x0000000536147221 */ /* 0x008fce0000010000 */
[----:B------:R-:W3:Y:S01]  /*4c50*/  MUFU.EX2 R43, R43 ;  /* 0x0000002b002b7308 */ /* 0x000ee20000000800 */
[C---:B-1----:R-:W-:Y:S01]  /*4c60*/  FADD.FTZ R5, R55.reuse, R20 ;  /* 0x0000001437057221 */ /* 0x042fe20000010000 */
[----:B------:R-:W-:Y:S01]  /*4c70*/  FADD.FTZ R20, R32, R65 ;  /* 0x0000004120147221 */ /* 0x000fe20000010000 */
[----:B------:R-:W-:Y:S02]  /*4c80*/  F2FP.BF16.F32.PACK_AB R207, R55, R54 ;  /* 0x0000003637cf723e */ /* 0x000fe400000010ff */
[----:B------:R-:W-:Y:S02]  /*4c90*/  CS2R R64, SRZ ;  /* 0x0000000000407805 */ /* 0x000fe4000001ff00 */
[----:B------:R-:W-:Y:S01]  /*4ca0*/  CS2R R54, SRZ ;  /* 0x0000000000367805 */ /* 0x000fe2000001ff00 */
[----:B------:R-:W-:Y:S01]  /*4cb0*/  FADD.FTZ R31, R33, R20 ;  /* 0x00000014211f7221 */ /* 0x000fe20000010000 */
[----:B------:R-:W-:Y:S01]  /*4cc0*/  CS2R R32, SRZ ;  /* 0x0000000000207805 */ /* 0x000fe2000001ff00 */
[----:B------:R-:W1:Y:S01]  /*4cd0*/  MUFU.EX2 R46, R46 ;  /* 0x0000002e002e7308 */ /* 0x000e620000000800 */
[----:B--2---:R-:W-:Y:S01]  /*4ce0*/  FADD.FTZ R0, R42, R5 ;  /* 0x000000052a007221 */ /* 0x004fe20000010000 */
[----:B------:R-:W-:-:S04]  /*4cf0*/  FADD.FTZ R20, R36, R31 ;  /* 0x0000001f24147221 */ /* 0x000fc80000010000 */
[----:B------:R-:W-:Y:S01]  /*4d00*/  FADD.FTZ R31, R37, R20 ;  /* 0x00000014251f7221 */ /* 0x000fe20000010000 */
[----:B------:R-:W-:Y:S01]  /*4d10*/  CS2R R36, SRZ ;  /* 0x0000000000247805 */ /* 0x000fe2000001ff00 */
[----:B------:R-:W2:Y:S01]  /*4d20*/  MUFU.EX2 R47, R47 ;  /* 0x0000002f002f7308 */ /* 0x000ea20000000800 */
[C---:B---3--:R-:W-:Y:S01]  /*4d30*/  FADD.FTZ R5, R43.reuse, R0 ;  /* 0x000000002b057221 */ /* 0x048fe20000010000 */
[----:B------:R-:W-:Y:S02]  /*4d40*/  F2FP.BF16.F32.PACK_AB R201, R43, R42 ;  /* 0x0000002a2bc9723e */ /* 0x000fe400000010ff */
[----:B------:R-:W-:-:S04]  /*4d50*/  CS2R R42, SRZ ;  /* 0x00000000002a7805 */ /* 0x000fc8000001ff00 */
        /* <DEDUP_REMOVED lines=10> */
[----:B------:R-:W-:Y:S02]  /*4e00*/  F2FP.BF16.F32.PACK_AB R197, R35, R34 ;  /* 0x0000002223c5723e */ /* 0x000fe400000010ff */
[----:B------:R-:W-:-:S04]  /*4e10*/  CS2R R34, SRZ ;  /* 0x0000000000227805 */ /* 0x000fc8000001ff00 */
[----:B------:R-:W1:Y:S01]  /*4e20*/  MUFU.EX2 R26, R26 ;  /* 0x0000001a001a7308 */ /* 0x000e620000000800 */
[----:B--2---:R-:W-:-:S07]  /*4e30*/  FADD.FTZ R0, R38, R5 ;  /* 0x0000000526007221 */ /* 0x004fce0000010000 */
[----:B------:R-:W2:Y:S01]  /*4e40*/  MUFU.EX2 R24, R24 ;  /* 0x0000001800187308 */ /* 0x000ea20000000800 */
[C---:B---3--:R-:W-:Y:S01]  /*4e50*/  FADD.FTZ R5, R39.reuse, R0 ;  /* 0x0000000027057221 */ /* 0x048fe20000010000 */
[----:B------:R-:W-:Y:S02]  /*4e60*/  F2FP.BF16.F32.PACK_AB R199, R39, R38 ;  /* 0x0000002627c7723e */ /* 0x000fe400000010ff */
[----:B------:R-:W-:-:S04]  /*4e70*/  CS2R R38, SRZ ;  /* 0x0000000000267805 */ /* 0x000fc8000001ff00 */
[----:B------:R-:W3:Y:S01]  /*4e80*/  MUFU.EX2 R27, R27 ;  /* 0x0000001b001b7308 */ /* 0x000ee20000000800 */
[----:B-1----:R-:W-:-:S07]  /*4e90*/  FADD.FTZ R0, R26, R5 ;  /* 0x000000051a007221 */ /* 0x002fce0000010000 */
[----:B------:R-:W1:Y:S01]  /*4ea0*/  MUFU.EX2 R25, R25 ;  /* 0x0000001900197308 */ /* 0x000e620000000800 */
[----:B--2---:R-:W-:-:S07]  /*4eb0*/  FADD.FTZ R20, R24, R31 ;  /* 0x0000001f18147221 */ /* 0x004fce0000010000 */
[----:B------:R-:W2:Y:S01]  /*4ec0*/  MUFU.EX2 R30, R30 ;  /* 0x0000001e001e7308 */ /* 0x000ea20000000800 */
[C---:B---3--:R-:W-:Y:S01]  /*4ed0*/  FADD.FTZ R5, R27.reuse, R0 ;  /* 0x000000001b057221 */ /* 0x048fe20000010000 */
[----:B------:R-:W-:Y:S02]  /*4ee0*/  F2FP.BF16.F32.PACK_AB R193, R27, R26 ;  /* 0x0000001a1bc1723e */ /* 0x000fe400000010ff */
[----:B------:R-:W-:-:S04]  /*4ef0*/  CS2R R26, SRZ ;  /* 0x00000000001a7805 */ /* 0x000fc8000001ff00 */
[----:B------:R-:W3:Y:S01]  /*4f00*/  MUFU.EX2 R28, R28 ;  /* 0x0000001c001c7308 */ /* 0x000ee20000000800 */
[C---:B-1----:R-:W-:Y:S01]  /*4f10*/  FADD.FTZ R31, R25.reuse, R20 ;  /* 0x00000014191f7221 */ /* 0x042fe20000010000 */
[----:B------:R-:W-:Y:S02]  /*4f20*/  F2FP.BF16.F32.PACK_AB R192, R25, R24 ;  /* 0x0000001819c0723e */ /* 0x000fe400000010ff */
[----:B------:R-:W-:-:S04]  /*4f30*/  CS2R R24, SRZ ;  /* 0x0000000000187805 */ /* 0x000fc8000001ff00 */
[----:B------:R1:W4:Y:S01]  /*4f40*/  MUFU.EX2 R195, R2 ;  /* 0x0000000200c37308 */ /* 0x0003220000000800 */
[----:B--2---:R-:W-:-:S07]  /*4f50*/  FADD.FTZ R0, R30, R5 ;  /* 0x000000051e007221 */ /* 0x004fce0000010000 */
[----:B------:R-:W2:Y:S01]  /*4f60*/  MUFU.EX2 R29, R29 ;  /* 0x0000001d001d7308 */ /* 0x000ea20000000800 */
[----:B---3--:R-:W-:Y:S01]  /*4f70*/  FADD.FTZ R20, R28, R31 ;  /* 0x0000001f1c147221 */ /* 0x008fe20000010000 */
[----:B-1----:R-:W-:Y:S01]  /*4f80*/  MOV R2, 0x3f800000 ;  /* 0x3f80000000027802 */ /* 0x002fe20000000f00 */
[C---:B----4-:R-:W-:Y:S01]  /*4f90*/  FADD.FTZ R5, R195.reuse, R0 ;  /* 0x00000000c3057221 */ /* 0x050fe20000010000 */
[----:B------:R-:W-:Y:S01]  /*4fa0*/  F2FP.BF16.F32.PACK_AB R195, R195, R30 ;  /* 0x0000001ec3c3723e */ /* 0x000fe200000010ff */
[----:B------:R-:W-:Y:S01]  /*4fb0*/  IMAD.MOV.U32 R0, RZ, RZ, 0x3f800000 ;  /* 0x3f800000ff007424 */ /* 0x000fe200078e00ff */
[----:B------:R-:W-:Y:S01]  /*4fc0*/  CS2R R30, SRZ ;  /* 0x00000000001e7805 */ /* 0x000fe2000001ff00 */
[C---:B--2---:R-:W-:Y:S01]  /*4fd0*/  FADD.FTZ R20, R29.reuse, R20 ;  /* 0x000000141d147221 */ /* 0x044fe20000010000 */
[----:B------:R-:W-:Y:S02]  /*4fe0*/  F2FP.BF16.F32.PACK_AB R194, R29, R28 ;  /* 0x0000001c1dc2723e */ /* 0x000fe400000010ff */
[----:B------:R-:W-:Y:S01]  /*4ff0*/  CS2R R28, SRZ ;  /* 0x00000000001c7805 */ /* 0x000fe2000001ff00 */
[----:B------:R-:W-:Y:S06]  /*5000*/  @!P1 BRA `(.L_x_137) ;  /* 0x0000003400d09947 */ /* 0x000fec0003800000 */
[----:B------:R-:W-:Y:S01]  /*5010*/  R2UR UR60, R19 ;  /* 0x00000000133c72ca */ /* 0x000fe200000e0000 */
[----:B------:R-:W-:Y:S01]  /*5020*/  IMAD.MOV.U32 R222, RZ, RZ, R3 ;  /* 0x000000ffffde7224 */ /* 0x000fe200078e0003 */
[----:B------:R-:W-:Y:S01]  /*5030*/  UIADD3 UR61, UR61, -0x2, URZ ;  /* 0xfffffffe3d3d7890 */ /* 0x000fe2000fffe03f */
[----:B------:R-:W-:Y:S01]  /*5040*/  IMAD.MOV.U32 R223, RZ, RZ, R4 ;  /* 0x000000ffffdf7224 */ /* 0x000fe200078e0004 */
[----:B------:R-:W-:Y:S01]  /*5050*/  UMOV UR37, UR38 ;  /* 0x0000002600257c82 */ /* 0x000fe20008000000 */
[----:B------:R-:W-:Y:S02]  /*5060*/  IMAD.MOV.U32 R0, RZ, RZ, 0x3f800000 ;  /* 0x3f800000ff007424 */ /* 0x000fe400078e00ff */
[----:B------:R-:W-:-:S08]  /*5070*/  IMAD.MOV.U32 R151, RZ, RZ, RZ ;  /* 0x000000ffff977224 */ /* 0x000fd000078e00ff */
.L_x_148:
        /* <DEDUP_REMOVED lines=8> */
.L_x_138:
[----:B------:R-:W-:Y:S02]  /*5100*/  R2UR UR5, R18 ;  /* 0x00000000120572ca */ /* 0x000fe400000e0000 */
[----:B------:R-:W-:-:S11]  /*5110*/  R2UR UR4, R19 ;  /* 0x00000000130472ca */ /* 0x000fd600000e0000 */
[----:B------:R-:W-:Y:S02]  /*5120*/  ULEA UR39, UR38, UR5, 0x3 ;  /* 0x0000000526277291 */ /* 0x000fe4000f8e183f */
[----:B------:R-:W-:-:S05]  /*5130*/  IMAD.U32 R3, RZ, RZ, UR4 ;  /* 0x00000004ff037e24 */ /* 0x000fca000f8e00ff */
[----:B------:R-:W-:-:S04]  /*5140*/  SHF.L.U32 R3, R3, 0x1f, RZ ;  /* 0x0000001f03037819 */ /* 0x000fc800000006ff */
[----:B------:R1:W2:Y:S01]  /*5150*/  SYNCS.PHASECHK.TRANS64.TRYWAIT P1, [UR39+0x38830], R3 ;  /* 0x03883003ff0075a7 */ /* 0x0002a20008020167 */
[----:B------:R-:W-:Y:S05]  /*5160*/  @!P0 BRA `(.L_x_139) ;  /* 0x0000000000048947 */ /* 0x000fea0003800000 */
[----:B------:R-:W-:Y:S01]  /*5170*/  BPT.TRAP 0x1 ;  /* 0x000000040000795c */ /* 0x000fe20000300000 */
.L_x_139:
[----:B--2---:R-:W-:Y:S05]  /*5180*/  @P1 BRA `(.L_x_140) ;  /* 0x0000000000081947 */ /* 0x004fea0003800000 */
[----:B------:R-:W2:Y:S02]  /*5190*/  SYNCS.PHASECHK.TRANS64.TRYWAIT P1, [UR39+0x38830], R3 ;  /* 0x03883003ff0075a7 */ /* 0x000ea40008020167 */
[----:B--2---:R-:W-:Y:S05]  /*51a0*/  @!P1 BRA `(.L_x_141) ;  /* 0x0000009400a09947 */ /* 0x004fea0003800000 */
.L_x_140:
        /* <DEDUP_REMOVED lines=23> */
[----:B------:R-:W-:Y:S01]  /*5320*/  UIADD3 UR58, UR4, 0x80, URZ ;  /* 0x00000080043a7890 */ /* 0x000fe2000fffe03f */
[-C--:B------:R-:W-:Y:S01]  /*5330*/  FMUL.FTZ R28, R28, R2.reuse ;  /* 0x000000021c1c7220 */ /* 0x080fe20000410000 */
        /* <DEDUP_REMOVED lines=57> */
[----:B------:R-:W-:Y:S01]  /*56d0*/  UIADD3 UR58, UR4, 0x100, URZ ;  /* 0x00000100043a7890 */ /* 0x000fe2000fffe03f */
[-C--:B------:R-:W-:Y:S01]  /*56e0*/  FMUL.FTZ R109, R109, R2.reuse ;  /* 0x000000026d6d7220 */ /* 0x080fe20000410000 */
[----:B------:R-:W-:Y:S01]  /*56f0*/  UMOV UR56, UR6 ;  /* 0x0000000600387c82 */ /* 0x000fe20008000000 */
[----:B------:R-:W-:Y:S01]  /*5700*/  UMOV UR57, UR7 ;  /* 0x0000000700397c82 */ /* 0x000fe20008000000 */
        /* <DEDUP_REMOVED lines=95> */
[----:B------:R-:W-:Y:S01]  /*5d00*/  UIADD3 UR58, UR4, 0x200, URZ ;  /* 0x00000200043a7890 */ /* 0x000fe2000fffe03f */
[----:B------:R-:W-:Y:S01]  /*5d10*/  UMOV UR56, UR6 ;  /* 0x0000000600387c82 */ /* 0x000fe20008000000 */
[----:B------:R-:W-:Y:S01]  /*5d20*/  UMOV UR57, UR7 ;  /* 0x0000000700397c82 */ /* 0x000fe20008000000 */
[----:B------:R-:W-:Y:S01]  /*5d30*/  UMOV UR59, 0x40000040 ;  /* 0x40000040003b7882 */ /* 0x000fe20000000000 */
        /* <DEDUP_REMOVED lines=165> */
[----:B------:R-:W-:Y:S02]  /*6790*/  R2UR UR14, R6 ;  /* 0x00000000060e72ca */ /* 0x000fe400000e0000 */
[----:B------:R-:W-:-:S11]  /*67a0*/  R2UR UR15, R7 ;  /* 0x00000000070f72ca */ /* 0x000fd600000e0000 */
[----:B------:R-:W-:Y:S02]  /*67b0*/  UMOV UR56, UR14 ;  /* 0x0000000e00387c82 */ /* 0x000fe40008000000 */
[----:B------:R-:W-:Y:S01]  /*67c0*/  UMOV UR57, UR15 ;  /* 0x0000000f00397c82 */ /* 0x000fe20008000000 */
[----:B------:R-:W-:Y:S01]  /*67d0*/  UMOV UR5, UR15 ;  /* 0x0000000f00057c82 */ /* 0x000fe20008000000 */
        /* <DEDUP_REMOVED lines=238> */
.L_x_142:
[----:B------:R-:W-:Y:S01]  /*76c0*/  R2UR UR4, R18 ;  /* 0x00000000120472ca */ /* 0x000fe200000e0000 */
[----:B------:R-:W-:-:S05]  /*76d0*/  IMAD.U32 R0, RZ, RZ, UR60 ;  /* 0x0000003cff007e24 */ /* 0x000fca000f8e00ff */
[----:B------:R-:W-:-:S07]  /*76e0*/  SHF.L.U32 R0, R0, 0x1f, RZ ;  /* 0x0000001f00007819 */ /* 0x000fce00000006ff */
[----:B------:R-:W-:-:S09]  /*76f0*/  ULEA UR4, UR37, UR4, 0x3 ;  /* 0x0000000425047291 */ /* 0x000fd2000f8e183f */
[----:B------:R3:W4:Y:S01]  /*7700*/  SYNCS.PHASECHK.TRANS64.TRYWAIT P1, [UR4+0x38850], R0 ;  /* 0x03885000ff0075a7 */ /* 0x0007220008020144 */
[----:B------:R-:W-:Y:S05]  /*7710*/  @!P0 BRA `(.L_x_143) ;  /* 0x0000000000048947 */ /* 0x000fea0003800000 */
[----:B------:R-:W-:Y:S01]  /*7720*/  BPT.TRAP 0x1 ;  /* 0x000000040000795c */ /* 0x000fe20000300000 */
.L_x_143:
[----:B----4-:R-:W-:Y:S05]  /*7730*/  @P1 BRA `(.L_x_144) ;  /* 0x0000000000081947 */ /* 0x010fea0003800000 */
[----:B------:R-:W4:Y:S02]  /*7740*/  SYNCS.PHASECHK.TRANS64.TRYWAIT P1, [UR4+0x38850], R0 ;  /* 0x03885000ff0075a7 */ /* 0x000f240008020144 */
[----:B----4-:R-:W-:Y:S05]  /*7750*/  @!P1 BRA `(.L_x_145) ;  /* 0x00000070004c9947 */ /* 0x010fea0003800000 */
.L_x_144:
[----:B------:R-:W-:Y:S01]  /*7760*/  R2UR UR5, R18 ;  /* 0x00000000120572ca */ /* 0x000fe200000e0000 */
[----:B------:R-:W-:Y:S01]  /*7770*/  WARPGROUP.ARRIVE ;  /* 0x00000000000079c5 */ /* 0x000fe20000000000 */
[----:B------:R-:W-:-:S11]  /*7780*/  UMOV UR7, 0x40000040 ;  /* 0x4000004000077882 */ /* 0x000fd60000000000 */
[----:B------:R-:W-:-:S04]  /*7790*/  UIADD3 UR5, UR5, 0x400, URZ ;  /* 0x0000040005057890 */ /* 0x000fc8000fffe03f */
[----:B------:R-:W-:-:S04]  /*77a0*/  USHF.R.U32.HI UR5, URZ, 0x4, UR5 ;  /* 0x000000043f057899 */ /* 0x000fc80008011605 */
[----:B------:R-:W-:-:S04]  /*77b0*/  ULOP3.LUT UR5, UR5, 0x3fff, URZ, 0xc0, !UPT ;  /* 0x00003fff05057892 */ /* 0x000fc8000f8ec03f */
[----:B------:R-:W-:-:S04]  /*77c0*/  ULOP3.LUT UR5, UR5, 0x2800000, URZ, 0xfc, !UPT ;  /* 0x0280000005057892 */ /* 0x000fc8000f8efc3f */
[----:B------:R-:W-:-:S07]  /*77d0*/  UIMAD UR5, UR37, 0xa00, UR5 ;  /* 0x00000a00250578a4 */ /* 0x000fce000f8e0205 */
[----:B------:R-:W-:Y:S02]  /*77e0*/  UMOV UR6, UR5 ;  /* 0x0000000500067c82 */ /* 0x000fe40008000000 */
        /* <DEDUP_REMOVED lines=24> */
[----:B------:R-:W-:Y:S03]  /*7970*/  HGMMA.64x256x16.F32.BF16 R24, R192, gdesc[UR4].tnspB, R24, gsb0 ;  /* 0x43e00004c0187df0 */ /* 0x000fe60008001818 */
[----:B------:R-:W-:Y:S02]  /*7980*/  WARPGROUP.DEPBAR.LE gsb0, 0x0 ;  /* 0x00008000000079c5 */ /* 0x000fe40000010000 */
[----:B------:R-:W-:Y:S05]  /*7990*/  @!P0 BRA `(.L_x_146) ;  /* 0x0000000000048947 */ /* 0x000fea0003800000 */
[----:B------:R-:W-:Y:S01]  /*79a0*/  BPT.TRAP 0x1 ;  /* 0x000000040000795c */ /* 0x000fe20000300000 */
.L_x_146:
[----:B------:R-:W4:Y:S01]  /*79b0*/  LDL R224, [R1+0x4] ;  /* 0x0000040001e07983 */ /* 0x000f220000100800 */
[----:B-1-3--:R-:W-:Y:S01]  /*79c0*/  FMNMX.FTZ R0, R184, R223, !PT ;  /* 0x000000dfb8007209 */ /* 0x00afe20007810000 */
[----:B------:R-:W-:Y:S01]  /*79d0*/  ULDC UR5, c[0x0][0x988] ;  /* 0x0002620000057ab9 */ /* 0x000fe20000000800 */
[----:B------:R-:W-:Y:S02]  /*79e0*/  FMNMX.FTZ R2, R186, R222, !PT ;  /* 0x000000deba027209 */ /* 0x000fe40007810000 */
[----:B--2---:R-:W-:Y:S02]  /*79f0*/  FMNMX.FTZ R3, R185, R0, !PT ;  /* 0x00000000b9037209 */ /* 0x004fe40007810000 */
[----:B------:R-:W-:Y:S02]  /*7a00*/  FMNMX.FTZ R193, R187, R2, !PT ;  /* 0x00000002bbc17209 */ /* 0x000fe40007810000 */
[----:B------:R-:W-:Y:S02]  /*7a10*/  FMNMX.FTZ R0, R188, R3, !PT ;  /* 0x00000003bc007209 */ /* 0x000fe40007810000 */
[----:B------:R-:W-:-:S02]  /*7a20*/  FMNMX.FTZ R2, R190, R193, !PT ;  /* 0x000000c1be027209 */ /* 0x000fc40007810000 */
[----:B------:R-:W-:Y:S02]  /*7a30*/  FMNMX.FTZ R3, R189, R0, !PT ;  /* 0x00000000bd037209 */ /* 0x000fe40007810000 */
[----:B------:R-:W-:Y:S02]  /*7a40*/  FMNMX.FTZ R193, R191, R2, !PT ;  /* 0x00000002bfc17209 */ /* 0x000fe40007810000 */
[----:B------:R-:W-:Y:S02]  /*7a50*/  FMNMX.FTZ R0, R176, R3, !PT ;  /* 0x00000003b0007209 */ /* 0x000fe40007810000 */
        /* <DEDUP_REMOVED lines=31> */
[----:B------:R-:W-:Y:S01]  /*7c50*/  ISETP.NE.AND P1, PT, R23, RZ, PT ;  /* 0x000000ff1700720c */ /* 0x000fe20003f25270 */
[----:B------:R-:W1:Y:S04]  /*7c60*/  SHFL.BFLY PT, R3, R0, 0x2, 0x1f ;  /* 0x0c401f0000037f89 */ /* 0x000e6800000e0000 */
[----:B------:R-:W2:Y:S01]  /*7c70*/  SHFL.BFLY PT, R193, R2, 0x2, 0x1f ;  /* 0x0c401f0002c17f89 */ /* 0x000ea200000e0000 */
[----:B-1----:R-:W-:-:S02]  /*7c80*/  FMNMX.FTZ R192, R0, R3, !PT ;  /* 0x0000000300c07209 */ /* 0x002fc40007810000 */
[----:B--2---:R-:W-:-:S03]  /*7c90*/  FMNMX.FTZ R193, R2, R193, !PT ;  /* 0x000000c102c17209 */ /* 0x004fc60007810000 */
[----:B------:R-:W1:Y:S04]  /*7ca0*/  SHFL.BFLY PT, R3, R192, 0x1, 0x1f ;  /* 0x0c201f00c0037f89 */ /* 0x000e6800000e0000 */
[----:B------:R-:W2:Y:S01]  /*7cb0*/  SHFL.BFLY PT, R194, R193, 0x1, 0x1f ;  /* 0x0c201f00c1c27f89 */ /* 0x000ea200000e0000 */
[----:B-1----:R-:W-:Y:S02]  /*7cc0*/  FMNMX.FTZ R4, R192, R3, !PT ;  /* 0x00000003c0047209 */ /* 0x002fe40007810000 */
[----:B--2---:R-:W-:-:S03]  /*7cd0*/  FMNMX.FTZ R3, R193, R194, !PT ;  /* 0x000000c2c1037209 */ /* 0x004fc60007810000 */
[C---:B------:R-:W-:Y:S01]  /*7ce0*/  FMUL.FTZ R195, R4.reuse, UR5 ;  /* 0x0000000504c37c20 */ /* 0x040fe20008410000 */
[----:B------:R-:W-:-:S03]  /*7cf0*/  FADD.FTZ R194, -R4, R223 ;  /* 0x000000df04c27221 */ /* 0x000fc60000010100 */
[--C-:B------:R-:W-:Y:S01]  /*7d00*/  FFMA.FTZ R192, R152, UR5, -R195.reuse ;  /* 0x0000000598c07c23 */ /* 0x100fe200080108c3 */
[C---:B------:R-:W-:Y:S01]  /*7d10*/  FADD.FTZ R0, -R3.reuse, R222 ;  /* 0x000000de03007221 */ /* 0x040fe20000010100 */
[----:B------:R-:W-:Y:S01]  /*7d20*/  FMUL.FTZ R152, R3, UR5 ;  /* 0x0000000503987c20 */ /* 0x000fe20008410000 */
[----:B------:R-:W-:Y:S01]  /*7d30*/  FMUL.FTZ R194, R194, UR5 ;  /* 0x00000005c2c27c20 */ /* 0x000fe20008410000 */
[--C-:B------:R-:W-:Y:S01]  /*7d40*/  FFMA.FTZ R193, R184, UR5, -R195.reuse ;  /* 0x00000005b8c17c23 */ /* 0x100fe200080108c3 */
[----:B------:R-:W-:Y:S01]  /*7d50*/  FMUL.FTZ R0, R0, UR5 ;  /* 0x0000000500007c20 */ /* 0x000fe20008410000 */
[--C-:B------:R-:W-:Y:S01]  /*7d60*/  FFMA.FTZ R209, R186, UR5, -R152.reuse ;  /* 0x00000005bad17c23 */ /* 0x100fe20008010898 */
[----:B------:R1:W-:Y:S01]  /*7d70*/  MUFU.EX2 R2, R194 ;  /* 0x000000c200027308 */ /* 0x0003e20000000800 */
[--C-:B------:R-:W-:Y:S01]  /*7d80*/  FFMA.FTZ R208, R185, UR5, -R195.reuse ;  /* 0x00000005b9d07c23 */ /* 0x100fe200080108c3 */
[--C-:B------:R-:W-:Y:S01]  /*7d90*/  FFMA.FTZ R210, R188, UR5, -R195.reuse ;  /* 0x00000005bcd27c23 */ /* 0x100fe200080108c3 */
[--C-:B------:R-:W-:Y:S01]  /*7da0*/  FFMA.FTZ R211, R190, UR5, -R152.reuse ;  /* 0x00000005bed37c23 */ /* 0x100fe20008010898 */
[--C-:B------:R-:W-:Y:S01]  /*7db0*/  FFMA.FTZ R189, R189, UR5, -R195.reuse ;  /* 0x00000005bdbd7c23 */ /* 0x100fe200080108c3 */
[--C-:B------:R-:W-:Y:S01]  /*7dc0*/  FFMA.FTZ R196, R160, UR5, -R195.reuse ;  /* 0x00000005a0c47c23 */ /* 0x100fe200080108c3 */
[--C-:B------:R-:W-:Y:S01]  /*7dd0*/  FFMA.FTZ R160, R191, UR5, -R152.reuse ;  /* 0x00000005bfa07c23 */ /* 0x100fe20008010898 */
[--C-:B------:R-:W-:Y:S01]  /*7de0*/  FFMA.FTZ R204, R176, UR5, -R195.reuse ;  /* 0x00000005b0cc7c23 */ /* 0x100fe200080108c3 */
[----:B------:R-:W2:Y:S01]  /*7df0*/  MUFU.EX2 R193, R193 ;  /* 0x000000c100c17308 */ /* 0x000ea20000000800 */
[--C-:B-1----:R-:W-:Y:S01]  /*7e00*/  FFMA.FTZ R194, R156, UR5, -R195.reuse ;  /* 0x000000059cc27c23 */ /* 0x102fe200080108c3 */
        /* <DEDUP_REMOVED lines=8> */
[--C-:B------:R-:W-:Y:S01]  /*7e90*/  FFMA.FTZ R161, R165, UR5, -R195.reuse ;  /* 0x00000005a5a17c23 */ /* 0x100fe200080108c3 */
[--C-:B------:R-:W-:Y:S01]  /*7ea0*/  FFMA.FTZ R206, R180, UR5, -R195.reuse ;  /* 0x00000005b4ce7c23 */ /* 0x100fe200080108c3 */
[--C-:B------:R-:W-:Y:S01]  /*7eb0*/  FFMA.FTZ R207, R182, UR5, -R152.reuse ;  /* 0x00000005b6cf7c23 */ /* 0x100fe20008010898 */
[--C-:B------:R-:W-:Y:S01]  /*7ec0*/  FFMA.FTZ R181, R181, UR5, -R195.reuse ;  /* 0x00000005b5b57c23 */ /* 0x100fe200080108c3 */
[----:B------:R-:W-:Y:S01]  /*7ed0*/  FFMA.FTZ R200, R168, UR5, -R195 ;  /* 0x00000005a8c87c23 */ /* 0x000fe200080108c3 */
[--C-:B------:R-:W-:Y:S01]  /*7ee0*/  FFMA.FTZ R168, R183, UR5, -R152.reuse ;  /* 0x00000005b7a87c23 */ /* 0x100fe20008010898 */
[----:B------:R-:W1:Y:S01]  /*7ef0*/  MUFU.EX2 R209, R209 ;  /* 0x000000d100d17308 */ /* 0x000e620000000800 */
[----:B--2---:R-:W-:Y:S01]  /*7f00*/  FFMA.FTZ R165, R2, R20, R193 ;  /* 0x0000001402a57223 */ /* 0x004fe200000100c1 */
[--C-:B------:R-:W-:Y:S01]  /*7f10*/  FFMA.FTZ R203, R174, UR5, -R152.reuse ;  /* 0x00000005aecb7c23 */ /* 0x100fe20008010898 */
[--C-:B------:R-:W-:Y:S01]  /*7f20*/  FFMA.FTZ R201, R170, UR5, -R152.reuse ;  /* 0x00000005aac97c23 */ /* 0x100fe20008010898 */
[--C-:B------:R-:W-:Y:S01]  /*7f30*/  FFMA.FTZ R197, R162, UR5, -R152.reuse ;  /* 0x00000005a2c57c23 */ /* 0x100fe20008010898 */
[--C-:B------:R-:W-:Y:S01]  /*7f40*/  FFMA.FTZ R162, R163, UR5, -R152.reuse ;  /* 0x00000005a3a27c23 */ /* 0x100fe20008010898 */
[--C-:B------:R-:W-:Y:S01]  /*7f50*/  FFMA.FTZ R170, R171, UR5, -R152.reuse ;  /* 0x00000005abaa7c23 */ /* 0x100fe20008010898 */
[--C-:B------:R-:W-:Y:S01]  /*7f60*/  FFMA.FTZ R199, R166, UR5, -R152.reuse ;  /* 0x00000005a6c77c23 */ /* 0x100fe20008010898 */
[----:B------:R-:W2:Y:S01]  /*7f70*/  MUFU.EX2 R208, R208 ;  /* 0x000000d000d07308 */ /* 0x000ea20000000800 */
[--C-:B------:R-:W-:Y:S01]  /*7f80*/  FFMA.FTZ R202, R172, UR5, -R195.reuse ;  /* 0x00000005acca7c23 */ /* 0x100fe200080108c3 */
[--C-:B------:R-:W-:Y:S01]  /*7f90*/  FFMA.FTZ R173, R173, UR5, -R195.reuse ;  /* 0x00000005adad7c23 */ /* 0x100fe200080108c3 */
[--C-:B------:R-:W-:Y:S01]  /*7fa0*/  FFMA.FTZ R172, R175, UR5, -R152.reuse ;  /* 0x00000005afac7c23 */ /* 0x100fe20008010898 */
[--C-:B------:R-:W-:Y:S01]  /*7fb0*/  FFMA.FTZ R154, R154, UR5, -R152.reuse ;  /* 0x000000059a9a7c23 */ /* 0x100fe20008010898 */
[--C-:B------:R-:W-:Y:S01]  /*7fc0*/  FFMA.FTZ R153, R153, UR5, -R195.reuse ;  /* 0x0000000599997c23 */ /* 0x100fe200080108c3 */
[----:B------:R-:W-:Y:S01]  /*7fd0*/  FFMA.FTZ R157, R157, UR5, -R195 ;  /* 0x000000059d9d7c23 */ /* 0x000fe200080108c3 */
[--C-:B------:R-:W-:Y:S01]  /*7fe0*/  FFMA.FTZ R155, R155, UR5, -R152.reuse ;  /* 0x000000059b9b7c23 */ /* 0x100fe20008010898 */
[----:B------:R-:W3:Y:S01]  /*7ff0*/  MUFU.EX2 R156, R156 ;  /* 0x0000009c009c7308 */ /* 0x000ee20000000800 */
[----:B-1----:R-:W-:Y:S01]  /*8000*/  FFMA.FTZ R5, R0, R5, R209 ;  /* 0x0000000500057223 */ /* 0x002fe200000100d1 */
[----:B------:R-:W-:-:S06]  /*8010*/  FFMA.FTZ R195, R158, UR5, -R152 ;  /* 0x000000059ec37c23 */ /* 0x000fcc0008010898 */
[----:B------:R-:W1:Y:S01]  /*8020*/  MUFU.EX2 R210, R210 ;  /* 0x000000d200d27308 */ /* 0x000e620000000800 */
[----:B--2---:R-:W-:-:S07]  /*8030*/  FADD.FTZ R165, R208, R165 ;  /* 0x000000a5d0a57221 */ /* 0x004fce0000010000 */
[----:B------:R-:W2:Y:S01]  /*8040*/  MUFU.EX2 R211, R211 ;  /* 0x000000d300d37308 */ /* 0x000ea20000000800 */
[----:B---3--:R-:W-:-:S07]  /*8050*/  FADD.FTZ R20, R156, R5 ;  /* 0x000000059c147221 */ /* 0x008fce0000010000 */
[----:B------:R-:W3:Y:S01]  /*8060*/  MUFU.EX2 R189, R189 ;  /* 0x000000bd00bd7308 */ /* 0x000ee20000000800 */
[----:B-1----:R-:W-:-:S07]  /*8070*/  FADD.FTZ R174, R210, R165 ;  /* 0x000000a5d2ae7221 */ /* 0x002fce0000010000 */
        /* <DEDUP_REMOVED lines=11> */
[----:B-1----:R-:W-:Y:S01]  /*8130*/  FADD.FTZ R163, R185, R166 ;  /* 0x000000a6b9a37221 */ /* 0x002fe20000010000 */
[--C-:B------:R-:W-:Y:S01]  /*8140*/  FFMA.FTZ R166, R167, UR5, -R152.reuse ;  /* 0x00000005a7a67c23 */ /* 0x100fe20008010898 */
[----:B------:R-:W-:-:S05]  /*8150*/  FFMA.FTZ R152, R159, UR5, -R152 ;  /* 0x000000059f987c23 */ /* 0x000fca0008010898 */
        /* <DEDUP_REMOVED lines=25> */
[----:B--2---:R-:W-:Y:S01]  /*82f0*/  FADD.FTZ R20, R172, R5 ;  /* 0x00000005ac147221 */ /* 0x004fe20000010000 */
[----:B------:R-:W-:-:S05]  /*8300*/  IMAD.U32 R5, RZ, RZ, UR39 ;  /* 0x00000027ff057e24 */ /* 0x000fca000f8e00ff */
[----:B------:R-:W-:Y:S01]  /*8310*/  @P1 IADD3 R5, R5, 0x38840, RZ ;  /* 0x0003884005051810 */ /* 0x000fe20007ffe0ff */
[----:B------:R-:W2:Y:S01]  /*8320*/  MUFU.EX2 R169, R169 ;  /* 0x000000a900a97308 */ /* 0x000ea20000000800 */
[----:B---3--:R-:W-:Y:S02]  /*8330*/  FADD.FTZ R158, R196, R163 ;  /* 0x000000a3c49e7221 */ /* 0x008fe40000010000 */
[----:B----4-:R-:W-:-:S04]  /*8340*/  @P1 PRMT R5, R224, 0x654, R5 ;  /* 0x00000654e0051816 */ /* 0x010fc80000000005 */
[----:B------:R3:W-:Y:S01]  /*8350*/  @P1 SYNCS.ARRIVE.TRANS64.RED.A1T0 RZ, [R5+URZ], RZ ;  /* 0x000000ff05ff19a7 */ /* 0x0007e2000810043f */
[----:B------:R-:W4:Y:S01]  /*8360*/  MUFU.EX2 R162, R162 ;  /* 0x000000a200a27308 */ /* 0x000f220000000800 */
[----:B-1----:R-:W-:-:S07]  /*8370*/  FADD.FTZ R163, R197, R20 ;  /* 0x00000014c5a37221 */ /* 0x002fce0000010000 */
[----:B------:R-:W1:Y:S01]  /*8380*/  MUFU.EX2 R198, R198 ;  /* 0x000000c600c67308 */ /* 0x000e620000000800 */
[----:B--2---:R-:W-:-:S07]  /*8390*/  FADD.FTZ R165, R169, R158 ;  /* 0x0000009ea9a57221 */ /* 0x004fce0000010000 */
[----:B------:R-:W2:Y:S01]  /*83a0*/  MUFU.EX2 R199, R199 ;  /* 0x000000c700c77308 */ /* 0x000ea20000000800 */
[----:B----4-:R-:W-:-:S07]  /*83b0*/  FADD.FTZ R20, R162, R163 ;  /* 0x000000a3a2147221 */ /* 0x010fce0000010000 */
        /* <DEDUP_REMOVED lines=20> */
[----:B--2---:R-:W-:-:S03]  /*8500*/  FADD.FTZ R20, R157, R20 ;  /* 0x000000149d147221 */ /* 0x004fc60000010000 */
[----:B---3--:R-:W-:Y:S01]  /*8510*/  FADD.FTZ R5, R163, R158 ;  /* 0x0000009ea3057221 */ /* 0x008fe20000010000 */
[----:B------:R-:W-:Y:S06]  /*8520*/  @!P0 BRA `(.L_x_147) ;  /* 0x0000000000048947 */ /* 0x000fec0003800000 */
[----:B------:R-:W-:Y:S01]  /*8530*/  BPT.TRAP 0x1 ;  /* 0x000000040000795c */ /* 0x000fe20000300000 */
.L_x_147:
[----:B------:R-:W2:Y:S01]  /*8540*/  LDL R158, [R1] ;  /* 0x00000000019e7983 */ /* 0x000ea20000100800 */
[----:B------:R-:W-:Y:S01]  /*8550*/  ISETP.NE.AND P1, PT, R22, RZ, PT ;  /* 0x000000ff1600720c */ /* 0x000fe20003f25270 */
[----:B------:R-:W-:Y:S01]  /*8560*/  IMAD.U32 R152, RZ, RZ, UR4 ;  /* 0x00000004ff987e24 */ /* 0x000fe2000f8e00ff */
[----:B------:R-:W-:Y:S01]  /*8570*/  R2UR UR60, R19 ;  /* 0x00000000133c72ca */ /* 0x000fe200000e0000 */
[----:B------:R-:W-:Y:S01]  /*8580*/  UMOV UR37, UR38 ;  /* 0x0000002600257c82 */ /* 0x000fe20008000000 */
[----:B------:R-:W-:Y:S01]  /*8590*/  F2FP.BF16.F32.PACK_AB R208, R208, R193 ;  /* 0x000000c1d0d0723e */ /* 0x000fe200000010ff */
[----:B------:R-:W-:Y:S01]  /*85a0*/  IMAD.MOV.U32 R222, RZ, RZ, R3 ;  /* 0x000000ffffde7224 */ /* 0x000fe200078e0003 */
[----:B------:R-:W-:Y:S01]  /*85b0*/  F2FP.BF16.F32.PACK_AB R209, R156, R209 ;  /* 0x000000d19cd1723e */ /* 0x000fe200000010ff */
[----:B------:R-:W-:Y:S01]  /*85c0*/  IMAD.MOV.U32 R223, RZ, RZ, R4 ;  /* 0x000000ffffdf7224 */ /* 0x000fe200078e0004 */
[----:B------:R-:W-:Y:S02]  /*85d0*/  F2FP.BF16.F32.PACK_AB R210, R189, R210 ;  /* 0x000000d2bdd2723e */ /* 0x000fe400000010ff */
[----:B------:R-:W-:-:S02]  /*85e0*/  F2FP.BF16.F32.PACK_AB R211, R160, R211 ;  /* 0x000000d3a0d3723e */ /* 0x000fc400000010ff */
[----:B------:R-:W-:Y:S01]  /*85f0*/  F2FP.BF16.F32.PACK_AB R204, R185, R204 ;  /* 0x000000ccb9cc723e */ /* 0x000fe200000010ff */
[----:B------:R-:W-:Y:S01]  /*8600*/  @P1 VIADD R152, R152, 0x38860 ;  /* 0x0003886098981836 */ /* 0x000fe20000000000 */
[----:B------:R-:W-:Y:S02]  /*8610*/  F2FP.BF16.F32.PACK_AB R205, R164, R205 ;  /* 0x000000cda4cd723e */ /* 0x000fe400000010ff */
[----:B------:R-:W-:Y:S02]  /*8620*/  F2FP.BF16.F32.PACK_AB R206, R181, R206 ;  /* 0x000000ceb5ce723e */ /* 0x000fe400000010ff */
[----:B------:R-:W-:Y:S02]  /*8630*/  F2FP.BF16.F32.PACK_AB R207, R168, R207 ;  /* 0x000000cfa8cf723e */ /* 0x000fe400000010ff */
[----:B------:R-:W-:Y:S02]  /*8640*/  F2FP.BF16.F32.PACK_AB R200, R177, R200 ;  /* 0x000000c8b1c8723e */ /* 0x000fe400000010ff */
[----:B------:R-:W-:-:S02]  /*8650*/  F2FP.BF16.F32.PACK_AB R201, R170, R201 ;  /* 0x000000c9aac9723e */ /* 0x000fc400000010ff */
[----:B------:R-:W-:Y:S02]  /*8660*/  F2FP.BF16.F32.PACK_AB R202, R173, R202 ;  /* 0x000000caadca723e */ /* 0x000fe400000010ff */
        /* <DEDUP_REMOVED lines=9> */
[----:B--2---:R-:W-:-:S04]  /*8700*/  @P1 PRMT R152, R158, 0x654, R152 ;  /* 0x000006549e981816 */ /* 0x004fc80000000098 */
[----:B------:R1:W-:Y:S01]  /*8710*/  @P1 SYNCS.ARRIVE.TRANS64.RED.A1T0 RZ, [R152+URZ], RZ ;  /* 0x000000ff98ff19a7 */ /* 0x0003e2000810043f */
[----:B------:R-:W-:Y:S01]  /*8720*/  ISETP.LT.AND P1, PT, RZ, UR61, PT ;  /* 0x0000003dff007c0c */ /* 0x000fe2000bf21270 */
[----:B------:R-:W-:-:S12]  /*8730*/  UIADD3 UR61, UR61, -0x1, URZ ;  /* 0xffffffff3d3d7890 */ /* 0x000fd8000fffe03f */
[----:B-1----:R-:W-:Y:S05]  /*8740*/  @P1 BRA `(.L_x_148) ;  /* 0xffffffc8004c1947 */ /* 0x002fea000383ffff */
.L_x_137:
        /* <DEDUP_REMOVED lines=131> */
.L_x_149:
        /* <DEDUP_REMOVED lines=8> */
.L_x_150:
[----:B--2---:R-:W-:Y:S05]  /*9000*/  @P1 BRA `(.L_x_151) ;  /* 0x0000000000081947 */ /* 0x004fea0003800000 */
[----:B------:R-:W2:Y:S02]  /*9010*/  SYNCS.PHASECHK.TRANS64.TRYWAIT P1, [UR8+0x38850], R0 ;  /* 0x03885000ff0075a7 */ /* 0x000ea40008020148 */
[----:B--2---:R-:W-:Y:S05]  /*9020*/  @!P1 BRA `(.L_x_152) ;  /* 0x0000005800309947 */ /* 0x004fea0003800000 */
.L_x_151:
[----:B------:R-:W-:Y:S01]  /*9030*/  R2UR UR4, R18 ;  /* 0x00000000120472ca */ /* 0x000fe200000e0000 */
[----:B------:R-:W-:Y:S01]  /*9040*/  WARPGROUP.ARRIVE ;  /* 0x00000000000079c5 */ /* 0x000fe20000000000 */
[----:B------:R-:W-:Y:S01]  /*9050*/  UMOV UR7, 0x40000040 ;  /* 0x4000004000077882 */ /* 0x000fe20000000000 */
[----:B--2---:R-:W2:Y:S04]  /*9060*/  SHFL.BFLY PT, R7, R20, 0x2, 0x1f ;  /* 0x0c401f0014077f89 */ /* 0x004ea800000e0000 */
[----:B-1----:R-:W1:Y:S06]  /*9070*/  SHFL.BFLY PT, R0, R5, 0x2, 0x1f ;  /* 0x0c401f0005007f89 */ /* 0x002e6c00000e0000 */
[----:B------:R-:W-:-:S04]  /*9080*/  UIADD3 UR4, UR4, 0x400, URZ ;  /* 0x0000040004047890 */ /* 0x000fc8000fffe03f */
[----:B------:R-:W-:-:S04]  /*9090*/  USHF.R.U32.HI UR4, URZ, 0x4, UR4 ;  /* 0x000000043f047899 */ /* 0x000fc80008011604 */
[----:B------:R-:W-:-:S04]  /*90a0*/  ULOP3.LUT UR4, UR4, 0x3fff, URZ, 0xc0, !UPT ;  /* 0x00003fff04047892 */ /* 0x000fc8000f8ec03f */
[----:B------:R-:W-:Y:S01]  /*90b0*/  ULOP3.LUT UR4, UR4, 0x2800000, URZ, 0xfc, !UPT ;  /* 0x0280000004047892 */ /* 0x000fe2000f8efc3f */
[----:B--2---:R-:W-:Y:S01]  /*90c0*/  FADD.FTZ R7, R7, R20 ;  /* 0x0000001407077221 */ /* 0x004fe20000010000 */
[----:B------:R-:W-:Y:S02]  /*90d0*/  IMAD.MOV.U32 R20, RZ, RZ, RZ ;  /* 0x000000ffff147224 */ /* 0x000fe400078e00ff */
[----:B------:R-:W-:Y:S01]  /*90e0*/  UIMAD UR4, UR38, 0xa00, UR4 ;  /* 0x00000a00260478a4 */ /* 0x000fe2000f8e0204 */
[----:B-1----:R-:W-:Y:S01]  /*90f0*/  FADD.FTZ R2, R0, R5 ;  /* 0x0000000500027221 */ /* 0x002fe20000010000 */
[----:B------:R-:W-:Y:S01]  /*9100*/  IMAD.U32 R5, RZ, RZ, UR5 ;  /* 0x00000005ff057e24 */ /* 0x000fe2000f8e00ff */
[----:B------:R-:W1:Y:S04]  /*9110*/  SHFL.BFLY PT, R0, R7, 0x1, 0x1f ;  /* 0x0c201f0007007f89 */ /* 0x000e6800000e0000 */
[----:B------:R-:W-:Y:S01]  /*9120*/  UMOV UR6, UR4 ;  /* 0x0000000400067c82 */ /* 0x000fe20008000000 */
[----:B------:R-:W2:Y:S01]  /*9130*/  SHFL.BFLY PT, R9, R2, 0x1, 0x1f ;  /* 0x0c201f0002097f89 */ /* 0x000ea200000e0000 */
[----:B------:R-:W-:Y:S01]  /*9140*/  HGMMA.64x256x16.F32.BF16 R24, R208, gdesc[UR4].tnspB, R24, gsb0 ;  /* 0x43e00004d0187df0 */ /* 0x000fe20008001818 */
[----:B------:R-:W-:Y:S01]  /*9150*/  UIADD3 UR6, UR4, 0x80, URZ ;  /* 0x0000008004067890 */ /* 0x000fe2000fffe03f */
[----:B------:R-:W-:Y:S01]  /*9160*/  UMOV UR7, 0x40000040 ;  /* 0x4000004000077882 */ /* 0x000fe20000000000 */
[----:B-1----:R-:W-:Y:S01]  /*9170*/  FADD.FTZ R10, R7, R0 ;  /* 0x00000000070a7221 */ /* 0x002fe20000010000 */
[----:B------:R-:W-:Y:S01]  /*9180*/  MOV R7, UR5 ;  /* 0x0000000500077c02 */ /* 0x000fe20008000f00 */
[----:B------:R-:W-:-:S02]  /*9190*/  IMAD.MOV.U32 R0, RZ, RZ, -0x800000 ;  /* 0xff800000ff007424 */ /* 0x000fc400078e00ff */
[----:B--2---:R-:W-:Y:S01]  /*91a0*/  FADD.FTZ R11, R2, R9 ;  /* 0x00000009020b7221 */ /* 0x004fe20000010000 */
[----:B------:R-:W-:Y:S01]  /*91b0*/  FSETP.NE.FTZ.AND P1, PT, R10, RZ, PT ;  /* 0x000000ff0a00720b */ /* 0x000fe20003f35000 */
[----:B------:R-:W-:Y:S02]  /*91c0*/  IMAD.MOV.U32 R9, RZ, RZ, RZ ;  /* 0x000000ffff097224 */ /* 0x000fe400078e00ff */
[----:B------:R-:W-:Y:S01]  /*91d0*/  IMAD.MOV.U32 R2, RZ, RZ, -0x800000 ;  /* 0xff800000ff027424 */ /* 0x000fe200078e00ff */
[----:B------:R-:W-:-:S09]  /*91e0*/  FSETP.NE.FTZ.AND P2, PT, R11, RZ, PT ;  /* 0x000000ff0b00720b */ /* 0x000fd20003f55000 */
[----:B------:R-:W1:Y:S01]  /*91f0*/  @P1 MUFU.LG2 R6, R10 ;  /* 0x0000000a00061308 */ /* 0x000e620000000c00 */
[----:B------:R-:W-:-:S03]  /*9200*/  @P1 FMUL.FTZ R5, R5, 0.69314718246459960938 ;  /* 0x3f31721805051820 */ /* 0x000fc60000410000 */
[----:B------:R-:W-:-:S04]  /*9210*/  @P2 FMUL.FTZ R7, R7, 0.69314718246459960938 ;  /* 0x3f31721807072820 */ /* 0x000fc80000410000 */
[----:B------:R-:W2:Y:S08]  /*9220*/  @P2 MUFU.LG2 R8, R11 ;  /* 0x0000000b00082308 */ /* 0x000eb00000000c00 */
[----:B------:R3:W4:Y:S01]  /*9230*/  @P1 MUFU.RCP R20, R10 ;  /* 0x0000000a00141308 */ /* 0x0007220000001000 */
[----:B-1----:R-:W-:-:S04]  /*9240*/  @P1 FMUL.FTZ R6, R6, 0.69314718246459960938 ;  /* 0x3f31721806061820 */ /* 0x002fc80000410000 */
[----:B------:R-:W-:-:S03]  /*9250*/  @P1 FFMA.FTZ R2, R5, R4, R6 ;  /* 0x0000000405021223 */ /* 0x000fc60000010006 */
[----:B------:R3:W1:Y:S01]  /*9260*/  @P2 MUFU.RCP R9, R11 ;  /* 0x0000000b00092308 */ /* 0x0006620000001000 */
[----:B--2---:R-:W-:-:S04]  /*9270*/  @P2 FMUL.FTZ R8, R8, 0.69314718246459960938 ;  /* 0x3f31721808082820 */ /* 0x004fc80000410000 */
[----:B------:R-:W-:Y:S01]  /*9280*/  @P2 FFMA.FTZ R0, R7, R3, R8 ;  /* 0x0000000307002223 */ /* 0x000fe20000010008 */
        /* <DEDUP_REMOVED lines=13> */
[----:B------:R-:W-:-:S15]  /*9360*/  WARPGROUP.ARRIVE ;  /* 0x00000000000079c5 */ /* 0x000fde0000000000 */
[----:B------:R-:W-:-:S07]  /*9370*/  NOP ;  /* 0x0000000000007918 */ /* 0x000fce0000000000 */
[----:B------:R-:W-:Y:S01]  /*9380*/  HGMMA.64x256x16.F32.BF16 R24, R196, gdesc[UR4].tnspB, R24, gsb0 ;  /* 0x43e00004c4187df0 */ /* 0x000fe20008001818 */
[----:B------:R-:W-:Y:S01]  /*9390*/  UMOV UR6, UR4 ;  /* 0x0000000400067c82 */ /* 0x000fe20008000000 */
[----:B------:R-:W-:Y:S01]  /*93a0*/  UMOV UR7, 0x40000040 ;  /* 0x4000004000077882 */ /* 0x000fe20000000000 */
[----:B------:R-:W-:Y:S02]  /*93b0*/  WARPGROUP.DEPBAR.LE gsb0, 0x0 ;  /* 0x00008000000079c5 */ /* 0x000fe40000010000 */
[----:B------:R-:W-:-:S15]  /*93c0*/  WARPGROUP.ARRIVE ;  /* 0x00000000000079c5 */ /* 0x000fde0000000000 */
[----:B------:R-:W-:-:S08]  /*93d0*/  NOP ;  /* 0x0000000000007918 */ /* 0x000fd00000000000 */
[----:B------:R-:W-:Y:S03]  /*93e0*/  HGMMA.64x256x16.F32.BF16 R24, R192, gdesc[UR4].tnspB, R24, gsb0 ;  /* 0x43e00004c0187df0 */ /* 0x000fe60008001818 */
[----:B------:R-:W-:Y:S02]  /*93f0*/  WARPGROUP.DEPBAR.LE gsb0, 0x0 ;  /* 0x00008000000079c5 */ /* 0x000fe40000010000 */
[----:B-1-34-:R-:W-:Y:S05]  /*9400*/  @!P0 BRA `(.L_x_153) ;  /* 0x0000000000048947 */ /* 0x01afea0003800000 */
[----:B------:R-:W-:Y:S01]  /*9410*/  BPT.TRAP 0x1 ;  /* 0x000000040000795c */ /* 0x000fe20000300000 */
.L_x_153:
[----:B------:R-:W2:Y:S01]  /*9420*/  LDL R21, [R1] ;  /* 0x0000000001157983 */ /* 0x000ea20000100800 */
[----:B------:R-:W-:Y:S01]  /*9430*/  ISETP.NE.AND P0, PT, R22, RZ, PT ;  /* 0x000000ff1600720c */ /* 0x000fe20003f05270 */
        /* <DEDUP_REMOVED lines=64> */
[----:B------:R-:W-:Y:S01]  /*9840*/  IMAD.U32 R20, RZ, RZ, UR8 ;  /* 0x00000008ff147e24 */ /* 0x000fe2000f8e00ff */
[----:B------:R-:W-:Y:S01]  /*9850*/  IADD3 R29, P4, R16, 0x60, RZ ;  /* 0x00000060101d7810 */ /* 0x000fe20007f9e0ff */
[-C--:B------:R-:W-:Y:S01]  /*9860*/  FMUL.FTZ R156, R35, R9.reuse ;  /* 0x00000009239c7220 */ /* 0x080fe20000410000 */
[----:B------:R-:W-:Y:S01]  /*9870*/  R2UR UR5, R216 ;  /* 0x00000000d80572ca */ /* 0x000fe200000e0000 */
[----:B------:R-:W-:Y:S01]  /*9880*/  @P0 VIADD R20, R20, 0x38860 ;  /* 0x0003886014140836 */ /* 0x000fe20000000000 */
[----:B------:R-:W-:Y:S01]  /*9890*/  LOP3.LUT R28, R29, 0x380, RZ, 0xc0, !PT ;  /* 0x000003801d1c7812 */ /* 0x000fe200078ec0ff */
[-C--:B------:R-:W-:Y:S01]  /*98a0*/  FMUL.FTZ R49, R27, R9.reuse ;  /* 0x000000091b317220 */ /* 0x080fe20000410000 */
[-C--:B------:R-:W-:Y:S01]  /*98b0*/  FMUL.FTZ R25, R39, R9.reuse ;  /* 0x0000000927197220 */ /* 0x080fe20000410000 */
[----:B------:R-:W-:Y:S01]  /*98c0*/  IADD3 R35, P6, R16, 0x4020, RZ ;  /* 0x0000402010237810 */ /* 0x000fe20007fde0ff */
[-C--:B------:R-:W-:Y:S01]  /*98d0*/  FMUL.FTZ R56, R26, R9.reuse ;  /* 0x000000091a387220 */ /* 0x080fe20000410000 */
[----:B------:R-:W-:Y:S01]  /*98e0*/  SHF.R.U64 R28, R28, 0x3, RZ ;  /* 0x000000031c1c7819 */ /* 0x000fe200000012ff */
[-C--:B------:R-:W-:Y:S01]  /*98f0*/  FMUL.FTZ R53, R31, R9.reuse ;  /* 0x000000091f357220 */ /* 0x080fe20000410000 */
[----:B------:R-:W-:Y:S01]  /*9900*/  R2UR UR6, R215 ;  /* 0x00000000d70672ca */ /* 0x000fe200000e0000 */
[----:B------:R-:W-:Y:S01]  /*9910*/  FMUL.FTZ R164, R30, R9 ;  /* 0x000000091ea47220 */ /* 0x000fe20000410000 */
[----:B------:R-:W-:Y:S01]  /*9920*/  LOP3.LUT R28, R28, R29, RZ, 0x3c, !PT ;  /* 0x0000001d1c1c7212 */ /* 0x000fe200078e3cff */
        /* <DEDUP_REMOVED lines=58> */
[C---:B------:R-:W-:Y:S01]  /*9cd0*/  IADD3 R39, P5, R16.reuse, 0x4040, RZ ;  /* 0x0000404010277810 */ /* 0x040fe20007fbe0ff */
[--C-:B------:R-:W-:Y:S01]  /*9ce0*/  IMAD.X R29, RZ, RZ, R17.reuse, P4 ;  /* 0x000000ffff1d7224 */ /* 0x100fe200020e0611 */
[C---:B------:R-:W-:Y:S01]  /*9cf0*/  IADD3 R9, P4, R16.reuse, 0x8040, RZ ;  /* 0x0000804010097810 */ /* 0x040fe20007f9e0ff */
[----:B------:R-:W-:Y:S01]  /*9d00*/  UIADD3 UR34, -UR5, URZ, URZ ;  /* 0x0000003f05227290 */ /* 0x000fe2000fffe13f */
[----:B------:R-:W-:Y:S01]  /*9d10*/  LOP3.LUT R34, R35, 0x380, RZ, 0xc0, !PT ;  /* 0x0000038023227812 */ /* 0x000fe200078ec0ff */
[----:B------:R-:W-:Y:S01]  /*9d20*/  ULDC UR4, c[0x0][0xda8] ;  /* 0x00036a0000047ab9 */ /* 0x000fe20000000800 */
[C---:B------:R-:W-:Y:S01]  /*9d30*/  LOP3.LUT R55, R16.reuse, 0x380, RZ, 0xc0, !PT ;  /* 0x0000038010377812 */ /* 0x040fe200078ec0ff */
[----:B------:R-:W-:Y:S01]  /*9d40*/  UIMAD UR34, UR4, UR34, UR6 ;  /* 0x00000022042272a4 */ /* 0x000fe2000f8e0206 */
[----:B------:R-:W-:Y:S01]  /*9d50*/  IADD3 R31, P3, R16, 0x4000, RZ ;  /* 0x00004000101f7810 */ /* 0x000fe20007f7e0ff */
[----:B------:R-:W-:Y:S01]  /*9d60*/  UIADD3 UR35, -UR36, URZ, URZ ;  /* 0x0000003f24237290 */ /* 0x000fe2000fffe13f */
[----:B------:R-:W-:Y:S01]  /*9d70*/  LOP3.LUT R38, R39, 0x380, RZ, 0xc0, !PT ;  /* 0x0000038027267812 */ /* 0x000fe200078ec0ff */
[----:B------:R-:W-:Y:S01]  /*9d80*/  ULDC UR4, c[0x0][0xdb4] ;  /* 0x00036d0000047ab9 */ /* 0x000fe20000000800 */
[----:B------:R-:W-:Y:S01]  /*9d90*/  LOP3.LUT R48, R9, 0x380, RZ, 0xc0, !PT ;  /* 0x0000038009307812 */ /* 0x000fe200078ec0ff */
[----:B------:R-:W-:Y:S01]  /*9da0*/  USHF.L.U32 UR34, UR34, 0x7, URZ ;  /* 0x0000000722227899 */ /* 0x000fe2000800063f */
[----:B------:R-:W-:Y:S01]  /*9db0*/  SHF.R.U64 R34, R34, 0x3, RZ ;  /* 0x0000000322227819 */ /* 0x000fe200000012ff */
[----:B------:R-:W-:Y:S01]  /*9dc0*/  UIMAD UR35, UR4, UR35, UR5 ;  /* 0x00000023042372a4 */ /* 0x000fe2000f8e0205 */
[----:B------:R-:W-:Y:S01]  /*9dd0*/  SHF.R.U64 R55, R55, 0x3, RZ ;  /* 0x0000000337377819 */ /* 0x000fe200000012ff */
[----:B------:R-:W-:Y:S01]  /*9de0*/  ULDC.64 UR8, c[0x0][0xb70] ;  /* 0x0002dc0000087ab9 */ /* 0x000fe20000000a00 */
[----:B------:R-:W-:Y:S01]  /*9df0*/  LOP3.LUT R30, R31, 0x380, RZ, 0xc0, !PT ;  /* 0x000003801f1e7812 */ /* 0x000fe200078ec0ff */
[----:B------:R-:W-:Y:S01]  /*9e00*/  USHF.R.S32.HI UR4, URZ, 0x1f, UR35 ;  /* 0x0000001f3f047899 */ /* 0x000fe20008011423 */
[----:B------:R-:W-:Y:S01]  /*9e10*/  SHF.R.U64 R38, R38, 0x3, RZ ;  /* 0x0000000326267819 */ /* 0x000fe200000012ff */
[----:B------:R-:W-:Y:S01]  /*9e20*/  ULDC UR7, c[0x0][0xa88] ;  /* 0x0002a20000077ab9 */ /* 0x000fe20000000800 */
[----:B------:R-:W-:Y:S01]  /*9e30*/  SHF.R.U64 R48, R48, 0x3, RZ ;  /* 0x0000000330307819 */ /* 0x000fe200000012ff */
[----:B------:R-:W-:Y:S01]  /*9e40*/  UIMAD UR6, UR4, UR8, URZ ;  /* 0x00000008040672a4 */ /* 0x000fe2000f8e023f */
[----:B------:R-:W-:Y:S01]  /*9e50*/  LOP3.LUT R34, R34, R35, RZ, 0x3c, !PT ;  /* 0x0000002322227212 */ /* 0x000fe200078e3cff */
[----:B------:R-:W-:Y:S01]  /*9e60*/  UIMAD.WIDE.U32 UR4, UR35, UR8, URZ ;  /* 0x00000008230472a5 */ /* 0x000fe2000f8e003f */
[----:B------:R-:W-:Y:S01]  /*9e70*/  LOP3.LUT R54, R55, R16, RZ, 0x3c, !PT ;  /* 0x0000001037367212 */ /* 0x000fe200078e3cff */
[----:B------:R-:W-:Y:S01]  /*9e80*/  IMAD.MOV.U32 R55, RZ, RZ, R17 ;  /* 0x000000ffff377224 */ /* 0x000fe200078e0011 */
[----:B------:R-:W-:Y:S01]  /*9e90*/  SHF.R.U64 R30, R30, 0x3, RZ ;  /* 0x000000031e1e7819 */ /* 0x000fe200000012ff */
[----:B------:R-:W-:Y:S01]  /*9ea0*/  UIMAD UR6, UR35, UR9, UR6 ;  /* 0x00000009230672a4 */ /* 0x000fe2000f8e0206 */
[----:B------:R-:W-:Y:S01]  /*9eb0*/  LOP3.LUT R38, R38, R39, RZ, 0x3c, !PT ;  /* 0x0000002726267212 */ /* 0x000fe200078e3cff */
[----:B------:R-:W-:Y:S01]  /*9ec0*/  ULDC.64 UR12, c[0x0][0x208] ;  /* 0x00008200000c7ab9 */ /* 0x000fe20000000a00 */
[----:B------:R-:W-:Y:S01]  /*9ed0*/  IADD3.X R35, RZ, R17, RZ, P6, !PT ;  /* 0x00000011ff237210 */ /* 0x000fe200037fe4ff */
[----:B------:R-:W-:Y:S01]  /*9ee0*/  UIADD3 UR6, UR5, UR6, URZ ;  /* 0x0000000605067290 */ /* 0x000fe2000fffe03f */
[----:B------:R-:W-:-:S02]  /*9ef0*/  IADD3 R43, P2, R16, 0x4060, RZ ;  /* 0x00004060102b7810 */ /* 0x000fc40007f5e0ff */
[----:B------:R-:W-:Y:S02]  /*9f00*/  IADD3 R39, P6, R16, 0xc000, RZ ;  /* 0x0000c00010277810 */ /* 0x000fe40007fde0ff */
[----:B------:R-:W-:Y:S02]  /*9f10*/  LOP3.LUT R48, R48, R9, RZ, 0x3c, !PT ;  /* 0x0000000930307212 */ /* 0x000fe400078e3cff */
[----:B------:R-:W-:Y:S01]  /*9f20*/  LOP3.LUT R30, R30, R31, RZ, 0x3c, !PT ;  /* 0x0000001f1e1e7212 */ /* 0x000fe200078e3cff */
[----:B------:R-:W-:Y:S01]  /*9f30*/  IMAD.X R31, RZ, RZ, R17, P3 ;  /* 0x000000ffff1f7224 */ /* 0x000fe200018e0611 */
[----:B------:R-:W-:Y:S02]  /*9f40*/  LOP3.LUT R42, R43, 0x380, RZ, 0xc0, !PT ;  /* 0x000003802b2a7812 */ /* 0x000fe400078ec0ff */
[----:B------:R-:W-:Y:S02]  /*9f50*/  LOP3.LUT R52, R39, 0x380, RZ, 0xc0, !PT ;  /* 0x0000038027347812 */ /* 0x000fe400078ec0ff */
[----:B------:R-:W-:-:S02]  /*9f60*/  MOV R55, R54 ;  /* 0x0000003600377202 */ /* 0x000fc40000000f00 */
[----:B------:R-:W-:Y:S02]  /*9f70*/  F2FP.BF16.F32.PACK_AB R6, R6, R7 ;  /* 0x000000070606723e */ /* 0x000fe400000010ff */
[----:B------:R-:W-:Y:S01]  /*9f80*/  F2FP.BF16.F32.PACK_AB R7, R53, R164 ;  /* 0x000000a43507723e */ /* 0x000fe200000010ff */
[----:B------:R-:W-:Y:S01]  /*9f90*/  IMAD.X R53, RZ, RZ, R17, P6 ;  /* 0x000000ffff357224 */ /* 0x000fe200030e0611 */
[----:B------:R-:W-:Y:S02]  /*9fa0*/  MOV R164, R28 ;  /* 0x0000001c00a47202 */ /* 0x000fe40000000f00 */
[----:B------:R-:W1:Y:S01]  /*9fb0*/  LDC.64 R28, c[0x0][0xb78] ;  /* 0x0002de00ff1c7b82 */ /* 0x000e620000000a00 */
[----:B------:R-:W-:Y:S02]  /*9fc0*/  SHF.R.U64 R42, R42, 0x3, RZ ;  /* 0x000000032a2a7819 */ /* 0x000fe400000012ff */
[----:B------:R-:W-:Y:S02]  /*9fd0*/  SHF.R.U64 R52, R52, 0x3, RZ ;  /* 0x0000000334347819 */ /* 0x000fe400000012ff */
[----:B------:R-:W-:Y:S01]  /*9fe0*/  MOV R30, R30 ;  /* 0x0000001e001e7202 */ /* 0x000fe20000000f00 */
[----:B------:R-:W-:Y:S01]  /*9ff0*/  VIADD R31, R219, UR34 ;  /* 0x00000022db1f7c36 */ /* 0x000fe20008000000 */
[----:B------:R-:W-:-:S02]  /*a000*/  F2FP.BF16.F32.PACK_AB R4, R4, R5 ;  /* 0x000000050404723e */ /* 0x000fc400000010ff */
[----:B------:R-:W-:Y:S02]  /*a010*/  IADD3 R51, P3, R16, 0x8060, RZ ;  /* 0x0000806010337810 */ /* 0x000fe40007f7e0ff */
[----:B------:R-:W-:Y:S01]  /*a020*/  F2FP.BF16.F32.PACK_AB R5, R49, R56 ;  /* 0x000000383105723e */ /* 0x000fe200000010ff */
[--C-:B------:R-:W-:Y:S01]  /*a030*/  IMAD.X R49, RZ, RZ, R17.reuse, P4 ;  /* 0x000000ffff317224 */ /* 0x100fe200020e0611 */
[----:B------:R-:W-:Y:S01]  /*a040*/  LOP3.LUT R42, R42, R43, RZ, 0x3c, !PT ;  /* 0x0000002b2a2a7212 */ /* 0x000fe200078e3cff */
[--C-:B------:R-:W-:Y:S01]  /*a050*/  IMAD.X R43, RZ, RZ, R17.reuse, P2 ;  /* 0x000000ffff2b7224 */ /* 0x100fe200010e0611 */
[----:B------:R-:W-:Y:S01]  /*a060*/  LOP3.LUT R52, R52, R39, RZ, 0x3c, !PT ;  /* 0x0000002734347212 */ /* 0x000fe200078e3cff */
[----:B------:R-:W-:Y:S01]  /*a070*/  IMAD.X R39, RZ, RZ, R17, P5 ;  /* 0x000000ffff277224 */ /* 0x000fe200028e0611 */
[C---:B------:R-:W-:Y:S02]  /*a080*/  IADD3 R57, P5, R16.reuse, 0xc020, RZ ;  /* 0x0000c02010397810 */ /* 0x040fe40007fbe0ff */
[----:B------:R-:W-:-:S02]  /*a090*/  IADD3 R59, P2, R16, 0xc040, RZ ;  /* 0x0000c040103b7810 */ /* 0x000fc40007f5e0ff */
[----:B------:R-:W-:Y:S02]  /*a0a0*/  LOP3.LUT R50, R51, 0x380, RZ, 0xc0, !PT ;  /* 0x0000038033327812 */ /* 0x000fe400078ec0ff */
[----:B------:R-:W-:Y:S02]  /*a0b0*/  LOP3.LUT R56, R57, 0x380, RZ, 0xc0, !PT ;  /* 0x0000038039387812 */ /* 0x000fe400078ec0ff */
[----:B------:R-:W-:Y:S02]  /*a0c0*/  LOP3.LUT R58, R59, 0x380, RZ, 0xc0, !PT ;  /* 0x000003803b3a7812 */ /* 0x000fe400078ec0ff */
[----:B------:R-:W-:Y:S02]  /*a0d0*/  SHF.R.U64 R50, R50, 0x3, RZ ;  /* 0x0000000332327819 */ /* 0x000fe400000012ff */
[----:B------:R-:W-:Y:S02]  /*a0e0*/  F2FP.BF16.F32.PACK_AB R10, R10, R11 ;  /* 0x0000000b0a0a723e */ /* 0x000fe400000010ff */
[----:B------:R-:W-:-:S02]  /*a0f0*/  F2FP.BF16.F32.PACK_AB R8, R41, R8 ;  /* 0x000000082908723e */ /* 0x000fc400000010ff */
[----:B------:R-:W-:Y:S02]  /*a100*/  F2FP.BF16.F32.PACK_AB R11, R40, R163 ;  /* 0x000000a3280b723e */ /* 0x000fe400000010ff */
[----:B------:R-:W-:Y:S02]  /*a110*/  F2FP.BF16.F32.PACK_AB R12, R12, R13 ;  /* 0x0000000d0c0c723e */ /* 0x000fe400000010ff */
[----:B------:R-:W-:Y:S02]  /*a120*/  F2FP.BF16.F32.PACK_AB R14, R14, R15 ;  /* 0x0000000f0e0e723e */ /* 0x000fe400000010ff */
[----:B------:R-:W-:Y:S02]  /*a130*/  F2FP.BF16.F32.PACK_AB R13, R153, R160 ;  /* 0x000000a0990d723e */ /* 0x000fe400000010ff */
[----:B------:R-:W-:Y:S02]  /*a140*/  F2FP.BF16.F32.PACK_AB R15, R154, R161 ;  /* 0x000000a19a0f723e */ /* 0x000fe400000010ff */
[----:B------:R-:W-:-:S02]  /*a150*/  SHF.R.U64 R56, R56, 0x3, RZ ;  /* 0x0000000338387819 */ /* 0x000fc400000012ff */
[----:B------:R-:W-:Y:S02]  /*a160*/  SHF.R.U64 R58, R58, 0x3, RZ ;  /* 0x000000033a3a7819 */ /* 0x000fe400000012ff */
[----:B------:R-:W-:Y:S02]  /*a170*/  F2FP.BF16.F32.PACK_AB R24, R24, R3 ;  /* 0x000000031818723e */ /* 0x000fe400000010ff */
[----:B------:R-:W-:Y:S02]  /*a180*/  F2FP.BF16.F32.PACK_AB R72, R73, R72 ;  /* 0x000000484948723e */ /* 0x000fe400000010ff */
[----:B------:R-:W-:Y:S01]  /*a190*/  LOP3.LUT R50, R50, R51, RZ, 0x3c, !PT ;  /* 0x0000003332327212 */ /* 0x000fe200078e3cff */
[----:B------:R-:W-:Y:S01]  /*a1a0*/  IMAD.X R51, RZ, RZ, R17, P3 ;  /* 0x000000ffff337224 */ /* 0x000fe200018e0611 */
[----:B------:R-:W-:Y:S02]  /*a1b0*/  MOV R34, R34 ;  /* 0x0000002200227202 */ /* 0x000fe40000000f00 */
[----:B------:R-:W-:-:S02]  /*a1c0*/  F2FP.BF16.F32.PACK_AB R73, R75, R74 ;  /* 0x0000004a4b49723e */ /* 0x000fc400000010ff */
[----:B------:R-:W-:Y:S02]  /*a1d0*/  F2FP.BF16.F32.PACK_AB R80, R81, R80 ;  /* 0x000000505150723e */ /* 0x000fe400000010ff */
[----:B------:R-:W-:Y:S02]  /*a1e0*/  MOV R38, R38 ;  /* 0x0000002600267202 */ /* 0x000fe40000000f00 */
[----:B------:R-:W-:Y:S02]  /*a1f0*/  F2FP.BF16.F32.PACK_AB R74, R77, R76 ;  /* 0x0000004c4d4a723e */ /* 0x000fe400000010ff */
[----:B------:R-:W-:Y:S02]  /*a200*/  F2FP.BF16.F32.PACK_AB R75, R79, R78 ;  /* 0x0000004e4f4b723e */ /* 0x000fe400000010ff */
[----:B------:R-:W-:Y:S02]  /*a210*/  F2FP.BF16.F32.PACK_AB R81, R83, R82 ;  /* 0x000000525351723e */ /* 0x000fe400000010ff */
[----:B------:R-:W-:-:S02]  /*a220*/  F2FP.BF16.F32.PACK_AB R88, R89, R88 ;  /* 0x000000585958723e */ /* 0x000fc400000010ff */
[----:B------:R-:W-:Y:S02]  /*a230*/  MOV R42, R42 ;  /* 0x0000002a002a7202 */ /* 0x000fe40000000f00 */
[----:B------:R-:W-:Y:S02]  /*a240*/  F2FP.BF16.F32.PACK_AB R82, R85, R84 ;  /* 0x000000545552723e */ /* 0x000fe400000010ff */
[----:B------:R-:W-:Y:S02]  /*a250*/  F2FP.BF16.F32.PACK_AB R83, R87, R86 ;  /* 0x000000565753723e */ /* 0x000fe400000010ff */
[----:B------:R-:W-:Y:S02]  /*a260*/  F2FP.BF16.F32.PACK_AB R89, R91, R90 ;  /* 0x0000005a5b59723e */ /* 0x000fe400000010ff */
[----:B------:R-:W-:Y:S02]  /*a270*/  F2FP.BF16.F32.PACK_AB R96, R97, R96 ;  /* 0x000000606160723e */ /* 0x000fe400000010ff */
[----:B------:R-:W-:-:S02]  /*a280*/  LOP3.LUT R56, R56, R57, RZ, 0x3c, !PT ;  /* 0x0000003938387212 */ /* 0x000fc400078e3cff */
[----:B------:R-:W-:Y:S01]  /*a290*/  LOP3.LUT R58, R58, R59, RZ, 0x3c, !PT ;  /* 0x0000003b3a3a7212 */ /* 0x000fe200078e3cff */
[----:B------:R-:W-:Y:S01]  /*a2a0*/  IMAD.X R59, RZ, RZ, R17, P2 ;  /* 0x000000ffff3b7224 */ /* 0x000fe200010e0611 */
[----:B------:R-:W-:Y:S02]  /*a2b0*/  F2FP.BF16.F32.PACK_AB R90, R93, R92 ;  /* 0x0000005c5d5a723e */ /* 0x000fe400000010ff */
[----:B------:R-:W-:Y:S02]  /*a2c0*/  F2FP.BF16.F32.PACK_AB R91, R95, R94 ;  /* 0x0000005e5f5b723e */ /* 0x000fe400000010ff */
[----:B------:R-:W-:Y:S02]  /*a2d0*/  F2FP.BF16.F32.PACK_AB R97, R99, R98 ;  /* 0x000000626361723e */ /* 0x000fe400000010ff */
[----:B------:R-:W-:Y:S02]  /*a2e0*/  F2FP.BF16.F32.PACK_AB R104, R105, R104 ;  /* 0x000000686968723e */ /* 0x000fe400000010ff */
[----:B------:R-:W-:-:S02]  /*a2f0*/  IADD3.X R57, RZ, R17, RZ, P5, !PT ;  /* 0x00000011ff397210 */ /* 0x000fc40002ffe4ff */
[----:B------:R-:W-:Y:S02]  /*a300*/  F2FP.BF16.F32.PACK_AB R98, R101, R100 ;  /* 0x000000646562723e */ /* 0x000fe400000010ff */
[----:B------:R-:W-:Y:S02]  /*a310*/  F2FP.BF16.F32.PACK_AB R99, R103, R102 ;  /* 0x000000666763723e */ /* 0x000fe400000010ff */
[----:B------:R-:W-:Y:S02]  /*a320*/  F2FP.BF16.F32.PACK_AB R105, R107, R106 ;  /* 0x0000006a6b69723e */ /* 0x000fe400000010ff */
[----:B------:R-:W-:Y:S02]  /*a330*/  F2FP.BF16.F32.PACK_AB R112, R113, R112 ;  /* 0x000000707170723e */ /* 0x000fe400000010ff */
[----:B------:R-:W-:Y:S02]  /*a340*/  MOV R48, R48 ;  /* 0x0000003000307202 */ /* 0x000fe40000000f00 */
[----:B------:R-:W-:-:S02]  /*a350*/  F2FP.BF16.F32.PACK_AB R106, R109, R108 ;  /* 0x0000006c6d6a723e */ /* 0x000fc400000010ff */
[----:B------:R-:W-:Y:S02]  /*a360*/  F2FP.BF16.F32.PACK_AB R107, R111, R110 ;  /* 0x0000006e6f6b723e */ /* 0x000fe400000010ff */
[----:B--2---:R-:W-:Y:S02]  /*a370*/  @P0 PRMT R20, R21, 0x654, R20 ;  /* 0x0000065415140816 */ /* 0x004fe40000000014 */
[C---:B------:R-:W-:Y:S02]  /*a380*/  IADD3 R21, P1, R16.reuse, 0x20, RZ ;  /* 0x0000002010157810 */ /* 0x040fe40007f3e0ff */
[----:B------:R2:W-:Y:S01]  /*a390*/  @P0 SYNCS.ARRIVE.TRANS64.RED.A1T0 RZ, [R20+URZ], RZ ;  /* 0x000000ff14ff09a7 */ /* 0x0005e2000810043f */
[----:B------:R-:W-:Y:S01]  /*a3a0*/  IADD3 R27, P0, R16, 0x40, RZ ;  /* 0x00000040101b7810 */ /* 0x000fe20007f1e0ff */
[----:B------:R-:W-:Y:S01]  /*a3b0*/  BAR.SYNC.DEFER_BLOCKING 0x1, 0x100 ;  /* 0x0044000000007b1d */ /* 0x000fe20000010000 */
[----:B------:R-:W-:Y:S02]  /*a3c0*/  F2FP.BF16.F32.PACK_AB R113, R115, R114 ;  /* 0x000000727371723e */ /* 0x000fe400000010ff */
[----:B------:R-:W-:-:S02]  /*a3d0*/  LOP3.LUT R26, R27, 0x380, RZ, 0xc0, !PT ;  /* 0x000003801b1a7812 */ /* 0x000fc400078ec0ff */
[----:B------:R-:W-:Y:S02]  /*a3e0*/  F2FP.BF16.F32.PACK_AB R120, R121, R120 ;  /* 0x000000787978723e */ /* 0x000fe400000010ff */
[----:B--2---:R-:W-:Y:S02]  /*a3f0*/  LOP3.LUT R20, R21, 0x380, RZ, 0xc0, !PT ;  /* 0x0000038015147812 */ /* 0x004fe400078ec0ff */
[----:B------:R-:W-:Y:S02]  /*a400*/  SHF.R.U64 R26, R26, 0x3, RZ ;  /* 0x000000031a1a7819 */ /* 0x000fe400000012ff */
[----:B------:R-:W-:Y:S02]  /*a410*/  SHF.R.U64 R20, R20, 0x3, RZ ;  /* 0x0000000314147819 */ /* 0x000fe400000012ff */
[----:B------:R-:W-:Y:S01]  /*a420*/  LOP3.LUT R26, R26, R27, RZ, 0x3c, !PT ;  /* 0x0000001b1a1a7212 */ /* 0x000fe200078e3cff */
[--C-:B------:R-:W-:Y:S01]  /*a430*/  IMAD.X R27, RZ, RZ, R17.reuse, P0 ;  /* 0x000000ffff1b7224 */ /* 0x100fe200000e0611 */
[----:B------:R-:W-:Y:S01]  /*a440*/  LOP3.LUT R20, R20, R21, RZ, 0x3c, !PT ;  /* 0x0000001514147212 */ /* 0x000fe200078e3cff */
[----:B------:R-:W-:Y:S01]  /*a450*/  IMAD.X R21, RZ, RZ, R17, P1 ;  /* 0x000000ffff157224 */ /* 0x000fe200008e0611 */
[----:B------:R-:W-:-:S02]  /*a460*/  IADD3 R45, P1, R16, 0x8000, RZ ;  /* 0x00008000102d7810 */ /* 0x000fc40007f3e0ff */
[----:B------:R-:W-:Y:S02]  /*a470*/  IADD3 R47, P0, R16, 0x8020, RZ ;  /* 0x00008020102f7810 */ /* 0x000fe40007f1e0ff */
[----:B------:R-:W-:Y:S02]  /*a480*/  LOP3.LUT R44, R45, 0x380, RZ, 0xc0, !PT ;  /* 0x000003802d2c7812 */ /* 0x000fe400078ec0ff */
[----:B------:R-:W-:Y:S01]  /*a490*/  LOP3.LUT R46, R47, 0x380, RZ, 0xc0, !PT ;  /* 0x000003802f2e7812 */ /* 0x000fe200078ec0ff */
[----:B------:R2:W-:Y:S01]  /*a4a0*/  STSM.16.M88.4 [R55], R4 ;  /* 0x0000000437007844 */ /* 0x0005e20000000200 */
[----:B------:R-:W-:Y:S02]  /*a4b0*/  SHF.R.U64 R44, R44, 0x3, RZ ;  /* 0x000000032c2c7819 */ /* 0x000fe400000012ff */
[----:B------:R-:W-:Y:S02]  /*a4c0*/  SHF.R.U64 R46, R46, 0x3, RZ ;  /* 0x000000032e2e7819 */ /* 0x000fe400000012ff */
[----:B------:R-:W-:Y:S01]  /*a4d0*/  LOP3.LUT R44, R44, R45, RZ, 0x3c, !PT ;  /* 0x0000002d2c2c7212 */ /* 0x000fe200078e3cff */
[----:B------:R-:W-:Y:S01]  /*a4e0*/  IMAD.X R45, RZ, RZ, R17, P1 ;  /* 0x000000ffff2d7224 */ /* 0x000fe200008e0611 */
[----:B------:R-:W-:-:S02]  /*a4f0*/  IADD3 R9, P1, R16, 0xc060, RZ ;  /* 0x0000c06010097810 */ /* 0x000fc40007f3e0ff */
[----:B------:R-:W-:Y:S01]  /*a500*/  LOP3.LUT R46, R46, R47, RZ, 0x3c, !PT ;  /* 0x0000002f2e2e7212 */ /* 0x000fe200078e3cff */
[--C-:B------:R-:W-:Y:S01]  /*a510*/  IMAD.X R47, RZ, RZ, R17.reuse, P0 ;  /* 0x000000ffff2f7224 */ /* 0x100fe200000e0611 */
[----:B------:R-:W-:Y:S02]  /*a520*/  LOP3.LUT R54, R9, 0x380, RZ, 0xc0, !PT ;  /* 0x0000038009367812 */ /* 0x000fe400078ec0ff */
[----:B------:R-:W-:Y:S02]  /*a530*/  LOP3.LUT P0, RZ, R214, 0x3, RZ, 0xc0, !PT ;  /* 0x00000003d6ff7812 */ /* 0x000fe4000780c0ff */
[----:B------:R-:W-:Y:S01]  /*a540*/  SHF.R.U64 R54, R54, 0x3, RZ ;  /* 0x0000000336367819 */ /* 0x000fe200000012ff */
[----:B--2---:R-:W-:Y:S01]  /*a550*/  IMAD.X R55, RZ, RZ, R17, P1 ;  /* 0x000000ffff377224 */ /* 0x004fe200008e0611 */
[----:B------:R-:W-:Y:S01]  /*a560*/  MOV R20, R20 ;  /* 0x0000001400147202 */ /* 0x000fe20000000f00 */
[----:B------:R-:W-:Y:S01]  /*a570*/  IMAD.U32 R21, RZ, RZ, UR5 ;  /* 0x00000005ff157e24 */ /* 0x000fe2000f8e00ff */
[----:B------:R-:W-:Y:S01]  /*a580*/  LOP3.LUT R54, R54, R9, RZ, 0x3c, !PT ;  /* 0x0000000936367212 */ /* 0x000fe200078e3cff */
[----:B------:R-:W-:Y:S01]  /*a590*/  VIADD R9, R31, 0x8 ;  /* 0x000000081f097836 */ /* 0x000fe20000000000 */
[----:B------:R-:W-:Y:S01]  /*a5a0*/  F2FP.BF16.F32.PACK_AB R4, R33, R32 ;  /* 0x000000202104723e */ /* 0x000fe200000010ff */
[----:B------:R-:W-:Y:S01]  /*a5b0*/  IMAD.U32 R21, RZ, RZ, UR6 ;  /* 0x00000006ff157e24 */ /* 0x000fe2000f8e00ff */
[----:B------:R-:W-:-:S02]  /*a5c0*/  F2FP.BF16.F32.PACK_AB R5, R156, R157 ;  /* 0x0000009d9c05723e */ /* 0x000fc400000010ff */
[----:B------:R-:W-:Y:S02]  /*a5d0*/  F2FP.BF16.F32.PACK_AB R6, R37, R36 ;  /* 0x000000242506723e */ /* 0x000fe400000010ff */
[----:B------:R-:W-:Y:S02]  /*a5e0*/  F2FP.BF16.F32.PACK_AB R7, R25, R158 ;  /* 0x0000009e1907723e */ /* 0x000fe400000010ff */
[----:B------:R-:W-:Y:S02]  /*a5f0*/  ISETP.GE.OR P1, PT, R9, UR7, P0 ;  /* 0x0000000709007c0c */ /* 0x000fe40008726670 */
[----:B------:R-:W-:Y:S01]  /*a600*/  MOV R165, R26 ;  /* 0x0000001a00a57202 */ /* 0x000fe20000000f00 */
[----:B------:R2:W-:Y:S01]  /*a610*/  STSM.16.M88.4 [R20], R4 ;  /* 0x0000000414007844 */ /* 0x0005e20000000200 */
[----:B------:R-:W-:Y:S02]  /*a620*/  F2FP.BF16.F32.PACK_AB R9, R155, R162 ;  /* 0x000000a29b09723e */ /* 0x000fe400000010ff */
[----:B------:R-:W-:-:S02]  /*a630*/  F2FP.BF16.F32.PACK_AB R25, R152, R159 ;  /* 0x0000009f9819723e */ /* 0x000fc400000010ff */
[----:B------:R-:W-:Y:S01]  /*a640*/  F2FP.BF16.F32.PACK_AB R26, R61, R60 ;  /* 0x0000003c3d1a723e */ /* 0x000fe200000010ff */
[----:B------:R-:W-:Y:S01]  /*a650*/  STSM.16.M88.4 [R165], R8 ;  /* 0x00000008a5007844 */ /* 0x000fe20000000200 */
[----:B------:R-:W-:Y:S02]  /*a660*/  F2FP.BF16.F32.PACK_AB R27, R63, R62 ;  /* 0x0000003e3f1b723e */ /* 0x000fe400000010ff */
[----:B------:R-:W-:Y:S01]  /*a670*/  MOV R44, R44 ;  /* 0x0000002c002c7202 */ /* 0x000fe20000000f00 */
[----:B------:R-:W-:Y:S01]  /*a680*/  STSM.16.M88.4 [R164], R12 ;  /* 0x0000000ca4007844 */ /* 0x000fe20000000200 */
[----:B------:R-:W-:Y:S02]  /*a690*/  MOV R46, R46 ;  /* 0x0000002e002e7202 */ /* 0x000fe40000000f00 */
[----:B------:R-:W-:Y:S01]  /*a6a0*/  MOV R50, R50 ;  /* 0x0000003200327202 */ /* 0x000fe20000000f00 */
[----:B------:R-:W-:Y:S01]  /*a6b0*/  STSM.16.M88.4 [R30], R24 ;  /* 0x000000181e007844 */ /* 0x000fe20000000200 */
[----:B------:R-:W-:Y:S01]  /*a6c0*/  F2FP.BF16.F32.PACK_AB R114, R117, R116 ;  /* 0x000000747572723e */ /* 0x000fe200000010ff */
[----:B--2---:R-:W-:Y:S01]  /*a6d0*/  IMAD.U32 R20, RZ, RZ, UR4 ;  /* 0x00000004ff147e24 */ /* 0x004fe2000f8e00ff */
[----:B------:R-:W-:Y:S01]  /*a6e0*/  F2FP.BF16.F32.PACK_AB R4, R65, R64 ;  /* 0x000000404104723e */ /* 0x000fe200000010ff */
[----:B------:R-:W-:Y:S01]  /*a6f0*/  USHF.R.S32.HI UR4, URZ, 0x1f, UR36 ;  /* 0x0000001f3f047899 */ /* 0x000fe20008011424 */
[----:B------:R-:W-:Y:S01]  /*a700*/  F2FP.BF16.F32.PACK_AB R5, R67, R66 ;  /* 0x000000424305723e */ /* 0x000fe200000010ff */
[----:B-1----:R-:W-:Y:S01]  /*a710*/  IMAD.WIDE.U32 R20, R28, UR36, R20 ;  /* 0x000000241c147c25 */ /* 0x002fe2000f8e0014 */
[----:B------:R-:W-:-:S02]  /*a720*/  F2FP.BF16.F32.PACK_AB R6, R69, R68 ;  /* 0x000000444506723e */ /* 0x000fc400000010ff */
[----:B------:R-:W-:Y:S02]  /*a730*/  F2FP.BF16.F32.PACK_AB R7, R71, R70 ;  /* 0x000000464707723e */ /* 0x000fe400000010ff */
[----:B------:R-:W-:Y:S02]  /*a740*/  F2FP.BF16.F32.PACK_AB R115, R119, R118 ;  /* 0x000000767773723e */ /* 0x000fe400000010ff */
[----:B------:R-:W-:Y:S01]  /*a750*/  F2FP.BF16.F32.PACK_AB R121, R123, R122 ;  /* 0x0000007a7b79723e */ /* 0x000fe200000010ff */
[----:B------:R1:W-:Y:S01]  /*a760*/  STSM.16.M88.4 [R34], R4 ;  /* 0x0000000422007844 */ /* 0x0003e20000000200 */
[----:B------:R-:W-:Y:S02]  /*a770*/  F2FP.BF16.F32.PACK_AB R128, R129, R128 ;  /* 0x000000808180723e */ /* 0x000fe400000010ff */
[----:B------:R-:W-:Y:S01]  /*a780*/  MOV R52, R52 ;  /* 0x0000003400347202 */ /* 0x000fe20000000f00 */
[----:B------:R-:W-:Y:S01]  /*a790*/  STSM.16.M88.4 [R38], R72 ;  /* 0x0000004826007844 */ /* 0x000fe20000000200 */
[----:B------:R-:W-:-:S02]  /*a7a0*/  F2FP.BF16.F32.PACK_AB R122, R125, R124 ;  /* 0x0000007c7d7a723e */ /* 0x000fc400000010ff */
[----:B------:R-:W-:Y:S01]  /*a7b0*/  F2FP.BF16.F32.PACK_AB R123, R127, R126 ;  /* 0x0000007e7f7b723e */ /* 0x000fe200000010ff */
[----:B------:R-:W-:Y:S01]  /*a7c0*/  STSM.16.M88.4 [R42], R80 ;  /* 0x000000502a007844 */ /* 0x000fe20000000200 */
[----:B------:R-:W-:Y:S02]  /*a7d0*/  F2FP.BF16.F32.PACK_AB R129, R131, R130 ;  /* 0x000000828381723e */ /* 0x000fe400000010ff */
[----:B------:R-:W-:Y:S01]  /*a7e0*/  F2FP.BF16.F32.PACK_AB R136, R137, R136 ;  /* 0x000000888988723e */ /* 0x000fe200000010ff */
[----:B------:R-:W-:Y:S01]  /*a7f0*/  STSM.16.M88.4 [R44], R88 ;  /* 0x000000582c007844 */ /* 0x000fe20000000200 */
[----:B------:R-:W-:Y:S02]  /*a800*/  MOV R56, R56 ;  /* 0x0000003800387202 */ /* 0x000fe40000000f00 */
[----:B------:R-:W-:Y:S01]  /*a810*/  F2FP.BF16.F32.PACK_AB R130, R133, R132 ;  /* 0x000000848582723e */ /* 0x000fe200000010ff */
[----:B-1----:R-:W-:Y:S01]  /*a820*/  IMAD R4, R28, UR4, RZ ;  /* 0x000000041c047c24 */ /* 0x002fe2000f8e02ff */
[----:B------:R-:W-:Y:S01]  /*a830*/  F2FP.BF16.F32.PACK_AB R131, R135, R134 ;  /* 0x000000868783723e */ /* 0x000fe200000010ff */
[----:B------:R-:W-:Y:S01]  /*a840*/  STSM.16.M88.4 [R46], R96 ;  /* 0x000000602e007844 */ /* 0x000fe20000000200 */
[----:B------:R-:W-:Y:S01]  /*a850*/  F2FP.BF16.F32.PACK_AB R137, R139, R138 ;  /* 0x0000008a8b89723e */ /* 0x000fe200000010ff */
[----:B------:R-:W-:Y:S01]  /*a860*/  IMAD R4, R29, UR36, R4 ;  /* 0x000000241d047c24 */ /* 0x000fe2000f8e0204 */
[----:B------:R-:W-:Y:S01]  /*a870*/  F2FP.BF16.F32.PACK_AB R144, R145, R144 ;  /* 0x000000909190723e */ /* 0x000fe200000010ff */
[----:B------:R-:W-:Y:S01]  /*a880*/  STSM.16.M88.4 [R48], R104 ;  /* 0x0000006830007844 */ /* 0x000fe20000000200 */
[----:B------:R-:W-:Y:S01]  /*a890*/  MOV R58, R58 ;  /* 0x0000003a003a7202 */ /* 0x000fe20000000f00 */
[----:B------:R-:W-:Y:S01]  /*a8a0*/  ULDC.64 UR4, c[0x0][0xb40] ;  /* 0x0002d00000047ab9 */ /* 0x000fe20000000a00 */
[----:B------:R-:W-:Y:S01]  /*a8b0*/  F2FP.BF16.F32.PACK_AB R138, R141, R140 ;  /* 0x0000008c8d8a723e */ /* 0x000fe200000010ff */
[----:B------:R-:W-:Y:S01]  /*a8c0*/  STSM.16.M88.4 [R50], R112 ;  /* 0x0000007032007844 */ /* 0x000fe20000000200 */
[----:B------:R-:W-:-:S02]  /*a8d0*/  F2FP.BF16.F32.PACK_AB R139, R143, R142 ;  /* 0x0000008e8f8b723e */ /* 0x000fc400000010ff */
[----:B------:R-:W-:Y:S01]  /*a8e0*/  F2FP.BF16.F32.PACK_AB R145, R147, R146 ;  /* 0x000000929391723e */ /* 0x000fe200000010ff */
[----:B------:R-:W-:Y:S01]  /*a8f0*/  STSM.16.M88.4 [R52], R120 ;  /* 0x0000007834007844 */ /* 0x000fe20000000200 */
[----:B------:R-:W-:Y:S02]  /*a900*/  MOV R54, R54 ;  /* 0x0000003600367202 */ /* 0x000fe40000000f00 */
[----:B------:R-:W-:Y:S01]  /*a910*/  F2FP.BF16.F32.PACK_AB R146, R149, R148 ;  /* 0x000000949592723e */ /* 0x000fe200000010ff */
[----:B------:R-:W-:Y:S01]  /*a920*/  STSM.16.M88.4 [R56], R128 ;  /* 0x0000008038007844 */ /* 0x000fe20000000200 */
[----:B------:R-:W-:Y:S02]  /*a930*/  F2FP.BF16.F32.PACK_AB R147, R151, R150 ;  /* 0x000000969793723e */ /* 0x000fe400000010ff */
[----:B------:R-:W-:Y:S01]  /*a940*/  SHF.R.S32.HI R3, RZ, 0x1f, R31 ;  /* 0x0000001fff037819 */ /* 0x000fe2000001141f */
[----:B------:R-:W-:Y:S01]  /*a950*/  STSM.16.M88.4 [R58], R136 ;  /* 0x000000883a007844 */ /* 0x000fe20000000200 */
[----:B------:R-:W-:-:S02]  /*a960*/  IADD3 R5, P2, R31, R20, RZ ;  /* 0x000000141f057210 */ /* 0x000fc40007f5e0ff */
[----:B------:R-:W-:Y:S01]  /*a970*/  ISETP.GE.OR P0, PT, R31, UR7, P0 ;  /* 0x000000071f007c0c */ /* 0x000fe20008706670 */
[----:B------:R-:W-:Y:S01]  /*a980*/  STSM.16.M88.4 [R54], R144 ;  /* 0x0000009036007844 */ /* 0x000fe20000000200 */
[----:B------:R-:W-:Y:S02]  /*a990*/  IADD3.X R20, R3, R21, R4, P2, !PT ;  /* 0x0000001503147210 */ /* 0x000fe400017fe404 */
[C---:B------:R-:W-:Y:S01]  /*a9a0*/  LEA R4, P2, R5.reuse, UR4, 0x2 ;  /* 0x0000000405047c11 */ /* 0x040fe2000f8410ff */
[----:B------:R-:W-:Y:S01]  /*a9b0*/  @!PT LDS RZ, [RZ] ;  /* 0x00000000fffff984 */ /* 0x000fe20000000800 */
[----:B------:R-:W-:Y:S01]  /*a9c0*/  @!PT LDS RZ, [RZ] ;  /* 0x00000000fffff984 */ /* 0x000fe20000000800 */
[----:B------:R-:W-:Y:S01]  /*a9d0*/  @!PT LDS RZ, [RZ] ;  /* 0x00000000fffff984 */ /* 0x000fe20000000800 */
[----:B------:R-:W-:Y:S01]  /*a9e0*/  @!PT LDS RZ, [RZ] ;  /* 0x00000000fffff984 */ /* 0x000fe20000000800 */
[----:B------:R1:W-:Y:S06]  /*a9f0*/  MEMBAR.ALL.CTA ;  /* 0x0000000000007992 */ /* 0x0003ec0000008000 */
[----:B-1----:R-:W1:Y:S01]  /*aa00*/  FENCE.VIEW.ASYNC.S ;  /* 0x00000000000073c6 */ /* 0x002e620000000000 */
[----:B------:R-:W-:Y:S01]  /*aa10*/  R2UR UR10, R212 ;  /* 0x00000000d40a72ca */ /* 0x000fe200000e0000 */
[----:B------:R-:W-:Y:S01]  /*aa20*/  ULDC UR4, c[0x0][0xc] ;  /* 0x0000030000047ab9 */ /* 0x000fe20000000800 */
[----:B------:R-:W-:Y:S01]  /*aa30*/  LEA.HI.X R5, R5, UR5, R20, 0x2, P2 ;  /* 0x0000000505057c11 */ /* 0x000fe200090f1414 */
[----:B-1----:R-:W1:Y:S10]  /*aa40*/  SHFL.IDX PT, R3, R218, RZ, 0x1f ;  /* 0x00001fffda037589 */ /* 0x002e7400000e0000 */
[----:B------:R-:W-:-:S06]  /*aa50*/  UIADD3 UR10, UR4, UR10, URZ ;  /* 0x0000000a040a7290 */ /* 0x000fcc000fffe03f */
[----:B------:R-:W-:Y:S01]  /*aa60*/  IMAD.U32 R212, RZ, RZ, UR10 ;  /* 0x0000000affd47e24 */ /* 0x000fe2000f8e00ff */
[----:B------:R-:W-:Y:S06]  /*aa70*/  BAR.ARV 0x1, 0x120 ;  /* 0x0044800000007b1d */ /* 0x000fec0000002000 */
[----:B------:R2:W-:Y:S01]  /*aa80*/  @!P0 STG.E desc[UR12][R4.64], R2 ;  /* 0x0000000204008986 */ /* 0x0005e2000c10190c */
[----:B-1----:R-:W-:-:S03]  /*aa90*/  ISETP.NE.AND P0, PT, R3, 0x7, PT ;  /* 0x000000070300780c */ /* 0x002fc60003f05270 */
[----:B------:R2:W-:Y:S10]  /*aaa0*/  @!P1 STG.E desc[UR12][R4.64+0x20], R0 ;  /* 0x0000200004009986 */ /* 0x0005f4000c10190c */
[----:B------:R-:W-:Y:S05]  /*aab0*/  @P0 BRA `(.L_x_154) ;  /* 0x0000000000900947 */ /* 0x000fea0003800000 */
[----:B------:R-:W-:Y:S01]  /*aac0*/  BAR.SYNC.DEFER_BLOCKING 0x1, 0x120 ;  /* 0x0044800000007b1d */ /* 0x000fe20000010000 */
[----:B------:R-:W-:-:S05]  /*aad0*/  ELECT P0, URZ, PT ;  /* 0x00000000003f782f */ /* 0x000fca0003800000 */
[----:B------:R-:W-:Y:S08]  /*aae0*/  BSSY B0, `(.L_x_154) ;  /* 0x0000021000007945 */ /* 0x000ff00003800000 */
[----:B------:R-:W-:Y:S05]  /*aaf0*/  @!P0 BRA `(.L_x_155) ;  /* 0x00000000007c8947 */ /* 0x000fea0003800000 */
[----:B------:R-:W-:Y:S01]  /*ab00*/  R2UR UR10, R18 ;  /* 0x00000000120a72ca */ /* 0x000fe200000e0000 */
[----:B------:R-:W-:Y:S01]  /*ab10*/  ULDC.64 UR12, c[0x0][0x198] ;  /* 0x00006600000c7ab9 */ /* 0x000fe20000000a00 */
[----:B------:R-:W-:Y:S01]  /*ab20*/  UMOV UR33, URZ ;  /* 0x0000003f00217c82 */ /* 0x000fe20008000000 */
[----:B------:R-:W-:Y:S01]  /*ab30*/  UIADD3 UR4, UP0, UR12, 0x9f0, URZ ;  /* 0x000009f00c047890 */ /* 0x000fe2000ff1e03f */
[----:B------:R-:W-:Y:S01]  /*ab40*/  UMOV UR37, URZ ;  /* 0x0000003f00257c82 */ /* 0x000fe20008000000 */
[----:B------:R-:W-:Y:S02]  /*ab50*/  UMOV UR7, 0x40 ;  /* 0x0000004000077882 */ /* 0x000fe40000000000 */
[----:B------:R-:W-:-:S06]  /*ab60*/  UIADD3.X UR5, URZ, UR13, URZ, UP0, !UPT ;  /* 0x0000000d3f057290 */ /* 0x000fcc00087fe43f */
[----:B------:R-:W-:Y:S02]  /*ab70*/  UIADD3 UR6, UR10, 0x4000, URZ ;  /* 0x000040000a067890 */ /* 0x000fe4000fffe03f */
[----:B------:R-:W-:Y:S02]  /*ab80*/  UIADD3 UR8, UR10, 0x8000, URZ ;  /* 0x000080000a087890 */ /* 0x000fe4000fffe03f */
[----:B------:R-:W-:Y:S01]  /*ab90*/  UMOV UR32, UR10 ;  /* 0x0000000a00207c82 */ /* 0x000fe20008000000 */
[----:B------:R-:W-:Y:S01]  /*aba0*/  UIADD3 UR9, UR10, 0xc000, URZ ;  /* 0x0000c0000a097890 */ /* 0x000fe2000fffe03f */
        /* <DEDUP_REMOVED lines=8> */
[----:B------:R1:W-:Y:S01]  /*ac30*/  UTMASTG.5D [UR32], [UR4] ;  /* 0x00000020040073b5 */ /* 0x0003e20008020000 */
[----:B------:R-:W-:Y:S01]  /*ac40*/  UMOV UR8, 0x1 ;  /* 0x0000000100087882 */ /* 0x000fe20000000000 */
[----:B-1----:R-:W-:Y:S01]  /*ac50*/  UMOV UR32, UR9 ;  /* 0x0000000900207c82 */ /* 0x002fe20008000000 */
[----:B------:R-:W-:Y:S01]  /*ac60*/  UMOV UR33, UR6 ;  /* 0x0000000600217c82 */ /* 0x000fe20008000000 */
[----:B------:R-:W-:Y:S01]  /*ac70*/  UIADD3 UR6, UR10, 0x38820, URZ ;  /* 0x000388200a067890 */ /* 0x000fe2000fffe03f */
[----:B------:R1:W-:Y:S03]  /*ac80*/  UTMASTG.5D [UR32], [UR4] ;  /* 0x00000020040073b5 */ /* 0x0003e60008020000 */
[----:B------:R-:W-:-:S02]  /*ac90*/  UPRMT UR7, URZ, 0x654, UR6 ;  /* 0x000006543f077896 */ /* 0x000fc40008000006 */
[----:B------:R-:W-:Y:S01]  /*aca0*/  UPRMT UR6, UR8, 0x654, UR6 ;  /* 0x0000065408067896 */ /* 0x000fe20008000006 */
[----:B------:R0:W-:Y:S01]  /*acb0*/  UTMACMDFLUSH ;  /* 0x00000000000079b7 */ /* 0x0001e20000000000 */
[----:B------:R-:W-:-:S05]  /*acc0*/  DEPBAR.LE SB0, 0x0 ;  /* 0x000080000000791a */ /* 0x000fca0000000000 */
[----:B------:R-:W-:Y:S02]  /*acd0*/  SYNCS.ARRIVE.TRANS64.RED.A1T0 RZ, [UR7], RZ ;  /* 0x000000ffffff79a7 */ /* 0x000fe40008100407 */
[----:B-1----:R-:W-:Y:S03]  /*ace0*/  SYNCS.ARRIVE.TRANS64.RED.A1T0 RZ, [UR6], RZ ;  /* 0x000000ffffff79a7 */ /* 0x002fe60008100406 */
.L_x_155:
[----:B------:R-:W-:Y:S05]  /*acf0*/  BSYNC B0 ;  /* 0x0000000000007941 */ /* 0x000fea0003800000 */
.L_x_154:
[----:B--2---:R-:W1:Y:S01]  /*ad00*/  LDC R0, c[0x0][0xda4] ;  /* 0x00036900ff007b82 */ /* 0x004e620000000800 */
[----:B------:R-:W-:Y:S01]  /*ad10*/  R2UR UR4, R213 ;  /* 0x00000000d50472ca */ /* 0x000fe200000e0000 */
[----:B------:R-:W-:Y:S01]  /*ad20*/  UIADD3 UR38, UR38, 0x1, URZ ;  /* 0x0000000126267890 */ /* 0x000fe2000fffe03f */
[----:B------:R-:W-:Y:S02]  /*ad30*/  R2UR UR6, R212 ;  /* 0x00000000d40672ca */ /* 0x000fe400000e0000 */
[----:B------:R-:W-:Y:S01]  /*ad40*/  R2UR UR5, R19 ;  /* 0x00000000130572ca */ /* 0x000fe200000e0000 */
[----:B------:R-:W-:-:S04]  /*ad50*/  UISETP.NE.AND UP0, UPT, UR38, 0x2, UPT ;  /* 0x000000022600788c */ /* 0x000fc8000bf05270 */
[----:B------:R-:W-:-:S04]  /*ad60*/  USEL UR38, UR38, URZ, UP0 ;  /* 0x0000003f26267287 */ /* 0x000fc80008000000 */
[----:B------:R-:W-:-:S06]  /*ad70*/  UIADD3 UR4, UR4, 0x1, URZ ;  /* 0x0000000104047890 */ /* 0x000fcc000fffe03f */
[----:B------:R-:W-:Y:S01]  /*ad80*/  MOV R213, UR4 ;  /* 0x0000000400d57c02 */ /* 0x000fe20008000f00 */
[----:B------:R-:W-:Y:S01]  /*ad90*/  USEL UR4, URZ, 0x1, UP0 ;  /* 0x000000013f047887 */ /* 0x000fe20008000000 */
[----:B-1----:R-:W-:-:S03]  /*ada0*/  ISETP.LE.AND P0, PT, R0, UR6, PT ;  /* 0x0000000600007c0c */ /* 0x002fc6000bf03270 */
[----:B------:R-:W-:-:S06]  /*adb0*/  ULOP3.LUT UR5, UR5, UR4, URZ, 0x3c, !UPT ;  /* 0x0000000405057292 */ /* 0x000fcc000f8e3c3f */
[----:B------:R-:W-:-:S04]  /*adc0*/  IMAD.U32 R19, RZ, RZ, UR5 ;  /* 0x00000005ff137e24 */ /* 0x000fc8000f8e00ff */
[----:B------:R-:W-:Y:S05]  /*add0*/  @!P0 BRA `(.L_x_156) ;  /* 0xffffff6400548947 */ /* 0x000fea000383ffff */
[----:B------:R-:W-:Y:S05]  /*ade0*/  EXIT ;  /* 0x000000000000794d */ /* 0x000fea0003800000 */
.L_x_128:
[----:B------:R-:W-:-:S08]  /*adf0*/  NOP ;  /* 0x0000000000007918 */ /* 0x000fd00000000000 */
[----:B-1----:R-:W1:-:S00]  /*ae00*/  USETMAXREG.DEALLOC.CTAPOOL 0x18 ;  /* 0x00000018000079c8 */ /* 0x002e4000080e0500 */
[----:B-1----:R-:W-:-:S06]  /*ae10*/  LOP3.LUT R0, R0, 0x3, RZ, 0xc0, !PT ;  /* 0x0000000300007812 */ /* 0x002fcc00078ec0ff */
[----:B------:R-:W1:Y:S02]  /*ae20*/  SHFL.IDX PT, R0, R0, RZ, 0x1f ;  /* 0x00001fff00007589 */ /* 0x000e6400000e0000 */
[----:B-1----:R-:W-:-:S13]  /*ae30*/  ISETP.NE.AND P0, PT, R0, RZ, PT ;  /* 0x000000ff0000720c */ /* 0x002fda0003f05270 */
[----:B------:R-:W-:Y:S05]  /*ae40*/  @P0 EXIT ;  /* 0x000000000000094d */ /* 0x000fea0003800000 */
[----:B------:R-:W1:Y:S01]  /*ae50*/  S2UR UR4, SR_CTAID.X ;  /* 0x00000000000479c3 */ /* 0x000e620000002500 */
[----:B------:R-:W-:Y:S02]  /*ae60*/  IMAD.MOV.U32 R16, RZ, RZ, RZ ;  /* 0x000000ffff107224 */ /* 0x000fe400078e00ff */
[----:B------:R-:W-:Y:S02]  /*ae70*/  IMAD.MOV.U32 R2, RZ, RZ, 0x1 ;  /* 0x00000001ff027424 */ /* 0x000fe400078e00ff */
[----:B------:R-:W-:-:S03]  /*ae80*/  IMAD.MOV.U32 R19, RZ, RZ, 0x1 ;  /* 0x00000001ff137424 */ /* 0x000fc600078e00ff */
[----:B------:R-:W1:Y:S02]  /*ae90*/  LDC R0, c[0x0][0xda4] ;  /* 0x00036900ff007b82 */ /* 0x000e640000000800 */
[----:B-1----:R-:W-:-:S13]  /*aea0*/  ISETP.LE.AND P0, PT, R0, UR4, PT ;  /* 0x0000000400007c0c */ /* 0x002fda000bf03270 */
[----:B------:R-:W-:Y:S05]  /*aeb0*/  @P0 BRA `(.L_x_157) ;  /* 0x0000003400500947 */ /* 0x000fea0003800000 */
[----:B------:R-:W2:Y:S01]  /*aec0*/  LDL R4, [R1+0x24] ;  /* 0x0000240001047983 */ /* 0x000ea20000100800 */
[----:B------:R-:W1:Y:S01]  /*aed0*/  S2UR UR4, SR_CTAID.X ;  /* 0x00000000000479c3 */ /* 0x000e620000002500 */
[----:B------:R-:W-:Y:S01]  /*aee0*/  IMAD.MOV.U32 R16, RZ, RZ, RZ ;  /* 0x000000ffff107224 */ /* 0x000fe200078e00ff */
[----:B------:R-:W-:Y:S01]  /*aef0*/  ULDC.64 UR36, c[0x0][0x198] ;  /* 0x0000660000247ab9 */ /* 0x000fe20000000a00 */
[----:B------:R-:W3:Y:S01]  /*af00*/  S2R R3, SR_TID.X ;  /* 0x0000000000037919 */ /* 0x000ee20000002100 */
[----:B------:R-:W-:Y:S01]  /*af10*/  IMAD.MOV.U32 R19, RZ, RZ, 0x1 ;  /* 0x00000001ff137424 */ /* 0x000fe200078e00ff */
[----:B------:R-:W-:Y:S01]  /*af20*/  ULDC UR39, c[0x0][0xc] ;  /* 0x0000030000277ab9 */ /* 0x000fe20000000800 */
[C---:B---3--:R-:W-:Y:S02]  /*af30*/  LOP3.LUT P1, RZ, R3.reuse, 0x7f, RZ, 0xc0, !PT ;  /* 0x0000007f03ff7812 */ /* 0x048fe4000782c0ff */
[----:B------:R-:W-:-:S04]  /*af40*/  LOP3.LUT P0, R0, R3, 0x1f, RZ, 0xc0, !PT ;  /* 0x0000001f03007812 */ /* 0x000fc8000780c0ff */
[----:B------:R-:W-:Y:S01]  /*af50*/  PLOP3.LUT P0, PT, P0, P1, PT, 0x8a, 0x0 ;  /* 0x000000000000781c */ /* 0x000fe20000703172 */
[----:B------:R1:W-:Y:S03]  /*af60*/  STL [R1+0x20], R0 ;  /* 0x0000200001007387 */ /* 0x0003e60000100800 */
[----:B------:R-:W-:-:S05]  /*af70*/  P2R R2, PR, RZ, 0x1 ;  /* 0x00000001ff027803 */ /* 0x000fca0000000000 */
[----:B------:R3:W-:Y:S01]  /*af80*/  STL [R1+0x4], R2 ;  /* 0x0000040201007387 */ /* 0x0007e20000100800 */
[----:B-1----:R-:W-:-:S05]  /*af90*/  IMAD.U32 R0, RZ, RZ, UR4 ;  /* 0x00000004ff007e24 */ /* 0x002fca000f8e00ff */
[----:B------:R3:W-:Y:S04]  /*afa0*/  STL [R1+0x14], R0 ;  /* 0x0000140001007387 */ /* 0x0007e80000100800 */
[----:B------:R3:W-:Y:S01]  /*afb0*/  STL [R1+0x1c], RZ ;  /* 0x00001cff01007387 */ /* 0x0007e20000100800 */
[----:B--2---:R-:W-:-:S13]  /*afc0*/  R2UR UR5, R4 ;  /* 0x00000000040572ca */ /* 0x004fda00000e0000 */
[----:B---3--:R-:W-:-:S12]  /*afd0*/  ULOP3.LUT UR38, UR5, 0x2, URZ, 0xfc, !UPT ;  /* 0x0000000205267892 */ /* 0x008fd8000f8efc3f */
.L_x_210:
[----:B--2---:R-:W2:Y:S01]  /*afe0*/  LDL R2, [R1+0x14] ;  /* 0x0000140001027983 */ /* 0x004ea20000100800 */
        /* <DEDUP_REMOVED lines=16> */
[----:B------:R-:W1:Y:S02]  /*b0f0*/  @P1 LDC.64 R2, c[0x0][0xdb8] ;  /* 0x00036e00ff021b82 */ /* 0x000e640000000a00 */
[----:B------:R-:W-:Y:S01]  /*b100*/  MOV R17, R4 ;  /* 0x0000000400117202 */ /* 0x000fe20000000f00 */
[----:B------:R2:W-:Y:S05]  /*b110*/  STL [R1+0xc], R4 ;  /* 0x00000c0401007387 */ /* 0x0005ea0000100800 */
[----:B------:R-:W4:Y:S01]  /*b120*/  LDC R0, c[0x0][0x2e0] ;  /* 0x0000b800ff007b82 */ /* 0x000f220000000800 */
[----:B-1----:R-:W-:-:S05]  /*b130*/  @P1 IMAD.HI.U32 R2, R4, R2, RZ ;  /* 0x0000000204021227 */ /* 0x002fca00078e00ff */
[----:B------:R-:W-:Y:S01]  /*b140*/  @P1 SHF.R.U32.HI R17, RZ, R3, R2 ;  /* 0x00000003ff111219 */ /* 0x000fe20000011602 */
[----:B----4-:R-:W-:Y:S01]  /*b150*/  IMAD R7, R0, UR4, RZ ;  /* 0x0000000400077c24 */ /* 0x010fe2000f8e02ff */
[----:B------:R-:W-:-:S03]  /*b160*/  MOV R0, 0x400 ;  /* 0x0000040000007802 */ /* 0x000fc60000000f00 */
[----:B------:R-:W-:Y:S01]  /*b170*/  IMAD.MOV R3, RZ, RZ, -R17 ;  /* 0x000000ffff037224 */ /* 0x000fe200078e0a11 */
[----:B---3--:R-:W-:Y:S01]  /*b180*/  LEA R6, R5, R0, 0x18 ;  /* 0x0000000005067211 */ /* 0x008fe200078ec0ff */
[----:B------:R-:W-:Y:S01]  /*b190*/  VIADD R0, R7, 0x4f ;  /* 0x0000004f07007836 */ /* 0x000fe20000000000 */
[----:B------:R2:W-:Y:S01]  /*b1a0*/  STL [R1+0x18], R7 ;  /* 0x0000180701007387 */ /* 0x0005e20000100800 */
[----:B------:R-:W-:Y:S02]  /*b1b0*/  IMAD R18, R18, R3, R4 ;  /* 0x0000000312127224 */ /* 0x000fe400078e0204 */
[----:B------:R-:W-:Y:S01]  /*b1c0*/  IMAD.HI R0, R0, 0x66666667, RZ ;  /* 0x6666666700007827 */ /* 0x000fe200078e02ff */
[----:B------:R2:W-:Y:S03]  /*b1d0*/  STL [R1+0x8], R6 ;  /* 0x0000080601007387 */ /* 0x0005e60000100800 */
[----:B------:R-:W-:Y:S01]  /*b1e0*/  VIADD R2, R6, 0x24400 ;  /* 0x0002440006027836 */ /* 0x000fe20000000000 */
[----:B------:R-:W-:-:S04]  /*b1f0*/  SHF.R.U32.HI R3, RZ, 0x1f, R0 ;  /* 0x0000001fff037819 */ /* 0x000fc80000011600 */
[----:B------:R-:W-:Y:S02]  /*b200*/  LEA.HI.SX32 R0, R0, R3, 0x1b ;  /* 0x0000000300007211 */ /* 0x000fe400078fdaff */
[----:B------:R-:W-:-:S03]  /*b210*/  LOP3.LUT P0, RZ, R2, 0x3ff, RZ, 0xc0, !PT ;  /* 0x000003ff02ff7812 */ /* 0x000fc6000780c0ff */
[----:B------:R2:W-:Y:S10]  /*b220*/  STL [R1+0x10], R0 ;  /* 0x0000100001007387 */ /* 0x0005f40000100800 */
[----:B--2---:R-:W-:Y:S05]  /*b230*/  @!P0 BRA `(.L_x_158) ;  /* 0x0000000000408947 */ /* 0x004fea0003800000 */
[----:B------:R-:W-:Y:S01]  /*b240*/  MOV R2, 0x0 ;  /* 0x0000000000027802 */ /* 0x000fe20000000f00 */
[----:B------:R-:W-:Y:S01]  /*b250*/  ULDC.64 UR6, c[0x4][0x1b8] ;  /* 0x01006e0000067ab9 */ /* 0x000fe20000000a00 */
[----:B------:R-:W-:Y:S01]  /*b260*/  ULDC.64 UR8, c[0x4][0x1c0] ;  /* 0x0100700000087ab9 */ /* 0x000fe20000000a00 */
[----:B------:R-:W-:Y:S01]  /*b270*/  ULDC.64 UR4, c[0x4][0x118] ;  /* 0x0100460000047ab9 */ /* 0x000fe20000000a00 */
[----:B------:R-:W-:Y:S01]  /*b280*/  IMAD.U32 R4, RZ, RZ, UR6 ;  /* 0x00000006ff047e24 */ /* 0x000fe2000f8e00ff */
[----:B------:R-:W-:Y:S01]  /*b290*/  MOV R11, UR5 ;  /* 0x00000005000b7c02 */ /* 0x000fe20008000f00 */
[----:B------:R-:W1:Y:S01]  /*b2a0*/  LDC.64 R2, c[0x4][R2] ;  /* 0x0100000002027b82 */ /* 0x000e620000000a00 */
[----:B------:R-:W-:Y:S02]  /*b2b0*/  IMAD.U32 R5, RZ, RZ, UR7 ;  /* 0x00000007ff057e24 */ /* 0x000fe4000f8e00ff */
[----:B------:R-:W-:Y:S02]  /*b2c0*/  IMAD.U32 R6, RZ, RZ, UR8 ;  /* 0x00000008ff067e24 */ /* 0x000fe4000f8e00ff */
[----:B------:R-:W-:-:S02]  /*b2d0*/  IMAD.U32 R7, RZ, RZ, UR9 ;  /* 0x00000009ff077e24 */ /* 0x000fc4000f8e00ff */
[----:B------:R-:W-:Y:S02]  /*b2e0*/  IMAD.U32 R10, RZ, RZ, UR4 ;  /* 0x00000004ff0a7e24 */ /* 0x000fe4000f8e00ff */
[----:B------:R-:W-:Y:S02]  /*b2f0*/  IMAD.MOV.U32 R8, RZ, RZ, 0x70 ;  /* 0x00000070ff087424 */ /* 0x000fe400078e00ff */
[----:B------:R-:W-:Y:S02]  /*b300*/  IMAD.MOV.U32 R12, RZ, RZ, 0x1 ;  /* 0x00000001ff0c7424 */ /* 0x000fe400078e00ff */
[----:B------:R-:W-:-:S07]  /*b310*/  IMAD.MOV.U32 R13, RZ, RZ, RZ ;  /* 0x000000ffff0d7224 */ /* 0x000fce00078e00ff */
[----:B------:R-:W-:-:S07]  /*b320*/  LEPC R20, `(.L_x_158) ;  /* 0x000000001014794e */ /* 0x000fce0000000000 */
[----:B-1----:R-:W-:Y:S05]  /*b330*/  CALL.ABS.NOINC R2 ;  /* 0x0000000002007343 */ /* 0x002fea0003c00000 */
.L_x_158:
[----:B------:R-:W2:Y:S02]  /*b340*/  LDL R2, [R1+0x8] ;  /* 0x0000080001027983 */ /* 0x000ea40000100800 */
[----:B--2---:R-:W-:-:S05]  /*b350*/  VIADD R0, R2, 0x400 ;  /* 0x0000040002007836 */ /* 0x004fca0000000000 */
        /* <DEDUP_REMOVED lines=18> */
.L_x_160:
        /* <DEDUP_REMOVED lines=16> */
.L_x_159:
[----:B------:R-:W-:Y:S01]  /*b580*/  ULDC.64 UR4, c[0x0][0x9f8] ;  /* 0x00027e0000047ab9 */ /* 0x000fe20000000a00 */
[----:B------:R-:W2:Y:S01]  /*b590*/  LDL R9, [R1+0x20] ;  /* 0x0000200001097983 */ /* 0x000ea20000100800 */
[----:B------:R-:W-:Y:S01]  /*b5a0*/  ISETP.NE.U32.AND P0, PT, RZ, UR4, PT ;  /* 0x00000004ff007c0c */ /* 0x000fe2000bf05070 */
[----:B------:R-:W-:Y:S01]  /*b5b0*/  IMAD.MOV.U32 R7, RZ, RZ, R17 ;  /* 0x000000ffff077224 */ /* 0x000fe200078e0011 */
[----:B------:R-:W-:Y:S01]  /*b5c0*/  ULDC.64 UR6, c[0x0][0x208] ;  /* 0x0000820000067ab9 */ /* 0x000fe20000000a00 */
[----:B------:R-:W3:Y:S01]  /*b5d0*/  LDL.LU R6, [R1+0xc] ;  /* 0x00000c0001067983 */ /* 0x000ee20000300800 */
[----:B------:R-:W-:Y:S01]  /*b5e0*/  ISETP.NE.AND.EX P0, PT, RZ, UR5, PT, P0 ;  /* 0x00000005ff007c0c */ /* 0x000fe2000bf05300 */
[----:B------:R-:W1:Y:S01]  /*b5f0*/  LDC R0, c[0x0][0x428] ;  /* 0x00010a00ff007b82 */ /* 0x000e620000000800 */
[----:B------:R-:W-:Y:S01]  /*b600*/  ULDC UR4, c[0x0][0xda8] ;  /* 0x00036a0000047ab9 */ /* 0x000fe20000000800 */
[----:B------:R-:W4:Y:S10]  /*b610*/  LDL R8, [R1+0x14] ;  /* 0x0000140001087983 */ /* 0x000f340000100800 */
[----:B------:R-:W1:Y:S02]  /*b620*/  @P0 LDC.64 R2, c[0x0][0x9f8] ;  /* 0x00027e00ff020b82 */ /* 0x000e640000000a00 */
[----:B-1----:R-:W-:Y:S01]  /*b630*/  ISETP.NE.AND P1, PT, R0, 0x1, PT ;  /* 0x000000010000780c */ /* 0x002fe20003f25270 */
[----:B------:R-:W-:-:S02]  /*b640*/  IMAD.MOV.U32 R0, RZ, RZ, R18 ;  /* 0x000000ffff007224 */ /* 0x000fc400078e0012 */
[----:B------:R-:W-:-:S10]  /*b650*/  @P0 IMAD.WIDE R2, R17, 0x4, R2 ;  /* 0x0000000411020825 */ /* 0x000fd400078e0202 */
[----:B------:R-:W1:Y:S01]  /*b660*/  @P1 LDC R5, c[0x0][0x42c] ;  /* 0x00010b00ff051b82 */ /* 0x000e620000000800 */
[----:B------:R1:W5:Y:S07]  /*b670*/  @P0 LDG.E R7, desc[UR6][R2.64] ;  /* 0x0000000602070981 */ /* 0x00036e000c1e1900 */
[----:B------:R-:W1:Y:S02]  /*b680*/  @P1 LDC R4, c[0x0][0x430] ;  /* 0x00010c00ff041b82 */ /* 0x000e640000000800 */
[----:B-1----:R-:W-:-:S05]  /*b690*/  @P1 IMAD.HI.U32 R5, R18, R5, RZ ;  /* 0x0000000512051227 */ /* 0x002fca00078e00ff */
[----:B------:R-:W-:Y:S02]  /*b6a0*/  @P1 SHF.R.U32.HI R0, RZ, R4, R5 ;  /* 0x00000004ff001219 */ /* 0x000fe40000011605 */
[----:B------:R-:W1:Y:S01]  /*b6b0*/  S2R R4, SR_CgaCtaId ;  /* 0x0000000000047919 */ /* 0x000e620000008800 */
[----:B--2---:R-:W-:Y:S01]  /*b6c0*/  ISETP.NE.AND P1, PT, R9, RZ, PT ;  /* 0x000000ff0900720c */ /* 0x004fe20003f25270 */
[----:B---3--:R-:W-:-:S04]  /*b6d0*/  IMAD.MOV R6, RZ, RZ, -R6 ;  /* 0x000000ffff067224 */ /* 0x008fc800078e0a06 */
[----:B----4-:R-:W-:-:S08]  /*b6e0*/  IMAD R6, R6, UR4, R8 ;  /* 0x0000000406067c24 */ /* 0x010fd0000f8e0208 */
[----:B------:R-:W-:Y:S01]  /*b6f0*/  VOTEU.ALL UP1, P1 ;  /* 0x00000000003f7886 */ /* 0x000fe20000820000 */
[----:B------:R-:W-:-:S04]  /*b700*/  PLOP3.LUT P2, PT, P1, PT, PT, 0x8, 0x0 ;  /* 0x000000000000781c */ /* 0x000fc80000f4e170 */
[----:B------:R-:W-:Y:S01]  /*b710*/  @!UP1 UIADD3 UR8, UP0, UR36, 0x270, URZ ;  /* 0x0000027024089890 */ /* 0x000fe2000ff1e03f */
[----:B------:R-:W-:-:S03]  /*b720*/  IMAD.SHL.U32 R6, R6, 0x80, RZ ;  /* 0x0000008006067824 */ /* 0x000fc600078e00ff */
[----:B------:R-:W-:-:S03]  /*b730*/  @!UP1 UIADD3.X UR9, URZ, UR37, URZ, UP0, !UPT ;  /* 0x000000253f099290 */ /* 0x000fc600087fe43f */
[----:B-1----:R-:W-:-:S09]  /*b740*/  VOTEU.ALL UP0, P1 ;  /* 0x00000000003f7886 */ /* 0x002fd20000800000 */
.L_x_161:
        /* <DEDUP_REMOVED lines=13> */
.L_x_162:
        /* <DEDUP_REMOVED lines=12> */
.L_x_163:
        /* <DEDUP_REMOVED lines=12> */
.L_x_164:
        /* <DEDUP_REMOVED lines=10> */
[----:B------:R-:W-:Y:S01]  /*ba40*/  LOP3.LUT R4, R4, 0x1, RZ, 0xc0, !PT ;  /* 0x0000000104047812 */ /* 0x000fe200078ec0ff */
[----:B------:R-:W-:-:S04]  /*ba50*/  UMOV UR4, 0xffffffff ;  /* 0xffffffff00047882 */ /* 0x000fc80000000000 */
[C---:B------:R-:W-:Y:S02]  /*ba60*/  IMAD R20, R4.reuse, 0x28, RZ ;  /* 0x0000002804147824 */ /* 0x040fe400078e02ff */
[----:B------:R-:W-:Y:S01]  /*ba70*/  IMAD R21, R4, 0xa00, RZ ;  /* 0x00000a0004157824 */ /* 0x000fe200078e02ff */
[----:B-1----:R-:W-:-:S04]  /*ba80*/  ISETP.NE.U32.AND P0, PT, R2, RZ, PT ;  /* 0x000000ff0200720c */ /* 0x002fc80003f05070 */
[----:B------:R-:W-:-:S04]  /*ba90*/  ISETP.NE.AND.EX P0, PT, R3, RZ, PT, P0 ;  /* 0x000000ff0300720c */ /* 0x000fc80003f05300 */
[----:B-----5:R-:W-:Y:S01]  /*baa0*/  SEL R4, R7, RZ, !P0 ;  /* 0x000000ff07047207 */ /* 0x020fe20004000000 */
[----:B------:R-:W-:Y:S08]  /*bab0*/  BRA.DIV UR4, `(.L_x_165) ;  /* 0x0000002e04a47947 */ /* 0x000ff0000b800000 */
.L_x_226:
[----:B------:R-:W2:Y:S01]  /*bac0*/  LDL R8, [R1+0x10] ;  /* 0x0000100001087983 */ /* 0x000ea20000100800 */
[----:B------:R-:W-:Y:S01]  /*bad0*/  UMOV UR4, 0xffffffff ;  /* 0xffffffff00047882 */ /* 0x000fe20000000000 */
[----:B------:R-:W-:Y:S02]  /*bae0*/  SHF.R.S32.HI R12, RZ, 0x1f, R7 ;  /* 0x0000001fff0c7819 */ /* 0x000fe40000011407 */
[----:B------:R-:W-:Y:S01]  /*baf0*/  MOV R5, R7 ;  /* 0x0000000700057202 */ /* 0x000fe20000000f00 */
[----:B--2---:R-:W-:Y:S01]  /*bb00*/  VIADD R8, R8, 0xffffffff ;  /* 0xffffffff08087836 */ /* 0x004fe20000000000 */
[----:B------:R-:W-:Y:S06]  /*bb10*/  BRA.DIV UR4, `(.L_x_166) ;  /* 0x0000002e04c07947 */ /* 0x000fec000b800000 */
[----:B------:R-:W-:-:S13]  /*bb20*/  ELECT P6, URZ, PT ;  /* 0x00000000003f782f */ /* 0x000fda00038c0000 */
.L_x_229:
[----:B------:R-:W-:Y:S05]  /*bb30*/  @!P6 BRA `(.L_x_167) ;  /* 0x000000040044e947 */ /* 0x000fea0003800000 */
[----:B------:R1:W-:Y:S01]  /*bb40*/  STL [R1], R8 ;  /* 0x0000000801007387 */ /* 0x0003e20000100800 */
[----:B------:R-:W-:Y:S05]  /*bb50*/  @!P0 BRA `(.L_x_168) ;  /* 0x0000000000508947 */ /* 0x000fea0003800000 */
[----:B------:R-:W2:Y:S01]  /*bb60*/  LDC R13, c[0x0][0x41c] ;  /* 0x00010700ff0d7b82 */ /* 0x000ea20000000800 */
[----:B------:R-:W-:Y:S01]  /*bb70*/  IMAD.MOV.U32 R4, RZ, RZ, R8 ;  /* 0x000000ffff047224 */ /* 0x000fe200078e0008 */
[----:B------:R-:W-:Y:S01]  /*bb80*/  ULDC.64 UR4, c[0x0][0x408] ;  /* 0x0001020000047ab9 */ /* 0x000fe20000000a00 */
[----:B------:R-:W-:Y:S01]  /*bb90*/  ULDC.64 UR6, c[0x0][0x208] ;  /* 0x0000820000067ab9 */ /* 0x000fe20000000a00 */
[----:B--2---:R-:W-:-:S13]  /*bba0*/  ISETP.NE.AND P1, PT, R13, 0x1, PT ;  /* 0x000000010d00780c */ /* 0x004fda0003f25270 */
[----:B------:R-:W2:Y:S02]  /*bbb0*/  @P1 LDC.64 R10, c[0x0][0x420] ;  /* 0x00010800ff0a1b82 */ /* 0x000ea40000000a00 */
[----:B--2---:R-:W-:-:S05]  /*bbc0*/  @P1 IMAD.HI.U32 R10, R8, R10, RZ ;  /* 0x0000000a080a1227 */ /* 0x004fca00078e00ff */
[----:B------:R-:W-:-:S04]  /*bbd0*/  @P1 SHF.R.U32.HI R4, RZ, R11, R10 ;  /* 0x0000000bff041219 */ /* 0x000fc8000001160a */
[--C-:B------:R-:W-:Y:S01]  /*bbe0*/  SHF.R.S32.HI R11, RZ, 0x1f, R4.reuse ;  /* 0x0000001fff0b7819 */ /* 0x100fe20000011404 */
[--C-:B------:R-:W-:Y:S02]  /*bbf0*/  IMAD.MOV R9, RZ, RZ, -R4.reuse ;  /* 0x000000ffff097224 */ /* 0x100fe400078e0a04 */
[----:B------:R-:W-:Y:S02]  /*bc00*/  IMAD.MOV.U32 R10, RZ, RZ, R4 ;  /* 0x000000ffff0a7224 */ /* 0x000fe400078e0004 */
[----:B------:R-:W-:Y:S02]  /*bc10*/  IMAD R9, R13, R9, R8 ;  /* 0x000000090d097224 */ /* 0x000fe400078e0208 */
[----:B------:R-:W-:-:S03]  /*bc20*/  IMAD.WIDE.U32 R10, R7, UR4, R10 ;  /* 0x00000004070a7c25 */ /* 0x000fc6000f8e000a */
[----:B------:R2:W-:Y:S01]  /*bc30*/  STL [R1], R9 ;  /* 0x0000000901007387 */ /* 0x0005e20000100800 */
[----:B------:R-:W-:Y:S01]  /*bc40*/  LEA R14, P1, R10, R2, 0x2 ;  /* 0x000000020a0e7211 */ /* 0x000fe200078210ff */
[----:B--2---:R-:W-:-:S04]  /*bc50*/  IMAD R9, R12, UR4, RZ ;  /* 0x000000040c097c24 */ /* 0x004fc8000f8e02ff */
[----:B------:R-:W-:-:S04]  /*bc60*/  IMAD R4, R7, UR5, R9 ;  /* 0x0000000507047c24 */ /* 0x000fc8000f8e0209 */
[----:B------:R-:W-:-:S05]  /*bc70*/  IMAD.IADD R4, R11, 0x1, R4 ;  /* 0x000000010b047824 */ /* 0x000fca00078e0204 */
[----:B------:R-:W-:-:S05]  /*bc80*/  LEA.HI.X R15, R10, R3, R4, 0x2, P1 ;  /* 0x000000030a0f7211 */ /* 0x000fca00008f1404 */
[----:B------:R2:W5:Y:S02]  /*bc90*/  LDG.E R7, desc[UR6][R14.64] ;  /* 0x000000060e077981 */ /* 0x000564000c1e1900 */
.L_x_168:
[----:B------:R-:W3:Y:S01]  /*bca0*/  S2R R9, SR_CgaCtaId ;  /* 0x0000000000097919 */ /* 0x000ee20000008800 */
[----:B------:R-:W-:-:S04]  /*bcb0*/  MOV R4, 0x400 ;  /* 0x0000040000047802 */ /* 0x000fc80000000f00 */
[----:B---3--:R-:W-:Y:S02]  /*bcc0*/  LEA R4, R9, R4, 0x18 ;  /* 0x0000000409047211 */ /* 0x008fe400078ec0ff */
[----:B------:R-:W-:-:S03]  /*bcd0*/  SHF.L.U32 R9, R19, 0x1f, RZ ;  /* 0x0000001f13097819 */ /* 0x000fc600000006ff */
[----:B------:R-:W-:-:S04]  /*bce0*/  IMAD R4, R16, 0x8, R4 ;  /* 0x0000000810047824 */ /* 0x000fc800078e0204 */
[----:B------:R-:W3:Y:S02]  /*bcf0*/  SYNCS.PHASECHK.TRANS64.TRYWAIT P1, [R4+URZ+0x38840], R9 ;  /* 0x03884009040075a7 */ /* 0x000ee4000802017f */
[----:B---3--:R-:W-:Y:S05]  /*bd00*/  @!P1 BRA `(.L_x_169) ;  /* 0x0000002c00649947 */ /* 0x008fea0003800000 */
.L_x_230:
[----:B------:R-:W4:Y:S01]  /*bd10*/  S2R R10, SR_TID.X ;  /* 0x00000000000a7919 */ /* 0x000f220000002100 */
[----:B------:R-:W-:-:S04]  /*bd20*/  UPRMT UR4, UR38, 0x9910, URZ ;  /* 0x0000991026047896 */ /* 0x000fc8000800003f */
[----:B------:R-:W-:Y:S01]  /*bd30*/  UISETP.NE.AND UP0, UPT, UR4, 0x2, UPT ;  /* 0x000000020400788c */ /* 0x000fe2000bf05270 */
[----:B----4-:R-:W-:-:S13]  /*bd40*/  LOP3.LUT P1, RZ, R10, 0x7f, RZ, 0xc0, !PT ;  /* 0x0000007f0aff7812 */ /* 0x010fda000782c0ff */
[----:B---3--:R-:W-:-:S04]  /*bd50*/  @!P1 IMAD.MOV.U32 R9, RZ, RZ, 0xa000 ;  /* 0x0000a000ff099424 */ /* 0x008fc800078e00ff */
[----:B------:R3:W-:Y:S01]  /*bd60*/  @!P1 SYNCS.ARRIVE.TRANS64 RZ, [R4+URZ+0x38830], R9 ;  /* 0x0388300904ff99a7 */ /* 0x0007e2000800003f */
[----:B------:R-:W-:-:S13]  /*bd70*/  PLOP3.LUT P1, PT, PT, PT, UP0, 0x80, 0x0 ;  /* 0x000000000000781c */ /* 0x000fda0003f2f008 */
[----:B---3--:R-:W-:Y:S05]  /*bd80*/  @P1 BRA `(.L_x_170) ;  /* 0x0000000000041947 */ /* 0x008fea0003800000 */
[----:B------:R-:W-:Y:S01]  /*bd90*/  BPT.TRAP 0x1 ;  /* 0x000000040000795c */ /* 0x000fe20000300000 */
.L_x_170:
[----:B------:R-:W3:Y:S02]  /*bda0*/  LDL R9, [R1+0x4] ;  /* 0x0000040001097983 */ /* 0x000ee40000100800 */
[----:B---3--:R-:W-:-:S13]  /*bdb0*/  ISETP.NE.AND P1, PT, R9, RZ, PT ;  /* 0x000000ff0900720c */ /* 0x008fda0003f25270 */
[----:B------:R-:W-:Y:S05]  /*bdc0*/  @P1 BRA `(.L_x_171) ;  /* 0x0000000000041947 */ /* 0x000fea0003800000 */
[----:B------:R-:W-:Y:S01]  /*bdd0*/  BPT.TRAP 0x1 ;  /* 0x000000040000795c */ /* 0x000fe20000300000 */
.L_x_171:
[----:B------:R-:W3:Y:S01]  /*bde0*/  LDL R9, [R1] ;  /* 0x0000000001097983 */ /* 0x000ee20000100800 */
[----:B------:R-:W-:Y:S01]  /*bdf0*/  MOV R10, 0x400 ;  /* 0x00000400000a7802 */ /* 0x000fe20000000f00 */
[----:B------:R-:W4:Y:S01]  /*be00*/  S2R R11, SR_CgaCtaId ;  /* 0x00000000000b7919 */ /* 0x000f220000008800 */
[----:B------:R-:W-:Y:S01]  /*be10*/  R2UR UR9, R4 ;  /* 0x00000000040972ca */ /* 0x000fe200000e0000 */
[----:B------:R-:W-:Y:S01]  /*be20*/  IMAD R4, R16, 0x5000, R21 ;  /* 0x0000500010047824 */ /* 0x000fe200078e0215 */
[----:B------:R-:W-:Y:S01]  /*be30*/  R2UR UR5, R20 ;  /* 0x00000000140572ca */ /* 0x000fe200000e0000 */
[----:B------:R-:W-:Y:S01]  /*be40*/  UIADD3 UR4, UP0, UR36, 0x370, URZ ;  /* 0x0000037024047890 */ /* 0x000fe2000ff1e03f */
[----:B------:R-:W-:Y:S02]  /*be50*/  R2UR UR12, R0 ;  /* 0x00000000000c72ca */ /* 0x000fe400000e0000 */
[----:B-----5:R-:W-:Y:S02]  /*be60*/  R2UR UR13, R7 ;  /* 0x00000000070d72ca */ /* 0x020fe400000e0000 */
[----:B----4-:R-:W-:-:S05]  /*be70*/  LEA R10, R11, R10, 0x18 ;  /* 0x0000000a0b0a7211 */ /* 0x010fca00078ec0ff */
[----:B------:R-:W-:-:S05]  /*be80*/  IMAD R4, R4, 0x2, R10 ;  /* 0x0000000204047824 */ /* 0x000fca00078e020a */
[----:B------:R-:W-:Y:S01]  /*be90*/  R2UR UR14, R4 ;  /* 0x00000000040e72ca */ /* 0x000fe200000e0000 */
[----:B------:R-:W-:Y:S01]  /*bea0*/  UIADD3 UR9, UR9, 0x38830, URZ ;  /* 0x0003883009097890 */ /* 0x000fe2000fffe03f */
[----:B------:R-:W-:Y:S01]  /*beb0*/  UMOV UR10, URZ ;  /* 0x0000003f000a7c82 */ /* 0x000fe20008000000 */
[----:B------:R-:W-:Y:S01]  /*bec0*/  UMOV UR19, 0x30000 ;  /* 0x0003000000137882 */ /* 0x000fe20000000000 */
[----:B------:R-:W-:Y:S01]  /*bed0*/  UMOV UR6, 0x0 ;  /* 0x0000000000067882 */ /* 0x000fe20000000000 */
[----:B------:R-:W-:-:S08]  /*bee0*/  UMOV UR7, 0x14f00000 ;  /* 0x14f0000000077882 */ /* 0x000fd00000000000 */
[----:B------:R-:W-:Y:S02]  /*bef0*/  UIADD3 UR8, UR14, 0x24400, URZ ;  /* 0x000244000e087890 */ /* 0x000fe4000fffe03f */
[----:B------:R-:W-:Y:S02]  /*bf00*/  UIADD3 UR15, UR14, 0x26c00, URZ ;  /* 0x00026c000e0f7890 */ /* 0x000fe4000fffe03f */
[----:B------:R-:W-:Y:S01]  /*bf10*/  UIADD3 UR17, UR14, 0x29400, URZ ;  /* 0x000294000e117890 */ /* 0x000fe2000fffe03f */
[----:B------:R-:W-:Y:S01]  /*bf20*/  UMOV UR16, 0x40 ;  /* 0x0000004000107882 */ /* 0x000fe20000000000 */
[----:B------:R-:W-:-:S03]  /*bf30*/  UIADD3 UR18, UR14, 0x2bc00, URZ ;  /* 0x0002bc000e127890 */ /* 0x000fc6000fffe03f */
[----:B------:R-:W-:Y:S01]  /*bf40*/  UMOV UR14, 0x80 ;  /* 0x00000080000e7882 */ /* 0x000fe20000000000 */
[----:B------:R-:W-:Y:S02]  /*bf50*/  MOV R4, R7 ;  /* 0x0000000700047202 */ /* 0x000fe40000000f00 */
[----:B---3--:R-:W-:-:S13]  /*bf60*/  R2UR UR11, R9 ;  /* 0x00000000090b72ca */ /* 0x008fda00000e0000 */
[----:B------:R-:W-:Y:S02]  /*bf70*/  UIMAD UR11, UR11, 0x50, UR5 ;  /* 0x000000500b0b78a4 */ /* 0x000fe4000f8e0205 */
[----:B------:R-:W-:-:S09]  /*bf80*/  UIADD3.X UR5, URZ, UR37, URZ, UP0, !UPT ;  /* 0x000000253f057290 */ /* 0x000fd200087fe43f */
[----:B------:R3:W-:Y:S02]  /*bf90*/  UTMALDG.4D.MULTICAST [UR8], [UR4], UR19, desc[UR6] ;  /* 0x00000608040073b4 */ /* 0x0007e40008019813 */
[----:B---3--:R-:W-:Y:S01]  /*bfa0*/  UMOV UR8, UR15 ;  /* 0x0000000f00087c82 */ /* 0x008fe20008000000 */
[----:B------:R-:W-:Y:S02]  /*bfb0*/  UMOV UR10, UR16 ;  /* 0x00000010000a7c82 */ /* 0x000fe40008000000 */
[----:B------:R3:W-:Y:S02]  /*bfc0*/  UTMALDG.4D.MULTICAST [UR8], [UR4], UR19, desc[UR6] ;  /* 0x00000608040073b4 */ /* 0x0007e40008019813 */
[----:B---3--:R-:W-:Y:S01]  /*bfd0*/  UMOV UR8, UR17 ;  /* 0x0000001100087c82 */ /* 0x008fe20008000000 */
[----:B------:R-:W-:Y:S01]  /*bfe0*/  UMOV UR10, UR14 ;  /* 0x0000000e000a7c82 */ /* 0x000fe20008000000 */
[----:B------:R-:W-:Y:S01]  /*bff0*/  UMOV UR14, 0xc0 ;  /* 0x000000c0000e7882 */ /* 0x000fe20000000000 */
[----:B------:R3:W-:Y:S02]  /*c000*/  UTMALDG.4D.MULTICAST [UR8], [UR4], UR19, desc[UR6] ;  /* 0x00000608040073b4 */ /* 0x0007e40008019813 */
[----:B---3--:R-:W-:Y:S01]  /*c010*/  UMOV UR8, UR18 ;  /* 0x0000001200087c82 */ /* 0x008fe20008000000 */
[----:B------:R-:W-:-:S02]  /*c020*/  UMOV UR10, UR14 ;  /* 0x0000000e000a7c82 */ /* 0x000fc40008000000 */
[----:B------:R3:W-:Y:S02]  /*c030*/  UTMALDG.4D.MULTICAST [UR8], [UR4], UR19, desc[UR6] ;  /* 0x00000608040073b4 */ /* 0x0007e40008019813 */
[----:B---3--:R-:W-:Y:S01]  /*c040*/  NOP ;  /* 0x0000000000007918 */ /* 0x008fe20000000000 */
.L_x_167:
[----:B------:R-:W3:Y:S01]  /*c050*/  LDL R13, [R1+0x1c] ;  /* 0x00001c00010d7983 */ /* 0x000ee20000100800 */
[----:B------:R-:W-:-:S03]  /*c060*/  MOV R10, 0x400 ;  /* 0x00000400000a7802 */ /* 0x000fc60000000f00 */
[----:B------:R-:W4:Y:S01]  /*c070*/  LDL.LU R9, [R1+0x18] ;  /* 0x0000180001097983 */ /* 0x000f220000300800 */
[----:B------:R-:W5:Y:S01]  /*c080*/  S2R R11, SR_CgaCtaId ;  /* 0x00000000000b7919 */ /* 0x000f620000008800 */
[----:B------:R-:W-:Y:S05]  /*c090*/  WARPSYNC.ALL ;  /* 0x0000000000007948 */ /* 0x000fea0003800000 */
[----:B------:R-:W-:-:S13]  /*c0a0*/  ELECT P1, URZ, PT ;  /* 0x00000000003f782f */ /* 0x000fda0003820000 */
[----:B------:R-:W-:Y:S01]  /*c0b0*/  @P1 R2UR UR13, R17 ;  /* 0x00000000110d12ca */ /* 0x000fe200000e0000 */
[----:B------:R-:W-:Y:S01]  /*c0c0*/  UIADD3 UR4, UP0, UR36, 0x270, URZ ;  /* 0x0000027024047890 */ /* 0x000fe2000ff1e03f */
[----:B------:R-:W-:Y:S02]  /*c0d0*/  @P1 R2UR UR12, R18 ;  /* 0x00000000120c12ca */ /* 0x000fe400000e0000 */
[----:B------:R-:W-:Y:S01]  /*c0e0*/  @P1 R2UR UR11, R6 ;  /* 0x00000000060b12ca */ /* 0x000fe200000e0000 */
[----:B------:R-:W-:Y:S01]  /*c0f0*/  UIADD3.X UR5, URZ, UR37, URZ, UP0, !UPT ;  /* 0x000000253f057290 */ /* 0x000fe200087fe43f */
[----:B-----5:R-:W-:-:S04]  /*c100*/  LEA R10, R11, R10, 0x18 ;  /* 0x0000000a0b0a7211 */ /* 0x020fc800078ec0ff */
        /* <DEDUP_REMOVED lines=28> */
[----:B-----5:R-:W-:-:S02]  /*c2d0*/  @P1 R2UR UR13, R17 ;  /* 0x00000000110d12ca */ /* 0x020fc400000e0000 */
        /* <DEDUP_REMOVED lines=8> */
[----:B---3--:R-:W-:-:S04]  /*c360*/  LOP3.LUT R6, R13, 0x1, RZ, 0xc, !PT ;  /* 0x000000010d067812 */ /* 0x008fc800078e0cff */
[----:B------:R-:W-:-:S04]  /*c370*/  SHF.L.U32 R6, R6, 0x1f, RZ ;  /* 0x0000001f06067819 */ /* 0x000fc800000006ff */
[----:B------:R-:W3:Y:S01]  /*c380*/  SYNCS.PHASECHK.TRANS64.TRYWAIT P1, [R10+URZ+0x38820], R6 ;  /* 0x038820060a0075a7 */ /* 0x000ee2000802017f */
[----:B----4-:R-:W-:Y:S01]  /*c390*/  ISETP.GE.AND P2, PT, R9, 0x51, PT ;  /* 0x000000510900780c */ /* 0x010fe20003f46270 */
[----:B-1-3--:R-:W-:-:S12]  /*c3a0*/  @!P1 BRA `(.L_x_173) ;  /* 0x0000002400d09947 */ /* 0x00afd80003800000 */
.L_x_231:
[----:B------:R-:W-:Y:S05]  /*c3b0*/  BSYNC B0 ;  /* 0x0000000000007941 */ /* 0x000fea0003800000 */
.L_x_172:
[----:B------:R-:W-:Y:S05]  /*c3c0*/  @!P2 BRA `(.L_x_174) ;  /* 0x0000001800dca947 */ /* 0x000fea0003800000 */
[----:B-1----:R-:W2:Y:S01]  /*c3d0*/  LDL R7, [R1+0x10] ;  /* 0x0000100001077983 */ /* 0x002ea20000100800 */
[----:B------:R-:W-:Y:S02]  /*c3e0*/  IMAD.MOV.U32 R6, RZ, RZ, 0x1 ;  /* 0x00000001ff067424 */ /* 0x000fe400078e00ff */
[----:B--2---:R-:W-:-:S05]  /*c3f0*/  IMAD.MOV R14, RZ, RZ, -R7 ;  /* 0x000000ffff0e7224 */ /* 0x004fca00078e0a07 */
[----:B------:R-:W-:-:S05]  /*c400*/  VIADDMNMX R14, R14, R6, 0xffffffff, !PT ;  /* 0xffffffff0e0e7446 */ /* 0x000fca0007800106 */
[----:B------:R-:W-:-:S05]  /*c410*/  IMAD.IADD R6, R7, 0x1, R14 ;  /* 0x0000000107067824 */ /* 0x000fca00078e020e */
[----:B------:R-:W-:-:S04]  /*c420*/  LOP3.LUT R6, R6, 0x1, RZ, 0xc0, !PT ;  /* 0x0000000106067812 */ /* 0x000fc800078ec0ff */
[----:B------:R-:W-:Y:S01]  /*c430*/  ISETP.NE.U32.AND P1, PT, R6, 0x1, PT ;  /* 0x000000010600780c */ /* 0x000fe20003f25070 */
[----:B------:R-:W-:-:S12]  /*c440*/  VIADD R6, R7, 0xfffffffe ;  /* 0xfffffffe07067836 */ /* 0x000fd80000000000 */
[----:B------:R-:W-:Y:S05]  /*c450*/  @P1 BRA `(.L_x_175) ;  /* 0x00000008003c1947 */ /* 0x000fea0003800000 */
[----:B------:R-:W-:Y:S01]  /*c460*/  VIADD R9, R16, 0x1 ;  /* 0x0000000110097836 */ /* 0x000fe20000000000 */
[----:B------:R-:W-:Y:S04]  /*c470*/  BSSY B0, `(.L_x_176) ;  /* 0x0000089000007945 */ /* 0x000fe80003800000 */
        /* <DEDUP_REMOVED lines=8> */
[----:B------:R-:W-:Y:S01]  /*c500*/  IMAD.MOV.U32 R7, RZ, RZ, R6 ;  /* 0x000000ffff077224 */ /* 0x000fe200078e0006 */
[----:B------:R-:W-:Y:S01]  /*c510*/  ULDC.64 UR4, c[0x0][0x408] ;  /* 0x0001020000047ab9 */ /* 0x000fe20000000a00 */
[----:B------:R-:W-:Y:S01]  /*c520*/  ULDC.64 UR6, c[0x0][0x208] ;  /* 0x0000820000067ab9 */ /* 0x000fe20000000a00 */
[----:B-1----:R-:W-:-:S13]  /*c530*/  ISETP.NE.AND P1, PT, R15, 0x1, PT ;  /* 0x000000010f00780c */ /* 0x002fda0003f25270 */
[----:B------:R-:W1:Y:S02]  /*c540*/  @P1 LDC.64 R10, c[0x0][0x420] ;  /* 0x00010800ff0a1b82 */ /* 0x000e640000000a00 */
[----:B-1----:R-:W-:-:S05]  /*c550*/  @P1 IMAD.HI.U32 R10, R6, R10, RZ ;  /* 0x0000000a060a1227 */ /* 0x002fca00078e00ff */
[----:B------:R-:W-:-:S04]  /*c560*/  @P1 SHF.R.U32.HI R7, RZ, R11, R10 ;  /* 0x0000000bff071219 */ /* 0x000fc8000001160a */
[----:B------:R-:W-:Y:S02]  /*c570*/  IADD3 R10, -R7, RZ, RZ ;  /* 0x000000ff070a7210 */ /* 0x000fe40007ffe1ff */
[----:B------:R-:W-:-:S03]  /*c580*/  SHF.R.S32.HI R11, RZ, 0x1f, R7 ;  /* 0x0000001fff0b7819 */ /* 0x000fc60000011407 */
[----:B------:R-:W-:Y:S02]  /*c590*/  IMAD R6, R15, R10, R6 ;  /* 0x0000000a0f067224 */ /* 0x000fe400078e0206 */
[----:B------:R-:W-:Y:S02]  /*c5a0*/  IMAD R15, R12, UR4, RZ ;  /* 0x000000040c0f7c24 */ /* 0x000fe4000f8e02ff */
[----:B------:R-:W-:Y:S02]  /*c5b0*/  IMAD.MOV.U32 R10, RZ, RZ, R7 ;  /* 0x000000ffff0a7224 */ /* 0x000fe400078e0007 */
[C---:B------:R-:W-:Y:S02]  /*c5c0*/  IMAD R7, R5.reuse, UR5, R15 ;  /* 0x0000000505077c24 */ /* 0x040fe4000f8e020f */
[----:B------:R-:W-:-:S04]  /*c5d0*/  IMAD.WIDE.U32 R10, R5, UR4, R10 ;  /* 0x00000004050a7c25 */ /* 0x000fc8000f8e000a */
[----:B------:R-:W-:Y:S01]  /*c5e0*/  IMAD.IADD R7, R7, 0x1, R11 ;  /* 0x0000000107077824 */ /* 0x000fe200078e020b */
[----:B------:R-:W-:-:S04]  /*c5f0*/  LEA R2, P1, R10, R2, 0x2 ;  /* 0x000000020a027211 */ /* 0x000fc800078210ff */
[----:B------:R-:W-:-:S05]  /*c600*/  LEA.HI.X R3, R10, R3, R7, 0x2, P1 ;  /* 0x000000030a037211 */ /* 0x000fca00008f1407 */
[----:B------:R1:W5:Y:S04]  /*c610*/  LDG.E R7, desc[UR6][R2.64] ;  /* 0x0000000602077981 */ /* 0x000368000c1e1900 */
.L_x_178:
[----:B-1----:R-:W1:Y:S01]  /*c620*/  S2R R3, SR_CgaCtaId ;  /* 0x0000000000037919 */ /* 0x002e620000008800 */
[----:B------:R-:W-:-:S04]  /*c630*/  MOV R2, 0x400 ;  /* 0x0000040000027802 */ /* 0x000fc80000000f00 */
[----:B-1----:R-:W-:Y:S02]  /*c640*/  LEA R2, R3, R2, 0x18 ;  /* 0x0000000203027211 */ /* 0x002fe400078ec0ff */
[----:B------:R-:W-:-:S03]  /*c650*/  SHF.L.U32 R3, R13, 0x1f, RZ ;  /* 0x0000001f0d037819 */ /* 0x000fc600000006ff */
[----:B------:R-:W-:-:S04]  /*c660*/  IMAD R2, R9, 0x8, R2 ;  /* 0x0000000809027824 */ /* 0x000fc800078e0202 */
[----:B------:R-:W1:Y:S02]  /*c670*/  SYNCS.PHASECHK.TRANS64.TRYWAIT P1, [R2+URZ+0x38840], R3 ;  /* 0x03884003020075a7 */ /* 0x000e64000802017f */
[----:B-1----:R-:W-:Y:S05]  /*c680*/  @!P1 BRA `(.L_x_179) ;  /* 0x0000002400389947 */ /* 0x002fea0003800000 */
.L_x_232:
[----:B------:R-:W2:Y:S01]  /*c690*/  S2R R10, SR_TID.X ;  /* 0x00000000000a7919 */ /* 0x000ea20000002100 */
[----:B------:R-:W-:Y:S01]  /*c6a0*/  UPRMT UR4, UR38, 0x9910, URZ ;  /* 0x0000991026047896 */ /* 0x000fe2000800003f */
[----:B--2---:R-:W-:-:S13]  /*c6b0*/  LOP3.LUT P1, RZ, R10, 0x7f, RZ, 0xc0, !PT ;  /* 0x0000007f0aff7812 */ /* 0x004fda000782c0ff */
[----:B-1----:R-:W-:-:S04]  /*c6c0*/  @!P1 IMAD.MOV.U32 R3, RZ, RZ, 0xa000 ;  /* 0x0000a000ff039424 */ /* 0x002fc800078e00ff */
[----:B------:R1:W-:Y:S02]  /*c6d0*/  @!P1 SYNCS.ARRIVE.TRANS64 RZ, [R2+URZ+0x38830], R3 ;  /* 0x0388300302ff99a7 */ /* 0x0003e4000800003f */
[----:B-1----:R-:W-:-:S05]  /*c6e0*/  IMAD.U32 R3, RZ, RZ, UR4 ;  /* 0x00000004ff037e24 */ /* 0x002fca000f8e00ff */
[----:B------:R-:W-:-:S13]  /*c6f0*/  ISETP.NE.AND P2, PT, R3, 0x2, PT ;  /* 0x000000020300780c */ /* 0x000fda0003f45270 */
[----:B------:R-:W-:Y:S05]  /*c700*/  @P2 BRA `(.L_x_180) ;  /* 0x0000000000042947 */ /* 0x000fea0003800000 */
[----:B------:R-:W-:Y:S01]  /*c710*/  BPT.TRAP 0x1 ;  /* 0x000000040000795c */ /* 0x000fe20000300000 */
.L_x_180:
[----:B------:R-:W2:Y:S02]  /*c720*/  LDL R3, [R1+0x4] ;  /* 0x0000040001037983 */ /* 0x000ea40000100800 */
[----:B--2---:R-:W-:-:S13]  /*c730*/  ISETP.NE.AND P1, PT, R3, RZ, PT ;  /* 0x000000ff0300720c */ /* 0x004fda0003f25270 */
[----:B------:R-:W-:Y:S05]  /*c740*/  @P1 BRA `(.L_x_181) ;  /* 0x0000000000041947 */ /* 0x000fea0003800000 */
[----:B------:R-:W-:Y:S01]  /*c750*/  BPT.TRAP 0x1 ;  /* 0x000000040000795c */ /* 0x000fe20000300000 */
.L_x_181:
[----:B------:R-:W1:Y:S01]  /*c760*/  S2R R11, SR_CgaCtaId ;  /* 0x00000000000b7919 */ /* 0x000e620000008800 */
[----:B------:R-:W-:Y:S01]  /*c770*/  MOV R10, 0x400 ;  /* 0x00000400000a7802 */ /* 0x000fe20000000f00 */
[----:B------:R-:W-:Y:S01]  /*c780*/  UIADD3 UR4, UP0, UR36, 0x370, URZ ;  /* 0x0000037024047890 */ /* 0x000fe2000ff1e03f */
[----:B------:R-:W-:Y:S01]  /*c790*/  R2UR UR9, R2 ;  /* 0x00000000020972ca */ /* 0x000fe200000e0000 */
[----:B------:R-:W-:Y:S01]  /*c7a0*/  IMAD R2, R9, 0x5000, R21 ;  /* 0x0000500009027824 */ /* 0x000fe200078e0215 */
[----:B------:R-:W-:Y:S01]  /*c7b0*/  R2UR UR11, R6 ;  /* 0x00000000060b72ca */ /* 0x000fe200000e0000 */
[----:B------:R-:W-:Y:S01]  /*c7c0*/  UMOV UR10, URZ ;  /* 0x0000003f000a7c82 */ /* 0x000fe20008000000 */
[----:B------:R-:W-:Y:S01]  /*c7d0*/  R2UR UR5, R20 ;  /* 0x00000000140572ca */ /* 0x000fe200000e0000 */
[----:B------:R-:W-:Y:S01]  /*c7e0*/  UMOV UR19, 0x30000 ;  /* 0x0003000000137882 */ /* 0x000fe20000000000 */
[----:B------:R-:W-:Y:S01]  /*c7f0*/  R2UR UR12, R0 ;  /* 0x00000000000c72ca */ /* 0x000fe200000e0000 */
[----:B------:R-:W-:Y:S01]  /*c800*/  UMOV UR6, 0x0 ;  /* 0x0000000000067882 */ /* 0x000fe20000000000 */
[----:B-----5:R-:W-:Y:S01]  /*c810*/  R2UR UR13, R7 ;  /* 0x00000000070d72ca */ /* 0x020fe200000e0000 */
[----:B------:R-:W-:Y:S01]  /*c820*/  UMOV UR7, 0x14f00000 ;  /* 0x14f0000000077882 */ /* 0x000fe20000000000 */
[----:B------:R-:W-:Y:S01]  /*c830*/  UMOV UR17, 0x40 ;  /* 0x0000004000117882 */ /* 0x000fe20000000000 */
[----:B------:R-:W-:Y:S01]  /*c840*/  UMOV UR18, 0x80 ;  /* 0x0000008000127882 */ /* 0x000fe20000000000 */
[----:B------:R-:W-:Y:S01]  /*c850*/  SHF.L.U32 R3, R19, 0x1f, RZ ;  /* 0x0000001f13037819 */ /* 0x000fe200000006ff */
[----:B------:R-:W-:-:S04]  /*c860*/  UIADD3 UR9, UR9, 0x38830, URZ ;  /* 0x0003883009097890 */ /* 0x000fc8000fffe03f */
[----:B------:R-:W-:Y:S02]  /*c870*/  UIMAD UR11, UR11, 0x50, UR5 ;  /* 0x000000500b0b78a4 */ /* 0x000fe4000f8e0205 */
[----:B------:R-:W-:Y:S01]  /*c880*/  UIADD3.X UR5, URZ, UR37, URZ, UP0, !UPT ;  /* 0x000000253f057290 */ /* 0x000fe200087fe43f */
[----:B-1----:R-:W-:-:S05]  /*c890*/  LEA R10, R11, R10, 0x18 ;  /* 0x0000000a0b0a7211 */ /* 0x002fca00078ec0ff */
[----:B------:R-:W-:-:S05]  /*c8a0*/  IMAD R2, R2, 0x2, R10 ;  /* 0x0000000202027824 */ /* 0x000fca00078e020a */
[----:B------:R-:W-:Y:S01]  /*c8b0*/  R2UR UR14, R2 ;  /* 0x00000000020e72ca */ /* 0x000fe200000e0000 */
[----:B------:R-:W-:-:S12]  /*c8c0*/  IMAD R2, R16, 0x8, R10 ;  /* 0x0000000810027824 */ /* 0x000fd800078e020a */
[----:B------:R-:W-:Y:S02]  /*c8d0*/  UIADD3 UR8, UR14, 0x24400, URZ ;  /* 0x000244000e087890 */ /* 0x000fe4000fffe03f */
[----:B------:R-:W-:Y:S02]  /*c8e0*/  UIADD3 UR15, UR14, 0x26c00, URZ ;  /* 0x00026c000e0f7890 */ /* 0x000fe4000fffe03f */
[----:B------:R-:W-:Y:S02]  /*c8f0*/  UIADD3 UR16, UR14, 0x29400, URZ ;  /* 0x000294000e107890 */ /* 0x000fe4000fffe03f */
[----:B------:R-:W-:-:S03]  /*c900*/  UIADD3 UR14, UR14, 0x2bc00, URZ ;  /* 0x0002bc000e0e7890 */ /* 0x000fc6000fffe03f */
[----:B------:R1:W-:Y:S02]  /*c910*/  UTMALDG.4D.MULTICAST [UR8], [UR4], UR19, desc[UR6] ;  /* 0x00000608040073b4 */ /* 0x0003e40008019813 */
[----:B-1----:R-:W-:Y:S01]  /*c920*/  UMOV UR8, UR15 ;  /* 0x0000000f00087c82 */ /* 0x002fe20008000000 */
[----:B------:R-:W-:Y:S01]  /*c930*/  UMOV UR10, UR17 ;  /* 0x00000011000a7c82 */ /* 0x000fe20008000000 */
[----:B------:R-:W-:Y:S01]  /*c940*/  UMOV UR15, 0xc0 ;  /* 0x000000c0000f7882 */ /* 0x000fe20000000000 */
[----:B------:R1:W-:Y:S02]  /*c950*/  UTMALDG.4D.MULTICAST [UR8], [UR4], UR19, desc[UR6] ;  /* 0x00000608040073b4 */ /* 0x0003e40008019813 */
[----:B-1----:R-:W-:Y:S01]  /*c960*/  UMOV UR8, UR16 ;  /* 0x0000001000087c82 */ /* 0x002fe20008000000 */
[----:B------:R-:W-:Y:S02]  /*c970*/  UMOV UR10, UR18 ;  /* 0x00000012000a7c82 */ /* 0x000fe40008000000 */
[----:B------:R1:W-:Y:S02]  /*c980*/  UTMALDG.4D.MULTICAST [UR8], [UR4], UR19, desc[UR6] ;  /* 0x00000608040073b4 */ /* 0x0003e40008019813 */
[----:B-1----:R-:W-:Y:S01]  /*c990*/  UMOV UR8, UR14 ;  /* 0x0000000e00087c82 */ /* 0x002fe20008000000 */
[----:B------:R-:W-:-:S02]  /*c9a0*/  UMOV UR10, UR15 ;  /* 0x0000000f000a7c82 */ /* 0x000fc40008000000 */
[----:B------:R1:W-:Y:S01]  /*c9b0*/  UTMALDG.4D.MULTICAST [UR8], [UR4], UR19, desc[UR6] ;  /* 0x00000608040073b4 */ /* 0x0003e20008019813 */
[----:B------:R-:W2:Y:S02]  /*c9c0*/  SYNCS.PHASECHK.TRANS64.TRYWAIT P1, [R2+URZ+0x38860], R3 ;  /* 0x03886003020075a7 */ /* 0x000ea4000802017f */
[----:B-12---:R-:W-:Y:S05]  /*c9d0*/  @!P1 BRA `(.L_x_182) ;  /* 0x0000002000789947 */ /* 0x006fea0003800000 */
.L_x_233:
[----:B------:R-:W2:Y:S02]  /*c9e0*/  S2R R10, SR_TID.X ;  /* 0x00000000000a7919 */ /* 0x000ea40000002100 */
[----:B--2---:R-:W-:-:S13]  /*c9f0*/  LOP3.LUT P1, RZ, R10, 0x7f, RZ, 0xc0, !PT ;  /* 0x0000007f0aff7812 */ /* 0x004fda000782c0ff */
[----:B-1----:R-:W-:-:S04]  /*ca00*/  @!P1 IMAD.MOV.U32 R3, RZ, RZ, 0xa000 ;  /* 0x0000a000ff039424 */ /* 0x002fc800078e00ff */
[----:B------:R1:W-:Y:S01]  /*ca10*/  @!P1 SYNCS.ARRIVE.TRANS64 RZ, [R2+URZ+0x38850], R3 ;  /* 0x0388500302ff99a7 */ /* 0x0003e2000800003f */
[----:B------:R-:W-:Y:S05]  /*ca20*/  @P2 BRA `(.L_x_183) ;  /* 0x0000000000042947 */ /* 0x000fea0003800000 */
[----:B------:R-:W-:Y:S01]  /*ca30*/  BPT.TRAP 0x1 ;  /* 0x000000040000795c */ /* 0x000fe20000300000 */
.L_x_183:
[----:B-1----:R-:W2:Y:S02]  /*ca40*/  LDL R3, [R1+0x4] ;  /* 0x0000040001037983 */ /* 0x002ea40000100800 */
[----:B--2---:R-:W-:-:S13]  /*ca50*/  ISETP.NE.AND P1, PT, R3, RZ, PT ;  /* 0x000000ff0300720c */ /* 0x004fda0003f25270 */
[----:B------:R-:W-:Y:S05]  /*ca60*/  @P1 BRA `(.L_x_184) ;  /* 0x0000000000041947 */ /* 0x000fea0003800000 */
[----:B------:R-:W-:Y:S01]  /*ca70*/  BPT.TRAP 0x1 ;  /* 0x000000040000795c */ /* 0x000fe20000300000 */
.L_x_184:
[----:B------:R-:W2:Y:S01]  /*ca80*/  LDL.LU R3, [R1] ;  /* 0x0000000001037983 */ /* 0x000ea20000300800 */
[----:B------:R-:W-:Y:S01]  /*ca90*/  MOV R10, 0x400 ;  /* 0x00000400000a7802 */ /* 0x000fe20000000f00 */
[----:B------:R-:W-:Y:S01]  /*caa0*/  UIADD3 UR4, UP0, UR36, 0x470, URZ ;  /* 0x0000047024047890 */ /* 0x000fe2000ff1e03f */
[----:B------:R-:W-:Y:S01]  /*cab0*/  R2UR UR5, R20 ;  /* 0x00000000140572ca */ /* 0x000fe200000e0000 */
[----:B------:R-:W1:Y:S01]  /*cac0*/  S2R R11, SR_CgaCtaId ;  /* 0x00000000000b7919 */ /* 0x000e620000008800 */
[----:B------:R-:W-:Y:S01]  /*cad0*/  R2UR UR9, R2 ;  /* 0x00000000020972ca */ /* 0x000fe200000e0000 */
[----:B------:R-:W-:Y:S01]  /*cae0*/  UMOV UR10, URZ ;  /* 0x0000003f000a7c82 */ /* 0x000fe20008000000 */
[----:B------:R-:W-:Y:S01]  /*caf0*/  R2UR UR13, R4 ;  /* 0x00000000040d72ca */ /* 0x000fe200000e0000 */
[----:B------:R-:W-:Y:S01]  /*cb00*/  UMOV UR18, 0x30000 ;  /* 0x0003000000127882 */ /* 0x000fe20000000000 */
[----:B------:R-:W-:Y:S01]  /*cb10*/  R2UR UR12, R0 ;  /* 0x00000000000c72ca */ /* 0x000fe200000e0000 */
[----:B------:R-:W-:Y:S01]  /*cb20*/  UMOV UR6, 0x0 ;  /* 0x0000000000067882 */ /* 0x000fe20000000000 */
[----:B------:R-:W-:Y:S01]  /*cb30*/  UMOV UR7, 0x14f00000 ;  /* 0x14f0000000077882 */ /* 0x000fe20000000000 */
[----:B------:R-:W-:Y:S01]  /*cb40*/  UMOV UR17, 0x40 ;  /* 0x0000004000117882 */ /* 0x000fe20000000000 */
[----:B------:R3:W-:Y:S01]  /*cb50*/  STL [R1], R6 ;  /* 0x0000000601007387 */ /* 0x0007e20000100800 */
[----:B------:R-:W-:-:S04]  /*cb60*/  IMAD.MOV.U32 R4, RZ, RZ, R7 ;  /* 0x000000ffff047224 */ /* 0x000fc800078e0007 */
[----:B------:R-:W-:Y:S01]  /*cb70*/  UIADD3 UR9, UR9, 0x38850, URZ ;  /* 0x0003885009097890 */ /* 0x000fe2000fffe03f */
[----:B-1----:R-:W-:Y:S02]  /*cb80*/  LEA R10, R11, R10, 0x18 ;  /* 0x0000000a0b0a7211 */ /* 0x002fe400078ec0ff */
[----:B--2---:R-:W-:Y:S01]  /*cb90*/  R2UR UR11, R3 ;  /* 0x00000000030b72ca */ /* 0x004fe200000e0000 */
[----:B------:R-:W-:-:S05]  /*cba0*/  IMAD R3, R16, 0x5000, R21 ;  /* 0x0000500010037824 */ /* 0x000fca00078e0215 */
[----:B------:R-:W-:-:S04]  /*cbb0*/  LEA R3, R3, R10, 0x1 ;  /* 0x0000000a03037211 */ /* 0x000fc800078e08ff */
[----:B------:R-:W-:-:S03]  /*cbc0*/  R2UR UR16, R3 ;  /* 0x00000000031072ca */ /* 0x000fc600000e0000 */
[----:B------:R-:W-:Y:S02]  /*cbd0*/  UIMAD UR11, UR11, 0x50, UR5 ;  /* 0x000000500b0b78a4 */ /* 0x000fe4000f8e0205 */
[----:B------:R-:W-:-:S08]  /*cbe0*/  UIADD3.X UR5, URZ, UR37, URZ, UP0, !UPT ;  /* 0x000000253f057290 */ /* 0x000fd000087fe43f */
        /* <DEDUP_REMOVED lines=10> */
[----:B------:R-:W-:Y:S01]  /*cc90*/  UMOV UR10, UR14 ;  /* 0x0000000e000a7c82 */ /* 0x000fe20008000000 */
[----:B------:R-:W-:Y:S01]  /*cca0*/  UMOV UR14, 0xc0 ;  /* 0x000000c0000e7882 */ /* 0x000fe20000000000 */
[----:B------:R1:W-:Y:S02]  /*ccb0*/  UTMALDG.4D.MULTICAST [UR8], [UR4], UR18, desc[UR6] ;  /* 0x00000608040073b4 */ /* 0x0003e40008019812 */
[----:B-1----:R-:W-:Y:S01]  /*ccc0*/  UMOV UR8, UR16 ;  /* 0x0000001000087c82 */ /* 0x002fe20008000000 */
[----:B------:R-:W-:-:S02]  /*ccd0*/  UMOV UR10, UR14 ;  /* 0x0000000e000a7c82 */ /* 0x000fc40008000000 */
[----:B------:R3:W-:Y:S02]  /*cce0*/  UTMALDG.4D.MULTICAST [UR8], [UR4], UR18, desc[UR6] ;  /* 0x00000608040073b4 */ /* 0x0007e40008019812 */
[----:B---3--:R-:W-:Y:S01]  /*ccf0*/  NOP ;  /* 0x0000000000007918 */ /* 0x008fe20000000000 */
.L_x_177:
[----:B------:R-:W-:Y:S05]  /*cd00*/  BSYNC B0 ;  /* 0x0000000000007941 */ /* 0x000fea0003800000 */
.L_x_176:
[----:B------:R-:W2:Y:S01]  /*cd10*/  LDL.LU R2, [R1+0x10] ;  /* 0x0000100001027983 */ /* 0x000ea20000300800 */
[----:B------:R-:W-:Y:S02]  /*cd20*/  IMAD.MOV.U32 R16, RZ, RZ, R9 ;  /* 0x000000ffff107224 */ /* 0x000fe400078e0009 */
[----:B------:R-:W-:Y:S02]  /*cd30*/  IMAD.MOV.U32 R19, RZ, RZ, R13 ;  /* 0x000000ffff137224 */ /* 0x000fe400078e000d */
[----:B--2---:R-:W-:-:S07]  /*cd40*/  VIADD R6, R2, 0xfffffffd ;  /* 0xfffffffd02067836 */ /* 0x004fce0000000000 */
.L_x_175:
[----:B------:R-:W-:Y:S01]  /*cd50*/  IMAD.MOV R3, RZ, RZ, -R14 ;  /* 0x000000ffff037224 */ /* 0x000fe200078e0a0e */
[----:B------:R-:W-:Y:S04]  /*cd60*/  BSSY B0, `(.L_x_174) ;  /* 0x000011d000007945 */ /* 0x000fe80003800000 */
[----:B------:R-:W-:-:S13]  /*cd70*/  ISETP.NE.AND P1, PT, R8, R3, PT ;  /* 0x000000030800720c */ /* 0x000fda0003f25270 */
[----:B------:R-:W-:Y:S05]  /*cd80*/  @!P1 BRA `(.L_x_185) ;  /* 0x0000001000689947 */ /* 0x000fea0003800000 */
[----:B------:R-:W-:-:S07]  /*cd90*/  IMAD.MOV.U32 R8, RZ, RZ, R4 ;  /* 0x000000ffff087224 */ /* 0x000fce00078e0004 */
.L_x_204:
        /* <DEDUP_REMOVED lines=16> */
[----:B-1----:R-:W-:Y:S01]  /*cea0*/  @P1 IMAD.HI.U32 R8, R6, R2, RZ ;  /* 0x0000000206081227 */ /* 0x002fe200078e00ff */
[----:B------:R-:W-:-:S04]  /*ceb0*/  MOV R2, R6 ;  /* 0x0000000600027202 */ /* 0x000fc80000000f00 */
[----:B------:R-:W-:Y:S02]  /*cec0*/  @P1 SHF.R.U32.HI R2, RZ, R3, R8 ;  /* 0x00000003ff021219 */ /* 0x000fe40000011608 */
[----:B------:R-:W1:Y:S03]  /*ced0*/  LDC.64 R8, c[0x0][0x3f8] ;  /* 0x0000fe00ff087b82 */ /* 0x000e660000000a00 */
[----:B------:R-:W-:-:S04]  /*cee0*/  IMAD.MOV R3, RZ, RZ, -R2 ;  /* 0x000000ffff037224 */ /* 0x000fc800078e0a02 */
[----:B------:R-:W-:Y:S01]  /*cef0*/  IMAD R11, R11, R3, R6 ;  /* 0x000000030b0b7224 */ /* 0x000fe200078e0206 */
[----:B------:R-:W-:-:S03]  /*cf00*/  SHF.R.S32.HI R3, RZ, 0x1f, R2 ;  /* 0x0000001fff037819 */ /* 0x000fc60000011402 */
[----:B------:R-:W-:-:S04]  /*cf10*/  IMAD.WIDE.U32 R2, R5, UR4, R2 ;  /* 0x0000000405027c25 */ /* 0x000fc8000f8e0002 */
[----:B------:R-:W-:Y:S01]  /*cf20*/  IMAD.IADD R13, R13, 0x1, R3 ;  /* 0x000000010d0d7824 */ /* 0x000fe200078e0203 */
[----:B-1----:R-:W-:-:S04]  /*cf30*/  LEA R8, P1, R2, R8, 0x2 ;  /* 0x0000000802087211 */ /* 0x002fc800078210ff */
[----:B------:R-:W-:-:S05]  /*cf40*/  LEA.HI.X R9, R2, R9, R13, 0x2, P1 ;  /* 0x0000000902097211 */ /* 0x000fca00008f140d */
[----:B------:R1:W5:Y:S04]  /*cf50*/  LDG.E R8, desc[UR6][R8.64] ;  /* 0x0000000608087981 */ /* 0x000368000c1e1900 */
.L_x_188:
[----:B------:R-:W2:Y:S01]  /*cf60*/  S2R R3, SR_CgaCtaId ;  /* 0x0000000000037919 */ /* 0x000ea20000008800 */
[----:B------:R-:W-:-:S04]  /*cf70*/  MOV R2, 0x400 ;  /* 0x0000040000027802 */ /* 0x000fc80000000f00 */
[----:B--2---:R-:W-:Y:S02]  /*cf80*/  LEA R2, R3, R2, 0x18 ;  /* 0x0000000203027211 */ /* 0x004fe400078ec0ff */
[----:B------:R-:W-:-:S03]  /*cf90*/  SHF.L.U32 R3, R10, 0x1f, RZ ;  /* 0x0000001f0a037819 */ /* 0x000fc600000006ff */
[----:B------:R-:W-:-:S04]  /*cfa0*/  IMAD R2, R7, 0x8, R2 ;  /* 0x0000000807027824 */ /* 0x000fc800078e0202 */
[----:B------:R-:W2:Y:S02]  /*cfb0*/  SYNCS.PHASECHK.TRANS64.TRYWAIT P1, [R2+URZ+0x38840], R3 ;  /* 0x03884003020075a7 */ /* 0x000ea4000802017f */
[----:B--2---:R-:W-:Y:S05]  /*cfc0*/  @!P1 BRA `(.L_x_189) ;  /* 0x0000001c00109947 */ /* 0x004fea0003800000 */
.L_x_234:
[----:B-1----:R-:W1:Y:S01]  /*cfd0*/  S2R R9, SR_TID.X ;  /* 0x0000000000097919 */ /* 0x002e620000002100 */
[----:B------:R-:W-:Y:S01]  /*cfe0*/  UPRMT UR4, UR38, 0x9910, URZ ;  /* 0x0000991026047896 */ /* 0x000fe2000800003f */
[----:B-1----:R-:W-:-:S13]  /*cff0*/  LOP3.LUT P1, RZ, R9, 0x7f, RZ, 0xc0, !PT ;  /* 0x0000007f09ff7812 */ /* 0x002fda000782c0ff */
[----:B--2---:R-:W-:-:S04]  /*d000*/  @!P1 IMAD.MOV.U32 R3, RZ, RZ, 0xa000 ;  /* 0x0000a000ff039424 */ /* 0x004fc800078e00ff */
[----:B------:R1:W-:Y:S02]  /*d010*/  @!P1 SYNCS.ARRIVE.TRANS64 RZ, [R2+URZ+0x38830], R3 ;  /* 0x0388300302ff99a7 */ /* 0x0003e4000800003f */
[----:B-1----:R-:W-:-:S05]  /*d020*/  IMAD.U32 R3, RZ, RZ, UR4 ;  /* 0x00000004ff037e24 */ /* 0x002fca000f8e00ff */
[----:B------:R-:W-:-:S13]  /*d030*/  ISETP.NE.AND P2, PT, R3, 0x2, PT ;  /* 0x000000020300780c */ /* 0x000fda0003f45270 */
[----:B------:R-:W-:Y:S05]  /*d040*/  @P2 BRA `(.L_x_190) ;  /* 0x0000000000042947 */ /* 0x000fea0003800000 */
[----:B------:R-:W-:Y:S01]  /*d050*/  BPT.TRAP 0x1 ;  /* 0x000000040000795c */ /* 0x000fe20000300000 */
.L_x_190:
[----:B------:R-:W2:Y:S02]  /*d060*/  LDL R3, [R1+0x4] ;  /* 0x0000040001037983 */ /* 0x000ea40000100800 */
[----:B--2---:R-:W-:-:S13]  /*d070*/  ISETP.NE.AND P1, PT, R3, RZ, PT ;  /* 0x000000ff0300720c */ /* 0x004fda0003f25270 */
[----:B------:R-:W-:Y:S05]  /*d080*/  @P1 BRA `(.L_x_191) ;  /* 0x0000000000041947 */ /* 0x000fea0003800000 */
[----:B------:R-:W-:Y:S01]  /*d090*/  BPT.TRAP 0x1 ;  /* 0x000000040000795c */ /* 0x000fe20000300000 */
.L_x_191:
        /* <DEDUP_REMOVED lines=40> */
.L_x_235:
[----:B------:R-:W2:Y:S02]  /*d320*/  S2R R3, SR_TID.X ;  /* 0x0000000000037919 */ /* 0x000ea40000002100 */
[----:B--2---:R-:W-:-:S13]  /*d330*/  LOP3.LUT P1, RZ, R3, 0x7f, RZ, 0xc0, !PT ;  /* 0x0000007f03ff7812 */ /* 0x004fda000782c0ff */
[----:B------:R-:W-:-:S04]  /*d340*/  @!P1 IMAD.MOV.U32 R3, RZ, RZ, 0xa000 ;  /* 0x0000a000ff039424 */ /* 0x000fc800078e00ff */
[----:B------:R2:W-:Y:S01]  /*d350*/  @!P1 SYNCS.ARRIVE.TRANS64 RZ, [R2+URZ+0x38850], R3 ;  /* 0x0388500302ff99a7 */ /* 0x0005e2000800003f */
[----:B------:R-:W-:Y:S05]  /*d360*/  @P2 BRA `(.L_x_193) ;  /* 0x0000000000042947 */ /* 0x000fea0003800000 */
[----:B------:R-:W-:Y:S01]  /*d370*/  BPT.TRAP 0x1 ;  /* 0x000000040000795c */ /* 0x000fe20000300000 */
.L_x_193:
[----:B--2---:R-:W2:Y:S02]  /*d380*/  LDL R3, [R1+0x4] ;  /* 0x0000040001037983 */ /* 0x004ea40000100800 */
[----:B--2---:R-:W-:-:S13]  /*d390*/  ISETP.NE.AND P1, PT, R3, RZ, PT ;  /* 0x000000ff0300720c */ /* 0x004fda0003f25270 */
[----:B------:R-:W-:Y:S05]  /*d3a0*/  @P1 BRA `(.L_x_194) ;  /* 0x0000000000041947 */ /* 0x000fea0003800000 */
[----:B------:R-:W-:Y:S01]  /*d3b0*/  BPT.TRAP 0x1 ;  /* 0x000000040000795c */ /* 0x000fe20000300000 */
.L_x_194:
[----:B------:R-:W2:Y:S01]  /*d3c0*/  LDL.LU R13, [R1] ;  /* 0x00000000010d7983 */ /* 0x000ea20000300800 */
[----:B------:R-:W-:Y:S01]  /*d3d0*/  MOV R3, 0x400 ;  /* 0x0000040000037802 */ /* 0x000fe20000000f00 */
[----:B------:R-:W-:Y:S01]  /*d3e0*/  IMAD R16, R16, 0x5000, R21 ;  /* 0x0000500010107824 */ /* 0x000fe200078e0215 */
[----:B------:R-:W-:Y:S01]  /*d3f0*/  R2UR UR5, R20 ;  /* 0x00000000140572ca */ /* 0x000fe200000e0000 */
[----:B------:R-:W3:Y:S01]  /*d400*/  S2R R9, SR_CgaCtaId ;  /* 0x0000000000097919 */ /* 0x000ee20000008800 */
[----:B------:R-:W-:Y:S01]  /*d410*/  R2UR UR9, R2 ;  /* 0x00000000020972ca */ /* 0x000fe200000e0000 */
[----:B------:R-:W-:Y:S01]  /*d420*/  UIADD3 UR4, UP0, UR36, 0x470, URZ ;  /* 0x0000047024047890 */ /* 0x000fe2000ff1e03f */
[----:B------:R-:W-:Y:S01]  /*d430*/  R2UR UR13, R4 ;  /* 0x00000000040d72ca */ /* 0x000fe200000e0000 */
[----:B------:R-:W-:Y:S01]  /*d440*/  UMOV UR10, URZ ;  /* 0x0000003f000a7c82 */ /* 0x000fe20008000000 */
[----:B------:R-:W-:Y:S01]  /*d450*/  R2UR UR12, R0 ;  /* 0x00000000000c72ca */ /* 0x000fe200000e0000 */
[----:B------:R-:W-:Y:S01]  /*d460*/  UMOV UR18, 0x30000 ;  /* 0x0003000000127882 */ /* 0x000fe20000000000 */
[----:B------:R-:W-:Y:S01]  /*d470*/  UMOV UR6, 0x0 ;  /* 0x0000000000067882 */ /* 0x000fe20000000000 */
[----:B------:R-:W-:Y:S01]  /*d480*/  UMOV UR7, 0x14f00000 ;  /* 0x14f0000000077882 */ /* 0x000fe20000000000 */
[----:B------:R-:W-:Y:S01]  /*d490*/  UMOV UR17, 0x40 ;  /* 0x0000004000117882 */ /* 0x000fe20000000000 */
[----:B------:R4:W-:Y:S01]  /*d4a0*/  STL [R1], R11 ;  /* 0x0000000b01007387 */ /* 0x0009e20000100800 */
[----:B------:R-:W-:-:S03]  /*d4b0*/  IMAD.MOV.U32 R4, RZ, RZ, R8 ;  /* 0x000000ffff047224 */ /* 0x000fc600078e0008 */
[----:B------:R-:W-:Y:S01]  /*d4c0*/  UIADD3 UR9, UR9, 0x38850, URZ ;  /* 0x0003885009097890 */ /* 0x000fe2000fffe03f */
[----:B---3--:R-:W-:-:S04]  /*d4d0*/  LEA R3, R9, R3, 0x18 ;  /* 0x0000000309037211 */ /* 0x008fc800078ec0ff */
[----:B------:R-:W-:-:S04]  /*d4e0*/  LEA R16, R16, R3, 0x1 ;  /* 0x0000000310107211 */ /* 0x000fc800078e08ff */
[----:B------:R-:W-:-:S13]  /*d4f0*/  R2UR UR14, R16 ;  /* 0x00000000100e72ca */ /* 0x000fda00000e0000 */
[----:B------:R-:W-:Y:S02]  /*d500*/  UIADD3 UR8, UR14, 0x400, URZ ;  /* 0x000004000e087890 */ /* 0x000fe4000fffe03f */
[----:B------:R-:W-:Y:S02]  /*d510*/  UIADD3 UR15, UR14, 0x2c00, URZ ;  /* 0x00002c000e0f7890 */ /* 0x000fe4000fffe03f */
[----:B------:R-:W-:Y:S02]  /*d520*/  UIADD3 UR16, UR14, 0x5400, URZ ;  /* 0x000054000e107890 */ /* 0x000fe4000fffe03f */
[----:B------:R-:W-:Y:S01]  /*d530*/  UIADD3 UR14, UR14, 0x7c00, URZ ;  /* 0x00007c000e0e7890 */ /* 0x000fe2000fffe03f */
[----:B--2---:R-:W-:-:S13]  /*d540*/  R2UR UR11, R13 ;  /* 0x000000000d0b72ca */ /* 0x004fda00000e0000 */
[----:B------:R-:W-:Y:S02]  /*d550*/  UIMAD UR11, UR11, 0x50, UR5 ;  /* 0x000000500b0b78a4 */ /* 0x000fe4000f8e0205 */
[----:B------:R-:W-:-:S09]  /*d560*/  UIADD3.X UR5, URZ, UR37, URZ, UP0, !UPT ;  /* 0x000000253f057290 */ /* 0x000fd200087fe43f */
[----:B------:R2:W-:Y:S02]  /*d570*/  UTMALDG.4D.MULTICAST [UR8], [UR4], UR18, desc[UR6] ;  /* 0x00000608040073b4 */ /* 0x0005e40008019812 */
[----:B--2---:R-:W-:Y:S01]  /*d580*/  UMOV UR8, UR15 ;  /* 0x0000000f00087c82 */ /* 0x004fe20008000000 */
[----:B------:R-:W-:Y:S01]  /*d590*/  UMOV UR10, UR17 ;  /* 0x00000011000a7c82 */ /* 0x000fe20008000000 */
[----:B------:R-:W-:Y:S01]  /*d5a0*/  UMOV UR15, 0x80 ;  /* 0x00000080000f7882 */ /* 0x000fe20000000000 */
[----:B------:R2:W-:Y:S02]  /*d5b0*/  UTMALDG.4D.MULTICAST [UR8], [UR4], UR18, desc[UR6] ;  /* 0x00000608040073b4 */ /* 0x0005e40008019812 */
[----:B--2---:R-:W-:Y:S01]  /*d5c0*/  UMOV UR8, UR16 ;  /* 0x0000001000087c82 */ /* 0x004fe20008000000 */
[----:B------:R-:W-:Y:S01]  /*d5d0*/  UMOV UR10, UR15 ;  /* 0x0000000f000a7c82 */ /* 0x000fe20008000000 */
[----:B------:R-:W-:Y:S01]  /*d5e0*/  UMOV UR15, 0xc0 ;  /* 0x000000c0000f7882 */ /* 0x000fe20000000000 */
[----:B------:R2:W-:Y:S02]  /*d5f0*/  UTMALDG.4D.MULTICAST [UR8], [UR4], UR18, desc[UR6] ;  /* 0x00000608040073b4 */ /* 0x0005e40008019812 */
[----:B--2---:R-:W-:Y:S01]  /*d600*/  UMOV UR8, UR14 ;  /* 0x0000000e00087c82 */ /* 0x004fe20008000000 */
[----:B------:R-:W-:-:S02]  /*d610*/  UMOV UR10, UR15 ;  /* 0x0000000f000a7c82 */ /* 0x000fc40008000000 */
[----:B------:R4:W-:Y:S02]  /*d620*/  UTMALDG.4D.MULTICAST [UR8], [UR4], UR18, desc[UR6] ;  /* 0x00000608040073b4 */ /* 0x0009e40008019812 */
[----:B----4-:R-:W-:Y:S01]  /*d630*/  NOP ;  /* 0x0000000000007918 */ /* 0x010fe20000000000 */
.L_x_187:
[----:B------:R-:W-:Y:S05]  /*d640*/  BSYNC B1 ;  /* 0x0000000000017941 */ /* 0x000fea0003800000 */
.L_x_186:
[----:B------:R-:W-:Y:S01]  /*d650*/  VIADD R16, R7, 0x1 ;  /* 0x0000000107107836 */ /* 0x000fe20000000000 */
[----:B------:R-:W-:Y:S04]  /*d660*/  BSSY B1, `(.L_x_195) ;  /* 0x0000089000017945 */ /* 0x000fe80003800000 */
[----:B------:R-:W-:-:S04]  /*d670*/  ISETP.NE.AND P1, PT, R16, 0x2, PT ;  /* 0x000000021000780c */ /* 0x000fc80003f25270 */
[----:B-1----:R-:W-:Y:S02]  /*d680*/  SEL R19, RZ, 0x1, P1 ;  /* 0x00000001ff137807 */ /* 0x002fe40000800000 */
[----:B------:R-:W-:Y:S02]  /*d690*/  SEL R16, R16, RZ, P1 ;  /* 0x000000ff10107207 */ /* 0x000fe40000800000 */
[----:B------:R-:W-:Y:S01]  /*d6a0*/  LOP3.LUT R19, R10, R19, RZ, 0x3c, !PT ;  /* 0x000000130a137212 */ /* 0x000fe200078e3cff */
[----:B------:R-:W-:Y:S06]  /*d6b0*/  @!P6 BRA `(.L_x_196) ;  /* 0x00000008000ce947 */ /* 0x000fec0003800000 */
[----:B------:R-:W-:Y:S01]  /*d6c0*/  VIADD R11, R6, 0xffffffff ;  /* 0xffffffff060b7836 */ /* 0x000fe20000000000 */
        /* <DEDUP_REMOVED lines=15> */
[----:B------:R-:W-:-:S04]  /*d7c0*/  IMAD.WIDE.U32 R2, R5, UR4, R2 ;  /* 0x0000000405027c25 */ /* 0x000fc8000f8e0002 */
[----:B------:R-:W-:Y:S01]  /*d7d0*/  IMAD.IADD R13, R13, 0x1, R3 ;  /* 0x000000010d0d7824 */ /* 0x000fe200078e0203 */
[----:B-1----:R-:W-:-:S04]  /*d7e0*/  LEA R8, P1, R2, R8, 0x2 ;  /* 0x0000000802087211 */ /* 0x002fc800078210ff */
[----:B------:R-:W-:-:S05]  /*d7f0*/  LEA.HI.X R9, R2, R9, R13, 0x2, P1 ;  /* 0x0000000902097211 */ /* 0x000fca00008f140d */
[----:B------:R1:W5:Y:S04]  /*d800*/  LDG.E R8, desc[UR6][R8.64] ;  /* 0x0000000608087981 */ /* 0x000368000c1e1900 */
.L_x_197:
[----:B------:R-:W2:Y:S01]  /*d810*/  S2R R3, SR_CgaCtaId ;  /* 0x0000000000037919 */ /* 0x000ea20000008800 */
[----:B------:R-:W-:-:S04]  /*d820*/  MOV R2, 0x400 ;  /* 0x0000040000027802 */ /* 0x000fc80000000f00 */
[----:B--2---:R-:W-:Y:S02]  /*d830*/  LEA R2, R3, R2, 0x18 ;  /* 0x0000000203027211 */ /* 0x004fe400078ec0ff */
[----:B------:R-:W-:-:S03]  /*d840*/  SHF.L.U32 R3, R19, 0x1f, RZ ;  /* 0x0000001f13037819 */ /* 0x000fc600000006ff */
[----:B------:R-:W-:-:S04]  /*d850*/  IMAD R2, R16, 0x8, R2 ;  /* 0x0000000810027824 */ /* 0x000fc800078e0202 */
[----:B------:R-:W2:Y:S02]  /*d860*/  SYNCS.PHASECHK.TRANS64.TRYWAIT P1, [R2+URZ+0x38840], R3 ;  /* 0x03884003020075a7 */ /* 0x000ea4000802017f */
[----:B--2---:R-:W-:Y:S05]  /*d870*/  @!P1 BRA `(.L_x_198) ;  /* 0x00000014000c9947 */ /* 0x004fea0003800000 */
.L_x_236:
[----:B-1----:R-:W1:Y:S01]  /*d880*/  S2R R9, SR_TID.X ;  /* 0x0000000000097919 */ /* 0x002e620000002100 */
[----:B------:R-:W-:Y:S01]  /*d890*/  UPRMT UR4, UR38, 0x9910, URZ ;  /* 0x0000991026047896 */ /* 0x000fe2000800003f */
[----:B-1----:R-:W-:-:S13]  /*d8a0*/  LOP3.LUT P1, RZ, R9, 0x7f, RZ, 0xc0, !PT ;  /* 0x0000007f09ff7812 */ /* 0x002fda000782c0ff */
[----:B--2---:R-:W-:-:S04]  /*d8b0*/  @!P1 IMAD.MOV.U32 R3, RZ, RZ, 0xa000 ;  /* 0x0000a000ff039424 */ /* 0x004fc800078e00ff */
[----:B------:R1:W-:Y:S02]  /*d8c0*/  @!P1 SYNCS.ARRIVE.TRANS64 RZ, [R2+URZ+0x38830], R3 ;  /* 0x0388300302ff99a7 */ /* 0x0003e4000800003f */
[----:B-1----:R-:W-:-:S04]  /*d8d0*/  MOV R3, UR4 ;  /* 0x0000000400037c02 */ /* 0x002fc80008000f00 */
[----:B------:R-:W-:-:S13]  /*d8e0*/  ISETP.NE.AND P2, PT, R3, 0x2, PT ;  /* 0x000000020300780c */ /* 0x000fda0003f45270 */
[----:B------:R-:W-:Y:S05]  /*d8f0*/  @P2 BRA `(.L_x_199) ;  /* 0x0000000000042947 */ /* 0x000fea0003800000 */
[----:B------:R-:W-:Y:S01]  /*d900*/  BPT.TRAP 0x1 ;  /* 0x000000040000795c */ /* 0x000fe20000300000 */
.L_x_199:
[----:B------:R-:W2:Y:S02]  /*d910*/  LDL R3, [R1+0x4] ;  /* 0x0000040001037983 */ /* 0x000ea40000100800 */
[----:B--2---:R-:W-:-:S13]  /*d920*/  ISETP.NE.AND P1, PT, R3, RZ, PT ;  /* 0x000000ff0300720c */ /* 0x004fda0003f25270 */
[----:B------:R-:W-:Y:S05]  /*d930*/  @P1 BRA `(.L_x_200) ;  /* 0x0000000000041947 */ /* 0x000fea0003800000 */
[----:B------:R-:W-:Y:S01]  /*d940*/  BPT.TRAP 0x1 ;  /* 0x000000040000795c */ /* 0x000fe20000300000 */
.L_x_200:
        /* <DEDUP_REMOVED lines=40> */
.L_x_237:
[----:B------:R-:W2:Y:S02]  /*dbd0*/  S2R R3, SR_TID.X ;  /* 0x0000000000037919 */ /* 0x000ea40000002100 */
[----:B--2---:R-:W-:-:S13]  /*dbe0*/  LOP3.LUT P1, RZ, R3, 0x7f, RZ, 0xc0, !PT ;  /* 0x0000007f03ff7812 */ /* 0x004fda000782c0ff */
[----:B------:R-:W-:-:S04]  /*dbf0*/  @!P1 IMAD.MOV.U32 R3, RZ, RZ, 0xa000 ;  /* 0x0000a000ff039424 */ /* 0x000fc800078e00ff */
[----:B------:R2:W-:Y:S01]  /*dc00*/  @!P1 SYNCS.ARRIVE.TRANS64 RZ, [R2+URZ+0x38850], R3 ;  /* 0x0388500302ff99a7 */ /* 0x0005e2000800003f */
[----:B------:R-:W-:Y:S05]  /*dc10*/  @P2 BRA `(.L_x_202) ;  /* 0x0000000000042947 */ /* 0x000fea0003800000 */
[----:B------:R-:W-:Y:S01]  /*dc20*/  BPT.TRAP 0x1 ;  /* 0x000000040000795c */ /* 0x000fe20000300000 */
.L_x_202:
[----:B--2---:R-:W2:Y:S02]  /*dc30*/  LDL R3, [R1+0x4] ;  /* 0x0000040001037983 */ /* 0x004ea40000100800 */
[----:B--2---:R-:W-:-:S13]  /*dc40*/  ISETP.NE.AND P1, PT, R3, RZ, PT ;  /* 0x000000ff0300720c */ /* 0x004fda0003f25270 */
[----:B------:R-:W-:Y:S05]  /*dc50*/  @P1 BRA `(.L_x_203) ;  /* 0x0000000000041947 */ /* 0x000fea0003800000 */
[----:B------:R-:W-:Y:S01]  /*dc60*/  BPT.TRAP 0x1 ;  /* 0x000000040000795c */ /* 0x000fe20000300000 */
.L_x_203:
[----:B-1----:R-:W2:Y:S01]  /*dc70*/  LDL.LU R10, [R1] ;  /* 0x00000000010a7983 */ /* 0x002ea20000300800 */
[----:B------:R-:W-:Y:S01]  /*dc80*/  MOV R3, 0x400 ;  /* 0x0000040000037802 */ /* 0x000fe20000000f00 */
[----:B------:R-:W-:Y:S01]  /*dc90*/  IMAD R7, R7, 0x5000, R21 ;  /* 0x0000500007077824 */ /* 0x000fe200078e0215 */
[----:B------:R-:W-:Y:S01]  /*dca0*/  R2UR UR5, R20 ;  /* 0x00000000140572ca */ /* 0x000fe200000e0000 */
[----:B------:R-:W1:Y:S01]  /*dcb0*/  S2R R9, SR_CgaCtaId ;  /* 0x0000000000097919 */ /* 0x000e620000008800 */
        /* <DEDUP_REMOVED lines=12> */
[----:B-1----:R-:W-:-:S05]  /*dd80*/  LEA R3, R9, R3, 0x18 ;  /* 0x0000000309037211 */ /* 0x002fca00078ec0ff */
[----:B------:R-:W-:-:S05]  /*dd90*/  IMAD R7, R7, 0x2, R3 ;  /* 0x0000000207077824 */ /* 0x000fca00078e0203 */
        /* <DEDUP_REMOVED lines=21> */
.L_x_196:
[----:B------:R-:W-:Y:S05]  /*def0*/  BSYNC B1 ;  /* 0x0000000000017941 */ /* 0x000fea0003800000 */
.L_x_195:
[C---:B------:R-:W-:Y:S01]  /*df00*/  ISETP.GT.AND P1, PT, R6.reuse, 0x1, PT ;  /* 0x000000010600780c */ /* 0x040fe20003f24270 */
[----:B------:R-:W-:-:S12]  /*df10*/  VIADD R6, R6, 0xfffffffe ;  /* 0xfffffffe06067836 */ /* 0x000fd80000000000 */
[----:B------:R-:W-:Y:S05]  /*df20*/  @P1 BRA `(.L_x_204) ;  /* 0xffffffec009c1947 */ /* 0x000fea000383ffff */
.L_x_185:
[----:B------:R-:W-:Y:S05]  /*df30*/  BSYNC B0 ;  /* 0x0000000000007941 */ /* 0x000fea0003800000 */
.L_x_174:
[----:B------:R-:W-:Y:S04]  /*df40*/  BSSY B0, `(.L_x_205) ;  /* 0x000003c000007945 */ /* 0x000fe80003800000 */
[----:B------:R-:W-:Y:S05]  /*df50*/  @!P6 BRA `(.L_x_206) ;  /* 0x0000000000e8e947 */ /* 0x000fea0003800000 */
[----:B------:R-:W3:Y:S01]  /*df60*/  S2R R3, SR_CgaCtaId ;  /* 0x0000000000037919 */ /* 0x000ee20000008800 */
[----:B------:R-:W-:-:S04]  /*df70*/  MOV R2, 0x400 ;  /* 0x0000040000027802 */ /* 0x000fc80000000f00 */
[----:B---3--:R-:W-:-:S05]  /*df80*/  LEA R2, R3, R2, 0x18 ;  /* 0x0000000203027211 */ /* 0x008fca00078ec0ff */
[----:B------:R-:W-:Y:S01]  /*df90*/  IMAD R3, R16, 0x8, R2 ;  /* 0x0000000810037824 */ /* 0x000fe200078e0202 */
[----:B------:R-:W-:-:S04]  /*dfa0*/  SHF.L.U32 R2, R19, 0x1f, RZ ;  /* 0x0000001f13027819 */ /* 0x000fc800000006ff */
[----:B------:R-:W3:Y:S02]  /*dfb0*/  SYNCS.PHASECHK.TRANS64.TRYWAIT P0, [R3+URZ+0x38860], R2 ;  /* 0x03886002030075a7 */ /* 0x000ee4000800017f */
[----:B---3--:R-:W-:Y:S05]  /*dfc0*/  @!P0 BRA `(.L_x_207) ;  /* 0x0000000c00608947 */ /* 0x008fea0003800000 */
.L_x_238:
        /* <DEDUP_REMOVED lines=9> */
.L_x_208:
[----:B------:R-:W3:Y:S02]  /*e060*/  LDL R2, [R1+0x4] ;  /* 0x0000040001027983 */ /* 0x000ee40000100800 */
[----:B---3--:R-:W-:-:S13]  /*e070*/  ISETP.NE.AND P0, PT, R2, RZ, PT ;  /* 0x000000ff0200720c */ /* 0x008fda0003f05270 */
[----:B------:R-:W-:Y:S05]  /*e080*/  @P0 BRA `(.L_x_209) ;  /* 0x0000000000040947 */ /* 0x000fea0003800000 */
[----:B------:R-:W-:Y:S01]  /*e090*/  BPT.TRAP 0x1 ;  /* 0x000000040000795c */ /* 0x000fe20000300000 */
.L_x_209:
[----:B------:R-:W3:Y:S01]  /*e0a0*/  LDL R2, [R1] ;  /* 0x0000000001027983 */ /* 0x000ee20000100800 */
[----:B------:R-:W-:Y:S01]  /*e0b0*/  MOV R5, 0x400 ;  /* 0x0000040000057802 */ /* 0x000fe20000000f00 */
[----:B-1----:R-:W1:Y:S01]  /*e0c0*/  S2R R6, SR_CgaCtaId ;  /* 0x0000000000067919 */ /* 0x002e620000008800 */
[----:B------:R-:W-:Y:S01]  /*e0d0*/  IMAD R21, R16, 0x5000, R21 ;  /* 0x0000500010157824 */ /* 0x000fe200078e0215 */
[----:B------:R-:W-:Y:S02]  /*e0e0*/  R2UR UR5, R20 ;  /* 0x00000000140572ca */ /* 0x000fe400000e0000 */
[----:B------:R-:W-:Y:S01]  /*e0f0*/  R2UR UR9, R3 ;  /* 0x00000000030972ca */ /* 0x000fe200000e0000 */
[----:B------:R-:W-:Y:S01]  /*e100*/  UIADD3 UR4, UP0, UR36, 0x470, URZ ;  /* 0x0000047024047890 */ /* 0x000fe2000ff1e03f */
[----:B------:R-:W-:Y:S02]  /*e110*/  R2UR UR12, R0 ;  /* 0x00000000000c72ca */ /* 0x000fe400000e0000 */
[----:B------:R-:W-:-:S02]  /*e120*/  R2UR UR13, R4 ;  /* 0x00000000040d72ca */ /* 0x000fc400000e0000 */
[----:B-1----:R-:W-:-:S04]  /*e130*/  LEA R5, R6, R5, 0x18 ;  /* 0x0000000506057211 */ /* 0x002fc800078ec0ff */
[----:B------:R-:W-:-:S04]  /*e140*/  LEA R21, R21, R5, 0x1 ;  /* 0x0000000515157211 */ /* 0x000fc800078e08ff */
        /* <DEDUP_REMOVED lines=10> */
[----:B------:R-:W-:Y:S01]  /*e1f0*/  UIADD3 UR14, UR14, 0x7c00, URZ ;  /* 0x00007c000e0e7890 */ /* 0x000fe2000fffe03f */
[----:B---3--:R-:W-:-:S13]  /*e200*/  R2UR UR11, R2 ;  /* 0x00000000020b72ca */ /* 0x008fda00000e0000 */
        /* <DEDUP_REMOVED lines=15> */
.L_x_206:
[----:B------:R-:W-:Y:S05]  /*e300*/  BSYNC B0 ;  /* 0x0000000000007941 */ /* 0x000fea0003800000 */
.L_x_205:
[----:B------:R-:W3:Y:S01]  /*e310*/  LDL.LU R0, [R1+0x14] ;  /* 0x0000140001007983 */ /* 0x000ee20000300800 */
[----:B------:R-:W-:-:S03]  /*e320*/  ULDC UR4, c[0x0][0xda4] ;  /* 0x0003690000047ab9 */ /* 0x000fc60000000800 */
[----:B------:R-:W4:Y:S01]  /*e330*/  LDL.LU R2, [R1+0x1c] ;  /* 0x00001c0001027983 */ /* 0x000f220000300800 */
[----:B------:R-:W-:-:S05]  /*e340*/  VIADD R16, R16, 0x1 ;  /* 0x0000000110107836 */ /* 0x000fca0000000000 */
[----:B------:R-:W-:-:S04]  /*e350*/  ISETP.NE.AND P0, PT, R16, 0x2, PT ;  /* 0x000000021000780c */ /* 0x000fc80003f05270 */
[----:B------:R-:W-:Y:S01]  /*e360*/  SEL R16, R16, RZ, P0 ;  /* 0x000000ff10107207 */ /* 0x000fe20000000000 */
[----:B---3--:R-:W-:Y:S02]  /*e370*/  VIADD R0, R0, UR39 ;  /* 0x0000002700007c36 */ /* 0x008fe40008000000 */
[----:B----4-:R-:W-:-:S03]  /*e380*/  VIADD R2, R2, 0x1 ;  /* 0x0000000102027836 */ /* 0x010fc60000000000 */
[----:B------:R3:W-:Y:S01]  /*e390*/  STL [R1+0x14], R0 ;  /* 0x0000140001007387 */ /* 0x0007e20000100800 */
[----:B------:R-:W-:-:S03]  /*e3a0*/  ISETP.GE.AND P1, PT, R0, UR4, PT ;  /* 0x0000000400007c0c */ /* 0x000fc6000bf26270 */
[----:B------:R4:W-:Y:S01]  /*e3b0*/  STL [R1+0x1c], R2 ;  /* 0x00001c0201007387 */ /* 0x0009e20000100800 */
[----:B---3--:R-:W-:-:S04]  /*e3c0*/  SEL R0, RZ, 0x1, P0 ;  /* 0x00000001ff007807 */ /* 0x008fc80000000000 */
[----:B------:R-:W-:-:S05]  /*e3d0*/  LOP3.LUT R19, R19, R0, RZ, 0x3c, !PT ;  /* 0x0000000013137212 */ /* 0x000fca00078e3cff */
[----:B----4-:R-:W-:Y:S05]  /*e3e0*/  @!P1 BRA `(.L_x_210) ;  /* 0xffffffc800fc9947 */ /* 0x010fea000383ffff */
[----:B------:R-:W-:-:S07]  /*e3f0*/  LOP3.LUT R2, R2, 0x1, RZ, 0xc, !PT ;  /* 0x0000000102027812 */ /* 0x000fce00078e0cff */
.L_x_157:
[----:B------:R-:W3:Y:S01]  /*e400*/  S2R R3, SR_CgaCtaId ;  /* 0x0000000000037919 */ /* 0x000ee20000008800 */
[----:B------:R-:W-:Y:S01]  /*e410*/  MOV R0, 0x400 ;  /* 0x0000040000007802 */ /* 0x000fe20000000f00 */
[----:B------:R-:W-:Y:S03]  /*e420*/  BSSY B0, `(.L_x_211) ;  /* 0x0000005000007945 */ /* 0x000fe60003800000 */
[----:B---3--:R-:W-:Y:S02]  /*e430*/  LEA R0, R3, R0, 0x18 ;  /* 0x0000000003007211 */ /* 0x008fe400078ec0ff */
[----:B------:R-:W-:-:S04]  /*e440*/  SHF.L.U32 R3, R2, 0x1f, RZ ;  /* 0x0000001f02037819 */ /* 0x000fc800000006ff */
[----:B------:R-:W3:Y:S02]  /*e450*/  SYNCS.PHASECHK.TRANS64.TRYWAIT P0, [R0+URZ+0x38820], R3 ;  /* 0x03882003000075a7 */ /* 0x000ee4000800017f */
[----:B---3--:R-:W-:Y:S05]  /*e460*/  @!P0 BRA `(.L_x_212) ;  /* 0x00000008004c8947 */ /* 0x008fea0003800000 */
.L_x_239:
[----:B------:R-:W-:Y:S05]  /*e470*/  BSYNC B0 ;  /* 0x0000000000007941 */ /* 0x000fea0003800000 */
.L_x_211:
[----:B------:R-:W-:-:S03]  /*e480*/  UMOV UR4, 0xffffffff ;  /* 0xffffffff00047882 */ /* 0x000fc60000000000 */
[----:B------:R-:W-:Y:S05]  /*e490*/  BRA.DIV UR4, `(.L_x_213) ;  /* 0x0000000a04547947 */ /* 0x000fea000b800000 */
[----:B------:R-:W4:Y:S02]  /*e4a0*/  S2R R2, SR_TID.X ;  /* 0x0000000000027919 */ /* 0x000f240000002100 */
[----:B----4-:R-:W-:-:S04]  /*e4b0*/  SHF.R.U32.HI R2, RZ, 0x5, R2 ;  /* 0x00000005ff027819 */ /* 0x010fc80000011602 */
[----:B------:R-:W-:-:S05]  /*e4c0*/  LOP3.LUT R2, R2, 0x3, RZ, 0xc0, !PT ;  /* 0x0000000302027812 */ /* 0x000fca00078ec0ff */
[----:B--2---:R2:W4:Y:S02]  /*e4d0*/  SHFL.IDX PT, R14, R2, RZ, 0x1f ;  /* 0x00001fff020e7589 */ /* 0x00452400000e0000 */
.L_x_242:
[----:B----4-:R-:W-:Y:S01]  /*e4e0*/  ISETP.NE.AND P0, PT, R14, RZ, PT ;  /* 0x000000ff0e00720c */ /* 0x010fe20003f05270 */
[----:B------:R-:W-:-:S12]  /*e4f0*/  BSSY B0, `(.L_x_214) ;  /* 0x0000026000007945 */ /* 0x000fd80003800000 */
[----:B------:R-:W-:Y:S05]  /*e500*/  @P0 BRA `(.L_x_215) ;  /* 0x0000000000900947 */ /* 0x000fea0003800000 */
[----:B------:R-:W-:-:S03]  /*e510*/  UMOV UR4, 0xffffffff ;  /* 0xffffffff00047882 */ /* 0x000fc60000000000 */
[----:B------:R-:W-:Y:S05]  /*e520*/  BRA.DIV UR4, `(.L_x_216) ;  /* 0x0000000a04647947 */ /* 0x000fea000b800000 */
[----:B------:R-:W-:-:S13]  /*e530*/  ELECT P6, URZ, PT ;  /* 0x00000000003f782f */ /* 0x000fda00038c0000 */
.L_x_245:
[----:B------:R-:W-:Y:S05]  /*e540*/  @!P6 BRA `(.L_x_215) ;  /* 0x000000000080e947 */ /* 0x000fea0003800000 */
[----:B--2---:R-:W2:Y:S02]  /*e550*/  LDL R2, [R1+0x24] ;  /* 0x0000240001027983 */ /* 0x004ea40000100800 */
[----:B--2---:R-:W-:-:S13]  /*e560*/  R2UR UR4, R2 ;  /* 0x00000000020472ca */ /* 0x004fda00000e0000 */
[----:B------:R-:W-:-:S06]  /*e570*/  ULOP3.LUT UR4, UR4, 0x2, URZ, 0xfc, !UPT ;  /* 0x0000000204047892 */ /* 0x000fcc000f8efc3f */
[----:B------:R-:W-:-:S05]  /*e580*/  IMAD.U32 R2, RZ, RZ, UR4 ;  /* 0x00000004ff027e24 */ /* 0x000fca000f8e00ff */
[----:B------:R-:W-:-:S13]  /*e590*/  ISETP.NE.AND P2, PT, R2, 0x3, PT ;  /* 0x000000030200780c */ /* 0x000fda0003f45270 */
[----:B------:R-:W-:Y:S05]  /*e5a0*/  @!P2 BRA `(.L_x_217) ;  /* 0x000000000004a947 */ /* 0x000fea0003800000 */
[----:B------:R-:W-:Y:S01]  /*e5b0*/  BPT.TRAP 0x1 ;  /* 0x000000040000795c */ /* 0x000fe20000300000 */
.L_x_217:
[----:B---3--:R-:W-:Y:S01]  /*e5c0*/  VIADD R3, R0, 0x38840 ;  /* 0x0003884000037836 */ /* 0x008fe20000000000 */
[----:B------:R-:W-:Y:S01]  /*e5d0*/  SHF.L.U32 R5, R19, 0x1f, RZ ;  /* 0x0000001f13057819 */ /* 0x000fe200000006ff */
[C---:B------:R-:W-:Y:S02]  /*e5e0*/  VIADD R2, R16.reuse, 0x1 ;  /* 0x0000000110027836 */ /* 0x040fe40000000000 */
[----:B-1----:R-:W-:-:S03]  /*e5f0*/  IMAD R6, R16, 0x8, R3 ;  /* 0x0000000810067824 */ /* 0x002fc600078e0203 */
[----:B------:R-:W-:Y:S01]  /*e600*/  ISETP.NE.AND P1, PT, R2, 0x2, PT ;  /* 0x000000020200780c */ /* 0x000fe20003f25270 */
[----:B------:R-:W1:Y:S03]  /*e610*/  SYNCS.PHASECHK.TRANS64.TRYWAIT P0, [R6+URZ], R5 ;  /* 0x00000005060075a7 */ /* 0x000e66000800017f */
[----:B------:R-:W-:-:S04]  /*e620*/  SEL R4, RZ, 0x1, P1 ;  /* 0x00000001ff047807 */ /* 0x000fc80000800000 */
[----:B------:R-:W-:Y:S02]  /*e630*/  LOP3.LUT R19, R19, R4, RZ, 0x3c, !PT ;  /* 0x0000000413137212 */ /* 0x000fe400078e3cff */
[----:B------:R-:W-:Y:S02]  /*e640*/  SEL R4, R2, RZ, P1 ;  /* 0x000000ff02047207 */ /* 0x000fe40000800000 */
[----:B------:R-:W-:-:S03]  /*e650*/  SHF.L.U32 R2, R19, 0x1f, RZ ;  /* 0x0000001f13027819 */ /* 0x000fc600000006ff */
[----:B------:R-:W-:Y:S01]  /*e660*/  IMAD R3, R4, 0x8, R3 ;  /* 0x0000000804037824 */ /* 0x000fe200078e0203 */
[----:B-1----:R-:W-:Y:S06]  /*e670*/  @!P0 BRA `(.L_x_218) ;  /* 0x0000000800308947 */ /* 0x002fec0003800000 */
.L_x_246:
[----:B------:R-:W2:Y:S02]  /*e680*/  SYNCS.PHASECHK.TRANS64.TRYWAIT P0, [R3+URZ], R2 ;  /* 0x00000002030075a7 */ /* 0x000ea4000800017f */
[----:B--2---:R-:W-:Y:S05]  /*e690*/  @!P0 BRA `(.L_x_219) ;  /* 0x00000008003c8947 */ /* 0x004fea0003800000 */
.L_x_247:
[----:B------:R-:W-:Y:S05]  /*e6a0*/  @!P2 BRA `(.L_x_220) ;  /* 0x000000000004a947 */ /* 0x000fea0003800000 */
[----:B------:R-:W-:Y:S01]  /*e6b0*/  BPT.TRAP 0x1 ;  /* 0x000000040000795c */ /* 0x000fe20000300000 */
.L_x_220:
[----:B--2---:R-:W-:-:S05]  /*e6c0*/  IADD3 R3, R0, 0x38860, RZ ;  /* 0x0003886000037810 */ /* 0x004fca0007ffe0ff */
[----:B------:R-:W-:-:S04]  /*e6d0*/  IMAD R16, R16, 0x8, R3 ;  /* 0x0000000810107824 */ /* 0x000fc800078e0203 */
[----:B------:R-:W2:Y:S02]  /*e6e0*/  SYNCS.PHASECHK.TRANS64.TRYWAIT P0, [R16+URZ], R5 ;  /* 0x00000005100075a7 */ /* 0x000ea4000800017f */
[----:B--2---:R-:W-:Y:S05]  /*e6f0*/  @!P0 BRA `(.L_x_221) ;  /* 0x0000000800388947 */ /* 0x004fea0003800000 */
.L_x_248:
[----:B------:R-:W-:-:S07]  /*e700*/  IMAD R3, R4, 0x8, R3 ;  /* 0x0000000804037824 */ /* 0x000fce00078e0203 */
.L_x_222:
[----:B---3--:R3:W4:Y:S02]  /*e710*/  SYNCS.PHASECHK.TRANS64.TRYWAIT P0, [R3+URZ], R2 ;  /* 0x00000002030075a7 */ /* 0x008724000800017f */
[----:B----4-:R-:W-:Y:S05]  /*e720*/  @!P0 NANOSLEEP.SYNCS 0x989680 ;  /* 0x009896800000895d */ /* 0x010fea0003900000 */
[----:B------:R-:W4:Y:S02]  /*e730*/  @!P0 SYNCS.PHASECHK.TRANS64 P0, [R3+URZ], R2 ;  /* 0x00000002030085a7 */ /* 0x000f24000800007f */
[----:B----4-:R-:W-:Y:S05]  /*e740*/  @!P0 BRA `(.L_x_222) ;  /* 0xfffffffc00f08947 */ /* 0x010fea000383ffff */
.L_x_215:
[----:B------:R-:W-:Y:S05]  /*e750*/  BSYNC B0 ;  /* 0x0000000000007941 */ /* 0x000fea0003800000 */
.L_x_214:
[----:B------:R-:W-:Y:S05]  /*e760*/  EXIT ;  /* 0x000000000000794d */ /* 0x000fea0003800000 */
.L_x_131:
[----:B------:R-:W-:-:S13]  /*e770*/  R2UR UR4, R18 ;  /* 0x00000000120472ca */ /* 0x000fda00000e0000 */
[----:B-1----:R-:W-:-:S04]  /*e780*/  IMAD.U32 R3, RZ, RZ, UR4 ;  /* 0x00000004ff037e24 */ /* 0x002fc8000f8e00ff */
[----:B------:R1:W2:Y:S03]  /*e790*/  SYNCS.PHASECHK.TRANS64.TRYWAIT P1, [R3+URZ+0x38800], R0 ;  /* 0x03880000030075a7 */ /* 0x0002a6000802017f */
[----:B--2---:R-:W-:Y:S05]  /*e7a0*/  @!P1 NANOSLEEP.SYNCS 0x989680 ;  /* 0x009896800000995d */ /* 0x004fea0003900000 */
[----:B------:R-:W2:Y:S02]  /*e7b0*/  @!P1 SYNCS.PHASECHK.TRANS64 P1, [R3+URZ+0x38800], R0 ;  /* 0x03880000030095a7 */ /* 0x000ea4000802007f */
[----:B--2---:R-:W-:Y:S05]  /*e7c0*/  @!P1 BRA `(.L_x_131) ;  /* 0xfffffffc00e89947 */ /* 0x004fea000383ffff */
[----:B------:R-:W-:Y:S05]  /*e7d0*/  BRA `(.L_x_223) ;  /* 0xffffff2c00e07947 */ /* 0x000fea000383ffff */
.L_x_135:
[----:B--2---:R2:W3:Y:S02]  /*e7e0*/  SYNCS.PHASECHK.TRANS64.TRYWAIT P1, [R0+URZ+0x38830], R3 ;  /* 0x03883003000075a7 */ /* 0x0044e4000802017f */
[----:B---3--:R-:W-:Y:S05]  /*e7f0*/  @!P1 NANOSLEEP.SYNCS 0x989680 ;  /* 0x009896800000995d */ /* 0x008fea0003900000 */
[----:B------:R-:W3:Y:S02]  /*e800*/  @!P1 SYNCS.PHASECHK.TRANS64 P1, [R0+URZ+0x38830], R3 ;  /* 0x03883003000095a7 */ /* 0x000ee4000802007f */
[----:B---3--:R-:W-:Y:S05]  /*e810*/  @!P1 BRA `(.L_x_135) ;  /* 0xfffffffc00f09947 */ /* 0x008fea000383ffff */
[----:B------:R-:W-:Y:S05]  /*e820*/  BRA `(.L_x_134) ;  /* 0xffffff3000047947 */ /* 0x000fea000383ffff */
.L_x_141:
[----:B--2---:R-:W-:-:S04]  /*e830*/  IMAD.U32 R4, RZ, RZ, UR39 ;  /* 0x00000027ff047e24 */ /* 0x004fc8000f8e00ff */
[----:B------:R2:W3:Y:S03]  /*e840*/  SYNCS.PHASECHK.TRANS64.TRYWAIT P1, [R4+URZ+0x38830], R3 ;  /* 0x03883003040075a7 */ /* 0x0004e6000802017f */
[----:B---3--:R-:W-:Y:S05]  /*e850*/  @!P1 NANOSLEEP.SYNCS 0x989680 ;  /* 0x009896800000995d */ /* 0x008fea0003900000 */
[----:B------:R-:W3:Y:S02]  /*e860*/  @!P1 SYNCS.PHASECHK.TRANS64 P1, [R4+URZ+0x38830], R3 ;  /* 0x03883003040095a7 */ /* 0x000ee4000802007f */
[----:B---3--:R-:W-:Y:S05]  /*e870*/  @!P1 BRA `(.L_x_141) ;  /* 0xfffffffc00ec9947 */ /* 0x008fea000383ffff */
[----:B------:R-:W-:Y:S05]  /*e880*/  BRA `(.L_x_140) ;  /* 0xffffff6800487947 */ /* 0x000fea000383ffff */
.L_x_145:
[----:B-12---:R-:W-:-:S04]  /*e890*/  IMAD.U32 R3, RZ, RZ, UR4 ;  /* 0x00000004ff037e24 */ /* 0x006fc8000f8e00ff */
[----:B------:R1:W2:Y:S03]  /*e8a0*/  SYNCS.PHASECHK.TRANS64.TRYWAIT P1, [R3+URZ+0x38850], R0 ;  /* 0x03885000030075a7 */ /* 0x0002a6000802017f */
[----:B--2---:R-:W-:Y:S05]  /*e8b0*/  @!P1 NANOSLEEP.SYNCS 0x989680 ;  /* 0x009896800000995d */ /* 0x004fea0003900000 */
[----:B------:R-:W2:Y:S02]  /*e8c0*/  @!P1 SYNCS.PHASECHK.TRANS64 P1, [R3+URZ+0x38850], R0 ;  /* 0x03885000030095a7 */ /* 0x000ea4000802007f */
[----:B--2---:R-:W-:Y:S05]  /*e8d0*/  @!P1 BRA `(.L_x_145) ;  /* 0xfffffffc00ec9947 */ /* 0x004fea000383ffff */
[----:B------:R-:W-:Y:S05]  /*e8e0*/  BRA `(.L_x_144) ;  /* 0xffffff8c009c7947 */ /* 0x000fea000383ffff */
.L_x_152:
[----:B--2---:R-:W-:-:S04]  /*e8f0*/  IMAD.U32 R7, RZ, RZ, UR8 ;  /* 0x00000008ff077e24 */ /* 0x004fc8000f8e00ff */
[----:B------:R2:W3:Y:S03]  /*e900*/  SYNCS.PHASECHK.TRANS64.TRYWAIT P1, [R7+URZ+0x38850], R0 ;  /* 0x03885000070075a7 */ /* 0x0004e6000802017f */
[----:B---3--:R-:W-:Y:S05]  /*e910*/  @!P1 NANOSLEEP.SYNCS 0x989680 ;  /* 0x009896800000995d */ /* 0x008fea0003900000 */
[----:B------:R-:W3:Y:S02]  /*e920*/  @!P1 SYNCS.PHASECHK.TRANS64 P1, [R7+URZ+0x38850], R0 ;  /* 0x03885000070095a7 */ /* 0x000ee4000802007f */
[----:B---3--:R-:W-:Y:S05]  /*e930*/  @!P1 BRA `(.L_x_152) ;  /* 0xfffffffc00ec9947 */ /* 0x008fea000383ffff */
[----:B------:R-:W-:Y:S05]  /*e940*/  BRA `(.L_x_151) ;  /* 0xffffffa400b87947 */ /* 0x000fea000383ffff */
.L_x_165:
        /* <DEDUP_REMOVED lines=11> */
.L_x_225:
[----:B------:R-:W-:Y:S05]  /*ea00*/  BSYNC B0 ;  /* 0x0000000000007941 */ /* 0x000fea0003800000 */
.L_x_224:
[----:B------:R-:W-:Y:S05]  /*ea10*/  BRA `(.L_x_226) ;  /* 0xffffffd000287947 */ /* 0x000fea000383ffff */
.L_x_166:
[----:B------:R-:W-:Y:S01]  /*ea20*/  BSSY B0, `(.L_x_227) ;  /* 0x0000006000007945 */ /* 0x000fe20003800000 */
[----:B------:R-:W-:-:S07]  /*ea30*/  IMAD.MOV.U32 R15, RZ, RZ, -0x1 ;  /* 0xffffffffff0f7424 */ /* 0x000fce00078e00ff */
[----:B------:R-:W-:Y:S05]  /*ea40*/  WARPSYNC.COLLECTIVE R15, `(.L_x_228) ;  /* 0x000000000f0c7348 */ /* 0x000fea0003c00000 */
[----:B------:R-:W-:Y:S02]  /*ea50*/  ELECT P6, UR62, PT ;  /* 0x00000000003e782f */ /* 0x000fe400038c0000 */
[----:B------:R-:W-:Y:S01]  /*ea60*/  MOV R14, UR62 ;  /* 0x0000003e000e7c02 */ /* 0x000fe20008000f00 */
[----:B------:R-:W-:Y:S10]  /*ea70*/  ENDCOLLECTIVE ;  /* 0x000000000000791b */ /* 0x000ff40003800000 */
.L_x_228:
[----:B------:R-:W-:Y:S05]  /*ea80*/  BSYNC B0 ;  /* 0x0000000000007941 */ /* 0x000fea0003800000 */
.L_x_227:
[----:B------:R-:W-:Y:S05]  /*ea90*/  BRA `(.L_x_229) ;  /* 0xffffffd000247947 */ /* 0x000fea000383ffff */
.L_x_169:
[----:B---3--:R3:W4:Y:S02]  /*eaa0*/  SYNCS.PHASECHK.TRANS64.TRYWAIT P1, [R4+URZ+0x38840], R9 ;  /* 0x03884009040075a7 */ /* 0x008724000802017f */
[----:B----4-:R-:W-:Y:S05]  /*eab0*/  @!P1 NANOSLEEP.SYNCS 0x989680 ;  /* 0x009896800000995d */ /* 0x010fea0003900000 */
[----:B------:R-:W4:Y:S02]  /*eac0*/  @!P1 SYNCS.PHASECHK.TRANS64 P1, [R4+URZ+0x38840], R9 ;  /* 0x03884009040095a7 */ /* 0x000f24000802007f */
[----:B----4-:R-:W-:Y:S05]  /*ead0*/  @!P1 BRA `(.L_x_169) ;  /* 0xfffffffc00f09947 */ /* 0x010fea000383ffff */
[----:B------:R-:W-:Y:S05]  /*eae0*/  BRA `(.L_x_230) ;  /* 0xffffffd000887947 */ /* 0x000fea000383ffff */
.L_x_173:
[----:B-1----:R-:W1:Y:S01]  /*eaf0*/  S2R R9, SR_CgaCtaId ;  /* 0x0000000000097919 */ /* 0x002e620000008800 */
[----:B------:R-:W-:-:S04]  /*eb00*/  MOV R7, 0x400 ;  /* 0x0000040000077802 */ /* 0x000fc80000000f00 */
[----:B-1----:R-:W-:-:S04]  /*eb10*/  LEA R7, R9, R7, 0x18 ;  /* 0x0000000709077211 */ /* 0x002fc800078ec0ff */
[----:B------:R1:W3:Y:S03]  /*eb20*/  SYNCS.PHASECHK.TRANS64.TRYWAIT P1, [R7+URZ+0x38820], R6 ;  /* 0x03882006070075a7 */ /* 0x0002e6000802017f */
[----:B---3--:R-:W-:Y:S05]  /*eb30*/  @!P1 NANOSLEEP.SYNCS 0x989680 ;  /* 0x009896800000995d */ /* 0x008fea0003900000 */
[----:B------:R-:W3:Y:S02]  /*eb40*/  @!P1 SYNCS.PHASECHK.TRANS64 P1, [R7+URZ+0x38820], R6 ;  /* 0x03882006070095a7 */ /* 0x000ee4000802007f */
[----:B---3--:R-:W-:Y:S05]  /*eb50*/  @!P1 BRA `(.L_x_173) ;  /* 0xfffffffc00e49947 */ /* 0x008fea000383ffff */
[----:B------:R-:W-:Y:S05]  /*eb60*/  BRA `(.L_x_231) ;  /* 0xffffffd800107947 */ /* 0x000fea000383ffff */
.L_x_179:
[----:B-1----:R1:W2:Y:S02]  /*eb70*/  SYNCS.PHASECHK.TRANS64.TRYWAIT P1, [R2+URZ+0x38840], R3 ;  /* 0x03884003020075a7 */ /* 0x0022a4000802017f */
[----:B--2---:R-:W-:Y:S05]  /*eb80*/  @!P1 NANOSLEEP.SYNCS 0x989680 ;  /* 0x009896800000995d */ /* 0x004fea0003900000 */
[----:B------:R-:W2:Y:S02]  /*eb90*/  @!P1 SYNCS.PHASECHK.TRANS64 P1, [R2+URZ+0x38840], R3 ;  /* 0x03884003020095a7 */ /* 0x000ea4000802007f */
[----:B--2---:R-:W-:Y:S05]  /*eba0*/  @!P1 BRA `(.L_x_179) ;  /* 0xfffffffc00f09947 */ /* 0x004fea000383ffff */
[----:B------:R-:W-:Y:S05]  /*ebb0*/  BRA `(.L_x_232) ;  /* 0xffffffd800b47947 */ /* 0x000fea000383ffff */
.L_x_182:
[----:B-1----:R1:W2:Y:S02]  /*ebc0*/  SYNCS.PHASECHK.TRANS64.TRYWAIT P1, [R2+URZ+0x38860], R3 ;  /* 0x03886003020075a7 */ /* 0x0022a4000802017f */
[----:B--2---:R-:W-:Y:S05]  /*ebd0*/  @!P1 NANOSLEEP.SYNCS 0x989680 ;  /* 0x009896800000995d */ /* 0x004fea0003900000 */
[----:B------:R-:W2:Y:S02]  /*ebe0*/  @!P1 SYNCS.PHASECHK.TRANS64 P1, [R2+URZ+0x38860], R3 ;  /* 0x03886003020095a7 */ /* 0x000ea4000802007f */
[----:B--2---:R-:W-:Y:S05]  /*ebf0*/  @!P1 BRA `(.L_x_182) ;  /* 0xfffffffc00f09947 */ /* 0x004fea000383ffff */
[----:B------:R-:W-:Y:S05]  /*ec00*/  BRA `(.L_x_233) ;  /* 0xffffffdc00747947 */ /* 0x000fea000383ffff */
.L_x_189:
[----:B--2---:R2:W3:Y:S02]  /*ec10*/  SYNCS.PHASECHK.TRANS64.TRYWAIT P1, [R2+URZ+0x38840], R3 ;  /* 0x03884003020075a7 */ /* 0x0044e4000802017f */
[----:B---3--:R-:W-:Y:S05]  /*ec20*/  @!P1 NANOSLEEP.SYNCS 0x989680 ;  /* 0x009896800000995d */ /* 0x008fea0003900000 */
[----:B------:R-:W3:Y:S02]  /*ec30*/  @!P1 SYNCS.PHASECHK.TRANS64 P1, [R2+URZ+0x38840], R3 ;  /* 0x03884003020095a7 */ /* 0x000ee4000802007f */
[----:B---3--:R-:W-:Y:S05]  /*ec40*/  @!P1 BRA `(.L_x_189) ;  /* 0xfffffffc00f09947 */ /* 0x008fea000383ffff */
[----:B------:R-:W-:Y:S05]  /*ec50*/  BRA `(.L_x_234) ;  /* 0xffffffe000dc7947 */ /* 0x000fea000383ffff */
.L_x_192:
[----:B-1----:R1:W2:Y:S02]  /*ec60*/  SYNCS.PHASECHK.TRANS64.TRYWAIT P1, [R2+URZ+0x38860], R19 ;  /* 0x03886013020075a7 */ /* 0x0022a4000802017f */
[----:B--2---:R-:W-:Y:S05]  /*ec70*/  @!P1 NANOSLEEP.SYNCS 0x989680 ;  /* 0x009896800000995d */ /* 0x004fea0003900000 */
[----:B------:R-:W2:Y:S02]  /*ec80*/  @!P1 SYNCS.PHASECHK.TRANS64 P1, [R2+URZ+0x38860], R19 ;  /* 0x03886013020095a7 */ /* 0x000ea4000802007f */
[----:B--2---:R-:W-:Y:S05]  /*ec90*/  @!P1 BRA `(.L_x_192) ;  /* 0xfffffffc00f09947 */ /* 0x004fea000383ffff */
[----:B------:R-:W-:Y:S05]  /*eca0*/  BRA `(.L_x_235) ;  /* 0xffffffe4009c7947 */ /* 0x000fea000383ffff */
.L_x_198:
[----:B--2---:R2:W3:Y:S02]  /*ecb0*/  SYNCS.PHASECHK.TRANS64.TRYWAIT P1, [R2+URZ+0x38840], R3 ;  /* 0x03884003020075a7 */ /* 0x0044e4000802017f */
[----:B---3--:R-:W-:Y:S05]  /*ecc0*/  @!P1 NANOSLEEP.SYNCS 0x989680 ;  /* 0x009896800000995d */ /* 0x008fea0003900000 */
[----:B------:R-:W3:Y:S02]  /*ecd0*/  @!P1 SYNCS.PHASECHK.TRANS64 P1, [R2+URZ+0x38840], R3 ;  /* 0x03884003020095a7 */ /* 0x000ee4000802007f */
[----:B---3--:R-:W-:Y:S05]  /*ece0*/  @!P1 BRA `(.L_x_198) ;  /* 0xfffffffc00f09947 */ /* 0x008fea000383ffff */
[----:B------:R-:W-:Y:S05]  /*ecf0*/  BRA `(.L_x_236) ;  /* 0xffffffe800e07947 */ /* 0x000fea000383ffff */
.L_x_201:
[----:B-1----:R1:W2:Y:S02]  /*ed00*/  SYNCS.PHASECHK.TRANS64.TRYWAIT P1, [R2+URZ+0x38860], R10 ;  /* 0x0388600a020075a7 */ /* 0x0022a4000802017f */
[----:B--2---:R-:W-:Y:S05]  /*ed10*/  @!P1 NANOSLEEP.SYNCS 0x989680 ;  /* 0x009896800000995d */ /* 0x004fea0003900000 */
[----:B------:R-:W2:Y:S02]  /*ed20*/  @!P1 SYNCS.PHASECHK.TRANS64 P1, [R2+URZ+0x38860], R10 ;  /* 0x0388600a020095a7 */ /* 0x000ea4000802007f */
[----:B--2---:R-:W-:Y:S05]  /*ed30*/  @!P1 BRA `(.L_x_201) ;  /* 0xfffffffc00f09947 */ /* 0x004fea000383ffff */
[----:B------:R-:W-:Y:S05]  /*ed40*/  BRA `(.L_x_237) ;  /* 0xffffffec00a07947 */ /* 0x000fea000383ffff */
.L_x_207:
[----:B---3--:R3:W4:Y:S02]  /*ed50*/  SYNCS.PHASECHK.TRANS64.TRYWAIT P0, [R3+URZ+0x38860], R2 ;  /* 0x03886002030075a7 */ /* 0x008724000800017f */
[----:B----4-:R-:W-:Y:S05]  /*ed60*/  @!P0 NANOSLEEP.SYNCS 0x989680 ;  /* 0x009896800000895d */ /* 0x010fea0003900000 */
[----:B------:R-:W4:Y:S02]  /*ed70*/  @!P0 SYNCS.PHASECHK.TRANS64 P0, [R3+URZ+0x38860], R2 ;  /* 0x03886002030085a7 */ /* 0x000f24000800007f */
[----:B----4-:R-:W-:Y:S05]  /*ed80*/  @!P0 BRA `(.L_x_207) ;  /* 0xfffffffc00f08947 */ /* 0x010fea000383ffff */
[----:B------:R-:W-:Y:S05]  /*ed90*/  BRA `(.L_x_238) ;  /* 0xfffffff0008c7947 */ /* 0x000fea000383ffff */
.L_x_212:
[----:B---3--:R3:W4:Y:S02]  /*eda0*/  SYNCS.PHASECHK.TRANS64.TRYWAIT P0, [R0+URZ+0x38820], R3 ;  /* 0x03882003000075a7 */ /* 0x008724000800017f */
[----:B----4-:R-:W-:Y:S05]  /*edb0*/  @!P0 NANOSLEEP.SYNCS 0x989680 ;  /* 0x009896800000895d */ /* 0x010fea0003900000 */
[----:B------:R-:W4:Y:S02]  /*edc0*/  @!P0 SYNCS.PHASECHK.TRANS64 P0, [R0+URZ+0x38820], R3 ;  /* 0x03882003000085a7 */ /* 0x000f24000800007f */
[----:B----4-:R-:W-:Y:S05]  /*edd0*/  @!P0 BRA `(.L_x_212) ;  /* 0xfffffffc00f08947 */ /* 0x010fea000383ffff */
[----:B------:R-:W-:Y:S05]  /*ede0*/  BRA `(.L_x_239) ;  /* 0xfffffff400a07947 */ /* 0x000fea000383ffff */
.L_x_213:
[----:B------:R-:W4:Y:S01]  /*edf0*/  S2R R2, SR_TID.X ;  /* 0x0000000000027919 */ /* 0x000f220000002100 */
[----:B------:R-:W-:Y:S01]  /*ee00*/  BSSY B0, `(.L_x_240) ;  /* 0x000000a000007945 */ /* 0x000fe20003800000 */
[----:B------:R-:W-:Y:S02]  /*ee10*/  IMAD.MOV.U32 R12, RZ, RZ, RZ ;  /* 0x000000ffff0c7224 */ /* 0x000fe400078e00ff */
[----:B------:R-:W-:Y:S02]  /*ee20*/  IMAD.MOV.U32 R11, RZ, RZ, 0x1f ;  /* 0x0000001fff0b7424 */ /* 0x000fe400078e00ff */
[----:B--2---:R-:W-:Y:S01]  /*ee30*/  IMAD.MOV.U32 R15, RZ, RZ, -0x1 ;  /* 0xffffffffff0f7424 */ /* 0x004fe200078e00ff */
[----:B----4-:R-:W-:-:S04]  /*ee40*/  SHF.R.U32.HI R2, RZ, 0x5, R2 ;  /* 0x00000005ff027819 */ /* 0x010fc80000011602 */
[----:B------:R-:W-:-:S05]  /*ee50*/  LOP3.LUT R2, R2, 0x3, RZ, 0xc0, !PT ;  /* 0x0000000302027812 */ /* 0x000fca00078ec0ff */
[----:B------:R-:W-:-:S07]  /*ee60*/  IMAD.MOV.U32 R13, RZ, RZ, R2 ;  /* 0x000000ffff0d7224 */ /* 0x000fce00078e0002 */
[----:B-1-3--:R-:W-:Y:S05]  /*ee70*/  WARPSYNC.COLLECTIVE R15, `(.L_x_241) ;  /* 0x000000000f087348 */ /* 0x00afea0003c00000 */
[----:B------:R2:W4:Y:S02]  /*ee80*/  SHFL.IDX P6, R14, R13, R12, R11 ;  /* 0x0000000c0d0e7389 */ /* 0x00052400000c000b */
[----:B-1234-:R-:W-:Y:S01]  /*ee90*/  ENDCOLLECTIVE ;  /* 0x000000000000791b */ /* 0x01efe20003800000 */
.L_x_241:
[----:B------:R-:W-:Y:S05]  /*eea0*/  BSYNC B0 ;  /* 0x0000000000007941 */ /* 0x000fea0003800000 */
.L_x_240:
[----:B------:R-:W-:Y:S05]  /*eeb0*/  BRA `(.L_x_242) ;  /* 0xfffffff400887947 */ /* 0x000fea000383ffff */
.L_x_216:
[----:B------:R-:W-:Y:S01]  /*eec0*/  BSSY B1, `(.L_x_243) ;  /* 0x0000006000017945 */ /* 0x000fe20003800000 */
[----:B------:R-:W-:-:S07]  /*eed0*/  IMAD.MOV.U32 R15, RZ, RZ, -0x1 ;  /* 0xffffffffff0f7424 */ /* 0x000fce00078e00ff */
[----:B-123--:R-:W-:Y:S05]  /*eee0*/  WARPSYNC.COLLECTIVE R15, `(.L_x_244) ;  /* 0x000000000f0c7348 */ /* 0x00efea0003c00000 */
[----:B------:R-:W-:Y:S02]  /*eef0*/  ELECT P6, UR62, PT ;  /* 0x00000000003e782f */ /* 0x000fe400038c0000 */
[----:B------:R-:W-:Y:S01]  /*ef00*/  MOV R14, UR62 ;  /* 0x0000003e000e7c02 */ /* 0x000fe20008000f00 */
[----:B-123--:R-:W-:Y:S10]  /*ef10*/  ENDCOLLECTIVE ;  /* 0x000000000000791b */ /* 0x00eff40003800000 */
.L_x_244:
[----:B------:R-:W-:Y:S05]  /*ef20*/  BSYNC B1 ;  /* 0x0000000000017941 */ /* 0x000fea0003800000 */
.L_x_243:
[----:B------:R-:W-:Y:S05]  /*ef30*/  BRA `(.L_x_245) ;  /* 0xfffffff400807947 */ /* 0x000fea000383ffff */
.L_x_218:
[----:B-1----:R1:W2:Y:S02]  /*ef40*/  SYNCS.PHASECHK.TRANS64.TRYWAIT P0, [R6+URZ], R5 ;  /* 0x00000005060075a7 */ /* 0x0022a4000800017f */
[----:B--2---:R-:W-:Y:S05]  /*ef50*/  @!P0 NANOSLEEP.SYNCS 0x989680 ;  /* 0x009896800000895d */ /* 0x004fea0003900000 */
[----:B------:R-:W2:Y:S02]  /*ef60*/  @!P0 SYNCS.PHASECHK.TRANS64 P0, [R6+URZ], R5 ;  /* 0x00000005060085a7 */ /* 0x000ea4000800007f */
[----:B--2---:R-:W-:Y:S05]  /*ef70*/  @!P0 BRA `(.L_x_218) ;  /* 0xfffffffc00f08947 */ /* 0x004fea000383ffff */
[----:B------:R-:W-:Y:S05]  /*ef80*/  BRA `(.L_x_246) ;  /* 0xfffffff400bc7947 */ /* 0x000fea000383ffff */
.L_x_219:
[----:B--2---:R2:W3:Y:S02]  /*ef90*/  SYNCS.PHASECHK.TRANS64.TRYWAIT P0, [R3+URZ], R2 ;  /* 0x00000002030075a7 */ /* 0x0044e4000800017f */
[----:B---3--:R-:W-:Y:S05]  /*efa0*/  @!P0 NANOSLEEP.SYNCS 0x989680 ;  /* 0x009896800000895d */ /* 0x008fea0003900000 */
[----:B------:R-:W3:Y:S02]  /*efb0*/  @!P0 SYNCS.PHASECHK.TRANS64 P0, [R3+URZ], R2 ;  /* 0x00000002030085a7 */ /* 0x000ee4000800007f */
[----:B---3--:R-:W-:Y:S05]  /*efc0*/  @!P0 BRA `(.L_x_219) ;  /* 0xfffffffc00f08947 */ /* 0x008fea000383ffff */
[----:B------:R-:W-:Y:S05]  /*efd0*/  BRA `(.L_x_247) ;  /* 0xfffffff400b07947 */ /* 0x000fea000383ffff */
.L_x_221:
[----:B--2---:R2:W3:Y:S02]  /*efe0*/  SYNCS.PHASECHK.TRANS64.TRYWAIT P0, [R16+URZ], R5 ;  /* 0x00000005100075a7 */ /* 0x0044e4000800017f */
[----:B---3--:R-:W-:Y:S05]  /*eff0*/  @!P0 NANOSLEEP.SYNCS 0x989680 ;  /* 0x009896800000895d */ /* 0x008fea0003900000 */
[----:B------:R-:W3:Y:S02]  /*f000*/  @!P0 SYNCS.PHASECHK.TRANS64 P0, [R16+URZ], R5 ;  /* 0x00000005100085a7 */ /* 0x000ee4000800007f */
[----:B---3--:R-:W-:Y:S05]  /*f010*/  @!P0 BRA `(.L_x_221) ;  /* 0xfffffffc00f08947 */ /* 0x008fea000383ffff */
[----:B------:R-:W-:Y:S05]  /*f020*/  BRA `(.L_x_248) ;  /* 0xfffffff400b47947 */ /* 0x000fea000383ffff */
.L_x_249:
        /* <DEDUP_REMOVED lines=13> */
.L_x_12750:


//--------------------- .text._ZN7cutlass13device_kernelIN5flash11enable_sm90INS1_16FlashAttnFwdSm90INS1_25CollectiveMainloopFwdSm90ILi2EN4cute5tupleIJNS5_1CILi1EEES8_S8_EEENS6_IJNS7_ILi128EEENS7_ILi80EEENS7_ILi256EEEEEELi256ENS_10bfloat16_tEfNS_4arch4Sm90ELb0ELb0ELb0ELb1ELb0ELb0ELb0ELb1ELb1ELb0ELb0ELb0EEENS1_21CollectiveEpilogueFwdINS6_IJSA_SC_SB_EEES9_SE_SG_Li256ELb1ELb0ELb0ELb0EEENS1_36VarlenDynamicPersistentTileSchedulerILi128ELi80ELi256ELi32ELb0ELb0ELb1ELb0ELb1ELb1EEEEEEEEEvNT_6ParamsE --------------------------
	.section	.text._ZN7cutlass13device_kernelIN5flash11enable_sm90INS1_16FlashAttnFwdSm90INS1_25CollectiveMainloopFwdSm90ILi2EN4cute5tupleIJNS5_1CILi1EEES8_S8_EEENS6_IJNS7_ILi128EEENS7_ILi80EEENS7_ILi256EEEEEELi256ENS_10bfloat16_tEfNS_4arch4Sm90ELb0ELb0ELb0ELb1ELb0ELb0ELb0ELb1ELb1ELb0ELb0ELb0EEENS1_21CollectiveEpilogueFwdINS6_IJSA_SC_SB_EEES9_SE_SG_Li256ELb1ELb0ELb0ELb0EEENS1_36VarlenDynamicPersistentTileSchedulerILi128ELi80ELi256ELi32ELb0ELb0ELb1ELb0ELb1ELb1EEEEEEEEEvNT_6ParamsE,"ax",@progbits
	.align	128
.text._ZN7cutlass13device_kernelIN5flash11enable_sm90INS1_16FlashAttnFwdSm90INS1_25CollectiveMainloopFwdSm90ILi2EN4cute5tupleIJNS5_1CILi1EEES8_S8_EEENS6_IJNS7_ILi128EEENS7_ILi80EEENS7_ILi256EEEEEELi256ENS_10bfloat16_tEfNS_4arch4Sm90ELb0ELb0ELb0ELb1ELb0ELb0ELb0ELb1ELb1ELb0ELb0ELb0EEENS1_21CollectiveEpilogueFwdINS6_IJSA_SC_SB_EEES9_SE_SG_Li256ELb1ELb0ELb0ELb0EEENS1_36VarlenDynamicPersistentTileSchedulerILi128ELi80ELi256ELi32ELb0ELb0ELb1ELb0ELb1ELb1EEEEEEEEEvNT_6ParamsE:
        .type           _ZN7cutlass13device_kernelIN5flash11enable_sm90INS1_16FlashAttnFwdSm90INS1_25CollectiveMainloopFwdSm90ILi2EN4cute5tupleIJNS5_1CILi1EEES8_S8_EEENS6_IJNS7_ILi128EEENS7_ILi80EEENS7_ILi256EEEEEELi256ENS_10bfloat16_tEfNS_4arch4Sm90ELb0ELb0ELb0ELb1ELb0ELb0ELb0ELb1ELb1ELb0ELb0ELb0EEENS1_21CollectiveEpilogueFwdINS6_IJSA_SC_SB_EEES9_SE_SG_Li256ELb1ELb0ELb0ELb0EEENS1_36VarlenDynamicPersistentTileSchedulerILi128ELi80ELi256ELi32ELb0ELb0ELb1ELb0ELb1ELb1EEEEEEEEEvNT_6ParamsE,@function
        .size           _ZN7cutlass13device_kernelIN5flash11enable_sm90INS1_16FlashAttnFwdSm90INS1_25CollectiveMainloopFwdSm90ILi2EN4cute5tupleIJNS5_1CILi1EEES8_S8_EEENS6_IJNS7_ILi128EEENS7_ILi80EEENS7_ILi256EEEEEELi256ENS_10bfloat16_tEfNS_4arch4Sm90ELb0ELb0ELb0ELb1ELb0ELb0ELb0ELb1ELb1ELb0ELb0ELb0EEENS1_21CollectiveEpilogueFwdINS6_IJSA_SC_SB_EEES9_SE_SG_Li256ELb1ELb0ELb0ELb0EEENS1_36VarlenDynamicPersistentTileSchedulerILi128ELi80ELi256ELi32ELb0ELb0ELb1ELb0ELb1ELb1EEEEEEEEEvNT_6ParamsE,(.L_x_12751 - _ZN7cutlass13device_kernelIN5flash11enable_sm90INS1_16FlashAttnFwdSm90INS1_25CollectiveMainloopFwdSm90ILi2EN4cute5tupleIJNS5_1CILi1EEES8_S8_EEENS6_IJNS7_ILi128EEENS7_ILi80EEENS7_ILi256EEEEEELi256ENS_10bfloat16_tEfNS_4arch4Sm90ELb0ELb0ELb0ELb1ELb0ELb0ELb0ELb1ELb1ELb0ELb0ELb0EEENS1_21CollectiveEpilogueFwdINS6_IJSA_SC_SB_EEES9_SE_SG_Li256ELb1ELb0ELb0ELb0EEENS1_36VarlenDynamicPersistentTileSchedulerILi128ELi80ELi256ELi32ELb0ELb0ELb1ELb0ELb1ELb1EEEEEEEEEvNT_6ParamsE)
        .other          _ZN7cutlass13device_kernelIN5flash11enable_sm90INS1_16FlashAttnFwdSm90INS1_25CollectiveMainloopFwdSm90ILi2EN4cute5tupleIJNS5_1CILi1EEES8_S8_EEENS6_IJNS7_ILi128EEENS7_ILi80EEENS7_ILi256EEEEEELi256ENS_10bfloat16_tEfNS_4arch4Sm90ELb0ELb0ELb0ELb1ELb0ELb0ELb0ELb1ELb1ELb0ELb0ELb0EEENS1_21CollectiveEpilogueFwdINS6_IJSA_SC_SB_EEES9_SE_SG_Li256ELb1ELb0ELb0ELb0EEENS1_36VarlenDynamicPersistentTileSchedulerILi128ELi80ELi256ELi32ELb0ELb0ELb1ELb0ELb1ELb1EEEEEEEEEvNT_6ParamsE,@"STO_CUDA_ENTRY STV_DEFAULT"
_ZN7cutlass13device_kernelIN5flash11enable_sm90INS1_16FlashAttnFwdSm90INS1_25CollectiveMainloopFwdSm90ILi2EN4cute5tupleIJNS5_1CILi1EEES8_S8_EEENS6_IJNS7_ILi128EEENS7_ILi80EEENS7_ILi256EEEEEELi256ENS_10bfloat16_tEfNS_4arch4Sm90ELb0ELb0ELb0ELb1ELb0ELb0ELb0ELb1ELb1ELb0ELb0ELb0EEENS1_21CollectiveEpilogueFwdINS6_IJSA_SC_SB_EEES9_SE_SG_Li256ELb1ELb0ELb0ELb0EEENS1_36VarlenDynamicPersistentTileSchedulerILi128ELi80ELi256ELi32ELb0ELb0ELb1ELb0ELb1ELb1EEEEEEEEEvNT_6ParamsE:
[----:B------:R-:W0:Y:S02]  /*0000*/  LDC R1, c[0x0][0x28] ;  /* 0x00000a00ff017b82 */ /* 0x000e240000000800 */
[----:B0-----:R-:W-:Y:S01]  /*0010*/  VIADD R1, R1, 0xffffffc8 ;  /* 0xffffffc801017836 */ /* 0x001fe20000000000 */
[----:B------:R-:W0:Y:S01]  /*0020*/  S2R R3, SR_TID.X ;  /* 0x0000000000037919 */ /* 0x000e220000002100 */
[----:B------:R-:W-:Y:S01]  /*0030*/  ELECT P0, URZ, PT ;  /* 0x00000000003f782f */ /* 0x000fe20003800000 */
[----:B------:R-:W-:Y:S01]  /*0040*/  BSSY B0, `(.L_x_250) ;  /* 0x0000011000007945 */ /* 0x000fe20003800000 */
[----:B0-----:R-:W-:-:S05]  /*0050*/  SHF.R.U32.HI R0, RZ, 0x5, R3 ;  /* 0x00000005ff007819 */ /* 0x001fca0000011603 */
[----:B------:R-:W0:Y:S02]  /*0060*/  SHFL.IDX PT, R2, R0, RZ, 0x1f ;  /* 0x00001fff00027589 */ /* 0x000e2400000e0000 */
[----:B0-----:R-:W-:Y:S02]  /*0070*/  ISETP.EQ.AND P0, PT, R2, RZ, P0 ;  /* 0x000000ff0200720c */ /* 0x001fe40000702270 */
[----:B------:R-:W-:-:S11]  /*0080*/  SHF.R.U32.HI R2, RZ, 0x7, R3 ;  /* 0x00000007ff027819 */ /* 0x000fd60000011603 */
[----:B------:R-:W-:Y:S05]  /*0090*/  @!P0 BRA `(.L_x_251) ;  /* 0x00000000002c8947 */ /* 0x000fea0003800000 */
[----:B------:R-:W-:Y:S02]  /*00a0*/  ULDC.64 UR4, c[0x0][0x198] ;  /* 0x0000660000047ab9 */ /* 0x000fe40000000a00 */
[----:B------:R-:W-:Y:S02]  /*00b0*/  UIADD3 UR6, UP0, UR4, 0x270, URZ ;  /* 0x0000027004067890 */ /* 0x000fe4000ff1e03f */
[----:B------:R-:W-:Y:S02]  /*00c0*/  UIADD3 UR8, UP1, UR4, 0x370, URZ ;  /* 0x0000037004087890 */ /* 0x000fe4000ff3e03f */
[----:B------:R-:W-:Y:S02]  /*00d0*/  UIADD3 UR4, UP2, UR4, 0x470, URZ ;  /* 0x0000047004047890 */ /* 0x000fe4000ff5e03f */
[----:B------:R-:W-:Y:S02]  /*00e0*/  UIADD3.X UR7, URZ, UR5, URZ, UP0, !UPT ;  /* 0x000000053f077290 */ /* 0x000fe400087fe43f */
[----:B------:R-:W-:-:S02]  /*00f0*/  UIADD3.X UR9, URZ, UR5, URZ, UP1, !UPT ;  /* 0x000000053f097290 */ /* 0x000fc40008ffe43f */
[----:B------:R-:W-:-:S05]  /*0100*/  UIADD3.X UR5, URZ, UR5, URZ, UP2, !UPT ;  /* 0x000000053f057290 */ /* 0x000fca00097fe43f */
[----:B------:R0:W-:Y:S02]  /*0110*/  UTMACCTL.PF [UR6] ;  /* 0x00000000060079b9 */ /* 0x0001e40008040000 */
[----:B------:R0:W-:Y:S02]  /*0120*/  UTMACCTL.PF [UR8] ;  /* 0x00000000080079b9 */ /* 0x0001e40008040000 */
[----:B------:R0:W-:Y:S02]  /*0130*/  UTMACCTL.PF [UR4] ;  /* 0x00000000040079b9 */ /* 0x0001e40008040000 */
[----:B0-----:R-:W-:Y:S01]  /*0140*/  NOP ;  /* 0x0000000000007918 */ /* 0x001fe20000000000 */
.L_x_251:
[----:B------:R-:W-:Y:S05]  /*0150*/  BSYNC B0 ;  /* 0x0000000000007941 */ /* 0x000fea0003800000 */
.L_x_250:
[----:B------:R-:W-:Y:S01]  /*0160*/  VOTEU.ANY UP0, P0 ;  /* 0x00000000003f7886 */ /* 0x000fe20000000100 */
[----:B------:R-:W0:Y:S01]  /*0170*/  SHFL.IDX PT, R2, R2, RZ, 0x1f ;  /* 0x00001fff02027589 */ /* 0x000e2200000e0000 */
[----:B------:R-:W-:Y:S01]  /*0180*/  UMOV UR4, 0x1 ;  /* 0x0000000100047882 */ /* 0x000fe20000000000 */
[----:B------:R-:W-:Y:S01]  /*0190*/  UMOV UR7, 0x100 ;  /* 0x0000010000077882 */ /* 0x000fe20000000000 */
[----:B------:R-:W-:Y:S01]  /*01a0*/  VOTEU.ANY UP1, P0 ;  /* 0x00000000003f7886 */ /* 0x000fe20000020100 */
[----:B------:R-:W1:Y:S01]  /*01b0*/  @UP0 S2UR UR8, SR_CgaCtaId ;  /* 0x00000000000809c3 */ /* 0x000e620000008800 */
[----:B------:R-:W2:Y:S01]  /*01c0*/  SHFL.IDX PT, R3, R0, RZ, 0x1f ;  /* 0x00001fff00037589 */ /* 0x000ea200000e0000 */
[----:B------:R-:W-:Y:S01]  /*01d0*/  @UP0 UMOV UR6, 0x400 ;  /* 0x0000040000060882 */ /* 0x000fe20000000000 */
[----:B------:R-:W-:-:S04]  /*01e0*/  @UP0 UIADD3 UR4, -UR4, 0x100000, URZ ;  /* 0x0010000004040890 */ /* 0x000fc8000fffe13f */
[----:B------:R-:W-:Y:S02]  /*01f0*/  @UP0 USHF.L.U32 UR5, UR4, 0xb, URZ ;  /* 0x0000000b04050899 */ /* 0x000fe4000800063f */
[----:B------:R-:W-:Y:S01]  /*0200*/  @UP0 USHF.L.U32 UR4, UR4, 0x1, URZ ;  /* 0x0000000104040899 */ /* 0x000fe2000800063f */
[----:B------:R-:W-:Y:S01]  /*0210*/  VOTEU.ANY UP2, P0 ;  /* 0x00000000003f7886 */ /* 0x000fe20000040100 */
[----:B0-----:R-:W-:Y:S01]  /*0220*/  R2UR UR9, R2 ;  /* 0x00000000020972ca */ /* 0x001fe200000e0000 */
[----:B-1----:R-:W-:Y:S01]  /*0230*/  @UP0 ULEA UR8, UR8, UR6, 0x18 ;  /* 0x0000000608080291 */ /* 0x002fe2000f8ec03f */
[----:B--2---:R-:W-:Y:S01]  /*0240*/  ISETP.NE.AND P1, PT, R3, RZ, PT ;  /* 0x000000ff0300720c */ /* 0x004fe20003f25270 */
[----:B------:R-:W-:-:S04]  /*0250*/  @UP0 UIADD3 UR6, -UR7, 0x100000, URZ ;  /* 0x0010000007060890 */ /* 0x000fc8000fffe13f */
[----:B------:R-:W-:Y:S02]  /*0260*/  @UP0 USHF.L.U32 UR7, UR6, 0xb, URZ ;  /* 0x0000000b06070899 */ /* 0x000fe4000800063f */
[----:B------:R-:W-:-:S04]  /*0270*/  @UP0 USHF.L.U32 UR6, UR6, 0x1, URZ ;  /* 0x0000000106060899 */ /* 0x000fc8000800063f */
[----:B------:R-:W-:Y:S01]  /*0280*/  UISETP.NE.AND UP0, UPT, UR9, URZ, UPT ;  /* 0x0000003f0900728c */ /* 0x000fe2000bf05270 */
[----:B------:R-:W0:Y:S02]  /*0290*/  FENCE.VIEW.ASYNC.S ;  /* 0x00000000000073c6 */ /* 0x000e240000000000 */
[----:B0-----:R0:W1:Y:S05]  /*02a0*/  @UP1 SYNCS.EXCH.64 URZ, [UR8+0x38800], UR4 ;  /* 0x03880004083f15b2 */ /* 0x00106a0008000100 */
[----:B------:R0:W2:Y:S01]  /*02b0*/  @UP2 SYNCS.EXCH.64 URZ, [UR8+0x38820], UR6 ;  /* 0x03882006083f25b2 */ /* 0x0000a20008000100 */
[----:B------:R-:W-:Y:S05]  /*02c0*/  @P1 BRA `(.L_x_252) ;  /* 0x0000000000481947 */ /* 0x000fea0003800000 */
[----:B0-----:R-:W0:Y:S01]  /*02d0*/  S2UR UR5, SR_CgaCtaId ;  /* 0x00000000000579c3 */ /* 0x001e220000008800 */
[----:B------:R-:W-:Y:S01]  /*02e0*/  UMOV UR4, 0x400 ;  /* 0x0000040000047882 */ /* 0x000fe20000000000 */
[----:B------:R-:W-:Y:S01]  /*02f0*/  UMOV UR6, 0x1 ;  /* 0x0000000100067882 */ /* 0x000fe20000000000 */
[----:B------:R-:W-:Y:S01]  /*0300*/  UMOV UR9, 0x2 ;  /* 0x0000000200097882 */ /* 0x000fe20000000000 */
[----:B------:R-:W-:-:S04]  /*0310*/  UIADD3 UR6, -UR6, 0x100000, URZ ;  /* 0x0010000006067890 */ /* 0x000fc8000fffe13f */
[----:B------:R-:W-:Y:S02]  /*0320*/  USHF.L.U32 UR7, UR6, 0xb, URZ ;  /* 0x0000000b06077899 */ /* 0x000fe4000800063f */
[----:B------:R-:W-:Y:S01]  /*0330*/  USHF.L.U32 UR6, UR6, 0x1, URZ ;  /* 0x0000000106067899 */ /* 0x000fe2000800063f */
[----:B------:R-:W-:Y:S01]  /*0340*/  ELECT P0, URZ, PT ;  /* 0x00000000003f782f */ /* 0x000fe20003800000 */
[----:B0-----:R-:W-:Y:S02]  /*0350*/  ULEA UR8, UR5, UR4, 0x18 ;  /* 0x0000000405087291 */ /* 0x001fe4000f8ec03f */
[----:B------:R-:W-:-:S04]  /*0360*/  UIADD3 UR4, -UR9, 0x100000, URZ ;  /* 0x0010000009047890 */ /* 0x000fc8000fffe13f */
[----:B------:R-:W-:Y:S02]  /*0370*/  USHF.L.U32 UR5, UR4, 0xb, URZ ;  /* 0x0000000b04057899 */ /* 0x000fe4000800063f */
[----:B------:R-:W-:Y:S01]  /*0380*/  USHF.L.U32 UR4, UR4, 0x1, URZ ;  /* 0x0000000104047899 */ /* 0x000fe2000800063f */
[----:B------:R-:W0:Y:S03]  /*0390*/  FENCE.VIEW.ASYNC.S ;  /* 0x00000000000073c6 */ /* 0x000e260000000000 */
[----:B0-----:R3:W4:Y:S08]  /*03a0*/  SYNCS.EXCH.64 URZ, [UR8+0x38830], UR6 ;  /* 0x03883006083f75b2 */ /* 0x0017300008000100 */
[----:B------:R3:W0:Y:S01]  /*03b0*/  SYNCS.EXCH.64 URZ, [UR8+0x38840], UR4 ;  /* 0x03884004083f75b2 */ /* 0x0006220008000100 */
[----:B------:R3:W0:Y:S01]  /*03c0*/  SYNCS.EXCH.64 URZ, [UR8+0x38838], UR6 ;  /* 0x03883806083f75b2 */ /* 0x0006220008000100 */
[----:B------:R3:W0:Y:S02]  /*03d0*/  SYNCS.EXCH.64 URZ, [UR8+0x38848], UR4 ;  /* 0x03884804083f75b2 */ /* 0x0006240008000100 */
[----:B---3--:R-:W-:Y:S01]  /*03e0*/  NOP ;  /* 0x0000000000007918 */ /* 0x008fe20000000000 */
.L_x_252:
[----:B------:R-:W3:Y:S01]  /*03f0*/  SHFL.IDX PT, R2, R0, RZ, 0x1f ;  /* 0x00001fff00027589 */ /* 0x000ee200000e0000 */
[----:B------:R-:W-:Y:S01]  /*0400*/  NOP ;  /* 0x0000000000007918 */ /* 0x000fe20000000000 */
[----:B---3--:R-:W-:-:S13]  /*0410*/  ISETP.NE.AND P0, PT, R2, RZ, PT ;  /* 0x000000ff0200720c */ /* 0x008fda0003f05270 */
[----:B------:R-:W-:Y:S05]  /*0420*/  @P0 BRA `(.L_x_253) ;  /* 0x0000000000480947 */ /* 0x000fea0003800000 */
[----:B0-----:R-:W0:Y:S01]  /*0430*/  S2UR UR5, SR_CgaCtaId ;  /* 0x00000000000579c3 */ /* 0x001e220000008800 */
[----:B------:R-:W-:Y:S01]  /*0440*/  UMOV UR4, 0x400 ;  /* 0x0000040000047882 */ /* 0x000fe20000000000 */
[----:B------:R-:W-:Y:S01]  /*0450*/  UMOV UR6, 0x1 ;  /* 0x0000000100067882 */ /* 0x000fe20000000000 */
[----:B------:R-:W-:Y:S01]  /*0460*/  UMOV UR7, 0x2 ;  /* 0x0000000200077882 */ /* 0x000fe20000000000 */
[----:B------:R-:W-:Y:S01]  /*0470*/  ELECT P0, URZ, PT ;  /* 0x00000000003f782f */ /* 0x000fe20003800000 */
[----:B0-----:R-:W-:Y:S02]  /*0480*/  ULEA UR8, UR5, UR4, 0x18 ;  /* 0x0000000405087291 */ /* 0x001fe4000f8ec03f */
[----:B------:R-:W-:-:S04]  /*0490*/  UIADD3 UR4, -UR6, 0x100000, URZ ;  /* 0x0010000006047890 */ /* 0x000fc8000fffe13f */
[----:B------:R-:W-:Y:S02]  /*04a0*/  USHF.L.U32 UR5, UR4, 0xb, URZ ;  /* 0x0000000b04057899 */ /* 0x000fe4000800063f */
[----:B------:R-:W-:Y:S02]  /*04b0*/  USHF.L.U32 UR4, UR4, 0x1, URZ ;  /* 0x0000000104047899 */ /* 0x000fe4000800063f */
[----:B------:R-:W-:-:S04]  /*04c0*/  UIADD3 UR6, -UR7, 0x100000, URZ ;  /* 0x0010000007067890 */ /* 0x000fc8000fffe13f */
[----:B------:R-:W-:Y:S02]  /*04d0*/  USHF.L.U32 UR7, UR6, 0xb, URZ ;  /* 0x0000000b06077899 */ /* 0x000fe4000800063f */
[----:B------:R-:W-:Y:S01]  /*04e0*/  USHF.L.U32 UR6, UR6, 0x1, URZ ;  /* 0x0000000106067899 */ /* 0x000fe2000800063f */
[----:B------:R-:W0:Y:S03]  /*04f0*/  FENCE.VIEW.ASYNC.S ;  /* 0x00000000000073c6 */ /* 0x000e260000000000 */
[----:B0-----:R3:W0:Y:S08]  /*0500*/  SYNCS.EXCH.64 URZ, [UR8+0x38850], UR4 ;  /* 0x03885004083f75b2 */ /* 0x0016300008000100 */
[----:B------:R3:W0:Y:S01]  /*0510*/  SYNCS.EXCH.64 URZ, [UR8+0x38860], UR6 ;  /* 0x03886006083f75b2 */ /* 0x0006220008000100 */
[----:B------:R3:W0:Y:S01]  /*0520*/  SYNCS.EXCH.64 URZ, [UR8+0x38858], UR4 ;  /* 0x03885804083f75b2 */ /* 0x0006220008000100 */
[----:B------:R3:W0:Y:S02]  /*0530*/  SYNCS.EXCH.64 URZ, [UR8+0x38868], UR6 ;  /* 0x03886806083f75b2 */ /* 0x0006240008000100 */
[----:B---3--:R-:W-:Y:S01]  /*0540*/  NOP ;  /* 0x0000000000007918 */ /* 0x008fe20000000000 */
.L_x_253:
[----:B------:R-:W3:Y:S01]  /*0550*/  SHFL.IDX PT, R2, R0, RZ, 0x1f ;  /* 0x00001fff00027589 */ /* 0x000ee200000e0000 */
[----:B------:R-:W-:Y:S01]  /*0560*/  NOP ;  /* 0x0000000000007918 */ /* 0x000fe20000000000 */
[----:B---3--:R-:W-:-:S13]  /*0570*/  ISETP.NE.AND P0, PT, R2, RZ, PT ;  /* 0x000000ff0200720c */ /* 0x008fda0003f05270 */
[----:B------:R-:W-:Y:S05]  /*0580*/  @P0 BRA `(.L_x_254) ;  /* 0x0000000000380947 */ /* 0x000fea0003800000 */
[----:B0-----:R-:W0:Y:S01]  /*0590*/  S2UR UR5, SR_CgaCtaId ;  /* 0x00000000000579c3 */ /* 0x001e220000008800 */
[----:B------:R-:W-:Y:S01]  /*05a0*/  UMOV UR4, 0x400 ;  /* 0x0000040000047882 */ /* 0x000fe20000000000 */
[----:B------:R-:W-:Y:S01]  /*05b0*/  UMOV UR7, 0x1 ;  /* 0x0000000100077882 */ /* 0x000fe20000000000 */
[----:B------:R-:W-:Y:S01]  /*05c0*/  ELECT P0, URZ, PT ;  /* 0x00000000003f782f */ /* 0x000fe20003800000 */
[----:B0-----:R-:W-:Y:S02]  /*05d0*/  ULEA UR6, UR5, UR4, 0x18 ;  /* 0x0000000405067291 */ /* 0x001fe4000f8ec03f */
[----:B------:R-:W-:-:S04]  /*05e0*/  UIADD3 UR4, -UR7, 0x100000, URZ ;  /* 0x0010000007047890 */ /* 0x000fc8000fffe13f */
[----:B------:R-:W-:Y:S02]  /*05f0*/  USHF.L.U32 UR5, UR4, 0xb, URZ ;  /* 0x0000000b04057899 */ /* 0x000fe4000800063f */
[----:B------:R-:W-:Y:S01]  /*0600*/  USHF.L.U32 UR4, UR4, 0x1, URZ ;  /* 0x0000000104047899 */ /* 0x000fe2000800063f */
[----:B------:R-:W0:Y:S11]  /*0610*/  FENCE.VIEW.ASYNC.S ;  /* 0x00000000000073c6 */ /* 0x000e360000000000 */
[----:B0-----:R3:W0:Y:S01]  /*0620*/  SYNCS.EXCH.64 URZ, [UR6+0x38870], UR4 ;  /* 0x03887004063f75b2 */ /* 0x0016220008000100 */
[----:B------:R3:W0:Y:S01]  /*0630*/  SYNCS.EXCH.64 URZ, [UR6+0x38880], UR4 ;  /* 0x03888004063f75b2 */ /* 0x0006220008000100 */
[----:B------:R3:W0:Y:S01]  /*0640*/  SYNCS.EXCH.64 URZ, [UR6+0x38878], UR4 ;  /* 0x03887804063f75b2 */ /* 0x0006220008000100 */
[----:B------:R3:W0:Y:S02]  /*0650*/  SYNCS.EXCH.64 URZ, [UR6+0x38888], UR4 ;  /* 0x03888804063f75b2 */ /* 0x0006240008000100 */
[----:B---3--:R-:W-:Y:S01]  /*0660*/  NOP ;  /* 0x0000000000007918 */ /* 0x008fe20000000000 */
.L_x_254:
        /* <DEDUP_REMOVED lines=22> */
.L_x_255:
        /* <DEDUP_REMOVED lines=22> */
.L_x_256:
[----:B0-----:R-:W-:Y:S01]  /*0930*/  UMOV UR4, 0x1 ;  /* 0x0000000100047882 */ /* 0x001fe20000000000 */
[----:B------:R-:W-:Y:S01]  /*0940*/  PLOP3.LUT P0, PT, PT, PT, UP0, 0x80, 0x0 ;  /* 0x000000000000781c */ /* 0x000fe20003f0f008 */
[----:B------:R-:W-:Y:S01]  /*0950*/  USEL UR4, UR4, 0x2, !UP0 ;  /* 0x0000000204047887 */ /* 0x000fe2000c000000 */
[----:B------:R-:W-:-:S05]  /*0960*/  NOP ;  /* 0x0000000000007918 */ /* 0x000fca0000000000 */
[----:B------:R-:W-:-:S05]  /*0970*/  IMAD.U32 R2, RZ, RZ, UR4 ;  /* 0x00000004ff027e24 */ /* 0x000fca000f8e00ff */
[----:B------:R0:W-:Y:S01]  /*0980*/  STL [R1+0x30], R2 ;  /* 0x0000300201007387 */ /* 0x0001e20000100800 */
[----:B-12-4-:R-:W-:Y:S06]  /*0990*/  BAR.SYNC.DEFER_BLOCKING 0x0 ;  /* 0x0000000000007b1d */ /* 0x016fec0000010000 */
[----:B------:R-:W-:Y:S05]  /*09a0*/  @!P0 BRA `(.L_x_257) ;  /* 0x000000c800248947 */ /* 0x000fea0003800000 */
.L_x_258:
[----:B------:R-:W-:-:S08]  /*09b0*/  NOP ;  /* 0x0000000000007918 */ /* 0x000fd00000000000 */
[----:B------:R-:W1:Y:S02]  /*09c0*/  USETMAXREG.TRY_ALLOC.CTAPOOL UP0, 0xf0 ;  /* 0x000000f0000079c8 */ /* 0x000e640008000600 */
[----:B-1----:R-:W-:-:S13]  /*09d0*/  PLOP3.LUT P0, PT, PT, PT, UP0, 0x80, 0x0 ;  /* 0x000000000000781c */ /* 0x002fda0003f0f008 */
[----:B------:R-:W-:Y:S05]  /*09e0*/  @!P0 BRA `(.L_x_258) ;  /* 0xfffffffc00f08947 */ /* 0x000fea000383ffff */
[----:B------:R-:W1:Y:S08]  /*09f0*/  S2UR UR5, SR_CgaCtaId ;  /* 0x00000000000579c3 */ /* 0x000e700000008800 */
[----:B------:R-:W-:Y:S06]  /*0a00*/  BAR.ARV 0x8, 0x120 ;  /* 0x0204800000007b1d */ /* 0x000fec0000002000 */
[----:B------:R-:W-:-:S02]  /*0a10*/  UMOV UR4, 0x400 ;  /* 0x0000040000047882 */ /* 0x000fc40000000000 */
[----:B------:R-:W-:Y:S01]  /*0a20*/  BAR.SYNC.DEFER_BLOCKING 0x5, 0x120 ;  /* 0x0144800000007b1d */ /* 0x000fe20000010000 */
[----:B-1----:R-:W-:-:S09]  /*0a30*/  ULEA UR4, UR5, UR4, 0x18 ;  /* 0x0000000405047291 */ /* 0x002fd2000f8ec03f */
[----:B------:R-:W1:Y:S01]  /*0a40*/  LDS.128 R12, [UR4+0x388d0] ;  /* 0x0388d004ff0c7984 */ /* 0x000e620008000c00 */
[----:B------:R-:W-:Y:S01]  /*0a50*/  ULDC UR4, c[0x0][0xc14] ;  /* 0x0003050000047ab9 */ /* 0x000fe20000000800 */
[----:B------:R-:W-:Y:S06]  /*0a60*/  BAR.ARV 0x4, 0x120 ;  /* 0x0104800000007b1d */ /* 0x000fec0000002000 */
[----:B-1----:R-:W-:-:S13]  /*0a70*/  ISETP.GE.AND P0, PT, R15, UR4, PT ;  /* 0x000000040f007c0c */ /* 0x002fda000bf06270 */
[----:B------:R-:W-:Y:S05]  /*0a80*/  @P0 EXIT ;  /* 0x000000000000094d */ /* 0x000fea0003800000 */
[----:B0-----:R-:W2:Y:S01]  /*0a90*/  LDL R2, [R1+0x30] ;  /* 0x0000300001027983 */ /* 0x001ea20000100800 */
[----:B------:R-:W-:Y:S01]  /*0aa0*/  R2UR UR5, R14 ;  /* 0x000000000e0572ca */ /* 0x000fe200000e0000 */
[----:B------:R-:W-:Y:S01]  /*0ab0*/  IMAD.MOV.U32 R219, RZ, RZ, -0x2 ;  /* 0xfffffffeffdb7424 */ /* 0x000fe200078e00ff */
[----:B------:R-:W-:Y:S01]  /*0ac0*/  CS2R R16, SRZ ;  /* 0x0000000000107805 */ /* 0x000fe2000001ff00 */
[----:B------:R-:W0:Y:S01]  /*0ad0*/  S2R R0, SR_TID.X ;  /* 0x0000000000007919 */ /* 0x000e220000002100 */
[----:B------:R-:W-:Y:S02]  /*0ae0*/  IMAD.MOV.U32 R216, RZ, RZ, RZ ;  /* 0x000000ffffd87224 */ /* 0x000fe400078e00ff */
[----:B0-----:R-:W-:-:S05]  /*0af0*/  VIADD R223, R0, 0xffffff80 ;  /* 0xffffff8000df7836 */ /* 0x001fca0000000000 */
[----:B------:R-:W-:-:S04]  /*0b00*/  SHF.R.S32.HI R0, RZ, 0x1f, R223 ;  /* 0x0000001fff007819 */ /* 0x000fc800000114df */
[CC--:B------:R-:W-:Y:S02]  /*0b10*/  LEA.HI R3, R0.reuse, R223.reuse, RZ, 0x7 ;  /* 0x000000df00037211 */ /* 0x0c0fe400078f38ff */
[----:B------:R-:W-:Y:S02]  /*0b20*/  LEA.HI R4, R0, R223, RZ, 0x5 ;  /* 0x000000df00047211 */ /* 0x000fe400078f28ff */
[----:B------:R-:W-:-:S03]  /*0b30*/  SHF.R.S32.HI R218, RZ, 0x7, R3 ;  /* 0x00000007ffda7819 */ /* 0x000fc60000011403 */
[----:B------:R-:W-:-:S05]  /*0b40*/  IMAD.SHL.U32 R6, R4, 0x20, RZ ;  /* 0x0000002004067824 */ /* 0x000fca00078e00ff */
[----:B------:R-:W-:Y:S02]  /*0b50*/  LOP3.LUT R7, R6, 0xfffffc00, RZ, 0xc0, !PT ;  /* 0xfffffc0006077812 */ /* 0x000fe400078ec0ff */
[----:B--2---:R-:W-:Y:S02]  /*0b60*/  R2UR UR4, R2 ;  /* 0x00000000020472ca */ /* 0x004fe400000e0000 */
[C---:B------:R-:W-:Y:S02]  /*0b70*/  LOP3.LUT R2, R3.reuse, 0xffffff80, RZ, 0xc0, !PT ;  /* 0xffffff8003027812 */ /* 0x040fe400078ec0ff */
[----:B------:R-:W-:-:S03]  /*0b80*/  LEA.HI R3, R3, R218, RZ, 0x1 ;  /* 0x000000da03037211 */ /* 0x000fc600078f08ff */
[----:B------:R-:W-:Y:S01]  /*0b90*/  IMAD.IADD R217, R223, 0x1, -R2 ;  /* 0x00000001dfd97824 */ /* 0x000fe200078e0a02 */
[CC--:B------:R-:W-:Y:S02]  /*0ba0*/  LEA.HI R2, R0.reuse, R223.reuse, RZ, 0x4 ;  /* 0x000000df00027211 */ /* 0x0c0fe400078f20ff */
[----:B------:R-:W-:Y:S02]  /*0bb0*/  LEA.HI R0, R0, R223, RZ, 0x3 ;  /* 0x000000df00007211 */ /* 0x000fe400078f18ff */
[----:B------:R-:W-:Y:S01]  /*0bc0*/  SHF.R.S32.HI R8, RZ, 0x1f, R217 ;  /* 0x0000001fff087819 */ /* 0x000fe200000114d9 */
[----:B------:R-:W-:Y:S01]  /*0bd0*/  ULOP3.LUT UR4, UR4, 0x1, URZ, 0xfc, !UPT ;  /* 0x0000000104047892 */ /* 0x000fe2000f8efc3f */
[----:B------:R-:W-:Y:S02]  /*0be0*/  SHF.R.S32.HI R5, RZ, 0x4, R2 ;  /* 0x00000004ff057819 */ /* 0x000fe40000011402 */
[----:B------:R-:W-:Y:S02]  /*0bf0*/  LEA.HI R9, R8, R217, RZ, 0x2 ;  /* 0x000000d908097211 */ /* 0x000fe400078f10ff */
[C---:B------:R-:W-:Y:S01]  /*0c00*/  LOP3.LUT R4, R2.reuse, 0x3fffff0, RZ, 0xc0, !PT ;  /* 0x03fffff002047812 */ /* 0x040fe200078ec0ff */
[----:B------:R-:W-:Y:S01]  /*0c10*/  IMAD.U32 R222, RZ, RZ, UR4 ;  /* 0x00000004ffde7e24 */ /* 0x000fe2000f8e00ff */
[----:B------:R-:W-:-:S02]  /*0c20*/  LEA.HI R2, R2, R5, RZ, 0x1 ;  /* 0x0000000502027211 */ /* 0x000fc400078f08ff */
[--C-:B------:R-:W-:Y:S01]  /*0c30*/  SHF.R.S32.HI R6, RZ, 0x2, R9.reuse ;  /* 0x00000002ff067819 */ /* 0x100fe20000011409 */
[----:B------:R-:W-:Y:S01]  /*0c40*/  IMAD.IADD R4, R223, 0x1, -R4 ;  /* 0x00000001df047824 */ /* 0x000fe200078e0a04 */
[----:B------:R-:W-:Y:S02]  /*0c50*/  SHF.R.S32.HI R11, RZ, 0x1f, R9 ;  /* 0x0000001fff0b7819 */ /* 0x000fe40000011409 */
[----:B------:R-:W-:Y:S01]  /*0c60*/  LOP3.LUT R2, R2, 0x1ffffffe, RZ, 0xc0, !PT ;  /* 0x1ffffffe02027812 */ /* 0x000fe200078ec0ff */
[----:B------:R-:W-:Y:S01]  /*0c70*/  IMAD R7, R4, 0x40, R7 ;  /* 0x0000004004077824 */ /* 0x000fe200078e0207 */
[----:B------:R-:W-:Y:S02]  /*0c80*/  LEA.HI R11, R11, R6, RZ, 0x3 ;  /* 0x000000060b0b7211 */ /* 0x000fe400078f18ff */
[----:B------:R-:W-:Y:S01]  /*0c90*/  LEA.HI R8, R8, R217, RZ, 0x5 ;  /* 0x000000d908087211 */ /* 0x000fe200078f28ff */
[----:B------:R-:W-:Y:S01]  /*0ca0*/  IMAD.IADD R2, R5, 0x1, -R2 ;  /* 0x0000000105027824 */ /* 0x000fe200078e0a02 */
[----:B------:R-:W-:Y:S01]  /*0cb0*/  LOP3.LUT R11, R11, 0xfffffff8, RZ, 0xc0, !PT ;  /* 0xfffffff80b0b7812 */ /* 0x000fe200078ec0ff */
[----:B------:R-:W-:Y:S01]  /*0cc0*/  IMAD.MOV.U32 R5, RZ, RZ, R13 ;  /* 0x000000ffff057224 */ /* 0x000fe200078e000d */
[----:B------:R-:W-:Y:S01]  /*0cd0*/  LOP3.LUT R4, R9, 0x7ffffffc, RZ, 0xc0, !PT ;  /* 0x7ffffffc09047812 */ /* 0x000fe200078ec0ff */
[----:B------:R-:W-:Y:S01]  /*0ce0*/  IMAD R221, R2, 0x8, R7 ;  /* 0x0000000802dd7824 */ /* 0x000fe200078e0207 */
[----:B------:R-:W-:Y:S01]  /*0cf0*/  SHF.R.S32.HI R8, RZ, 0x5, R8 ;  /* 0x00000005ff087819 */ /* 0x000fe20000011408 */
[----:B------:R-:W-:Y:S01]  /*0d00*/  IMAD.IADD R11, R6, 0x1, -R11 ;  /* 0x00000001060b7824 */ /* 0x000fe200078e0a0b */
[----:B------:R-:W-:Y:S01]  /*0d10*/  LOP3.LUT R3, R3, 0x3fffffe, RZ, 0xc0, !PT ;  /* 0x03fffffe03037812 */ /* 0x000fe200078ec0ff */
[----:B------:R-:W-:Y:S01]  /*0d20*/  IMAD.MOV.U32 R7, RZ, RZ, R15 ;  /* 0x000000ffff077224 */ /* 0x000fe200078e000f */
[----:B------:R-:W-:Y:S01]  /*0d30*/  LOP3.LUT R2, R0, 0x1ffffff8, RZ, 0xc0, !PT ;  /* 0x1ffffff800027812 */ /* 0x000fe200078ec0ff */
[----:B------:R-:W-:Y:S01]  /*0d40*/  IMAD R8, R8, 0x10, R11 ;  /* 0x0000001008087824 */ /* 0x000fe200078e020b */
[----:B------:R-:W-:Y:S01]  /*0d50*/  IADD3 R4, R217, -R4, RZ ;  /* 0x80000004d9047210 */ /* 0x000fe20007ffe0ff */
[----:B------:R-:W-:Y:S01]  /*0d60*/  IMAD.IADD R3, R218, 0x1, -R3 ;  /* 0x00000001da037824 */ /* 0x000fe200078e0a03 */
[----:B------:R-:W-:Y:S01]  /*0d70*/  SHF.R.S32.HI R22, RZ, 0x3, R0 ;  /* 0x00000003ff167819 */ /* 0x000fe20000011400 */
[----:B------:R-:W-:-:S02]  /*0d80*/  IMAD.IADD R2, R223, 0x1, -R2 ;  /* 0x00000001df027824 */ /* 0x000fc400078e0a02 */
[----:B------:R-:W-:Y:S02]  /*0d90*/  IMAD R219, R4, R219, 0x50 ;  /* 0x0000005004db7424 */ /* 0x000fe400078e02db */
[----:B------:R-:W-:Y:S02]  /*0da0*/  IMAD R220, R3, 0x40, R8 ;  /* 0x0000004003dc7824 */ /* 0x000fe400078e0208 */
[----:B------:R-:W-:-:S07]  /*0db0*/  IMAD.SHL.U32 R18, R2, 0x8, RZ ;  /* 0x0000000802127824 */ /* 0x000fce00078e00ff */
.L_x_301:
[----:B0-----:R-:W0:Y:S01]  /*0dc0*/  LDC.64 R2, c[0x0][0xc60] ;  /* 0x00031800ff027b82 */ /* 0x001e220000000a00 */
[----:B------:R-:W-:Y:S01]  /*0dd0*/  ULDC.64 UR10, c[0x0][0x208] ;  /* 0x00008200000a7ab9 */ /* 0x000fe20000000a00 */
[----:B------:R-:W-:Y:S01]  /*0de0*/  ULDC.64 UR6, c[0x0][0xa28] ;  /* 0x00028a0000067ab9 */ /* 0x000fe20000000a00 */
[----:B------:R-:W-:Y:S01]  /*0df0*/  ULDC.64 UR8, c[0x0][0xa20] ;  /* 0x0002880000087ab9 */ /* 0x000fe20000000a00 */
[----:B0-----:R-:W-:-:S06]  /*0e00*/  IMAD.WIDE R2, R7, 0x4, R2 ;  /* 0x0000000407027825 */ /* 0x001fcc00078e0202 */
[----:B--2---:R-:W2:Y:S01]  /*0e10*/  LDG.E R2, desc[UR10][R2.64] ;  /* 0x0000000a02027981 */ /* 0x004ea2000c1e1900 */
[----:B------:R-:W-:Y:S02]  /*0e20*/  UISETP.NE.U32.AND UP0, UPT, UR6, URZ, UPT ;  /* 0x0000003f0600728c */ /* 0x000fe4000bf05070 */
[----:B------:R-:W-:Y:S02]  /*0e30*/  UISETP.NE.U32.AND UP1, UPT, UR8, URZ, UPT ;  /* 0x0000003f0800728c */ /* 0x000fe4000bf25070 */
[----:B------:R-:W-:Y:S02]  /*0e40*/  UISETP.NE.AND.EX UP0, UPT, UR7, URZ, UPT, UP0 ;  /* 0x0000003f0700728c */ /* 0x000fe4000bf05300 */
[----:B------:R-:W-:-:S04]  /*0e50*/  UISETP.NE.AND.EX UP1, UPT, UR9, URZ, UPT, UP1 ;  /* 0x0000003f0900728c */ /* 0x000fc8000bf25310 */
[----:B------:R-:W-:Y:S02]  /*0e60*/  PLOP3.LUT P0, PT, PT, PT, UP0, 0x80, 0x0 ;  /* 0x000000000000781c */ /* 0x000fe40003f0f008 */
[----:B------:R-:W-:Y:S02]  /*0e70*/  PLOP3.LUT P1, PT, PT, PT, UP1, 0x80, 0x0 ;  /* 0x000000000000781c */ /* 0x000fe40003f2f018 */
[----:B--2---:R-:W-:-:S13]  /*0e80*/  R2UR UR4, R2 ;  /* 0x00000000020472ca */ /* 0x004fda00000e0000 */
[----:B------:R-:W-:Y:S02]  /*0e90*/  USHF.R.S32.HI UR12, URZ, 0x1f, UR4 ;  /* 0x0000001f3f0c7899 */ /* 0x000fe40008011404 */
[----:B------:R-:W-:Y:S01]  /*0ea0*/  MOV R214, UR4 ;  /* 0x0000000400d67c02 */ /* 0x000fe20008000f00 */
[----:B------:R-:W-:Y:S02]  /*0eb0*/  @UP0 ULEA UR6, UP2, UR4, UR6, 0x2 ;  /* 0x0000000604060291 */ /* 0x000fe4000f84103f */
[----:B------:R-:W-:Y:S02]  /*0ec0*/  @UP1 ULEA UR8, UP3, UR4, UR8, 0x2 ;  /* 0x0000000804081291 */ /* 0x000fe4000f86103f */
[----:B------:R-:W-:Y:S02]  /*0ed0*/  @UP0 ULEA.HI.X UR7, UR4, UR7, UR12, 0x2, UP2 ;  /* 0x0000000704070291 */ /* 0x000fe400090f140c */
[----:B------:R-:W-:Y:S01]  /*0ee0*/  IMAD.U32 R215, RZ, RZ, UR12 ;  /* 0x0000000cffd77e24 */ /* 0x000fe2000f8e00ff */
[----:B------:R-:W-:Y:S01]  /*0ef0*/  @UP1 ULEA.HI.X UR9, UR4, UR9, UR12, 0x2, UP3 ;  /* 0x0000000904091291 */ /* 0x000fe200098f140c */
[----:B------:R-:W-:-:S02]  /*0f00*/  IMAD.U32 R2, RZ, RZ, UR6 ;  /* 0x00000006ff027e24 */ /* 0x000fc4000f8e00ff */
[----:B------:R-:W-:Y:S01]  /*0f10*/  IMAD.U32 R6, RZ, RZ, UR8 ;  /* 0x00000008ff067e24 */ /* 0x000fe2000f8e00ff */
[----:B------:R-:W-:Y:S01]  /*0f20*/  ULDC UR4, c[0x0][0x404] ;  /* 0x0001010000047ab9 */ /* 0x000fe20000000800 */
[----:B------:R-:W-:Y:S01]  /*0f30*/  IMAD.U32 R3, RZ, RZ, UR7 ;  /* 0x00000007ff037e24 */ /* 0x000fe2000f8e00ff */
[----:B------:R-:W-:Y:S01]  /*0f40*/  ULDC.64 UR6, c[0x0][0x3f8] ;  /* 0x0000fe0000067ab9 */ /* 0x000fe20000000a00 */
[----:B------:R-:W-:-:S03]  /*0f50*/  IMAD.U32 R7, RZ, RZ, UR9 ;  /* 0x00000009ff077e24 */ /* 0x000fc6000f8e00ff */
[----:B------:R-:W2:Y:S04]  /*0f60*/  @P0 LDG.E R2, desc[UR10][R2.64] ;  /* 0x0000000a02020981 */ /* 0x000ea8000c1e1900 */
[----:B---3--:R-:W3:Y:S01]  /*0f70*/  @P1 LDG.E R6, desc[UR10][R6.64] ;  /* 0x0000000a06061981 */ /* 0x008ee2000c1e1900 */
[----:B------:R-:W-:Y:S01]  /*0f80*/  UISETP.NE.U32.AND UP0, UPT, UR6, URZ, UPT ;  /* 0x0000003f0600728c */ /* 0x000fe2000bf05070 */
[----:B------:R-:W-:Y:S01]  /*0f90*/  IMAD.MOV.U32 R212, RZ, RZ, R5 ;  /* 0x000000ffffd47224 */ /* 0x000fe200078e0005 */
[----:B------:R-:W-:Y:S01]  /*0fa0*/  UMOV UR60, URZ ;  /* 0x0000003f003c7c82 */ /* 0x000fe20008000000 */
[----:B------:R-:W-:Y:S01]  /*0fb0*/  ULDC UR6, c[0x0][0x2e0] ;  /* 0x0000b80000067ab9 */ /* 0x000fe20000000800 */
[----:B------:R-:W-:Y:S01]  /*0fc0*/  UISETP.NE.AND.EX UP0, UPT, UR7, URZ, UPT, UP0 ;  /* 0x0000003f0700728c */ /* 0x000fe2000bf05300 */
[----:B------:R-:W-:Y:S01]  /*0fd0*/  IMAD.MOV.U32 R0, RZ, RZ, RZ ;  /* 0x000000ffff007224 */ /* 0x000fe200078e00ff */
[----:B------:R-:W-:-:S02]  /*0fe0*/  CS2R R150, SRZ ;  /* 0x0000000000967805 */ /* 0x000fc4000001ff00 */
[----:B------:R-:W-:Y:S01]  /*0ff0*/  CS2R R148, SRZ ;  /* 0x0000000000947805 */ /* 0x000fe2000001ff00 */
[----:B------:R-:W-:Y:S01]  /*1000*/  USEL UR4, UR4, 0x1, UP0 ;  /* 0x0000000104047887 */ /* 0x000fe20008000000 */
[----:B------:R-:W-:Y:S02]  /*1010*/  CS2R R146, SRZ ;  /* 0x0000000000927805 */ /* 0x000fe4000001ff00 */
[----:B------:R-:W-:Y:S02]  /*1020*/  CS2R R144, SRZ ;  /* 0x0000000000907805 */ /* 0x000fe4000001ff00 */
[----:B------:R-:W-:Y:S01]  /*1030*/  CS2R R142, SRZ ;  /* 0x00000000008e7805 */ /* 0x000fe2000001ff00 */
[----:B------:R-:W-:Y:S01]  /*1040*/  UIMAD UR4, UR4, UR6, URZ ;  /* 0x00000006040472a4 */ /* 0x000fe2000f8e023f */
        /* <DEDUP_REMOVED lines=15> */
[----:B------:R-:W-:Y:S01]  /*1140*/  IMAD.MOV.U32 R172, RZ, RZ, RZ ;  /* 0x000000ffffac7224 */ /* 0x000fe200078e00ff */
        /* <DEDUP_REMOVED lines=12> */
[----:B-1----:R-:W-:Y:S02]  /*1210*/  CS2R R82, SRZ ;  /* 0x0000000000527805 */ /* 0x002fe4000001ff00 */
[----:B------:R-:W-:Y:S02]  /*1220*/  CS2R R84, SRZ ;  /* 0x0000000000547805 */ /* 0x000fe4000001ff00 */
[----:B------:R-:W-:Y:S01]  /*1230*/  CS2R R80, SRZ ;  /* 0x0000000000507805 */ /* 0x000fe2000001ff00 */
[----:B------:R-:W-:Y:S01]  /*1240*/  IMAD.MOV.U32 R19, RZ, RZ, RZ ;  /* 0x000000ffff137224 */ /* 0x000fe200078e00ff */
[----:B-----5:R-:W-:Y:S02]  /*1250*/  CS2R R74, SRZ ;  /* 0x00000000004a7805 */ /* 0x020fe4000001ff00 */
        /* <DEDUP_REMOVED lines=16> */
[----:B----4-:R-:W-:Y:S01]  /*1360*/  CS2R R44, SRZ ;  /* 0x00000000002c7805 */ /* 0x010fe2000001ff00 */
[----:B------:R-:W-:Y:S01]  /*1370*/  IMAD.MOV.U32 R160, RZ, RZ, RZ ;  /* 0x000000ffffa07224 */ /* 0x000fe200078e00ff */
[----:B------:R-:W-:Y:S01]  /*1380*/  MOV R41, RZ ;  /* 0x000000ff00297202 */ /* 0x000fe20000000f00 */
[----:B------:R-:W-:Y:S01]  /*1390*/  IMAD.U32 R213, RZ, RZ, UR5 ;  /* 0x00000005ffd57e24 */ /* 0x000fe2000f8e00ff */
[----:B--2---:R-:W-:-:S02]  /*13a0*/  @P0 R2UR UR60, R2 ;  /* 0x00000000023c02ca */ /* 0x004fc400000e0000 */
[----:B------:R-:W-:Y:S02]  /*13b0*/  CS2R R2, SRZ ;  /* 0x0000000000027805 */ /* 0x000fe4000001ff00 */
[----:B------:R-:W-:Y:S02]  /*13c0*/  PLOP3.LUT P0, PT, PT, PT, PT, 0x80, 0x0 ;  /* 0x000000000000781c */ /* 0x000fe40003f0f070 */
[----:B---3--:R-:W-:Y:S01]  /*13d0*/  @P1 R2UR UR4, R6 ;  /* 0x00000000060412ca */ /* 0x008fe200000e0000 */
[----:B------:R-:W-:-:S14]  /*13e0*/  @P1 BRA `(.L_x_259) ;  /* 0x00000000003c1947 */ /* 0x000fdc0003800000 */
[----:B------:R-:W-:Y:S02]  /*13f0*/  ULDC.64 UR6, c[0x0][0xa08] ;  /* 0x0002820000067ab9 */ /* 0x000fe40000000a00 */
[----:B------:R-:W-:-:S04]  /*1400*/  ISETP.NE.U32.AND P1, PT, RZ, UR6, PT ;  /* 0x00000006ff007c0c */ /* 0x000fc8000bf25070 */
[----:B------:R-:W-:-:S13]  /*1410*/  ISETP.NE.AND.EX P1, PT, RZ, UR7, PT, P1 ;  /* 0x00000007ff007c0c */ /* 0x000fda000bf25310 */
[----:B------:R-:W-:Y:S05]  /*1420*/  @!P1 BRA `(.L_x_259) ;  /* 0x00000000002c9947 */ /* 0x000fea0003800000 */
[----:B------:R-:W-:Y:S01]  /*1430*/  R2UR UR8, R214 ;  /* 0x00000000d60872ca */ /* 0x000fe200000e0000 */
[----:B------:R-:W-:Y:S01]  /*1440*/  ULDC.64 UR4, c[0x0][0xa08] ;  /* 0x0002820000047ab9 */ /* 0x000fe20000000a00 */
[----:B------:R-:W-:-:S11]  /*1450*/  ULDC.64 UR6, c[0x0][0x208] ;  /* 0x0000820000067ab9 */ /* 0x000fd60000000a00 */
[----:B------:R-:W-:-:S06]  /*1460*/  UIMAD.WIDE UR4, UR8, 0x4, UR4 ;  /* 0x00000004080478a5 */ /* 0x000fcc000f8e0204 */
[----:B------:R-:W-:Y:S02]  /*1470*/  IMAD.U32 R4, RZ, RZ, UR4 ;  /* 0x00000004ff047e24 */ /* 0x000fe4000f8e00ff */
[----:B------:R-:W-:-:S05]  /*1480*/  IMAD.U32 R5, RZ, RZ, UR5 ;  /* 0x00000005ff057e24 */ /* 0x000fca000f8e00ff */
[----:B------:R-:W2:Y:S04]  /*1490*/  LDG.E R7, desc[UR6][R4.64] ;  /* 0x0000000604077981 */ /* 0x000ea8000c1e1900 */
[----:B------:R-:W3:Y:S01]  /*14a0*/  LDG.E R6, desc[UR6][R4.64+0x4] ;  /* 0x0000040604067981 */ /* 0x000ee2000c1e1900 */
[----:B--2---:R-:W-:Y:S02]  /*14b0*/  R2UR UR4, R7 ;  /* 0x00000000070472ca */ /* 0x004fe400000e0000 */
[----:B---3--:R-:W-:-:S13]  /*14c0*/  R2UR UR5, R6 ;  /* 0x00000000060572ca */ /* 0x008fda00000e0000 */
[----:B------:R-:W-:-:S12]  /*14d0*/  UIADD3 UR4, -UR4, UR5, URZ ;  /* 0x0000000504047290 */ /* 0x000fd8000fffe13f */
.L_x_259:
[----:B------:R-:W-:Y:S01]  /*14e0*/  UIADD3 UR60, -UR60, UR4, URZ ;  /* 0x000000043c3c7290 */ /* 0x000fe2000fffe13f */
[----:B------:R-:W-:Y:S01]  /*14f0*/  IMAD.MOV.U32 R40, RZ, RZ, RZ ;  /* 0x000000ffff287224 */ /* 0x000fe200078e00ff */
[----:B------:R-:W-:Y:S01]  /*1500*/  CS2R R34, SRZ ;  /* 0x0000000000227805 */ /* 0x000fe2000001ff00 */
[----:B------:R-:W-:Y:S01]  /*1510*/  IMAD.MOV.U32 R161, RZ, RZ, RZ ;  /* 0x000000ffffa17224 */ /* 0x000fe200078e00ff */
[----:B------:R-:W-:Y:S01]  /*1520*/  UISETP.GE.AND UP0, UPT, UR60, 0x1, UPT ;  /* 0x000000013c00788c */ /* 0x000fe2000bf06270 */
[----:B------:R-:W-:Y:S01]  /*1530*/  CS2R R36, SRZ ;  /* 0x0000000000247805 */ /* 0x000fe2000001ff00 */
[----:B------:R-:W-:Y:S01]  /*1540*/  UIADD3 UR4, UR60, 0x4f, URZ ;  /* 0x0000004f3c047890 */ /* 0x000fe2000fffe03f */
[----:B------:R-:W-:Y:S02]  /*1550*/  CS2R R162, SRZ ;  /* 0x0000000000a27805 */ /* 0x000fe4000001ff00 */
[----:B------:R-:W-:Y:S01]  /*1560*/  CS2R R32, SRZ ;  /* 0x0000000000207805 */ /* 0x000fe2000001ff00 */
[----:B------:R-:W-:Y:S01]  /*1570*/  IMAD.MOV.U32 R10, RZ, RZ, RZ ;  /* 0x000000ffff0a7224 */ /* 0x000fe200078e00ff */
[----:B------:R-:W-:Y:S01]  /*1580*/  PLOP3.LUT P1, PT, PT, PT, UP0, 0x80, 0x0 ;  /* 0x000000000000781c */ /* 0x000fe20003f2f008 */
[----:B------:R-:W-:Y:S01]  /*1590*/  UIMAD.WIDE UR4, UR4, 0x66666667, URZ ;  /* 0x66666667040478a5 */ /* 0x000fe2000f8e023f */
[----:B------:R-:W-:-:S02]  /*15a0*/  CS2R R26, SRZ ;  /* 0x00000000001a7805 */ /* 0x000fc4000001ff00 */
[----:B------:R-:W-:Y:S02]  /*15b0*/  CS2R R28, SRZ ;  /* 0x00000000001c7805 */ /* 0x000fe4000001ff00 */
[----:B------:R-:W-:Y:S01]  /*15c0*/  CS2R R24, SRZ ;  /* 0x0000000000187805 */ /* 0x000fe2000001ff00 */
[----:B------:R-:W-:-:S04]  /*15d0*/  USHF.R.U32.HI UR61, URZ, 0x1f, UR5 ;  /* 0x0000001f3f3d7899 */ /* 0x000fc80008011605 */
[----:B------:R-:W-:Y:S02]  /*15e0*/  ULEA.HI.SX32 UR61, UR5, UR61, 0x1b ;  /* 0x0000003d053d7291 */ /* 0x000fe4000f8fda3f */
[----:B------:R-:W-:Y:S10]  /*15f0*/  @!P1 BRA `(.L_x_260) ;  /* 0x0000008c00f89947 */ /* 0x000ff40003800000 */
[----:B------:R-:W0:Y:S01]  /*1600*/  SHFL.IDX PT, R0, R218, RZ, 0x1f ;  /* 0x00001fffda007589 */ /* 0x000e2200000e0000 */
[----:B------:R-:W1:Y:S01]  /*1610*/  S2UR UR7, SR_CgaCtaId ;  /* 0x00000000000779c3 */ /* 0x000e620000008800 */
[----:B------:R-:W-:Y:S01]  /*1620*/  UMOV UR6, 0x400 ;  /* 0x0000040000067882 */ /* 0x000fe20000000000 */
[----:B0-----:R-:W-:Y:S01]  /*1630*/  R2UR UR4, R0 ;  /* 0x00000000000472ca */ /* 0x001fe200000e0000 */
[----:B-1----:R-:W-:-:S04]  /*1640*/  ULEA UR6, UR7, UR6, 0x18 ;  /* 0x0000000607067291 */ /* 0x002fc8000f8ec03f */
[----:B------:R-:W-:-:S04]  /*1650*/  UIADD3 UR6, UR6, 0x14400, URZ ;  /* 0x0001440006067890 */ /* 0x000fc8000fffe03f */
[----:B------:R-:W-:-:S04]  /*1660*/  ULOP3.LUT UP0, URZ, UR6, 0x9f, URZ, 0xc0, !UPT ;  /* 0x0000009f063f7892 */ /* 0x000fc8000f80c03f */
[----:B------:R-:W-:Y:S02]  /*1670*/  ULEA.HI UR5, UR4, UR4, URZ, 0x1 ;  /* 0x0000000404057291 */ /* 0x000fe4000f8f083f */
[----:B------:R-:W-:Y:S02]  /*1680*/  PLOP3.LUT P0, PT, PT, PT, UP0, 0x80, 0x0 ;  /* 0x000000000000781c */ /* 0x000fe40003f0f008 */
[----:B------:R-:W-:-:S04]  /*1690*/  ULOP3.LUT UR5, UR5, 0x1e, URZ, 0xc0, !UPT ;  /* 0x0000001e05057892 */ /* 0x000fc8000f8ec03f */
[----:B------:R-:W-:-:S04]  /*16a0*/  UIADD3 UR5, UR4, -UR5, URZ ;  /* 0x8000000504057290 */ /* 0x000fc8000fffe03f */
[----:B------:R-:W-:-:S04]  /*16b0*/  ULEA UR5, UR5, UR6, 0xd ;  /* 0x0000000605057291 */ /* 0x000fc8000f8e683f */
[----:B------:R-:W-:-:S04]  /*16c0*/  USHF.R.U32.HI UR5, URZ, 0x4, UR5 ;  /* 0x000000043f057899 */ /* 0x000fc80008011605 */
[----:B------:R-:W-:Y:S01]  /*16d0*/  ULOP3.LUT UR36, UR5, 0x3fff, URZ, 0xc0, !UPT ;  /* 0x00003fff05247892 */ /* 0x000fe2000f8ec03f */
[----:B------:R-:W-:Y:S11]  /*16e0*/  @!P0 BRA `(.L_x_261) ;  /* 0x0000000000408947 */ /* 0x000ff60003800000 */
[----:B------:R-:W-:Y:S01]  /*16f0*/  MOV R0, 0x0 ;  /* 0x0000000000007802 */ /* 0x000fe20000000f00 */
[----:B------:R-:W-:Y:S01]  /*1700*/  ULDC.64 UR4, c[0x4][0x1b8] ;  /* 0x01006e0000047ab9 */ /* 0x000fe20000000a00 */
[----:B------:R-:W-:Y:S01]  /*1710*/  ULDC.64 UR6, c[0x4][0x130] ;  /* 0x01004c0000067ab9 */ /* 0x000fe20000000a00 */
[----:B------:R-:W-:Y:S01]  /*1720*/  IMAD.U32 R4, RZ, RZ, UR4 ;  /* 0x00000004ff047e24 */ /* 0x000fe2000f8e00ff */
[----:B------:R0:W1:Y:S01]  /*1730*/  LDC.64 R2, c[0x4][R0] ;  /* 0x0100000000027b82 */ /* 0x0000620000000a00 */
[----:B------:R-:W-:Y:S01]  /*1740*/  IMAD.U32 R5, RZ, RZ, UR5 ;  /* 0x00000005ff057e24 */ /* 0x000fe2000f8e00ff */
[----:B------:R-:W-:Y:S01]  /*1750*/  ULDC.64 UR4, c[0x4][0x1c0] ;  /* 0x0100700000047ab9 */ /* 0x000fe20000000a00 */
[----:B------:R-:W-:Y:S01]  /*1760*/  MOV R10, UR6 ;  /* 0x00000006000a7c02 */ /* 0x000fe20008000f00 */
[----:B------:R-:W-:Y:S02]  /*1770*/  IMAD.U32 R6, RZ, RZ, UR4 ;  /* 0x00000004ff067e24 */ /* 0x000fe4000f8e00ff */
[----:B------:R-:W-:-:S02]  /*1780*/  IMAD.U32 R7, RZ, RZ, UR5 ;  /* 0x00000005ff077e24 */ /* 0x000fc4000f8e00ff */
[----:B------:R-:W-:Y:S02]  /*1790*/  IMAD.U32 R11, RZ, RZ, UR7 ;  /* 0x00000007ff0b7e24 */ /* 0x000fe4000f8e00ff */
[----:B------:R-:W-:Y:S02]  /*17a0*/  IMAD.MOV.U32 R8, RZ, RZ, 0x70 ;  /* 0x00000070ff087424 */ /* 0x000fe400078e00ff */
[----:B------:R-:W-:Y:S02]  /*17b0*/  IMAD.MOV.U32 R12, RZ, RZ, 0x1 ;  /* 0x00000001ff0c7424 */ /* 0x000fe400078e00ff */
[----:B0-----:R-:W-:-:S07]  /*17c0*/  IMAD.MOV.U32 R13, RZ, RZ, RZ ;  /* 0x000000ffff0d7224 */ /* 0x001fce00078e00ff */
[----:B------:R-:W-:-:S07]  /*17d0*/  LEPC R20, `(.L_x_261) ;  /* 0x000000001014794e */ /* 0x000fce0000000000 */
[----:B-1----:R-:W-:Y:S05]  /*17e0*/  CALL.ABS.NOINC R2 ;  /* 0x0000000002007343 */ /* 0x002fea0003c00000 */
.L_x_261:
[----:B------:R-:W0:Y:S01]  /*17f0*/  S2UR UR5, SR_CgaCtaId ;  /* 0x00000000000579c3 */ /* 0x000e220000008800 */
[----:B------:R-:W-:Y:S01]  /*1800*/  LEA.HI R0, R216, R216, RZ, 0x1 ;  /* 0x000000d8d8007211 */ /* 0x000fe200078f08ff */
[----:B------:R-:W-:Y:S01]  /*1810*/  UMOV UR4, 0x400 ;  /* 0x0000040000047882 */ /* 0x000fe20000000000 */
[----:B------:R-:W-:Y:S01]  /*1820*/  R2UR UR6, R222 ;  /* 0x00000000de0672ca */ /* 0x000fe200000e0000 */
[----:B------:R-:W-:Y:S01]  /*1830*/  BSSY B0, `(.L_x_262) ;  /* 0x000000a000007945 */ /* 0x000fe20003800000 */
[----:B------:R-:W-:-:S05]  /*1840*/  LOP3.LUT R3, R0, 0xfffffffe, RZ, 0xc0, !PT ;  /* 0xfffffffe00037812 */ /* 0x000fca00078ec0ff */
[----:B------:R-:W-:-:S05]  /*1850*/  IMAD.IADD R0, R216, 0x1, -R3 ;  /* 0x00000001d8007824 */ /* 0x000fca00078e0a03 */
[----:B------:R-:W-:Y:S01]  /*1860*/  SHF.L.U32 R0, R0, 0x1f, RZ ;  /* 0x0000001f00007819 */ /* 0x000fe200000006ff */
[----:B------:R-:W-:-:S05]  /*1870*/  IMAD.U32 R2, RZ, RZ, UR6 ;  /* 0x00000006ff027e24 */ /* 0x000fca000f8e00ff */
[----:B------:R-:W-:Y:S01]  /*1880*/  ISETP.NE.AND P0, PT, R2, 0x3, PT ;  /* 0x000000030200780c */ /* 0x000fe20003f05270 */
[----:B0-----:R-:W-:-:S06]  /*1890*/  ULEA UR4, UR5, UR4, 0x18 ;  /* 0x0000000405047291 */ /* 0x001fcc000f8ec03f */
[----:B------:R-:W-:-:S04]  /*18a0*/  IMAD.U32 R5, RZ, RZ, UR4 ;  /* 0x00000004ff057e24 */ /* 0x000fc8000f8e00ff */
[----:B------:R-:W0:Y:S02]  /*18b0*/  SYNCS.PHASECHK.TRANS64.TRYWAIT P1, [R5+URZ+0x38800], R0 ;  /* 0x03880000050075a7 */ /* 0x000e24000802017f */
[----:B0-----:R-:W-:Y:S05]  /*18c0*/  @!P1 BRA `(.L_x_263) ;  /* 0x0000010800fc9947 */ /* 0x001fea0003800000 */
.L_x_388:
[----:B------:R-:W-:Y:S05]  /*18d0*/  BSYNC B0 ;  /* 0x0000000000007941 */ /* 0x000fea0003800000 */
.L_x_262:
[----:B------:R-:W-:Y:S05]  /*18e0*/  @!P0 BRA `(.L_x_264) ;  /* 0x0000000000048947 */ /* 0x000fea0003800000 */
[----:B------:R-:W-:Y:S01]  /*18f0*/  BPT.TRAP 0x1 ;  /* 0x000000040000795c */ /* 0x000fe20000300000 */
.L_x_264:
[----:B0-----:R-:W-:Y:S01]  /*1900*/  IMAD R0, R16, 0x8, R5 ;  /* 0x0000000810007824 */ /* 0x001fe200078e0205 */
[----:B------:R-:W-:-:S04]  /*1910*/  SHF.L.U32 R3, R17, 0x1f, RZ ;  /* 0x0000001f11037819 */ /* 0x000fc800000006ff */
[----:B------:R0:W1:Y:S01]  /*1920*/  SYNCS.PHASECHK.TRANS64.TRYWAIT P2, [R0+URZ+0x38830], R3 ;  /* 0x03883003000075a7 */ /* 0x000062000804017f */
[----:B------:R-:W-:Y:S05]  /*1930*/  @!P0 BRA `(.L_x_265) ;  /* 0x0000000000048947 */ /* 0x000fea0003800000 */
[----:B------:R-:W-:Y:S01]  /*1940*/  BPT.TRAP 0x1 ;  /* 0x000000040000795c */ /* 0x000fe20000300000 */
.L_x_265:
[----:B------:R-:W2:Y:S01]  /*1950*/  S2R R2, SR_TID.X ;  /* 0x0000000000027919 */ /* 0x000ea20000002100 */
[----:B------:R-:W-:Y:S01]  /*1960*/  IMAD.MOV.U32 R151, RZ, RZ, RZ ;  /* 0x000000ffff977224 */ /* 0x000fe200078e00ff */
[----:B--2---:R-:W-:Y:S01]  /*1970*/  LOP3.LUT P1, RZ, R2, 0x7f, RZ, 0xc0, !PT ;  /* 0x0000007f02ff7812 */ /* 0x004fe2000782c0ff */
[----:B-1----:R-:W-:-:S12]  /*1980*/  @P2 BRA `(.L_x_266) ;  /* 0x0000000000082947 */ /* 0x002fd80003800000 */
[----:B------:R-:W1:Y:S02]  /*1990*/  SYNCS.PHASECHK.TRANS64.TRYWAIT P2, [R0+URZ+0x38830], R3 ;  /* 0x03883003000075a7 */ /* 0x000e64000804017f */
[----:B-1----:R-:W-:Y:S05]  /*19a0*/  @!P2 BRA `(.L_x_267) ;  /* 0x0000010800d8a947 */ /* 0x002fea0003800000 */
.L_x_266:
[----:B------:R-:W-:Y:S05]  /*19b0*/  WARPSYNC.ALL ;  /* 0x0000000000007948 */ /* 0x000fea0003800000 */
[----:B------:R-:W-:Y:S01]  /*19c0*/  R2UR UR4, R5 ;  /* 0x00000000050472ca */ /* 0x000fe200000e0000 */
[----:B------:R-:W-:Y:S01]  /*19d0*/  ULOP3.LUT UR5, UR36, 0x10000, URZ, 0xfc, !UPT ;  /* 0x0001000024057892 */ /* 0x000fe2000f8efc3f */
[----:B------:R-:W-:Y:S01]  /*19e0*/  R2UR UR6, R16 ;  /* 0x00000000100672ca */ /* 0x000fe200000e0000 */
[----:B------:R-:W-:Y:S01]  /*19f0*/  WARPGROUP.ARRIVE ;  /* 0x00000000000079c5 */ /* 0x000fe20000000000 */
[----:B------:R-:W-:Y:S01]  /*1a00*/  UMOV UR9, 0x40000040 ;  /* 0x4000004000097882 */ /* 0x000fe20000000000 */
[----:B------:R-:W-:Y:S01]  /*1a10*/  UMOV UR11, 0x40000040 ;  /* 0x40000040000b7882 */ /* 0x000fe20000000000 */
[----:B------:R-:W-:Y:S01]  /*1a20*/  UMOV UR15, UR9 ;  /* 0x00000009000f7c82 */ /* 0x000fe20008000000 */
[----:B------:R-:W-:Y:S01]  /*1a30*/  IMAD.U32 R13, RZ, RZ, UR9 ;  /* 0x00000009ff0d7e24 */ /* 0x000fe2000f8e00ff */
[----:B------:R-:W-:Y:S01]  /*1a40*/  UMOV UR8, UR5 ;  /* 0x0000000500087c82 */ /* 0x000fe20008000000 */
[----:B------:R-:W-:Y:S01]  /*1a50*/  UMOV UR17, 0x40000040 ;  /* 0x4000004000117882 */ /* 0x000fe20000000000 */
[----:B------:R-:W-:Y:S01]  /*1a60*/  UMOV UR14, UR8 ;  /* 0x00000008000e7c82 */ /* 0x000fe20008000000 */
[----:B------:R-:W-:Y:S01]  /*1a70*/  MOV R12, UR8 ;  /* 0x00000008000c7c02 */ /* 0x000fe20008000f00 */
[----:B------:R-:W-:Y:S01]  /*1a80*/  UMOV UR19, 0x40000040 ;  /* 0x4000004000137882 */ /* 0x000fe20000000000 */
[----:B------:R-:W-:Y:S01]  /*1a90*/  UIADD3 UR4, UR4, 0x24400, URZ ;  /* 0x0002440004047890 */ /* 0x000fe2000fffe03f */
[----:B------:R-:W-:Y:S01]  /*1aa0*/  IMAD.U32 R11, RZ, RZ, UR17 ;  /* 0x00000011ff0b7e24 */ /* 0x000fe2000f8e00ff */
[----:B------:R-:W-:Y:S01]  /*1ab0*/  UMOV UR13, 0x40000040 ;  /* 0x40000040000d7882 */ /* 0x000fe20000000000 */
[----:B------:R-:W-:Y:S01]  /*1ac0*/  UIADD3 UR20, UR5, 0x404, URZ ;  /* 0x0000040405147890 */ /* 0x000fe2000fffe03f */
[----:B------:R-:W-:Y:S01]  /*1ad0*/  VIADD R2, R219, UR60 ;  /* 0x0000003cdb027c36 */ /* 0x000fe20008000000 */
[----:B------:R-:W-:Y:S01]  /*1ae0*/  USHF.R.U32.HI UR4, URZ, 0x4, UR4 ;  /* 0x000000043f047899 */ /* 0x000fe20008011604 */
[----:B01----:R-:W-:Y:S01]  /*1af0*/  IMAD.U32 R3, RZ, RZ, UR61 ;  /* 0x0000003dff037e24 */ /* 0x003fe2000f8e00ff */
[----:B------:R-:W-:Y:S01]  /*1b00*/  UMOV UR21, 0x40000040 ;  /* 0x4000004000157882 */ /* 0x000fe20000000000 */
[----:B------:R-:W-:Y:S01]  /*1b10*/  UMOV UR23, 0x40000040 ;  /* 0x4000004000177882 */ /* 0x000fe20000000000 */
[----:B------:R-:W-:Y:S01]  /*1b20*/  ULOP3.LUT UR4, UR4, 0x3fff, URZ, 0xc0, !UPT ;  /* 0x00003fff04047892 */ /* 0x000fe2000f8ec03f */
[----:B------:R-:W-:Y:S01]  /*1b30*/  IMAD R2, R3, -0x50, R2 ;  /* 0xffffffb003027824 */ /* 0x000fe200078e0202 */
[----:B------:R-:W-:Y:S01]  /*1b40*/  UIADD3 UR24, UR5, 0x406, URZ ;  /* 0x0000040605187890 */ /* 0x000fe2000fffe03f */
[----:B------:R-:W-:Y:S01]  /*1b50*/  P2R R21, PR, RZ, 0x1 ;  /* 0x00000001ff157803 */ /* 0x000fe20000000000 */
[----:B------:R-:W-:Y:S01]  /*1b60*/  ULOP3.LUT UR7, UR4, 0x10000, URZ, 0xfc, !UPT ;  /* 0x0001000004077892 */ /* 0x000fe2000f8efc3f */
[----:B------:R-:W-:Y:S01]  /*1b70*/  @!P1 VIADD R0, R0, 0x38840 ;  /* 0x0003884000009836 */ /* 0x000fe20000000000 */
[----:B------:R-:W-:Y:S01]  /*1b80*/  UMOV UR25, 0x40000040 ;  /* 0x4000004000197882 */ /* 0x000fe20000000000 */
[----:B------:R-:W-:Y:S01]  /*1b90*/  UMOV UR27, 0x40000040 ;  /* 0x40000040001b7882 */ /* 0x000fe20000000000 */
[----:B------:R-:W-:Y:S01]  /*1ba0*/  UIMAD UR4, UR6, 0xa00, UR7 ;  /* 0x00000a00060478a4 */ /* 0x000fe2000f8e0207 */
[C---:B------:R-:W-:Y:S01]  /*1bb0*/  ISETP.GT.AND P6, PT, R2.reuse, RZ, PT ;  /* 0x000000ff0200720c */ /* 0x040fe20003fc4270 */
[----:B------:R-:W-:Y:S01]  /*1bc0*/  IMAD.U32 R19, RZ, RZ, UR7 ;  /* 0x00000007ff137e24 */ /* 0x000fe2000f8e00ff */
[----:B------:R-:W-:Y:S01]  /*1bd0*/  UIADD3 UR7, UR5, 0x2, URZ ;  /* 0x0000000205077890 */ /* 0x000fe2000fffe03f */
[C---:B------:R-:W-:Y:S01]  /*1be0*/  ISETP.GT.AND P5, PT, R2.reuse, 0x1, PT ;  /* 0x000000010200780c */ /* 0x040fe20003fa4270 */
[----:B------:R-:W-:Y:S01]  /*1bf0*/  UIADD3 UR6, UR4, 0x200, URZ ;  /* 0x0000020004067890 */ /* 0x000fe2000fffe03f */
[C---:B------:R-:W-:Y:S01]  /*1c00*/  ISETP.GT.AND P4, PT, R2.reuse, 0x8, PT ;  /* 0x000000080200780c */ /* 0x040fe20003f84270 */
[----:B------:R-:W-:Y:S01]  /*1c10*/  UMOV UR10, UR4 ;  /* 0x00000004000a7c82 */ /* 0x000fe20008000000 */
[----:B------:R-:W-:Y:S01]  /*1c20*/  UIADD3 UR12, UR4, 0x2, URZ ;  /* 0x00000002040c7890 */ /* 0x000fe2000fffe03f */
[----:B------:R-:W-:Y:S01]  /*1c30*/  HGMMA.64x16x16.F32.BF16 R56, gdesc[UR8], RZ, !UPT, gsb0 ;  /* 0x00200000083879f0 */ /* 0x000fe2000c0018ff */
[----:B------:R-:W-:Y:S01]  /*1c40*/  UIADD3 UR10, UR4, 0x80, URZ ;  /* 0x00000080040a7890 */ /* 0x000fe2000fffe03f */
[C---:B------:R-:W-:Y:S01]  /*1c50*/  ISETP.GT.AND P3, PT, R2.reuse, 0x9, PT ;  /* 0x000000090200780c */ /* 0x040fe20003f64270 */
[----:B------:R-:W-:Y:S01]  /*1c60*/  UMOV UR8, UR14 ;  /* 0x0000000e00087c82 */ /* 0x000fe20008000000 */
[----:B------:R-:W-:Y:S01]  /*1c70*/  UMOV UR9, UR15 ;  /* 0x0000000f00097c82 */ /* 0x000fe20008000000 */
[----:B------:R-:W-:Y:S01]  /*1c80*/  UMOV UR11, 0x40000040 ;  /* 0x40000040000b7882 */ /* 0x000fe20000000000 */
[----:B------:R-:W-:Y:S01]  /*1c90*/  UMOV UR16, UR7 ;  /* 0x0000000700107c82 */ /* 0x000fe20008000000 */
[----:B------:R-:W-:Y:S01]  /*1ca0*/  UMOV UR18, UR12 ;  /* 0x0000000c00127c82 */ /* 0x000fe20008000000 */
[----:B------:R-:W-:Y:S01]  /*1cb0*/  UIADD3 UR7, UR5, 0x4, URZ ;  /* 0x0000000405077890 */ /* 0x000fe2000fffe03f */
[----:B------:R-:W-:Y:S01]  /*1cc0*/  IMAD.U32 R10, RZ, RZ, UR16 ;  /* 0x00000010ff0a7e24 */ /* 0x000fe2000f8e00ff */
[----:B------:R-:W-:Y:S01]  /*1cd0*/  UIADD3 UR12, UR4, 0x4, URZ ;  /* 0x00000004040c7890 */ /* 0x000fe2000fffe03f */
[----:B------:R-:W-:Y:S01]  /*1ce0*/  ISETP.GT.AND P2, PT, R2, 0x10, PT ;  /* 0x000000100200780c */ /* 0x000fe20003f44270 */
[----:B------:R-:W-:Y:S01]  /*1cf0*/  UIADD3 UR22, UR4, 0x284, URZ ;  /* 0x0000028404167890 */ /* 0x000fe2000fffe03f */
[----:B------:R-:W-:Y:S01]  /*1d00*/  @!P1 PRMT R0, RZ, 0x654, R0 ;  /* 0x00000654ff009816 */ /* 0x000fe20000000000 */
[----:B------:R-:W-:Y:S01]  /*1d10*/  UIADD3 UR26, UR4, 0x286, URZ ;  /* 0x00000286041a7890 */ /* 0x000fe2000fffe03f */
[--C-:B------:R-:W-:Y:S01]  /*1d20*/  IMAD.MOV.U32 R150, RZ, RZ, R151.reuse ;  /* 0x000000ffff967224 */ /* 0x100fe200078e0097 */
[----:B------:R-:W-:Y:S01]  /*1d30*/  UIADD3 UR28, UR5, 0x800, URZ ;  /* 0x00000800051c7890 */ /* 0x000fe2000fffe03f */
[--C-:B------:R-:W-:Y:S01]  /*1d40*/  IMAD.MOV.U32 R149, RZ, RZ, R151.reuse ;  /* 0x000000ffff957224 */ /* 0x100fe200078e0097 */
        /* <DEDUP_REMOVED lines=25> */
[--C-:B------:R-:W-:Y:S01]  /*1ee0*/  IMAD.MOV.U32 R140, RZ, RZ, R151.reuse ;  /* 0x000000ffff8c7224 */ /* 0x100fe200078e0097 */
[----:B------:R-:W-:Y:S01]  /*1ef0*/  UMOV UR45, 0x40000040 ;  /* 0x40000040002d7882 */ /* 0x000fe20000000000 */
[----:B------:R-:W-:Y:S01]  /*1f00*/  UMOV UR47, 0x40000040 ;  /* 0x40000040002f7882 */ /* 0x000fe20000000000 */
[----:B------:R-:W-:Y:S01]  /*1f10*/  UIADD3 UR48, UR5, 0xc02, URZ ;  /* 0x00000c0205307890 */ /* 0x000fe2000fffe03f */
[--C-:B------:R-:W-:Y:S01]  /*1f20*/  IMAD.MOV.U32 R139, RZ, RZ, R151.reuse ;  /* 0x000000ffff8b7224 */ /* 0x100fe200078e0097 */
[----:B------:R-:W-:Y:S01]  /*1f30*/  UIADD3 UR50, UR4, 0x782, URZ ;  /* 0x0000078204327890 */ /* 0x000fe2000fffe03f */
[----:B------:R-:W-:Y:S01]  /*1f40*/  IMAD.MOV.U32 R138, RZ, RZ, R151 ;  /* 0x000000ffff8a7224 */ /* 0x000fe200078e0097 */
[----:B------:R-:W-:Y:S01]  /*1f50*/  UMOV UR49, 0x40000040 ;  /* 0x4000004000317882 */ /* 0x000fe20000000000 */
[----:B------:R-:W-:Y:S01]  /*1f60*/  UMOV UR51, 0x40000040 ;  /* 0x4000004000337882 */ /* 0x000fe20000000000 */
[----:B------:R-:W-:-:S02]  /*1f70*/  WARPGROUP.DEPBAR.LE gsb0, 0x0 ;  /* 0x00008000000079c5 */ /* 0x000fc40000010000 */
[----:B------:R-:W-:Y:S01]  /*1f80*/  WARPGROUP.ARRIVE ;  /* 0x00000000000079c5 */ /* 0x000fe20000000000 */
[----:B------:R-:W-:Y:S01]  /*1f90*/  UIADD3 UR52, UR5, 0xc04, URZ ;  /* 0x00000c0405347890 */ /* 0x000fe2000fffe03f */
[--C-:B------:R-:W-:Y:S01]  /*1fa0*/  IMAD.MOV.U32 R137, RZ, RZ, R151.reuse ;  /* 0x000000ffff897224 */ /* 0x100fe200078e0097 */
[----:B------:R-:W-:Y:S01]  /*1fb0*/  UIADD3 UR54, UR4, 0x784, URZ ;  /* 0x0000078404367890 */ /* 0x000fe2000fffe03f */
[--C-:B------:R-:W-:Y:S01]  /*1fc0*/  IMAD.MOV.U32 R136, RZ, RZ, R151.reuse ;  /* 0x000000ffff887224 */ /* 0x100fe200078e0097 */
[----:B------:R-:W-:Y:S01]  /*1fd0*/  UMOV UR53, 0x40000040 ;  /* 0x4000004000357882 */ /* 0x000fe20000000000 */
        /* <DEDUP_REMOVED lines=9> */
[----:B------:R-:W-:Y:S01]  /*2070*/  IMAD.U32 R7, RZ, RZ, UR57 ;  /* 0x00000039ff077e24 */ /* 0x000fe2000f8e00ff */
[----:B------:R-:W-:Y:S01]  /*2080*/  UISETP.GE.AND UP0, UPT, UR60, 0x51, UPT ;  /* 0x000000513c00788c */ /* 0x000fe2000bf06270 */
        /* <DEDUP_REMOVED lines=25> */
[--C-:B------:R-:W-:Y:S02]  /*2220*/  IMAD.MOV.U32 R114, RZ, RZ, R151.reuse ;  /* 0x000000ffff727224 */ /* 0x100fe400078e0097 */
        /* <DEDUP_REMOVED lines=35> */
[--C-:B------:R-:W-:Y:S01]  /*2460*/  IMAD.MOV.U32 R82, RZ, RZ, R151.reuse ;  /* 0x000000ffff527224 */ /* 0x100fe200078e0097 */
[----:B------:R-:W-:Y:S02]  /*2470*/  WARPGROUP.DEPBAR.LE gsb0, 0x0 ;  /* 0x00008000000079c5 */ /* 0x000fe40000010000 */
[----:B------:R-:W-:Y:S01]  /*2480*/  WARPGROUP.ARRIVE ;  /* 0x00000000000079c5 */ /* 0x000fe20000000000 */
[----:B------:R-:W-:-:S02]  /*2490*/  IMAD.MOV.U32 R81, RZ, RZ, R151 ;  /* 0x000000ffff517224 */ /* 0x000fc400078e0097 */
[--C-:B------:R-:W-:Y:S02]  /*24a0*/  IMAD.MOV.U32 R80, RZ, RZ, R151.reuse ;  /* 0x000000ffff507224 */ /* 0x100fe400078e0097 */
[--C-:B------:R-:W-:Y:S01]  /*24b0*/  IMAD.MOV.U32 R79, RZ, RZ, R151.reuse ;  /* 0x000000ffff4f7224 */ /* 0x100fe200078e0097 */
        /* <DEDUP_REMOVED lines=20> */
[----:B------:R-:W-:Y:S01]  /*2600*/  IMAD.MOV.U32 R65, RZ, RZ, R151 ;  /* 0x000000ffff417224 */ /* 0x000fe200078e0097 */
[----:B------:R-:W-:-:S02]  /*2610*/  WARPGROUP.DEPBAR.LE gsb0, 0x0 ;  /* 0x00008000000079c5 */ /* 0x000fc40000010000 */
        /* <DEDUP_REMOVED lines=402> */
[----:B------:R-:W-:Y:S02]  /*3f40*/  FSEL R61, R61, -INF , P3 ;  /* 0xff8000003d3d7808 */ /* 0x000fe40001800000 */
[----:B------:R-:W-:Y:S02]  /*3f50*/  FMNMX.FTZ R4, R60, R3, !PT ;  /* 0x000000033c047209 */ /* 0x000fe40007810000 */
[----:B------:R-:W-:-:S02]  /*3f60*/  FSEL R58, R58, -INF , P6 ;  /* 0xff8000003a3a7808 */ /* 0x000fc40003000000 */
[C---:B------:R-:W-:Y:S02]  /*3f70*/  ISETP.GT.AND P6, PT, R2.reuse, 0x11, PT ;  /* 0x000000110200780c */ /* 0x040fe40003fc4270 */
[----:B------:R-:W-:Y:S02]  /*3f80*/  FMNMX.FTZ R3, R61, R4, !PT ;  /* 0x000000043d037209 */ /* 0x000fe40007810000 */
[----:B------:R-:W-:Y:S02]  /*3f90*/  FSEL R59, R59, -INF , P5 ;  /* 0xff8000003b3b7808 */ /* 0x000fe40002800000 */
[----:B------:R-:W-:Y:S02]  /*3fa0*/  ISETP.GT.AND P5, PT, R2, 0x18, PT ;  /* 0x000000180200780c */ /* 0x000fe40003fa4270 */
[----:B------:R-:W-:Y:S02]  /*3fb0*/  FSEL R62, R62, -INF , P4 ;  /* 0xff8000003e3e7808 */ /* 0x000fe40002000000 */
[----:B------:R-:W-:-:S02]  /*3fc0*/  ISETP.GT.AND P4, PT, R2, 0x19, PT ;  /* 0x000000190200780c */ /* 0x000fc40003f84270 */
[----:B------:R-:W-:Y:S02]  /*3fd0*/  FSEL R63, R63, -INF , P3 ;  /* 0xff8000003f3f7808 */ /* 0x000fe40001800000 */
[----:B------:R-:W-:Y:S01]  /*3fe0*/  ISETP.GT.AND P3, PT, R2, 0x20, PT ;  /* 0x000000200200780c */ /* 0x000fe20003f64270 */
[----:B------:R-:W-:Y:S02]  /*3ff0*/  WARPGROUP.DEPBAR.LE gsb0, 0x0 ;  /* 0x00008000000079c5 */ /* 0x000fe40000010000 */
[----:B------:R-:W-:Y:S01]  /*4000*/  WARPGROUP.ARRIVE ;  /* 0x00000000000079c5 */ /* 0x000fe20000000000 */
[----:B------:R-:W-:Y:S02]  /*4010*/  FSEL R48, R48, -INF , P2 ;  /* 0xff80000030307808 */ /* 0x000fe40001000000 */
        /* <DEDUP_REMOVED lines=17> */
[----:B------:R-:W-:Y:S02]  /*4130*/  FSEL R54, R54, -INF , P5 ;  /* 0xff80000036367808 */ /* 0x000fe40002800000 */
[C---:B------:R-:W-:Y:S02]  /*4140*/  ISETP.GT.AND P5, PT, R2.reuse, 0x29, PT ;  /* 0x000000290200780c */ /* 0x040fe40003fa4270 */
        /* <DEDUP_REMOVED lines=8> */
[----:B------:R-:W-:Y:S02]  /*41d0*/  FSEL R44, R44, -INF , P6 ;  /* 0xff8000002c2c7808 */ /* 0x000fe40003000000 */
[----:B------:R-:W-:Y:S02]  /*41e0*/  FMNMX.FTZ R3, R41, R4, !PT ;  /* 0x0000000429037209 */ /* 0x000fe40007810000 */
[----:B------:R-:W-:Y:S02]  /*41f0*/  FSEL R45, R45, -INF , P5 ;  /* 0xff8000002d2d7808 */ /* 0x000fe40002800000 */
[----:B------:R-:W-:-:S02]  /*4200*/  FMNMX.FTZ R4, R44, R3, !PT ;  /* 0x000000032c047209 */ /* 0x000fc40007810000 */
[----:B------:R-:W-:Y:S02]  /*4210*/  FSEL R42, R42, -INF , P3 ;  /* 0xff8000002a2a7808 */ /* 0x000fe40001800000 */
[C---:B------:R-:W-:Y:S02]  /*4220*/  ISETP.GT.AND P3, PT, R2.reuse, 0x31, PT ;  /* 0x000000310200780c */ /* 0x040fe40003f64270 */
[----:B------:R-:W-:Y:S02]  /*4230*/  FMNMX.FTZ R3, R45, R4, !PT ;  /* 0x000000042d037209 */ /* 0x000fe40007810000 */
[----:B------:R-:W-:Y:S02]  /*4240*/  FSEL R43, R43, -INF , P2 ;  /* 0xff8000002b2b7808 */ /* 0x000fe40001000000 */
[----:B------:R-:W-:Y:S02]  /*4250*/  ISETP.GT.AND P2, PT, R2, 0x38, PT ;  /* 0x000000380200780c */ /* 0x000fe40003f44270 */
[----:B------:R-:W-:-:S02]  /*4260*/  FSEL R46, R46, -INF , P6 ;  /* 0xff8000002e2e7808 */ /* 0x000fc40003000000 */
[C---:B------:R-:W-:Y:S02]  /*4270*/  ISETP.GT.AND P6, PT, R2.reuse, 0x39, PT ;  /* 0x000000390200780c */ /* 0x040fe40003fc4270 */
[----:B------:R-:W-:Y:S02]  /*4280*/  FSEL R47, R47, -INF , P5 ;  /* 0xff8000002f2f7808 */ /* 0x000fe40002800000 */
[----:B------:R-:W-:Y:S01]  /*4290*/  ISETP.GT.AND P5, PT, R2, 0x40, PT ;  /* 0x000000400200780c */ /* 0x000fe20003fa4270 */
[----:B------:R-:W-:Y:S02]  /*42a0*/  WARPGROUP.DEPBAR.LE gsb0, 0x0 ;  /* 0x00008000000079c5 */ /* 0x000fe40000010000 */
[----:B------:R-:W-:Y:S01]  /*42b0*/  WARPGROUP.ARRIVE ;  /* 0x00000000000079c5 */ /* 0x000fe20000000000 */
[----:B------:R-:W-:Y:S02]  /*42c0*/  FSEL R32, R32, -INF , P4 ;  /* 0xff80000020207808 */ /* 0x000fe40002000000 */
[----:B------:R-:W-:-:S02]  /*42d0*/  FSEL R33, R33, -INF , P3 ;  /* 0xff80000021217808 */ /* 0x000fc40001800000 */
[----:B------:R-:W-:Y:S01]  /*42e0*/  FMNMX.FTZ R4, R32, R3, !PT ;  /* 0x0000000320047209 */ /* 0x000fe20007810000 */
[----:B------:R-:W-:Y:S01]  /*42f0*/  HGMMA.64x16x16.F32.BF16 R24, gdesc[UR4], R24, gsb0 ;  /* 0x00200000041879f0 */ /* 0x000fe20008001818 */
[----:B------:R-:W-:Y:S01]  /*4300*/  FSEL R36, R36, -INF , P2 ;  /* 0xff80000024247808 */ /* 0x000fe20001000000 */
[----:B------:R-:W-:Y:S01]  /*4310*/  ULDC UR5, c[0x0][0x988] ;  /* 0x0002620000057ab9 */ /* 0x000fe20000000800 */
[----:B------:R-:W-:Y:S02]  /*4320*/  FMNMX.FTZ R3, R33, R4, !PT ;  /* 0x0000000421037209 */ /* 0x000fe40007810000 */
        /* <DEDUP_REMOVED lines=9> */
[----:B------:R-:W-:Y:S01]  /*43c0*/  FSEL R39, R39, -INF , P6 ;  /* 0xff80000027277808 */ /* 0x000fe20003000000 */
[----:B------:R-:W-:Y:S02]  /*43d0*/  WARPGROUP.DEPBAR.LE gsb0, 0x0 ;  /* 0x00008000000079c5 */ /* 0x000fe40000010000 */
[----:B------:R-:W-:Y:S01]  /*43e0*/  FSEL R24, R24, -INF , P5 ;  /* 0xff80000018187808 */ /* 0x000fe20002800000 */
[----:B------:R0:W-:Y:S01]  /*43f0*/  @!P1 SYNCS.ARRIVE.TRANS64.RED.A1T0 RZ, [R0+URZ], RZ ;  /* 0x000000ff00ff99a7 */ /* 0x0001e2000810043f */
[----:B------:R-:W-:Y:S02]  /*4400*/  FSEL R25, R25, -INF , P4 ;  /* 0xff80000019197808 */ /* 0x000fe40002000000 */
[----:B------:R-:W-:Y:S02]  /*4410*/  FMNMX.FTZ R4, R24, R3, !PT ;  /* 0x0000000318047209 */ /* 0x000fe40007810000 */
[----:B------:R-:W-:Y:S02]  /*4420*/  FSEL R28, R28, -INF , P3 ;  /* 0xff8000001c1c7808 */ /* 0x000fe40001800000 */
[----:B------:R-:W-:-:S02]  /*4430*/  FMNMX.FTZ R3, R25, R4, !PT ;  /* 0x0000000419037209 */ /* 0x000fc40007810000 */
[----:B------:R-:W-:Y:S02]  /*4440*/  FSEL R29, R29, -INF , P2 ;  /* 0xff8000001d1d7808 */ /* 0x000fe40001000000 */
[----:B------:R-:W-:Y:S02]  /*4450*/  FMNMX.FTZ R2, R28, R3, !PT ;  /* 0x000000031c027209 */ /* 0x000fe40007810000 */
[----:B------:R-:W-:Y:S02]  /*4460*/  FSEL R26, R26, -INF , P5 ;  /* 0xff8000001a1a7808 */ /* 0x000fe40002800000 */
[----:B------:R-:W-:Y:S02]  /*4470*/  FMNMX.FTZ R14, R29, R2, !PT ;  /* 0x000000021d0e7209 */ /* 0x000fe40007810000 */
[----:B------:R-:W-:Y:S02]  /*4480*/  FSEL R27, R27, -INF , P4 ;  /* 0xff8000001b1b7808 */ /* 0x000fe40002000000 */
[----:B------:R-:W-:Y:S01]  /*4490*/  FSEL R30, R30, -INF , P3 ;  /* 0xff8000001e1e7808 */ /* 0x000fe20001800000 */
[----:B------:R-:W1:Y:S01]  /*44a0*/  SHFL.BFLY PT, R3, R14, 0x2, 0x1f ;  /* 0x0c401f000e037f89 */ /* 0x000e6200000e0000 */
[----:B------:R-:W-:-:S02]  /*44b0*/  FSEL R31, R31, -INF , P2 ;  /* 0xff8000001f1f7808 */ /* 0x000fc40001000000 */
[----:B-1----:R-:W-:Y:S02]  /*44c0*/  FMNMX.FTZ R15, R14, R3, !PT ;  /* 0x000000030e0f7209 */ /* 0x002fe40007810000 */
[----:B------:R-:W-:-:S03]  /*44d0*/  FMNMX.FTZ R3, R58, R59, !PT ;  /* 0x0000003b3a037209 */ /* 0x000fc60007810000 */
[----:B------:R-:W1:Y:S02]  /*44e0*/  SHFL.BFLY PT, R4, R15, 0x1, 0x1f ;  /* 0x0c201f000f047f89 */ /* 0x000e6400000e0000 */
[----:B-1----:R-:W-:-:S04]  /*44f0*/  FMNMX.FTZ R4, R15, R4, !PT ;  /* 0x000000040f047209 */ /* 0x002fc80007810000 */
        /* <DEDUP_REMOVED lines=35> */
[----:B------:R-:W2:Y:S01]  /*4730*/  MUFU.EX2 R61, R61 ;  /* 0x0000003d003d7308 */ /* 0x000ea20000000800 */
[----:B-1----:R-:W-:Y:S01]  /*4740*/  FADD.FTZ R15, R56, R57 ;  /* 0x00000039380f7221 */ /* 0x002fe20000010000 */
[----:B------:R-:W-:Y:S01]  /*4750*/  FFMA.FTZ R20, R29, UR5, -R20 ;  /* 0x000000051d147c23 */ /* 0x000fe20008010814 */
[----:B------:R-:W-:-:S02]  /*4760*/  FMNMX.FTZ R3, R47, R2, !PT ;  /* 0x000000022f037209 */ /* 0x000fc40007810000 */
[----:B------:R-:W-:Y:S01]  /*4770*/  F2FP.BF16.F32.PACK_AB R208, R57, R56 ;  /* 0x0000003839d0723e */ /* 0x000fe200000010ff */
[--C-:B------:R-:W-:Y:S01]  /*4780*/  IMAD.MOV.U32 R57, RZ, RZ, R151.reuse ;  /* 0x000000ffff397224 */ /* 0x100fe200078e0097 */
[----:B------:R-:W-:Y:S01]  /*4790*/  FMNMX.FTZ R2, R34, R3, !PT ;  /* 0x0000000322027209 */ /* 0x000fe20007810000 */
[----:B------:R-:W-:Y:S01]  /*47a0*/  MUFU.EX2 R48, R48 ;  /* 0x0000003000307308 */ /* 0x000fe20000000800 */
[----:B------:R-:W-:Y:S02]  /*47b0*/  IMAD.MOV.U32 R56, RZ, RZ, R151 ;  /* 0x000000ffff387224 */ /* 0x000fe400078e0097 */
[----:B------:R-:W-:-:S04]  /*47c0*/  FMNMX.FTZ R3, R35, R2, !PT ;  /* 0x0000000223037209 */ /* 0x000fc80007810000 */
[----:B------:R-:W-:Y:S01]  /*47d0*/  FMNMX.FTZ R2, R38, R3, !PT ;  /* 0x0000000326027209 */ /* 0x000fe20007810000 */
[----:B------:R-:W1:Y:S01]  /*47e0*/  MUFU.EX2 R49, R49 ;  /* 0x0000003100317308 */ /* 0x000e620000000800 */
[----:B--2---:R-:W-:Y:S02]  /*47f0*/  F2FP.BF16.F32.PACK_AB R210, R61, R60 ;  /* 0x0000003c3dd2723e */ /* 0x004fe400000010ff */
[----:B------:R-:W-:-:S04]  /*4800*/  FMNMX.FTZ R3, R39, R2, !PT ;  /* 0x0000000227037209 */ /* 0x000fc80007810000 */
[----:B------:R-:W-:Y:S01]  /*4810*/  FMNMX.FTZ R2, R26, R3, !PT ;  /* 0x000000031a027209 */ /* 0x000fe20007810000 */
[----:B------:R-:W-:Y:S03]  /*4820*/  MUFU.EX2 R52, R52 ;  /* 0x0000003400347308 */ /* 0x000fe60000000800 */
[----:B------:R-:W-:-:S04]  /*4830*/  FMNMX.FTZ R3, R27, R2, !PT ;  /* 0x000000021b037209 */ /* 0x000fc80007810000 */
[----:B------:R-:W-:Y:S01]  /*4840*/  FMNMX.FTZ R2, R30, R3, !PT ;  /* 0x000000031e027209 */ /* 0x000fe20007810000 */
[----:B------:R-:W2:Y:S01]  /*4850*/  MUFU.EX2 R53, R53 ;  /* 0x0000003500357308 */ /* 0x000ea20000000800 */
[----:B-1----:R-:W-:Y:S02]  /*4860*/  F2FP.BF16.F32.PACK_AB R204, R49, R48 ;  /* 0x0000003031cc723e */ /* 0x002fe400000010ff */
[----:B------:R-:W-:-:S05]  /*4870*/  FMNMX.FTZ R2, R31, R2, !PT ;  /* 0x000000021f027209 */ /* 0x000fca0007810000 */
[----:B------:R-:W1:Y:S01]  /*4880*/  SHFL.BFLY PT, R3, R2, 0x2, 0x1f ;  /* 0x0c401f0002037f89 */ /* 0x000e6200000e0000 */
[----:B------:R-:W-:Y:S08]  /*4890*/  MUFU.EX2 R40, R40 ;  /* 0x0000002800287308 */ /* 0x000ff00000000800 */
[----:B------:R-:W3:Y:S01]  /*48a0*/  MUFU.EX2 R41, R41 ;  /* 0x0000002900297308 */ /* 0x000ee20000000800 */
[----:B--2---:R-:W-:-:S07]  /*48b0*/  F2FP.BF16.F32.PACK_AB R206, R53, R52 ;  /* 0x0000003435ce723e */ /* 0x004fce00000010ff */
[----:B------:R-:W-:Y:S01]  /*48c0*/  MUFU.EX2 R44, R44 ;  /* 0x0000002c002c7308 */ /* 0x000fe20000000800 */
[----:B-1----:R-:W-:-:S07]  /*48d0*/  FMNMX.FTZ R14, R2, R3, !PT ;  /* 0x00000003020e7209 */ /* 0x002fce0007810000 */
[----:B------:R-:W-:Y:S01]  /*48e0*/  MUFU.EX2 R21, R20 ;  /* 0x0000001400157308 */ /* 0x000fe20000000800 */
[----:B---3--:R-:W-:Y:S01]  /*48f0*/  F2FP.BF16.F32.PACK_AB R200, R41, R40 ;  /* 0x0000002829c8723e */ /* 0x008fe200000010ff */
[----:B------:R-:W1:Y:S06]  /*4900*/  SHFL.BFLY PT, R3, R14, 0x1, 0x1f ;  /* 0x0c201f000e037f89 */ /* 0x000e6c00000e0000 */
[----:B------:R-:W2:Y:S08]  /*4910*/  MUFU.EX2 R45, R45 ;  /* 0x0000002d002d7308 */ /* 0x000eb00000000800 */
[----:B------:R-:W-:Y:S08]  /*4920*/  MUFU.EX2 R32, R32 ;  /* 0x0000002000207308 */ /* 0x000ff00000000800 */
[----:B------:R-:W3:Y:S01]  /*4930*/  MUFU.EX2 R33, R33 ;  /* 0x0000002100217308 */ /* 0x000ee20000000800 */
[----:B--2---:R-:W-:-:S02]  /*4940*/  F2FP.BF16.F32.PACK_AB R202, R45, R44 ;  /* 0x0000002c2dca723e */ /* 0x004fc400000010ff */
[----:B-1----:R-:W-:Y:S01]  /*4950*/  FMNMX.FTZ R3, R14, R3, !PT ;  /* 0x000000030e037209 */ /* 0x002fe20007810000 */
[----:B------:R-:W-:Y:S01]  /*4960*/  FADD.FTZ R14, R60, R15 ;  /* 0x0000000f3c0e7221 */ /* 0x000fe20000010000 */
[--C-:B------:R-:W-:Y:S02]  /*4970*/  IMAD.MOV.U32 R60, RZ, RZ, R151.reuse ;  /* 0x000000ffff3c7224 */ /* 0x100fe400078e0097 */
[C---:B------:R-:W-:Y:S01]  /*4980*/  FSETP.NEU.FTZ.AND P2, PT, R3.reuse, -INF , PT ;  /* 0xff8000000300780b */ /* 0x040fe20003f5d000 */
[----:B------:R-:W-:Y:S01]  /*4990*/  FMUL.FTZ R2, R3, UR5 ;  /* 0x0000000503027c20 */ /* 0x000fe20008410000 */
[----:B------:R-:W-:Y:S01]  /*49a0*/  FADD.FTZ R15, R61, R14 ;  /* 0x0000000e3d0f7221 */ /* 0x000fe20000010000 */
[----:B------:R-:W-:Y:S01]  /*49b0*/  MUFU.EX2 R36, R36 ;  /* 0x0000002400247308 */ /* 0x000fe20000000800 */
[----:B------:R-:W-:Y:S02]  /*49c0*/  IMAD.MOV.U32 R61, RZ, RZ, R151 ;  /* 0x000000ffff3d7224 */ /* 0x000fe400078e0097 */
[----:B------:R-:W-:Y:S01]  /*49d0*/  FSEL R2, R2, RZ, P2 ;  /* 0x000000ff02027208 */ /* 0x000fe20001000000 */
[----:B------:R-:W-:Y:S01]  /*49e0*/  FADD.FTZ R14, R48, R15 ;  /* 0x0000000f300e7221 */ /* 0x000fe20000010000 */
[----:B------:R-:W-:Y:S01]  /*49f0*/  PLOP3.LUT P2, PT, PT, PT, UP0, 0x80, 0x0 ;  /* 0x000000000000781c */ /* 0x000fe20003f4f008 */
[----:B------:R-:W-:Y:S01]  /*4a00*/  IMAD.MOV.U32 R48, RZ, RZ, R151 ;  /* 0x000000ffff307224 */ /* 0x000fe200078e0097 */
[----:B---3--:R-:W-:Y:S01]  /*4a10*/  F2FP.BF16.F32.PACK_AB R196, R33, R32 ;  /* 0x0000002021c4723e */ /* 0x008fe200000010ff */
        /* <DEDUP_REMOVED lines=8> */
[----:B------:R-:W-:Y:S01]  /*4aa0*/  FFMA.FTZ R55, R55, UR5, -R2 ;  /* 0x0000000537377c23 */ /* 0x000fe20008010802 */
[----:B------:R-:W-:Y:S01]  /*4ab0*/  FADD.FTZ R29, R49, R14 ;  /* 0x0000000e311d7221 */ /* 0x000fe20000010000 */
[--C-:B------:R-:W-:Y:S01]  /*4ac0*/  FFMA.FTZ R42, R42, UR5, -R2.reuse ;  /* 0x000000052a2a7c23 */ /* 0x100fe20008010802 */
[--C-:B------:R-:W-:Y:S01]  /*4ad0*/  FFMA.FTZ R43, R43, UR5, -R2.reuse ;  /* 0x000000052b2b7c23 */ /* 0x100fe20008010802 */
[--C-:B------:R-:W-:Y:S01]  /*4ae0*/  FFMA.FTZ R46, R46, UR5, -R2.reuse ;  /* 0x000000052e2e7c23 */ /* 0x100fe20008010802 */
[----:B------:R-:W-:Y:S01]  /*4af0*/  FADD.FTZ R20, R52, R29 ;  /* 0x0000001d34147221 */ /* 0x000fe20000010000 */
[----:B------:R-:W1:Y:S01]  /*4b00*/  MUFU.EX2 R59, R59 ;  /* 0x0000003b003b7308 */ /* 0x000e620000000800 */
[--C-:B------:R-:W-:Y:S01]  /*4b10*/  FFMA.FTZ R47, R47, UR5, -R2.reuse ;  /* 0x000000052f2f7c23 */ /* 0x100fe20008010802 */
[----:B------:R-:W-:Y:S01]  /*4b20*/  FFMA.FTZ R34, R34, UR5, -R2 ;  /* 0x0000000522227c23 */ /* 0x000fe20008010802 */
[----:B------:R-:W-:Y:S01]  /*4b30*/  FADD.FTZ R29, R53, R20 ;  /* 0x00000014351d7221 */ /* 0x000fe20000010000 */
[--C-:B------:R-:W-:Y:S01]  /*4b40*/  FFMA.FTZ R35, R35, UR5, -R2.reuse ;  /* 0x0000000523237c23 */ /* 0x100fe20008010802 */
[--C-:B------:R-:W-:Y:S01]  /*4b50*/  FFMA.FTZ R38, R38, UR5, -R2.reuse ;  /* 0x0000000526267c23 */ /* 0x100fe20008010802 */
[--C-:B------:R-:W-:Y:S01]  /*4b60*/  FFMA.FTZ R39, R39, UR5, -R2.reuse ;  /* 0x0000000527277c23 */ /* 0x100fe20008010802 */
[----:B------:R-:W-:Y:S01]  /*4b70*/  FADD.FTZ R20, R40, R29 ;  /* 0x0000001d28147221 */ /* 0x000fe20000010000 */
[----:B------:R-:W2:Y:S01]  /*4b80*/  MUFU.EX2 R62, R62 ;  /* 0x0000003e003e7308 */ /* 0x000ea20000000800 */
[--C-:B------:R-:W-:Y:S01]  /*4b90*/  FFMA.FTZ R26, R26, UR5, -R2.reuse ;  /* 0x000000051a1a7c23 */ /* 0x100fe20008010802 */
[----:B------:R-:W-:Y:S01]  /*4ba0*/  FFMA.FTZ R27, R27, UR5, -R2 ;  /* 0x000000051b1b7c23 */ /* 0x000fe20008010802 */
[----:B------:R-:W-:Y:S01]  /*4bb0*/  FADD.FTZ R29, R41, R20 ;  /* 0x00000014291d7221 */ /* 0x000fe20000010000 */
[--C-:B------:R-:W-:Y:S01]  /*4bc0*/  FFMA.FTZ R30, R30, UR5, -R2.reuse ;  /* 0x000000051e1e7c23 */ /* 0x100fe20008010802 */
[----:B------:R-:W-:Y:S01]  /*4bd0*/  FFMA.FTZ R2, R31, UR5, -R2 ;  /* 0x000000051f027c23 */ /* 0x000fe20008010802 */
[-C--:B------:R-:W-:Y:S01]  /*4be0*/  MOV R53, R151.reuse ;  /* 0x0000009700357202 */ /* 0x080fe20000000f00 */
[----:B0-----:R-:W-:Y:S01]  /*4bf0*/  FADD.FTZ R0, R44, R29 ;  /* 0x0000001d2c007221 */ /* 0x001fe20000010000 */
[----:B------:R-:W0:Y:S01]  /*4c00*/  MUFU.EX2 R63, R63 ;  /* 0x0000003f003f7308 */ /* 0x000e220000000800 */
[----:B-1----:R-:W-:Y:S01]  /*4c10*/  FADD.FTZ R15, R58, R59 ;  /* 0x0000003b3a0f7221 */ /* 0x002fe20000010000 */
[----:B------:R-:W-:Y:S01]  /*4c20*/  F2FP.BF16.F32.PACK_AB R209, R59, R58 ;  /* 0x0000003a3bd1723e */ /* 0x000fe200000010ff */
[----:B------:R-:W-:Y:S01]  /*4c30*/  FADD.FTZ R29, R45, R0 ;  /* 0x000000002d1d7221 */ /* 0x000fe20000010000 */
[--C-:B------:R-:W-:Y:S01]  /*4c40*/  IMAD.MOV.U32 R59, RZ, RZ, R151.reuse ;  /* 0x000000ffff3b7224 */ /* 0x100fe200078e0097 */
[----:B------:R-:W-:Y:S01]  /*4c50*/  MOV R31, R151 ;  /* 0x00000097001f7202 */ /* 0x000fe20000000f00 */
[----:B------:R-:W-:-:S02]  /*4c60*/  IMAD.MOV.U32 R58, RZ, RZ, R151 ;  /* 0x000000ffff3a7224 */ /* 0x000fc400078e0097 */
[----:B------:R-:W1:Y:S01]  /*4c70*/  MUFU.EX2 R50, R50 ;  /* 0x0000003200327308 */ /* 0x000e620000000800 */
[----:B--2---:R-:W-:Y:S01]  /*4c80*/  FADD.FTZ R14, R62, R15 ;  /* 0x0000000f3e0e7221 */ /* 0x004fe20000010000 */
[--C-:B------:R-:W-:Y:S02]  /*4c90*/  IMAD.MOV.U32 R52, RZ, RZ, R151.reuse ;  /* 0x000000ffff347224 */ /* 0x100fe400078e0097 */
[--C-:B------:R-:W-:Y:S02]  /*4ca0*/  IMAD.MOV.U32 R49, RZ, RZ, R151.reuse ;  /* 0x000000ffff317224 */ /* 0x100fe400078e0097 */
[--C-:B------:R-:W-:Y:S02]  /*4cb0*/  IMAD.MOV.U32 R45, RZ, RZ, R151.reuse ;  /* 0x000000ffff2d7224 */ /* 0x100fe400078e0097 */
[----:B------:R-:W2:Y:S01]  /*4cc0*/  MUFU.EX2 R51, R51 ;  /* 0x0000003300337308 */ /* 0x000ea20000000800 */
[C---:B0-----:R-:W-:Y:S01]  /*4cd0*/  FADD.FTZ R15, R63.reuse, R14 ;  /* 0x0000000e3f0f7221 */ /* 0x041fe20000010000 */
[----:B------:R-:W-:Y:S01]  /*4ce0*/  F2FP.BF16.F32.PACK_AB R211, R63, R62 ;  /* 0x0000003e3fd3723e */ /* 0x000fe200000010ff */
[----:B------:R-:W-:-:S02]  /*4cf0*/  IMAD.MOV.U32 R63, RZ, RZ, R151 ;  /* 0x000000ffff3f7224 */ /* 0x000fc400078e0097 */
[--C-:B------:R-:W-:Y:S02]  /*4d00*/  IMAD.MOV.U32 R62, RZ, RZ, R151.reuse ;  /* 0x000000ffff3e7224 */ /* 0x100fe400078e0097 */
[----:B------:R-:W-:Y:S01]  /*4d10*/  IMAD.MOV.U32 R44, RZ, RZ, R151 ;  /* 0x000000ffff2c7224 */ /* 0x000fe200078e0097 */
[----:B------:R-:W0:Y:S01]  /*4d20*/  MUFU.EX2 R54, R54 ;  /* 0x0000003600367308 */ /* 0x000e220000000800 */
[----:B-1----:R-:W-:Y:S01]  /*4d30*/  FADD.FTZ R14, R50, R15 ;  /* 0x0000000f320e7221 */ /* 0x002fe20000010000 */
[--C-:B------:R-:W-:Y:S02]  /*4d40*/  IMAD.MOV.U32 R41, RZ, RZ, R151.reuse ;  /* 0x000000ffff297224 */ /* 0x100fe400078e0097 */
[----:B------:R-:W-:-:S04]  /*4d50*/  IMAD.MOV.U32 R40, RZ, RZ, R151 ;  /* 0x000000ffff287224 */ /* 0x000fc800078e0097 */
[----:B------:R-:W1:Y:S01]  /*4d60*/  MUFU.EX2 R55, R55 ;  /* 0x0000003700377308 */ /* 0x000e620000000800 */
[C---:B--2---:R-:W-:Y:S01]  /*4d70*/  FADD.FTZ R15, R51.reuse, R14 ;  /* 0x0000000e330f7221 */ /* 0x044fe20000010000 */
[----:B------:R-:W-:Y:S01]  /*4d80*/  F2FP.BF16.F32.PACK_AB R205, R51, R50 ;  /* 0x0000003233cd723e */ /* 0x000fe200000010ff */
[--C-:B------:R-:W-:Y:S02]  /*4d90*/  IMAD.MOV.U32 R51, RZ, RZ, R151.reuse ;  /* 0x000000ffff337224 */ /* 0x100fe400078e0097 */
[----:B------:R-:W-:-:S03]  /*4da0*/  IMAD.MOV.U32 R50, RZ, RZ, R151 ;  /* 0x000000ffff327224 */ /* 0x000fc600078e0097 */
[----:B------:R-:W2:Y:S01]  /*4db0*/  MUFU.EX2 R42, R42 ;  /* 0x0000002a002a7308 */ /* 0x000ea20000000800 */
[----:B0-----:R-:W-:-:S07]  /*4dc0*/  FADD.FTZ R14, R54, R15 ;  /* 0x0000000f360e7221 */ /* 0x001fce0000010000 */
[----:B------:R-:W0:Y:S01]  /*4dd0*/  MUFU.EX2 R43, R43 ;  /* 0x0000002b002b7308 */ /* 0x000e220000000800 */
[C---:B-1----:R-:W-:Y:S01]  /*4de0*/  FADD.FTZ R15, R55.reuse, R14 ;  /* 0x0000000e370f7221 */ /* 0x042fe20000010000 */
[----:B------:R-:W-:Y:S01]  /*4df0*/  FADD.FTZ R14, R32, R29 ;  /* 0x0000001d200e7221 */ /* 0x000fe20000010000 */
[----:B------:R-:W-:Y:S01]  /*4e00*/  F2FP.BF16.F32.PACK_AB R207, R55, R54 ;  /* 0x0000003637cf723e */ /* 0x000fe200000010ff */
[--C-:B------:R-:W-:Y:S02]  /*4e10*/  IMAD.MOV.U32 R55, RZ, RZ, R151.reuse ;  /* 0x000000ffff377224 */ /* 0x100fe400078e0097 */
[----:B------:R-:W-:Y:S01]  /*4e20*/  FADD.FTZ R29, R33, R14 ;  /* 0x0000000e211d7221 */ /* 0x000fe20000010000 */
[----:B------:R-:W-:Y:S01]  /*4e30*/  IMAD.MOV.U32 R54, RZ, RZ, R151 ;  /* 0x000000ffff367224 */ /* 0x000fe200078e0097 */
[----:B------:R-:W1:Y:S01]  /*4e40*/  MUFU.EX2 R46, R46 ;  /* 0x0000002e002e7308 */ /* 0x000e620000000800 */
[----:B--2---:R-:W-:Y:S01]  /*4e50*/  FADD.FTZ R0, R42, R15 ;  /* 0x0000000f2a007221 */ /* 0x004fe20000010000 */
[----:B------:R-:W-:Y:S01]  /*4e60*/  FADD.FTZ R14, R36, R29 ;  /* 0x0000001d240e7221 */ /* 0x000fe20000010000 */
[----:B------:R-:W-:-:S02]  /*4e70*/  IMAD.MOV.U32 R33, RZ, RZ, R151 ;  /* 0x000000ffff217224 */ /* 0x000fc400078e0097 */
[----:B------:R-:W-:-:S03]  /*4e80*/  IMAD.MOV.U32 R32, RZ, RZ, R151 ;  /* 0x000000ffff207224 */ /* 0x000fc600078e0097 */
[----:B------:R-:W2:Y:S01]  /*4e90*/  MUFU.EX2 R47, R47 ;  /* 0x0000002f002f7308 */ /* 0x000ea20000000800 */
[C---:B0-----:R-:W-:Y:S01]  /*4ea0*/  FADD.FTZ R15, R43.reuse, R0 ;  /* 0x000000002b0f7221 */ /* 0x041fe20000010000 */
[----:B------:R-:W-:Y:S01]  /*4eb0*/  F2FP.BF16.F32.PACK_AB R201, R43, R42 ;  /* 0x0000002a2bc9723e */ /* 0x000fe200000010ff */
[----:B------:R-:W-:Y:S01]  /*4ec0*/  IMAD.MOV.U32 R43, RZ, RZ, R151 ;  /* 0x000000ffff2b7224 */ /* 0x000fe200078e0097 */
[----:B------:R-:W-:-:S04]  /*4ed0*/  MOV R42, R151 ;  /* 0x00000097002a7202 */ /* 0x000fc80000000f00 */
[----:B------:R-:W0:Y:S01]  /*4ee0*/  MUFU.EX2 R37, R37 ;  /* 0x0000002500257308 */ /* 0x000e220000000800 */
[----:B-1----:R-:W-:-:S07]  /*4ef0*/  FADD.FTZ R0, R46, R15 ;  /* 0x0000000f2e007221 */ /* 0x002fce0000010000 */
[----:B------:R-:W1:Y:S01]  /*4f00*/  MUFU.EX2 R34, R34 ;  /* 0x0000002200227308 */ /* 0x000e620000000800 */
[C---:B--2---:R-:W-:Y:S01]  /*4f10*/  FADD.FTZ R15, R47.reuse, R0 ;  /* 0x000000002f0f7221 */ /* 0x044fe20000010000 */
[----:B------:R-:W-:Y:S01]  /*4f20*/  F2FP.BF16.F32.PACK_AB R203, R47, R46 ;  /* 0x0000002e2fcb723e */ /* 0x000fe200000010ff */
[--C-:B------:R-:W-:Y:S02]  /*4f30*/  IMAD.MOV.U32 R47, RZ, RZ, R151.reuse ;  /* 0x000000ffff2f7224 */ /* 0x100fe400078e0097 */
[----:B------:R-:W-:-:S03]  /*4f40*/  IMAD.MOV.U32 R46, RZ, RZ, R151 ;  /* 0x000000ffff2e7224 */ /* 0x000fc600078e0097 */
[----:B------:R-:W2:Y:S01]  /*4f50*/  MUFU.EX2 R24, R24 ;  /* 0x0000001800187308 */ /* 0x000ea20000000800 */
[C---:B0-----:R-:W-:Y:S01]  /*4f60*/  FADD.FTZ R29, R37.reuse, R14 ;  /* 0x0000000e251d7221 */ /* 0x041fe20000010000 */
[----:B------:R-:W-:Y:S01]  /*4f70*/  F2FP.BF16.F32.PACK_AB R198, R37, R36 ;  /* 0x0000002425c6723e */ /* 0x000fe200000010ff */
[--C-:B------:R-:W-:Y:S02]  /*4f80*/  IMAD.MOV.U32 R37, RZ, RZ, R151.reuse ;  /* 0x000000ffff257224 */ /* 0x100fe400078e0097 */
[----:B------:R-:W-:-:S03]  /*4f90*/  IMAD.MOV.U32 R36, RZ, RZ, R151 ;  /* 0x000000ffff247224 */ /* 0x000fc600078e0097 */
[----:B------:R-:W0:Y:S01]  /*4fa0*/  MUFU.EX2 R35, R35 ;  /* 0x0000002300237308 */ /* 0x000e220000000800 */
[----:B-1----:R-:W-:-:S07]  /*4fb0*/  FADD.FTZ R0, R34, R15 ;  /* 0x0000000f22007221 */ /* 0x002fce0000010000 */
[----:B------:R-:W1:Y:S01]  /*4fc0*/  MUFU.EX2 R25, R25 ;  /* 0x0000001900197308 */ /* 0x000e620000000800 */
[----:B--2---:R-:W-:-:S07]  /*4fd0*/  FADD.FTZ R14, R24, R29 ;  /* 0x0000001d180e7221 */ /* 0x004fce0000010000 */
[----:B------:R-:W2:Y:S01]  /*4fe0*/  MUFU.EX2 R38, R38 ;  /* 0x0000002600267308 */ /* 0x000ea20000000800 */
[C---:B0-----:R-:W-:Y:S01]  /*4ff0*/  FADD.FTZ R15, R35.reuse, R0 ;  /* 0x00000000230f7221 */ /* 0x041fe20000010000 */
[----:B------:R-:W-:Y:S01]  /*5000*/  F2FP.BF16.F32.PACK_AB R197, R35, R34 ;  /* 0x0000002223c5723e */ /* 0x000fe200000010ff */
[--C-:B------:R-:W-:Y:S02]  /*5010*/  IMAD.MOV.U32 R35, RZ, RZ, R151.reuse ;  /* 0x000000ffff237224 */ /* 0x100fe400078e0097 */
[----:B------:R-:W-:-:S03]  /*5020*/  IMAD.MOV.U32 R34, RZ, RZ, R151 ;  /* 0x000000ffff227224 */ /* 0x000fc600078e0097 */
[----:B------:R-:W0:Y:S01]  /*5030*/  MUFU.EX2 R28, R28 ;  /* 0x0000001c001c7308 */ /* 0x000e220000000800 */
[C---:B-1----:R-:W-:Y:S01]  /*5040*/  FADD.FTZ R29, R25.reuse, R14 ;  /* 0x0000000e191d7221 */ /* 0x042fe20000010000 */
[----:B------:R-:W-:Y:S01]  /*5050*/  F2FP.BF16.F32.PACK_AB R192, R25, R24 ;  /* 0x0000001819c0723e */ /* 0x000fe200000010ff */
[--C-:B------:R-:W-:Y:S02]  /*5060*/  IMAD.MOV.U32 R25, RZ, RZ, R151.reuse ;  /* 0x000000ffff197224 */ /* 0x100fe400078e0097 */
[----:B------:R-:W-:-:S03]  /*5070*/  IMAD.MOV.U32 R24, RZ, RZ, R151 ;  /* 0x000000ffff187224 */ /* 0x000fc600078e0097 */
[----:B------:R-:W1:Y:S01]  /*5080*/  MUFU.EX2 R39, R39 ;  /* 0x0000002700277308 */ /* 0x000e620000000800 */
[----:B--2---:R-:W-:-:S07]  /*5090*/  FADD.FTZ R0, R38, R15 ;  /* 0x0000000f26007221 */ /* 0x004fce0000010000 */
[----:B------:R-:W2:Y:S01]  /*50a0*/  MUFU.EX2 R26, R26 ;  /* 0x0000001a001a7308 */ /* 0x000ea20000000800 */
[----:B0-----:R-:W-:Y:S01]  /*50b0*/  FADD.FTZ R14, R28, R29 ;  /* 0x0000001d1c0e7221 */ /* 0x001fe20000010000 */
[C---:B------:R-:W-:Y:S01]  /*50c0*/  F2FP.BF16.F32.PACK_AB R194, R21.reuse, R28 ;  /* 0x0000001c15c2723e */ /* 0x040fe200000010ff */
[----:B------:R-:W-:Y:S02]  /*50d0*/  IMAD.MOV.U32 R28, RZ, RZ, R151 ;  /* 0x000000ffff1c7224 */ /* 0x000fe400078e0097 */
[----:B------:R-:W-:-:S03]  /*50e0*/  FADD.FTZ R15, R21, R14 ;  /* 0x0000000e150f7221 */ /* 0x000fc60000010000 */
[----:B------:R-:W0:Y:S01]  /*50f0*/  MUFU.EX2 R27, R27 ;  /* 0x0000001b001b7308 */ /* 0x000e220000000800 */
[C---:B-1----:R-:W-:Y:S01]  /*5100*/  FADD.FTZ R29, R39.reuse, R0 ;  /* 0x00000000271d7221 */ /* 0x042fe20000010000 */
[----:B------:R-:W-:Y:S01]  /*5110*/  F2FP.BF16.F32.PACK_AB R199, R39, R38 ;  /* 0x0000002627c7723e */ /* 0x000fe200000010ff */
[--C-:B------:R-:W-:Y:S02]  /*5120*/  IMAD.MOV.U32 R39, RZ, RZ, R151.reuse ;  /* 0x000000ffff277224 */ /* 0x100fe400078e0097 */
[----:B------:R-:W-:-:S03]  /*5130*/  IMAD.MOV.U32 R38, RZ, RZ, R151 ;  /* 0x000000ffff267224 */ /* 0x000fc600078e0097 */
[----:B------:R-:W1:Y:S01]  /*5140*/  MUFU.EX2 R30, R30 ;  /* 0x0000001e001e7308 */ /* 0x000e620000000800 */
[----:B--2---:R-:W-:Y:S01]  /*5150*/  FADD.FTZ R0, R26, R29 ;  /* 0x0000001d1a007221 */ /* 0x004fe20000010000 */
[----:B------:R-:W-:-:S06]  /*5160*/  IMAD.MOV.U32 R29, RZ, RZ, R151 ;  /* 0x000000ffff1d7224 */ /* 0x000fcc00078e0097 */
[----:B------:R2:W3:Y:S01]  /*5170*/  MUFU.EX2 R195, R2 ;  /* 0x0000000200c37308 */ /* 0x0004e20000000800 */
[C---:B0-----:R-:W-:Y:S01]  /*5180*/  FADD.FTZ R21, R27.reuse, R0 ;  /* 0x000000001b157221 */ /* 0x041fe20000010000 */
[----:B------:R-:W-:Y:S01]  /*5190*/  F2FP.BF16.F32.PACK_AB R193, R27, R26 ;  /* 0x0000001a1bc1723e */ /* 0x000fe200000010ff */
[--C-:B------:R-:W-:Y:S01]  /*51a0*/  IMAD.MOV.U32 R27, RZ, RZ, R151.reuse ;  /* 0x000000ffff1b7224 */ /* 0x100fe200078e0097 */
[----:B------:R-:W-:Y:S01]  /*51b0*/  MOV R0, 0x3f800000 ;  /* 0x3f80000000007802 */ /* 0x000fe20000000f00 */
[----:B------:R-:W-:Y:S02]  /*51c0*/  IMAD.MOV.U32 R26, RZ, RZ, R151 ;  /* 0x000000ffff1a7224 */ /* 0x000fe400078e0097 */
[----:B-1----:R-:W-:Y:S01]  /*51d0*/  FADD.FTZ R14, R30, R21 ;  /* 0x000000151e0e7221 */ /* 0x002fe20000010000 */
[----:B--2---:R-:W-:-:S03]  /*51e0*/  IMAD.MOV.U32 R2, RZ, RZ, 0x3f800000 ;  /* 0x3f800000ff027424 */ /* 0x004fc600078e00ff */
[C---:B---3--:R-:W-:Y:S01]  /*51f0*/  FADD.FTZ R14, R195.reuse, R14 ;  /* 0x0000000ec30e7221 */ /* 0x048fe20000010000 */
[----:B------:R-:W-:Y:S01]  /*5200*/  F2FP.BF16.F32.PACK_AB R195, R195, R30 ;  /* 0x0000001ec3c3723e */ /* 0x000fe200000010ff */
[----:B------:R-:W-:Y:S01]  /*5210*/  IMAD.MOV.U32 R30, RZ, RZ, R151 ;  /* 0x000000ffff1e7224 */ /* 0x000fe200078e0097 */
[----:B------:R-:W-:Y:S06]  /*5220*/  @!P2 BRA `(.L_x_268) ;  /* 0x0000003c0088a947 */ /* 0x000fec0003800000 */
[----:B------:R-:W-:Y:S01]  /*5230*/  R2UR UR60, R16 ;  /* 0x00000000103c72ca */ /* 0x000fe200000e0000 */
[----:B------:R-:W-:Y:S01]  /*5240*/  UIADD3 UR4, UR61, -0x2, URZ ;  /* 0xfffffffe3d047890 */ /* 0x000fe2000fffe03f */
[----:B------:R-:W-:Y:S01]  /*5250*/  IMAD.MOV.U32 R20, RZ, RZ, R3 ;  /* 0x000000ffff147224 */ /* 0x000fe200078e0003 */
[----:B------:R-:W-:Y:S01]  /*5260*/  MOV R224, R17 ;  /* 0x0000001100e07202 */ /* 0x000fe20000000f00 */
[----:B------:R-:W-:Y:S01]  /*5270*/  IMAD.MOV.U32 R21, RZ, RZ, R4 ;  /* 0x000000ffff157224 */ /* 0x000fe200078e0004 */
[----:B------:R-:W-:Y:S01]  /*5280*/  CS2R R150, SRZ ;  /* 0x0000000000967805 */ /* 0x000fe2000001ff00 */
[----:B------:R-:W-:Y:S01]  /*5290*/  IMAD.MOV.U32 R0, RZ, RZ, 0x3f800000 ;  /* 0x3f800000ff007424 */ /* 0x000fe200078e00ff */
[----:B------:R-:W-:Y:S01]  /*52a0*/  CS2R R146, SRZ ;  /* 0x0000000000927805 */ /* 0x000fe2000001ff00 */
[----:B------:R-:W-:Y:S01]  /*52b0*/  IMAD.U32 R225, RZ, RZ, UR4 ;  /* 0x00000004ffe17e24 */ /* 0x000fe2000f8e00ff */
        /* <DEDUP_REMOVED lines=61> */
[----:B------:R-:W-:-:S07]  /*5690*/  CS2R R24, SRZ ;  /* 0x0000000000187805 */ /* 0x000fce000001ff00 */
.L_x_277:
[----:B------:R-:W-:-:S04]  /*56a0*/  UIADD3 UR4, UR60, 0x1, URZ ;  /* 0x000000013c047890 */ /* 0x000fc8000fffe03f */
[----:B------:R-:W-:-:S04]  /*56b0*/  UISETP.NE.AND UP0, UPT, UR4, 0x2, UPT ;  /* 0x000000020400788c */ /* 0x000fc8000bf05270 */
[----:B------:R-:W-:Y:S02]  /*56c0*/  USEL UR5, URZ, 0x1, UP0 ;  /* 0x000000013f057887 */ /* 0x000fe40008000000 */
[----:B------:R-:W-:-:S04]  /*56d0*/  USEL UR4, UR4, URZ, UP0 ;  /* 0x0000003f04047287 */ /* 0x000fc80008000000 */
[----:B------:R-:W-:Y:S02]  /*56e0*/  LOP3.LUT R17, R224, UR5, RZ, 0x3c, !PT ;  /* 0x00000005e0117c12 */ /* 0x000fe4000f8e3cff */
[----:B------:R-:W-:Y:S01]  /*56f0*/  IMAD.U32 R16, RZ, RZ, UR4 ;  /* 0x00000004ff107e24 */ /* 0x000fe2000f8e00ff */
[----:B------:R-:W-:Y:S06]  /*5700*/  @!P0 BRA `(.L_x_269) ;  /* 0x0000000000048947 */ /* 0x000fec0003800000 */
[----:B------:R-:W-:Y:S01]  /*5710*/  BPT.TRAP 0x1 ;  /* 0x000000040000795c */ /* 0x000fe20000300000 */
.L_x_269:
[----:B------:R-:W0:Y:S01]  /*5720*/  S2UR UR6, SR_CgaCtaId ;  /* 0x00000000000679c3 */ /* 0x000e220000008800 */
[----:B------:R-:W-:Y:S01]  /*5730*/  UMOV UR5, 0x400 ;  /* 0x0000040000057882 */ /* 0x000fe20000000000 */
[----:B------:R-:W-:Y:S01]  /*5740*/  SHF.L.U32 R3, R17, 0x1f, RZ ;  /* 0x0000001f11037819 */ /* 0x000fe200000006ff */
[----:B0-----:R-:W-:-:S06]  /*5750*/  ULEA UR5, UR6, UR5, 0x18 ;  /* 0x0000000506057291 */ /* 0x001fcc000f8ec03f */
[----:B------:R-:W-:-:S05]  /*5760*/  IMAD.U32 R5, RZ, RZ, UR5 ;  /* 0x00000005ff057e24 */ /* 0x000fca000f8e00ff */
[----:B------:R-:W-:-:S13]  /*5770*/  R2UR UR61, R5 ;  /* 0x00000000053d72ca */ /* 0x000fda00000e0000 */
[----:B------:R-:W-:-:S09]  /*5780*/  ULEA UR61, UR4, UR61, 0x3 ;  /* 0x0000003d043d7291 */ /* 0x000fd2000f8e183f */
[----:B------:R0:W1:Y:S01]  /*5790*/  SYNCS.PHASECHK.TRANS64.TRYWAIT P2, [UR61+0x38830], R3 ;  /* 0x03883003ff0075a7 */ /* 0x000062000804017d */
[----:B------:R-:W-:Y:S05]  /*57a0*/  @!P0 BRA `(.L_x_270) ;  /* 0x0000000000048947 */ /* 0x000fea0003800000 */
[----:B------:R-:W-:Y:S01]  /*57b0*/  BPT.TRAP 0x1 ;  /* 0x000000040000795c */ /* 0x000fe20000300000 */
.L_x_270:
[----:B-1----:R-:W-:Y:S05]  /*57c0*/  @P2 BRA `(.L_x_271) ;  /* 0x0000000000082947 */ /* 0x002fea0003800000 */
[----:B------:R-:W1:Y:S02]  /*57d0*/  SYNCS.PHASECHK.TRANS64.TRYWAIT P2, [UR61+0x38830], R3 ;  /* 0x03883003ff0075a7 */ /* 0x000e64000804017d */
[----:B-1----:R-:W-:Y:S05]  /*57e0*/  @!P2 BRA `(.L_x_272) ;  /* 0x000000cc005ca947 */ /* 0x002fea0003800000 */
.L_x_271:
        /* <DEDUP_REMOVED lines=645> */
.L_x_273:
[----:B------:R-:W-:Y:S02]  /*8040*/  R2UR UR4, R5 ;  /* 0x00000000050472ca */ /* 0x000fe400000e0000 */
[----:B------:R-:W-:-:S11]  /*8050*/  SHF.L.U32 R0, R224, 0x1f, RZ ;  /* 0x0000001fe0007819 */ /* 0x000fd600000006ff */
[----:B------:R-:W-:-:S09]  /*8060*/  ULEA UR4, UR60, UR4, 0x3 ;  /* 0x000000043c047291 */ /* 0x000fd2000f8e183f */
[----:B------:R2:W3:Y:S01]  /*8070*/  SYNCS.PHASECHK.TRANS64.TRYWAIT P2, [UR4+0x38850], R0 ;  /* 0x03885000ff0075a7 */ /* 0x0004e20008040144 */
[----:B------:R-:W-:Y:S05]  /*8080*/  @!P0 BRA `(.L_x_274) ;  /* 0x0000000000048947 */ /* 0x000fea0003800000 */
[----:B------:R-:W-:Y:S01]  /*8090*/  BPT.TRAP 0x1 ;  /* 0x000000040000795c */ /* 0x000fe20000300000 */
.L_x_274:
[----:B---3--:R-:W-:Y:S05]  /*80a0*/  @P2 BRA `(.L_x_275) ;  /* 0x0000000000082947 */ /* 0x008fea0003800000 */
[----:B------:R-:W3:Y:S02]  /*80b0*/  SYNCS.PHASECHK.TRANS64.TRYWAIT P2, [UR4+0x38850], R0 ;  /* 0x03885000ff0075a7 */ /* 0x000ee40008040144 */
[----:B---3--:R-:W-:Y:S05]  /*80c0*/  @!P2 BRA `(.L_x_276) ;  /* 0x000000a4003ca947 */ /* 0x008fea0003800000 */
.L_x_275:
[----:B------:R-:W-:Y:S01]  /*80d0*/  R2UR UR5, R5 ;  /* 0x00000000050572ca */ /* 0x000fe200000e0000 */
[----:B------:R-:W-:Y:S01]  /*80e0*/  WARPGROUP.ARRIVE ;  /* 0x00000000000079c5 */ /* 0x000fe20000000000 */
[----:B------:R-:W-:Y:S01]  /*80f0*/  UMOV UR7, 0x40000040 ;  /* 0x4000004000077882 */ /* 0x000fe20000000000 */
[----:B0-2---:R-:W-:Y:S01]  /*8100*/  FMNMX.FTZ R0, R184, R21, !PT ;  /* 0x00000015b8007209 */ /* 0x005fe20007810000 */
[----:B------:R-:W-:Y:S01]  /*8110*/  ULDC UR10, c[0x0][0x988] ;  /* 0x00026200000a7ab9 */ /* 0x000fe20000000800 */
[----:B------:R-:W-:Y:S01]  /*8120*/  VOTEU.ALL UP0, P1 ;  /* 0x00000000003f7886 */ /* 0x000fe20000800000 */
[----:B------:R-:W-:Y:S01]  /*8130*/  IMAD.MOV.U32 R224, RZ, RZ, R17 ;  /* 0x000000ffffe07224 */ /* 0x000fe200078e0011 */
[----:B-1----:R-:W-:-:S03]  /*8140*/  FMNMX.FTZ R3, R185, R0, !PT ;  /* 0x00000000b9037209 */ /* 0x002fc60007810000 */
[----:B------:R-:W-:Y:S01]  /*8150*/  @!UP0 UIADD3 UR61, UR61, 0x38840, URZ ;  /* 0x000388403d3d8890 */ /* 0x000fe2000fffe03f */
[----:B------:R-:W-:Y:S01]  /*8160*/  FMNMX.FTZ R0, R188, R3, !PT ;  /* 0x00000003bc007209 */ /* 0x000fe20007810000 */
[----:B------:R-:W-:Y:S02]  /*8170*/  @!UP0 UIADD3 UR4, UR4, 0x38860, URZ ;  /* 0x0003886004048890 */ /* 0x000fe4000fffe03f */
[----:B------:R-:W-:Y:S01]  /*8180*/  UIADD3 UR5, UR5, 0x400, URZ ;  /* 0x0000040005057890 */ /* 0x000fe2000fffe03f */
[----:B------:R-:W-:Y:S01]  /*8190*/  FMNMX.FTZ R3, R189, R0, !PT ;  /* 0x00000000bd037209 */ /* 0x000fe20007810000 */
[----:B------:R-:W-:Y:S02]  /*81a0*/  @!UP0 UPRMT UR61, URZ, 0x654, UR61 ;  /* 0x000006543f3d8896 */ /* 0x000fe4000800003d */
[----:B------:R-:W-:Y:S01]  /*81b0*/  USHF.R.U32.HI UR5, URZ, 0x4, UR5 ;  /* 0x000000043f057899 */ /* 0x000fe20008011605 */
[----:B------:R-:W-:Y:S01]  /*81c0*/  FMNMX.FTZ R0, R176, R3, !PT ;  /* 0x00000003b0007209 */ /* 0x000fe20007810000 */
[----:B------:R-:W-:-:S02]  /*81d0*/  @!UP0 UPRMT UR4, URZ, 0x654, UR4 ;  /* 0x000006543f048896 */ /* 0x000fc40008000004 */
[----:B------:R-:W-:Y:S01]  /*81e0*/  ULOP3.LUT UR5, UR5, 0x3fff, URZ, 0xc0, !UPT ;  /* 0x00003fff05057892 */ /* 0x000fe2000f8ec03f */
[----:B------:R-:W-:-:S03]  /*81f0*/  FMNMX.FTZ R3, R177, R0, !PT ;  /* 0x00000000b1037209 */ /* 0x000fc60007810000 */
[----:B------:R-:W-:Y:S01]  /*8200*/  ULOP3.LUT UR5, UR5, 0x2800000, URZ, 0xfc, !UPT ;  /* 0x0280000005057892 */ /* 0x000fe2000f8efc3f */
[----:B------:R-:W-:-:S03]  /*8210*/  FMNMX.FTZ R0, R180, R3, !PT ;  /* 0x00000003b4007209 */ /* 0x000fc60007810000 */
[----:B------:R-:W-:Y:S01]  /*8220*/  UIMAD UR60, UR60, 0xa00, UR5 ;  /* 0x00000a003c3c78a4 */ /* 0x000fe2000f8e0205 */
[----:B------:R-:W-:Y:S02]  /*8230*/  FMNMX.FTZ R3, R181, R0, !PT ;  /* 0x00000000b5037209 */ /* 0x000fe40007810000 */
[----:B------:R-:W-:Y:S01]  /*8240*/  UMOV UR5, UR10 ;  /* 0x0000000a00057c82 */ /* 0x000fe20008000000 */
[----:B------:R-:W-:Y:S02]  /*8250*/  R2UR UR10, R225 ;  /* 0x00000000e10a72ca */ /* 0x000fe400000e0000 */
[----:B------:R-:W-:Y:S01]  /*8260*/  FMNMX.FTZ R0, R168, R3, !PT ;  /* 0x00000003a8007209 */ /* 0x000fe20007810000 */
[----:B------:R-:W-:Y:S02]  /*8270*/  UMOV UR6, UR60 ;  /* 0x0000003c00067c82 */ /* 0x000fe40008000000 */
[----:B------:R-:W-:Y:S01]  /*8280*/  HGMMA.64x256x16.F32.BF16 R24, R208, gdesc[UR4].tnspB, R24, gsb0 ;  /* 0x43e00004d0187df0 */ /* 0x000fe20008001818 */
[----:B------:R-:W-:Y:S01]  /*8290*/  UIADD3 UR6, UR60, 0x80, URZ ;  /* 0x000000803c067890 */ /* 0x000fe2000fffe03f */
[----:B------:R-:W-:Y:S01]  /*82a0*/  FMNMX.FTZ R3, R169, R0, !PT ;  /* 0x00000000a9037209 */ /* 0x000fe20007810000 */
[----:B------:R-:W-:-:S03]  /*82b0*/  UMOV UR7, 0x40000040 ;  /* 0x4000004000077882 */ /* 0x000fc60000000000 */
[----:B------:R-:W-:Y:S02]  /*82c0*/  FMNMX.FTZ R0, R172, R3, !PT ;  /* 0x00000003ac007209 */ /* 0x000fe40007810000 */
[----:B------:R-:W-:Y:S02]  /*82d0*/  ISETP.LT.AND P2, PT, RZ, UR10, PT ;  /* 0x0000000aff007c0c */ /* 0x000fe4000bf41270 */
        /* <DEDUP_REMOVED lines=10> */
[----:B------:R-:W0:Y:S01]  /*8380*/  SHFL.BFLY PT, R3, R2, 0x2, 0x1f ;  /* 0x0c401f0002037f89 */ /* 0x000e2200000e0000 */
        /* <DEDUP_REMOVED lines=14> */
[----:B0-----:R-:W-:-:S15]  /*8470*/  FMNMX.FTZ R200, R2, R3, !PT ;  /* 0x0000000302c87209 */ /* 0x001fde0007810000 */
[----:B------:R-:W-:-:S06]  /*8480*/  NOP ;  /* 0x0000000000007918 */ /* 0x000fcc0000000000 */
[----:B------:R-:W-:Y:S01]  /*8490*/  HGMMA.64x256x16.F32.BF16 R24, R196, gdesc[UR4].tnspB, R24, gsb0 ;  /* 0x43e00004c4187df0 */ /* 0x000fe20008001818 */
[----:B------:R-:W0:Y:S01]  /*84a0*/  SHFL.BFLY PT, R3, R200, 0x1, 0x1f ;  /* 0x0c201f00c8037f89 */ /* 0x000e2200000e0000 */
[----:B------:R-:W-:Y:S01]  /*84b0*/  UMOV UR6, UR60 ;  /* 0x0000003c00067c82 */ /* 0x000fe20008000000 */
[----:B------:R-:W-:Y:S01]  /*84c0*/  UMOV UR7, 0x40000040 ;  /* 0x4000004000077882 */ /* 0x000fe20000000000 */
[----:B------:R-:W-:Y:S02]  /*84d0*/  R2UR UR60, R16 ;  /* 0x00000000103c72ca */ /* 0x000fe400000e0000 */
[----:B0-----:R-:W-:Y:S02]  /*84e0*/  FMNMX.FTZ R4, R200, R3, !PT ;  /* 0x00000003c8047209 */ /* 0x001fe40007810000 */
[----:B------:R-:W-:-:S03]  /*84f0*/  FMNMX.FTZ R3, R187, R0, !PT ;  /* 0x00000000bb037209 */ /* 0x000fc60007810000 */
[C---:B------:R-:W-:Y:S01]  /*8500*/  FMUL.FTZ R0, R4.reuse, UR5 ;  /* 0x0000000504007c20 */ /* 0x040fe20008410000 */
[----:B------:R-:W-:-:S03]  /*8510*/  FADD.FTZ R21, -R4, R21 ;  /* 0x0000001504157221 */ /* 0x000fc60000010100 */
[--C-:B------:R-:W-:Y:S01]  /*8520*/  FFMA.FTZ R204, R176, UR5, -R0.reuse ;  /* 0x00000005b0cc7c23 */ /* 0x100fe20008010800 */
[----:B------:R-:W-:Y:S01]  /*8530*/  FMUL.FTZ R21, R21, UR5 ;  /* 0x0000000515157c20 */ /* 0x000fe20008410000 */
[--C-:B------:R-:W-:Y:S01]  /*8540*/  FFMA.FTZ R208, R185, UR5, -R0.reuse ;  /* 0x00000005b9d07c23 */ /* 0x100fe20008010800 */
[--C-:B------:R-:W-:Y:S01]  /*8550*/  FFMA.FTZ R185, R181, UR5, -R0.reuse ;  /* 0x00000005b5b97c23 */ /* 0x100fe20008010800 */
        /* <DEDUP_REMOVED lines=9> */
[--C-:B------:R-:W-:Y:S01]  /*85f0*/  FFMA.FTZ R173, R173, UR5, -R0.reuse ;  /* 0x00000005adad7c23 */ /* 0x100fe20008010800 */
[--C-:B0-----:R-:W-:Y:S01]  /*8600*/  FFMA.FTZ R21, R152, UR5, -R0.reuse ;  /* 0x0000000598157c23 */ /* 0x101fe20008010800 */
[--C-:B------:R-:W-:Y:S01]  /*8610*/  FFMA.FTZ R152, R153, UR5, -R0.reuse ;  /* 0x0000000599987c23 */ /* 0x100fe20008010800 */
[--C-:B------:R-:W-:Y:S01]  /*8620*/  FFMA.FTZ R161, R165, UR5, -R0.reuse ;  /* 0x00000005a5a17c23 */ /* 0x100fe20008010800 */
[--C-:B------:R-:W-:Y:S01]  /*8630*/  FFMA.FTZ R153, R156, UR5, -R0.reuse ;  /* 0x000000059c997c23 */ /* 0x100fe20008010800 */
[----:B------:R-:W-:Y:S01]  /*8640*/  FFMA.FTZ R157, R157, UR5, -R0 ;  /* 0x000000059d9d7c23 */ /* 0x000fe20008010800 */
        /* <DEDUP_REMOVED lines=17> */
[----:B------:R-:W-:Y:S01]  /*8760*/  FMNMX.FTZ R196, R190, R3, !PT ;  /* 0x00000003bec47209 */ /* 0x000fe20007810000 */
[--C-:B------:R-:W-:Y:S01]  /*8770*/  FFMA.FTZ R197, R184, UR5, -R0.reuse ;  /* 0x00000005b8c57c23 */ /* 0x100fe20008010800 */
[----:B------:R-:W-:Y:S01]  /*8780*/  WARPGROUP.ARRIVE ;  /* 0x00000000000079c5 */ /* 0x000fe20000000000 */
[--C-:B------:R-:W-:Y:S01]  /*8790*/  FFMA.FTZ R198, R164, UR5, -R0.reuse ;  /* 0x00000005a4c67c23 */ /* 0x100fe20008010800 */
[----:B------:R-:W-:Y:S01]  /*87a0*/  FMNMX.FTZ R3, R191, R196, !PT ;  /* 0x000000c4bf037209 */ /* 0x000fe20007810000 */
[----:B------:R-:W-:Y:S02]  /*87b0*/  FFMA.FTZ R196, R160, UR5, -R0 ;  /* 0x00000005a0c47c23 */ /* 0x000fe40008010800 */
[----:B------:R-:W0:Y:S01]  /*87c0*/  MUFU.EX2 R197, R197 ;  /* 0x000000c500c57308 */ /* 0x000e220000000800 */
[----:B------:R-:W-:Y:S01]  /*87d0*/  FMNMX.FTZ R184, R178, R3, !PT ;  /* 0x00000003b2b87209 */ /* 0x000fe20007810000 */
[----:B------:R-:W-:Y:S03]  /*87e0*/  HGMMA.64x256x16.F32.BF16 R24, R192, gdesc[UR4].tnspB, R24, gsb0 ;  /* 0x43e00004c0187df0 */ /* 0x000fe60008001818 */
[----:B------:R-:W-:-:S03]  /*87f0*/  FMNMX.FTZ R3, R179, R184, !PT ;  /* 0x000000b8b3037209 */ /* 0x000fc60007810000 */
[----:B------:R-:W-:Y:S01]  /*8800*/  MUFU.EX2 R196, R196 ;  /* 0x000000c400c47308 */ /* 0x000fe20000000800 */
[----:B------:R-:W-:-:S04]  /*8810*/  FMNMX.FTZ R184, R182, R3, !PT ;  /* 0x00000003b6b87209 */ /* 0x000fc80007810000 */
[----:B------:R-:W-:-:S03]  /*8820*/  FMNMX.FTZ R3, R183, R184, !PT ;  /* 0x000000b8b7037209 */ /* 0x000fc60007810000 */
[----:B------:R-:W-:Y:S01]  /*8830*/  MUFU.EX2 R198, R198 ;  /* 0x000000c600c67308 */ /* 0x000fe20000000800 */
[----:B------:R-:W-:Y:S01]  /*8840*/  FMNMX.FTZ R184, R170, R3, !PT ;  /* 0x00000003aab87209 */ /* 0x000fe20007810000 */
[----:B0-----:R-:W-:-:S03]  /*8850*/  FFMA.FTZ R15, R2, R15, R197 ;  /* 0x0000000f020f7223 */ /* 0x001fc600000100c5 */
[----:B------:R-:W-:Y:S01]  /*8860*/  FMNMX.FTZ R3, R171, R184, !PT ;  /* 0x000000b8ab037209 */ /* 0x000fe20007810000 */
[C---:B------:R-:W-:Y:S01]  /*8870*/  FADD.FTZ R15, R208.reuse, R15 ;  /* 0x0000000fd00f7221 */ /* 0x040fe20000010000 */
[----:B------:R-:W-:Y:S02]  /*8880*/  F2FP.BF16.F32.PACK_AB R208, R208, R197 ;  /* 0x000000c5d0d0723e */ /* 0x000fe400000010ff */
        /* <DEDUP_REMOVED lines=9> */
[----:B------:R-:W-:-:S05]  /*8920*/  FMNMX.FTZ R176, R159, R176, !PT ;  /* 0x000000b09fb07209 */ /* 0x000fca0007810000 */
[----:B------:R-:W0:Y:S02]  /*8930*/  SHFL.BFLY PT, R3, R176, 0x2, 0x1f ;  /* 0x0c401f00b0037f89 */ /* 0x000e2400000e0000 */
[----:B0-----:R-:W-:-:S05]  /*8940*/  FMNMX.FTZ R3, R176, R3, !PT ;  /* 0x00000003b0037209 */ /* 0x001fca0007810000 */
[----:B------:R-:W0:Y:S02]  /*8950*/  SHFL.BFLY PT, R160, R3, 0x1, 0x1f ;  /* 0x0c201f0003a07f89 */ /* 0x000e2400000e0000 */
[----:B0-----:R-:W-:-:S05]  /*8960*/  FMNMX.FTZ R3, R3, R160, !PT ;  /* 0x000000a003037209 */ /* 0x001fca0007810000 */
[C---:B------:R-:W-:Y:S01]  /*8970*/  FADD.FTZ R0, -R3.reuse, R20 ;  /* 0x0000001403007221 */ /* 0x040fe20000010100 */
[----:B------:R-:W-:Y:S01]  /*8980*/  FMUL.FTZ R156, R3, UR5 ;  /* 0x00000005039c7c20 */ /* 0x000fe20008410000 */
[----:B------:R0:W-:Y:S02]  /*8990*/  MUFU.EX2 R20, R157 ;  /* 0x0000009d00147308 */ /* 0x0001e40000000800 */
[----:B------:R-:W-:Y:S01]  /*89a0*/  FMUL.FTZ R0, R0, UR5 ;  /* 0x0000000500007c20 */ /* 0x000fe20008410000 */
        /* <DEDUP_REMOVED lines=11> */
[----:B------:R-:W-:Y:S01]  /*8a60*/  FADD.FTZ R174, R210, R15 ;  /* 0x0000000fd2ae7221 */ /* 0x000fe20000010000 */
[--C-:B------:R-:W-:Y:S01]  /*8a70*/  FFMA.FTZ R201, R170, UR5, -R156.reuse ;  /* 0x00000005aac97c23 */ /* 0x100fe2000801089c */
[----:B------:R-:W1:Y:S01]  /*8a80*/  MUFU.EX2 R209, R209 ;  /* 0x000000d100d17308 */ /* 0x000e620000000800 */
[--C-:B------:R-:W-:Y:S01]  /*8a90*/  FFMA.FTZ R170, R171, UR5, -R156.reuse ;  /* 0x00000005abaa7c23 */ /* 0x100fe2000801089c */
[----:B0-----:R-:W-:Y:S01]  /*8aa0*/  FFMA.FTZ R157, R162, UR5, -R156 ;  /* 0x00000005a29d7c23 */ /* 0x001fe2000801089c */
[----:B------:R-:W-:Y:S01]  /*8ab0*/  FADD.FTZ R171, R189, R174 ;  /* 0x000000aebdab7221 */ /* 0x000fe20000010000 */
[--C-:B------:R-:W-:Y:S01]  /*8ac0*/  FFMA.FTZ R175, R175, UR5, -R156.reuse ;  /* 0x00000005afaf7c23 */ /* 0x100fe2000801089c */
[--C-:B------:R-:W-:Y:S01]  /*8ad0*/  FFMA.FTZ R163, R163, UR5, -R156.reuse ;  /* 0x00000005a3a37c23 */ /* 0x100fe2000801089c */
[--C-:B------:R-:W-:Y:S01]  /*8ae0*/  FFMA.FTZ R167, R167, UR5, -R156.reuse ;  /* 0x00000005a7a77c23 */ /* 0x100fe2000801089c */
[----:B------:R-:W-:Y:S01]  /*8af0*/  FADD.FTZ R174, R204, R171 ;  /* 0x000000abccae7221 */ /* 0x000fe20000010000 */
[----:B------:R-:W0:Y:S01]  /*8b00*/  MUFU.EX2 R160, R160 ;  /* 0x000000a000a07308 */ /* 0x000e220000000800 */
[--C-:B------:R-:W-:Y:S01]  /*8b10*/  FFMA.FTZ R154, R154, UR5, -R156.reuse ;  /* 0x000000059a9a7c23 */ /* 0x100fe2000801089c */
[--C-:B------:R-:W-:Y:S01]  /*8b20*/  FFMA.FTZ R155, R155, UR5, -R156.reuse ;  /* 0x000000059b9b7c23 */ /* 0x100fe2000801089c */
[--C-:B------:R-:W-:Y:S01]  /*8b30*/  FFMA.FTZ R158, R158, UR5, -R156.reuse ;  /* 0x000000059e9e7c23 */ /* 0x100fe2000801089c */
[----:B------:R-:W-:Y:S01]  /*8b40*/  FFMA.FTZ R156, R159, UR5, -R156 ;  /* 0x000000059f9c7c23 */ /* 0x000fe2000801089c */
[----:B------:R-:W-:Y:S01]  /*8b50*/  FADD.FTZ R159, R177, R174 ;  /* 0x000000aeb19f7221 */ /* 0x000fe20000010000 */
[----:B------:R-:W-:-:S02]  /*8b60*/  F2FP.BF16.F32.PACK_AB R210, R189, R210 ;  /* 0x000000d2bdd2723e */ /* 0x000fc400000010ff */
[----:B------:R-:W2:Y:S01]  /*8b70*/  MUFU.EX2 R211, R211 ;  /* 0x000000d300d37308 */ /* 0x000ea20000000800 */
[----:B-1----:R-:W-:Y:S01]  /*8b80*/  FFMA.FTZ R165, R0, R14, R209 ;  /* 0x0000000e00a57223 */ /* 0x002fe200000100d1 */
[----:B------:R-:W-:-:S06]  /*8b90*/  F2FP.BF16.F32.PACK_AB R204, R177, R204 ;  /* 0x000000ccb1cc723e */ /* 0x000fcc00000010ff */
[----:B------:R-:W1:Y:S01]  /*8ba0*/  MUFU.EX2 R164, R164 ;  /* 0x000000a400a47308 */ /* 0x000e620000000800 */
[C---:B0-----:R-:W-:Y:S01]  /*8bb0*/  FADD.FTZ R166, R160.reuse, R165 ;  /* 0x000000a5a0a67221 */ /* 0x041fe20000010000 */
[----:B------:R-:W-:-:S06]  /*8bc0*/  F2FP.BF16.F32.PACK_AB R209, R160, R209 ;  /* 0x000000d1a0d1723e */ /* 0x000fcc00000010ff */
[----:B------:R-:W0:Y:S01]  /*8bd0*/  MUFU.EX2 R205, R205 ;  /* 0x000000cd00cd7308 */ /* 0x000e220000000800 */
[----:B--2---:R-:W-:-:S07]  /*8be0*/  FADD.FTZ R165, R211, R166 ;  /* 0x000000a6d3a57221 */ /* 0x004fce0000010000 */
[----:B------:R-:W2:Y:S01]  /*8bf0*/  MUFU.EX2 R168, R168 ;  /* 0x000000a800a87308 */ /* 0x000ea20000000800 */
[C---:B-1----:R-:W-:Y:S01]  /*8c00*/  FADD.FTZ R166, R164.reuse, R165 ;  /* 0x000000a5a4a67221 */ /* 0x042fe20000010000 */
[----:B------:R-:W-:-:S06]  /*8c10*/  F2FP.BF16.F32.PACK_AB R211, R164, R211 ;  /* 0x000000d3a4d3723e */ /* 0x000fcc00000010ff */
[----:B------:R-:W1:Y:S08]  /*8c20*/  MUFU.EX2 R207, R207 ;  /* 0x000000cf00cf7308 */ /* 0x000e700000000800 */
[----:B------:R-:W3:Y:S08]  /*8c30*/  MUFU.EX2 R172, R172 ;  /* 0x000000ac00ac7308 */ /* 0x000ef00000000800 */
[----:B------:R-:W4:Y:S08]  /*8c40*/  MUFU.EX2 R201, R201 ;  /* 0x000000c900c97308 */ /* 0x000f300000000800 */
[----:B------:R0:W-:Y:S08]  /*8c50*/  MUFU.EX2 R14, R157 ;  /* 0x0000009d000e7308 */ /* 0x0001f00000000800 */
[----:B------:R-:W5:Y:S01]  /*8c60*/  MUFU.EX2 R170, R170 ;  /* 0x000000aa00aa7308 */ /* 0x000f620000000800 */
[----:B0-----:R-:W-:Y:S01]  /*8c70*/  FADD.FTZ R157, R205, R166 ;  /* 0x000000a6cd9d7221 */ /* 0x001fe20000010000 */
[----:B------:R-:W-:Y:S01]  /*8c80*/  FADD.FTZ R166, R206, R159 ;  /* 0x0000009fcea67221 */ /* 0x000fe20000010000 */
[----:B--2---:R-:W-:-:S02]  /*8c90*/  F2FP.BF16.F32.PACK_AB R205, R168, R205 ;  /* 0x000000cda8cd723e */ /* 0x004fc400000010ff */
[----:B------:R-:W-:Y:S01]  /*8ca0*/  FADD.FTZ R160, R168, R157 ;  /* 0x0000009da8a07221 */ /* 0x000fe20000010000 */
[C---:B------:R-:W-:Y:S01]  /*8cb0*/  FADD.FTZ R159, R185.reuse, R166 ;  /* 0x000000a6b99f7221 */ /* 0x040fe20000010000 */
[----:B------:R-:W-:Y:S01]  /*8cc0*/  F2FP.BF16.F32.PACK_AB R206, R185, R206 ;  /* 0x000000ceb9ce723e */ /* 0x000fe200000010ff */
[----:B------:R-:W0:Y:S01]  /*8cd0*/  MUFU.EX2 R203, R203 ;  /* 0x000000cb00cb7308 */ /* 0x000e220000000800 */
[----:B-1----:R-:W-:Y:S01]  /*8ce0*/  FADD.FTZ R157, R207, R160 ;  /* 0x000000a0cf9d7221 */ /* 0x002fe20000010000 */
[----:B------:R-:W-:Y:S01]  /*8cf0*/  FADD.FTZ R164, R200, R159 ;  /* 0x0000009fc8a47221 */ /* 0x000fe20000010000 */
[C---:B---3--:R-:W-:Y:S02]  /*8d00*/  F2FP.BF16.F32.PACK_AB R207, R172.reuse, R207 ;  /* 0x000000cfaccf723e */ /* 0x048fe400000010ff */
[----:B------:R-:W-:Y:S01]  /*8d10*/  FADD.FTZ R160, R172, R157 ;  /* 0x0000009daca07221 */ /* 0x000fe20000010000 */
[C---:B------:R-:W-:Y:S01]  /*8d20*/  FADD.FTZ R159, R169.reuse, R164 ;  /* 0x000000a4a99f7221 */ /* 0x040fe20000010000 */
[----:B------:R-:W-:Y:S01]  /*8d30*/  F2FP.BF16.F32.PACK_AB R200, R169, R200 ;  /* 0x000000c8a9c8723e */ /* 0x000fe200000010ff */
[----:B------:R-:W1:Y:S01]  /*8d40*/  MUFU.EX2 R162, R175 ;  /* 0x000000af00a27308 */ /* 0x000e620000000800 */
[----:B----4-:R-:W-:Y:S01]  /*8d50*/  FADD.FTZ R157, R201, R160 ;  /* 0x000000a0c99d7221 */ /* 0x010fe20000010000 */
[----:B------:R-:W-:Y:S01]  /*8d60*/  FADD.FTZ R164, R202, R159 ;  /* 0x0000009fcaa47221 */ /* 0x000fe20000010000 */
[----:B-----5:R-:W-:-:S02]  /*8d70*/  F2FP.BF16.F32.PACK_AB R201, R170, R201 ;  /* 0x000000c9aac9723e */ /* 0x020fc400000010ff */
[----:B------:R-:W-:Y:S01]  /*8d80*/  FADD.FTZ R160, R170, R157 ;  /* 0x0000009daaa07221 */ /* 0x000fe20000010000 */
[C---:B------:R-:W-:Y:S01]  /*8d90*/  FADD.FTZ R159, R173.reuse, R164 ;  /* 0x000000a4ad9f7221 */ /* 0x040fe20000010000 */
[----:B------:R-:W-:Y:S01]  /*8da0*/  F2FP.BF16.F32.PACK_AB R202, R173, R202 ;  /* 0x000000caadca723e */ /* 0x000fe200000010ff */
[----:B------:R-:W2:Y:S01]  /*8db0*/  MUFU.EX2 R15, R163 ;  /* 0x000000a3000f7308 */ /* 0x000ea20000000800 */
[----:B0-----:R-:W-:-:S07]  /*8dc0*/  FADD.FTZ R157, R203, R160 ;  /* 0x000000a0cb9d7221 */ /* 0x001fce0000010000 */
[----:B------:R-:W0:Y:S01]  /*8dd0*/  MUFU.EX2 R199, R199 ;  /* 0x000000c700c77308 */ /* 0x000e220000000800 */
[C---:B-1----:R-:W-:Y:S01]  /*8de0*/  FADD.FTZ R157, R162.reuse, R157 ;  /* 0x0000009da29d7221 */ /* 0x042fe20000010000 */
[----:B------:R-:W-:-:S03]  /*8df0*/  F2FP.BF16.F32.PACK_AB R203, R162, R203 ;  /* 0x000000cba2cb723e */ /* 0x000fc600000010ff */
[----:B------:R-:W-:-:S03]  /*8e00*/  FADD.FTZ R160, R14, R157 ;  /* 0x0000009d0ea07221 */ /* 0x000fc60000010000 */
[----:B------:R-:W1:Y:S01]  /*8e10*/  MUFU.EX2 R167, R167 ;  /* 0x000000a700a77308 */ /* 0x000e620000000800 */
[C---:B--2---:R-:W-:Y:S01]  /*8e20*/  FADD.FTZ R160, R15.reuse, R160 ;  /* 0x000000a00fa07221 */ /* 0x044fe20000010000 */
[----:B------:R-:W-:-:S06]  /*8e30*/  F2FP.BF16.F32.PACK_AB R197, R15, R14 ;  /* 0x0000000e0fc5723e */ /* 0x000fcc00000010ff */
[----:B------:R-:W-:Y:S01]  /*8e40*/  MUFU.EX2 R155, R155 ;  /* 0x0000009b009b7308 */ /* 0x000fe20000000800 */
[----:B0-----:R-:W-:Y:S01]  /*8e50*/  FADD.FTZ R160, R199, R160 ;  /* 0x000000a0c7a07221 */ /* 0x001fe20000010000 */
[----:B------:R-:W-:Y:S02]  /*8e60*/  WARPGROUP.DEPBAR.LE gsb0, 0x0 ;  /* 0x00008000000079c5 */ /* 0x000fe40000010000 */
[----:B------:R-:W-:Y:S01]  /*8e70*/  @!P1 SYNCS.ARRIVE.TRANS64.RED.A1T0 RZ, [UR61], RZ ;  /* 0x000000ffffff99a7 */ /* 0x000fe2000810043d */
[----:B------:R-:W-:Y:S02]  /*8e80*/  F2FP.BF16.F32.PACK_AB R192, R152, R21 ;  /* 0x0000001598c0723e */ /* 0x000fe400000010ff */
[----:B------:R-:W-:Y:S01]  /*8e90*/  F2FP.BF16.F32.PACK_AB R194, R20, R153 ;  /* 0x0000009914c2723e */ /* 0x000fe200000010ff */
[----:B------:R0:W2:Y:S01]  /*8ea0*/  MUFU.EX2 R193, R154 ;  /* 0x0000009a00c17308 */ /* 0x0000a20000000800 */
[C---:B-1----:R-:W-:Y:S01]  /*8eb0*/  FADD.FTZ R160, R167.reuse, R160 ;  /* 0x000000a0a7a07221 */ /* 0x042fe20000010000 */
[----:B------:R-:W-:Y:S01]  /*8ec0*/  F2FP.BF16.F32.PACK_AB R199, R167, R199 ;  /* 0x000000c7a7c7723e */ /* 0x000fe200000010ff */
[----:B------:R-:W-:Y:S01]  /*8ed0*/  @!P1 SYNCS.ARRIVE.TRANS64.RED.A1T0 RZ, [UR4], RZ ;  /* 0x000000ffffff99a7 */ /* 0x000fe20008100404 */
[----:B------:R-:W-:-:S04]  /*8ee0*/  UIADD3 UR4, UR10, -0x1, URZ ;  /* 0xffffffff0a047890 */ /* 0x000fc8000fffe03f */
[----:B------:R-:W1:Y:S01]  /*8ef0*/  MUFU.EX2 R195, R158 ;  /* 0x0000009e00c37308 */ /* 0x000e620000000800 */
[----:B0-----:R-:W-:Y:S01]  /*8f00*/  FADD.FTZ R154, R196, R159 ;  /* 0x0000009fc49a7221 */ /* 0x001fe20000010000 */
[C---:B------:R-:W-:Y:S01]  /*8f10*/  F2FP.BF16.F32.PACK_AB R196, R181.reuse, R196 ;  /* 0x000000c4b5c4723e */ /* 0x040fe200000010ff */
[----:B------:R-:W-:Y:S02]  /*8f20*/  IMAD.U32 R225, RZ, RZ, UR4 ;  /* 0x00000004ffe17e24 */ /* 0x000fe4000f8e00ff */
[----:B------:R-:W-:-:S03]  /*8f30*/  FADD.FTZ R157, R181, R154 ;  /* 0x0000009ab59d7221 */ /* 0x000fc60000010000 */
[----:B------:R-:W0:Y:S01]  /*8f40*/  MUFU.EX2 R156, R156 ;  /* 0x0000009c009c7308 */ /* 0x000e220000000800 */
[----:B------:R-:W-:Y:S01]  /*8f50*/  FADD.FTZ R154, R198, R157 ;  /* 0x0000009dc69a7221 */ /* 0x000fe20000010000 */
[----:B--2---:R-:W-:Y:S01]  /*8f60*/  FADD.FTZ R160, R193, R160 ;  /* 0x000000a0c1a07221 */ /* 0x004fe20000010000 */
[C---:B------:R-:W-:Y:S02]  /*8f70*/  F2FP.BF16.F32.PACK_AB R198, R161.reuse, R198 ;  /* 0x000000c6a1c6723e */ /* 0x040fe400000010ff */
[----:B------:R-:W-:Y:S01]  /*8f80*/  FADD.FTZ R154, R161, R154 ;  /* 0x0000009aa19a7221 */ /* 0x000fe20000010000 */
[C---:B------:R-:W-:Y:S01]  /*8f90*/  FADD.FTZ R160, R155.reuse, R160 ;  /* 0x000000a09ba07221 */ /* 0x040fe20000010000 */
[----:B------:R-:W-:Y:S02]  /*8fa0*/  F2FP.BF16.F32.PACK_AB R193, R155, R193 ;  /* 0x000000c19bc1723e */ /* 0x000fe400000010ff */
[----:B------:R-:W-:Y:S01]  /*8fb0*/  FADD.FTZ R15, R21, R154 ;  /* 0x0000009a150f7221 */ /* 0x000fe20000010000 */
[----:B-1----:R-:W-:Y:S01]  /*8fc0*/  FADD.FTZ R160, R195, R160 ;  /* 0x000000a0c3a07221 */ /* 0x002fe20000010000 */
[----:B------:R-:W-:-:S02]  /*8fd0*/  IMAD.MOV.U32 R21, RZ, RZ, R4 ;  /* 0x000000ffff157224 */ /* 0x000fc400078e0004 */
[----:B------:R-:W-:-:S04]  /*8fe0*/  FADD.FTZ R14, R152, R15 ;  /* 0x0000000f980e7221 */ /* 0x000fc80000010000 */
[----:B------:R-:W-:Y:S01]  /*8ff0*/  FADD.FTZ R15, R153, R14 ;  /* 0x0000000e990f7221 */ /* 0x000fe20000010000 */
[C---:B0-----:R-:W-:Y:S01]  /*9000*/  FADD.FTZ R14, R156.reuse, R160 ;  /* 0x000000a09c0e7221 */ /* 0x041fe20000010000 */
[----:B------:R-:W-:Y:S02]  /*9010*/  F2FP.BF16.F32.PACK_AB R195, R156, R195 ;  /* 0x000000c39cc3723e */ /* 0x000fe400000010ff */
[----:B------:R-:W-:Y:S01]  /*9020*/  FADD.FTZ R15, R20, R15 ;  /* 0x0000000f140f7221 */ /* 0x000fe20000010000 */
[----:B------:R-:W-:Y:S01]  /*9030*/  IMAD.MOV.U32 R20, RZ, RZ, R3 ;  /* 0x000000ffff147224 */ /* 0x000fe200078e0003 */
[----:B------:R-:W-:Y:S06]  /*9040*/  @P2 BRA `(.L_x_277) ;  /* 0xffffffc400942947 */ /* 0x000fec000383ffff */
.L_x_268:
        /* <DEDUP_REMOVED lines=131> */
.L_x_278:
[----:B------:R-:W-:Y:S01]  /*9880*/  IMAD R11, R16, 0x8, R5 ;  /* 0x00000008100b7824 */ /* 0x000fe200078e0205 */
[----:B------:R-:W-:-:S04]  /*9890*/  SHF.L.U32 R0, R17, 0x1f, RZ ;  /* 0x0000001f11007819 */ /* 0x000fc800000006ff */
[----:B------:R0:W1:Y:S01]  /*98a0*/  SYNCS.PHASECHK.TRANS64.TRYWAIT P2, [R11+URZ+0x38850], R0 ;  /* 0x038850000b0075a7 */ /* 0x000062000804017f */
[----:B------:R-:W-:Y:S05]  /*98b0*/  @!P0 BRA `(.L_x_279) ;  /* 0x0000000000048947 */ /* 0x000fea0003800000 */
[----:B------:R-:W-:Y:S01]  /*98c0*/  BPT.TRAP 0x1 ;  /* 0x000000040000795c */ /* 0x000fe20000300000 */
.L_x_279:
[----:B-1----:R-:W-:Y:S05]  /*98d0*/  @P2 BRA `(.L_x_280) ;  /* 0x0000000000082947 */ /* 0x002fea0003800000 */
[----:B------:R-:W1:Y:S02]  /*98e0*/  SYNCS.PHASECHK.TRANS64.TRYWAIT P0, [R11+URZ+0x38850], R0 ;  /* 0x038850000b0075a7 */ /* 0x000e64000800017f */
[----:B-1----:R-:W-:Y:S05]  /*98f0*/  @!P0 BRA `(.L_x_281) ;  /* 0x0000008c00488947 */ /* 0x002fea0003800000 */
.L_x_280:
[----:B------:R-:W-:Y:S05]  /*9900*/  WARPSYNC.ALL ;  /* 0x0000000000007948 */ /* 0x000fea0003800000 */
[----:B------:R-:W-:Y:S01]  /*9910*/  VIADD R5, R5, 0x400 ;  /* 0x0000040005057836 */ /* 0x000fe20000000000 */
[----:B------:R-:W-:Y:S01]  /*9920*/  WARPGROUP.ARRIVE ;  /* 0x00000000000079c5 */ /* 0x000fe20000000000 */
[----:B------:R-:W-:Y:S01]  /*9930*/  IMAD.MOV.U32 R7, RZ, RZ, 0x40000040 ;  /* 0x40000040ff077424 */ /* 0x000fe200078e00ff */
[----:B01----:R-:W0:Y:S01]  /*9940*/  SHFL.BFLY PT, R0, R15, 0x2, 0x1f ;  /* 0x0c401f000f007f89 */ /* 0x003e2200000e0000 */
[----:B------:R-:W-:Y:S01]  /*9950*/  IMAD.MOV.U32 R9, RZ, RZ, 0x40000040 ;  /* 0x40000040ff097424 */ /* 0x000fe200078e00ff */
[----:B------:R-:W-:Y:S01]  /*9960*/  SHF.R.U32.HI R5, RZ, 0x4, R5 ;  /* 0x00000004ff057819 */ /* 0x000fe20000011605 */
[----:B------:R-:W-:Y:S01]  /*9970*/  @!P1 VIADD R11, R11, 0x38860 ;  /* 0x000388600b0b9836 */ /* 0x000fe20000000000 */
[----:B------:R-:W-:Y:S01]  /*9980*/  R2UR UR7, R7 ;  /* 0x00000000070772ca */ /* 0x000fe200000e0000 */
[----:B------:R-:W-:Y:S01]  /*9990*/  IMAD.MOV.U32 R7, RZ, RZ, 0x40000040 ;  /* 0x40000040ff077424 */ /* 0x000fe200078e00ff */
[----:B------:R-:W-:Y:S01]  /*99a0*/  LOP3.LUT R5, R5, 0x3fff, RZ, 0xc0, !PT ;  /* 0x00003fff05057812 */ /* 0x000fe200078ec0ff */
[----:B------:R-:W-:Y:S01]  /*99b0*/  IMAD.U32 R13, RZ, RZ, UR5 ;  /* 0x00000005ff0d7e24 */ /* 0x000fe2000f8e00ff */
[----:B------:R-:W-:Y:S01]  /*99c0*/  @!P1 PRMT R11, RZ, 0x654, R11 ;  /* 0x00000654ff0b9816 */ /* 0x000fe2000000000b */
[----:B------:R-:W-:Y:S01]  /*99d0*/  VIADD R216, R216, 0x1 ;  /* 0x00000001d8d87836 */ /* 0x000fe20000000000 */
[----:B------:R-:W-:-:S05]  /*99e0*/  LOP3.LUT R5, R5, 0x2800000, RZ, 0xfc, !PT ;  /* 0x0280000005057812 */ /* 0x000fca00078efcff */
[C---:B------:R-:W-:Y:S02]  /*99f0*/  IMAD R6, R16.reuse, 0xa00, R5 ;  /* 0x00000a0010067824 */ /* 0x040fe400078e0205 */
[----:B------:R-:W1:Y:S01]  /*9a00*/  SHFL.BFLY PT, R5, R14, 0x2, 0x1f ;  /* 0x0c401f000e057f89 */ /* 0x000e6200000e0000 */
[----:B------:R-:W-:Y:S02]  /*9a10*/  VIADD R16, R16, 0x1 ;  /* 0x0000000110107836 */ /* 0x000fe40000000000 */
[C---:B------:R-:W-:Y:S02]  /*9a20*/  R2UR UR6, R6.reuse ;  /* 0x00000000060672ca */ /* 0x040fe400000e0000 */
[----:B------:R-:W-:Y:S01]  /*9a30*/  IADD3 R8, R6, 0x80, RZ ;  /* 0x0000008006087810 */ /* 0x000fe20007ffe0ff */
[----:B0-----:R-:W-:Y:S01]  /*9a40*/  FADD.FTZ R0, R0, R15 ;  /* 0x0000000f00007221 */ /* 0x001fe20000010000 */
[----:B------:R-:W-:-:S04]  /*9a50*/  ISETP.NE.AND P2, PT, R16, 0x2, PT ;  /* 0x000000021000780c */ /* 0x000fc80003f45270 */
[----:B------:R-:W-:-:S05]  /*9a60*/  SEL R16, R16, RZ, P2 ;  /* 0x000000ff10107207 */ /* 0x000fca0001000000 */
[----:B------:R-:W-:Y:S01]  /*9a70*/  HGMMA.64x256x16.F32.BF16 R24, R208, gdesc[UR4].tnspB, R24, gsb0 ;  /* 0x43e00004d0187df0 */ /* 0x000fe20008001818 */
[----:B------:R-:W-:Y:S01]  /*9a80*/  R2UR UR6, R8 ;  /* 0x00000000080672ca */ /* 0x000fe200000e0000 */
[----:B------:R-:W-:Y:S01]  /*9a90*/  VIADD R8, R6, 0x100 ;  /* 0x0000010006087836 */ /* 0x000fe20000000000 */
[----:B------:R-:W-:Y:S01]  /*9aa0*/  R2UR UR7, R9 ;  /* 0x00000000090772ca */ /* 0x000fe200000e0000 */
[----:B------:R-:W-:Y:S02]  /*9ab0*/  IMAD.MOV.U32 R9, RZ, RZ, 0x40000040 ;  /* 0x40000040ff097424 */ /* 0x000fe400078e00ff */
[----:B-1----:R-:W-:Y:S02]  /*9ac0*/  FADD.FTZ R2, R5, R14 ;  /* 0x0000000e05027221 */ /* 0x002fe40000010000 */
[----:B------:R-:W0:Y:S02]  /*9ad0*/  SHFL.BFLY PT, R5, R0, 0x1, 0x1f ;  /* 0x0c201f0000057f89 */ /* 0x000e2400000e0000 */
[----:B0-----:R-:W-:Y:S01]  /*9ae0*/  FADD.FTZ R10, R0, R5 ;  /* 0x00000005000a7221 */ /* 0x001fe20000010000 */
[----:B------:R-:W-:Y:S01]  /*9af0*/  IMAD.MOV.U32 R5, RZ, RZ, RZ ;  /* 0x000000ffff057224 */ /* 0x000fe200078e00ff */
[----:B------:R-:W-:-:S03]  /*9b00*/  SEL R0, RZ, 0x1, P2 ;  /* 0x00000001ff007807 */ /* 0x000fc60001000000 */
[----:B------:R-:W-:Y:S02]  /*9b10*/  FSETP.NE.FTZ.AND P0, PT, R10, RZ, PT ;  /* 0x000000ff0a00720b */ /* 0x000fe40003f15000 */
[----:B------:R-:W-:Y:S01]  /*9b20*/  LOP3.LUT R17, R17, R0, RZ, 0x3c, !PT ;  /* 0x0000000011117212 */ /* 0x000fe200078e3cff */
[----:B------:R-:W-:Y:S01]  /*9b30*/  IMAD.MOV.U32 R0, RZ, RZ, -0x800000 ;  /* 0xff800000ff007424 */ /* 0x000fe200078e00ff */
[----:B------:R-:W-:Y:S02]  /*9b40*/  WARPGROUP.DEPBAR.LE gsb0, 0x0 ;  /* 0x00008000000079c5 */ /* 0x000fe40000010000 */
[----:B------:R-:W-:-:S07]  /*9b50*/  WARPGROUP.ARRIVE ;  /* 0x00000000000079c5 */ /* 0x000fce0000000000 */
[----:B------:R-:W-:Y:S01]  /*9b60*/  HGMMA.64x256x16.F32.BF16 R24, R204, gdesc[UR4].tnspB, R24, gsb0 ;  /* 0x43e00004cc187df0 */ /* 0x000fe20008001818 */
[----:B------:R-:W-:Y:S01]  /*9b70*/  R2UR UR6, R8 ;  /* 0x00000000080672ca */ /* 0x000fe200000e0000 */
[C---:B------:R-:W-:Y:S01]  /*9b80*/  VIADD R8, R6.reuse, 0x180 ;  /* 0x0000018006087836 */ /* 0x040fe20000000000 */
[----:B------:R-:W-:Y:S01]  /*9b90*/  R2UR UR7, R9 ;  /* 0x00000000090772ca */ /* 0x000fe200000e0000 */
[----:B------:R-:W-:Y:S02]  /*9ba0*/  IMAD.MOV.U32 R9, RZ, RZ, 0x40000040 ;  /* 0x40000040ff097424 */ /* 0x000fe400078e00ff */
[----:B------:R-:W-:Y:S01]  /*9bb0*/  VIADD R6, R6, 0x200 ;  /* 0x0000020006067836 */ /* 0x000fe20000000000 */
[----:B------:R-:W-:Y:S02]  /*9bc0*/  WARPGROUP.DEPBAR.LE gsb0, 0x0 ;  /* 0x00008000000079c5 */ /* 0x000fe40000010000 */
[----:B------:R-:W-:-:S15]  /*9bd0*/  WARPGROUP.ARRIVE ;  /* 0x00000000000079c5 */ /* 0x000fde0000000000 */
[----:B------:R-:W-:-:S04]  /*9be0*/  NOP ;  /* 0x0000000000007918 */ /* 0x000fc80000000000 */
[----:B------:R-:W-:Y:S01]  /*9bf0*/  HGMMA.64x256x16.F32.BF16 R24, R200, gdesc[UR4].tnspB, R24, gsb0 ;  /* 0x43e00004c8187df0 */ /* 0x000fe20008001818 */
[----:B------:R-:W-:Y:S02]  /*9c00*/  R2UR UR6, R8 ;  /* 0x00000000080672ca */ /* 0x000fe400000e0000 */
[----:B------:R-:W-:Y:S01]  /*9c10*/  R2UR UR7, R9 ;  /* 0x00000000090772ca */ /* 0x000fe200000e0000 */
[----:B------:R-:W0:Y:S02]  /*9c20*/  @P0 MUFU.LG2 R8, R10 ;  /* 0x0000000a00080308 */ /* 0x000e240000000c00 */
[----:B0-----:R-:W-:Y:S01]  /*9c30*/  @P0 FMUL.FTZ R8, R8, 0.69314718246459960938 ;  /* 0x3f31721808080820 */ /* 0x001fe20000410000 */
[----:B------:R-:W-:Y:S02]  /*9c40*/  WARPGROUP.DEPBAR.LE gsb0, 0x0 ;  /* 0x00008000000079c5 */ /* 0x000fe40000010000 */
[----:B------:R-:W-:-:S15]  /*9c50*/  WARPGROUP.ARRIVE ;  /* 0x00000000000079c5 */ /* 0x000fde0000000000 */
[----:B------:R-:W-:-:S04]  /*9c60*/  NOP ;  /* 0x0000000000007918 */ /* 0x000fc80000000000 */
[----:B------:R-:W-:Y:S01]  /*9c70*/  HGMMA.64x256x16.F32.BF16 R24, R196, gdesc[UR4].tnspB, R24, gsb0 ;  /* 0x43e00004c4187df0 */ /* 0x000fe20008001818 */
[----:B------:R-:W-:Y:S01]  /*9c80*/  R2UR UR6, R6 ;  /* 0x00000000060672ca */ /* 0x000fe200000e0000 */
[----:B------:R-:W-:Y:S01]  /*9c90*/  IMAD.MOV.U32 R6, RZ, RZ, RZ ;  /* 0x000000ffff067224 */ /* 0x000fe200078e00ff */
[----:B------:R-:W-:Y:S02]  /*9ca0*/  R2UR UR7, R7 ;  /* 0x00000000070772ca */ /* 0x000fe400000e0000 */
[----:B------:R-:W0:Y:S03]  /*9cb0*/  SHFL.BFLY PT, R7, R2, 0x1, 0x1f ;  /* 0x0c201f0002077f89 */ /* 0x000e2600000e0000 */
[----:B------:R-:W-:Y:S01]  /*9cc0*/  @P0 MUFU.RCP R6, R10 ;  /* 0x0000000a00060308 */ /* 0x000fe20000001000 */
[----:B0-----:R-:W-:Y:S01]  /*9cd0*/  FADD.FTZ R12, R2, R7 ;  /* 0x00000007020c7221 */ /* 0x001fe20000010000 */
[----:B------:R-:W-:Y:S01]  /*9ce0*/  MOV R7, UR5 ;  /* 0x0000000500077c02 */ /* 0x000fe20008000f00 */
[----:B------:R-:W-:-:S03]  /*9cf0*/  IMAD.MOV.U32 R2, RZ, RZ, -0x800000 ;  /* 0xff800000ff027424 */ /* 0x000fc600078e00ff */
[----:B------:R-:W-:Y:S01]  /*9d00*/  FSETP.NE.FTZ.AND P3, PT, R12, RZ, PT ;  /* 0x000000ff0c00720b */ /* 0x000fe20003f75000 */
[----:B------:R-:W-:-:S04]  /*9d10*/  @P0 FMUL.FTZ R7, R7, 0.69314718246459960938 ;  /* 0x3f31721807070820 */ /* 0x000fc80000410000 */
[----:B------:R-:W-:Y:S01]  /*9d20*/  @P0 FFMA.FTZ R2, R7, R4, R8 ;  /* 0x0000000407020223 */ /* 0x000fe20000010008 */
[----:B------:R-:W-:-:S07]  /*9d30*/  PLOP3.LUT P0, PT, PT, PT, PT, 0x8, 0x0 ;  /* 0x000000000000781c */ /* 0x000fce0003f0e170 */
[----:B------:R-:W0:Y:S01]  /*9d40*/  @P3 MUFU.LG2 R9, R12 ;  /* 0x0000000c00093308 */ /* 0x000e220000000c00 */
[----:B------:R-:W-:-:S07]  /*9d50*/  @P3 FMUL.FTZ R13, R13, 0.69314718246459960938 ;  /* 0x3f3172180d0d3820 */ /* 0x000fce0000410000 */
[----:B------:R-:W1:Y:S01]  /*9d60*/  @P3 MUFU.RCP R5, R12 ;  /* 0x0000000c00053308 */ /* 0x000e620000001000 */
[----:B0-----:R-:W-:-:S04]  /*9d70*/  @P3 FMUL.FTZ R10, R9, 0.69314718246459960938 ;  /* 0x3f317218090a3820 */ /* 0x001fc80000410000 */
[----:B------:R-:W-:Y:S01]  /*9d80*/  @P3 FFMA.FTZ R0, R13, R3, R10 ;  /* 0x000000030d003223 */ /* 0x000fe2000001000a */
[----:B------:R-:W-:Y:S02]  /*9d90*/  WARPGROUP.DEPBAR.LE gsb0, 0x0 ;  /* 0x00008000000079c5 */ /* 0x000fe40000010000 */
[----:B------:R-:W-:-:S06]  /*9da0*/  WARPGROUP.ARRIVE ;  /* 0x00000000000079c5 */ /* 0x000fcc0000000000 */
[----:B------:R-:W-:Y:S03]  /*9db0*/  HGMMA.64x256x16.F32.BF16 R24, R192, gdesc[UR4].tnspB, R24, gsb0 ;  /* 0x43e00004c0187df0 */ /* 0x000fe60008001818 */
[----:B------:R-:W-:Y:S02]  /*9dc0*/  WARPGROUP.DEPBAR.LE gsb0, 0x0 ;  /* 0x00008000000079c5 */ /* 0x000fe40000010000 */
[----:B------:R0:W-:Y:S01]  /*9dd0*/  @!P1 SYNCS.ARRIVE.TRANS64.RED.A1T0 RZ, [R11+URZ], RZ ;  /* 0x000000ff0bff99a7 */ /* 0x0001e2000810043f */
[-C--:B-1----:R-:W-:Y:S01]  /*9de0*/  FMUL.FTZ R3, R83, R5.reuse ;  /* 0x0000000553037220 */ /* 0x082fe20000410000 */
        /* <DEDUP_REMOVED lines=126> */
[----:B0-----:R-:W-:-:S07]  /*a5d0*/  FMUL.FTZ R151, R151, R5 ;  /* 0x0000000597977220 */ /* 0x001fce0000410000 */
.L_x_260:
[----:B------:R-:W0:Y:S01]  /*a5e0*/  S2R R4, SR_CgaCtaId ;  /* 0x0000000000047919 */ /* 0x000e220000008800 */
[----:B------:R-:W-:Y:S01]  /*a5f0*/  MOV R173, 0x400 ;  /* 0x0000040000ad7802 */ /* 0x000fe20000000f00 */
[----:B------:R-:W-:Y:S01]  /*a600*/  BSSY B0, `(.L_x_282) ;  /* 0x00002bf000007945 */ /* 0x000fe20003800000 */
[----:B------:R-:W-:Y:S02]  /*a610*/  BAR.SYNC.DEFER_BLOCKING 0x5, 0x120 ;  /* 0x0144800000007b1d */ /* 0x000fe40000010000 */
[----:B0-----:R-:W-:-:S05]  /*a620*/  LEA R173, R4, R173, 0x18 ;  /* 0x000000ad04ad7211 */ /* 0x001fca00078ec0ff */
[----:B------:R-:W0:Y:S02]  /*a630*/  LDS.128 R4, [R173+0x388d0] ;  /* 0x0388d000ad047984 */ /* 0x000e240000000c00 */
[----:B0-----:R-:W-:Y:S01]  /*a640*/  R2UR UR5, R6 ;  /* 0x00000000060572ca */ /* 0x001fe200000e0000 */
[----:B------:R-:W-:Y:S06]  /*a650*/  BAR.ARV 0x4, 0x120 ;  /* 0x0104800000007b1d */ /* 0x000fec0000002000 */
[----:B------:R-:W-:Y:S08]  /*a660*/  @P0 BRA `(.L_x_283) ;  /* 0x0000001c00a80947 */ /* 0x000ff00003800000 */
[----:B------:R-:W0:Y:S01]  /*a670*/  S2R R4, SR_SWINHI ;  /* 0x0000000000047919 */ /* 0x000e220000002f00 */
[----:B------:R-:W-:Y:S01]  /*a680*/  F2FP.BF16.F32.PACK_AB R24, R25, R24 ;  /* 0x000000181918723e */ /* 0x000fe200000010ff */
[----:B------:R-:W-:Y:S01]  /*a690*/  ULDC.64 UR10, c[0x0][0x208] ;  /* 0x00008200000a7ab9 */ /* 0x000fe20000000a00 */
[----:B------:R-:W-:Y:S01]  /*a6a0*/  F2FP.BF16.F32.PACK_AB R25, R163, R26 ;  /* 0x0000001aa319723e */ /* 0x000fe200000010ff */
[----:B------:R-:W-:Y:S01]  /*a6b0*/  BAR.SYNC.DEFER_BLOCKING 0x1, 0x100 ;  /* 0x0044000000007b1d */ /* 0x000fe20000010000 */
        /* <DEDUP_REMOVED lines=14> */
[----:B------:R-:W-:Y:S02]  /*a7a0*/  MOV R8, R173 ;  /* 0x000000ad00087202 */ /* 0x000fe40000000f00 */
[----:B0-----:R-:W-:-:S02]  /*a7b0*/  MOV R9, R4 ;  /* 0x0000000400097202 */ /* 0x001fc40000000f00 */
[----:B------:R-:W-:Y:S02]  /*a7c0*/  F2FP.BF16.F32.PACK_AB R51, R157, R51 ;  /* 0x000000339d33723e */ /* 0x000fe400000010ff */
[----:B------:R-:W-:Y:S01]  /*a7d0*/  F2FP.BF16.F32.PACK_AB R57, R156, R58 ;  /* 0x0000003a9c39723e */ /* 0x000fe200000010ff */
[----:B------:R-:W-:Y:S01]  /*a7e0*/  IMAD.WIDE R110, R221, 0x2, R8 ;  /* 0x00000002dd6e7825 */ /* 0x000fe200078e0208 */
[----:B------:R-:W-:Y:S02]  /*a7f0*/  F2FP.BF16.F32.PACK_AB R64, R65, R64 ;  /* 0x000000404140723e */ /* 0x000fe400000010ff */
[----:B------:R-:W-:Y:S02]  /*a800*/  F2FP.BF16.F32.PACK_AB R58, R61, R60 ;  /* 0x0000003c3d3a723e */ /* 0x000fe400000010ff */
[C---:B------:R-:W-:Y:S02]  /*a810*/  IADD3 R175, P1, R110.reuse, 0x20, RZ ;  /* 0x000000206eaf7810 */ /* 0x040fe40007f3e0ff */
[----:B------:R-:W-:-:S02]  /*a820*/  IADD3 R177, P0, R110, 0x40, RZ ;  /* 0x000000406eb17810 */ /* 0x000fc40007f1e0ff */
[C---:B------:R-:W-:Y:S01]  /*a830*/  IADD3 R179, P4, R110.reuse, 0x60, RZ ;  /* 0x000000606eb37810 */ /* 0x040fe20007f9e0ff */
[--C-:B------:R-:W-:Y:S01]  /*a840*/  IMAD.X R13, RZ, RZ, R111.reuse, P1 ;  /* 0x000000ffff0d7224 */ /* 0x100fe200008e066f */
[C---:B------:R-:W-:Y:S01]  /*a850*/  LOP3.LUT R11, R110.reuse, 0x380, RZ, 0xc0, !PT ;  /* 0x000003806e0b7812 */ /* 0x040fe200078ec0ff */
[--C-:B------:R-:W-:Y:S01]  /*a860*/  IMAD.X R15, RZ, RZ, R111.reuse, P0 ;  /* 0x000000ffff0f7224 */ /* 0x100fe200000e066f */
[C---:B------:R-:W-:Y:S01]  /*a870*/  IADD3 R181, P3, R110.reuse, 0x4000, RZ ;  /* 0x000040006eb57810 */ /* 0x040fe20007f7e0ff */
[--C-:B------:R-:W-:Y:S01]  /*a880*/  IMAD.X R21, RZ, RZ, R111.reuse, P4 ;  /* 0x000000ffff157224 */ /* 0x100fe200020e066f */
[C---:B------:R-:W-:Y:S02]  /*a890*/  IADD3 R183, P6, R110.reuse, 0x4020, RZ ;  /* 0x000040206eb77810 */ /* 0x040fe40007fde0ff */
[C---:B------:R-:W-:Y:S01]  /*a8a0*/  IADD3 R187, P2, R110.reuse, 0x4060, RZ ;  /* 0x000040606ebb7810 */ /* 0x040fe20007f5e0ff */
[--C-:B------:R-:W-:Y:S01]  /*a8b0*/  IMAD.X R31, RZ, RZ, R111.reuse, P3 ;  /* 0x000000ffff1f7224 */ /* 0x100fe200018e066f */
[C---:B------:R-:W-:Y:S01]  /*a8c0*/  IADD3 R189, P1, R110.reuse, 0x8000, RZ ;  /* 0x000080006ebd7810 */ /* 0x040fe20007f3e0ff */
[--C-:B------:R-:W-:Y:S01]  /*a8d0*/  IMAD.X R39, RZ, RZ, R111.reuse, P6 ;  /* 0x000000ffff277224 */ /* 0x100fe200030e066f */
[----:B------:R-:W-:Y:S01]  /*a8e0*/  LOP3.LUT R12, R175, 0x380, RZ, 0xc0, !PT ;  /* 0x00000380af0c7812 */ /* 0x000fe200078ec0ff */
[--C-:B------:R-:W-:Y:S01]  /*a8f0*/  IMAD.X R55, RZ, RZ, R111.reuse, P2 ;  /* 0x000000ffff377224 */ /* 0x100fe200010e066f */
[----:B------:R-:W-:Y:S01]  /*a900*/  IADD3 R185, P5, R110, 0x4040, RZ ;  /* 0x000040406eb97810 */ /* 0x000fe20007fbe0ff */
[----:B------:R-:W-:Y:S01]  /*a910*/  IMAD.X R63, RZ, RZ, R111, P1 ;  /* 0x000000ffff3f7224 */ /* 0x000fe200008e066f */
[----:B------:R-:W-:-:S02]  /*a920*/  LOP3.LUT R14, R177, 0x380, RZ, 0xc0, !PT ;  /* 0x00000380b10e7812 */ /* 0x000fc400078ec0ff */
[----:B------:R-:W-:Y:S02]  /*a930*/  LOP3.LUT R20, R179, 0x380, RZ, 0xc0, !PT ;  /* 0x00000380b3147812 */ /* 0x000fe400078ec0ff */
[----:B------:R-:W-:Y:S02]  /*a940*/  SHF.R.U64 R11, R11, 0x3, RZ ;  /* 0x000000030b0b7819 */ /* 0x000fe400000012ff */
[----:B------:R-:W-:Y:S02]  /*a950*/  LOP3.LUT R30, R181, 0x380, RZ, 0xc0, !PT ;  /* 0x00000380b51e7812 */ /* 0x000fe400078ec0ff */
[----:B------:R-:W-:Y:S02]  /*a960*/  IADD3 R191, P0, R110, 0x8020, RZ ;  /* 0x000080206ebf7810 */ /* 0x000fe40007f1e0ff */
[----:B------:R-:W-:Y:S02]  /*a970*/  SHF.R.U64 R12, R12, 0x3, RZ ;  /* 0x000000030c0c7819 */ /* 0x000fe400000012ff */
[----:B------:R-:W-:Y:S01]  /*a980*/  LOP3.LUT R38, R183, 0x380, RZ, 0xc0, !PT ;  /* 0x00000380b7267812 */ /* 0x000fe200078ec0ff */
[----:B------:R-:W-:Y:S01]  /*a990*/  IMAD.X R71, RZ, RZ, R111, P0 ;  /* 0x000000ffff477224 */ /* 0x000fe200000e066f */
[----:B------:R-:W-:-:S02]  /*a9a0*/  IADD3 R193, P4, R110, 0x8040, RZ ;  /* 0x000080406ec17810 */ /* 0x000fc40007f9e0ff */
[----:B------:R-:W-:Y:S02]  /*a9b0*/  IADD3.X R47, RZ, R111, RZ, P5, !PT ;  /* 0x0000006fff2f7210 */ /* 0x000fe40002ffe4ff */
[----:B------:R-:W-:Y:S01]  /*a9c0*/  SHF.R.U64 R14, R14, 0x3, RZ ;  /* 0x000000030e0e7819 */ /* 0x000fe200000012ff */
[--C-:B------:R-:W-:Y:S01]  /*a9d0*/  IMAD.X R79, RZ, RZ, R111.reuse, P4 ;  /* 0x000000ffff4f7224 */ /* 0x100fe200020e066f */
[----:B------:R-:W-:Y:S02]  /*a9e0*/  LOP3.LUT R46, R185, 0x380, RZ, 0xc0, !PT ;  /* 0x00000380b92e7812 */ /* 0x000fe400078ec0ff */
[C---:B------:R-:W-:Y:S02]  /*a9f0*/  IADD3 R195, P3, R110.reuse, 0x8060, RZ ;  /* 0x000080606ec37810 */ /* 0x040fe40007f7e0ff */
[C---:B------:R-:W-:Y:S02]  /*aa00*/  IADD3 R197, P6, R110.reuse, 0xc000, RZ ;  /* 0x0000c0006ec57810 */ /* 0x040fe40007fde0ff */
[C---:B------:R-:W-:Y:S01]  /*aa10*/  IADD3 R4, P5, R110.reuse, 0xc020, RZ ;  /* 0x0000c0206e047810 */ /* 0x040fe20007fbe0ff */
[--C-:B------:R-:W-:Y:S01]  /*aa20*/  IMAD.X R95, RZ, RZ, R111.reuse, P3 ;  /* 0x000000ffff5f7224 */ /* 0x100fe200018e066f */
[C---:B------:R-:W-:Y:S01]  /*aa30*/  IADD3 R106, P2, R110.reuse, 0xc040, RZ ;  /* 0x0000c0406e6a7810 */ /* 0x040fe20007f5e0ff */
[--C-:B------:R-:W-:Y:S01]  /*aa40*/  IMAD.X R99, RZ, RZ, R111.reuse, P6 ;  /* 0x000000ffff637224 */ /* 0x100fe200030e066f */
[----:B------:R-:W-:Y:S01]  /*aa50*/  IADD3 R6, P1, R110, 0xc060, RZ ;  /* 0x0000c0606e067810 */ /* 0x000fe20007f3e0ff */
[--C-:B------:R-:W-:Y:S01]  /*aa60*/  IMAD.X R103, RZ, RZ, R111.reuse, P5 ;  /* 0x000000ffff677224 */ /* 0x100fe200028e066f */
[----:B------:R-:W-:Y:S01]  /*aa70*/  SHF.R.U64 R20, R20, 0x3, RZ ;  /* 0x0000000314147819 */ /* 0x000fe200000012ff */
[----:B------:R-:W-:Y:S01]  /*aa80*/  IMAD.X R107, RZ, RZ, R111, P2 ;  /* 0x000000ffff6b7224 */ /* 0x000fe200010e066f */
[----:B------:R-:W-:-:S02]  /*aa90*/  LOP3.LUT R54, R187, 0x380, RZ, 0xc0, !PT ;  /* 0x00000380bb367812 */ /* 0x000fc400078ec0ff */
[----:B------:R-:W-:Y:S01]  /*aaa0*/  LOP3.LUT R110, R11, R110, RZ, 0x3c, !PT ;  /* 0x0000006e0b6e7212 */ /* 0x000fe200078e3cff */
[----:B------:R-:W-:Y:S01]  /*aab0*/  IMAD.X R11, RZ, RZ, R111, P1 ;  /* 0x000000ffff0b7224 */ /* 0x000fe200008e066f */
[----:B------:R-:W-:Y:S02]  /*aac0*/  SHF.R.U64 R30, R30, 0x3, RZ ;  /* 0x000000031e1e7819 */ /* 0x000fe400000012ff */
[----:B------:R-:W-:Y:S02]  /*aad0*/  LOP3.LUT R62, R189, 0x380, RZ, 0xc0, !PT ;  /* 0x00000380bd3e7812 */ /* 0x000fe400078ec0ff */
[----:B------:R-:W-:Y:S02]  /*aae0*/  LOP3.LUT R12, R12, R175, RZ, 0x3c, !PT ;  /* 0x000000af0c0c7212 */ /* 0x000fe400078e3cff */
[----:B------:R-:W-:Y:S02]  /*aaf0*/  SHF.R.U64 R38, R38, 0x3, RZ ;  /* 0x0000000326267819 */ /* 0x000fe400000012ff */
[----:B------:R-:W-:-:S02]  /*ab00*/  LOP3.LUT R70, R191, 0x380, RZ, 0xc0, !PT ;  /* 0x00000380bf467812 */ /* 0x000fc400078ec0ff */
[----:B------:R-:W-:Y:S02]  /*ab10*/  LOP3.LUT R14, R14, R177, RZ, 0x3c, !PT ;  /* 0x000000b10e0e7212 */ /* 0x000fe400078e3cff */
        /* <DEDUP_REMOVED lines=8> */
[----:B------:R-:W-:Y:S02]  /*aba0*/  MOV R110, R110 ;  /* 0x0000006e006e7202 */ /* 0x000fe40000000f00 */
[----:B------:R-:W-:Y:S02]  /*abb0*/  LOP3.LUT R38, R38, R183, RZ, 0x3c, !PT ;  /* 0x000000b726267212 */ /* 0x000fe400078e3cff */
[----:B------:R-:W-:Y:S01]  /*abc0*/  SHF.R.U64 R70, R70, 0x3, RZ ;  /* 0x0000000346467819 */ /* 0x000fe200000012ff */
[----:B------:R-:W-:Y:S01]  /*abd0*/  STSM.16.M88.4 [R110], R24 ;  /* 0x000000186e007844 */ /* 0x000fe20000000200 */
[----:B------:R-:W-:-:S02]  /*abe0*/  LOP3.LUT R102, R4, 0x380, RZ, 0xc0, !PT ;  /* 0x0000038004667812 */ /* 0x000fc400078ec0ff */
[----:B------:R-:W-:Y:S02]  /*abf0*/  MOV R12, R12 ;  /* 0x0000000c000c7202 */ /* 0x000fe40000000f00 */
[----:B------:R-:W-:Y:S02]  /*ac00*/  LOP3.LUT R46, R46, R185, RZ, 0x3c, !PT ;  /* 0x000000b92e2e7212 */ /* 0x000fe400078e3cff */
[----:B------:R-:W-:Y:S01]  /*ac10*/  SHF.R.U64 R78, R78, 0x3, RZ ;  /* 0x000000034e4e7819 */ /* 0x000fe200000012ff */
[----:B------:R-:W-:Y:S01]  /*ac20*/  STSM.16.M88.4 [R12], R32 ;  /* 0x000000200c007844 */ /* 0x000fe20000000200 */
[----:B------:R-:W-:Y:S02]  /*ac30*/  LOP3.LUT R111, R106, 0x380, RZ, 0xc0, !PT ;  /* 0x000003806a6f7812 */ /* 0x000fe400078ec0ff */
[----:B------:R-:W-:Y:S02]  /*ac40*/  MOV R14, R14 ;  /* 0x0000000e000e7202 */ /* 0x000fe40000000f00 */
[----:B------:R-:W-:-:S02]  /*ac50*/  LOP3.LUT R54, R54, R187, RZ, 0x3c, !PT ;  /* 0x000000bb36367212 */ /* 0x000fc400078e3cff */
[----:B------:R-:W-:Y:S01]  /*ac60*/  SHF.R.U64 R94, R94, 0x3, RZ ;  /* 0x000000035e5e7819 */ /* 0x000fe200000012ff */
[----:B------:R-:W-:Y:S01]  /*ac70*/  STSM.16.M88.4 [R14], R40 ;  /* 0x000000280e007844 */ /* 0x000fe20000000200 */
[----:B------:R-:W-:Y:S02]  /*ac80*/  LOP3.LUT R163, R6, 0x380, RZ, 0xc0, !PT ;  /* 0x0000038006a37812 */ /* 0x000fe400078ec0ff */
[----:B------:R-:W-:Y:S02]  /*ac90*/  MOV R20, R20 ;  /* 0x0000001400147202 */ /* 0x000fe40000000f00 */
[----:B------:R-:W-:Y:S02]  /*aca0*/  LOP3.LUT R62, R62, R189, RZ, 0x3c, !PT ;  /* 0x000000bd3e3e7212 */ /* 0x000fe400078e3cff */
[----:B------:R-:W-:Y:S01]  /*acb0*/  SHF.R.U64 R98, R98, 0x3, RZ ;  /* 0x0000000362627819 */ /* 0x000fe200000012ff */
[----:B------:R-:W-:Y:S01]  /*acc0*/  STSM.16.M88.4 [R20], R48 ;  /* 0x0000003014007844 */ /* 0x000fe20000000200 */
[----:B------:R-:W-:-:S02]  /*acd0*/  MOV R30, R30 ;  /* 0x0000001e001e7202 */ /* 0x000fc40000000f00 */
[----:B------:R-:W-:Y:S02]  /*ace0*/  F2FP.BF16.F32.PACK_AB R59, R155, R59 ;  /* 0x0000003b9b3b723e */ /* 0x000fe400000010ff */
[----:B------:R-:W-:Y:S02]  /*acf0*/  F2FP.BF16.F32.PACK_AB R65, R154, R66 ;  /* 0x000000429a41723e */ /* 0x000fe400000010ff */
[----:B------:R-:W-:Y:S01]  /*ad00*/  F2FP.BF16.F32.PACK_AB R72, R73, R72 ;  /* 0x000000484948723e */ /* 0x000fe200000010ff */
[----:B------:R-:W-:Y:S01]  /*ad10*/  STSM.16.M88.4 [R30], R56 ;  /* 0x000000381e007844 */ /* 0x000fe20000000200 */
[----:B------:R-:W-:Y:S02]  /*ad20*/  LOP3.LUT R70, R70, R191, RZ, 0x3c, !PT ;  /* 0x000000bf46467212 */ /* 0x000fe400078e3cff */
[----:B------:R-:W-:Y:S02]  /*ad30*/  SHF.R.U64 R29, R102, 0x3, RZ ;  /* 0x00000003661d7819 */ /* 0x000fe400000012ff */
[----:B------:R-:W-:-:S02]  /*ad40*/  MOV R38, R38 ;  /* 0x0000002600267202 */ /* 0x000fc40000000f00 */
[----:B------:R-:W-:Y:S02]  /*ad50*/  F2FP.BF16.F32.PACK_AB R66, R69, R68 ;  /* 0x000000444542723e */ /* 0x000fe400000010ff */
[----:B------:R-:W-:Y:S02]  /*ad60*/  F2FP.BF16.F32.PACK_AB R67, R153, R67 ;  /* 0x000000439943723e */ /* 0x000fe400000010ff */
[----:B------:R-:W-:Y:S02]  /*ad70*/  F2FP.BF16.F32.PACK_AB R73, R152, R74 ;  /* 0x0000004a9849723e */ /* 0x000fe400000010ff */
[----:B------:R-:W-:Y:S01]  /*ad80*/  F2FP.BF16.F32.PACK_AB R80, R81, R80 ;  /* 0x000000505150723e */ /* 0x000fe200000010ff */
[----:B------:R-:W-:Y:S01]  /*ad90*/  STSM.16.M88.4 [R38], R64 ;  /* 0x0000004026007844 */ /* 0x000fe20000000200 */
[----:B------:R-:W-:Y:S02]  /*ada0*/  R2UR UR6, R215 ;  /* 0x00000000d70672ca */ /* 0x000fe400000e0000 */
[----:B------:R-:W-:-:S02]  /*adb0*/  R2UR UR4, R214 ;  /* 0x00000000d60472ca */ /* 0x000fc400000e0000 */
[----:B------:R-:W-:Y:S02]  /*adc0*/  LOP3.LUT R78, R78, R193, RZ, 0x3c, !PT ;  /* 0x000000c14e4e7212 */ /* 0x000fe400078e3cff */
[----:B------:R-:W-:Y:S02]  /*add0*/  SHF.R.U64 R111, R111, 0x3, RZ ;  /* 0x000000036f6f7819 */ /* 0x000fe400000012ff */
[----:B------:R-:W-:Y:S02]  /*ade0*/  MOV R46, R46 ;  /* 0x0000002e002e7202 */ /* 0x000fe40000000f00 */
[----:B------:R-:W-:Y:S02]  /*adf0*/  F2FP.BF16.F32.PACK_AB R74, R77, R76 ;  /* 0x0000004c4d4a723e */ /* 0x000fe400000010ff */
[----:B------:R-:W-:Y:S02]  /*ae00*/  F2FP.BF16.F32.PACK_AB R75, R19, R75 ;  /* 0x0000004b134b723e */ /* 0x000fe400000010ff */
[----:B------:R-:W-:Y:S01]  /*ae10*/  F2FP.BF16.F32.PACK_AB R81, R3, R82 ;  /* 0x000000520351723e */ /* 0x000fe200000010ff */
[----:B------:R-:W-:Y:S01]  /*ae20*/  USHF.L.U64.HI UR9, UR4, 0x2, UR6 ;  /* 0x0000000204097899 */ /* 0x000fe20008010206 */
[----:B------:R-:W-:Y:S01]  /*ae30*/  LOP3.LUT R94, R94, R195, RZ, 0x3c, !PT ;  /* 0x000000c35e5e7212 */ /* 0x000fe200078e3cff */
[----:B------:R-:W-:Y:S01]  /*ae40*/  STSM.16.M88.4 [R46], R72 ;  /* 0x000000482e007844 */ /* 0x000fe20000000200 */
[----:B------:R-:W-:Y:S01]  /*ae50*/  SHF.R.U64 R163, R163, 0x3, RZ ;  /* 0x00000003a3a37819 */ /* 0x000fe200000012ff */
[----:B------:R-:W-:Y:S01]  /*ae60*/  ULDC.64 UR6, c[0x0][0xbd8] ;  /* 0x0002f60000067ab9 */ /* 0x000fe20000000a00 */
[----:B------:R-:W-:Y:S01]  /*ae70*/  MOV R54, R54 ;  /* 0x0000003600367202 */ /* 0x000fe20000000f00 */
[----:B------:R-:W-:Y:S01]  /*ae80*/  UISETP.NE.U32.AND UP0, UPT, UR6, URZ, UPT ;  /* 0x0000003f0600728c */ /* 0x000fe2000bf05070 */
[----:B------:R-:W-:Y:S01]  /*ae90*/  F2FP.BF16.F32.PACK_AB R82, R85, R84 ;  /* 0x000000545552723e */ /* 0x000fe200000010ff */
[----:B------:R-:W-:Y:S01]  /*aea0*/  USHF.L.U32 UR8, UR4, 0x2, URZ ;  /* 0x0000000204087899 */ /* 0x000fe2000800063f */
[----:B------:R-:W-:Y:S01]  /*aeb0*/  F2FP.BF16.F32.PACK_AB R83, R83, R86 ;  /* 0x000000565353723e */ /* 0x000fe200000010ff */
[----:B------:R-:W-:Y:S01]  /*aec0*/  UISETP.NE.AND.EX UP0, UPT, UR7, URZ, UPT, UP0 ;  /* 0x0000003f0700728c */ /* 0x000fe2000bf05300 */
[----:B------:R-:W-:Y:S01]  /*aed0*/  LOP3.LUT R98, R98, R197, RZ, 0x3c, !PT ;  /* 0x000000c562627212 */ /* 0x000fe200078e3cff */
[----:B------:R-:W-:Y:S01]  /*aee0*/  UIADD3 UR4, UP1, UR8, UR6, URZ ;  /* 0x0000000608047290 */ /* 0x000fe2000ff3e03f */
[----:B------:R-:W-:Y:S01]  /*aef0*/  MOV R62, R62 ;  /* 0x0000003e003e7202 */ /* 0x000fe20000000f00 */
[----:B------:R0:W-:Y:S01]  /*af00*/  STSM.16.M88.4 [R54], R80 ;  /* 0x0000005036007844 */ /* 0x0001e20000000200 */
[----:B------:R-:W-:Y:S01]  /*af10*/  F2FP.BF16.F32.PACK_AB R84, R89, R88 ;  /* 0x000000585954723e */ /* 0x000fe200000010ff */
[----:B------:R-:W-:Y:S01]  /*af20*/  UIADD3.X UR6, UR9, UR7, URZ, UP1, !UPT ;  /* 0x0000000709067290 */ /* 0x000fe20008ffe43f */
[----:B------:R-:W-:-:S02]  /*af30*/  F2FP.BF16.F32.PACK_AB R85, R91, R90 ;  /* 0x0000005a5b55723e */ /* 0x000fc400000010ff */
[----:B------:R-:W-:Y:S02]  /*af40*/  F2FP.BF16.F32.PACK_AB R86, R93, R92 ;  /* 0x0000005c5d56723e */ /* 0x000fe400000010ff */
[----:B------:R-:W-:Y:S02]  /*af50*/  F2FP.BF16.F32.PACK_AB R87, R164, R87 ;  /* 0x00000057a457723e */ /* 0x000fe400000010ff */
[----:B------:R-:W-:Y:S02]  /*af60*/  F2FP.BF16.F32.PACK_AB R165, R166, R165 ;  /* 0x000000a5a6a5723e */ /* 0x000fe400000010ff */
[----:B------:R-:W-:Y:S01]  /*af70*/  LOP3.LUT R102, R29, R4, RZ, 0x3c, !PT ;  /* 0x000000041d667212 */ /* 0x000fe200078e3cff */
[----:B------:R1:W-:Y:S01]  /*af80*/  STSM.16.M88.4 [R62], R84 ;  /* 0x000000543e007844 */ /* 0x0003e20000000200 */
[----:B------:R-:W-:Y:S02]  /*af90*/  MOV R70, R70 ;  /* 0x0000004600467202 */ /* 0x000fe40000000f00 */
[----:B------:R-:W-:-:S02]  /*afa0*/  F2FP.BF16.F32.PACK_AB R164, R97, R96 ;  /* 0x0000006061a4723e */ /* 0x000fc400000010ff */
[----:B------:R-:W-:Y:S02]  /*afb0*/  F2FP.BF16.F32.PACK_AB R166, R101, R100 ;  /* 0x0000006465a6723e */ /* 0x000fe400000010ff */
[----:B------:R-:W-:Y:S02]  /*afc0*/  F2FP.BF16.F32.PACK_AB R167, R168, R167 ;  /* 0x000000a7a8a7723e */ /* 0x000fe400000010ff */
[----:B------:R-:W-:Y:S02]  /*afd0*/  F2FP.BF16.F32.PACK_AB R169, R170, R169 ;  /* 0x000000a9aaa9723e */ /* 0x000fe400000010ff */
[----:B------:R-:W-:Y:S01]  /*afe0*/  F2FP.BF16.F32.PACK_AB R112, R113, R112 ;  /* 0x000000707170723e */ /* 0x000fe200000010ff */
[----:B------:R1:W-:Y:S01]  /*aff0*/  STSM.16.M88.4 [R70], R164 ;  /* 0x000000a446007844 */ /* 0x0003e20000000200 */
[----:B------:R-:W-:Y:S02]  /*b000*/  LOP3.LUT R106, R111, R106, RZ, 0x3c, !PT ;  /* 0x0000006a6f6a7212 */ /* 0x000fe400078e3cff */
[----:B------:R-:W-:-:S02]  /*b010*/  MOV R78, R78 ;  /* 0x0000004e004e7202 */ /* 0x000fc40000000f00 */
[----:B------:R-:W-:Y:S02]  /*b020*/  F2FP.BF16.F32.PACK_AB R168, R105, R104 ;  /* 0x0000006869a8723e */ /* 0x000fe400000010ff */
[----:B------:R-:W-:Y:S02]  /*b030*/  F2FP.BF16.F32.PACK_AB R170, R109, R108 ;  /* 0x0000006c6daa723e */ /* 0x000fe400000010ff */
[----:B------:R-:W-:Y:S02]  /*b040*/  F2FP.BF16.F32.PACK_AB R171, R172, R171 ;  /* 0x000000abacab723e */ /* 0x000fe400000010ff */
[----:B------:R-:W-:Y:S02]  /*b050*/  F2FP.BF16.F32.PACK_AB R113, R115, R114 ;  /* 0x000000727371723e */ /* 0x000fe400000010ff */
[----:B------:R-:W-:Y:S01]  /*b060*/  F2FP.BF16.F32.PACK_AB R120, R121, R120 ;  /* 0x000000787978723e */ /* 0x000fe200000010ff */
[----:B------:R1:W-:Y:S01]  /*b070*/  STSM.16.M88.4 [R78], R168 ;  /* 0x000000a84e007844 */ /* 0x0003e20000000200 */
[----:B------:R-:W-:-:S02]  /*b080*/  LOP3.LUT R10, R163, R6, RZ, 0x3c, !PT ;  /* 0x00000006a30a7212 */ /* 0x000fc400078e3cff */
[----:B------:R-:W-:Y:S02]  /*b090*/  MOV R94, R94 ;  /* 0x0000005e005e7202 */ /* 0x000fe40000000f00 */
[----:B------:R-:W-:Y:S02]  /*b0a0*/  F2FP.BF16.F32.PACK_AB R114, R117, R116 ;  /* 0x000000747572723e */ /* 0x000fe400000010ff */
[----:B------:R-:W-:Y:S02]  /*b0b0*/  F2FP.BF16.F32.PACK_AB R115, R119, R118 ;  /* 0x000000767773723e */ /* 0x000fe400000010ff */
[----:B------:R-:W-:Y:S02]  /*b0c0*/  F2FP.BF16.F32.PACK_AB R121, R123, R122 ;  /* 0x0000007a7b79723e */ /* 0x000fe400000010ff */
[----:B------:R-:W-:Y:S01]  /*b0d0*/  F2FP.BF16.F32.PACK_AB R128, R129, R128 ;  /* 0x000000808180723e */ /* 0x000fe200000010ff */
[----:B------:R1:W-:Y:S01]  /*b0e0*/  STSM.16.M88.4 [R94], R112 ;  /* 0x000000705e007844 */ /* 0x0003e20000000200 */
[----:B------:R-:W-:-:S02]  /*b0f0*/  MOV R98, R98 ;  /* 0x0000006200627202 */ /* 0x000fc40000000f00 */
[----:B------:R-:W-:Y:S02]  /*b100*/  F2FP.BF16.F32.PACK_AB R122, R125, R124 ;  /* 0x0000007c7d7a723e */ /* 0x000fe400000010ff */
[----:B------:R-:W-:Y:S02]  /*b110*/  F2FP.BF16.F32.PACK_AB R123, R127, R126 ;  /* 0x0000007e7f7b723e */ /* 0x000fe400000010ff */
[----:B------:R-:W-:Y:S02]  /*b120*/  F2FP.BF16.F32.PACK_AB R129, R131, R130 ;  /* 0x000000828381723e */ /* 0x000fe400000010ff */
[----:B------:R-:W-:Y:S01]  /*b130*/  F2FP.BF16.F32.PACK_AB R136, R137, R136 ;  /* 0x000000888988723e */ /* 0x000fe200000010ff */
[----:B------:R1:W-:Y:S01]  /*b140*/  STSM.16.M88.4 [R98], R120 ;  /* 0x0000007862007844 */ /* 0x0003e20000000200 */
[----:B------:R-:W-:Y:S02]  /*b150*/  MOV R102, R102 ;  /* 0x0000006600667202 */ /* 0x000fe40000000f00 */
[----:B------:R-:W-:-:S02]  /*b160*/  F2FP.BF16.F32.PACK_AB R130, R133, R132 ;  /* 0x000000848582723e */ /* 0x000fc400000010ff */
[----:B------:R-:W-:Y:S02]  /*b170*/  F2FP.BF16.F32.PACK_AB R131, R135, R134 ;  /* 0x000000868783723e */ /* 0x000fe400000010ff */
[----:B------:R-:W-:Y:S02]  /*b180*/  F2FP.BF16.F32.PACK_AB R137, R139, R138 ;  /* 0x0000008a8b89723e */ /* 0x000fe400000010ff */
[----:B------:R-:W-:Y:S01]  /*b190*/  F2FP.BF16.F32.PACK_AB R144, R145, R144 ;  /* 0x000000909190723e */ /* 0x000fe200000010ff */
[----:B------:R1:W-:Y:S01]  /*b1a0*/  STSM.16.M88.4 [R102], R128 ;  /* 0x0000008066007844 */ /* 0x0003e20000000200 */
[----:B------:R-:W-:Y:S02]  /*b1b0*/  MOV R106, R106 ;  /* 0x0000006a006a7202 */ /* 0x000fe40000000f00 */
[----:B------:R-:W-:Y:S02]  /*b1c0*/  F2FP.BF16.F32.PACK_AB R138, R141, R140 ;  /* 0x0000008c8d8a723e */ /* 0x000fe400000010ff */
[----:B------:R-:W-:-:S02]  /*b1d0*/  F2FP.BF16.F32.PACK_AB R139, R143, R142 ;  /* 0x0000008e8f8b723e */ /* 0x000fc400000010ff */
[----:B------:R-:W-:Y:S02]  /*b1e0*/  F2FP.BF16.F32.PACK_AB R145, R147, R146 ;  /* 0x000000929391723e */ /* 0x000fe400000010ff */
[----:B------:R-:W-:Y:S01]  /*b1f0*/  MOV R4, R10 ;  /* 0x0000000a00047202 */ /* 0x000fe20000000f00 */
[----:B------:R1:W-:Y:S01]  /*b200*/  STSM.16.M88.4 [R106], R136 ;  /* 0x000000886a007844 */ /* 0x0003e20000000200 */
[----:B------:R-:W-:Y:S01]  /*b210*/  F2FP.BF16.F32.PACK_AB R146, R149, R148 ;  /* 0x000000949592723e */ /* 0x000fe200000010ff */
[----:B------:R-:W-:Y:S01]  /*b220*/  IMAD.U32 R10, RZ, RZ, UR4 ;  /* 0x00000004ff0a7e24 */ /* 0x000fe2000f8e00ff */
[----:B------:R-:W-:Y:S02]  /*b230*/  F2FP.BF16.F32.PACK_AB R147, R151, R150 ;  /* 0x000000969793723e */ /* 0x000fe400000010ff */
[----:B------:R-:W-:Y:S02]  /*b240*/  PLOP3.LUT P1, PT, PT, PT, UP0, 0x80, 0x0 ;  /* 0x000000000000781c */ /* 0x000fe40003f2f008 */
[----:B------:R-:W-:Y:S01]  /*b250*/  MOV R11, UR6 ;  /* 0x00000006000b7c02 */ /* 0x000fe20008000f00 */
[----:B------:R1:W-:Y:S01]  /*b260*/  STSM.16.M88.4 [R4], R144 ;  /* 0x0000009004007844 */ /* 0x0003e20000000200 */
[----:B------:R-:W-:Y:S01]  /*b270*/  ULDC.64 UR6, c[0x0][0xbe0] ;  /* 0x0002f80000067ab9 */ /* 0x000fe20000000a00 */
[----:B------:R-:W-:Y:S08]  /*b280*/  BAR.SYNC.DEFER_BLOCKING 0x1, 0x100 ;  /* 0x0044000000007b1d */ /* 0x000ff00000010000 */
[----:B------:R-:W2:Y:S01]  /*b290*/  @P1 LDG.E R3, desc[UR10][R10.64] ;  /* 0x0000000a0a031981 */ /* 0x000ea2000c1e1900 */
[----:B------:R-:W-:Y:S01]  /*b2a0*/  UISETP.NE.U32.AND UP1, UPT, UR6, URZ, UPT ;  /* 0x0000003f0600728c */ /* 0x000fe2000bf25070 */
[----:B0-----:R-:W0:Y:S01]  /*b2b0*/  LDC R81, c[0x0][0xa88] ;  /* 0x0002a200ff517b82 */ /* 0x001e220000000800 */
[----:B------:R-:W-:Y:S01]  /*b2c0*/  IMAD R13, R22, 0x40, R18 ;  /* 0x00000040160d7824 */ /* 0x000fe200078e0212 */
[----:B------:R-:W-:Y:S01]  /*b2d0*/  UMOV UR4, URZ ;  /* 0x0000003f00047c82 */ /* 0x000fe20008000000 */
[----:B------:R-:W-:-:S02]  /*b2e0*/  UISETP.NE.AND.EX UP1, UPT, UR7, URZ, UPT, UP1 ;  /* 0x0000003f0700728c */ /* 0x000fc4000bf25310 */
[----:B------:R-:W-:-:S04]  /*b2f0*/  IMAD.WIDE R8, R13, 0x2, R8 ;  /* 0x000000020d087825 */ /* 0x000fc800078e0208 */
[----:B------:R-:W-:Y:S02]  /*b300*/  PLOP3.LUT P2, PT, PT, PT, UP1, 0x80, 0x0 ;  /* 0x000000000000781c */ /* 0x000fe40003f4f018 */
[----:B------:R-:W-:-:S03]  /*b310*/  IADD3 R25, P0, R8, 0x1000, RZ ;  /* 0x0000100008197810 */ /* 0x000fc60007f1e0ff */
[----:B------:R-:W-:-:S04]  /*b320*/  @UP1 UIADD3 UR6, UP2, UR8, UR6, URZ ;  /* 0x0000000608061290 */ /* 0x000fc8000ff5e03f */
[----:B------:R-:W-:Y:S02]  /*b330*/  @UP1 UIADD3.X UR7, UR9, UR7, URZ, UP2, !UPT ;  /* 0x0000000709071290 */ /* 0x000fe400097fe43f */
[----:B------:R-:W-:-:S04]  /*b340*/  IMAD.U32 R12, RZ, RZ, UR6 ;  /* 0x00000006ff0c7e24 */ /* 0x000fc8000f8e00ff */
[----:B------:R-:W-:-:S05]  /*b350*/  IMAD.U32 R13, RZ, RZ, UR7 ;  /* 0x00000007ff0d7e24 */ /* 0x000fca000f8e00ff */
[----:B0-----:R1:W5:Y:S01]  /*b360*/  @P2 LDG.E R81, desc[UR10][R12.64] ;  /* 0x0000000a0c512981 */ /* 0x001362000c1e1900 */
[----:B--2---:R-:W-:Y:S01]  /*b370*/  @P1 R2UR UR4, R3 ;  /* 0x00000000030412ca */ /* 0x004fe200000e0000 */
[----:B-1----:R-:W-:-:S14]  /*b380*/  @P2 BRA `(.L_x_284) ;  /* 0x0000000000142947 */ /* 0x002fdc0003800000 */
[----:B------:R-:W-:Y:S05]  /*b390*/  @!P1 BRA `(.L_x_284) ;  /* 0x0000000000109947 */ /* 0x000fea0003800000 */
[----:B------:R-:W-:Y:S02]  /*b3a0*/  ULDC.64 UR6, c[0x0][0x208] ;  /* 0x0000820000067ab9 */ /* 0x000fe40000000a00 */
[----:B------:R-:W2:Y:S04]  /*b3b0*/  LDG.E R4, desc[UR6][R10.64] ;  /* 0x000000060a047981 */ /* 0x000ea8000c1e1900 */
[----:B-----5:R-:W2:Y:S02]  /*b3c0*/  LDG.E R81, desc[UR6][R10.64+0x4] ;  /* 0x000004060a517981 */ /* 0x020ea4000c1e1900 */
[----:B--2---:R-:W-:-:S07]  /*b3d0*/  IMAD.IADD R81, R81, 0x1, -R4 ;  /* 0x0000000151517824 */ /* 0x004fce00078e0a04 */
.L_x_284:
[----:B------:R-:W-:Y:S01]  /*b3e0*/  R2UR UR16, R213 ;  /* 0x00000000d51072ca */ /* 0x000fe200000e0000 */
[----:B------:R-:W-:Y:S01]  /*b3f0*/  ULDC.64 UR12, c[0x0][0xb70] ;  /* 0x0002dc00000c7ab9 */ /* 0x000fe20000000a00 */
[----:B------:R-:W-:Y:S01]  /*b400*/  R2UR UR15, R215 ;  /* 0x00000000d70f72ca */ /* 0x000fe200000e0000 */
[----:B------:R-:W-:Y:S01]  /*b410*/  USHF.R.S32.HI UR9, URZ, 0x1f, UR4 ;  /* 0x0000001f3f097899 */ /* 0x000fe20008011404 */
[----:B------:R-:W-:Y:S01]  /*b420*/  R2UR UR14, R214 ;  /* 0x00000000d60e72ca */ /* 0x000fe200000e0000 */
[----:B------:R-:W-:Y:S01]  /*b430*/  UMOV UR8, UR4 ;  /* 0x0000000400087c82 */ /* 0x000fe20008000000 */
[----:B------:R-:W-:Y:S01]  /*b440*/  IMAD R6, R212, 0x80, R220 ;  /* 0x00000080d4067824 */ /* 0x000fe200078e02dc */
[----:B------:R-:W-:Y:S01]  /*b450*/  LOP3.LUT R24, R25, 0x380, RZ, 0xc0, !PT ;  /* 0x0000038019187812 */ /* 0x000fe200078ec0ff */
[----:B------:R-:W-:Y:S01]  /*b460*/  ULDC.64 UR18, c[0x0][0x208] ;  /* 0x0000820000127ab9 */ /* 0x000fe20000000a00 */
[C---:B------:R-:W-:Y:S02]  /*b470*/  IADD3 R11, P1, R8.reuse, 0x2000, RZ ;  /* 0x00002000080b7810 */ /* 0x040fe40007f3e0ff */
[----:B------:R-:W-:-:S02]  /*b480*/  IADD3 R13, P2, R8, 0x3000, RZ ;  /* 0x00003000080d7810 */ /* 0x000fc40007f5e0ff */
[----:B------:R-:W-:Y:S01]  /*b490*/  USHF.R.S32.HI UR11, URZ, 0x1f, UR16 ;  /* 0x0000001f3f0b7899 */ /* 0x000fe20008011410 */
[----:B------:R-:W-:Y:S01]  /*b4a0*/  SHF.R.U64 R24, R24, 0x3, RZ ;  /* 0x0000000318187819 */ /* 0x000fe200000012ff */
[----:B------:R-:W-:Y:S01]  /*b4b0*/  USEL UR15, UR15, URZ, !UP0 ;  /* 0x0000003f0f0f7287 */ /* 0x000fe2000c000000 */
[----:B------:R-:W-:Y:S01]  /*b4c0*/  LOP3.LUT R10, R11, 0x380, RZ, 0xc0, !PT ;  /* 0x000003800b0a7812 */ /* 0x000fe200078ec0ff */
[----:B------:R-:W-:Y:S01]  /*b4d0*/  UIMAD UR10, UR11, UR12, URZ ;  /* 0x0000000c0b0a72a4 */ /* 0x000fe2000f8e023f */
[----:B------:R-:W-:Y:S01]  /*b4e0*/  SHF.R.S32.HI R3, RZ, 0x1f, R6 ;  /* 0x0000001fff037819 */ /* 0x000fe20000011406 */
[----:B------:R-:W-:Y:S01]  /*b4f0*/  UIMAD.WIDE.U32 UR6, UR16, UR12, UR8 ;  /* 0x0000000c100672a5 */ /* 0x000fe2000f8e0008 */
[----:B------:R-:W-:Y:S01]  /*b500*/  LOP3.LUT R12, R13, 0x380, RZ, 0xc0, !PT ;  /* 0x000003800d0c7812 */ /* 0x000fe200078ec0ff */
[----:B------:R-:W-:Y:S01]  /*b510*/  UIMAD UR10, UR16, UR13, UR10 ;  /* 0x0000000d100a72a4 */ /* 0x000fe2000f8e020a */
[----:B------:R-:W-:Y:S01]  /*b520*/  LOP3.LUT R24, R24, R25, RZ, 0x3c, !PT ;  /* 0x0000001918187212 */ /* 0x000fe200078e3cff */
[----:B------:R-:W-:Y:S01]  /*b530*/  USEL UR14, UR14, URZ, !UP0 ;  /* 0x0000003f0e0e7287 */ /* 0x000fe2000c000000 */
[----:B------:R-:W-:Y:S01]  /*b540*/  SHF.R.U64 R10, R10, 0x3, RZ ;  /* 0x000000030a0a7819 */ /* 0x000fe200000012ff */
[----:B------:R-:W-:Y:S01]  /*b550*/  ULDC.64 UR12, c[0x0][0xb78] ;  /* 0x0002de00000c7ab9 */ /* 0x000fe20000000a00 */
[----:B------:R-:W-:Y:S01]  /*b560*/  UIADD3 UR7, UR7, UR10, URZ ;  /* 0x0000000a07077290 */ /* 0x000fe2000fffe03f */
[----:B------:R-:W-:Y:S01]  /*b570*/  SHF.R.U64 R12, R12, 0x3, RZ ;  /* 0x000000030c0c7819 */ /* 0x000fe200000012ff */
[----:B------:R-:W-:Y:S01]  /*b580*/  UIMAD UR8, UR15, UR12, URZ ;  /* 0x0000000c0f0872a4 */ /* 0x000fe2000f8e023f */
[--C-:B------:R-:W-:Y:S01]  /*b590*/  IMAD.X R25, RZ, RZ, R9.reuse, P0 ;  /* 0x000000ffff197224 */ /* 0x100fe200000e0609 */
[----:B------:R-:W-:Y:S01]  /*b5a0*/  UIMAD.WIDE.U32 UR6, UR14, UR12, UR6 ;  /* 0x0000000c0e0672a5 */ /* 0x000fe2000f8e0006 */
[----:B------:R-:W-:Y:S01]  /*b5b0*/  IADD3 R73, P0, R8, 0x8000, RZ ;  /* 0x0000800008497810 */ /* 0x000fe20007f1e0ff */
[----:B------:R-:W-:Y:S01]  /*b5c0*/  UIMAD UR8, UR14, UR13, UR8 ;  /* 0x0000000d0e0872a4 */ /* 0x000fe2000f8e0208 */
[----:B------:R-:W-:Y:S01]  /*b5d0*/  LOP3.LUT R10, R10, R11, RZ, 0x3c, !PT ;  /* 0x0000000b0a0a7212 */ /* 0x000fe200078e3cff */
[--C-:B------:R-:W-:Y:S01]  /*b5e0*/  IMAD.X R11, RZ, RZ, R9.reuse, P1 ;  /* 0x000000ffff0b7224 */ /* 0x100fe200008e0609 */
[----:B------:R-:W-:Y:S01]  /*b5f0*/  LOP3.LUT R12, R12, R13, RZ, 0x3c, !PT ;  /* 0x0000000d0c0c7212 */ /* 0x000fe200078e3cff */
[----:B------:R-:W-:Y:S01]  /*b600*/  IMAD.X R13, RZ, RZ, R9, P2 ;  /* 0x000000ffff0d7224 */ /* 0x000fe200010e0609 */
[----:B------:R-:W-:Y:S01]  /*b610*/  IADD3 R4, P3, R6, UR6, RZ ;  /* 0x0000000606047c10 */ /* 0x000fe2000ff7e0ff */
[----:B------:R-:W-:Y:S01]  /*b620*/  IMAD.U32 R14, RZ, RZ, UR8 ;  /* 0x00000008ff0e7e24 */ /* 0x000fe2000f8e00ff */
[----:B------:R-:W-:Y:S01]  /*b630*/  IADD3 R65, P1, R8, 0x9000, RZ ;  /* 0x0000900008417810 */ /* 0x000fe20007f3e0ff */
[----:B------:R-:W-:Y:S01]  /*b640*/  ULDC.64 UR12, c[0x0][0xaa0] ;  /* 0x0002a800000c7ab9 */ /* 0x000fe20000000a00 */
[----:B------:R-:W-:-:S02]  /*b650*/  LOP3.LUT R72, R73, 0x380, RZ, 0xc0, !PT ;  /* 0x0000038049487812 */ /* 0x000fc400078ec0ff */
[----:B------:R-:W-:Y:S01]  /*b660*/  IADD3.X R3, R3, UR7, R14, P3, !PT ;  /* 0x0000000703037c10 */ /* 0x000fe20009ffe40e */
[----:B------:R-:W-:Y:S01]  /*b670*/  ULDC.64 UR6, c[0x0][0xb40] ;  /* 0x0002d00000067ab9 */ /* 0x000fe20000000a00 */
[----:B------:R-:W-:Y:S02]  /*b680*/  IADD3 R53, P2, R8, 0xa000, RZ ;  /* 0x0000a00008357810 */ /* 0x000fe40007f5e0ff */
[----:B------:R-:W-:Y:S02]  /*b690*/  LEA R20, P3, R4, UR6, 0x2 ;  /* 0x0000000604147c11 */ /* 0x000fe4000f8610ff */
[----:B------:R-:W-:Y:S02]  /*b6a0*/  IADD3 R49, P6, R8, 0x4000, RZ ;  /* 0x0000400008317810 */ /* 0x000fe40007fde0ff */
[----:B------:R-:W-:Y:S01]  /*b6b0*/  LEA.HI.X R21, R4, UR7, R3, 0x2, P3 ;  /* 0x0000000704157c11 */ /* 0x000fe200098f1403 */
[----:B------:R-:W-:Y:S01]  /*b6c0*/  VIADD R4, R6, 0x8 ;  /* 0x0000000806047836 */ /* 0x000fe20000000000 */
[----:B------:R-:W-:-:S02]  /*b6d0*/  IADD3 R41, P5, R8, 0x5000, RZ ;  /* 0x0000500008297810 */ /* 0x000fc40007fbe0ff */
[C---:B------:R-:W-:Y:S02]  /*b6e0*/  IADD3 R37, P4, R8.reuse, 0x6000, RZ ;  /* 0x0000600008257810 */ /* 0x040fe40007f9e0ff */
[----:B------:R-:W-:Y:S02]  /*b6f0*/  IADD3 R29, P3, R8, 0x7000, RZ ;  /* 0x00007000081d7810 */ /* 0x000fe40007f7e0ff */
[----:B------:R-:W-:Y:S02]  /*b700*/  LOP3.LUT R64, R65, 0x380, RZ, 0xc0, !PT ;  /* 0x0000038041407812 */ /* 0x000fe400078ec0ff */
[----:B------:R-:W-:Y:S02]  /*b710*/  SHF.R.U64 R72, R72, 0x3, RZ ;  /* 0x0000000348487819 */ /* 0x000fe400000012ff */
[----:B------:R-:W-:Y:S02]  /*b720*/  LOP3.LUT R52, R53, 0x380, RZ, 0xc0, !PT ;  /* 0x0000038035347812 */ /* 0x000fe400078ec0ff */
[----:B------:R-:W-:-:S02]  /*b730*/  LOP3.LUT R48, R49, 0x380, RZ, 0xc0, !PT ;  /* 0x0000038031307812 */ /* 0x000fc400078ec0ff */
[----:B------:R-:W-:Y:S02]  /*b740*/  LOP3.LUT R40, R41, 0x380, RZ, 0xc0, !PT ;  /* 0x0000038029287812 */ /* 0x000fe400078ec0ff */
[----:B------:R-:W-:Y:S02]  /*b750*/  LOP3.LUT R36, R37, 0x380, RZ, 0xc0, !PT ;  /* 0x0000038025247812 */ /* 0x000fe400078ec0ff */
[----:B------:R-:W-:Y:S02]  /*b760*/  LOP3.LUT R28, R29, 0x380, RZ, 0xc0, !PT ;  /* 0x000003801d1c7812 */ /* 0x000fe400078ec0ff */
[----:B------:R-:W-:Y:S02]  /*b770*/  SHF.R.U64 R64, R64, 0x3, RZ ;  /* 0x0000000340407819 */ /* 0x000fe400000012ff */
[----:B------:R-:W-:Y:S01]  /*b780*/  LOP3.LUT R72, R72, R73, RZ, 0x3c, !PT ;  /* 0x0000004948487212 */ /* 0x000fe200078e3cff */
[----:B------:R-:W-:Y:S01]  /*b790*/  IMAD.X R73, RZ, RZ, R9, P0 ;  /* 0x000000ffff497224 */ /* 0x000fe200000e0609 */
[----:B------:R-:W-:-:S02]  /*b7a0*/  SHF.R.U64 R52, R52, 0x3, RZ ;  /* 0x0000000334347819 */ /* 0x000fc400000012ff */
[----:B------:R-:W-:Y:S02]  /*b7b0*/  SHF.R.U64 R48, R48, 0x3, RZ ;  /* 0x0000000330307819 */ /* 0x000fe400000012ff */
[----:B------:R-:W-:Y:S02]  /*b7c0*/  SHF.R.U64 R40, R40, 0x3, RZ ;  /* 0x0000000328287819 */ /* 0x000fe400000012ff */
[----:B------:R-:W-:Y:S02]  /*b7d0*/  SHF.R.U64 R36, R36, 0x3, RZ ;  /* 0x0000000324247819 */ /* 0x000fe400000012ff */
[----:B------:R-:W-:Y:S02]  /*b7e0*/  SHF.R.U64 R28, R28, 0x3, RZ ;  /* 0x000000031c1c7819 */ /* 0x000fe400000012ff */
[----:B------:R-:W-:Y:S02]  /*b7f0*/  LOP3.LUT P0, RZ, R217, 0x3, RZ, 0xc0, !PT ;  /* 0x00000003d9ff7812 */ /* 0x000fe4000780c0ff */
[----:B------:R-:W-:Y:S01]  /*b800*/  LOP3.LUT R64, R64, R65, RZ, 0x3c, !PT ;  /* 0x0000004140407212 */ /* 0x000fe200078e3cff */
[--C-:B------:R-:W-:Y:S01]  /*b810*/  IMAD.X R65, RZ, RZ, R9.reuse, P1 ;  /* 0x000000ffff417224 */ /* 0x100fe200008e0609 */
[----:B------:R-:W-:Y:S01]  /*b820*/  LOP3.LUT R52, R52, R53, RZ, 0x3c, !PT ;  /* 0x0000003534347212 */ /* 0x000fe200078e3cff */
[--C-:B------:R-:W-:Y:S01]  /*b830*/  IMAD.X R53, RZ, RZ, R9.reuse, P2 ;  /* 0x000000ffff357224 */ /* 0x100fe200010e0609 */
[----:B------:R-:W-:Y:S01]  /*b840*/  LOP3.LUT R48, R48, R49, RZ, 0x3c, !PT ;  /* 0x0000003130307212 */ /* 0x000fe200078e3cff */
[----:B------:R-:W-:Y:S01]  /*b850*/  IMAD.X R49, RZ, RZ, R9, P6 ;  /* 0x000000ffff317224 */ /* 0x000fe200030e0609 */
[----:B------:R-:W-:-:S02]  /*b860*/  LOP3.LUT R40, R40, R41, RZ, 0x3c, !PT ;  /* 0x0000002928287212 */ /* 0x000fc400078e3cff */
[----:B------:R-:W-:Y:S01]  /*b870*/  LOP3.LUT R36, R36, R37, RZ, 0x3c, !PT ;  /* 0x0000002524247212 */ /* 0x000fe200078e3cff */
[--C-:B------:R-:W-:Y:S01]  /*b880*/  IMAD.X R37, RZ, RZ, R9.reuse, P4 ;  /* 0x000000ffff257224 */ /* 0x100fe200020e0609 */
[----:B------:R-:W-:Y:S01]  /*b890*/  LOP3.LUT R28, R28, R29, RZ, 0x3c, !PT ;  /* 0x0000001d1c1c7212 */ /* 0x000fe200078e3cff */
[----:B------:R-:W-:Y:S01]  /*b8a0*/  IMAD.X R29, RZ, RZ, R9, P3 ;  /* 0x000000ffff1d7224 */ /* 0x000fe200018e0609 */
[----:B-----5:R-:W-:Y:S02]  /*b8b0*/  ISETP.GE.OR P1, PT, R6, R81, P0 ;  /* 0x000000510600720c */ /* 0x020fe40000726670 */
[----:B------:R-:W-:Y:S02]  /*b8c0*/  IADD3.X R41, RZ, R9, RZ, P5, !PT ;  /* 0x00000009ff297210 */ /* 0x000fe40002ffe4ff */
[C---:B------:R-:W-:Y:S02]  /*b8d0*/  IADD3 R6, P2, R8.reuse, 0xf000, RZ ;  /* 0x0000f00008067810 */ /* 0x040fe40007f5e0ff */
[----:B------:R-:W-:-:S02]  /*b8e0*/  IADD3 R45, P6, R8, 0xb000, RZ ;  /* 0x0000b000082d7810 */ /* 0x000fc40007fde0ff */
[C---:B------:R-:W-:Y:S02]  /*b8f0*/  IADD3 R77, P5, R8.reuse, 0xc000, RZ ;  /* 0x0000c000084d7810 */ /* 0x040fe40007fbe0ff */
[C---:B------:R-:W-:Y:S02]  /*b900*/  IADD3 R69, P4, R8.reuse, 0xd000, RZ ;  /* 0x0000d00008457810 */ /* 0x040fe40007f9e0ff */
[C---:B------:R-:W-:Y:S02]  /*b910*/  IADD3 R61, P3, R8.reuse, 0xe000, RZ ;  /* 0x0000e000083d7810 */ /* 0x040fe40007f7e0ff */
[----:B------:R-:W-:Y:S01]  /*b920*/  LOP3.LUT R33, R8, 0x380, RZ, 0xc0, !PT ;  /* 0x0000038008217812 */ /* 0x000fe200078ec0ff */
[----:B------:R-:W-:Y:S01]  /*b930*/  UIMAD UR6, UR9, UR12, URZ ;  /* 0x0000000c090672a4 */ /* 0x000fe2000f8e023f */
[----:B------:R-:W-:Y:S01]  /*b940*/  LOP3.LUT R3, R6, 0x380, RZ, 0xc0, !PT ;  /* 0x0000038006037812 */ /* 0x000fe200078ec0ff */
[----:B------:R0:W-:Y:S01]  /*b950*/  @!P1 STG.E desc[UR18][R20.64], R2 ;  /* 0x0000000214009986 */ /* 0x0001e2000c101912 */
[----:B------:R-:W-:-:S02]  /*b960*/  LOP3.LUT R44, R45, 0x380, RZ, 0xc0, !PT ;  /* 0x000003802d2c7812 */ /* 0x000fc400078ec0ff */
[----:B------:R-:W-:Y:S02]  /*b970*/  LOP3.LUT R76, R77, 0x380, RZ, 0xc0, !PT ;  /* 0x000003804d4c7812 */ /* 0x000fe400078ec0ff */
[----:B------:R-:W-:Y:S02]  /*b980*/  LOP3.LUT R68, R69, 0x380, RZ, 0xc0, !PT ;  /* 0x0000038045447812 */ /* 0x000fe400078ec0ff */
[----:B------:R-:W-:Y:S02]  /*b990*/  LOP3.LUT R60, R61, 0x380, RZ, 0xc0, !PT ;  /* 0x000003803d3c7812 */ /* 0x000fe400078ec0ff */
[----:B------:R-:W-:Y:S02]  /*b9a0*/  ISETP.GE.OR P0, PT, R4, R81, P0 ;  /* 0x000000510400720c */ /* 0x000fe40000706670 */
[----:B------:R-:W-:Y:S02]  /*b9b0*/  SHF.R.U64 R3, R3, 0x3, RZ ;  /* 0x0000000303037819 */ /* 0x000fe400000012ff */
[----:B------:R-:W-:-:S02]  /*b9c0*/  SHF.R.U64 R44, R44, 0x3, RZ ;  /* 0x000000032c2c7819 */ /* 0x000fc400000012ff */
[----:B------:R-:W-:Y:S02]  /*b9d0*/  SHF.R.U64 R76, R76, 0x3, RZ ;  /* 0x000000034c4c7819 */ /* 0x000fe400000012ff */
[----:B------:R-:W-:Y:S02]  /*b9e0*/  SHF.R.U64 R68, R68, 0x3, RZ ;  /* 0x0000000344447819 */ /* 0x000fe400000012ff */
[----:B------:R-:W-:Y:S02]  /*b9f0*/  SHF.R.U64 R60, R60, 0x3, RZ ;  /* 0x000000033c3c7819 */ /* 0x000fe400000012ff */
[----:B------:R-:W-:Y:S02]  /*ba00*/  SHF.R.U64 R33, R33, 0x3, RZ ;  /* 0x0000000321217819 */ /* 0x000fe400000012ff */
[--C-:B------:R-:W-:Y:S01]  /*ba10*/  SHF.R.S32.HI R19, RZ, 0x1f, R18.reuse ;  /* 0x0000001fff137819 */ /* 0x100fe20000011412 */
[----:B------:R-:W-:Y:S01]  /*ba20*/  UIMAD UR6, UR4, UR13, UR6 ;  /* 0x0000000d040672a4 */ /* 0x000fe2000f8e0206 */
[----:B------:R-:W-:Y:S01]  /*ba30*/  LOP3.LUT R56, R3, R6, RZ, 0x3c, !PT ;  /* 0x0000000603387212 */ /* 0x000fe200078e3cff */
[----:B------:R-:W-:Y:S01]  /*ba40*/  IMAD.U32 R3, RZ, RZ, UR12 ;  /* 0x0000000cff037e24 */ /* 0x000fe2000f8e00ff */
[----:B------:R-:W-:Y:S01]  /*ba50*/  LOP3.LUT R44, R44, R45, RZ, 0x3c, !PT ;  /* 0x0000002d2c2c7212 */ /* 0x000fe200078e3cff */
[--C-:B------:R-:W-:Y:S01]  /*ba60*/  IMAD.X R45, RZ, RZ, R9.reuse, P6 ;  /* 0x000000ffff2d7224 */ /* 0x100fe200030e0609 */
[----:B------:R-:W-:Y:S01]  /*ba70*/  LOP3.LUT R76, R76, R77, RZ, 0x3c, !PT ;  /* 0x0000004d4c4c7212 */ /* 0x000fe200078e3cff */
[--C-:B------:R-:W-:Y:S01]  /*ba80*/  IMAD.X R77, RZ, RZ, R9.reuse, P5 ;  /* 0x000000ffff4d7224 */ /* 0x100fe200028e0609 */
[----:B------:R-:W-:Y:S01]  /*ba90*/  LOP3.LUT R68, R68, R69, RZ, 0x3c, !PT ;  /* 0x0000004544447212 */ /* 0x000fe200078e3cff */
[--C-:B------:R-:W-:Y:S01]  /*baa0*/  IMAD.X R69, RZ, RZ, R9.reuse, P4 ;  /* 0x000000ffff457224 */ /* 0x100fe200020e0609 */
[----:B------:R-:W-:Y:S01]  /*bab0*/  LOP3.LUT R60, R60, R61, RZ, 0x3c, !PT ;  /* 0x0000003d3c3c7212 */ /* 0x000fe200078e3cff */
[--C-:B------:R-:W-:Y:S01]  /*bac0*/  IMAD.X R61, RZ, RZ, R9.reuse, P3 ;  /* 0x000000ffff3d7224 */ /* 0x100fe200018e0609 */
[----:B------:R-:W-:Y:S01]  /*bad0*/  LOP3.LUT R32, R33, R8, RZ, 0x3c, !PT ;  /* 0x0000000821207212 */ /* 0x000fe200078e3cff */
[----:B------:R-:W-:Y:S01]  /*bae0*/  IMAD.MOV.U32 R33, RZ, RZ, R9 ;  /* 0x000000ffff217224 */ /* 0x000fe200078e0009 */
[----:B------:R-:W-:Y:S01]  /*baf0*/  IADD3.X R57, RZ, R9, RZ, P2, !PT ;  /* 0x00000009ff397210 */ /* 0x000fe200017fe4ff */
[----:B0-----:R-:W-:Y:S01]  /*bb00*/  IMAD.WIDE.U32 R2, R3, UR4, R18 ;  /* 0x0000000403027c25 */ /* 0x001fe2000f8e0012 */
[----:B------:R0:W-:Y:S03]  /*bb10*/  @!P0 STG.E desc[UR18][R20.64+0x20], R0 ;  /* 0x0000200014008986 */ /* 0x0001e6000c101912 */
[----:B------:R-:W-:Y:S01]  /*bb20*/  VIADD R3, R3, UR6 ;  /* 0x0000000603037c36 */ /* 0x000fe20008000000 */
[----:B------:R-:W5:Y:S01]  /*bb30*/  LD.E.128 R32, desc[UR18][R32.64] ;  /* 0x0000001220207980 */ /* 0x000f62000c101d00 */
[----:B------:R-:W-:-:S03]  /*bb40*/  ULDC.64 UR6, c[0x0][0xae0] ;  /* 0x0002b80000067ab9 */ /* 0x000fc60000000a00 */
[----:B------:R-:W5:Y:S04]  /*bb50*/  LD.E.128 R24, desc[UR18][R24.64] ;  /* 0x0000001218187980 */ /* 0x000f68000c101d00 */
        /* <DEDUP_REMOVED lines=13> */
[----:B------:R-:W5:Y:S01]  /*bc30*/  LD.E.128 R56, desc[UR18][R56.64] ;  /* 0x0000001238387980 */ /* 0x000f62000c101d00 */
[----:B------:R-:W-:Y:S01]  /*bc40*/  IMAD R81, R212, -0x80, R81 ;  /* 0xffffff80d4517824 */ /* 0x000fe200078e0251 */
[----:B------:R-:W-:Y:S01]  /*bc50*/  UIMAD UR4, UR11, UR6, URZ ;  /* 0x000000060b0472a4 */ /* 0x000fe2000f8e023f */
[C---:B0-----:R-:W-:Y:S01]  /*bc60*/  VIADD R0, R22.reuse, 0x20 ;  /* 0x0000002016007836 */ /* 0x041fe20000000000 */
[----:B------:R-:W-:Y:S01]  /*bc70*/  @!PT LDS RZ, [RZ] ;  /* 0x00000000fffff984 */ /* 0x000fe20000000800 */
[----:B------:R-:W-:Y:S01]  /*bc80*/  @!PT LDS RZ, [RZ] ;  /* 0x00000000fffff984 */ /* 0x000fe20000000800 */
[----:B------:R-:W-:Y:S01]  /*bc90*/  @!PT LDS RZ, [RZ] ;  /* 0x00000000fffff984 */ /* 0x000fe20000000800 */
[----:B------:R-:W-:Y:S01]  /*bca0*/  @!PT LDS RZ, [RZ] ;  /* 0x00000000fffff984 */ /* 0x000fe20000000800 */
[----:B------:R0:W-:Y:S06]  /*bcb0*/  MEMBAR.ALL.CTA ;  /* 0x0000000000007992 */ /* 0x0001ec0000008000 */
[----:B0-----:R-:W0:Y:S01]  /*bcc0*/  FENCE.VIEW.ASYNC.S ;  /* 0x00000000000073c6 */ /* 0x001e220000000000 */
[----:B------:R-:W-:Y:S01]  /*bcd0*/  IMAD.U32 R19, RZ, RZ, UR6 ;  /* 0x00000006ff137e24 */ /* 0x000fe2000f8e00ff */
[----:B------:R-:W-:Y:S01]  /*bce0*/  UIMAD UR4, UR16, UR7, UR4 ;  /* 0x00000007100472a4 */ /* 0x000fe2000f8e0204 */
[----:B------:R-:W-:Y:S01]  /*bcf0*/  VIADD R4, R22, 0x60 ;  /* 0x0000006016047836 */ /* 0x000fe20000000000 */
[-C--:B------:R-:W-:Y:S01]  /*bd00*/  ISETP.GE.AND P0, PT, R0, R81.reuse, PT ;  /* 0x000000510000720c */ /* 0x080fe20003f06270 */
[C---:B------:R-:W-:Y:S01]  /*bd10*/  VIADD R0, R22.reuse, 0x40 ;  /* 0x0000004016007836 */ /* 0x040fe20000000000 */
[-C--:B------:R-:W-:Y:S01]  /*bd20*/  ISETP.GE.AND P3, PT, R22, R81.reuse, PT ;  /* 0x000000511600720c */ /* 0x080fe20003f66270 */
[----:B------:R-:W-:Y:S01]  /*bd30*/  IMAD.WIDE.U32 R2, R19, UR16, R2 ;  /* 0x0000001013027c25 */ /* 0x000fe2000f8e0002 */
[----:B------:R-:W-:Y:S01]  /*bd40*/  ULDC.64 UR6, c[0x0][0xae8] ;  /* 0x0002ba0000067ab9 */ /* 0x000fe20000000a00 */
[-C--:B------:R-:W-:Y:S01]  /*bd50*/  ISETP.GE.AND P2, PT, R4, R81.reuse, PT ;  /* 0x000000510400720c */ /* 0x080fe20003f46270 */
[----:B------:R-:W-:Y:S01]  /*bd60*/  BSSY B1, `(.L_x_285) ;  /* 0x0000025000017945 */ /* 0x000fe20003800000 */
[----:B------:R-:W-:Y:S01]  /*bd70*/  VIADD R3, R3, UR4 ;  /* 0x0000000403037c36 */ /* 0x000fe20008000000 */
[----:B------:R-:W-:Y:S01]  /*bd80*/  ISETP.GE.AND P1, PT, R0, R81, PT ;  /* 0x000000510000720c */ /* 0x000fe20003f26270 */
[----:B------:R-:W-:-:S02]  /*bd90*/  UIMAD UR4, UR15, UR6, URZ ;  /* 0x000000060f0472a4 */ /* 0x000fc4000f8e023f */
[----:B------:R-:W-:Y:S01]  /*bda0*/  IMAD.U32 R81, RZ, RZ, UR6 ;  /* 0x00000006ff517e24 */ /* 0x000fe2000f8e00ff */
[----:B------:R-:W-:Y:S01]  /*bdb0*/  SHF.R.S32.HI R23, RZ, 0x1f, R22 ;  /* 0x0000001fff177819 */ /* 0x000fe20000011416 */
[----:B------:R-:W-:Y:S01]  /*bdc0*/  VIADD R173, R173, 0x38820 ;  /* 0x00038820adad7836 */ /* 0x000fe20000000000 */
[----:B------:R-:W-:Y:S02]  /*bdd0*/  UIMAD UR4, UR14, UR7, UR4 ;  /* 0x000000070e0472a4 */ /* 0x000fe4000f8e0204 */
[----:B------:R-:W-:Y:S02]  /*bde0*/  IMAD.WIDE.U32 R80, R81, UR14, R2 ;  /* 0x0000000e51507c25 */ /* 0x000fe4000f8e0002 */
[----:B------:R-:W-:Y:S02]  /*bdf0*/  PRMT R173, RZ, 0x654, R173 ;  /* 0x00000654ffad7816 */ /* 0x000fe400000000ad */
[----:B------:R-:W-:Y:S01]  /*be00*/  IMAD.WIDE R20, R212, 0x80, R22 ;  /* 0x00000080d4147825 */ /* 0x000fe200078e0216 */
[----:B------:R-:W-:Y:S01]  /*be10*/  IADD3 R85, R81, UR4, RZ ;  /* 0x0000000451557c10 */ /* 0x000fe2000fffe0ff */
[----:B0-----:R0:W-:Y:S01]  /*be20*/  SYNCS.ARRIVE.TRANS64.RED.A1T0 RZ, [R173+URZ], RZ ;  /* 0x000000ffadff79a7 */ /* 0x0011e2000810043f */
[----:B------:R-:W-:Y:S05]  /*be30*/  @P3 BRA `(.L_x_286) ;  /* 0x00000000005c3947 */ /* 0x000fea0003800000 */
[----:B------:R-:W-:Y:S01]  /*be40*/  ULDC.64 UR6, c[0x0][0xad8] ;  /* 0x0002b60000067ab9 */ /* 0x000fe20000000a00 */
[----:B------:R-:W-:Y:S01]  /*be50*/  IMAD.MOV.U32 R2, RZ, RZ, R80 ;  /* 0x000000ffff027224 */ /* 0x000fe200078e0050 */
[----:B------:R-:W-:Y:S01]  /*be60*/  ULDC UR4, c[0x0][0xa8c] ;  /* 0x0002a30000047ab9 */ /* 0x000fe20000000800 */
[----:B------:R-:W-:Y:S01]  /*be70*/  IMAD R19, R21, UR6, RZ ;  /* 0x0000000615137c24 */ /* 0x000fe2000f8e02ff */
[C---:B------:R-:W-:Y:S01]  /*be80*/  ISETP.GE.AND P4, PT, R18.reuse, UR4, PT ;  /* 0x0000000412007c0c */ /* 0x040fe2000bf86270 */
[----:B------:R-:W-:Y:S01]  /*be90*/  IMAD.MOV.U32 R3, RZ, RZ, R85 ;  /* 0x000000ffff037224 */ /* 0x000fe200078e0055 */
[----:B------:R-:W-:Y:S01]  /*bea0*/  ULDC.64 UR8, c[0x0][0x208] ;  /* 0x0000820000087ab9 */ /* 0x000fe20000000a00 */
[----:B------:R-:W-:Y:S02]  /*beb0*/  VIADD R0, R18, 0x40 ;  /* 0x0000004012007836 */ /* 0x000fe40000000000 */
[----:B------:R-:W-:-:S03]  /*bec0*/  IMAD.WIDE.U32 R2, R20, UR6, R2 ;  /* 0x0000000614027c25 */ /* 0x000fc6000f8e0002 */
[----:B------:R-:W-:Y:S01]  /*bed0*/  ISETP.GE.AND P3, PT, R0, UR4, PT ;  /* 0x0000000400007c0c */ /* 0x000fe2000bf66270 */
[----:B------:R-:W-:Y:S01]  /*bee0*/  IMAD R19, R20, UR7, R19 ;  /* 0x0000000714137c24 */ /* 0x000fe2000f8e0213 */
[----:B------:R-:W-:Y:S01]  /*bef0*/  ULDC.64 UR6, c[0x0][0xa80] ;  /* 0x0002a00000067ab9 */ /* 0x000fe20000000a00 */
[----:B------:R-:W-:Y:S01]  /*bf00*/  VIADD R0, R18, 0x80 ;  /* 0x0000008012007836 */ /* 0x000fe20000000000 */
[----:B------:R-:W-:Y:S01]  /*bf10*/  LEA R82, P6, R2, UR6, 0x1 ;  /* 0x0000000602527c11 */ /* 0x000fe2000f8c08ff */
[----:B------:R-:W-:Y:S02]  /*bf20*/  IMAD.IADD R3, R3, 0x1, R19 ;  /* 0x0000000103037824 */ /* 0x000fe400078e0213 */
[----:B------:R-:W-:Y:S01]  /*bf30*/  VIADD R4, R18, 0xc0 ;  /* 0x000000c012047836 */ /* 0x000fe20000000000 */
[----:B------:R-:W-:Y:S02]  /*bf40*/  ISETP.GE.AND P5, PT, R0, UR4, PT ;  /* 0x0000000400007c0c */ /* 0x000fe4000bfa6270 */
[----:B------:R-:W-:-:S02]  /*bf50*/  LEA.HI.X R83, R2, UR7, R3, 0x1, P6 ;  /* 0x0000000702537c11 */ /* 0x000fc4000b0f0c03 */
[----:B------:R-:W-:-:S03]  /*bf60*/  ISETP.GE.AND P6, PT, R4, UR4, PT ;  /* 0x0000000404007c0c */ /* 0x000fc6000bfc6270 */
[----:B-----5:R1:W-:Y:S04]  /*bf70*/  @!P4 STG.E.128 desc[UR8][R82.64], R32 ;  /* 0x000000205200c986 */ /* 0x0203e8000c101d08 */
[----:B------:R1:W-:Y:S04]  /*bf80*/  @!P3 STG.E.128 desc[UR8][R82.64+0x80], R48 ;  /* 0x000080305200b986 */ /* 0x0003e8000c101d08 */
[----:B------:R1:W-:Y:S04]  /*bf90*/  @!P5 STG.E.128 desc[UR8][R82.64+0x100], R72 ;  /* 0x000100485200d986 */ /* 0x0003e8000c101d08 */
[----:B------:R1:W-:Y:S02]  /*bfa0*/  @!P6 STG.E.128 desc[UR8][R82.64+0x180], R76 ;  /* 0x0001804c5200e986 */ /* 0x0003e4000c101d08 */
.L_x_286:
[----:B------:R-:W-:Y:S05]  /*bfb0*/  BSYNC B1 ;  /* 0x0000000000017941 */ /* 0x000fea0003800000 */
.L_x_285:
[----:B------:R-:W-:Y:S04]  /*bfc0*/  BSSY B1, `(.L_x_287) ;  /* 0x000001b000017945 */ /* 0x000fe80003800000 */
[----:B------:R-:W-:Y:S05]  /*bfd0*/  @P0 BRA `(.L_x_288) ;  /* 0x0000000000640947 */ /* 0x000fea0003800000 */
[----:B------:R-:W-:Y:S01]  /*bfe0*/  IADD3 R19, P0, R20, 0x20, RZ ;  /* 0x0000002014137810 */ /* 0x000fe20007f1e0ff */
[C---:B------:R-:W-:Y:S01]  /*bff0*/  VIADD R2, R18.reuse, 0x40 ;  /* 0x0000004012027836 */ /* 0x040fe20000000000 */
[----:B------:R-:W-:Y:S01]  /*c000*/  ULDC UR4, c[0x0][0xa8c] ;  /* 0x0002a30000047ab9 */ /* 0x000fe20000000800 */
[----:B------:R-:W-:Y:S01]  /*c010*/  VIADD R3, R18, 0x80 ;  /* 0x0000008012037836 */ /* 0x000fe20000000000 */
[----:B------:R-:W-:Y:S01]  /*c020*/  ULDC.64 UR6, c[0x0][0xad8] ;  /* 0x0002b60000067ab9 */ /* 0x000fe20000000a00 */
[----:B------:R-:W-:Y:S01]  /*c030*/  IMAD.X R0, RZ, RZ, R21, P0 ;  /* 0x000000ffff007224 */ /* 0x000fe200000e0615 */
[----:B------:R-:W-:Y:S01]  /*c040*/  ISETP.GE.AND P4, PT, R2, UR4, PT ;  /* 0x0000000402007c0c */ /* 0x000fe2000bf86270 */
[----:B------:R-:W-:Y:S01]  /*c050*/  VIADD R4, R18, 0xc0 ;  /* 0x000000c012047836 */ /* 0x000fe20000000000 */
[----:B------:R-:W-:Y:S01]  /*c060*/  ISETP.GE.AND P5, PT, R3, UR4, PT ;  /* 0x0000000403007c0c */ /* 0x000fe2000bfa6270 */
[----:B------:R-:W-:Y:S01]  /*c070*/  IMAD.MOV.U32 R3, RZ, RZ, R85 ;  /* 0x000000ffff037224 */ /* 0x000fe200078e0055 */
[----:B------:R-:W-:Y:S01]  /*c080*/  MOV R2, R80 ;  /* 0x0000005000027202 */ /* 0x000fe20000000f00 */
[----:B------:R-:W-:Y:S01]  /*c090*/  IMAD R0, R0, UR6, RZ ;  /* 0x0000000600007c24 */ /* 0x000fe2000f8e02ff */
[----:B------:R-:W-:Y:S01]  /*c0a0*/  ISETP.GE.AND P3, PT, R18, UR4, PT ;  /* 0x0000000412007c0c */ /* 0x000fe2000bf66270 */
[----:B------:R-:W-:Y:S01]  /*c0b0*/  ULDC.64 UR8, c[0x0][0x208] ;  /* 0x0000820000087ab9 */ /* 0x000fe20000000a00 */
[----:B------:R-:W-:Y:S01]  /*c0c0*/  ISETP.GE.AND P6, PT, R4, UR4, PT ;  /* 0x0000000404007c0c */ /* 0x000fe2000bfc6270 */
[----:B------:R-:W-:-:S04]  /*c0d0*/  IMAD.WIDE.U32 R2, R19, UR6, R2 ;  /* 0x0000000613027c25 */ /* 0x000fc8000f8e0002 */
[----:B------:R-:W-:Y:S01]  /*c0e0*/  IMAD R19, R19, UR7, R0 ;  /* 0x0000000713137c24 */ /* 0x000fe2000f8e0200 */
[----:B------:R-:W-:Y:S02]  /*c0f0*/  ULDC.64 UR6, c[0x0][0xa80] ;  /* 0x0002a00000067ab9 */ /* 0x000fe40000000a00 */
[----:B-1---5:R-:W-:Y:S01]  /*c100*/  LEA R32, P0, R2, UR6, 0x1 ;  /* 0x0000000602207c11 */ /* 0x022fe2000f8008ff */
[----:B------:R-:W-:-:S05]  /*c110*/  IMAD.IADD R3, R3, 0x1, R19 ;  /* 0x0000000103037824 */ /* 0x000fca00078e0213 */
[----:B------:R-:W-:-:S05]  /*c120*/  LEA.HI.X R33, R2, UR7, R3, 0x1, P0 ;  /* 0x0000000702217c11 */ /* 0x000fca00080f0c03 */
[----:B------:R2:W-:Y:S04]  /*c130*/  @!P3 STG.E.128 desc[UR8][R32.64], R24 ;  /* 0x000000182000b986 */ /* 0x0005e8000c101d08 */
[----:B------:R2:W-:Y:S04]  /*c140*/  @!P4 STG.E.128 desc[UR8][R32.64+0x80], R40 ;  /* 0x000080282000c986 */ /* 0x0005e8000c101d08 */
[----:B------:R2:W-:Y:S04]  /*c150*/  @!P5 STG.E.128 desc[UR8][R32.64+0x100], R64 ;  /* 0x000100402000d986 */ /* 0x0005e8000c101d08 */
[----:B------:R2:W-:Y:S02]  /*c160*/  @!P6 STG.E.128 desc[UR8][R32.64+0x180], R68 ;  /* 0x000180442000e986 */ /* 0x0005e4000c101d08 */
.L_x_288:
[----:B------:R-:W-:Y:S05]  /*c170*/  BSYNC B1 ;  /* 0x0000000000017941 */ /* 0x000fea0003800000 */
.L_x_287:
        /* <DEDUP_REMOVED lines=9> */
[----:B------:R-:W-:Y:S01]  /*c210*/  IMAD.MOV.U32 R2, RZ, RZ, R80 ;  /* 0x000000ffff027224 */ /* 0x000fe200078e0050 */
[----:B------:R-:W-:Y:S01]  /*c220*/  ISETP.GE.AND P4, PT, R3, UR4, PT ;  /* 0x0000000403007c0c */ /* 0x000fe2000bf86270 */
[----:B------:R-:W-:Y:S01]  /*c230*/  IMAD.MOV.U32 R3, RZ, RZ, R85 ;  /* 0x000000ffff037224 */ /* 0x000fe200078e0055 */
[----:B------:R-:W-:Y:S01]  /*c240*/  ISETP.GE.AND P1, PT, R18, UR4, PT ;  /* 0x0000000412007c0c */ /* 0x000fe2000bf26270 */
[----:B------:R-:W-:Y:S01]  /*c250*/  IMAD R0, R0, UR6, RZ ;  /* 0x0000000600007c24 */ /* 0x000fe2000f8e02ff */
[----:B------:R-:W-:Y:S01]  /*c260*/  ULDC.64 UR8, c[0x0][0x208] ;  /* 0x0000820000087ab9 */ /* 0x000fe20000000a00 */
[----:B------:R-:W-:-:S02]  /*c270*/  VIADD R4, R18, 0xc0 ;  /* 0x000000c012047836 */ /* 0x000fc40000000000 */
[----:B------:R-:W-:-:S03]  /*c280*/  IMAD.WIDE.U32 R2, R19, UR6, R2 ;  /* 0x0000000613027c25 */ /* 0x000fc6000f8e0002 */
[----:B------:R-:W-:Y:S01]  /*c290*/  ISETP.GE.AND P5, PT, R4, UR4, PT ;  /* 0x0000000404007c0c */ /* 0x000fe2000bfa6270 */
[----:B------:R-:W-:Y:S01]  /*c2a0*/  IMAD R19, R19, UR7, R0 ;  /* 0x0000000713137c24 */ /* 0x000fe2000f8e0200 */
[----:B------:R-:W-:Y:S02]  /*c2b0*/  ULDC.64 UR6, c[0x0][0xa80] ;  /* 0x0002a00000067ab9 */ /* 0x000fe40000000a00 */
[----:B--2--5:R-:W-:Y:S01]  /*c2c0*/  LEA R24, P0, R2, UR6, 0x1 ;  /* 0x0000000602187c11 */ /* 0x024fe2000f8008ff */
[----:B------:R-:W-:-:S05]  /*c2d0*/  IMAD.IADD R3, R3, 0x1, R19 ;  /* 0x0000000103037824 */ /* 0x000fca00078e0213 */
[----:B------:R-:W-:-:S05]  /*c2e0*/  LEA.HI.X R25, R2, UR7, R3, 0x1, P0 ;  /* 0x0000000702197c11 */ /* 0x000fca00080f0c03 */
[----:B------:R3:W-:Y:S04]  /*c2f0*/  @!P1 STG.E.128 desc[UR8][R24.64], R8 ;  /* 0x0000000818009986 */ /* 0x0007e8000c101d08 */
[----:B------:R3:W-:Y:S04]  /*c300*/  @!P3 STG.E.128 desc[UR8][R24.64+0x80], R36 ;  /* 0x000080241800b986 */ /* 0x0007e8000c101d08 */
[----:B------:R3:W-:Y:S04]  /*c310*/  @!P4 STG.E.128 desc[UR8][R24.64+0x100], R52 ;  /* 0x000100341800c986 */ /* 0x0007e8000c101d08 */
[----:B------:R3:W-:Y:S02]  /*c320*/  @!P5 STG.E.128 desc[UR8][R24.64+0x180], R60 ;  /* 0x0001803c1800d986 */ /* 0x0007e4000c101d08 */
.L_x_290:
[----:B------:R-:W-:Y:S05]  /*c330*/  BSYNC B1 ;  /* 0x0000000000017941 */ /* 0x000fea0003800000 */
.L_x_289:
[----:B------:R-:W-:Y:S05]  /*c340*/  @P2 BRA `(.L_x_291) ;  /* 0x0000000c00a82947 */ /* 0x000fea0003800000 */
[----:B---3-5:R-:W-:Y:S01]  /*c350*/  IADD3 R9, P0, R20, 0x60, RZ ;  /* 0x0000006014097810 */ /* 0x028fe20007f1e0ff */
[----:B------:R-:W-:Y:S01]  /*c360*/  VIADD R0, R18, 0x40 ;  /* 0x0000004012007836 */ /* 0x000fe20000000000 */
[----:B------:R-:W-:Y:S01]  /*c370*/  ULDC.64 UR6, c[0x0][0xad8] ;  /* 0x0002b60000067ab9 */ /* 0x000fe20000000a00 */
[----:B------:R-:W-:Y:S01]  /*c380*/  IMAD.MOV.U32 R2, RZ, RZ, R80 ;  /* 0x000000ffff027224 */ /* 0x000fe200078e0050 */
[----:B------:R-:W-:Y:S01]  /*c390*/  IADD3.X R20, RZ, R21, RZ, P0, !PT ;  /* 0x00000015ff147210 */ /* 0x000fe200007fe4ff */
[----:B------:R-:W-:Y:S01]  /*c3a0*/  IMAD.MOV.U32 R3, RZ, RZ, R85 ;  /* 0x000000ffff037224 */ /* 0x000fe200078e0055 */
[----:B------:R-:W-:Y:S01]  /*c3b0*/  ULDC UR4, c[0x0][0xa8c] ;  /* 0x0002a30000047ab9 */ /* 0x000fe20000000800 */
[----:B------:R-:W-:Y:S01]  /*c3c0*/  ULDC.64 UR8, c[0x0][0x208] ;  /* 0x0000820000087ab9 */ /* 0x000fe20000000a00 */
[----:B------:R-:W-:Y:S01]  /*c3d0*/  ISETP.GE.AND P2, PT, R0, UR4, PT ;  /* 0x0000000400007c0c */ /* 0x000fe2000bf46270 */
[----:B------:R-:W-:Y:S01]  /*c3e0*/  IMAD R20, R20, UR6, RZ ;  /* 0x0000000614147c24 */ /* 0x000fe2000f8e02ff */
[C---:B------:R-:W-:Y:S01]  /*c3f0*/  ISETP.GE.AND P1, PT, R18.reuse, UR4, PT ;  /* 0x0000000412007c0c */ /* 0x040fe2000bf26270 */
[----:B------:R-:W-:-:S02]  /*c400*/  VIADD R0, R18, 0x80 ;  /* 0x0000008012007836 */ /* 0x000fc40000000000 */
[----:B------:R-:W-:-:S03]  /*c410*/  IMAD.WIDE.U32 R2, R9, UR6, R2 ;  /* 0x0000000609027c25 */ /* 0x000fc6000f8e0002 */
[----:B------:R-:W-:Y:S01]  /*c420*/  ISETP.GE.AND P3, PT, R0, UR4, PT ;  /* 0x0000000400007c0c */ /* 0x000fe2000bf66270 */
[----:B------:R-:W-:Y:S01]  /*c430*/  IMAD R9, R9, UR7, R20 ;  /* 0x0000000709097c24 */ /* 0x000fe2000f8e0214 */
[----:B------:R-:W-:Y:S01]  /*c440*/  ULDC.64 UR6, c[0x0][0xa80] ;  /* 0x0002a00000067ab9 */ /* 0x000fe20000000a00 */
[----:B------:R-:W-:Y:S01]  /*c450*/  VIADD R0, R18, 0xc0 ;  /* 0x000000c012007836 */ /* 0x000fe20000000000 */
[----:B------:R-:W-:Y:S01]  /*c460*/  LEA R8, P0, R2, UR6, 0x1 ;  /* 0x0000000602087c11 */ /* 0x000fe2000f8008ff */
[----:B------:R-:W-:-:S05]  /*c470*/  IMAD.IADD R3, R3, 0x1, R9 ;  /* 0x0000000103037824 */ /* 0x000fca00078e0209 */
[----:B------:R-:W-:Y:S02]  /*c480*/  LEA.HI.X R9, R2, UR7, R3, 0x1, P0 ;  /* 0x0000000702097c11 */ /* 0x000fe400080f0c03 */
[----:B------:R-:W-:-:S03]  /*c490*/  ISETP.GE.AND P0, PT, R0, UR4, PT ;  /* 0x0000000400007c0c */ /* 0x000fc6000bf06270 */
[----:B------:R4:W-:Y:S04]  /*c4a0*/  @!P1 STG.E.128 desc[UR8][R8.64], R12 ;  /* 0x0000000c08009986 */ /* 0x0009e8000c101d08 */
[----:B------:R4:W-:Y:S04]  /*c4b0*/  @!P2 STG.E.128 desc[UR8][R8.64+0x80], R28 ;  /* 0x0000801c0800a986 */ /* 0x0009e8000c101d08 */
[----:B------:R4:W-:Y:S02]  /*c4c0*/  @!P3 STG.E.128 desc[UR8][R8.64+0x100], R44 ;  /* 0x0001002c0800b986 */ /* 0x0009e4000c101d08 */
[----:B------:R-:W-:Y:S05]  /*c4d0*/  @P0 BRA `(.L_x_291) ;  /* 0x0000000c00440947 */ /* 0x000fea0003800000 */
[----:B------:R-:W-:Y:S02]  /*c4e0*/  ULDC.64 UR6, c[0x0][0x208] ;  /* 0x0000820000067ab9 */ /* 0x000fe40000000a00 */
[----:B------:R3:W-:Y:S01]  /*c4f0*/  STG.E.128 desc[UR6][R8.64+0x180], R56 ;  /* 0x0001803808007986 */ /* 0x0007e2000c101d06 */
[----:B------:R-:W-:Y:S05]  /*c500*/  BRA `(.L_x_291) ;  /* 0x0000000c00387947 */ /* 0x000fea0003800000 */
.L_x_283:
[----:B------:R-:W-:Y:S01]  /*c510*/  R2UR UR4, R214 ;  /* 0x00000000d60472ca */ /* 0x000fe200000e0000 */
[----:B------:R-:W-:Y:S01]  /*c520*/  ULDC.64 UR6, c[0x0][0xbd8] ;  /* 0x0002f60000067ab9 */ /* 0x000fe20000000a00 */
[----:B------:R-:W-:Y:S01]  /*c530*/  R2UR UR9, R215 ;  /* 0x00000000d70972ca */ /* 0x000fe200000e0000 */
[----:B------:R-:W-:Y:S01]  /*c540*/  UISETP.NE.U32.AND UP0, UPT, UR6, URZ, UPT ;  /* 0x0000003f0600728c */ /* 0x000fe2000bf05070 */
[----:B------:R-:W-:Y:S01]  /*c550*/  IMAD.MOV.U32 R13, RZ, RZ, RZ ;  /* 0x000000ffff0d7224 */ /* 0x000fe200078e00ff */
[----:B------:R-:W-:Y:S02]  /*c560*/  ULDC.64 UR10, c[0x0][0x208] ;  /* 0x00008200000a7ab9 */ /* 0x000fe40000000a00 */
[----:B------:R-:W-:-:S06]  /*c570*/  UISETP.NE.AND.EX UP0, UPT, UR7, URZ, UPT, UP0 ;  /* 0x0000003f0700728c */ /* 0x000fcc000bf05300 */
[----:B------:R-:W-:Y:S01]  /*c580*/  USHF.L.U32 UR8, UR4, 0x2, URZ ;  /* 0x0000000204087899 */ /* 0x000fe2000800063f */
[----:B------:R-:W0:Y:S01]  /*c590*/  LDC R11, c[0x0][0xa88] ;  /* 0x0002a200ff0b7b82 */ /* 0x000e220000000800 */
[----:B------:R-:W-:Y:S01]  /*c5a0*/  USHF.L.U64.HI UR9, UR4, 0x2, UR9 ;  /* 0x0000000204097899 */ /* 0x000fe20008010209 */
[----:B------:R-:W-:Y:S01]  /*c5b0*/  PLOP3.LUT P1, PT, PT, PT, UP0, 0x80, 0x0 ;  /* 0x000000000000781c */ /* 0x000fe20003f2f008 */
[----:B------:R-:W-:-:S04]  /*c5c0*/  UIADD3 UR4, UP1, UR8, UR6, URZ ;  /* 0x0000000608047290 */ /* 0x000fc8000ff3e03f */
[----:B------:R-:W-:Y:S02]  /*c5d0*/  UIADD3.X UR6, UR9, UR7, URZ, UP1, !UPT ;  /* 0x0000000709067290 */ /* 0x000fe40008ffe43f */
[----:B------:R-:W-:-:S04]  /*c5e0*/  IMAD.U32 R2, RZ, RZ, UR4 ;  /* 0x00000004ff027e24 */ /* 0x000fc8000f8e00ff */
[----:B------:R-:W-:Y:S01]  /*c5f0*/  IMAD.U32 R3, RZ, RZ, UR6 ;  /* 0x00000006ff037e24 */ /* 0x000fe2000f8e00ff */
[----:B------:R-:W-:Y:S02]  /*c600*/  ULDC.64 UR6, c[0x0][0xbe0] ;  /* 0x0002f80000067ab9 */ /* 0x000fe40000000a00 */
[----:B------:R-:W-:Y:S02]  /*c610*/  UISETP.NE.U32.AND UP1, UPT, UR6, URZ, UPT ;  /* 0x0000003f0600728c */ /* 0x000fe4000bf25070 */
[----:B------:R1:W5:Y:S02]  /*c620*/  @P1 LDG.E R13, desc[UR10][R2.64] ;  /* 0x0000000a020d1981 */ /* 0x000364000c1e1900 */
[----:B------:R-:W-:-:S06]  /*c630*/  UISETP.NE.AND.EX UP1, UPT, UR7, URZ, UPT, UP1 ;  /* 0x0000003f0700728c */ /* 0x000fcc000bf25310 */
[----:B------:R-:W-:-:S05]  /*c640*/  PLOP3.LUT P2, PT, PT, PT, UP1, 0x80, 0x0 ;  /* 0x000000000000781c */ /* 0x000fca0003f4f018 */
[----:B------:R-:W-:-:S04]  /*c650*/  @UP1 UIADD3 UR6, UP2, UR8, UR6, URZ ;  /* 0x0000000608061290 */ /* 0x000fc8000ff5e03f */
[----:B------:R-:W-:Y:S02]  /*c660*/  @UP1 UIADD3.X UR7, UR9, UR7, URZ, UP2, !UPT ;  /* 0x0000000709071290 */ /* 0x000fe400097fe43f */
[----:B------:R-:W-:-:S04]  /*c670*/  MOV R8, UR6 ;  /* 0x0000000600087c02 */ /* 0x000fc80008000f00 */
[----:B------:R-:W-:Y:S01]  /*c680*/  IMAD.U32 R9, RZ, RZ, UR7 ;  /* 0x00000007ff097e24 */ /* 0x000fe2000f8e00ff */
[----:B------:R-:W-:-:S04]  /*c690*/  ISETP.GE.AND P0, PT, R223, 0x80, PT ;  /* 0x00000080df00780c */ /* 0x000fc80003f06270 */
[----:B0-----:R1:W5:Y:S01]  /*c6a0*/  @P2 LDG.E R11, desc[UR10][R8.64] ;  /* 0x0000000a080b2981 */ /* 0x001362000c1e1900 */
[----:B------:R-:W-:Y:S08]  /*c6b0*/  @P2 BRA `(.L_x_292) ;  /* 0x0000000000142947 */ /* 0x000ff00003800000 */
[----:B------:R-:W-:Y:S05]  /*c6c0*/  @!P1 BRA `(.L_x_292) ;  /* 0x0000000000109947 */ /* 0x000fea0003800000 */
[----:B------:R-:W-:Y:S02]  /*c6d0*/  ULDC.64 UR6, c[0x0][0x208] ;  /* 0x0000820000067ab9 */ /* 0x000fe40000000a00 */
[----:B------:R-:W2:Y:S04]  /*c6e0*/  LDG.E R0, desc[UR6][R2.64] ;  /* 0x0000000602007981 */ /* 0x000ea8000c1e1900 */
[----:B-----5:R-:W2:Y:S02]  /*c6f0*/  LDG.E R11, desc[UR6][R2.64+0x4] ;  /* 0x00000406020b7981 */ /* 0x020ea4000c1e1900 */
[----:B--2---:R-:W-:-:S07]  /*c700*/  IMAD.IADD R11, R11, 0x1, -R0 ;  /* 0x000000010b0b7824 */ /* 0x004fce00078e0a00 */
.L_x_292:
[----:B------:R-:W-:Y:S01]  /*c710*/  R2UR UR7, R213 ;  /* 0x00000000d50772ca */ /* 0x000fe200000e0000 */
[----:B------:R-:W-:Y:S01]  /*c720*/  BSSY B1, `(.L_x_293) ;  /* 0x0000023000017945 */ /* 0x000fe20003800000 */
[----:B------:R-:W-:Y:S02]  /*c730*/  R2UR UR6, R214 ;  /* 0x00000000d60672ca */ /* 0x000fe400000e0000 */
[----:B------:R-:W-:Y:S02]  /*c740*/  R2UR UR4, R215 ;  /* 0x00000000d70472ca */ /* 0x000fe400000e0000 */
[----:B------:R-:W-:Y:S02]  /*c750*/  SHF.R.S32.HI R19, RZ, 0x1f, R18 ;  /* 0x0000001fff137819 */ /* 0x000fe40000011412 */
[----:B-----5:R-:W-:-:S05]  /*c760*/  SHF.R.S32.HI R4, RZ, 0x1f, R13 ;  /* 0x0000001fff047819 */ /* 0x020fca000001140d */
[----:B------:R-:W-:Y:S02]  /*c770*/  USHF.R.S32.HI UR7, URZ, 0x1f, UR7 ;  /* 0x0000001f3f077899 */ /* 0x000fe40008011407 */
[----:B------:R-:W-:Y:S02]  /*c780*/  USEL UR8, UR6, URZ, !UP0 ;  /* 0x0000003f06087287 */ /* 0x000fe4000c000000 */
[----:B------:R-:W-:Y:S01]  /*c790*/  USEL UR9, UR4, URZ, !UP0 ;  /* 0x0000003f04097287 */ /* 0x000fe2000c000000 */
[----:B------:R-:W-:Y:S11]  /*c7a0*/  @P0 BRA `(.L_x_294) ;  /* 0x0000000000680947 */ /* 0x000ff60003800000 */
[----:B------:R-:W0:Y:S02]  /*c7b0*/  S2R R0, SR_TID.X ;  /* 0x0000000000007919 */ /* 0x000e240000002100 */
[----:B0-----:R-:W-:-:S04]  /*c7c0*/  IMAD R0, R212, 0x80, R0 ;  /* 0x00000080d4007824 */ /* 0x001fc800078e0200 */
[----:B------:R-:W-:-:S05]  /*c7d0*/  VIADD R0, R0, 0xffffff80 ;  /* 0xffffff8000007836 */ /* 0x000fca0000000000 */
[----:B------:R-:W-:-:S13]  /*c7e0*/  ISETP.GE.AND P0, PT, R0, R11, PT ;  /* 0x0000000b0000720c */ /* 0x000fda0003f06270 */
[----:B------:R-:W-:Y:S05]  /*c7f0*/  @P0 BRA `(.L_x_294) ;  /* 0x0000000000540947 */ /* 0x000fea0003800000 */
[----:B------:R-:W-:Y:S01]  /*c800*/  R2UR UR6, R213 ;  /* 0x00000000d50672ca */ /* 0x000fe200000e0000 */
[----:B------:R-:W-:Y:S01]  /*c810*/  ULDC.64 UR10, c[0x0][0xb70] ;  /* 0x0002dc00000a7ab9 */ /* 0x000fe20000000a00 */
[C---:B-1----:R-:W-:Y:S01]  /*c820*/  IADD3 R2, P0, R0.reuse, R13, RZ ;  /* 0x0000000d00027210 */ /* 0x042fe20007f1e0ff */
[----:B------:R-:W-:Y:S02]  /*c830*/  UIMAD UR4, UR7, UR10, URZ ;  /* 0x0000000a070472a4 */ /* 0x000fe4000f8e023f */
[----:B------:R-:W-:Y:S01]  /*c840*/  IMAD.U32 R9, RZ, RZ, UR10 ;  /* 0x0000000aff097e24 */ /* 0x000fe2000f8e00ff */
[----:B------:R-:W-:Y:S01]  /*c850*/  ULDC.64 UR12, c[0x0][0x208] ;  /* 0x00008200000c7ab9 */ /* 0x000fe20000000a00 */
[----:B------:R-:W-:-:S06]  /*c860*/  LEA.HI.X.SX32 R3, R0, R4, 0x1, P0 ;  /* 0x0000000400037211 */ /* 0x000fcc00000f0eff */
[----:B------:R-:W-:Y:S02]  /*c870*/  UIMAD UR4, UR6, UR11, UR4 ;  /* 0x0000000b060472a4 */ /* 0x000fe4000f8e0204 */
[----:B------:R-:W-:Y:S01]  /*c880*/  IMAD.WIDE.U32 R2, R9, UR6, R2 ;  /* 0x0000000609027c25 */ /* 0x000fe2000f8e0002 */
[----:B------:R-:W-:Y:S02]  /*c890*/  ULDC.64 UR10, c[0x0][0xb78] ;  /* 0x0002de00000a7ab9 */ /* 0x000fe40000000a00 */
[----:B------:R-:W-:Y:S01]  /*c8a0*/  UIMAD UR6, UR9, UR10, URZ ;  /* 0x0000000a090672a4 */ /* 0x000fe2000f8e023f */
[----:B------:R-:W-:Y:S02]  /*c8b0*/  VIADD R3, R3, UR4 ;  /* 0x0000000403037c36 */ /* 0x000fe40008000000 */
[----:B------:R-:W-:Y:S01]  /*c8c0*/  IMAD.U32 R9, RZ, RZ, UR10 ;  /* 0x0000000aff097e24 */ /* 0x000fe2000f8e00ff */
[----:B------:R-:W-:-:S03]  /*c8d0*/  UIMAD UR6, UR8, UR11, UR6 ;  /* 0x0000000b080672a4 */ /* 0x000fc6000f8e0206 */
[----:B------:R-:W-:Y:S01]  /*c8e0*/  IMAD.WIDE.U32 R2, R9, UR8, R2 ;  /* 0x0000000809027c25 */ /* 0x000fe2000f8e0002 */
[----:B------:R-:W-:-:S03]  /*c8f0*/  ULDC.64 UR10, c[0x0][0xb40] ;  /* 0x0002d000000a7ab9 */ /* 0x000fc60000000a00 */
[----:B------:R-:W-:Y:S01]  /*c900*/  VIADD R3, R3, UR6 ;  /* 0x0000000603037c36 */ /* 0x000fe20008000000 */
[----:B------:R-:W-:-:S04]  /*c910*/  LEA R8, P0, R2, UR10, 0x2 ;  /* 0x0000000a02087c11 */ /* 0x000fc8000f8010ff */
[----:B------:R-:W-:Y:S01]  /*c920*/  LEA.HI.X R9, R2, UR11, R3, 0x2, P0 ;  /* 0x0000000b02097c11 */ /* 0x000fe200080f1403 */
[----:B------:R-:W-:-:S05]  /*c930*/  IMAD.MOV.U32 R3, RZ, RZ, -0x800000 ;  /* 0xff800000ff037424 */ /* 0x000fca00078e00ff */
[----:B------:R0:W-:Y:S03]  /*c940*/  STG.E desc[UR12][R8.64], R3 ;  /* 0x0000000308007986 */ /* 0x0001e6000c10190c */
.L_x_294:
[----:B------:R-:W-:Y:S05]  /*c950*/  BSYNC B1 ;  /* 0x0000000000017941 */ /* 0x000fea0003800000 */
.L_x_293:
[----:B------:R-:W-:Y:S01]  /*c960*/  ULDC.64 UR10, c[0x0][0xaa0] ;  /* 0x0002a800000a7ab9 */ /* 0x000fe20000000a00 */
[----:B------:R-:W-:Y:S01]  /*c970*/  R2UR UR6, R213 ;  /* 0x00000000d50672ca */ /* 0x000fe200000e0000 */
[----:B------:R-:W-:Y:S01]  /*c980*/  IMAD R0, R4, UR10, RZ ;  /* 0x0000000a04007c24 */ /* 0x000fe2000f8e02ff */
[----:B------:R-:W-:Y:S01]  /*c990*/  BSSY B1, `(.L_x_295) ;  /* 0x0000032000017945 */ /* 0x000fe20003800000 */
[----:B01----:R-:W-:-:S04]  /*c9a0*/  IMAD.WIDE.U32 R2, R13, UR10, R18 ;  /* 0x0000000a0d027c25 */ /* 0x003fc8000f8e0012 */
[----:B------:R-:W-:Y:S01]  /*c9b0*/  IMAD R13, R13, UR11, R0 ;  /* 0x0000000b0d0d7c24 */ /* 0x000fe2000f8e0200 */
[----:B------:R-:W-:Y:S01]  /*c9c0*/  ULDC.64 UR10, c[0x0][0xae0] ;  /* 0x0002b800000a7ab9 */ /* 0x000fe20000000a00 */
[----:B------:R-:W-:Y:S01]  /*c9d0*/  IMAD R15, R212, -0x80, R11 ;  /* 0xffffff80d40f7824 */ /* 0x000fe200078e020b */
[----:B------:R-:W-:Y:S02]  /*c9e0*/  UIMAD UR4, UR7, UR10, URZ ;  /* 0x0000000a070472a4 */ /* 0x000fe4000f8e023f */
[----:B------:R-:W-:Y:S01]  /*c9f0*/  IMAD.U32 R9, RZ, RZ, UR10 ;  /* 0x0000000aff097e24 */ /* 0x000fe2000f8e00ff */
[----:B------:R-:W-:Y:S01]  /*ca00*/  IADD3 R3, R3, R13, RZ ;  /* 0x0000000d03037210 */ /* 0x000fe20007ffe0ff */
[C---:B------:R-:W-:Y:S01]  /*ca10*/  VIADD R0, R22.reuse, 0x20 ;  /* 0x0000002016007836 */ /* 0x040fe20000000000 */
[----:B------:R-:W-:Y:S01]  /*ca20*/  UIMAD UR4, UR6, UR11, UR4 ;  /* 0x0000000b060472a4 */ /* 0x000fe2000f8e0204 */
[CC--:B------:R-:W-:Y:S01]  /*ca30*/  ISETP.GE.AND P2, PT, R22.reuse, R15.reuse, PT ;  /* 0x0000000f1600720c */ /* 0x0c0fe20003f46270 */
[----:B------:R-:W-:Y:S01]  /*ca40*/  VIADD R4, R22, 0x40 ;  /* 0x0000004016047836 */ /* 0x000fe20000000000 */
[----:B------:R-:W-:Y:S01]  /*ca50*/  SHF.R.S32.HI R11, RZ, 0x1f, R22 ;  /* 0x0000001fff0b7819 */ /* 0x000fe20000011416 */
[----:B------:R-:W-:Y:S01]  /*ca60*/  IMAD.WIDE.U32 R2, R9, UR6, R2 ;  /* 0x0000000609027c25 */ /* 0x000fe2000f8e0002 */
[----:B------:R-:W-:Y:S01]  /*ca70*/  ULDC.64 UR6, c[0x0][0xae8] ;  /* 0x0002ba0000067ab9 */ /* 0x000fe20000000a00 */
[----:B------:R-:W-:-:S02]  /*ca80*/  ISETP.GE.AND P1, PT, R0, R15, PT ;  /* 0x0000000f0000720c */ /* 0x000fc40003f26270 */
[----:B------:R-:W-:Y:S01]  /*ca90*/  VIADD R3, R3, UR4 ;  /* 0x0000000403037c36 */ /* 0x000fe20008000000 */
[----:B------:R-:W-:Y:S02]  /*caa0*/  UIMAD UR4, UR9, UR6, URZ ;  /* 0x00000006090472a4 */ /* 0x000fe4000f8e023f */
[----:B------:R-:W-:Y:S01]  /*cab0*/  IMAD.U32 R9, RZ, RZ, UR6 ;  /* 0x00000006ff097e24 */ /* 0x000fe2000f8e00ff */
[----:B------:R-:W-:Y:S01]  /*cac0*/  ISETP.GE.AND P0, PT, R4, R15, PT ;  /* 0x0000000f0400720c */ /* 0x000fe20003f06270 */
[----:B------:R-:W-:Y:S01]  /*cad0*/  IMAD.MOV.U32 R10, RZ, RZ, R22 ;  /* 0x000000ffff0a7224 */ /* 0x000fe200078e0016 */
[----:B------:R-:W-:Y:S02]  /*cae0*/  UIMAD UR4, UR8, UR7, UR4 ;  /* 0x00000007080472a4 */ /* 0x000fe4000f8e0204 */
[----:B------:R-:W-:-:S04]  /*caf0*/  IMAD.WIDE.U32 R8, R9, UR8, R2 ;  /* 0x0000000809087c25 */ /* 0x000fc8000f8e0002 */
[----:B------:R-:W-:-:S04]  /*cb00*/  IMAD.WIDE R10, R212, 0x80, R10 ;  /* 0x00000080d40a7825 */ /* 0x000fc800078e020a */
[----:B------:R-:W-:Y:S02]  /*cb10*/  VIADD R19, R9, UR4 ;  /* 0x0000000409137c36 */ /* 0x000fe40008000000 */
[----:B------:R-:W-:Y:S01]  /*cb20*/  VIADD R0, R22, 0x60 ;  /* 0x0000006016007836 */ /* 0x000fe20000000000 */
[----:B------:R-:W-:Y:S06]  /*cb30*/  @P2 BRA `(.L_x_296) ;  /* 0x00000000005c2947 */ /* 0x000fec0003800000 */
[C---:B------:R-:W-:Y:S01]  /*cb40*/  VIADD R2, R18.reuse, 0x40 ;  /* 0x0000004012027836 */ /* 0x040fe20000000000 */
[C---:B------:R-:W-:Y:S01]  /*cb50*/  IADD3 R3, R18.reuse, 0x80, RZ ;  /* 0x0000008012037810 */ /* 0x040fe20007ffe0ff */
[----:B------:R-:W-:Y:S01]  /*cb60*/  ULDC UR4, c[0x0][0xa8c] ;  /* 0x0002a30000047ab9 */ /* 0x000fe20000000800 */
[----:B------:R-:W-:Y:S01]  /*cb70*/  ULDC.64 UR6, c[0x0][0xad8] ;  /* 0x0002b60000067ab9 */ /* 0x000fe20000000a00 */
[----:B------:R-:W-:Y:S01]  /*cb80*/  VIADD R4, R18, 0xc0 ;  /* 0x000000c012047836 */ /* 0x000fe20000000000 */
[----:B------:R-:W-:Y:S01]  /*cb90*/  ISETP.GE.AND P4, PT, R2, UR4, PT ;  /* 0x0000000402007c0c */ /* 0x000fe2000bf86270 */
[----:B------:R-:W-:Y:S01]  /*cba0*/  IMAD R13, R11, UR6, RZ ;  /* 0x000000060b0d7c24 */ /* 0x000fe2000f8e02ff */
[----:B------:R-:W-:Y:S01]  /*cbb0*/  ISETP.GE.AND P5, PT, R3, UR4, PT ;  /* 0x0000000403007c0c */ /* 0x000fe2000bfa6270 */
[----:B------:R-:W-:Y:S01]  /*cbc0*/  IMAD.MOV.U32 R2, RZ, RZ, R8 ;  /* 0x000000ffff027224 */ /* 0x000fe200078e0008 */
[----:B------:R-:W-:Y:S01]  /*cbd0*/  ISETP.GE.AND P3, PT, R18, UR4, PT ;  /* 0x0000000412007c0c */ /* 0x000fe2000bf66270 */
[----:B------:R-:W-:Y:S01]  /*cbe0*/  IMAD.MOV.U32 R3, RZ, RZ, R19 ;  /* 0x000000ffff037224 */ /* 0x000fe200078e0013 */
[----:B------:R-:W-:Y:S01]  /*cbf0*/  ISETP.GE.AND P6, PT, R4, UR4, PT ;  /* 0x0000000404007c0c */ /* 0x000fe2000bfc6270 */
[C---:B------:R-:W-:Y:S01]  /*cc00*/  IMAD R13, R10.reuse, UR7, R13 ;  /* 0x000000070a0d7c24 */ /* 0x040fe2000f8e020d */
[----:B------:R-:W-:Y:S01]  /*cc10*/  ULDC.64 UR8, c[0x0][0x208] ;  /* 0x0000820000087ab9 */ /* 0x000fe20000000a00 */
[----:B------:R-:W-:Y:S01]  /*cc20*/  IMAD.WIDE.U32 R2, R10, UR6, R2 ;  /* 0x000000060a027c25 */ /* 0x000fe2000f8e0002 */
[----:B------:R-:W-:-:S03]  /*cc30*/  ULDC.64 UR6, c[0x0][0xa80] ;  /* 0x0002a00000067ab9 */ /* 0x000fc60000000a00 */
[----:B------:R-:W-:Y:S01]  /*cc40*/  IMAD.IADD R3, R3, 0x1, R13 ;  /* 0x0000000103037824 */ /* 0x000fe200078e020d */
[----:B------:R-:W-:-:S04]  /*cc50*/  LEA R12, P2, R2, UR6, 0x1 ;  /* 0x00000006020c7c11 */ /* 0x000fc8000f8408ff */
[----:B------:R-:W-:-:S05]  /*cc60*/  LEA.HI.X R13, R2, UR7, R3, 0x1, P2 ;  /* 0x00000007020d7c11 */ /* 0x000fca00090f0c03 */
[----:B------:R0:W-:Y:S04]  /*cc70*/  @!P3 STG.E.128 desc[UR8][R12.64], RZ ;  /* 0x000000ff0c00b986 */ /* 0x0001e8000c101d08 */
[----:B------:R0:W-:Y:S04]  /*cc80*/  @!P4 STG.E.128 desc[UR8][R12.64+0x80], RZ ;  /* 0x000080ff0c00c986 */ /* 0x0001e8000c101d08 */
[----:B------:R0:W-:Y:S04]  /*cc90*/  @!P5 STG.E.128 desc[UR8][R12.64+0x100], RZ ;  /* 0x000100ff0c00d986 */ /* 0x0001e8000c101d08 */
[----:B------:R0:W-:Y:S02]  /*cca0*/  @!P6 STG.E.128 desc[UR8][R12.64+0x180], RZ ;  /* 0x000180ff0c00e986 */ /* 0x0001e4000c101d08 */
.L_x_296:
[----:B------:R-:W-:Y:S05]  /*ccb0*/  BSYNC B1 ;  /* 0x0000000000017941 */ /* 0x000fea0003800000 */
.L_x_295:
[----:B------:R-:W-:Y:S01]  /*ccc0*/  BSSY B1, `(.L_x_297) ;  /* 0x000001c000017945 */ /* 0x000fe20003800000 */
[----:B------:R-:W-:-:S03]  /*ccd0*/  ISETP.GE.AND P2, PT, R0, R15, PT ;  /* 0x0000000f0000720c */ /* 0x000fc60003f46270 */
[----:B------:R-:W-:Y:S10]  /*cce0*/  @P1 BRA `(.L_x_298) ;  /* 0x0000000000641947 */ /* 0x000ff40003800000 */
[----:B0-----:R-:W-:Y:S01]  /*ccf0*/  IADD3 R13, P1, R10, 0x20, RZ ;  /* 0x000000200a0d7810 */ /* 0x001fe20007f3e0ff */
[C---:B------:R-:W-:Y:S01]  /*cd00*/  VIADD R3, R18.reuse, 0x80 ;  /* 0x0000008012037836 */ /* 0x040fe20000000000 */
[----:B------:R-:W-:Y:S01]  /*cd10*/  ULDC UR4, c[0x0][0xa8c] ;  /* 0x0002a30000047ab9 */ /* 0x000fe20000000800 */
[C---:B------:R-:W-:Y:S01]  /*cd20*/  VIADD R2, R18.reuse, 0x40 ;  /* 0x0000004012027836 */ /* 0x040fe20000000000 */
        /* <DEDUP_REMOVED lines=14> */
[----:B------:R-:W-:Y:S01]  /*ce10*/  LEA R12, P1, R2, UR6, 0x1 ;  /* 0x00000006020c7c11 */ /* 0x000fe2000f8208ff */
[----:B------:R-:W-:-:S05]  /*ce20*/  IMAD.IADD R3, R3, 0x1, R13 ;  /* 0x0000000103037824 */ /* 0x000fca00078e020d */
[----:B------:R-:W-:-:S05]  /*ce30*/  LEA.HI.X R13, R2, UR7, R3, 0x1, P1 ;  /* 0x00000007020d7c11 */ /* 0x000fca00088f0c03 */
[----:B------:R1:W-:Y:S04]  /*ce40*/  @!P3 STG.E.128 desc[UR8][R12.64], RZ ;  /* 0x000000ff0c00b986 */ /* 0x0003e8000c101d08 */
[----:B------:R1:W-:Y:S04]  /*ce50*/  @!P4 STG.E.128 desc[UR8][R12.64+0x80], RZ ;  /* 0x000080ff0c00c986 */ /* 0x0003e8000c101d08 */
[----:B------:R1:W-:Y:S04]  /*ce60*/  @!P5 STG.E.128 desc[UR8][R12.64+0x100], RZ ;  /* 0x000100ff0c00d986 */ /* 0x0003e8000c101d08 */
[----:B------:R1:W-:Y:S02]  /*ce70*/  @!P6 STG.E.128 desc[UR8][R12.64+0x180], RZ ;  /* 0x000180ff0c00e986 */ /* 0x0003e4000c101d08 */
.L_x_298:
[----:B------:R-:W-:Y:S05]  /*ce80*/  BSYNC B1 ;  /* 0x0000000000017941 */ /* 0x000fea0003800000 */
.L_x_297:
[----:B------:R-:W-:Y:S04]  /*ce90*/  BSSY B1, `(.L_x_299) ;  /* 0x000001b000017945 */ /* 0x000fe80003800000 */
[----:B------:R-:W-:Y:S05]  /*cea0*/  @P0 BRA `(.L_x_300) ;  /* 0x0000000000640947 */ /* 0x000fea0003800000 */
[----:B01----:R-:W-:Y:S01]  /*ceb0*/  IADD3 R13, P0, R10, 0x40, RZ ;  /* 0x000000400a0d7810 */ /* 0x003fe20007f1e0ff */
        /* <DEDUP_REMOVED lines=24> */
.L_x_300:
[----:B------:R-:W-:Y:S05]  /*d040*/  BSYNC B1 ;  /* 0x0000000000017941 */ /* 0x000fea0003800000 */
.L_x_299:
[----:B------:R-:W-:Y:S05]  /*d050*/  @P2 BRA `(.L_x_291) ;  /* 0x0000000000642947 */ /* 0x000fea0003800000 */
[----:B------:R-:W-:Y:S01]  /*d060*/  IADD3 R9, P0, R10, 0x60, RZ ;  /* 0x000000600a097810 */ /* 0x000fe20007f1e0ff */
[----:B------:R-:W-:Y:S01]  /*d070*/  VIADD R0, R18, 0x40 ;  /* 0x0000004012007836 */ /* 0x000fe20000000000 */
[----:B------:R-:W-:Y:S01]  /*d080*/  ULDC UR4, c[0x0][0xa8c] ;  /* 0x0002a30000047ab9 */ /* 0x000fe20000000800 */
[----:B------:R-:W-:Y:S01]  /*d090*/  MOV R3, R19 ;  /* 0x0000001300037202 */ /* 0x000fe20000000f00 */
[----:B------:R-:W-:Y:S01]  /*d0a0*/  ULDC.64 UR6, c[0x0][0xad8] ;  /* 0x0002b60000067ab9 */ /* 0x000fe20000000a00 */
[----:B------:R-:W-:Y:S01]  /*d0b0*/  IMAD.X R10, RZ, RZ, R11, P0 ;  /* 0x000000ffff0a7224 */ /* 0x000fe200000e060b */
[----:B------:R-:W-:Y:S01]  /*d0c0*/  ISETP.GE.AND P2, PT, R0, UR4, PT ;  /* 0x0000000400007c0c */ /* 0x000fe2000bf46270 */
[----:B------:R-:W-:Y:S01]  /*d0d0*/  IMAD.MOV.U32 R2, RZ, RZ, R8 ;  /* 0x000000ffff027224 */ /* 0x000fe200078e0008 */
[C---:B------:R-:W-:Y:S01]  /*d0e0*/  ISETP.GE.AND P1, PT, R18.reuse, UR4, PT ;  /* 0x0000000412007c0c */ /* 0x040fe2000bf26270 */
[----:B------:R-:W-:Y:S01]  /*d0f0*/  VIADD R4, R18, 0x80 ;  /* 0x0000008012047836 */ /* 0x000fe20000000000 */
[----:B------:R-:W-:Y:S01]  /*d100*/  ULDC.64 UR8, c[0x0][0x208] ;  /* 0x0000820000087ab9 */ /* 0x000fe20000000a00 */
[----:B------:R-:W-:-:S02]  /*d110*/  IMAD R10, R10, UR6, RZ ;  /* 0x000000060a0a7c24 */ /* 0x000fc4000f8e02ff */
[----:B------:R-:W-:Y:S01]  /*d120*/  VIADD R0, R18, 0xc0 ;  /* 0x000000c012007836 */ /* 0x000fe20000000000 */
[----:B------:R-:W-:Y:S01]  /*d130*/  ISETP.GE.AND P3, PT, R4, UR4, PT ;  /* 0x0000000404007c0c */ /* 0x000fe2000bf66270 */
        /* <DEDUP_REMOVED lines=11> */
.L_x_291:
[----:B------:R-:W-:Y:S05]  /*d1f0*/  BSYNC B0 ;  /* 0x0000000000007941 */ /* 0x000fea0003800000 */
.L_x_282:
[----:B------:R-:W-:Y:S02]  /*d200*/  ULDC UR4, c[0x0][0xc14] ;  /* 0x0003050000047ab9 */ /* 0x000fe40000000800 */
[----:B------:R-:W-:-:S13]  /*d210*/  ISETP.GE.AND P0, PT, R7, UR4, PT ;  /* 0x0000000407007c0c */ /* 0x000fda000bf06270 */
[----:B------:R-:W-:Y:S05]  /*d220*/  @!P0 BRA `(.L_x_301) ;  /* 0xffffff3800e48947 */ /* 0x000fea000383ffff */
[----:B------:R-:W-:Y:S05]  /*d230*/  EXIT ;  /* 0x000000000000794d */ /* 0x000fea0003800000 */
.L_x_257:
[----:B------:R-:W-:-:S08]  /*d240*/  NOP ;  /* 0x0000000000007918 */ /* 0x000fd00000000000 */
[----:B0-----:R-:W0:-:S00]  /*d250*/  USETMAXREG.DEALLOC.CTAPOOL 0x18 ;  /* 0x00000018000079c8 */ /* 0x001e0000080e0500 */
[----:B0-----:R-:W-:-:S06]  /*d260*/  LOP3.LUT R0, R0, 0x3, RZ, 0xc0, !PT ;  /* 0x0000000300007812 */ /* 0x001fcc00078ec0ff */
[----:B------:R-:W0:Y:S02]  /*d270*/  SHFL.IDX PT, R0, R0, RZ, 0x1f ;  /* 0x00001fff00007589 */ /* 0x000e2400000e0000 */
[----:B0-----:R-:W-:-:S13]  /*d280*/  ISETP.NE.AND P0, PT, R0, RZ, PT ;  /* 0x000000ff0000720c */ /* 0x001fda0003f05270 */
[----:B------:R-:W-:Y:S05]  /*d290*/  @P0 EXIT ;  /* 0x000000000000094d */ /* 0x000fea0003800000 */
[----:B------:R-:W0:Y:S01]  /*d2a0*/  S2R R2, SR_TID.X ;  /* 0x0000000000027919 */ /* 0x000e220000002100 */
[----:B------:R-:W-:Y:S01]  /*d2b0*/  LOP3.LUT R4, R4, 0xffffffdf, RZ, 0xc0, !PT ;  /* 0xffffffdf04047812 */ /* 0x000fe200078ec0ff */
[----:B------:R-:W-:Y:S01]  /*d2c0*/  ULDC UR5, c[0x0][0xc14] ;  /* 0x0003050000057ab9 */ /* 0x000fe20000000800 */
[----:B------:R-:W-:Y:S01]  /*d2d0*/  IMAD.MOV.U32 R0, RZ, RZ, RZ ;  /* 0x000000ffff007224 */ /* 0x000fe200078e00ff */
[----:B------:R-:W-:Y:S01]  /*d2e0*/  ULDC.64 UR6, c[0x0][0x208] ;  /* 0x0000820000067ab9 */ /* 0x000fe20000000a00 */
[----:B------:R-:W-:Y:S01]  /*d2f0*/  ULDC UR4, c[0x0][0xc10] ;  /* 0x0003040000047ab9 */ /* 0x000fe20000000800 */
[----:B0-----:R-:W-:-:S04]  /*d300*/  LOP3.LUT R8, R2, 0x1f, RZ, 0xc0, !PT ;  /* 0x0000001f02087812 */ /* 0x001fc800078ec0ff */
[----:B------:R-:W-:-:S13]  /*d310*/  ISETP.NE.AND P0, PT, R8, 0x1f, PT ;  /* 0x0000001f0800780c */ /* 0x000fda0003f05270 */
[----:B------:R-:W-:Y:S02]  /*d320*/  @P0 LOP3.LUT R4, R4, 0x20, RZ, 0xfc, !PT ;  /* 0x0000002004040812 */ /* 0x000fe400078efcff */
[----:B------:R-:W-:-:S13]  /*d330*/  ISETP.GE.OR P0, PT, R8, UR5, !P0 ;  /* 0x0000000508007c0c */ /* 0x000fda000c706670 */
[----:B------:R-:W0:Y:S02]  /*d340*/  @!P0 LDC.64 R2, c[0x0][0xc58] ;  /* 0x00031600ff028b82 */ /* 0x000e240000000a00 */
[----:B0-----:R-:W-:-:S05]  /*d350*/  @!P0 IMAD.WIDE.U32 R2, R8, 0x4, R2 ;  /* 0x0000000408028825 */ /* 0x001fca00078e0002 */
[----:B------:R-:W2:Y:S01]  /*d360*/  @!P0 LDG.E R0, desc[UR6][R2.64] ;  /* 0x0000000602008981 */ /* 0x000ea2000c1e1900 */
[C---:B------:R-:W-:Y:S01]  /*d370*/  ISETP.NE.AND P1, PT, R8.reuse, RZ, PT ;  /* 0x000000ff0800720c */ /* 0x040fe20003f25270 */
[----:B------:R-:W0:Y:S01]  /*d380*/  S2UR UR6, SR_CTAID.X ;  /* 0x00000000000679c3 */ /* 0x000e220000002500 */
[----:B------:R-:W-:Y:S01]  /*d390*/  ISETP.GE.U32.AND P0, PT, R8, 0x2, PT ;  /* 0x000000020800780c */ /* 0x000fe20003f06070 */
[----:B------:R-:W-:Y:S01]  /*d3a0*/  IMAD.MOV.U32 R16, RZ, RZ, RZ ;  /* 0x000000ffff107224 */ /* 0x000fe200078e00ff */
[----:B------:R-:W-:Y:S01]  /*d3b0*/  LOP3.LUT R4, R4, 0xfffffffe, RZ, 0xc0, !PT ;  /* 0xfffffffe04047812 */ /* 0x000fe200078ec0ff */
[----:B------:R-:W-:-:S08]  /*d3c0*/  IMAD.MOV.U32 R19, RZ, RZ, RZ ;  /* 0x000000ffff137224 */ /* 0x000fd000078e00ff */
[----:B------:R-:W-:-:S04]  /*d3d0*/  @P1 LOP3.LUT R4, R4, 0x1, RZ, 0xfc, !PT ;  /* 0x0000000104041812 */ /* 0x000fc800078efcff */
[----:B------:R-:W-:-:S04]  /*d3e0*/  LOP3.LUT R4, R4, 0xffffffef, RZ, 0xc0, !PT ;  /* 0xffffffef04047812 */ /* 0x000fc800078ec0ff */
[----:B------:R-:W-:-:S04]  /*d3f0*/  @P0 LOP3.LUT R4, R4, 0x10, RZ, 0xfc, !PT ;  /* 0x0000001004040812 */ /* 0x000fc800078efcff */
[----:B------:R-:W-:Y:S01]  /*d400*/  LOP3.LUT R4, R4, 0xfffffff7, RZ, 0xc0, !PT ;  /* 0xfffffff704047812 */ /* 0x000fe200078ec0ff */
[----:B--2---:R-:W1:Y:S02]  /*d410*/  SHFL.UP PT, R5, R0, 0x1, RZ ;  /* 0x0420000000057989 */ /* 0x004e6400000e00ff */
[----:B-1----:R-:W-:-:S05]  /*d420*/  SEL R5, R5, RZ, P1 ;  /* 0x000000ff05057207 */ /* 0x002fca0000800000 */
[----:B------:R-:W-:-:S05]  /*d430*/  IMAD.IADD R5, R0, 0x1, R5 ;  /* 0x0000000100057824 */ /* 0x000fca00078e0205 */
[----:B------:R-:W1:Y:S02]  /*d440*/  SHFL.UP PT, R6, R5, 0x2, RZ ;  /* 0x0440000005067989 */ /* 0x000e6400000e00ff */
[----:B-1----:R-:W-:Y:S02]  /*d450*/  SEL R6, R6, RZ, P0 ;  /* 0x000000ff06067207 */ /* 0x002fe40000000000 */
[----:B------:R-:W-:-:S03]  /*d460*/  ISETP.GE.U32.AND P0, PT, R8, 0x4, PT ;  /* 0x000000040800780c */ /* 0x000fc60003f06070 */
[----:B------:R-:W-:-:S05]  /*d470*/  IMAD.IADD R6, R5, 0x1, R6 ;  /* 0x0000000105067824 */ /* 0x000fca00078e0206 */
[----:B------:R-:W1:Y:S05]  /*d480*/  SHFL.UP PT, R7, R6, 0x4, RZ ;  /* 0x0480000006077989 */ /* 0x000e6a00000e00ff */
[----:B------:R-:W-:-:S04]  /*d490*/  @P0 LOP3.LUT R4, R4, 0x8, RZ, 0xfc, !PT ;  /* 0x0000000804040812 */ /* 0x000fc800078efcff */
[----:B------:R-:W-:Y:S02]  /*d4a0*/  LOP3.LUT R4, R4, 0xfffffffb, RZ, 0xc0, !PT ;  /* 0xfffffffb04047812 */ /* 0x000fe400078ec0ff */
[----:B-1----:R-:W-:Y:S02]  /*d4b0*/  SEL R7, R7, RZ, P0 ;  /* 0x000000ff07077207 */ /* 0x002fe40000000000 */
[----:B------:R-:W-:-:S03]  /*d4c0*/  ISETP.GE.U32.AND P0, PT, R8, 0x8, PT ;  /* 0x000000080800780c */ /* 0x000fc60003f06070 */
[----:B------:R-:W-:-:S05]  /*d4d0*/  IMAD.IADD R7, R6, 0x1, R7 ;  /* 0x0000000106077824 */ /* 0x000fca00078e0207 */
[----:B------:R-:W1:Y:S05]  /*d4e0*/  SHFL.UP PT, R2, R7, 0x8, RZ ;  /* 0x0500000007027989 */ /* 0x000e6a00000e00ff */
[----:B------:R-:W-:-:S04]  /*d4f0*/  @P0 LOP3.LUT R4, R4, 0x4, RZ, 0xfc, !PT ;  /* 0x0000000404040812 */ /* 0x000fc800078efcff */
[----:B------:R-:W-:Y:S02]  /*d500*/  LOP3.LUT R4, R4, 0xfffffffd, RZ, 0xc0, !PT ;  /* 0xfffffffd04047812 */ /* 0x000fe400078ec0ff */
[----:B-1----:R-:W-:Y:S02]  /*d510*/  SEL R2, R2, RZ, P0 ;  /* 0x000000ff02027207 */ /* 0x002fe40000000000 */
[----:B------:R-:W-:Y:S02]  /*d520*/  ISETP.GE.U32.AND P0, PT, R8, 0x10, PT ;  /* 0x000000100800780c */ /* 0x000fe40003f06070 */
[----:B------:R-:W-:-:S05]  /*d530*/  IADD3 R3, R7, R2, RZ ;  /* 0x0000000207037210 */ /* 0x000fca0007ffe0ff */
[----:B------:R-:W1:Y:S06]  /*d540*/  SHFL.UP PT, R2, R3, 0x10, RZ ;  /* 0x0600000003027989 */ /* 0x000e6c00000e00ff */
[----:B------:R-:W-:Y:S02]  /*d550*/  @P0 LOP3.LUT R4, R4, 0x2, RZ, 0xfc, !PT ;  /* 0x0000000204040812 */ /* 0x000fe400078efcff */
[----:B-1----:R-:W-:-:S05]  /*d560*/  SEL R2, R2, RZ, P0 ;  /* 0x000000ff02027207 */ /* 0x002fca0000000000 */
[----:B------:R-:W-:-:S05]  /*d570*/  IMAD.IADD R2, R3, 0x1, R2 ;  /* 0x0000000103027824 */ /* 0x000fca00078e0202 */
[----:B------:R-:W1:Y:S02]  /*d580*/  SHFL.IDX PT, R5, R2, 0x1f, 0x1f ;  /* 0x03e01f0002057f89 */ /* 0x000e6400000e0000 */
[----:B-1----:R-:W-:-:S04]  /*d590*/  IMAD R5, R5, UR4, RZ ;  /* 0x0000000405057c24 */ /* 0x002fc8000f8e02ff */
[----:B------:R-:W-:Y:S01]  /*d5a0*/  IMAD.MOV.U32 R6, RZ, RZ, R5 ;  /* 0x000000ffff067224 */ /* 0x000fe200078e0005 */
[----:B0-----:R-:W-:-:S13]  /*d5b0*/  ISETP.GT.AND P0, PT, R5, UR6, PT ;  /* 0x0000000605007c0c */ /* 0x001fda000bf04270 */
[----:B------:R-:W-:Y:S05]  /*d5c0*/  @P0 BRA `(.L_x_302) ;  /* 0x0000000000c40947 */ /* 0x000fea0003800000 */
[----:B------:R-:W-:Y:S01]  /*d5d0*/  IMAD.MOV.U32 R5, RZ, RZ, R6 ;  /* 0x000000ffff057224 */ /* 0x000fe200078e0006 */
[----:B------:R-:W-:Y:S01]  /*d5e0*/  ULDC UR5, c[0x0][0xc14] ;  /* 0x0003050000057ab9 */ /* 0x000fe20000000800 */
[----:B------:R-:W-:Y:S01]  /*d5f0*/  IMAD.MOV.U32 R19, RZ, RZ, RZ ;  /* 0x000000ffff137224 */ /* 0x000fe200078e00ff */
[----:B------:R-:W-:Y:S01]  /*d600*/  ULDC UR7, c[0x0][0xc14] ;  /* 0x0003050000077ab9 */ /* 0x000fe20000000800 */
[----:B------:R-:W-:-:S05]  /*d610*/  ULDC UR4, c[0x0][0xc10] ;  /* 0x0003040000047ab9 */ /* 0x000fca0000000800 */
.L_x_306:
[----:B------:R-:W-:Y:S02]  /*d620*/  VIADD R0, R19, 0x1f ;  /* 0x0000001f13007836 */ /* 0x000fe40000000000 */
[----:B------:R-:W-:-:S03]  /*d630*/  IMAD.U32 R19, RZ, RZ, UR7 ;  /* 0x00000007ff137e24 */ /* 0x000fc6000f8e00ff */
[----:B------:R-:W-:-:S13]  /*d640*/  ISETP.GE.AND P0, PT, R0, UR5, PT ;  /* 0x0000000500007c0c */ /* 0x000fda000bf06270 */
[----:B------:R-:W-:Y:S05]  /*d650*/  @P0 BRA `(.L_x_303) ;  /* 0x0000000400440947 */ /* 0x000fea0003800000 */
[----:B------:R-:W0:Y:S01]  /*d660*/  S2R R2, SR_TID.X ;  /* 0x0000000000027919 */ /* 0x000e220000002100 */
[----:B------:R-:W-:Y:S01]  /*d670*/  IMAD.MOV.U32 R19, RZ, RZ, R0 ;  /* 0x000000ffff137224 */ /* 0x000fe200078e0000 */
[----:B------:R-:W-:Y:S01]  /*d680*/  BSSY B0, `(.L_x_304) ;  /* 0x000000b000007945 */ /* 0x000fe20003800000 */
[----:B------:R-:W-:Y:S01]  /*d690*/  IMAD.MOV.U32 R0, RZ, RZ, RZ ;  /* 0x000000ffff007224 */ /* 0x000fe200078e00ff */
[----:B0-----:R-:W-:-:S04]  /*d6a0*/  LOP3.LUT R8, R2, 0x1f, RZ, 0xc0, !PT ;  /* 0x0000001f02087812 */ /* 0x001fc800078ec0ff */
[C---:B------:R-:W-:Y:S02]  /*d6b0*/  ISETP.NE.AND P1, PT, R8.reuse, 0x1f, PT ;  /* 0x0000001f0800780c */ /* 0x040fe40003f25270 */
[----:B------:R-:W-:-:S04]  /*d6c0*/  IADD3 R7, R8, R19, RZ ;  /* 0x0000001308077210 */ /* 0x000fc80007ffe0ff */
[----:B------:R-:W-:-:S13]  /*d6d0*/  ISETP.GE.OR P0, PT, R7, UR5, !P1 ;  /* 0x0000000507007c0c */ /* 0x000fda000cf06670 */
[----:B------:R-:W-:Y:S05]  /*d6e0*/  @P0 BRA `(.L_x_305) ;  /* 0x0000000000100947 */ /* 0x000fea0003800000 */
[----:B------:R-:W0:Y:S01]  /*d6f0*/  LDC.64 R2, c[0x0][0xc58] ;  /* 0x00031600ff027b82 */ /* 0x000e220000000a00 */
[----:B------:R-:W-:Y:S01]  /*d700*/  ULDC.64 UR8, c[0x0][0x208] ;  /* 0x0000820000087ab9 */ /* 0x000fe20000000a00 */
[----:B0-----:R-:W-:-:S05]  /*d710*/  IMAD.WIDE R2, R7, 0x4, R2 ;  /* 0x0000000407027825 */ /* 0x001fca00078e0202 */
[----:B------:R0:W5:Y:S02]  /*d720*/  LDG.E R0, desc[UR8][R2.64] ;  /* 0x0000000802007981 */ /* 0x000164000c1e1900 */
.L_x_305:
[----:B------:R-:W-:Y:S05]  /*d730*/  BSYNC B0 ;  /* 0x0000000000007941 */ /* 0x000fea0003800000 */
.L_x_304:
[----:B0----5:R-:W0:Y:S01]  /*d740*/  SHFL.UP PT, R2, R0, 0x1, RZ ;  /* 0x0420000000027989 */ /* 0x021e2200000e00ff */
[C---:B------:R-:W-:Y:S02]  /*d750*/  ISETP.NE.AND P0, PT, R8.reuse, RZ, PT ;  /* 0x000000ff0800720c */ /* 0x040fe40003f05270 */
[----:B------:R-:W-:Y:S02]  /*d760*/  ISETP.GE.U32.AND P1, PT, R8, 0x2, PT ;  /* 0x000000020800780c */ /* 0x000fe40003f26070 */
[----:B0-----:R-:W-:Y:S02]  /*d770*/  SEL R3, R2, RZ, P0 ;  /* 0x000000ff02037207 */ /* 0x001fe40000000000 */
[----:B------:R-:W-:-:S03]  /*d780*/  ISETP.GE.U32.AND P0, PT, R8, 0x4, PT ;  /* 0x000000040800780c */ /* 0x000fc60003f06070 */
[----:B------:R-:W-:-:S05]  /*d790*/  IMAD.IADD R3, R0, 0x1, R3 ;  /* 0x0000000100037824 */ /* 0x000fca00078e0203 */
[----:B------:R-:W0:Y:S02]  /*d7a0*/  SHFL.UP PT, R2, R3, 0x2, RZ ;  /* 0x0440000003027989 */ /* 0x000e2400000e00ff */
        /* <DEDUP_REMOVED lines=8> */
[----:B0-----:R-:W-:-:S05]  /*d830*/  SEL R6, R6, RZ, P1 ;  /* 0x000000ff06067207 */ /* 0x001fca0000800000 */
[----:B------:R-:W-:-:S05]  /*d840*/  IMAD.IADD R6, R7, 0x1, R6 ;  /* 0x0000000107067824 */ /* 0x000fca00078e0206 */
[----:B------:R-:W0:Y:S02]  /*d850*/  SHFL.UP PT, R8, R6, 0x10, RZ ;  /* 0x0600000006087989 */ /* 0x000e2400000e00ff */
[----:B0-----:R-:W-:-:S05]  /*d860*/  SEL R9, R8, RZ, P0 ;  /* 0x000000ff08097207 */ /* 0x001fca0000000000 */
[----:B------:R-:W-:-:S05]  /*d870*/  IMAD.IADD R9, R6, 0x1, R9 ;  /* 0x0000000106097824 */ /* 0x000fca00078e0209 */
[----:B------:R-:W0:Y:S02]  /*d880*/  SHFL.IDX PT, R3, R9, 0x1f, 0x1f ;  /* 0x03e01f0009037f89 */ /* 0x000e2400000e0000 */
[----:B0-----:R-:W-:-:S04]  /*d890*/  IMAD R6, R3, UR4, RZ ;  /* 0x0000000403067c24 */ /* 0x001fc8000f8e02ff */
[----:B------:R-:W-:-:S05]  /*d8a0*/  IMAD.IADD R5, R6, 0x1, R5 ;  /* 0x0000000106057824 */ /* 0x000fca00078e0205 */
[----:B------:R-:W-:-:S13]  /*d8b0*/  ISETP.GT.AND P0, PT, R5, UR6, PT ;  /* 0x0000000605007c0c */ /* 0x000fda000bf04270 */
[----:B------:R-:W-:Y:S05]  /*d8c0*/  @!P0 BRA `(.L_x_306) ;  /* 0xfffffffc00548947 */ /* 0x000fea000383ffff */
[----:B------:R-:W-:-:S07]  /*d8d0*/  IMAD.MOV.U32 R2, RZ, RZ, R9 ;  /* 0x000000ffff027224 */ /* 0x000fce00078e0009 */
.L_x_302:
[----:B------:R-:W-:-:S04]  /*d8e0*/  IMAD.IADD R7, R5, 0x1, -R6 ;  /* 0x0000000105077824 */ /* 0x000fc800078e0a06 */
[----:B------:R-:W-:-:S05]  /*d8f0*/  IMAD R3, R2, UR4, R7 ;  /* 0x0000000402037c24 */ /* 0x000fca000f8e0207 */
[----:B------:R-:W-:-:S13]  /*d900*/  ISETP.GT.AND P0, PT, R3, UR6, PT ;  /* 0x0000000603007c0c */ /* 0x000fda000bf04270 */
[----:B------:R-:W-:-:S04]  /*d910*/  VOTE.ANY R8, PT, !P0 ;  /* 0x0000000000087806 */ /* 0x000fc800040e0100 */
[----:B------:R-:W0:Y:S01]  /*d920*/  POPC R5, R8 ;  /* 0x0000000800057309 */ /* 0x000e220000000000 */
[----:B------:R-:W-:Y:S01]  /*d930*/  ISETP.NE.AND P0, PT, R8, RZ, PT ;  /* 0x000000ff0800720c */ /* 0x000fe20003f05270 */
[----:B0-----:R-:W0:Y:S02]  /*d940*/  SHFL.IDX PT, R0, R0, R5, 0x1f ;  /* 0x00001f0500007589 */ /* 0x001e2400000e0000 */
[----:B0-----:R-:W-:-:S04]  /*d950*/  IABS R6, R0 ;  /* 0x0000000000067213 */ /* 0x001fc80000000000 */
[----:B------:R-:W0:Y:S08]  /*d960*/  I2F.RP R9, R6 ;  /* 0x0000000600097306 */ /* 0x000e300000209400 */
[----:B0-----:R-:W0:Y:S02]  /*d970*/  MUFU.RCP R9, R9 ;  /* 0x0000000900097308 */ /* 0x001e240000001000 */
[----:B0-----:R-:W-:-:S06]  /*d980*/  IADD3 R3, R9, 0xffffffe, RZ ;  /* 0x0ffffffe09037810 */ /* 0x001fcc0007ffe0ff */
[----:B------:R-:W0:Y:S02]  /*d990*/  F2I.FTZ.U32.TRUNC.NTZ R3, R3 ;  /* 0x0000000300037305 */ /* 0x000e24000021f000 */
[----:B0-----:R-:W-:Y:S01]  /*d9a0*/  IMAD.MOV R11, RZ, RZ, -R3 ;  /* 0x000000ffff0b7224 */ /* 0x001fe200078e0a03 */
[----:B------:R-:W-:Y:S06]  /*d9b0*/  @!P0 BRA `(.L_x_307) ;  /* 0x0000000000088947 */ /* 0x000fec0003800000 */
[----:B------:R-:W-:-:S05]  /*d9c0*/  VIADD R9, R5, 0xffffffff ;  /* 0xffffffff05097836 */ /* 0x000fca0000000000 */
[----:B------:R0:W1:Y:S02]  /*d9d0*/  SHFL.IDX PT, R16, R2, R9, 0x1f ;  /* 0x00001f0902107589 */ /* 0x00006400000e0000 */
.L_x_307:
[----:B-1----:R-:W-:Y:S01]  /*d9e0*/  IMAD R16, R16, UR4, R7 ;  /* 0x0000000410107c24 */ /* 0x002fe2000f8e0207 */
[----:B------:R-:W-:Y:S01]  /*d9f0*/  IADD3 R19, R5, R19, RZ ;  /* 0x0000001305137210 */ /* 0x000fe20007ffe0ff */
[----:B------:R-:W-:Y:S02]  /*da00*/  IMAD R7, R11, R6, RZ ;  /* 0x000000060b077224 */ /* 0x000fe400078e02ff */
[----:B0-----:R-:W-:Y:S01]  /*da10*/  IMAD.MOV.U32 R2, RZ, RZ, RZ ;  /* 0x000000ffff027224 */ /* 0x001fe200078e00ff */
[----:B------:R-:W-:-:S03]  /*da20*/  IADD3 R17, -R16, UR6, RZ ;  /* 0x0000000610117c10 */ /* 0x000fc6000fffe1ff */
[----:B------:R-:W-:Y:S01]  /*da30*/  IMAD.HI.U32 R2, R3, R7, R2 ;  /* 0x0000000703027227 */ /* 0x000fe200078e0002 */
[----:B------:R-:W-:Y:S02]  /*da40*/  IABS R7, R0 ;  /* 0x0000000000077213 */ /* 0x000fe40000000000 */
[----:B------:R-:W-:-:S03]  /*da50*/  IABS R3, R17 ;  /* 0x0000001100037213 */ /* 0x000fc60000000000 */
[----:B------:R-:W-:Y:S02]  /*da60*/  IMAD.MOV R7, RZ, RZ, -R7 ;  /* 0x000000ffff077224 */ /* 0x000fe400078e0a07 */
[----:B------:R-:W-:-:S04]  /*da70*/  IMAD.HI.U32 R2, R2, R3, RZ ;  /* 0x0000000302027227 */ /* 0x000fc800078e00ff */
[----:B------:R-:W-:-:S05]  /*da80*/  IMAD R3, R2, R7, R3 ;  /* 0x0000000702037224 */ /* 0x000fca00078e0203 */
[----:B------:R-:W-:-:S13]  /*da90*/  ISETP.GT.U32.AND P0, PT, R6, R3, PT ;  /* 0x000000030600720c */ /* 0x000fda0003f04070 */
[----:B------:R-:W-:Y:S02]  /*daa0*/  @!P0 IMAD.IADD R3, R3, 0x1, -R6 ;  /* 0x0000000103038824 */ /* 0x000fe400078e0a06 */
[----:B------:R-:W-:-:S03]  /*dab0*/  @!P0 VIADD R2, R2, 0x1 ;  /* 0x0000000102028836 */ /* 0x000fc60000000000 */
[----:B------:R-:W-:Y:S02]  /*dac0*/  ISETP.GE.U32.AND P0, PT, R3, R6, PT ;  /* 0x000000060300720c */ /* 0x000fe40003f06070 */
[----:B------:R-:W-:-:S11]  /*dad0*/  LOP3.LUT R3, R17, R0, RZ, 0x3c, !PT ;  /* 0x0000000011037212 */ /* 0x000fd600078e3cff */
[----:B------:R-:W-:Y:S01]  /*dae0*/  @P0 VIADD R2, R2, 0x1 ;  /* 0x0000000102020836 */ /* 0x000fe20000000000 */
[----:B------:R-:W-:-:S13]  /*daf0*/  ISETP.GE.AND P0, PT, R3, RZ, PT ;  /* 0x000000ff0300720c */ /* 0x000fda0003f06270 */
[----:B------:R-:W-:Y:S01]  /*db00*/  @!P0 IMAD.MOV R2, RZ, RZ, -R2 ;  /* 0x000000ffff028224 */ /* 0x000fe200078e0a02 */
[----:B------:R-:W-:-:S13]  /*db10*/  ISETP.NE.AND P0, PT, R0, RZ, PT ;  /* 0x000000ff0000720c */ /* 0x000fda0003f05270 */
[----:B------:R-:W-:-:S05]  /*db20*/  @!P0 LOP3.LUT R2, RZ, R0, RZ, 0x33, !PT ;  /* 0x00000000ff028212 */ /* 0x000fca00078e33ff */
[--C-:B------:R-:W-:Y:S02]  /*db30*/  IMAD.MOV R3, RZ, RZ, -R2.reuse ;  /* 0x000000ffff037224 */ /* 0x100fe400078e0a02 */
[----:B------:R-:W-:Y:S02]  /*db40*/  IMAD.MOV.U32 R18, RZ, RZ, R2 ;  /* 0x000000ffff127224 */ /* 0x000fe400078e0002 */
[----:B------:R-:W-:Y:S01]  /*db50*/  IMAD R17, R0, R3, R17 ;  /* 0x0000000300117224 */ /* 0x000fe200078e0211 */
[----:B------:R-:W-:Y:S06]  /*db60*/  BRA `(.L_x_308) ;  /* 0x00000000000c7947 */ /* 0x000fec0003800000 */
.L_x_303:
[----:B------:R-:W-:Y:S02]  /*db70*/  IMAD.MOV.U32 R17, RZ, RZ, RZ ;  /* 0x000000ffff117224 */ /* 0x000fe400078e00ff */
[----:B------:R-:W-:Y:S02]  /*db80*/  IMAD.U32 R16, RZ, RZ, UR6 ;  /* 0x00000006ff107e24 */ /* 0x000fe4000f8e00ff */
[----:B------:R-:W-:-:S07]  /*db90*/  IMAD.MOV.U32 R18, RZ, RZ, RZ ;  /* 0x000000ffff127224 */ /* 0x000fce00078e00ff */
.L_x_308:
[----:B------:R-:W0:Y:S01]  /*dba0*/  S2R R0, SR_TID.X ;  /* 0x0000000000007919 */ /* 0x000e220000002100 */
[----:B------:R-:W-:Y:S01]  /*dbb0*/  STL [R1+0x28], RZ ;  /* 0x000028ff01007387 */ /* 0x000fe20000100800 */
[----:B0-----:R-:W-:-:S04]  /*dbc0*/  LOP3.LUT R0, R0, 0x1f, RZ, 0xc0, !PT ;  /* 0x0000001f00007812 */ /* 0x001fc800078ec0ff */
[----:B------:R-:W-:-:S13]  /*dbd0*/  ISETP.NE.AND P0, PT, R0, RZ, PT ;  /* 0x000000ff0000720c */ /* 0x000fda0003f05270 */
[----:B------:R-:W0:Y:S01]  /*dbe0*/  @!P0 S2R R3, SR_CgaCtaId ;  /* 0x0000000000038919 */ /* 0x000e220000008800 */
[----:B------:R-:W-:-:S04]  /*dbf0*/  @!P0 MOV R0, 0x400 ;  /* 0x0000040000008802 */ /* 0x000fc80000000f00 */
[----:B0-----:R-:W-:-:S05]  /*dc00*/  @!P0 LEA R0, R3, R0, 0x18 ;  /* 0x0000000003008211 */ /* 0x001fca00078ec0ff */
[----:B------:R0:W-:Y:S01]  /*dc10*/  @!P0 STS.128 [R0+0x388d0], R16 ;  /* 0x0388d01000008388 */ /* 0x0001e20000000c00 */
[----:B------:R-:W-:Y:S06]  /*dc20*/  BAR.ARV 0x5, 0x120 ;  /* 0x0144800000007b1d */ /* 0x000fec0000002000 */
[----:B------:R-:W-:Y:S01]  /*dc30*/  ISETP.GE.AND P0, PT, R19, UR5, PT ;  /* 0x0000000513007c0c */ /* 0x000fe2000bf06270 */
[----:B0-----:R-:W-:-:S05]  /*dc40*/  IMAD.MOV.U32 R0, RZ, RZ, 0x1 ;  /* 0x00000001ff007424 */ /* 0x001fca00078e00ff */
[----:B------:R0:W-:Y:S04]  /*dc50*/  STL [R1+0x8], R0 ;  /* 0x0000080001007387 */ /* 0x0001e80000100800 */
[----:B------:R0:W-:Y:S03]  /*dc60*/  STL [R1], RZ ;  /* 0x000000ff01007387 */ /* 0x0001e60000100800 */
[----:B------:R-:W-:Y:S05]  /*dc70*/  @P0 BRA `(.L_x_309) ;  /* 0x0000004400140947 */ /* 0x000fea0003800000 */
[----:B0-----:R-:W-:Y:S01]  /*dc80*/  IMAD.MOV.U32 R0, RZ, RZ, 0x1 ;  /* 0x00000001ff007424 */ /* 0x001fe200078e00ff */
[----:B------:R0:W-:Y:S01]  /*dc90*/  STL [R1], RZ ;  /* 0x000000ff01007387 */ /* 0x0001e20000100800 */
[----:B------:R-:W-:Y:S01]  /*dca0*/  ULDC UR38, c[0x0][0xc] ;  /* 0x0000030000267ab9 */ /* 0x000fe20000000800 */
[----:B------:R-:W-:Y:S02]  /*dcb0*/  ULDC.64 UR36, c[0x0][0x198] ;  /* 0x0000660000247ab9 */ /* 0x000fe40000000a00 */
[----:B------:R0:W-:Y:S04]  /*dcc0*/  STL [R1+0x8], R0 ;  /* 0x0000080001007387 */ /* 0x0001e80000100800 */
[----:B------:R0:W-:Y:S02]  /*dcd0*/  STL [R1+0x28], RZ ;  /* 0x000028ff01007387 */ /* 0x0001e40000100800 */
.L_x_375:
[----:B-1----:R-:W1:Y:S01]  /*dce0*/  LDC.64 R2, c[0x0][0xc60] ;  /* 0x00031800ff027b82 */ /* 0x002e620000000a00 */
[----:B------:R-:W-:Y:S01]  /*dcf0*/  ULDC.64 UR4, c[0x0][0x208] ;  /* 0x0000820000047ab9 */ /* 0x000fe20000000a00 */
[----:B-1----:R-:W-:-:S05]  /*dd00*/  IMAD.WIDE R2, R19, 0x4, R2 ;  /* 0x0000000413027825 */ /* 0x002fca00078e0202 */
[----:B------:R-:W2:Y:S01]  /*dd10*/  LDG.E R5, desc[UR4][R2.64] ;  /* 0x0000000402057981 */ /* 0x000ea2000c1e1900 */
[----:B------:R-:W-:Y:S05]  /*dd20*/  YIELD ;  /* 0x0000000000007946 */ /* 0x000fea0003800000 */
[----:B------:R-:W-:Y:S01]  /*dd30*/  ULDC.64 UR4, c[0x0][0xa28] ;  /* 0x00028a0000047ab9 */ /* 0x000fe20000000a00 */
[----:B0-----:R-:W-:Y:S01]  /*dd40*/  IMAD.MOV.U32 R0, RZ, RZ, RZ ;  /* 0x000000ffff007224 */ /* 0x001fe200078e00ff */
[----:B------:R-:W-:Y:S01]  /*dd50*/  ISETP.NE.U32.AND P0, PT, RZ, UR4, PT ;  /* 0x00000004ff007c0c */ /* 0x000fe2000bf05070 */
[----:B------:R-:W-:-:S03]  /*dd60*/  ULDC.64 UR6, c[0x0][0x208] ;  /* 0x0000820000067ab9 */ /* 0x000fc60000000a00 */
[----:B------:R-:W-:Y:S01]  /*dd70*/  ISETP.NE.AND.EX P0, PT, RZ, UR5, PT, P0 ;  /* 0x00000005ff007c0c */ /* 0x000fe2000bf05300 */
[----:B------:R-:W-:Y:S01]  /*dd80*/  IMAD.MOV.U32 R6, RZ, RZ, RZ ;  /* 0x000000ffff067224 */ /* 0x000fe200078e00ff */
[----:B--2---:R-:W-:Y:S01]  /*dd90*/  SHF.R.S32.HI R4, RZ, 0x1f, R5 ;  /* 0x0000001fff047819 */ /* 0x004fe20000011405 */
[----:B------:R-:W-:-:S10]  /*dda0*/  IMAD.SHL.U32 R7, R5, 0x4, RZ ;  /* 0x0000000405077824 */ /* 0x000fd400078e00ff */
[C---:B------:R-:W-:Y:S01]  /*ddb0*/  @P0 LEA R2, P1, R5.reuse, UR4, 0x2 ;  /* 0x0000000405020c11 */ /* 0x040fe2000f8210ff */
[----:B------:R-:W-:Y:S03]  /*ddc0*/  STL [R1+0x14], R5 ;  /* 0x0000140501007387 */ /* 0x000fe60000100800 */
[----:B------:R-:W-:Y:S01]  /*ddd0*/  @P0 LEA.HI.X R3, R5, UR5, R4, 0x2, P1 ;  /* 0x0000000505030c11 */ /* 0x000fe200088f1404 */
[----:B------:R-:W-:-:S04]  /*dde0*/  ULDC.64 UR4, c[0x0][0xa00] ;  /* 0x0002800000047ab9 */ /* 0x000fc80000000a00 */
[----:B------:R0:W5:Y:S01]  /*ddf0*/  @P0 LDG.E R0, desc[UR6][R2.64] ;  /* 0x0000000602000981 */ /* 0x000162000c1e1900 */
[----:B------:R-:W-:-:S04]  /*de00*/  ISETP.NE.U32.AND P0, PT, RZ, UR4, PT ;  /* 0x00000004ff007c0c */ /* 0x000fc8000bf05070 */
[----:B------:R-:W-:-:S13]  /*de10*/  ISETP.NE.AND.EX P0, PT, RZ, UR5, PT, P0 ;  /* 0x00000005ff007c0c */ /* 0x000fda000bf05300 */
[----:B0-----:R-:W-:-:S04]  /*de20*/  @P0 LEA R2, P1, R5, UR4, 0x2 ;  /* 0x0000000405020c11 */ /* 0x001fc8000f8210ff */
[----:B------:R-:W-:Y:S01]  /*de30*/  @P0 LEA.HI.X R3, R5, UR5, R4, 0x2, P1 ;  /* 0x0000000505030c11 */ /* 0x000fe200088f1404 */
[----:B------:R-:W-:-:S04]  /*de40*/  ULDC.64 UR4, c[0x0][0xa20] ;  /* 0x0002880000047ab9 */ /* 0x000fc80000000a00 */
[----:B------:R-:W2:Y:S01]  /*de50*/  @P0 LDG.E R6, desc[UR6][R2.64] ;  /* 0x0000000602060981 */ /* 0x000ea2000c1e1900 */
[----:B------:R-:W-:-:S04]  /*de60*/  ISETP.NE.U32.AND P0, PT, RZ, UR4, PT ;  /* 0x00000004ff007c0c */ /* 0x000fc8000bf05070 */
[----:B------:R-:W-:Y:S01]  /*de70*/  ISETP.NE.AND.EX P0, PT, RZ, UR5, PT, P0 ;  /* 0x00000005ff007c0c */ /* 0x000fe2000bf05300 */
[----:B--2---:R0:W-:Y:S04]  /*de80*/  STL [R1+0x2c], R6 ;  /* 0x00002c0601007387 */ /* 0x0041e80000100800 */
[----:B------:R1:W-:Y:S01]  /*de90*/  STL [R1+0x1c], R7 ;  /* 0x00001c0701007387 */ /* 0x0003e20000100800 */
[----:B0-----:R-:W-:-:S07]  /*dea0*/  SHF.L.U64.HI R6, R5, 0x2, R4 ;  /* 0x0000000205067819 */ /* 0x001fce0000010204 */
[C---:B------:R-:W-:Y:S01]  /*deb0*/  @P0 IADD3 R4, P1, R7.reuse, UR4, RZ ;  /* 0x0000000407040c10 */ /* 0x040fe2000ff3e0ff */
[----:B------:R0:W-:Y:S03]  /*dec0*/  STL [R1+0x20], R6 ;  /* 0x0000200601007387 */ /* 0x0001e60000100800 */
[C---:B------:R-:W-:Y:S01]  /*ded0*/  @P0 IADD3.X R5, R6.reuse, UR5, RZ, P1, !PT ;  /* 0x0000000506050c10 */ /* 0x040fe20008ffe4ff */
[----:B------:R-:W-:Y:S02]  /*dee0*/  ULDC.64 UR4, c[0x0][0xa08] ;  /* 0x0002820000047ab9 */ /* 0x000fe40000000a00 */
[----:B------:R-:W-:Y:S02]  /*def0*/  IADD3 R2, P1, R7, UR4, RZ ;  /* 0x0000000407027c10 */ /* 0x000fe4000ff3e0ff */
[----:B-1----:R-:W-:Y:S02]  /*df00*/  MOV R7, RZ ;  /* 0x000000ff00077202 */ /* 0x002fe40000000f00 */
[----:B------:R-:W-:-:S02]  /*df10*/  IADD3.X R3, R6, UR5, RZ, P1, !PT ;  /* 0x0000000506037c10 */ /* 0x000fc40008ffe4ff */
[----:B------:R-:W-:-:S04]  /*df20*/  ISETP.NE.U32.AND P1, PT, RZ, UR4, PT ;  /* 0x00000004ff007c0c */ /* 0x000fc8000bf25070 */
[----:B------:R-:W-:Y:S01]  /*df30*/  ISETP.NE.AND.EX P1, PT, RZ, UR5, PT, P1 ;  /* 0x00000005ff007c0c */ /* 0x000fe2000bf25310 */
[----:B------:R-:W-:Y:S02]  /*df40*/  ULDC.64 UR4, c[0x0][0x3f8] ;  /* 0x0000fe0000047ab9 */ /* 0x000fe40000000a00 */
[----:B------:R-:W-:-:S03]  /*df50*/  UISETP.NE.U32.AND UP0, UPT, UR4, URZ, UPT ;  /* 0x0000003f0400728c */ /* 0x000fc6000bf05070 */
[----:B------:R-:W-:Y:S01]  /*df60*/  ULDC UR4, c[0x0][0x404] ;  /* 0x0001010000047ab9 */ /* 0x000fe20000000800 */
[----:B------:R-:W-:-:S03]  /*df70*/  UISETP.NE.AND.EX UP0, UPT, UR5, URZ, UPT, UP0 ;  /* 0x0000003f0500728c */ /* 0x000fc6000bf05300 */
[----:B------:R-:W-:Y:S01]  /*df80*/  ULDC UR5, c[0x0][0x2e0] ;  /* 0x0000b80000057ab9 */ /* 0x000fe20000000800 */
[----:B------:R-:W-:Y:S02]  /*df90*/  USEL UR4, UR4, 0x1, UP0 ;  /* 0x0000000104047887 */ /* 0x000fe40008000000 */
[----:B------:R1:W5:Y:S02]  /*dfa0*/  @P1 LDG.E R7, desc[UR6][R2.64] ;  /* 0x0000000602071981 */ /* 0x000364000c1e1900 */
[----:B------:R-:W-:-:S06]  /*dfb0*/  UIMAD UR4, UR4, UR5, URZ ;  /* 0x00000005040472a4 */ /* 0x000fcc000f8e023f */
[----:B0-----:R-:W-:-:S06]  /*dfc0*/  IMAD.U32 R6, RZ, RZ, UR4 ;  /* 0x00000004ff067e24 */ /* 0x001fcc000f8e00ff */
[----:B------:R1:W5:Y:S01]  /*dfd0*/  @P0 LDG.E R6, desc[UR6][R4.64] ;  /* 0x0000000604060981 */ /* 0x000362000c1e1900 */
[----:B------:R-:W-:Y:S05]  /*dfe0*/  @P0 BRA `(.L_x_310) ;  /* 0x0000000000140947 */ /* 0x000fea0003800000 */
[----:B------:R-:W-:Y:S05]  /*dff0*/  @!P1 BRA `(.L_x_310) ;  /* 0x0000000000109947 */ /* 0x000fea0003800000 */
[----:B------:R-:W-:Y:S02]  /*e000*/  ULDC.64 UR4, c[0x0][0x208] ;  /* 0x0000820000047ab9 */ /* 0x000fe40000000a00 */
[----:B-----5:R-:W2:Y:S04]  /*e010*/  LDG.E R6, desc[UR4][R2.64] ;  /* 0x0000000402067981 */ /* 0x020ea8000c1e1900 */
[----:B-1----:R-:W2:Y:S02]  /*e020*/  LDG.E R5, desc[UR4][R2.64+0x4] ;  /* 0x0000040402057981 */ /* 0x002ea4000c1e1900 */
[----:B--2---:R-:W-:-:S07]  /*e030*/  IMAD.IADD R6, R5, 0x1, -R6 ;  /* 0x0000000105067824 */ /* 0x004fce00078e0a06 */
.L_x_310:
[--C-:B-1---5:R-:W-:Y:S01]  /*e040*/  IMAD.IADD R2, R6, 0x1, -R0.reuse ;  /* 0x0000000106027824 */ /* 0x122fe200078e0a00 */
[----:B------:R-:W-:Y:S01]  /*e050*/  BSSY B6, `(.L_x_311) ;  /* 0x0000368000067945 */ /* 0x000fe20003800000 */
[----:B------:R-:W-:Y:S02]  /*e060*/  IMAD.IADD R3, R7, 0x1, R0 ;  /* 0x0000000107037824 */ /* 0x000fe400078e0200 */
[C---:B------:R-:W-:Y:S01]  /*e070*/  VIADD R0, R2.reuse, 0x4f ;  /* 0x0000004f02007836 */ /* 0x040fe20000000000 */
[----:B------:R-:W-:Y:S01]  /*e080*/  STL [R1+0x24], R2 ;  /* 0x0000240201007387 */ /* 0x000fe20000100800 */
[----:B------:R-:W-:Y:S02]  /*e090*/  ISETP.GT.AND P0, PT, R2, RZ, PT ;  /* 0x000000ff0200720c */ /* 0x000fe40003f04270 */
[----:B------:R-:W-:Y:S01]  /*e0a0*/  IMAD.HI R0, R0, 0x66666667, RZ ;  /* 0x6666666700007827 */ /* 0x000fe200078e02ff */
[----:B------:R0:W-:Y:S04]  /*e0b0*/  STL [R1+0x4], R3 ;  /* 0x0000040301007387 */ /* 0x0001e80000100800 */
[----:B0-----:R-:W-:-:S04]  /*e0c0*/  SHF.R.U32.HI R3, RZ, 0x1f, R0 ;  /* 0x0000001fff037819 */ /* 0x001fc80000011600 */
[----:B------:R-:W-:-:S05]  /*e0d0*/  LEA.HI.SX32 R0, R0, R3, 0x1b ;  /* 0x0000000300007211 */ /* 0x000fca00078fdaff */
[----:B------:R0:W-:Y:S01]  /*e0e0*/  STL [R1+0x18], R0 ;  /* 0x0000180001007387 */ /* 0x0001e20000100800 */
[----:B------:R-:W-:Y:S05]  /*e0f0*/  @P0 BRA `(.L_x_312) ;  /* 0x0000000000480947 */ /* 0x000fea0003800000 */
[----:B------:R-:W1:Y:S02]  /*e100*/  S2R R2, SR_TID.X ;  /* 0x0000000000027919 */ /* 0x000e640000002100 */
[----:B-1----:R-:W-:-:S04]  /*e110*/  LOP3.LUT R2, R2, 0x1f, RZ, 0xc0, !PT ;  /* 0x0000001f02027812 */ /* 0x002fc800078ec0ff */
[----:B------:R-:W-:-:S13]  /*e120*/  ISETP.NE.AND P1, PT, R2, RZ, PT ;  /* 0x000000ff0200720c */ /* 0x000fda0003f25270 */
[----:B------:R-:W-:Y:S05]  /*e130*/  @P1 BRA `(.L_x_313) ;  /* 0x0000003400641947 */ /* 0x000fea0003800000 */
[----:B------:R-:W1:Y:S01]  /*e140*/  S2R R7, SR_LANEID ;  /* 0x0000000000077919 */ /* 0x000e620000000000 */
[----:B------:R-:W-:Y:S01]  /*e150*/  VOTEU.ANY UR4, UPT, PT ;  /* 0x0000000000047886 */ /* 0x000fe200038e0100 */
[----:B------:R-:W2:Y:S01]  /*e160*/  LDC.64 R2, c[0x0][0xc38] ;  /* 0x00030e00ff027b82 */ /* 0x000ea20000000a00 */
[----:B0-----:R-:W1:Y:S01]  /*e170*/  FLO.U32 R0, UR4 ;  /* 0x0000000400007d00 */ /* 0x001e6200080e0000 */
[----:B------:R-:W-:-:S07]  /*e180*/  ULDC.64 UR6, c[0x0][0x208] ;  /* 0x0000820000067ab9 */ /* 0x000fce0000000a00 */
[----:B------:R-:W2:Y:S01]  /*e190*/  POPC R5, UR4 ;  /* 0x0000000400057d09 */ /* 0x000ea20008000000 */
[----:B-1----:R-:W-:-:S13]  /*e1a0*/  ISETP.EQ.U32.AND P0, PT, R0, R7, PT ;  /* 0x000000070000720c */ /* 0x002fda0003f02070 */
[----:B--2---:R-:W2:Y:S01]  /*e1b0*/  @P0 ATOMG.E.ADD.STRONG.GPU PT, R3, desc[UR6][R2.64], R5 ;  /* 0x00000005020309a8 */ /* 0x004ea200081ee1c6 */
[----:B------:R-:W0:Y:S02]  /*e1c0*/  S2R R4, SR_LTMASK ;  /* 0x0000000000047919 */ /* 0x000e240000003900 */
[----:B0-----:R-:W-:-:S04]  /*e1d0*/  LOP3.LUT R4, R4, UR4, RZ, 0xc0, !PT ;  /* 0x0000000404047c12 */ /* 0x001fc8000f8ec0ff */
[----:B------:R-:W0:Y:S01]  /*e1e0*/  POPC R7, R4 ;  /* 0x0000000400077309 */ /* 0x000e220000000000 */
[----:B--2---:R-:W0:Y:S02]  /*e1f0*/  SHFL.IDX PT, R0, R3, R0, 0x1f ;  /* 0x00001f0003007589 */ /* 0x004e2400000e0000 */
[----:B0-----:R-:W-:Y:S01]  /*e200*/  IADD3 R16, R0, UR38, R7 ;  /* 0x0000002600107c10 */ /* 0x001fe2000fffe007 */
[----:B------:R-:W-:Y:S06]  /*e210*/  BRA `(.L_x_313) ;  /* 0x00000034002c7947 */ /* 0x000fec0003800000 */
.L_x_312:
[----:B------:R-:W1:Y:S01]  /*e220*/  S2R R3, SR_CgaCtaId ;  /* 0x0000000000037919 */ /* 0x000e620000008800 */
[----:B0-----:R-:W-:-:S04]  /*e230*/  MOV R0, 0x400 ;  /* 0x0000040000007802 */ /* 0x001fc80000000f00 */
[----:B-1----:R-:W-:-:S05]  /*e240*/  LEA R2, R3, R0, 0x18 ;  /* 0x0000000003027211 */ /* 0x002fca00078ec0ff */
[----:B------:R0:W-:Y:S01]  /*e250*/  STL [R1+0x10], R2 ;  /* 0x0000100201007387 */ /* 0x0001e20000100800 */
[----:B------:R-:W-:-:S05]  /*e260*/  VIADD R0, R2, 0x24400 ;  /* 0x0002440002007836 */ /* 0x000fca0000000000 */
[----:B------:R-:W-:-:S13]  /*e270*/  LOP3.LUT P0, RZ, R0, 0x3ff, RZ, 0xc0, !PT ;  /* 0x000003ff00ff7812 */ /* 0x000fda000780c0ff */
[----:B0-----:R-:W-:Y:S05]  /*e280*/  @!P0 BRA `(.L_x_314) ;  /* 0x0000000000408947 */ /* 0x001fea0003800000 */
[----:B------:R-:W-:Y:S01]  /*e290*/  MOV R2, 0x0 ;  /* 0x0000000000027802 */ /* 0x000fe20000000f00 */
[----:B------:R-:W-:Y:S01]  /*e2a0*/  ULDC.64 UR6, c[0x4][0x1b8] ;  /* 0x01006e0000067ab9 */ /* 0x000fe20000000a00 */
[----:B------:R-:W-:Y:S01]  /*e2b0*/  ULDC.64 UR8, c[0x4][0x1c0] ;  /* 0x0100700000087ab9 */ /* 0x000fe20000000a00 */
[----:B------:R-:W-:Y:S01]  /*e2c0*/  ULDC.64 UR4, c[0x4][0x118] ;  /* 0x0100460000047ab9 */ /* 0x000fe20000000a00 */
[----:B------:R-:W-:Y:S01]  /*e2d0*/  IMAD.U32 R4, RZ, RZ, UR6 ;  /* 0x00000006ff047e24 */ /* 0x000fe2000f8e00ff */
[----:B------:R-:W-:Y:S01]  /*e2e0*/  MOV R7, UR9 ;  /* 0x0000000900077c02 */ /* 0x000fe20008000f00 */
[----:B------:R-:W0:Y:S01]  /*e2f0*/  LDC.64 R2, c[0x4][R2] ;  /* 0x0100000002027b82 */ /* 0x000e220000000a00 */
        /* <DEDUP_REMOVED lines=8> */
[----:B0-----:R-:W-:Y:S05]  /*e380*/  CALL.ABS.NOINC R2 ;  /* 0x0000000002007343 */ /* 0x001fea0003c00000 */
.L_x_314:
        /* <DEDUP_REMOVED lines=8> */
[----:B------:R0:W1:Y:S01]  /*e410*/  LDC.64 R2, c[0x4][R0] ;  /* 0x0100000000027b82 */ /* 0x0000620000000a00 */
        /* <DEDUP_REMOVED lines=11> */
.L_x_316:
        /* <DEDUP_REMOVED lines=16> */
.L_x_315:
[----:B------:R-:W2:Y:S01]  /*e5d0*/  LDL.LU R2, [R1+0x1c] ;  /* 0x00001c0001027983 */ /* 0x000ea20000300800 */
[----:B------:R-:W-:-:S03]  /*e5e0*/  ULDC.64 UR4, c[0x0][0x9f8] ;  /* 0x00027e0000047ab9 */ /* 0x000fc60000000a00 */
[----:B------:R-:W3:Y:S04]  /*e5f0*/  LDL.LU R0, [R1+0x20] ;  /* 0x0000200001007983 */ /* 0x000ee80000300800 */
[----:B------:R-:W4:Y:S04]  /*e600*/  LDL.LU R4, [R1+0x2c] ;  /* 0x00002c0001047983 */ /* 0x000f280000300800 */
[----:B------:R-:W4:Y:S01]  /*e610*/  LDL.LU R8, [R1+0x14] ;  /* 0x0000140001087983 */ /* 0x000f220000300800 */
[----:B------:R-:W-:Y:S01]  /*e620*/  ISETP.NE.U32.AND P0, PT, RZ, UR4, PT ;  /* 0x00000004ff007c0c */ /* 0x000fe2000bf05070 */
[----:B------:R-:W-:-:S03]  /*e630*/  ULDC.64 UR6, c[0x0][0x208] ;  /* 0x0000820000067ab9 */ /* 0x000fc60000000a00 */
[----:B------:R-:W-:Y:S01]  /*e640*/  ISETP.NE.AND.EX P0, PT, RZ, UR5, PT, P0 ;  /* 0x00000005ff007c0c */ /* 0x000fe2000bf05300 */
[----:B------:R-:W0:Y:S02]  /*e650*/  S2R R9, SR_TID.X ;  /* 0x0000000000097919 */ /* 0x000e240000002100 */
[----:B0-----:R-:W-:-:S04]  /*e660*/  LOP3.LUT R9, R9, 0x1f, RZ, 0xc0, !PT ;  /* 0x0000001f09097812 */ /* 0x001fc800078ec0ff */
[----:B------:R-:W-:-:S13]  /*e670*/  ISETP.NE.AND P6, PT, R9, RZ, PT ;  /* 0x000000ff0900720c */ /* 0x000fda0003fc5270 */
[----:B------:R-:W-:-:S05]  /*e680*/  VOTEU.ALL UP1, P6 ;  /* 0x00000000003f7886 */ /* 0x000fca0003020000 */
[----:B------:R-:W-:-:S04]  /*e690*/  @!UP1 UIADD3 UR8, UP0, UR36, 0x270, URZ ;  /* 0x0000027024089890 */ /* 0x000fc8000ff1e03f */
[----:B------:R-:W-:-:S03]  /*e6a0*/  @!UP1 UIADD3.X UR9, URZ, UR37, URZ, UP0, !UPT ;  /* 0x000000253f099290 */ /* 0x000fc600087fe43f */
[----:B------:R-:W-:Y:S01]  /*e6b0*/  VOTEU.ALL UP0, P6 ;  /* 0x00000000003f7886 */ /* 0x000fe20003000000 */
[----:B--2---:R-:W-:-:S04]  /*e6c0*/  @P0 IADD3 R2, P1, R2, UR4, RZ ;  /* 0x0000000402020c10 */ /* 0x004fc8000ff3e0ff */
[----:B---3--:R-:W-:Y:S01]  /*e6d0*/  @P0 IADD3.X R3, R0, UR5, RZ, P1, !PT ;  /* 0x0000000500030c10 */ /* 0x008fe20008ffe4ff */
[----:B------:R-:W-:Y:S01]  /*e6e0*/  ULDC.64 UR4, c[0x0][0xa00] ;  /* 0x0002800000047ab9 */ /* 0x000fe20000000a00 */
[----:B----4-:R-:W-:Y:S02]  /*e6f0*/  IMAD R17, R17, 0x80, R4 ;  /* 0x0000008011117824 */ /* 0x010fe400078e0204 */
[----:B------:R-:W0:Y:S01]  /*e700*/  LDC R4, c[0x0][0x428] ;  /* 0x00010a00ff047b82 */ /* 0x000e220000000800 */
[----:B------:R-:W-:-:S06]  /*e710*/  IMAD.MOV.U32 R0, RZ, RZ, R8 ;  /* 0x000000ffff007224 */ /* 0x000fcc00078e0008 */
[----:B------:R1:W5:Y:S01]  /*e720*/  @P0 LDG.E R0, desc[UR6][R2.64] ;  /* 0x0000000602000981 */ /* 0x000362000c1e1900 */
[----:B------:R-:W-:Y:S02]  /*e730*/  PLOP3.LUT P1, PT, P6, PT, PT, 0x8, 0x0 ;  /* 0x000000000000781c */ /* 0x000fe4000372e170 */
[----:B0-----:R-:W-:Y:S01]  /*e740*/  ISETP.NE.AND P0, PT, R4, 0x1, PT ;  /* 0x000000010400780c */ /* 0x001fe20003f05270 */
[----:B------:R-:W-:-:S12]  /*e750*/  IMAD.MOV.U32 R4, RZ, RZ, R18 ;  /* 0x000000ffff047224 */ /* 0x000fd800078e0012 */
[----:B------:R-:W0:Y:S08]  /*e760*/  @P0 LDC R7, c[0x0][0x42c] ;  /* 0x00010b00ff070b82 */ /* 0x000e300000000800 */
[----:B------:R-:W2:Y:S01]  /*e770*/  @P0 LDC R5, c[0x0][0x430] ;  /* 0x00010c00ff050b82 */ /* 0x000ea20000000800 */
[----:B0-----:R-:W-:-:S05]  /*e780*/  @P0 IMAD.HI.U32 R6, R18, R7, RZ ;  /* 0x0000000712060227 */ /* 0x001fca00078e00ff */
[----:B--2---:R-:W-:Y:S02]  /*e790*/  @P0 SHF.R.U32.HI R4, RZ, R5, R6 ;  /* 0x00000005ff040219 */ /* 0x004fe40000011606 */
[----:B------:R-:W-:-:S04]  /*e7a0*/  ISETP.NE.U32.AND P0, PT, RZ, UR4, PT ;  /* 0x00000004ff007c0c */ /* 0x000fc8000bf05070 */
[----:B------:R-:W-:-:S04]  /*e7b0*/  ISETP.NE.AND.EX P0, PT, RZ, UR5, PT, P0 ;  /* 0x00000005ff007c0c */ /* 0x000fc8000bf05300 */
[----:B-1----:R-:W-:-:S09]  /*e7c0*/  SEL R6, R8, RZ, !P0 ;  /* 0x000000ff08067207 */ /* 0x002fd20004000000 */
.L_x_317:
        /* <DEDUP_REMOVED lines=9> */
[----:B0-----:R-:W-:Y:S05]  /*e860*/  @P1 BRA.U.ANY `(.L_x_317) ;  /* 0xfffffffd00d81947 */ /* 0x001fea000393ffff */
[----:B------:R-:W0:Y:S01]  /*e870*/  S2R R2, SR_TID.X ;  /* 0x0000000000027919 */ /* 0x000e220000002100 */
[----:B------:R-:W-:Y:S01]  /*e880*/  UMOV UR4, 0x40 ;  /* 0x0000004000047882 */ /* 0x000fe20000000000 */
[----:B0-----:R-:W-:-:S04]  /*e890*/  LOP3.LUT R2, R2, 0x1f, RZ, 0xc0, !PT ;  /* 0x0000001f02027812 */ /* 0x001fc800078ec0ff */
[----:B------:R-:W-:-:S04]  /*e8a0*/  ISETP.NE.AND P2, PT, R2, RZ, PT ;  /* 0x000000ff0200720c */ /* 0x000fc80003f45270 */
[----:B------:R-:W-:-:S09]  /*e8b0*/  PLOP3.LUT P1, PT, P2, PT, PT, 0x8, 0x0 ;  /* 0x000000000000781c */ /* 0x000fd2000172e170 */
[----:B------:R-:W-:-:S05]  /*e8c0*/  VOTEU.ALL UP0, P2 ;  /* 0x00000000003f7886 */ /* 0x000fca0001000000 */
.L_x_318:
        /* <DEDUP_REMOVED lines=15> */
.L_x_319:
        /* <DEDUP_REMOVED lines=15> */
.L_x_320:
        /* <DEDUP_REMOVED lines=9> */
[----:B------:R-:W0:Y:S01]  /*eb40*/  LDC.64 R2, c[0x0][0x3f8] ;  /* 0x0000fe00ff027b82 */ /* 0x000e220000000a00 */
[----:B------:R-:W-:Y:S02]  /*eb50*/  ULDC.64 UR4, c[0x0][0xa08] ;  /* 0x0002820000047ab9 */ /* 0x000fe40000000a00 */
[----:B0-----:R-:W-:Y:S01]  /*eb60*/  LOP3.LUT P0, RZ, R2, UR4, RZ, 0xfc, !PT ;  /* 0x0000000402ff7c12 */ /* 0x001fe2000f80fcff */
[----:B------:R-:W-:-:S03]  /*eb70*/  UMOV UR4, 0xffffffff ;  /* 0xffffffff00047882 */ /* 0x000fc60000000000 */
[----:B------:R-:W-:-:S04]  /*eb80*/  LOP3.LUT P0, RZ, R3, UR5, RZ, 0xfc, P0 ;  /* 0x0000000503ff7c12 */ /* 0x000fc8000800fcff */
[----:B-----5:R-:W-:Y:S01]  /*eb90*/  SEL R5, R0, RZ, !P0 ;  /* 0x000000ff00057207 */ /* 0x020fe20004000000 */
[----:B------:R-:W-:Y:S08]  /*eba0*/  BRA.DIV UR4, `(.L_x_321) ;  /* 0x0000003a04b07947 */ /* 0x000ff0000b800000 */
.L_x_391:
[----:B------:R-:W2:Y:S01]  /*ebb0*/  LDL R7, [R1+0x18] ;  /* 0x0000180001077983 */ /* 0x000ea20000100800 */
[----:B------:R-:W-:Y:S01]  /*ebc0*/  UMOV UR4, 0xffffffff ;  /* 0xffffffff00047882 */ /* 0x000fe20000000000 */
[----:B------:R-:W-:Y:S01]  /*ebd0*/  SHF.R.S32.HI R12, RZ, 0x1f, R0 ;  /* 0x0000001fff0c7819 */ /* 0x000fe20000011400 */
[----:B--2---:R-:W-:Y:S01]  /*ebe0*/  VIADD R7, R7, 0xffffffff ;  /* 0xffffffff07077836 */ /* 0x004fe20000000000 */
[----:B------:R-:W-:Y:S06]  /*ebf0*/  BRA.DIV UR4, `(.L_x_322) ;  /* 0x0000003a04d07947 */ /* 0x000fec000b800000 */
[----:B------:R-:W-:-:S13]  /*ec00*/  ELECT P6, URZ, PT ;  /* 0x00000000003f782f */ /* 0x000fda00038c0000 */
.L_x_394:
[----:B------:R-:W-:Y:S05]  /*ec10*/  @!P6 BRA `(.L_x_323) ;  /* 0x000000040048e947 */ /* 0x000fea0003800000 */
[----:B------:R0:W-:Y:S01]  /*ec20*/  STL [R1+0xc], R7 ;  /* 0x00000c0701007387 */ /* 0x0001e20000100800 */
[----:B------:R-:W-:-:S04]  /*ec30*/  ISETP.NE.U32.AND P0, PT, R2, RZ, PT ;  /* 0x000000ff0200720c */ /* 0x000fc80003f05070 */
[----:B------:R-:W-:-:S13]  /*ec40*/  ISETP.NE.AND.EX P0, PT, R3, RZ, PT, P0 ;  /* 0x000000ff0300720c */ /* 0x000fda0003f05300 */
[----:B0-----:R-:W-:Y:S05]  /*ec50*/  @!P0 BRA `(.L_x_324) ;  /* 0x0000000000508947 */ /* 0x001fea0003800000 */
[----:B------:R-:W0:Y:S01]  /*ec60*/  LDC R10, c[0x0][0x41c] ;  /* 0x00010700ff0a7b82 */ /* 0x000e220000000800 */
[----:B------:R-:W-:Y:S01]  /*ec70*/  IMAD.MOV.U32 R5, RZ, RZ, R7 ;  /* 0x000000ffff057224 */ /* 0x000fe200078e0007 */
[----:B------:R-:W-:Y:S01]  /*ec80*/  ULDC.64 UR4, c[0x0][0x408] ;  /* 0x0001020000047ab9 */ /* 0x000fe20000000a00 */
[----:B------:R-:W-:Y:S01]  /*ec90*/  ULDC.64 UR6, c[0x0][0x208] ;  /* 0x0000820000067ab9 */ /* 0x000fe20000000a00 */
[----:B0-----:R-:W-:-:S13]  /*eca0*/  ISETP.NE.AND P0, PT, R10, 0x1, PT ;  /* 0x000000010a00780c */ /* 0x001fda0003f05270 */
[----:B------:R-:W0:Y:S02]  /*ecb0*/  @P0 LDC.64 R8, c[0x0][0x420] ;  /* 0x00010800ff080b82 */ /* 0x000e240000000a00 */
[----:B0-----:R-:W-:-:S05]  /*ecc0*/  @P0 IMAD.HI.U32 R8, R7, R8, RZ ;  /* 0x0000000807080227 */ /* 0x001fca00078e00ff */
[----:B------:R-:W-:-:S04]  /*ecd0*/  @P0 SHF.R.U32.HI R5, RZ, R9, R8 ;  /* 0x00000009ff050219 */ /* 0x000fc80000011608 */
[----:B------:R-:W-:-:S05]  /*ece0*/  IADD3 R8, -R5, RZ, RZ ;  /* 0x000000ff05087210 */ /* 0x000fca0007ffe1ff */
[----:B------:R-:W-:Y:S02]  /*ecf0*/  IMAD R9, R10, R8, R7 ;  /* 0x000000080a097224 */ /* 0x000fe400078e0207 */
[----:B------:R-:W-:-:S03]  /*ed00*/  IMAD R8, R12, UR4, RZ ;  /* 0x000000040c087c24 */ /* 0x000fc6000f8e02ff */
[----:B------:R0:W-:Y:S01]  /*ed10*/  STL [R1+0xc], R9 ;  /* 0x00000c0901007387 */ /* 0x0001e20000100800 */
[----:B------:R-:W-:Y:S02]  /*ed20*/  IMAD R10, R0, UR5, R8 ;  /* 0x00000005000a7c24 */ /* 0x000fe4000f8e0208 */
[--C-:B------:R-:W-:Y:S01]  /*ed30*/  IMAD.MOV.U32 R8, RZ, RZ, R5.reuse ;  /* 0x000000ffff087224 */ /* 0x100fe200078e0005 */
[----:B0-----:R-:W-:-:S03]  /*ed40*/  SHF.R.S32.HI R9, RZ, 0x1f, R5 ;  /* 0x0000001fff097819 */ /* 0x001fc60000011405 */
[----:B------:R-:W-:-:S04]  /*ed50*/  IMAD.WIDE.U32 R8, R0, UR4, R8 ;  /* 0x0000000400087c25 */ /* 0x000fc8000f8e0008 */
[----:B------:R-:W-:Y:S01]  /*ed60*/  IMAD.IADD R5, R9, 0x1, R10 ;  /* 0x0000000109057824 */ /* 0x000fe200078e020a */
[----:B------:R-:W-:-:S04]  /*ed70*/  LEA R10, P0, R8, R2, 0x2 ;  /* 0x00000002080a7211 */ /* 0x000fc800078010ff */
[----:B------:R-:W-:-:S05]  /*ed80*/  LEA.HI.X R11, R8, R3, R5, 0x2, P0 ;  /* 0x00000003080b7211 */ /* 0x000fca00000f1405 */
[----:B------:R0:W5:Y:S04]  /*ed90*/  LDG.E R5, desc[UR6][R10.64] ;  /* 0x000000060a057981 */ /* 0x000168000c1e1900 */
.L_x_324:
[----:B------:R-:W2:Y:S01]  /*eda0*/  LDL R8, [R1] ;  /* 0x0000000001087983 */ /* 0x000ea20000100800 */
[----:B0-----:R-:W-:-:S03]  /*edb0*/  MOV R10, 0x400 ;  /* 0x00000400000a7802 */ /* 0x001fc60000000f00 */
[----:B------:R-:W3:Y:S01]  /*edc0*/  LDL R9, [R1+0x8] ;  /* 0x0000080001097983 */ /* 0x000ee20000100800 */
[----:B------:R-:W0:Y:S02]  /*edd0*/  S2R R11, SR_CgaCtaId ;  /* 0x00000000000b7919 */ /* 0x000e240000008800 */
[----:B0-----:R-:W-:-:S05]  /*ede0*/  LEA R10, R11, R10, 0x18 ;  /* 0x0000000a0b0a7211 */ /* 0x001fca00078ec0ff */
[----:B--2---:R-:W-:Y:S01]  /*edf0*/  IMAD R8, R8, 0x8, R10 ;  /* 0x0000000808087824 */ /* 0x004fe200078e020a */
[----:B---3--:R-:W-:-:S04]  /*ee00*/  SHF.L.U32 R9, R9, 0x1f, RZ ;  /* 0x0000001f09097819 */ /* 0x008fc800000006ff */
[----:B------:R-:W0:Y:S02]  /*ee10*/  SYNCS.PHASECHK.TRANS64.TRYWAIT P0, [R8+URZ+0x38840], R9 ;  /* 0x03884009080075a7 */ /* 0x000e24000800017f */
[----:B0-----:R-:W-:Y:S05]  /*ee20*/  @!P0 BRA `(.L_x_325) ;  /* 0x0000003800648947 */ /* 0x001fea0003800000 */
.L_x_395:
[----:B------:R-:W1:Y:S02]  /*ee30*/  S2R R10, SR_TID.X ;  /* 0x00000000000a7919 */ /* 0x000e640000002100 */
[----:B-1----:R-:W-:-:S04]  /*ee40*/  LOP3.LUT R10, R10, 0x7f, RZ, 0xc0, !PT ;  /* 0x0000007f0a0a7812 */ /* 0x002fc800078ec0ff */
[----:B------:R-:W-:-:S13]  /*ee50*/  ISETP.NE.AND P0, PT, R10, RZ, PT ;  /* 0x000000ff0a00720c */ /* 0x000fda0003f05270 */
[----:B------:R-:W-:Y:S05]  /*ee60*/  @P0 BRA `(.L_x_326) ;  /* 0x00000000001c0947 */ /* 0x000fea0003800000 */
[----:B------:R-:W1:Y:S01]  /*ee70*/  S2R R10, SR_TID.X ;  /* 0x00000000000a7919 */ /* 0x000e620000002100 */
[----:B0-----:R-:W-:-:S04]  /*ee80*/  IMAD.MOV.U32 R9, RZ, RZ, 0xa000 ;  /* 0x0000a000ff097424 */ /* 0x001fc800078e00ff */
[----:B------:R2:W-:Y:S01]  /*ee90*/  SYNCS.ARRIVE.TRANS64 RZ, [R8+URZ+0x38830], R9 ;  /* 0x0388300908ff79a7 */ /* 0x0005e2000800003f */
[----:B-1----:R-:W-:-:S04]  /*eea0*/  LOP3.LUT R10, R10, 0x1f, RZ, 0xc0, !PT ;  /* 0x0000001f0a0a7812 */ /* 0x002fc800078ec0ff */
[----:B------:R-:W-:-:S13]  /*eeb0*/  ISETP.NE.AND P1, PT, R10, RZ, PT ;  /* 0x000000ff0a00720c */ /* 0x000fda0003f25270 */
[----:B--2---:R-:W-:Y:S05]  /*eec0*/  @!P1 BRA `(.L_x_326) ;  /* 0x0000000000049947 */ /* 0x004fea0003800000 */
[----:B------:R-:W-:Y:S01]  /*eed0*/  BPT.TRAP 0x1 ;  /* 0x000000040000795c */ /* 0x000fe20000300000 */
.L_x_326:
[----:B------:R-:W2:Y:S01]  /*eee0*/  LDL R11, [R1] ;  /* 0x00000000010b7983 */ /* 0x000ea20000100800 */
[----:B------:R-:W-:-:S03]  /*eef0*/  MOV R13, 0x400 ;  /* 0x00000400000d7802 */ /* 0x000fc60000000f00 */
[----:B------:R-:W3:Y:S04]  /*ef00*/  LDL R10, [R1+0xc] ;  /* 0x00000c00010a7983 */ /* 0x000ee80000100800 */
[----:B0-----:R-:W4:Y:S01]  /*ef10*/  LDL R9, [R1+0x4] ;  /* 0x0000040001097983 */ /* 0x001f220000100800 */
[----:B------:R-:W0:Y:S01]  /*ef20*/  S2R R14, SR_CgaCtaId ;  /* 0x00000000000e7919 */ /* 0x000e220000008800 */
[----:B------:R-:W-:Y:S01]  /*ef30*/  R2UR UR9, R8 ;  /* 0x00000000080972ca */ /* 0x000fe200000e0000 */
[----:B------:R-:W-:Y:S01]  /*ef40*/  UIADD3 UR4, UP0, UR36, 0x370, URZ ;  /* 0x0000037024047890 */ /* 0x000fe2000ff1e03f */
[----:B------:R-:W-:Y:S02]  /*ef50*/  R2UR UR12, R4 ;  /* 0x00000000040c72ca */ /* 0x000fe400000e0000 */
[----:B-----5:R-:W-:-:S02]  /*ef60*/  R2UR UR13, R5 ;  /* 0x00000000050d72ca */ /* 0x020fc400000e0000 */
[----:B0-----:R-:W-:-:S07]  /*ef70*/  LEA R13, R14, R13, 0x18 ;  /* 0x0000000d0e0d7211 */ /* 0x001fce00078ec0ff */
[----:B------:R-:W-:Y:S01]  /*ef80*/  UIADD3 UR9, UR9, 0x38830, URZ ;  /* 0x0003883009097890 */ /* 0x000fe2000fffe03f */
[----:B------:R-:W-:Y:S01]  /*ef90*/  UMOV UR10, URZ ;  /* 0x0000003f000a7c82 */ /* 0x000fe20008000000 */
[----:B------:R-:W-:Y:S01]  /*efa0*/  UMOV UR6, 0x0 ;  /* 0x0000000000067882 */ /* 0x000fe20000000000 */
[----:B------:R-:W-:Y:S01]  /*efb0*/  UMOV UR7, 0x14f00000 ;  /* 0x14f0000000077882 */ /* 0x000fe20000000000 */
[----:B------:R-:W-:Y:S01]  /*efc0*/  UMOV UR16, 0x40 ;  /* 0x0000004000107882 */ /* 0x000fe20000000000 */
[----:B--2---:R-:W-:Y:S01]  /*efd0*/  IMAD R8, R11, 0xa000, R13 ;  /* 0x0000a0000b087824 */ /* 0x004fe200078e020d */
[----:B---3--:R-:W-:-:S04]  /*efe0*/  R2UR UR11, R10 ;  /* 0x000000000a0b72ca */ /* 0x008fc800000e0000 */
[----:B------:R-:W-:Y:S02]  /*eff0*/  R2UR UR14, R8 ;  /* 0x00000000080e72ca */ /* 0x000fe400000e0000 */
[----:B----4-:R-:W-:-:S11]  /*f000*/  R2UR UR5, R9 ;  /* 0x00000000090572ca */ /* 0x010fd600000e0000 */
[----:B------:R-:W-:Y:S02]  /*f010*/  UIADD3 UR8, UR14, 0x24400, URZ ;  /* 0x000244000e087890 */ /* 0x000fe4000fffe03f */
[----:B------:R-:W-:Y:S02]  /*f020*/  UIMAD UR11, UR11, 0x50, UR5 ;  /* 0x000000500b0b78a4 */ /* 0x000fe4000f8e0205 */
[----:B------:R-:W-:Y:S02]  /*f030*/  UIADD3.X UR5, URZ, UR37, URZ, UP0, !UPT ;  /* 0x000000253f057290 */ /* 0x000fe400087fe43f */
[----:B------:R-:W-:Y:S02]  /*f040*/  UIADD3 UR15, UR14, 0x26c00, URZ ;  /* 0x00026c000e0f7890 */ /* 0x000fe4000fffe03f */
[----:B------:R-:W-:Y:S02]  /*f050*/  UIADD3 UR17, UR14, 0x29400, URZ ;  /* 0x000294000e117890 */ /* 0x000fe4000fffe03f */
[----:B------:R-:W-:-:S03]  /*f060*/  UIADD3 UR18, UR14, 0x2bc00, URZ ;  /* 0x0002bc000e127890 */ /* 0x000fc6000fffe03f */
[----:B------:R0:W-:Y:S01]  /*f070*/  UTMALDG.4D [UR8], [UR4], desc[UR6] ;  /* 0x00000608040075b4 */ /* 0x0001e20008019000 */
[----:B------:R-:W-:Y:S01]  /*f080*/  UMOV UR14, 0x80 ;  /* 0x00000080000e7882 */ /* 0x000fe20000000000 */
[----:B0-----:R-:W-:Y:S01]  /*f090*/  UMOV UR8, UR15 ;  /* 0x0000000f00087c82 */ /* 0x001fe20008000000 */
[----:B------:R-:W-:Y:S02]  /*f0a0*/  UMOV UR10, UR16 ;  /* 0x00000010000a7c82 */ /* 0x000fe40008000000 */
[----:B------:R0:W-:Y:S02]  /*f0b0*/  UTMALDG.4D [UR8], [UR4], desc[UR6] ;  /* 0x00000608040075b4 */ /* 0x0001e40008019000 */
[----:B0-----:R-:W-:Y:S01]  /*f0c0*/  UMOV UR8, UR17 ;  /* 0x0000001100087c82 */ /* 0x001fe20008000000 */
[----:B------:R-:W-:Y:S01]  /*f0d0*/  UMOV UR10, UR14 ;  /* 0x0000000e000a7c82 */ /* 0x000fe20008000000 */
[----:B------:R-:W-:Y:S01]  /*f0e0*/  UMOV UR14, 0xc0 ;  /* 0x000000c0000e7882 */ /* 0x000fe20000000000 */
[----:B------:R0:W-:Y:S02]  /*f0f0*/  UTMALDG.4D [UR8], [UR4], desc[UR6] ;  /* 0x00000608040075b4 */ /* 0x0001e40008019000 */
[----:B0-----:R-:W-:Y:S01]  /*f100*/  UMOV UR8, UR18 ;  /* 0x0000001200087c82 */ /* 0x001fe20008000000 */
[----:B------:R-:W-:-:S02]  /*f110*/  UMOV UR10, UR14 ;  /* 0x0000000e000a7c82 */ /* 0x000fc40008000000 */
[----:B------:R0:W-:Y:S02]  /*f120*/  UTMALDG.4D [UR8], [UR4], desc[UR6] ;  /* 0x00000608040075b4 */ /* 0x0001e40008019000 */
[----:B0-----:R-:W-:Y:S01]  /*f130*/  NOP ;  /* 0x0000000000007918 */ /* 0x001fe20000000000 */
.L_x_323:
[----:B------:R-:W2:Y:S01]  /*f140*/  LDL.LU R11, [R1+0x28] ;  /* 0x00002800010b7983 */ /* 0x000ea20000300800 */
[----:B------:R-:W-:Y:S01]  /*f150*/  MOV R9, 0x400 ;  /* 0x0000040000097802 */ /* 0x000fe20000000f00 */
[----:B------:R-:W-:Y:S05]  /*f160*/  WARPSYNC.ALL ;  /* 0x0000000000007948 */ /* 0x000fea0003800000 */
[----:B------:R-:W0:Y:S01]  /*f170*/  S2R R10, SR_CgaCtaId ;  /* 0x00000000000a7919 */ /* 0x000e220000008800 */
[----:B------:R-:W-:-:S13]  /*f180*/  ELECT P0, URZ, PT ;  /* 0x00000000003f782f */ /* 0x000fda0003800000 */
[----:B------:R-:W-:Y:S01]  /*f190*/  @P0 R2UR UR13, R6 ;  /* 0x00000000060d02ca */ /* 0x000fe200000e0000 */
[----:B------:R-:W-:Y:S01]  /*f1a0*/  UIADD3 UR4, UP0, UR36, 0x270, URZ ;  /* 0x0000027024047890 */ /* 0x000fe2000ff1e03f */
[----:B------:R-:W-:Y:S01]  /*f1b0*/  @P0 R2UR UR12, R18 ;  /* 0x00000000120c02ca */ /* 0x000fe200000e0000 */
[----:B------:R-:W-:Y:S01]  /*f1c0*/  UMOV UR6, 0x0 ;  /* 0x0000000000067882 */ /* 0x000fe20000000000 */
[C---:B------:R-:W-:Y:S01]  /*f1d0*/  @P0 R2UR UR11, R17.reuse ;  /* 0x00000000110b02ca */ /* 0x040fe200000e0000 */
[----:B------:R-:W-:Y:S01]  /*f1e0*/  UIADD3.X UR5, URZ, UR37, URZ, UP0, !UPT ;  /* 0x000000253f057290 */ /* 0x000fe200087fe43f */
[----:B------:R-:W-:Y:S01]  /*f1f0*/  @P0 R2UR UR21, R6 ;  /* 0x00000000061502ca */ /* 0x000fe200000e0000 */
[----:B------:R-:W-:Y:S01]  /*f200*/  UMOV UR7, 0x12f00000 ;  /* 0x12f0000000077882 */ /* 0x000fe20000000000 */
[----:B------:R-:W-:Y:S01]  /*f210*/  UMOV UR10, URZ ;  /* 0x0000003f000a7c82 */ /* 0x000fe20008000000 */
[----:B------:R-:W-:Y:S01]  /*f220*/  @P0 R2UR UR20, R18 ;  /* 0x00000000121402ca */ /* 0x000fe200000e0000 */
[----:B------:R-:W-:Y:S01]  /*f230*/  UMOV UR14, 0x0 ;  /* 0x00000000000e7882 */ /* 0x000fe20000000000 */
[----:B------:R-:W-:Y:S01]  /*f240*/  @P0 R2UR UR19, R17 ;  /* 0x00000000111302ca */ /* 0x000fe200000e0000 */
[----:B------:R-:W-:Y:S01]  /*f250*/  @P0 IMAD.MOV.U32 R8, RZ, RZ, 0x10000 ;  /* 0x00010000ff080424 */ /* 0x000fe200078e00ff */
[----:B------:R-:W-:Y:S01]  /*f260*/  UMOV UR15, 0x12f00000 ;  /* 0x12f00000000f7882 */ /* 0x000fe20000000000 */
[----:B------:R-:W-:Y:S01]  /*f270*/  UMOV UR18, 0x40 ;  /* 0x0000004000127882 */ /* 0x000fe20000000000 */
[----:B------:R-:W-:Y:S01]  /*f280*/  UMOV UR22, 0x0 ;  /* 0x0000000000167882 */ /* 0x000fe20000000000 */
[----:B------:R-:W-:Y:S01]  /*f290*/  UMOV UR23, 0x12f00000 ;  /* 0x12f0000000177882 */ /* 0x000fe20000000000 */
[----:B------:R-:W-:Y:S01]  /*f2a0*/  BSSY B0, `(.L_x_327) ;  /* 0x0000021000007945 */ /* 0x000fe20003800000 */
[----:B0-----:R-:W-:Y:S01]  /*f2b0*/  LEA R9, R10, R9, 0x18 ;  /* 0x000000090a097211 */ /* 0x001fe200078ec0ff */
[----:B------:R-:W-:Y:S03]  /*f2c0*/  BAR.SYNC.DEFER_BLOCKING 0x8, 0x120 ;  /* 0x0204800000007b1d */ /* 0x000fe60000010000 */
[----:B------:R-:W-:-:S13]  /*f2d0*/  R2UR UR24, R9 ;  /* 0x00000000091872ca */ /* 0x000fda00000e0000 */
[----:B------:R-:W-:Y:S02]  /*f2e0*/  UIADD3 UR8, UR24, 0x14400, URZ ;  /* 0x0001440018087890 */ /* 0x000fe4000fffe03f */
[----:B------:R-:W-:Y:S02]  /*f2f0*/  UIADD3 UR9, UR24, 0x38800, URZ ;  /* 0x0003880018097890 */ /* 0x000fe4000fffe03f */
[----:B------:R-:W-:Y:S01]  /*f300*/  UIADD3 UR16, UR24, 0x18400, URZ ;  /* 0x0001840018107890 */ /* 0x000fe2000fffe03f */
[----:B------:R0:W-:Y:S04]  /*f310*/  @P0 SYNCS.ARRIVE.TRANS64 RZ, [R9+URZ+0x38800], R8 ;  /* 0x0388000809ff09a7 */ /* 0x0001e8000800003f */
[----:B------:R-:W-:Y:S02]  /*f320*/  UMOV UR17, UR9 ;  /* 0x0000000900117c82 */ /* 0x000fe40008000000 */
[----:B------:R1:W-:Y:S02]  /*f330*/  UTMALDG.4D [UR8], [UR4], desc[UR6] ;  /* 0x00000608040075b4 */ /* 0x0003e40008019000 */
[----:B------:R-:W-:Y:S01]  /*f340*/  UTMALDG.4D [UR16], [UR4], desc[UR14] ;  /* 0x00000e10040075b4 */ /* 0x000fe20008019000 */
[----:B-1----:R-:W-:Y:S01]  /*f350*/  @P0 R2UR UR13, R6 ;  /* 0x00000000060d02ca */ /* 0x002fe200000e0000 */
[----:B------:R-:W-:Y:S01]  /*f360*/  UIADD3 UR8, UR24, 0x1c400, URZ ;  /* 0x0001c40018087890 */ /* 0x000fe2000fffe03f */
[----:B------:R-:W-:Y:S01]  /*f370*/  @P0 R2UR UR12, R18 ;  /* 0x00000000120c02ca */ /* 0x000fe200000e0000 */
[----:B------:R-:W-:Y:S01]  /*f380*/  UMOV UR10, 0x80 ;  /* 0x00000080000a7882 */ /* 0x000fe20000000000 */
[----:B------:R-:W-:Y:S01]  /*f390*/  @P0 R2UR UR11, R17 ;  /* 0x00000000110b02ca */ /* 0x000fe200000e0000 */
[----:B------:R-:W-:Y:S01]  /*f3a0*/  UMOV UR6, 0x0 ;  /* 0x0000000000067882 */ /* 0x000fe20000000000 */
[----:B------:R-:W-:-:S11]  /*f3b0*/  UMOV UR7, 0x12f00000 ;  /* 0x12f0000000077882 */ /* 0x000fd60000000000 */
[----:B------:R1:W-:Y:S02]  /*f3c0*/  UTMALDG.4D [UR8], [UR4], desc[UR22] ;  /* 0x00001608040075b4 */ /* 0x0003e40008019000 */
[----:B-1----:R-:W-:Y:S01]  /*f3d0*/  @P0 R2UR UR13, R6 ;  /* 0x00000000060d02ca */ /* 0x002fe200000e0000 */
[----:B------:R-:W-:Y:S01]  /*f3e0*/  UIADD3 UR8, UR24, 0x20400, URZ ;  /* 0x0002040018087890 */ /* 0x000fe2000fffe03f */
[----:B------:R-:W-:Y:S01]  /*f3f0*/  @P0 R2UR UR12, R18 ;  /* 0x00000000120c02ca */ /* 0x000fe200000e0000 */
[----:B------:R-:W-:Y:S01]  /*f400*/  UMOV UR10, 0xc0 ;  /* 0x000000c0000a7882 */ /* 0x000fe20000000000 */
[----:B------:R-:W-:-:S13]  /*f410*/  @P0 R2UR UR11, R17 ;  /* 0x00000000110b02ca */ /* 0x000fda00000e0000 */
[----:B------:R0:W-:Y:S01]  /*f420*/  UTMALDG.4D [UR8], [UR4], desc[UR6] ;  /* 0x00000608040075b4 */ /* 0x0001e20008019000 */
[----:B--2---:R-:W-:-:S05]  /*f430*/  VIADD R11, R11, 0x1 ;  /* 0x000000010b0b7836 */ /* 0x004fca0000000000 */
[----:B------:R-:W-:Y:S01]  /*f440*/  LEA.HI R6, R11, R11, RZ, 0x1 ;  /* 0x0000000b0b067211 */ /* 0x000fe200078f08ff */
[----:B------:R0:W-:Y:S03]  /*f450*/  STL [R1+0x28], R11 ;  /* 0x0000280b01007387 */ /* 0x0001e60000100800 */
[----:B------:R-:W-:-:S05]  /*f460*/  LOP3.LUT R6, R6, 0xfffffffe, RZ, 0xc0, !PT ;  /* 0xfffffffe06067812 */ /* 0x000fca00078ec0ff */
[----:B------:R-:W-:-:S05]  /*f470*/  IMAD.IADD R6, R11, 0x1, -R6 ;  /* 0x000000010b067824 */ /* 0x000fca00078e0a06 */
[----:B------:R-:W-:-:S04]  /*f480*/  SHF.L.U32 R6, R6, 0x1f, RZ ;  /* 0x0000001f06067819 */ /* 0x000fc800000006ff */
[----:B------:R-:W1:Y:S02]  /*f490*/  SYNCS.PHASECHK.TRANS64.TRYWAIT P0, [R9+URZ+0x38820], R6 ;  /* 0x03882006090075a7 */ /* 0x000e64000800017f */
[----:B01----:R-:W-:Y:S05]  /*f4a0*/  @!P0 BRA `(.L_x_328) ;  /* 0x0000003000d88947 */ /* 0x003fea0003800000 */
.L_x_396:
[----:B------:R-:W-:Y:S05]  /*f4b0*/  BSYNC B0 ;  /* 0x0000000000007941 */ /* 0x000fea0003800000 */
.L_x_327:
[----:B0-----:R-:W2:Y:S01]  /*f4c0*/  LDL.LU R8, [R1+0x24] ;  /* 0x0000240001087983 */ /* 0x001ea20000300800 */
[----:B------:R-:W-:Y:S01]  /*f4d0*/  BSSY B0, `(.L_x_329) ;  /* 0x00001c6000007945 */ /* 0x000fe20003800000 */
[----:B--2---:R-:W-:-:S13]  /*f4e0*/  ISETP.GE.AND P0, PT, R8, 0x51, PT ;  /* 0x000000510800780c */ /* 0x004fda0003f06270 */
[----:B------:R-:W-:Y:S05]  /*f4f0*/  @!P0 BRA `(.L_x_330) ;  /* 0x0000001c000c8947 */ /* 0x000fea0003800000 */
[----:B------:R-:W2:Y:S01]  /*f500*/  LDL R8, [R1+0x18] ;  /* 0x0000180001087983 */ /* 0x000ea20000100800 */
[----:B------:R-:W-:Y:S01]  /*f510*/  IMAD.MOV.U32 R6, RZ, RZ, 0x1 ;  /* 0x00000001ff067424 */ /* 0x000fe200078e00ff */
[----:B------:R-:W-:Y:S01]  /*f520*/  BSSY B1, `(.L_x_331) ;  /* 0x000009e000017945 */ /* 0x000fe20003800000 */
[----:B--2---:R-:W-:-:S05]  /*f530*/  IMAD.MOV R14, RZ, RZ, -R8 ;  /* 0x000000ffff0e7224 */ /* 0x004fca00078e0a08 */
[----:B------:R-:W-:-:S04]  /*f540*/  VIADDMNMX R14, R14, R6, 0xffffffff, !PT ;  /* 0xffffffff0e0e7446 */ /* 0x000fc80007800106 */
[----:B------:R-:W-:-:S04]  /*f550*/  IADD3 R6, R8, R14, RZ ;  /* 0x0000000e08067210 */ /* 0x000fc80007ffe0ff */
[----:B------:R-:W-:-:S04]  /*f560*/  LOP3.LUT R6, R6, 0x1, RZ, 0xc0, !PT ;  /* 0x0000000106067812 */ /* 0x000fc800078ec0ff */
[----:B------:R-:W-:Y:S01]  /*f570*/  ISETP.NE.U32.AND P0, PT, R6, 0x1, PT ;  /* 0x000000010600780c */ /* 0x000fe20003f05070 */
[----:B------:R-:W-:-:S12]  /*f580*/  VIADD R6, R8, 0xfffffffe ;  /* 0xfffffffe08067836 */ /* 0x000fd80000000000 */
[----:B------:R-:W-:Y:S05]  /*f590*/  @P0 BRA `(.L_x_332) ;  /* 0x0000000800580947 */ /* 0x000fea0003800000 */
[----:B------:R-:W2:Y:S04]  /*f5a0*/  LDL R9, [R1] ;  /* 0x0000000001097983 */ /* 0x000ea80000100800 */
[----:B------:R-:W3:Y:S01]  /*f5b0*/  LDL R8, [R1+0x8] ;  /* 0x0000080001087983 */ /* 0x000ee20000100800 */
[----:B------:R-:W-:Y:S01]  /*f5c0*/  BSSY B2, `(.L_x_333) ;  /* 0x000008f000027945 */ /* 0x000fe20003800000 */
[----:B--2---:R-:W-:-:S05]  /*f5d0*/  VIADD R13, R9, 0x1 ;  /* 0x00000001090d7836 */ /* 0x004fca0000000000 */
[----:B------:R-:W-:-:S04]  /*f5e0*/  ISETP.NE.AND P0, PT, R13, 0x2, PT ;  /* 0x000000020d00780c */ /* 0x000fc80003f05270 */
[----:B------:R-:W-:Y:S02]  /*f5f0*/  SEL R15, RZ, 0x1, P0 ;  /* 0x00000001ff0f7807 */ /* 0x000fe40000000000 */
[----:B------:R-:W-:Y:S02]  /*f600*/  SEL R13, R13, RZ, P0 ;  /* 0x000000ff0d0d7207 */ /* 0x000fe40000000000 */
[----:B---3--:R-:W-:Y:S01]  /*f610*/  LOP3.LUT R15, R8, R15, RZ, 0x3c, !PT ;  /* 0x0000000f080f7212 */ /* 0x008fe200078e3cff */
[----:B------:R-:W-:Y:S06]  /*f620*/  @!P6 BRA `(.L_x_334) ;  /* 0x000000080020e947 */ /* 0x000fec0003800000 */
[----:B------:R-:W-:Y:S01]  /*f630*/  ISETP.NE.U32.AND P0, PT, R2, RZ, PT ;  /* 0x000000ff0200720c */ /* 0x000fe20003f05070 */
[----:B------:R-:W-:-:S03]  /*f640*/  IMAD.MOV.U32 R8, RZ, RZ, R5 ;  /* 0x000000ffff087224 */ /* 0x000fc600078e0005 */
[----:B------:R-:W-:-:S13]  /*f650*/  ISETP.NE.AND.EX P0, PT, R3, RZ, PT, P0 ;  /* 0x000000ff0300720c */ /* 0x000fda0003f05300 */
[----:B------:R-:W-:Y:S05]  /*f660*/  @!P0 BRA `(.L_x_335) ;  /* 0x0000000000488947 */ /* 0x000fea0003800000 */
[----:B------:R-:W0:Y:S01]  /*f670*/  LDC R18, c[0x0][0x41c] ;  /* 0x00010700ff127b82 */ /* 0x000e220000000800 */
[----:B------:R-:W-:Y:S01]  /*f680*/  ULDC.64 UR4, c[0x0][0x408] ;  /* 0x0001020000047ab9 */ /* 0x000fe20000000a00 */
[----:B------:R-:W-:Y:S01]  /*f690*/  ULDC.64 UR6, c[0x0][0x208] ;  /* 0x0000820000067ab9 */ /* 0x000fe20000000a00 */
[----:B0-----:R-:W-:-:S13]  /*f6a0*/  ISETP.NE.AND P0, PT, R18, 0x1, PT ;  /* 0x000000011200780c */ /* 0x001fda0003f05270 */
[----:B------:R-:W0:Y:S02]  /*f6b0*/  @P0 LDC.64 R8, c[0x0][0x420] ;  /* 0x00010800ff080b82 */ /* 0x000e240000000a00 */
[----:B0-----:R-:W-:-:S04]  /*f6c0*/  @P0 IMAD.HI.U32 R10, R6, R8, RZ ;  /* 0x00000008060a0227 */ /* 0x001fc800078e00ff */
[----:B------:R-:W-:Y:S01]  /*f6d0*/  IMAD.MOV.U32 R8, RZ, RZ, R6 ;  /* 0x000000ffff087224 */ /* 0x000fe200078e0006 */
[----:B------:R-:W-:Y:S01]  /*f6e0*/  @P0 SHF.R.U32.HI R8, RZ, R9, R10 ;  /* 0x00000009ff080219 */ /* 0x000fe2000001160a */
[----:B------:R-:W-:-:S03]  /*f6f0*/  IMAD R10, R12, UR4, RZ ;  /* 0x000000040c0a7c24 */ /* 0x000fc6000f8e02ff */
[----:B------:R-:W-:Y:S01]  /*f700*/  SHF.R.S32.HI R9, RZ, 0x1f, R8 ;  /* 0x0000001fff097819 */ /* 0x000fe20000011408 */
[C---:B------:R-:W-:Y:S02]  /*f710*/  IMAD R17, R0.reuse, UR5, R10 ;  /* 0x0000000500117c24 */ /* 0x040fe4000f8e020a */
[----:B------:R-:W-:-:S04]  /*f720*/  IMAD.WIDE.U32 R10, R0, UR4, R8 ;  /* 0x00000004000a7c25 */ /* 0x000fc8000f8e0008 */
[----:B------:R-:W-:Y:S01]  /*f730*/  IMAD.IADD R17, R17, 0x1, R11 ;  /* 0x0000000111117824 */ /* 0x000fe200078e020b */
[----:B------:R-:W-:Y:S01]  /*f740*/  LEA R2, P0, R10, R2, 0x2 ;  /* 0x000000020a027211 */ /* 0x000fe200078010ff */
[----:B------:R-:W-:-:S03]  /*f750*/  IMAD.MOV R8, RZ, RZ, -R8 ;  /* 0x000000ffff087224 */ /* 0x000fc600078e0a08 */
[----:B------:R-:W-:Y:S01]  /*f760*/  LEA.HI.X R3, R10, R3, R17, 0x2, P0 ;  /* 0x000000030a037211 */ /* 0x000fe200000f1411 */
[----:B------:R-:W-:-:S04]  /*f770*/  IMAD R6, R18, R8, R6 ;  /* 0x0000000812067224 */ /* 0x000fc800078e0206 */
[----:B------:R0:W5:Y:S04]  /*f780*/  LDG.E R8, desc[UR6][R2.64] ;  /* 0x0000000602087981 */ /* 0x000168000c1e1900 */
.L_x_335:
[----:B0-----:R-:W0:Y:S01]  /*f790*/  S2R R3, SR_CgaCtaId ;  /* 0x0000000000037919 */ /* 0x001e220000008800 */
[----:B------:R-:W-:-:S04]  /*f7a0*/  MOV R2, 0x400 ;  /* 0x0000040000027802 */ /* 0x000fc80000000f00 */
[----:B0-----:R-:W-:Y:S02]  /*f7b0*/  LEA R2, R3, R2, 0x18 ;  /* 0x0000000203027211 */ /* 0x001fe400078ec0ff */
[----:B------:R-:W-:-:S03]  /*f7c0*/  SHF.L.U32 R3, R15, 0x1f, RZ ;  /* 0x0000001f0f037819 */ /* 0x000fc600000006ff */
[----:B------:R-:W-:-:S04]  /*f7d0*/  IMAD R2, R13, 0x8, R2 ;  /* 0x000000080d027824 */ /* 0x000fc800078e0202 */
[----:B------:R-:W0:Y:S02]  /*f7e0*/  SYNCS.PHASECHK.TRANS64.TRYWAIT P0, [R2+URZ+0x38840], R3 ;  /* 0x03884003020075a7 */ /* 0x000e24000800017f */
[----:B0-----:R-:W-:Y:S05]  /*f7f0*/  @!P0 BRA `(.L_x_336) ;  /* 0x0000003000248947 */ /* 0x001fea0003800000 */
.L_x_397:
        /* <DEDUP_REMOVED lines=11> */
.L_x_337:
[----:B------:R-:W2:Y:S04]  /*f8b0*/  LDL R17, [R1+0x4] ;  /* 0x0000040001117983 */ /* 0x000ea80000100800 */
[----:B------:R-:W3:Y:S01]  /*f8c0*/  LDL.LU R11, [R1+0x8] ;  /* 0x00000800010b7983 */ /* 0x000ee20000300800 */
[----:B0-----:R-:W-:-:S03]  /*f8d0*/  MOV R3, 0x400 ;  /* 0x0000040000037802 */ /* 0x001fc60000000f00 */
[----:B------:R-:W4:Y:S01]  /*f8e0*/  LDL R9, [R1] ;  /* 0x0000000001097983 */ /* 0x000f220000100800 */
[----:B------:R-:W0:Y:S01]  /*f8f0*/  S2R R10, SR_CgaCtaId ;  /* 0x00000000000a7919 */ /* 0x000e220000008800 */
[----:B------:R-:W-:Y:S02]  /*f900*/  R2UR UR9, R2 ;  /* 0x00000000020972ca */ /* 0x000fe400000e0000 */
[----:B------:R-:W-:Y:S01]  /*f910*/  R2UR UR11, R6 ;  /* 0x00000000060b72ca */ /* 0x000fe200000e0000 */
[----:B------:R-:W-:Y:S01]  /*f920*/  UIADD3 UR4, UP0, UR36, 0x370, URZ ;  /* 0x0000037024047890 */ /* 0x000fe2000ff1e03f */
[----:B------:R-:W-:Y:S02]  /*f930*/  R2UR UR12, R4 ;  /* 0x00000000040c72ca */ /* 0x000fe400000e0000 */
[----:B-----5:R-:W-:Y:S02]  /*f940*/  R2UR UR13, R8 ;  /* 0x00000000080d72ca */ /* 0x020fe400000e0000 */
[----:B0-----:R-:W-:-:S05]  /*f950*/  LEA R3, R10, R3, 0x18 ;  /* 0x000000030a037211 */ /* 0x001fca00078ec0ff */
        /* <DEDUP_REMOVED lines=11> */
[----:B------:R-:W-:Y:S01]  /*fa10*/  VIADD R3, R3, 0x38800 ;  /* 0x0003880003037836 */ /* 0x000fe20000000000 */
[----:B------:R-:W-:Y:S01]  /*fa20*/  UMOV UR18, 0x80 ;  /* 0x0000008000127882 */ /* 0x000fe20000000000 */
[----:B------:R-:W-:Y:S01]  /*fa30*/  UMOV UR19, 0xc0 ;  /* 0x000000c000137882 */ /* 0x000fe20000000000 */
[----:B--2---:R-:W-:-:S13]  /*fa40*/  R2UR UR5, R17 ;  /* 0x00000000110572ca */ /* 0x004fda00000e0000 */
[----:B------:R-:W-:Y:S02]  /*fa50*/  UIMAD UR11, UR11, 0x50, UR5 ;  /* 0x000000500b0b78a4 */ /* 0x000fe4000f8e0205 */
[----:B------:R-:W-:Y:S01]  /*fa60*/  UIADD3.X UR5, URZ, UR37, URZ, UP0, !UPT ;  /* 0x000000253f057290 */ /* 0x000fe200087fe43f */
[----:B---3--:R-:W-:Y:S02]  /*fa70*/  SHF.L.U32 R2, R11, 0x1f, RZ ;  /* 0x0000001f0b027819 */ /* 0x008fe400000006ff */
[----:B----4-:R-:W-:-:S06]  /*fa80*/  LEA R3, R9, R3, 0x3 ;  /* 0x0000000309037211 */ /* 0x010fcc00078e18ff */
[----:B------:R0:W-:Y:S02]  /*fa90*/  UTMALDG.4D [UR8], [UR4], desc[UR6] ;  /* 0x00000608040075b4 */ /* 0x0001e40008019000 */
[----:B0-----:R-:W-:Y:S01]  /*faa0*/  UMOV UR8, UR15 ;  /* 0x0000000f00087c82 */ /* 0x001fe20008000000 */
[----:B------:R-:W-:Y:S02]  /*fab0*/  UMOV UR10, UR17 ;  /* 0x00000011000a7c82 */ /* 0x000fe40008000000 */
[----:B------:R0:W-:Y:S02]  /*fac0*/  UTMALDG.4D [UR8], [UR4], desc[UR6] ;  /* 0x00000608040075b4 */ /* 0x0001e40008019000 */
[----:B0-----:R-:W-:Y:S01]  /*fad0*/  UMOV UR8, UR16 ;  /* 0x0000001000087c82 */ /* 0x001fe20008000000 */
[----:B------:R-:W-:Y:S02]  /*fae0*/  UMOV UR10, UR18 ;  /* 0x00000012000a7c82 */ /* 0x000fe40008000000 */
[----:B------:R0:W-:Y:S02]  /*faf0*/  UTMALDG.4D [UR8], [UR4], desc[UR6] ;  /* 0x00000608040075b4 */ /* 0x0001e40008019000 */
[----:B0-----:R-:W-:Y:S01]  /*fb00*/  UMOV UR8, UR14 ;  /* 0x0000000e00087c82 */ /* 0x001fe20008000000 */
[----:B------:R-:W-:-:S02]  /*fb10*/  UMOV UR10, UR19 ;  /* 0x00000013000a7c82 */ /* 0x000fc40008000000 */
[----:B------:R0:W-:Y:S01]  /*fb20*/  UTMALDG.4D [UR8], [UR4], desc[UR6] ;  /* 0x00000608040075b4 */ /* 0x0001e20008019000 */
[----:B------:R-:W1:Y:S02]  /*fb30*/  SYNCS.PHASECHK.TRANS64.TRYWAIT P0, [R3+URZ+0x60], R2 ;  /* 0x00006002030075a7 */ /* 0x000e64000800017f */
[----:B01----:R-:W-:Y:S05]  /*fb40*/  @!P0 BRA `(.L_x_338) ;  /* 0x0000002c00648947 */ /* 0x003fea0003800000 */
.L_x_398:
[----:B------:R-:W-:Y:S05]  /*fb50*/  @P1 BRA `(.L_x_339) ;  /* 0x0000000000301947 */ /* 0x000fea0003800000 */
[----:B------:R-:W1:Y:S01]  /*fb60*/  S2R R9, SR_TID.X ;  /* 0x0000000000097919 */ /* 0x000e620000002100 */
[----:B------:R-:W-:Y:S01]  /*fb70*/  MOV R10, 0x400 ;  /* 0x00000400000a7802 */ /* 0x000fe20000000f00 */
[----:B------:R-:W2:Y:S01]  /*fb80*/  S2R R11, SR_CgaCtaId ;  /* 0x00000000000b7919 */ /* 0x000ea20000008800 */
[----:B-1----:R-:W-:Y:S02]  /*fb90*/  LOP3.LUT R17, R9, 0x1f, RZ, 0xc0, !PT ;  /* 0x0000001f09117812 */ /* 0x002fe400078ec0ff */
[----:B------:R-:W3:Y:S02]  /*fba0*/  LDL R9, [R1] ;  /* 0x0000000001097983 */ /* 0x000ee40000100800 */
[----:B------:R-:W-:Y:S02]  /*fbb0*/  ISETP.NE.AND P0, PT, R17, RZ, PT ;  /* 0x000000ff1100720c */ /* 0x000fe40003f05270 */
[----:B--2---:R-:W-:Y:S01]  /*fbc0*/  LEA R10, R11, R10, 0x18 ;  /* 0x0000000a0b0a7211 */ /* 0x004fe200078ec0ff */
[----:B0-----:R-:W-:-:S04]  /*fbd0*/  IMAD.MOV.U32 R3, RZ, RZ, 0xa000 ;  /* 0x0000a000ff037424 */ /* 0x001fc800078e00ff */
[----:B---3--:R-:W-:-:S04]  /*fbe0*/  IMAD R2, R9, 0x8, R10 ;  /* 0x0000000809027824 */ /* 0x008fc800078e020a */
[----:B------:R1:W-:Y:S02]  /*fbf0*/  SYNCS.ARRIVE.TRANS64 RZ, [R2+URZ+0x38850], R3 ;  /* 0x0388500302ff79a7 */ /* 0x0003e4000800003f */
[----:B------:R-:W-:Y:S05]  /*fc00*/  @!P0 BRA `(.L_x_339) ;  /* 0x0000000000048947 */ /* 0x000fea0003800000 */
[----:B------:R-:W-:Y:S01]  /*fc10*/  BPT.TRAP 0x1 ;  /* 0x000000040000795c */ /* 0x000fe20000300000 */
.L_x_339:
[----:B01----:R-:W2:Y:S01]  /*fc20*/  LDL.LU R2, [R1+0xc] ;  /* 0x00000c0001027983 */ /* 0x003ea20000300800 */
[----:B------:R-:W-:-:S03]  /*fc30*/  MOV R10, 0x400 ;  /* 0x00000400000a7802 */ /* 0x000fc60000000f00 */
[----:B------:R-:W3:Y:S04]  /*fc40*/  LDL.LU R9, [R1] ;  /* 0x0000000001097983 */ /* 0x000ee80000300800 */
[----:B------:R-:W4:Y:S01]  /*fc50*/  LDL R3, [R1+0x4] ;  /* 0x0000040001037983 */ /* 0x000f220000100800 */
[----:B------:R-:W0:Y:S01]  /*fc60*/  S2R R11, SR_CgaCtaId ;  /* 0x00000000000b7919 */ /* 0x000e220000008800 */
[----:B------:R-:W-:Y:S01]  /*fc70*/  R2UR UR13, R5 ;  /* 0x00000000050d72ca */ /* 0x000fe200000e0000 */
[----:B------:R-:W-:Y:S01]  /*fc80*/  UIADD3 UR4, UP0, UR36, 0x470, URZ ;  /* 0x0000047024047890 */ /* 0x000fe2000ff1e03f */
[----:B------:R-:W-:Y:S02]  /*fc90*/  R2UR UR12, R4 ;  /* 0x00000000040c72ca */ /* 0x000fe400000e0000 */
[----:B0-----:R-:W-:Y:S01]  /*fca0*/  LEA R10, R11, R10, 0x18 ;  /* 0x0000000a0b0a7211 */ /* 0x001fe200078ec0ff */
[----:B------:R-:W-:Y:S01]  /*fcb0*/  UMOV UR10, URZ ;  /* 0x0000003f000a7c82 */ /* 0x000fe20008000000 */
[----:B------:R-:W-:Y:S01]  /*fcc0*/  UMOV UR6, 0x0 ;  /* 0x0000000000067882 */ /* 0x000fe20000000000 */
[----:B------:R-:W-:Y:S01]  /*fcd0*/  UMOV UR7, 0x14f00000 ;  /* 0x14f0000000077882 */ /* 0x000fe20000000000 */
[----:B------:R-:W-:Y:S01]  /*fce0*/  UMOV UR17, 0x40 ;  /* 0x0000004000117882 */ /* 0x000fe20000000000 */
[----:B------:R0:W-:Y:S01]  /*fcf0*/  STL [R1+0xc], R6 ;  /* 0x00000c0601007387 */ /* 0x0001e20000100800 */
[----:B------:R-:W-:Y:S01]  /*fd00*/  IMAD.MOV.U32 R5, RZ, RZ, R8 ;  /* 0x000000ffff057224 */ /* 0x000fe200078e0008 */
[----:B--2---:R-:W-:Y:S01]  /*fd10*/  R2UR UR11, R2 ;  /* 0x00000000020b72ca */ /* 0x004fe200000e0000 */
[----:B---3--:R-:W-:-:S05]  /*fd20*/  IMAD R2, R9, 0x8, R10 ;  /* 0x0000000809027824 */ /* 0x008fca00078e020a */
[----:B------:R-:W-:Y:S01]  /*fd30*/  R2UR UR9, R2 ;  /* 0x00000000020972ca */ /* 0x000fe200000e0000 */
[----:B------:R-:W-:Y:S01]  /*fd40*/  IMAD R2, R9, 0xa000, R10 ;  /* 0x0000a00009027824 */ /* 0x000fe200078e020a */
[----:B----4-:R-:W-:-:S04]  /*fd50*/  R2UR UR5, R3 ;  /* 0x00000000030572ca */ /* 0x010fc800000e0000 */
[----:B------:R-:W-:-:S07]  /*fd60*/  R2UR UR16, R2 ;  /* 0x00000000021072ca */ /* 0x000fce00000e0000 */
[----:B------:R-:W-:Y:S02]  /*fd70*/  UIADD3 UR9, UR9, 0x38850, URZ ;  /* 0x0003885009097890 */ /* 0x000fe4000fffe03f */
[----:B------:R-:W-:Y:S02]  /*fd80*/  UIMAD UR11, UR11, 0x50, UR5 ;  /* 0x000000500b0b78a4 */ /* 0x000fe4000f8e0205 */
[----:B------:R-:W-:Y:S02]  /*fd90*/  UIADD3.X UR5, URZ, UR37, URZ, UP0, !UPT ;  /* 0x000000253f057290 */ /* 0x000fe400087fe43f */
[----:B------:R-:W-:Y:S02]  /*fda0*/  UIADD3 UR8, UR16, 0x400, URZ ;  /* 0x0000040010087890 */ /* 0x000fe4000fffe03f */
[----:B------:R-:W-:Y:S02]  /*fdb0*/  UIADD3 UR14, UR16, 0x2c00, URZ ;  /* 0x00002c00100e7890 */ /* 0x000fe4000fffe03f */
[----:B------:R-:W-:-:S02]  /*fdc0*/  UIADD3 UR15, UR16, 0x5400, URZ ;  /* 0x00005400100f7890 */ /* 0x000fc4000fffe03f */
[----:B------:R-:W-:-:S03]  /*fdd0*/  UIADD3 UR16, UR16, 0x7c00, URZ ;  /* 0x00007c0010107890 */ /* 0x000fc6000fffe03f */
        /* <DEDUP_REMOVED lines=12> */
[----:B0-----:R-:W-:Y:S01]  /*fea0*/  NOP ;  /* 0x0000000000007918 */ /* 0x001fe20000000000 */
.L_x_334:
[----:B------:R-:W-:Y:S05]  /*feb0*/  BSYNC B2 ;  /* 0x0000000000027941 */ /* 0x000fea0003800000 */
.L_x_333:
[----:B------:R-:W2:Y:S04]  /*fec0*/  LDL.LU R2, [R1+0x18] ;  /* 0x0000180001027983 */ /* 0x000ea80000300800 */
[----:B------:R0:W-:Y:S04]  /*fed0*/  STL [R1], R13 ;  /* 0x0000000d01007387 */ /* 0x0001e80000100800 */
[----:B------:R0:W-:Y:S02]  /*fee0*/  STL [R1+0x8], R15 ;  /* 0x0000080f01007387 */ /* 0x0001e40000100800 */
[----:B0-2---:R-:W-:-:S07]  /*fef0*/  VIADD R6, R2, 0xfffffffd ;  /* 0xfffffffd02067836 */ /* 0x005fce0000000000 */
.L_x_332:
[----:B------:R-:W-:Y:S05]  /*ff00*/  BSYNC B1 ;  /* 0x0000000000017941 */ /* 0x000fea0003800000 */
.L_x_331:
[----:B------:R-:W-:-:S05]  /*ff10*/  IMAD.MOV R14, RZ, RZ, -R14 ;  /* 0x000000ffff0e7224 */ /* 0x000fca00078e0a0e */
[----:B------:R-:W-:-:S13]  /*ff20*/  ISETP.NE.AND P0, PT, R7, R14, PT ;  /* 0x0000000e0700720c */ /* 0x000fda0003f05270 */
[----:B------:R-:W-:Y:S05]  /*ff30*/  @!P0 BRA `(.L_x_330) ;  /* 0x00000010007c8947 */ /* 0x000fea0003800000 */
[----:B------:R-:W-:-:S07]  /*ff40*/  IMAD.MOV.U32 R10, RZ, RZ, R5 ;  /* 0x000000ffff0a7224 */ /* 0x000fce00078e0005 */
.L_x_354:
[----:B------:R-:W2:Y:S04]  /*ff50*/  LDL R3, [R1] ;  /* 0x0000000001037983 */ /* 0x000ea80000100800 */
[----:B------:R-:W3:Y:S01]  /*ff60*/  LDL R2, [R1+0x8] ;  /* 0x0000080001027983 */ /* 0x000ee20000100800 */
[----:B------:R-:W-:Y:S05]  /*ff70*/  YIELD ;  /* 0x0000000000007946 */ /* 0x000fea0003800000 */
[----:B------:R-:W-:Y:S01]  /*ff80*/  BSSY B1, `(.L_x_340) ;  /* 0x000008a000017945 */ /* 0x000fe20003800000 */
[----:B--2---:R-:W-:-:S05]  /*ff90*/  VIADD R7, R3, 0x1 ;  /* 0x0000000103077836 */ /* 0x004fca0000000000 */
[----:B------:R-:W-:-:S04]  /*ffa0*/  ISETP.NE.AND P0, PT, R7, 0x2, PT ;  /* 0x000000020700780c */ /* 0x000fc80003f05270 */
[----:B------:R-:W-:Y:S02]  /*ffb0*/  SEL R8, RZ, 0x1, P0 ;  /* 0x00000001ff087807 */ /* 0x000fe40000000000 */
[----:B------:R-:W-:Y:S02]  /*ffc0*/  SEL R7, R7, RZ, P0 ;  /* 0x000000ff07077207 */ /* 0x000fe40000000000 */
[----:B---3--:R-:W-:Y:S01]  /*ffd0*/  LOP3.LUT R8, R2, R8, RZ, 0x3c, !PT ;  /* 0x0000000802087212 */ /* 0x008fe200078e3cff */
[----:B0-----:R-:W-:Y:S06]  /*ffe0*/  @!P6 BRA `(.L_x_341) ;  /* 0x00000008000ce947 */ /* 0x001fec0003800000 */
[----:B------:R-:W-:Y:S01]  /*fff0*/  ULDC.64 UR4, c[0x0][0x3f8] ;  /* 0x0000fe0000047ab9 */ /* 0x000fe20000000a00 */
[----:B------:R-:W-:Y:S01]  /*10000*/  IMAD.MOV.U32 R9, RZ, RZ, R6 ;  /* 0x000000ffff097224 */ /* 0x000fe200078e0006 */
[----:B------:R-:W-:-:S04]  /*10010*/  ISETP.NE.U32.AND P0, PT, RZ, UR4, PT ;  /* 0x00000004ff007c0c */ /* 0x000fc8000bf05070 */
[----:B------:R-:W-:-:S13]  /*10020*/  ISETP.NE.AND.EX P0, PT, RZ, UR5, PT, P0 ;  /* 0x00000005ff007c0c */ /* 0x000fda000bf05300 */
[----:B------:R-:W-:Y:S05]  /*10030*/  @!P0 BRA `(.L_x_342) ;  /* 0x0000000000488947 */ /* 0x000fea0003800000 */
[----:B------:R-:W0:Y:S01]  /*10040*/  LDC R9, c[0x0][0x41c] ;  /* 0x00010700ff097b82 */ /* 0x000e220000000800 */
[----:B------:R-:W-:Y:S01]  /*10050*/  ULDC.64 UR6, c[0x0][0x408] ;  /* 0x0001020000067ab9 */ /* 0x000fe20000000a00 */
[----:B------:R-:W-:Y:S01]  /*10060*/  ULDC.64 UR8, c[0x0][0x208] ;  /* 0x0000820000087ab9 */ /* 0x000fe20000000a00 */
[----:B0-----:R-:W-:-:S13]  /*10070*/  ISETP.NE.AND P0, PT, R9, 0x1, PT ;  /* 0x000000010900780c */ /* 0x001fda0003f05270 */
[----:B------:R-:W0:Y:S02]  /*10080*/  @P0 LDC.64 R2, c[0x0][0x420] ;  /* 0x00010800ff020b82 */ /* 0x000e240000000a00 */
[----:B0-----:R-:W-:Y:S01]  /*10090*/  @P0 IMAD.HI.U32 R10, R6, R2, RZ ;  /* 0x00000002060a0227 */ /* 0x001fe200078e00ff */
[----:B------:R-:W-:-:S04]  /*100a0*/  MOV R2, R6 ;  /* 0x0000000600027202 */ /* 0x000fc80000000f00 */
[----:B------:R-:W-:Y:S01]  /*100b0*/  @P0 SHF.R.U32.HI R2, RZ, R3, R10 ;  /* 0x00000003ff020219 */ /* 0x000fe2000001160a */
[----:B------:R-:W-:-:S04]  /*100c0*/  IMAD R10, R12, UR6, RZ ;  /* 0x000000060c0a7c24 */ /* 0x000fc8000f8e02ff */
[----:B------:R-:W-:Y:S02]  /*100d0*/  IMAD.MOV R3, RZ, RZ, -R2 ;  /* 0x000000ffff037224 */ /* 0x000fe400078e0a02 */
[----:B------:R-:W-:Y:S02]  /*100e0*/  IMAD R10, R0, UR7, R10 ;  /* 0x00000007000a7c24 */ /* 0x000fe4000f8e020a */
[----:B------:R-:W-:Y:S01]  /*100f0*/  IMAD R9, R9, R3, R6 ;  /* 0x0000000309097224 */ /* 0x000fe200078e0206 */
[----:B------:R-:W-:-:S03]  /*10100*/  SHF.R.S32.HI R3, RZ, 0x1f, R2 ;  /* 0x0000001fff037819 */ /* 0x000fc60000011402 */
[----:B------:R-:W-:-:S04]  /*10110*/  IMAD.WIDE.U32 R2, R0, UR6, R2 ;  /* 0x0000000600027c25 */ /* 0x000fc8000f8e0002 */
[----:B------:R-:W-:Y:S01]  /*10120*/  IMAD.IADD R3, R10, 0x1, R3 ;  /* 0x000000010a037824 */ /* 0x000fe200078e0203 */
[----:B------:R-:W-:-:S04]  /*10130*/  LEA R10, P0, R2, UR4, 0x2 ;  /* 0x00000004020a7c11 */ /* 0x000fc8000f8010ff */
[----:B------:R-:W-:-:S05]  /*10140*/  LEA.HI.X R11, R2, UR5, R3, 0x2, P0 ;  /* 0x00000005020b7c11 */ /* 0x000fca00080f1403 */
[----:B------:R0:W5:Y:S04]  /*10150*/  LDG.E R10, desc[UR8][R10.64] ;  /* 0x000000080a0a7981 */ /* 0x000168000c1e1900 */
.L_x_342:
[----:B------:R-:W1:Y:S01]  /*10160*/  S2R R3, SR_CgaCtaId ;  /* 0x0000000000037919 */ /* 0x000e620000008800 */
[----:B------:R-:W-:-:S04]  /*10170*/  MOV R2, 0x400 ;  /* 0x0000040000027802 */ /* 0x000fc80000000f00 */
[----:B-1----:R-:W-:Y:S02]  /*10180*/  LEA R2, R3, R2, 0x18 ;  /* 0x0000000203027211 */ /* 0x002fe400078ec0ff */
[----:B------:R-:W-:-:S03]  /*10190*/  SHF.L.U32 R3, R8, 0x1f, RZ ;  /* 0x0000001f08037819 */ /* 0x000fc600000006ff */
[----:B------:R-:W-:-:S04]  /*101a0*/  IMAD R2, R7, 0x8, R2 ;  /* 0x0000000807027824 */ /* 0x000fc800078e0202 */
[----:B------:R-:W1:Y:S02]  /*101b0*/  SYNCS.PHASECHK.TRANS64.TRYWAIT P0, [R2+URZ+0x38840], R3 ;  /* 0x03884003020075a7 */ /* 0x000e64000800017f */
[----:B-1----:R-:W-:Y:S05]  /*101c0*/  @!P0 BRA `(.L_x_343) ;  /* 0x0000002400d88947 */ /* 0x002fea0003800000 */
.L_x_399:
[----:B0-----:R-:W0:Y:S02]  /*101d0*/  S2R R11, SR_TID.X ;  /* 0x00000000000b7919 */ /* 0x001e240000002100 */
[----:B0-----:R-:W-:-:S04]  /*101e0*/  LOP3.LUT R11, R11, 0x7f, RZ, 0xc0, !PT ;  /* 0x0000007f0b0b7812 */ /* 0x001fc800078ec0ff */
[----:B------:R-:W-:-:S13]  /*101f0*/  ISETP.NE.AND P0, PT, R11, RZ, PT ;  /* 0x000000ff0b00720c */ /* 0x000fda0003f05270 */
[----:B------:R-:W-:Y:S05]  /*10200*/  @P0 BRA `(.L_x_344) ;  /* 0x00000000001c0947 */ /* 0x000fea0003800000 */
[----:B------:R-:W0:Y:S01]  /*10210*/  S2R R11, SR_TID.X ;  /* 0x00000000000b7919 */ /* 0x000e220000002100 */
[----:B-1----:R-:W-:-:S04]  /*10220*/  IMAD.MOV.U32 R3, RZ, RZ, 0xa000 ;  /* 0x0000a000ff037424 */ /* 0x002fc800078e00ff */
[----:B------:R2:W-:Y:S01]  /*10230*/  SYNCS.ARRIVE.TRANS64 RZ, [R2+URZ+0x38830], R3 ;  /* 0x0388300302ff79a7 */ /* 0x0005e2000800003f */
[----:B0-----:R-:W-:-:S04]  /*10240*/  LOP3.LUT R11, R11, 0x1f, RZ, 0xc0, !PT ;  /* 0x0000001f0b0b7812 */ /* 0x001fc800078ec0ff */
[----:B------:R-:W-:-:S13]  /*10250*/  ISETP.NE.AND P1, PT, R11, RZ, PT ;  /* 0x000000ff0b00720c */ /* 0x000fda0003f25270 */
[----:B--2---:R-:W-:Y:S05]  /*10260*/  @!P1 BRA `(.L_x_344) ;  /* 0x0000000000049947 */ /* 0x004fea0003800000 */
[----:B------:R-:W-:Y:S01]  /*10270*/  BPT.TRAP 0x1 ;  /* 0x000000040000795c */ /* 0x000fe20000300000 */
.L_x_344:
[----:B------:R-:W2:Y:S04]  /*10280*/  LDL R15, [R1+0x4] ;  /* 0x00000400010f7983 */ /* 0x000ea80000100800 */
[----:B-1----:R-:W3:Y:S01]  /*10290*/  LDL.LU R3, [R1+0x8] ;  /* 0x0000080001037983 */ /* 0x002ee20000300800 */
[----:B------:R-:W-:-:S03]  /*102a0*/  MOV R13, 0x400 ;  /* 0x00000400000d7802 */ /* 0x000fc60000000f00 */
        /* <DEDUP_REMOVED lines=25> */
[----:B---3--:R-:W-:Y:S01]  /*10440*/  SHF.L.U32 R3, R3, 0x1f, RZ ;  /* 0x0000001f03037819 */ /* 0x008fe200000006ff */
[----:B----4-:R-:W-:-:S07]  /*10450*/  IMAD R2, R11, 0x8, R2 ;  /* 0x000000080b027824 */ /* 0x010fce00078e0202 */
        /* <DEDUP_REMOVED lines=12> */
.L_x_400:
        /* <DEDUP_REMOVED lines=8> */
.L_x_346:
[----:B------:R-:W2:Y:S01]  /*105a0*/  LDL.LU R15, [R1+0xc] ;  /* 0x00000c00010f7983 */ /* 0x000ea20000300800 */
[----:B------:R-:W-:-:S03]  /*105b0*/  MOV R13, 0x400 ;  /* 0x00000400000d7802 */ /* 0x000fc60000000f00 */
[----:B0-----:R-:W3:Y:S04]  /*105c0*/  LDL.LU R3, [R1] ;  /* 0x0000000001037983 */ /* 0x001ee80000300800 */
[----:B------:R-:W4:Y:S01]  /*105d0*/  LDL R11, [R1+0x4] ;  /* 0x00000400010b7983 */ /* 0x000f220000100800 */
[----:B------:R-:W0:Y:S01]  /*105e0*/  S2R R14, SR_CgaCtaId ;  /* 0x00000000000e7919 */ /* 0x000e220000008800 */
[----:B------:R-:W-:Y:S01]  /*105f0*/  R2UR UR9, R2 ;  /* 0x00000000020972ca */ /* 0x000fe200000e0000 */
[----:B------:R-:W-:Y:S01]  /*10600*/  UIADD3 UR4, UP0, UR36, 0x470, URZ ;  /* 0x0000047024047890 */ /* 0x000fe2000ff1e03f */
[----:B------:R-:W-:Y:S02]  /*10610*/  R2UR UR13, R5 ;  /* 0x00000000050d72ca */ /* 0x000fe400000e0000 */
[----:B------:R-:W-:-:S02]  /*10620*/  R2UR UR12, R4 ;  /* 0x00000000040c72ca */ /* 0x000fc400000e0000 */
[----:B0-----:R-:W-:-:S07]  /*10630*/  LEA R13, R14, R13, 0x18 ;  /* 0x0000000d0e0d7211 */ /* 0x001fce00078ec0ff */
[----:B------:R-:W-:Y:S01]  /*10640*/  UIADD3 UR9, UR9, 0x50, URZ ;  /* 0x0000005009097890 */ /* 0x000fe2000fffe03f */
[----:B------:R-:W-:Y:S01]  /*10650*/  UMOV UR10, URZ ;  /* 0x0000003f000a7c82 */ /* 0x000fe20008000000 */
[----:B------:R-:W-:Y:S01]  /*10660*/  UMOV UR6, 0x0 ;  /* 0x0000000000067882 */ /* 0x000fe20000000000 */
[----:B------:R-:W-:Y:S01]  /*10670*/  UMOV UR7, 0x14f00000 ;  /* 0x14f0000000077882 */ /* 0x000fe20000000000 */
[----:B------:R-:W-:Y:S01]  /*10680*/  UMOV UR17, 0x40 ;  /* 0x0000004000117882 */ /* 0x000fe20000000000 */
[----:B------:R0:W-:Y:S01]  /*10690*/  STL [R1+0xc], R9 ;  /* 0x00000c0901007387 */ /* 0x0001e20000100800 */
[----:B------:R-:W-:Y:S01]  /*106a0*/  IMAD.MOV.U32 R5, RZ, RZ, R10 ;  /* 0x000000ffff057224 */ /* 0x000fe200078e000a */
[----:B--2---:R-:W-:Y:S01]  /*106b0*/  R2UR UR11, R15 ;  /* 0x000000000f0b72ca */ /* 0x004fe200000e0000 */
[----:B---3--:R-:W-:Y:S01]  /*106c0*/  IMAD R3, R3, 0xa000, R13 ;  /* 0x0000a00003037824 */ /* 0x008fe200078e020d */
[----:B----4-:R-:W-:-:S04]  /*106d0*/  R2UR UR5, R11 ;  /* 0x000000000b0572ca */ /* 0x010fc800000e0000 */
[----:B------:R-:W-:-:S09]  /*106e0*/  R2UR UR14, R3 ;  /* 0x00000000030e72ca */ /* 0x000fd200000e0000 */
[----:B------:R-:W-:-:S04]  /*106f0*/  UIMAD UR11, UR11, 0x50, UR5 ;  /* 0x000000500b0b78a4 */ /* 0x000fc8000f8e0205 */
[----:B------:R-:W-:Y:S02]  /*10700*/  UIADD3 UR8, UR14, 0x400, URZ ;  /* 0x000004000e087890 */ /* 0x000fe4000fffe03f */
[----:B------:R-:W-:Y:S02]  /*10710*/  UIADD3.X UR5, URZ, UR37, URZ, UP0, !UPT ;  /* 0x000000253f057290 */ /* 0x000fe400087fe43f */
[----:B------:R-:W-:Y:S02]  /*10720*/  UIADD3 UR15, UR14, 0x2c00, URZ ;  /* 0x00002c000e0f7890 */ /* 0x000fe4000fffe03f */
[----:B------:R-:W-:Y:S02]  /*10730*/  UIADD3 UR16, UR14, 0x5400, URZ ;  /* 0x000054000e107890 */ /* 0x000fe4000fffe03f */
        /* <DEDUP_REMOVED lines=14> */
.L_x_341:
[----:B------:R-:W-:Y:S05]  /*10820*/  BSYNC B1 ;  /* 0x0000000000017941 */ /* 0x000fea0003800000 */
.L_x_340:
[----:B------:R-:W-:Y:S01]  /*10830*/  VIADD R2, R7, 0x1 ;  /* 0x0000000107027836 */ /* 0x000fe20000000000 */
[----:B------:R-:W-:Y:S04]  /*10840*/  BSSY B1, `(.L_x_347) ;  /* 0x000008a000017945 */ /* 0x000fe80003800000 */
[----:B------:R-:W-:-:S04]  /*10850*/  ISETP.NE.AND P0, PT, R2, 0x2, PT ;  /* 0x000000020200780c */ /* 0x000fc80003f05270 */
[----:B------:R-:W-:Y:S02]  /*10860*/  SEL R3, RZ, 0x1, P0 ;  /* 0x00000001ff037807 */ /* 0x000fe40000000000 */
[----:B------:R-:W-:Y:S02]  /*10870*/  SEL R14, R2, RZ, P0 ;  /* 0x000000ff020e7207 */ /* 0x000fe40000000000 */
[----:B------:R-:W-:-:S05]  /*10880*/  LOP3.LUT R13, R8, R3, RZ, 0x3c, !PT ;  /* 0x00000003080d7212 */ /* 0x000fca00078e3cff */
[----:B------:R0:W-:Y:S04]  /*10890*/  STL [R1+0x8], R13 ;  /* 0x0000080d01007387 */ /* 0x0001e80000100800 */
[----:B------:R0:W-:Y:S01]  /*108a0*/  STL [R1], R14 ;  /* 0x0000000e01007387 */ /* 0x0001e20000100800 */
[----:B------:R-:W-:Y:S05]  /*108b0*/  @!P6 BRA `(.L_x_348) ;  /* 0x000000080008e947 */ /* 0x000fea0003800000 */
[----:B------:R-:W-:Y:S01]  /*108c0*/  ULDC.64 UR4, c[0x0][0x3f8] ;  /* 0x0000fe0000047ab9 */ /* 0x000fe20000000a00 */
[----:B------:R-:W-:Y:S02]  /*108d0*/  IADD3 R9, R6, -0x1, RZ ;  /* 0xffffffff06097810 */ /* 0x000fe40007ffe0ff */
[----:B------:R-:W-:-:S04]  /*108e0*/  ISETP.NE.U32.AND P0, PT, RZ, UR4, PT ;  /* 0x00000004ff007c0c */ /* 0x000fc8000bf05070 */
[----:B------:R-:W-:-:S13]  /*108f0*/  ISETP.NE.AND.EX P0, PT, RZ, UR5, PT, P0 ;  /* 0x00000005ff007c0c */ /* 0x000fda000bf05300 */
[----:B------:R-:W-:Y:S05]  /*10900*/  @!P0 BRA `(.L_x_349) ;  /* 0x0000000000488947 */ /* 0x000fea0003800000 */
        /* <DEDUP_REMOVED lines=18> */
.L_x_349:
[----:B------:R-:W2:Y:S01]  /*10a30*/  S2R R3, SR_CgaCtaId ;  /* 0x0000000000037919 */ /* 0x000ea20000008800 */
[----:B------:R-:W-:-:S04]  /*10a40*/  MOV R2, 0x400 ;  /* 0x0000040000027802 */ /* 0x000fc80000000f00 */
[----:B--2---:R-:W-:Y:S02]  /*10a50*/  LEA R2, R3, R2, 0x18 ;  /* 0x0000000203027211 */ /* 0x004fe400078ec0ff */
[----:B------:R-:W-:-:S03]  /*10a60*/  SHF.L.U32 R3, R13, 0x1f, RZ ;  /* 0x0000001f0d037819 */ /* 0x000fc600000006ff */
[----:B------:R-:W-:-:S04]  /*10a70*/  IMAD R2, R14, 0x8, R2 ;  /* 0x000000080e027824 */ /* 0x000fc800078e0202 */
[----:B------:R-:W2:Y:S02]  /*10a80*/  SYNCS.PHASECHK.TRANS64.TRYWAIT P0, [R2+URZ+0x38840], R3 ;  /* 0x03884003020075a7 */ /* 0x000ea4000800017f */
[----:B--2---:R-:W-:Y:S05]  /*10a90*/  @!P0 BRA `(.L_x_350) ;  /* 0x0000001c00cc8947 */ /* 0x004fea0003800000 */
.L_x_401:
        /* <DEDUP_REMOVED lines=11> */
.L_x_351:
[----:B0-----:R-:W3:Y:S01]  /*10b50*/  LDL R13, [R1] ;  /* 0x00000000010d7983 */ /* 0x001ee20000100800 */
[----:B------:R-:W-:-:S03]  /*10b60*/  MOV R14, 0x400 ;  /* 0x00000400000e7802 */ /* 0x000fc60000000f00 */
[----:B------:R-:W4:Y:S01]  /*10b70*/  LDL R11, [R1+0x4] ;  /* 0x00000400010b7983 */ /* 0x000f220000100800 */
[----:B------:R-:W0:Y:S01]  /*10b80*/  S2R R15, SR_CgaCtaId ;  /* 0x00000000000f7919 */ /* 0x000e220000008800 */
[----:B------:R-:W-:Y:S01]  /*10b90*/  R2UR UR11, R9 ;  /* 0x00000000090b72ca */ /* 0x000fe200000e0000 */
[----:B------:R-:W-:Y:S01]  /*10ba0*/  UIADD3 UR4, UP0, UR36, 0x370, URZ ;  /* 0x0000037024047890 */ /* 0x000fe2000ff1e03f */
[----:B------:R-:W-:Y:S02]  /*10bb0*/  R2UR UR12, R4 ;  /* 0x00000000040c72ca */ /* 0x000fe400000e0000 */
[----:B0-----:R-:W-:-:S05]  /*10bc0*/  LEA R14, R15, R14, 0x18 ;  /* 0x0000000e0f0e7211 */ /* 0x001fca00078ec0ff */
[----:B--2---:R-:W-:Y:S01]  /*10bd0*/  VIADD R2, R14, 0x38800 ;  /* 0x000388000e027836 */ /* 0x004fe20000000000 */
[----:B-----5:R-:W-:Y:S01]  /*10be0*/  R2UR UR13, R10 ;  /* 0x000000000a0d72ca */ /* 0x020fe200000e0000 */
[----:B------:R-:W-:Y:S01]  /*10bf0*/  UMOV UR10, URZ ;  /* 0x0000003f000a7c82 */ /* 0x000fe20008000000 */
[----:B------:R-:W-:Y:S01]  /*10c00*/  UMOV UR6, 0x0 ;  /* 0x0000000000067882 */ /* 0x000fe20000000000 */
[----:B------:R-:W-:Y:S01]  /*10c10*/  UMOV UR7, 0x14f00000 ;  /* 0x14f0000000077882 */ /* 0x000fe20000000000 */
[----:B------:R-:W-:Y:S01]  /*10c20*/  UMOV UR17, 0x40 ;  /* 0x0000004000117882 */ /* 0x000fe20000000000 */
[----:B------:R-:W-:Y:S01]  /*10c30*/  UMOV UR18, 0x80 ;  /* 0x0000008000127882 */ /* 0x000fe20000000000 */
[----:B------:R-:W-:Y:S01]  /*10c40*/  UMOV UR19, 0xc0 ;  /* 0x000000c000137882 */ /* 0x000fe20000000000 */
[----:B------:R-:W-:Y:S01]  /*10c50*/  SHF.L.U32 R8, R8, 0x1f, RZ ;  /* 0x0000001f08087819 */ /* 0x000fe200000006ff */
        /* <DEDUP_REMOVED lines=12> */
[----:B------:R0:W-:Y:S01]  /*10d20*/  UTMALDG.4D [UR8], [UR4], desc[UR6] ;  /* 0x00000608040075b4 */ /* 0x0001e20008019000 */
[----:B------:R-:W-:Y:S01]  /*10d30*/  IMAD R2, R7, 0x8, R2 ;  /* 0x0000000807027824 */ /* 0x000fe200078e0202 */
        /* <DEDUP_REMOVED lines=11> */
.L_x_402:
[----:B------:R-:W-:Y:S05]  /*10df0*/  @P0 BRA `(.L_x_353) ;  /* 0x00000000001c0947 */ /* 0x000fea0003800000 */
[----:B------:R-:W1:Y:S02]  /*10e00*/  S2R R3, SR_TID.X ;  /* 0x0000000000037919 */ /* 0x000e640000002100 */
[----:B-1----:R-:W-:-:S04]  /*10e10*/  LOP3.LUT R3, R3, 0x1f, RZ, 0xc0, !PT ;  /* 0x0000001f03037812 */ /* 0x002fc800078ec0ff */
[----:B------:R-:W-:Y:S01]  /*10e20*/  ISETP.NE.AND P1, PT, R3, RZ, PT ;  /* 0x000000ff0300720c */ /* 0x000fe20003f25270 */
[----:B------:R-:W-:-:S04]  /*10e30*/  IMAD.MOV.U32 R3, RZ, RZ, 0xa000 ;  /* 0x0000a000ff037424 */ /* 0x000fc800078e00ff */
[----:B------:R1:W-:Y:S08]  /*10e40*/  SYNCS.ARRIVE.TRANS64 RZ, [R2+URZ+0x50], R3 ;  /* 0x0000500302ff79a7 */ /* 0x0003f0000800003f */
[----:B------:R-:W-:Y:S05]  /*10e50*/  @!P1 BRA `(.L_x_353) ;  /* 0x0000000000049947 */ /* 0x000fea0003800000 */
[----:B------:R-:W-:Y:S01]  /*10e60*/  BPT.TRAP 0x1 ;  /* 0x000000040000795c */ /* 0x000fe20000300000 */
.L_x_353:
[----:B------:R-:W2:Y:S01]  /*10e70*/  LDL.LU R13, [R1+0xc] ;  /* 0x00000c00010d7983 */ /* 0x000ea20000300800 */
[----:B0-----:R-:W-:-:S03]  /*10e80*/  MOV R8, 0x400 ;  /* 0x0000040000087802 */ /* 0x001fc60000000f00 */
[----:B-1----:R-:W3:Y:S01]  /*10e90*/  LDL R3, [R1+0x4] ;  /* 0x0000040001037983 */ /* 0x002ee20000100800 */
[----:B------:R-:W0:Y:S01]  /*10ea0*/  S2R R11, SR_CgaCtaId ;  /* 0x00000000000b7919 */ /* 0x000e220000008800 */
[----:B------:R-:W-:Y:S01]  /*10eb0*/  R2UR UR9, R2 ;  /* 0x00000000020972ca */ /* 0x000fe200000e0000 */
[----:B------:R-:W-:Y:S01]  /*10ec0*/  UIADD3 UR4, UP0, UR36, 0x470, URZ ;  /* 0x0000047024047890 */ /* 0x000fe2000ff1e03f */
[----:B------:R-:W-:Y:S02]  /*10ed0*/  R2UR UR13, R5 ;  /* 0x00000000050d72ca */ /* 0x000fe400000e0000 */
[----:B------:R-:W-:Y:S02]  /*10ee0*/  R2UR UR12, R4 ;  /* 0x00000000040c72ca */ /* 0x000fe400000e0000 */
        /* <DEDUP_REMOVED lines=12> */
[----:B------:R1:W-:Y:S01]  /*10fb0*/  STL [R1+0xc], R9 ;  /* 0x00000c0901007387 */ /* 0x0003e20000100800 */
[----:B------:R-:W-:Y:S02]  /*10fc0*/  MOV R5, R10 ;  /* 0x0000000a00057202 */ /* 0x000fe40000000f00 */
[----:B--2---:R-:W-:-:S02]  /*10fd0*/  R2UR UR11, R13 ;  /* 0x000000000d0b72ca */ /* 0x004fc400000e0000 */
[----:B---3--:R-:W-:-:S13]  /*10fe0*/  R2UR UR5, R3 ;  /* 0x00000000030572ca */ /* 0x008fda00000e0000 */
[----:B------:R-:W-:Y:S02]  /*10ff0*/  UIMAD UR11, UR11, 0x50, UR5 ;  /* 0x000000500b0b78a4 */ /* 0x000fe4000f8e0205 */
[----:B------:R-:W-:-:S09]  /*11000*/  UIADD3.X UR5, URZ, UR37, URZ, UP0, !UPT ;  /* 0x000000253f057290 */ /* 0x000fd200087fe43f */
[----:B------:R0:W-:Y:S02]  /*11010*/  UTMALDG.4D [UR8], [UR4], desc[UR6] ;  /* 0x00000608040075b4 */ /* 0x0001e40008019000 */
[----:B0-----:R-:W-:Y:S01]  /*11020*/  UMOV UR8, UR14 ;  /* 0x0000000e00087c82 */ /* 0x001fe20008000000 */
[----:B------:R-:W-:Y:S01]  /*11030*/  UMOV UR10, UR17 ;  /* 0x00000011000a7c82 */ /* 0x000fe20008000000 */
[----:B------:R-:W-:Y:S01]  /*11040*/  UMOV UR14, 0x80 ;  /* 0x00000080000e7882 */ /* 0x000fe20000000000 */
        /* <DEDUP_REMOVED lines=8> */
[----:B-1----:R-:W-:Y:S01]  /*110d0*/  NOP ;  /* 0x0000000000007918 */ /* 0x002fe20000000000 */
.L_x_348:
[----:B------:R-:W-:Y:S05]  /*110e0*/  BSYNC B1 ;  /* 0x0000000000017941 */ /* 0x000fea0003800000 */
.L_x_347:
[C---:B------:R-:W-:Y:S01]  /*110f0*/  ISETP.GT.AND P0, PT, R6.reuse, 0x1, PT ;  /* 0x000000010600780c */ /* 0x040fe20003f04270 */
[----:B------:R-:W-:-:S04]  /*11100*/  VIADD R2, R6, 0xfffffffe ;  /* 0xfffffffe06027836 */ /* 0x000fc80000000000 */
[----:B------:R-:W-:-:S08]  /*11110*/  IMAD.MOV.U32 R6, RZ, RZ, R2 ;  /* 0x000000ffff067224 */ /* 0x000fd000078e0002 */
[----:B------:R-:W-:Y:S05]  /*11120*/  @P0 BRA `(.L_x_354) ;  /* 0xffffffec00880947 */ /* 0x000fea000383ffff */
.L_x_330:
[----:B------:R-:W-:Y:S05]  /*11130*/  BSYNC B0 ;  /* 0x0000000000007941 */ /* 0x000fea0003800000 */
.L_x_329:
[----:B------:R-:W1:Y:S01]  /*11140*/  S2R R2, SR_TID.X ;  /* 0x0000000000027919 */ /* 0x000e620000002100 */
[----:B------:R-:W-:Y:S01]  /*11150*/  BSSY B0, `(.L_x_355) ;  /* 0x0000011000007945 */ /* 0x000fe20003800000 */
[----:B-1----:R-:W-:-:S04]  /*11160*/  LOP3.LUT R2, R2, 0x1f, RZ, 0xc0, !PT ;  /* 0x0000001f02027812 */ /* 0x002fc800078ec0ff */
[----:B------:R-:W-:-:S13]  /*11170*/  ISETP.NE.AND P0, PT, R2, RZ, PT ;  /* 0x000000ff0200720c */ /* 0x000fda0003f05270 */
[----:B------:R-:W-:Y:S05]  /*11180*/  @P0 BRA `(.L_x_356) ;  /* 0x0000000000340947 */ /* 0x000fea0003800000 */
[----:B------:R-:W1:Y:S01]  /*11190*/  S2R R9, SR_LANEID ;  /* 0x0000000000097919 */ /* 0x000e620000000000 */
[----:B------:R-:W-:Y:S01]  /*111a0*/  VOTEU.ANY UR4, UPT, PT ;  /* 0x0000000000047886 */ /* 0x000fe200038e0100 */
[----:B------:R-:W2:Y:S01]  /*111b0*/  LDC.64 R2, c[0x0][0xc38] ;  /* 0x00030e00ff027b82 */ /* 0x000ea20000000a00 */
[----:B------:R-:W1:Y:S01]  /*111c0*/  FLO.U32 R0, UR4 ;  /* 0x0000000400007d00 */ /* 0x000e6200080e0000 */
[----:B------:R-:W-:-:S07]  /*111d0*/  ULDC.64 UR6, c[0x0][0x208] ;  /* 0x0000820000067ab9 */ /* 0x000fce0000000a00 */
[----:B------:R-:W2:Y:S01]  /*111e0*/  POPC R7, UR4 ;  /* 0x0000000400077d09 */ /* 0x000ea20008000000 */
[----:B-1----:R-:W-:-:S13]  /*111f0*/  ISETP.EQ.U32.AND P0, PT, R0, R9, PT ;  /* 0x000000090000720c */ /* 0x002fda0003f02070 */
[----:B--2---:R-:W2:Y:S01]  /*11200*/  @P0 ATOMG.E.ADD.STRONG.GPU PT, R3, desc[UR6][R2.64], R7 ;  /* 0x00000007020309a8 */ /* 0x004ea200081ee1c6 */
[----:B------:R-:W1:Y:S02]  /*11210*/  S2R R6, SR_LTMASK ;  /* 0x0000000000067919 */ /* 0x000e640000003900 */
[----:B-1----:R-:W-:-:S04]  /*11220*/  LOP3.LUT R6, R6, UR4, RZ, 0xc0, !PT ;  /* 0x0000000406067c12 */ /* 0x002fc8000f8ec0ff */
[----:B------:R-:W1:Y:S01]  /*11230*/  POPC R9, R6 ;  /* 0x0000000600097309 */ /* 0x000e620000000000 */
[----:B--2---:R-:W1:Y:S02]  /*11240*/  SHFL.IDX PT, R0, R3, R0, 0x1f ;  /* 0x00001f0003007589 */ /* 0x004e6400000e0000 */
[----:B-1----:R-:W-:-:S07]  /*11250*/  IADD3 R16, R0, UR38, R9 ;  /* 0x0000002600107c10 */ /* 0x002fce000fffe009 */
.L_x_356:
[----:B------:R-:W-:Y:S05]  /*11260*/  BSYNC B0 ;  /* 0x0000000000007941 */ /* 0x000fea0003800000 */
.L_x_355:
[----:B------:R-:W-:Y:S04]  /*11270*/  BSSY B0, `(.L_x_357) ;  /* 0x000003c000007945 */ /* 0x000fe80003800000 */
[----:B------:R-:W-:Y:S05]  /*11280*/  @!P6 BRA `(.L_x_358) ;  /* 0x0000000000e8e947 */ /* 0x000fea0003800000 */
[----:B------:R-:W2:Y:S01]  /*11290*/  LDL R2, [R1] ;  /* 0x0000000001027983 */ /* 0x000ea20000100800 */
[----:B------:R-:W-:-:S03]  /*112a0*/  MOV R3, 0x400 ;  /* 0x0000040000037802 */ /* 0x000fc60000000f00 */
[----:B------:R-:W3:Y:S01]  /*112b0*/  LDL R0, [R1+0x8] ;  /* 0x0000080001007983 */ /* 0x000ee20000100800 */
[----:B------:R-:W1:Y:S02]  /*112c0*/  S2R R6, SR_CgaCtaId ;  /* 0x0000000000067919 */ /* 0x000e640000008800 */
[----:B-1----:R-:W-:-:S05]  /*112d0*/  LEA R3, R6, R3, 0x18 ;  /* 0x0000000306037211 */ /* 0x002fca00078ec0ff */
[----:B--2---:R-:W-:Y:S01]  /*112e0*/  IMAD R3, R2, 0x8, R3 ;  /* 0x0000000802037824 */ /* 0x004fe200078e0203 */
[----:B---3--:R-:W-:-:S04]  /*112f0*/  SHF.L.U32 R0, R0, 0x1f, RZ ;  /* 0x0000001f00007819 */ /* 0x008fc800000006ff */
[----:B------:R-:W1:Y:S02]  /*11300*/  SYNCS.PHASECHK.TRANS64.TRYWAIT P0, [R3+URZ+0x38860], R0 ;  /* 0x03886000030075a7 */ /* 0x000e64000800017f */
[----:B-1----:R-:W-:Y:S05]  /*11310*/  @!P0 BRA `(.L_x_359) ;  /* 0x0000001400d48947 */ /* 0x002fea0003800000 */
.L_x_403:
[----:B------:R-:W2:Y:S02]  /*11320*/  S2R R2, SR_TID.X ;  /* 0x0000000000027919 */ /* 0x000ea40000002100 */
[----:B--2---:R-:W-:-:S04]  /*11330*/  LOP3.LUT R2, R2, 0x7f, RZ, 0xc0, !PT ;  /* 0x0000007f02027812 */ /* 0x004fc800078ec0ff */
[----:B------:R-:W-:-:S13]  /*11340*/  ISETP.NE.AND P0, PT, R2, RZ, PT ;  /* 0x000000ff0200720c */ /* 0x000fda0003f05270 */
[----:B------:R-:W-:Y:S05]  /*11350*/  @P0 BRA `(.L_x_360) ;  /* 0x00000000001c0947 */ /* 0x000fea0003800000 */
[----:B------:R-:W2:Y:S01]  /*11360*/  S2R R2, SR_TID.X ;  /* 0x0000000000027919 */ /* 0x000ea20000002100 */
[----:B-1----:R-:W-:-:S04]  /*11370*/  IMAD.MOV.U32 R0, RZ, RZ, 0xa000 ;  /* 0x0000a000ff007424 */ /* 0x002fc800078e00ff */
[----:B------:R3:W-:Y:S01]  /*11380*/  SYNCS.ARRIVE.TRANS64 RZ, [R3+URZ+0x38850], R0 ;  /* 0x0388500003ff79a7 */ /* 0x0007e2000800003f */
[----:B--2---:R-:W-:-:S04]  /*11390*/  LOP3.LUT R2, R2, 0x1f, RZ, 0xc0, !PT ;  /* 0x0000001f02027812 */ /* 0x004fc800078ec0ff */
[----:B------:R-:W-:-:S13]  /*113a0*/  ISETP.NE.AND P1, PT, R2, RZ, PT ;  /* 0x000000ff0200720c */ /* 0x000fda0003f25270 */
[----:B---3--:R-:W-:Y:S05]  /*113b0*/  @!P1 BRA `(.L_x_360) ;  /* 0x0000000000049947 */ /* 0x008fea0003800000 */
[----:B------:R-:W-:Y:S01]  /*113c0*/  BPT.TRAP 0x1 ;  /* 0x000000040000795c */ /* 0x000fe20000300000 */
.L_x_360:
[----:B-1----:R-:W2:Y:S01]  /*113d0*/  LDL R0, [R1] ;  /* 0x0000000001007983 */ /* 0x002ea20000100800 */
[----:B------:R-:W-:-:S03]  /*113e0*/  MOV R7, 0x400 ;  /* 0x0000040000077802 */ /* 0x000fc60000000f00 */
[----:B------:R-:W3:Y:S04]  /*113f0*/  LDL.LU R6, [R1+0x4] ;  /* 0x0000040001067983 */ /* 0x000ee80000300800 */
[----:B------:R-:W4:Y:S01]  /*11400*/  LDL R2, [R1+0xc] ;  /* 0x00000c0001027983 */ /* 0x000f220000100800 */
[----:B------:R-:W1:Y:S01]  /*11410*/  S2R R8, SR_CgaCtaId ;  /* 0x0000000000087919 */ /* 0x000e620000008800 */
[----:B------:R-:W-:Y:S01]  /*11420*/  R2UR UR9, R3 ;  /* 0x00000000030972ca */ /* 0x000fe200000e0000 */
[----:B------:R-:W-:Y:S01]  /*11430*/  UIADD3 UR4, UP0, UR36, 0x470, URZ ;  /* 0x0000047024047890 */ /* 0x000fe2000ff1e03f */
[----:B------:R-:W-:Y:S02]  /*11440*/  R2UR UR12, R4 ;  /* 0x00000000040c72ca */ /* 0x000fe400000e0000 */
[----:B------:R-:W-:-:S02]  /*11450*/  R2UR UR13, R5 ;  /* 0x00000000050d72ca */ /* 0x000fc400000e0000 */
[----:B-1----:R-:W-:-:S07]  /*11460*/  LEA R7, R8, R7, 0x18 ;  /* 0x0000000708077211 */ /* 0x002fce00078ec0ff */
        /* <DEDUP_REMOVED lines=27> */
[----:B-1----:R-:W-:Y:S01]  /*11620*/  NOP ;  /* 0x0000000000007918 */ /* 0x002fe20000000000 */
.L_x_358:
[----:B------:R-:W-:Y:S05]  /*11630*/  BSYNC B0 ;  /* 0x0000000000007941 */ /* 0x000fea0003800000 */
.L_x_357:
[----:B------:R-:W2:Y:S04]  /*11640*/  LDL.LU R0, [R1] ;  /* 0x0000000001007983 */ /* 0x000ea80000300800 */
[----:B------:R-:W3:Y:S01]  /*11650*/  LDL.LU R3, [R1+0x8] ;  /* 0x0000080001037983 */ /* 0x000ee20000300800 */
[----:B--2---:R-:W-:-:S05]  /*11660*/  VIADD R0, R0, 0x1 ;  /* 0x0000000100007836 */ /* 0x004fca0000000000 */
[----:B------:R-:W-:-:S04]  /*11670*/  ISETP.NE.AND P0, PT, R0, 0x2, PT ;  /* 0x000000020000780c */ /* 0x000fc80003f05270 */
[----:B------:R-:W-:Y:S02]  /*11680*/  SEL R2, RZ, 0x1, P0 ;  /* 0x00000001ff027807 */ /* 0x000fe40000000000 */
[----:B------:R-:W-:Y:S02]  /*11690*/  SEL R0, R0, RZ, P0 ;  /* 0x000000ff00007207 */ /* 0x000fe40000000000 */
[----:B---3--:R-:W-:-:S05]  /*116a0*/  LOP3.LUT R3, R3, R2, RZ, 0x3c, !PT ;  /* 0x0000000203037212 */ /* 0x008fca00078e3cff */
[----:B------:R1:W-:Y:S04]  /*116b0*/  STL [R1+0x8], R3 ;  /* 0x0000080301007387 */ /* 0x0003e80000100800 */
[----:B------:R1:W-:Y:S02]  /*116c0*/  STL [R1], R0 ;  /* 0x0000000001007387 */ /* 0x0003e40000100800 */
.L_x_313:
[----:B------:R-:W-:Y:S05]  /*116d0*/  BSYNC B6 ;  /* 0x0000000000067941 */ /* 0x000fea0003800000 */
.L_x_311:
[----:B------:R-:W-:-:S03]  /*116e0*/  UMOV UR4, 0xffffffff ;  /* 0xffffffff00047882 */ /* 0x000fc60000000000 */
[----:B------:R-:W-:Y:S05]  /*116f0*/  BRA.DIV UR4, `(.L_x_361) ;  /* 0x0000001204f07947 */ /* 0x000fea000b800000 */
[----:B------:R2:W3:Y:S04]  /*11700*/  SHFL.IDX PT, R4, R16, RZ, 0x1f ;  /* 0x00001fff10047589 */ /* 0x0004e800000e0000 */
[----:B------:R2:W4:Y:S02]  /*11710*/  SHFL.IDX PT, R5, R16, 0x1, 0x1f ;  /* 0x00201f0010057f89 */ /* 0x00052400000e0000 */
.L_x_407:
[----:B01----:R-:W0:Y:S01]  /*11720*/  S2R R0, SR_TID.X ;  /* 0x0000000000007919 */ /* 0x003e220000002100 */
[----:B------:R-:W-:Y:S01]  /*11730*/  ULDC UR4, c[0x0][0xc14] ;  /* 0x0003050000047ab9 */ /* 0x000fe20000000800 */
[----:B------:R-:W-:Y:S01]  /*11740*/  BSSY B0, `(.L_x_362) ;  /* 0x000000c000007945 */ /* 0x000fe20003800000 */
[----:B------:R-:W-:Y:S01]  /*11750*/  IMAD.MOV.U32 R3, RZ, RZ, RZ ;  /* 0x000000ffff037224 */ /* 0x000fe200078e00ff */
[----:B0-----:R-:W-:Y:S01]  /*11760*/  LOP3.LUT R9, R0, 0x1f, RZ, 0xc0, !PT ;  /* 0x0000001f00097812 */ /* 0x001fe200078ec0ff */
[----:B------:R-:W-:-:S03]  /*11770*/  IMAD.U32 R0, RZ, RZ, UR4 ;  /* 0x00000004ff007e24 */ /* 0x000fc6000f8e00ff */
[C---:B------:R-:W-:Y:S01]  /*11780*/  ISETP.NE.AND P0, PT, R9.reuse, 0x1f, PT ;  /* 0x0000001f0900780c */ /* 0x040fe20003f05270 */
[----:B------:R-:W-:-:S05]  /*11790*/  IMAD.IADD R7, R9, 0x1, R19 ;  /* 0x0000000109077824 */ /* 0x000fca00078e0213 */
[----:B------:R-:W-:-:S13]  /*117a0*/  ISETP.GE.OR P0, PT, R7, R0, !P0 ;  /* 0x000000000700720c */ /* 0x000fda0004706670 */
[----:B------:R-:W-:Y:S05]  /*117b0*/  @P0 BRA `(.L_x_363) ;  /* 0x0000000000100947 */ /* 0x000fea0003800000 */
[----:B------:R-:W0:Y:S01]  /*117c0*/  LDC.64 R2, c[0x0][0xc58] ;  /* 0x00031600ff027b82 */ /* 0x000e220000000a00 */
[----:B------:R-:W-:Y:S01]  /*117d0*/  ULDC.64 UR4, c[0x0][0x208] ;  /* 0x0000820000047ab9 */ /* 0x000fe20000000a00 */
[----:B0-----:R-:W-:-:S06]  /*117e0*/  IMAD.WIDE R2, R7, 0x4, R2 ;  /* 0x0000000407027825 */ /* 0x001fcc00078e0202 */
[----:B------:R0:W5:Y:S02]  /*117f0*/  LDG.E R3, desc[UR4][R2.64] ;  /* 0x0000000402037981 */ /* 0x000164000c1e1900 */
.L_x_363:
[----:B------:R-:W-:Y:S05]  /*11800*/  BSYNC B0 ;  /* 0x0000000000007941 */ /* 0x000fea0003800000 */
.L_x_362:
[----:B------:R-:W-:-:S03]  /*11810*/  UMOV UR4, 0xffffffff ;  /* 0xffffffff00047882 */ /* 0x000fc60000000000 */
[----:B------:R-:W-:Y:S05]  /*11820*/  BRA.DIV UR4, `(.L_x_364) ;  /* 0x0000001204f07947 */ /* 0x000fea000b800000 */
[----:B-----5:R-:W1:Y:S01]  /*11830*/  SHFL.UP PT, R14, R3, 0x1, RZ ;  /* 0x04200000030e7989 */ /* 0x020e6200000e00ff */
[C---:B------:R-:W-:Y:S02]  /*11840*/  ISETP.NE.AND P0, PT, R9.reuse, RZ, PT ;  /* 0x000000ff0900720c */ /* 0x040fe40003f05270 */
[C---:B------:R-:W-:Y:S02]  /*11850*/  ISETP.GE.U32.AND P1, PT, R9.reuse, 0x2, PT ;  /* 0x000000020900780c */ /* 0x040fe40003f26070 */
[----:B-1----:R-:W-:Y:S02]  /*11860*/  SEL R14, R14, RZ, P0 ;  /* 0x000000ff0e0e7207 */ /* 0x002fe40000000000 */
[----:B------:R-:W-:-:S03]  /*11870*/  ISETP.GE.U32.AND P0, PT, R9, 0x4, PT ;  /* 0x000000040900780c */ /* 0x000fc60003f06070 */
[----:B------:R-:W-:-:S05]  /*11880*/  IMAD.IADD R13, R3, 0x1, R14 ;  /* 0x00000001030d7824 */ /* 0x000fca00078e020e */
[----:B------:R-:W1:Y:S02]  /*11890*/  SHFL.UP PT, R14, R13, 0x2, RZ ;  /* 0x044000000d0e7989 */ /* 0x000e6400000e00ff */
[----:B-1----:R-:W-:Y:S02]  /*118a0*/  SEL R6, R14, RZ, P1 ;  /* 0x000000ff0e067207 */ /* 0x002fe40000800000 */
[----:B------:R-:W-:Y:S02]  /*118b0*/  ISETP.GE.U32.AND P1, PT, R9, 0x8, PT ;  /* 0x000000080900780c */ /* 0x000fe40003f26070 */
[----:B------:R-:W-:-:S05]  /*118c0*/  IADD3 R6, R13, R6, RZ ;  /* 0x000000060d067210 */ /* 0x000fca0007ffe0ff */
[----:B------:R-:W1:Y:S02]  /*118d0*/  SHFL.UP PT, R14, R6, 0x4, RZ ;  /* 0x04800000060e7989 */ /* 0x000e6400000e00ff */
[----:B-1----:R-:W-:Y:S02]  /*118e0*/  SEL R7, R14, RZ, P0 ;  /* 0x000000ff0e077207 */ /* 0x002fe40000000000 */
[----:B------:R-:W-:-:S03]  /*118f0*/  ISETP.GE.U32.AND P0, PT, R9, 0x10, PT ;  /* 0x000000100900780c */ /* 0x000fc60003f06070 */
[----:B------:R-:W-:-:S05]  /*11900*/  IMAD.IADD R7, R6, 0x1, R7 ;  /* 0x0000000106077824 */ /* 0x000fca00078e0207 */
[----:B------:R-:W1:Y:S02]  /*11910*/  SHFL.UP PT, R14, R7, 0x8, RZ ;  /* 0x05000000070e7989 */ /* 0x000e6400000e00ff */
[----:B-1----:R-:W-:-:S05]  /*11920*/  SEL R8, R14, RZ, P1 ;  /* 0x000000ff0e087207 */ /* 0x002fca0000800000 */
[----:B------:R-:W-:-:S05]  /*11930*/  IMAD.IADD R8, R7, 0x1, R8 ;  /* 0x0000000107087824 */ /* 0x000fca00078e0208 */
[----:B------:R-:W1:Y:S02]  /*11940*/  SHFL.UP PT, R14, R8, 0x10, RZ ;  /* 0x06000000080e7989 */ /* 0x000e6400000e00ff */
[----:B-1----:R-:W-:-:S05]  /*11950*/  SEL R9, R14, RZ, P0 ;  /* 0x000000ff0e097207 */ /* 0x002fca0000000000 */
[----:B0-----:R-:W-:-:S05]  /*11960*/  IMAD.IADD R2, R8, 0x1, R9 ;  /* 0x0000000108027824 */ /* 0x001fca00078e0209 */
[----:B------:R0:W1:Y:S02]  /*11970*/  SHFL.IDX PT, R14, R2, 0x1f, 0x1f ;  /* 0x03e01f00020e7f89 */ /* 0x00006400000e0000 */
.L_x_415:
[----:B------:R-:W-:Y:S02]  /*11980*/  ULDC UR4, c[0x0][0xc10] ;  /* 0x0003040000047ab9 */ /* 0x000fe40000000800 */
[----:B--2---:R-:W-:-:S04]  /*11990*/  IMAD.U32 R16, RZ, RZ, UR4 ;  /* 0x00000004ff107e24 */ /* 0x004fc8000f8e00ff */
[----:B-1----:R-:W-:-:S04]  /*119a0*/  IMAD R6, R14, R16, RZ ;  /* 0x000000100e067224 */ /* 0x002fc800078e02ff */
[----:B----4-:R-:W-:-:S05]  /*119b0*/  IMAD.IADD R5, R5, 0x1, R6 ;  /* 0x0000000105057824 */ /* 0x010fca00078e0206 */
[----:B---3--:R-:W-:-:S13]  /*119c0*/  ISETP.GT.AND P0, PT, R5, R4, PT ;  /* 0x000000040500720c */ /* 0x008fda0003f04270 */
[----:B------:R-:W-:Y:S05]  /*119d0*/  @P0 BRA `(.L_x_365) ;  /* 0x0000000000b80947 */ /* 0x000fea0003800000 */
[----:B------:R-:W1:Y:S02]  /*119e0*/  LDC R0, c[0x0][0xc14] ;  /* 0x00030500ff007b82 */ /* 0x000e640000000800 */
.L_x_370:
[----:B------:R-:W-:-:S05]  /*119f0*/  VIADD R19, R19, 0x1f ;  /* 0x0000001f13137836 */ /* 0x000fca0000000000 */
[----:B-1----:R-:W-:-:S13]  /*11a00*/  ISETP.GE.AND P0, PT, R19, R0, PT ;  /* 0x000000001300720c */ /* 0x002fda0003f06270 */
[----:B------:R-:W-:Y:S05]  /*11a10*/  @P0 BRA `(.L_x_366) ;  /* 0x0000000400600947 */ /* 0x000fea0003800000 */
[----:B0-----:R-:W0:Y:S01]  /*11a20*/  S2R R2, SR_TID.X ;  /* 0x0000000000027919 */ /* 0x001e220000002100 */
[----:B------:R-:W-:Y:S01]  /*11a30*/  BSSY B0, `(.L_x_367) ;  /* 0x000000b000007945 */ /* 0x000fe20003800000 */
[----:B------:R-:W-:Y:S01]  /*11a40*/  IMAD.MOV.U32 R3, RZ, RZ, RZ ;  /* 0x000000ffff037224 */ /* 0x000fe200078e00ff */
[----:B0-----:R-:W-:-:S04]  /*11a50*/  LOP3.LUT R8, R2, 0x1f, RZ, 0xc0, !PT ;  /* 0x0000001f02087812 */ /* 0x001fc800078ec0ff */
        /* <DEDUP_REMOVED lines=8> */
.L_x_368:
[----:B------:R-:W-:Y:S05]  /*11ae0*/  BSYNC B0 ;  /* 0x0000000000007941 */ /* 0x000fea0003800000 */
.L_x_367:
[----:B------:R-:W-:-:S03]  /*11af0*/  UMOV UR4, 0xffffffff ;  /* 0xffffffff00047882 */ /* 0x000fc60000000000 */
[----:B------:R-:W-:Y:S05]  /*11b00*/  BRA.DIV UR4, `(.L_x_369) ;  /* 0x0000001604087947 */ /* 0x000fea000b800000 */
[----:B-----5:R-:W1:Y:S01]  /*11b10*/  SHFL.UP PT, R14, R3, 0x1, RZ ;  /* 0x04200000030e7989 */ /* 0x020e6200000e00ff */
[C---:B------:R-:W-:Y:S02]  /*11b20*/  ISETP.NE.AND P0, PT, R8.reuse, RZ, PT ;  /* 0x000000ff0800720c */ /* 0x040fe40003f05270 */
[----:B------:R-:W-:Y:S02]  /*11b30*/  ISETP.GE.U32.AND P1, PT, R8, 0x2, PT ;  /* 0x000000020800780c */ /* 0x000fe40003f26070 */
[----:B-1----:R-:W-:Y:S02]  /*11b40*/  SEL R14, R14, RZ, P0 ;  /* 0x000000ff0e0e7207 */ /* 0x002fe40000000000 */
[----:B------:R-:W-:-:S03]  /*11b50*/  ISETP.GE.U32.AND P0, PT, R8, 0x4, PT ;  /* 0x000000040800780c */ /* 0x000fc60003f06070 */
[----:B------:R-:W-:-:S05]  /*11b60*/  IMAD.IADD R13, R3, 0x1, R14 ;  /* 0x00000001030d7824 */ /* 0x000fca00078e020e */
[----:B------:R-:W0:Y:S02]  /*11b70*/  SHFL.UP PT, R14, R13, 0x2, RZ ;  /* 0x044000000d0e7989 */ /* 0x000e2400000e00ff */
[----:B0-----:R-:W-:Y:S02]  /*11b80*/  SEL R2, R14, RZ, P1 ;  /* 0x000000ff0e027207 */ /* 0x001fe40000800000 */
[----:B------:R-:W-:Y:S02]  /*11b90*/  ISETP.GE.U32.AND P1, PT, R8, 0x8, PT ;  /* 0x000000080800780c */ /* 0x000fe40003f26070 */
[----:B------:R-:W-:-:S05]  /*11ba0*/  IADD3 R2, R13, R2, RZ ;  /* 0x000000020d027210 */ /* 0x000fca0007ffe0ff */
        /* <DEDUP_REMOVED lines=10> */
[----:B------:R0:W1:Y:S02]  /*11c50*/  SHFL.IDX PT, R14, R2, 0x1f, 0x1f ;  /* 0x03e01f00020e7f89 */ /* 0x00006400000e0000 */
.L_x_423:
[----:B------:R-:W-:Y:S02]  /*11c60*/  ULDC UR4, c[0x0][0xc10] ;  /* 0x0003040000047ab9 */ /* 0x000fe40000000800 */
[----:B------:R-:W-:-:S04]  /*11c70*/  IMAD.U32 R16, RZ, RZ, UR4 ;  /* 0x00000004ff107e24 */ /* 0x000fc8000f8e00ff */
[----:B-1----:R-:W-:-:S04]  /*11c80*/  IMAD R6, R14, R16, RZ ;  /* 0x000000100e067224 */ /* 0x002fc800078e02ff */
[----:B------:R-:W-:-:S05]  /*11c90*/  IMAD.IADD R5, R6, 0x1, R5 ;  /* 0x0000000106057824 */ /* 0x000fca00078e0205 */
[----:B------:R-:W-:-:S13]  /*11ca0*/  ISETP.GT.AND P0, PT, R5, R4, PT ;  /* 0x000000040500720c */ /* 0x000fda0003f04270 */
[----:B------:R-:W-:Y:S05]  /*11cb0*/  @!P0 BRA `(.L_x_370) ;  /* 0xfffffffc004c8947 */ /* 0x000fea000383ffff */
.L_x_365:
[----:B------:R-:W-:Y:S01]  /*11cc0*/  IMAD.IADD R6, R5, 0x1, -R6 ;  /* 0x0000000105067824 */ /* 0x000fe200078e0a06 */
[----:B------:R-:W-:-:S03]  /*11cd0*/  UMOV UR4, 0xffffffff ;  /* 0xffffffff00047882 */ /* 0x000fc60000000000 */
[----:B------:R-:W-:-:S05]  /*11ce0*/  IMAD R5, R2, R16, R6 ;  /* 0x0000001002057224 */ /* 0x000fca00078e0206 */
[----:B------:R-:W-:Y:S01]  /*11cf0*/  ISETP.GT.AND P6, PT, R5, R4, PT ;  /* 0x000000040500720c */ /* 0x000fe20003fc4270 */
[----:B------:R-:W-:-:S12]  /*11d00*/  BRA.DIV UR4, `(.L_x_371) ;  /* 0x0000001604587947 */ /* 0x000fd8000b800000 */
[----:B------:R-:W-:-:S04]  /*11d10*/  VOTE.ANY R7, PT, !P6 ;  /* 0x0000000000077806 */ /* 0x000fc800070e0100 */
[----:B------:R-:W1:Y:S02]  /*11d20*/  POPC R5, R7 ;  /* 0x0000000700057309 */ /* 0x000e640000000000 */
[----:B-1----:R1:W2:Y:S02]  /*11d30*/  SHFL.IDX PT, R17, R3, R5, 0x1f ;  /* 0x00001f0503117589 */ /* 0x0022a400000e0000 */
.L_x_427:
[----:B------:R-:W-:Y:S01]  /*11d40*/  ISETP.NE.AND P0, PT, R7, RZ, PT ;  /* 0x000000ff0700720c */ /* 0x000fe20003f05270 */
[----:B------:R-:W-:-:S12]  /*11d50*/  IMAD.MOV.U32 R14, RZ, RZ, RZ ;  /* 0x000000ffff0e7224 */ /* 0x000fd800078e00ff */
[----:B------:R-:W-:Y:S05]  /*11d60*/  @!P0 BRA `(.L_x_372) ;  /* 0x0000000000108947 */ /* 0x000fea0003800000 */
[----:B------:R-:W-:Y:S01]  /*11d70*/  UMOV UR4, 0xffffffff ;  /* 0xffffffff00047882 */ /* 0x000fe20000000000 */
[----:B------:R-:W-:Y:S02]  /*11d80*/  VIADD R12, R5, 0xffffffff ;  /* 0xffffffff050c7836 */ /* 0x000fe40000000000 */
[----:B------:R-:W-:Y:S05]  /*11d90*/  BRA.DIV UR4, `(.L_x_373) ;  /* 0x00000016047c7947 */ /* 0x000fea000b800000 */
[----:B------:R3:W4:Y:S02]  /*11da0*/  SHFL.IDX PT, R14, R2, R12, 0x1f ;  /* 0x00001f0c020e7589 */ /* 0x00072400000e0000 */
.L_x_372:
[-C--:B--2---:R-:W-:Y:S01]  /*11db0*/  IABS R7, R17.reuse ;  /* 0x0000001100077213 */ /* 0x084fe20000000000 */
[----:B----4-:R-:W-:Y:S01]  /*11dc0*/  IMAD R16, R14, R16, R6 ;  /* 0x000000100e107224 */ /* 0x010fe200078e0206 */
[----:B------:R-:W-:Y:S01]  /*11dd0*/  IABS R6, R17 ;  /* 0x0000001100067213 */ /* 0x000fe20000000000 */
[----:B------:R-:W-:Y:S01]  /*11de0*/  IMAD.IADD R19, R5, 0x1, R19 ;  /* 0x0000000105137824 */ /* 0x000fe200078e0213 */
[----:B------:R-:W2:Y:S03]  /*11df0*/  I2F.RP R8, R7 ;  /* 0x0000000700087306 */ /* 0x000ea60000209400 */
[----:B------:R-:W-:-:S05]  /*11e00*/  IMAD.MOV R6, RZ, RZ, -R6 ;  /* 0x000000ffff067224 */ /* 0x000fca00078e0a06 */
[----:B--2---:R-:W2:Y:S02]  /*11e10*/  MUFU.RCP R8, R8 ;  /* 0x0000000800087308 */ /* 0x004ea40000001000 */
[----:B--2---:R-:W-:-:S06]  /*11e20*/  VIADD R9, R8, 0xffffffe ;  /* 0x0ffffffe08097836 */ /* 0x004fcc0000000000 */
[----:B-1----:R-:W0:Y:S02]  /*11e30*/  F2I.FTZ.U32.TRUNC.NTZ R3, R9 ;  /* 0x0000000900037305 */ /* 0x002e24000021f000 */
[----:B0--3--:R-:W-:-:S05]  /*11e40*/  IADD3 R2, RZ, -R3, RZ ;  /* 0x80000003ff027210 */ /* 0x009fca0007ffe0ff */
[----:B------:R-:W-:Y:S02]  /*11e50*/  IMAD R11, R2, R7, RZ ;  /* 0x00000007020b7224 */ /* 0x000fe400078e02ff */
[----:B------:R-:W-:-:S04]  /*11e60*/  IMAD.MOV.U32 R2, RZ, RZ, RZ ;  /* 0x000000ffff027224 */ /* 0x000fc800078e00ff */
[----:B------:R-:W-:-:S04]  /*11e70*/  IMAD.HI.U32 R3, R3, R11, R2 ;  /* 0x0000000b03037227 */ /* 0x000fc800078e0002 */
[----:B------:R-:W-:-:S05]  /*11e80*/  IMAD.IADD R2, R4, 0x1, -R16 ;  /* 0x0000000104027824 */ /* 0x000fca00078e0a10 */
[----:B------:R-:W-:-:S05]  /*11e90*/  IABS R4, R2 ;  /* 0x0000000200047213 */ /* 0x000fca0000000000 */
        /* <DEDUP_REMOVED lines=11> */
[----:B------:R-:W-:-:S04]  /*11f50*/  @!P0 LOP3.LUT R3, RZ, R17, RZ, 0x33, !PT ;  /* 0x00000011ff038212 */ /* 0x000fc800078e33ff */
[----:B------:R-:W-:Y:S01]  /*11f60*/  MOV R18, R3 ;  /* 0x0000000300127202 */ /* 0x000fe20000000f00 */
[----:B------:R-:W-:-:S04]  /*11f70*/  IMAD.MOV R4, RZ, RZ, -R3 ;  /* 0x000000ffff047224 */ /* 0x000fc800078e0a03 */
[----:B------:R-:W-:Y:S01]  /*11f80*/  IMAD R17, R17, R4, R2 ;  /* 0x0000000411117224 */ /* 0x000fe200078e0202 */
[----:B------:R-:W-:Y:S06]  /*11f90*/  BRA `(.L_x_374) ;  /* 0x00000000001c7947 */ /* 0x000fec0003800000 */
.L_x_366:
[----:B------:R-:W-:Y:S01]  /*11fa0*/  UMOV UR4, URZ ;  /* 0x0000003f00047c82 */ /* 0x000fe20008000000 */
[----:B------:R-:W-:Y:S01]  /*11fb0*/  UMOV UR5, URZ ;  /* 0x0000003f00057c82 */ /* 0x000fe20008000000 */
[----:B------:R-:W-:Y:S01]  /*11fc0*/  ULDC UR6, c[0x0][0xc14] ;  /* 0x0003050000067ab9 */ /* 0x000fe20000000800 */
[----:B------:R-:W-:Y:S02]  /*11fd0*/  IMAD.MOV.U32 R16, RZ, RZ, R4 ;  /* 0x000000ffff107224 */ /* 0x000fe400078e0004 */
[----:B------:R-:W-:Y:S02]  /*11fe0*/  IMAD.U32 R17, RZ, RZ, UR4 ;  /* 0x00000004ff117e24 */ /* 0x000fe4000f8e00ff */
[----:B------:R-:W-:Y:S02]  /*11ff0*/  IMAD.U32 R18, RZ, RZ, UR5 ;  /* 0x00000005ff127e24 */ /* 0x000fe4000f8e00ff */
[----:B------:R-:W-:-:S07]  /*12000*/  IMAD.U32 R19, RZ, RZ, UR6 ;  /* 0x00000006ff137e24 */ /* 0x000fce000f8e00ff */
.L_x_374:
[----:B0-----:R-:W0:Y:S01]  /*12010*/  S2R R2, SR_TID.X ;  /* 0x0000000000027919 */ /* 0x001e220000002100 */
[----:B------:R-:W-:Y:S05]  /*12020*/  WARPSYNC.ALL ;  /* 0x0000000000007948 */ /* 0x000fea0003800000 */
[----:B------:R-:W-:Y:S01]  /*12030*/  BAR.SYNC.DEFER_BLOCKING 0x4, 0x120 ;  /* 0x0104800000007b1d */ /* 0x000fe20000010000 */
[----:B0-----:R-:W-:-:S04]  /*12040*/  LOP3.LUT R2, R2, 0x1f, RZ, 0xc0, !PT ;  /* 0x0000001f02027812 */ /* 0x001fc800078ec0ff */
[----:B------:R-:W-:-:S13]  /*12050*/  ISETP.NE.AND P0, PT, R2, RZ, PT ;  /* 0x000000ff0200720c */ /* 0x000fda0003f05270 */
[----:B------:R-:W0:Y:S01]  /*12060*/  @!P0 S2R R3, SR_CgaCtaId ;  /* 0x0000000000038919 */ /* 0x000e220000008800 */
[----:B------:R-:W-:-:S04]  /*12070*/  @!P0 MOV R2, 0x400 ;  /* 0x0000040000028802 */ /* 0x000fc80000000f00 */
[----:B0-----:R-:W-:-:S05]  /*12080*/  @!P0 LEA R2, R3, R2, 0x18 ;  /* 0x0000000203028211 */ /* 0x001fca00078ec0ff */
[----:B------:R1:W-:Y:S01]  /*12090*/  @!P0 STS.128 [R2+0x388d0], R16 ;  /* 0x0388d01002008388 */ /* 0x0003e20000000c00 */
[----:B------:R-:W-:Y:S06]  /*120a0*/  BAR.ARV 0x5, 0x120 ;  /* 0x0144800000007b1d */ /* 0x000fec0000002000 */
[----:B------:R-:W-:-:S13]  /*120b0*/  ISETP.GE.AND P0, PT, R19, R0, PT ;  /* 0x000000001300720c */ /* 0x000fda0003f06270 */
[----:B------:R-:W-:Y:S05]  /*120c0*/  @!P0 BRA `(.L_x_375) ;  /* 0xffffffbc00048947 */ /* 0x000fea000383ffff */
.L_x_309:
[----:B0-----:R-:W2:Y:S01]  /*120d0*/  LDL.LU R0, [R1+0x28] ;  /* 0x0000280001007983 */ /* 0x001ea20000300800 */
[----:B------:R-:W-:Y:S01]  /*120e0*/  BSSY B0, `(.L_x_376) ;  /* 0x000000b000007945 */ /* 0x000fe20003800000 */
[----:B------:R-:W0:Y:S01]  /*120f0*/  S2R R5, SR_CgaCtaId ;  /* 0x0000000000057919 */ /* 0x000e220000008800 */
[----:B--2---:R-:W-:-:S05]  /*12100*/  VIADD R0, R0, 0x1 ;  /* 0x0000000100007836 */ /* 0x004fca0000000000 */
[----:B-1----:R-:W-:-:S04]  /*12110*/  LEA.HI R2, R0, R0, RZ, 0x1 ;  /* 0x0000000000027211 */ /* 0x002fc800078f08ff */
[----:B------:R-:W-:-:S05]  /*12120*/  LOP3.LUT R3, R2, 0xfffffffe, RZ, 0xc0, !PT ;  /* 0xfffffffe02037812 */ /* 0x000fca00078ec0ff */
[----:B------:R-:W-:Y:S01]  /*12130*/  IMAD.IADD R3, R0, 0x1, -R3 ;  /* 0x0000000100037824 */ /* 0x000fe200078e0a03 */
[----:B------:R-:W-:-:S04]  /*12140*/  MOV R0, 0x400 ;  /* 0x0000040000007802 */ /* 0x000fc80000000f00 */
[----:B0-----:R-:W-:Y:S02]  /*12150*/  LEA R0, R5, R0, 0x18 ;  /* 0x0000000005007211 */ /* 0x001fe400078ec0ff */
[----:B------:R-:W-:-:S04]  /*12160*/  SHF.L.U32 R3, R3, 0x1f, RZ ;  /* 0x0000001f03037819 */ /* 0x000fc800000006ff */
[----:B------:R-:W0:Y:S02]  /*12170*/  SYNCS.PHASECHK.TRANS64.TRYWAIT P0, [R0+URZ+0x38820], R3 ;  /* 0x03882003000075a7 */ /* 0x000e24000800017f */
[----:B0-----:R-:W-:Y:S05]  /*12180*/  @!P0 BRA `(.L_x_377) ;  /* 0x0000001000a48947 */ /* 0x001fea0003800000 */
.L_x_430:
[----:B------:R-:W-:Y:S05]  /*12190*/  BSYNC B0 ;  /* 0x0000000000007941 */ /* 0x000fea0003800000 */
.L_x_376:
[----:B------:R-:W-:-:S03]  /*121a0*/  UMOV UR4, 0xffffffff ;  /* 0xffffffff00047882 */ /* 0x000fc60000000000 */
[----:B------:R-:W-:Y:S05]  /*121b0*/  BRA.DIV UR4, `(.L_x_378) ;  /* 0x0000001204ac7947 */ /* 0x000fea000b800000 */
[----:B------:R-:W1:Y:S02]  /*121c0*/  S2R R2, SR_TID.X ;  /* 0x0000000000027919 */ /* 0x000e640000002100 */
[----:B-1----:R-:W-:-:S04]  /*121d0*/  SHF.R.U32.HI R2, RZ, 0x5, R2 ;  /* 0x00000005ff027819 */ /* 0x002fc80000011602 */
[----:B------:R-:W-:-:S05]  /*121e0*/  LOP3.LUT R2, R2, 0x3, RZ, 0xc0, !PT ;  /* 0x0000000302027812 */ /* 0x000fca00078ec0ff */
[----:B------:R1:W2:Y:S02]  /*121f0*/  SHFL.IDX PT, R14, R2, RZ, 0x1f ;  /* 0x00001fff020e7589 */ /* 0x0002a400000e0000 */
.L_x_433:
[----:B--2---:R-:W-:Y:S01]  /*12200*/  ISETP.NE.AND P0, PT, R14, RZ, PT ;  /* 0x000000ff0e00720c */ /* 0x004fe20003f05270 */
[----:B------:R-:W-:-:S12]  /*12210*/  BSSY B0, `(.L_x_379) ;  /* 0x0000029000007945 */ /* 0x000fd80003800000 */
[----:B------:R-:W-:Y:S05]  /*12220*/  @P0 BRA `(.L_x_380) ;  /* 0x00000000009c0947 */ /* 0x000fea0003800000 */
[----:B------:R-:W-:-:S03]  /*12230*/  UMOV UR4, 0xffffffff ;  /* 0xffffffff00047882 */ /* 0x000fc60000000000 */
[----:B------:R-:W-:Y:S05]  /*12240*/  BRA.DIV UR4, `(.L_x_381) ;  /* 0x0000001204bc7947 */ /* 0x000fea000b800000 */
[----:B------:R-:W-:-:S13]  /*12250*/  ELECT P6, URZ, PT ;  /* 0x00000000003f782f */ /* 0x000fda00038c0000 */
.L_x_436:
[----:B------:R-:W-:Y:S05]  /*12260*/  @!P6 BRA `(.L_x_380) ;  /* 0x00000000008ce947 */ /* 0x000fea0003800000 */
[----:B-1----:R-:W2:Y:S02]  /*12270*/  LDL R2, [R1+0x30] ;  /* 0x0000300001027983 */ /* 0x002ea40000100800 */
[----:B--2---:R-:W-:-:S13]  /*12280*/  R2UR UR4, R2 ;  /* 0x00000000020472ca */ /* 0x004fda00000e0000 */
[----:B------:R-:W-:-:S06]  /*12290*/  ULOP3.LUT UR4, UR4, 0x2, URZ, 0xfc, !UPT ;  /* 0x0000000204047892 */ /* 0x000fcc000f8efc3f */
[----:B------:R-:W-:-:S05]  /*122a0*/  IMAD.U32 R2, RZ, RZ, UR4 ;  /* 0x00000004ff027e24 */ /* 0x000fca000f8e00ff */
[----:B------:R-:W-:-:S13]  /*122b0*/  ISETP.NE.AND P2, PT, R2, 0x3, PT ;  /* 0x000000030200780c */ /* 0x000fda0003f45270 */
[----:B------:R-:W-:Y:S05]  /*122c0*/  @!P2 BRA `(.L_x_382) ;  /* 0x000000000004a947 */ /* 0x000fea0003800000 */
[----:B------:R-:W-:Y:S01]  /*122d0*/  BPT.TRAP 0x1 ;  /* 0x000000040000795c */ /* 0x000fe20000300000 */
.L_x_382:
[----:B0-----:R-:W2:Y:S04]  /*122e0*/  LDL R3, [R1] ;  /* 0x0000000001037983 */ /* 0x001ea80000100800 */
[----:B------:R-:W3:Y:S01]  /*122f0*/  LDL.LU R7, [R1+0x8] ;  /* 0x0000080001077983 */ /* 0x000ee20000300800 */
[----:B------:R-:W-:-:S04]  /*12300*/  VIADD R2, R0, 0x38840 ;  /* 0x0003884000027836 */ /* 0x000fc80000000000 */
[C---:B--2---:R-:W-:Y:S01]  /*12310*/  IMAD R6, R3.reuse, 0x8, R2 ;  /* 0x0000000803067824 */ /* 0x044fe200078e0202 */
[----:B------:R-:W-:Y:S02]  /*12320*/  IADD3 R3, R3, 0x1, RZ ;  /* 0x0000000103037810 */ /* 0x000fe40007ffe0ff */
[----:B---3--:R-:W-:Y:S02]  /*12330*/  SHF.L.U32 R5, R7, 0x1f, RZ ;  /* 0x0000001f07057819 */ /* 0x008fe400000006ff */
[C---:B------:R-:W-:Y:S02]  /*12340*/  ISETP.NE.AND P1, PT, R3.reuse, 0x2, PT ;  /* 0x000000020300780c */ /* 0x040fe40003f25270 */
[----:B------:R-:W0:Y:S02]  /*12350*/  SYNCS.PHASECHK.TRANS64.TRYWAIT P0, [R6+URZ], R5 ;  /* 0x00000005060075a7 */ /* 0x000e24000800017f */
[----:B------:R-:W-:Y:S02]  /*12360*/  SEL R4, RZ, 0x1, P1 ;  /* 0x00000001ff047807 */ /* 0x000fe40000800000 */
[----:B------:R-:W-:-:S02]  /*12370*/  SEL R3, R3, RZ, P1 ;  /* 0x000000ff03037207 */ /* 0x000fc40000800000 */
[----:B------:R-:W-:-:S03]  /*12380*/  LOP3.LUT R4, R7, R4, RZ, 0x3c, !PT ;  /* 0x0000000407047212 */ /* 0x000fc600078e3cff */
[----:B------:R-:W-:Y:S01]  /*12390*/  IMAD R7, R3, 0x8, R2 ;  /* 0x0000000803077824 */ /* 0x000fe200078e0202 */
[----:B------:R-:W-:Y:S01]  /*123a0*/  SHF.L.U32 R2, R4, 0x1f, RZ ;  /* 0x0000001f04027819 */ /* 0x000fe200000006ff */
[----:B0-----:R-:W-:Y:S06]  /*123b0*/  @!P0 BRA `(.L_x_383) ;  /* 0x0000001000808947 */ /* 0x001fec0003800000 */
.L_x_437:
[----:B------:R-:W1:Y:S02]  /*123c0*/  SYNCS.PHASECHK.TRANS64.TRYWAIT P0, [R7+URZ], R2 ;  /* 0x00000002070075a7 */ /* 0x000e64000800017f */
[----:B-1----:R-:W-:Y:S05]  /*123d0*/  @!P0 BRA `(.L_x_384) ;  /* 0x00000010008c8947 */ /* 0x002fea0003800000 */
.L_x_438:
[----:B------:R-:W-:Y:S05]  /*123e0*/  @!P2 BRA `(.L_x_385) ;  /* 0x000000000004a947 */ /* 0x000fea0003800000 */
[----:B------:R-:W-:Y:S01]  /*123f0*/  BPT.TRAP 0x1 ;  /* 0x000000040000795c */ /* 0x000fe20000300000 */
.L_x_385:
[----:B------:R-:W2:Y:S01]  /*12400*/  LDL.LU R4, [R1] ;  /* 0x0000000001047983 */ /* 0x000ea20000300800 */
[----:B------:R-:W-:-:S04]  /*12410*/  VIADD R0, R0, 0x38860 ;  /* 0x0003886000007836 */ /* 0x000fc80000000000 */
[----:B--2---:R-:W-:-:S04]  /*12420*/  IMAD R4, R4, 0x8, R0 ;  /* 0x0000000804047824 */ /* 0x004fc800078e0200 */
[----:B------:R-:W2:Y:S02]  /*12430*/  SYNCS.PHASECHK.TRANS64.TRYWAIT P0, [R4+URZ], R5 ;  /* 0x00000005040075a7 */ /* 0x000ea4000800017f */
[----:B--2---:R-:W-:Y:S05]  /*12440*/  @!P0 BRA `(.L_x_386) ;  /* 0x0000001000848947 */ /* 0x004fea0003800000 */
.L_x_439:
[----:B------:R-:W-:-:S07]  /*12450*/  IMAD R3, R3, 0x8, R0 ;  /* 0x0000000803037824 */ /* 0x000fce00078e0200 */
.L_x_387:
[----:B---3--:R3:W4:Y:S02]  /*12460*/  SYNCS.PHASECHK.TRANS64.TRYWAIT P0, [R3+URZ], R2 ;  /* 0x00000002030075a7 */ /* 0x008724000800017f */
[----:B----4-:R-:W-:Y:S05]  /*12470*/  @!P0 NANOSLEEP.SYNCS 0x989680 ;  /* 0x009896800000895d */ /* 0x010fea0003900000 */
[----:B------:R-:W4:Y:S02]  /*12480*/  @!P0 SYNCS.PHASECHK.TRANS64 P0, [R3+URZ], R2 ;  /* 0x00000002030085a7 */ /* 0x000f24000800007f */
[----:B----4-:R-:W-:Y:S05]  /*12490*/  @!P0 BRA `(.L_x_387) ;  /* 0xfffffffc00f08947 */ /* 0x010fea000383ffff */
.L_x_380:
[----:B------:R-:W-:Y:S05]  /*124a0*/  BSYNC B0 ;  /* 0x0000000000007941 */ /* 0x000fea0003800000 */
.L_x_379:
[----:B------:R-:W-:Y:S05]  /*124b0*/  EXIT ;  /* 0x000000000000794d */ /* 0x000fea0003800000 */
.L_x_263:
[----:B0-----:R0:W1:Y:S02]  /*124c0*/  SYNCS.PHASECHK.TRANS64.TRYWAIT P1, [R5+URZ+0x38800], R0 ;  /* 0x03880000050075a7 */ /* 0x001064000802017f */
[----:B-1----:R-:W-:Y:S05]  /*124d0*/  @!P1 NANOSLEEP.SYNCS 0x989680 ;  /* 0x009896800000995d */ /* 0x002fea0003900000 */
[----:B------:R-:W1:Y:S02]  /*124e0*/  @!P1 SYNCS.PHASECHK.TRANS64 P1, [R5+URZ+0x38800], R0 ;  /* 0x03880000050095a7 */ /* 0x000e64000802007f */
[----:B-1----:R-:W-:Y:S05]  /*124f0*/  @!P1 BRA `(.L_x_263) ;  /* 0xfffffffc00f09947 */ /* 0x002fea000383ffff */
[----:B------:R-:W-:Y:S05]  /*12500*/  BRA `(.L_x_388) ;  /* 0xfffffef000f07947 */ /* 0x000fea000383ffff */
.L_x_267:
[----:B-1----:R1:W2:Y:S02]  /*12510*/  SYNCS.PHASECHK.TRANS64.TRYWAIT P2, [R0+URZ+0x38830], R3 ;  /* 0x03883003000075a7 */ /* 0x0022a4000804017f */
[----:B--2---:R-:W-:Y:S05]  /*12520*/  @!P2 NANOSLEEP.SYNCS 0x989680 ;  /* 0x009896800000a95d */ /* 0x004fea0003900000 */
[----:B------:R-:W2:Y:S02]  /*12530*/  @!P2 SYNCS.PHASECHK.TRANS64 P2, [R0+URZ+0x38830], R3 ;  /* 0x038830030000a5a7 */ /* 0x000ea4000804007f */
[----:B--2---:R-:W-:Y:S05]  /*12540*/  @!P2 BRA `(.L_x_267) ;  /* 0xfffffffc00f0a947 */ /* 0x004fea000383ffff */
[----:B------:R-:W-:Y:S05]  /*12550*/  BRA `(.L_x_266) ;  /* 0xfffffef400147947 */ /* 0x000fea000383ffff */
.L_x_272:
[----:B-1----:R-:W-:-:S04]  /*12560*/  IMAD.U32 R4, RZ, RZ, UR61 ;  /* 0x0000003dff047e24 */ /* 0x002fc8000f8e00ff */
[----:B------:R1:W2:Y:S03]  /*12570*/  SYNCS.PHASECHK.TRANS64.TRYWAIT P2, [R4+URZ+0x38830], R3 ;  /* 0x03883003040075a7 */ /* 0x0002a6000804017f */
[----:B--2---:R-:W-:Y:S05]  /*12580*/  @!P2 NANOSLEEP.SYNCS 0x989680 ;  /* 0x009896800000a95d */ /* 0x004fea0003900000 */
[----:B------:R-:W2:Y:S02]  /*12590*/  @!P2 SYNCS.PHASECHK.TRANS64 P2, [R4+URZ+0x38830], R3 ;  /* 0x038830030400a5a7 */ /* 0x000ea4000804007f */
[----:B--2---:R-:W-:Y:S05]  /*125a0*/  @!P2 BRA `(.L_x_272) ;  /* 0xfffffffc00eca947 */ /* 0x004fea000383ffff */
[----:B------:R-:W-:Y:S05]  /*125b0*/  BRA `(.L_x_271) ;  /* 0xffffff30008c7947 */ /* 0x000fea000383ffff */
.L_x_276:
[----:B01----:R-:W-:-:S04]  /*125c0*/  IMAD.U32 R3, RZ, RZ, UR4 ;  /* 0x00000004ff037e24 */ /* 0x003fc8000f8e00ff */
[----:B------:R0:W1:Y:S03]  /*125d0*/  SYNCS.PHASECHK.TRANS64.TRYWAIT P2, [R3+URZ+0x38850], R0 ;  /* 0x03885000030075a7 */ /* 0x000066000804017f */
[----:B-1----:R-:W-:Y:S05]  /*125e0*/  @!P2 NANOSLEEP.SYNCS 0x989680 ;  /* 0x009896800000a95d */ /* 0x002fea0003900000 */
[----:B------:R-:W1:Y:S02]  /*125f0*/  @!P2 SYNCS.PHASECHK.TRANS64 P2, [R3+URZ+0x38850], R0 ;  /* 0x038850000300a5a7 */ /* 0x000e64000804007f */
[----:B-1----:R-:W-:Y:S05]  /*12600*/  @!P2 BRA `(.L_x_276) ;  /* 0xfffffffc00eca947 */ /* 0x002fea000383ffff */
[----:B------:R-:W-:Y:S05]  /*12610*/  BRA `(.L_x_275) ;  /* 0xffffff5800ac7947 */ /* 0x000fea000383ffff */
.L_x_281:
[----:B-1----:R1:W2:Y:S02]  /*12620*/  SYNCS.PHASECHK.TRANS64.TRYWAIT P0, [R11+URZ+0x38850], R0 ;  /* 0x038850000b0075a7 */ /* 0x0022a4000800017f */
[----:B--2---:R-:W-:Y:S05]  /*12630*/  @!P0 NANOSLEEP.SYNCS 0x989680 ;  /* 0x009896800000895d */ /* 0x004fea0003900000 */
[----:B------:R-:W2:Y:S02]  /*12640*/  @!P0 SYNCS.PHASECHK.TRANS64 P0, [R11+URZ+0x38850], R0 ;  /* 0x038850000b0085a7 */ /* 0x000ea4000800007f */
[----:B--2---:R-:W-:Y:S05]  /*12650*/  @!P0 BRA `(.L_x_281) ;  /* 0xfffffffc00f08947 */ /* 0x004fea000383ffff */
[----:B------:R-:W-:Y:S05]  /*12660*/  BRA `(.L_x_280) ;  /* 0xffffff7000a47947 */ /* 0x000fea000383ffff */
.L_x_321:
[----:B------:R-:W0:Y:S01]  /*12670*/  S2R R7, SR_TID.X ;  /* 0x0000000000077919 */ /* 0x000e220000002100 */
[----:B------:R-:W-:Y:S01]  /*12680*/  BSSY B0, `(.L_x_389) ;  /* 0x000000a000007945 */ /* 0x000fe20003800000 */
[----:B------:R-:W-:Y:S01]  /*12690*/  IMAD.MOV.U32 R12, RZ, RZ, RZ ;  /* 0x000000ffff0c7224 */ /* 0x000fe200078e00ff */
[----:B------:R-:W-:Y:S01]  /*126a0*/  MOV R15, 0xffffffff ;  /* 0xffffffff000f7802 */ /* 0x000fe20000000f00 */
[----:B------:R-:W-:Y:S01]  /*126b0*/  IMAD.MOV.U32 R11, RZ, RZ, 0x1f ;  /* 0x0000001fff0b7424 */ /* 0x000fe200078e00ff */
[----:B0-----:R-:W-:-:S04]  /*126c0*/  SHF.R.U32.HI R7, RZ, 0x5, R7 ;  /* 0x00000005ff077819 */ /* 0x001fc80000011607 */
[----:B------:R-:W-:-:S05]  /*126d0*/  LOP3.LUT R7, R7, 0x3, RZ, 0xc0, !PT ;  /* 0x0000000307077812 */ /* 0x000fca00078ec0ff */
[----:B------:R-:W-:-:S07]  /*126e0*/  IMAD.MOV.U32 R13, RZ, RZ, R7 ;  /* 0x000000ffff0d7224 */ /* 0x000fce00078e0007 */
[----:B------:R-:W-:Y:S05]  /*126f0*/  WARPSYNC.COLLECTIVE R15, `(.L_x_390) ;  /* 0x000000000f087348 */ /* 0x000fea0003c00000 */
[----:B------:R0:W1:Y:S02]  /*12700*/  SHFL.IDX P6, R14, R13, R12, R11 ;  /* 0x0000000c0d0e7389 */ /* 0x00006400000c000b */
[----:B01----:R-:W-:Y:S01]  /*12710*/  ENDCOLLECTIVE ;  /* 0x000000000000791b */ /* 0x003fe20003800000 */
.L_x_390:
[----:B------:R-:W-:Y:S05]  /*12720*/  BSYNC B0 ;  /* 0x0000000000007941 */ /* 0x000fea0003800000 */
.L_x_389:
[----:B------:R-:W-:Y:S05]  /*12730*/  BRA `(.L_x_391) ;  /* 0xffffffc4001c7947 */ /* 0x000fea000383ffff */
.L_x_322:
[----:B------:R-:W-:Y:S01]  /*12740*/  BSSY B0, `(.L_x_392) ;  /* 0x0000006000007945 */ /* 0x000fe20003800000 */
[----:B------:R-:W-:-:S07]  /*12750*/  IMAD.MOV.U32 R15, RZ, RZ, -0x1 ;  /* 0xffffffffff0f7424 */ /* 0x000fce00078e00ff */
[----:B------:R-:W-:Y:S05]  /*12760*/  WARPSYNC.COLLECTIVE R15, `(.L_x_393) ;  /* 0x000000000f0c7348 */ /* 0x000fea0003c00000 */
[----:B------:R-:W-:Y:S02]  /*12770*/  ELECT P6, UR62, PT ;  /* 0x00000000003e782f */ /* 0x000fe400038c0000 */
[----:B------:R-:W-:Y:S01]  /*12780*/  MOV R14, UR62 ;  /* 0x0000003e000e7c02 */ /* 0x000fe20008000f00 */
[----:B------:R-:W-:Y:S10]  /*12790*/  ENDCOLLECTIVE ;  /* 0x000000000000791b */ /* 0x000ff40003800000 */
.L_x_393:
[----:B------:R-:W-:Y:S05]  /*127a0*/  BSYNC B0 ;  /* 0x0000000000007941 */ /* 0x000fea0003800000 */
.L_x_392:
[----:B------:R-:W-:Y:S05]  /*127b0*/  BRA `(.L_x_394) ;  /* 0xffffffc400147947 */ /* 0x000fea000383ffff */
.L_x_325:
[----:B0-----:R0:W1:Y:S02]  /*127c0*/  SYNCS.PHASECHK.TRANS64.TRYWAIT P0, [R8+URZ+0x38840], R9 ;  /* 0x03884009080075a7 */ /* 0x001064000800017f */
[----:B-1----:R-:W-:Y:S05]  /*127d0*/  @!P0 NANOSLEEP.SYNCS 0x989680 ;  /* 0x009896800000895d */ /* 0x002fea0003900000 */
[----:B------:R-:W1:Y:S02]  /*127e0*/  @!P0 SYNCS.PHASECHK.TRANS64 P0, [R8+URZ+0x38840], R9 ;  /* 0x03884009080085a7 */ /* 0x000e64000800007f */
[----:B-1----:R-:W-:Y:S05]  /*127f0*/  @!P0 BRA `(.L_x_325) ;  /* 0xfffffffc00f08947 */ /* 0x002fea000383ffff */
[----:B------:R-:W-:Y:S05]  /*12800*/  BRA `(.L_x_395) ;  /* 0xffffffc400887947 */ /* 0x000fea000383ffff */
.L_x_328:
[----:B0-----:R-:W0:Y:S01]  /*12810*/  S2R R9, SR_CgaCtaId ;  /* 0x0000000000097919 */ /* 0x001e220000008800 */
[----:B------:R-:W-:-:S04]  /*12820*/  MOV R8, 0x400 ;  /* 0x0000040000087802 */ /* 0x000fc80000000f00 */
[----:B0-----:R-:W-:-:S04]  /*12830*/  LEA R8, R9, R8, 0x18 ;  /* 0x0000000809087211 */ /* 0x001fc800078ec0ff */
[----:B------:R0:W1:Y:S03]  /*12840*/  SYNCS.PHASECHK.TRANS64.TRYWAIT P0, [R8+URZ+0x38820], R6 ;  /* 0x03882006080075a7 */ /* 0x000066000800017f */
[----:B-1----:R-:W-:Y:S05]  /*12850*/  @!P0 NANOSLEEP.SYNCS 0x989680 ;  /* 0x009896800000895d */ /* 0x002fea0003900000 */
[----:B------:R-:W1:Y:S02]  /*12860*/  @!P0 SYNCS.PHASECHK.TRANS64 P0, [R8+URZ+0x38820], R6 ;  /* 0x03882006080085a7 */ /* 0x000e64000800007f */
[----:B-1----:R-:W-:Y:S05]  /*12870*/  @!P0 BRA `(.L_x_328) ;  /* 0xfffffffc00e48947 */ /* 0x002fea000383ffff */
[----:B------:R-:W-:Y:S05]  /*12880*/  BRA `(.L_x_396) ;  /* 0xffffffcc00087947 */ /* 0x000fea000383ffff */
.L_x_336:
[----:B0-----:R0:W1:Y:S02]  /*12890*/  SYNCS.PHASECHK.TRANS64.TRYWAIT P0, [R2+URZ+0x38840], R3 ;  /* 0x03884003020075a7 */ /* 0x001064000800017f */
[----:B-1----:R-:W-:Y:S05]  /*128a0*/  @!P0 NANOSLEEP.SYNCS 0x989680 ;  /* 0x009896800000895d */ /* 0x002fea0003900000 */
[----:B------:R-:W1:Y:S02]  /*128b0*/  @!P0 SYNCS.PHASECHK.TRANS64 P0, [R2+URZ+0x38840], R3 ;  /* 0x03884003020085a7 */ /* 0x000e64000800007f */
[----:B-1----:R-:W-:Y:S05]  /*128c0*/  @!P0 BRA `(.L_x_336) ;  /* 0xfffffffc00f08947 */ /* 0x002fea000383ffff */
[----:B------:R-:W-:Y:S05]  /*128d0*/  BRA `(.L_x_397) ;  /* 0xffffffcc00c87947 */ /* 0x000fea000383ffff */
.L_x_338:
[----:B0-----:R0:W1:Y:S02]  /*128e0*/  SYNCS.PHASECHK.TRANS64.TRYWAIT P0, [R3+URZ+0x60], R2 ;  /* 0x00006002030075a7 */ /* 0x001064000800017f */
[----:B-1----:R-:W-:Y:S05]  /*128f0*/  @!P0 NANOSLEEP.SYNCS 0x989680 ;  /* 0x009896800000895d */ /* 0x002fea0003900000 */
[----:B------:R-:W1:Y:S02]  /*12900*/  @!P0 SYNCS.PHASECHK.TRANS64 P0, [R3+URZ+0x60], R2 ;  /* 0x00006002030085a7 */ /* 0x000e64000800007f */
[----:B-1----:R-:W-:Y:S05]  /*12910*/  @!P0 BRA `(.L_x_338) ;  /* 0xfffffffc00f08947 */ /* 0x002fea000383ffff */
[----:B------:R-:W-:Y:S05]  /*12920*/  BRA `(.L_x_398) ;  /* 0xffffffd000887947 */ /* 0x000fea000383ffff */
.L_x_343:
[----:B-1----:R1:W2:Y:S02]  /*12930*/  SYNCS.PHASECHK.TRANS64.TRYWAIT P0, [R2+URZ+0x38840], R3 ;  /* 0x03884003020075a7 */ /* 0x0022a4000800017f */
[----:B--2---:R-:W-:Y:S05]  /*12940*/  @!P0 NANOSLEEP.SYNCS 0x989680 ;  /* 0x009896800000895d */ /* 0x004fea0003900000 */
[----:B------:R-:W2:Y:S02]  /*12950*/  @!P0 SYNCS.PHASECHK.TRANS64 P0, [R2+URZ+0x38840], R3 ;  /* 0x03884003020085a7 */ /* 0x000ea4000800007f */
[----:B--2---:R-:W-:Y:S05]  /*12960*/  @!P0 BRA `(.L_x_343) ;  /* 0xfffffffc00f08947 */ /* 0x004fea000383ffff */
[----:B------:R-:W-:Y:S05]  /*12970*/  BRA `(.L_x_399) ;  /* 0xffffffd800147947 */ /* 0x000fea000383ffff */
.L_x_345:
[----:B0-----:R0:W1:Y:S02]  /*12980*/  SYNCS.PHASECHK.TRANS64.TRYWAIT P1, [R2+URZ+0x60], R3 ;  /* 0x00006003020075a7 */ /* 0x001064000802017f */
[----:B-1----:R-:W-:Y:S05]  /*12990*/  @!P1 NANOSLEEP.SYNCS 0x989680 ;  /* 0x009896800000995d */ /* 0x002fea0003900000 */
[----:B------:R-:W1:Y:S02]  /*129a0*/  @!P1 SYNCS.PHASECHK.TRANS64 P1, [R2+URZ+0x60], R3 ;  /* 0x00006003020095a7 */ /* 0x000e64000802007f */
[----:B-1----:R-:W-:Y:S05]  /*129b0*/  @!P1 BRA `(.L_x_345) ;  /* 0xfffffffc00f09947 */ /* 0x002fea000383ffff */
[----:B------:R-:W-:Y:S05]  /*129c0*/  BRA `(.L_x_400) ;  /* 0xffffffd800d47947 */ /* 0x000fea000383ffff */
.L_x_350:
[----:B--2---:R2:W3:Y:S02]  /*129d0*/  SYNCS.PHASECHK.TRANS64.TRYWAIT P0, [R2+URZ+0x38840], R3 ;  /* 0x03884003020075a7 */ /* 0x0044e4000800017f */
[----:B---3--:R-:W-:Y:S05]  /*129e0*/  @!P0 NANOSLEEP.SYNCS 0x989680 ;  /* 0x009896800000895d */ /* 0x008fea0003900000 */
[----:B------:R-:W3:Y:S02]  /*129f0*/  @!P0 SYNCS.PHASECHK.TRANS64 P0, [R2+URZ+0x38840], R3 ;  /* 0x03884003020085a7 */ /* 0x000ee4000800007f */
[----:B---3--:R-:W-:Y:S05]  /*12a00*/  @!P0 BRA `(.L_x_350) ;  /* 0xfffffffc00f08947 */ /* 0x008fea000383ffff */
[----:B------:R-:W-:Y:S05]  /*12a10*/  BRA `(.L_x_401) ;  /* 0xffffffe000207947 */ /* 0x000fea000383ffff */
.L_x_352:
[----:B0-----:R0:W1:Y:S02]  /*12a20*/  SYNCS.PHASECHK.TRANS64.TRYWAIT P1, [R2+URZ+0x60], R8 ;  /* 0x00006008020075a7 */ /* 0x001064000802017f */
[----:B-1----:R-:W-:Y:S05]  /*12a30*/  @!P1 NANOSLEEP.SYNCS 0x989680 ;  /* 0x009896800000995d */ /* 0x002fea0003900000 */
[----:B------:R-:W1:Y:S02]  /*12a40*/  @!P1 SYNCS.PHASECHK.TRANS64 P1, [R2+URZ+0x60], R8 ;  /* 0x00006008020095a7 */ /* 0x000e64000802007f */
[----:B-1----:R-:W-:Y:S05]  /*12a50*/  @!P1 BRA `(.L_x_352) ;  /* 0xfffffffc00f09947 */ /* 0x002fea000383ffff */
[----:B------:R-:W-:Y:S05]  /*12a60*/  BRA `(.L_x_402) ;  /* 0xffffffe000e07947 */ /* 0x000fea000383ffff */
.L_x_359:
[----:B-1----:R1:W2:Y:S02]  /*12a70*/  SYNCS.PHASECHK.TRANS64.TRYWAIT P0, [R3+URZ+0x38860], R0 ;  /* 0x03886000030075a7 */ /* 0x0022a4000800017f */
[----:B--2---:R-:W-:Y:S05]  /*12a80*/  @!P0 NANOSLEEP.SYNCS 0x989680 ;  /* 0x009896800000895d */ /* 0x004fea0003900000 */
[----:B------:R-:W2:Y:S02]  /*12a90*/  @!P0 SYNCS.PHASECHK.TRANS64 P0, [R3+URZ+0x38860], R0 ;  /* 0x03886000030085a7 */ /* 0x000ea4000800007f */
[----:B--2---:R-:W-:Y:S05]  /*12aa0*/  @!P0 BRA `(.L_x_359) ;  /* 0xfffffffc00f08947 */ /* 0x004fea000383ffff */
[----:B------:R-:W-:Y:S05]  /*12ab0*/  BRA `(.L_x_403) ;  /* 0xffffffe800187947 */ /* 0x000fea000383ffff */
.L_x_361:
[----:B------:R-:W-:Y:S01]  /*12ac0*/  BSSY B0, `(.L_x_404) ;  /* 0x0000008000007945 */ /* 0x000fe20003800000 */
[----:B0-----:R-:W-:Y:S02]  /*12ad0*/  IMAD.MOV.U32 R13, RZ, RZ, R16 ;  /* 0x000000ffff0d7224 */ /* 0x001fe400078e0010 */
[----:B------:R-:W-:Y:S02]  /*12ae0*/  IMAD.MOV.U32 R12, RZ, RZ, RZ ;  /* 0x000000ffff0c7224 */ /* 0x000fe400078e00ff */
[----:B------:R-:W-:Y:S02]  /*12af0*/  IMAD.MOV.U32 R11, RZ, RZ, 0x1f ;  /* 0x0000001fff0b7424 */ /* 0x000fe400078e00ff */
[----:B------:R-:W-:-:S07]  /*12b00*/  IMAD.MOV.U32 R15, RZ, RZ, -0x1 ;  /* 0xffffffffff0f7424 */ /* 0x000fce00078e00ff */
[----:B-1----:R-:W-:Y:S05]  /*12b10*/  WARPSYNC.COLLECTIVE R15, `(.L_x_405) ;  /* 0x000000000f087348 */ /* 0x002fea0003c00000 */
[----:B------:R0:W2:Y:S02]  /*12b20*/  SHFL.IDX P6, R14, R13, R12, R11 ;  /* 0x0000000c0d0e7389 */ /* 0x0000a400000c000b */
[----:B012---:R-:W-:Y:S01]  /*12b30*/  ENDCOLLECTIVE ;  /* 0x000000000000791b */ /* 0x007fe20003800000 */
.L_x_405:
[----:B------:R-:W-:Y:S05]  /*12b40*/  BSYNC B0 ;  /* 0x0000000000007941 */ /* 0x000fea0003800000 */
.L_x_404:
[----:B------:R-:W-:Y:S01]  /*12b50*/  IMAD.MOV.U32 R13, RZ, RZ, R16 ;  /* 0x000000ffff0d7224 */ /* 0x000fe200078e0010 */
[----:B------:R-:W-:Y:S01]  /*12b60*/  MOV R15, 0xffffffff ;  /* 0xffffffff000f7802 */ /* 0x000fe20000000f00 */
[----:B------:R-:W-:Y:S02]  /*12b70*/  IMAD.MOV.U32 R12, RZ, RZ, 0x1 ;  /* 0x00000001ff0c7424 */ /* 0x000fe400078e00ff */
[----:B------:R-:W-:Y:S02]  /*12b80*/  IMAD.MOV.U32 R11, RZ, RZ, 0x1f ;  /* 0x0000001fff0b7424 */ /* 0x000fe400078e00ff */
[----:B------:R-:W-:-:S07]  /*12b90*/  IMAD.MOV.U32 R4, RZ, RZ, R14 ;  /* 0x000000ffff047224 */ /* 0x000fce00078e000e */
[----:B------:R-:W-:Y:S05]  /*12ba0*/  WARPSYNC.COLLECTIVE R15, `(.L_x_406) ;  /* 0x000000000f087348 */ /* 0x000fea0003c00000 */
[----:B------:R0:W1:Y:S02]  /*12bb0*/  SHFL.IDX P6, R14, R13, R12, R11 ;  /* 0x0000000c0d0e7389 */ /* 0x00006400000c000b */
[----:B01----:R-:W-:Y:S01]  /*12bc0*/  ENDCOLLECTIVE ;  /* 0x000000000000791b */ /* 0x003fe20003800000 */
.L_x_406:
[----:B------:R-:W-:Y:S01]  /*12bd0*/  IMAD.MOV.U32 R5, RZ, RZ, R14 ;  /* 0x000000ffff057224 */ /* 0x000fe200078e000e */
[----:B------:R-:W-:Y:S06]  /*12be0*/  BRA `(.L_x_407) ;  /* 0xffffffe800cc7947 */ /* 0x000fec000383ffff */
.L_x_364:
[----:B------:R-:W-:Y:S01]  /*12bf0*/  BSSY B0, `(.L_x_408) ;  /* 0x0000008000007945 */ /* 0x000fe20003800000 */
[----:B-----5:R-:W-:Y:S02]  /*12c00*/  IMAD.MOV.U32 R13, RZ, RZ, R3 ;  /* 0x000000ffff0d7224 */ /* 0x020fe400078e0003 */
[----:B------:R-:W-:Y:S02]  /*12c10*/  IMAD.MOV.U32 R12, RZ, RZ, 0x1 ;  /* 0x00000001ff0c7424 */ /* 0x000fe400078e00ff */
[----:B------:R-:W-:Y:S02]  /*12c20*/  IMAD.MOV.U32 R11, RZ, RZ, RZ ;  /* 0x000000ffff0b7224 */ /* 0x000fe400078e00ff */
[----:B------:R-:W-:-:S07]  /*12c30*/  IMAD.MOV.U32 R15, RZ, RZ, -0x1 ;  /* 0xffffffffff0f7424 */ /* 0x000fce00078e00ff */
[----:B0-234-:R-:W-:Y:S05]  /*12c40*/  WARPSYNC.COLLECTIVE R15, `(.L_x_409) ;  /* 0x000000000f087348 */ /* 0x01dfea0003c00000 */
[----:B------:R1:W0:Y:S02]  /*12c50*/  SHFL.UP P6, R14, R13, R12, R11 ;  /* 0x0400000c0d0e7389 */ /* 0x00022400000c000b */
[----:B01234-:R-:W-:Y:S01]  /*12c60*/  ENDCOLLECTIVE ;  /* 0x000000000000791b */ /* 0x01ffe20003800000 */
.L_x_409:
[----:B------:R-:W-:Y:S05]  /*12c70*/  BSYNC B0 ;  /* 0x0000000000007941 */ /* 0x000fea0003800000 */
.L_x_408:
[C---:B------:R-:W-:Y:S01]  /*12c80*/  ISETP.NE.AND P0, PT, R9.reuse, RZ, PT ;  /* 0x000000ff0900720c */ /* 0x040fe20003f05270 */
[----:B------:R-:W-:Y:S02]  /*12c90*/  IMAD.MOV.U32 R12, RZ, RZ, 0x2 ;  /* 0x00000002ff0c7424 */ /* 0x000fe400078e00ff */
[----:B------:R-:W-:Y:S01]  /*12ca0*/  IMAD.MOV.U32 R11, RZ, RZ, RZ ;  /* 0x000000ffff0b7224 */ /* 0x000fe200078e00ff */
[----:B------:R-:W-:Y:S01]  /*12cb0*/  SEL R14, R14, RZ, P0 ;  /* 0x000000ff0e0e7207 */ /* 0x000fe20000000000 */
[----:B------:R-:W-:Y:S01]  /*12cc0*/  IMAD.MOV.U32 R15, RZ, RZ, -0x1 ;  /* 0xffffffffff0f7424 */ /* 0x000fe200078e00ff */
[----:B------:R-:W-:-:S03]  /*12cd0*/  ISETP.GE.U32.AND P0, PT, R9, 0x2, PT ;  /* 0x000000020900780c */ /* 0x000fc60003f06070 */
[----:B------:R-:W-:-:S10]  /*12ce0*/  IMAD.IADD R13, R3, 0x1, R14 ;  /* 0x00000001030d7824 */ /* 0x000fd400078e020e */
[----:B------:R-:W-:Y:S05]  /*12cf0*/  WARPSYNC.COLLECTIVE R15, `(.L_x_410) ;  /* 0x000000000f087348 */ /* 0x000fea0003c00000 */
[----:B------:R0:W1:Y:S02]  /*12d00*/  SHFL.UP P6, R14, R13, R12, R11 ;  /* 0x0400000c0d0e7389 */ /* 0x00006400000c000b */
[----:B01----:R-:W-:Y:S01]  /*12d10*/  ENDCOLLECTIVE ;  /* 0x000000000000791b */ /* 0x003fe20003800000 */
.L_x_410:
[----:B------:R-:W-:Y:S01]  /*12d20*/  IMAD.MOV.U32 R12, RZ, RZ, 0x4 ;  /* 0x00000004ff0c7424 */ /* 0x000fe200078e00ff */
[----:B------:R-:W-:Y:S02]  /*12d30*/  SEL R6, R14, RZ, P0 ;  /* 0x000000ff0e067207 */ /* 0x000fe40000000000 */
[----:B------:R-:W-:Y:S02]  /*12d40*/  ISETP.GE.U32.AND P0, PT, R9, 0x4, PT ;  /* 0x000000040900780c */ /* 0x000fe40003f06070 */
[----:B------:R-:W-:-:S05]  /*12d50*/  IADD3 R6, R13, R6, RZ ;  /* 0x000000060d067210 */ /* 0x000fca0007ffe0ff */
[----:B------:R-:W-:-:S07]  /*12d60*/  IMAD.MOV.U32 R13, RZ, RZ, R6 ;  /* 0x000000ffff0d7224 */ /* 0x000fce00078e0006 */
[----:B------:R-:W-:Y:S05]  /*12d70*/  WARPSYNC.COLLECTIVE R15, `(.L_x_411) ;  /* 0x000000000f087348 */ /* 0x000fea0003c00000 */
[----:B------:R0:W1:Y:S02]  /*12d80*/  SHFL.UP P6, R14, R13, R12, R11 ;  /* 0x0400000c0d0e7389 */ /* 0x00006400000c000b */
[----:B01----:R-:W-:Y:S01]  /*12d90*/  ENDCOLLECTIVE ;  /* 0x000000000000791b */ /* 0x003fe20003800000 */
.L_x_411:
[----:B------:R-:W-:Y:S01]  /*12da0*/  IMAD.MOV.U32 R12, RZ, RZ, 0x8 ;  /* 0x00000008ff0c7424 */ /* 0x000fe200078e00ff */
[----:B------:R-:W-:Y:S02]  /*12db0*/  SEL R7, R14, RZ, P0 ;  /* 0x000000ff0e077207 */ /* 0x000fe40000000000 */
[----:B------:R-:W-:-:S03]  /*12dc0*/  ISETP.GE.U32.AND P0, PT, R9, 0x8, PT ;  /* 0x000000080900780c */ /* 0x000fc60003f06070 */
[----:B------:R-:W-:-:S04]  /*12dd0*/  IMAD.IADD R7, R6, 0x1, R7 ;  /* 0x0000000106077824 */ /* 0x000fc800078e0207 */
[----:B------:R-:W-:-:S07]  /*12de0*/  IMAD.MOV.U32 R13, RZ, RZ, R7 ;  /* 0x000000ffff0d7224 */ /* 0x000fce00078e0007 */
[----:B------:R-:W-:Y:S05]  /*12df0*/  WARPSYNC.COLLECTIVE R15, `(.L_x_412) ;  /* 0x000000000f087348 */ /* 0x000fea0003c00000 */
[----:B------:R0:W1:Y:S02]  /*12e00*/  SHFL.UP P6, R14, R13, R12, R11 ;  /* 0x0400000c0d0e7389 */ /* 0x00006400000c000b */
[----:B01----:R-:W-:Y:S01]  /*12e10*/  ENDCOLLECTIVE ;  /* 0x000000000000791b */ /* 0x003fe20003800000 */
.L_x_412:
        /* <DEDUP_REMOVED lines=8> */
.L_x_413:
[----:B------:R-:W-:Y:S02]  /*12ea0*/  IMAD.MOV.U32 R12, RZ, RZ, 0x1f ;  /* 0x0000001fff0c7424 */ /* 0x000fe400078e00ff */
[----:B------:R-:W-:Y:S01]  /*12eb0*/  IMAD.MOV.U32 R11, RZ, RZ, 0x1f ;  /* 0x0000001fff0b7424 */ /* 0x000fe200078e00ff */
[----:B------:R-:W-:-:S05]  /*12ec0*/  SEL R7, R14, RZ, P0 ;  /* 0x000000ff0e077207 */ /* 0x000fca0000000000 */
[----:B------:R-:W-:-:S05]  /*12ed0*/  IMAD.IADD R2, R8, 0x1, R7 ;  /* 0x0000000108027824 */ /* 0x000fca00078e0207 */
[----:B------:R-:W-:-:S07]  /*12ee0*/  MOV R13, R2 ;  /* 0x00000002000d7202 */ /* 0x000fce0000000f00 */
[----:B------:R-:W-:Y:S05]  /*12ef0*/  WARPSYNC.COLLECTIVE R15, `(.L_x_414) ;  /* 0x000000000f087348 */ /* 0x000fea0003c00000 */
[----:B------:R0:W1:Y:S02]  /*12f00*/  SHFL.IDX P6, R14, R13, R12, R11 ;  /* 0x0000000c0d0e7389 */ /* 0x00006400000c000b */
[----:B01----:R-:W-:Y:S01]  /*12f10*/  ENDCOLLECTIVE ;  /* 0x000000000000791b */ /* 0x003fe20003800000 */
.L_x_414:
[----:B------:R-:W-:Y:S05]  /*12f20*/  BRA `(.L_x_415) ;  /* 0xffffffe800947947 */ /* 0x000fea000383ffff */
.L_x_369:
[----:B------:R-:W-:Y:S01]  /*12f30*/  BSSY B0, `(.L_x_416) ;  /* 0x0000008000007945 */ /* 0x000fe20003800000 */
[----:B-----5:R-:W-:Y:S02]  /*12f40*/  IMAD.MOV.U32 R13, RZ, RZ, R3 ;  /* 0x000000ffff0d7224 */ /* 0x020fe400078e0003 */
[----:B------:R-:W-:Y:S02]  /*12f50*/  IMAD.MOV.U32 R12, RZ, RZ, 0x1 ;  /* 0x00000001ff0c7424 */ /* 0x000fe400078e00ff */
[----:B------:R-:W-:Y:S02]  /*12f60*/  IMAD.MOV.U32 R11, RZ, RZ, RZ ;  /* 0x000000ffff0b7224 */ /* 0x000fe400078e00ff */
[----:B------:R-:W-:-:S07]  /*12f70*/  IMAD.MOV.U32 R15, RZ, RZ, -0x1 ;  /* 0xffffffffff0f7424 */ /* 0x000fce00078e00ff */
[----:B0-----:R-:W-:Y:S05]  /*12f80*/  WARPSYNC.COLLECTIVE R15, `(.L_x_417) ;  /* 0x000000000f087348 */ /* 0x001fea0003c00000 */
[----:B------:R1:W2:Y:S02]  /*12f90*/  SHFL.UP P6, R14, R13, R12, R11 ;  /* 0x0400000c0d0e7389 */ /* 0x0002a400000c000b */
[----:B012---:R-:W-:Y:S01]  /*12fa0*/  ENDCOLLECTIVE ;  /* 0x000000000000791b */ /* 0x007fe20003800000 */
.L_x_417:
[----:B------:R-:W-:Y:S05]  /*12fb0*/  BSYNC B0 ;  /* 0x0000000000007941 */ /* 0x000fea0003800000 */
.L_x_416:
[----:B------:R-:W-:Y:S01]  /*12fc0*/  ISETP.NE.AND P0, PT, R8, RZ, PT ;  /* 0x000000ff0800720c */ /* 0x000fe20003f05270 */
[----:B------:R-:W-:Y:S01]  /*12fd0*/  IMAD.MOV.U32 R12, RZ, RZ, 0x2 ;  /* 0x00000002ff0c7424 */ /* 0x000fe200078e00ff */
[----:B------:R-:W-:Y:S01]  /*12fe0*/  MOV R15, 0xffffffff ;  /* 0xffffffff000f7802 */ /* 0x000fe20000000f00 */
[----:B------:R-:W-:Y:S01]  /*12ff0*/  IMAD.MOV.U32 R11, RZ, RZ, RZ ;  /* 0x000000ffff0b7224 */ /* 0x000fe200078e00ff */
[----:B------:R-:W-:Y:S02]  /*13000*/  SEL R14, R14, RZ, P0 ;  /* 0x000000ff0e0e7207 */ /* 0x000fe40000000000 */
[----:B------:R-:W-:-:S03]  /*13010*/  ISETP.GE.U32.AND P0, PT, R8, 0x2, PT ;  /* 0x000000020800780c */ /* 0x000fc60003f06070 */
[----:B------:R-:W-:-:S10]  /*13020*/  IMAD.IADD R13, R3, 0x1, R14 ;  /* 0x00000001030d7824 */ /* 0x000fd400078e020e */
[----:B------:R-:W-:Y:S05]  /*13030*/  WARPSYNC.COLLECTIVE R15, `(.L_x_418) ;  /* 0x000000000f087348 */ /* 0x000fea0003c00000 */
[----:B------:R0:W1:Y:S02]  /*13040*/  SHFL.UP P6, R14, R13, R12, R11 ;  /* 0x0400000c0d0e7389 */ /* 0x00006400000c000b */
[----:B01----:R-:W-:Y:S01]  /*13050*/  ENDCOLLECTIVE ;  /* 0x000000000000791b */ /* 0x003fe20003800000 */
.L_x_418:
        /* <DEDUP_REMOVED lines=8> */
.L_x_419:
        /* <DEDUP_REMOVED lines=8> */
.L_x_420:
        /* <DEDUP_REMOVED lines=8> */
.L_x_421:
[----:B------:R-:W-:Y:S02]  /*131e0*/  IMAD.MOV.U32 R12, RZ, RZ, 0x1f ;  /* 0x0000001fff0c7424 */ /* 0x000fe400078e00ff */
[----:B------:R-:W-:Y:S01]  /*131f0*/  IMAD.MOV.U32 R11, RZ, RZ, 0x1f ;  /* 0x0000001fff0b7424 */ /* 0x000fe200078e00ff */
[----:B------:R-:W-:-:S04]  /*13200*/  SEL R2, R14, RZ, P0 ;  /* 0x000000ff0e027207 */ /* 0x000fc80000000000 */
[----:B------:R-:W-:-:S05]  /*13210*/  IADD3 R2, R7, R2, RZ ;  /* 0x0000000207027210 */ /* 0x000fca0007ffe0ff */
[----:B------:R-:W-:-:S07]  /*13220*/  IMAD.MOV.U32 R13, RZ, RZ, R2 ;  /* 0x000000ffff0d7224 */ /* 0x000fce00078e0002 */
[----:B------:R-:W-:Y:S05]  /*13230*/  WARPSYNC.COLLECTIVE R15, `(.L_x_422) ;  /* 0x000000000f087348 */ /* 0x000fea0003c00000 */
[----:B------:R0:W1:Y:S02]  /*13240*/  SHFL.IDX P6, R14, R13, R12, R11 ;  /* 0x0000000c0d0e7389 */ /* 0x00006400000c000b */
[----:B01----:R-:W-:Y:S01]  /*13250*/  ENDCOLLECTIVE ;  /* 0x000000000000791b */ /* 0x003fe20003800000 */
.L_x_422:
[----:B------:R-:W-:Y:S05]  /*13260*/  BRA `(.L_x_423) ;  /* 0xffffffe8007c7947 */ /* 0x000fea000383ffff */
.L_x_371:
[----:B------:R-:W-:Y:S01]  /*13270*/  BSSY B0, `(.L_x_424) ;  /* 0x0000006000007945 */ /* 0x000fe20003800000 */
[----:B------:R-:W-:Y:S01]  /*13280*/  PLOP3.LUT P6, PT, P6, PT, PT, 0x8, 0x0 ;  /* 0x000000000000781c */ /* 0x000fe200037ce170 */
[----:B------:R-:W-:-:S12]  /*13290*/  IMAD.MOV.U32 R15, RZ, RZ, -0x1 ;  /* 0xffffffffff0f7424 */ /* 0x000fd800078e00ff */
[----:B0-----:R-:W-:Y:S05]  /*132a0*/  WARPSYNC.COLLECTIVE R15, `(.L_x_425) ;  /* 0x000000000f087348 */ /* 0x001fea0003c00000 */
[----:B------:R-:W-:Y:S01]  /*132b0*/  VOTE.ANY R14, PT, P6 ;  /* 0x00000000000e7806 */ /* 0x000fe200030e0100 */
[----:B0-----:R-:W-:Y:S06]  /*132c0*/  ENDCOLLECTIVE ;  /* 0x000000000000791b */ /* 0x001fec0003800000 */
.L_x_425:
[----:B------:R-:W-:Y:S05]  /*132d0*/  BSYNC B0 ;  /* 0x0000000000007941 */ /* 0x000fea0003800000 */
.L_x_424:
[----:B------:R-:W-:Y:S02]  /*132e0*/  IMAD.MOV.U32 R7, RZ, RZ, R14 ;  /* 0x000000ffff077224 */ /* 0x000fe400078e000e */
[----:B------:R-:W-:Y:S02]  /*132f0*/  IMAD.MOV.U32 R13, RZ, RZ, R3 ;  /* 0x000000ffff0d7224 */ /* 0x000fe400078e0003 */
[----:B------:R-:W0:Y:S01]  /*13300*/  POPC R5, R7 ;  /* 0x0000000700057309 */ /* 0x000e220000000000 */
[----:B------:R-:W-:Y:S02]  /*13310*/  IMAD.MOV.U32 R11, RZ, RZ, 0x1f ;  /* 0x0000001fff0b7424 */ /* 0x000fe400078e00ff */
[----:B------:R-:W-:Y:S02]  /*13320*/  IMAD.MOV.U32 R15, RZ, RZ, -0x1 ;  /* 0xffffffffff0f7424 */ /* 0x000fe400078e00ff */
[----:B0-----:R-:W-:-:S07]  /*13330*/  IMAD.MOV.U32 R12, RZ, RZ, R5 ;  /* 0x000000ffff0c7224 */ /* 0x001fce00078e0005 */
[----:B------:R-:W-:Y:S05]  /*13340*/  WARPSYNC.COLLECTIVE R15, `(.L_x_426) ;  /* 0x000000000f087348 */ /* 0x000fea0003c00000 */
[----:B------:R0:W1:Y:S02]  /*13350*/  SHFL.IDX P6, R14, R13, R12, R11 ;  /* 0x0000000c0d0e7389 */ /* 0x00006400000c000b */
[----:B01----:R-:W-:Y:S01]  /*13360*/  ENDCOLLECTIVE ;  /* 0x000000000000791b */ /* 0x003fe20003800000 */
.L_x_426:
[----:B------:R-:W-:Y:S01]  /*13370*/  MOV R17, R14 ;  /* 0x0000000e00117202 */ /* 0x000fe20000000f00 */
[----:B------:R-:W-:Y:S06]  /*13380*/  BRA `(.L_x_427) ;  /* 0xffffffe8006c7947 */ /* 0x000fec000383ffff */
.L_x_373:
[----:B------:R-:W-:Y:S01]  /*13390*/  BSSY B0, `(.L_x_428) ;  /* 0x0000007000007945 */ /* 0x000fe20003800000 */
[----:B------:R-:W-:Y:S02]  /*133a0*/  IMAD.MOV.U32 R13, RZ, RZ, R2 ;  /* 0x000000ffff0d7224 */ /* 0x000fe400078e0002 */
[----:B------:R-:W-:Y:S02]  /*133b0*/  IMAD.MOV.U32 R11, RZ, RZ, 0x1f ;  /* 0x0000001fff0b7424 */ /* 0x000fe400078e00ff */
[----:B------:R-:W-:-:S07]  /*133c0*/  IMAD.MOV.U32 R15, RZ, RZ, -0x1 ;  /* 0xffffffffff0f7424 */ /* 0x000fce00078e00ff */
[----:B012---:R-:W-:Y:S05]  /*133d0*/  WARPSYNC.COLLECTIVE R15, `(.L_x_429) ;  /* 0x000000000f087348 */ /* 0x007fea0003c00000 */
[----:B------:R3:W4:Y:S02]  /*133e0*/  SHFL.IDX P6, R14, R13, R12, R11 ;  /* 0x0000000c0d0e7389 */ /* 0x00072400000c000b */
[----:B01234-:R-:W-:Y:S01]  /*133f0*/  ENDCOLLECTIVE ;  /* 0x000000000000791b */ /* 0x01ffe20003800000 */
.L_x_429:
[----:B------:R-:W-:Y:S05]  /*13400*/  BSYNC B0 ;  /* 0x0000000000007941 */ /* 0x000fea0003800000 */
.L_x_428:
[----:B------:R-:W-:Y:S05]  /*13410*/  BRA `(.L_x_372) ;  /* 0xffffffe800647947 */ /* 0x000fea000383ffff */
.L_x_377:
[----:B0-----:R0:W1:Y:S02]  /*13420*/  SYNCS.PHASECHK.TRANS64.TRYWAIT P0, [R0+URZ+0x38820], R3 ;  /* 0x03882003000075a7 */ /* 0x001064000800017f */
[----:B-1----:R-:W-:Y:S05]  /*13430*/  @!P0 NANOSLEEP.SYNCS 0x989680 ;  /* 0x009896800000895d */ /* 0x002fea0003900000 */
[----:B------:R-:W1:Y:S02]  /*13440*/  @!P0 SYNCS.PHASECHK.TRANS64 P0, [R0+URZ+0x38820], R3 ;  /* 0x03882003000085a7 */ /* 0x000e64000800007f */
[----:B-1----:R-:W-:Y:S05]  /*13450*/  @!P0 BRA `(.L_x_377) ;  /* 0xfffffffc00f08947 */ /* 0x002fea000383ffff */
[----:B------:R-:W-:Y:S05]  /*13460*/  BRA `(.L_x_430) ;  /* 0xffffffec00487947 */ /* 0x000fea000383ffff */
.L_x_378:
[----:B------:R-:W1:Y:S01]  /*13470*/  S2R R2, SR_TID.X ;  /* 0x0000000000027919 */ /* 0x000e620000002100 */
[----:B------:R-:W-:Y:S01]  /*13480*/  BSSY B0, `(.L_x_431) ;  /* 0x000000a000007945 */ /* 0x000fe20003800000 */
[----:B------:R-:W-:Y:S02]  /*13490*/  IMAD.MOV.U32 R12, RZ, RZ, RZ ;  /* 0x000000ffff0c7224 */ /* 0x000fe400078e00ff */
[----:B------:R-:W-:Y:S02]  /*134a0*/  IMAD.MOV.U32 R11, RZ, RZ, 0x1f ;  /* 0x0000001fff0b7424 */ /* 0x000fe400078e00ff */
[----:B------:R-:W-:Y:S01]  /*134b0*/  IMAD.MOV.U32 R15, RZ, RZ, -0x1 ;  /* 0xffffffffff0f7424 */ /* 0x000fe200078e00ff */
[----:B-1----:R-:W-:-:S04]  /*134c0*/  SHF.R.U32.HI R2, RZ, 0x5, R2 ;  /* 0x00000005ff027819 */ /* 0x002fc80000011602 */
[----:B------:R-:W-:-:S05]  /*134d0*/  LOP3.LUT R2, R2, 0x3, RZ, 0xc0, !PT ;  /* 0x0000000302027812 */ /* 0x000fca00078ec0ff */
[----:B------:R-:W-:-:S07]  /*134e0*/  IMAD.MOV.U32 R13, RZ, RZ, R2 ;  /* 0x000000ffff0d7224 */ /* 0x000fce00078e0002 */
[----:B0-----:R-:W-:Y:S05]  /*134f0*/  WARPSYNC.COLLECTIVE R15, `(.L_x_432) ;  /* 0x000000000f087348 */ /* 0x001fea0003c00000 */
[----:B------:R1:W2:Y:S02]  /*13500*/  SHFL.IDX P6, R14, R13, R12, R11 ;  /* 0x0000000c0d0e7389 */ /* 0x0002a400000c000b */
[----:B012---:R-:W-:Y:S01]  /*13510*/  ENDCOLLECTIVE ;  /* 0x000000000000791b */ /* 0x007fe20003800000 */
.L_x_432:
[----:B------:R-:W-:Y:S05]  /*13520*/  BSYNC B0 ;  /* 0x0000000000007941 */ /* 0x000fea0003800000 */
.L_x_431:
[----:B------:R-:W-:Y:S05]  /*13530*/  BRA `(.L_x_433) ;  /* 0xffffffec00307947 */ /* 0x000fea000383ffff */
.L_x_381:
[----:B------:R-:W-:Y:S01]  /*13540*/  BSSY B1, `(.L_x_434) ;  /* 0x0000006000017945 */ /* 0x000fe20003800000 */
[----:B------:R-:W-:-:S07]  /*13550*/  IMAD.MOV.U32 R15, RZ, RZ, -0x1 ;  /* 0xffffffffff0f7424 */ /* 0x000fce00078e00ff */
[----:B01----:R-:W-:Y:S05]  /*13560*/  WARPSYNC.COLLECTIVE R15, `(.L_x_435) ;  /* 0x000000000f0c7348 */ /* 0x003fea0003c00000 */
[----:B------:R-:W-:Y:S02]  /*13570*/  ELECT P6, UR62, PT ;  /* 0x00000000003e782f */ /* 0x000fe400038c0000 */
[----:B------:R-:W-:Y:S01]  /*13580*/  MOV R14, UR62 ;  /* 0x0000003e000e7c02 */ /* 0x000fe20008000f00 */
[----:B01----:R-:W-:Y:S10]  /*13590*/  ENDCOLLECTIVE ;  /* 0x000000000000791b */ /* 0x003ff40003800000 */
.L_x_435:
[----:B------:R-:W-:Y:S05]  /*135a0*/  BSYNC B1 ;  /* 0x0000000000017941 */ /* 0x000fea0003800000 */
.L_x_434:
[----:B------:R-:W-:Y:S05]  /*135b0*/  BRA `(.L_x_436) ;  /* 0xffffffec00287947 */ /* 0x000fea000383ffff */
.L_x_383:
[----:B0-----:R0:W1:Y:S02]  /*135c0*/  SYNCS.PHASECHK.TRANS64.TRYWAIT P0, [R6+URZ], R5 ;  /* 0x00000005060075a7 */ /* 0x001064000800017f */
[----:B-1----:R-:W-:Y:S05]  /*135d0*/  @!P0 NANOSLEEP.SYNCS 0x989680 ;  /* 0x009896800000895d */ /* 0x002fea0003900000 */
[----:B------:R-:W1:Y:S02]  /*135e0*/  @!P0 SYNCS.PHASECHK.TRANS64 P0, [R6+URZ], R5 ;  /* 0x00000005060085a7 */ /* 0x000e64000800007f */
[----:B-1----:R-:W-:Y:S05]  /*135f0*/  @!P0 BRA `(.L_x_383) ;  /* 0xfffffffc00f08947 */ /* 0x002fea000383ffff */
[----:B------:R-:W-:Y:S05]  /*13600*/  BRA `(.L_x_437) ;  /* 0xffffffec006c7947 */ /* 0x000fea000383ffff */
.L_x_384:
[----:B-1----:R1:W2:Y:S02]  /*13610*/  SYNCS.PHASECHK.TRANS64.TRYWAIT P0, [R7+URZ], R2 ;  /* 0x00000002070075a7 */ /* 0x0022a4000800017f */
[----:B--2---:R-:W-:Y:S05]  /*13620*/  @!P0 NANOSLEEP.SYNCS 0x989680 ;  /* 0x009896800000895d */ /* 0x004fea0003900000 */
[----:B------:R-:W2:Y:S02]  /*13630*/  @!P0 SYNCS.PHASECHK.TRANS64 P0, [R7+URZ], R2 ;  /* 0x00000002070085a7 */ /* 0x000ea4000800007f */
[----:B--2---:R-:W-:Y:S05]  /*13640*/  @!P0 BRA `(.L_x_384) ;  /* 0xfffffffc00f08947 */ /* 0x004fea000383ffff */
[----:B------:R-:W-:Y:S05]  /*13650*/  BRA `(.L_x_438) ;  /* 0xffffffec00607947 */ /* 0x000fea000383ffff */
.L_x_386:
[----:B--2---:R2:W3:Y:S02]  /*13660*/  SYNCS.PHASECHK.TRANS64.TRYWAIT P0, [R4+URZ], R5 ;  /* 0x00000005040075a7 */ /* 0x0044e4000800017f */
[----:B---3--:R-:W-:Y:S05]  /*13670*/  @!P0 NANOSLEEP.SYNCS 0x989680 ;  /* 0x009896800000895d */ /* 0x008fea0003900000 */
[----:B------:R-:W3:Y:S02]  /*13680*/  @!P0 SYNCS.PHASECHK.TRANS64 P0, [R4+URZ], R5 ;  /* 0x00000005040085a7 */ /* 0x000ee4000800007f */
[----:B---3--:R-:W-:Y:S05]  /*13690*/  @!P0 BRA `(.L_x_386) ;  /* 0xfffffffc00f08947 */ /* 0x008fea000383ffff */
[----:B------:R-:W-:Y:S05]  /*136a0*/  BRA `(.L_x_439) ;  /* 0xffffffec00687947 */ /* 0x000fea000383ffff */
.L_x_440:
        /* <DEDUP_REMOVED lines=13> */
.L_x_12751:


//--------------------- .text._ZN7cutlass13device_kernelIN5flash11enable_sm90INS1_16FlashAttnFwdSm90INS1_25CollectiveMainloopFwdSm90ILi2EN4cute5tupleIJNS5_1CILi1EEES8_S8_EEENS6_IJNS7_ILi128EEENS7_ILi80EEENS7_ILi256EEEEEELi256ENS_10bfloat16_tEfNS_4arch4Sm90ELb0ELb0ELb0ELb1ELb0ELb1ELb0ELb1ELb1ELb0ELb0ELb0EEENS1_21CollectiveEpilogueFwdINS6_IJSA_SC_SB_EEES9_SE_SG_Li256ELb1ELb0ELb0ELb0EEENS1_36VarlenDynamicPersistentTileSchedulerILi128ELi80ELi256ELi32ELb0ELb0ELb1ELb0ELb1ELb1EEEEEEEEEvNT_6ParamsE --------------------------
	.section	.text._ZN7cutlass13device_kernelIN5flash11enable_sm90INS1_16FlashAttnFwdSm90INS1_25CollectiveMainloopFwdSm90ILi2EN4cute5tupleIJNS5_1CILi1EEES8_S8_EEENS6_IJNS7_ILi128EEENS7_ILi80EEENS7_ILi256EEEEEELi256ENS_10bfloat16_tEfNS_4arch4Sm90ELb0ELb0ELb0ELb1ELb0ELb1ELb0ELb1ELb1ELb0ELb0ELb0EEENS1_21CollectiveEpilogueFwdINS6_IJSA_SC_SB_EEES9_SE_SG_Li256ELb1ELb0ELb0ELb0EEENS1_36VarlenDynamicPersistentTileSchedulerILi128ELi80ELi256ELi32ELb0ELb0ELb1ELb0ELb1ELb1EEEEEEEEEvNT_6ParamsE,"ax",@progbits
	.align	128
.text._ZN7cutlass13device_kernelIN5flash11enable_sm90INS1_16FlashAttnFwdSm90INS1_25CollectiveMainloopFwdSm90ILi2EN4cute5tupleIJNS5_1CILi1EEES8_S8_EEENS6_IJNS7_ILi128EEENS7_ILi80EEENS7_ILi256EEEEEELi256ENS_10bfloat16_tEfNS_4arch4Sm90ELb0ELb0ELb0ELb1ELb0ELb1ELb0ELb1ELb1ELb0ELb0ELb0EEENS1_21CollectiveEpilogueFwdINS6_IJSA_SC_SB_EEES9_SE_SG_Li256ELb1ELb0ELb0ELb0EEENS1_36VarlenDynamicPersistentTileSchedulerILi128ELi80ELi256ELi32ELb0ELb0ELb1ELb0ELb1ELb1EEEEEEEEEvNT_6ParamsE:
        .type           _ZN7cutlass13device_kernelIN5flash11enable_sm90INS1_16FlashAttnFwdSm90INS1_25CollectiveMainloopFwdSm90ILi2EN4cute5tupleIJNS5_1CILi1EEES8_S8_EEENS6_IJNS7_ILi128EEENS7_ILi80EEENS7_ILi256EEEEEELi256ENS_10bfloat16_tEfNS_4arch4Sm90ELb0ELb0ELb0ELb1ELb0ELb1ELb0ELb1ELb1ELb0ELb0ELb0EEENS1_21CollectiveEpilogueFwdINS6_IJSA_SC_SB_EEES9_SE_SG_Li256ELb1ELb0ELb0ELb0EEENS1_36VarlenDynamicPersistentTileSchedulerILi128ELi80ELi256ELi32ELb0ELb0ELb1ELb0ELb1ELb1EEEEEEEEEvNT_6ParamsE,@function
        .size           _ZN7cutlass13device_kernelIN5flash11enable_sm90INS1_16FlashAttnFwdSm90INS1_25CollectiveMainloopFwdSm90ILi2EN4cute5tupleIJNS5_1CILi1EEES8_S8_EEENS6_IJNS7_ILi128EEENS7_ILi80EEENS7_ILi256EEEEEELi256ENS_10bfloat16_tEfNS_4arch4Sm90ELb0ELb0ELb0ELb1ELb0ELb1ELb0ELb1ELb1ELb0ELb0ELb0EEENS1_21CollectiveEpilogueFwdINS6_IJSA_SC_SB_EEES9_SE_SG_Li256ELb1ELb0ELb0ELb0EEENS1_36VarlenDynamicPersistentTileSchedulerILi128ELi80ELi256ELi32ELb0ELb0ELb1ELb0ELb1ELb1EEEEEEEEEvNT_6ParamsE,(.L_x_12752 - _ZN7cutlass13device_kernelIN5flash11enable_sm90INS1_16FlashAttnFwdSm90INS1_25CollectiveMainloopFwdSm90ILi2EN4cute5tupleIJNS5_1CILi1EEES8_S8_EEENS6_IJNS7_ILi128EEENS7_ILi80EEENS7_ILi256EEEEEELi256ENS_10bfloat16_tEfNS_4arch4Sm90ELb0ELb0ELb0ELb1ELb0ELb1ELb0ELb1ELb1ELb0ELb0ELb0EEENS1_21CollectiveEpilogueFwdINS6_IJSA_SC_SB_EEES9_SE_SG_Li256ELb1ELb0ELb0ELb0EEENS1_36VarlenDynamicPersistentTileSchedulerILi128ELi80ELi256ELi32ELb0ELb0ELb1ELb0ELb1ELb1EEEEEEEEEvNT_6ParamsE)
        .other          _ZN7cutlass13device_kernelIN5flash11enable_sm90INS1_16FlashAttnFwdSm90INS1_25CollectiveMainloopFwdSm90ILi2EN4cute5tupleIJNS5_1CILi1EEES8_S8_EEENS6_IJNS7_ILi128EEENS7_ILi80EEENS7_ILi256EEEEEELi256ENS_10bfloat16_tEfNS_4arch4Sm90ELb0ELb0ELb0ELb1ELb0ELb1ELb0ELb1ELb1ELb0ELb0ELb0EEENS1_21CollectiveEpilogueFwdINS6_IJSA_SC_SB_EEES9_SE_SG_Li256ELb1ELb0ELb0ELb0EEENS1_36VarlenDynamicPersistentTileSchedulerILi128ELi80ELi256ELi32ELb0ELb0ELb1ELb0ELb1ELb1EEEEEEEEEvNT_6ParamsE,@"STO_CUDA_ENTRY STV_DEFAULT"
_ZN7cutlass13device_kernelIN5flash11enable_sm90INS1_16FlashAttnFwdSm90INS1_25CollectiveMainloopFwdSm90ILi2EN4cute5tupleIJNS5_1CILi1EEES8_S8_EEENS6_IJNS7_ILi128EEENS7_ILi80EEENS7_ILi256EEEEEELi256ENS_10bfloat16_tEfNS_4arch4Sm90ELb0ELb0ELb0ELb1ELb0ELb1ELb0ELb1ELb1ELb0ELb0ELb0EEENS1_21CollectiveEpilogueFwdINS6_IJSA_SC_SB_EEES9_SE_SG_Li256ELb1ELb0ELb0ELb0EEENS1_36VarlenDynamicPersistentTileSchedulerILi128ELi80ELi256ELi32ELb0ELb0ELb1ELb0ELb1ELb1EEEEEEEEEvNT_6ParamsE:
        /* <DEDUP_REMOVED lines=14> */
[----:B------:R-:W-:Y:S02]  /*00e0*/  UIADD3 UR12, UP3, UR4, 0x570, URZ ;  /* 0x00000570040c7890 */ /* 0x000fe4000ff7e03f */
[----:B------:R-:W-:-:S02]  /*00f0*/  UIADD3 UR4, UP4, UR4, 0x670, URZ ;  /* 0x0000067004047890 */ /* 0x000fc4000ff9e03f */
[----:B------:R-:W-:Y:S02]  /*0100*/  UIADD3.X UR7, URZ, UR5, URZ, UP0, !UPT ;  /* 0x000000053f077290 */ /* 0x000fe400087fe43f */
[----:B------:R-:W-:Y:S02]  /*0110*/  UIADD3.X UR9, URZ, UR5, URZ, UP1, !UPT ;  /* 0x000000053f097290 */ /* 0x000fe40008ffe43f */
[----:B------:R-:W-:Y:S02]  /*0120*/  UIADD3.X UR11, URZ, UR5, URZ, UP2, !UPT ;  /* 0x000000053f0b7290 */ /* 0x000fe400097fe43f */
[----:B------:R-:W-:Y:S02]  /*0130*/  UIADD3.X UR13, URZ, UR5, URZ, UP3, !UPT ;  /* 0x000000053f0d7290 */ /* 0x000fe40009ffe43f */
[----:B------:R-:W-:Y:S01]  /*0140*/  UIADD3.X UR5, URZ, UR5, URZ, UP4, !UPT ;  /* 0x000000053f057290 */ /* 0x000fe2000a7fe43f */
[----:B------:R0:W-:Y:S02]  /*0150*/  UTMACCTL.PF [UR6] ;  /* 0x00000000060079b9 */ /* 0x0001e40008040000 */
[----:B------:R0:W-:Y:S02]  /*0160*/  UTMACCTL.PF [UR8] ;  /* 0x00000000080079b9 */ /* 0x0001e40008040000 */
[----:B------:R0:W-:Y:S02]  /*0170*/  UTMACCTL.PF [UR10] ;  /* 0x000000000a0079b9 */ /* 0x0001e40008040000 */
[----:B------:R0:W-:Y:S02]  /*0180*/  UTMACCTL.PF [UR12] ;  /* 0x000000000c0079b9 */ /* 0x0001e40008040000 */
[----:B------:R0:W-:Y:S02]  /*0190*/  UTMACCTL.PF [UR4] ;  /* 0x00000000040079b9 */ /* 0x0001e40008040000 */
[----:B0-----:R-:W-:Y:S01]  /*01a0*/  NOP ;  /* 0x0000000000007918 */ /* 0x001fe20000000000 */
.L_x_442:
[----:B------:R-:W-:Y:S05]  /*01b0*/  BSYNC B0 ;  /* 0x0000000000007941 */ /* 0x000fea0003800000 */
.L_x_441:
        /* <DEDUP_REMOVED lines=41> */
.L_x_443:
        /* <DEDUP_REMOVED lines=22> */
.L_x_444:
        /* <DEDUP_REMOVED lines=18> */
.L_x_445:
        /* <DEDUP_REMOVED lines=22> */
.L_x_446:
        /* <DEDUP_REMOVED lines=22> */
.L_x_447:
[----:B------:R-:W-:Y:S01]  /*0990*/  PLOP3.LUT P0, PT, PT, PT, UP0, 0x80, 0x0 ;  /* 0x000000000000781c */ /* 0x000fe20003f0f008 */
[----:B------:R-:W-:Y:S01]  /*09a0*/  UMOV UR60, 0x1 ;  /* 0x00000001003c7882 */ /* 0x000fe20000000000 */
[----:B------:R-:W-:Y:S01]  /*09b0*/  NOP ;  /* 0x0000000000007918 */ /* 0x000fe20000000000 */
[----:B------:R-:W-:Y:S01]  /*09c0*/  USEL UR60, UR60, 0x2, !UP0 ;  /* 0x000000023c3c7887 */ /* 0x000fe2000c000000 */
[----:B------:R-:W-:Y:S01]  /*09d0*/  BSSY B7, `(.L_x_448) ;  /* 0x000251a000077945 */ /* 0x000fe20003800000 */
[----:B012-4-:R-:W-:Y:S08]  /*09e0*/  BAR.SYNC.DEFER_BLOCKING 0x0 ;  /* 0x0000000000007b1d */ /* 0x017ff00000010000 */
[----:B------:R-:W-:Y:S05]  /*09f0*/  @!P0 BRA `(.L_x_449) ;  /* 0x000001ec00248947 */ /* 0x000fea0003800000 */
.L_x_450:
[----:B------:R-:W-:-:S08]  /*0a00*/  NOP ;  /* 0x0000000000007918 */ /* 0x000fd00000000000 */
[----:B------:R-:W0:Y:S02]  /*0a10*/  USETMAXREG.TRY_ALLOC.CTAPOOL UP0, 0xf0 ;  /* 0x000000f0000079c8 */ /* 0x000e240008000600 */
[----:B0-----:R-:W-:-:S13]  /*0a20*/  PLOP3.LUT P0, PT, PT, PT, UP0, 0x80, 0x0 ;  /* 0x000000000000781c */ /* 0x001fda0003f0f008 */
[----:B------:R-:W-:Y:S05]  /*0a30*/  @!P0 BRA `(.L_x_450) ;  /* 0xfffffffc00f08947 */ /* 0x000fea000383ffff */
[----:B------:R-:W0:Y:S08]  /*0a40*/  S2UR UR5, SR_CgaCtaId ;  /* 0x00000000000579c3 */ /* 0x000e300000008800 */
[----:B------:R-:W-:Y:S06]  /*0a50*/  BAR.ARV 0x8, 0x120 ;  /* 0x0204800000007b1d */ /* 0x000fec0000002000 */
[----:B------:R-:W-:-:S02]  /*0a60*/  UMOV UR4, 0x400 ;  /* 0x0000040000047882 */ /* 0x000fc40000000000 */
[----:B------:R-:W-:Y:S01]  /*0a70*/  BAR.SYNC.DEFER_BLOCKING 0x5, 0x120 ;  /* 0x0144800000007b1d */ /* 0x000fe20000010000 */
[----:B0-----:R-:W-:-:S06]  /*0a80*/  ULEA UR4, UR5, UR4, 0x18 ;  /* 0x0000000405047291 */ /* 0x001fcc000f8ec03f */
[----:B------:R-:W-:Y:S01]  /*0a90*/  IMAD.U32 R16, RZ, RZ, UR4 ;  /* 0x00000004ff107e24 */ /* 0x000fe2000f8e00ff */
[----:B------:R-:W-:-:S04]  /*0aa0*/  ULDC UR4, c[0x0][0xc14] ;  /* 0x0003050000047ab9 */ /* 0x000fc80000000800 */
[----:B------:R-:W0:Y:S01]  /*0ab0*/  LDS.128 R148, [R16+0x388d0] ;  /* 0x0388d00010947984 */ /* 0x000e220000000c00 */
[----:B------:R-:W-:Y:S06]  /*0ac0*/  BAR.ARV 0x4, 0x120 ;  /* 0x0104800000007b1d */ /* 0x000fec0000002000 */
[----:B0-----:R-:W-:-:S13]  /*0ad0*/  ISETP.GE.AND P0, PT, R151, UR4, PT ;  /* 0x0000000497007c0c */ /* 0x001fda000bf06270 */
[----:B------:R-:W-:Y:S05]  /*0ae0*/  @P0 BRA `(.L_x_451) ;  /* 0x0000025000200947 */ /* 0x000fea0003800000 */
[----:B------:R-:W-:Y:S01]  /*0af0*/  VIADD R220, R4, 0xffffff80 ;  /* 0xffffff8004dc7836 */ /* 0x000fe20000000000 */
[----:B------:R-:W-:Y:S01]  /*0b00*/  R2UR UR4, R16 ;  /* 0x00000000100472ca */ /* 0x000fe200000e0000 */
[----:B------:R-:W-:Y:S01]  /*0b10*/  ULOP3.LUT UR5, UR60, 0x1, URZ, 0xfc, !UPT ;  /* 0x000000013c057892 */ /* 0x000fe2000f8efc3f */
[----:B------:R-:W-:Y:S02]  /*0b20*/  IMAD.MOV.U32 R17, RZ, RZ, RZ ;  /* 0x000000ffff117224 */ /* 0x000fe400078e00ff */
[----:B------:R-:W-:Y:S01]  /*0b30*/  SHF.R.S32.HI R3, RZ, 0x1f, R220 ;  /* 0x0000001fff037819 */ /* 0x000fe200000114dc */
[----:B------:R-:W-:Y:S02]  /*0b40*/  IMAD.MOV.U32 R219, RZ, RZ, RZ ;  /* 0x000000ffffdb7224 */ /* 0x000fe400078e00ff */
[----:B------:R-:W-:Y:S01]  /*0b50*/  IMAD.MOV.U32 R222, RZ, RZ, RZ ;  /* 0x000000ffffde7224 */ /* 0x000fe200078e00ff */
[CC--:B------:R-:W-:Y:S01]  /*0b60*/  LEA.HI R0, R3.reuse, R220.reuse, RZ, 0x7 ;  /* 0x000000dc03007211 */ /* 0x0c0fe200078f38ff */
[----:B------:R-:W-:Y:S01]  /*0b70*/  IMAD.MOV.U32 R221, RZ, RZ, RZ ;  /* 0x000000ffffdd7224 */ /* 0x000fe200078e00ff */
[----:B------:R-:W-:-:S02]  /*0b80*/  LEA.HI R2, R3, R220, RZ, 0x4 ;  /* 0x000000dc03027211 */ /* 0x000fc400078f20ff */
[----:B------:R-:W-:Y:S01]  /*0b90*/  LOP3.LUT R5, R0, 0xffffff80, RZ, 0xc0, !PT ;  /* 0xffffff8000057812 */ /* 0x000fe200078ec0ff */
[----:B------:R-:W-:Y:S01]  /*0ba0*/  UIADD3 UR4, UR4, 0x14400, URZ ;  /* 0x0001440004047890 */ /* 0x000fe2000fffe03f */
[----:B------:R-:W-:Y:S02]  /*0bb0*/  LEA.HI R4, R3, R220, RZ, 0x5 ;  /* 0x000000dc03047211 */ /* 0x000fe400078f28ff */
[----:B------:R-:W-:Y:S01]  /*0bc0*/  SHF.R.S32.HI R7, RZ, 0x4, R2 ;  /* 0x00000004ff077819 */ /* 0x000fe20000011402 */
[----:B------:R-:W-:Y:S01]  /*0bd0*/  IMAD.IADD R11, R220, 0x1, -R5 ;  /* 0x00000001dc0b7824 */ /* 0x000fe200078e0a05 */
[----:B------:R-:W-:Y:S01]  /*0be0*/  SHF.R.S32.HI R10, RZ, 0x7, R0 ;  /* 0x00000007ff0a7819 */ /* 0x000fe20000011400 */
[----:B------:R-:W-:Y:S01]  /*0bf0*/  IMAD.SHL.U32 R4, R4, 0x20, RZ ;  /* 0x0000002004047824 */ /* 0x000fe200078e00ff */
[C---:B------:R-:W-:Y:S02]  /*0c00*/  LOP3.LUT R5, R2.reuse, 0x3fffff0, RZ, 0xc0, !PT ;  /* 0x03fffff002057812 */ /* 0x040fe400078ec0ff */
[----:B------:R-:W-:Y:S01]  /*0c10*/  SHF.R.S32.HI R6, RZ, 0x1f, R11 ;  /* 0x0000001fff067819 */ /* 0x000fe2000001140b */
[----:B------:R-:W-:Y:S01]  /*0c20*/  STL [R1+0x70], R11 ;  /* 0x0000700b01007387 */ /* 0x000fe20000100800 */
[----:B------:R-:W-:Y:S01]  /*0c30*/  LEA.HI R2, R2, R7, RZ, 0x1 ;  /* 0x0000000702027211 */ /* 0x000fe200078f08ff */
[----:B------:R-:W-:Y:S01]  /*0c40*/  IMAD.IADD R5, R220, 0x1, -R5 ;  /* 0x00000001dc057824 */ /* 0x000fe200078e0a05 */
[CC--:B------:R-:W-:Y:S01]  /*0c50*/  LEA.HI R8, R6.reuse, R11.reuse, RZ, 0x2 ;  /* 0x0000000b06087211 */ /* 0x0c0fe200078f10ff */
[----:B------:R-:W-:Y:S01]  /*0c60*/  STL [R1+0x94], R10 ;  /* 0x0000940a01007387 */ /* 0x000fe20000100800 */
[----:B------:R-:W-:-:S02]  /*0c70*/  LEA.HI R6, R6, R11, RZ, 0x5 ;  /* 0x0000000b06067211 */ /* 0x000fc400078f28ff */
[--C-:B------:R-:W-:Y:S02]  /*0c80*/  SHF.R.S32.HI R9, RZ, 0x2, R8.reuse ;  /* 0x00000002ff097819 */ /* 0x100fe40000011408 */
[----:B------:R-:W-:Y:S02]  /*0c90*/  SHF.R.S32.HI R8, RZ, 0x1f, R8 ;  /* 0x0000001fff087819 */ /* 0x000fe40000011408 */
[----:B------:R-:W-:Y:S02]  /*0ca0*/  LEA.HI R0, R0, R10, RZ, 0x1 ;  /* 0x0000000a00007211 */ /* 0x000fe400078f08ff */
[----:B------:R-:W-:Y:S02]  /*0cb0*/  LEA.HI R8, R8, R9, RZ, 0x3 ;  /* 0x0000000908087211 */ /* 0x000fe400078f18ff */
[----:B------:R-:W-:Y:S02]  /*0cc0*/  LOP3.LUT R2, R2, 0x1ffffffe, RZ, 0xc0, !PT ;  /* 0x1ffffffe02027812 */ /* 0x000fe400078ec0ff */
[----:B------:R-:W-:-:S02]  /*0cd0*/  LOP3.LUT R8, R8, 0xfffffff8, RZ, 0xc0, !PT ;  /* 0xfffffff808087812 */ /* 0x000fc400078ec0ff */
[----:B------:R-:W-:Y:S01]  /*0ce0*/  LOP3.LUT R4, R4, 0xfffffc00, RZ, 0xc0, !PT ;  /* 0xfffffc0004047812 */ /* 0x000fe200078ec0ff */
[----:B------:R-:W-:Y:S01]  /*0cf0*/  IMAD.IADD R2, R7, 0x1, -R2 ;  /* 0x0000000107027824 */ /* 0x000fe200078e0a02 */
[-C--:B------:R-:W-:Y:S01]  /*0d00*/  LEA.HI R18, R3, R220.reuse, RZ, 0x3 ;  /* 0x000000dc03127211 */ /* 0x080fe200078f18ff */
[----:B------:R-:W-:Y:S01]  /*0d10*/  IMAD.IADD R9, R9, 0x1, -R8 ;  /* 0x0000000109097824 */ /* 0x000fe200078e0a08 */
[----:B------:R-:W-:Y:S01]  /*0d20*/  SHF.R.S32.HI R6, RZ, 0x5, R6 ;  /* 0x00000005ff067819 */ /* 0x000fe20000011406 */
[----:B------:R-:W-:Y:S01]  /*0d30*/  IMAD R5, R5, 0x40, R4 ;  /* 0x0000004005057824 */ /* 0x000fe200078e0204 */
[----:B------:R-:W-:Y:S02]  /*0d40*/  LOP3.LUT R0, R0, 0x3fffffe, RZ, 0xc0, !PT ;  /* 0x03fffffe00007812 */ /* 0x000fe400078ec0ff */
[----:B------:R-:W-:Y:S01]  /*0d50*/  LOP3.LUT R7, R18, 0xfffffff8, RZ, 0xc0, !PT ;  /* 0xfffffff812077812 */ /* 0x000fe200078ec0ff */
[----:B------:R-:W-:Y:S01]  /*0d60*/  IMAD R9, R6, 0x10, R9 ;  /* 0x0000001006097824 */ /* 0x000fe200078e0209 */
[----:B------:R-:W-:Y:S01]  /*0d70*/  SHF.R.S32.HI R18, RZ, 0x3, R18 ;  /* 0x00000003ff127819 */ /* 0x000fe20000011412 */
[----:B------:R-:W-:Y:S01]  /*0d80*/  IMAD.IADD R0, R10, 0x1, -R0 ;  /* 0x000000010a007824 */ /* 0x000fe200078e0a00 */
[----:B------:R-:W-:Y:S01]  /*0d90*/  LEA.HI R3, R3, R220, RZ, 0x6 ;  /* 0x000000dc03037211 */ /* 0x000fe200078f30ff */
[----:B------:R-:W-:-:S02]  /*0da0*/  IMAD R2, R2, 0x8, R5 ;  /* 0x0000000802027824 */ /* 0x000fc400078e0205 */
[----:B------:R-:W-:Y:S02]  /*0db0*/  IMAD.IADD R220, R220, 0x1, -R7 ;  /* 0x00000001dcdc7824 */ /* 0x000fe400078e0a07 */
[----:B------:R-:W-:Y:S01]  /*0dc0*/  IMAD R0, R0, 0x40, R9 ;  /* 0x0000004000007824 */ /* 0x000fe200078e0209 */
[----:B------:R0:W-:Y:S01]  /*0dd0*/  STL [R1+0x9c], R2 ;  /* 0x00009c0201007387 */ /* 0x0001e20000100800 */
[----:B------:R-:W-:Y:S02]  /*0de0*/  VIADD R217, R18, 0x20 ;  /* 0x0000002012d97836 */ /* 0x000fe40000000000 */
[----:B------:R-:W-:Y:S01]  /*0df0*/  IMAD.SHL.U32 R22, R220, 0x4, RZ ;  /* 0x00000004dc167824 */ /* 0x000fe200078e00ff */
[----:B------:R1:W-:Y:S01]  /*0e00*/  STL [R1+0x98], R0 ;  /* 0x0000980001007387 */ /* 0x0003e20000100800 */
[----:B------:R-:W-:Y:S01]  /*0e10*/  IMAD.SHL.U32 R3, R3, 0x8, RZ ;  /* 0x0000000803037824 */ /* 0x000fe200078e00ff */
[----:B------:R-:W-:Y:S01]  /*0e20*/  SHF.R.S32.HI R237, RZ, 0x1f, R217 ;  /* 0x0000001fffed7819 */ /* 0x000fe200000114d9 */
[----:B------:R-:W-:-:S02]  /*0e30*/  VIADD R218, R18, 0x40 ;  /* 0x0000004012da7836 */ /* 0x000fc40000000000 */
[----:B------:R-:W-:Y:S01]  /*0e40*/  VIADD R5, R18, 0x60 ;  /* 0x0000006012057836 */ /* 0x000fe20000000000 */
[----:B------:R-:W-:Y:S01]  /*0e50*/  LOP3.LUT R234, R3, 0xfffffe00, RZ, 0xc0, !PT ;  /* 0xfffffe0003ea7812 */ /* 0x000fe200078ec0ff */
[C---:B------:R-:W-:Y:S01]  /*0e60*/  VIADD R214, R22.reuse, 0x40 ;  /* 0x0000004016d67836 */ /* 0x040fe20000000000 */
[----:B------:R-:W-:Y:S01]  /*0e70*/  SHF.R.S32.HI R3, RZ, 0x1f, R218 ;  /* 0x0000001fff037819 */ /* 0x000fe200000114da */
[----:B0-----:R-:W-:Y:S01]  /*0e80*/  IMAD.SHL.U32 R2, R5, 0x40, RZ ;  /* 0x0000004005027824 */ /* 0x001fe200078e00ff */
[----:B-1----:R-:W-:Y:S01]  /*0e90*/  SHF.R.S32.HI R0, RZ, 0x1f, R217 ;  /* 0x0000001fff007819 */ /* 0x002fe200000114d9 */
[----:B------:R-:W-:Y:S01]  /*0ea0*/  IMAD.IADD R213, R22, 0x1, R214 ;  /* 0x0000000116d57824 */ /* 0x000fe200078e02d6 */
[----:B------:R-:W-:Y:S01]  /*0eb0*/  SHF.R.S32.HI R4, RZ, 0x1f, R5 ;  /* 0x0000001fff047819 */ /* 0x000fe20000011405 */
[----:B------:R-:W-:Y:S01]  /*0ec0*/  IMAD.SHL.U32 R232, R18, 0x40, RZ ;  /* 0x0000004012e87824 */ /* 0x000fe200078e00ff */
[----:B------:R-:W-:Y:S01]  /*0ed0*/  LEA.HI R0, R0, R217, RZ, 0x3 ;  /* 0x000000d900007211 */ /* 0x000fe200078f18ff */
[----:B------:R-:W-:Y:S01]  /*0ee0*/  IMAD.SHL.U32 R227, R217, 0x40, RZ ;  /* 0x00000040d9e37824 */ /* 0x000fe200078e00ff */
[----:B------:R-:W-:Y:S01]  /*0ef0*/  LEA.HI R3, R3, R218, RZ, 0x3 ;  /* 0x000000da03037211 */ /* 0x000fe200078f18ff */
[----:B------:R0:W-:Y:S01]  /*0f00*/  STL [R1+0x74], R5 ;  /* 0x0000740501007387 */ /* 0x0001e20000100800 */
[----:B------:R-:W-:Y:S01]  /*0f10*/  LOP3.LUT R10, R2, 0x1c0, RZ, 0xc0, !PT ;  /* 0x000001c0020a7812 */ /* 0x000fe200078ec0ff */
[----:B------:R-:W-:Y:S01]  /*0f20*/  IMAD.SHL.U32 R0, R0, 0x40, RZ ;  /* 0x0000004000007824 */ /* 0x000fe200078e00ff */
[----:B------:R-:W-:Y:S01]  /*0f30*/  SHF.R.S32.HI R2, RZ, 0x1f, R213 ;  /* 0x0000001fff027819 */ /* 0x000fe200000114d5 */
[----:B------:R-:W-:Y:S01]  /*0f40*/  IMAD.SHL.U32 R3, R3, 0x40, RZ ;  /* 0x0000004003037824 */ /* 0x000fe200078e00ff */
[----:B------:R-:W-:Y:S01]  /*0f50*/  LEA.HI R4, R4, R5, RZ, 0x3 ;  /* 0x0000000504047211 */ /* 0x000fe200078f18ff */
[----:B------:R-:W-:Y:S01]  /*0f60*/  STL [R1+0x78], R10 ;  /* 0x0000780a01007387 */ /* 0x000fe20000100800 */
[----:B------:R-:W-:Y:S01]  /*0f70*/  LOP3.LUT R231, R0, 0xfffffe00, RZ, 0xc0, !PT ;  /* 0xfffffe0000e77812 */ /* 0x000fe200078ec0ff */
[----:B------:R-:W-:Y:S01]  /*0f80*/  IMAD.SHL.U32 R212, R220, 0x8, RZ ;  /* 0x00000008dcd47824 */ /* 0x000fe200078e00ff */
[-C--:B------:R-:W-:Y:S01]  /*0f90*/  LEA.HI R0, R2, R213.reuse, RZ, 0x6 ;  /* 0x000000d502007211 */ /* 0x080fe200078f30ff */
[----:B------:R-:W-:Y:S01]  /*0fa0*/  IMAD.SHL.U32 R4, R4, 0x40, RZ ;  /* 0x0000004004047824 */ /* 0x000fe200078e00ff */
[----:B------:R-:W-:Y:S01]  /*0fb0*/  SHF.L.U32 R225, R218, 0x6, RZ ;  /* 0x00000006dae17819 */ /* 0x000fe200000006ff */
[----:B------:R-:W-:Y:S01]  /*0fc0*/  VIADD R215, R22, 0x20 ;  /* 0x0000002016d77836 */ /* 0x000fe20000000000 */
[----:B------:R-:W-:Y:S01]  /*0fd0*/  LOP3.LUT R232, R232, 0x1c0, RZ, 0xc0, !PT ;  /* 0x000001c0e8e87812 */ /* 0x000fe200078ec0ff */
[----:B------:R-:W-:Y:S01]  /*0fe0*/  VIADD R216, R22, 0x60 ;  /* 0x0000006016d87836 */ /* 0x000fe20000000000 */
[----:B------:R-:W-:Y:S01]  /*0ff0*/  LEA.HI R2, R2, R213, RZ, 0x3 ;  /* 0x000000d502027211 */ /* 0x000fe200078f18ff */
[----:B------:R-:W-:Y:S01]  /*1000*/  VIADD R224, R212, 0x80 ;  /* 0x00000080d4e07836 */ /* 0x000fe20000000000 */
[----:B------:R-:W-:Y:S01]  /*1010*/  LOP3.LUT R229, R3, 0xfffffe00, RZ, 0xc0, !PT ;  /* 0xfffffe0003e57812 */ /* 0x000fe200078ec0ff */
[----:B------:R-:W-:Y:S01]  /*1020*/  IMAD.SHL.U32 R3, R0, 0x80, RZ ;  /* 0x0000008000037824 */ /* 0x000fe200078e00ff */
[----:B------:R-:W-:Y:S01]  /*1030*/  LOP3.LUT R227, R227, 0x1c0, RZ, 0xc0, !PT ;  /* 0x000001c0e3e37812 */ /* 0x000fe200078ec0ff */
[----:B------:R-:W-:Y:S01]  /*1040*/  VIADD R223, R212, 0xc0 ;  /* 0x000000c0d4df7836 */ /* 0x000fe20000000000 */
[----:B------:R-:W-:-:S02]  /*1050*/  LOP3.LUT R225, R225, 0x1c0, RZ, 0xc0, !PT ;  /* 0x000001c0e1e17812 */ /* 0x000fc400078ec0ff */
[----:B------:R-:W-:Y:S02]  /*1060*/  SHF.R.U32.HI R233, RZ, 0x3, R232 ;  /* 0x00000003ffe97819 */ /* 0x000fe400000116e8 */
[--C-:B------:R-:W-:Y:S02]  /*1070*/  LOP3.LUT R0, R232, 0x38, R2.reuse, 0xf8, !PT ;  /* 0x00000038e8007812 */ /* 0x100fe400078ef802 */
[----:B------:R-:W-:Y:S02]  /*1080*/  LOP3.LUT R6, R4, 0xfffffe00, RZ, 0xc0, !PT ;  /* 0xfffffe0004067812 */ /* 0x000fe400078ec0ff */
[--C-:B0-----:R-:W-:Y:S02]  /*1090*/  LOP3.LUT R5, R227, 0x38, R2.reuse, 0xf8, !PT ;  /* 0x00000038e3057812 */ /* 0x101fe400078ef802 */
[--C-:B------:R-:W-:Y:S02]  /*10a0*/  LOP3.LUT R7, R225, 0x38, R2.reuse, 0xf8, !PT ;  /* 0x00000038e1077812 */ /* 0x100fe400078ef802 */
[----:B------:R-:W-:-:S02]  /*10b0*/  LOP3.LUT R4, R10, 0x38, R2, 0xf8, !PT ;  /* 0x000000380a047812 */ /* 0x000fc400078ef802 */
[----:B------:R-:W-:Y:S02]  /*10c0*/  SHF.R.U32.HI R8, RZ, 0x3, R10 ;  /* 0x00000003ff087819 */ /* 0x000fe4000001160a */
[----:B------:R-:W-:Y:S02]  /*10d0*/  LOP3.LUT R2, R3, 0xffffe000, RZ, 0xc0, !PT ;  /* 0xffffe00003027812 */ /* 0x000fe400078ec0ff */
[----:B------:R-:W-:Y:S01]  /*10e0*/  LOP3.LUT R3, R0, R233, RZ, 0x3c, !PT ;  /* 0x000000e900037212 */ /* 0x000fe200078e3cff */
[----:B------:R-:W-:Y:S01]  /*10f0*/  IMAD.U32 R0, RZ, RZ, UR5 ;  /* 0x00000005ff007e24 */ /* 0x000fe2000f8e00ff */
[----:B------:R-:W-:Y:S01]  /*1100*/  SHF.R.U32.HI R230, RZ, 0x3, R227 ;  /* 0x00000003ffe67819 */ /* 0x000fe200000116e3 */
[----:B------:R-:W-:Y:S01]  /*1110*/  IMAD.U32 R0, RZ, RZ, UR4 ;  /* 0x00000004ff007e24 */ /* 0x000fe2000f8e00ff */
[----:B------:R-:W-:Y:S01]  /*1120*/  SHF.R.U32.HI R228, RZ, 0x3, R225 ;  /* 0x00000003ffe47819 */ /* 0x000fe200000116e1 */
[----:B------:R-:W-:Y:S01]  /*1130*/  STL [R1+0x7c], R8 ;  /* 0x00007c0801007387 */ /* 0x000fe20000100800 */
[----:B------:R-:W-:-:S02]  /*1140*/  IADD3 R3, R3, R2, R234 ;  /* 0x0000000203037210 */ /* 0x000fc40007ffe0ea */
[----:B------:R-:W-:Y:S01]  /*1150*/  LOP3.LUT R5, R5, R230, RZ, 0x3c, !PT ;  /* 0x000000e605057212 */ /* 0x000fe200078e3cff */
[----:B------:R-:W-:Y:S01]  /*1160*/  STL [R1+0x80], R6 ;  /* 0x0000800601007387 */ /* 0x000fe20000100800 */
[----:B------:R-:W-:Y:S02]  /*1170*/  LOP3.LUT R9, R4, R8, RZ, 0x3c, !PT ;  /* 0x0000000804097212 */ /* 0x000fe400078e3cff */
[----:B------:R-:W-:Y:S01]  /*1180*/  LOP3.LUT R7, R7, R228, RZ, 0x3c, !PT ;  /* 0x000000e407077212 */ /* 0x000fe200078e3cff */
[----:B------:R-:W-:Y:S01]  /*1190*/  STL [R1+0x64], RZ ;  /* 0x000064ff01007387 */ /* 0x000fe20000100800 */
[-C--:B------:R-:W-:Y:S02]  /*11a0*/  IADD3 R5, R5, R2.reuse, R231 ;  /* 0x0000000205057210 */ /* 0x080fe40007ffe0e7 */
[-C--:B------:R-:W-:Y:S01]  /*11b0*/  IADD3 R9, R9, R2.reuse, R6 ;  /* 0x0000000209097210 */ /* 0x080fe20007ffe006 */
[----:B------:R0:W-:Y:S01]  /*11c0*/  STL [R1+0x6c], R0 ;  /* 0x00006c0001007387 */ /* 0x0001e20000100800 */
[----:B------:R-:W-:-:S02]  /*11d0*/  IADD3 R7, R7, R2, R229 ;  /* 0x0000000207077210 */ /* 0x000fc40007ffe0e5 */
[----:B------:R-:W-:Y:S02]  /*11e0*/  LOP3.LUT R235, R232, 0x38, R212, 0xf8, !PT ;  /* 0x00000038e8eb7812 */ /* 0x000fe400078ef8d4 */
[----:B------:R-:W-:Y:S02]  /*11f0*/  LEA R2, R7, UR4, 0x1 ;  /* 0x0000000407027c11 */ /* 0x000fe4000f8e08ff */
[----:B------:R-:W-:Y:S02]  /*1200*/  SHF.R.S32.HI R236, RZ, 0x1f, R218 ;  /* 0x0000001fffec7819 */ /* 0x000fe400000114da */
[----:B------:R-:W-:Y:S02]  /*1210*/  LOP3.LUT R235, R234, R235, R233, 0xf6, !PT ;  /* 0x000000ebeaeb7212 */ /* 0x000fe400078ef6e9 */
[----:B0-----:R-:W-:Y:S02]  /*1220*/  LEA R0, R3, UR4, 0x1 ;  /* 0x0000000403007c11 */ /* 0x001fe4000f8e08ff */
[----:B------:R-:W-:-:S03]  /*1230*/  LEA R3, R5, UR4, 0x1 ;  /* 0x0000000405037c11 */ /* 0x000fc6000f8e08ff */
[----:B------:R0:W-:Y:S04]  /*1240*/  STL [R1+0x90], R0 ;  /* 0x0000900001007387 */ /* 0x0001e80000100800 */
[----:B------:R1:W-:Y:S01]  /*1250*/  STL [R1+0x8c], R3 ;  /* 0x00008c0301007387 */ /* 0x0003e20000100800 */
[----:B0-----:R-:W-:-:S05]  /*1260*/  LEA R0, R9, UR4, 0x1 ;  /* 0x0000000409007c11 */ /* 0x001fca000f8e08ff */
[----:B------:R1:W-:Y:S04]  /*1270*/  STL [R1+0x84], R0 ;  /* 0x0000840001007387 */ /* 0x0003e80000100800 */
[----:B------:R1:W-:Y:S02]  /*1280*/  STL [R1+0x88], R2 ;  /* 0x0000880201007387 */ /* 0x0003e40000100800 */
.L_x_682:
[----:B01----:R-:W0:Y:S01]  /*1290*/  LDC.64 R2, c[0x0][0xc60] ;  /* 0x00031800ff027b82 */ /* 0x003e220000000a00 */
[----:B------:R-:W-:Y:S01]  /*12a0*/  ULDC.64 UR10, c[0x0][0x208] ;  /* 0x00008200000a7ab9 */ /* 0x000fe20000000a00 */
[----:B------:R-:W-:Y:S01]  /*12b0*/  ULDC.64 UR4, c[0x0][0xa28] ;  /* 0x00028a0000047ab9 */ /* 0x000fe20000000a00 */
[----:B------:R-:W-:Y:S01]  /*12c0*/  ULDC.64 UR8, c[0x0][0xa18] ;  /* 0x0002860000087ab9 */ /* 0x000fe20000000a00 */
[----:B------:R-:W-:Y:S01]  /*12d0*/  ULDC.64 UR6, c[0x0][0xa08] ;  /* 0x0002820000067ab9 */ /* 0x000fe20000000a00 */
[----:B0-----:R-:W-:-:S05]  /*12e0*/  IMAD.WIDE R2, R151, 0x4, R2 ;  /* 0x0000000497027825 */ /* 0x001fca00078e0202 */
[----:B--2345:R-:W2:Y:S01]  /*12f0*/  LDG.E R8, desc[UR10][R2.64] ;  /* 0x0000000a02087981 */ /* 0x03cea2000c1e1900 */
[----:B------:R-:W-:Y:S01]  /*1300*/  ISETP.NE.U32.AND P2, PT, RZ, UR4, PT ;  /* 0x00000004ff007c0c */ /* 0x000fe2000bf45070 */
[----:B------:R-:W-:Y:S01]  /*1310*/  IMAD.MOV.U32 R26, RZ, RZ, RZ ;  /* 0x000000ffff1a7224 */ /* 0x000fe200078e00ff */
[----:B------:R-:W-:Y:S02]  /*1320*/  ISETP.NE.U32.AND P1, PT, RZ, UR8, PT ;  /* 0x00000008ff007c0c */ /* 0x000fe4000bf25070 */
[----:B------:R-:W-:Y:S02]  /*1330*/  ISETP.NE.AND.EX P2, PT, RZ, UR5, PT, P2 ;  /* 0x00000005ff007c0c */ /* 0x000fe4000bf45320 */
[----:B------:R-:W-:Y:S02]  /*1340*/  ISETP.NE.AND.EX P1, PT, RZ, UR9, PT, P1 ;  /* 0x00000009ff007c0c */ /* 0x000fe4000bf25310 */
[----:B------:R-:W-:-:S04]  /*1350*/  ISETP.NE.U32.AND P0, PT, RZ, UR6, PT ;  /* 0x00000006ff007c0c */ /* 0x000fc8000bf05070 */
[----:B------:R-:W-:Y:S02]  /*1360*/  ISETP.NE.AND.EX P0, PT, RZ, UR7, PT, P0 ;  /* 0x00000007ff007c0c */ /* 0x000fe4000bf05300 */
[----:B--2---:R-:W-:Y:S01]  /*1370*/  SHF.R.S32.HI R0, RZ, 0x1f, R8 ;  /* 0x0000001fff007819 */ /* 0x004fe20000011408 */
[----:B------:R0:W-:Y:S02]  /*1380*/  STL [R1+0x1c], R8 ;  /* 0x00001c0801007387 */ /* 0x0001e40000100800 */
[C---:B------:R-:W-:Y:S01]  /*1390*/  @P2 LEA R2, P3, R8.reuse, UR4, 0x2 ;  /* 0x0000000408022c11 */ /* 0x040fe2000f8610ff */
[----:B------:R-:W-:Y:S01]  /*13a0*/  ULDC UR4, c[0x0][0x288] ;  /* 0x0000a20000047ab9 */ /* 0x000fe20000000800 */
[C-C-:B------:R-:W-:Y:S01]  /*13b0*/  SHF.L.U64.HI R29, R8.reuse, 0x2, R0.reuse ;  /* 0x00000002081d7819 */ /* 0x140fe20000010200 */
[----:B------:R0:W-:Y:S01]  /*13c0*/  STL [R1+0x68], R149 ;  /* 0x0000689501007387 */ /* 0x0001e20000100800 */
[C---:B------:R-:W-:Y:S01]  /*13d0*/  @P2 LEA.HI.X R3, R8.reuse, UR5, R0, 0x2, P3 ;  /* 0x0000000508032c11 */ /* 0x040fe200098f1400 */
[----:B------:R-:W-:Y:S01]  /*13e0*/  IMAD.SHL.U32 R28, R8, 0x4, RZ ;  /* 0x00000004081c7824 */ /* 0x000fe200078e00ff */
[----:B------:R-:W-:Y:S01]  /*13f0*/  MOV R151, UR4 ;  /* 0x0000000400977c02 */ /* 0x000fe20008000f00 */
[----:B------:R0:W-:Y:S01]  /*1400*/  STL [R1+0x60], R150 ;  /* 0x0000609601007387 */ /* 0x0001e20000100800 */
[----:B------:R-:W-:Y:S01]  /*1410*/  IMAD.MOV.U32 R0, RZ, RZ, RZ ;  /* 0x000000ffff007224 */ /* 0x000fe200078e00ff */
[----:B------:R-:W-:Y:S01]  /*1420*/  ULDC.64 UR4, c[0x0][0x3f8] ;  /* 0x0000fe0000047ab9 */ /* 0x000fe20000000a00 */
[----:B------:R-:W-:Y:S01]  /*1430*/  IADD3 R6, P4, R28, UR6, RZ ;  /* 0x000000061c067c10 */ /* 0x000fe2000ff9e0ff */
[----:B------:R-:W-:-:S03]  /*1440*/  UISETP.NE.U32.AND UP0, UPT, UR4, URZ, UPT ;  /* 0x0000003f0400728c */ /* 0x000fc6000bf05070 */
[----:B------:R0:W5:Y:S01]  /*1450*/  @P2 LDG.E R0, desc[UR10][R2.64] ;  /* 0x0000000a02002981 */ /* 0x000162000c1e1900 */
[----:B------:R-:W-:Y:S01]  /*1460*/  @P1 IADD3 R4, P2, R28, UR8, RZ ;  /* 0x000000081c041c10 */ /* 0x000fe2000ff5e0ff */
[----:B------:R-:W-:Y:S01]  /*1470*/  UISETP.NE.AND.EX UP0, UPT, UR5, URZ, UPT, UP0 ;  /* 0x0000003f0500728c */ /* 0x000fe2000bf05300 */
[C---:B------:R-:W-:Y:S01]  /*1480*/  IADD3.X R7, R29.reuse, UR7, RZ, P4, !PT ;  /* 0x000000071d077c10 */ /* 0x040fe2000a7fe4ff */
[----:B------:R-:W-:Y:S01]  /*1490*/  ULDC UR4, c[0x0][0x404] ;  /* 0x0001010000047ab9 */ /* 0x000fe20000000800 */
[----:B------:R-:W-:Y:S01]  /*14a0*/  ULDC.64 UR6, c[0x0][0xa20] ;  /* 0x0002880000067ab9 */ /* 0x000fe20000000a00 */
[----:B------:R-:W-:Y:S01]  /*14b0*/  @P1 IADD3.X R5, R29, UR9, RZ, P2, !PT ;  /* 0x000000091d051c10 */ /* 0x000fe200097fe4ff */
[----:B------:R-:W-:Y:S01]  /*14c0*/  USEL UR4, UR4, 0x1, UP0 ;  /* 0x0000000104047887 */ /* 0x000fe20008000000 */
[----:B------:R-:W-:Y:S01]  /*14d0*/  ISETP.NE.U32.AND P2, PT, RZ, UR6, PT ;  /* 0x00000006ff007c0c */ /* 0x000fe2000bf45070 */
[----:B------:R-:W-:Y:S01]  /*14e0*/  ULDC UR5, c[0x0][0x2e0] ;  /* 0x0000b80000057ab9 */ /* 0x000fe20000000800 */
[----:B------:R0:W5:Y:S01]  /*14f0*/  @P0 LDG.E R26, desc[UR10][R6.64] ;  /* 0x0000000a061a0981 */ /* 0x000162000c1e1900 */
[----:B------:R-:W-:Y:S01]  /*1500*/  UIMAD UR4, UR4, UR5, URZ ;  /* 0x00000005040472a4 */ /* 0x000fe2000f8e023f */
[----:B------:R-:W-:-:S02]  /*1510*/  ISETP.NE.AND.EX P2, PT, RZ, UR7, PT, P2 ;  /* 0x00000007ff007c0c */ /* 0x000fc4000bf45320 */
[----:B------:R0:W5:Y:S01]  /*1520*/  @P1 LDG.E R151, desc[UR10][R4.64] ;  /* 0x0000000a04971981 */ /* 0x000162000c1e1900 */
[----:B------:R-:W-:Y:S01]  /*1530*/  ULDC UR5, c[0x0][0x338] ;  /* 0x0000ce0000057ab9 */ /* 0x000fe20000000800 */
[----:B------:R-:W-:Y:S01]  /*1540*/  IMAD.MOV.U32 R25, RZ, RZ, R8 ;  /* 0x000000ffff197224 */ /* 0x000fe200078e0008 */
[----:B------:R-:W-:Y:S08]  /*1550*/  @P1 BRA `(.L_x_452) ;  /* 0x0000000000281947 */ /* 0x000ff00003800000 */
[----:B------:R-:W-:Y:S02]  /*1560*/  ULDC.64 UR8, c[0x0][0xa00] ;  /* 0x0002800000087ab9 */ /* 0x000fe40000000a00 */
[----:B------:R-:W-:-:S04]  /*1570*/  ISETP.NE.U32.AND P1, PT, RZ, UR8, PT ;  /* 0x00000008ff007c0c */ /* 0x000fc8000bf25070 */
[----:B------:R-:W-:-:S13]  /*1580*/  ISETP.NE.AND.EX P1, PT, RZ, UR9, PT, P1 ;  /* 0x00000009ff007c0c */ /* 0x000fda000bf25310 */
[----:B------:R-:W-:Y:S05]  /*1590*/  @!P1 BRA `(.L_x_452) ;  /* 0x0000000000189947 */ /* 0x000fea0003800000 */
[----:B0-----:R-:W0:Y:S01]  /*15a0*/  LDC.64 R2, c[0x0][0xa00] ;  /* 0x00028000ff027b82 */ /* 0x001e220000000a00 */
[----:B------:R-:W-:Y:S01]  /*15b0*/  ULDC.64 UR8, c[0x0][0x208] ;  /* 0x0000820000087ab9 */ /* 0x000fe20000000a00 */
[----:B0-----:R-:W-:-:S05]  /*15c0*/  IMAD.WIDE R2, R25, 0x4, R2 ;  /* 0x0000000419027825 */ /* 0x001fca00078e0202 */
[----:B-----5:R-:W2:Y:S04]  /*15d0*/  LDG.E R151, desc[UR8][R2.64] ;  /* 0x0000000802977981 */ /* 0x020ea8000c1e1900 */
[----:B------:R-:W2:Y:S02]  /*15e0*/  LDG.E R4, desc[UR8][R2.64+0x4] ;  /* 0x0000040802047981 */ /* 0x000ea4000c1e1900 */
[----:B--2---:R-:W-:-:S07]  /*15f0*/  IMAD.IADD R151, R4, 0x1, -R151 ;  /* 0x0000000104977824 */ /* 0x004fce00078e0a97 */
.L_x_452:
[----:B0-----:R-:W-:Y:S02]  /*1600*/  IMAD.U32 R2, RZ, RZ, UR5 ;  /* 0x00000005ff027e24 */ /* 0x001fe4000f8e00ff */
[----:B------:R-:W-:Y:S01]  /*1610*/  IMAD.U32 R27, RZ, RZ, UR4 ;  /* 0x00000004ff1b7e24 */ /* 0x000fe2000f8e00ff */
[----:B------:R-:W-:Y:S06]  /*1620*/  @!P2 BRA `(.L_x_453) ;  /* 0x000000000014a947 */ /* 0x000fec0003800000 */
[----:B------:R-:W-:Y:S01]  /*1630*/  IADD3 R4, P0, R28, UR6, RZ ;  /* 0x000000061c047c10 */ /* 0x000fe2000ff1e0ff */
[----:B------:R-:W-:-:S03]  /*1640*/  ULDC.64 UR4, c[0x0][0x208] ;  /* 0x0000820000047ab9 */ /* 0x000fc60000000a00 */
[----:B------:R-:W-:-:S05]  /*1650*/  IADD3.X R5, R29, UR7, RZ, P0, !PT ;  /* 0x000000071d057c10 */ /* 0x000fca00087fe4ff */
[----:B------:R0:W5:Y:S01]  /*1660*/  LDG.E R27, desc[UR4][R4.64] ;  /* 0x00000004041b7981 */ /* 0x000162000c1e1900 */
[----:B------:R-:W-:Y:S05]  /*1670*/  BRA `(.L_x_454) ;  /* 0x0000000000147947 */ /* 0x000fea0003800000 */
.L_x_453:
[----:B------:R-:W-:Y:S05]  /*1680*/  @!P0 BRA `(.L_x_454) ;  /* 0x0000000000108947 */ /* 0x000fea0003800000 */
[----:B------:R-:W-:Y:S02]  /*1690*/  ULDC.64 UR4, c[0x0][0x208] ;  /* 0x0000820000047ab9 */ /* 0x000fe40000000a00 */
[----:B------:R-:W2:Y:S04]  /*16a0*/  LDG.E R4, desc[UR4][R6.64] ;  /* 0x0000000406047981 */ /* 0x000ea8000c1e1900 */
[----:B------:R-:W2:Y:S02]  /*16b0*/  LDG.E R27, desc[UR4][R6.64+0x4] ;  /* 0x00000404061b7981 */ /* 0x000ea4000c1e1900 */
[----:B--2---:R-:W-:-:S07]  /*16c0*/  IMAD.IADD R27, R27, 0x1, -R4 ;  /* 0x000000011b1b7824 */ /* 0x004fce00078e0a04 */
.L_x_454:
[----:B------:R-:W-:Y:S01]  /*16d0*/  ULDC.64 UR4, c[0x0][0xa10] ;  /* 0x0002840000047ab9 */ /* 0x000fe20000000a00 */
[----:B------:R-:W-:Y:S01]  /*16e0*/  ULDC.64 UR6, c[0x0][0x208] ;  /* 0x0000820000067ab9 */ /* 0x000fe20000000a00 */
[----:B------:R-:W-:-:S04]  /*16f0*/  ISETP.NE.U32.AND P0, PT, RZ, UR4, PT ;  /* 0x00000004ff007c0c */ /* 0x000fc8000bf05070 */
[----:B------:R-:W-:Y:S01]  /*1700*/  ISETP.NE.AND.EX P0, PT, RZ, UR5, PT, P0 ;  /* 0x00000005ff007c0c */ /* 0x000fe2000bf05300 */
[----:B-----5:R-:W-:Y:S01]  /*1710*/  IMAD.IADD R9, R27, 0x1, -R0 ;  /* 0x000000011b097824 */ /* 0x020fe200078e0a00 */
[----:B------:R-:W-:-:S11]  /*1720*/  ULDC.64 UR4, c[0x0][0xa30] ;  /* 0x00028c0000047ab9 */ /* 0x000fd60000000a00 */
[----:B0-----:R-:W0:Y:S02]  /*1730*/  @P0 LDC.64 R4, c[0x0][0xa10] ;  /* 0x00028400ff040b82 */ /* 0x001e240000000a00 */
[----:B0-----:R-:W-:-:S05]  /*1740*/  @P0 IMAD.WIDE R4, R25, 0x4, R4 ;  /* 0x0000000419040825 */ /* 0x001fca00078e0204 */
[----:B------:R-:W2:Y:S04]  /*1750*/  @P0 LDG.E R3, desc[UR6][R4.64] ;  /* 0x0000000604030981 */ /* 0x000ea8000c1e1900 */
[----:B------:R-:W2:Y:S01]  /*1760*/  @P0 LDG.E R8, desc[UR6][R4.64+0x4] ;  /* 0x0000040604080981 */ /* 0x000ea2000c1e1900 */
[----:B------:R-:W-:Y:S01]  /*1770*/  IMAD.MOV R120, RZ, RZ, -R9 ;  /* 0x000000ffff787224 */ /* 0x000fe200078e0a09 */
[----:B------:R-:W-:Y:S01]  /*1780*/  ISETP.NE.U32.AND P1, PT, RZ, UR4, PT ;  /* 0x00000004ff007c0c */ /* 0x000fe2000bf25070 */
[----:B------:R-:W-:-:S03]  /*1790*/  IMAD.MOV.U32 R146, RZ, RZ, R27 ;  /* 0x000000ffff927224 */ /* 0x000fc600078e001b */
[----:B------:R-:W-:Y:S02]  /*17a0*/  VIMNMX R120, RZ, R120, !PT ;  /* 0x00000078ff787248 */ /* 0x000fe40007fe0100 */
[----:B------:R-:W-:-:S13]  /*17b0*/  ISETP.NE.AND.EX P1, PT, RZ, UR5, PT, P1 ;  /* 0x00000005ff007c0c */ /* 0x000fda000bf25310 */
[----:B------:R-:W-:-:S04]  /*17c0*/  @P1 IADD3 R6, P2, R28, UR4, RZ ;  /* 0x000000041c061c10 */ /* 0x000fc8000ff5e0ff */
[----:B------:R-:W-:Y:S02]  /*17d0*/  @P1 IADD3.X R7, R29, UR5, RZ, P2, !PT ;  /* 0x000000051d071c10 */ /* 0x000fe400097fe4ff */
[----:B------:R-:W-:-:S03]  /*17e0*/  PLOP3.LUT P2, PT, PT, PT, PT, 0x80, 0x0 ;  /* 0x000000000000781c */ /* 0x000fc60003f4f070 */
[----:B------:R0:W5:Y:S01]  /*17f0*/  @P1 LDG.E R146, desc[UR6][R6.64] ;  /* 0x0000000606921981 */ /* 0x000162000c1e1900 */
[----:B--2---:R-:W-:-:S04]  /*1800*/  @P0 IMAD.IADD R2, R8, 0x1, -R3 ;  /* 0x0000000108020824 */ /* 0x004fc800078e0a03 */
[----:B------:R-:W-:-:S04]  /*1810*/  IMAD.IADD R148, R9, 0x1, R2 ;  /* 0x0000000109947824 */ /* 0x000fc800078e0202 */
[----:B------:R-:W-:-:S04]  /*1820*/  VIADD R0, R148, 0x4f ;  /* 0x0000004f94007836 */ /* 0x000fc80000000000 */
[----:B------:R-:W-:-:S05]  /*1830*/  IMAD.HI R0, R0, 0x66666667, RZ ;  /* 0x6666666700007827 */ /* 0x000fca00078e02ff */
[----:B------:R-:W-:-:S04]  /*1840*/  SHF.R.U32.HI R3, RZ, 0x1f, R0 ;  /* 0x0000001fff037819 */ /* 0x000fc80000011600 */
[----:B------:R-:W-:-:S05]  /*1850*/  LEA.HI.SX32 R180, R0, R3, 0x1b ;  /* 0x0000000300b47211 */ /* 0x000fca00078fdaff */
[----:B------:R-:W-:-:S05]  /*1860*/  IMAD R3, R180, 0x50, -R9 ;  /* 0x00000050b4037824 */ /* 0x000fca00078e0a09 */
[----:B------:R-:W-:-:S04]  /*1870*/  VIMNMX R3, R3, R2, PT ;  /* 0x0000000203037248 */ /* 0x000fc80003fe0100 */
[----:B------:R-:W-:Y:S01]  /*1880*/  ISETP.GT.AND P0, PT, R3, R120, PT ;  /* 0x000000780300720c */ /* 0x000fe20003f04270 */
[----:B------:R-:W-:-:S05]  /*1890*/  IMAD.WIDE.U32 R120, R120, -0x33333333, RZ ;  /* 0xcccccccd78787825 */ /* 0x000fca00078e00ff */
[----:B------:R-:W-:-:S05]  /*18a0*/  SHF.R.U32.HI R120, RZ, 0x6, R121 ;  /* 0x00000006ff787819 */ /* 0x000fca0000011679 */
[----:B------:R-:W-:Y:S02]  /*18b0*/  IMAD.MOV.U32 R24, RZ, RZ, R120 ;  /* 0x000000ffff187224 */ /* 0x000fe400078e0078 */
[----:B------:R-:W-:-:S04]  /*18c0*/  @P0 VIADD R0, R3, 0x4f ;  /* 0x0000004f03000836 */ /* 0x000fc80000000000 */
[----:B------:R-:W-:-:S05]  /*18d0*/  @P0 IMAD.HI R0, R0, 0x66666667, RZ ;  /* 0x6666666700000827 */ /* 0x000fca00078e02ff */
[----:B------:R-:W-:-:S04]  /*18e0*/  @P0 SHF.R.U32.HI R3, RZ, 0x1f, R0 ;  /* 0x0000001fff030819 */ /* 0x000fc80000011600 */
[----:B------:R-:W-:-:S04]  /*18f0*/  @P0 LEA.HI.SX32 R24, R0, R3, 0x1b ;  /* 0x0000000300180211 */ /* 0x000fc800078fdaff */
[----:B------:R-:W-:-:S13]  /*1900*/  ISETP.GT.AND P0, PT, R24, R120, PT ;  /* 0x000000781800720c */ /* 0x000fda0003f04270 */
[----:B0-----:R-:W-:Y:S05]  /*1910*/  @!P0 BRA `(.L_x_455) ;  /* 0x0000009400408947 */ /* 0x001fea0003800000 */
[----:B------:R-:W-:Y:S01]  /*1920*/  VIADD R0, R16, 0x24400 ;  /* 0x0002440010007836 */ /* 0x000fe20000000000 */
[----:B------:R-:W-:Y:S04]  /*1930*/  BSSY B6, `(.L_x_456) ;  /* 0x0000013000067945 */ /* 0x000fe80003800000 */
[----:B------:R-:W-:-:S13]  /*1940*/  LOP3.LUT P0, RZ, R0, 0x3ff, RZ, 0xc0, !PT ;  /* 0x000003ff00ff7812 */ /* 0x000fda000780c0ff */
[----:B------:R-:W-:Y:S05]  /*1950*/  @!P0 BRA `(.L_x_457) ;  /* 0x0000000000408947 */ /* 0x000fea0003800000 */
[----:B------:R-:W-:Y:S01]  /*1960*/  MOV R0, 0x0 ;  /* 0x0000000000007802 */ /* 0x000fe20000000f00 */
[----:B------:R-:W-:Y:S01]  /*1970*/  ULDC.64 UR4, c[0x4][0x1b8] ;  /* 0x01006e0000047ab9 */ /* 0x000fe20000000a00 */
[----:B------:R-:W-:Y:S01]  /*1980*/  ULDC.64 UR6, c[0x4][0x128] ;  /* 0x01004a0000067ab9 */ /* 0x000fe20000000a00 */
[----:B------:R-:W-:Y:S01]  /*1990*/  IMAD.U32 R4, RZ, RZ, UR4 ;  /* 0x00000004ff047e24 */ /* 0x000fe2000f8e00ff */
[----:B------:R0:W1:Y:S01]  /*19a0*/  LDC.64 R14, c[0x4][R0] ;  /* 0x01000000000e7b82 */ /* 0x0000620000000a00 */
[----:B------:R-:W-:Y:S01]  /*19b0*/  IMAD.U32 R5, RZ, RZ, UR5 ;  /* 0x00000005ff057e24 */ /* 0x000fe2000f8e00ff */
[----:B------:R-:W-:Y:S01]  /*19c0*/  ULDC.64 UR4, c[0x4][0x1c0] ;  /* 0x0100700000047ab9 */ /* 0x000fe20000000a00 */
[----:B------:R-:W-:Y:S01]  /*19d0*/  IMAD.U32 R10, RZ, RZ, UR6 ;  /* 0x00000006ff0a7e24 */ /* 0x000fe2000f8e00ff */
[----:B------:R-:W-:Y:S01]  /*19e0*/  MOV R12, 0x1 ;  /* 0x00000001000c7802 */ /* 0x000fe20000000f00 */
[----:B------:R-:W-:Y:S02]  /*19f0*/  IMAD.U32 R6, RZ, RZ, UR4 ;  /* 0x00000004ff067e24 */ /* 0x000fe4000f8e00ff */
[----:B------:R-:W-:-:S02]  /*1a00*/  IMAD.U32 R7, RZ, RZ, UR5 ;  /* 0x00000005ff077e24 */ /* 0x000fc4000f8e00ff */
[----:B------:R-:W-:Y:S02]  /*1a10*/  IMAD.U32 R11, RZ, RZ, UR7 ;  /* 0x00000007ff0b7e24 */ /* 0x000fe4000f8e00ff */
[----:B------:R-:W-:Y:S02]  /*1a20*/  IMAD.MOV.U32 R8, RZ, RZ, 0x70 ;  /* 0x00000070ff087424 */ /* 0x000fe400078e00ff */
[----:B0-----:R-:W-:-:S07]  /*1a30*/  IMAD.MOV.U32 R13, RZ, RZ, RZ ;  /* 0x000000ffff0d7224 */ /* 0x001fce00078e00ff */
[----:B------:R-:W-:-:S07]  /*1a40*/  LEPC R20, `(.L_x_457) ;  /* 0x000000001014794e */ /* 0x000fce0000000000 */
[----:B-1---5:R-:W-:Y:S05]  /*1a50*/  CALL.ABS.NOINC R14 ;  /* 0x000000000e007343 */ /* 0x022fea0003c00000 */
.L_x_457:
[----:B------:R-:W-:Y:S05]  /*1a60*/  BSYNC B6 ;  /* 0x0000000000067941 */ /* 0x000fea0003800000 */
.L_x_456:
        /* <DEDUP_REMOVED lines=19> */
[----:B-1---5:R-:W-:Y:S05]  /*1ba0*/  CALL.ABS.NOINC R14 ;  /* 0x000000000e007343 */ /* 0x022fea0003c00000 */
.L_x_459:
[----:B------:R-:W-:Y:S05]  /*1bb0*/  BSYNC B6 ;  /* 0x0000000000067941 */ /* 0x000fea0003800000 */
.L_x_458:
[----:B------:R-:W-:Y:S01]  /*1bc0*/  ULDC.64 UR4, c[0x0][0x9f8] ;  /* 0x00027e0000047ab9 */ /* 0x000fe20000000a00 */
[----:B------:R-:W-:Y:S01]  /*1bd0*/  ULDC.64 UR6, c[0x0][0x208] ;  /* 0x0000820000067ab9 */ /* 0x000fe20000000a00 */
[----:B------:R-:W-:Y:S01]  /*1be0*/  ISETP.NE.U32.AND P0, PT, RZ, UR4, PT ;  /* 0x00000004ff007c0c */ /* 0x000fe2000bf05070 */
[----:B------:R-:W0:Y:S08]  /*1bf0*/  LDC R0, c[0x0][0x428] ;  /* 0x00010a00ff007b82 */ /* 0x000e300000000800 */
[----:B------:R-:W1:Y:S01]  /*1c00*/  LDC.64 R98, c[0x0][0x2f0] ;  /* 0x0000bc00ff627b82 */ /* 0x000e620000000a00 */
[----:B------:R-:W-:Y:S01]  /*1c10*/  ISETP.NE.AND.EX P0, PT, RZ, UR5, PT, P0 ;  /* 0x00000005ff007c0c */ /* 0x000fe2000bf05300 */
[----:B------:R-:W-:Y:S01]  /*1c20*/  IMAD.IADD R113, R26, 0x1, R27 ;  /* 0x000000011a717824 */ /* 0x000fe200078e021b */
[----:B------:R-:W-:-:S05]  /*1c30*/  ULDC.64 UR8, c[0x0][0x320] ;  /* 0x0000c80000087ab9 */ /* 0x000fca0000000a00 */
[----:B------:R-:W2:Y:S06]  /*1c40*/  LDC.64 R104, c[0x0][0x3e8] ;  /* 0x0000fa00ff687b82 */ /* 0x000eac0000000a00 */
[----:B------:R-:W-:Y:S02]  /*1c50*/  @P0 IADD3 R4, P1, R28, UR4, RZ ;  /* 0x000000041c040c10 */ /* 0x000fe4000ff3e0ff */
[----:B------:R-:W3:Y:S02]  /*1c60*/  LDC R119, c[0x0][0x3d4] ;  /* 0x0000f500ff777b82 */ /* 0x000ee40000000800 */
[----:B------:R-:W-:Y:S01]  /*1c70*/  @P0 IADD3.X R5, R29, UR5, RZ, P1, !PT ;  /* 0x000000051d050c10 */ /* 0x000fe20008ffe4ff */
[----:B------:R-:W-:-:S04]  /*1c80*/  ULDC.64 UR4, c[0x0][0x2f8] ;  /* 0x0000be0000047ab9 */ /* 0x000fc80000000a00 */
[----:B------:R4:W3:Y:S01]  /*1c90*/  @P0 LDG.E R25, desc[UR6][R4.64] ;  /* 0x0000000604190981 */ /* 0x0008e2000c1e1900 */
[----:B0-----:R-:W-:Y:S01]  /*1ca0*/  ISETP.NE.AND P0, PT, R0, 0x1, PT ;  /* 0x000000010000780c */ /* 0x001fe20003f05270 */
[----:B------:R-:W-:Y:S01]  /*1cb0*/  ULDC UR6, c[0x0][0x2e4] ;  /* 0x0000b90000067ab9 */ /* 0x000fe20000000800 */
[----:B------:R-:W-:Y:S01]  /*1cc0*/  SHF.R.S32.HI R11, RZ, 0x1f, R113 ;  /* 0x0000001fff0b7819 */ /* 0x000fe20000011471 */
[----:B------:R-:W0:Y:S01]  /*1cd0*/  LDC.64 R110, c[0x0][0x3d8] ;  /* 0x0000f600ff6e7b82 */ /* 0x000e220000000a00 */
[----:B------:R-:W-:Y:S01]  /*1ce0*/  ISETP.GE.AND P1, PT, R213, UR6, PT ;  /* 0x00000006d5007c0c */ /* 0x000fe2000bf26270 */
[----:B------:R-:W0:Y:S01]  /*1cf0*/  S2R R147, SR_TID.X ;  /* 0x0000000000937919 */ /* 0x000e220000002100 */
[----:B------:R-:W-:Y:S01]  /*1d00*/  SHF.R.S32.HI R118, RZ, 0x1f, R18 ;  /* 0x0000001fff767819 */ /* 0x000fe20000011412 */
[-C--:B-1----:R-:W-:Y:S01]  /*1d10*/  IMAD R6, R11, R98.reuse, RZ ;  /* 0x000000620b067224 */ /* 0x082fe200078e02ff */
[----:B------:R-:W-:Y:S01]  /*1d20*/  SHF.R.S32.HI R23, RZ, 0x1f, R22 ;  /* 0x0000001fff177819 */ /* 0x000fe20000011416 */
[----:B----4-:R-:W-:Y:S01]  /*1d30*/  IMAD.WIDE.U32 R4, R113, R98, RZ ;  /* 0x0000006271047225 */ /* 0x010fe200078e00ff */
[----:B------:R-:W-:-:S02]  /*1d40*/  ISETP.GE.AND P2, PT, R223, UR6, PT ;  /* 0x00000006df007c0c */ /* 0x000fc4000bf46270 */
[C---:B------:R-:W-:Y:S01]  /*1d50*/  IADD3 R112, P3, R18.reuse, R113, RZ ;  /* 0x0000007112707210 */ /* 0x040fe20007f7e0ff */
[----:B------:R-:W1:Y:S01]  /*1d60*/  @P0 LDC R3, c[0x0][0x42c] ;  /* 0x00010b00ff030b82 */ /* 0x000e620000000800 */
[----:B--2---:R-:W-:Y:S01]  /*1d70*/  IMAD.WIDE.U32 R100, R18, R104, R22 ;  /* 0x0000006812647225 */ /* 0x004fe200078e0016 */
[C-C-:B------:R-:W-:Y:S02]  /*1d80*/  SHF.L.U64.HI R128, R98.reuse, 0x5, R99.reuse ;  /* 0x0000000562807819 */ /* 0x140fe40000010263 */
[----:B------:R-:W-:Y:S01]  /*1d90*/  SHF.L.U64.HI R130, R98, 0x6, R99 ;  /* 0x0000000662827819 */ /* 0x000fe20000010263 */
[----:B------:R-:W-:Y:S01]  /*1da0*/  IMAD R121, R99, 0x50, RZ ;  /* 0x0000005063797824 */ /* 0x000fe200078e02ff */
[--C-:B------:R-:W-:Y:S01]  /*1db0*/  SHF.L.U64.HI R34, R104, 0x5, R105.reuse ;  /* 0x0000000568227819 */ /* 0x100fe20000010269 */
[C---:B------:R-:W-:Y:S01]  /*1dc0*/  IMAD.SHL.U32 R129, R98.reuse, 0x20, RZ ;  /* 0x0000002062817824 */ /* 0x040fe200078e00ff */
[----:B------:R-:W2:Y:S01]  /*1dd0*/  @P0 LDC R7, c[0x0][0x430] ;  /* 0x00010c00ff070b82 */ /* 0x000ea20000000800 */
[----:B------:R-:W-:Y:S01]  /*1de0*/  IMAD.SHL.U32 R131, R98, 0x40, RZ ;  /* 0x0000004062837824 */ /* 0x000fe200078e00ff */
[----:B------:R-:W-:Y:S01]  /*1df0*/  SHF.L.U64.HI R33, R104, 0x6, R105 ;  /* 0x0000000668217819 */ /* 0x000fe20000010269 */
[----:B------:R-:W-:-:S02]  /*1e00*/  IMAD R127, R105, 0x50, RZ ;  /* 0x00000050697f7824 */ /* 0x000fc400078e02ff */
[----:B------:R-:W-:Y:S01]  /*1e10*/  IMAD.SHL.U32 R32, R104, 0x20, RZ ;  /* 0x0000002068207824 */ /* 0x000fe200078e00ff */
[----:B0-----:R-:W-:Y:S01]  /*1e20*/  SHF.L.U64.HI R30, R110, 0x5, R111 ;  /* 0x000000056e1e7819 */ /* 0x001fe2000001026f */
[----:B------:R-:W-:Y:S01]  /*1e30*/  IMAD.WIDE.U32 R106, R18, R110, R22 ;  /* 0x0000006e126a7225 */ /* 0x000fe200078e0016 */
[----:B------:R-:W-:-:S03]  /*1e40*/  SHF.L.U64.HI R29, R110, 0x6, R111 ;  /* 0x000000066e1d7819 */ /* 0x000fc6000001026f */
[C---:B------:R-:W-:Y:S02]  /*1e50*/  IMAD.SHL.U32 R28, R110.reuse, 0x20, RZ ;  /* 0x000000206e1c7824 */ /* 0x040fe400078e00ff */
[----:B------:R-:W-:Y:S02]  /*1e60*/  IMAD.SHL.U32 R27, R110, 0x40, RZ ;  /* 0x000000406e1b7824 */ /* 0x000fe400078e00ff */
[----:B------:R-:W-:Y:S01]  /*1e70*/  IMAD.SHL.U32 R31, R104, 0x40, RZ ;  /* 0x00000040681f7824 */ /* 0x000fe200078e00ff */
[----:B------:R-:W-:Y:S01]  /*1e80*/  LEA.HI R147, R147, 0x8, RZ, 0x19 ;  /* 0x0000000893937811 */ /* 0x000fe200078fc8ff */
[----:B-1----:R-:W-:-:S04]  /*1e90*/  @P0 IMAD.HI.U32 R0, R150, R3, RZ ;  /* 0x0000000396000227 */ /* 0x002fc800078e00ff */
[----:B------:R-:W-:Y:S02]  /*1ea0*/  IMAD R3, R113, R99, R6 ;  /* 0x0000006371037224 */ /* 0x000fe400078e0206 */
[----:B------:R-:W-:Y:S01]  /*1eb0*/  IMAD.X R113, R11, 0x1, R118, P3 ;  /* 0x000000010b717824 */ /* 0x000fe200018e0676 */
[----:B--2---:R-:W-:Y:S01]  /*1ec0*/  @P0 SHF.R.U32.HI R150, RZ, R7, R0 ;  /* 0x00000007ff960219 */ /* 0x004fe20000011600 */
[----:B------:R-:W-:Y:S01]  /*1ed0*/  IMAD.IADD R5, R5, 0x1, R3 ;  /* 0x0000000105057824 */ /* 0x000fe200078e0203 */
[----:B------:R-:W-:Y:S02]  /*1ee0*/  SEL R3, RZ, 0xffffffff, P1 ;  /* 0xffffffffff037807 */ /* 0x000fe40000800000 */
[----:B------:R-:W-:Y:S01]  /*1ef0*/  SHF.R.S32.HI R6, RZ, 0x1f, R150 ;  /* 0x0000001fff067819 */ /* 0x000fe20000011496 */
[----:B------:R-:W-:Y:S01]  /*1f00*/  IMAD.WIDE.U32 R4, R150, UR4, R4 ;  /* 0x0000000496047c25 */ /* 0x000fe2000f8e0004 */
[----:B------:R-:W-:Y:S02]  /*1f10*/  ISETP.GE.AND P0, PT, R212, UR6, PT ;  /* 0x00000006d4007c0c */ /* 0x000fe4000bf06270 */
[----:B---3--:R-:W-:Y:S01]  /*1f20*/  ISETP.GE.AND P1, PT, R213, R119, PT ;  /* 0x00000077d500720c */ /* 0x008fe20003f26270 */
[----:B------:R-:W-:Y:S01]  /*1f30*/  IMAD R7, R6, UR4, RZ ;  /* 0x0000000406077c24 */ /* 0x000fe2000f8e02ff */
[----:B------:R-:W-:Y:S01]  /*1f40*/  SEL R0, RZ, 0x1, P0 ;  /* 0x00000001ff007807 */ /* 0x000fe20000000000 */
[----:B------:R-:W-:Y:S01]  /*1f50*/  IMAD.SHL.U32 R3, R3, 0x2, RZ ;  /* 0x0000000203037824 */ /* 0x000fe200078e00ff */
[----:B------:R-:W-:Y:S01]  /*1f60*/  ISETP.GE.AND P0, PT, R224, UR6, PT ;  /* 0x00000006e0007c0c */ /* 0x000fe2000bf06270 */
[----:B------:R-:W-:Y:S01]  /*1f70*/  IMAD R7, R150, UR5, R7 ;  /* 0x0000000596077c24 */ /* 0x000fe2000f8e0207 */
[----:B------:R-:W-:Y:S01]  /*1f80*/  ULDC.64 UR4, c[0x0][0xa08] ;  /* 0x0002820000047ab9 */ /* 0x000fe20000000a00 */
[----:B------:R-:W-:Y:S01]  /*1f90*/  IMAD.MOV.U32 R94, RZ, RZ, R4 ;  /* 0x000000ffff5e7224 */ /* 0x000fe200078e0004 */
[----:B------:R-:W-:Y:S01]  /*1fa0*/  LOP3.LUT R0, R3, 0x2, R0, 0xe2, !PT ;  /* 0x0000000203007812 */ /* 0x000fe200078ee200 */
[----:B------:R-:W-:Y:S01]  /*1fb0*/  IMAD.IADD R95, R5, 0x1, R7 ;  /* 0x00000001055f7824 */ /* 0x000fe200078e0207 */
[----:B------:R-:W-:Y:S01]  /*1fc0*/  SEL R3, RZ, 0x4, P0 ;  /* 0x00000004ff037807 */ /* 0x000fe20000000000 */
[----:B------:R-:W-:Y:S01]  /*1fd0*/  IMAD R7, R6, UR8, RZ ;  /* 0x0000000806077c24 */ /* 0x000fe2000f8e02ff */
[----:B------:R-:W-:Y:S01]  /*1fe0*/  ISETP.NE.U32.AND P0, PT, RZ, UR4, PT ;  /* 0x00000004ff007c0c */ /* 0x000fe2000bf05070 */
[----:B------:R-:W-:Y:S01]  /*1ff0*/  IMAD R6, R118, R104, RZ ;  /* 0x0000006876067224 */ /* 0x000fe200078e02ff */
[----:B------:R-:W-:Y:S01]  /*2000*/  LOP3.LUT R3, R0, R3, RZ, 0xfc, !PT ;  /* 0x0000000300037212 */ /* 0x000fe200078efcff */
[----:B------:R-:W-:Y:S01]  /*2010*/  IMAD R21, R150, UR9, R7 ;  /* 0x0000000996157c24 */ /* 0x000fe2000f8e0207 */
[----:B------:R-:W-:Y:S01]  /*2020*/  ISETP.NE.AND.EX P0, PT, RZ, UR5, PT, P0 ;  /* 0x00000005ff007c0c */ /* 0x000fe2000bf05300 */
[----:B------:R-:W-:Y:S01]  /*2030*/  ULDC.64 UR4, c[0x0][0x300] ;  /* 0x0000c00000047ab9 */ /* 0x000fe20000000a00 */
[--C-:B------:R-:W-:Y:S01]  /*2040*/  SHF.R.S32.HI R5, RZ, 0x1f, R212.reuse ;  /* 0x0000001fff057819 */ /* 0x100fe200000114d4 */
[----:B------:R-:W-:Y:S01]  /*2050*/  IMAD R7, R118, R98, RZ ;  /* 0x0000006276077224 */ /* 0x000fe200078e02ff */
[----:B------:R-:W-:Y:S01]  /*2060*/  LOP3.LUT R26, R3, 0x1, RZ, 0xc0, !PT ;  /* 0x00000001031a7812 */ /* 0x000fe200078ec0ff */
[----:B------:R-:W-:-:S02]  /*2070*/  IMAD.MOV.U32 R4, RZ, RZ, R212 ;  /* 0x000000ffff047224 */ /* 0x000fc400078e00d4 */
[C---:B------:R-:W-:Y:S02]  /*2080*/  IMAD R15, R18.reuse, R105, R6 ;  /* 0x00000069120f7224 */ /* 0x040fe400078e0206 */
[C---:B------:R-:W-:Y:S02]  /*2090*/  IMAD R35, R18.reuse, R99, R7 ;  /* 0x0000006312237224 */ /* 0x040fe400078e0207 */
[----:B------:R-:W-:-:S04]  /*20a0*/  IMAD.WIDE.U32 R6, R18, R98, R4 ;  /* 0x0000006212067225 */ /* 0x000fc800078e0004 */
[----:B------:R-:W-:-:S04]  /*20b0*/  IMAD.WIDE.U32 R8, R150, UR8, R4 ;  /* 0x0000000896087c25 */ /* 0x000fc8000f8e0004 */
[----:B------:R-:W-:Y:S02]  /*20c0*/  IMAD.IADD R9, R9, 0x1, R21 ;  /* 0x0000000109097824 */ /* 0x000fe400078e0215 */
[----:B------:R-:W-:-:S04]  /*20d0*/  IMAD.WIDE.U32 R102, R18, R104, R4 ;  /* 0x0000006812667225 */ /* 0x000fc800078e0004 */
[----:B------:R-:W-:Y:S01]  /*20e0*/  IMAD.WIDE.U32 R108, R18, R110, R4 ;  /* 0x0000006e126c7225 */ /* 0x000fe200078e0004 */
[----:B------:R-:W-:-:S03]  /*20f0*/  SEL R4, R119, RZ, P1 ;  /* 0x000000ff77047207 */ /* 0x000fc60000800000 */
[----:B------:R-:W-:Y:S02]  /*2100*/  IMAD.IADD R101, R101, 0x1, R15 ;  /* 0x0000000165657824 */ /* 0x000fe400078e020f */
[----:B------:R-:W-:Y:S02]  /*2110*/  IMAD.IADD R103, R15, 0x1, R103 ;  /* 0x000000010f677824 */ /* 0x000fe400078e0267 */
[----:B-----5:R-:W-:-:S04]  /*2120*/  IMAD.WIDE.U32 R100, R146, R104, R100 ;  /* 0x0000006892647225 */ /* 0x020fc800078e0064 */
[----:B------:R-:W-:-:S04]  /*2130*/  IMAD.WIDE.U32 R102, R146, R104, R102 ;  /* 0x0000006892667225 */ /* 0x000fc800078e0066 */
[----:B------:R-:W-:-:S04]  /*2140*/  IMAD.WIDE.U32 R98, R98, 0x50, RZ ;  /* 0x0000005062627825 */ /* 0x000fc800078e00ff */
[----:B------:R-:W-:Y:S01]  /*2150*/  IMAD.IADD R121, R99, 0x1, R121 ;  /* 0x0000000163797824 */ /* 0x000fe200078e0279 */
[----:B------:R-:W-:Y:S02]  /*2160*/  SHF.R.S32.HI R0, RZ, 0x1f, R25 ;  /* 0x0000001fff007819 */ /* 0x000fe40000011419 */
[----:B------:R-:W-:Y:S02]  /*2170*/  SEL R13, R25, RZ, !P0 ;  /* 0x000000ff190d7207 */ /* 0x000fe40004000000 */
[----:B------:R-:W-:-:S03]  /*2180*/  SEL R0, R0, RZ, !P0 ;  /* 0x000000ff00007207 */ /* 0x000fc60004000000 */
[----:B------:R-:W-:-:S04]  /*2190*/  IMAD.WIDE.U32 R94, R13, UR4, R94 ;  /* 0x000000040d5e7c25 */ /* 0x000fc8000f8e005e */
[----:B------:R-:W-:Y:S01]  /*21a0*/  IMAD R10, R0, UR4, RZ ;  /* 0x00000004000a7c24 */ /* 0x000fe2000f8e02ff */
[----:B------:R-:W-:-:S03]  /*21b0*/  IADD3 R92, P0, R94, R6, RZ ;  /* 0x000000065e5c7210 */ /* 0x000fc60007f1e0ff */
[----:B------:R-:W-:Y:S01]  /*21c0*/  IMAD R93, R13, UR5, R10 ;  /* 0x000000050d5d7c24 */ /* 0x000fe2000f8e020a */
[----:B------:R-:W-:Y:S02]  /*21d0*/  ULDC.64 UR4, c[0x0][0x328] ;  /* 0x0000ca0000047ab9 */ /* 0x000fe40000000a00 */
[----:B------:R-:W-:Y:S02]  /*21e0*/  IMAD R0, R0, UR4, RZ ;  /* 0x0000000400007c24 */ /* 0x000fe4000f8e02ff */
[----:B------:R-:W-:Y:S02]  /*21f0*/  IMAD.IADD R93, R95, 0x1, R93 ;  /* 0x000000015f5d7824 */ /* 0x000fe400078e025d */
[----:B------:R-:W-:Y:S02]  /*2200*/  IMAD R37, R13, UR5, R0 ;  /* 0x000000050d257c24 */ /* 0x000fe4000f8e0200 */
[----:B------:R-:W-:Y:S01]  /*2210*/  IMAD R0, R118, R110, RZ ;  /* 0x0000006e76007224 */ /* 0x000fe200078e02ff */
[----:B------:R-:W-:Y:S01]  /*2220*/  IADD3.X R35, R93, R7, R35, P0, !PT ;  /* 0x000000075d237210 */ /* 0x000fe200007fe423 */
[----:B------:R-:W-:Y:S01]  /*2230*/  IMAD.WIDE.U32 R96, R13, UR4, R8 ;  /* 0x000000040d607c25 */ /* 0x000fe2000f8e0008 */
[----:B------:R-:W-:-:S03]  /*2240*/  ISETP.GE.AND P0, PT, R212, R119, PT ;  /* 0x00000077d400720c */ /* 0x000fc60003f06270 */
[----:B------:R-:W-:Y:S01]  /*2250*/  IMAD R9, R18, R111, R0 ;  /* 0x0000006f12097224 */ /* 0x000fe200078e0200 */
[----:B------:R-:W-:Y:S01]  /*2260*/  SEL R7, R119, RZ, P0 ;  /* 0x000000ff77077207 */ /* 0x000fe20000000000 */
[----:B------:R-:W-:Y:S02]  /*2270*/  IMAD.IADD R8, R213, 0x1, R4 ;  /* 0x00000001d5087824 */ /* 0x000fe400078e0204 */
[----:B------:R-:W-:Y:S01]  /*2280*/  IMAD.IADD R107, R107, 0x1, R9 ;  /* 0x000000016b6b7824 */ /* 0x000fe200078e0209 */
[----:B------:R-:W-:Y:S01]  /*2290*/  IADD3 R7, R212, R7, RZ ;  /* 0x00000007d4077210 */ /* 0x000fe20007ffe0ff */
[----:B------:R-:W-:Y:S01]  /*22a0*/  IMAD.IADD R109, R9, 0x1, R109 ;  /* 0x00000001096d7824 */ /* 0x000fe200078e026d */
[----:B------:R-:W-:Y:S01]  /*22b0*/  SHF.R.S32.HI R9, RZ, 0x1f, R8 ;  /* 0x0000001fff097819 */ /* 0x000fe20000011408 */
[C---:B------:R-:W-:Y:S01]  /*22c0*/  IMAD.WIDE.U32 R106, R146.reuse, R110, R106 ;  /* 0x0000006e926a7225 */ /* 0x040fe200078e006a */
[----:B------:R-:W-:Y:S02]  /*22d0*/  SHF.R.S32.HI R0, RZ, 0x1f, R7 ;  /* 0x0000001fff007819 */ /* 0x000fe40000011407 */
[----:B------:R-:W-:Y:S01]  /*22e0*/  LEA.HI R10, R9, R8, RZ, 0x3 ;  /* 0x00000008090a7211 */ /* 0x000fe200078f18ff */
[----:B------:R-:W-:Y:S01]  /*22f0*/  IMAD.WIDE.U32 R108, R146, R110, R108 ;  /* 0x0000006e926c7225 */ /* 0x000fe200078e006c */
[----:B------:R-:W-:-:S02]  /*2300*/  LEA.HI R5, R0, R7, RZ, 0x6 ;  /* 0x0000000700057211 */ /* 0x000fc400078f30ff */
[----:B------:R-:W-:Y:S01]  /*2310*/  LEA.HI R4, R0, R7, RZ, 0x3 ;  /* 0x0000000700047211 */ /* 0x000fe200078f18ff */
[----:B------:R-:W-:Y:S01]  /*2320*/  IMAD.SHL.U32 R119, R119, 0x2, RZ ;  /* 0x0000000277777824 */ /* 0x000fe200078e00ff */
[----:B------:R-:W-:Y:S02]  /*2330*/  SHF.R.S32.HI R6, RZ, 0x6, R5 ;  /* 0x00000006ff067819 */ /* 0x000fe40000011405 */
[----:B------:R-:W-:Y:S02]  /*2340*/  LOP3.LUT R0, R232, 0x38, R4, 0xf8, !PT ;  /* 0x00000038e8007812 */ /* 0x000fe400078ef804 */
[----:B------:R-:W-:Y:S01]  /*2350*/  LEA.HI R8, R9, R8, RZ, 0x6 ;  /* 0x0000000809087211 */ /* 0x000fe200078f30ff */
[----:B------:R-:W-:Y:S01]  /*2360*/  IMAD R143, R6, 0x1400, R234 ;  /* 0x00001400068f7824 */ /* 0x000fe200078e02ea */
[----:B------:R-:W-:Y:S01]  /*2370*/  LOP3.LUT R0, R0, R233, RZ, 0x3c, !PT ;  /* 0x000000e900007212 */ /* 0x000fe200078e3cff */
[C---:B------:R-:W-:Y:S01]  /*2380*/  IMAD R141, R6.reuse, 0x1400, R231 ;  /* 0x00001400068d7824 */ /* 0x040fe200078e02e7 */
[----:B------:R-:W-:Y:S01]  /*2390*/  LOP3.LUT R5, R227, 0x38, R4, 0xf8, !PT ;  /* 0x00000038e3057812 */ /* 0x000fe200078ef804 */
[----:B------:R-:W-:Y:S01]  /*23a0*/  IMAD R133, R6, 0x1400, R229 ;  /* 0x0000140006857824 */ /* 0x000fe200078e02e5 */
[----:B------:R-:W-:Y:S01]  /*23b0*/  SHF.R.S32.HI R8, RZ, 0x6, R8 ;  /* 0x00000006ff087819 */ /* 0x000fe20000011408 */
[----:B------:R-:W-:Y:S01]  /*23c0*/  IMAD.IADD R143, R143, 0x1, R0 ;  /* 0x000000018f8f7824 */ /* 0x000fe200078e0200 */
[----:B------:R-:W-:-:S02]  /*23d0*/  LOP3.LUT R0, R232, 0x38, R10, 0xf8, !PT ;  /* 0x00000038e8007812 */ /* 0x000fc400078ef80a */
[----:B------:R-:W-:Y:S01]  /*23e0*/  LOP3.LUT R12, R5, R230, RZ, 0x3c, !PT ;  /* 0x000000e6050c7212 */ /* 0x000fe200078e3cff */
[----:B------:R-:W-:Y:S01]  /*23f0*/  IMAD R142, R8, 0x1400, R234 ;  /* 0x00001400088e7824 */ /* 0x000fe200078e02ea */
[----:B------:R-:W-:Y:S01]  /*2400*/  LOP3.LUT R5, R0, R233, RZ, 0x3c, !PT ;  /* 0x000000e900057212 */ /* 0x000fe200078e3cff */
[C---:B------:R-:W-:Y:S01]  /*2410*/  IMAD R140, R8.reuse, 0x1400, R231 ;  /* 0x00001400088c7824 */ /* 0x040fe200078e02e7 */
[C---:B------:R-:W-:Y:S01]  /*2420*/  LOP3.LUT R7, R225.reuse, 0x38, R4, 0xf8, !PT ;  /* 0x00000038e1077812 */ /* 0x040fe200078ef804 */
[----:B------:R-:W-:Y:S01]  /*2430*/  IMAD R132, R8, 0x1400, R229 ;  /* 0x0000140008847824 */ /* 0x000fe200078e02e5 */
[----:B------:R-:W-:Y:S01]  /*2440*/  LOP3.LUT R9, R225, 0x38, R10, 0xf8, !PT ;  /* 0x00000038e1097812 */ /* 0x000fe200078ef80a */
[----:B------:R-:W-:Y:S01]  /*2450*/  IMAD.IADD R142, R142, 0x1, R5 ;  /* 0x000000018e8e7824 */ /* 0x000fe200078e0205 */
[----:B------:R-:W-:Y:S01]  /*2460*/  SHF.R.S32.HI R5, RZ, 0x1f, R146 ;  /* 0x0000001fff057819 */ /* 0x000fe20000011492 */
[----:B------:R-:W-:Y:S01]  /*2470*/  IMAD.IADD R141, R141, 0x1, R12 ;  /* 0x000000018d8d7824 */ /* 0x000fe200078e020c */
[----:B------:R-:W-:-:S02]  /*2480*/  LOP3.LUT R6, R7, R228, RZ, 0x3c, !PT ;  /* 0x000000e407067212 */ /* 0x000fc400078e3cff */
[----:B------:R-:W-:Y:S01]  /*2490*/  LOP3.LUT R7, R227, 0x38, R10, 0xf8, !PT ;  /* 0x00000038e3077812 */ /* 0x000fe200078ef80a */
[----:B------:R-:W-:Y:S01]  /*24a0*/  IMAD R0, R5, R104, RZ ;  /* 0x0000006805007224 */ /* 0x000fe200078e02ff */
[----:B------:R-:W-:Y:S01]  /*24b0*/  LOP3.LUT R9, R9, R228, RZ, 0x3c, !PT ;  /* 0x000000e409097212 */ /* 0x000fe200078e3cff */
[----:B------:R-:W-:Y:S01]  /*24c0*/  IMAD.IADD R133, R133, 0x1, R6 ;  /* 0x0000000185857824 */ /* 0x000fe200078e0206 */
[----:B------:R-:W-:Y:S01]  /*24d0*/  LOP3.LUT R7, R7, R230, RZ, 0x3c, !PT ;  /* 0x000000e607077212 */ /* 0x000fe200078e3cff */
[----:B------:R-:W-:Y:S01]  /*24e0*/  IMAD R21, R146, R105, R0 ;  /* 0x0000006992157224 */ /* 0x000fe200078e0200 */
[----:B------:R-:W-:Y:S01]  /*24f0*/  LOP3.LUT R13, R4, 0xfffffff8, RZ, 0xc0, !PT ;  /* 0xfffffff8040d7812 */ /* 0x000fe200078ec0ff */
[----:B------:R-:W-:Y:S01]  /*2500*/  IMAD R0, R5, R110, RZ ;  /* 0x0000006e05007224 */ /* 0x000fe200078e02ff */
[----:B------:R-:W-:Y:S01]  /*2510*/  LOP3.LUT R11, R10, 0xfffffff8, RZ, 0xc0, !PT ;  /* 0xfffffff80a0b7812 */ /* 0x000fe200078ec0ff */
[----:B------:R-:W-:Y:S01]  /*2520*/  IMAD R5, R111, 0x50, RZ ;  /* 0x000000506f057824 */ /* 0x000fe200078e02ff */
[----:B------:R-:W-:Y:S01]  /*2530*/  SHF.R.S32.HI R12, RZ, 0x3, R10 ;  /* 0x00000003ff0c7819 */ /* 0x000fe2000001140a */
[----:B------:R-:W-:Y:S01]  /*2540*/  IMAD R15, R146, R111, R0 ;  /* 0x0000006f920f7224 */ /* 0x000fe200078e0200 */
[----:B------:R-:W-:Y:S01]  /*2550*/  SEL R0, RZ, 0x8, P2 ;  /* 0x00000008ff007807 */ /* 0x000fe20001000000 */
[----:B------:R-:W-:Y:S01]  /*2560*/  IMAD.WIDE.U32 R110, R110, 0x50, RZ ;  /* 0x000000506e6e7825 */ /* 0x000fe200078e00ff */
[----:B------:R-:W-:-:S02]  /*2570*/  SHF.R.S32.HI R14, RZ, 0x3, R4 ;  /* 0x00000003ff0e7819 */ /* 0x000fc40000011404 */
[----:B------:R-:W-:Y:S01]  /*2580*/  LOP3.LUT R0, R3, R0, RZ, 0xfc, !PT ;  /* 0x0000000003007212 */ /* 0x000fe200078efcff */
[----:B------:R-:W-:Y:S01]  /*2590*/  IMAD.WIDE.U32 R104, R104, 0x50, RZ ;  /* 0x0000005068687825 */ /* 0x000fe200078e00ff */
[----:B------:R-:W-:Y:S02]  /*25a0*/  SHF.R.S32.HI R6, RZ, 0x1f, R11 ;  /* 0x0000001fff067819 */ /* 0x000fe4000001140b */
[----:B------:R-:W-:Y:S01]  /*25b0*/  LOP3.LUT R10, R0, 0x2, RZ, 0xc0, !PT ;  /* 0x00000002000a7812 */ /* 0x000fe200078ec0ff */
[----:B------:R-:W-:Y:S01]  /*25c0*/  IMAD.IADD R140, R140, 0x1, R7 ;  /* 0x000000018c8c7824 */ /* 0x000fe200078e0207 */
[----:B------:R-:W-:Y:S01]  /*25d0*/  LOP3.LUT R8, R0, 0x8, RZ, 0xc0, !PT ;  /* 0x0000000800087812 */ /* 0x000fe200078ec0ff */
[----:B------:R-:W-:Y:S01]  /*25e0*/  IMAD.IADD R132, R132, 0x1, R9 ;  /* 0x0000000184847824 */ /* 0x000fe200078e0209 */
[----:B------:R-:W-:Y:S01]  /*25f0*/  LOP3.LUT R9, R0, 0x4, RZ, 0xc0, !PT ;  /* 0x0000000400097812 */ /* 0x000fe200078ec0ff */
[----:B------:R-:W-:Y:S01]  /*2600*/  IMAD.IADD R126, R111, 0x1, R5 ;  /* 0x000000016f7e7824 */ /* 0x000fe200078e0205 */
[----:B------:R-:W-:Y:S01]  /*2610*/  SHF.R.S32.HI R7, RZ, 0x1f, R13 ;  /* 0x0000001fff077819 */ /* 0x000fe2000001140d */
[----:B------:R-:W-:Y:S01]  /*2620*/  IMAD.IADD R25, R101, 0x1, R21 ;  /* 0x0000000165197824 */ /* 0x000fe200078e0215 */
[----:B------:R-:W-:Y:S01]  /*2630*/  IADD3 R21, R21, R103, RZ ;  /* 0x0000006715157210 */ /* 0x000fe20007ffe0ff */
[----:B------:R-:W-:-:S02]  /*2640*/  IMAD.IADD R20, R107, 0x1, R15 ;  /* 0x000000016b147824 */ /* 0x000fc400078e020f */
[----:B------:R-:W-:Y:S02]  /*2650*/  IMAD.IADD R127, R105, 0x1, R127 ;  /* 0x00000001697f7824 */ /* 0x000fe400078e027f */
[----:B------:R-:W-:Y:S02]  /*2660*/  IMAD.IADD R15, R15, 0x1, R109 ;  /* 0x000000010f0f7824 */ /* 0x000fe400078e026d */
[----:B------:R-:W-:-:S07]  /*2670*/  IMAD.IADD R5, R97, 0x1, R37 ;  /* 0x0000000161057824 */ /* 0x000fce00078e0225 */
.L_x_567:
[----:B--2-4-:R-:W2:Y:S01]  /*2680*/  LDL.LU R39, [R1+0x18] ;  /* 0x0000180001277983 */ /* 0x014ea20000300800 */
[----:B------:R-:W-:Y:S01]  /*2690*/  VIADD R41, R24, 0xffffffff ;  /* 0xffffffff18297836 */ /* 0x000fe20000000000 */
[----:B0-----:R-:W0:Y:S01]  /*26a0*/  LDC.64 R116, c[0x0][0x2d8] ;  /* 0x0000b600ff747b82 */ /* 0x001e220000000a00 */
[----:B------:R-:W-:Y:S05]  /*26b0*/  YIELD ;  /* 0x0000000000007946 */ /* 0x000fea0003800000 */
[----:B------:R-:W-:Y:S01]  /*26c0*/  SHF.R.S32.HI R38, RZ, 0x1f, R41 ;  /* 0x0000001fff267819 */ /* 0x000fe20000011429 */
[-C--:B------:R-:W-:Y:S01]  /*26d0*/  IMAD R3, R121, R41.reuse, RZ ;  /* 0x0000002979037224 */ /* 0x080fe200078e02ff */
[----:B------:R-:W1:Y:S01]  /*26e0*/  LDC R115, c[0x0][0x3d4] ;  /* 0x0000f500ff737b82 */ /* 0x000e620000000800 */
[----:B------:R-:W-:Y:S01]  /*26f0*/  IMAD.WIDE.U32 R124, R98, R41, RZ ;  /* 0x00000029627c7225 */ /* 0x000fe200078e00ff */
[----:B------:R-:W-:Y:S03]  /*2700*/  BSSY B0, `(.L_x_460) ;  /* 0x00007f5000007945 */ /* 0x000fe60003800000 */
[----:B------:R-:W-:Y:S01]  /*2710*/  IMAD R3, R38, R98, R3 ;  /* 0x0000006226037224 */ /* 0x000fe200078e0203 */
[----:B------:R-:W-:-:S02]  /*2720*/  IADD3 R0, P3, P4, R92, R124, R131 ;  /* 0x0000007c5c007210 */ /* 0x000fc40007c7e083 */
[CC--:B------:R-:W-:Y:S01]  /*2730*/  IADD3 R36, P2, R92.reuse, R124.reuse, RZ ;  /* 0x0000007c5c247210 */ /* 0x0c0fe20007f5e0ff */
[----:B------:R-:W-:Y:S01]  /*2740*/  IMAD.IADD R88, R125, 0x1, R3 ;  /* 0x000000017d587824 */ /* 0x000fe200078e0203 */
[----:B------:R-:W-:-:S03]  /*2750*/  IADD3 R4, P5, P6, R92, R124, R129 ;  /* 0x0000007c5c047210 */ /* 0x000fc60007ebe081 */
[----:B------:R-:W-:Y:S01]  /*2760*/  IMAD.X R37, R88, 0x1, R35, P2 ;  /* 0x0000000158257824 */ /* 0x000fe200010e0623 */
[----:B------:R-:W-:Y:S02]  /*2770*/  IADD3.X R3, R35, R88, R130, P3, P4 ;  /* 0x0000005823037210 */ /* 0x000fe40001fe8482 */
[----:B------:R-:W-:Y:S02]  /*2780*/  ISETP.GT.AND P3, PT, R41, R120, PT ;  /* 0x000000782900720c */ /* 0x000fe40003f64270 */
[C---:B0-----:R-:W-:Y:S02]  /*2790*/  LEA R48, P2, R0.reuse, R116, 0x1 ;  /* 0x0000007400307211 */ /* 0x041fe400078408ff */
[----:B------:R-:W-:Y:S02]  /*27a0*/  IADD3.X R24, R35, R88, R128, P5, P6 ;  /* 0x0000005823187210 */ /* 0x000fe40002fec480 */
[----:B------:R-:W-:Y:S01]  /*27b0*/  LEA.HI.X R49, R0, R117, R3, 0x1, P2 ;  /* 0x0000007500317211 */ /* 0x000fe200010f0c03 */
[----:B------:R-:W-:Y:S01]  /*27c0*/  IMAD R3, R17, 0x5000, R235 ;  /* 0x0000500011037824 */ /* 0x000fe200078e02eb */
[----:B-1----:R-:W-:-:S02]  /*27d0*/  ISETP.GE.AND P2, PT, R115, 0x1, PT ;  /* 0x000000017300780c */ /* 0x002fc40003f46270 */
[-C--:B------:R-:W-:Y:S02]  /*27e0*/  LEA R50, P5, R4, R116.reuse, 0x1 ;  /* 0x0000007404327211 */ /* 0x080fe400078a08ff */
[----:B------:R-:W-:Y:S02]  /*27f0*/  LEA R56, P6, R36, R116, 0x1 ;  /* 0x0000007424387211 */ /* 0x000fe400078c08ff */
[-C--:B------:R-:W-:Y:S01]  /*2800*/  LEA.HI.X R51, R4, R117.reuse, R24, 0x1, P5 ;  /* 0x0000007504337211 */ /* 0x080fe200028f0c18 */
[----:B------:R-:W-:Y:S01]  /*2810*/  IMAD R4, R3, 0x2, R16 ;  /* 0x0000000203047824 */ /* 0x000fe200078e0210 */
[----:B------:R-:W-:Y:S01]  /*2820*/  LEA.HI.X R57, R36, R117, R37, 0x1, P6 ;  /* 0x0000007524397211 */ /* 0x000fe200030f0c25 */
[----:B------:R-:W-:Y:S01]  /*2830*/  IMAD.MOV.U32 R24, RZ, RZ, R41 ;  /* 0x000000ffff187224 */ /* 0x000fe200078e0029 */
[----:B--2---:R-:W-:-:S04]  /*2840*/  LOP3.LUT R39, R39, 0xfffffffd, RZ, 0xc0, !PT ;  /* 0xfffffffd27277812 */ /* 0x004fc800078ec0ff */
[----:B------:R-:W-:-:S05]  /*2850*/  @P3 LOP3.LUT R39, R39, 0x2, RZ, 0xfc, !PT ;  /* 0x0000000227273812 */ /* 0x000fca00078efcff */
[----:B------:R0:W-:Y:S01]  /*2860*/  STL [R1+0x18], R39 ;  /* 0x0000182701007387 */ /* 0x0001e20000100800 */
[----:B------:R-:W-:Y:S05]  /*2870*/  @!P2 BRA `(.L_x_461) ;  /* 0x00000078007ca947 */ /* 0x000fea0003800000 */
[----:B------:R-:W-:Y:S01]  /*2880*/  ULDC.U8 UR4, c[0x0][0x3f0] ;  /* 0x0000fc0000047ab9 */ /* 0x000fe20000000000 */
[-C--:B------:R-:W-:Y:S01]  /*2890*/  IMAD R3, R126, R41.reuse, RZ ;  /* 0x000000297e037224 */ /* 0x080fe200078e02ff */
[----:B------:R-:W-:Y:S01]  /*28a0*/  ISETP.NE.AND P2, PT, RZ, UR4, PT ;  /* 0x00000004ff007c0c */ /* 0x000fe2000bf45270 */
[-C--:B0-----:R-:W-:Y:S02]  /*28b0*/  IMAD R39, R127, R41.reuse, RZ ;  /* 0x000000297f277224 */ /* 0x081fe400078e02ff */
[----:B------:R-:W-:Y:S02]  /*28c0*/  IMAD R37, R38, R110, R3 ;  /* 0x0000006e26257224 */ /* 0x000fe400078e0203 */
[----:B------:R-:W-:Y:S02]  /*28d0*/  IMAD R3, R24, -0x50, R2 ;  /* 0xffffffb018037824 */ /* 0x000fe400078e0202 */
[----:B------:R-:W-:Y:S02]  /*28e0*/  IMAD R39, R38, R104, R39 ;  /* 0x0000006826277224 */ /* 0x000fe400078e0227 */
[----:B------:R-:W-:Y:S01]  /*28f0*/  IMAD.WIDE.U32 R86, R110, R41, RZ ;  /* 0x000000296e567225 */ /* 0x000fe200078e00ff */
[----:B------:R-:W-:-:S03]  /*2900*/  VIMNMX R3, R3, 0x50, PT ;  /* 0x0000005003037848 */ /* 0x000fc60003fe0100 */
[----:B------:R-:W-:-:S04]  /*2910*/  IMAD.WIDE.U32 R84, R104, R41, RZ ;  /* 0x0000002968547225 */ /* 0x000fc800078e00ff */
[----:B------:R-:W-:Y:S02]  /*2920*/  IMAD.IADD R0, R87, 0x1, R37 ;  /* 0x0000000157007824 */ /* 0x000fe400078e0225 */
[----:B------:R-:W-:Y:S01]  /*2930*/  IMAD.IADD R114, R85, 0x1, R39 ;  /* 0x0000000155727824 */ /* 0x000fe200078e0227 */
[----:B------:R-:W-:Y:S06]  /*2940*/  @!P2 BRA `(.L_x_462) ;  /* 0x000000380050a947 */ /* 0x000fec0003800000 */
[----:B------:R-:W-:Y:S01]  /*2950*/  ISETP.GE.AND P3, PT, R18, R3, PT ;  /* 0x000000031200720c */ /* 0x000fe20003f66270 */
[----:B------:R-:W-:Y:S01]  /*2960*/  BSSY B1, `(.L_x_463) ;  /* 0x000002a000017945 */ /* 0x000fe20003800000 */
        /* <DEDUP_REMOVED lines=8> */
[----:B------:R-:W-:Y:S01]  /*29f0*/  CS2R R124, SRZ ;  /* 0x00000000007c7805 */ /* 0x000fe2000001ff00 */
[----:B------:R-:W-:Y:S06]  /*2a00*/  @P3 BRA `(.L_x_464) ;  /* 0x00000000007c3947 */ /* 0x000fec0003800000 */
[----:B------:R-:W-:Y:S01]  /*2a10*/  IADD3 R37, P2, R106, R86, RZ ;  /* 0x000000566a257210 */ /* 0x000fe20007f5e0ff */
[----:B------:R-:W-:Y:S01]  /*2a20*/  ULDC.64 UR4, c[0x0][0x3c8] ;  /* 0x0000f20000047ab9 */ /* 0x000fe20000000a00 */
[----:B------:R-:W-:Y:S02]  /*2a30*/  IADD3 R39, P4, R100, R84, RZ ;  /* 0x0000005464277210 */ /* 0x000fe40007f9e0ff */
[----:B------:R-:W-:Y:S02]  /*2a40*/  CS2R R122, SRZ ;  /* 0x00000000007a7805 */ /* 0x000fe4000001ff00 */
[-C--:B------:R-:W-:Y:S01]  /*2a50*/  ISETP.GE.AND P5, PT, R22, R115.reuse, PT ;  /* 0x000000731600720c */ /* 0x080fe20003fa6270 */
[----:B------:R-:W-:Y:S01]  /*2a60*/  IMAD.X R38, R0, 0x1, R20, P2 ;  /* 0x0000000100267824 */ /* 0x000fe200010e0614 */
[C---:B------:R-:W-:Y:S01]  /*2a70*/  LEA R36, P2, R37.reuse, UR4, 0x1 ;  /* 0x0000000425247c11 */ /* 0x040fe2000f8408ff */
[----:B------:R-:W-:Y:S01]  /*2a80*/  IMAD.X R40, R114, 0x1, R25, P4 ;  /* 0x0000000172287824 */ /* 0x000fe200020e0619 */
[----:B------:R-:W-:Y:S01]  /*2a90*/  CS2R R124, SRZ ;  /* 0x00000000007c7805 */ /* 0x000fe2000001ff00 */
[----:B------:R-:W-:Y:S01]  /*2aa0*/  ULDC.64 UR6, c[0x0][0x208] ;  /* 0x0000820000067ab9 */ /* 0x000fe20000000a00 */
[----:B------:R-:W-:Y:S01]  /*2ab0*/  LEA.HI.X R37, R37, UR5, R38, 0x1, P2 ;  /* 0x0000000525257c11 */ /* 0x000fe200090f0c26 */
[----:B------:R-:W-:Y:S01]  /*2ac0*/  ULDC.64 UR4, c[0x0][0x3e0] ;  /* 0x0000f80000047ab9 */ /* 0x000fe20000000a00 */
[----:B------:R-:W-:-:S02]  /*2ad0*/  ISETP.GE.AND P4, PT, R215, R115, PT ;  /* 0x00000073d700720c */ /* 0x000fc40003f86270 */
[----:B------:R-:W-:-:S03]  /*2ae0*/  LEA R38, P2, R39, UR4, 0x1 ;  /* 0x0000000427267c11 */ /* 0x000fc6000f8408ff */
[----:B------:R0:W5:Y:S01]  /*2af0*/  @!P5 LDG.E.64 R122, desc[UR6][R36.64] ;  /* 0x00000006247ad981 */ /* 0x000162000c1e1b00 */
[----:B------:R-:W-:Y:S02]  /*2b00*/  LEA.HI.X R39, R39, UR5, R40, 0x1, P2 ;  /* 0x0000000527277c11 */ /* 0x000fe400090f0c28 */
[----:B------:R-:W-:-:S03]  /*2b10*/  ISETP.GE.AND P2, PT, R214, R115, PT ;  /* 0x00000073d600720c */ /* 0x000fc60003f46270 */
[----:B------:R0:W5:Y:S01]  /*2b20*/  @!P5 LDG.E.64 R124, desc[UR6][R38.64] ;  /* 0x00000006267cd981 */ /* 0x000162000c1e1b00 */
[----:B------:R-:W-:Y:S02]  /*2b30*/  ISETP.GE.AND P5, PT, R216, R115, PT ;  /* 0x00000073d800720c */ /* 0x000fe40003fa6270 */
[----:B------:R-:W-:Y:S02]  /*2b40*/  CS2R R90, SRZ ;  /* 0x00000000005a7805 */ /* 0x000fe4000001ff00 */
[----:B------:R-:W-:Y:S02]  /*2b50*/  CS2R R82, SRZ ;  /* 0x0000000000527805 */ /* 0x000fe4000001ff00 */
[----:B------:R-:W-:Y:S02]  /*2b60*/  CS2R R78, SRZ ;  /* 0x00000000004e7805 */ /* 0x000fe4000001ff00 */
[----:B------:R-:W-:Y:S02]  /*2b70*/  CS2R R116, SRZ ;  /* 0x0000000000747805 */ /* 0x000fe4000001ff00 */
[----:B------:R-:W-:-:S02]  /*2b80*/  CS2R R88, SRZ ;  /* 0x0000000000587805 */ /* 0x000fc4000001ff00 */
[----:B------:R-:W-:Y:S01]  /*2b90*/  CS2R R80, SRZ ;  /* 0x0000000000507805 */ /* 0x000fe2000001ff00 */
[----:B------:R0:W5:Y:S04]  /*2ba0*/  @!P4 LDG.E.64 R90, desc[UR6][R36.64+0x40] ;  /* 0x00004006245ac981 */ /* 0x000168000c1e1b00 */
[----:B------:R0:W5:Y:S04]  /*2bb0*/  @!P2 LDG.E.64 R82, desc[UR6][R36.64+0x80] ;  /* 0x000080062452a981 */ /* 0x000168000c1e1b00 */
[----:B------:R0:W5:Y:S04]  /*2bc0*/  @!P5 LDG.E.64 R78, desc[UR6][R36.64+0xc0] ;  /* 0x0000c006244ed981 */ /* 0x000168000c1e1b00 */
[----:B------:R0:W5:Y:S04]  /*2bd0*/  @!P4 LDG.E.64 R116, desc[UR6][R38.64+0x40] ;  /* 0x000040062674c981 */ /* 0x000168000c1e1b00 */
[----:B------:R0:W5:Y:S04]  /*2be0*/  @!P2 LDG.E.64 R88, desc[UR6][R38.64+0x80] ;  /* 0x000080062658a981 */ /* 0x000168000c1e1b00 */
[----:B------:R0:W5:Y:S02]  /*2bf0*/  @!P5 LDG.E.64 R80, desc[UR6][R38.64+0xc0] ;  /* 0x0000c0062650d981 */ /* 0x000164000c1e1b00 */
.L_x_464:
[----:B------:R-:W-:Y:S05]  /*2c00*/  BSYNC B1 ;  /* 0x0000000000017941 */ /* 0x000fea0003800000 */
.L_x_463:
[----:B0----5:R-:W-:Y:S01]  /*2c10*/  IMAD.MOV.U32 R36, RZ, RZ, R78 ;  /* 0x000000ffff247224 */ /* 0x021fe200078e004e */
[----:B------:R-:W-:Y:S01]  /*2c20*/  ISETP.GE.AND P4, PT, R217, R3, PT ;  /* 0x00000003d900720c */ /* 0x000fe20003f86270 */
[----:B------:R-:W-:Y:S01]  /*2c30*/  IMAD.MOV.U32 R37, RZ, RZ, R79 ;  /* 0x000000ffff257224 */ /* 0x000fe200078e004f */
[----:B------:R-:W-:Y:S01]  /*2c40*/  BSSY B1, `(.L_x_465) ;  /* 0x0000046000017945 */ /* 0x000fe20003800000 */
[----:B------:R-:W-:Y:S01]  /*2c50*/  IMAD.MOV.U32 R38, RZ, RZ, R82 ;  /* 0x000000ffff267224 */ /* 0x000fe200078e0052 */
[----:B------:R-:W-:Y:S01]  /*2c60*/  PRMT R179, R36, 0x7610, R179 ;  /* 0x0000761024b37816 */ /* 0x000fe200000000b3 */
        /* <DEDUP_REMOVED lines=13> */
[----:B------:R-:W-:-:S02]  /*2d40*/  PRMT R155, R37, 0x7610, R155 ;  /* 0x00007610259b7816 */ /* 0x000fc4000000009b */
[----:B------:R-:W-:Y:S02]  /*2d50*/  CS2R R66, SRZ ;  /* 0x0000000000427805 */ /* 0x000fe4000001ff00 */
[----:B------:R-:W-:Y:S02]  /*2d60*/  MOV R37, R81 ;  /* 0x0000005100257202 */ /* 0x000fe40000000f00 */
[----:B------:R-:W-:Y:S02]  /*2d70*/  CS2R R70, SRZ ;  /* 0x0000000000467805 */ /* 0x000fe4000001ff00 */
        /* <DEDUP_REMOVED lines=12> */
[----:B------:R-:W-:Y:S02]  /*2e40*/  PRMT R189, R36, 0x7610, R189 ;  /* 0x0000761024bd7816 */ /* 0x000fe400000000bd */
[----:B------:R-:W-:Y:S02]  /*2e50*/  CS2R R64, SRZ ;  /* 0x0000000000407805 */ /* 0x000fe4000001ff00 */
[----:B------:R-:W-:Y:S02]  /*2e60*/  PRMT R138, R138, 0x5410, R37 ;  /* 0x000054108a8a7816 */ /* 0x000fe40000000025 */
[----:B------:R-:W-:Y:S02]  /*2e70*/  CS2R R68, SRZ ;  /* 0x0000000000447805 */ /* 0x000fe4000001ff00 */
[----:B------:R-:W-:-:S02]  /*2e80*/  CS2R R72, SRZ ;  /* 0x0000000000487805 */ /* 0x000fc4000001ff00 */
[----:B------:R-:W-:Y:S01]  /*2e90*/  CS2R R76, SRZ ;  /* 0x00000000004c7805 */ /* 0x000fe2000001ff00 */
[----:B------:R-:W-:Y:S06]  /*2ea0*/  @P4 BRA `(.L_x_466) ;  /* 0x00000000007c4947 */ /* 0x000fec0003800000 */
[----:B------:R-:W-:Y:S01]  /*2eb0*/  IADD3 R37, P2, P5, R106, R86, R28 ;  /* 0x000000566a257210 */ /* 0x000fe20007d5e01c */
[----:B------:R-:W-:Y:S01]  /*2ec0*/  ULDC.64 UR4, c[0x0][0x3c8] ;  /* 0x0000f20000047ab9 */ /* 0x000fe20000000a00 */
[----:B------:R-:W-:Y:S01]  /*2ed0*/  ULDC.64 UR6, c[0x0][0x3e0] ;  /* 0x0000f80000067ab9 */ /* 0x000fe20000000a00 */
[----:B------:R-:W-:Y:S02]  /*2ee0*/  CS2R R74, SRZ ;  /* 0x00000000004a7805 */ /* 0x000fe4000001ff00 */
[----:B------:R-:W-:Y:S02]  /*2ef0*/  IADD3.X R42, R20, R0, R30, P2, P5 ;  /* 0x00000000142a7210 */ /* 0x000fe400017ea41e */
[----:B------:R-:W-:Y:S02]  /*2f00*/  CS2R R70, SRZ ;  /* 0x0000000000467805 */ /* 0x000fe4000001ff00 */
[----:B------:R-:W-:Y:S02]  /*2f10*/  IADD3 R39, P2, P5, R100, R84, R32 ;  /* 0x0000005464277210 */ /* 0x000fe40007d5e020 */
[----:B------:R-:W-:-:S02]  /*2f20*/  CS2R R76, SRZ ;  /* 0x00000000004c7805 */ /* 0x000fc4000001ff00 */
[----:B------:R-:W-:Y:S01]  /*2f30*/  CS2R R72, SRZ ;  /* 0x0000000000487805 */ /* 0x000fe2000001ff00 */
[----:B------:R-:W-:Y:S01]  /*2f40*/  ULDC.64 UR8, c[0x0][0x208] ;  /* 0x0000820000087ab9 */ /* 0x000fe20000000a00 */
[----:B------:R-:W-:Y:S02]  /*2f50*/  IADD3.X R40, R25, R114, R34, P2, P5 ;  /* 0x0000007219287210 */ /* 0x000fe400017ea422 */
[----:B------:R-:W-:Y:S02]  /*2f60*/  LEA R36, P2, R37, UR4, 0x1 ;  /* 0x0000000425247c11 */ /* 0x000fe4000f8408ff */
[----:B------:R-:W-:Y:S02]  /*2f70*/  LEA R38, P5, R39, UR6, 0x1 ;  /* 0x0000000627267c11 */ /* 0x000fe4000f8a08ff */
[----:B------:R-:W-:Y:S02]  /*2f80*/  LEA.HI.X R37, R37, UR5, R42, 0x1, P2 ;  /* 0x0000000525257c11 */ /* 0x000fe400090f0c2a */
[----:B------:R-:W-:-:S02]  /*2f90*/  LEA.HI.X R39, R39, UR7, R40, 0x1, P5 ;  /* 0x0000000727277c11 */ /* 0x000fc4000a8f0c28 */
[-C--:B------:R-:W-:Y:S02]  /*2fa0*/  ISETP.GE.AND P2, PT, R22, R115.reuse, PT ;  /* 0x000000731600720c */ /* 0x080fe40003f46270 */
[----:B------:R-:W-:Y:S02]  /*2fb0*/  ISETP.GE.AND P5, PT, R215, R115, PT ;  /* 0x00000073d700720c */ /* 0x000fe40003fa6270 */
[----:B------:R-:W-:Y:S02]  /*2fc0*/  CS2R R66, SRZ ;  /* 0x0000000000427805 */ /* 0x000fe4000001ff00 */
[----:B------:R-:W-:Y:S02]  /*2fd0*/  CS2R R62, SRZ ;  /* 0x00000000003e7805 */ /* 0x000fe4000001ff00 */
[----:B------:R-:W-:-:S05]  /*2fe0*/  CS2R R68, SRZ ;  /* 0x0000000000447805 */ /* 0x000fca000001ff00 */
[----:B------:R0:W5:Y:S04]  /*2ff0*/  @!P2 LDG.E.64 R74, desc[UR8][R36.64] ;  /* 0x00000008244aa981 */ /* 0x000168000c1e1b00 */
[----:B------:R0:W5:Y:S01]  /*3000*/  @!P2 LDG.E.64 R76, desc[UR8][R38.64] ;  /* 0x00000008264ca981 */ /* 0x000162000c1e1b00 */
[----:B------:R-:W-:-:S03]  /*3010*/  ISETP.GE.AND P2, PT, R214, R115, PT ;  /* 0x00000073d600720c */ /* 0x000fc60003f46270 */
[----:B------:R0:W5:Y:S04]  /*3020*/  @!P5 LDG.E.64 R70, desc[UR8][R36.64+0x40] ;  /* 0x000040082446d981 */ /* 0x000168000c1e1b00 */
[----:B------:R0:W5:Y:S01]  /*3030*/  @!P5 LDG.E.64 R72, desc[UR8][R38.64+0x40] ;  /* 0x000040082648d981 */ /* 0x000162000c1e1b00 */
[----:B------:R-:W-:Y:S02]  /*3040*/  ISETP.GE.AND P5, PT, R216, R115, PT ;  /* 0x00000073d800720c */ /* 0x000fe40003fa6270 */
[----:B------:R-:W-:-:S03]  /*3050*/  CS2R R64, SRZ ;  /* 0x0000000000407805 */ /* 0x000fc6000001ff00 */
[----:B------:R0:W5:Y:S04]  /*3060*/  @!P2 LDG.E.64 R66, desc[UR8][R36.64+0x80] ;  /* 0x000080082442a981 */ /* 0x000168000c1e1b00 */
[----:B------:R0:W5:Y:S04]  /*3070*/  @!P2 LDG.E.64 R68, desc[UR8][R38.64+0x80] ;  /* 0x000080082644a981 */ /* 0x000168000c1e1b00 */
[----:B------:R0:W5:Y:S04]  /*3080*/  @!P5 LDG.E.64 R62, desc[UR8][R36.64+0xc0] ;  /* 0x0000c008243ed981 */ /* 0x000168000c1e1b00 */
[----:B------:R0:W5:Y:S02]  /*3090*/  @!P5 LDG.E.64 R64, desc[UR8][R38.64+0xc0] ;  /* 0x0000c0082640d981 */ /* 0x000164000c1e1b00 */
.L_x_466:
[----:B------:R-:W-:Y:S05]  /*30a0*/  BSYNC B1 ;  /* 0x0000000000017941 */ /* 0x000fea0003800000 */
.L_x_465:
        /* <DEDUP_REMOVED lines=8> */
[----:B------:R-:W-:Y:S01]  /*3130*/  CS2R R54, SRZ ;  /* 0x0000000000367805 */ /* 0x000fe2000001ff00 */
[----:B-----5:R-:W-:Y:S01]  /*3140*/  IMAD.MOV.U32 R139, RZ, RZ, R62 ;  /* 0x000000ffff8b7224 */ /* 0x020fe200078e003e */
[----:B------:R-:W-:Y:S01]  /*3150*/  CS2R R60, SRZ ;  /* 0x00000000003c7805 */ /* 0x000fe2000001ff00 */
[----:B------:R-:W-:Y:S06]  /*3160*/  @P5 BRA `(.L_x_468) ;  /* 0x00000000007c5947 */ /* 0x000fec0003800000 */
[----:B------:R-:W-:Y:S01]  /*3170*/  IADD3 R86, P2, P6, R106, R27, R86 ;  /* 0x0000001b6a567210 */ /* 0x000fe20007e5e056 */
[----:B------:R-:W-:Y:S01]  /*3180*/  ULDC.64 UR4, c[0x0][0x3c8] ;  /* 0x0000f20000047ab9 */ /* 0x000fe20000000a00 */
[----:B------:R-:W-:Y:S01]  /*3190*/  ULDC.64 UR6, c[0x0][0x3e0] ;  /* 0x0000f80000067ab9 */ /* 0x000fe20000000a00 */
[----:B------:R-:W-:Y:S02]  /*31a0*/  CS2R R58, SRZ ;  /* 0x00000000003a7805 */ /* 0x000fe4000001ff00 */
[----:B0-----:R-:W-:Y:S02]  /*31b0*/  IADD3.X R37, R20, R29, R0, P2, P6 ;  /* 0x0000001d14257210 */ /* 0x001fe400017ec400 */
[----:B------:R-:W-:Y:S02]  /*31c0*/  CS2R R60, SRZ ;  /* 0x00000000003c7805 */ /* 0x000fe4000001ff00 */
[----:B------:R-:W-:Y:S01]  /*31d0*/  IADD3 R84, P2, P6, R100, R31, R84 ;  /* 0x0000001f64547210 */ /* 0x000fe20007e5e054 */
[----:B------:R-:W-:-:S03]  /*31e0*/  ULDC.64 UR8, c[0x0][0x208] ;  /* 0x0000820000087ab9 */ /* 0x000fc60000000a00 */
[----:B------:R-:W-:Y:S02]  /*31f0*/  IADD3.X R39, R25, R33, R114, P2, P6 ;  /* 0x0000002119277210 */ /* 0x000fe400017ec472 */
[----:B------:R-:W-:-:S04]  /*3200*/  LEA R36, P2, R86, UR4, 0x1 ;  /* 0x0000000456247c11 */ /* 0x000fc8000f8408ff */
[----:B------:R-:W-:Y:S02]  /*3210*/  LEA.HI.X R37, R86, UR5, R37, 0x1, P2 ;  /* 0x0000000556257c11 */ /* 0x000fe400090f0c25 */
[----:B------:R-:W-:-:S04]  /*3220*/  LEA R38, P2, R84, UR6, 0x1 ;  /* 0x0000000654267c11 */ /* 0x000fc8000f8408ff */
[----:B------:R-:W-:Y:S02]  /*3230*/  LEA.HI.X R39, R84, UR7, R39, 0x1, P2 ;  /* 0x0000000754277c11 */ /* 0x000fe400090f0c27 */
[----:B------:R-:W-:Y:S02]  /*3240*/  ISETP.GE.AND P2, PT, R22, R115, PT ;  /* 0x000000731600720c */ /* 0x000fe40003f46270 */
[----:B------:R-:W-:Y:S02]  /*3250*/  CS2R R52, SRZ ;  /* 0x0000000000347805 */ /* 0x000fe4000001ff00 */
[----:B------:R-:W-:-:S09]  /*3260*/  CS2R R54, SRZ ;  /* 0x0000000000367805 */ /* 0x000fd2000001ff00 */
[----:B------:R1:W5:Y:S04]  /*3270*/  @!P2 LDG.E.64 R58, desc[UR8][R36.64] ;  /* 0x00000008243aa981 */ /* 0x000368000c1e1b00 */
[----:B------:R1:W5:Y:S01]  /*3280*/  @!P2 LDG.E.64 R60, desc[UR8][R38.64] ;  /* 0x00000008263ca981 */ /* 0x000362000c1e1b00 */
        /* <DEDUP_REMOVED lines=10> */
[----:B------:R-:W-:-:S13]  /*3330*/  ISETP.GE.AND P2, PT, R216, R115, PT ;  /* 0x00000073d800720c */ /* 0x000fda0003f46270 */
[----:B------:R1:W5:Y:S04]  /*3340*/  @!P2 LDG.E.64 R40, desc[UR8][R36.64+0xc0] ;  /* 0x0000c0082428a981 */ /* 0x000368000c1e1b00 */
[----:B------:R1:W5:Y:S02]  /*3350*/  @!P2 LDG.E.64 R42, desc[UR8][R38.64+0xc0] ;  /* 0x0000c008262aa981 */ /* 0x000364000c1e1b00 */
.L_x_468:
[----:B------:R-:W-:Y:S05]  /*3360*/  BSYNC B1 ;  /* 0x0000000000017941 */ /* 0x000fea0003800000 */
.L_x_467:
[----:B------:R-:W-:Y:S01]  /*3370*/  IMAD.MOV.U32 R0, RZ, RZ, R63 ;  /* 0x000000ffff007224 */ /* 0x000fe200078e003f */
[----:B------:R-:W-:Y:S01]  /*3380*/  ULOP3.LUT UR4, UR60, 0x1, URZ, 0xfc, !UPT ;  /* 0x000000013c047892 */ /* 0x000fe2000f8efc3f */
[----:B01----:R-:W-:Y:S01]  /*3390*/  IMAD.MOV.U32 R36, RZ, RZ, R66 ;  /* 0x000000ffff247224 */ /* 0x003fe200078e0042 */
        /* <DEDUP_REMOVED lines=24> */
[----:B------:R-:W-:Y:S01]  /*3520*/  MOV R37, R77 ;  /* 0x0000004d00257202 */ /* 0x000fe20000000f00 */
[----:B------:R-:W-:Y:S01]  /*3530*/  UISETP.NE.AND UP0, UPT, UR4, 0x3, UPT ;  /* 0x000000030400788c */ /* 0x000fe2000bf05270 */
[----:B------:R-:W-:Y:S01]  /*3540*/  PRMT R173, R38, 0x7610, R173 ;  /* 0x0000761026ad7816 */ /* 0x000fe200000000ad */
[----:B-----5:R-:W-:Y:S01]  /*3550*/  IMAD.MOV.U32 R38, RZ, RZ, R40 ;  /* 0x000000ffff267224 */ /* 0x020fe200078e0028 */
        /* <DEDUP_REMOVED lines=14> */
[----:B------:R-:W-:-:S02]  /*3640*/  PLOP3.LUT P2, PT, PT, PT, UP0, 0x80, 0x0 ;  /* 0x000000000000781c */ /* 0x000fc40003f4f008 */
        /* <DEDUP_REMOVED lines=17> */
[----:B------:R-:W-:Y:S02]  /*3760*/  PRMT R145, R37, 0x7610, R145 ;  /* 0x0000761025917816 */ /* 0x000fe40000000091 */
[----:B------:R-:W-:Y:S02]  /*3770*/  PRMT R175, R36, 0x7610, R175 ;  /* 0x0000761024af7816 */ /* 0x000fe400000000af */
[----:B------:R-:W-:Y:S01]  /*3780*/  PRMT R176, R0, 0x7610, R176 ;  /* 0x0000761000b07816 */ /* 0x000fe200000000b0 */
[----:B------:R-:W-:Y:S06]  /*3790*/  @!P2 BRA `(.L_x_469) ;  /* 0x000000000004a947 */ /* 0x000fec0003800000 */
[----:B------:R-:W-:Y:S01]  /*37a0*/  BPT.TRAP 0x1 ;  /* 0x000000040000795c */ /* 0x000fe20000300000 */
.L_x_469:
[----:B------:R-:W-:Y:S01]  /*37b0*/  IMAD R0, R17, 0x8, R16 ;  /* 0x0000000811007824 */ /* 0x000fe200078e0210 */
[----:B------:R-:W-:Y:S01]  /*37c0*/  SHF.L.U32 R114, R219, 0x1f, RZ ;  /* 0x0000001fdb727819 */ /* 0x000fe200000006ff */
[----:B------:R-:W-:Y:S03]  /*37d0*/  BSSY B1, `(.L_x_470) ;  /* 0x0000003000017945 */ /* 0x000fe60003800000 */
[----:B------:R-:W0:Y:S02]  /*37e0*/  SYNCS.PHASECHK.TRANS64.TRYWAIT P6, [R0+URZ+0x38890], R114 ;  /* 0x03889072000075a7 */ /* 0x000e2400080c017f */
[----:B0-----:R-:W-:Y:S05]  /*37f0*/  @!P6 BRA `(.L_x_471) ;  /* 0x0000022000e4e947 */ /* 0x001fea0003800000 */
.L_x_790:
[----:B------:R-:W-:Y:S05]  /*3800*/  BSYNC B1 ;  /* 0x0000000000017941 */ /* 0x000fea0003800000 */
.L_x_470:
[----:B------:R-:W-:Y:S04]  /*3810*/  BSSY B1, `(.L_x_472) ;  /* 0x00000e0000017945 */ /* 0x000fe80003800000 */
[----:B------:R-:W-:Y:S05]  /*3820*/  @P3 BRA `(.L_x_473) ;  /* 0x0000000c00783947 */ /* 0x000fea0003800000 */
[----:B------:R-:W-:Y:S01]  /*3830*/  ISETP.NE.AND P3, PT, R26, RZ, PT ;  /* 0x000000ff1a00720c */ /* 0x000fe20003f65270 */
[----:B------:R-:W-:-:S12]  /*3840*/  BSSY B2, `(.L_x_474) ;  /* 0x0000037000027945 */ /* 0x000fd80003800000 */
[----:B------:R-:W-:Y:S05]  /*3850*/  @!P3 BRA `(.L_x_475) ;  /* 0x0000000000d4b947 */ /* 0x000fea0003800000 */
[----:B------:R1:W2:Y:S01]  /*3860*/  LDS.128 R36, [R4+0x24400] ;  /* 0x0244000004247984 */ /* 0x0002a20000000c00 */
[----:B------:R-:W-:Y:S01]  /*3870*/  ISETP.GE.AND P3, PT, R22, R115, PT ;  /* 0x000000731600720c */ /* 0x000fe20003f66270 */
[----:B------:R-:W-:-:S12]  /*3880*/  BSSY B3, `(.L_x_476) ;  /* 0x0000030000037945 */ /* 0x000fd80003800000 */
[----:B-1----:R-:W-:Y:S05]  /*3890*/  @P3 BRA `(.L_x_477) ;  /* 0x0000000000b83947 */ /* 0x002fea0003800000 */
[----:B------:R-:W-:Y:S01]  /*38a0*/  SHF.R.U64 R124, R124, 0x10, R125 ;  /* 0x000000107c7c7819 */ /* 0x000fe2000000127d */
[----:B--2---:R-:W-:Y:S01]  /*38b0*/  IMAD.U32 R152, R39, 0x10000, RZ ;  /* 0x0001000027987824 */ /* 0x004fe200078e00ff */
[----:B------:R-:W-:Y:S01]  /*38c0*/  SHF.R.U64 R150, R122, 0x10, R123 ;  /* 0x000000107a967819 */ /* 0x000fe2000000127b */
[----:B------:R-:W-:Y:S01]  /*38d0*/  IMAD.U32 R122, R38, 0x10000, RZ ;  /* 0x00010000267a7824 */ /* 0x000fe200078e00ff */
[----:B------:R-:W-:Y:S02]  /*38e0*/  SHF.R.U32.HI R154, RZ, 0x10, R125 ;  /* 0x00000010ff9a7819 */ /* 0x000fe4000001167d */
[----:B------:R-:W-:Y:S02]  /*38f0*/  PRMT R125, R137, 0x5432, R124 ;  /* 0x00005432897d7816 */ /* 0x000fe4000000007c */
[----:B------:R-:W-:Y:S02]  /*3900*/  PRMT R150, R135, 0x5432, R150 ;  /* 0x0000543287967816 */ /* 0x000fe40000000096 */
[----:B------:R-:W-:-:S02]  /*3910*/  SHF.R.U32.HI R153, RZ, 0x10, R123 ;  /* 0x00000010ff997819 */ /* 0x000fc4000001167b */
[----:B------:R-:W-:Y:S02]  /*3920*/  LOP3.LUT R160, R37, 0xffff0000, RZ, 0xc0, !PT ;  /* 0xffff000025a07812 */ /* 0x000fe400078ec0ff */
[C---:B------:R-:W-:Y:S01]  /*3930*/  LOP3.LUT R157, R125.reuse, 0xffff0000, RZ, 0xc0, !PT ;  /* 0xffff00007d9d7812 */ /* 0x040fe200078ec0ff */
[----:B------:R-:W-:Y:S01]  /*3940*/  IMAD.U32 R125, R125, 0x10000, RZ ;  /* 0x000100007d7d7824 */ /* 0x000fe200078e00ff */
[----:B------:R-:W-:Y:S02]  /*3950*/  LOP3.LUT R123, R39, 0xffff0000, RZ, 0xc0, !PT ;  /* 0xffff0000277b7812 */ /* 0x000fe400078ec0ff */
[----:B------:R-:W-:Y:S01]  /*3960*/  PRMT R124, R138, 0x5432, R154 ;  /* 0x000054328a7c7816 */ /* 0x000fe2000000009a */
[----:B------:R-:W-:Y:S01]  /*3970*/  FMUL.FTZ R161, R160, R157 ;  /* 0x0000009da0a17220 */ /* 0x000fe20000410000 */
[----:B------:R-:W-:Y:S01]  /*3980*/  LOP3.LUT R159, R150, 0xffff0000, RZ, 0xc0, !PT ;  /* 0xffff0000969f7812 */ /* 0x000fe200078ec0ff */
[----:B------:R-:W-:Y:S01]  /*3990*/  IMAD.U32 R154, R37, 0x10000, RZ ;  /* 0x00010000259a7824 */ /* 0x000fe200078e00ff */
[----:B------:R-:W-:Y:S01]  /*39a0*/  PRMT R39, R155, 0x5410, R153 ;  /* 0x000054109b277816 */ /* 0x000fe20000000099 */
[----:B------:R-:W-:Y:S01]  /*39b0*/  IMAD.U32 R37, R36, 0x10000, RZ ;  /* 0x0001000024257824 */ /* 0x000fe200078e00ff */
[----:B------:R-:W-:Y:S01]  /*39c0*/  LOP3.LUT R38, R38, 0xffff0000, RZ, 0xc0, !PT ;  /* 0xffff000026267812 */ /* 0x000fe200078ec0ff */
[----:B------:R-:W-:Y:S01]  /*39d0*/  FMUL.FTZ R160, R160, R159 ;  /* 0x0000009fa0a07220 */ /* 0x000fe20000410000 */
[----:B------:R-:W-:Y:S01]  /*39e0*/  SHF.L.U32 R153, R124, 0x10, RZ ;  /* 0x000000107c997819 */ /* 0x000fe200000006ff */
[C---:B------:R-:W-:Y:S01]  /*39f0*/  IMAD.U32 R155, R39.reuse, 0x10000, RZ ;  /* 0x00010000279b7824 */ /* 0x040fe200078e00ff */
[----:B------:R-:W-:Y:S01]  /*3a00*/  LOP3.LUT R36, R36, 0xffff0000, RZ, 0xc0, !PT ;  /* 0xffff000024247812 */ /* 0x000fe200078ec0ff */
[----:B------:R-:W-:Y:S01]  /*3a10*/  FFMA.FTZ R160, R154, R157, R160 ;  /* 0x0000009d9aa07223 */ /* 0x000fe200000100a0 */
[----:B------:R-:W-:Y:S01]  /*3a20*/  LOP3.LUT R124, R124, 0xffff0000, RZ, 0xc0, !PT ;  /* 0xffff00007c7c7812 */ /* 0x000fe200078ec0ff */
[C---:B------:R-:W-:Y:S01]  /*3a30*/  FMUL.FTZ R163, R38.reuse, R153 ;  /* 0x0000009926a37220 */ /* 0x040fe20000410000 */
[----:B------:R-:W-:Y:S01]  /*3a40*/  FMUL.FTZ R157, R38, R155 ;  /* 0x0000009b269d7220 */ /* 0x000fe20000410000 */
[----:B------:R-:W-:Y:S01]  /*3a50*/  LOP3.LUT R39, R39, 0xffff0000, RZ, 0xc0, !PT ;  /* 0xffff000027277812 */ /* 0x000fe200078ec0ff */
[----:B------:R-:W-:-:S02]  /*3a60*/  IMAD.U32 R150, R150, 0x10000, RZ ;  /* 0x0001000096967824 */ /* 0x000fc400078e00ff */
[C---:B------:R-:W-:Y:S01]  /*3a70*/  FFMA.FTZ R163, R122.reuse, R155, -R163 ;  /* 0x0000009b7aa37223 */ /* 0x040fe200000108a3 */
[----:B------:R-:W-:Y:S01]  /*3a80*/  FFMA.FTZ R122, R122, R153, R157 ;  /* 0x000000997a7a7223 */ /* 0x000fe2000001009d */
[----:B------:R-:W-:Y:S01]  /*3a90*/  FMUL.FTZ R38, R36, R125 ;  /* 0x0000007d24267220 */ /* 0x000fe20000410000 */
[----:B------:R-:W-:Y:S01]  /*3aa0*/  FFMA.FTZ R161, R154, R159, -R161 ;  /* 0x0000009f9aa17223 */ /* 0x000fe200000108a1 */
[C---:B------:R-:W-:Y:S01]  /*3ab0*/  FMUL.FTZ R153, R123.reuse, R124 ;  /* 0x0000007c7b997220 */ /* 0x040fe20000410000 */
[-C--:B------:R-:W-:Y:S01]  /*3ac0*/  FMUL.FTZ R36, R36, R150.reuse ;  /* 0x0000009624247220 */ /* 0x080fe20000410000 */
[-C--:B------:R-:W-:Y:S01]  /*3ad0*/  FMUL.FTZ R123, R123, R39.reuse ;  /* 0x000000277b7b7220 */ /* 0x080fe20000410000 */
[C---:B------:R-:W-:Y:S01]  /*3ae0*/  FFMA.FTZ R38, R37.reuse, R150, -R38 ;  /* 0x0000009625267223 */ /* 0x040fe20000010826 */
[C---:B------:R-:W-:Y:S01]  /*3af0*/  FFMA.FTZ R153, R152.reuse, R39, -R153 ;  /* 0x0000002798997223 */ /* 0x040fe20000010899 */
[----:B------:R-:W-:Y:S01]  /*3b00*/  FFMA.FTZ R37, R37, R125, R36 ;  /* 0x0000007d25257223 */ /* 0x000fe20000010024 */
[----:B------:R-:W-:Y:S01]  /*3b10*/  FFMA.FTZ R124, R152, R124, R123 ;  /* 0x0000007c987c7223 */ /* 0x000fe2000001007b */
[----:B------:R-:W-:-:S02]  /*3b20*/  F2FP.BF16.F32.PACK_AB R160, R160, R161 ;  /* 0x000000a1a0a0723e */ /* 0x000fc400000010ff */
[----:B------:R-:W-:Y:S02]  /*3b30*/  F2FP.BF16.F32.PACK_AB R122, R122, R163 ;  /* 0x000000a37a7a723e */ /* 0x000fe400000010ff */
[----:B------:R-:W-:Y:S01]  /*3b40*/  F2FP.BF16.F32.PACK_AB R36, R37, R38 ;  /* 0x000000262524723e */ /* 0x000fe200000010ff */
[----:B------:R-:W-:Y:S01]  /*3b50*/  IMAD.MOV.U32 R37, RZ, RZ, R160 ;  /* 0x000000ffff257224 */ /* 0x000fe200078e00a0 */
[----:B------:R-:W-:Y:S01]  /*3b60*/  F2FP.BF16.F32.PACK_AB R39, R124, R153 ;  /* 0x000000997c27723e */ /* 0x000fe200000010ff */
[----:B------:R-:W-:-:S07]  /*3b70*/  IMAD.MOV.U32 R38, RZ, RZ, R122 ;  /* 0x000000ffff267224 */ /* 0x000fce00078e007a */
.L_x_477:
[----:B------:R-:W-:Y:S05]  /*3b80*/  BSYNC B3 ;  /* 0x0000000000037941 */ /* 0x000fea0003800000 */
.L_x_476:
[----:B------:R-:W-:Y:S02]  /*3b90*/  ULDC.64 UR4, c[0x0][0x208] ;  /* 0x0000820000047ab9 */ /* 0x000fe40000000a00 */
[----:B--2---:R1:W-:Y:S03]  /*3ba0*/  STG.E.128 desc[UR4][R56.64], R36 ;  /* 0x0000002438007986 */ /* 0x0043e6000c101d04 */
.L_x_475:
[----:B------:R-:W-:Y:S05]  /*3bb0*/  BSYNC B2 ;  /* 0x0000000000027941 */ /* 0x000fea0003800000 */
.L_x_474:
[----:B------:R-:W-:Y:S01]  /*3bc0*/  ISETP.NE.AND P3, PT, R10, RZ, PT ;  /* 0x000000ff0a00720c */ /* 0x000fe20003f65270 */
[----:B------:R-:W-:-:S12]  /*3bd0*/  BSSY B2, `(.L_x_478) ;  /* 0x0000036000027945 */ /* 0x000fd80003800000 */
[----:B------:R-:W-:Y:S05]  /*3be0*/  @!P3 BRA `(.L_x_479) ;  /* 0x0000000000d0b947 */ /* 0x000fea0003800000 */
[----:B-1----:R1:W2:Y:S01]  /*3bf0*/  LDS.128 R36, [R4+0x26c00] ;  /* 0x026c000004247984 */ /* 0x0022a20000000c00 */
[----:B------:R-:W-:Y:S01]  /*3c00*/  ISETP.GE.AND P3, PT, R215, R115, PT ;  /* 0x00000073d700720c */ /* 0x000fe20003f66270 */
[----:B------:R-:W-:-:S12]  /*3c10*/  BSSY B3, `(.L_x_480) ;  /* 0x000002f000037945 */ /* 0x000fd80003800000 */
[----:B-1----:R-:W-:Y:S05]  /*3c20*/  @P3 BRA `(.L_x_481) ;  /* 0x0000000000b43947 */ /* 0x002fea0003800000 */
[----:B------:R-:W-:Y:S01]  /*3c30*/  SHF.R.U64 R122, R116, 0x10, R117 ;  /* 0x00000010747a7819 */ /* 0x000fe20000001275 */
[----:B--2---:R-:W-:Y:S01]  /*3c40*/  IMAD.U32 R124, R39, 0x10000, RZ ;  /* 0x00010000277c7824 */ /* 0x004fe200078e00ff */
[----:B------:R-:W-:Y:S02]  /*3c50*/  SHF.R.U64 R123, R90, 0x10, R91 ;  /* 0x000000105a7b7819 */ /* 0x000fe4000000125b */
[----:B------:R-:W-:Y:S02]  /*3c60*/  SHF.R.U32.HI R117, RZ, 0x10, R117 ;  /* 0x00000010ff757819 */ /* 0x000fe40000011675 */
[----:B------:R-:W-:Y:S02]  /*3c70*/  PRMT R122, R136, 0x5432, R122 ;  /* 0x00005432887a7816 */ /* 0x000fe4000000007a */
[----:B------:R-:W-:Y:S01]  /*3c80*/  SHF.R.U32.HI R125, RZ, 0x10, R91 ;  /* 0x00000010ff7d7819 */ /* 0x000fe2000001165b */
[----:B------:R-:W-:Y:S01]  /*3c90*/  IMAD.U32 R91, R38, 0x10000, RZ ;  /* 0x00010000265b7824 */ /* 0x000fe200078e00ff */
[----:B------:R-:W-:-:S02]  /*3ca0*/  PRMT R123, R184, 0x5410, R123 ;  /* 0x00005410b87b7816 */ /* 0x000fc4000000007b */
[----:B------:R-:W-:Y:S02]  /*3cb0*/  PRMT R117, R189, 0x5410, R117 ;  /* 0x00005410bd757816 */ /* 0x000fe40000000075 */
[----:B------:R-:W-:Y:S02]  /*3cc0*/  LOP3.LUT R155, R37, 0xffff0000, RZ, 0xc0, !PT ;  /* 0xffff0000259b7812 */ /* 0x000fe400078ec0ff */
[C---:B------:R-:W-:Y:S01]  /*3cd0*/  LOP3.LUT R150, R122.reuse, 0xffff0000, RZ, 0xc0, !PT ;  /* 0xffff00007a967812 */ /* 0x040fe200078ec0ff */
[----:B------:R-:W-:Y:S01]  /*3ce0*/  IMAD.U32 R122, R122, 0x10000, RZ ;  /* 0x000100007a7a7824 */ /* 0x000fe200078e00ff */
[----:B------:R-:W-:Y:S01]  /*3cf0*/  PRMT R116, R185, 0x5410, R125 ;  /* 0x00005410b9747816 */ /* 0x000fe2000000007d */
[----:B------:R-:W-:Y:S01]  /*3d00*/  IMAD.U32 R125, R117, 0x10000, RZ ;  /* 0x00010000757d7824 */ /* 0x000fe200078e00ff */
[----:B------:R-:W-:Y:S01]  /*3d10*/  LOP3.LUT R152, R123, 0xffff0000, RZ, 0xc0, !PT ;  /* 0xffff00007b987812 */ /* 0x000fe200078ec0ff */
[----:B------:R-:W-:Y:S01]  /*3d20*/  FMUL.FTZ R154, R155, R150 ;  /* 0x000000969b9a7220 */ /* 0x000fe20000410000 */
[----:B------:R-:W-:Y:S01]  /*3d30*/  LOP3.LUT R38, R38, 0xffff0000, RZ, 0xc0, !PT ;  /* 0xffff000026267812 */ /* 0x000fe200078ec0ff */
[----:B------:R-:W-:Y:S01]  /*3d40*/  IMAD.U32 R153, R116, 0x10000, RZ ;  /* 0x0001000074997824 */ /* 0x000fe200078e00ff */
[----:B------:R-:W-:Y:S01]  /*3d50*/  LOP3.LUT R90, R39, 0xffff0000, RZ, 0xc0, !PT ;  /* 0xffff0000275a7812 */ /* 0x000fe200078ec0ff */
[----:B------:R-:W-:-:S02]  /*3d60*/  IMAD.U32 R39, R37, 0x10000, RZ ;  /* 0x0001000025277824 */ /* 0x000fc400078e00ff */
[-C--:B------:R-:W-:Y:S01]  /*3d70*/  FMUL.FTZ R155, R155, R152.reuse ;  /* 0x000000989b9b7220 */ /* 0x080fe20000410000 */
[----:B------:R-:W-:Y:S02]  /*3d80*/  IMAD.U32 R37, R36, 0x10000, RZ ;  /* 0x0001000024257824 */ /* 0x000fe400078e00ff */
[----:B------:R-:W-:Y:S01]  /*3d90*/  FMUL.FTZ R160, R38, R125 ;  /* 0x0000007d26a07220 */ /* 0x000fe20000410000 */
[----:B------:R-:W-:Y:S01]  /*3da0*/  LOP3.LUT R36, R36, 0xffff0000, RZ, 0xc0, !PT ;  /* 0xffff000024247812 */ /* 0x000fe200078ec0ff */
[C---:B------:R-:W-:Y:S01]  /*3db0*/  FFMA.FTZ R154, R39.reuse, R152, -R154 ;  /* 0x00000098279a7223 */ /* 0x040fe2000001089a */
[----:B------:R-:W-:Y:S01]  /*3dc0*/  FFMA.FTZ R155, R39, R150, R155 ;  /* 0x00000096279b7223 */ /* 0x000fe2000001009b */
[-C--:B------:R-:W-:Y:S01]  /*3dd0*/  FMUL.FTZ R38, R38, R153.reuse ;  /* 0x0000009926267220 */ /* 0x080fe20000410000 */
[----:B------:R-:W-:Y:S01]  /*3de0*/  LOP3.LUT R117, R117, 0xffff0000, RZ, 0xc0, !PT ;  /* 0xffff000075757812 */ /* 0x000fe200078ec0ff */
[----:B------:R-:W-:Y:S01]  /*3df0*/  IMAD.U32 R123, R123, 0x10000, RZ ;  /* 0x000100007b7b7824 */ /* 0x000fe200078e00ff */
[----:B------:R-:W-:Y:S01]  /*3e00*/  LOP3.LUT R39, R116, 0xffff0000, RZ, 0xc0, !PT ;  /* 0xffff000074277812 */ /* 0x000fe200078ec0ff */
[C---:B------:R-:W-:Y:S01]  /*3e10*/  FFMA.FTZ R160, R91.reuse, R153, -R160 ;  /* 0x000000995ba07223 */ /* 0x040fe200000108a0 */
[----:B------:R-:W-:Y:S01]  /*3e20*/  FFMA.FTZ R91, R91, R125, R38 ;  /* 0x0000007d5b5b7223 */ /* 0x000fe20000010026 */
[----:B------:R-:W-:Y:S01]  /*3e30*/  FMUL.FTZ R125, R90, R117 ;  /* 0x000000755a7d7220 */ /* 0x000fe20000410000 */
[CC--:B------:R-:W-:Y:S01]  /*3e40*/  FMUL.FTZ R38, R36.reuse, R122.reuse ;  /* 0x0000007a24267220 */ /* 0x0c0fe20000410000 */
[----:B------:R-:W-:Y:S01]  /*3e50*/  FMUL.FTZ R153, R36, R123 ;  /* 0x0000007b24997220 */ /* 0x000fe20000410000 */
        /* <DEDUP_REMOVED lines=9> */
[----:B------:R-:W-:-:S07]  /*3ef0*/  F2FP.BF16.F32.PACK_AB R39, R90, R125 ;  /* 0x0000007d5a27723e */ /* 0x000fce00000010ff */
.L_x_481:
[----:B------:R-:W-:Y:S05]  /*3f00*/  BSYNC B3 ;  /* 0x0000000000037941 */ /* 0x000fea0003800000 */
.L_x_480:
[----:B------:R-:W-:Y:S02]  /*3f10*/  ULDC.64 UR4, c[0x0][0x208] ;  /* 0x0000820000047ab9 */ /* 0x000fe40000000a00 */
[----:B--2---:R2:W-:Y:S03]  /*3f20*/  STG.E.128 desc[UR4][R56.64+0x80], R36 ;  /* 0x0000802438007986 */ /* 0x0045e6000c101d04 */
.L_x_479:
[----:B------:R-:W-:Y:S05]  /*3f30*/  BSYNC B2 ;  /* 0x0000000000027941 */ /* 0x000fea0003800000 */
.L_x_478:
[----:B------:R-:W-:Y:S01]  /*3f40*/  ISETP.NE.AND P3, PT, R9, RZ, PT ;  /* 0x000000ff0900720c */ /* 0x000fe20003f65270 */
[----:B------:R-:W-:-:S12]  /*3f50*/  BSSY B2, `(.L_x_482) ;  /* 0x0000036000027945 */ /* 0x000fd80003800000 */
[----:B------:R-:W-:Y:S05]  /*3f60*/  @!P3 BRA `(.L_x_483) ;  /* 0x0000000000d0b947 */ /* 0x000fea0003800000 */
[----:B-12---:R1:W2:Y:S01]  /*3f70*/  LDS.128 R36, [R4+0x29400] ;  /* 0x0294000004247984 */ /* 0x0062a20000000c00 */
        /* <DEDUP_REMOVED lines=31> */
[----:B------:R-:W-:Y:S01]  /*4170*/  FFMA.FTZ R152, R83, R123, -R152 ;  /* 0x0000007b53987223 */ /* 0x000fe20000010898 */
[----:B------:R-:W-:Y:S01]  /*4180*/  SHF.L.U32 R91, R91, 0x10, RZ ;  /* 0x000000105b5b7819 */ /* 0x000fe200000006ff */
[----:B------:R-:W-:Y:S01]  /*4190*/  FFMA.FTZ R83, R83, R117, R38 ;  /* 0x0000007553537223 */ /* 0x000fe20000010026 */
[----:B------:R-:W-:Y:S01]  /*41a0*/  LOP3.LUT R39, R88, 0xffff0000, RZ, 0xc0, !PT ;  /* 0xffff000058277812 */ /* 0x000fe200078ec0ff */
[----:B------:R-:W-:Y:S01]  /*41b0*/  FMUL.FTZ R117, R82, R89 ;  /* 0x0000005952757220 */ /* 0x000fe20000410000 */
[C---:B------:R-:W-:Y:S01]  /*41c0*/  FMUL.FTZ R38, R36.reuse, R90 ;  /* 0x0000005a24267220 */ /* 0x040fe20000410000 */
[----:B------:R-:W-:Y:S01]  /*41d0*/  FMUL.FTZ R123, R36, R91 ;  /* 0x0000005b247b7220 */ /* 0x000fe20000410000 */
[----:B------:R-:W-:Y:S01]  /*41e0*/  F2FP.BF16.F32.PACK_AB R152, R83, R152 ;  /* 0x000000985398723e */ /* 0x000fe200000010ff */
[----:B------:R-:W-:Y:S01]  /*41f0*/  FMUL.FTZ R82, R82, R39 ;  /* 0x0000002752527220 */ /* 0x000fe20000410000 */
[C---:B------:R-:W-:Y:S01]  /*4200*/  FFMA.FTZ R38, R37.reuse, R91, -R38 ;  /* 0x0000005b25267223 */ /* 0x040fe20000010826 */
[----:B------:R-:W-:Y:S01]  /*4210*/  FFMA.FTZ R123, R37, R90, R123 ;  /* 0x0000005a257b7223 */ /* 0x000fe2000001007b */
[C---:B------:R-:W-:Y:S01]  /*4220*/  FFMA.FTZ R117, R116.reuse, R39, -R117 ;  /* 0x0000002774757223 */ /* 0x040fe20000010875 */
[----:B------:R-:W-:Y:S01]  /*4230*/  FFMA.FTZ R82, R116, R89, R82 ;  /* 0x0000005974527223 */ /* 0x000fe20000010052 */
[----:B------:R-:W-:-:S02]  /*4240*/  F2FP.BF16.F32.PACK_AB R37, R125, R150 ;  /* 0x000000967d25723e */ /* 0x000fc400000010ff */
[----:B------:R-:W-:Y:S01]  /*4250*/  F2FP.BF16.F32.PACK_AB R36, R123, R38 ;  /* 0x000000267b24723e */ /* 0x000fe200000010ff */
[----:B------:R-:W-:Y:S01]  /*4260*/  IMAD.MOV.U32 R38, RZ, RZ, R152 ;  /* 0x000000ffff267224 */ /* 0x000fe200078e0098 */
[----:B------:R-:W-:-:S07]  /*4270*/  F2FP.BF16.F32.PACK_AB R39, R82, R117 ;  /* 0x000000755227723e */ /* 0x000fce00000010ff */
.L_x_485:
[----:B------:R-:W-:Y:S05]  /*4280*/  BSYNC B3 ;  /* 0x0000000000037941 */ /* 0x000fea0003800000 */
.L_x_484:
[----:B------:R-:W-:Y:S02]  /*4290*/  ULDC.64 UR4, c[0x0][0x208] ;  /* 0x0000820000047ab9 */ /* 0x000fe40000000a00 */
[----:B--2---:R3:W-:Y:S03]  /*42a0*/  STG.E.128 desc[UR4][R56.64+0x100], R36 ;  /* 0x0001002438007986 */ /* 0x0047e6000c101d04 */
.L_x_483:
[----:B------:R-:W-:Y:S05]  /*42b0*/  BSYNC B2 ;  /* 0x0000000000027941 */ /* 0x000fea0003800000 */
.L_x_482:
[----:B------:R-:W-:-:S13]  /*42c0*/  ISETP.NE.AND P3, PT, R8, RZ, PT ;  /* 0x000000ff0800720c */ /* 0x000fda0003f65270 */
[----:B------:R-:W-:Y:S05]  /*42d0*/  @!P3 BRA `(.L_x_473) ;  /* 0x0000000000ccb947 */ /* 0x000fea0003800000 */
[----:B-123--:R1:W2:Y:S01]  /*42e0*/  LDS.128 R36, [R4+0x2bc00] ;  /* 0x02bc000004247984 */ /* 0x00e2a20000000c00 */
[----:B------:R-:W-:Y:S01]  /*42f0*/  ISETP.GE.AND P3, PT, R216, R115, PT ;  /* 0x00000073d800720c */ /* 0x000fe20003f66270 */
[----:B------:R-:W-:-:S12]  /*4300*/  BSSY B2, `(.L_x_486) ;  /* 0x000002e000027945 */ /* 0x000fd80003800000 */
[----:B-1----:R-:W-:Y:S05]  /*4310*/  @P3 BRA `(.L_x_487) ;  /* 0x0000000000b03947 */ /* 0x002fea0003800000 */
[----:B------:R-:W-:Y:S02]  /*4320*/  SHF.R.U64 R83, R80, 0x10, R81 ;  /* 0x0000001050537819 */ /* 0x000fe40000001251 */
[--C-:B------:R-:W-:Y:S02]  /*4330*/  SHF.R.U64 R82, R78, 0x10, R79.reuse ;  /* 0x000000104e527819 */ /* 0x100fe4000000124f */
[----:B------:R-:W-:Y:S01]  /*4340*/  SHF.R.U32.HI R88, RZ, 0x10, R79 ;  /* 0x00000010ff587819 */ /* 0x000fe2000001164f */
[----:B--2---:R-:W-:Y:S01]  /*4350*/  IMAD.U32 R79, R38, 0x10000, RZ ;  /* 0x00010000264f7824 */ /* 0x004fe200078e00ff */
[----:B------:R-:W-:Y:S02]  /*4360*/  SHF.R.U32.HI R80, RZ, 0x10, R81 ;  /* 0x00000010ff507819 */ /* 0x000fe40000011651 */
[----:B------:R-:W-:Y:S02]  /*4370*/  PRMT R186, R186, 0x5410, R83 ;  /* 0x00005410baba7816 */ /* 0x000fe40000000053 */
[----:B------:R-:W-:-:S02]  /*4380*/  PRMT R179, R179, 0x5410, R82 ;  /* 0x00005410b3b37816 */ /* 0x000fc40000000052 */
[----:B------:R-:W-:Y:S01]  /*4390*/  PRMT R181, R181, 0x5410, R88 ;  /* 0x00005410b5b57816 */ /* 0x000fe20000000058 */
[----:B------:R-:W-:Y:S01]  /*43a0*/  IMAD.U32 R88, R37, 0x10000, RZ ;  /* 0x0001000025587824 */ /* 0x000fe200078e00ff */
[----:B------:R-:W-:Y:S01]  /*43b0*/  PRMT R187, R187, 0x5410, R80 ;  /* 0x00005410bbbb7816 */ /* 0x000fe20000000050 */
[----:B------:R-:W-:Y:S01]  /*43c0*/  IMAD.U32 R80, R36, 0x10000, RZ ;  /* 0x0001000024507824 */ /* 0x000fe200078e00ff */
[----:B------:R-:W-:Y:S01]  /*43d0*/  LOP3.LUT R37, R37, 0xffff0000, RZ, 0xc0, !PT ;  /* 0xffff000025257812 */ /* 0x000fe200078ec0ff */
[----:B------:R-:W-:Y:S01]  /*43e0*/  IMAD.U32 R82, R181, 0x10000, RZ ;  /* 0x00010000b5527824 */ /* 0x000fe200078e00ff */
[----:B------:R-:W-:Y:S01]  /*43f0*/  LOP3.LUT R90, R186, 0xffff0000, RZ, 0xc0, !PT ;  /* 0xffff0000ba5a7812 */ /* 0x000fe200078ec0ff */
[----:B------:R-:W-:Y:S01]  /*4400*/  IMAD.U32 R81, R187, 0x10000, RZ ;  /* 0x00010000bb517824 */ /* 0x000fe200078e00ff */
[C---:B------:R-:W-:Y:S01]  /*4410*/  LOP3.LUT R83, R179.reuse, 0xffff0000, RZ, 0xc0, !PT ;  /* 0xffff0000b3537812 */ /* 0x040fe200078ec0ff */
[----:B------:R-:W-:Y:S01]  /*4420*/  IMAD.U32 R179, R179, 0x10000, RZ ;  /* 0x00010000b3b37824 */ /* 0x000fe200078e00ff */
[----:B------:R-:W-:Y:S01]  /*4430*/  LOP3.LUT R38, R38, 0xffff0000, RZ, 0xc0, !PT ;  /* 0xffff000026267812 */ /* 0x000fe200078ec0ff */
[----:B------:R-:W-:Y:S01]  /*4440*/  FMUL.FTZ R89, R37, R90 ;  /* 0x0000005a25597220 */ /* 0x000fe20000410000 */
[----:B------:R-:W-:Y:S01]  /*4450*/  LOP3.LUT R78, R39, 0xffff0000, RZ, 0xc0, !PT ;  /* 0xffff0000274e7812 */ /* 0x000fe200078ec0ff */
[----:B------:R-:W-:Y:S01]  /*4460*/  FMUL.FTZ R37, R37, R83 ;  /* 0x0000005325257220 */ /* 0x000fe20000410000 */
[----:B------:R-:W-:Y:S01]  /*4470*/  LOP3.LUT R187, R187, 0xffff0000, RZ, 0xc0, !PT ;  /* 0xffff0000bbbb7812 */ /* 0x000fe200078ec0ff */
[----:B------:R-:W-:Y:S01]  /*4480*/  FMUL.FTZ R116, R38, R81 ;  /* 0x0000005126747220 */ /* 0x000fe20000410000 */
[----:B------:R-:W-:Y:S01]  /*4490*/  FFMA.FTZ R89, R88, R83, -R89 ;  /* 0x0000005358597223 */ /* 0x000fe20000010859 */
[----:B------:R-:W-:Y:S01]  /*44a0*/  FMUL.FTZ R38, R38, R82 ;  /* 0x0000005226267220 */ /* 0x000fe20000410000 */
[----:B------:R-:W-:Y:S01]  /*44b0*/  LOP3.LUT R36, R36, 0xffff0000, RZ, 0xc0, !PT ;  /* 0xffff000024247812 */ /* 0x000fe200078ec0ff */
[----:B------:R-:W-:Y:S01]  /*44c0*/  FFMA.FTZ R88, R88, R90, R37 ;  /* 0x0000005a58587223 */ /* 0x000fe20000010025 */
[----:B------:R-:W-:Y:S01]  /*44d0*/  LOP3.LUT R181, R181, 0xffff0000, RZ, 0xc0, !PT ;  /* 0xffff0000b5b57812 */ /* 0x000fe200078ec0ff */
[----:B------:R-:W-:-:S02]  /*44e0*/  IMAD.U32 R37, R186, 0x10000, RZ ;  /* 0x00010000ba257824 */ /* 0x000fc400078e00ff */
[C---:B------:R-:W-:Y:S01]  /*44f0*/  FFMA.FTZ R116, R79.reuse, R82, -R116 ;  /* 0x000000524f747223 */ /* 0x040fe20000010874 */
[----:B------:R-:W-:Y:S01]  /*4500*/  FFMA.FTZ R79, R79, R81, R38 ;  /* 0x000000514f4f7223 */ /* 0x000fe20000010026 */
[----:B------:R-:W-:Y:S02]  /*4510*/  IMAD.U32 R39, R39, 0x10000, RZ ;  /* 0x0001000027277824 */ /* 0x000fe400078e00ff */
[C---:B------:R-:W-:Y:S01]  /*4520*/  FMUL.FTZ R38, R78.reuse, R187 ;  /* 0x000000bb4e267220 */ /* 0x040fe20000410000 */
[----:B------:R-:W-:Y:S01]  /*4530*/  FMUL.FTZ R78, R78, R181 ;  /* 0x000000b54e4e7220 */ /* 0x000fe20000410000 */
[C---:B------:R-:W-:Y:S01]  /*4540*/  FMUL.FTZ R81, R36.reuse, R37 ;  /* 0x0000002524517220 */ /* 0x040fe20000410000 */
[----:B------:R-:W-:Y:S01]  /*4550*/  FMUL.FTZ R36, R36, R179 ;  /* 0x000000b324247220 */ /* 0x000fe20000410000 */
[C---:B------:R-:W-:Y:S01]  /*4560*/  FFMA.FTZ R38, R39.reuse, R181, -R38 ;  /* 0x000000b527267223 */ /* 0x040fe20000010826 */
[----:B------:R-:W-:Y:S01]  /*4570*/  FFMA.FTZ R39, R39, R187, R78 ;  /* 0x000000bb27277223 */ /* 0x000fe2000001004e */
[C---:B------:R-:W-:Y:S01]  /*4580*/  FFMA.FTZ R81, R80.reuse, R179, -R81 ;  /* 0x000000b350517223 */ /* 0x040fe20000010851 */
[----:B------:R-:W-:Y:S01]  /*4590*/  FFMA.FTZ R36, R80, R37, R36 ;  /* 0x0000002550247223 */ /* 0x000fe20000010024 */
[----:B------:R-:W-:-:S02]  /*45a0*/  F2FP.BF16.F32.PACK_AB R37, R88, R89 ;  /* 0x000000595825723e */ /* 0x000fc400000010ff */
[----:B------:R-:W-:Y:S02]  /*45b0*/  F2FP.BF16.F32.PACK_AB R39, R39, R38 ;  /* 0x000000262727723e */ /* 0x000fe400000010ff */
[----:B------:R-:W-:Y:S02]  /*45c0*/  F2FP.BF16.F32.PACK_AB R38, R79, R116 ;  /* 0x000000744f26723e */ /* 0x000fe400000010ff */
[----:B------:R-:W-:-:S07]  /*45d0*/  F2FP.BF16.F32.PACK_AB R36, R36, R81 ;  /* 0x000000512424723e */ /* 0x000fce00000010ff */
.L_x_487:
[----:B------:R-:W-:Y:S05]  /*45e0*/  BSYNC B2 ;  /* 0x0000000000027941 */ /* 0x000fea0003800000 */
.L_x_486:
[----:B------:R-:W-:Y:S02]  /*45f0*/  ULDC.64 UR4, c[0x0][0x208] ;  /* 0x0000820000047ab9 */ /* 0x000fe40000000a00 */
[----:B--2---:R4:W-:Y:S03]  /*4600*/  STG.E.128 desc[UR4][R56.64+0x180], R36 ;  /* 0x0001802438007986 */ /* 0x0049e6000c101d04 */
.L_x_473:
[----:B------:R-:W-:Y:S05]  /*4610*/  BSYNC B1 ;  /* 0x0000000000017941 */ /* 0x000fea0003800000 */
.L_x_472:
[----:B------:R-:W-:Y:S04]  /*4620*/  BSSY B1, `(.L_x_488) ;  /* 0x00000e2000017945 */ /* 0x000fe80003800000 */
[----:B------:R-:W-:Y:S05]  /*4630*/  @P4 BRA `(.L_x_489) ;  /* 0x0000000c00804947 */ /* 0x000fea0003800000 */
[----:B------:R-:W-:Y:S01]  /*4640*/  ISETP.NE.AND P3, PT, R26, RZ, PT ;  /* 0x000000ff1a00720c */ /* 0x000fe20003f65270 */
[----:B------:R-:W-:-:S12]  /*4650*/  BSSY B2, `(.L_x_490) ;  /* 0x0000036000027945 */ /* 0x000fd80003800000 */
[----:B------:R-:W-:Y:S05]  /*4660*/  @!P3 BRA `(.L_x_491) ;  /* 0x0000000000d0b947 */ /* 0x000fea0003800000 */
[----:B-1234-:R1:W2:Y:S01]  /*4670*/  LDS.128 R36, [R4+0x25400] ;  /* 0x0254000004247984 */ /* 0x01e2a20000000c00 */
        /* <DEDUP_REMOVED lines=8> */
[----:B------:R-:W-:Y:S02]  /*4700*/  PRMT R177, R177, 0x5410, R78 ;  /* 0x00005410b1b17816 */ /* 0x000fe4000000004e */
[----:B------:R-:W-:-:S02]  /*4710*/  SHF.R.U32.HI R75, RZ, 0x10, R75 ;  /* 0x00000010ff4b7819 */ /* 0x000fc4000001164b */
[----:B------:R-:W-:Y:S02]  /*4720*/  PRMT R191, R191, 0x5410, R76 ;  /* 0x00005410bfbf7816 */ /* 0x000fe4000000004c */
[----:B------:R-:W-:Y:S02]  /*4730*/  LOP3.LUT R57, R37, 0xffff0000, RZ, 0xc0, !PT ;  /* 0xffff000025397812 */ /* 0x000fe400078ec0ff */
[C---:B------:R-:W-:Y:S01]  /*4740*/  LOP3.LUT R78, R190.reuse, 0xffff0000, RZ, 0xc0, !PT ;  /* 0xffff0000be4e7812 */ /* 0x040fe200078ec0ff */
[----:B------:R-:W-:Y:S01]  /*4750*/  IMAD.U32 R79, R191, 0x10000, RZ ;  /* 0x00010000bf4f7824 */ /* 0x000fe200078e00ff */
[----:B------:R-:W-:Y:S01]  /*4760*/  LOP3.LUT R76, R177, 0xffff0000, RZ, 0xc0, !PT ;  /* 0xffff0000b14c7812 */ /* 0x000fe200078ec0ff */
[----:B------:R-:W-:Y:S01]  /*4770*/  IMAD.U32 R190, R190, 0x10000, RZ ;  /* 0x00010000bebe7824 */ /* 0x000fe200078e00ff */
[----:B------:R-:W-:Y:S01]  /*4780*/  PRMT R178, R178, 0x5410, R75 ;  /* 0x00005410b2b27816 */ /* 0x000fe2000000004b */
[----:B------:R-:W-:Y:S02]  /*4790*/  IMAD.U32 R75, R37, 0x10000, RZ ;  /* 0x00010000254b7824 */ /* 0x000fe400078e00ff */
[C---:B------:R-:W-:Y:S01]  /*47a0*/  FMUL.FTZ R80, R57.reuse, R78 ;  /* 0x0000004e39507220 */ /* 0x040fe20000410000 */
[----:B------:R-:W-:Y:S01]  /*47b0*/  LOP3.LUT R74, R38, 0xffff0000, RZ, 0xc0, !PT ;  /* 0xffff0000264a7812 */ /* 0x000fe200078ec0ff */
[-C--:B------:R-:W-:Y:S01]  /*47c0*/  FMUL.FTZ R81, R57, R76.reuse ;  /* 0x0000004c39517220 */ /* 0x080fe20000410000 */
[----:B------:R-:W-:Y:S01]  /*47d0*/  IMAD.U32 R77, R178, 0x10000, RZ ;  /* 0x00010000b24d7824 */ /* 0x000fe200078e00ff */
[C---:B------:R-:W-:Y:S01]  /*47e0*/  LOP3.LUT R57, R36.reuse, 0xffff0000, RZ, 0xc0, !PT ;  /* 0xffff000024397812 */ /* 0x040fe200078ec0ff */
[----:B------:R-:W-:Y:S01]  /*47f0*/  IMAD.U32 R37, R36, 0x10000, RZ ;  /* 0x0001000024257824 */ /* 0x000fe200078e00ff */
[----:B------:R-:W-:Y:S01]  /*4800*/  LOP3.LUT R38, R39, 0xffff0000, RZ, 0xc0, !PT ;  /* 0xffff000027267812 */ /* 0x000fe200078ec0ff */
[----:B------:R-:W-:Y:S01]  /*4810*/  FFMA.FTZ R36, R75, R76, -R80 ;  /* 0x0000004c4b247223 */ /* 0x000fe20000010850 */
[----:B------:R-:W-:Y:S01]  /*4820*/  LOP3.LUT R191, R191, 0xffff0000, RZ, 0xc0, !PT ;  /* 0xffff0000bfbf7812 */ /* 0x000fe200078ec0ff */
[----:B------:R-:W-:Y:S01]  /*4830*/  FFMA.FTZ R75, R75, R78, R81 ;  /* 0x0000004e4b4b7223 */ /* 0x000fe20000010051 */
[----:B------:R-:W-:Y:S01]  /*4840*/  LOP3.LUT R178, R178, 0xffff0000, RZ, 0xc0, !PT ;  /* 0xffff0000b2b27812 */ /* 0x000fe200078ec0ff */
[C---:B------:R-:W-:Y:S01]  /*4850*/  FMUL.FTZ R83, R74.reuse, R79 ;  /* 0x0000004f4a537220 */ /* 0x040fe20000410000 */
[----:B------:R-:W-:Y:S01]  /*4860*/  FMUL.FTZ R81, R74, R77 ;  /* 0x0000004d4a517220 */ /* 0x000fe20000410000 */
[----:B------:R-:W-:-:S02]  /*4870*/  IMAD.U32 R74, R177, 0x10000, RZ ;  /* 0x00010000b14a7824 */ /* 0x000fc400078e00ff */
[C---:B------:R-:W-:Y:S01]  /*4880*/  FMUL.FTZ R76, R38.reuse, R191 ;  /* 0x000000bf264c7220 */ /* 0x040fe20000410000 */
[----:B------:R-:W-:Y:S01]  /*4890*/  FMUL.FTZ R78, R38, R178 ;  /* 0x000000b2264e7220 */ /* 0x000fe20000410000 */
[C---:B------:R-:W-:Y:S01]  /*48a0*/  FFMA.FTZ R83, R56.reuse, R77, -R83 ;  /* 0x0000004d38537223 */ /* 0x040fe20000010853 */
[----:B------:R-:W-:Y:S01]  /*48b0*/  FMUL.FTZ R38, R57, R190 ;  /* 0x000000be39267220 */ /* 0x000fe20000410000 */
[----:B------:R-:W-:Y:S02]  /*48c0*/  IMAD.U32 R39, R39, 0x10000, RZ ;  /* 0x0001000027277824 */ /* 0x000fe400078e00ff */
[----:B------:R-:W-:Y:S01]  /*48d0*/  FFMA.FTZ R56, R56, R79, R81 ;  /* 0x0000004f38387223 */ /* 0x000fe20000010051 */
[-C--:B------:R-:W-:Y:S01]  /*48e0*/  FMUL.FTZ R57, R57, R74.reuse ;  /* 0x0000004a39397220 */ /* 0x080fe20000410000 */
[----:B------:R-:W-:Y:S01]  /*48f0*/  FFMA.FTZ R38, R37, R74, -R38 ;  /* 0x0000004a25267223 */ /* 0x000fe20000010826 */
        /* <DEDUP_REMOVED lines=8> */
.L_x_493:
[----:B------:R-:W-:Y:S05]  /*4980*/  BSYNC B3 ;  /* 0x0000000000037941 */ /* 0x000fea0003800000 */
.L_x_492:
[----:B------:R-:W-:Y:S02]  /*4990*/  ULDC.64 UR4, c[0x0][0x208] ;  /* 0x0000820000047ab9 */ /* 0x000fe40000000a00 */
[----:B--2---:R1:W-:Y:S03]  /*49a0*/  STG.E.128 desc[UR4][R50.64], R36 ;  /* 0x0000002432007986 */ /* 0x0043e6000c101d04 */
.L_x_491:
[----:B------:R-:W-:Y:S05]  /*49b0*/  BSYNC B2 ;  /* 0x0000000000027941 */ /* 0x000fea0003800000 */
.L_x_490:
        /* <DEDUP_REMOVED lines=9> */
[--C-:B------:R-:W-:Y:S02]  /*4a50*/  SHF.R.U64 R70, R72, 0x10, R73.reuse ;  /* 0x0000001048467819 */ /* 0x100fe40000001249 */
        /* <DEDUP_REMOVED lines=11> */
[----:B------:R-:W-:Y:S01]  /*4b10*/  FMUL.FTZ R78, R70, R73 ;  /* 0x00000049464e7220 */ /* 0x000fe20000410000 */
[----:B------:R-:W-:Y:S01]  /*4b20*/  LOP3.LUT R71, R38, 0xffff0000, RZ, 0xc0, !PT ;  /* 0xffff000026477812 */ /* 0x000fe200078ec0ff */
[C---:B------:R-:W-:Y:S01]  /*4b30*/  IMAD.U32 R38, R39.reuse, 0x10000, RZ ;  /* 0x0001000027267824 */ /* 0x040fe200078e00ff */
[----:B------:R-:W-:Y:S01]  /*4b40*/  LOP3.LUT R56, R39, 0xffff0000, RZ, 0xc0, !PT ;  /* 0xffff000027387812 */ /* 0x000fe200078ec0ff */
[----:B------:R-:W-:-:S02]  /*4b50*/  IMAD.U32 R39, R37, 0x10000, RZ ;  /* 0x0001000025277824 */ /* 0x000fc400078e00ff */
[----:B------:R-:W-:Y:S01]  /*4b60*/  FMUL.FTZ R70, R70, R72 ;  /* 0x0000004846467220 */ /* 0x000fe20000410000 */
[----:B------:R-:W-:Y:S02]  /*4b70*/  IMAD.U32 R74, R171, 0x10000, RZ ;  /* 0x00010000ab4a7824 */ /* 0x000fe400078e00ff */
[----:B------:R-:W-:Y:S01]  /*4b80*/  FMUL.FTZ R80, R71, R76 ;  /* 0x0000004c47507220 */ /* 0x000fe20000410000 */
[C---:B------:R-:W-:Y:S01]  /*4b90*/  FFMA.FTZ R78, R39.reuse, R72, -R78 ;  /* 0x00000048274e7223 */ /* 0x040fe2000001084e */
[----:B------:R-:W-:Y:S01]  /*4ba0*/  FFMA.FTZ R73, R39, R73, R70 ;  /* 0x0000004927497223 */ /* 0x000fe20000010046 */
[----:B------:R-:W-:Y:S01]  /*4bb0*/  SHF.L.U32 R37, R36, 0x10, RZ ;  /* 0x0000001024257819 */ /* 0x000fe200000006ff */
[-C--:B------:R-:W-:Y:S01]  /*4bc0*/  FMUL.FTZ R70, R71, R74.reuse ;  /* 0x0000004a47467220 */ /* 0x080fe20000410000 */
[----:B------:R-:W-:Y:S01]  /*4bd0*/  LOP3.LUT R39, R174, 0xffff0000, RZ, 0xc0, !PT ;  /* 0xffff0000ae277812 */ /* 0x000fe200078ec0ff */
[----:B------:R-:W-:Y:S01]  /*4be0*/  FFMA.FTZ R80, R57, R74, -R80 ;  /* 0x0000004a39507223 */ /* 0x000fe20000010850 */
[----:B------:R-:W-:Y:S01]  /*4bf0*/  LOP3.LUT R171, R171, 0xffff0000, RZ, 0xc0, !PT ;  /* 0xffff0000abab7812 */ /* 0x000fe200078ec0ff */
[----:B------:R-:W-:Y:S01]  /*4c00*/  IMAD.U32 R172, R172, 0x10000, RZ ;  /* 0x00010000acac7824 */ /* 0x000fe200078e00ff */
[----:B------:R-:W-:Y:S01]  /*4c10*/  LOP3.LUT R36, R36, 0xffff0000, RZ, 0xc0, !PT ;  /* 0xffff000024247812 */ /* 0x000fe200078ec0ff */
[----:B------:R-:W-:Y:S01]  /*4c20*/  FFMA.FTZ R57, R57, R76, R70 ;  /* 0x0000004c39397223 */ /* 0x000fe20000010046 */
[C---:B------:R-:W-:Y:S01]  /*4c30*/  FMUL.FTZ R71, R56.reuse, R39 ;  /* 0x0000002738477220 */ /* 0x040fe20000410000 */
[----:B------:R-:W-:Y:S01]  /*4c40*/  FMUL.FTZ R70, R56, R171 ;  /* 0x000000ab38467220 */ /* 0x000fe20000410000 */
[----:B------:R-:W-:Y:S01]  /*4c50*/  F2FP.BF16.F32.PACK_AB R73, R73, R78 ;  /* 0x0000004e4949723e */ /* 0x000fe200000010ff */
[C---:B------:R-:W-:Y:S01]  /*4c60*/  FMUL.FTZ R56, R36.reuse, R173 ;  /* 0x000000ad24387220 */ /* 0x040fe20000410000 */
[-C--:B------:R-:W-:Y:S01]  /*4c70*/  FMUL.FTZ R36, R36, R172.reuse ;  /* 0x000000ac24247220 */ /* 0x080fe20000410000 */
[C---:B------:R-:W-:Y:S01]  /*4c80*/  FFMA.FTZ R71, R38.reuse, R171, -R71 ;  /* 0x000000ab26477223 */ /* 0x040fe20000010847 */
[----:B------:R-:W-:Y:S01]  /*4c90*/  FFMA.FTZ R70, R38, R39, R70 ;  /* 0x0000002726467223 */ /* 0x000fe20000010046 */
[C---:B------:R-:W-:Y:S01]  /*4ca0*/  FFMA.FTZ R56, R37.reuse, R172, -R56 ;  /* 0x000000ac25387223 */ /* 0x040fe20000010838 */
[----:B------:R-:W-:Y:S01]  /*4cb0*/  FFMA.FTZ R37, R37, R173, R36 ;  /* 0x000000ad25257223 */ /* 0x000fe20000010024 */
[----:B------:R-:W-:-:S02]  /*4cc0*/  F2FP.BF16.F32.PACK_AB R38, R57, R80 ;  /* 0x000000503926723e */ /* 0x000fc400000010ff */
[----:B------:R-:W-:Y:S02]  /*4cd0*/  F2FP.BF16.F32.PACK_AB R39, R70, R71 ;  /* 0x000000474627723e */ /* 0x000fe400000010ff */
[----:B------:R-:W-:Y:S01]  /*4ce0*/  F2FP.BF16.F32.PACK_AB R36, R37, R56 ;  /* 0x000000382524723e */ /* 0x000fe200000010ff */
[----:B------:R-:W-:-:S07]  /*4cf0*/  IMAD.MOV.U32 R37, RZ, RZ, R73 ;  /* 0x000000ffff257224 */ /* 0x000fce00078e0049 */
.L_x_497:
[----:B------:R-:W-:Y:S05]  /*4d00*/  BSYNC B3 ;  /* 0x0000000000037941 */ /* 0x000fea0003800000 */
.L_x_496:
[----:B------:R-:W-:Y:S02]  /*4d10*/  ULDC.64 UR4, c[0x0][0x208] ;  /* 0x0000820000047ab9 */ /* 0x000fe40000000a00 */
[----:B--2---:R1:W-:Y:S03]  /*4d20*/  STG.E.128 desc[UR4][R50.64+0x80], R36 ;  /* 0x0000802432007986 */ /* 0x0043e6000c101d04 */
.L_x_495:
[----:B------:R-:W-:Y:S05]  /*4d30*/  BSYNC B2 ;  /* 0x0000000000027941 */ /* 0x000fea0003800000 */
.L_x_494:
        /* <DEDUP_REMOVED lines=12> */
[----:B------:R-:W-:Y:S02]  /*4e00*/  SHF.R.U32.HI R70, RZ, 0x10, R67 ;  /* 0x00000010ff467819 */ /* 0x000fe40000011643 */
[----:B------:R-:W-:Y:S02]  /*4e10*/  PRMT R169, R169, 0x5410, R68 ;  /* 0x00005410a9a97816 */ /* 0x000fe40000000044 */
[----:B------:R-:W-:-:S02]  /*4e20*/  PRMT R168, R168, 0x5410, R71 ;  /* 0x00005410a8a87816 */ /* 0x000fc40000000047 */
[----:B------:R-:W-:Y:S02]  /*4e30*/  PRMT R170, R170, 0x5410, R69 ;  /* 0x00005410aaaa7816 */ /* 0x000fe40000000045 */
[----:B------:R-:W-:Y:S02]  /*4e40*/  LOP3.LUT R67, R39, 0xffff0000, RZ, 0xc0, !PT ;  /* 0xffff000027437812 */ /* 0x000fe400078ec0ff */
[----:B------:R-:W-:Y:S01]  /*4e50*/  PRMT R167, R167, 0x5410, R70 ;  /* 0x00005410a7a77816 */ /* 0x000fe20000000046 */
[----:B------:R-:W-:Y:S01]  /*4e60*/  IMAD.U32 R71, R170, 0x10000, RZ ;  /* 0x00010000aa477824 */ /* 0x000fe200078e00ff */
[----:B------:R-:W-:Y:S02]  /*4e70*/  LOP3.LUT R39, R37, 0xffff0000, RZ, 0xc0, !PT ;  /* 0xffff000025277812 */ /* 0x000fe400078ec0ff */
[----:B------:R-:W-:Y:S01]  /*4e80*/  LOP3.LUT R70, R169, 0xffff0000, RZ, 0xc0, !PT ;  /* 0xffff0000a9467812 */ /* 0x000fe200078ec0ff */
[----:B------:R-:W-:Y:S01]  /*4e90*/  IMAD.U32 R69, R167, 0x10000, RZ ;  /* 0x00010000a7457824 */ /* 0x000fe200078e00ff */
[----:B------:R-:W-:Y:S01]  /*4ea0*/  LOP3.LUT R68, R168, 0xffff0000, RZ, 0xc0, !PT ;  /* 0xffff0000a8447812 */ /* 0x000fe200078ec0ff */
[----:B------:R-:W-:Y:S01]  /*4eb0*/  IMAD.U32 R169, R169, 0x10000, RZ ;  /* 0x00010000a9a97824 */ /* 0x000fe200078e00ff */
[----:B------:R-:W-:Y:S01]  /*4ec0*/  LOP3.LUT R57, R38, 0xffff0000, RZ, 0xc0, !PT ;  /* 0xffff000026397812 */ /* 0x000fe200078ec0ff */
[----:B------:R-:W-:-:S02]  /*4ed0*/  IMAD.U32 R38, R37, 0x10000, RZ ;  /* 0x0001000025267824 */ /* 0x000fc400078e00ff */
[C---:B------:R-:W-:Y:S01]  /*4ee0*/  FMUL.FTZ R73, R39.reuse, R70 ;  /* 0x0000004627497220 */ /* 0x040fe20000410000 */
[C---:B------:R-:W-:Y:S02]  /*4ef0*/  IMAD.U32 R37, R36.reuse, 0x10000, RZ ;  /* 0x0001000024257824 */ /* 0x040fe400078e00ff */
[-C--:B------:R-:W-:Y:S01]  /*4f00*/  FMUL.FTZ R39, R39, R68.reuse ;  /* 0x0000004427277220 */ /* 0x080fe20000410000 */
[----:B------:R-:W-:Y:S01]  /*4f10*/  LOP3.LUT R36, R36, 0xffff0000, RZ, 0xc0, !PT ;  /* 0xffff000024247812 */ /* 0x000fe200078ec0ff */
[C---:B------:R-:W-:Y:S01]  /*4f20*/  FMUL.FTZ R75, R57.reuse, R71 ;  /* 0x00000047394b7220 */ /* 0x040fe20000410000 */
[----:B------:R-:W-:Y:S01]  /*4f30*/  LOP3.LUT R170, R170, 0xffff0000, RZ, 0xc0, !PT ;  /* 0xffff0000aaaa7812 */ /* 0x000fe200078ec0ff */
[-C--:B------:R-:W-:Y:S01]  /*4f40*/  FMUL.FTZ R57, R57, R69.reuse ;  /* 0x0000004539397220 */ /* 0x080fe20000410000 */
[----:B------:R-:W-:Y:S01]  /*4f50*/  LOP3.LUT R167, R167, 0xffff0000, RZ, 0xc0, !PT ;  /* 0xffff0000a7a77812 */ /* 0x000fe200078ec0ff */
[----:B------:R-:W-:Y:S02]  /*4f60*/  IMAD.U32 R168, R168, 0x10000, RZ ;  /* 0x00010000a8a87824 */ /* 0x000fe400078e00ff */
[C---:B------:R-:W-:Y:S01]  /*4f70*/  FFMA.FTZ R73, R38.reuse, R68, -R73 ;  /* 0x0000004426497223 */ /* 0x040fe20000010849 */
[----:B------:R-:W-:Y:S01]  /*4f80*/  FFMA.FTZ R70, R38, R70, R39 ;  /* 0x0000004626467223 */ /* 0x000fe20000010027 */
[----:B------:R-:W-:Y:S01]  /*4f90*/  FFMA.FTZ R75, R56, R69, -R75 ;  /* 0x00000045384b7223 */ /* 0x000fe2000001084b */
[----:B------:R-:W-:Y:S01]  /*4fa0*/  FMUL.FTZ R38, R36, R169 ;  /* 0x000000a924267220 */ /* 0x000fe20000410000 */
[----:B------:R-:W-:Y:S01]  /*4fb0*/  FFMA.FTZ R56, R56, R71, R57 ;  /* 0x0000004738387223 */ /* 0x000fe20000010039 */
        /* <DEDUP_REMOVED lines=13> */
.L_x_501:
[----:B------:R-:W-:Y:S05]  /*5090*/  BSYNC B3 ;  /* 0x0000000000037941 */ /* 0x000fea0003800000 */
.L_x_500:
[----:B------:R-:W-:Y:S02]  /*50a0*/  ULDC.64 UR4, c[0x0][0x208] ;  /* 0x0000820000047ab9 */ /* 0x000fe40000000a00 */
[----:B--2---:R1:W-:Y:S03]  /*50b0*/  STG.E.128 desc[UR4][R50.64+0x100], R36 ;  /* 0x0001002432007986 */ /* 0x0043e6000c101d04 */
.L_x_499:
[----:B------:R-:W-:Y:S05]  /*50c0*/  BSYNC B2 ;  /* 0x0000000000027941 */ /* 0x000fea0003800000 */
.L_x_498:
[----:B------:R-:W-:-:S13]  /*50d0*/  ISETP.NE.AND P3, PT, R8, RZ, PT ;  /* 0x000000ff0800720c */ /* 0x000fda0003f65270 */
        /* <DEDUP_REMOVED lines=20> */
[C---:B------:R-:W-:Y:S01]  /*5220*/  LOP3.LUT R64, R162.reuse, 0xffff0000, RZ, 0xc0, !PT ;  /* 0xffff0000a2407812 */ /* 0x040fe200078ec0ff */
[----:B------:R-:W-:Y:S01]  /*5230*/  IMAD.U32 R162, R162, 0x10000, RZ ;  /* 0x00010000a2a27824 */ /* 0x000fe200078e00ff */
[----:B------:R-:W-:Y:S01]  /*5240*/  LOP3.LUT R57, R38, 0xffff0000, RZ, 0xc0, !PT ;  /* 0xffff000026397812 */ /* 0x000fe200078ec0ff */
[----:B------:R-:W-:-:S02]  /*5250*/  IMAD.U32 R38, R37, 0x10000, RZ ;  /* 0x0001000025267824 */ /* 0x000fc400078e00ff */
[C---:B------:R-:W-:Y:S01]  /*5260*/  FMUL.FTZ R69, R39.reuse, R66 ;  /* 0x0000004227457220 */ /* 0x040fe20000410000 */
[C---:B------:R-:W-:Y:S02]  /*5270*/  IMAD.U32 R37, R36.reuse, 0x10000, RZ ;  /* 0x0001000024257824 */ /* 0x040fe400078e00ff */
[-C--:B------:R-:W-:Y:S01]  /*5280*/  FMUL.FTZ R39, R39, R64.reuse ;  /* 0x0000004027277220 */ /* 0x080fe20000410000 */
[----:B------:R-:W-:Y:S01]  /*5290*/  LOP3.LUT R36, R36, 0xffff0000, RZ, 0xc0, !PT ;  /* 0xffff000024247812 */ /* 0x000fe200078ec0ff */
[----:B------:R-:W-:Y:S01]  /*52a0*/  FMUL.FTZ R71, R57, R67 ;  /* 0x0000004339477220 */ /* 0x000fe20000410000 */
[----:B------:R-:W-:Y:S01]  /*52b0*/  SHF.L.U32 R165, R165, 0x10, RZ ;  /* 0x00000010a5a57819 */ /* 0x000fe200000006ff */
[-C--:B------:R-:W-:Y:S01]  /*52c0*/  FMUL.FTZ R57, R57, R65.reuse ;  /* 0x0000004139397220 */ /* 0x080fe20000410000 */
[----:B------:R-:W-:Y:S01]  /*52d0*/  LOP3.LUT R166, R166, 0xffff0000, RZ, 0xc0, !PT ;  /* 0xffff0000a6a67812 */ /* 0x000fe200078ec0ff */
[----:B------:R-:W-:Y:S01]  /*52e0*/  FFMA.FTZ R69, R38, R64, -R69 ;  /* 0x0000004026457223 */ /* 0x000fe20000010845 */
[----:B------:R-:W-:Y:S01]  /*52f0*/  LOP3.LUT R164, R164, 0xffff0000, RZ, 0xc0, !PT ;  /* 0xffff0000a4a47812 */ /* 0x000fe200078ec0ff */
[----:B------:R-:W-:Y:S01]  /*5300*/  FFMA.FTZ R66, R38, R66, R39 ;  /* 0x0000004226427223 */ /* 0x000fe20000010027 */
[----:B------:R-:W-:Y:S01]  /*5310*/  FFMA.FTZ R71, R56, R65, -R71 ;  /* 0x0000004138477223 */ /* 0x000fe20000010847 */
[----:B------:R-:W-:Y:S01]  /*5320*/  FMUL.FTZ R38, R36, R165 ;  /* 0x000000a524267220 */ /* 0x000fe20000410000 */
[----:B------:R-:W-:Y:S01]  /*5330*/  FFMA.FTZ R56, R56, R67, R57 ;  /* 0x0000004338387223 */ /* 0x000fe20000010039 */
[C---:B------:R-:W-:Y:S01]  /*5340*/  FMUL.FTZ R39, R63.reuse, R166 ;  /* 0x000000a63f277220 */ /* 0x040fe20000410000 */
[----:B------:R-:W-:Y:S01]  /*5350*/  FMUL.FTZ R36, R36, R162 ;  /* 0x000000a224247220 */ /* 0x000fe20000410000 */
[----:B------:R-:W-:Y:S01]  /*5360*/  FMUL.FTZ R63, R63, R164 ;  /* 0x000000a43f3f7220 */ /* 0x000fe20000410000 */
        /* <DEDUP_REMOVED lines=10> */
.L_x_503:
[----:B------:R-:W-:Y:S05]  /*5410*/  BSYNC B2 ;  /* 0x0000000000027941 */ /* 0x000fea0003800000 */
.L_x_502:
[----:B------:R-:W-:Y:S02]  /*5420*/  ULDC.64 UR4, c[0x0][0x208] ;  /* 0x0000820000047ab9 */ /* 0x000fe40000000a00 */
[----:B--2---:R1:W-:Y:S03]  /*5430*/  STG.E.128 desc[UR4][R50.64+0x180], R36 ;  /* 0x0001802432007986 */ /* 0x0043e6000c101d04 */
.L_x_489:
[----:B------:R-:W-:Y:S05]  /*5440*/  BSYNC B1 ;  /* 0x0000000000017941 */ /* 0x000fea0003800000 */
.L_x_488:
        /* <DEDUP_REMOVED lines=10> */
[--C-:B------:R-:W-:Y:S01]  /*54f0*/  SHF.R.U64 R58, R60, 0x10, R61.reuse ;  /* 0x000000103c3a7819 */ /* 0x100fe2000000123d */
        /* <DEDUP_REMOVED lines=10> */
[C---:B------:R-:W-:Y:S01]  /*55a0*/  LOP3.LUT R60, R175.reuse, 0xffff0000, RZ, 0xc0, !PT ;  /* 0xffff0000af3c7812 */ /* 0x040fe200078ec0ff */
        /* <DEDUP_REMOVED lines=32> */
.L_x_508:
[----:B------:R-:W-:Y:S05]  /*57b0*/  BSYNC B2 ;  /* 0x0000000000027941 */ /* 0x000fea0003800000 */
.L_x_507:
[----:B------:R-:W-:Y:S02]  /*57c0*/  ULDC.64 UR4, c[0x0][0x208] ;  /* 0x0000820000047ab9 */ /* 0x000fe40000000a00 */
[----:B--2---:R1:W-:Y:S03]  /*57d0*/  STG.E.128 desc[UR4][R48.64], R36 ;  /* 0x0000002430007986 */ /* 0x0043e6000c101d04 */
.L_x_506:
[----:B------:R-:W-:Y:S05]  /*57e0*/  BSYNC B1 ;  /* 0x0000000000017941 */ /* 0x000fea0003800000 */
.L_x_505:
[----:B------:R-:W-:Y:S01]  /*57f0*/  ISETP.NE.AND P3, PT, R10, RZ, PT ;  /* 0x000000ff0a00720c */ /* 0x000fe20003f65270 */
[----:B------:R-:W-:-:S12]  /*5800*/  BSSY B1, `(.L_x_509) ;  /* 0x0000037000017945 */ /* 0x000fd80003800000 */
[----:B------:R-:W-:Y:S05]  /*5810*/  @!P3 BRA `(.L_x_510) ;  /* 0x0000000000d4b947 */ /* 0x000fea0003800000 */
[----:B-1234-:R1:W2:Y:S01]  /*5820*/  LDS.128 R36, [R4+0x28c00] ;  /* 0x028c000004247984 */ /* 0x01e2a20000000c00 */
[----:B------:R-:W-:Y:S01]  /*5830*/  ISETP.GE.AND P3, PT, R215, R115, PT ;  /* 0x00000073d700720c */ /* 0x000fe20003f66270 */
[----:B------:R-:W-:-:S12]  /*5840*/  BSSY B2, `(.L_x_511) ;  /* 0x0000030000027945 */ /* 0x000fd80003800000 */
[----:B-1----:R-:W-:Y:S05]  /*5850*/  @P3 BRA `(.L_x_512) ;  /* 0x0000000000b83947 */ /* 0x002fea0003800000 */
[--C-:B------:R-:W-:Y:S01]  /*5860*/  SHF.R.U64 R57, R54, 0x10, R55.reuse ;  /* 0x0000001036397819 */ /* 0x100fe20000001237 */
[----:B--2---:R-:W-:Y:S01]  /*5870*/  IMAD.U32 R50, R38, 0x10000, RZ ;  /* 0x0001000026327824 */ /* 0x004fe200078e00ff */
[----:B------:R-:W-:Y:S02]  /*5880*/  SHF.R.U32.HI R54, RZ, 0x10, R55 ;  /* 0x00000010ff367819 */ /* 0x000fe40000011637 */
[--C-:B------:R-:W-:Y:S02]  /*5890*/  SHF.R.U32.HI R56, RZ, 0x10, R53.reuse ;  /* 0x00000010ff387819 */ /* 0x100fe40000011635 */
[----:B------:R-:W-:Y:S02]  /*58a0*/  PRMT R145, R145, 0x5410, R54 ;  /* 0x0000541091917816 */ /* 0x000fe40000000036 */
[----:B------:R-:W-:Y:S01]  /*58b0*/  SHF.R.U64 R59, R52, 0x10, R53 ;  /* 0x00000010343b7819 */ /* 0x000fe20000001235 */
[----:B------:R-:W-:Y:S01]  /*58c0*/  IMAD.U32 R52, R39, 0x10000, RZ ;  /* 0x0001000027347824 */ /* 0x000fe200078e00ff */
[----:B------:R-:W-:-:S02]  /*58d0*/  PRMT R139, R139, 0x5410, R56 ;  /* 0x000054108b8b7816 */ /* 0x000fc40000000038 */
[----:B------:R-:W-:Y:S01]  /*58e0*/  PRMT R144, R144, 0x5410, R57 ;  /* 0x0000541090907816 */ /* 0x000fe20000000039 */
[----:B------:R-:W-:Y:S01]  /*58f0*/  IMAD.U32 R57, R145, 0x10000, RZ ;  /* 0x0001000091397824 */ /* 0x000fe200078e00ff */
[----:B------:R-:W-:Y:S01]  /*5900*/  LOP3.LUT R51, R38, 0xffff0000, RZ, 0xc0, !PT ;  /* 0xffff000026337812 */ /* 0x000fe200078ec0ff */
[----:B------:R-:W-:Y:S01]  /*5910*/  IMAD.U32 R55, R139, 0x10000, RZ ;  /* 0x000100008b377824 */ /* 0x000fe200078e00ff */
[----:B------:R-:W-:Y:S01]  /*5920*/  LOP3.LUT R53, R39, 0xffff0000, RZ, 0xc0, !PT ;  /* 0xffff000027357812 */ /* 0x000fe200078ec0ff */
[----:B------:R-:W-:Y:S01]  /*5930*/  IMAD.U32 R38, R37, 0x10000, RZ ;  /* 0x0001000025267824 */ /* 0x000fe200078e00ff */
[----:B------:R-:W-:Y:S01]  /*5940*/  PRMT R138, R138, 0x5410, R59 ;  /* 0x000054108a8a7816 */ /* 0x000fe2000000003b */
[----:B------:R-:W-:Y:S01]  /*5950*/  FMUL.FTZ R61, R51, R57 ;  /* 0x00000039333d7220 */ /* 0x000fe20000410000 */
[----:B------:R-:W-:Y:S01]  /*5960*/  LOP3.LUT R39, R37, 0xffff0000, RZ, 0xc0, !PT ;  /* 0xffff000025277812 */ /* 0x000fe200078ec0ff */
[-C--:B------:R-:W-:Y:S01]  /*5970*/  FMUL.FTZ R51, R51, R55.reuse ;  /* 0x0000003733337220 */ /* 0x080fe20000410000 */
[----:B------:R-:W-:Y:S01]  /*5980*/  LOP3.LUT R56, R144, 0xffff0000, RZ, 0xc0, !PT ;  /* 0xffff000090387812 */ /* 0x000fe200078ec0ff */
[----:B------:R-:W-:Y:S01]  /*5990*/  IMAD.U32 R37, R36, 0x10000, RZ ;  /* 0x0001000024257824 */ /* 0x000fe200078e00ff */
[----:B------:R-:W-:Y:S01]  /*59a0*/  LOP3.LUT R54, R138, 0xffff0000, RZ, 0xc0, !PT ;  /* 0xffff00008a367812 */ /* 0x000fe200078ec0ff */
[----:B------:R-:W-:Y:S01]  /*59b0*/  FFMA.FTZ R61, R50, R55, -R61 ;  /* 0x00000037323d7223 */ /* 0x000fe2000001083d */
[----:B------:R-:W-:Y:S01]  /*59c0*/  LOP3.LUT R145, R145, 0xffff0000, RZ, 0xc0, !PT ;  /* 0xffff000091917812 */ /* 0x000fe200078ec0ff */
[----:B------:R-:W-:Y:S01]  /*59d0*/  FMUL.FTZ R59, R39, R56 ;  /* 0x00000038273b7220 */ /* 0x000fe20000410000 */
[----:B------:R-:W-:Y:S01]  /*59e0*/  LOP3.LUT R139, R139, 0xffff0000, RZ, 0xc0, !PT ;  /* 0xffff00008b8b7812 */ /* 0x000fe200078ec0ff */
[-C--:B------:R-:W-:Y:S01]  /*59f0*/  FMUL.FTZ R39, R39, R54.reuse ;  /* 0x0000003627277220 */ /* 0x080fe20000410000 */
[----:B------:R-:W-:Y:S01]  /*5a00*/  LOP3.LUT R36, R36, 0xffff0000, RZ, 0xc0, !PT ;  /* 0xffff000024247812 */ /* 0x000fe200078ec0ff */
[----:B------:R-:W-:Y:S01]  /*5a10*/  FFMA.FTZ R59, R38, R54, -R59 ;  /* 0x00000036263b7223 */ /* 0x000fe2000001083b */
[----:B------:R-:W-:Y:S01]  /*5a20*/  FFMA.FTZ R50, R50, R57, R51 ;  /* 0x0000003932327223 */ /* 0x000fe20000010033 */
[----:B------:R-:W-:-:S02]  /*5a30*/  IMAD.U32 R144, R144, 0x10000, RZ ;  /* 0x0001000090907824 */ /* 0x000fc400078e00ff */
[C---:B------:R-:W-:Y:S01]  /*5a40*/  FMUL.FTZ R51, R53.reuse, R145 ;  /* 0x0000009135337220 */ /* 0x040fe20000410000 */
[----:B------:R-:W-:Y:S02]  /*5a50*/  IMAD.U32 R138, R138, 0x10000, RZ ;  /* 0x000100008a8a7824 */ /* 0x000fe400078e00ff */
[-C--:B------:R-:W-:Y:S01]  /*5a60*/  FMUL.FTZ R54, R53, R139.reuse ;  /* 0x0000008b35367220 */ /* 0x080fe20000410000 */
[----:B------:R-:W-:Y:S01]  /*5a70*/  FFMA.FTZ R56, R38, R56, R39 ;  /* 0x0000003826387223 */ /* 0x000fe20000010027 */
        /* <DEDUP_REMOVED lines=8> */
[----:B------:R-:W-:Y:S02]  /*5b00*/  F2FP.BF16.F32.PACK_AB R36, R39, R38 ;  /* 0x000000262724723e */ /* 0x000fe400000010ff */
[----:B------:R-:W-:Y:S01]  /*5b10*/  F2FP.BF16.F32.PACK_AB R37, R56, R59 ;  /* 0x0000003b3825723e */ /* 0x000fe200000010ff */
[----:B------:R-:W-:Y:S01]  /*5b20*/  IMAD.MOV.U32 R39, RZ, RZ, R51 ;  /* 0x000000ffff277224 */ /* 0x000fe200078e0033 */
[----:B------:R-:W-:-:S07]  /*5b30*/  MOV R38, R50 ;  /* 0x0000003200267202 */ /* 0x000fce0000000f00 */
.L_x_512:
[----:B------:R-:W-:Y:S05]  /*5b40*/  BSYNC B2 ;  /* 0x0000000000027941 */ /* 0x000fea0003800000 */
.L_x_511:
[----:B------:R-:W-:Y:S02]  /*5b50*/  ULDC.64 UR4, c[0x0][0x208] ;  /* 0x0000820000047ab9 */ /* 0x000fe40000000a00 */
[----:B--2---:R1:W-:Y:S03]  /*5b60*/  STG.E.128 desc[UR4][R48.64+0x80], R36 ;  /* 0x0000802430007986 */ /* 0x0043e6000c101d04 */
.L_x_510:
[----:B------:R-:W-:Y:S05]  /*5b70*/  BSYNC B1 ;  /* 0x0000000000017941 */ /* 0x000fea0003800000 */
.L_x_509:
[----:B------:R-:W-:Y:S01]  /*5b80*/  ISETP.NE.AND P3, PT, R9, RZ, PT ;  /* 0x000000ff0900720c */ /* 0x000fe20003f65270 */
[----:B------:R-:W-:-:S12]  /*5b90*/  BSSY B1, `(.L_x_513) ;  /* 0x0000037000017945 */ /* 0x000fd80003800000 */
[----:B------:R-:W-:Y:S05]  /*5ba0*/  @!P3 BRA `(.L_x_514) ;  /* 0x0000000000d4b947 */ /* 0x000fea0003800000 */
[----:B-1234-:R1:W2:Y:S01]  /*5bb0*/  LDS.128 R36, [R4+0x2b400] ;  /* 0x02b4000004247984 */ /* 0x01e2a20000000c00 */
[----:B------:R-:W-:Y:S01]  /*5bc0*/  ISETP.GE.AND P3, PT, R214, R115, PT ;  /* 0x00000073d600720c */ /* 0x000fe20003f66270 */
[----:B------:R-:W-:-:S12]  /*5bd0*/  BSSY B2, `(.L_x_515) ;  /* 0x0000030000027945 */ /* 0x000fd80003800000 */
[----:B-1----:R-:W-:Y:S05]  /*5be0*/  @P3 BRA `(.L_x_516) ;  /* 0x0000000000b83947 */ /* 0x002fea0003800000 */
[----:B------:R-:W-:Y:S02]  /*5bf0*/  SHF.R.U32.HI R50, RZ, 0x10, R45 ;  /* 0x00000010ff327819 */ /* 0x000fe4000001162d */
[----:B------:R-:W-:Y:S02]  /*5c00*/  SHF.R.U32.HI R52, RZ, 0x10, R47 ;  /* 0x00000010ff347819 */ /* 0x000fe4000001162f */
[----:B------:R-:W-:Y:S01]  /*5c10*/  SHF.R.U64 R51, R44, 0x10, R45 ;  /* 0x000000102c337819 */ /* 0x000fe2000000122d */
[----:B--2---:R-:W-:Y:S01]  /*5c20*/  IMAD.U32 R44, R38, 0x10000, RZ ;  /* 0x00010000262c7824 */ /* 0x004fe200078e00ff */
[----:B------:R-:W-:Y:S01]  /*5c30*/  SHF.R.U64 R53, R46, 0x10, R47 ;  /* 0x000000102e357819 */ /* 0x000fe2000000122f */
[----:B------:R-:W-:Y:S01]  /*5c40*/  IMAD.U32 R46, R39, 0x10000, RZ ;  /* 0x00010000272e7824 */ /* 0x000fe200078e00ff */
[----:B------:R-:W-:Y:S02]  /*5c50*/  PRMT R137, R137, 0x5410, R50 ;  /* 0x0000541089897816 */ /* 0x000fe40000000032 */
[----:B------:R-:W-:-:S02]  /*5c60*/  PRMT R135, R135, 0x5410, R52 ;  /* 0x0000541087877816 */ /* 0x000fc40000000034 */
[----:B------:R-:W-:Y:S02]  /*5c70*/  PRMT R136, R136, 0x5410, R51 ;  /* 0x0000541088887816 */ /* 0x000fe40000000033 */
[----:B------:R-:W-:Y:S01]  /*5c80*/  LOP3.LUT R45, R38, 0xffff0000, RZ, 0xc0, !PT ;  /* 0xffff0000262d7812 */ /* 0x000fe200078ec0ff */
[----:B------:R-:W-:Y:S01]  /*5c90*/  IMAD.U32 R51, R135, 0x10000, RZ ;  /* 0x0001000087337824 */ /* 0x000fe200078e00ff */
[----:B------:R-:W-:Y:S01]  /*5ca0*/  LOP3.LUT R47, R39, 0xffff0000, RZ, 0xc0, !PT ;  /* 0xffff0000272f7812 */ /* 0x000fe200078ec0ff */
[----:B------:R-:W-:Y:S01]  /*5cb0*/  IMAD.U32 R38, R37, 0x10000, RZ ;  /* 0x0001000025267824 */ /* 0x000fe200078e00ff */
[----:B------:R-:W-:Y:S01]  /*5cc0*/  PRMT R134, R134, 0x5410, R53 ;  /* 0x0000541086867816 */ /* 0x000fe20000000035 */
[----:B------:R-:W-:Y:S01]  /*5cd0*/  IMAD.U32 R53, R137, 0x10000, RZ ;  /* 0x0001000089357824 */ /* 0x000fe200078e00ff */
[----:B------:R-:W-:Y:S01]  /*5ce0*/  LOP3.LUT R39, R37, 0xffff0000, RZ, 0xc0, !PT ;  /* 0xffff000025277812 */ /* 0x000fe200078ec0ff */
[----:B------:R-:W-:Y:S01]  /*5cf0*/  IMAD.U32 R37, R36, 0x10000, RZ ;  /* 0x0001000024257824 */ /* 0x000fe200078e00ff */
[----:B------:R-:W-:Y:S01]  /*5d00*/  LOP3.LUT R52, R136, 0xffff0000, RZ, 0xc0, !PT ;  /* 0xffff000088347812 */ /* 0x000fe200078ec0ff */
[C---:B------:R-:W-:Y:S01]  /*5d10*/  FMUL.FTZ R57, R45.reuse, R53 ;  /* 0x000000352d397220 */ /* 0x040fe20000410000 */
[----:B------:R-:W-:Y:S01]  /*5d20*/  LOP3.LUT R50, R134, 0xffff0000, RZ, 0xc0, !PT ;  /* 0xffff000086327812 */ /* 0x000fe200078ec0ff */
[-C--:B------:R-:W-:Y:S01]  /*5d30*/  FMUL.FTZ R45, R45, R51.reuse ;  /* 0x000000332d2d7220 */ /* 0x080fe20000410000 */
[----:B------:R-:W-:Y:S01]  /*5d40*/  LOP3.LUT R137, R137, 0xffff0000, RZ, 0xc0, !PT ;  /* 0xffff000089897812 */ /* 0x000fe200078ec0ff */
[----:B------:R-:W-:Y:S01]  /*5d50*/  FMUL.FTZ R55, R39, R52 ;  /* 0x0000003427377220 */ /* 0x000fe20000410000 */
[----:B------:R-:W-:Y:S01]  /*5d60*/  LOP3.LUT R135, R135, 0xffff0000, RZ, 0xc0, !PT ;  /* 0xffff000087877812 */ /* 0x000fe200078ec0ff */
[----:B------:R-:W-:Y:S01]  /*5d70*/  FFMA.FTZ R57, R44, R51, -R57 ;  /* 0x000000332c397223 */ /* 0x000fe20000010839 */
        /* <DEDUP_REMOVED lines=18> */
[----:B------:R-:W-:Y:S01]  /*5ea0*/  IMAD.MOV.U32 R38, RZ, RZ, R44 ;  /* 0x000000ffff267224 */ /* 0x000fe200078e002c */
[----:B------:R-:W-:Y:S01]  /*5eb0*/  F2FP.BF16.F32.PACK_AB R37, R52, R55 ;  /* 0x000000373425723e */ /* 0x000fe200000010ff */
[----:B------:R-:W-:-:S07]  /*5ec0*/  IMAD.MOV.U32 R39, RZ, RZ, R45 ;  /* 0x000000ffff277224 */ /* 0x000fce00078e002d */
.L_x_516:
[----:B------:R-:W-:Y:S05]  /*5ed0*/  BSYNC B2 ;  /* 0x0000000000027941 */ /* 0x000fea0003800000 */
.L_x_515:
[----:B------:R-:W-:Y:S02]  /*5ee0*/  ULDC.64 UR4, c[0x0][0x208] ;  /* 0x0000820000047ab9 */ /* 0x000fe40000000a00 */
[----:B--2---:R1:W-:Y:S03]  /*5ef0*/  STG.E.128 desc[UR4][R48.64+0x100], R36 ;  /* 0x0001002430007986 */ /* 0x0043e6000c101d04 */
.L_x_514:
[----:B------:R-:W-:Y:S05]  /*5f00*/  BSYNC B1 ;  /* 0x0000000000017941 */ /* 0x000fea0003800000 */
.L_x_513:
[----:B------:R-:W-:-:S13]  /*5f10*/  ISETP.NE.AND P3, PT, R8, RZ, PT ;  /* 0x000000ff0800720c */ /* 0x000fda0003f65270 */
        /* <DEDUP_REMOVED lines=28> */
[C---:B------:R-:W-:Y:S01]  /*60e0*/  FMUL.FTZ R51, R39.reuse, R46 ;  /* 0x0000002e27337220 */ /* 0x040fe20000410000 */
[----:B------:R-:W-:Y:S01]  /*60f0*/  LOP3.LUT R84, R84, 0xffff0000, RZ, 0xc0, !PT ;  /* 0xffff000054547812 */ /* 0x000fe200078ec0ff */
[-C--:B------:R-:W-:Y:S01]  /*6100*/  FMUL.FTZ R39, R39, R44.reuse ;  /* 0x0000002c27277220 */ /* 0x080fe20000410000 */
[----:B------:R-:W-:Y:S01]  /*6110*/  LOP3.LUT R36, R36, 0xffff0000, RZ, 0xc0, !PT ;  /* 0xffff000024247812 */ /* 0x000fe200078ec0ff */
[----:B------:R-:W-:Y:S01]  /*6120*/  FFMA.FTZ R51, R38, R44, -R51 ;  /* 0x0000002c26337223 */ /* 0x000fe20000010833 */
[----:B------:R-:W-:Y:S01]  /*6130*/  FFMA.FTZ R40, R40, R47, R41 ;  /* 0x0000002f28287223 */ /* 0x000fe20000010029 */
[----:B------:R-:W-:-:S02]  /*6140*/  IMAD.U32 R86, R86, 0x10000, RZ ;  /* 0x0001000056567824 */ /* 0x000fc400078e00ff */
[----:B------:R-:W-:Y:S01]  /*6150*/  FMUL.FTZ R41, R43, R87 ;  /* 0x000000572b297220 */ /* 0x000fe20000410000 */
[----:B------:R-:W-:Y:S02]  /*6160*/  IMAD.U32 R85, R85, 0x10000, RZ ;  /* 0x0001000055557824 */ /* 0x000fe400078e00ff */
[----:B------:R-:W-:Y:S01]  /*6170*/  FMUL.FTZ R44, R43, R84 ;  /* 0x000000542b2c7220 */ /* 0x000fe20000410000 */
[----:B------:R-:W-:Y:S01]  /*6180*/  FFMA.FTZ R46, R38, R46, R39 ;  /* 0x0000002e262e7223 */ /* 0x000fe20000010027 */
        /* <DEDUP_REMOVED lines=12> */
.L_x_518:
[----:B------:R-:W-:Y:S05]  /*6250*/  BSYNC B1 ;  /* 0x0000000000017941 */ /* 0x000fea0003800000 */
.L_x_517:
[----:B------:R-:W-:Y:S02]  /*6260*/  ULDC.64 UR4, c[0x0][0x208] ;  /* 0x0000820000047ab9 */ /* 0x000fe40000000a00 */
[----:B--2---:R1:W-:Y:S01]  /*6270*/  STG.E.128 desc[UR4][R48.64+0x180], R36 ;  /* 0x0001802430007986 */ /* 0x0043e2000c101d04 */
[----:B------:R-:W-:Y:S05]  /*6280*/  BRA `(.L_x_504) ;  /* 0x0000004000f07947 */ /* 0x000fea0003800000 */
.L_x_462:
        /* <DEDUP_REMOVED lines=14> */
[----:B------:R-:W-:Y:S01]  /*6370*/  IADD3 R36, P4, R102, R84, RZ ;  /* 0x0000005466247210 */ /* 0x000fe20007f9e0ff */
[----:B------:R-:W-:Y:S01]  /*6380*/  ULDC.64 UR6, c[0x0][0x3e0] ;  /* 0x0000f80000067ab9 */ /* 0x000fe20000000a00 */
[----:B------:R-:W-:Y:S02]  /*6390*/  IADD3.X R39, R0, R15, RZ, P2, !PT ;  /* 0x0000000f00277210 */ /* 0x000fe400017fe4ff */
[----:B------:R-:W-:Y:S02]  /*63a0*/  CS2R R42, SRZ ;  /* 0x00000000002a7805 */ /* 0x000fe4000001ff00 */
[----:B------:R-:W-:Y:S01]  /*63b0*/  LEA R52, P3, R38, UR4, 0x1 ;  /* 0x0000000426347c11 */ /* 0x000fe2000f8608ff */
[----:B------:R-:W-:Y:S01]  /*63c0*/  IMAD.X R37, R114, 0x1, R21, P4 ;  /* 0x0000000172257824 */ /* 0x000fe200020e0615 */
[----:B------:R-:W-:-:S02]  /*63d0*/  ISETP.GE.AND P4, PT, R213, R115, PT ;  /* 0x00000073d500720c */ /* 0x000fc40003f86270 */
[----:B------:R-:W-:Y:S02]  /*63e0*/  CS2R R40, SRZ ;  /* 0x0000000000287805 */ /* 0x000fe4000001ff00 */
[----:B------:R-:W-:Y:S02]  /*63f0*/  LEA.HI.X R53, R38, UR5, R39, 0x1, P3 ;  /* 0x0000000526357c11 */ /* 0x000fe400098f0c27 */
[----:B------:R-:W-:Y:S02]  /*6400*/  CS2R R38, SRZ ;  /* 0x0000000000267805 */ /* 0x000fe4000001ff00 */
[----:B------:R-:W-:Y:S02]  /*6410*/  ISETP.GE.AND P3, PT, R212, R115, PT ;  /* 0x00000073d400720c */ /* 0x000fe40003f66270 */
[----:B------:R-:W-:Y:S02]  /*6420*/  CS2R R50, SRZ ;  /* 0x0000000000327805 */ /* 0x000fe4000001ff00 */
[----:B------:R-:W-:-:S02]  /*6430*/  LEA R56, P2, R36, UR6, 0x1 ;  /* 0x0000000624387c11 */ /* 0x000fc4000f8408ff */
[----:B------:R-:W-:Y:S02]  /*6440*/  CS2R R48, SRZ ;  /* 0x0000000000307805 */ /* 0x000fe4000001ff00 */
[----:B------:R-:W-:Y:S02]  /*6450*/  CS2R R46, SRZ ;  /* 0x00000000002e7805 */ /* 0x000fe4000001ff00 */
[----:B------:R-:W-:Y:S02]  /*6460*/  CS2R R44, SRZ ;  /* 0x00000000002c7805 */ /* 0x000fe4000001ff00 */
[----:B------:R-:W-:Y:S02]  /*6470*/  LEA.HI.X R57, R36, UR7, R37, 0x1, P2 ;  /* 0x0000000724397c11 */ /* 0x000fe400090f0c25 */
[----:B------:R-:W-:Y:S01]  /*6480*/  CS2R R36, SRZ ;  /* 0x0000000000247805 */ /* 0x000fe2000001ff00 */
[----:B------:R-:W-:Y:S02]  /*6490*/  ULDC.64 UR8, c[0x0][0x208] ;  /* 0x0000820000087ab9 */ /* 0x000fe40000000a00 */
[----:B------:R0:W5:Y:S04]  /*64a0*/  @!P4 LDG.E.128 R44, desc[UR8][R56.64+0x80] ;  /* 0x00008008382cc981 */ /* 0x000168000c1e1d00 */
[----:B------:R0:W5:Y:S04]  /*64b0*/  @!P3 LDG.E.128 R40, desc[UR8][R52.64] ;  /* 0x000000083428b981 */ /* 0x000168000c1e1d00 */
[----:B------:R0:W5:Y:S04]  /*64c0*/  @!P4 LDG.E.128 R36, desc[UR8][R52.64+0x80] ;  /* 0x000080083424c981 */ /* 0x000168000c1e1d00 */
[----:B------:R0:W5:Y:S02]  /*64d0*/  @!P3 LDG.E.128 R48, desc[UR8][R56.64] ;  /* 0x000000083830b981 */ /* 0x000164000c1e1d00 */
.L_x_520:
[----:B------:R-:W-:Y:S05]  /*64e0*/  BSYNC B1 ;  /* 0x0000000000017941 */ /* 0x000fea0003800000 */
.L_x_519:
        /* <DEDUP_REMOVED lines=23> */
[----:B------:R-:W-:-:S02]  /*6660*/  CS2R R58, SRZ ;  /* 0x00000000003a7805 */ /* 0x000fc4000001ff00 */
[----:B------:R-:W-:Y:S02]  /*6670*/  CS2R R62, SRZ ;  /* 0x00000000003e7805 */ /* 0x000fe4000001ff00 */
[----:B------:R-:W-:Y:S01]  /*6680*/  PRMT R177, R52, 0x5410, R53 ;  /* 0x0000541034b17816 */ /* 0x000fe20000000035 */
[----:B------:R-:W-:Y:S01]  /*6690*/  IMAD.MOV.U32 R52, RZ, RZ, R45 ;  /* 0x000000ffff347224 */ /* 0x000fe200078e002d */
[----:B------:R-:W-:Y:S01]  /*66a0*/  PRMT R186, R186, 0x5410, R56 ;  /* 0x00005410baba7816 */ /* 0x000fe20000000038 */
[----:B------:R-:W-:Y:S01]  /*66b0*/  IMAD.MOV.U32 R53, RZ, RZ, R50 ;  /* 0x000000ffff357224 */ /* 0x000fe200078e0032 */
[----:B------:R-:W-:Y:S02]  /*66c0*/  CS2R R56, SRZ ;  /* 0x0000000000387805 */ /* 0x000fe4000001ff00 */
[----:B------:R-:W-:Y:S02]  /*66d0*/  CS2R R60, SRZ ;  /* 0x00000000003c7805 */ /* 0x000fe4000001ff00 */
[----:B------:R-:W-:Y:S01]  /*66e0*/  PRMT R179, R179, 0x5410, R52 ;  /* 0x00005410b3b37816 */ /* 0x000fe20000000034 */
[----:B------:R-:W-:Y:S01]  /*66f0*/  IMAD.MOV.U32 R52, RZ, RZ, R51 ;  /* 0x000000ffff347224 */ /* 0x000fe200078e0033 */
[----:B------:R-:W-:Y:S01]  /*6700*/  PRMT R185, R185, 0x5410, R53 ;  /* 0x00005410b9b97816 */ /* 0x000fe20000000035 */
[----:B------:R-:W-:Y:S01]  /*6710*/  IMAD.MOV.U32 R53, RZ, RZ, R49 ;  /* 0x000000ffff357224 */ /* 0x000fe200078e0031 */
[----:B------:R-:W-:-:S02]  /*6720*/  CS2R R66, SRZ ;  /* 0x0000000000427805 */ /* 0x000fc4000001ff00 */
[----:B------:R-:W-:Y:S02]  /*6730*/  CS2R R64, SRZ ;  /* 0x0000000000407805 */ /* 0x000fe4000001ff00 */
[----:B------:R-:W-:Y:S02]  /*6740*/  PRMT R166, R52, 0x7610, R166 ;  /* 0x0000761034a67816 */ /* 0x000fe400000000a6 */
[----:B------:R-:W-:Y:S02]  /*6750*/  PRMT R161, R53, 0x7610, R161 ;  /* 0x0000761035a17816 */ /* 0x000fe400000000a1 */
        /* <DEDUP_REMOVED lines=10> */
[----:B------:R-:W-:Y:S02]  /*6800*/  CS2R R64, SRZ ;  /* 0x0000000000407805 */ /* 0x000fe4000001ff00 */
[----:B------:R-:W-:Y:S02]  /*6810*/  CS2R R62, SRZ ;  /* 0x00000000003e7805 */ /* 0x000fe4000001ff00 */
[----:B------:R-:W-:Y:S02]  /*6820*/  IADD3.X R53, R21, R114, R34, P2, P4 ;  /* 0x0000007215357210 */ /* 0x000fe400017e8422 */
[----:B------:R-:W-:Y:S02]  /*6830*/  CS2R R60, SRZ ;  /* 0x00000000003c7805 */ /* 0x000fe4000001ff00 */
[----:B------:R-:W-:Y:S01]  /*6840*/  LEA R68, P4, R54, UR4, 0x1 ;  /* 0x0000000436447c11 */ /* 0x000fe2000f8808ff */
[----:B------:R-:W-:Y:S01]  /*6850*/  ULDC.64 UR8, c[0x0][0x208] ;  /* 0x0000820000087ab9 */ /* 0x000fe20000000a00 */
[----:B------:R-:W-:-:S02]  /*6860*/  LEA R70, P2, R52, UR6, 0x1 ;  /* 0x0000000634467c11 */ /* 0x000fc4000f8408ff */
[----:B------:R-:W-:Y:S02]  /*6870*/  LEA.HI.X R69, R54, UR5, R55, 0x1, P4 ;  /* 0x0000000536457c11 */ /* 0x000fe4000a0f0c37 */
[----:B------:R-:W-:Y:S02]  /*6880*/  CS2R R54, SRZ ;  /* 0x0000000000367805 */ /* 0x000fe4000001ff00 */
[----:B------:R-:W-:Y:S02]  /*6890*/  LEA.HI.X R71, R52, UR7, R53, 0x1, P2 ;  /* 0x0000000734477c11 */ /* 0x000fe400090f0c35 */
[----:B------:R-:W-:Y:S02]  /*68a0*/  CS2R R52, SRZ ;  /* 0x0000000000347805 */ /* 0x000fe4000001ff00 */
[-C--:B------:R-:W-:Y:S02]  /*68b0*/  ISETP.GE.AND P4, PT, R212, R115.reuse, PT ;  /* 0x00000073d400720c */ /* 0x080fe40003f86270 */
[----:B------:R-:W-:-:S11]  /*68c0*/  ISETP.GE.AND P2, PT, R213, R115, PT ;  /* 0x00000073d500720c */ /* 0x000fd60003f46270 */
[----:B------:R0:W5:Y:S04]  /*68d0*/  @!P4 LDG.E.128 R56, desc[UR8][R68.64] ;  /* 0x000000084438c981 */ /* 0x000168000c1e1d00 */
[----:B------:R0:W5:Y:S04]  /*68e0*/  @!P2 LDG.E.128 R52, desc[UR8][R68.64+0x80] ;  /* 0x000080084434a981 */ /* 0x000168000c1e1d00 */
[----:B------:R0:W5:Y:S04]  /*68f0*/  @!P4 LDG.E.128 R64, desc[UR8][R70.64] ;  /* 0x000000084640c981 */ /* 0x000168000c1e1d00 */
[----:B------:R0:W5:Y:S02]  /*6900*/  @!P2 LDG.E.128 R60, desc[UR8][R70.64+0x80] ;  /* 0x00008008463ca981 */ /* 0x000164000c1e1d00 */
.L_x_522:
[----:B------:R-:W-:Y:S05]  /*6910*/  BSYNC B1 ;  /* 0x0000000000017941 */ /* 0x000fea0003800000 */
.L_x_521:
[----:B------:R-:W-:Y:S01]  /*6920*/  ISETP.GE.AND P4, PT, R218, R3, PT ;  /* 0x00000003da00720c */ /* 0x000fe20003f86270 */
[----:B------:R-:W-:Y:S01]  /*6930*/  BSSY B1, `(.L_x_523) ;  /* 0x0000020000017945 */ /* 0x000fe20003800000 */
[----:B0-----:R-:W-:Y:S02]  /*6940*/  CS2R R70, SRZ ;  /* 0x0000000000467805 */ /* 0x001fe4000001ff00 */
        /* <DEDUP_REMOVED lines=12> */
[----:B------:R-:W-:Y:S01]  /*6a10*/  ULDC.64 UR8, c[0x0][0x208] ;  /* 0x0000820000087ab9 */ /* 0x000fe20000000a00 */
[----:B------:R-:W-:Y:S02]  /*6a20*/  IADD3.X R71, R15, R29, R0, P2, P6 ;  /* 0x0000001d0f477210 */ /* 0x000fe400017ec400 */
[----:B------:R-:W-:-:S04]  /*6a30*/  IADD3 R0, P2, P6, R102, R31, R84 ;  /* 0x0000001f66007210 */ /* 0x000fc80007e5e054 */
[----:B------:R-:W-:Y:S02]  /*6a40*/  IADD3.X R69, R21, R33, R114, P2, P6 ;  /* 0x0000002115457210 */ /* 0x000fe400017ec472 */
[----:B------:R-:W-:-:S04]  /*6a50*/  LEA R84, P2, R86, UR4, 0x1 ;  /* 0x0000000456547c11 */ /* 0x000fc8000f8408ff */
[----:B------:R-:W-:Y:S02]  /*6a60*/  LEA.HI.X R85, R86, UR5, R71, 0x1, P2 ;  /* 0x0000000556557c11 */ /* 0x000fe400090f0c47 */
[----:B------:R-:W-:-:S04]  /*6a70*/  LEA R86, P2, R0, UR6, 0x1 ;  /* 0x0000000600567c11 */ /* 0x000fc8000f8408ff */
[----:B------:R-:W-:Y:S02]  /*6a80*/  LEA.HI.X R87, R0, UR7, R69, 0x1, P2 ;  /* 0x0000000700577c11 */ /* 0x000fe400090f0c45 */
[----:B------:R-:W-:Y:S02]  /*6a90*/  ISETP.GE.AND P2, PT, R212, R115, PT ;  /* 0x00000073d400720c */ /* 0x000fe40003f46270 */
[----:B------:R-:W-:Y:S02]  /*6aa0*/  CS2R R70, SRZ ;  /* 0x0000000000467805 */ /* 0x000fe4000001ff00 */
[----:B------:R-:W-:Y:S02]  /*6ab0*/  CS2R R68, SRZ ;  /* 0x0000000000447805 */ /* 0x000fe4000001ff00 */
[----:B------:R-:W-:Y:S02]  /*6ac0*/  CS2R R78, SRZ ;  /* 0x00000000004e7805 */ /* 0x000fe4000001ff00 */
[----:B------:R-:W-:-:S05]  /*6ad0*/  CS2R R76, SRZ ;  /* 0x00000000004c7805 */ /* 0x000fca000001ff00 */
[----:B------:R0:W5:Y:S04]  /*6ae0*/  @!P2 LDG.E.128 R72, desc[UR8][R84.64] ;  /* 0x000000085448a981 */ /* 0x000168000c1e1d00 */
[----:B------:R0:W5:Y:S01]  /*6af0*/  @!P2 LDG.E.128 R80, desc[UR8][R86.64] ;  /* 0x000000085650a981 */ /* 0x000162000c1e1d00 */
[----:B------:R-:W-:-:S13]  /*6b00*/  ISETP.GE.AND P2, PT, R213, R115, PT ;  /* 0x00000073d500720c */ /* 0x000fda0003f46270 */
[----:B------:R0:W5:Y:S04]  /*6b10*/  @!P2 LDG.E.128 R68, desc[UR8][R84.64+0x80] ;  /* 0x000080085444a981 */ /* 0x000168000c1e1d00 */
[----:B------:R0:W5:Y:S02]  /*6b20*/  @!P2 LDG.E.128 R76, desc[UR8][R86.64+0x80] ;  /* 0x00008008564ca981 */ /* 0x000164000c1e1d00 */
.L_x_524:
[----:B------:R-:W-:Y:S05]  /*6b30*/  BSYNC B1 ;  /* 0x0000000000017941 */ /* 0x000fea0003800000 */
.L_x_523:
[----:B------:R-:W-:Y:S01]  /*6b40*/  IMAD.MOV.U32 R0, RZ, RZ, R55 ;  /* 0x000000ffff007224 */ /* 0x000fe200078e0037 */
[----:B------:R-:W-:Y:S01]  /*6b50*/  PRMT R169, R89, 0x7610, R169 ;  /* 0x0000761059a97816 */ /* 0x000fe200000000a9 */
[----:B0-----:R-:W-:Y:S01]  /*6b60*/  IMAD.MOV.U32 R84, RZ, RZ, R52 ;  /* 0x000000ffff547224 */ /* 0x001fe200078e0034 */
[----:B------:R-:W-:Y:S01]  /*6b70*/  MOV R86, R58 ;  /* 0x0000003a00567202 */ /* 0x000fe20000000f00 */
        /* <DEDUP_REMOVED lines=17> */
[----:B------:R-:W-:Y:S01]  /*6c90*/  ULOP3.LUT UR4, UR60, 0x1, URZ, 0xfc, !UPT ;  /* 0x000000013c047892 */ /* 0x000fe2000f8efc3f */
[----:B------:R-:W-:Y:S01]  /*6ca0*/  IMAD.MOV.U32 R0, RZ, RZ, R67 ;  /* 0x000000ffff007224 */ /* 0x000fe200078e0043 */
[----:B------:R-:W-:Y:S01]  /*6cb0*/  PRMT R172, R84, 0x5410, R85 ;  /* 0x0000541054ac7816 */ /* 0x000fe20000000055 */
[----:B------:R-:W-:Y:S01]  /*6cc0*/  IMAD.MOV.U32 R84, RZ, RZ, R64 ;  /* 0x000000ffff547224 */ /* 0x000fe200078e0040 */
[----:B------:R-:W-:Y:S01]  /*6cd0*/  PRMT R173, R173, 0x5410, R86 ;  /* 0x00005410adad7816 */ /* 0x000fe20000000056 */
[----:B------:R-:W-:Y:S01]  /*6ce0*/  IMAD.MOV.U32 R85, RZ, RZ, R65 ;  /* 0x000000ffff557224 */ /* 0x000fe200078e0041 */
[----:B------:R-:W-:Y:S01]  /*6cf0*/  UISETP.NE.AND UP0, UPT, UR4, 0x3, UPT ;  /* 0x000000030400788c */ /* 0x000fe2000bf05270 */
[----:B-----5:R-:W-:Y:S01]  /*6d00*/  IMAD.MOV.U32 R86, RZ, RZ, R70 ;  /* 0x000000ffff567224 */ /* 0x020fe200078e0046 */
[----:B------:R-:W-:Y:S01]  /*6d10*/  PRMT R176, R176, 0x5410, R84 ;  /* 0x00005410b0b07816 */ /* 0x000fe20000000054 */
[----:B------:R-:W-:Y:S01]  /*6d20*/  IMAD.MOV.U32 R84, RZ, RZ, R69 ;  /* 0x000000ffff547224 */ /* 0x000fe200078e0045 */
[----:B------:R-:W-:Y:S01]  /*6d30*/  PRMT R174, R0, 0x5410, R85 ;  /* 0x0000541000ae7816 */ /* 0x000fe20000000055 */
[----:B------:R-:W-:Y:S01]  /*6d40*/  IMAD.MOV.U32 R85, RZ, RZ, R71 ;  /* 0x000000ffff557224 */ /* 0x000fe200078e0047 */
[----:B------:R-:W-:Y:S01]  /*6d50*/  PRMT R150, R86, 0x7610, R150 ;  /* 0x0000761056967816 */ /* 0x000fe20000000096 */
[----:B------:R-:W-:Y:S01]  /*6d60*/  IMAD.MOV.U32 R86, RZ, RZ, R68 ;  /* 0x000000ffff567224 */ /* 0x000fe200078e0044 */
[----:B------:R-:W-:Y:S01]  /*6d70*/  PLOP3.LUT P2, PT, PT, PT, UP0, 0x80, 0x0 ;  /* 0x000000000000781c */ /* 0x000fe20003f4f008 */
[----:B------:R-:W-:Y:S01]  /*6d80*/  IMAD.MOV.U32 R0, RZ, RZ, R74 ;  /* 0x000000ffff007224 */ /* 0x000fe200078e004a */
[----:B------:R-:W-:Y:S01]  /*6d90*/  PRMT R150, R150, 0x5410, R85 ;  /* 0x0000541096967816 */ /* 0x000fe20000000055 */
[----:B------:R-:W-:Y:S01]  /*6da0*/  IMAD.MOV.U32 R85, RZ, RZ, R72 ;  /* 0x000000ffff557224 */ /* 0x000fe200078e0048 */
[----:B------:R-:W-:Y:S01]  /*6db0*/  PRMT R152, R86, 0x5410, R84 ;  /* 0x0000541056987816 */ /* 0x000fe20000000054 */
[----:B------:R-:W-:Y:S01]  /*6dc0*/  IMAD.MOV.U32 R86, RZ, RZ, R75 ;  /* 0x000000ffff567224 */ /* 0x000fe200078e004b */
[----:B------:R-:W-:Y:S01]  /*6dd0*/  PRMT R156, R0, 0x7610, R156 ;  /* 0x00007610009c7816 */ /* 0x000fe2000000009c */
[----:B------:R-:W-:-:S02]  /*6de0*/  IMAD.MOV.U32 R0, RZ, RZ, R78 ;  /* 0x000000ffff007224 */ /* 0x000fc400078e004e */
[----:B------:R-:W-:Y:S01]  /*6df0*/  IMAD.MOV.U32 R84, RZ, RZ, R73 ;  /* 0x000000ffff547224 */ /* 0x000fe200078e0049 */
[----:B------:R-:W-:Y:S01]  /*6e00*/  PRMT R155, R85, 0x5410, R86 ;  /* 0x00005410559b7816 */ /* 0x000fe20000000056 */
[----:B------:R-:W-:Y:S01]  /*6e10*/  IMAD.MOV.U32 R85, RZ, RZ, R79 ;  /* 0x000000ffff557224 */ /* 0x000fe200078e004f */
[----:B------:R-:W-:Y:S01]  /*6e20*/  PRMT R153, R0, 0x7610, R153 ;  /* 0x0000761000997816 */ /* 0x000fe20000000099 */
[----:B------:R-:W-:Y:S01]  /*6e30*/  IMAD.MOV.U32 R0, RZ, RZ, R77 ;  /* 0x000000ffff007224 */ /* 0x000fe200078e004d */
[----:B------:R-:W-:Y:S01]  /*6e40*/  PRMT R156, R156, 0x5410, R84 ;  /* 0x000054109c9c7816 */ /* 0x000fe20000000054 */
[----:B------:R-:W-:Y:S01]  /*6e50*/  IMAD.MOV.U32 R86, RZ, RZ, R82 ;  /* 0x000000ffff567224 */ /* 0x000fe200078e0052 */
[----:B------:R-:W-:Y:S02]  /*6e60*/  MOV R84, R76 ;  /* 0x0000004c00547202 */ /* 0x000fe40000000f00 */
[----:B------:R-:W-:Y:S01]  /*6e70*/  PRMT R153, R153, 0x5410, R85 ;  /* 0x0000541099997816 */ /* 0x000fe20000000055 */
[----:B------:R-:W-:Y:S01]  /*6e80*/  IMAD.MOV.U32 R85, RZ, RZ, R83 ;  /* 0x000000ffff557224 */ /* 0x000fe200078e0053 */
[----:B------:R-:W-:Y:S01]  /*6e90*/  PRMT R154, R84, 0x5410, R0 ;  /* 0x00005410549a7816 */ /* 0x000fe20000000000 */
[----:B------:R-:W-:-:S02]  /*6ea0*/  IMAD.MOV.U32 R84, RZ, RZ, R80 ;  /* 0x000000ffff547224 */ /* 0x000fc400078e0050 */
[----:B------:R-:W-:Y:S01]  /*6eb0*/  IMAD.MOV.U32 R0, RZ, RZ, R81 ;  /* 0x000000ffff007224 */ /* 0x000fe200078e0051 */
[----:B------:R-:W-:-:S04]  /*6ec0*/  PRMT R157, R86, 0x5410, R85 ;  /* 0x00005410569d7816 */ /* 0x000fc80000000055 */
[----:B------:R-:W-:Y:S01]  /*6ed0*/  PRMT R168, R84, 0x5410, R0 ;  /* 0x0000541054a87816 */ /* 0x000fe20000000000 */
[----:B------:R-:W-:Y:S06]  /*6ee0*/  @!P2 BRA `(.L_x_525) ;  /* 0x000000000004a947 */ /* 0x000fec0003800000 */
[----:B------:R-:W-:Y:S01]  /*6ef0*/  BPT.TRAP 0x1 ;  /* 0x000000040000795c */ /* 0x000fe20000300000 */
.L_x_525:
[----:B------:R-:W-:Y:S01]  /*6f00*/  IMAD R0, R17, 0x8, R16 ;  /* 0x0000000811007824 */ /* 0x000fe200078e0210 */
[----:B------:R-:W-:Y:S01]  /*6f10*/  SHF.L.U32 R114, R219, 0x1f, RZ ;  /* 0x0000001fdb727819 */ /* 0x000fe200000006ff */
[----:B------:R-:W0:Y:S01]  /*6f20*/  LDC R144, c[0x0][0x2e4] ;  /* 0x0000b900ff907b82 */ /* 0x000e220000000800 */
[----:B------:R-:W-:Y:S02]  /*6f30*/  BSSY B1, `(.L_x_526) ;  /* 0x0000004000017945 */ /* 0x000fe40003800000 */
[----:B------:R-:W1:Y:S05]  /*6f40*/  SYNCS.PHASECHK.TRANS64.TRYWAIT P6, [R0+URZ+0x38890], R114 ;  /* 0x03889072000075a7 */ /* 0x000e6a00080c017f */
[----:B------:R-:W2:Y:S01]  /*6f50*/  LDC.64 R122, c[0x0][0x2f0] ;  /* 0x0000bc00ff7a7b82 */ /* 0x000ea20000000a00 */
[----:B-1----:R-:W-:Y:S05]  /*6f60*/  @!P6 BRA `(.L_x_527) ;  /* 0x000001ec001ce947 */ /* 0x002fea0003800000 */
.L_x_791:
[----:B------:R-:W-:Y:S05]  /*6f70*/  BSYNC B1 ;  /* 0x0000000000017941 */ /* 0x000fea0003800000 */
.L_x_526:
[----:B------:R-:W-:Y:S01]  /*6f80*/  BSSY B1, `(.L_x_528) ;  /* 0x0000113000017945 */ /* 0x000fe20003800000 */
[----:B0-----:R-:W-:Y:S02]  /*6f90*/  IMAD.IADD R145, R144, 0x1, -R119 ;  /* 0x0000000190917824 */ /* 0x001fe400078e0a77 */
[----:B------:R-:W-:Y:S01]  /*6fa0*/  IMAD.MOV.U32 R125, RZ, RZ, R88 ;  /* 0x000000ffff7d7224 */ /* 0x000fe200078e0058 */
[----:B------:R-:W-:Y:S06]  /*6fb0*/  @P5 BRA `(.L_x_529) ;  /* 0x00000010003c5947 */ /* 0x000fec0003800000 */
[----:B------:R-:W-:Y:S01]  /*6fc0*/  ISETP.NE.AND P5, PT, R26, RZ, PT ;  /* 0x000000ff1a00720c */ /* 0x000fe20003fa5270 */
[-C--:B--2---:R-:W-:Y:S01]  /*6fd0*/  IMAD R84, R118, R122.reuse, RZ ;  /* 0x0000007a76547224 */ /* 0x084fe200078e02ff */
[----:B------:R-:W-:Y:S01]  /*6fe0*/  BSSY B2, `(.L_x_530) ;  /* 0x0000088000027945 */ /* 0x000fe20003800000 */
[----:B------:R-:W-:-:S04]  /*6ff0*/  IMAD.WIDE.U32 R134, R18, R122, R124 ;  /* 0x0000007a12867225 */ /* 0x000fc800078e007c */
[----:B------:R-:W-:-:S04]  /*7000*/  IMAD R84, R18, R123, R84 ;  /* 0x0000007b12547224 */ /* 0x000fc800078e0254 */
[----:B------:R-:W-:Y:S02]  /*7010*/  IMAD.IADD R158, R84, 0x1, R135 ;  /* 0x00000001549e7824 */ /* 0x000fe400078e0287 */
[----:B------:R-:W-:Y:S05]  /*7020*/  @!P5 BRA `(.L_x_531) ;  /* 0x00000008000cd947 */ /* 0x000fea0003800000 */
[----:B------:R-:W-:Y:S01]  /*7030*/  SEL R84, R119, R145, !P0 ;  /* 0x0000009177547207 */ /* 0x000fe20004000000 */
[----:B------:R-:W-:Y:S01]  /*7040*/  BSSY B3, `(.L_x_532) ;  /* 0x000007e000037945 */ /* 0x000fe20003800000 */
[----:B------:R-:W-:Y:S02]  /*7050*/  IADD3 R88, P5, P6, R94, R134, R13 ;  /* 0x000000865e587210 */ /* 0x000fe40007ebe00d */
[----:B------:R-:W-:Y:S02]  /*7060*/  SHF.R.S32.HI R85, RZ, 0x1f, R84 ;  /* 0x0000001fff557819 */ /* 0x000fe40000011454 */
[----:B------:R-:W-:Y:S02]  /*7070*/  IADD3.X R89, R93, R158, R7, P5, P6 ;  /* 0x0000009e5d597210 */ /* 0x000fe40002fec407 */
[----:B------:R-:W-:Y:S02]  /*7080*/  LEA.HI R84, R85, R84, RZ, 0x4 ;  /* 0x0000005455547211 */ /* 0x000fe400078f20ff */
[----:B------:R-:W-:-:S02]  /*7090*/  P2R R90, PR, RZ, 0x2 ;  /* 0x00000002ff5a7803 */ /* 0x000fc40000000000 */
[----:B------:R-:W-:-:S05]  /*70a0*/  LEA.HI.SX32 R84, R84, R14, 0x1c ;  /* 0x0000000e54547211 */ /* 0x000fca00078fe2ff */
[----:B------:R-:W-:-:S05]  /*70b0*/  IMAD.SHL.U32 R85, R84, 0x8, RZ ;  /* 0x0000000854557824 */ /* 0x000fca00078e00ff */
[----:B------:R-:W-:-:S13]  /*70c0*/  ISETP.GE.AND P5, PT, R85, R144, PT ;  /* 0x000000905500720c */ /* 0x000fda0003fa6270 */
[--C-:B------:R-:W-:Y:S02]  /*70d0*/  @!P5 SHF.R.S32.HI R87, RZ, 0x1f, R85.reuse ;  /* 0x0000001fff57d819 */ /* 0x100fe40000011455 */
[--C-:B------:R-:W-:Y:S02]  /*70e0*/  @!P5 IADD3 R86, P1, P6, R94, R134, R85.reuse ;  /* 0x000000865e56d210 */ /* 0x100fe40007e3e055 */
[----:B------:R-:W-:Y:S02]  /*70f0*/  LOP3.LUT R85, R232, 0x38, R85, 0xf8, !PT ;  /* 0x00000038e8557812 */ /* 0x000fe400078ef855 */
[----:B------:R-:W-:Y:S02]  /*7100*/  @!P5 IADD3.X R87, R93, R158, R87, P1, P6 ;  /* 0x0000009e5d57d210 */ /* 0x000fe40000fec457 */
[----:B------:R-:W-:Y:S02]  /*7110*/  LEA R136, P6, R88, R116, 0x1 ;  /* 0x0000007458887211 */ /* 0x000fe400078c08ff */
[----:B------:R-:W-:-:S02]  /*7120*/  LOP3.LUT R85, R85, R233, RZ, 0x3c, !PT ;  /* 0x000000e955557212 */ /* 0x000fc400078e3cff */
[-C--:B------:R-:W-:Y:S02]  /*7130*/  LEA.HI.X R137, R88, R117.reuse, R89, 0x1, P6 ;  /* 0x0000007558897211 */ /* 0x080fe400030f0c59 */
[----:B------:R-:W-:Y:S02]  /*7140*/  @!P5 LEA R138, P6, R86, R116, 0x1 ;  /* 0x00000074568ad211 */ /* 0x000fe400078c08ff */
[----:B------:R-:W-:Y:S02]  /*7150*/  ISETP.NE.AND P1, PT, R90, RZ, PT ;  /* 0x000000ff5a00720c */ /* 0x000fe40003f25270 */
[----:B------:R-:W-:Y:S02]  /*7160*/  @!P5 LEA.HI.X R139, R86, R117, R87, 0x1, P6 ;  /* 0x00000075568bd211 */ /* 0x000fe400030f0c57 */
[----:B------:R-:W-:Y:S02]  /*7170*/  SHF.R.S32.HI R86, RZ, 0x1f, R84 ;  /* 0x0000001fff567819 */ /* 0x000fe40000011454 */
[----:B------:R-:W-:-:S02]  /*7180*/  ISETP.GE.AND P6, PT, R212, R115, PT ;  /* 0x00000073d400720c */ /* 0x000fc40003fc6270 */
[----:B------:R-:W-:-:S04]  /*7190*/  LEA.HI R84, R86, R84, RZ, 0x3 ;  /* 0x0000005456547211 */ /* 0x000fc800078f18ff */
[----:B------:R-:W-:-:S05]  /*71a0*/  SHF.R.S32.HI R84, RZ, 0x3, R84 ;  /* 0x00000003ff547819 */ /* 0x000fca0000011454 */
[----:B------:R-:W-:-:S04]  /*71b0*/  IMAD R84, R84, 0x1400, R234 ;  /* 0x0000140054547824 */ /* 0x000fc800078e02ea */
[----:B------:R-:W-:Y:S02]  /*71c0*/  IMAD.IADD R85, R84, 0x1, R85 ;  /* 0x0000000154557824 */ /* 0x000fe400078e0255 */
[C---:B------:R-:W-:Y:S02]  /*71d0*/  IMAD R84, R17.reuse, 0x5000, R143 ;  /* 0x0000500011547824 */ /* 0x040fe400078e028f */
[----:B------:R-:W-:Y:S02]  /*71e0*/  IMAD R88, R17, 0x5000, R85 ;  /* 0x0000500011587824 */ /* 0x000fe400078e0255 */
[--C-:B------:R-:W-:Y:S02]  /*71f0*/  IMAD R84, R84, 0x2, R16.reuse ;  /* 0x0000000254547824 */ /* 0x100fe400078e0210 */
[----:B------:R-:W-:-:S04]  /*7200*/  IMAD R88, R88, 0x2, R16 ;  /* 0x0000000258587824 */ /* 0x000fc800078e0210 */
[----:B------:R-:W0:Y:S04]  /*7210*/  LDS.128 R84, [R84+0x24400] ;  /* 0x0244000054547984 */ /* 0x000e280000000c00 */
[----:B------:R-:W2:Y:S01]  /*7220*/  LDS.128 R88, [R88+0x24400] ;  /* 0x0244000058587984 */ /* 0x000ea20000000c00 */
[----:B------:R-:W-:Y:S05]  /*7230*/  @P6 BRA `(.L_x_533) ;  /* 0x0000000400786947 */ /* 0x000fea0003800000 */
[----:B------:R-:W-:Y:S01]  /*7240*/  SHF.R.U32.HI R159, RZ, 0x10, R49 ;  /* 0x00000010ff9f7819 */ /* 0x000fe20000011631 */
[----:B--2---:R-:W-:Y:S01]  /*7250*/  IMAD.U32 R164, R89, 0x10000, RZ ;  /* 0x0001000059a47824 */ /* 0x004fe200078e00ff */
[----:B------:R-:W-:Y:S01]  /*7260*/  SHF.R.U32.HI R163, RZ, 0x10, R41 ;  /* 0x00000010ffa37819 */ /* 0x000fe20000011629 */
[----:B------:R-:W-:Y:S01]  /*7270*/  IMAD.U32 R167, R91, 0x10000, RZ ;  /* 0x000100005ba77824 */ /* 0x000fe200078e00ff */
[----:B------:R-:W-:Y:S02]  /*7280*/  PRMT R159, R161, 0x5410, R159 ;  /* 0x00005410a19f7816 */ /* 0x000fe4000000009f */
[----:B------:R-:W-:Y:S01]  /*7290*/  PRMT R163, R160, 0x5410, R163 ;  /* 0x00005410a0a37816 */ /* 0x000fe200000000a3 */
[C---:B0-----:R-:W-:Y:S01]  /*72a0*/  IMAD.U32 R160, R85.reuse, 0x10000, RZ ;  /* 0x0001000055a07824 */ /* 0x041fe200078e00ff */
[----:B------:R-:W-:Y:S01]  /*72b0*/  LOP3.LUT R85, R85, 0xffff0000, RZ, 0xc0, !PT ;  /* 0xffff000055557812 */ /* 0x000fe200078ec0ff */
[C---:B------:R-:W-:Y:S01]  /*72c0*/  IMAD.U32 R162, R159.reuse, 0x10000, RZ ;  /* 0x000100009fa27824 */ /* 0x040fe200078e00ff */
[----:B------:R-:W-:Y:S01]  /*72d0*/  LOP3.LUT R159, R159, 0xffff0000, RZ, 0xc0, !PT ;  /* 0xffff00009f9f7812 */ /* 0x000fe200078ec0ff */
[----:B------:R-:W-:Y:S01]  /*72e0*/  IMAD.U32 R161, R163, 0x10000, RZ ;  /* 0x00010000a3a17824 */ /* 0x000fe200078e00ff */
[----:B------:R-:W-:Y:S01]  /*72f0*/  SHF.R.U64 R50, R50, 0x10, R51 ;  /* 0x0000001032327819 */ /* 0x000fe20000001233 */
[-C--:B------:R-:W-:Y:S01]  /*7300*/  FMUL.FTZ R165, R164, R162.reuse ;  /* 0x000000a2a4a57220 */ /* 0x080fe20000410000 */
[----:B------:R-:W-:Y:S01]  /*7310*/  SHF.R.U64 R48, R48, 0x10, R49 ;  /* 0x0000001030307819 */ /* 0x000fe20000001231 */
[-C--:B------:R-:W-:Y:S01]  /*7320*/  FMUL.FTZ R164, R164, R161.reuse ;  /* 0x000000a1a4a47220 */ /* 0x080fe20000410000 */
[----:B------:R-:W-:Y:S01]  /*7330*/  SHF.R.U64 R40, R40, 0x10, R41 ;  /* 0x0000001028287819 */ /* 0x000fe20000001229 */
[----:B------:R-:W-:Y:S01]  /*7340*/  FFMA.FTZ R161, R160, R161, -R165 ;  /* 0x000000a1a0a17223 */ /* 0x000fe200000108a5 */
[----:B------:R-:W-:Y:S01]  /*7350*/  PRMT R48, R186, 0x5432, R48 ;  /* 0x00005432ba307816 */ /* 0x000fe20000000030 */
[----:B------:R-:W-:Y:S01]  /*7360*/  FFMA.FTZ R160, R160, R162, R164 ;  /* 0x000000a2a0a07223 */ /* 0x000fe200000100a4 */
[----:B------:R-:W-:Y:S01]  /*7370*/  LOP3.LUT R162, R89, 0xffff0000, RZ, 0xc0, !PT ;  /* 0xffff000059a27812 */ /* 0x000fe200078ec0ff */
[----:B------:R-:W-:Y:S01]  /*7380*/  IMAD.U32 R49, R86, 0x10000, RZ ;  /* 0x0001000056317824 */ /* 0x000fe200078e00ff */
[----:B------:R-:W-:-:S02]  /*7390*/  LOP3.LUT R89, R163, 0xffff0000, RZ, 0xc0, !PT ;  /* 0xffff0000a3597812 */ /* 0x000fc400078ec0ff */
[----:B------:R-:W-:Y:S01]  /*73a0*/  SHF.R.U64 R42, R42, 0x10, R43 ;  /* 0x000000102a2a7819 */ /* 0x000fe2000000122b */
[----:B------:R-:W-:Y:S01]  /*73b0*/  FMUL.FTZ R163, R162, R159 ;  /* 0x0000009fa2a37220 */ /* 0x000fe20000410000 */
[----:B------:R-:W-:Y:S01]  /*73c0*/  PRMT R40, R184, 0x5432, R40 ;  /* 0x00005432b8287816 */ /* 0x000fe20000000028 */
[-C--:B------:R-:W-:Y:S01]  /*73d0*/  FMUL.FTZ R162, R162, R89.reuse ;  /* 0x00000059a2a27220 */ /* 0x080fe20000410000 */
[----:B------:R-:W-:Y:S01]  /*73e0*/  SHF.L.U32 R41, R84, 0x10, RZ ;  /* 0x0000001054297819 */ /* 0x000fe200000006ff */
[----:B------:R-:W-:Y:S01]  /*73f0*/  FFMA.FTZ R89, R85, R89, -R163 ;  /* 0x0000005955597223 */ /* 0x000fe200000108a3 */
[----:B------:R-:W-:Y:S02]  /*7400*/  IMAD.U32 R163, R87, 0x10000, RZ ;  /* 0x0001000057a37824 */ /* 0x000fe400078e00ff */
[----:B------:R-:W-:Y:S01]  /*7410*/  FFMA.FTZ R85, R85, R159, R162 ;  /* 0x0000009f55557223 */ /* 0x000fe200000100a2 */
[----:B------:R-:W-:Y:S02]  /*7420*/  SHF.R.U32.HI R159, RZ, 0x10, R51 ;  /* 0x00000010ff9f7819 */ /* 0x000fe40000011633 */
[----:B------:R-:W-:Y:S01]  /*7430*/  SHF.R.U32.HI R162, RZ, 0x10, R43 ;  /* 0x00000010ffa27819 */ /* 0x000fe2000001162b */
[----:B------:R-:W-:Y:S01]  /*7440*/  IMAD.U32 R43, R88, 0x10000, RZ ;  /* 0x00010000582b7824 */ /* 0x000fe200078e00ff */
[----:B------:R-:W-:-:S02]  /*7450*/  PRMT R159, R166, 0x5410, R159 ;  /* 0x00005410a69f7816 */ /* 0x000fc4000000009f */
[----:B------:R-:W-:Y:S02]  /*7460*/  PRMT R162, R166, 0x5432, R162 ;  /* 0x00005432a6a27816 */ /* 0x000fe400000000a2 */
[----:B------:R-:W-:Y:S01]  /*7470*/  LOP3.LUT R51, R87, 0xffff0000, RZ, 0xc0, !PT ;  /* 0xffff000057337812 */ /* 0x000fe200078ec0ff */
[----:B------:R-:W-:Y:S01]  /*7480*/  IMAD.U32 R164, R159, 0x10000, RZ ;  /* 0x000100009fa47824 */ /* 0x000fe200078e00ff */
[----:B------:R-:W-:Y:S01]  /*7490*/  LOP3.LUT R87, R91, 0xffff0000, RZ, 0xc0, !PT ;  /* 0xffff00005b577812 */ /* 0x000fe200078ec0ff */
[C---:B------:R-:W-:Y:S01]  /*74a0*/  IMAD.U32 R165, R162.reuse, 0x10000, RZ ;  /* 0x00010000a2a57824 */ /* 0x040fe200078e00ff */
[----:B------:R-:W-:Y:S01]  /*74b0*/  LOP3.LUT R159, R159, 0xffff0000, RZ, 0xc0, !PT ;  /* 0xffff00009f9f7812 */ /* 0x000fe200078ec0ff */
[C---:B------:R-:W-:Y:S01]  /*74c0*/  FMUL.FTZ R166, R167.reuse, R164 ;  /* 0x000000a4a7a67220 */ /* 0x040fe20000410000 */
[----:B------:R-:W-:Y:S01]  /*74d0*/  LOP3.LUT R162, R162, 0xffff0000, RZ, 0xc0, !PT ;  /* 0xffff0000a2a27812 */ /* 0x000fe200078ec0ff */
[----:B------:R-:W-:Y:S01]  /*74e0*/  FMUL.FTZ R167, R167, R165 ;  /* 0x000000a5a7a77220 */ /* 0x000fe20000410000 */
[----:B------:R-:W-:Y:S01]  /*74f0*/  LOP3.LUT R88, R88, 0xffff0000, RZ, 0xc0, !PT ;  /* 0xffff000058587812 */ /* 0x000fe200078ec0ff */
[C---:B------:R-:W-:Y:S01]  /*7500*/  FMUL.FTZ R91, R87.reuse, R159 ;  /* 0x0000009f575b7220 */ /* 0x040fe20000410000 */
[----:B------:R-:W-:Y:S01]  /*7510*/  LOP3.LUT R84, R84, 0xffff0000, RZ, 0xc0, !PT ;  /* 0xffff000054547812 */ /* 0x000fe200078ec0ff */
[-C--:B------:R-:W-:Y:S01]  /*7520*/  FMUL.FTZ R87, R87, R162.reuse ;  /* 0x000000a257577220 */ /* 0x080fe20000410000 */
[----:B------:R-:W-:Y:S01]  /*7530*/  PRMT R50, R185, 0x5432, R50 ;  /* 0x00005432b9327816 */ /* 0x000fe20000000032 */
[----:B------:R-:W-:Y:S01]  /*7540*/  FFMA.FTZ R91, R51, R162, -R91 ;  /* 0x000000a2335b7223 */ /* 0x000fe2000001085b */
[----:B------:R-:W-:-:S02]  /*7550*/  IMAD.U32 R162, R48, 0x10000, RZ ;  /* 0x0001000030a27824 */ /* 0x000fc400078e00ff */
[----:B------:R-:W-:Y:S01]  /*7560*/  FFMA.FTZ R87, R51, R159, R87 ;  /* 0x0000009f33577223 */ /* 0x000fe20000010057 */
[----:B------:R-:W-:Y:S01]  /*7570*/  IMAD.U32 R51, R40, 0x10000, RZ ;  /* 0x0001000028337824 */ /* 0x000fe200078e00ff */
[----:B------:R-:W-:Y:S01]  /*7580*/  LOP3.LUT R48, R48, 0xffff0000, RZ, 0xc0, !PT ;  /* 0xffff000030307812 */ /* 0x000fe200078ec0ff */
[C---:B------:R-:W-:Y:S01]  /*7590*/  FMUL.FTZ R159, R43.reuse, R162 ;  /* 0x000000a22b9f7220 */ /* 0x040fe20000410000 */
[----:B------:R-:W-:Y:S01]  /*75a0*/  LOP3.LUT R40, R40, 0xffff0000, RZ, 0xc0, !PT ;  /* 0xffff000028287812 */ /* 0x000fe200078ec0ff */
[----:B------:R-:W-:Y:S01]  /*75b0*/  FMUL.FTZ R43, R43, R51 ;  /* 0x000000332b2b7220 */ /* 0x000fe20000410000 */
[----:B------:R-:W-:Y:S01]  /*75c0*/  FFMA.FTZ R166, R163, R165, -R166 ;  /* 0x000000a5a3a67223 */ /* 0x000fe200000108a6 */
[----:B------:R-:W-:Y:S01]  /*75d0*/  FFMA.FTZ R159, R41, R51, -R159 ;  /* 0x00000033299f7223 */ /* 0x000fe2000001089f */
[----:B------:R-:W-:Y:S01]  /*75e0*/  FMUL.FTZ R51, R88, R48 ;  /* 0x0000003058337220 */ /* 0x000fe20000410000 */
[----:B------:R-:W-:Y:S01]  /*75f0*/  FFMA.FTZ R167, R163, R164, R167 ;  /* 0x000000a4a3a77223 */ /* 0x000fe200000100a7 */
[----:B------:R-:W-:Y:S01]  /*7600*/  LOP3.LUT R163, R86, 0xffff0000, RZ, 0xc0, !PT ;  /* 0xffff000056a37812 */ /* 0x000fe200078ec0ff */
[-C--:B------:R-:W-:Y:S01]  /*7610*/  FMUL.FTZ R88, R88, R40.reuse ;  /* 0x0000002858587220 */ /* 0x080fe20000410000 */
[----:B------:R-:W-:Y:S01]  /*7620*/  PRMT R42, R183, 0x5432, R42 ;  /* 0x00005432b72a7816 */ /* 0x000fe2000000002a */
[----:B------:R-:W-:Y:S01]  /*7630*/  FFMA.FTZ R51, R84, R40, -R51 ;  /* 0x0000002854337223 */ /* 0x000fe20000010833 */
[C---:B------:R-:W-:Y:S01]  /*7640*/  IMAD.U32 R86, R90.reuse, 0x10000, RZ ;  /* 0x000100005a567824 */ /* 0x040fe200078e00ff */
[----:B------:R-:W-:Y:S01]  /*7650*/  LOP3.LUT R90, R90, 0xffff0000, RZ, 0xc0, !PT ;  /* 0xffff00005a5a7812 */ /* 0x000fe200078ec0ff */
[C---:B------:R-:W-:Y:S01]  /*7660*/  IMAD.U32 R40, R50.reuse, 0x10000, RZ ;  /* 0x0001000032287824 */ /* 0x040fe200078e00ff */
[----:B------:R-:W-:Y:S01]  /*7670*/  LOP3.LUT R50, R50, 0xffff0000, RZ, 0xc0, !PT ;  /* 0xffff000032327812 */ /* 0x000fe200078ec0ff */
[----:B------:R-:W-:Y:S01]  /*7680*/  FFMA.FTZ R43, R41, R162, R43 ;  /* 0x000000a2292b7223 */ /* 0x000fe2000001002b */
[C---:B------:R-:W-:Y:S01]  /*7690*/  IMAD.U32 R41, R42.reuse, 0x10000, RZ ;  /* 0x000100002a297824 */ /* 0x040fe200078e00ff */
[----:B------:R-:W-:Y:S01]  /*76a0*/  LOP3.LUT R42, R42, 0xffff0000, RZ, 0xc0, !PT ;  /* 0xffff00002a2a7812 */ /* 0x000fe200078ec0ff */
[----:B------:R-:W-:Y:S01]  /*76b0*/  FFMA.FTZ R88, R84, R48, R88 ;  /* 0x0000003054587223 */ /* 0x000fe20000010058 */
[----:B------:R-:W-:Y:S01]  /*76c0*/  FMUL.FTZ R48, R86, R40 ;  /* 0x0000002856307220 */ /* 0x000fe20000410000 */
[----:B------:R-:W-:Y:S01]  /*76d0*/  FMUL.FTZ R84, R90, R50 ;  /* 0x000000325a547220 */ /* 0x000fe20000410000 */
[-C--:B------:R-:W-:Y:S01]  /*76e0*/  FMUL.FTZ R86, R86, R41.reuse ;  /* 0x0000002956567220 */ /* 0x080fe20000410000 */
[-C--:B------:R-:W-:Y:S01]  /*76f0*/  FMUL.FTZ R90, R90, R42.reuse ;  /* 0x0000002a5a5a7220 */ /* 0x080fe20000410000 */
[----:B------:R-:W-:Y:S01]  /*7700*/  FFMA.FTZ R48, R49, R41, -R48 ;  /* 0x0000002931307223 */ /* 0x000fe20000010830 */
[----:B------:R-:W-:Y:S01]  /*7710*/  FFMA.FTZ R84, R163, R42, -R84 ;  /* 0x0000002aa3547223 */ /* 0x000fe20000010854 */
[----:B------:R-:W-:Y:S01]  /*7720*/  FFMA.FTZ R86, R49, R40, R86 ;  /* 0x0000002831567223 */ /* 0x000fe20000010056 */
[----:B------:R-:W-:Y:S01]  /*7730*/  FFMA.FTZ R90, R163, R50, R90 ;  /* 0x00000032a35a7223 */ /* 0x000fe2000001005a */
[----:B------:R-:W-:-:S02]  /*7740*/  F2FP.BF16.F32.PACK_AB R89, R89, R161 ;  /* 0x000000a15959723e */ /* 0x000fc400000010ff */
[----:B------:R-:W-:Y:S02]  /*7750*/  F2FP.BF16.F32.PACK_AB R91, R91, R166 ;  /* 0x000000a65b5b723e */ /* 0x000fe400000010ff */
[----:B------:R-:W-:Y:S01]  /*7760*/  F2FP.BF16.F32.PACK_AB R160, R85, R160 ;  /* 0x000000a055a0723e */ /* 0x000fe200000010ff */
[----:B------:R-:W-:Y:S01]  /*7770*/  IMAD.MOV.U32 R85, RZ, RZ, R89 ;  /* 0x000000ffff557224 */ /* 0x000fe200078e0059 */
        /* <DEDUP_REMOVED lines=9> */
[----:B------:R-:W-:-:S07]  /*7810*/  IMAD.MOV.U32 R86, RZ, RZ, R48 ;  /* 0x000000ffff567224 */ /* 0x000fce00078e0030 */
.L_x_533:
[----:B------:R-:W-:Y:S05]  /*7820*/  BSYNC B3 ;  /* 0x0000000000037941 */ /* 0x000fea0003800000 */
.L_x_532:
[----:B------:R-:W-:Y:S02]  /*7830*/  ULDC.64 UR4, c[0x0][0x208] ;  /* 0x0000820000047ab9 */ /* 0x000fe40000000a00 */
[----:B0-----:R0:W-:Y:S04]  /*7840*/  STG.E.128 desc[UR4][R136.64], R84 ;  /* 0x0000005488007986 */ /* 0x0011e8000c101d04 */
[----:B--2---:R0:W-:Y:S02]  /*7850*/  @!P5 STG.E.128 desc[UR4][R138.64], R88 ;  /* 0x000000588a00d986 */ /* 0x0041e4000c101d04 */
.L_x_531:
[----:B------:R-:W-:Y:S05]  /*7860*/  BSYNC B2 ;  /* 0x0000000000027941 */ /* 0x000fea0003800000 */
.L_x_530:
[----:B------:R-:W-:-:S13]  /*7870*/  ISETP.NE.AND P5, PT, R10, RZ, PT ;  /* 0x000000ff0a00720c */ /* 0x000fda0003fa5270 */
        /* <DEDUP_REMOVED lines=15> */
[----:B0-----:R-:W-:Y:S02]  /*7970*/  LEA R84, P6, R43, R116, 0x1 ;  /* 0x000000742b547211 */ /* 0x001fe400078c08ff */
[----:B------:R-:W-:-:S02]  /*7980*/  LOP3.LUT R40, R40, R233, RZ, 0x3c, !PT ;  /* 0x000000e928287212 */ /* 0x000fc400078e3cff */
[----:B------:R-:W-:Y:S01]  /*7990*/  LEA.HI.X R85, R43, R117, R42, 0x1, P6 ;  /* 0x000000752b557211 */ /* 0x000fe200030f0c2a */
[----:B------:R-:W-:Y:S01]  /*79a0*/  IMAD R43, R17, 0x5000, R142 ;  /* 0x00005000112b7824 */ /* 0x000fe200078e028e */
[----:B------:R-:W-:Y:S02]  /*79b0*/  SHF.R.S32.HI R42, RZ, 0x1f, R41 ;  /* 0x0000001fff2a7819 */ /* 0x000fe40000011429 */
[----:B------:R-:W-:Y:S02]  /*79c0*/  ISETP.NE.AND P0, PT, R48, RZ, PT ;  /* 0x000000ff3000720c */ /* 0x000fe40003f05270 */
[----:B------:R-:W-:Y:S02]  /*79d0*/  LEA.HI R41, R42, R41, RZ, 0x3 ;  /* 0x000000292a297211 */ /* 0x000fe400078f18ff */
[----:B------:R-:W-:Y:S02]  /*79e0*/  @!P5 LEA R86, P6, R134, R116, 0x1 ;  /* 0x000000748656d211 */ /* 0x000fe400078c08ff */
[----:B------:R-:W-:-:S02]  /*79f0*/  SHF.R.S32.HI R41, RZ, 0x3, R41 ;  /* 0x00000003ff297819 */ /* 0x000fc40000011429 */
[----:B------:R-:W-:Y:S02]  /*7a00*/  @!P5 LEA.HI.X R87, R134, R117, R158, 0x1, P6 ;  /* 0x000000758657d211 */ /* 0x000fe400030f0c9e */
[----:B------:R-:W-:Y:S01]  /*7a10*/  ISETP.GE.AND P6, PT, R213, R115, PT ;  /* 0x00000073d500720c */ /* 0x000fe20003fc6270 */
[----:B------:R-:W-:-:S04]  /*7a20*/  IMAD R41, R41, 0x1400, R234 ;  /* 0x0000140029297824 */ /* 0x000fc800078e02ea */
[----:B------:R-:W-:-:S04]  /*7a30*/  IMAD.IADD R40, R41, 0x1, R40 ;  /* 0x0000000129287824 */ /* 0x000fc800078e0228 */
[----:B------:R-:W-:Y:S02]  /*7a40*/  IMAD R41, R17, 0x5000, R40 ;  /* 0x0000500011297824 */ /* 0x000fe400078e0228 */
[--C-:B------:R-:W-:Y:S02]  /*7a50*/  IMAD R40, R43, 0x2, R16.reuse ;  /* 0x000000022b287824 */ /* 0x100fe400078e0210 */
[----:B------:R-:W-:-:S04]  /*7a60*/  IMAD R48, R41, 0x2, R16 ;  /* 0x0000000229307824 */ /* 0x000fc800078e0210 */
[----:B------:R-:W0:Y:S04]  /*7a70*/  LDS.128 R40, [R40+0x24400] ;  /* 0x0244000028287984 */ /* 0x000e280000000c00 */
[----:B------:R-:W2:Y:S01]  /*7a80*/  LDS.128 R48, [R48+0x24400] ;  /* 0x0244000030307984 */ /* 0x000ea20000000c00 */
[----:B------:R-:W-:Y:S05]  /*7a90*/  @P6 BRA `(.L_x_535) ;  /* 0x0000000400746947 */ /* 0x000fea0003800000 */
[--C-:B------:R-:W-:Y:S01]  /*7aa0*/  SHF.R.U64 R38, R38, 0x10, R39.reuse ;  /* 0x0000001026267819 */ /* 0x100fe20000001227 */
[----:B--2---:R-:W-:Y:S01]  /*7ab0*/  IMAD.U32 R90, R49, 0x10000, RZ ;  /* 0x00010000315a7824 */ /* 0x004fe200078e00ff */
[----:B------:R-:W-:Y:S01]  /*7ac0*/  SHF.R.U32.HI R88, RZ, 0x10, R39 ;  /* 0x00000010ff587819 */ /* 0x000fe20000011627 */
[----:B------:R-:W-:Y:S01]  /*7ad0*/  IMAD.U32 R137, R51, 0x10000, RZ ;  /* 0x0001000033897824 */ /* 0x000fe200078e00ff */
[--C-:B------:R-:W-:Y:S01]  /*7ae0*/  SHF.R.U64 R39, R44, 0x10, R45.reuse ;  /* 0x000000102c277819 */ /* 0x100fe2000000122d */
[----:B0-----:R-:W-:Y:S01]  /*7af0*/  IMAD.U32 R134, R42, 0x10000, RZ ;  /* 0x000100002a867824 */ /* 0x001fe200078e00ff */
[----:B------:R-:W-:Y:S02]  /*7b00*/  SHF.R.U32.HI R44, RZ, 0x10, R45 ;  /* 0x00000010ff2c7819 */ /* 0x000fe4000001162d */
[--C-:B------:R-:W-:Y:S02]  /*7b10*/  SHF.R.U64 R36, R36, 0x10, R37.reuse ;  /* 0x0000001024247819 */ /* 0x100fe40000001225 */
[----:B------:R-:W-:-:S02]  /*7b20*/  SHF.R.U32.HI R37, RZ, 0x10, R37 ;  /* 0x00000010ff257819 */ /* 0x000fc40000011625 */
[C---:B------:R-:W-:Y:S02]  /*7b30*/  PRMT R44, R179.reuse, 0x5432, R44 ;  /* 0x00005432b32c7816 */ /* 0x040fe4000000002c */
[----:B------:R-:W-:Y:S02]  /*7b40*/  SHF.R.U64 R45, R46, 0x10, R47 ;  /* 0x000000102e2d7819 */ /* 0x000fe4000000122f */
[----:B------:R-:W-:Y:S01]  /*7b50*/  PRMT R37, R179, 0x5410, R37 ;  /* 0x00005410b3257816 */ /* 0x000fe20000000025 */
[----:B------:R-:W-:Y:S01]  /*7b60*/  IMAD.U32 R138, R44, 0x10000, RZ ;  /* 0x000100002c8a7824 */ /* 0x000fe200078e00ff */
[----:B------:R-:W-:Y:S01]  /*7b70*/  SHF.R.U32.HI R46, RZ, 0x10, R47 ;  /* 0x00000010ff2e7819 */ /* 0x000fe2000001162f */
[----:B------:R-:W-:Y:S01]  /*7b80*/  IMAD.U32 R47, R41, 0x10000, RZ ;  /* 0x00010000292f7824 */ /* 0x000fe200078e00ff */
[----:B------:R-:W-:Y:S01]  /*7b90*/  LOP3.LUT R91, R49, 0xffff0000, RZ, 0xc0, !PT ;  /* 0xffff0000315b7812 */ /* 0x000fe200078ec0ff */
[----:B------:R-:W-:Y:S01]  /*7ba0*/  IMAD.U32 R139, R37, 0x10000, RZ ;  /* 0x00010000258b7824 */ /* 0x000fe200078e00ff */
[C---:B------:R-:W-:Y:S01]  /*7bb0*/  PRMT R158, R177.reuse, 0x5410, R45 ;  /* 0x00005410b19e7816 */ /* 0x040fe2000000002d */
[----:B------:R-:W-:Y:S01]  /*7bc0*/  FMUL.FTZ R45, R90, R138 ;  /* 0x0000008a5a2d7220 */ /* 0x000fe20000410000 */
[----:B------:R-:W-:Y:S01]  /*7bd0*/  LOP3.LUT R44, R44, 0xffff0000, RZ, 0xc0, !PT ;  /* 0xffff00002c2c7812 */ /* 0x000fe200078ec0ff */
[-C--:B------:R-:W-:Y:S01]  /*7be0*/  FMUL.FTZ R90, R90, R139.reuse ;  /* 0x0000008b5a5a7220 */ /* 0x080fe20000410000 */
[----:B------:R-:W-:Y:S01]  /*7bf0*/  PRMT R46, R177, 0x5432, R46 ;  /* 0x00005432b12e7816 */ /* 0x000fe2000000002e */
[----:B------:R-:W-:Y:S01]  /*7c00*/  FFMA.FTZ R45, R47, R139, -R45 ;  /* 0x0000008b2f2d7223 */ /* 0x000fe2000001082d */
[----:B------:R-:W-:Y:S01]  /*7c10*/  LOP3.LUT R37, R37, 0xffff0000, RZ, 0xc0, !PT ;  /* 0xffff000025257812 */ /* 0x000fe200078ec0ff */
[----:B------:R-:W-:Y:S01]  /*7c20*/  FMUL.FTZ R159, R91, R44 ;  /* 0x0000002c5b9f7220 */ /* 0x000fe20000410000 */
[----:B------:R-:W-:Y:S01]  /*7c30*/  LOP3.LUT R89, R41, 0xffff0000, RZ, 0xc0, !PT ;  /* 0xffff000029597812 */ /* 0x000fe200078ec0ff */
[----:B------:R-:W-:Y:S01]  /*7c40*/  IMAD.U32 R139, R46, 0x10000, RZ ;  /* 0x000100002e8b7824 */ /* 0x000fe200078e00ff */
[----:B------:R-:W-:Y:S01]  /*7c50*/  PRMT R88, R178, 0x5432, R88 ;  /* 0x00005432b2587816 */ /* 0x000fe20000000058 */
[-C--:B------:R-:W-:Y:S01]  /*7c60*/  FMUL.FTZ R91, R91, R37.reuse ;  /* 0x000000255b5b7220 */ /* 0x080fe20000410000 */
[----:B------:R-:W-:Y:S01]  /*7c70*/  LOP3.LUT R51, R51, 0xffff0000, RZ, 0xc0, !PT ;  /* 0xffff000033337812 */ /* 0x000fe200078ec0ff */
[----:B------:R-:W-:Y:S01]  /*7c80*/  FFMA.FTZ R90, R47, R138, R90 ;  /* 0x0000008a2f5a7223 */ /* 0x000fe2000001005a */
[----:B------:R-:W-:Y:S01]  /*7c90*/  LOP3.LUT R46, R46, 0xffff0000, RZ, 0xc0, !PT ;  /* 0xffff00002e2e7812 */ /* 0x000fe200078ec0ff */
[----:B------:R-:W-:Y:S01]  /*7ca0*/  FFMA.FTZ R159, R89, R37, -R159 ;  /* 0x00000025599f7223 */ /* 0x000fe2000001089f */
[----:B------:R-:W-:Y:S01]  /*7cb0*/  SHF.L.U32 R135, R43, 0x10, RZ ;  /* 0x000000102b877819 */ /* 0x000fe200000006ff */
[----:B------:R-:W-:Y:S01]  /*7cc0*/  IMAD.U32 R47, R88, 0x10000, RZ ;  /* 0x00010000582f7824 */ /* 0x000fe200078e00ff */
[----:B------:R-:W-:Y:S01]  /*7cd0*/  PRMT R39, R178, 0x5410, R39 ;  /* 0x00005410b2277816 */ /* 0x000fe20000000027 */
[----:B------:R-:W-:Y:S01]  /*7ce0*/  FMUL.FTZ R37, R137, R139 ;  /* 0x0000008b89257220 */ /* 0x000fe20000410000 */
[----:B------:R-:W-:Y:S01]  /*7cf0*/  PRMT R36, R182, 0x5432, R36 ;  /* 0x00005432b6247816 */ /* 0x000fe20000000024 */
[----:B------:R-:W-:Y:S01]  /*7d00*/  FFMA.FTZ R91, R89, R44, R91 ;  /* 0x0000002c595b7223 */ /* 0x000fe2000001005b */
[----:B------:R-:W-:Y:S01]  /*7d10*/  LOP3.LUT R43, R43, 0xffff0000, RZ, 0xc0, !PT ;  /* 0xffff00002b2b7812 */ /* 0x000fe200078ec0ff */
[----:B------:R-:W-:Y:S01]  /*7d20*/  FMUL.FTZ R89, R51, R46 ;  /* 0x0000002e33597220 */ /* 0x000fe20000410000 */
[----:B------:R-:W-:Y:S01]  /*7d30*/  LOP3.LUT R88, R88, 0xffff0000, RZ, 0xc0, !PT ;  /* 0xffff000058587812 */ /* 0x000fe200078ec0ff */
[-C--:B------:R-:W-:Y:S01]  /*7d40*/  FMUL.FTZ R137, R137, R47.reuse ;  /* 0x0000002f89897220 */ /* 0x080fe20000410000 */
[----:B------:R-:W-:Y:S01]  /*7d50*/  FFMA.FTZ R37, R135, R47, -R37 ;  /* 0x0000002f87257223 */ /* 0x000fe20000010825 */
[C---:B------:R-:W-:Y:S01]  /*7d60*/  IMAD.U32 R49, R48.reuse, 0x10000, RZ ;  /* 0x0001000030317824 */ /* 0x040fe200078e00ff */
[----:B------:R-:W-:Y:S01]  /*7d70*/  LOP3.LUT R48, R48, 0xffff0000, RZ, 0xc0, !PT ;  /* 0xffff000030307812 */ /* 0x000fe200078ec0ff */
[----:B------:R-:W-:-:S02]  /*7d80*/  IMAD.U32 R47, R39, 0x10000, RZ ;  /* 0x00010000272f7824 */ /* 0x000fc400078e00ff */
[-C--:B------:R-:W-:Y:S01]  /*7d90*/  FMUL.FTZ R51, R51, R88.reuse ;  /* 0x0000005833337220 */ /* 0x080fe20000410000 */
[C---:B------:R-:W-:Y:S02]  /*7da0*/  IMAD.U32 R44, R36.reuse, 0x10000, RZ ;  /* 0x00010000242c7824 */ /* 0x040fe400078e00ff */
[----:B------:R-:W-:Y:S01]  /*7db0*/  FFMA.FTZ R89, R43, R88, -R89 ;  /* 0x000000582b597223 */ /* 0x000fe20000010859 */
[----:B------:R-:W-:Y:S01]  /*7dc0*/  LOP3.LUT R88, R36, 0xffff0000, RZ, 0xc0, !PT ;  /* 0xffff000024587812 */ /* 0x000fe200078ec0ff */
[-C--:B------:R-:W-:Y:S01]  /*7dd0*/  FMUL.FTZ R36, R49, R47.reuse ;  /* 0x0000002f31247220 */ /* 0x080fe20000410000 */
[----:B------:R-:W-:Y:S01]  /*7de0*/  IMAD.U32 R41, R40, 0x10000, RZ ;  /* 0x0001000028297824 */ /* 0x000fe200078e00ff */
[----:B------:R-:W-:Y:S01]  /*7df0*/  LOP3.LUT R39, R39, 0xffff0000, RZ, 0xc0, !PT ;  /* 0xffff000027277812 */ /* 0x000fe200078ec0ff */
[----:B------:R-:W-:Y:S01]  /*7e00*/  FMUL.FTZ R49, R49, R44 ;  /* 0x0000002c31317220 */ /* 0x000fe20000410000 */
[----:B------:R-:W-:Y:S01]  /*7e10*/  LOP3.LUT R136, R42, 0xffff0000, RZ, 0xc0, !PT ;  /* 0xffff00002a887812 */ /* 0x000fe200078ec0ff */
[----:B------:R-:W-:Y:S01]  /*7e20*/  FFMA.FTZ R51, R43, R46, R51 ;  /* 0x0000002e2b337223 */ /* 0x000fe20000010033 */
[----:B------:R-:W-:Y:S01]  /*7e30*/  PRMT R38, R181, 0x5432, R38 ;  /* 0x00005432b5267816 */ /* 0x000fe20000000026 */
[C---:B------:R-:W-:Y:S01]  /*7e40*/  FFMA.FTZ R36, R41.reuse, R44, -R36 ;  /* 0x0000002c29247223 */ /* 0x040fe20000010824 */
[----:B------:R-:W-:Y:S01]  /*7e50*/  FFMA.FTZ R49, R41, R47, R49 ;  /* 0x0000002f29317223 */ /* 0x000fe20000010031 */
[----:B------:R-:W-:Y:S01]  /*7e60*/  LOP3.LUT R40, R40, 0xffff0000, RZ, 0xc0, !PT ;  /* 0xffff000028287812 */ /* 0x000fe200078ec0ff */
[----:B------:R-:W-:-:S02]  /*7e70*/  IMAD.U32 R42, R50, 0x10000, RZ ;  /* 0x00010000322a7824 */ /* 0x000fc400078e00ff */
[-C--:B------:R-:W-:Y:S01]  /*7e80*/  FMUL.FTZ R43, R48, R39.reuse ;  /* 0x00000027302b7220 */ /* 0x080fe20000410000 */
[----:B------:R-:W-:Y:S01]  /*7e90*/  IMAD.U32 R41, R158, 0x10000, RZ ;  /* 0x000100009e297824 */ /* 0x000fe200078e00ff */
[----:B------:R-:W-:Y:S01]  /*7ea0*/  LOP3.LUT R50, R50, 0xffff0000, RZ, 0xc0, !PT ;  /* 0xffff000032327812 */ /* 0x000fe200078ec0ff */
[-C--:B------:R-:W-:Y:S01]  /*7eb0*/  FMUL.FTZ R48, R48, R88.reuse ;  /* 0x0000005830307220 */ /* 0x080fe20000410000 */
[----:B------:R-:W-:Y:S01]  /*7ec0*/  LOP3.LUT R158, R158, 0xffff0000, RZ, 0xc0, !PT ;  /* 0xffff00009e9e7812 */ /* 0x000fe200078ec0ff */
[----:B------:R-:W-:Y:S02]  /*7ed0*/  IMAD.U32 R44, R38, 0x10000, RZ ;  /* 0x00010000262c7824 */ /* 0x000fe400078e00ff */
[----:B------:R-:W-:Y:S01]  /*7ee0*/  FFMA.FTZ R43, R40, R88, -R43 ;  /* 0x00000058282b7223 */ /* 0x000fe2000001082b */
[----:B------:R-:W-:Y:S01]  /*7ef0*/  LOP3.LUT R38, R38, 0xffff0000, RZ, 0xc0, !PT ;  /* 0xffff000026267812 */ /* 0x000fe200078ec0ff */
[----:B------:R-:W-:Y:S01]  /*7f00*/  FFMA.FTZ R48, R40, R39, R48 ;  /* 0x0000002728307223 */ /* 0x000fe20000010030 */
[-C--:B------:R-:W-:Y:S01]  /*7f10*/  FMUL.FTZ R39, R42, R41.reuse ;  /* 0x000000292a277220 */ /* 0x080fe20000410000 */
[----:B------:R-:W-:Y:S01]  /*7f20*/  FMUL.FTZ R40, R50, R158 ;  /* 0x0000009e32287220 */ /* 0x000fe20000410000 */
[----:B------:R-:W-:Y:S01]  /*7f30*/  FMUL.FTZ R42, R42, R44 ;  /* 0x0000002c2a2a7220 */ /* 0x000fe20000410000 */
[----:B------:R-:W-:Y:S01]  /*7f40*/  FMUL.FTZ R50, R50, R38 ;  /* 0x0000002632327220 */ /* 0x000fe20000410000 */
[----:B------:R-:W-:Y:S01]  /*7f50*/  FFMA.FTZ R39, R134, R44, -R39 ;  /* 0x0000002c86277223 */ /* 0x000fe20000010827 */
[----:B------:R-:W-:Y:S01]  /*7f60*/  FFMA.FTZ R40, R136, R38, -R40 ;  /* 0x0000002688287223 */ /* 0x000fe20000010828 */
[----:B------:R-:W-:Y:S01]  /*7f70*/  FFMA.FTZ R42, R134, R41, R42 ;  /* 0x00000029862a7223 */ /* 0x000fe2000001002a */
        /* <DEDUP_REMOVED lines=8> */
[----:B------:R-:W-:Y:S02]  /*8000*/  F2FP.BF16.F32.PACK_AB R39, R40, R39 ;  /* 0x000000272827723e */ /* 0x000fe400000010ff */
[----:B------:R-:W-:Y:S01]  /*8010*/  F2FP.BF16.F32.PACK_AB R48, R48, R49 ;  /* 0x000000313030723e */ /* 0x000fe200000010ff */
[----:B------:R-:W-:Y:S01]  /*8020*/  IMAD.MOV.U32 R40, RZ, RZ, R36 ;  /* 0x000000ffff287224 */ /* 0x000fe200078e0024 */
[----:B------:R-:W-:Y:S01]  /*8030*/  F2FP.BF16.F32.PACK_AB R50, R50, R42 ;  /* 0x0000002a3232723e */ /* 0x000fe200000010ff */
[----:B------:R-:W-:Y:S01]  /*8040*/  IMAD.MOV.U32 R49, RZ, RZ, R90 ;  /* 0x000000ffff317224 */ /* 0x000fe200078e005a */
[----:B------:R-:W-:Y:S01]  /*8050*/  F2FP.BF16.F32.PACK_AB R51, R51, R137 ;  /* 0x000000893333723e */ /* 0x000fe200000010ff */
[----:B------:R-:W-:-:S07]  /*8060*/  IMAD.MOV.U32 R42, RZ, RZ, R39 ;  /* 0x000000ffff2a7224 */ /* 0x000fce00078e0027 */
.L_x_535:
[----:B------:R-:W-:Y:S05]  /*8070*/  BSYNC B2 ;  /* 0x0000000000027941 */ /* 0x000fea0003800000 */
.L_x_534:
[----:B------:R-:W-:Y:S02]  /*8080*/  ULDC.64 UR4, c[0x0][0x208] ;  /* 0x0000820000047ab9 */ /* 0x000fe40000000a00 */
[----:B0-----:R3:W-:Y:S04]  /*8090*/  STG.E.128 desc[UR4][R84.64], R40 ;  /* 0x0000002854007986 */ /* 0x0017e8000c101d04 */
[----:B--2---:R3:W-:Y:S02]  /*80a0*/  @!P5 STG.E.128 desc[UR4][R86.64], R48 ;  /* 0x000000305600d986 */ /* 0x0047e4000c101d04 */
.L_x_529:
[----:B------:R-:W-:Y:S05]  /*80b0*/  BSYNC B1 ;  /* 0x0000000000017941 */ /* 0x000fea0003800000 */
.L_x_528:
[----:B------:R-:W-:Y:S04]  /*80c0*/  BSSY B1, `(.L_x_536) ;  /* 0x000010c000017945 */ /* 0x000fe80003800000 */
[----:B------:R-:W-:Y:S05]  /*80d0*/  @P3 BRA `(.L_x_537) ;  /* 0x0000001000283947 */ /* 0x000fea0003800000 */
[----:B------:R-:W-:Y:S01]  /*80e0*/  ISETP.NE.AND P3, PT, R26, RZ, PT ;  /* 0x000000ff1a00720c */ /* 0x000fe20003f65270 */
[-C--:B--2---:R-:W-:Y:S01]  /*80f0*/  IMAD R36, R237, R122.reuse, RZ ;  /* 0x0000007aed247224 */ /* 0x084fe200078e02ff */
[----:B------:R-:W-:Y:S01]  /*8100*/  BSSY B2, `(.L_x_538) ;  /* 0x0000086000027945 */ /* 0x000fe20003800000 */
[----:B------:R-:W-:-:S04]  /*8110*/  IMAD.WIDE.U32 R44, R217, R122, R124 ;  /* 0x0000007ad92c7225 */ /* 0x000fc800078e007c */
[----:B------:R-:W-:-:S04]  /*8120*/  IMAD R37, R217, R123, R36 ;  /* 0x0000007bd9257224 */ /* 0x000fc800078e0224 */
[----:B---3--:R-:W-:Y:S02]  /*8130*/  IMAD.IADD R50, R45, 0x1, R37 ;  /* 0x000000012d327824 */ /* 0x008fe400078e0225 */
[----:B------:R-:W-:Y:S05]  /*8140*/  @!P3 BRA `(.L_x_539) ;  /* 0x000000080004b947 */ /* 0x000fea0003800000 */
[----:B------:R-:W-:Y:S01]  /*8150*/  SEL R36, R119, R145, !P0 ;  /* 0x0000009177247207 */ /* 0x000fe20004000000 */
[----:B------:R-:W-:Y:S01]  /*8160*/  BSSY B3, `(.L_x_540) ;  /* 0x000007c000037945 */ /* 0x000fe20003800000 */
[----:B------:R-:W-:Y:S02]  /*8170*/  IADD3 R38, P3, P5, R94, R44, R13 ;  /* 0x0000002c5e267210 */ /* 0x000fe40007d7e00d */
[----:B------:R-:W-:Y:S02]  /*8180*/  SHF.R.S32.HI R37, RZ, 0x1f, R36 ;  /* 0x0000001fff257819 */ /* 0x000fe40000011424 */
[----:B------:R-:W-:Y:S02]  /*8190*/  IADD3.X R39, R93, R50, R7, P3, P5 ;  /* 0x000000325d277210 */ /* 0x000fe40001fea407 */
[----:B------:R-:W-:-:S04]  /*81a0*/  LEA.HI R37, R37, R36, RZ, 0x4 ;  /* 0x0000002425257211 */ /* 0x000fc800078f20ff */
[----:B------:R-:W-:-:S04]  /*81b0*/  LEA.HI.SX32 R40, R37, R14, 0x1c ;  /* 0x0000000e25287211 */ /* 0x000fc800078fe2ff */
[----:B------:R-:W-:Y:S01]  /*81c0*/  SHF.R.S32.HI R43, RZ, 0x1f, R40 ;  /* 0x0000001fff2b7819 */ /* 0x000fe20000011428 */
[----:B------:R-:W-:-:S03]  /*81d0*/  IMAD.SHL.U32 R41, R40, 0x8, RZ ;  /* 0x0000000828297824 */ /* 0x000fc600078e00ff */
[----:B------:R-:W-:Y:S02]  /*81e0*/  LEA.HI R43, R43, R40, RZ, 0x3 ;  /* 0x000000282b2b7211 */ /* 0x000fe400078f18ff */
[----:B------:R-:W-:Y:S02]  /*81f0*/  ISETP.GE.AND P3, PT, R41, R144, PT ;  /* 0x000000902900720c */ /* 0x000fe40003f66270 */
[----:B------:R-:W-:-:S05]  /*8200*/  SHF.R.S32.HI R40, RZ, 0x3, R43 ;  /* 0x00000003ff287819 */ /* 0x000fca000001142b */
[----:B------:R-:W-:-:S06]  /*8210*/  IMAD R40, R40, 0x1400, R231 ;  /* 0x0000140028287824 */ /* 0x000fcc00078e02e7 */
[--C-:B------:R-:W-:Y:S02]  /*8220*/  @!P3 SHF.R.S32.HI R36, RZ, 0x1f, R41.reuse ;  /* 0x0000001fff24b819 */ /* 0x100fe40000011429 */
[--C-:B------:R-:W-:Y:S02]  /*8230*/  @!P3 IADD3 R37, P5, P6, R94, R44, R41.reuse ;  /* 0x0000002c5e25b210 */ /* 0x100fe40007ebe029 */
[----:B------:R-:W-:Y:S02]  /*8240*/  LOP3.LUT R41, R227, 0x38, R41, 0xf8, !PT ;  /* 0x00000038e3297812 */ /* 0x000fe400078ef829 */
[----:B------:R-:W-:Y:S02]  /*8250*/  @!P3 IADD3.X R36, R93, R50, R36, P5, P6 ;  /* 0x000000325d24b210 */ /* 0x000fe40002fec424 */
[----:B------:R-:W-:Y:S02]  /*8260*/  LOP3.LUT R41, R41, R230, RZ, 0x3c, !PT ;  /* 0x000000e629297212 */ /* 0x000fe400078e3cff */
[----:B------:R-:W-:-:S03]  /*8270*/  LEA R46, P5, R38, R116, 0x1 ;  /* 0x00000074262e7211 */ /* 0x000fc600078a08ff */
[----:B------:R-:W-:Y:S01]  /*8280*/  IMAD.IADD R40, R40, 0x1, R41 ;  /* 0x0000000128287824 */ /* 0x000fe200078e0229 */
[-C--:B------:R-:W-:Y:S01]  /*8290*/  LEA.HI.X R47, R38, R117.reuse, R39, 0x1, P5 ;  /* 0x00000075262f7211 */ /* 0x080fe200028f0c27 */
[----:B------:R-:W-:Y:S01]  /*82a0*/  IMAD R41, R17, 0x5000, R141 ;  /* 0x0000500011297824 */ /* 0x000fe200078e028d */
[----:B------:R-:W-:Y:S01]  /*82b0*/  @!P3 LEA R48, P5, R37, R116, 0x1 ;  /* 0x000000742530b211 */ /* 0x000fe200078a08ff */
[----:B------:R-:W-:Y:S02]  /*82c0*/  IMAD R43, R17, 0x5000, R40 ;  /* 0x00005000112b7824 */ /* 0x000fe400078e0228 */
[----:B------:R-:W-:Y:S01]  /*82d0*/  IMAD R38, R41, 0x2, R16 ;  /* 0x0000000229267824 */ /* 0x000fe200078e0210 */
[----:B------:R-:W-:Y:S01]  /*82e0*/  @!P3 LEA.HI.X R49, R37, R117, R36, 0x1, P5 ;  /* 0x000000752531b211 */ /* 0x000fe200028f0c24 */
[----:B------:R-:W-:Y:S01]  /*82f0*/  IMAD R43, R43, 0x2, R16 ;  /* 0x000000022b2b7824 */ /* 0x000fe200078e0210 */
[----:B------:R-:W-:-:S03]  /*8300*/  ISETP.GE.AND P5, PT, R212, R115, PT ;  /* 0x00000073d400720c */ /* 0x000fc60003fa6270 */
[----:B------:R-:W2:Y:S04]  /*8310*/  LDS.128 R36, [R38+0x24400] ;  /* 0x0244000026247984 */ /* 0x000ea80000000c00 */
[----:B------:R-:W3:Y:S06]  /*8320*/  LDS.128 R40, [R43+0x24400] ;  /* 0x024400002b287984 */ /* 0x000eec0000000c00 */
[----:B------:R-:W-:Y:S05]  /*8330*/  @P5 BRA `(.L_x_541) ;  /* 0x0000000400785947 */ /* 0x000fea0003800000 */
[--C-:B------:R-:W-:Y:S01]  /*8340*/  SHF.R.U64 R51, R56, 0x10, R57.reuse ;  /* 0x0000001038337819 */ /* 0x100fe20000001239 */
[----:B0--3--:R-:W-:Y:S01]  /*8350*/  IMAD.U32 R85, R41, 0x10000, RZ ;  /* 0x0001000029557824 */ /* 0x009fe200078e00ff */
[----:B------:R-:W-:Y:S01]  /*8360*/  SHF.R.U32.HI R56, RZ, 0x10, R57 ;  /* 0x00000010ff387819 */ /* 0x000fe20000011639 */
[----:B------:R-:W-:Y:S01]  /*8370*/  IMAD.U32 R89, R43, 0x10000, RZ ;  /* 0x000100002b597824 */ /* 0x000fe200078e00ff */
[----:B------:R-:W-:Y:S01]  /*8380*/  SHF.R.U64 R57, R58, 0x10, R59 ;  /* 0x000000103a397819 */ /* 0x000fe2000000123b */
[----:B--2---:R-:W-:Y:S01]  /*8390*/  IMAD.U32 R88, R39, 0x10000, RZ ;  /* 0x0001000027587824 */ /* 0x004fe200078e00ff */
[--C-:B------:R-:W-:Y:S01]  /*83a0*/  SHF.R.U64 R58, R64, 0x10, R65.reuse ;  /* 0x00000010403a7819 */ /* 0x100fe20000001241 */
[----:B------:R-:W-:Y:S01]  /*83b0*/  IMAD.U32 R90, R42, 0x10000, RZ ;  /* 0x000100002a5a7824 */ /* 0x000fe200078e00ff */
[----:B------:R-:W-:Y:S01]  /*83c0*/  SHF.R.U32.HI R64, RZ, 0x10, R65 ;  /* 0x00000010ff407819 */ /* 0x000fe20000011641 */
[----:B------:R-:W-:Y:S01]  /*83d0*/  IMAD.U32 R87, R38, 0x10000, RZ ;  /* 0x0001000026577824 */ /* 0x000fe200078e00ff */
[----:B------:R-:W-:-:S02]  /*83e0*/  PRMT R56, R176, 0x5410, R56 ;  /* 0x00005410b0387816 */ /* 0x000fc40000000038 */
[----:B------:R-:W-:Y:S02]  /*83f0*/  PRMT R64, R174, 0x5432, R64 ;  /* 0x00005432ae407816 */ /* 0x000fe40000000040 */
[----:B------:R-:W-:Y:S01]  /*8400*/  SHF.R.U32.HI R59, RZ, 0x10, R59 ;  /* 0x00000010ff3b7819 */ /* 0x000fe2000001163b */
[----:B------:R-:W-:Y:S01]  /*8410*/  IMAD.U32 R134, R56, 0x10000, RZ ;  /* 0x0001000038867824 */ /* 0x000fe200078e00ff */
[--C-:B------:R-:W-:Y:S01]  /*8420*/  SHF.R.U64 R65, R66, 0x10, R67.reuse ;  /* 0x0000001042417819 */ /* 0x100fe20000001243 */
[----:B------:R-:W-:Y:S01]  /*8430*/  IMAD.U32 R91, R64, 0x10000, RZ ;  /* 0x00010000405b7824 */ /* 0x000fe200078e00ff */
[----:B------:R-:W-:Y:S02]  /*8440*/  SHF.R.U32.HI R66, RZ, 0x10, R67 ;  /* 0x00000010ff427819 */ /* 0x000fe40000011643 */
[----:B------:R-:W-:Y:S02]  /*8450*/  PRMT R59, R173, 0x5410, R59 ;  /* 0x00005410ad3b7816 */ /* 0x000fe4000000003b */
[----:B------:R-:W-:-:S02]  /*8460*/  SHF.L.U32 R67, R37, 0x10, RZ ;  /* 0x0000001025437819 */ /* 0x000fc400000006ff */
[----:B------:R-:W-:Y:S01]  /*8470*/  LOP3.LUT R86, R41, 0xffff0000, RZ, 0xc0, !PT ;  /* 0xffff000029567812 */ /* 0x000fe200078ec0ff */
[----:B------:R-:W-:Y:S01]  /*8480*/  IMAD.U32 R41, R40, 0x10000, RZ ;  /* 0x0001000028297824 */ /* 0x000fe200078e00ff */
[----:B------:R-:W-:Y:S01]  /*8490*/  PRMT R173, R173, 0x5432, R65 ;  /* 0x00005432adad7816 */ /* 0x000fe20000000041 */
[C---:B------:R-:W-:Y:S01]  /*84a0*/  FMUL.FTZ R65, R85.reuse, R91 ;  /* 0x0000005b55417220 */ /* 0x040fe20000410000 */
[----:B------:R-:W-:Y:S01]  /*84b0*/  LOP3.LUT R64, R64, 0xffff0000, RZ, 0xc0, !PT ;  /* 0xffff000040407812 */ /* 0x000fe200078ec0ff */
[-C--:B------:R-:W-:Y:S01]  /*84c0*/  FMUL.FTZ R85, R85, R134.reuse ;  /* 0x0000008655557220 */ /* 0x080fe20000410000 */
[----:B------:R-:W-:Y:S01]  /*84d0*/  PRMT R66, R174, 0x5410, R66 ;  /* 0x00005410ae427816 */ /* 0x000fe20000000042 */
[----:B------:R-:W-:Y:S01]  /*84e0*/  FFMA.FTZ R65, R67, R134, -R65 ;  /* 0x0000008643417223 */ /* 0x000fe20000010841 */
[----:B------:R-:W-:Y:S01]  /*84f0*/  LOP3.LUT R84, R37, 0xffff0000, RZ, 0xc0, !PT ;  /* 0xffff000025547812 */ /* 0x000fe200078ec0ff */
[----:B------:R-:W-:Y:S01]  /*8500*/  FMUL.FTZ R135, R86, R64 ;  /* 0x0000004056877220 */ /* 0x000fe20000410000 */
[----:B------:R-:W-:Y:S01]  /*8510*/  LOP3.LUT R56, R56, 0xffff0000, RZ, 0xc0, !PT ;  /* 0xffff000038387812 */ /* 0x000fe200078ec0ff */
[----:B------:R-:W-:-:S02]  /*8520*/  IMAD.U32 R134, R66, 0x10000, RZ ;  /* 0x0001000042867824 */ /* 0x000fc400078e00ff */
[----:B------:R-:W-:Y:S01]  /*8530*/  FFMA.FTZ R85, R67, R91, R85 ;  /* 0x0000005b43557223 */ /* 0x000fe20000010055 */
[----:B------:R-:W-:Y:S01]  /*8540*/  IMAD.U32 R67, R59, 0x10000, RZ ;  /* 0x000100003b437824 */ /* 0x000fe200078e00ff */
[----:B------:R-:W-:Y:S01]  /*8550*/  PRMT R58, R176, 0x5432, R58 ;  /* 0x00005432b03a7816 */ /* 0x000fe2000000003a */
[-C--:B------:R-:W-:Y:S01]  /*8560*/  FMUL.FTZ R86, R86, R56.reuse ;  /* 0x0000003856567220 */ /* 0x080fe20000410000 */
[C---:B------:R-:W-:Y:S01]  /*8570*/  FFMA.FTZ R135, R84.reuse, R56, -R135 ;  /* 0x0000003854877223 */ /* 0x040fe20000010887 */
[C---:B------:R-:W-:Y:S01]  /*8580*/  FMUL.FTZ R56, R89.reuse, R134 ;  /* 0x0000008659387220 */ /* 0x040fe20000410000 */
[-C--:B------:R-:W-:Y:S01]  /*8590*/  FMUL.FTZ R89, R89, R67.reuse ;  /* 0x0000004359597220 */ /* 0x080fe20000410000 */
[----:B------:R-:W-:Y:S01]  /*85a0*/  PRMT R51, R175, 0x5410, R51 ;  /* 0x00005410af337816 */ /* 0x000fe20000000033 */
[----:B------:R-:W-:Y:S01]  /*85b0*/  FFMA.FTZ R86, R84, R64, R86 ;  /* 0x0000004054567223 */ /* 0x000fe20000010056 */
[C---:B------:R-:W-:Y:S01]  /*85c0*/  FFMA.FTZ R56, R88.reuse, R67, -R56 ;  /* 0x0000004358387223 */ /* 0x040fe20000010838 */
[----:B------:R-:W-:Y:S01]  /*85d0*/  FFMA.FTZ R89, R88, R134, R89 ;  /* 0x0000008658597223 */ /* 0x000fe20000010059 */
[----:B------:R-:W-:Y:S01]  /*85e0*/  LOP3.LUT R43, R43, 0xffff0000, RZ, 0xc0, !PT ;  /* 0xffff00002b2b7812 */ /* 0x000fe200078ec0ff */
[----:B------:R-:W-:Y:S01]  /*85f0*/  IMAD.U32 R88, R58, 0x10000, RZ ;  /* 0x000100003a587824 */ /* 0x000fe200078e00ff */
[----:B------:R-:W-:Y:S01]  /*8600*/  LOP3.LUT R66, R66, 0xffff0000, RZ, 0xc0, !PT ;  /* 0xffff000042427812 */ /* 0x000fe200078ec0ff */
[----:B------:R-:W-:Y:S01]  /*8610*/  IMAD.U32 R84, R51, 0x10000, RZ ;  /* 0x0001000033547824 */ /* 0x000fe200078e00ff */
[----:B------:R-:W-:Y:S01]  /*8620*/  LOP3.LUT R64, R59, 0xffff0000, RZ, 0xc0, !PT ;  /* 0xffff00003b407812 */ /* 0x000fe200078ec0ff */
[----:B------:R-:W-:Y:S01]  /*8630*/  IMAD.U32 R37, R36, 0x10000, RZ ;  /* 0x0001000024257824 */ /* 0x000fe200078e00ff */
[----:B------:R-:W-:Y:S01]  /*8640*/  LOP3.LUT R59, R58, 0xffff0000, RZ, 0xc0, !PT ;  /* 0xffff00003a3b7812 */ /* 0x000fe200078ec0ff */
[----:B------:R-:W-:Y:S01]  /*8650*/  FMUL.FTZ R58, R41, R88 ;  /* 0x00000058293a7220 */ /* 0x000fe20000410000 */
[----:B------:R-:W-:Y:S01]  /*8660*/  LOP3.LUT R39, R39, 0xffff0000, RZ, 0xc0, !PT ;  /* 0xffff000027277812 */ /* 0x000fe200078ec0ff */
[C---:B------:R-:W-:Y:S01]  /*8670*/  FMUL.FTZ R136, R43.reuse, R66 ;  /* 0x000000422b887220 */ /* 0x040fe20000410000 */
[----:B------:R-:W-:Y:S01]  /*8680*/  LOP3.LUT R40, R40, 0xffff0000, RZ, 0xc0, !PT ;  /* 0xffff000028287812 */ /* 0x000fe200078ec0ff */
[----:B------:R-:W-:Y:S01]  /*8690*/  FMUL.FTZ R134, R43, R64 ;  /* 0x000000402b867220 */ /* 0x000fe20000410000 */
[----:B------:R-:W-:Y:S01]  /*86a0*/  LOP3.LUT R51, R51, 0xffff0000, RZ, 0xc0, !PT ;  /* 0xffff000033337812 */ /* 0x000fe200078ec0ff */
[----:B------:R-:W-:Y:S01]  /*86b0*/  FMUL.FTZ R41, R41, R84 ;  /* 0x0000005429297220 */ /* 0x000fe20000410000 */
[----:B------:R-:W-:Y:S01]  /*86c0*/  PRMT R57, R175, 0x5432, R57 ;  /* 0x00005432af397816 */ /* 0x000fe20000000039 */
[C---:B------:R-:W-:Y:S01]  /*86d0*/  FFMA.FTZ R43, R39.reuse, R64, -R136 ;  /* 0x00000040272b7223 */ /* 0x040fe20000010888 */
[----:B------:R-:W-:Y:S01]  /*86e0*/  FFMA.FTZ R134, R39, R66, R134 ;  /* 0x0000004227867223 */ /* 0x000fe20000010086 */
[C---:B------:R-:W-:Y:S01]  /*86f0*/  FFMA.FTZ R58, R37.reuse, R84, -R58 ;  /* 0x00000054253a7223 */ /* 0x040fe2000001083a */
[----:B------:R-:W-:Y:S01]  /*8700*/  FFMA.FTZ R41, R37, R88, R41 ;  /* 0x0000005825297223 */ /* 0x000fe20000010029 */
[----:B------:R-:W-:Y:S01]  /*8710*/  LOP3.LUT R36, R36, 0xffff0000, RZ, 0xc0, !PT ;  /* 0xffff000024247812 */ /* 0x000fe200078ec0ff */
[C---:B------:R-:W-:Y:S01]  /*8720*/  FMUL.FTZ R39, R40.reuse, R59 ;  /* 0x0000003b28277220 */ /* 0x040fe20000410000 */
[-C--:B------:R-:W-:Y:S01]  /*8730*/  FMUL.FTZ R67, R40, R51.reuse ;  /* 0x0000003328437220 */ /* 0x080fe20000410000 */
[----:B------:R-:W-:Y:S01]  /*8740*/  IMAD.U32 R37, R173, 0x10000, RZ ;  /* 0x00010000ad257824 */ /* 0x000fe200078e00ff */
[----:B------:R-:W-:Y:S01]  /*8750*/  LOP3.LUT R42, R42, 0xffff0000, RZ, 0xc0, !PT ;  /* 0xffff00002a2a7812 */ /* 0x000fe200078ec0ff */
[----:B------:R-:W-:Y:S01]  /*8760*/  IMAD.U32 R40, R57, 0x10000, RZ ;  /* 0x0001000039287824 */ /* 0x000fe200078e00ff */
[----:B------:R-:W-:Y:S01]  /*8770*/  LOP3.LUT R173, R173, 0xffff0000, RZ, 0xc0, !PT ;  /* 0xffff0000adad7812 */ /* 0x000fe200078ec0ff */
[----:B------:R-:W-:Y:S01]  /*8780*/  FFMA.FTZ R39, R36, R51, -R39 ;  /* 0x0000003324277223 */ /* 0x000fe20000010827 */
[----:B------:R-:W-:Y:S01]  /*8790*/  LOP3.LUT R57, R57, 0xffff0000, RZ, 0xc0, !PT ;  /* 0xffff000039397812 */ /* 0x000fe200078ec0ff */
[----:B------:R-:W-:Y:S01]  /*87a0*/  FMUL.FTZ R64, R90, R37 ;  /* 0x000000255a407220 */ /* 0x000fe20000410000 */
[----:B------:R-:W-:Y:S01]  /*87b0*/  LOP3.LUT R38, R38, 0xffff0000, RZ, 0xc0, !PT ;  /* 0xffff000026267812 */ /* 0x000fe200078ec0ff */
[----:B------:R-:W-:Y:S01]  /*87c0*/  FMUL.FTZ R51, R42, R173 ;  /* 0x000000ad2a337220 */ /* 0x000fe20000410000 */
[----:B------:R-:W-:Y:S01]  /*87d0*/  FFMA.FTZ R36, R36, R59, R67 ;  /* 0x0000003b24247223 */ /* 0x000fe20000010043 */
        /* <DEDUP_REMOVED lines=8> */
[----:B------:R-:W-:Y:S02]  /*8860*/  F2FP.BF16.F32.PACK_AB R85, R86, R85 ;  /* 0x000000555655723e */ /* 0x000fe400000010ff */
        /* <DEDUP_REMOVED lines=8> */
[----:B------:R-:W-:-:S02]  /*88f0*/  IMAD.MOV.U32 R37, RZ, RZ, R65 ;  /* 0x000000ffff257224 */ /* 0x000fc400078e0041 */
[----:B------:R-:W-:Y:S02]  /*8900*/  IMAD.MOV.U32 R40, RZ, RZ, R84 ;  /* 0x000000ffff287224 */ /* 0x000fe400078e0054 */
[----:B------:R-:W-:-:S07]  /*8910*/  IMAD.MOV.U32 R43, RZ, RZ, R89 ;  /* 0x000000ffff2b7224 */ /* 0x000fce00078e0059 */
.L_x_541:
[----:B------:R-:W-:Y:S05]  /*8920*/  BSYNC B3 ;  /* 0x0000000000037941 */ /* 0x000fea0003800000 */
.L_x_540:
[----:B------:R-:W-:Y:S02]  /*8930*/  ULDC.64 UR4, c[0x0][0x208] ;  /* 0x0000820000047ab9 */ /* 0x000fe40000000a00 */
[----:B--2---:R2:W-:Y:S04]  /*8940*/  STG.E.128 desc[UR4][R46.64], R36 ;  /* 0x000000242e007986 */ /* 0x0045e8000c101d04 */
[----:B---3--:R2:W-:Y:S02]  /*8950*/  @!P3 STG.E.128 desc[UR4][R48.64], R40 ;  /* 0x000000283000b986 */ /* 0x0085e4000c101d04 */
.L_x_539:
[----:B------:R-:W-:Y:S05]  /*8960*/  BSYNC B2 ;  /* 0x0000000000027941 */ /* 0x000fea0003800000 */
.L_x_538:
[----:B------:R-:W-:-:S13]  /*8970*/  ISETP.NE.AND P3, PT, R10, RZ, PT ;  /* 0x000000ff0a00720c */ /* 0x000fda0003f65270 */
[----:B------:R-:W-:Y:S05]  /*8980*/  @!P3 BRA `(.L_x_537) ;  /* 0x0000000400fcb947 */ /* 0x000fea0003800000 */
[----:B--2---:R-:W-:Y:S01]  /*8990*/  SEL R36, R119, R145, !P1 ;  /* 0x0000009177247207 */ /* 0x004fe20004800000 */
[----:B------:R-:W-:Y:S01]  /*89a0*/  BSSY B2, `(.L_x_542) ;  /* 0x000007a000027945 */ /* 0x000fe20003800000 */
[----:B------:R-:W-:Y:S02]  /*89b0*/  IADD3 R40, P3, P5, R94, R44, R11 ;  /* 0x0000002c5e287210 */ /* 0x000fe40007d7e00b */
[----:B------:R-:W-:Y:S02]  /*89c0*/  SHF.R.S32.HI R37, RZ, 0x1f, R36 ;  /* 0x0000001fff257819 */ /* 0x000fe40000011424 */
[----:B------:R-:W-:Y:S02]  /*89d0*/  IADD3.X R41, R93, R50, R6, P3, P5 ;  /* 0x000000325d297210 */ /* 0x000fe40001fea406 */
[----:B------:R-:W-:-:S04]  /*89e0*/  LEA.HI R37, R37, R36, RZ, 0x4 ;  /* 0x0000002425257211 */ /* 0x000fc800078f20ff */
[----:B------:R-:W-:-:S04]  /*89f0*/  LEA.HI.SX32 R37, R37, R12, 0x1c ;  /* 0x0000000c25257211 */ /* 0x000fc800078fe2ff */
[----:B------:R-:W-:-:S04]  /*8a00*/  SHF.L.U32 R39, R37, 0x3, RZ ;  /* 0x0000000325277819 */ /* 0x000fc800000006ff */
[----:B------:R-:W-:-:S13]  /*8a10*/  ISETP.GE.AND P3, PT, R39, R144, PT ;  /* 0x000000902700720c */ /* 0x000fda0003f66270 */
[--C-:B------:R-:W-:Y:S02]  /*8a20*/  @!P3 SHF.R.S32.HI R36, RZ, 0x1f, R39.reuse ;  /* 0x0000001fff24b819 */ /* 0x100fe40000011427 */
[----:B------:R-:W-:-:S04]  /*8a30*/  @!P3 IADD3 R38, P5, P6, R94, R44, R39 ;  /* 0x0000002c5e26b210 */ /* 0x000fc80007ebe027 */
[----:B------:R-:W-:Y:S02]  /*8a40*/  @!P3 IADD3.X R50, R93, R50, R36, P5, P6 ;  /* 0x000000325d32b210 */ /* 0x000fe40002fec424 */
[----:B------:R-:W-:Y:S02]  /*8a50*/  SHF.R.S32.HI R36, RZ, 0x1f, R37 ;  /* 0x0000001fff247819 */ /* 0x000fe40000011425 */
[----:B------:R-:W-:Y:S02]  /*8a60*/  LEA R44, P5, R40, R116, 0x1 ;  /* 0x00000074282c7211 */ /* 0x000fe400078a08ff */
[----:B------:R-:W-:Y:S02]  /*8a70*/  LEA.HI R36, R36, R37, RZ, 0x3 ;  /* 0x0000002524247211 */ /* 0x000fe400078f18ff */
[----:B------:R-:W-:Y:S02]  /*8a80*/  LOP3.LUT R37, R227, 0x38, R39, 0xf8, !PT ;  /* 0x00000038e3257812 */ /* 0x000fe400078ef827 */
[----:B------:R-:W-:-:S02]  /*8a90*/  SHF.R.S32.HI R36, RZ, 0x3, R36 ;  /* 0x00000003ff247819 */ /* 0x000fc40000011424 */
[----:B------:R-:W-:Y:S02]  /*8aa0*/  LOP3.LUT R37, R37, R230, RZ, 0x3c, !PT ;  /* 0x000000e625257212 */ /* 0x000fe400078e3cff */
[----:B------:R-:W-:Y:S01]  /*8ab0*/  LEA.HI.X R45, R40, R117, R41, 0x1, P5 ;  /* 0x00000075282d7211 */ /* 0x000fe200028f0c29 */
[----:B------:R-:W-:Y:S01]  /*8ac0*/  IMAD R36, R36, 0x1400, R231 ;  /* 0x0000140024247824 */ /* 0x000fe200078e02e7 */
[----:B------:R-:W-:-:S03]  /*8ad0*/  @!P3 LEA R46, P5, R38, R116, 0x1 ;  /* 0x00000074262eb211 */ /* 0x000fc600078a08ff */
[----:B------:R-:W-:Y:S01]  /*8ae0*/  IMAD.IADD R36, R36, 0x1, R37 ;  /* 0x0000000124247824 */ /* 0x000fe200078e0225 */
[----:B------:R-:W-:Y:S01]  /*8af0*/  @!P3 LEA.HI.X R47, R38, R117, R50, 0x1, P5 ;  /* 0x00000075262fb211 */ /* 0x000fe200028f0c32 */
[----:B------:R-:W-:Y:S01]  /*8b00*/  IMAD R37, R17, 0x5000, R140 ;  /* 0x0000500011257824 */ /* 0x000fe200078e028c */
[----:B------:R-:W-:Y:S01]  /*8b10*/  ISETP.GE.AND P5, PT, R213, R115, PT ;  /* 0x00000073d500720c */ /* 0x000fe20003fa6270 */
[----:B------:R-:W-:Y:S02]  /*8b20*/  IMAD R39, R17, 0x5000, R36 ;  /* 0x0000500011277824 */ /* 0x000fe400078e0224 */
[--C-:B------:R-:W-:Y:S02]  /*8b30*/  IMAD R37, R37, 0x2, R16.reuse ;  /* 0x0000000225257824 */ /* 0x100fe400078e0210 */
[----:B------:R-:W-:-:S04]  /*8b40*/  IMAD R40, R39, 0x2, R16 ;  /* 0x0000000227287824 */ /* 0x000fc800078e0210 */
[----:B------:R-:W2:Y:S04]  /*8b50*/  LDS.128 R36, [R37+0x24400] ;  /* 0x0244000025247984 */ /* 0x000ea80000000c00 */
[----:B------:R-:W3:Y:S01]  /*8b60*/  LDS.128 R40, [R40+0x24400] ;  /* 0x0244000028287984 */ /* 0x000ee20000000c00 */
[----:B------:R-:W-:Y:S05]  /*8b70*/  @P5 BRA `(.L_x_543) ;  /* 0x0000000400705947 */ /* 0x000fea0003800000 */
[----:B------:R-:W-:Y:S01]  /*8b80*/  SHF.R.U64 R49, R52, 0x10, R53 ;  /* 0x0000001034317819 */ /* 0x000fe20000001235 */
[----:B---3--:R-:W-:Y:S01]  /*8b90*/  IMAD.U32 R59, R43, 0x10000, RZ ;  /* 0x000100002b3b7824 */ /* 0x008fe200078e00ff */
[----:B------:R-:W-:Y:S01]  /*8ba0*/  SHF.R.U32.HI R65, RZ, 0x10, R61 ;  /* 0x00000010ff417819 */ /* 0x000fe2000001163d */
[----:B--2---:R-:W-:Y:S01]  /*8bb0*/  IMAD.U32 R56, R39, 0x10000, RZ ;  /* 0x0001000027387824 */ /* 0x004fe200078e00ff */
[----:B------:R-:W-:Y:S01]  /*8bc0*/  SHF.R.U32.HI R53, RZ, 0x10, R53 ;  /* 0x00000010ff357819 */ /* 0x000fe20000011635 */
[----:B------:R-:W-:Y:S01]  /*8bd0*/  IMAD.U32 R52, R38, 0x10000, RZ ;  /* 0x0001000026347824 */ /* 0x000fe200078e00ff */
[----:B------:R-:W-:Y:S01]  /*8be0*/  SHF.R.U64 R51, R60, 0x10, R61 ;  /* 0x000000103c337819 */ /* 0x000fe2000000123d */
[----:B------:R-:W-:Y:S01]  /*8bf0*/  IMAD.U32 R61, R41, 0x10000, RZ ;  /* 0x00010000293d7824 */ /* 0x000fe200078e00ff */
[--C-:B------:R-:W-:Y:S02]  /*8c00*/  SHF.R.U64 R60, R62, 0x10, R63.reuse ;  /* 0x000000103e3c7819 */ /* 0x100fe4000000123f */
[----:B------:R-:W-:-:S02]  /*8c10*/  SHF.R.U32.HI R62, RZ, 0x10, R63 ;  /* 0x00000010ff3e7819 */ /* 0x000fc4000001163f */
[----:B------:R-:W-:Y:S02]  /*8c20*/  SHF.R.U64 R48, R54, 0x10, R55 ;  /* 0x0000001036307819 */ /* 0x000fe40000001237 */
[----:B------:R-:W-:Y:S02]  /*8c30*/  PRMT R63, R172, 0x5432, R65 ;  /* 0x00005432ac3f7816 */ /* 0x000fe40000000041 */
[----:B------:R-:W-:Y:S01]  /*8c40*/  SHF.R.U32.HI R58, RZ, 0x10, R55 ;  /* 0x00000010ff3a7819 */ /* 0x000fe20000011637 */
[----:B------:R-:W-:Y:S01]  /*8c50*/  IMAD.U32 R55, R37, 0x10000, RZ ;  /* 0x0001000025377824 */ /* 0x000fe200078e00ff */
[----:B------:R-:W-:Y:S01]  /*8c60*/  PRMT R53, R170, 0x5432, R53 ;  /* 0x00005432aa357816 */ /* 0x000fe20000000035 */
[----:B------:R-:W-:Y:S01]  /*8c70*/  IMAD.U32 R64, R63, 0x10000, RZ ;  /* 0x000100003f407824 */ /* 0x000fe200078e00ff */
[C---:B------:R-:W-:Y:S02]  /*8c80*/  PRMT R48, R169.reuse, 0x5410, R48 ;  /* 0x00005410a9307816 */ /* 0x040fe40000000030 */
[----:B------:R-:W-:Y:S01]  /*8c90*/  PRMT R169, R169, 0x5432, R58 ;  /* 0x00005432a9a97816 */ /* 0x000fe2000000003a */
[----:B------:R-:W-:Y:S01]  /*8ca0*/  IMAD.U32 R58, R53, 0x10000, RZ ;  /* 0x00010000353a7824 */ /* 0x000fe200078e00ff */
[----:B------:R-:W-:Y:S01]  /*8cb0*/  LOP3.LUT R57, R41, 0xffff0000, RZ, 0xc0, !PT ;  /* 0xffff000029397812 */ /* 0x000fe200078ec0ff */
[----:B------:R-:W-:Y:S01]  /*8cc0*/  FMUL.FTZ R66, R61, R64 ;  /* 0x000000403d427220 */ /* 0x000fe20000410000 */
[----:B------:R-:W-:Y:S01]  /*8cd0*/  LOP3.LUT R63, R63, 0xffff0000, RZ, 0xc0, !PT ;  /* 0xffff00003f3f7812 */ /* 0x000fe200078ec0ff */
[-C--:B0-----:R-:W-:Y:S01]  /*8ce0*/  FMUL.FTZ R84, R61, R58.reuse ;  /* 0x0000003a3d547220 */ /* 0x081fe20000410000 */
[----:B------:R-:W-:Y:S01]  /*8cf0*/  PRMT R62, R171, 0x5432, R62 ;  /* 0x00005432ab3e7816 */ /* 0x000fe2000000003e */
[----:B------:R-:W-:Y:S01]  /*8d00*/  IMAD.U32 R61, R169, 0x10000, RZ ;  /* 0x00010000a93d7824 */ /* 0x000fe200078e00ff */
[----:B------:R-:W-:Y:S01]  /*8d10*/  LOP3.LUT R50, R37, 0xffff0000, RZ, 0xc0, !PT ;  /* 0xffff000025327812 */ /* 0x000fe200078ec0ff */
[----:B------:R-:W-:Y:S01]  /*8d20*/  FMUL.FTZ R67, R57, R63 ;  /* 0x0000003f39437220 */ /* 0x000fe20000410000 */
[----:B------:R-:W-:Y:S01]  /*8d30*/  PRMT R172, R172, 0x5410, R51 ;  /* 0x00005410acac7816 */ /* 0x000fe20000000033 */
[----:B------:R-:W-:Y:S01]  /*8d40*/  FFMA.FTZ R51, R55, R58, -R66 ;  /* 0x0000003a37337223 */ /* 0x000fe20000010842 */
[----:B------:R-:W-:Y:S01]  /*8d50*/  LOP3.LUT R53, R53, 0xffff0000, RZ, 0xc0, !PT ;  /* 0xffff000035357812 */ /* 0x000fe200078ec0ff */
[----:B------:R-:W-:-:S02]  /*8d60*/  IMAD.U32 R65, R62, 0x10000, RZ ;  /* 0x000100003e417824 */ /* 0x000fc400078e00ff */
[----:B------:R-:W-:Y:S01]  /*8d70*/  FFMA.FTZ R55, R55, R64, R84 ;  /* 0x0000004037377223 */ /* 0x000fe20000010054 */
[----:B------:R-:W-:Y:S01]  /*8d80*/  LOP3.LUT R84, R62, 0xffff0000, RZ, 0xc0, !PT ;  /* 0xffff00003e547812 */ /* 0x000fe200078ec0ff */
[----:B------:R-:W-:Y:S01]  /*8d90*/  FMUL.FTZ R64, R59, R61 ;  /* 0x0000003d3b407220 */ /* 0x000fe20000410000 */
[----:B------:R-:W-:Y:S01]  /*8da0*/  LOP3.LUT R43, R43, 0xffff0000, RZ, 0xc0, !PT ;  /* 0xffff00002b2b7812 */ /* 0x000fe200078ec0ff */
[-C--:B------:R-:W-:Y:S01]  /*8db0*/  FMUL.FTZ R57, R57, R53.reuse ;  /* 0x0000003539397220 */ /* 0x080fe20000410000 */
[----:B------:R-:W-:Y:S01]  /*8dc0*/  LOP3.LUT R62, R169, 0xffff0000, RZ, 0xc0, !PT ;  /* 0xffff0000a93e7812 */ /* 0x000fe200078ec0ff */
[----:B------:R-:W-:Y:S01]  /*8dd0*/  FFMA.FTZ R58, R50, R53, -R67 ;  /* 0x00000035323a7223 */ /* 0x000fe20000010843 */
[----:B------:R-:W-:Y:S01]  /*8de0*/  FMUL.FTZ R53, R59, R65 ;  /* 0x000000413b357220 */ /* 0x000fe20000410000 */
[----:B------:R-:W-:Y:S01]  /*8df0*/  PRMT R49, R170, 0x5410, R49 ;  /* 0x00005410aa317816 */ /* 0x000fe20000000031 */
[C---:B------:R-:W-:Y:S01]  /*8e00*/  IMAD.U32 R41, R40.reuse, 0x10000, RZ ;  /* 0x0001000028297824 */ /* 0x040fe200078e00ff */
[----:B------:R-:W-:Y:S01]  /*8e10*/  LOP3.LUT R39, R39, 0xffff0000, RZ, 0xc0, !PT ;  /* 0xffff000027277812 */ /* 0x000fe200078ec0ff */
[C---:B------:R-:W-:Y:S01]  /*8e20*/  FMUL.FTZ R86, R43.reuse, R84 ;  /* 0x000000542b567220 */ /* 0x040fe20000410000 */
[----:B------:R-:W-:Y:S01]  /*8e30*/  FMUL.FTZ R88, R43, R62 ;  /* 0x0000003e2b587220 */ /* 0x000fe20000410000 */
[----:B------:R-:W-:Y:S01]  /*8e40*/  LOP3.LUT R40, R40, 0xffff0000, RZ, 0xc0, !PT ;  /* 0xffff000028287812 */ /* 0x000fe200078ec0ff */
[----:B------:R-:W-:Y:S01]  /*8e50*/  FFMA.FTZ R53, R56, R61, -R53 ;  /* 0x0000003d38357223 */ /* 0x000fe20000010835 */
[----:B------:R-:W-:Y:S01]  /*8e60*/  LOP3.LUT R43, R172, 0xffff0000, RZ, 0xc0, !PT ;  /* 0xffff0000ac2b7812 */ /* 0x000fe200078ec0ff */
[----:B------:R-:W-:Y:S01]  /*8e70*/  FFMA.FTZ R56, R56, R65, R64 ;  /* 0x0000004138387223 */ /* 0x000fe20000010040 */
[----:B------:R-:W-:-:S02]  /*8e80*/  IMAD.U32 R66, R172, 0x10000, RZ ;  /* 0x00010000ac427824 */ /* 0x000fc400078e00ff */
[----:B------:R-:W-:Y:S01]  /*8e90*/  FFMA.FTZ R50, R50, R63, R57 ;  /* 0x0000003f32327223 */ /* 0x000fe20000010039 */
[----:B------:R-:W-:Y:S02]  /*8ea0*/  IMAD.U32 R64, R49, 0x10000, RZ ;  /* 0x0001000031407824 */ /* 0x000fe400078e00ff */
[C---:B------:R-:W-:Y:S01]  /*8eb0*/  FFMA.FTZ R62, R39.reuse, R62, -R86 ;  /* 0x0000003e273e7223 */ /* 0x040fe20000010856 */
[C---:B------:R-:W-:Y:S01]  /*8ec0*/  IMAD.U32 R37, R36.reuse, 0x10000, RZ ;  /* 0x0001000024257824 */ /* 0x040fe200078e00ff */
[----:B------:R-:W-:Y:S01]  /*8ed0*/  LOP3.LUT R36, R36, 0xffff0000, RZ, 0xc0, !PT ;  /* 0xffff000024247812 */ /* 0x000fe200078ec0ff */
[----:B------:R-:W-:Y:S01]  /*8ee0*/  FFMA.FTZ R63, R39, R84, R88 ;  /* 0x00000054273f7223 */ /* 0x000fe20000010058 */
[----:B------:R-:W-:Y:S01]  /*8ef0*/  LOP3.LUT R49, R49, 0xffff0000, RZ, 0xc0, !PT ;  /* 0xffff000031317812 */ /* 0x000fe200078ec0ff */
[----:B------:R-:W-:Y:S01]  /*8f00*/  FMUL.FTZ R86, R41, R66 ;  /* 0x0000004229567220 */ /* 0x000fe20000410000 */
[----:B------:R-:W-:Y:S01]  /*8f10*/  FMUL.FTZ R39, R40, R43 ;  /* 0x0000002b28277220 */ /* 0x000fe20000410000 */
[----:B------:R-:W-:Y:S01]  /*8f20*/  PRMT R60, R171, 0x5410, R60 ;  /* 0x00005410ab3c7816 */ /* 0x000fe2000000003c */
[----:B------:R-:W-:Y:S01]  /*8f30*/  FMUL.FTZ R41, R41, R64 ;  /* 0x0000004029297220 */ /* 0x000fe20000410000 */
[----:B------:R-:W-:Y:S01]  /*8f40*/  LOP3.LUT R54, R38, 0xffff0000, RZ, 0xc0, !PT ;  /* 0xffff000026367812 */ /* 0x000fe200078ec0ff */
[----:B------:R-:W-:-:S02]  /*8f50*/  IMAD.U32 R38, R42, 0x10000, RZ ;  /* 0x000100002a267824 */ /* 0x000fc400078e00ff */
[-C--:B------:R-:W-:Y:S01]  /*8f60*/  FMUL.FTZ R59, R40, R49.reuse ;  /* 0x00000031283b7220 */ /* 0x080fe20000410000 */
[----:B------:R-:W-:Y:S01]  /*8f70*/  FFMA.FTZ R57, R36, R49, -R39 ;  /* 0x0000003124397223 */ /* 0x000fe20000010827 */
[----:B------:R-:W-:Y:S01]  /*8f80*/  LOP3.LUT R42, R42, 0xffff0000, RZ, 0xc0, !PT ;  /* 0xffff00002a2a7812 */ /* 0x000fe200078ec0ff */
[C---:B------:R-:W-:Y:S01]  /*8f90*/  FFMA.FTZ R66, R37.reuse, R66, R41 ;  /* 0x0000004225427223 */ /* 0x040fe20000010029 */
[C---:B------:R-:W-:Y:S01]  /*8fa0*/  LOP3.LUT R49, R60.reuse, 0xffff0000, RZ, 0xc0, !PT ;  /* 0xffff00003c317812 */ /* 0x040fe200078ec0ff */
[----:B------:R-:W-:Y:S02]  /*8fb0*/  IMAD.U32 R41, R60, 0x10000, RZ ;  /* 0x000100003c297824 */ /* 0x000fe400078e00ff */
[----:B------:R-:W-:Y:S01]  /*8fc0*/  FFMA.FTZ R86, R37, R64, -R86 ;  /* 0x0000004025567223 */ /* 0x000fe20000010856 */
[C---:B------:R-:W-:Y:S01]  /*8fd0*/  LOP3.LUT R39, R48.reuse, 0xffff0000, RZ, 0xc0, !PT ;  /* 0xffff000030277812 */ /* 0x040fe200078ec0ff */
[----:B------:R-:W-:Y:S02]  /*8fe0*/  IMAD.U32 R37, R48, 0x10000, RZ ;  /* 0x0001000030257824 */ /* 0x000fe400078e00ff */
[----:B------:R-:W-:Y:S01]  /*8ff0*/  FFMA.FTZ R59, R36, R43, R59 ;  /* 0x0000002b243b7223 */ /* 0x000fe2000001003b */
[----:B------:R-:W-:Y:S01]  /*9000*/  FMUL.FTZ R43, R38, R41 ;  /* 0x00000029262b7220 */ /* 0x000fe20000410000 */
[----:B------:R-:W-:Y:S01]  /*9010*/  FMUL.FTZ R61, R42, R49 ;  /* 0x000000312a3d7220 */ /* 0x000fe20000410000 */
[----:B------:R-:W-:Y:S01]  /*9020*/  FMUL.FTZ R38, R38, R37 ;  /* 0x0000002526267220 */ /* 0x000fe20000410000 */
[----:B------:R-:W-:Y:S01]  /*9030*/  FMUL.FTZ R42, R42, R39 ;  /* 0x000000272a2a7220 */ /* 0x000fe20000410000 */
        /* <DEDUP_REMOVED lines=12> */
[----:B------:R-:W-:Y:S02]  /*9100*/  F2FP.BF16.F32.PACK_AB R39, R62, R53 ;  /* 0x000000353e27723e */ /* 0x000fe400000010ff */
[----:B------:R-:W-:-:S02]  /*9110*/  F2FP.BF16.F32.PACK_AB R41, R50, R55 ;  /* 0x000000373229723e */ /* 0x000fc400000010ff */
[----:B------:R-:W-:Y:S02]  /*9120*/  F2FP.BF16.F32.PACK_AB R40, R59, R66 ;  /* 0x000000423b28723e */ /* 0x000fe400000010ff */
[----:B------:R-:W-:-:S07]  /*9130*/  MOV R42, R49 ;  /* 0x00000031002a7202 */ /* 0x000fce0000000f00 */
.L_x_543:
[----:B------:R-:W-:Y:S05]  /*9140*/  BSYNC B2 ;  /* 0x0000000000027941 */ /* 0x000fea0003800000 */
.L_x_542:
[----:B------:R-:W-:Y:S02]  /*9150*/  ULDC.64 UR4, c[0x0][0x208] ;  /* 0x0000820000047ab9 */ /* 0x000fe40000000a00 */
[----:B--2---:R4:W-:Y:S04]  /*9160*/  STG.E.128 desc[UR4][R44.64], R36 ;  /* 0x000000242c007986 */ /* 0x0049e8000c101d04 */
[----:B---3--:R4:W-:Y:S02]  /*9170*/  @!P3 STG.E.128 desc[UR4][R46.64], R40 ;  /* 0x000000282e00b986 */ /* 0x0089e4000c101d04 */
.L_x_537:
[----:B------:R-:W-:Y:S05]  /*9180*/  BSYNC B1 ;  /* 0x0000000000017941 */ /* 0x000fea0003800000 */
.L_x_536:
[-C--:B--2-4-:R-:W-:Y:S02]  /*9190*/  IMAD R36, R236, R122.reuse, RZ ;  /* 0x0000007aec247224 */ /* 0x094fe400078e02ff */
[----:B------:R-:W-:-:S04]  /*91a0*/  IMAD.WIDE.U32 R124, R218, R122, R124 ;  /* 0x0000007ada7c7225 */ /* 0x000fc800078e007c */
[----:B------:R-:W-:Y:S01]  /*91b0*/  IMAD R123, R218, R123, R36 ;  /* 0x0000007bda7b7224 */ /* 0x000fe200078e0224 */
[----:B------:R-:W-:Y:S06]  /*91c0*/  @P4 BRA `(.L_x_504) ;  /* 0x0000001400204947 */ /* 0x000fec0003800000 */
[----:B------:R-:W-:Y:S01]  /*91d0*/  ISETP.NE.AND P3, PT, R26, RZ, PT ;  /* 0x000000ff1a00720c */ /* 0x000fe20003f65270 */
[----:B------:R-:W-:Y:S01]  /*91e0*/  BSSY B1, `(.L_x_544) ;  /* 0x0000085000017945 */ /* 0x000fe20003800000 */
[----:B---3--:R-:W-:-:S11]  /*91f0*/  IMAD.IADD R48, R125, 0x1, R123 ;  /* 0x000000017d307824 */ /* 0x008fd600078e027b */
[----:B------:R-:W-:Y:S05]  /*9200*/  @!P3 BRA `(.L_x_545) ;  /* 0x000000080008b947 */ /* 0x000fea0003800000 */
[----:B------:R-:W-:Y:S01]  /*9210*/  SEL R36, R119, R145, !P0 ;  /* 0x0000009177247207 */ /* 0x000fe20004000000 */
[----:B------:R-:W-:Y:S01]  /*9220*/  BSSY B2, `(.L_x_546) ;  /* 0x000007d000027945 */ /* 0x000fe20003800000 */
[----:B------:R-:W-:Y:S02]  /*9230*/  IADD3 R38, P4, P5, R94, R124, R13 ;  /* 0x0000007c5e267210 */ /* 0x000fe40007d9e00d */
[----:B------:R-:W-:Y:S02]  /*9240*/  SHF.R.S32.HI R37, RZ, 0x1f, R36 ;  /* 0x0000001fff257819 */ /* 0x000fe40000011424 */
[----:B------:R-:W-:Y:S02]  /*9250*/  IADD3.X R39, R93, R48, R7, P4, P5 ;  /* 0x000000305d277210 */ /* 0x000fe400027ea407 */
[----:B------:R-:W-:Y:S02]  /*9260*/  LEA.HI R37, R37, R36, RZ, 0x4 ;  /* 0x0000002425257211 */ /* 0x000fe400078f20ff */
[----:B------:R-:W-:-:S02]  /*9270*/  LEA R44, P4, R38, R116, 0x1 ;  /* 0x00000074262c7211 */ /* 0x000fc400078808ff */
[----:B------:R-:W-:Y:S02]  /*9280*/  LEA.HI.SX32 R37, R37, R14, 0x1c ;  /* 0x0000000e25257211 */ /* 0x000fe400078fe2ff */
[----:B------:R-:W-:Y:S02]  /*9290*/  LEA.HI.X R45, R38, R117, R39, 0x1, P4 ;  /* 0x00000075262d7211 */ /* 0x000fe400020f0c27 */
[----:B------:R-:W-:Y:S01]  /*92a0*/  SHF.R.S32.HI R36, RZ, 0x1f, R37 ;  /* 0x0000001fff247819 */ /* 0x000fe20000011425 */
[----:B------:R-:W-:-:S03]  /*92b0*/  IMAD.SHL.U32 R47, R37, 0x8, RZ ;  /* 0x00000008252f7824 */ /* 0x000fc600078e00ff */
[----:B------:R-:W-:Y:S02]  /*92c0*/  LEA.HI R36, R36, R37, RZ, 0x3 ;  /* 0x0000002524247211 */ /* 0x000fe400078f18ff */
[----:B------:R-:W-:Y:S02]  /*92d0*/  LOP3.LUT R37, R225, 0x38, R47, 0xf8, !PT ;  /* 0x00000038e1257812 */ /* 0x000fe400078ef82f */
[----:B------:R-:W-:Y:S02]  /*92e0*/  SHF.R.S32.HI R36, RZ, 0x3, R36 ;  /* 0x00000003ff247819 */ /* 0x000fe40000011424 */
[----:B------:R-:W-:Y:S02]  /*92f0*/  LOP3.LUT R37, R37, R228, RZ, 0x3c, !PT ;  /* 0x000000e425257212 */ /* 0x000fe400078e3cff */
[----:B------:R-:W-:Y:S01]  /*9300*/  ISETP.GE.AND P3, PT, R47, R144, PT ;  /* 0x000000902f00720c */ /* 0x000fe20003f66270 */
[----:B------:R-:W-:-:S04]  /*9310*/  IMAD R36, R36, 0x1400, R229 ;  /* 0x0000140024247824 */ /* 0x000fc800078e02e5 */
[----:B------:R-:W-:Y:S02]  /*9320*/  IMAD.IADD R36, R36, 0x1, R37 ;  /* 0x0000000124247824 */ /* 0x000fe400078e0225 */
[C---:B------:R-:W-:Y:S02]  /*9330*/  IMAD R37, R17.reuse, 0x5000, R133 ;  /* 0x0000500011257824 */ /* 0x040fe400078e0285 */
[----:B------:R-:W-:Y:S02]  /*9340*/  IMAD R39, R17, 0x5000, R36 ;  /* 0x0000500011277824 */ /* 0x000fe400078e0224 */
[--C-:B------:R-:W-:Y:S02]  /*9350*/  IMAD R37, R37, 0x2, R16.reuse ;  /* 0x0000000225257824 */ /* 0x100fe400078e0210 */
[----:B------:R-:W-:Y:S01]  /*9360*/  IMAD R40, R39, 0x2, R16 ;  /* 0x0000000227287824 */ /* 0x000fe200078e0210 */
[--C-:B------:R-:W-:Y:S02]  /*9370*/  @!P3 SHF.R.S32.HI R50, RZ, 0x1f, R47.reuse ;  /* 0x0000001fff32b819 */ /* 0x100fe4000001142f */
[----:B------:R-:W-:Y:S01]  /*9380*/  @!P3 IADD3 R47, P4, P5, R94, R124, R47 ;  /* 0x0000007c5e2fb210 */ /* 0x000fe20007d9e02f */
[----:B------:R-:W2:Y:S03]  /*9390*/  LDS.128 R36, [R37+0x24400] ;  /* 0x0244000025247984 */ /* 0x000ea60000000c00 */
[----:B------:R-:W-:Y:S01]  /*93a0*/  @!P3 IADD3.X R50, R93, R48, R50, P4, P5 ;  /* 0x000000305d32b210 */ /* 0x000fe200027ea432 */
[----:B------:R-:W3:Y:S01]  /*93b0*/  LDS.128 R40, [R40+0x24400] ;  /* 0x0244000028287984 */ /* 0x000ee20000000c00 */
[----:B------:R-:W-:-:S02]  /*93c0*/  ISETP.GE.AND P5, PT, R212, R115, PT ;  /* 0x00000073d400720c */ /* 0x000fc40003fa6270 */
[----:B------:R-:W-:-:S04]  /*93d0*/  @!P3 LEA R46, P4, R47, R116, 0x1 ;  /* 0x000000742f2eb211 */ /* 0x000fc800078808ff */
[----:B------:R-:W-:-:S07]  /*93e0*/  @!P3 LEA.HI.X R47, R47, R117, R50, 0x1, P4 ;  /* 0x000000752f2fb211 */ /* 0x000fce00020f0c32 */
[----:B------:R-:W-:Y:S05]  /*93f0*/  @P5 BRA `(.L_x_547) ;  /* 0x00000004007c5947 */ /* 0x000fea0003800000 */
[--C-:B------:R-:W-:Y:S01]  /*9400*/  SHF.R.U64 R54, R72, 0x10, R73.reuse ;  /* 0x0000001048367819 */ /* 0x100fe20000001249 */
[----:B---3--:R-:W-:Y:S01]  /*9410*/  IMAD.U32 R60, R43, 0x10000, RZ ;  /* 0x000100002b3c7824 */ /* 0x008fe200078e00ff */
[----:B------:R-:W-:Y:S01]  /*9420*/  SHF.R.U32.HI R73, RZ, 0x10, R73 ;  /* 0x00000010ff497819 */ /* 0x000fe20000011649 */
[----:B------:R-:W-:Y:S01]  /*9430*/  IMAD.U32 R58, R41, 0x10000, RZ ;  /* 0x00010000293a7824 */ /* 0x000fe200078e00ff */
[----:B------:R-:W-:Y:S01]  /*9440*/  SHF.R.U32.HI R61, RZ, 0x10, R81 ;  /* 0x00000010ff3d7819 */ /* 0x000fe20000011651 */
[----:B--2---:R-:W-:Y:S01]  /*9450*/  IMAD.U32 R57, R37, 0x10000, RZ ;  /* 0x0001000025397824 */ /* 0x004fe200078e00ff */
[----:B------:R-:W-:Y:S01]  /*9460*/  LOP3.LUT R53, R43, 0xffff0000, RZ, 0xc0, !PT ;  /* 0xffff00002b357812 */ /* 0x000fe200078ec0ff */
[----:B------:R-:W-:Y:S01]  /*9470*/  IMAD.U32 R56, R39, 0x10000, RZ ;  /* 0x0001000027387824 */ /* 0x000fe200078e00ff */
[----:B------:R-:W-:Y:S01]  /*9480*/  PRMT R43, R156, 0x5432, R73 ;  /* 0x000054329c2b7816 */ /* 0x000fe20000000049 */
[----:B------:R-:W-:Y:S01]  /*9490*/  IMAD.U32 R50, R40, 0x10000, RZ ;  /* 0x0001000028327824 */ /* 0x000fe200078e00ff */
[----:B------:R-:W-:Y:S01]  /*94a0*/  PRMT R61, R168, 0x5432, R61 ;  /* 0x00005432a83d7816 */ /* 0x000fe2000000003d */
[----:B------:R-:W-:Y:S01]  /*94b0*/  IMAD.U32 R49, R36, 0x10000, RZ ;  /* 0x0001000024317824 */ /* 0x000fe200078e00ff */
[----:B------:R-:W-:-:S02]  /*94c0*/  SHF.R.U64 R65, R74, 0x10, R75 ;  /* 0x000000104a417819 */ /* 0x000fc4000000124b */
[----:B------:R-:W-:Y:S01]  /*94d0*/  SHF.R.U64 R52, R82, 0x10, R83 ;  /* 0x0000001052347819 */ /* 0x000fe20000001253 */
[----:B------:R-:W-:Y:S01]  /*94e0*/  IMAD.U32 R62, R61, 0x10000, RZ ;  /* 0x000100003d3e7824 */ /* 0x000fe200078e00ff */
[----:B------:R-:W-:Y:S01]  /*94f0*/  LOP3.LUT R59, R41, 0xffff0000, RZ, 0xc0, !PT ;  /* 0xffff0000293b7812 */ /* 0x000fe200078ec0ff */
[----:B------:R-:W-:Y:S01]  /*9500*/  IMAD.U32 R41, R43, 0x10000, RZ ;  /* 0x000100002b297824 */ /* 0x000fe200078e00ff */
[----:B------:R-:W-:Y:S01]  /*9510*/  SHF.R.U32.HI R74, RZ, 0x10, R75 ;  /* 0x00000010ff4a7819 */ /* 0x000fe2000001164b */
[C---:B------:R-:W-:Y:S01]  /*9520*/  FMUL.FTZ R66, R58.reuse, R62 ;  /* 0x0000003e3a427220 */ /* 0x040fe20000410000 */
[----:B------:R-:W-:Y:S01]  /*9530*/  SHF.R.U32.HI R82, RZ, 0x10, R83 ;  /* 0x00000010ff527819 */ /* 0x000fe20000011653 */
[-C--:B------:R-:W-:Y:S01]  /*9540*/  FMUL.FTZ R72, R58, R41.reuse ;  /* 0x000000293a487220 */ /* 0x080fe20000410000 */
[----:B------:R-:W-:Y:S01]  /*9550*/  PRMT R54, R155, 0x5410, R54 ;  /* 0x000054109b367816 */ /* 0x000fe20000000036 */
[----:B------:R-:W-:Y:S01]  /*9560*/  FFMA.FTZ R41, R57, R41, -R66 ;  /* 0x0000002939297223 */ /* 0x000fe20000010842 */
[----:B------:R-:W-:-:S02]  /*9570*/  PRMT R52, R157, 0x5410, R52 ;  /* 0x000054109d347816 */ /* 0x000fc40000000034 */
[----:B------:R-:W-:Y:S02]  /*9580*/  PRMT R155, R155, 0x5432, R74 ;  /* 0x000054329b9b7816 */ /* 0x000fe4000000004a */
[----:B------:R-:W-:Y:S02]  /*9590*/  PRMT R157, R157, 0x5432, R82 ;  /* 0x000054329d9d7816 */ /* 0x000fe40000000052 */
[----:B------:R-:W-:Y:S02]  /*95a0*/  LOP3.LUT R64, R61, 0xffff0000, RZ, 0xc0, !PT ;  /* 0xffff00003d407812 */ /* 0x000fe400078ec0ff */
[----:B------:R-:W-:Y:S01]  /*95b0*/  LOP3.LUT R58, R43, 0xffff0000, RZ, 0xc0, !PT ;  /* 0xffff00002b3a7812 */ /* 0x000fe200078ec0ff */
[----:B------:R-:W-:Y:S01]  /*95c0*/  FFMA.FTZ R43, R57, R62, R72 ;  /* 0x0000003e392b7223 */ /* 0x000fe20000010048 */
[----:B------:R-:W-:Y:S01]  /*95d0*/  SHF.R.U64 R63, R80, 0x10, R81 ;  /* 0x00000010503f7819 */ /* 0x000fe20000001251 */
[----:B------:R-:W-:Y:S01]  /*95e0*/  IMAD.U32 R61, R157, 0x10000, RZ ;  /* 0x000100009d3d7824 */ /* 0x000fe200078e00ff */
[----:B------:R-:W-:Y:S01]  /*95f0*/  LOP3.LUT R55, R37, 0xffff0000, RZ, 0xc0, !PT ;  /* 0xffff000025377812 */ /* 0x000fe200078ec0ff */
[----:B------:R-:W-:-:S02]  /*9600*/  IMAD.U32 R57, R155, 0x10000, RZ ;  /* 0x000100009b397824 */ /* 0x000fc400078e00ff */
[C---:B------:R-:W-:Y:S01]  /*9610*/  FMUL.FTZ R66, R59.reuse, R64 ;  /* 0x000000403b427220 */ /* 0x040fe20000410000 */
[-C--:B------:R-:W-:Y:S01]  /*9620*/  FMUL.FTZ R72, R59, R58.reuse ;  /* 0x0000003a3b487220 */ /* 0x080fe20000410000 */
[----:B------:R-:W-:Y:S01]  /*9630*/  PRMT R168, R168, 0x5410, R63 ;  /* 0x00005410a8a87816 */ /* 0x000fe2000000003f */
[C---:B------:R-:W-:Y:S01]  /*9640*/  FMUL.FTZ R59, R60.reuse, R61 ;  /* 0x0000003d3c3b7220 */ /* 0x040fe20000410000 */
[-C--:B------:R-:W-:Y:S01]  /*9650*/  FMUL.FTZ R74, R60, R57.reuse ;  /* 0x000000393c4a7220 */ /* 0x080fe20000410000 */
[----:B------:R-:W-:Y:S01]  /*9660*/  FFMA.FTZ R66, R55, R58, -R66 ;  /* 0x0000003a37427223 */ /* 0x000fe20000010842 */
[----:B------:R-:W-:Y:S01]  /*9670*/  LOP3.LUT R62, R157, 0xffff0000, RZ, 0xc0, !PT ;  /* 0xffff00009d3e7812 */ /* 0x000fe200078ec0ff */
[C---:B------:R-:W-:Y:S01]  /*9680*/  FFMA.FTZ R60, R56.reuse, R57, -R59 ;  /* 0x00000039383c7223 */ /* 0x040fe2000001083b */
[----:B------:R-:W-:Y:S01]  /*9690*/  LOP3.LUT R58, R155, 0xffff0000, RZ, 0xc0, !PT ;  /* 0xffff00009b3a7812 */ /* 0x000fe200078ec0ff */
[----:B------:R-:W-:Y:S01]  /*96a0*/  FFMA.FTZ R74, R56, R61, R74 ;  /* 0x0000003d384a7223 */ /* 0x000fe2000001004a */
[----:B------:R-:W-:Y:S01]  /*96b0*/  FFMA.FTZ R72, R55, R64, R72 ;  /* 0x0000004037487223 */ /* 0x000fe20000010048 */
[----:B------:R-:W-:-:S02]  /*96c0*/  IMAD.U32 R56, R168, 0x10000, RZ ;  /* 0x00010000a8387824 */ /* 0x000fc400078e00ff */
[C---:B------:R-:W-:Y:S01]  /*96d0*/  FMUL.FTZ R64, R53.reuse, R62 ;  /* 0x0000003e35407220 */ /* 0x040fe20000410000 */
[----:B------:R-:W-:Y:S02]  /*96e0*/  IMAD.U32 R55, R54, 0x10000, RZ ;  /* 0x0001000036377824 */ /* 0x000fe400078e00ff */
[----:B------:R-:W-:Y:S01]  /*96f0*/  FMUL.FTZ R80, R53, R58 ;  /* 0x0000003a35507220 */ /* 0x000fe20000410000 */
[----:B------:R-:W-:Y:S01]  /*9700*/  LOP3.LUT R51, R39, 0xffff0000, RZ, 0xc0, !PT ;  /* 0xffff000027337812 */ /* 0x000fe200078ec0ff */
[----:B------:R-:W-:Y:S01]  /*9710*/  IMAD.U32 R37, R38, 0x10000, RZ ;  /* 0x0001000026257824 */ /* 0x000fe200078e00ff */
[----:B------:R-:W-:Y:S01]  /*9720*/  LOP3.LUT R53, R54, 0xffff0000, RZ, 0xc0, !PT ;  /* 0xffff000036357812 */ /* 0x000fe200078ec0ff */
[----:B------:R-:W-:Y:S01]  /*9730*/  FMUL.FTZ R54, R50, R56 ;  /* 0x0000003832367220 */ /* 0x000fe20000410000 */
[----:B------:R-:W-:Y:S01]  /*9740*/  LOP3.LUT R40, R40, 0xffff0000, RZ, 0xc0, !PT ;  /* 0xffff000028287812 */ /* 0x000fe200078ec0ff */
[-C--:B------:R-:W-:Y:S01]  /*9750*/  FMUL.FTZ R59, R50, R55.reuse ;  /* 0x00000037323b7220 */ /* 0x080fe20000410000 */
[----:B------:R-:W-:Y:S01]  /*9760*/  LOP3.LUT R57, R168, 0xffff0000, RZ, 0xc0, !PT ;  /* 0xffff0000a8397812 */ /* 0x000fe200078ec0ff */
[C---:B------:R-:W-:Y:S01]  /*9770*/  FFMA.FTZ R61, R51.reuse, R58, -R64 ;  /* 0x0000003a333d7223 */ /* 0x040fe20000010840 */
[----:B------:R-:W-:Y:S01]  /*9780*/  PRMT R156, R156, 0x5410, R65 ;  /* 0x000054109c9c7816 */ /* 0x000fe20000000041 */
[----:B------:R-:W-:Y:S01]  /*9790*/  FFMA.FTZ R63, R51, R62, R80 ;  /* 0x0000003e333f7223 */ /* 0x000fe20000010050 */
[C---:B------:R-:W-:Y:S01]  /*97a0*/  FFMA.FTZ R54, R49.reuse, R55, -R54 ;  /* 0x0000003731367223 */ /* 0x040fe20000010836 */
[----:B------:R-:W-:Y:S01]  /*97b0*/  LOP3.LUT R39, R38, 0xffff0000, RZ, 0xc0, !PT ;  /* 0xffff000026277812 */ /* 0x000fe200078ec0ff */
[C---:B------:R-:W-:Y:S01]  /*97c0*/  FMUL.FTZ R51, R40.reuse, R57 ;  /* 0x0000003928337220 */ /* 0x040fe20000410000 */
[----:B------:R-:W-:Y:S01]  /*97d0*/  FFMA.FTZ R59, R49, R56, R59 ;  /* 0x00000038313b7223 */ /* 0x000fe2000001003b */
[-C--:B------:R-:W-:Y:S01]  /*97e0*/  FMUL.FTZ R55, R40, R53.reuse ;  /* 0x0000003528377220 */ /* 0x080fe20000410000 */
[----:B------:R-:W-:Y:S01]  /*97f0*/  LOP3.LUT R36, R36, 0xffff0000, RZ, 0xc0, !PT ;  /* 0xffff000024247812 */ /* 0x000fe200078ec0ff */
[----:B------:R-:W-:Y:S01]  /*9800*/  IMAD.U32 R38, R42, 0x10000, RZ ;  /* 0x000100002a267824 */ /* 0x000fe200078e00ff */
[----:B------:R-:W-:Y:S01]  /*9810*/  SHF.L.U32 R40, R156, 0x10, RZ ;  /* 0x000000109c287819 */ /* 0x000fe200000006ff */
        /* <DEDUP_REMOVED lines=8> */
[C---:B------:R-:W-:Y:S01]  /*98a0*/  FMUL.FTZ R56, R42.reuse, R52 ;  /* 0x000000342a387220 */ /* 0x040fe20000410000 */
[C---:B------:R-:W-:Y:S01]  /*98b0*/  FFMA.FTZ R50, R37.reuse, R40, -R50 ;  /* 0x0000002825327223 */ /* 0x040fe20000010832 */
[-C--:B------:R-:W-:Y:S01]  /*98c0*/  FMUL.FTZ R53, R42, R156.reuse ;  /* 0x0000009c2a357220 */ /* 0x080fe20000410000 */
[----:B------:R-:W-:Y:S01]  /*98d0*/  FFMA.FTZ R38, R37, R49, R38 ;  /* 0x0000003125267223 */ /* 0x000fe20000010026 */
[C---:B------:R-:W-:Y:S01]  /*98e0*/  FFMA.FTZ R37, R39.reuse, R156, -R56 ;  /* 0x0000009c27257223 */ /* 0x040fe20000010838 */
[----:B------:R-:W-:Y:S01]  /*98f0*/  F2FP.BF16.F32.PACK_AB R41, R66, R41 ;  /* 0x000000294229723e */ /* 0x000fe200000010ff */
[----:B------:R-:W-:Y:S01]  /*9900*/  FFMA.FTZ R53, R39, R52, R53 ;  /* 0x0000003427357223 */ /* 0x000fe20000010035 */
[----:B------:R-:W-:-:S02]  /*9910*/  F2FP.BF16.F32.PACK_AB R40, R51, R54 ;  /* 0x000000363328723e */ /* 0x000fc400000010ff */
[----:B------:R-:W-:Y:S02]  /*9920*/  F2FP.BF16.F32.PACK_AB R43, R72, R43 ;  /* 0x0000002b482b723e */ /* 0x000fe400000010ff */
        /* <DEDUP_REMOVED lines=8> */
[----:B------:R-:W-:-:S02]  /*99b0*/  IMAD.MOV.U32 R41, RZ, RZ, R43 ;  /* 0x000000ffff297224 */ /* 0x000fc400078e002b */
[----:B------:R-:W-:Y:S02]  /*99c0*/  IMAD.MOV.U32 R38, RZ, RZ, R50 ;  /* 0x000000ffff267224 */ /* 0x000fe400078e0032 */
[----:B------:R-:W-:Y:S02]  /*99d0*/  IMAD.MOV.U32 R42, RZ, RZ, R62 ;  /* 0x000000ffff2a7224 */ /* 0x000fe400078e003e */
[----:B------:R-:W-:-:S07]  /*99e0*/  IMAD.MOV.U32 R43, RZ, RZ, R63 ;  /* 0x000000ffff2b7224 */ /* 0x000fce00078e003f */
.L_x_547:
[----:B------:R-:W-:Y:S05]  /*99f0*/  BSYNC B2 ;  /* 0x0000000000027941 */ /* 0x000fea0003800000 */
.L_x_546:
[----:B------:R-:W-:Y:S02]  /*9a00*/  ULDC.64 UR4, c[0x0][0x208] ;  /* 0x0000820000047ab9 */ /* 0x000fe40000000a00 */
[----:B--2---:R2:W-:Y:S04]  /*9a10*/  STG.E.128 desc[UR4][R44.64], R36 ;  /* 0x000000242c007986 */ /* 0x0045e8000c101d04 */
[----:B---3--:R2:W-:Y:S02]  /*9a20*/  @!P3 STG.E.128 desc[UR4][R46.64], R40 ;  /* 0x000000282e00b986 */ /* 0x0085e4000c101d04 */
.L_x_545:
[----:B------:R-:W-:Y:S05]  /*9a30*/  BSYNC B1 ;  /* 0x0000000000017941 */ /* 0x000fea0003800000 */
.L_x_544:
[----:B------:R-:W-:-:S13]  /*9a40*/  ISETP.NE.AND P3, PT, R10, RZ, PT ;  /* 0x000000ff0a00720c */ /* 0x000fda0003f65270 */
[----:B------:R-:W-:Y:S05]  /*9a50*/  @!P3 BRA `(.L_x_504) ;  /* 0x0000000800fcb947 */ /* 0x000fea0003800000 */
[----:B------:R-:W-:Y:S01]  /*9a60*/  SEL R145, R119, R145, !P1 ;  /* 0x0000009177917207 */ /* 0x000fe20004800000 */
[----:B------:R-:W-:Y:S01]  /*9a70*/  BSSY B1, `(.L_x_548) ;  /* 0x0000073000017945 */ /* 0x000fe20003800000 */
[----:B--2---:R-:W-:Y:S02]  /*9a80*/  IADD3 R45, P3, P4, R94, R124, R11 ;  /* 0x0000007c5e2d7210 */ /* 0x004fe40007c7e00b */
[----:B------:R-:W-:Y:S02]  /*9a90*/  SHF.R.S32.HI R36, RZ, 0x1f, R145 ;  /* 0x0000001fff247819 */ /* 0x000fe40000011491 */
[----:B------:R-:W-:Y:S02]  /*9aa0*/  IADD3.X R46, R93, R48, R6, P3, P4 ;  /* 0x000000305d2e7210 */ /* 0x000fe40001fe8406 */
[----:B------:R-:W-:Y:S02]  /*9ab0*/  LEA.HI R145, R36, R145, RZ, 0x4 ;  /* 0x0000009124917211 */ /* 0x000fe400078f20ff */
[----:B------:R-:W-:-:S02]  /*9ac0*/  ISETP.GE.AND P4, PT, R213, R115, PT ;  /* 0x00000073d500720c */ /* 0x000fc40003f86270 */
[----:B------:R-:W-:Y:S02]  /*9ad0*/  LEA.HI.SX32 R145, R145, R12, 0x1c ;  /* 0x0000000c91917211 */ /* 0x000fe400078fe2ff */
[----:B------:R-:W-:Y:S02]  /*9ae0*/  LEA R44, P3, R45, R116, 0x1 ;  /* 0x000000742d2c7211 */ /* 0x000fe400078608ff */
[----:B------:R-:W-:Y:S01]  /*9af0*/  SHF.R.S32.HI R36, RZ, 0x1f, R145 ;  /* 0x0000001fff247819 */ /* 0x000fe20000011491 */
[----:B------:R-:W-:Y:S01]  /*9b00*/  IMAD.SHL.U32 R47, R145, 0x8, RZ ;  /* 0x00000008912f7824 */ /* 0x000fe200078e00ff */
[----:B------:R-:W-:Y:S02]  /*9b10*/  LEA.HI.X R45, R45, R117, R46, 0x1, P3 ;  /* 0x000000752d2d7211 */ /* 0x000fe400018f0c2e */
[----:B------:R-:W-:Y:S02]  /*9b20*/  LEA.HI R36, R36, R145, RZ, 0x3 ;  /* 0x0000009124247211 */ /* 0x000fe400078f18ff */
[----:B------:R-:W-:-:S02]  /*9b30*/  LOP3.LUT R37, R225, 0x38, R47, 0xf8, !PT ;  /* 0x00000038e1257812 */ /* 0x000fc400078ef82f */
[----:B------:R-:W-:Y:S02]  /*9b40*/  SHF.R.S32.HI R36, RZ, 0x3, R36 ;  /* 0x00000003ff247819 */ /* 0x000fe40000011424 */
[----:B------:R-:W-:-:S03]  /*9b50*/  LOP3.LUT R37, R37, R228, RZ, 0x3c, !PT ;  /* 0x000000e425257212 */ /* 0x000fc600078e3cff */
[----:B------:R-:W-:-:S04]  /*9b60*/  IMAD R36, R36, 0x1400, R229 ;  /* 0x0000140024247824 */ /* 0x000fc800078e02e5 */
[----:B------:R-:W-:Y:S02]  /*9b70*/  IMAD.IADD R36, R36, 0x1, R37 ;  /* 0x0000000124247824 */ /* 0x000fe400078e0225 */
[C---:B------:R-:W-:Y:S02]  /*9b80*/  IMAD R37, R17.reuse, 0x5000, R132 ;  /* 0x0000500011257824 */ /* 0x040fe400078e0284 */
[----:B------:R-:W-:Y:S02]  /*9b90*/  IMAD R39, R17, 0x5000, R36 ;  /* 0x0000500011277824 */ /* 0x000fe400078e0224 */
[--C-:B------:R-:W-:Y:S02]  /*9ba0*/  IMAD R37, R37, 0x2, R16.reuse ;  /* 0x0000000225257824 */ /* 0x100fe400078e0210 */
[----:B------:R-:W-:-:S04]  /*9bb0*/  IMAD R40, R39, 0x2, R16 ;  /* 0x0000000227287824 */ /* 0x000fc800078e0210 */
[----:B------:R-:W2:Y:S04]  /*9bc0*/  LDS.128 R36, [R37+0x24400] ;  /* 0x0244000025247984 */ /* 0x000ea80000000c00 */
[----:B------:R-:W3:Y:S01]  /*9bd0*/  LDS.128 R40, [R40+0x24400] ;  /* 0x0244000028287984 */ /* 0x000ee20000000c00 */
[----:B------:R-:W-:Y:S05]  /*9be0*/  @P4 BRA `(.L_x_549) ;  /* 0x00000004006c4947 */ /* 0x000fea0003800000 */
[----:B------:R-:W-:Y:S01]  /*9bf0*/  SHF.R.U32.HI R59, RZ, 0x10, R77 ;  /* 0x00000010ff3b7819 */ /* 0x000fe2000001164d */
[----:B---3--:R-:W-:Y:S01]  /*9c00*/  IMAD.U32 R53, R41, 0x10000, RZ ;  /* 0x0001000029357824 */ /* 0x008fe200078e00ff */
[--C-:B------:R-:W-:Y:S01]  /*9c10*/  SHF.R.U64 R63, R68, 0x10, R69.reuse ;  /* 0x00000010443f7819 */ /* 0x100fe20000001245 */
[----:B--2---:R-:W-:Y:S01]  /*9c20*/  IMAD.U32 R49, R37, 0x10000, RZ ;  /* 0x0001000025317824 */ /* 0x004fe200078e00ff */
[----:B------:R-:W-:Y:S01]  /*9c30*/  SHF.R.U32.HI R69, RZ, 0x10, R69 ;  /* 0x00000010ff457819 */ /* 0x000fe20000011645 */
[----:B------:R-:W-:Y:S01]  /*9c40*/  IMAD.U32 R55, R43, 0x10000, RZ ;  /* 0x000100002b377824 */ /* 0x000fe200078e00ff */
[----:B------:R-:W-:Y:S01]  /*9c50*/  PRMT R59, R154, 0x5432, R59 ;  /* 0x000054329a3b7816 */ /* 0x000fe2000000003b */
[----:B------:R-:W-:Y:S01]  /*9c60*/  IMAD.U32 R51, R40, 0x10000, RZ ;  /* 0x0001000028337824 */ /* 0x000fe200078e00ff */
[----:B------:R-:W-:Y:S01]  /*9c70*/  PRMT R56, R152, 0x5410, R63 ;  /* 0x0000541098387816 */ /* 0x000fe2000000003f */
[----:B------:R-:W-:Y:S01]  /*9c80*/  IMAD.U32 R46, R36, 0x10000, RZ ;  /* 0x00010000242e7824 */ /* 0x000fe200078e00ff */
[----:B------:R-:W-:Y:S01]  /*9c90*/  SHF.R.U64 R61, R76, 0x10, R77 ;  /* 0x000000104c3d7819 */ /* 0x000fe2000000124d */
[----:B------:R-:W-:Y:S01]  /*9ca0*/  IMAD.U32 R60, R59, 0x10000, RZ ;  /* 0x000100003b3c7824 */ /* 0x000fe200078e00ff */
[----:B------:R-:W-:-:S02]  /*9cb0*/  PRMT R152, R152, 0x5432, R69 ;  /* 0x0000543298987816 */ /* 0x000fc40000000045 */
[--C-:B------:R-:W-:Y:S02]  /*9cc0*/  SHF.R.U64 R62, R78, 0x10, R79.reuse ;  /* 0x000000104e3e7819 */ /* 0x100fe4000000124f */
[----:B------:R-:W-:Y:S01]  /*9cd0*/  SHF.R.U32.HI R78, RZ, 0x10, R79 ;  /* 0x00000010ff4e7819 */ /* 0x000fe2000001164f */
[----:B------:R-:W-:Y:S01]  /*9ce0*/  IMAD.U32 R58, R152, 0x10000, RZ ;  /* 0x00010000983a7824 */ /* 0x000fe200078e00ff */
[----:B------:R-:W-:Y:S02]  /*9cf0*/  PRMT R154, R154, 0x5410, R61 ;  /* 0x000054109a9a7816 */ /* 0x000fe4000000003d */
[--C-:B------:R-:W-:Y:S01]  /*9d00*/  SHF.R.U64 R57, R70, 0x10, R71.reuse ;  /* 0x0000001046397819 */ /* 0x100fe20000001247 */
[----:B------:R-:W-:Y:S01]  /*9d10*/  FMUL.FTZ R64, R53, R58 ;  /* 0x0000003a35407220 */ /* 0x000fe20000410000 */
[----:B------:R-:W-:Y:S01]  /*9d20*/  PRMT R61, R153, 0x5410, R62 ;  /* 0x00005410993d7816 */ /* 0x000fe2000000003e */
[-C--:B------:R-:W-:Y:S01]  /*9d30*/  FMUL.FTZ R62, R53, R60.reuse ;  /* 0x0000003c353e7220 */ /* 0x080fe20000410000 */
[----:B------:R-:W-:Y:S01]  /*9d40*/  SHF.R.U32.HI R71, RZ, 0x10, R71 ;  /* 0x00000010ff477819 */ /* 0x000fe20000011647 */
[----:B------:R-:W-:Y:S01]  /*9d50*/  FFMA.FTZ R64, R49, R60, R64 ;  /* 0x0000003c31407223 */ /* 0x000fe20000010040 */
[----:B------:R-:W-:Y:S01]  /*9d60*/  LOP3.LUT R54, R41, 0xffff0000, RZ, 0xc0, !PT ;  /* 0xffff000029367812 */ /* 0x000fe200078ec0ff */
[----:B------:R-:W-:Y:S01]  /*9d70*/  FFMA.FTZ R62, R49, R58, -R62 ;  /* 0x0000003a313e7223 */ /* 0x000fe2000001083e */
[----:B------:R-:W-:-:S02]  /*9d80*/  LOP3.LUT R59, R59, 0xffff0000, RZ, 0xc0, !PT ;  /* 0xffff00003b3b7812 */ /* 0x000fc400078ec0ff */
[----:B------:R-:W-:Y:S02]  /*9d90*/  PRMT R153, R153, 0x5432, R78 ;  /* 0x0000543299997816 */ /* 0x000fe4000000004e */
[----:B------:R-:W-:Y:S01]  /*9da0*/  PRMT R57, R150, 0x5410, R57 ;  /* 0x0000541096397816 */ /* 0x000fe20000000039 */
[----:B------:R-:W-:Y:S01]  /*9db0*/  FMUL.FTZ R63, R54, R59 ;  /* 0x0000003b363f7220 */ /* 0x000fe20000410000 */
[----:B------:R-:W-:Y:S02]  /*9dc0*/  LOP3.LUT R50, R37, 0xffff0000, RZ, 0xc0, !PT ;  /* 0xffff000025327812 */ /* 0x000fe400078ec0ff */
[----:B------:R-:W-:Y:S02]  /*9dd0*/  PRMT R150, R150, 0x5432, R71 ;  /* 0x0000543296967816 */ /* 0x000fe40000000047 */
[----:B------:R-:W-:Y:S02]  /*9de0*/  LOP3.LUT R53, R152, 0xffff0000, RZ, 0xc0, !PT ;  /* 0xffff000098357812 */ /* 0x000fe400078ec0ff */
[----:B------:R-:W-:Y:S01]  /*9df0*/  SHF.L.U32 R58, R153, 0x10, RZ ;  /* 0x00000010993a7819 */ /* 0x000fe200000006ff */
[----:B------:R-:W-:Y:S01]  /*9e00*/  IMAD.U32 R49, R150, 0x10000, RZ ;  /* 0x0001000096317824 */ /* 0x000fe200078e00ff */
[----:B------:R-:W-:Y:S01]  /*9e10*/  LOP3.LUT R52, R40, 0xffff0000, RZ, 0xc0, !PT ;  /* 0xffff000028347812 */ /* 0x000fe200078ec0ff */
[-C--:B------:R-:W-:Y:S01]  /*9e20*/  FMUL.FTZ R65, R54, R53.reuse ;  /* 0x0000003536417220 */ /* 0x080fe20000410000 */
[----:B------:R-:W-:Y:S01]  /*9e30*/  FFMA.FTZ R63, R50, R53, -R63 ;  /* 0x00000035323f7223 */ /* 0x000fe2000001083f */
[----:B------:R-:W-:-:S02]  /*9e40*/  IMAD.U32 R40, R39, 0x10000, RZ ;  /* 0x0001000027287824 */ /* 0x000fc400078e00ff */
[-C--:B------:R-:W-:Y:S01]  /*9e50*/  FMUL.FTZ R53, R55, R58.reuse ;  /* 0x0000003a37357220 */ /* 0x080fe20000410000 */
[----:B------:R-:W-:Y:S01]  /*9e60*/  LOP3.LUT R43, R43, 0xffff0000, RZ, 0xc0, !PT ;  /* 0xffff00002b2b7812 */ /* 0x000fe200078ec0ff */
[-C--:B------:R-:W-:Y:S01]  /*9e70*/  FMUL.FTZ R55, R55, R49.reuse ;  /* 0x0000003137377220 */ /* 0x080fe20000410000 */
[----:B------:R-:W-:Y:S01]  /*9e80*/  LOP3.LUT R54, R153, 0xffff0000, RZ, 0xc0, !PT ;  /* 0xffff000099367812 */ /* 0x000fe200078ec0ff */
[----:B------:R-:W-:Y:S01]  /*9e90*/  FFMA.FTZ R53, R40, R49, -R53 ;  /* 0x0000003128357223 */ /* 0x000fe20000010835 */
[----:B------:R-:W-:Y:S01]  /*9ea0*/  LOP3.LUT R150, R150, 0xffff0000, RZ, 0xc0, !PT ;  /* 0xffff000096967812 */ /* 0x000fe200078ec0ff */
[----:B------:R-:W-:Y:S01]  /*9eb0*/  IMAD.U32 R49, R154, 0x10000, RZ ;  /* 0x000100009a317824 */ /* 0x000fe200078e00ff */
[----:B------:R-:W-:Y:S01]  /*9ec0*/  LOP3.LUT R41, R39, 0xffff0000, RZ, 0xc0, !PT ;  /* 0xffff000027297812 */ /* 0x000fe200078ec0ff */
[----:B------:R-:W-:Y:S01]  /*9ed0*/  FFMA.FTZ R65, R50, R59, R65 ;  /* 0x0000003b32417223 */ /* 0x000fe20000010041 */
[----:B------:R-:W-:Y:S01]  /*9ee0*/  FFMA.FTZ R55, R40, R58, R55 ;  /* 0x0000003a28377223 */ /* 0x000fe20000010037 */
[C---:B------:R-:W-:Y:S01]  /*9ef0*/  FMUL.FTZ R50, R43.reuse, R54 ;  /* 0x000000362b327220 */ /* 0x040fe20000410000 */
[----:B------:R-:W-:Y:S01]  /*9f00*/  FMUL.FTZ R58, R43, R150 ;  /* 0x000000962b3a7220 */ /* 0x000fe20000410000 */
[----:B------:R-:W-:-:S02]  /*9f10*/  IMAD.U32 R40, R56, 0x10000, RZ ;  /* 0x0001000038287824 */ /* 0x000fc400078e00ff */
[-C--:B------:R-:W-:Y:S01]  /*9f20*/  FMUL.FTZ R43, R51, R49.reuse ;  /* 0x00000031332b7220 */ /* 0x080fe20000410000 */
[----:B------:R-:W-:Y:S01]  /*9f30*/  LOP3.LUT R154, R154, 0xffff0000, RZ, 0xc0, !PT ;  /* 0xffff00009a9a7812 */ /* 0x000fe200078ec0ff */
[C---:B------:R-:W-:Y:S01]  /*9f40*/  FFMA.FTZ R150, R41.reuse, R150, -R50 ;  /* 0x0000009629967223 */ /* 0x040fe20000010832 */
[----:B------:R-:W-:Y:S01]  /*9f50*/  FFMA.FTZ R58, R41, R54, R58 ;  /* 0x00000036293a7223 */ /* 0x000fe2000001003a */
[----:B------:R-:W-:Y:S02]  /*9f60*/  IMAD.U32 R39, R42, 0x10000, RZ ;  /* 0x000100002a277824 */ /* 0x000fe400078e00ff */
[-C--:B------:R-:W-:Y:S01]  /*9f70*/  FMUL.FTZ R50, R51, R40.reuse ;  /* 0x0000002833327220 */ /* 0x080fe20000410000 */
[----:B------:R-:W-:Y:S01]  /*9f80*/  FFMA.FTZ R43, R46, R40, -R43 ;  /* 0x000000282e2b7223 */ /* 0x000fe2000001082b */
[----:B------:R-:W-:Y:S01]  /*9f90*/  IMAD.U32 R41, R61, 0x10000, RZ ;  /* 0x000100003d297824 */ /* 0x000fe200078e00ff */
[----:B------:R-:W-:Y:S01]  /*9fa0*/  LOP3.LUT R37, R36, 0xffff0000, RZ, 0xc0, !PT ;  /* 0xffff000024257812 */ /* 0x000fe200078ec0ff */
[----:B------:R-:W-:Y:S01]  /*9fb0*/  IMAD.U32 R40, R57, 0x10000, RZ ;  /* 0x0001000039287824 */ /* 0x000fe200078e00ff */
[----:B------:R-:W-:Y:S01]  /*9fc0*/  LOP3.LUT R42, R42, 0xffff0000, RZ, 0xc0, !PT ;  /* 0xffff00002a2a7812 */ /* 0x000fe200078ec0ff */
[----:B------:R-:W-:Y:S01]  /*9fd0*/  FMUL.FTZ R54, R52, R154 ;  /* 0x0000009a34367220 */ /* 0x000fe20000410000 */
[----:B------:R-:W-:Y:S01]  /*9fe0*/  LOP3.LUT R56, R56, 0xffff0000, RZ, 0xc0, !PT ;  /* 0xffff000038387812 */ /* 0x000fe200078ec0ff */
[----:B------:R-:W-:Y:S01]  /*9ff0*/  IMAD.U32 R36, R38, 0x10000, RZ ;  /* 0x0001000026247824 */ /* 0x000fe200078e00ff */
[----:B------:R-:W-:Y:S01]  /*a000*/  LOP3.LUT R61, R61, 0xffff0000, RZ, 0xc0, !PT ;  /* 0xffff00003d3d7812 */ /* 0x000fe200078ec0ff */
[----:B------:R-:W-:Y:S01]  /*a010*/  FFMA.FTZ R50, R46, R49, R50 ;  /* 0x000000312e327223 */ /* 0x000fe20000010032 */
[----:B------:R-:W-:Y:S01]  /*a020*/  LOP3.LUT R57, R57, 0xffff0000, RZ, 0xc0, !PT ;  /* 0xffff000039397812 */ /* 0x000fe200078ec0ff */
[C---:B------:R-:W-:Y:S01]  /*a030*/  FMUL.FTZ R49, R39.reuse, R41 ;  /* 0x0000002927317220 */ /* 0x040fe20000410000 */
[----:B------:R-:W-:Y:S01]  /*a040*/  LOP3.LUT R38, R38, 0xffff0000, RZ, 0xc0, !PT ;  /* 0xffff000026267812 */ /* 0x000fe200078ec0ff */
[----:B------:R-:W-:Y:S01]  /*a050*/  FMUL.FTZ R46, R39, R40 ;  /* 0x00000028272e7220 */ /* 0x000fe20000410000 */
[CC--:B------:R-:W-:Y:S01]  /*a060*/  FFMA.FTZ R54, R37.reuse, R56.reuse, -R54 ;  /* 0x0000003825367223 */ /* 0x0c0fe20000010836 */
[----:B------:R-:W-:Y:S01]  /*a070*/  FMUL.FTZ R39, R42, R61 ;  /* 0x0000003d2a277220 */ /* 0x000fe20000410000 */
[----:B------:R-:W-:Y:S01]  /*a080*/  FMUL.FTZ R52, R52, R56 ;  /* 0x0000003834347220 */ /* 0x000fe20000410000 */
[----:B------:R-:W-:Y:S01]  /*a090*/  FMUL.FTZ R42, R42, R57 ;  /* 0x000000392a2a7220 */ /* 0x000fe20000410000 */
[C---:B------:R-:W-:Y:S01]  /*a0a0*/  FFMA.FTZ R49, R36.reuse, R40, -R49 ;  /* 0x0000002824317223 */ /* 0x040fe20000010831 */
[----:B------:R-:W-:Y:S01]  /*a0b0*/  FFMA.FTZ R46, R36, R41, R46 ;  /* 0x00000029242e7223 */ /* 0x000fe2000001002e */
[----:B------:R-:W-:Y:S01]  /*a0c0*/  FFMA.FTZ R36, R38, R57, -R39 ;  /* 0x0000003926247223 */ /* 0x000fe20000010827 */
[----:B------:R-:W-:Y:S01]  /*a0d0*/  FFMA.FTZ R37, R37, R154, R52 ;  /* 0x0000009a25257223 */ /* 0x000fe20000010034 */
[----:B------:R-:W-:Y:S01]  /*a0e0*/  F2FP.BF16.F32.PACK_AB R43, R54, R43 ;  /* 0x0000002b362b723e */ /* 0x000fe200000010ff */
        /* <DEDUP_REMOVED lines=10> */
[----:B------:R-:W-:-:S07]  /*a190*/  F2FP.BF16.F32.PACK_AB R42, R61, R46 ;  /* 0x0000002e3d2a723e */ /* 0x000fce00000010ff */
.L_x_549:
[----:B------:R-:W-:Y:S05]  /*a1a0*/  BSYNC B1 ;  /* 0x0000000000017941 */ /* 0x000fea0003800000 */
.L_x_548:
[----:B------:R-:W-:Y:S01]  /*a1b0*/  ISETP.GE.AND P3, PT, R47, R144, PT ;  /* 0x000000902f00720c */ /* 0x000fe20003f66270 */
[----:B------:R-:W-:Y:S02]  /*a1c0*/  ULDC.64 UR4, c[0x0][0x208] ;  /* 0x0000820000047ab9 */ /* 0x000fe40000000a00 */
[----:B--2---:R2:W-:Y:S10]  /*a1d0*/  STG.E.128 desc[UR4][R44.64], R36 ;  /* 0x000000242c007986 */ /* 0x0045f4000c101d04 */
[----:B------:R-:W-:Y:S05]  /*a1e0*/  @P3 BRA `(.L_x_504) ;  /* 0x0000000400183947 */ /* 0x000fea0003800000 */
[--C-:B------:R-:W-:Y:S01]  /*a1f0*/  IADD3 R124, P3, P4, R94, R124, R47.reuse ;  /* 0x0000007c5e7c7210 */ /* 0x100fe20007c7e02f */
[----:B------:R-:W-:Y:S01]  /*a200*/  ULDC.64 UR4, c[0x0][0x208] ;  /* 0x0000820000047ab9 */ /* 0x000fe20000000a00 */
[----:B------:R-:W-:-:S04]  /*a210*/  SHF.R.S32.HI R47, RZ, 0x1f, R47 ;  /* 0x0000001fff2f7819 */ /* 0x000fc8000001142f */
[----:B------:R-:W-:Y:S02]  /*a220*/  IADD3.X R48, R93, R48, R47, P3, P4 ;  /* 0x000000305d307210 */ /* 0x000fe40001fe842f */
[----:B------:R-:W-:-:S04]  /*a230*/  LEA R116, P3, R124, R116, 0x1 ;  /* 0x000000747c747211 */ /* 0x000fc800078608ff */
[----:B------:R-:W-:-:S05]  /*a240*/  LEA.HI.X R117, R124, R117, R48, 0x1, P3 ;  /* 0x000000757c757211 */ /* 0x000fca00018f0c30 */
[----:B---3--:R3:W-:Y:S01]  /*a250*/  STG.E.128 desc[UR4][R116.64], R40 ;  /* 0x0000002874007986 */ /* 0x0087e2000c101d04 */
[----:B------:R-:W-:Y:S05]  /*a260*/  BRA `(.L_x_504) ;  /* 0x0000000000f87947 */ /* 0x000fea0003800000 */
.L_x_461:
[----:B------:R-:W-:-:S04]  /*a270*/  ULOP3.LUT UR4, UR60, 0x1, URZ, 0xfc, !UPT ;  /* 0x000000013c047892 */ /* 0x000fc8000f8efc3f */
[----:B------:R-:W-:-:S06]  /*a280*/  UISETP.NE.AND UP0, UPT, UR4, 0x3, UPT ;  /* 0x000000030400788c */ /* 0x000fcc000bf05270 */
[----:B------:R-:W-:-:S13]  /*a290*/  PLOP3.LUT P2, PT, PT, PT, UP0, 0x80, 0x0 ;  /* 0x000000000000781c */ /* 0x000fda0003f4f008 */
[----:B------:R-:W-:Y:S05]  /*a2a0*/  @!P2 BRA `(.L_x_550) ;  /* 0x000000000004a947 */ /* 0x000fea0003800000 */
[----:B------:R-:W-:Y:S01]  /*a2b0*/  BPT.TRAP 0x1 ;  /* 0x000000040000795c */ /* 0x000fe20000300000 */
.L_x_550:
[----:B------:R-:W-:Y:S01]  /*a2c0*/  IMAD R0, R17, 0x8, R16 ;  /* 0x0000000811007824 */ /* 0x000fe200078e0210 */
[----:B------:R-:W-:Y:S01]  /*a2d0*/  SHF.L.U32 R114, R219, 0x1f, RZ ;  /* 0x0000001fdb727819 */ /* 0x000fe200000006ff */
[----:B------:R-:W-:Y:S01]  /*a2e0*/  IMAD R3, R24, -0x50, R2 ;  /* 0xffffffb018037824 */ /* 0x000fe200078e0202 */
[----:B------:R-:W-:Y:S02]  /*a2f0*/  BSSY B1, `(.L_x_551) ;  /* 0x0000005000017945 */ /* 0x000fe40003800000 */
[----:B------:R-:W1:Y:S02]  /*a300*/  SYNCS.PHASECHK.TRANS64.TRYWAIT P3, [R0+URZ+0x38890], R114 ;  /* 0x03889072000075a7 */ /* 0x000e64000806017f */
[----:B------:R-:W-:-:S04]  /*a310*/  VIMNMX R3, R3, 0x50, PT ;  /* 0x0000005003037848 */ /* 0x000fc80003fe0100 */
[----:B------:R-:W-:Y:S01]  /*a320*/  ISETP.GE.AND P4, PT, R18, R3, PT ;  /* 0x000000031200720c */ /* 0x000fe20003f86270 */
[----:B-1----:R-:W-:-:S12]  /*a330*/  @!P3 BRA `(.L_x_552) ;  /* 0x000001b8003cb947 */ /* 0x002fd80003800000 */
.L_x_792:
[----:B------:R-:W-:Y:S05]  /*a340*/  BSYNC B1 ;  /* 0x0000000000017941 */ /* 0x000fea0003800000 */
.L_x_551:
[----:B------:R-:W-:Y:S04]  /*a350*/  BSSY B1, `(.L_x_553) ;  /* 0x000000f000017945 */ /* 0x000fe80003800000 */
[----:B------:R-:W-:Y:S05]  /*a360*/  @P4 BRA `(.L_x_554) ;  /* 0x0000000000344947 */ /* 0x000fea0003800000 */
[----:B------:R-:W-:Y:S01]  /*a370*/  ISETP.NE.AND P5, PT, R26, RZ, PT ;  /* 0x000000ff1a00720c */ /* 0x000fe20003fa5270 */
[----:B------:R-:W-:Y:S01]  /*a380*/  ULDC.64 UR4, c[0x0][0x208] ;  /* 0x0000820000047ab9 */ /* 0x000fe20000000a00 */
[----:B------:R-:W-:Y:S02]  /*a390*/  ISETP.NE.AND P4, PT, R10, RZ, PT ;  /* 0x000000ff0a00720c */ /* 0x000fe40003f85270 */
[----:B------:R-:W-:-:S09]  /*a3a0*/  ISETP.NE.AND P3, PT, R9, RZ, PT ;  /* 0x000000ff0900720c */ /* 0x000fd20003f65270 */
[----:B0-----:R-:W0:Y:S04]  /*a3b0*/  @P5 LDS.128 R36, [R4+0x24400] ;  /* 0x0244000004245984 */ /* 0x001e280000000c00 */
[----:B------:R-:W2:Y:S04]  /*a3c0*/  @P3 LDS.128 R40, [R4+0x29400] ;  /* 0x0294000004283984 */ /* 0x000ea80000000c00 */
[----:B0-----:R-:W-:Y:S01]  /*a3d0*/  @P5 STG.E.128 desc[UR4][R56.64], R36 ;  /* 0x0000002438005986 */ /* 0x001fe2000c101d04 */
[----:B------:R-:W-:-:S03]  /*a3e0*/  ISETP.NE.AND P5, PT, R8, RZ, PT ;  /* 0x000000ff0800720c */ /* 0x000fc60003fa5270 */
[----:B------:R-:W0:Y:S04]  /*a3f0*/  @P4 LDS.128 R36, [R4+0x26c00] ;  /* 0x026c000004244984 */ /* 0x000e280000000c00 */
[----:B--2---:R-:W-:Y:S06]  /*a400*/  @P3 STG.E.128 desc[UR4][R56.64+0x100], R40 ;  /* 0x0001002838003986 */ /* 0x004fec000c101d04 */
[----:B------:R-:W2:Y:S04]  /*a410*/  @P5 LDS.128 R44, [R4+0x2bc00] ;  /* 0x02bc0000042c5984 */ /* 0x000ea80000000c00 */
[----:B0-----:R3:W-:Y:S04]  /*a420*/  @P4 STG.E.128 desc[UR4][R56.64+0x80], R36 ;  /* 0x0000802438004986 */ /* 0x0017e8000c101d04 */
[----:B--2---:R3:W-:Y:S02]  /*a430*/  @P5 STG.E.128 desc[UR4][R56.64+0x180], R44 ;  /* 0x0001802c38005986 */ /* 0x0047e4000c101d04 */
.L_x_554:
[----:B------:R-:W-:Y:S05]  /*a440*/  BSYNC B1 ;  /* 0x0000000000017941 */ /* 0x000fea0003800000 */
.L_x_553:
[----:B------:R-:W-:Y:S01]  /*a450*/  ISETP.GE.AND P3, PT, R217, R3, PT ;  /* 0x00000003d900720c */ /* 0x000fe20003f66270 */
[----:B------:R-:W-:-:S12]  /*a460*/  BSSY B1, `(.L_x_555) ;  /* 0x000000f000017945 */ /* 0x000fd80003800000 */
[----:B------:R-:W-:Y:S05]  /*a470*/  @P3 BRA `(.L_x_556) ;  /* 0x0000000000343947 */ /* 0x000fea0003800000 */
[----:B------:R-:W-:Y:S01]  /*a480*/  ISETP.NE.AND P5, PT, R26, RZ, PT ;  /* 0x000000ff1a00720c */ /* 0x000fe20003fa5270 */
[----:B------:R-:W-:Y:S01]  /*a490*/  ULDC.64 UR4, c[0x0][0x208] ;  /* 0x0000820000047ab9 */ /* 0x000fe20000000a00 */
[----:B------:R-:W-:Y:S02]  /*a4a0*/  ISETP.NE.AND P4, PT, R10, RZ, PT ;  /* 0x000000ff0a00720c */ /* 0x000fe40003f85270 */
[----:B------:R-:W-:-:S09]  /*a4b0*/  ISETP.NE.AND P3, PT, R9, RZ, PT ;  /* 0x000000ff0900720c */ /* 0x000fd20003f65270 */
[----:B0--3--:R-:W0:Y:S04]  /*a4c0*/  @P5 LDS.128 R36, [R4+0x25400] ;  /* 0x0254000004245984 */ /* 0x009e280000000c00 */
        /* <DEDUP_REMOVED lines=8> */
.L_x_556:
[----:B------:R-:W-:Y:S05]  /*a550*/  BSYNC B1 ;  /* 0x0000000000017941 */ /* 0x000fea0003800000 */
.L_x_555:
[----:B------:R-:W-:-:S13]  /*a560*/  ISETP.GE.AND P3, PT, R218, R3, PT ;  /* 0x00000003da00720c */ /* 0x000fda0003f66270 */
[----:B------:R-:W-:Y:S05]  /*a570*/  @P3 BRA `(.L_x_504) ;  /* 0x0000000000343947 */ /* 0x000fea0003800000 */
[----:B------:R-:W-:Y:S01]  /*a580*/  ISETP.NE.AND P5, PT, R26, RZ, PT ;  /* 0x000000ff1a00720c */ /* 0x000fe20003fa5270 */
[----:B------:R-:W-:Y:S01]  /*a590*/  ULDC.64 UR4, c[0x0][0x208] ;  /* 0x0000820000047ab9 */ /* 0x000fe20000000a00 */
[----:B------:R-:W-:Y:S02]  /*a5a0*/  ISETP.NE.AND P4, PT, R10, RZ, PT ;  /* 0x000000ff0a00720c */ /* 0x000fe40003f85270 */
[----:B------:R-:W-:-:S09]  /*a5b0*/  ISETP.NE.AND P3, PT, R9, RZ, PT ;  /* 0x000000ff0900720c */ /* 0x000fd20003f65270 */
[----:B0--34-:R-:W0:Y:S04]  /*a5c0*/  @P5 LDS.128 R36, [R4+0x26400] ;  /* 0x0264000004245984 */ /* 0x019e280000000c00 */
        /* <DEDUP_REMOVED lines=8> */
.L_x_504:
[----:B------:R-:W-:Y:S05]  /*a650*/  BSYNC B0 ;  /* 0x0000000000007941 */ /* 0x000fea0003800000 */
.L_x_460:
[----:B01234-:R-:W0:Y:S01]  /*a660*/  S2R R36, SR_TID.X ;  /* 0x0000000000247919 */ /* 0x01fe220000002100 */
[----:B------:R-:W-:Y:S01]  /*a670*/  @!PT LDS RZ, [RZ] ;  /* 0x00000000fffff984 */ /* 0x000fe20000000800 */
[----:B------:R-:W-:Y:S01]  /*a680*/  @!PT LDS RZ, [RZ] ;  /* 0x00000000fffff984 */ /* 0x000fe20000000800 */
[----:B------:R-:W-:Y:S01]  /*a690*/  @!PT LDS RZ, [RZ] ;  /* 0x00000000fffff984 */ /* 0x000fe20000000800 */
[----:B------:R-:W-:Y:S01]  /*a6a0*/  @!PT LDS RZ, [RZ] ;  /* 0x00000000fffff984 */ /* 0x000fe20000000800 */
[----:B------:R1:W-:Y:S06]  /*a6b0*/  MEMBAR.ALL.CTA ;  /* 0x0000000000007992 */ /* 0x0003ec0000008000 */
[----:B-1----:R-:W1:Y:S01]  /*a6c0*/  FENCE.VIEW.ASYNC.S ;  /* 0x00000000000073c6 */ /* 0x002e620000000000 */
[----:B------:R-:W-:Y:S05]  /*a6d0*/  WARPSYNC.ALL ;  /* 0x0000000000007948 */ /* 0x000fea0003800000 */
[----:B------:R-:W-:Y:S01]  /*a6e0*/  BSSY B0, `(.L_x_557) ;  /* 0x0000009000007945 */ /* 0x000fe20003800000 */
[----:B0-----:R-:W-:Y:S01]  /*a6f0*/  LOP3.LUT R36, R36, 0x7f, RZ, 0xc0, !PT ;  /* 0x0000007f24247812 */ /* 0x001fe200078ec0ff */
[----:B-1----:R0:W-:Y:S03]  /*a700*/  BAR.SYNC.DEFER_BLOCKING R147, 0x80 ;  /* 0x000200930000751d */ /* 0x0021e60000010000 */
[----:B------:R-:W-:-:S13]  /*a710*/  ISETP.NE.AND P3, PT, R36, RZ, PT ;  /* 0x000000ff2400720c */ /* 0x000fda0003f65270 */
[----:B------:R-:W-:-:S05]  /*a720*/  @!P3 VIADD R36, R0, 0x388a0 ;  /* 0x000388a00024b836 */ /* 0x000fca0000000000 */
[----:B------:R-:W-:-:S04]  /*a730*/  @!P3 PRMT R36, RZ, 0x654, R36 ;  /* 0x00000654ff24b816 */ /* 0x000fc80000000024 */
[----:B------:R0:W-:Y:S01]  /*a740*/  @!P3 SYNCS.ARRIVE.TRANS64.RED.A1T0 RZ, [R36+URZ], RZ ;  /* 0x000000ff24ffb9a7 */ /* 0x0001e2000810043f */
[----:B------:R-:W-:Y:S05]  /*a750*/  @!P2 BRA `(.L_x_558) ;  /* 0x000000000004a947 */ /* 0x000fea0003800000 */
[----:B------:R-:W-:Y:S01]  /*a760*/  BPT.TRAP 0x1 ;  /* 0x000000040000795c */ /* 0x000fe20000300000 */
.L_x_558:
[----:B------:R-:W-:Y:S05]  /*a770*/  BSYNC B0 ;  /* 0x0000000000007941 */ /* 0x000fea0003800000 */
.L_x_557:
[----:B------:R-:W1:Y:S01]  /*a780*/  SYNCS.PHASECHK.TRANS64.TRYWAIT P2, [R0+URZ+0x388b0], R114 ;  /* 0x0388b072000075a7 */ /* 0x000e62000804017f */
[----:B------:R-:W-:Y:S01]  /*a790*/  ULDC UR61, c[0x0][0x2e4] ;  /* 0x0000b900003d7ab9 */ /* 0x000fe20000000800 */
[----:B------:R-:W-:Y:S01]  /*a7a0*/  ULDC.64 UR56, c[0x0][0x318] ;  /* 0x0000c60000387ab9 */ /* 0x000fe20000000a00 */
[----:B------:R-:W-:Y:S01]  /*a7b0*/  ULDC.64 UR58, c[0x0][0x308] ;  /* 0x0000c200003a7ab9 */ /* 0x000fe20000000a00 */
[----:B------:R-:W-:Y:S01]  /*a7c0*/  BSSY B0, `(.L_x_559) ;  /* 0x0000004000007945 */ /* 0x000fe20003800000 */
[----:B------:R-:W-:Y:S01]  /*a7d0*/  ISETP.GE.AND P4, PT, R18, R3, PT ;  /* 0x000000031200720c */ /* 0x000fe20003f86270 */
[----:B------:R-:W-:Y:S02]  /*a7e0*/  IMAD.WIDE R48, R24, 0x50, R112 ;  /* 0x0000005018307825 */ /* 0x000fe400078e0270 */
[----:B-1----:R-:W-:Y:S10]  /*a7f0*/  @!P2 BRA `(.L_x_560) ;  /* 0x000001b40020a947 */ /* 0x002ff40003800000 */
.L_x_793:
[----:B------:R-:W-:Y:S05]  /*a800*/  BSYNC B0 ;  /* 0x0000000000007941 */ /* 0x000fea0003800000 */
.L_x_559:
[----:B------:R-:W-:Y:S04]  /*a810*/  BSSY B0, `(.L_x_561) ;  /* 0x0000017000007945 */ /* 0x000fe80003800000 */
[----:B------:R-:W-:Y:S05]  /*a820*/  @P4 BRA `(.L_x_562) ;  /* 0x0000000000544947 */ /* 0x000fea0003800000 */
[----:B------:R-:W-:Y:S01]  /*a830*/  ISETP.GE.AND P5, PT, R212, UR61, PT ;  /* 0x0000003dd4007c0c */ /* 0x000fe2000bfa6270 */
[----:B------:R-:W-:Y:S01]  /*a840*/  IMAD R43, R49, UR56, RZ ;  /* 0x00000038312b7c24 */ /* 0x000fe2000f8e02ff */
[----:B------:R-:W-:Y:S01]  /*a850*/  ULDC.64 UR4, c[0x0][0x208] ;  /* 0x0000820000047ab9 */ /* 0x000fe20000000a00 */
[----:B------:R-:W-:Y:S01]  /*a860*/  IMAD.MOV.U32 R40, RZ, RZ, R96 ;  /* 0x000000ffff287224 */ /* 0x000fe200078e0060 */
[----:B------:R-:W-:Y:S01]  /*a870*/  ISETP.GE.AND P4, PT, R213, UR61, PT ;  /* 0x0000003dd5007c0c */ /* 0x000fe2000bf86270 */
[----:B------:R-:W-:Y:S02]  /*a880*/  IMAD.MOV.U32 R41, RZ, RZ, R5 ;  /* 0x000000ffff297224 */ /* 0x000fe400078e0005 */
[C---:B------:R-:W-:Y:S02]  /*a890*/  IMAD R43, R48.reuse, UR57, R43 ;  /* 0x00000039302b7c24 */ /* 0x040fe4000f8e022b */
[----:B------:R-:W-:-:S04]  /*a8a0*/  IMAD.WIDE.U32 R40, R48, UR56, R40 ;  /* 0x0000003830287c25 */ /* 0x000fc8000f8e0028 */
[----:B0-----:R-:W0:Y:S01]  /*a8b0*/  @!P5 LDS.128 R36, [R4+0x400] ;  /* 0x000400000424d984 */ /* 0x001e220000000c00 */
[----:B------:R-:W-:Y:S01]  /*a8c0*/  IMAD.IADD R41, R41, 0x1, R43 ;  /* 0x0000000129297824 */ /* 0x000fe200078e022b */
[----:B------:R-:W-:-:S04]  /*a8d0*/  LEA R50, P2, R40, UR58, 0x1 ;  /* 0x0000003a28327c11 */ /* 0x000fc8000f8408ff */
[----:B------:R-:W-:Y:S02]  /*a8e0*/  LEA.HI.X R51, R40, UR59, R41, 0x1, P2 ;  /* 0x0000003b28337c11 */ /* 0x000fe400090f0c29 */
[----:B------:R-:W-:-:S13]  /*a8f0*/  ISETP.GE.AND P2, PT, R224, UR61, PT ;  /* 0x0000003de0007c0c */ /* 0x000fda000bf46270 */
[----:B------:R-:W2:Y:S04]  /*a900*/  @!P2 LDS.128 R40, [R4+0x5400] ;  /* 0x005400000428a984 */ /* 0x000ea80000000c00 */
[----:B0-----:R-:W-:Y:S01]  /*a910*/  @!P5 STG.E.128 desc[UR4][R50.64], R36 ;  /* 0x000000243200d986 */ /* 0x001fe2000c101d04 */
[----:B------:R-:W-:-:S03]  /*a920*/  ISETP.GE.AND P5, PT, R223, UR61, PT ;  /* 0x0000003ddf007c0c */ /* 0x000fc6000bfa6270 */
[----:B------:R-:W0:Y:S10]  /*a930*/  @!P4 LDS.128 R36, [R4+0x2c00] ;  /* 0x002c00000424c984 */ /* 0x000e340000000c00 */
[----:B------:R-:W3:Y:S04]  /*a940*/  @!P5 LDS.128 R44, [R4+0x7c00] ;  /* 0x007c0000042cd984 */ /* 0x000ee80000000c00 */
[----:B--2---:R2:W-:Y:S04]  /*a950*/  @!P2 STG.E.128 desc[UR4][R50.64+0x100], R40 ;  /* 0x000100283200a986 */ /* 0x0045e8000c101d04 */
[----:B0-----:R2:W-:Y:S04]  /*a960*/  @!P4 STG.E.128 desc[UR4][R50.64+0x80], R36 ;  /* 0x000080243200c986 */ /* 0x0015e8000c101d04 */
[----:B---3--:R2:W-:Y:S02]  /*a970*/  @!P5 STG.E.128 desc[UR4][R50.64+0x180], R44 ;  /* 0x0001802c3200d986 */ /* 0x0085e4000c101d04 */
.L_x_562:
[----:B------:R-:W-:Y:S05]  /*a980*/  BSYNC B0 ;  /* 0x0000000000007941 */ /* 0x000fea0003800000 */
.L_x_561:
[----:B------:R-:W-:Y:S01]  /*a990*/  ISETP.GE.AND P2, PT, R217, R3, PT ;  /* 0x00000003d900720c */ /* 0x000fe20003f46270 */
[----:B------:R-:W-:-:S12]  /*a9a0*/  BSSY B0, `(.L_x_563) ;  /* 0x0000019000007945 */ /* 0x000fd80003800000 */
[----:B------:R-:W-:Y:S05]  /*a9b0*/  @P2 BRA `(.L_x_564) ;  /* 0x00000000005c2947 */ /* 0x000fea0003800000 */
[----:B------:R-:W-:Y:S01]  /*a9c0*/  ISETP.GE.AND P2, PT, R212, UR61, PT ;  /* 0x0000003dd4007c0c */ /* 0x000fe2000bf46270 */
[----:B--2---:R-:W-:Y:S01]  /*a9d0*/  IMAD.MOV.U32 R41, RZ, RZ, R5 ;  /* 0x000000ffff297224 */ /* 0x004fe200078e0005 */
[----:B------:R-:W-:Y:S01]  /*a9e0*/  IADD3 R43, P4, R48, 0x20, RZ ;  /* 0x00000020302b7810 */ /* 0x000fe20007f9e0ff */
[----:B------:R-:W-:Y:S01]  /*a9f0*/  ULDC.64 UR4, c[0x0][0x208] ;  /* 0x0000820000047ab9 */ /* 0x000fe20000000a00 */
[----:B------:R-:W-:-:S03]  /*aa00*/  ISETP.GE.AND P5, PT, R213, UR61, PT ;  /* 0x0000003dd5007c0c */ /* 0x000fc6000bfa6270 */
[----:B------:R-:W-:-:S04]  /*aa10*/  IMAD.X R40, RZ, RZ, R49, P4 ;  /* 0x000000ffff287224 */ /* 0x000fc800020e0631 */
[----:B------:R-:W-:Y:S02]  /*aa20*/  IMAD R42, R40, UR56, RZ ;  /* 0x00000038282a7c24 */ /* 0x000fe4000f8e02ff */
[----:B0-----:R-:W0:Y:S01]  /*aa30*/  @!P2 LDS.128 R36, [R4+0x1400] ;  /* 0x001400000424a984 */ /* 0x001e220000000c00 */
[----:B------:R-:W-:-:S04]  /*aa40*/  IMAD.MOV.U32 R40, RZ, RZ, R96 ;  /* 0x000000ffff287224 */ /* 0x000fc800078e0060 */
[----:B------:R-:W-:-:S04]  /*aa50*/  IMAD.WIDE.U32 R40, R43, UR56, R40 ;  /* 0x000000382b287c25 */ /* 0x000fc8000f8e0028 */
[----:B------:R-:W-:Y:S01]  /*aa60*/  IMAD R43, R43, UR57, R42 ;  /* 0x000000392b2b7c24 */ /* 0x000fe2000f8e022a */
[----:B------:R-:W-:-:S03]  /*aa70*/  LEA R50, P4, R40, UR58, 0x1 ;  /* 0x0000003a28327c11 */ /* 0x000fc6000f8808ff */
[----:B------:R-:W-:-:S05]  /*aa80*/  IMAD.IADD R41, R41, 0x1, R43 ;  /* 0x0000000129297824 */ /* 0x000fca00078e022b */
        /* <DEDUP_REMOVED lines=10> */
.L_x_564:
[----:B------:R-:W-:Y:S05]  /*ab30*/  BSYNC B0 ;  /* 0x0000000000007941 */ /* 0x000fea0003800000 */
.L_x_563:
[----:B------:R-:W-:Y:S01]  /*ab40*/  ISETP.GE.AND P2, PT, R218, R3, PT ;  /* 0x00000003da00720c */ /* 0x000fe20003f46270 */
[----:B------:R-:W-:-:S12]  /*ab50*/  BSSY B0, `(.L_x_565) ;  /* 0x0000019000007945 */ /* 0x000fd80003800000 */
[----:B------:R-:W-:Y:S05]  /*ab60*/  @P2 BRA `(.L_x_566) ;  /* 0x00000000005c2947 */ /* 0x000fea0003800000 */
[----:B------:R-:W-:Y:S01]  /*ab70*/  ISETP.GE.AND P2, PT, R212, UR61, PT ;  /* 0x0000003dd4007c0c */ /* 0x000fe2000bf46270 */
[----:B--2-4-:R-:W-:Y:S01]  /*ab80*/  IMAD.MOV.U32 R40, RZ, RZ, R96 ;  /* 0x000000ffff287224 */ /* 0x014fe200078e0060 */
[----:B------:R-:W-:Y:S01]  /*ab90*/  IADD3 R3, P4, R48, 0x40, RZ ;  /* 0x0000004030037810 */ /* 0x000fe20007f9e0ff */
[----:B------:R-:W-:Y:S01]  /*aba0*/  IMAD.MOV.U32 R41, RZ, RZ, R5 ;  /* 0x000000ffff297224 */ /* 0x000fe200078e0005 */
[----:B------:R-:W-:Y:S01]  /*abb0*/  ULDC.64 UR4, c[0x0][0x208] ;  /* 0x0000820000047ab9 */ /* 0x000fe20000000a00 */
[----:B------:R-:W-:Y:S02]  /*abc0*/  ISETP.GE.AND P5, PT, R213, UR61, PT ;  /* 0x0000003dd5007c0c */ /* 0x000fe4000bfa6270 */
[----:B------:R-:W-:Y:S02]  /*abd0*/  IMAD.X R48, RZ, RZ, R49, P4 ;  /* 0x000000ffff307224 */ /* 0x000fe400020e0631 */
[----:B------:R-:W-:-:S04]  /*abe0*/  IMAD.WIDE.U32 R40, R3, UR56, R40 ;  /* 0x0000003803287c25 */ /* 0x000fc8000f8e0028 */
[----:B0-----:R-:W0:Y:S01]  /*abf0*/  @!P2 LDS.128 R36, [R4+0x2400] ;  /* 0x002400000424a984 */ /* 0x001e220000000c00 */
[----:B------:R-:W-:-:S04]  /*ac00*/  IMAD R48, R48, UR56, RZ ;  /* 0x0000003830307c24 */ /* 0x000fc8000f8e02ff */
[----:B------:R-:W-:Y:S01]  /*ac10*/  IMAD R3, R3, UR57, R48 ;  /* 0x0000003903037c24 */ /* 0x000fe2000f8e0230 */
[----:B------:R-:W-:-:S03]  /*ac20*/  LEA R48, P4, R40, UR58, 0x1 ;  /* 0x0000003a28307c11 */ /* 0x000fc6000f8808ff */
[----:B------:R-:W-:-:S05]  /*ac30*/  IMAD.IADD R3, R41, 0x1, R3 ;  /* 0x0000000129037824 */ /* 0x000fca00078e0203 */
[----:B------:R-:W-:Y:S02]  /*ac40*/  LEA.HI.X R49, R40, UR59, R3, 0x1, P4 ;  /* 0x0000003b28317c11 */ /* 0x000fe4000a0f0c03 */
[----:B------:R-:W-:Y:S01]  /*ac50*/  ISETP.GE.AND P4, PT, R224, UR61, PT ;  /* 0x0000003de0007c0c */ /* 0x000fe2000bf86270 */
[----:B------:R-:W2:Y:S04]  /*ac60*/  @!P5 LDS.128 R40, [R4+0x4c00] ;  /* 0x004c00000428d984 */ /* 0x000ea80000000c00 */
[----:B0-----:R-:W-:Y:S01]  /*ac70*/  @!P2 STG.E.128 desc[UR4][R48.64], R36 ;  /* 0x000000243000a986 */ /* 0x001fe2000c101d04 */
[----:B------:R-:W-:-:S07]  /*ac80*/  ISETP.GE.AND P2, PT, R223, UR61, PT ;  /* 0x0000003ddf007c0c */ /* 0x000fce000bf46270 */
[----:B------:R-:W0:Y:S06]  /*ac90*/  @!P4 LDS.128 R36, [R4+0x7400] ;  /* 0x007400000424c984 */ /* 0x000e2c0000000c00 */
[----:B------:R-:W3:Y:S04]  /*aca0*/  @!P2 LDS.128 R44, [R4+0x9c00] ;  /* 0x009c0000042ca984 */ /* 0x000ee80000000c00 */
[----:B--2---:R2:W-:Y:S04]  /*acb0*/  @!P5 STG.E.128 desc[UR4][R48.64+0x80], R40 ;  /* 0x000080283000d986 */ /* 0x0045e8000c101d04 */
[----:B0-----:R2:W-:Y:S04]  /*acc0*/  @!P4 STG.E.128 desc[UR4][R48.64+0x100], R36 ;  /* 0x000100243000c986 */ /* 0x0015e8000c101d04 */
[----:B---3--:R2:W-:Y:S02]  /*acd0*/  @!P2 STG.E.128 desc[UR4][R48.64+0x180], R44 ;  /* 0x0001802c3000a986 */ /* 0x0085e4000c101d04 */
.L_x_566:
[----:B------:R-:W-:Y:S05]  /*ace0*/  BSYNC B0 ;  /* 0x0000000000007941 */ /* 0x000fea0003800000 */
.L_x_565:
[----:B------:R-:W3:Y:S01]  /*acf0*/  LDL R3, [R1+0x18] ;  /* 0x0000180001037983 */ /* 0x000ee20000100800 */
[----:B-1----:R-:W-:Y:S01]  /*ad00*/  @!P3 IADD3 R0, R0, 0x388c0, RZ ;  /* 0x000388c00000b810 */ /* 0x002fe20007ffe0ff */
[----:B------:R-:W-:Y:S01]  /*ad10*/  VIADD R17, R17, 0x1 ;  /* 0x0000000111117836 */ /* 0x000fe20000000000 */
[----:B------:R-:W-:Y:S01]  /*ad20*/  PLOP3.LUT P2, PT, PT, PT, PT, 0x8, 0x0 ;  /* 0x000000000000781c */ /* 0x000fe20003f4e170 */
[----:B------:R-:W-:Y:S01]  /*ad30*/  @!PT LDS RZ, [RZ] ;  /* 0x00000000fffff984 */ /* 0x000fe20000000800 */
[----:B------:R-:W-:Y:S01]  /*ad40*/  @!PT LDS RZ, [RZ] ;  /* 0x00000000fffff984 */ /* 0x000fe20000000800 */
[----:B------:R-:W-:Y:S01]  /*ad50*/  @!PT LDS RZ, [RZ] ;  /* 0x00000000fffff984 */ /* 0x000fe20000000800 */
[----:B------:R-:W-:Y:S01]  /*ad60*/  @!PT LDS RZ, [RZ] ;  /* 0x00000000fffff984 */ /* 0x000fe20000000800 */
[----:B------:R1:W-:Y:S06]  /*ad70*/  MEMBAR.ALL.CTA ;  /* 0x0000000000007992 */ /* 0x0003ec0000008000 */
[----:B-1----:R-:W1:Y:S01]  /*ad80*/  FENCE.VIEW.ASYNC.S ;  /* 0x00000000000073c6 */ /* 0x002e620000000000 */
[----:B------:R-:W-:Y:S01]  /*ad90*/  @!P3 PRMT R0, RZ, 0x654, R0 ;  /* 0x00000654ff00b816 */ /* 0x000fe20000000000 */
[----:B-1----:R1:W-:Y:S06]  /*ada0*/  BAR.SYNC.DEFER_BLOCKING R147, 0x80 ;  /* 0x000200930000751d */ /* 0x0023ec0000010000 */
[----:B------:R5:W-:Y:S01]  /*adb0*/  @!P3 SYNCS.ARRIVE.TRANS64.RED.A1T0 RZ, [R0+URZ], RZ ;  /* 0x000000ff00ffb9a7 */ /* 0x000be2000810043f */
[----:B------:R-:W-:-:S04]  /*adc0*/  ISETP.NE.AND P3, PT, R17, 0x2, PT ;  /* 0x000000021100780c */ /* 0x000fc80003f65270 */
[----:B------:R-:W-:Y:S02]  /*add0*/  SEL R17, R17, RZ, P3 ;  /* 0x000000ff11117207 */ /* 0x000fe40001800000 */
[----:B-----5:R-:W-:-:S04]  /*ade0*/  SEL R0, RZ, 0x1, P3 ;  /* 0x00000001ff007807 */ /* 0x020fc80001800000 */
[----:B------:R-:W-:Y:S02]  /*adf0*/  LOP3.LUT R219, R219, R0, RZ, 0x3c, !PT ;  /* 0x00000000dbdb7212 */ /* 0x000fe400078e3cff */
[----:B---3--:R-:W-:-:S13]  /*ae00*/  LOP3.LUT P4, RZ, R3, 0x2, RZ, 0xc0, !PT ;  /* 0x0000000203ff7812 */ /* 0x008fda000788c0ff */
[----:B-1----:R-:W-:Y:S05]  /*ae10*/  @P4 BRA `(.L_x_567) ;  /* 0xffffff7800184947 */ /* 0x002fea000383ffff */
.L_x_455:
[----:B------:R-:W-:Y:S01]  /*ae20*/  BSSY B0, `(.L_x_568) ;  /* 0x000004a000007945 */ /* 0x000fe20003800000 */
[----:B------:R-:W-:Y:S02]  /*ae30*/  ISETP.GE.AND P1, PT, R148, 0x1, PT ;  /* 0x000000019400780c */ /* 0x000fe40003f26270 */
[----:B------:R-:W-:Y:S02]  /*ae40*/  CS2R R2, SRZ ;  /* 0x0000000000027805 */ /* 0x000fe4000001ff00 */
[----:B------:R-:W-:Y:S01]  /*ae50*/  PLOP3.LUT P0, PT, PT, PT, PT, 0x80, 0x0 ;  /* 0x000000000000781c */ /* 0x000fe20003f0f070 */
[----:B------:R-:W-:Y:S01]  /*ae60*/  IMAD.MOV.U32 R0, RZ, RZ, RZ ;  /* 0x000000ffff007224 */ /* 0x000fe200078e00ff */
[----:B------:R-:W-:Y:S02]  /*ae70*/  CS2R R76, SRZ ;  /* 0x00000000004c7805 */ /* 0x000fe4000001ff00 */
[----:B------:R-:W-:Y:S02]  /*ae80*/  CS2R R72, SRZ ;  /* 0x0000000000487805 */ /* 0x000fe4000001ff00 */
[----:B------:R-:W-:Y:S01]  /*ae90*/  CS2R R12, SRZ ;  /* 0x00000000000c7805 */ /* 0x000fe2000001ff00 */
[----:B0-----:R-:W-:Y:S01]  /*aea0*/  IMAD.MOV.U32 R147, RZ, RZ, RZ ;  /* 0x000000ffff937224 */ /* 0x001fe200078e00ff */
        /* <DEDUP_REMOVED lines=22> */
[----:B--2---:R-:W-:Y:S02]  /*b010*/  CS2R R48, SRZ ;  /* 0x0000000000307805 */ /* 0x004fe4000001ff00 */
[----:B------:R-:W-:Y:S02]  /*b020*/  CS2R R154, SRZ ;  /* 0x00000000009a7805 */ /* 0x000fe4000001ff00 */
[----:B----4-:R-:W-:-:S02]  /*b030*/  CS2R R42, SRZ ;  /* 0x00000000002a7805 */ /* 0x010fc4000001ff00 */
        /* <DEDUP_REMOVED lines=20> */
[----:B------:R-:W-:Y:S01]  /*b180*/  CS2R R164, SRZ ;  /* 0x0000000000a47805 */ /* 0x000fe2000001ff00 */
[----:B------:R-:W-:Y:S01]  /*b190*/  IMAD.MOV.U32 R31, RZ, RZ, RZ ;  /* 0x000000ffff1f7224 */ /* 0x000fe200078e00ff */
[----:B------:R-:W-:Y:S02]  /*b1a0*/  CS2R R58, SRZ ;  /* 0x00000000003a7805 */ /* 0x000fe4000001ff00 */
[----:B------:R-:W-:Y:S01]  /*b1b0*/  CS2R R162, SRZ ;  /* 0x0000000000a27805 */ /* 0x000fe2000001ff00 */
[----:B------:R-:W-:Y:S01]  /*b1c0*/  IMAD.MOV.U32 R27, RZ, RZ, RZ ;  /* 0x000000ffff1b7224 */ /* 0x000fe200078e00ff */
[----:B------:R-:W-:-:S02]  /*b1d0*/  CS2R R50, SRZ ;  /* 0x0000000000327805 */ /* 0x000fc4000001ff00 */
[----:B------:R-:W-:Y:S01]  /*b1e0*/  CS2R R160, SRZ ;  /* 0x0000000000a07805 */ /* 0x000fe2000001ff00 */
[----:B------:R-:W-:Y:S01]  /*b1f0*/  IMAD.MOV.U32 R47, RZ, RZ, RZ ;  /* 0x000000ffff2f7224 */ /* 0x000fe200078e00ff */
[----:B------:R-:W-:Y:S02]  /*b200*/  CS2R R10, SRZ ;  /* 0x00000000000a7805 */ /* 0x000fe4000001ff00 */
[----:B------:R-:W-:Y:S02]  /*b210*/  CS2R R8, SRZ ;  /* 0x0000000000087805 */ /* 0x000fe4000001ff00 */
[----:B------:R-:W-:Y:S01]  /*b220*/  CS2R R38, SRZ ;  /* 0x0000000000267805 */ /* 0x000fe2000001ff00 */
[----:B------:R-:W-:Y:S01]  /*b230*/  IMAD.MOV.U32 R24, RZ, RZ, RZ ;  /* 0x000000ffff187224 */ /* 0x000fe200078e00ff */
[----:B------:R-:W-:Y:S02]  /*b240*/  CS2R R34, SRZ ;  /* 0x0000000000227805 */ /* 0x000fe4000001ff00 */
[----:B------:R-:W-:Y:S01]  /*b250*/  CS2R R32, SRZ ;  /* 0x0000000000207805 */ /* 0x000fe2000001ff00 */
[----:B------:R-:W-:Y:S01]  /*b260*/  IMAD.MOV.U32 R7, RZ, RZ, RZ ;  /* 0x000000ffff077224 */ /* 0x000fe200078e00ff */
[----:B------:R-:W-:Y:S01]  /*b270*/  CS2R R28, SRZ ;  /* 0x00000000001c7805 */ /* 0x000fe2000001ff00 */
[----:B------:R-:W-:Y:S01]  /*b280*/  IMAD.MOV.U32 R5, RZ, RZ, RZ ;  /* 0x000000ffff057224 */ /* 0x000fe200078e00ff */
[----:B------:R-:W-:Y:S06]  /*b290*/  @P2 BRA `(.L_x_569) ;  /* 0x0000000000082947 */ /* 0x000fec0003800000 */
[----:B------:R-:W0:Y:S02]  /*b2a0*/  FENCE.VIEW.ASYNC.G ;  /* 0x00000000000073c6 */ /* 0x000e240000000100 */
[----:B0-----:R-:W-:Y:S06]  /*b2b0*/  BAR.ARV 0xc, 0x120 ;  /* 0x0304800000007b1d */ /* 0x001fec0000002000 */
.L_x_569:
[----:B------:R-:W-:Y:S05]  /*b2c0*/  BSYNC B0 ;  /* 0x0000000000007941 */ /* 0x000fea0003800000 */
.L_x_568:
[----:B------:R-:W-:Y:S02]  /*b2d0*/  IMAD.MOV.U32 R25, RZ, RZ, RZ ;  /* 0x000000ffff197224 */ /* 0x000fe400078e00ff */
[----:B------:R-:W-:Y:S01]  /*b2e0*/  IMAD.MOV.U32 R4, RZ, RZ, RZ ;  /* 0x000000ffff047224 */ /* 0x000fe200078e00ff */
[----:B------:R-:W-:Y:S06]  /*b2f0*/  @!P1 BRA `(.L_x_570) ;  /* 0x0000011800789947 */ /* 0x000fec0003800000 */
[----:B------:R-:W2:Y:S04]  /*b300*/  LDL R6, [R1+0x94] ;  /* 0x0000940001067983 */ /* 0x000ea80000100800 */
[----:B------:R-:W3:Y:S04]  /*b310*/  LDL R14, [R1+0x6c] ;  /* 0x00006c00010e7983 */ /* 0x000ee80000100800 */
[----:B--2---:R-:W0:Y:S01]  /*b320*/  SHFL.IDX PT, R0, R6, RZ, 0x1f ;  /* 0x00001fff06007589 */ /* 0x004e2200000e0000 */
[----:B---3--:R-:W-:-:S13]  /*b330*/  R2UR UR4, R14 ;  /* 0x000000000e0472ca */ /* 0x008fda00000e0000 */
[----:B------:R-:W-:Y:S01]  /*b340*/  ULOP3.LUT UP0, URZ, UR4, 0x9f, URZ, 0xc0, !UPT ;  /* 0x0000009f043f7892 */ /* 0x000fe2000f80c03f */
[----:B0-----:R-:W-:-:S04]  /*b350*/  LEA.HI R2, R0, R0, RZ, 0x1 ;  /* 0x0000000000027211 */ /* 0x001fc800078f08ff */
[----:B------:R-:W-:Y:S02]  /*b360*/  LOP3.LUT R3, R2, 0x1e, RZ, 0xc0, !PT ;  /* 0x0000001e02037812 */ /* 0x000fe400078ec0ff */
[----:B------:R-:W-:-:S03]  /*b370*/  PLOP3.LUT P0, PT, PT, PT, UP0, 0x80, 0x0 ;  /* 0x000000000000781c */ /* 0x000fc60003f0f008 */
[----:B------:R-:W-:-:S05]  /*b380*/  IMAD.IADD R3, R0, 0x1, -R3 ;  /* 0x0000000100037824 */ /* 0x000fca00078e0a03 */
[----:B------:R-:W-:-:S04]  /*b390*/  LEA R3, R3, UR4, 0xd ;  /* 0x0000000403037c11 */ /* 0x000fc8000f8e68ff */
[----:B------:R-:W-:-:S04]  /*b3a0*/  SHF.R.U32.HI R2, RZ, 0x4, R3 ;  /* 0x00000004ff027819 */ /* 0x000fc80000011603 */
[----:B------:R-:W-:Y:S01]  /*b3b0*/  LOP3.LUT R2, R2, 0x3fff, RZ, 0xc0, !PT ;  /* 0x00003fff02027812 */ /* 0x000fe200078ec0ff */
[----:B------:R-:W-:Y:S06]  /*b3c0*/  @!P0 BRA `(.L_x_571) ;  /* 0x0000000000408947 */ /* 0x000fec0003800000 */
        /* <DEDUP_REMOVED lines=16> */
.L_x_571:
[----:B------:R-:W-:Y:S02]  /*b4d0*/  ULDC UR4, c[0x0][0x3d4] ;  /* 0x0000f50000047ab9 */ /* 0x000fe40000000800 */
[----:B------:R-:W-:-:S13]  /*b4e0*/  ISETP.LT.AND P0, PT, RZ, UR4, PT ;  /* 0x00000004ff007c0c */ /* 0x000fda000bf01270 */
[----:B------:R-:W-:Y:S05]  /*b4f0*/  @P0 BRA `(.L_x_572) ;  /* 0x0000000000400947 */ /* 0x000fea0003800000 */
[----:B------:R-:W2:Y:S02]  /*b500*/  LDL R20, [R1+0x64] ;  /* 0x0000640001147983 */ /* 0x000ea40000100800 */
[----:B--2---:R-:W-:-:S04]  /*b510*/  LEA.HI R0, R20, R20, RZ, 0x1 ;  /* 0x0000001414007211 */ /* 0x004fc800078f08ff */
[----:B------:R-:W-:-:S04]  /*b520*/  LOP3.LUT R0, R0, 0xfffffffe, RZ, 0xc0, !PT ;  /* 0xfffffffe00007812 */ /* 0x000fc800078ec0ff */
[----:B------:R-:W-:-:S04]  /*b530*/  IADD3 R0, R20, -R0, RZ ;  /* 0x8000000014007210 */ /* 0x000fc80007ffe0ff */
[----:B------:R-:W-:-:S04]  /*b540*/  SHF.L.U32 R3, R0, 0x1f, RZ ;  /* 0x0000001f00037819 */ /* 0x000fc800000006ff */
[----:B------:R0:W1:Y:S03]  /*b550*/  SYNCS.PHASECHK.TRANS64.TRYWAIT P0, [R16+URZ+0x38800], R3 ;  /* 0x03880003100075a7 */ /* 0x000066000800017f */
[----:B-1----:R-:W-:Y:S05]  /*b560*/  @!P0 NANOSLEEP.SYNCS 0x989680 ;  /* 0x009896800000895d */ /* 0x002fea0003900000 */
[----:B------:R-:W1:Y:S01]  /*b570*/  @!P0 SYNCS.PHASECHK.TRANS64 P0, [R16+URZ+0x38800], R3 ;  /* 0x03880003100085a7 */ /* 0x000e62000800007f */
[----:B------:R-:W-:Y:S04]  /*b580*/  BSSY B0, `(.L_x_573) ;  /* 0x0000006000007945 */ /* 0x000fe80003800000 */
[----:B-1----:R-:W-:Y:S05]  /*b590*/  @P0 BRA `(.L_x_574) ;  /* 0x0000000000100947 */ /* 0x002fea0003800000 */
.L_x_575:
[----:B-1----:R1:W2:Y:S02]  /*b5a0*/  SYNCS.PHASECHK.TRANS64.TRYWAIT P0, [R16+URZ+0x38800], R3 ;  /* 0x03880003100075a7 */ /* 0x0022a4000800017f */
[----:B--2---:R-:W-:Y:S05]  /*b5b0*/  @!P0 NANOSLEEP.SYNCS 0x989680 ;  /* 0x009896800000895d */ /* 0x004fea0003900000 */
[----:B------:R-:W2:Y:S02]  /*b5c0*/  @!P0 SYNCS.PHASECHK.TRANS64 P0, [R16+URZ+0x38800], R3 ;  /* 0x03880003100085a7 */ /* 0x000ea4000800007f */
[----:B--2---:R-:W-:Y:S05]  /*b5d0*/  @!P0 BRA `(.L_x_575) ;  /* 0xfffffffc00f08947 */ /* 0x004fea000383ffff */
.L_x_574:
[----:B------:R-:W-:Y:S05]  /*b5e0*/  BSYNC B0 ;  /* 0x0000000000007941 */ /* 0x000fea0003800000 */
.L_x_573:
[----:B------:R-:W-:Y:S05]  /*b5f0*/  BRA `(.L_x_576) ;  /* 0x00000068008c7947 */ /* 0x000fea0003800000 */
.L_x_572:
[----:B------:R-:W2:Y:S01]  /*b600*/  LDL R24, [R1+0x6c] ;  /* 0x00006c0001187983 */ /* 0x000ea20000100800 */
[----:B-----5:R-:W-:Y:S01]  /*b610*/  SHF.R.S32.HI R0, RZ, 0x1f, R146 ;  /* 0x0000001fff007819 */ /* 0x020fe20000011492 */
[----:B------:R-:W-:Y:S01]  /*b620*/  ULDC.64 UR4, c[0x0][0x3d8] ;  /* 0x0000f60000047ab9 */ /* 0x000fe20000000a00 */
[----:B------:R-:W-:Y:S01]  /*b630*/  ULDC.64 UR6, c[0x0][0x3e8] ;  /* 0x0000fa0000067ab9 */ /* 0x000fe20000000a00 */
[----:B------:R-:W-:Y:S01]  /*b640*/  IMAD.WIDE.U32 R4, R146, UR4, RZ ;  /* 0x0000000492047c25 */ /* 0x000fe2000f8e00ff */
[----:B------:R-:W-:Y:S02]  /*b650*/  SHF.R.S32.HI R8, RZ, 0x1f, R22 ;  /* 0x0000001fff087819 */ /* 0x000fe40000011416 */
[----:B------:R-:W-:Y:S01]  /*b660*/  SHF.R.S32.HI R10, RZ, 0x1f, R212 ;  /* 0x0000001fff0a7819 */ /* 0x000fe200000114d4 */
[C---:B------:R-:W-:Y:S02]  /*b670*/  IMAD R3, R0.reuse, UR4, RZ ;  /* 0x0000000400037c24 */ /* 0x040fe4000f8e02ff */
[----:B------:R-:W-:Y:S01]  /*b680*/  IMAD R7, R0, UR6, RZ ;  /* 0x0000000600077c24 */ /* 0x000fe2000f8e02ff */
[----:B------:R-:W-:Y:S01]  /*b690*/  IADD3 R0, P0, R22, R4, RZ ;  /* 0x0000000416007210 */ /* 0x000fe20007f1e0ff */
[C---:B------:R-:W-:Y:S01]  /*b6a0*/  IMAD R3, R146.reuse, UR5, R3 ;  /* 0x0000000592037c24 */ /* 0x040fe2000f8e0203 */
[----:B------:R-:W-:Y:S01]  /*b6b0*/  ULDC.64 UR4, c[0x0][0x3c8] ;  /* 0x0000f20000047ab9 */ /* 0x000fe20000000a00 */
[----:B------:R-:W-:Y:S01]  /*b6c0*/  IMAD R7, R146, UR7, R7 ;  /* 0x0000000792077c24 */ /* 0x000fe2000f8e0207 */
[----:B------:R-:W-:Y:S01]  /*b6d0*/  LEA R28, P1, R4, UR4, 0x1 ;  /* 0x00000004041c7c11 */ /* 0x000fe2000f8208ff */
[----:B------:R-:W-:Y:S01]  /*b6e0*/  IMAD.IADD R9, R3, 0x1, R5 ;  /* 0x0000000103097824 */ /* 0x000fe200078e0205 */
[----:B------:R-:W-:Y:S01]  /*b6f0*/  LEA R26, P2, R0, UR4, 0x1 ;  /* 0x00000004001a7c11 */ /* 0x000fe2000f8408ff */
[----:B------:R-:W-:Y:S01]  /*b700*/  IMAD.WIDE.U32 R146, R146, UR6, RZ ;  /* 0x0000000692927c25 */ /* 0x000fe2000f8e00ff */
[----:B------:R-:W-:-:S02]  /*b710*/  ULDC.64 UR6, c[0x0][0x3e0] ;  /* 0x0000f80000067ab9 */ /* 0x000fc40000000a00 */
[--C-:B------:R-:W-:Y:S01]  /*b720*/  LEA.HI.X R29, R4, UR5, R9.reuse, 0x1, P1 ;  /* 0x00000005041d7c11 */ /* 0x100fe200088f0c09 */
[----:B------:R-:W-:Y:S01]  /*b730*/  IMAD.X R3, R8, 0x1, R9, P0 ;  /* 0x0000000108037824 */ /* 0x000fe200000e0609 */
[----:B------:R-:W-:Y:S01]  /*b740*/  IADD3 R5, P0, R212, R4, RZ ;  /* 0x00000004d4057210 */ /* 0x000fe20007f1e0ff */
[----:B------:R-:W-:Y:S01]  /*b750*/  IMAD.IADD R31, R7, 0x1, R147 ;  /* 0x00000001071f7824 */ /* 0x000fe200078e0293 */
[-C--:B------:R-:W-:Y:S02]  /*b760*/  IADD3 R6, P4, R22, R146.reuse, RZ ;  /* 0x0000009216067210 */ /* 0x080fe40007f9e0ff */
[----:B------:R-:W-:Y:S01]  /*b770*/  LEA.HI.X R27, R0, UR5, R3, 0x1, P2 ;  /* 0x00000005001b7c11 */ /* 0x000fe200090f0c03 */
[----:B------:R-:W-:Y:S01]  /*b780*/  IMAD.X R4, R10, 0x1, R9, P0 ;  /* 0x000000010a047824 */ /* 0x000fe200000e0609 */
[----:B------:R-:W-:Y:S01]  /*b790*/  IADD3 R0, P5, R212, R146, RZ ;  /* 0x00000092d4007210 */ /* 0x000fe20007fbe0ff */
[----:B------:R-:W-:Y:S01]  /*b7a0*/  IMAD.X R7, R8, 0x1, R31, P4 ;  /* 0x0000000108077824 */ /* 0x000fe200020e061f */
[----:B------:R-:W-:-:S02]  /*b7b0*/  LEA R32, P2, R6, UR6, 0x1 ;  /* 0x0000000606207c11 */ /* 0x000fc4000f8408ff */
[C---:B------:R-:W-:Y:S01]  /*b7c0*/  LEA R34, P3, R5.reuse, UR4, 0x1 ;  /* 0x0000000405227c11 */ /* 0x040fe2000f8608ff */
[----:B------:R-:W-:Y:S01]  /*b7d0*/  IMAD.X R3, R10, 0x1, R31, P5 ;  /* 0x000000010a037824 */ /* 0x000fe200028e061f */
[----:B------:R-:W-:Y:S02]  /*b7e0*/  LEA R36, P4, R0, UR6, 0x1 ;  /* 0x0000000600247c11 */ /* 0x000fe4000f8808ff */
[----:B------:R-:W-:Y:S02]  /*b7f0*/  LEA R30, P0, R146, UR6, 0x1 ;  /* 0x00000006921e7c11 */ /* 0x000fe4000f8008ff */
[----:B------:R-:W-:Y:S02]  /*b800*/  LEA.HI.X R33, R6, UR7, R7, 0x1, P2 ;  /* 0x0000000706217c11 */ /* 0x000fe400090f0c07 */
[----:B------:R-:W-:Y:S02]  /*b810*/  LEA.HI.X R35, R5, UR5, R4, 0x1, P3 ;  /* 0x0000000505237c11 */ /* 0x000fe400098f0c04 */
[----:B------:R-:W-:-:S02]  /*b820*/  LEA.HI.X R37, R0, UR7, R3, 0x1, P4 ;  /* 0x0000000700257c11 */ /* 0x000fc4000a0f0c03 */
[----:B------:R-:W-:Y:S02]  /*b830*/  LEA.HI.X R31, R146, UR7, R31, 0x1, P0 ;  /* 0x00000007921f7c11 */ /* 0x000fe400080f0c1f */
[----:B--2---:R-:W-:-:S13]  /*b840*/  R2UR UR8, R24 ;  /* 0x00000000180872ca */ /* 0x004fda00000e0000 */
[----:B------:R-:W-:-:S06]  /*b850*/  ULOP3.LUT UP0, URZ, UR8, 0x3ff, URZ, 0xc0, !UPT ;  /* 0x000003ff083f7892 */ /* 0x000fcc000f80c03f */
[----:B------:R-:W-:-:S13]  /*b860*/  PLOP3.LUT P1, PT, PT, PT, UP0, 0x80, 0x0 ;  /* 0x000000000000781c */ /* 0x000fda0003f2f008 */
        /* <DEDUP_REMOVED lines=17> */
.L_x_577:
[----:B------:R-:W-:Y:S01]  /*b980*/  ULDC.U8 UR4, c[0x0][0x3f0] ;  /* 0x0000fc0000047ab9 */ /* 0x000fe20000000000 */
[----:B------:R-:W-:Y:S01]  /*b990*/  R2UR UR5, R24 ;  /* 0x00000000180572ca */ /* 0x000fe200000e0000 */
[----:B------:R-:W-:Y:S01]  /*b9a0*/  IMAD R0, R149, -0x80, R151 ;  /* 0xffffff8095007824 */ /* 0x000fe200078e0297 */
[----:B------:R-:W-:Y:S01]  /*b9b0*/  ISETP.NE.AND P0, PT, RZ, UR4, PT ;  /* 0x00000004ff007c0c */ /* 0x000fe2000bf05270 */
[----:B------:R-:W-:Y:S03]  /*b9c0*/  BSSY B0, `(.L_x_578) ;  /* 0x000065e000007945 */ /* 0x000fe60003800000 */
[----:B------:R-:W-:-:S07]  /*b9d0*/  VIMNMX R0, R0, 0x80, PT ;  /* 0x0000008000007848 */ /* 0x000fce0003fe0100 */
[----:B------:R-:W-:Y:S02]  /*b9e0*/  LEA R3, R235, UR5, 0x1 ;  /* 0x00000005eb037c11 */ /* 0x000fe4000f8e08ff */
[----:B------:R-:W-:Y:S05]  /*b9f0*/  @!P0 BRA `(.L_x_579) ;  /* 0x0000003000388947 */ /* 0x000fea0003800000 */
        /* <DEDUP_REMOVED lines=10> */
[----:B------:R-:W-:Y:S06]  /*baa0*/  @P0 BRA `(.L_x_581) ;  /* 0x0000000000580947 */ /* 0x000fec0003800000 */
[----:B------:R-:W-:Y:S01]  /*bab0*/  ULDC UR4, c[0x0][0x3d4] ;  /* 0x0000f50000047ab9 */ /* 0x000fe20000000800 */
[----:B------:R-:W-:Y:S02]  /*bac0*/  CS2R R12, SRZ ;  /* 0x00000000000c7805 */ /* 0x000fe4000001ff00 */
[----:B------:R-:W-:Y:S02]  /*bad0*/  ISETP.GE.AND P1, PT, R22, UR4, PT ;  /* 0x0000000416007c0c */ /* 0x000fe4000bf26270 */
[----:B------:R-:W-:Y:S02]  /*bae0*/  CS2R R10, SRZ ;  /* 0x00000000000a7805 */ /* 0x000fe4000001ff00 */
[----:B------:R-:W-:Y:S02]  /*baf0*/  ISETP.GE.AND P2, PT, R215, UR4, PT ;  /* 0x00000004d7007c0c */ /* 0x000fe4000bf46270 */
[----:B------:R-:W-:Y:S02]  /*bb00*/  CS2R R8, SRZ ;  /* 0x0000000000087805 */ /* 0x000fe4000001ff00 */
[----:B------:R-:W-:-:S02]  /*bb10*/  ISETP.GE.AND P3, PT, R214, UR4, PT ;  /* 0x00000004d6007c0c */ /* 0x000fc4000bf66270 */
[----:B------:R-:W-:Y:S02]  /*bb20*/  CS2R R6, SRZ ;  /* 0x0000000000067805 */ /* 0x000fe4000001ff00 */
[----:B------:R-:W-:Y:S02]  /*bb30*/  ISETP.GE.AND P4, PT, R216, UR4, PT ;  /* 0x00000004d8007c0c */ /* 0x000fe4000bf86270 */
[----:B------:R-:W-:Y:S02]  /*bb40*/  CS2R R24, SRZ ;  /* 0x0000000000187805 */ /* 0x000fe4000001ff00 */
[----:B------:R-:W-:Y:S02]  /*bb50*/  CS2R R20, SRZ ;  /* 0x0000000000147805 */ /* 0x000fe4000001ff00 */
[----:B------:R-:W-:Y:S02]  /*bb60*/  CS2R R14, SRZ ;  /* 0x00000000000e7805 */ /* 0x000fe4000001ff00 */
[----:B------:R-:W-:Y:S01]  /*bb70*/  CS2R R4, SRZ ;  /* 0x0000000000047805 */ /* 0x000fe2000001ff00 */
[----:B------:R-:W-:-:S02]  /*bb80*/  ULDC.64 UR6, c[0x0][0x208] ;  /* 0x0000820000067ab9 */ /* 0x000fc40000000a00 */
[----:B------:R0:W5:Y:S04]  /*bb90*/  @!P1 LDG.E.64 R12, desc[UR6][R26.64] ;  /* 0x000000061a0c9981 */ /* 0x000168000c1e1b00 */
[----:B------:R0:W5:Y:S04]  /*bba0*/  @!P2 LDG.E.64 R10, desc[UR6][R26.64+0x40] ;  /* 0x000040061a0aa981 */ /* 0x000168000c1e1b00 */
[----:B------:R0:W5:Y:S04]  /*bbb0*/  @!P3 LDG.E.64 R8, desc[UR6][R26.64+0x80] ;  /* 0x000080061a08b981 */ /* 0x000168000c1e1b00 */
[----:B------:R0:W5:Y:S04]  /*bbc0*/  @!P4 LDG.E.64 R6, desc[UR6][R26.64+0xc0] ;  /* 0x0000c0061a06c981 */ /* 0x000168000c1e1b00 */
[----:B------:R0:W5:Y:S04]  /*bbd0*/  @!P1 LDG.E.64 R24, desc[UR6][R32.64] ;  /* 0x0000000620189981 */ /* 0x000168000c1e1b00 */
[----:B------:R0:W5:Y:S04]  /*bbe0*/  @!P2 LDG.E.64 R20, desc[UR6][R32.64+0x40] ;  /* 0x000040062014a981 */ /* 0x000168000c1e1b00 */
[----:B------:R0:W5:Y:S04]  /*bbf0*/  @!P3 LDG.E.64 R14, desc[UR6][R32.64+0x80] ;  /* 0x00008006200eb981 */ /* 0x000168000c1e1b00 */
[----:B------:R0:W5:Y:S02]  /*bc00*/  @!P4 LDG.E.64 R4, desc[UR6][R32.64+0xc0] ;  /* 0x0000c0062004c981 */ /* 0x000164000c1e1b00 */
.L_x_581:
[----:B------:R-:W-:Y:S05]  /*bc10*/  BSYNC B1 ;  /* 0x0000000000017941 */ /* 0x000fea0003800000 */
.L_x_580:
[----:B------:R-:W2:Y:S01]  /*bc20*/  LDL R53, [R1+0x64] ;  /* 0x0000640001357983 */ /* 0x000ea20000100800 */
[----:B------:R-:W-:Y:S01]  /*bc30*/  UMOV UR4, 0xffffffff ;  /* 0xffffffff00047882 */ /* 0x000fe20000000000 */
[----:B0----5:R-:W-:Y:S01]  /*bc40*/  IMAD.MOV.U32 R33, RZ, RZ, R10 ;  /* 0x000000ffff217224 */ /* 0x021fe200078e000a */
[----:B------:R-:W-:Y:S01]  /*bc50*/  SHF.R.U64 R41, R10, 0x10, R11 ;  /* 0x000000100a297819 */ /* 0x000fe2000000120b */
[----:B------:R-:W-:Y:S01]  /*bc60*/  IMAD.MOV.U32 R10, RZ, RZ, R8 ;  /* 0x000000ffff0a7224 */ /* 0x000fe200078e0008 */
[--C-:B------:R-:W-:Y:S01]  /*bc70*/  SHF.R.U64 R43, R8, 0x10, R9.reuse ;  /* 0x00000010082b7819 */ /* 0x100fe20000001209 */
[--C-:B------:R-:W-:Y:S01]  /*bc80*/  IMAD.MOV.U32 R32, RZ, RZ, R9.reuse ;  /* 0x000000ffff207224 */ /* 0x100fe200078e0009 */
[----:B------:R-:W-:Y:S01]  /*bc90*/  SHF.R.U32.HI R44, RZ, 0x10, R9 ;  /* 0x00000010ff2c7819 */ /* 0x000fe20000011609 */
[----:B------:R-:W-:Y:S01]  /*bca0*/  IMAD.MOV.U32 R37, RZ, RZ, R24 ;  /* 0x000000ffff257224 */ /* 0x000fe200078e0018 */
[----:B------:R-:W-:Y:S01]  /*bcb0*/  MOV R8, R6 ;  /* 0x0000000600087202 */ /* 0x000fe20000000f00 */
[----:B------:R-:W-:Y:S01]  /*bcc0*/  IMAD.MOV.U32 R38, RZ, RZ, R25 ;  /* 0x000000ffff267224 */ /* 0x000fe200078e0019 */
[----:B------:R-:W-:Y:S01]  /*bcd0*/  SHF.R.U64 R45, R6, 0x10, R7 ;  /* 0x00000010062d7819 */ /* 0x000fe20000001207 */
[----:B------:R-:W-:Y:S01]  /*bce0*/  IMAD.MOV.U32 R26, RZ, RZ, R12 ;  /* 0x000000ffff1a7224 */ /* 0x000fe200078e000c */
[----:B------:R-:W-:Y:S01]  /*bcf0*/  SHF.R.U64 R47, R24, 0x10, R25 ;  /* 0x00000010182f7819 */ /* 0x000fe20000001219 */
[----:B------:R-:W-:Y:S01]  /*bd00*/  IMAD.MOV.U32 R27, RZ, RZ, R13 ;  /* 0x000000ffff1b7224 */ /* 0x000fe200078e000d */
[----:B------:R-:W-:Y:S01]  /*bd10*/  SHF.R.U32.HI R48, RZ, 0x10, R25 ;  /* 0x00000010ff307819 */ /* 0x000fe20000011619 */
[----:B------:R-:W-:Y:S01]  /*bd20*/  IMAD.MOV.U32 R34, RZ, RZ, R11 ;  /* 0x000000ffff227224 */ /* 0x000fe200078e000b */
[----:B------:R-:W-:Y:S01]  /*bd30*/  SHF.R.U64 R39, R12, 0x10, R13 ;  /* 0x000000100c277819 */ /* 0x000fe2000000120d */
[----:B------:R-:W-:Y:S01]  /*bd40*/  IMAD.MOV.U32 R9, RZ, RZ, R7 ;  /* 0x000000ffff097224 */ /* 0x000fe200078e0007 */
[----:B------:R-:W-:Y:S01]  /*bd50*/  SHF.R.U32.HI R40, RZ, 0x10, R13 ;  /* 0x00000010ff287819 */ /* 0x000fe2000001160d */
[----:B------:R-:W-:Y:S01]  /*bd60*/  IMAD.MOV.U32 R24, RZ, RZ, R20 ;  /* 0x000000ffff187224 */ /* 0x000fe200078e0014 */
[----:B------:R-:W-:Y:S01]  /*bd70*/  SHF.R.U32.HI R42, RZ, 0x10, R11 ;  /* 0x00000010ff2a7819 */ /* 0x000fe2000001160b */
[----:B------:R-:W-:Y:S01]  /*bd80*/  IMAD.MOV.U32 R25, RZ, RZ, R21 ;  /* 0x000000ffff197224 */ /* 0x000fe200078e0015 */
[----:B------:R-:W-:Y:S01]  /*bd90*/  SHF.R.U32.HI R46, RZ, 0x10, R7 ;  /* 0x00000010ff2e7819 */ /* 0x000fe20000011607 */
[----:B------:R-:W-:Y:S01]  /*bda0*/  IMAD.MOV.U32 R35, RZ, RZ, R14 ;  /* 0x000000ffff237224 */ /* 0x000fe200078e000e */
[----:B------:R-:W-:Y:S01]  /*bdb0*/  SHF.R.U64 R49, R20, 0x10, R21 ;  /* 0x0000001014317819 */ /* 0x000fe20000001215 */
[----:B------:R-:W-:Y:S01]  /*bdc0*/  IMAD.MOV.U32 R36, RZ, RZ, R15 ;  /* 0x000000ffff247224 */ /* 0x000fe200078e000f */
[----:B------:R-:W-:-:S02]  /*bdd0*/  SHF.R.U32.HI R50, RZ, 0x10, R21 ;  /* 0x00000010ff327819 */ /* 0x000fc40000011615 */
[--C-:B------:R-:W-:Y:S02]  /*bde0*/  SHF.R.U64 R51, R14, 0x10, R15.reuse ;  /* 0x000000100e337819 */ /* 0x100fe4000000120f */
[----:B------:R-:W-:Y:S02]  /*bdf0*/  SHF.R.U32.HI R52, RZ, 0x10, R15 ;  /* 0x00000010ff347819 */ /* 0x000fe4000001160f */
[----:B--2---:R-:W-:Y:S01]  /*be00*/  LEA.HI R6, R53, R53, RZ, 0x1 ;  /* 0x0000003535067211 */ /* 0x004fe200078f08ff */
[----:B------:R-:W-:Y:S06]  /*be10*/  BRA.DIV UR4, `(.L_x_582) ;  /* 0x0000019e04ac7947 */ /* 0x000fec000b800000 */
.L_x_796:
[----:B------:R-:W-:Y:S01]  /*be20*/  UMOV UR4, 0xffffffff ;  /* 0xffffffff00047882 */ /* 0x000fe20000000000 */
[----:B------:R-:W-:Y:S02]  /*be30*/  LOP3.LUT R6, R6, 0xfffffffe, RZ, 0xc0, !PT ;  /* 0xfffffffe06067812 */ /* 0x000fe400078ec0ff */
[----:B------:R-:W-:Y:S05]  /*be40*/  BRA.DIV UR4, `(.L_x_583) ;  /* 0x0000019e04c87947 */ /* 0x000fea000b800000 */
.L_x_799:
[----:B------:R-:W-:Y:S01]  /*be50*/  UMOV UR4, 0xffffffff ;  /* 0xffffffff00047882 */ /* 0x000fe20000000000 */
[----:B------:R-:W-:Y:S02]  /*be60*/  IMAD.IADD R6, R53, 0x1, -R6 ;  /* 0x0000000135067824 */ /* 0x000fe400078e0a06 */
[----:B------:R-:W-:Y:S05]  /*be70*/  BRA.DIV UR4, `(.L_x_584) ;  /* 0x0000019e04e47947 */ /* 0x000fea000b800000 */
.L_x_802:
[----:B------:R-:W-:Y:S01]  /*be80*/  UMOV UR4, 0xffffffff ;  /* 0xffffffff00047882 */ /* 0x000fe20000000000 */
[----:B------:R-:W-:Y:S02]  /*be90*/  SHF.L.U32 R7, R6, 0x1f, RZ ;  /* 0x0000001f06077819 */ /* 0x000fe400000006ff */
[----:B------:R-:W-:Y:S05]  /*bea0*/  BRA.DIV UR4, `(.L_x_585) ;  /* 0x000001a204007947 */ /* 0x000fea000b800000 */
.L_x_805:
[----:B------:R-:W0:Y:S01]  /*beb0*/  SYNCS.PHASECHK.TRANS64.TRYWAIT P1, [R16+URZ+0x38800], R7 ;  /* 0x03880007100075a7 */ /* 0x000e22000802017f */
[----:B------:R-:W-:Y:S01]  /*bec0*/  IMAD.MOV.U32 R6, RZ, RZ, R4 ;  /* 0x000000ffff067224 */ /* 0x000fe200078e0004 */
[--C-:B------:R-:W-:Y:S01]  /*bed0*/  SHF.R.U64 R4, R4, 0x10, R5.reuse ;  /* 0x0000001004047819 */ /* 0x100fe20000001205 */
[--C-:B------:R-:W-:Y:S01]  /*bee0*/  IMAD.MOV.U32 R11, RZ, RZ, R5.reuse ;  /* 0x000000ffff0b7224 */ /* 0x100fe200078e0005 */
[----:B------:R-:W-:Y:S01]  /*bef0*/  SHF.R.U32.HI R5, RZ, 0x10, R5 ;  /* 0x00000010ff057819 */ /* 0x000fe20000011605 */
[----:B------:R-:W-:Y:S01]  /*bf00*/  BSSY B1, `(.L_x_586) ;  /* 0x0000012000017945 */ /* 0x000fe20003800000 */
[----:B------:R-:W-:Y:S02]  /*bf10*/  PRMT R12, R10, 0x5410, R43 ;  /* 0x000054100a0c7816 */ /* 0x000fe4000000002b */
[----:B------:R-:W-:Y:S02]  /*bf20*/  PRMT R26, R26, 0x5410, R39 ;  /* 0x000054101a1a7816 */ /* 0x000fe40000000027 */
[----:B------:R-:W-:-:S02]  /*bf30*/  PRMT R27, R27, 0x5410, R40 ;  /* 0x000054101b1b7816 */ /* 0x000fc40000000028 */
[----:B------:R-:W-:Y:S02]  /*bf40*/  PRMT R20, R33, 0x5410, R41 ;  /* 0x0000541021147816 */ /* 0x000fe40000000029 */
[----:B------:R-:W-:Y:S02]  /*bf50*/  PRMT R21, R34, 0x5410, R42 ;  /* 0x0000541022157816 */ /* 0x000fe4000000002a */
[----:B------:R-:W-:Y:S02]  /*bf60*/  PRMT R13, R32, 0x5410, R44 ;  /* 0x00005410200d7816 */ /* 0x000fe4000000002c */
        /* <DEDUP_REMOVED lines=9> */
[----:B------:R-:W-:Y:S01]  /*c000*/  PRMT R11, R11, 0x5410, R5 ;  /* 0x000054100b0b7816 */ /* 0x000fe20000000005 */
[----:B0-----:R-:W-:Y:S06]  /*c010*/  @!P1 BRA `(.L_x_587) ;  /* 0x0000019c00cc9947 */ /* 0x001fec0003800000 */
.L_x_806:
[----:B------:R-:W-:Y:S05]  /*c020*/  BSYNC B1 ;  /* 0x0000000000017941 */ /* 0x000fea0003800000 */
.L_x_586:
[----:B------:R-:W-:Y:S04]  /*c030*/  BSSY B1, `(.L_x_588) ;  /* 0x00000a9000017945 */ /* 0x000fe80003800000 */
[----:B------:R-:W-:Y:S05]  /*c040*/  @P0 BRA `(.L_x_589) ;  /* 0x00000008009c0947 */ /* 0x000fea0003800000 */
[----:B------:R-:W1:Y:S01]  /*c050*/  LDC R5, c[0x0][0x3d4] ;  /* 0x0000f500ff057b82 */ /* 0x000e620000000800 */
[----:B------:R-:W-:Y:S01]  /*c060*/  BSSY B2, `(.L_x_590) ;  /* 0x000002c000027945 */ /* 0x000fe20003800000 */
[-C--:B-1----:R-:W-:Y:S02]  /*c070*/  ISETP.GE.AND P0, PT, R22, R5.reuse, PT ;  /* 0x000000051600720c */ /* 0x082fe40003f06270 */
[-C--:B------:R-:W-:Y:S02]  /*c080*/  ISETP.GE.AND P1, PT, R215, R5.reuse, PT ;  /* 0x00000005d700720c */ /* 0x080fe40003f26270 */
[-C--:B------:R-:W-:Y:S02]  /*c090*/  ISETP.GE.AND P2, PT, R214, R5.reuse, PT ;  /* 0x00000005d600720c */ /* 0x080fe40003f46270 */
[----:B------:R-:W-:-:S07]  /*c0a0*/  ISETP.GE.AND P3, PT, R216, R5, PT ;  /* 0x00000005d800720c */ /* 0x000fce0003f66270 */
[----:B------:R-:W-:Y:S06]  /*c0b0*/  @P0 BRA `(.L_x_591) ;  /* 0x0000000000980947 */ /* 0x000fec0003800000 */
[----:B0-----:R-:W0:Y:S01]  /*c0c0*/  LDS.128 R4, [R3] ;  /* 0x0000000003047984 */ /* 0x001e220000000c00 */
[C---:B------:R-:W-:Y:S01]  /*c0d0*/  IMAD.U32 R37, R28.reuse, 0x10000, RZ ;  /* 0x000100001c257824 */ /* 0x040fe200078e00ff */
[----:B------:R-:W-:Y:S01]  /*c0e0*/  LOP3.LUT R36, R28, 0xffff0000, RZ, 0xc0, !PT ;  /* 0xffff00001c247812 */ /* 0x000fe200078ec0ff */
[C---:B------:R-:W-:Y:S01]  /*c0f0*/  IMAD.U32 R35, R26.reuse, 0x10000, RZ ;  /* 0x000100001a237824 */ /* 0x040fe200078e00ff */
[----:B------:R-:W-:Y:S01]  /*c100*/  LOP3.LUT R34, R26, 0xffff0000, RZ, 0xc0, !PT ;  /* 0xffff00001a227812 */ /* 0x000fe200078ec0ff */
[C---:B0-----:R-:W-:Y:S01]  /*c110*/  IMAD.U32 R30, R4.reuse, 0x10000, RZ ;  /* 0x00010000041e7824 */ /* 0x041fe200078e00ff */
[----:B------:R-:W-:Y:S01]  /*c120*/  LOP3.LUT R4, R4, 0xffff0000, RZ, 0xc0, !PT ;  /* 0xffff000004047812 */ /* 0x000fe200078ec0ff */
[C---:B------:R-:W-:Y:S01]  /*c130*/  IMAD.U32 R31, R5.reuse, 0x10000, RZ ;  /* 0x00010000051f7824 */ /* 0x040fe200078e00ff */
[----:B------:R-:W-:Y:S01]  /*c140*/  LOP3.LUT R5, R5, 0xffff0000, RZ, 0xc0, !PT ;  /* 0xffff000005057812 */ /* 0x000fe200078ec0ff */
[C---:B------:R-:W-:Y:S01]  /*c150*/  IMAD.U32 R32, R6.reuse, 0x10000, RZ ;  /* 0x0001000006207824 */ /* 0x040fe200078e00ff */
[----:B------:R-:W-:Y:S01]  /*c160*/  LOP3.LUT R6, R6, 0xffff0000, RZ, 0xc0, !PT ;  /* 0xffff000006067812 */ /* 0x000fe200078ec0ff */
[C---:B------:R-:W-:Y:S01]  /*c170*/  FMUL.FTZ R39, R4.reuse, R37 ;  /* 0x0000002504277220 */ /* 0x040fe20000410000 */
[----:B------:R-:W-:Y:S01]  /*c180*/  FMUL.FTZ R4, R4, R35 ;  /* 0x0000002304047220 */ /* 0x000fe20000410000 */
[----:B------:R-:W-:-:S02]  /*c190*/  IMAD.U32 R33, R7, 0x10000, RZ ;  /* 0x0001000007217824 */ /* 0x000fc400078e00ff */
[----:B------:R-:W-:Y:S01]  /*c1a0*/  FMUL.FTZ R40, R5, R36 ;  /* 0x0000002405287220 */ /* 0x000fe20000410000 */
[C---:B------:R-:W-:Y:S01]  /*c1b0*/  FFMA.FTZ R39, R30.reuse, R35, -R39 ;  /* 0x000000231e277223 */ /* 0x040fe20000010827 */
[----:B------:R-:W-:Y:S01]  /*c1c0*/  FFMA.FTZ R38, R30, R37, R4 ;  /* 0x000000251e267223 */ /* 0x000fe20000010004 */
[----:B------:R-:W-:Y:S01]  /*c1d0*/  LOP3.LUT R7, R7, 0xffff0000, RZ, 0xc0, !PT ;  /* 0xffff000007077812 */ /* 0x000fe200078ec0ff */
[-C--:B------:R-:W-:Y:S01]  /*c1e0*/  FMUL.FTZ R42, R5, R34.reuse ;  /* 0x00000022052a7220 */ /* 0x080fe20000410000 */
[C---:B------:R-:W-:Y:S01]  /*c1f0*/  LOP3.LUT R30, R29.reuse, 0xffff0000, RZ, 0xc0, !PT ;  /* 0xffff00001d1e7812 */ /* 0x040fe200078ec0ff */
[----:B------:R-:W-:Y:S01]  /*c200*/  IMAD.U32 R35, R29, 0x10000, RZ ;  /* 0x000100001d237824 */ /* 0x000fe200078e00ff */
[C---:B------:R-:W-:Y:S01]  /*c210*/  LOP3.LUT R4, R27.reuse, 0xffff0000, RZ, 0xc0, !PT ;  /* 0xffff00001b047812 */ /* 0x040fe200078ec0ff */
[----:B------:R-:W-:Y:S02]  /*c220*/  IMAD.U32 R5, R27, 0x10000, RZ ;  /* 0x000100001b057824 */ /* 0x000fe400078e00ff */
[C---:B------:R-:W-:Y:S01]  /*c230*/  FFMA.FTZ R40, R31.reuse, R34, -R40 ;  /* 0x000000221f287223 */ /* 0x040fe20000010828 */
[----:B------:R-:W-:Y:S01]  /*c240*/  FFMA.FTZ R31, R31, R36, R42 ;  /* 0x000000241f1f7223 */ /* 0x000fe2000001002a */
[C---:B------:R-:W-:Y:S01]  /*c250*/  FMUL.FTZ R37, R6.reuse, R35 ;  /* 0x0000002306257220 */ /* 0x040fe20000410000 */
[-C--:B------:R-:W-:Y:S01]  /*c260*/  FMUL.FTZ R34, R6, R5.reuse ;  /* 0x0000000506227220 */ /* 0x080fe20000410000 */
        /* <DEDUP_REMOVED lines=9> */
[----:B------:R-:W-:-:S05]  /*c300*/  F2FP.BF16.F32.PACK_AB R7, R30, R7 ;  /* 0x000000071e07723e */ /* 0x000fca00000010ff */
[----:B------:R1:W-:Y:S02]  /*c310*/  STS.128 [R3], R4 ;  /* 0x0000000403007388 */ /* 0x0003e40000000c00 */
.L_x_591:
[----:B------:R-:W-:Y:S05]  /*c320*/  BSYNC B2 ;  /* 0x0000000000027941 */ /* 0x000fea0003800000 */
.L_x_590:
[----:B------:R-:W-:Y:S04]  /*c330*/  BSSY B2, `(.L_x_592) ;  /* 0x0000028000027945 */ /* 0x000fe80003800000 */
[----:B------:R-:W-:Y:S05]  /*c340*/  @P1 BRA `(.L_x_593) ;  /* 0x0000000000981947 */ /* 0x000fea0003800000 */
[----:B01----:R-:W0:Y:S01]  /*c350*/  LDS.128 R4, [R3+0x4000] ;  /* 0x0040000003047984 */ /* 0x003e220000000c00 */
[----:B------:R-:W-:Y:S01]  /*c360*/  SHF.L.U32 R37, R24, 0x10, RZ ;  /* 0x0000001018257819 */ /* 0x000fe200000006ff */
[----:B------:R-:W-:Y:S01]  /*c370*/  IMAD.U32 R35, R20, 0x10000, RZ ;  /* 0x0001000014237824 */ /* 0x000fe200078e00ff */
[----:B------:R-:W-:Y:S02]  /*c380*/  LOP3.LUT R36, R24, 0xffff0000, RZ, 0xc0, !PT ;  /* 0xffff000018247812 */ /* 0x000fe400078ec0ff */
        /* <DEDUP_REMOVED lines=33> */
[----:B------:R2:W-:Y:S02]  /*c5a0*/  STS.128 [R3+0x4000], R4 ;  /* 0x0040000403007388 */ /* 0x0005e40000000c00 */
.L_x_593:
[----:B------:R-:W-:Y:S05]  /*c5b0*/  BSYNC B2 ;  /* 0x0000000000027941 */ /* 0x000fea0003800000 */
.L_x_592:
[----:B------:R-:W-:Y:S04]  /*c5c0*/  BSSY B2, `(.L_x_594) ;  /* 0x0000028000027945 */ /* 0x000fe80003800000 */
[----:B------:R-:W-:Y:S05]  /*c5d0*/  @P2 BRA `(.L_x_595) ;  /* 0x0000000000982947 */ /* 0x000fea0003800000 */
[----:B012---:R-:W0:Y:S01]  /*c5e0*/  LDS.128 R4, [R3+0x8000] ;  /* 0x0080000003047984 */ /* 0x007e220000000c00 */
        /* <DEDUP_REMOVED lines=37> */
.L_x_595:
[----:B------:R-:W-:Y:S05]  /*c840*/  BSYNC B2 ;  /* 0x0000000000027941 */ /* 0x000fea0003800000 */
.L_x_594:
[----:B------:R-:W-:Y:S05]  /*c850*/  @P3 BRA `(.L_x_589) ;  /* 0x0000000000983947 */ /* 0x000fea0003800000 */
[----:B0123--:R-:W0:Y:S01]  /*c860*/  LDS.128 R4, [R3+0xc000] ;  /* 0x00c0000003047984 */ /* 0x00fe220000000c00 */
        /* <DEDUP_REMOVED lines=37> */
.L_x_589:
[----:B------:R-:W-:Y:S05]  /*cac0*/  BSYNC B1 ;  /* 0x0000000000017941 */ /* 0x000fea0003800000 */
.L_x_588:
[----:B------:R-:W-:Y:S01]  /*cad0*/  ISETP.GE.AND P0, PT, R217, R0, PT ;  /* 0x00000000d900720c */ /* 0x000fe20003f06270 */
[----:B------:R-:W-:-:S12]  /*cae0*/  BSSY B1, `(.L_x_596) ;  /* 0x00000a9000017945 */ /* 0x000fd80003800000 */
[----:B------:R-:W-:Y:S05]  /*caf0*/  @P0 BRA `(.L_x_597) ;  /* 0x00000008009c0947 */ /* 0x000fea0003800000 */
[----:B-1234-:R-:W1:Y:S01]  /*cb00*/  LDC R5, c[0x0][0x3d4] ;  /* 0x0000f500ff057b82 */ /* 0x01ee620000000800 */
[----:B------:R-:W-:Y:S01]  /*cb10*/  BSSY B2, `(.L_x_598) ;  /* 0x000002c000027945 */ /* 0x000fe20003800000 */
[-C--:B-1----:R-:W-:Y:S02]  /*cb20*/  ISETP.GE.AND P0, PT, R22, R5.reuse, PT ;  /* 0x000000051600720c */ /* 0x082fe40003f06270 */
[-C--:B------:R-:W-:Y:S02]  /*cb30*/  ISETP.GE.AND P1, PT, R215, R5.reuse, PT ;  /* 0x00000005d700720c */ /* 0x080fe40003f26270 */
[-C--:B------:R-:W-:Y:S02]  /*cb40*/  ISETP.GE.AND P2, PT, R214, R5.reuse, PT ;  /* 0x00000005d600720c */ /* 0x080fe40003f46270 */
[----:B------:R-:W-:-:S07]  /*cb50*/  ISETP.GE.AND P3, PT, R216, R5, PT ;  /* 0x00000005d800720c */ /* 0x000fce0003f66270 */
[----:B------:R-:W-:Y:S06]  /*cb60*/  @P0 BRA `(.L_x_599) ;  /* 0x0000000000980947 */ /* 0x000fec0003800000 */
[----:B0-----:R-:W0:Y:S01]  /*cb70*/  LDS.128 R4, [R3+0x1000] ;  /* 0x0010000003047984 */ /* 0x001e220000000c00 */
[----:B------:R-:W-:Y:S01]  /*cb80*/  IMAD.U32 R36, R26, 0x10000, RZ ;  /* 0x000100001a247824 */ /* 0x000fe200078e00ff */
[C---:B------:R-:W-:Y:S01]  /*cb90*/  LOP3.LUT R41, R28.reuse, 0xffff0000, RZ, 0xc0, !PT ;  /* 0xffff00001c297812 */ /* 0x040fe200078ec0ff */
[----:B------:R-:W-:Y:S01]  /*cba0*/  IMAD.U32 R38, R28, 0x10000, RZ ;  /* 0x000100001c267824 */ /* 0x000fe200078e00ff */
[----:B------:R-:W-:Y:S01]  /*cbb0*/  LOP3.LUT R39, R26, 0xffff0000, RZ, 0xc0, !PT ;  /* 0xffff00001a277812 */ /* 0x000fe200078ec0ff */
[C---:B------:R-:W-:Y:S01]  /*cbc0*/  IMAD.U32 R40, R29.reuse, 0x10000, RZ ;  /* 0x000100001d287824 */ /* 0x040fe200078e00ff */
[----:B------:R-:W-:Y:S02]  /*cbd0*/  LOP3.LUT R43, R29, 0xffff0000, RZ, 0xc0, !PT ;  /* 0xffff00001d2b7812 */ /* 0x000fe400078ec0ff */
[C---:B0-----:R-:W-:Y:S01]  /*cbe0*/  SHF.L.U32 R30, R4.reuse, 0x10, RZ ;  /* 0x00000010041e7819 */ /* 0x041fe200000006ff */
[C---:B------:R-:W-:Y:S01]  /*cbf0*/  IMAD.U32 R31, R5.reuse, 0x10000, RZ ;  /* 0x00010000051f7824 */ /* 0x040fe200078e00ff */
[----:B------:R-:W-:Y:S01]  /*cc00*/  LOP3.LUT R4, R4, 0xffff0000, RZ, 0xc0, !PT ;  /* 0xffff000004047812 */ /* 0x000fe200078ec0ff */
[C---:B------:R-:W-:Y:S01]  /*cc10*/  IMAD.U32 R32, R6.reuse, 0x10000, RZ ;  /* 0x0001000006207824 */ /* 0x040fe200078e00ff */
[----:B------:R-:W-:Y:S01]  /*cc20*/  LOP3.LUT R5, R5, 0xffff0000, RZ, 0xc0, !PT ;  /* 0xffff000005057812 */ /* 0x000fe200078ec0ff */
[----:B------:R-:W-:Y:S01]  /*cc30*/  IMAD.U32 R33, R7, 0x10000, RZ ;  /* 0x0001000007217824 */ /* 0x000fe200078e00ff */
[----:B------:R-:W-:Y:S01]  /*cc40*/  LOP3.LUT R6, R6, 0xffff0000, RZ, 0xc0, !PT ;  /* 0xffff000006067812 */ /* 0x000fe200078ec0ff */
[-C--:B------:R-:W-:Y:S01]  /*cc50*/  FMUL.FTZ R35, R38, R4.reuse ;  /* 0x0000000426237220 */ /* 0x080fe20000410000 */
[C---:B------:R-:W-:Y:S01]  /*cc60*/  FMUL.FTZ R37, R36.reuse, R4 ;  /* 0x0000000424257220 */ /* 0x040fe20000410000 */
[-C--:B------:R-:W-:Y:S01]  /*cc70*/  FMUL.FTZ R34, R41, R5.reuse ;  /* 0x0000000529227220 */ /* 0x080fe20000410000 */
[----:B------:R-:W-:Y:S01]  /*cc80*/  LOP3.LUT R7, R7, 0xffff0000, RZ, 0xc0, !PT ;  /* 0xffff000007077812 */ /* 0x000fe200078ec0ff */
[-C--:B------:R-:W-:Y:S01]  /*cc90*/  FFMA.FTZ R4, R36, R30.reuse, -R35 ;  /* 0x0000001e24047223 */ /* 0x080fe20000010823 */
[----:B------:R-:W-:Y:S01]  /*cca0*/  FFMA.FTZ R37, R38, R30, R37 ;  /* 0x0000001e26257223 */ /* 0x000fe20000010025 */
[C---:B------:R-:W-:Y:S01]  /*ccb0*/  FMUL.FTZ R30, R39.reuse, R5 ;  /* 0x00000005271e7220 */ /* 0x040fe20000410000 */
[----:B------:R-:W-:Y:S01]  /*ccc0*/  FFMA.FTZ R5, R39, R31, -R34 ;  /* 0x0000001f27057223 */ /* 0x000fe20000010822 */
[C---:B------:R-:W-:Y:S01]  /*ccd0*/  LOP3.LUT R39, R27.reuse, 0xffff0000, RZ, 0xc0, !PT ;  /* 0xffff00001b277812 */ /* 0x040fe200078ec0ff */
[----:B------:R-:W-:-:S02]  /*cce0*/  IMAD.U32 R38, R27, 0x10000, RZ ;  /* 0x000100001b267824 */ /* 0x000fc400078e00ff */
[----:B------:R-:W-:Y:S01]  /*ccf0*/  FFMA.FTZ R30, R41, R31, R30 ;  /* 0x0000001f291e7223 */ /* 0x000fe2000001001e */
[-C--:B------:R-:W-:Y:S01]  /*cd00*/  FMUL.FTZ R31, R40, R6.reuse ;  /* 0x00000006281f7220 */ /* 0x080fe20000410000 */
[-C--:B------:R-:W-:Y:S01]  /*cd10*/  FMUL.FTZ R34, R43, R7.reuse ;  /* 0x000000072b227220 */ /* 0x080fe20000410000 */
[C---:B------:R-:W-:Y:S01]  /*cd20*/  FMUL.FTZ R35, R38.reuse, R6 ;  /* 0x0000000626237220 */ /* 0x040fe20000410000 */
[C---:B------:R-:W-:Y:S01]  /*cd30*/  FMUL.FTZ R36, R39.reuse, R7 ;  /* 0x0000000727247220 */ /* 0x040fe20000410000 */
[-C--:B------:R-:W-:Y:S01]  /*cd40*/  FFMA.FTZ R6, R38, R32.reuse, -R31 ;  /* 0x0000002026067223 */ /* 0x080fe2000001081f */
[-C--:B------:R-:W-:Y:S01]  /*cd50*/  FFMA.FTZ R7, R39, R33.reuse, -R34 ;  /* 0x0000002127077223 */ /* 0x080fe20000010822 */
[----:B------:R-:W-:Y:S01]  /*cd60*/  FFMA.FTZ R35, R40, R32, R35 ;  /* 0x0000002028237223 */ /* 0x000fe20000010023 */
[----:B------:R-:W-:Y:S01]  /*cd70*/  FFMA.FTZ R36, R43, R33, R36 ;  /* 0x000000212b247223 */ /* 0x000fe20000010024 */
[----:B------:R-:W-:Y:S02]  /*cd80*/  F2FP.BF16.F32.PACK_AB R4, R37, R4 ;  /* 0x000000042504723e */ /* 0x000fe400000010ff */
[----:B------:R-:W-:-:S02]  /*cd90*/  F2FP.BF16.F32.PACK_AB R5, R30, R5 ;  /* 0x000000051e05723e */ /* 0x000fc400000010ff */
[----:B------:R-:W-:Y:S02]  /*cda0*/  F2FP.BF16.F32.PACK_AB R6, R35, R6 ;  /* 0x000000062306723e */ /* 0x000fe400000010ff */
[----:B------:R-:W-:-:S05]  /*cdb0*/  F2FP.BF16.F32.PACK_AB R7, R36, R7 ;  /* 0x000000072407723e */ /* 0x000fca00000010ff */
[----:B------:R1:W-:Y:S02]  /*cdc0*/  STS.128 [R3+0x1000], R4 ;  /* 0x0010000403007388 */ /* 0x0003e40000000c00 */
.L_x_599:
[----:B------:R-:W-:Y:S05]  /*cdd0*/  BSYNC B2 ;  /* 0x0000000000027941 */ /* 0x000fea0003800000 */
.L_x_598:
[----:B------:R-:W-:Y:S04]  /*cde0*/  BSSY B2, `(.L_x_600) ;  /* 0x0000028000027945 */ /* 0x000fe80003800000 */
[----:B------:R-:W-:Y:S05]  /*cdf0*/  @P1 BRA `(.L_x_601) ;  /* 0x0000000000981947 */ /* 0x000fea0003800000 */
[----:B01----:R-:W0:Y:S01]  /*ce00*/  LDS.128 R4, [R3+0x5000] ;  /* 0x0050000003047984 */ /* 0x003e220000000c00 */
[----:B------:R-:W-:Y:S01]  /*ce10*/  IMAD.U32 R36, R20, 0x10000, RZ ;  /* 0x0001000014247824 */ /* 0x000fe200078e00ff */
[C---:B------:R-:W-:Y:S01]  /*ce20*/  LOP3.LUT R41, R24.reuse, 0xffff0000, RZ, 0xc0, !PT ;  /* 0xffff000018297812 */ /* 0x040fe200078ec0ff */
[----:B------:R-:W-:Y:S01]  /*ce30*/  IMAD.U32 R38, R24, 0x10000, RZ ;  /* 0x0001000018267824 */ /* 0x000fe200078e00ff */
        /* <DEDUP_REMOVED lines=9> */
[-C--:B------:R-:W-:Y:S01]  /*ced0*/  FMUL.FTZ R35, R38, R4.reuse ;  /* 0x0000000426237220 */ /* 0x080fe20000410000 */
[----:B------:R-:W-:Y:S01]  /*cee0*/  FMUL.FTZ R37, R36, R4 ;  /* 0x0000000424257220 */ /* 0x000fe20000410000 */
[----:B------:R-:W-:Y:S01]  /*cef0*/  FMUL.FTZ R34, R41, R5 ;  /* 0x0000000529227220 */ /* 0x000fe20000410000 */
[----:B------:R-:W-:-:S02]  /*cf00*/  IMAD.U32 R33, R7, 0x10000, RZ ;  /* 0x0001000007217824 */ /* 0x000fc400078e00ff */
[-C--:B------:R-:W-:Y:S01]  /*cf10*/  FFMA.FTZ R4, R36, R30.reuse, -R35 ;  /* 0x0000001e24047223 */ /* 0x080fe20000010823 */
[----:B------:R-:W-:Y:S01]  /*cf20*/  FFMA.FTZ R37, R38, R30, R37 ;  /* 0x0000001e26257223 */ /* 0x000fe20000010025 */
[C---:B------:R-:W-:Y:S01]  /*cf30*/  FMUL.FTZ R30, R39.reuse, R5 ;  /* 0x00000005271e7220 */ /* 0x040fe20000410000 */
[-C--:B------:R-:W-:Y:S01]  /*cf40*/  FFMA.FTZ R5, R39, R31.reuse, -R34 ;  /* 0x0000001f27057223 */ /* 0x080fe20000010822 */
[----:B------:R-:W-:Y:S01]  /*cf50*/  LOP3.LUT R7, R7, 0xffff0000, RZ, 0xc0, !PT ;  /* 0xffff000007077812 */ /* 0x000fe200078ec0ff */
[C---:B------:R-:W-:Y:S01]  /*cf60*/  IMAD.U32 R38, R21.reuse, 0x10000, RZ ;  /* 0x0001000015267824 */ /* 0x040fe200078e00ff */
[----:B------:R-:W-:Y:S01]  /*cf70*/  LOP3.LUT R39, R21, 0xffff0000, RZ, 0xc0, !PT ;  /* 0xffff000015277812 */ /* 0x000fe200078ec0ff */
[----:B------:R-:W-:Y:S01]  /*cf80*/  FFMA.FTZ R30, R41, R31, R30 ;  /* 0x0000001f291e7223 */ /* 0x000fe2000001001e */
[-C--:B------:R-:W-:Y:S01]  /*cf90*/  FMUL.FTZ R31, R40, R6.reuse ;  /* 0x00000006281f7220 */ /* 0x080fe20000410000 */
[C---:B------:R-:W-:Y:S01]  /*cfa0*/  FMUL.FTZ R35, R38.reuse, R6 ;  /* 0x0000000626237220 */ /* 0x040fe20000410000 */
[-C--:B------:R-:W-:Y:S01]  /*cfb0*/  FMUL.FTZ R34, R43, R7.reuse ;  /* 0x000000072b227220 */ /* 0x080fe20000410000 */
[C---:B------:R-:W-:Y:S01]  /*cfc0*/  FMUL.FTZ R36, R39.reuse, R7 ;  /* 0x0000000727247220 */ /* 0x040fe20000410000 */
[-C--:B------:R-:W-:Y:S01]  /*cfd0*/  FFMA.FTZ R6, R38, R32.reuse, -R31 ;  /* 0x0000002026067223 */ /* 0x080fe2000001081f */
[----:B------:R-:W-:Y:S01]  /*cfe0*/  FFMA.FTZ R35, R40, R32, R35 ;  /* 0x0000002028237223 */ /* 0x000fe20000010023 */
[-C--:B------:R-:W-:Y:S01]  /*cff0*/  FFMA.FTZ R7, R39, R33.reuse, -R34 ;  /* 0x0000002127077223 */ /* 0x080fe20000010822 */
[----:B------:R-:W-:Y:S01]  /*d000*/  FFMA.FTZ R36, R43, R33, R36 ;  /* 0x000000212b247223 */ /* 0x000fe20000010024 */
[----:B------:R-:W-:-:S02]  /*d010*/  F2FP.BF16.F32.PACK_AB R4, R37, R4 ;  /* 0x000000042504723e */ /* 0x000fc400000010ff */
[----:B------:R-:W-:Y:S02]  /*d020*/  F2FP.BF16.F32.PACK_AB R5, R30, R5 ;  /* 0x000000051e05723e */ /* 0x000fe400000010ff */
[----:B------:R-:W-:Y:S02]  /*d030*/  F2FP.BF16.F32.PACK_AB R6, R35, R6 ;  /* 0x000000062306723e */ /* 0x000fe400000010ff */
[----:B------:R-:W-:-:S05]  /*d040*/  F2FP.BF16.F32.PACK_AB R7, R36, R7 ;  /* 0x000000072407723e */ /* 0x000fca00000010ff */
[----:B------:R2:W-:Y:S02]  /*d050*/  STS.128 [R3+0x5000], R4 ;  /* 0x0050000403007388 */ /* 0x0005e40000000c00 */
.L_x_601:
[----:B------:R-:W-:Y:S05]  /*d060*/  BSYNC B2 ;  /* 0x0000000000027941 */ /* 0x000fea0003800000 */
.L_x_600:
[----:B------:R-:W-:Y:S04]  /*d070*/  BSSY B2, `(.L_x_602) ;  /* 0x0000028000027945 */ /* 0x000fe80003800000 */
[----:B------:R-:W-:Y:S05]  /*d080*/  @P2 BRA `(.L_x_603) ;  /* 0x0000000000982947 */ /* 0x000fea0003800000 */
[----:B012---:R-:W0:Y:S01]  /*d090*/  LDS.128 R4, [R3+0x9000] ;  /* 0x0090000003047984 */ /* 0x007e220000000c00 */
        /* <DEDUP_REMOVED lines=10> */
[----:B------:R-:W-:Y:S01]  /*d140*/  IMAD.U32 R32, R6, 0x10000, RZ ;  /* 0x0001000006207824 */ /* 0x000fe200078e00ff */
[----:B------:R-:W-:Y:S01]  /*d150*/  SHF.L.U32 R33, R7, 0x10, RZ ;  /* 0x0000001007217819 */ /* 0x000fe200000006ff */
[-C--:B------:R-:W-:Y:S01]  /*d160*/  FMUL.FTZ R35, R38, R4.reuse ;  /* 0x0000000426237220 */ /* 0x080fe20000410000 */
[----:B------:R-:W-:Y:S01]  /*d170*/  FMUL.FTZ R37, R36, R4 ;  /* 0x0000000424257220 */ /* 0x000fe20000410000 */
[-C--:B------:R-:W-:Y:S01]  /*d180*/  FMUL.FTZ R34, R41, R5.reuse ;  /* 0x0000000529227220 */ /* 0x080fe20000410000 */
[----:B------:R-:W-:Y:S01]  /*d190*/  LOP3.LUT R6, R6, 0xffff0000, RZ, 0xc0, !PT ;  /* 0xffff000006067812 */ /* 0x000fe200078ec0ff */
        /* <DEDUP_REMOVED lines=21> */
.L_x_603:
[----:B------:R-:W-:Y:S05]  /*d2f0*/  BSYNC B2 ;  /* 0x0000000000027941 */ /* 0x000fea0003800000 */
.L_x_602:
[----:B------:R-:W-:Y:S05]  /*d300*/  @P3 BRA `(.L_x_597) ;  /* 0x0000000000983947 */ /* 0x000fea0003800000 */
[----:B0123--:R-:W0:Y:S01]  /*d310*/  LDS.128 R4, [R3+0xd000] ;  /* 0x00d0000003047984 */ /* 0x00fe220000000c00 */
        /* <DEDUP_REMOVED lines=37> */
.L_x_597:
[----:B------:R-:W-:Y:S05]  /*d570*/  BSYNC B1 ;  /* 0x0000000000017941 */ /* 0x000fea0003800000 */
.L_x_596:
[----:B------:R-:W-:Y:S01]  /*d580*/  ISETP.GE.AND P0, PT, R218, R0, PT ;  /* 0x00000000da00720c */ /* 0x000fe20003f06270 */
[----:B------:R-:W-:-:S12]  /*d590*/  BSSY B1, `(.L_x_604) ;  /* 0x00000a9000017945 */ /* 0x000fd80003800000 */
[----:B------:R-:W-:Y:S05]  /*d5a0*/  @P0 BRA `(.L_x_605) ;  /* 0x00000008009c0947 */ /* 0x000fea0003800000 */
[----:B01234-:R-:W0:Y:S01]  /*d5b0*/  LDC R5, c[0x0][0x3d4] ;  /* 0x0000f500ff057b82 */ /* 0x01fe220000000800 */
[----:B------:R-:W-:Y:S01]  /*d5c0*/  BSSY B2, `(.L_x_606) ;  /* 0x000002c000027945 */ /* 0x000fe20003800000 */
[-C--:B0-----:R-:W-:Y:S02]  /*d5d0*/  ISETP.GE.AND P0, PT, R22, R5.reuse, PT ;  /* 0x000000051600720c */ /* 0x081fe40003f06270 */
[-C--:B------:R-:W-:Y:S02]  /*d5e0*/  ISETP.GE.AND P1, PT, R215, R5.reuse, PT ;  /* 0x00000005d700720c */ /* 0x080fe40003f26270 */
[-C--:B------:R-:W-:Y:S02]  /*d5f0*/  ISETP.GE.AND P2, PT, R214, R5.reuse, PT ;  /* 0x00000005d600720c */ /* 0x080fe40003f46270 */
[----:B------:R-:W-:-:S07]  /*d600*/  ISETP.GE.AND P3, PT, R216, R5, PT ;  /* 0x00000005d800720c */ /* 0x000fce0003f66270 */
[----:B------:R-:W-:Y:S06]  /*d610*/  @P0 BRA `(.L_x_607) ;  /* 0x0000000000980947 */ /* 0x000fec0003800000 */
[----:B------:R-:W0:Y:S01]  /*d620*/  LDS.128 R4, [R3+0x2000] ;  /* 0x0020000003047984 */ /* 0x000e220000000c00 */
        /* <DEDUP_REMOVED lines=37> */
.L_x_607:
[----:B------:R-:W-:Y:S05]  /*d880*/  BSYNC B2 ;  /* 0x0000000000027941 */ /* 0x000fea0003800000 */
.L_x_606:
[----:B------:R-:W-:Y:S04]  /*d890*/  BSSY B2, `(.L_x_608) ;  /* 0x0000028000027945 */ /* 0x000fe80003800000 */
[----:B------:R-:W-:Y:S05]  /*d8a0*/  @P1 BRA `(.L_x_609) ;  /* 0x0000000000981947 */ /* 0x000fea0003800000 */
[----:B0-----:R-:W0:Y:S01]  /*d8b0*/  LDS.128 R4, [R3+0x6000] ;  /* 0x0060000003047984 */ /* 0x001e220000000c00 */
[----:B------:R-:W-:Y:S01]  /*d8c0*/  SHF.L.U32 R36, R20, 0x10, RZ ;  /* 0x0000001014247819 */ /* 0x000fe200000006ff */
[C---:B------:R-:W-:Y:S01]  /*d8d0*/  IMAD.U32 R38, R24.reuse, 0x10000, RZ ;  /* 0x0001000018267824 */ /* 0x040fe200078e00ff */
[----:B------:R-:W-:Y:S01]  /*d8e0*/  LOP3.LUT R41, R24, 0xffff0000, RZ, 0xc0, !PT ;  /* 0xffff000018297812 */ /* 0x000fe200078ec0ff */
[C---:B------:R-:W-:Y:S01]  /*d8f0*/  IMAD.U32 R40, R25.reuse, 0x10000, RZ ;  /* 0x0001000019287824 */ /* 0x040fe200078e00ff */
        /* <DEDUP_REMOVED lines=33> */
.L_x_609:
[----:B------:R-:W-:Y:S05]  /*db10*/  BSYNC B2 ;  /* 0x0000000000027941 */ /* 0x000fea0003800000 */
.L_x_608:
        /* <DEDUP_REMOVED lines=40> */
.L_x_611:
[----:B------:R-:W-:Y:S05]  /*dda0*/  BSYNC B2 ;  /* 0x0000000000027941 */ /* 0x000fea0003800000 */
.L_x_610:
        /* <DEDUP_REMOVED lines=22> */
[----:B------:R-:W-:Y:S02]  /*df10*/  LOP3.LUT R7, R7, 0xffff0000, RZ, 0xc0, !PT ;  /* 0xffff000007077812 */ /* 0x000fe400078ec0ff */
[----:B------:R-:W-:Y:S01]  /*df20*/  SHF.L.U32 R38, R9, 0x10, RZ ;  /* 0x0000001009267819 */ /* 0x000fe200000006ff */
[----:B------:R-:W-:Y:S01]  /*df30*/  FFMA.FTZ R30, R41, R31, R30 ;  /* 0x0000001f291e7223 */ /* 0x000fe2000001001e */
[----:B------:R-:W-:Y:S01]  /*df40*/  LOP3.LUT R39, R9, 0xffff0000, RZ, 0xc0, !PT ;  /* 0xffff000009277812 */ /* 0x000fe200078ec0ff */
[-C--:B------:R-:W-:Y:S01]  /*df50*/  FMUL.FTZ R31, R40, R6.reuse ;  /* 0x00000006281f7220 */ /* 0x080fe20000410000 */
[-C--:B------:R-:W-:Y:S01]  /*df60*/  FMUL.FTZ R34, R43, R7.reuse ;  /* 0x000000072b227220 */ /* 0x080fe20000410000 */
[C---:B------:R-:W-:Y:S01]  /*df70*/  FMUL.FTZ R35, R38.reuse, R6 ;  /* 0x0000000626237220 */ /* 0x040fe20000410000 */
[----:B------:R-:W-:Y:S01]  /*df80*/  F2FP.BF16.F32.PACK_AB R4, R37, R4 ;  /* 0x000000042504723e */ /* 0x000fe200000010ff */
[C---:B------:R-:W-:Y:S01]  /*df90*/  FMUL.FTZ R36, R39.reuse, R7 ;  /* 0x0000000727247220 */ /* 0x040fe20000410000 */
[-C--:B------:R-:W-:Y:S01]  /*dfa0*/  FFMA.FTZ R6, R38, R32.reuse, -R31 ;  /* 0x0000002026067223 */ /* 0x080fe2000001081f */
[----:B------:R-:W-:Y:S01]  /*dfb0*/  FFMA.FTZ R35, R40, R32, R35 ;  /* 0x0000002028237223 */ /* 0x000fe20000010023 */
[-C--:B------:R-:W-:Y:S01]  /*dfc0*/  FFMA.FTZ R7, R39, R33.reuse, -R34 ;  /* 0x0000002127077223 */ /* 0x080fe20000010822 */
[----:B------:R-:W-:Y:S01]  /*dfd0*/  FFMA.FTZ R36, R43, R33, R36 ;  /* 0x000000212b247223 */ /* 0x000fe20000010024 */
[----:B------:R-:W-:-:S02]  /*dfe0*/  F2FP.BF16.F32.PACK_AB R5, R30, R5 ;  /* 0x000000051e05723e */ /* 0x000fc400000010ff */
[----:B------:R-:W-:Y:S02]  /*dff0*/  F2FP.BF16.F32.PACK_AB R6, R35, R6 ;  /* 0x000000062306723e */ /* 0x000fe400000010ff */
[----:B------:R-:W-:-:S05]  /*e000*/  F2FP.BF16.F32.PACK_AB R7, R36, R7 ;  /* 0x000000072407723e */ /* 0x000fca00000010ff */
[----:B------:R0:W-:Y:S02]  /*e010*/  STS.128 [R3+0xe000], R4 ;  /* 0x00e0000403007388 */ /* 0x0001e40000000c00 */
.L_x_605:
[----:B------:R-:W-:Y:S05]  /*e020*/  BSYNC B1 ;  /* 0x0000000000017941 */ /* 0x000fea0003800000 */
.L_x_604:
[----:B01234-:R-:W2:Y:S02]  /*e030*/  LDL R4, [R1+0x74] ;  /* 0x0000740001047983 */ /* 0x01fea40000100800 */
[----:B--2---:R-:W-:-:S13]  /*e040*/  ISETP.GE.AND P0, PT, R4, R0, PT ;  /* 0x000000000400720c */ /* 0x004fda0003f06270 */
[----:B------:R-:W-:Y:S05]  /*e050*/  @P0 BRA `(.L_x_612) ;  /* 0x0000003c00d00947 */ /* 0x000fea0003800000 */
[----:B------:R-:W0:Y:S01]  /*e060*/  LDC R5, c[0x0][0x3d4] ;  /* 0x0000f500ff057b82 */ /* 0x000e220000000800 */
        /* <DEDUP_REMOVED lines=24> */
[C---:B------:R-:W-:Y:S01]  /*e1f0*/  LOP3.LUT R36, R29.reuse, 0xffff0000, RZ, 0xc0, !PT ;  /* 0xffff00001d247812 */ /* 0x040fe200078ec0ff */
[-C--:B------:R-:W-:Y:S01]  /*e200*/  FFMA.FTZ R5, R34, R30.reuse, -R35 ;  /* 0x0000001e22057223 */ /* 0x080fe20000010823 */
[----:B------:R-:W-:Y:S01]  /*e210*/  LOP3.LUT R6, R6, 0xffff0000, RZ, 0xc0, !PT ;  /* 0xffff000006067812 */ /* 0x000fe200078ec0ff */
[----:B------:R-:W-:Y:S01]  /*e220*/  IMAD.U32 R34, R29, 0x10000, RZ ;  /* 0x000100001d227824 */ /* 0x000fe200078e00ff */
[C---:B------:R-:W-:Y:S01]  /*e230*/  LOP3.LUT R32, R27.reuse, 0xffff0000, RZ, 0xc0, !PT ;  /* 0xffff00001b207812 */ /* 0x040fe200078ec0ff */
[----:B------:R-:W-:Y:S02]  /*e240*/  IMAD.U32 R0, R27, 0x10000, RZ ;  /* 0x000100001b007824 */ /* 0x000fe400078e00ff */
[----:B------:R-:W-:Y:S01]  /*e250*/  FFMA.FTZ R30, R38, R30, R31 ;  /* 0x0000001e261e7223 */ /* 0x000fe2000001001f */
[-C--:B------:R-:W-:Y:S01]  /*e260*/  FMUL.FTZ R31, R36, R7.reuse ;  /* 0x00000007241f7220 */ /* 0x080fe20000410000 */
[-C--:B------:R-:W-:Y:S01]  /*e270*/  FMUL.FTZ R27, R34, R6.reuse ;  /* 0x00000006221b7220 */ /* 0x080fe20000410000 */
[----:B------:R-:W-:Y:S01]  /*e280*/  FMUL.FTZ R29, R0, R6 ;  /* 0x00000006001d7220 */ /* 0x000fe20000410000 */
[C---:B------:R-:W-:Y:S01]  /*e290*/  FMUL.FTZ R35, R32.reuse, R7 ;  /* 0x0000000720237220 */ /* 0x040fe20000410000 */
[----:B------:R-:W-:Y:S01]  /*e2a0*/  FFMA.FTZ R7, R32, R28, -R31 ;  /* 0x0000001c20077223 */ /* 0x000fe2000001081f */
[-C--:B------:R-:W-:Y:S01]  /*e2b0*/  FFMA.FTZ R6, R0, R26.reuse, -R27 ;  /* 0x0000001a00067223 */ /* 0x080fe2000001081b */
[----:B------:R-:W-:Y:S01]  /*e2c0*/  FFMA.FTZ R29, R34, R26, R29 ;  /* 0x0000001a221d7223 */ /* 0x000fe2000001001d */
[----:B------:R-:W-:Y:S01]  /*e2d0*/  FFMA.FTZ R28, R36, R28, R35 ;  /* 0x0000001c241c7223 */ /* 0x000fe20000010023 */
[----:B------:R-:W-:-:S02]  /*e2e0*/  F2FP.BF16.F32.PACK_AB R4, R33, R4 ;  /* 0x000000042104723e */ /* 0x000fc400000010ff */
[----:B------:R-:W-:Y:S02]  /*e2f0*/  F2FP.BF16.F32.PACK_AB R5, R30, R5 ;  /* 0x000000051e05723e */ /* 0x000fe400000010ff */
[----:B------:R-:W-:Y:S02]  /*e300*/  F2FP.BF16.F32.PACK_AB R6, R29, R6 ;  /* 0x000000061d06723e */ /* 0x000fe400000010ff */
[----:B------:R-:W-:-:S05]  /*e310*/  F2FP.BF16.F32.PACK_AB R7, R28, R7 ;  /* 0x000000071c07723e */ /* 0x000fca00000010ff */
[----:B------:R0:W-:Y:S02]  /*e320*/  STS.128 [R3+0x3000], R4 ;  /* 0x0030000403007388 */ /* 0x0001e40000000c00 */
.L_x_614:
[----:B------:R-:W-:Y:S05]  /*e330*/  BSYNC B1 ;  /* 0x0000000000017941 */ /* 0x000fea0003800000 */
.L_x_613:
[----:B------:R-:W-:Y:S04]  /*e340*/  BSSY B1, `(.L_x_615) ;  /* 0x0000028000017945 */ /* 0x000fe80003800000 */
[----:B------:R-:W-:Y:S05]  /*e350*/  @P1 BRA `(.L_x_616) ;  /* 0x0000000000981947 */ /* 0x000fea0003800000 */
[----:B0-----:R-:W0:Y:S01]  /*e360*/  LDS.128 R4, [R3+0x7000] ;  /* 0x0070000003047984 */ /* 0x001e220000000c00 */
        /* <DEDUP_REMOVED lines=37> */
.L_x_616:
[----:B------:R-:W-:Y:S05]  /*e5c0*/  BSYNC B1 ;  /* 0x0000000000017941 */ /* 0x000fea0003800000 */
.L_x_615:
[----:B------:R-:W-:Y:S04]  /*e5d0*/  BSSY B1, `(.L_x_617) ;  /* 0x0000028000017945 */ /* 0x000fe80003800000 */
[----:B------:R-:W-:Y:S05]  /*e5e0*/  @P2 BRA `(.L_x_618) ;  /* 0x0000000000982947 */ /* 0x000fea0003800000 */
[----:B01----:R-:W0:Y:S01]  /*e5f0*/  LDS.128 R4, [R3+0xb000] ;  /* 0x00b0000003047984 */ /* 0x003e220000000c00 */
        /* <DEDUP_REMOVED lines=17> */
[C---:B------:R-:W-:Y:S01]  /*e710*/  LOP3.LUT R28, R15.reuse, 0xffff0000, RZ, 0xc0, !PT ;  /* 0xffff00000f1c7812 */ /* 0x040fe200078ec0ff */
[----:B------:R-:W-:Y:S01]  /*e720*/  FFMA.FTZ R5, R26, R20, -R27 ;  /* 0x000000141a057223 */ /* 0x000fe2000001081b */
[----:B------:R-:W-:Y:S01]  /*e730*/  LOP3.LUT R6, R6, 0xffff0000, RZ, 0xc0, !PT ;  /* 0xffff000006067812 */ /* 0x000fe200078ec0ff */
[----:B------:R-:W-:Y:S01]  /*e740*/  IMAD.U32 R26, R15, 0x10000, RZ ;  /* 0x000100000f1a7824 */ /* 0x000fe200078e00ff */
[C---:B------:R-:W-:Y:S01]  /*e750*/  LOP3.LUT R24, R13.reuse, 0xffff0000, RZ, 0xc0, !PT ;  /* 0xffff00000d187812 */ /* 0x040fe200078ec0ff */
[----:B------:R-:W-:-:S02]  /*e760*/  IMAD.U32 R0, R13, 0x10000, RZ ;  /* 0x000100000d007824 */ /* 0x000fc400078e00ff */
        /* <DEDUP_REMOVED lines=14> */
.L_x_618:
[----:B------:R-:W-:Y:S05]  /*e850*/  BSYNC B1 ;  /* 0x0000000000017941 */ /* 0x000fea0003800000 */
.L_x_617:
[----:B------:R-:W-:Y:S05]  /*e860*/  @P3 BRA `(.L_x_612) ;  /* 0x0000003400cc3947 */ /* 0x000fea0003800000 */
[----:B012---:R-:W0:Y:S01]  /*e870*/  LDS.128 R4, [R3+0xf000] ;  /* 0x00f0000003047984 */ /* 0x007e220000000c00 */
        /* <DEDUP_REMOVED lines=36> */
[----:B------:R3:W-:Y:S01]  /*eac0*/  STS.128 [R3+0xf000], R4 ;  /* 0x00f0000403007388 */ /* 0x0007e20000000c00 */
[----:B------:R-:W-:Y:S05]  /*ead0*/  BRA `(.L_x_612) ;  /* 0x0000003400307947 */ /* 0x000fea0003800000 */
.L_x_579:
        /* <DEDUP_REMOVED lines=17> */
[----:B------:R-:W-:Y:S01]  /*ebf0*/  CS2R R4, SRZ ;  /* 0x0000000000047805 */ /* 0x000fe2000001ff00 */
[----:B------:R-:W-:-:S04]  /*ec00*/  ULDC.64 UR6, c[0x0][0x208] ;  /* 0x0000820000067ab9 */ /* 0x000fc80000000a00 */
[----:B------:R0:W5:Y:S04]  /*ec10*/  @!P0 LDG.E.128 R12, desc[UR6][R34.64] ;  /* 0x00000006220c8981 */ /* 0x000168000c1e1d00 */
[----:B------:R0:W5:Y:S04]  /*ec20*/  @!P2 LDG.E.128 R24, desc[UR6][R34.64+0x80] ;  /* 0x000080062218a981 */ /* 0x000168000c1e1d00 */
[----:B------:R0:W5:Y:S04]  /*ec30*/  @!P0 LDG.E.128 R8, desc[UR6][R36.64] ;  /* 0x0000000624088981 */ /* 0x000168000c1e1d00 */
[----:B------:R0:W5:Y:S02]  /*ec40*/  @!P2 LDG.E.128 R4, desc[UR6][R36.64+0x80] ;  /* 0x000080062404a981 */ /* 0x000164000c1e1d00 */
.L_x_620:
[----:B------:R-:W-:Y:S05]  /*ec50*/  BSYNC B1 ;  /* 0x0000000000017941 */ /* 0x000fea0003800000 */
.L_x_619:
[----:B------:R-:W2:Y:S01]  /*ec60*/  LDL R54, [R1+0x64] ;  /* 0x0000640001367983 */ /* 0x000ea20000100800 */
[----:B------:R-:W-:Y:S01]  /*ec70*/  UMOV UR4, 0xffffffff ;  /* 0xffffffff00047882 */ /* 0x000fe20000000000 */
[----:B-----5:R-:W-:Y:S01]  /*ec80*/  IMAD.MOV.U32 R39, RZ, RZ, R24 ;  /* 0x000000ffff277224 */ /* 0x020fe200078e0018 */
[----:B------:R-:W-:Y:S01]  /*ec90*/  SHF.R.U64 R47, R24, 0x10, R25 ;  /* 0x00000010182f7819 */ /* 0x000fe20000001219 */
[----:B------:R-:W-:Y:S01]  /*eca0*/  IMAD.MOV.U32 R41, RZ, RZ, R26 ;  /* 0x000000ffff297224 */ /* 0x000fe200078e001a */
[----:B------:R-:W-:Y:S01]  /*ecb0*/  SHF.R.U64 R49, R26, 0x10, R27 ;  /* 0x000000101a317819 */ /* 0x000fe2000000121b */
        /* <DEDUP_REMOVED lines=9> */
[--C-:B------:R-:W-:Y:S01]  /*ed50*/  SHF.R.U64 R6, R6, 0x10, R7.reuse ;  /* 0x0000001006067819 */ /* 0x100fe20000001207 */
[----:B------:R-:W-:Y:S01]  /*ed60*/  IMAD.MOV.U32 R25, RZ, RZ, R7 ;  /* 0x000000ffff197224 */ /* 0x000fe200078e0007 */
[--C-:B------:R-:W-:Y:S01]  /*ed70*/  SHF.R.U64 R43, R12, 0x10, R13.reuse ;  /* 0x000000100c2b7819 */ /* 0x100fe2000000120d */
[----:B0-----:R-:W-:Y:S01]  /*ed80*/  IMAD.MOV.U32 R35, RZ, RZ, R12 ;  /* 0x000000ffff237224 */ /* 0x001fe200078e000c */
[--C-:B------:R-:W-:Y:S01]  /*ed90*/  SHF.R.U32.HI R44, RZ, 0x10, R13.reuse ;  /* 0x00000010ff2c7819 */ /* 0x100fe2000001160d */
[----:B------:R-:W-:Y:S01]  /*eda0*/  IMAD.MOV.U32 R36, RZ, RZ, R13 ;  /* 0x000000ffff247224 */ /* 0x000fe200078e000d */
[--C-:B------:R-:W-:Y:S01]  /*edb0*/  SHF.R.U64 R45, R14, 0x10, R15.reuse ;  /* 0x000000100e2d7819 */ /* 0x100fe2000000120f */
[----:B------:R-:W-:Y:S01]  /*edc0*/  IMAD.MOV.U32 R37, RZ, RZ, R14 ;  /* 0x000000ffff257224 */ /* 0x000fe200078e000e */
[--C-:B------:R-:W-:Y:S01]  /*edd0*/  SHF.R.U32.HI R46, RZ, 0x10, R15.reuse ;  /* 0x00000010ff2e7819 */ /* 0x100fe2000001160f */
[----:B------:R-:W-:Y:S01]  /*ede0*/  IMAD.MOV.U32 R38, RZ, RZ, R15 ;  /* 0x000000ffff267224 */ /* 0x000fe200078e000f */
[--C-:B------:R-:W-:Y:S01]  /*edf0*/  SHF.R.U32.HI R50, RZ, 0x10, R27.reuse ;  /* 0x00000010ff327819 */ /* 0x100fe2000001161b */
[----:B------:R-:W-:Y:S01]  /*ee00*/  IMAD.MOV.U32 R42, RZ, RZ, R27 ;  /* 0x000000ffff2a7224 */ /* 0x000fe200078e001b */
[----:B------:R-:W-:Y:S01]  /*ee10*/  SHF.R.U32.HI R9, RZ, 0x10, R9 ;  /* 0x00000010ff097819 */ /* 0x000fe20000011609 */
[--C-:B------:R-:W-:Y:S01]  /*ee20*/  IMAD.MOV.U32 R34, RZ, RZ, R11.reuse ;  /* 0x000000ffff227224 */ /* 0x100fe200078e000b */
[----:B------:R-:W-:Y:S01]  /*ee30*/  SHF.R.U64 R10, R10, 0x10, R11 ;  /* 0x000000100a0a7819 */ /* 0x000fe2000000120b */
[----:B------:R-:W-:Y:S01]  /*ee40*/  IMAD.MOV.U32 R21, RZ, RZ, R5 ;  /* 0x000000ffff157224 */ /* 0x000fe200078e0005 */
[----:B------:R-:W-:-:S02]  /*ee50*/  SHF.R.U32.HI R51, RZ, 0x10, R11 ;  /* 0x00000010ff337819 */ /* 0x000fc4000001160b */
[----:B------:R-:W-:Y:S02]  /*ee60*/  SHF.R.U32.HI R53, RZ, 0x10, R5 ;  /* 0x00000010ff357819 */ /* 0x000fe40000011605 */
[----:B------:R-:W-:Y:S02]  /*ee70*/  SHF.R.U32.HI R7, RZ, 0x10, R7 ;  /* 0x00000010ff077819 */ /* 0x000fe40000011607 */
[----:B--2---:R-:W-:Y:S01]  /*ee80*/  LEA.HI R4, R54, R54, RZ, 0x1 ;  /* 0x0000003636047211 */ /* 0x004fe200078f08ff */
[----:B------:R-:W-:Y:S06]  /*ee90*/  BRA.DIV UR4, `(.L_x_621) ;  /* 0x0000017204407947 */ /* 0x000fec000b800000 */
.L_x_809:
[----:B------:R-:W-:Y:S01]  /*eea0*/  UMOV UR4, 0xffffffff ;  /* 0xffffffff00047882 */ /* 0x000fe20000000000 */
[----:B------:R-:W-:Y:S02]  /*eeb0*/  LOP3.LUT R4, R4, 0xfffffffe, RZ, 0xc0, !PT ;  /* 0xfffffffe04047812 */ /* 0x000fe400078ec0ff */
[----:B------:R-:W-:Y:S05]  /*eec0*/  BRA.DIV UR4, `(.L_x_622) ;  /* 0x00000172045c7947 */ /* 0x000fea000b800000 */
.L_x_812:
[----:B------:R-:W-:Y:S01]  /*eed0*/  UMOV UR4, 0xffffffff ;  /* 0xffffffff00047882 */ /* 0x000fe20000000000 */
[----:B------:R-:W-:Y:S02]  /*eee0*/  IMAD.IADD R4, R54, 0x1, -R4 ;  /* 0x0000000136047824 */ /* 0x000fe400078e0a04 */
[----:B------:R-:W-:Y:S05]  /*eef0*/  BRA.DIV UR4, `(.L_x_623) ;  /* 0x0000017204787947 */ /* 0x000fea000b800000 */
.L_x_815:
[----:B------:R-:W-:Y:S01]  /*ef00*/  UMOV UR4, 0xffffffff ;  /* 0xffffffff00047882 */ /* 0x000fe20000000000 */
[----:B------:R-:W-:Y:S02]  /*ef10*/  SHF.L.U32 R5, R4, 0x1f, RZ ;  /* 0x0000001f04057819 */ /* 0x000fe400000006ff */
[----:B------:R-:W-:Y:S05]  /*ef20*/  BRA.DIV UR4, `(.L_x_624) ;  /* 0x0000017204947947 */ /* 0x000fea000b800000 */
.L_x_818:
[----:B------:R-:W0:Y:S01]  /*ef30*/  SYNCS.PHASECHK.TRANS64.TRYWAIT P0, [R16+URZ+0x38800], R5 ;  /* 0x03880005100075a7 */ /* 0x000e22000800017f */
[----:B------:R-:W-:Y:S01]  /*ef40*/  SHF.R.S32.HI R4, RZ, 0x1f, R213 ;  /* 0x0000001fff047819 */ /* 0x000fe200000114d5 */
[----:B------:R-:W-:Y:S01]  /*ef50*/  BSSY B1, `(.L_x_625) ;  /* 0x0000013000017945 */ /* 0x000fe20003800000 */
        /* <DEDUP_REMOVED lines=16> */
[----:B------:R-:W-:Y:S01]  /*f060*/  LEA.HI R4, R4, R213, RZ, 0x3 ;  /* 0x000000d504047211 */ /* 0x000fe200078f18ff */
[----:B0-----:R-:W-:Y:S06]  /*f070*/  @!P0 BRA `(.L_x_626) ;  /* 0x0000017000688947 */ /* 0x001fec0003800000 */
.L_x_819:
[----:B------:R-:W-:Y:S05]  /*f080*/  BSYNC B1 ;  /* 0x0000000000017941 */ /* 0x000fea0003800000 */
.L_x_625:
[----:B------:R-:W-:Y:S01]  /*f090*/  BSSY B1, `(.L_x_627) ;  /* 0x00000b7000017945 */ /* 0x000fe20003800000 */
[----:B------:R-:W-:-:S03]  /*f0a0*/  SHF.R.S32.HI R26, RZ, 0x3, R4 ;  /* 0x00000003ff1a7819 */ /* 0x000fc60000011404 */
[----:B------:R-:W-:Y:S05]  /*f0b0*/  @P1 BRA `(.L_x_628) ;  /* 0x0000000800d01947 */ /* 0x000fea0003800000 */
[----:B------:R-:W1:Y:S01]  /*f0c0*/  LDC R59, c[0x0][0x3d4] ;  /* 0x0000f500ff3b7b82 */ /* 0x000e620000000800 */
[----:B------:R-:W-:Y:S01]  /*f0d0*/  BSSY B2, `(.L_x_629) ;  /* 0x000005a000027945 */ /* 0x000fe20003800000 */
[-C--:B-1----:R-:W-:Y:S02]  /*f0e0*/  ISETP.GE.AND P0, PT, R212, R59.reuse, PT ;  /* 0x0000003bd400720c */ /* 0x082fe40003f06270 */
[----:B------:R-:W-:-:S11]  /*f0f0*/  ISETP.GE.AND P1, PT, R213, R59, PT ;  /* 0x0000003bd500720c */ /* 0x000fd60003f26270 */
[----:B------:R-:W-:Y:S05]  /*f100*/  @P0 BRA `(.L_x_630) ;  /* 0x0000000400580947 */ /* 0x000fea0003800000 */
[----:B------:R-:W-:Y:S01]  /*f110*/  LEA.HI R4, R59, R220, RZ, 0x1d ;  /* 0x000000dc3b047211 */ /* 0x000fe200078fe8ff */
[C---:B------:R-:W-:Y:S01]  /*f120*/  IMAD.U32 R47, R31.reuse, 0x10000, RZ ;  /* 0x000100001f2f7824 */ /* 0x040fe200078e00ff */
[----:B------:R-:W-:Y:S01]  /*f130*/  LOP3.LUT R49, R31, 0xffff0000, RZ, 0xc0, !PT ;  /* 0xffff00001f317812 */ /* 0x000fe200078ec0ff */
[----:B------:R-:W-:Y:S01]  /*f140*/  IMAD.U32 R45, R27, 0x10000, RZ ;  /* 0x000100001b2d7824 */ /* 0x000fe200078e00ff */
[----:B------:R-:W-:Y:S01]  /*f150*/  SHF.R.S32.HI R7, RZ, 0x1f, R4 ;  /* 0x0000001fff077819 */ /* 0x000fe20000011404 */
[----:B0-----:R-:W-:-:S03]  /*f160*/  IMAD.SHL.U32 R5, R4, 0x8, RZ ;  /* 0x0000000804057824 */ /* 0x001fc600078e00ff */
[----:B------:R-:W-:Y:S02]  /*f170*/  LEA.HI R7, R7, R4, RZ, 0x3 ;  /* 0x0000000407077211 */ /* 0x000fe400078f18ff */
[----:B------:R-:W-:-:S03]  /*f180*/  LOP3.LUT R4, R232, 0x38, R5, 0xf8, !PT ;  /* 0x00000038e8047812 */ /* 0x000fc600078ef805 */
[----:B------:R-:W-:Y:S01]  /*f190*/  IMAD.SHL.U32 R7, R7, 0x400, RZ ;  /* 0x0000040007077824 */ /* 0x000fe200078e00ff */
[----:B------:R-:W-:-:S04]  /*f1a0*/  LOP3.LUT R4, R4, R233, RZ, 0x3c, !PT ;  /* 0x000000e904047212 */ /* 0x000fc800078e3cff */
[----:B------:R-:W-:-:S04]  /*f1b0*/  LOP3.LUT R7, R7, 0x7fffe000, RZ, 0xc0, !PT ;  /* 0x7fffe00007077812 */ /* 0x000fc800078ec0ff */
[----:B------:R-:W-:Y:S02]  /*f1c0*/  IADD3 R9, R4, R7, R234 ;  /* 0x0000000704097210 */ /* 0x000fe40007ffe0ea */
[----:B------:R-:W0:Y:S03]  /*f1d0*/  LDS.128 R4, [R3] ;  /* 0x0000000003047984 */ /* 0x000e260000000c00 */
[----:B------:R-:W-:-:S05]  /*f1e0*/  IMAD R35, R9, 0x2, R16 ;  /* 0x0000000209237824 */ /* 0x000fca00078e0210 */
[----:B------:R-:W1:Y:S01]  /*f1f0*/  LDS.128 R8, [R35+0x14400] ;  /* 0x0144000023087984 */ /* 0x000e620000000c00 */
[C---:B0-----:R-:W-:Y:S01]  /*f200*/  IMAD.U32 R36, R4.reuse, 0x10000, RZ ;  /* 0x0001000004247824 */ /* 0x041fe200078e00ff */
[----:B------:R-:W-:Y:S01]  /*f210*/  LOP3.LUT R4, R4, 0xffff0000, RZ, 0xc0, !PT ;  /* 0xffff000004047812 */ /* 0x000fe200078ec0ff */
[C---:B------:R-:W-:Y:S01]  /*f220*/  IMAD.U32 R37, R5.reuse, 0x10000, RZ ;  /* 0x0001000005257824 */ /* 0x040fe200078e00ff */
[----:B------:R-:W-:Y:S01]  /*f230*/  LOP3.LUT R5, R5, 0xffff0000, RZ, 0xc0, !PT ;  /* 0xffff000005057812 */ /* 0x000fe200078ec0ff */
[C---:B------:R-:W-:Y:S01]  /*f240*/  IMAD.U32 R38, R6.reuse, 0x10000, RZ ;  /* 0x0001000006267824 */ /* 0x040fe200078e00ff */
[----:B------:R-:W-:Y:S01]  /*f250*/  LOP3.LUT R6, R6, 0xffff0000, RZ, 0xc0, !PT ;  /* 0xffff000006067812 */ /* 0x000fe200078ec0ff */
[C---:B------:R-:W-:Y:S01]  /*f260*/  IMAD.U32 R39, R7.reuse, 0x10000, RZ ;  /* 0x0001000007277824 */ /* 0x040fe200078e00ff */
[----:B------:R-:W-:Y:S01]  /*f270*/  LOP3.LUT R7, R7, 0xffff0000, RZ, 0xc0, !PT ;  /* 0xffff000007077812 */ /* 0x000fe200078ec0ff */
[C---:B-1----:R-:W-:Y:S01]  /*f280*/  IMAD.U32 R40, R8.reuse, 0x10000, RZ ;  /* 0x0001000008287824 */ /* 0x042fe200078e00ff */
[----:B------:R-:W-:Y:S01]  /*f290*/  LOP3.LUT R8, R8, 0xffff0000, RZ, 0xc0, !PT ;  /* 0xffff000008087812 */ /* 0x000fe200078ec0ff */
[C---:B------:R-:W-:Y:S01]  /*f2a0*/  IMAD.U32 R41, R9.reuse, 0x10000, RZ ;  /* 0x0001000009297824 */ /* 0x040fe200078e00ff */
[----:B------:R-:W-:Y:S01]  /*f2b0*/  LOP3.LUT R9, R9, 0xffff0000, RZ, 0xc0, !PT ;  /* 0xffff000009097812 */ /* 0x000fe200078ec0ff */
[C---:B------:R-:W-:Y:S01]  /*f2c0*/  FMUL.FTZ R51, R40.reuse, R47 ;  /* 0x0000002f28337220 */ /* 0x040fe20000410000 */
[----:B------:R-:W-:Y:S01]  /*f2d0*/  FMUL.FTZ R53, R40, R45 ;  /* 0x0000002d28357220 */ /* 0x000fe20000410000 */
[----:B------:R-:W-:Y:S01]  /*f2e0*/  SHF.L.U32 R40, R32, 0x10, RZ ;  /* 0x0000001020287819 */ /* 0x000fe200000006ff */
[----:B------:R-:W-:Y:S01]  /*f2f0*/  FMUL.FTZ R55, R8, R49 ;  /* 0x0000003108377220 */ /* 0x000fe20000410000 */
[C---:B------:R-:W-:Y:S01]  /*f300*/  FFMA.FTZ R51, R36.reuse, R45, -R51 ;  /* 0x0000002d24337223 */ /* 0x040fe20000010833 */
[----:B------:R-:W-:Y:S01]  /*f310*/  LOP3.LUT R45, R27, 0xffff0000, RZ, 0xc0, !PT ;  /* 0xffff00001b2d7812 */ /* 0x000fe200078ec0ff */
[----:B------:R-:W-:Y:S01]  /*f320*/  FFMA.FTZ R53, R36, R47, R53 ;  /* 0x0000002f24357223 */ /* 0x000fe20000010035 */
[----:B------:R-:W-:-:S02]  /*f330*/  IMAD.U32 R36, R28, 0x10000, RZ ;  /* 0x000100001c247824 */ /* 0x000fc400078e00ff */
[----:B------:R-:W-:Y:S02]  /*f340*/  IMAD.U32 R42, R10, 0x10000, RZ ;  /* 0x000100000a2a7824 */ /* 0x000fe400078e00ff */
[-C--:B------:R-:W-:Y:S01]  /*f350*/  FMUL.FTZ R47, R8, R45.reuse ;  /* 0x0000002d082f7220 */ /* 0x080fe20000410000 */
[C---:B------:R-:W-:Y:S01]  /*f360*/  FFMA.FTZ R44, R4.reuse, R45, -R55 ;  /* 0x0000002d042c7223 */ /* 0x040fe20000010837 */
[----:B------:R-:W-:Y:S01]  /*f370*/  FMUL.FTZ R8, R41, R40 ;  /* 0x0000002829087220 */ /* 0x000fe20000410000 */
[----:B------:R-:W-:Y:S02]  /*f380*/  IMAD.U32 R45, R33, 0x10000, RZ ;  /* 0x00010000212d7824 */ /* 0x000fe400078e00ff */
[-C--:B------:R-:W-:Y:S01]  /*f390*/  FMUL.FTZ R55, R41, R36.reuse ;  /* 0x0000002429377220 */ /* 0x080fe20000410000 */
[----:B------:R-:W-:Y:S01]  /*f3a0*/  FFMA.FTZ R46, R4, R49, R47 ;  /* 0x00000031042e7223 */ /* 0x000fe2000001002f */
[----:B------:R-:W-:Y:S01]  /*f3b0*/  LOP3.LUT R10, R10, 0xffff0000, RZ, 0xc0, !PT ;  /* 0xffff00000a0a7812 */ /* 0x000fe200078ec0ff */
[----:B------:R-:W-:Y:S01]  /*f3c0*/  FFMA.FTZ R48, R37, R36, -R8 ;  /* 0x0000002425307223 */ /* 0x000fe20000010808 */
[----:B------:R-:W-:-:S02]  /*f3d0*/  IMAD.U32 R41, R29, 0x10000, RZ ;  /* 0x000100001d297824 */ /* 0x000fc400078e00ff */
[----:B------:R-:W-:Y:S01]  /*f3e0*/  FFMA.FTZ R55, R37, R40, R55 ;  /* 0x0000002825377223 */ /* 0x000fe20000010037 */
[----:B------:R-:W-:Y:S01]  /*f3f0*/  FMUL.FTZ R49, R42, R45 ;  /* 0x0000002d2a317220 */ /* 0x000fe20000410000 */
[----:B------:R-:W-:Y:S01]  /*f400*/  LOP3.LUT R47, R33, 0xffff0000, RZ, 0xc0, !PT ;  /* 0xffff0000212f7812 */ /* 0x000fe200078ec0ff */
[----:B------:R-:W-:Y:S01]  /*f410*/  IMAD.U32 R43, R11, 0x10000, RZ ;  /* 0x000100000b2b7824 */ /* 0x000fe200078e00ff */
[----:B------:R-:W-:Y:S01]  /*f420*/  LOP3.LUT R37, R29, 0xffff0000, RZ, 0xc0, !PT ;  /* 0xffff00001d257812 */ /* 0x000fe200078ec0ff */
[----:B------:R-:W-:Y:S02]  /*f430*/  IMAD.U32 R36, R34, 0x10000, RZ ;  /* 0x0001000022247824 */ /* 0x000fe400078e00ff */
[-C--:B------:R-:W-:Y:S01]  /*f440*/  FMUL.FTZ R57, R42, R41.reuse ;  /* 0x000000292a397220 */ /* 0x080fe20000410000 */
[----:B------:R-:W-:Y:S01]  /*f450*/  FFMA.FTZ R49, R38, R41, -R49 ;  /* 0x0000002926317223 */ /* 0x000fe20000010831 */
[----:B------:R-:W-:Y:S01]  /*f460*/  FMUL.FTZ R41, R10, R47 ;  /* 0x0000002f0a297220 */ /* 0x000fe20000410000 */
[----:B------:R-:W-:-:S02]  /*f470*/  IMAD.U32 R4, R30, 0x10000, RZ ;  /* 0x000100001e047824 */ /* 0x000fc400078e00ff */
[----:B------:R-:W-:Y:S01]  /*f480*/  FMUL.FTZ R10, R10, R37 ;  /* 0x000000250a0a7220 */ /* 0x000fe20000410000 */
[----:B------:R-:W-:Y:S01]  /*f490*/  FMUL.FTZ R8, R43, R36 ;  /* 0x000000242b087220 */ /* 0x000fe20000410000 */
[----:B------:R-:W-:Y:S01]  /*f4a0*/  FFMA.FTZ R57, R38, R45, R57 ;  /* 0x0000002d26397223 */ /* 0x000fe20000010039 */
[C---:B------:R-:W-:Y:S01]  /*f4b0*/  FFMA.FTZ R38, R6.reuse, R37, -R41 ;  /* 0x0000002506267223 */ /* 0x040fe20000010829 */
[----:B------:R-:W-:Y:S01]  /*f4c0*/  FFMA.FTZ R40, R6, R47, R10 ;  /* 0x0000002f06287223 */ /* 0x000fe2000001000a */
[-C--:B------:R-:W-:Y:S01]  /*f4d0*/  FFMA.FTZ R41, R39, R4.reuse, -R8 ;  /* 0x0000000427297223 */ /* 0x080fe20000010808 */
[----:B------:R-:W-:Y:S01]  /*f4e0*/  LOP3.LUT R11, R11, 0xffff0000, RZ, 0xc0, !PT ;  /* 0xffff00000b0b7812 */ /* 0x000fe200078ec0ff */
[----:B------:R-:W-:Y:S01]  /*f4f0*/  FMUL.FTZ R42, R43, R4 ;  /* 0x000000042b2a7220 */ /* 0x000fe20000410000 */
[----:B------:R-:W-:Y:S02]  /*f500*/  LOP3.LUT R8, R32, 0xffff0000, RZ, 0xc0, !PT ;  /* 0xffff000020087812 */ /* 0x000fe400078ec0ff */
[----:B------:R-:W-:Y:S01]  /*f510*/  LOP3.LUT R10, R34, 0xffff0000, RZ, 0xc0, !PT ;  /* 0xffff0000220a7812 */ /* 0x000fe200078ec0ff */
[----:B------:R-:W-:Y:S01]  /*f520*/  FFMA.FTZ R42, R39, R36, R42 ;  /* 0x00000024272a7223 */ /* 0x000fe2000001002a */
[----:B------:R-:W-:Y:S01]  /*f530*/  LOP3.LUT R4, R28, 0xffff0000, RZ, 0xc0, !PT ;  /* 0xffff00001c047812 */ /* 0x000fe200078ec0ff */
[----:B------:R-:W-:Y:S01]  /*f540*/  FMUL.FTZ R36, R9, R8 ;  /* 0x0000000809247220 */ /* 0x000fe20000410000 */
[----:B------:R-:W-:Y:S01]  /*f550*/  LOP3.LUT R6, R30, 0xffff0000, RZ, 0xc0, !PT ;  /* 0xffff00001e067812 */ /* 0x000fe200078ec0ff */
[----:B------:R-:W-:-:S02]  /*f560*/  FMUL.FTZ R50, R11, R10 ;  /* 0x0000000a0b327220 */ /* 0x000fc40000410000 */
[-C--:B------:R-:W-:Y:S01]  /*f570*/  FMUL.FTZ R37, R9, R4.reuse ;  /* 0x0000000409257220 */ /* 0x080fe20000410000 */
[----:B------:R-:W-:Y:S01]  /*f580*/  FFMA.FTZ R9, R5, R4, -R36 ;  /* 0x0000000405097223 */ /* 0x000fe20000010824 */
[-C--:B------:R-:W-:Y:S01]  /*f590*/  FMUL.FTZ R11, R11, R6.reuse ;  /* 0x000000060b0b7220 */ /* 0x080fe20000410000 */
[----:B------:R-:W-:Y:S01]  /*f5a0*/  FFMA.FTZ R50, R7, R6, -R50 ;  /* 0x0000000607327223 */ /* 0x000fe20000010832 */
[----:B------:R-:W-:Y:S01]  /*f5b0*/  FFMA.FTZ R36, R5, R8, R37 ;  /* 0x0000000805247223 */ /* 0x000fe20000010025 */
[----:B------:R-:W-:Y:S01]  /*f5c0*/  F2FP.BF16.F32.PACK_AB R6, R38, R49 ;  /* 0x000000312606723e */ /* 0x000fe200000010ff */
[----:B------:R-:W-:Y:S01]  /*f5d0*/  FFMA.FTZ R11, R7, R10, R11 ;  /* 0x0000000a070b7223 */ /* 0x000fe2000001000b */
[----:B------:R-:W-:Y:S02]  /*f5e0*/  F2FP.BF16.F32.PACK_AB R4, R44, R51 ;  /* 0x000000332c04723e */ /* 0x000fe400000010ff */
[----:B------:R-:W-:Y:S02]  /*f5f0*/  F2FP.BF16.F32.PACK_AB R5, R9, R48 ;  /* 0x000000300905723e */ /* 0x000fe400000010ff */
[----:B------:R-:W-:-:S02]  /*f600*/  F2FP.BF16.F32.PACK_AB R7, R50, R41 ;  /* 0x000000293207723e */ /* 0x000fc400000010ff */
[----:B------:R-:W-:Y:S02]  /*f610*/  F2FP.BF16.F32.PACK_AB R10, R40, R57 ;  /* 0x00000039280a723e */ /* 0x000fe400000010ff */
[----:B------:R-:W-:Y:S01]  /*f620*/  F2FP.BF16.F32.PACK_AB R8, R46, R53 ;  /* 0x000000352e08723e */ /* 0x000fe200000010ff */
[----:B------:R1:W-:Y:S01]  /*f630*/  STS.128 [R3], R4 ;  /* 0x0000000403007388 */ /* 0x0003e20000000c00 */
[----:B------:R-:W-:Y:S02]  /*f640*/  F2FP.BF16.F32.PACK_AB R9, R36, R55 ;  /* 0x000000372409723e */ /* 0x000fe400000010ff */
[----:B------:R-:W-:-:S05]  /*f650*/  F2FP.BF16.F32.PACK_AB R11, R11, R42 ;  /* 0x0000002a0b0b723e */ /* 0x000fca00000010ff */
[----:B------:R1:W-:Y:S02]  /*f660*/  STS.128 [R35+0x14400], R8 ;  /* 0x0144000823007388 */ /* 0x0003e40000000c00 */
.L_x_630:
[----:B------:R-:W-:Y:S05]  /*f670*/  BSYNC B2 ;  /* 0x0000000000027941 */ /* 0x000fea0003800000 */
.L_x_629:
[----:B------:R-:W-:Y:S05]  /*f680*/  @P1 BRA `(.L_x_628) ;  /* 0x00000004005c1947 */ /* 0x000fea0003800000 */
[----:B------:R-:W2:Y:S01]  /*f690*/  LDL R53, [R1+0x90] ;  /* 0x0000900001357983 */ /* 0x000ea20000100800 */
[----:B-1----:R-:W-:Y:S01]  /*f6a0*/  LEA.HI R3, R59, R26, RZ, 0x1d ;  /* 0x0000001a3b037211 */ /* 0x002fe200078fe8ff */
[C---:B------:R-:W-:Y:S01]  /*f6b0*/  IMAD.U32 R46, R20.reuse, 0x10000, RZ ;  /* 0x00010000142e7824 */ /* 0x040fe200078e00ff */
[----:B------:R-:W-:Y:S01]  /*f6c0*/  LOP3.LUT R43, R20, 0xffff0000, RZ, 0xc0, !PT ;  /* 0xffff0000142b7812 */ /* 0x000fe200078ec0ff */
[----:B------:R-:W-:Y:S01]  /*f6d0*/  IMAD.U32 R44, R12, 0x10000, RZ ;  /* 0x000100000c2c7824 */ /* 0x000fe200078e00ff */
[----:B------:R-:W-:Y:S01]  /*f6e0*/  SHF.R.S32.HI R4, RZ, 0x1f, R3 ;  /* 0x0000001fff047819 */ /* 0x000fe20000011403 */
[----:B0-----:R-:W-:Y:S02]  /*f6f0*/  IMAD.SHL.U32 R5, R3, 0x8, RZ ;  /* 0x0000000803057824 */ /* 0x001fe400078e00ff */
[----:B------:R-:W-:Y:S01]  /*f700*/  IMAD.U32 R45, R21, 0x10000, RZ ;  /* 0x00010000152d7824 */ /* 0x000fe200078e00ff */
[----:B------:R-:W-:Y:S02]  /*f710*/  LEA.HI R3, R4, R3, RZ, 0x3 ;  /* 0x0000000304037211 */ /* 0x000fe400078f18ff */
[----:B------:R-:W-:-:S03]  /*f720*/  LOP3.LUT R4, R232, 0x38, R5, 0xf8, !PT ;  /* 0x00000038e8047812 */ /* 0x000fc600078ef805 */
[----:B------:R-:W-:Y:S01]  /*f730*/  IMAD.SHL.U32 R3, R3, 0x400, RZ ;  /* 0x0000040003037824 */ /* 0x000fe200078e00ff */
[----:B------:R-:W-:-:S04]  /*f740*/  LOP3.LUT R4, R4, R233, RZ, 0x3c, !PT ;  /* 0x000000e904047212 */ /* 0x000fc800078e3cff */
[----:B------:R-:W-:-:S04]  /*f750*/  LOP3.LUT R3, R3, 0x7fffe000, RZ, 0xc0, !PT ;  /* 0x7fffe00003037812 */ /* 0x000fc800078ec0ff */
[----:B------:R-:W-:-:S05]  /*f760*/  IADD3 R3, R4, R3, R234 ;  /* 0x0000000304037210 */ /* 0x000fca0007ffe0ea */
[----:B------:R-:W-:-:S05]  /*f770*/  IMAD R3, R3, 0x2, R16 ;  /* 0x0000000203037824 */ /* 0x000fca00078e0210 */
[----:B------:R-:W0:Y:S02]  /*f780*/  LDS.128 R8, [R3+0x14400] ;  /* 0x0144000003087984 */ /* 0x000e240000000c00 */
[C---:B0-----:R-:W-:Y:S01]  /*f790*/  IMAD.U32 R39, R8.reuse, 0x10000, RZ ;  /* 0x0001000008277824 */ /* 0x041fe200078e00ff */
[----:B------:R-:W-:Y:S01]  /*f7a0*/  LOP3.LUT R8, R8, 0xffff0000, RZ, 0xc0, !PT ;  /* 0xffff000008087812 */ /* 0x000fe200078ec0ff */
[C---:B------:R-:W-:Y:S01]  /*f7b0*/  IMAD.U32 R40, R9.reuse, 0x10000, RZ ;  /* 0x0001000009287824 */ /* 0x040fe200078e00ff */
[----:B------:R-:W-:Y:S01]  /*f7c0*/  LOP3.LUT R9, R9, 0xffff0000, RZ, 0xc0, !PT ;  /* 0xffff000009097812 */ /* 0x000fe200078ec0ff */
[C---:B------:R-:W-:Y:S01]  /*f7d0*/  FMUL.FTZ R48, R39.reuse, R46 ;  /* 0x0000002e27307220 */ /* 0x040fe20000410000 */
[----:B------:R-:W-:Y:S01]  /*f7e0*/  FMUL.FTZ R50, R39, R44 ;  /* 0x0000002c27327220 */ /* 0x000fe20000410000 */
[----:B------:R-:W-:Y:S01]  /*f7f0*/  LOP3.LUT R39, R12, 0xffff0000, RZ, 0xc0, !PT ;  /* 0xffff00000c277812 */ /* 0x000fe200078ec0ff */
[----:B------:R-:W-:Y:S01]  /*f800*/  FMUL.FTZ R47, R8, R43 ;  /* 0x0000002b082f7220 */ /* 0x000fe20000410000 */
[C---:B------:R-:W-:Y:S01]  /*f810*/  IMAD.U32 R41, R10.reuse, 0x10000, RZ ;  /* 0x000100000a297824 */ /* 0x040fe200078e00ff */
[----:B------:R-:W-:Y:S01]  /*f820*/  LOP3.LUT R10, R10, 0xffff0000, RZ, 0xc0, !PT ;  /* 0xffff00000a0a7812 */ /* 0x000fe200078ec0ff */
[----:B------:R-:W-:-:S02]  /*f830*/  IMAD.U32 R42, R11, 0x10000, RZ ;  /* 0x000100000b2a7824 */ /* 0x000fc400078e00ff */
[----:B------:R-:W-:Y:S01]  /*f840*/  FMUL.FTZ R49, R8, R39 ;  /* 0x0000002708317220 */ /* 0x000fe20000410000 */
[----:B------:R-:W-:Y:S02]  /*f850*/  SHF.L.U32 R8, R24, 0x10, RZ ;  /* 0x0000001018087819 */ /* 0x000fe400000006ff */
[----:B------:R-:W-:Y:S01]  /*f860*/  LOP3.LUT R11, R11, 0xffff0000, RZ, 0xc0, !PT ;  /* 0xffff00000b0b7812 */ /* 0x000fe200078ec0ff */
[----:B--2---:R-:W0:Y:S02]  /*f870*/  LDS.128 R4, [R53] ;  /* 0x0000000035047984 */ /* 0x004e240000000c00 */
[C---:B0-----:R-:W-:Y:S01]  /*f880*/  IMAD.U32 R35, R4.reuse, 0x10000, RZ ;  /* 0x0001000004237824 */ /* 0x041fe200078e00ff */
[----:B------:R-:W-:Y:S01]  /*f890*/  LOP3.LUT R4, R4, 0xffff0000, RZ, 0xc0, !PT ;  /* 0xffff000004047812 */ /* 0x000fe200078ec0ff */
[C---:B------:R-:W-:Y:S01]  /*f8a0*/  IMAD.U32 R36, R5.reuse, 0x10000, RZ ;  /* 0x0001000005247824 */ /* 0x040fe200078e00ff */
[----:B------:R-:W-:Y:S01]  /*f8b0*/  LOP3.LUT R5, R5, 0xffff0000, RZ, 0xc0, !PT ;  /* 0xffff000005057812 */ /* 0x000fe200078ec0ff */
[C---:B------:R-:W-:Y:S01]  /*f8c0*/  FFMA.FTZ R48, R35.reuse, R44, -R48 ;  /* 0x0000002c23307223 */ /* 0x040fe20000010830 */
[----:B------:R-:W-:Y:S01]  /*f8d0*/  FFMA.FTZ R50, R35, R46, R50 ;  /* 0x0000002e23327223 */ /* 0x000fe20000010032 */
[----:B------:R-:W-:-:S02]  /*f8e0*/  IMAD.U32 R35, R13, 0x10000, RZ ;  /* 0x000100000d237824 */ /* 0x000fc400078e00ff */
[----:B------:R-:W-:Y:S01]  /*f8f0*/  FFMA.FTZ R47, R4, R39, -R47 ;  /* 0x00000027042f7223 */ /* 0x000fe2000001082f */
[----:B------:R-:W-:Y:S01]  /*f900*/  FMUL.FTZ R39, R40, R45 ;  /* 0x0000002d28277220 */ /* 0x000fe20000410000 */
[----:B------:R-:W-:Y:S01]  /*f910*/  FFMA.FTZ R49, R4, R43, R49 ;  /* 0x0000002b04317223 */ /* 0x000fe20000010031 */
[-C--:B------:R-:W-:Y:S01]  /*f920*/  FMUL.FTZ R44, R40, R35.reuse ;  /* 0x00000023282c7220 */ /* 0x080fe20000410000 */
[----:B------:R-:W-:Y:S01]  /*f930*/  LOP3.LUT R43, R24, 0xffff0000, RZ, 0xc0, !PT ;  /* 0xffff0000182b7812 */ /* 0x000fe200078ec0ff */
[----:B------:R-:W-:Y:S01]  /*f940*/  FFMA.FTZ R40, R36, R35, -R39 ;  /* 0x0000002324287223 */ /* 0x000fe20000010827 */
[C---:B------:R-:W-:Y:S01]  /*f950*/  LOP3.LUT R35, R14.reuse, 0xffff0000, RZ, 0xc0, !PT ;  /* 0xffff00000e237812 */ /* 0x040fe200078ec0ff */
[----:B------:R-:W-:Y:S02]  /*f960*/  IMAD.U32 R4, R14, 0x10000, RZ ;  /* 0x000100000e047824 */ /* 0x000fe400078e00ff */
[----:B------:R-:W-:Y:S01]  /*f970*/  FFMA.FTZ R44, R36, R45, R44 ;  /* 0x0000002d242c7223 */ /* 0x000fe2000001002c */
[C---:B------:R-:W-:Y:S01]  /*f980*/  IMAD.U32 R37, R6.reuse, 0x10000, RZ ;  /* 0x0001000006257824 */ /* 0x040fe200078e00ff */
[----:B------:R-:W-:Y:S01]  /*f990*/  LOP3.LUT R6, R6, 0xffff0000, RZ, 0xc0, !PT ;  /* 0xffff000006067812 */ /* 0x000fe200078ec0ff */
[C---:B------:R-:W-:Y:S01]  /*f9a0*/  FMUL.FTZ R51, R10.reuse, R43 ;  /* 0x0000002b0a337220 */ /* 0x040fe20000410000 */
[C---:B------:R-:W-:Y:S01]  /*f9b0*/  FMUL.FTZ R36, R41.reuse, R8 ;  /* 0x0000000829247220 */ /* 0x040fe20000410000 */
[----:B------:R-:W-:Y:S01]  /*f9c0*/  FMUL.FTZ R46, R41, R4 ;  /* 0x00000004292e7220 */ /* 0x000fe20000410000 */
[----:B------:R-:W-:Y:S01]  /*f9d0*/  FMUL.FTZ R10, R10, R35 ;  /* 0x000000230a0a7220 */ /* 0x000fe20000410000 */
[----:B------:R-:W-:-:S02]  /*f9e0*/  IMAD.U32 R41, R25, 0x10000, RZ ;  /* 0x0001000019297824 */ /* 0x000fc400078e00ff */
[----:B------:R-:W-:Y:S01]  /*f9f0*/  FFMA.FTZ R45, R37, R4, -R36 ;  /* 0x00000004252d7223 */ /* 0x000fe20000010824 */
[----:B------:R-:W-:Y:S02]  /*fa00*/  IMAD.U32 R39, R15, 0x10000, RZ ;  /* 0x000100000f277824 */ /* 0x000fe400078e00ff */
[----:B------:R-:W-:Y:S01]  /*fa10*/  FFMA.FTZ R46, R37, R8, R46 ;  /* 0x00000008252e7223 */ /* 0x000fe2000001002e */
[----:B------:R-:W-:Y:S01]  /*fa20*/  FFMA.FTZ R43, R6, R43, R10 ;  /* 0x0000002b062b7223 */ /* 0x000fe2000001000a */
[----:B------:R-:W-:Y:S02]  /*fa30*/  IMAD.U32 R38, R7, 0x10000, RZ ;  /* 0x0001000007267824 */ /* 0x000fe400078e00ff */
[----:B------:R-:W-:Y:S01]  /*fa40*/  FMUL.FTZ R37, R42, R41 ;  /* 0x000000292a257220 */ /* 0x000fe20000410000 */
[----:B------:R-:W-:Y:S01]  /*fa50*/  FFMA.FTZ R52, R6, R35, -R51 ;  /* 0x0000002306347223 */ /* 0x000fe20000010833 */
[----:B------:R-:W-:Y:S01]  /*fa60*/  LOP3.LUT R8, R21, 0xffff0000, RZ, 0xc0, !PT ;  /* 0xffff000015087812 */ /* 0x000fe200078ec0ff */
[-C--:B------:R-:W-:Y:S01]  /*fa70*/  FMUL.FTZ R35, R42, R39.reuse ;  /* 0x000000272a237220 */ /* 0x080fe20000410000 */
[----:B------:R-:W-:Y:S01]  /*fa80*/  LOP3.LUT R10, R25, 0xffff0000, RZ, 0xc0, !PT ;  /* 0xffff0000190a7812 */ /* 0x000fe200078ec0ff */
[C---:B------:R-:W-:Y:S01]  /*fa90*/  FFMA.FTZ R37, R38.reuse, R39, -R37 ;  /* 0x0000002726257223 */ /* 0x040fe20000010825 */
[----:B------:R-:W-:Y:S01]  /*faa0*/  LOP3.LUT R4, R13, 0xffff0000, RZ, 0xc0, !PT ;  /* 0xffff00000d047812 */ /* 0x000fe200078ec0ff */
[----:B------:R-:W-:Y:S01]  /*fab0*/  FFMA.FTZ R38, R38, R41, R35 ;  /* 0x0000002926267223 */ /* 0x000fe20000010023 */
[----:B------:R-:W-:Y:S01]  /*fac0*/  LOP3.LUT R6, R15, 0xffff0000, RZ, 0xc0, !PT ;  /* 0xffff00000f067812 */ /* 0x000fe200078ec0ff */
[----:B------:R-:W-:Y:S01]  /*fad0*/  FMUL.FTZ R36, R9, R8 ;  /* 0x0000000809247220 */ /* 0x000fe20000410000 */
[----:B------:R-:W-:Y:S01]  /*fae0*/  LOP3.LUT R7, R7, 0xffff0000, RZ, 0xc0, !PT ;  /* 0xffff000007077812 */ /* 0x000fe200078ec0ff */
        /* <DEDUP_REMOVED lines=9> */
[----:B------:R-:W-:Y:S02]  /*fb80*/  F2FP.BF16.F32.PACK_AB R5, R9, R40 ;  /* 0x000000280905723e */ /* 0x000fe400000010ff */
[----:B------:R-:W-:Y:S02]  /*fb90*/  F2FP.BF16.F32.PACK_AB R7, R42, R37 ;  /* 0x000000252a07723e */ /* 0x000fe400000010ff */
[----:B------:R-:W-:Y:S02]  /*fba0*/  F2FP.BF16.F32.PACK_AB R10, R43, R46 ;  /* 0x0000002e2b0a723e */ /* 0x000fe400000010ff */
[----:B------:R-:W-:Y:S01]  /*fbb0*/  F2FP.BF16.F32.PACK_AB R8, R49, R50 ;  /* 0x000000323108723e */ /* 0x000fe200000010ff */
[----:B------:R2:W-:Y:S01]  /*fbc0*/  STS.128 [R53], R4 ;  /* 0x0000000435007388 */ /* 0x0005e20000000c00 */
[----:B------:R-:W-:-:S02]  /*fbd0*/  F2FP.BF16.F32.PACK_AB R9, R35, R44 ;  /* 0x0000002c2309723e */ /* 0x000fc400000010ff */
[----:B------:R-:W-:-:S05]  /*fbe0*/  F2FP.BF16.F32.PACK_AB R11, R11, R38 ;  /* 0x000000260b0b723e */ /* 0x000fca00000010ff */
[----:B------:R2:W-:Y:S02]  /*fbf0*/  STS.128 [R3+0x14400], R8 ;  /* 0x0144000803007388 */ /* 0x0005e40000000c00 */
.L_x_628:
[----:B------:R-:W-:Y:S05]  /*fc00*/  BSYNC B1 ;  /* 0x0000000000017941 */ /* 0x000fea0003800000 */
.L_x_627:
[----:B------:R-:W-:Y:S01]  /*fc10*/  ISETP.GE.AND P0, PT, R217, R0, PT ;  /* 0x00000000d900720c */ /* 0x000fe20003f06270 */
[----:B------:R-:W-:-:S12]  /*fc20*/  BSSY B1, `(.L_x_631) ;  /* 0x00000bb000017945 */ /* 0x000fd80003800000 */
[----:B------:R-:W-:Y:S05]  /*fc30*/  @P0 BRA `(.L_x_632) ;  /* 0x0000000800e40947 */ /* 0x000fea0003800000 */
[----:B------:R-:W3:Y:S01]  /*fc40*/  LDC R51, c[0x0][0x3d4] ;  /* 0x0000f500ff337b82 */ /* 0x000ee20000000800 */
[----:B------:R-:W-:Y:S01]  /*fc50*/  BSSY B2, `(.L_x_633) ;  /* 0x000005f000027945 */ /* 0x000fe20003800000 */
[-C--:B---3--:R-:W-:Y:S02]  /*fc60*/  ISETP.GE.AND P0, PT, R212, R51.reuse, PT ;  /* 0x00000033d400720c */ /* 0x088fe40003f06270 */
[----:B------:R-:W-:-:S11]  /*fc70*/  ISETP.GE.AND P1, PT, R213, R51, PT ;  /* 0x00000033d500720c */ /* 0x000fd60003f26270 */
[----:B------:R-:W-:Y:S05]  /*fc80*/  @P0 BRA `(.L_x_634) ;  /* 0x00000004006c0947 */ /* 0x000fea0003800000 */
[----:B-12---:R-:W2:Y:S01]  /*fc90*/  LDL R3, [R1+0x6c] ;  /* 0x00006c0001037983 */ /* 0x006ea20000100800 */
[----:B0-----:R-:W-:Y:S01]  /*fca0*/  LOP3.LUT R5, R227, 0x38, R212, 0xf8, !PT ;  /* 0x00000038e3057812 */ /* 0x001fe200078ef8d4 */
[C---:B------:R-:W-:Y:S01]  /*fcb0*/  IMAD.U32 R45, R31.reuse, 0x10000, RZ ;  /* 0x000100001f2d7824 */ /* 0x040fe200078e00ff */
[----:B------:R-:W-:Y:S01]  /*fcc0*/  LOP3.LUT R52, R31, 0xffff0000, RZ, 0xc0, !PT ;  /* 0xffff00001f347812 */ /* 0x000fe200078ec0ff */
[----:B------:R-:W-:Y:S01]  /*fcd0*/  IMAD.U32 R43, R27, 0x10000, RZ ;  /* 0x000100001b2b7824 */ /* 0x000fe200078e00ff */
[----:B------:R-:W-:Y:S01]  /*fce0*/  LOP3.LUT R5, R231, R5, R230, 0xf6, !PT ;  /* 0x00000005e7057212 */ /* 0x000fe200078ef6e6 */
[----:B------:R-:W-:Y:S01]  /*fcf0*/  IMAD.U32 R54, R32, 0x10000, RZ ;  /* 0x0001000020367824 */ /* 0x000fe200078e00ff */
[----:B------:R-:W-:Y:S01]  /*fd00*/  LOP3.LUT R48, R27, 0xffff0000, RZ, 0xc0, !PT ;  /* 0xffff00001b307812 */ /* 0x000fe200078ec0ff */
[----:B------:R-:W-:Y:S01]  /*fd10*/  IMAD.U32 R50, R28, 0x10000, RZ ;  /* 0x000100001c327824 */ /* 0x000fe200078e00ff */
[----:B------:R-:W-:Y:S01]  /*fd20*/  LOP3.LUT R57, R32, 0xffff0000, RZ, 0xc0, !PT ;  /* 0xffff000020397812 */ /* 0x000fe200078ec0ff */
[----:B------:R-:W-:Y:S01]  /*fd30*/  IMAD.U32 R49, R33, 0x10000, RZ ;  /* 0x0001000021317824 */ /* 0x000fe200078e00ff */
[----:B------:R-:W-:Y:S01]  /*fd40*/  LOP3.LUT R59, R34, 0xffff0000, RZ, 0xc0, !PT ;  /* 0xffff0000223b7812 */ /* 0x000fe200078ec0ff */
[----:B------:R-:W-:Y:S01]  /*fd50*/  IMAD.U32 R47, R29, 0x10000, RZ ;  /* 0x000100001d2f7824 */ /* 0x000fe200078e00ff */
[----:B------:R-:W-:-:S02]  /*fd60*/  LOP3.LUT R53, R28, 0xffff0000, RZ, 0xc0, !PT ;  /* 0xffff00001c357812 */ /* 0x000fc400078ec0ff */
[----:B------:R-:W-:Y:S02]  /*fd70*/  LOP3.LUT R55, R30, 0xffff0000, RZ, 0xc0, !PT ;  /* 0xffff00001e377812 */ /* 0x000fe400078ec0ff */
[----:B--2---:R-:W-:Y:S02]  /*fd80*/  R2UR UR4, R3 ;  /* 0x00000000030472ca */ /* 0x004fe400000e0000 */
[----:B------:R-:W-:-:S04]  /*fd90*/  LEA.HI R3, R51, R220, RZ, 0x1d ;  /* 0x000000dc33037211 */ /* 0x000fc800078fe8ff */
[----:B------:R-:W-:Y:S01]  /*fda0*/  SHF.R.S32.HI R6, RZ, 0x1f, R3 ;  /* 0x0000001fff067819 */ /* 0x000fe20000011403 */
[----:B------:R-:W-:-:S03]  /*fdb0*/  IMAD.SHL.U32 R4, R3, 0x8, RZ ;  /* 0x0000000803047824 */ /* 0x000fc600078e00ff */
[----:B------:R-:W-:Y:S02]  /*fdc0*/  LEA.HI R6, R6, R3, RZ, 0x3 ;  /* 0x0000000306067211 */ /* 0x000fe400078f18ff */
[----:B------:R-:W-:Y:S02]  /*fdd0*/  LOP3.LUT R3, R227, 0x38, R4, 0xf8, !PT ;  /* 0x00000038e3037812 */ /* 0x000fe400078ef804 */
[----:B------:R-:W-:Y:S01]  /*fde0*/  LEA R56, R5, UR4, 0x1 ;  /* 0x0000000405387c11 */ /* 0x000fe2000f8e08ff */
        /* <DEDUP_REMOVED lines=25> */
[----:B------:R-:W-:Y:S01]  /*ff80*/  FMUL.FTZ R35, R48, R8 ;  /* 0x0000000830237220 */ /* 0x000fe20000410000 */
[-C--:B------:R-:W-:Y:S01]  /*ff90*/  FMUL.FTZ R43, R54, R40.reuse ;  /* 0x00000028362b7220 */ /* 0x080fe20000410000 */
[----:B------:R-:W-:Y:S01]  /*ffa0*/  FMUL.FTZ R45, R50, R40 ;  /* 0x00000028322d7220 */ /* 0x000fe20000410000 */
[-C--:B------:R-:W-:Y:S01]  /*ffb0*/  FFMA.FTZ R39, R48, R4.reuse, -R39 ;  /* 0x0000000430277223 */ /* 0x080fe20000010827 */
[----:B------:R-:W-:Y:S01]  /*ffc0*/  FFMA.FTZ R35, R52, R4, R35 ;  /* 0x0000000434237223 */ /* 0x000fe20000010023 */
[----:B------:R-:W-:Y:S01]  /*ffd0*/  LOP3.LUT R10, R10, 0xffff0000, RZ, 0xc0, !PT ;  /* 0xffff00000a0a7812 */ /* 0x000fe200078ec0ff */
[-C--:B------:R-:W-:Y:S01]  /*ffe0*/  FMUL.FTZ R4, R49, R41.reuse ;  /* 0x0000002931047220 */ /* 0x080fe20000410000 */
[----:B------:R-:W-:Y:S01]  /*fff0*/  LOP3.LUT R40, R29, 0xffff0000, RZ, 0xc0, !PT ;  /* 0xffff00001d287812 */ /* 0x000fe200078ec0ff */
[-C--:B------:R-:W-:Y:S01]  /*10000*/  FFMA.FTZ R43, R50, R36.reuse, -R43 ;  /* 0x00000024322b7223 */ /* 0x080fe2000001082b */
[----:B------:R-:W-:Y:S01]  /*10010*/  LOP3.LUT R48, R33, 0xffff0000, RZ, 0xc0, !PT ;  /* 0xffff000021307812 */ /* 0x000fe200078ec0ff */
[----:B------:R-:W-:Y:S01]  /*10020*/  FFMA.FTZ R45, R54, R36, R45 ;  /* 0x00000024362d7223 */ /* 0x000fe2000001002d */
[----:B------:R-:W-:Y:S01]  /*10030*/  FMUL.FTZ R36, R47, R41 ;  /* 0x000000292f247220 */ /* 0x000fe20000410000 */
[----:B------:R-:W-:Y:S01]  /*10040*/  SHF.L.U32 R50, R34, 0x10, RZ ;  /* 0x0000001022327819 */ /* 0x000fe200000006ff */
[----:B------:R-:W-:-:S02]  /*10050*/  IMAD.U32 R42, R11, 0x10000, RZ ;  /* 0x000100000b2a7824 */ /* 0x000fc400078e00ff */
[-C--:B------:R-:W-:Y:S01]  /*10060*/  FFMA.FTZ R8, R47, R37.reuse, -R4 ;  /* 0x000000252f087223 */ /* 0x080fe20000010804 */
[-C--:B------:R-:W-:Y:S01]  /*10070*/  FMUL.FTZ R41, R48, R10.reuse ;  /* 0x0000000a30297220 */ /* 0x080fe20000410000 */
[----:B------:R-:W-:Y:S01]  /*10080*/  FMUL.FTZ R47, R40, R10 ;  /* 0x0000000a282f7220 */ /* 0x000fe20000410000 */
[----:B------:R-:W-:Y:S01]  /*10090*/  FFMA.FTZ R10, R49, R37, R36 ;  /* 0x00000025310a7223 */ /* 0x000fe20000010024 */
[----:B------:R-:W-:Y:S01]  /*100a0*/  LOP3.LUT R11, R11, 0xffff0000, RZ, 0xc0, !PT ;  /* 0xffff00000b0b7812 */ /* 0x000fe200078ec0ff */
[----:B------:R-:W-:Y:S02]  /*100b0*/  IMAD.U32 R4, R30, 0x10000, RZ ;  /* 0x000100001e047824 */ /* 0x000fe400078e00ff */
[----:B------:R-:W-:Y:S01]  /*100c0*/  FMUL.FTZ R37, R50, R42 ;  /* 0x0000002a32257220 */ /* 0x000fe20000410000 */
[-C--:B------:R-:W-:Y:S01]  /*100d0*/  FFMA.FTZ R41, R40, R6.reuse, -R41 ;  /* 0x0000000628297223 */ /* 0x080fe20000010829 */
[----:B------:R-:W-:Y:S01]  /*100e0*/  FFMA.FTZ R47, R48, R6, R47 ;  /* 0x00000006302f7223 */ /* 0x000fe2000001002f */
[C---:B------:R-:W-:Y:S01]  /*100f0*/  FMUL.FTZ R49, R4.reuse, R42 ;  /* 0x0000002a04317220 */ /* 0x040fe20000410000 */
[-C--:B------:R-:W-:Y:S01]  /*10100*/  FFMA.FTZ R37, R4, R38.reuse, -R37 ;  /* 0x0000002604257223 */ /* 0x080fe20000010825 */
[----:B------:R-:W-:Y:S01]  /*10110*/  FMUL.FTZ R4, R57, R9 ;  /* 0x0000000939047220 */ /* 0x000fe20000410000 */
[----:B------:R-:W-:Y:S01]  /*10120*/  FMUL.FTZ R40, R59, R11 ;  /* 0x0000000b3b287220 */ /* 0x000fe20000410000 */
[----:B------:R-:W-:Y:S01]  /*10130*/  FMUL.FTZ R6, R53, R9 ;  /* 0x0000000935067220 */ /* 0x000fe20000410000 */
[----:B------:R-:W-:Y:S01]  /*10140*/  FMUL.FTZ R42, R55, R11 ;  /* 0x0000000b372a7220 */ /* 0x000fe20000410000 */
[----:B------:R-:W-:Y:S01]  /*10150*/  FFMA.FTZ R49, R50, R38, R49 ;  /* 0x0000002632317223 */ /* 0x000fe20000010031 */
        /* <DEDUP_REMOVED lines=14> */
.L_x_634:
[----:B------:R-:W-:Y:S05]  /*10240*/  BSYNC B2 ;  /* 0x0000000000027941 */ /* 0x000fea0003800000 */
.L_x_633:
[----:B------:R-:W-:Y:S05]  /*10250*/  @P1 BRA `(.L_x_632) ;  /* 0x00000004005c1947 */ /* 0x000fea0003800000 */
[----:B---3--:R-:W0:Y:S01]  /*10260*/  LDL R56, [R1+0x8c] ;  /* 0x00008c0001387983 */ /* 0x008e220000100800 */
[----:B------:R-:W-:Y:S01]  /*10270*/  LEA.HI R51, R51, R26, RZ, 0x1d ;  /* 0x0000001a33337211 */ /* 0x000fe200078fe8ff */
[C---:B------:R-:W-:Y:S01]  /*10280*/  IMAD.U32 R45, R20.reuse, 0x10000, RZ ;  /* 0x00010000142d7824 */ /* 0x040fe200078e00ff */
[----:B------:R-:W-:Y:S01]  /*10290*/  LOP3.LUT R52, R20, 0xffff0000, RZ, 0xc0, !PT ;  /* 0xffff000014347812 */ /* 0x000fe200078ec0ff */
[C---:B------:R-:W-:Y:S01]  /*102a0*/  IMAD.U32 R43, R12.reuse, 0x10000, RZ ;  /* 0x000100000c2b7824 */ /* 0x040fe200078e00ff */
[----:B-12---:R-:W-:Y:S01]  /*102b0*/  SHF.R.S32.HI R6, RZ, 0x1f, R51 ;  /* 0x0000001fff067819 */ /* 0x006fe20000011433 */
[----:B------:R-:W-:Y:S01]  /*102c0*/  IMAD.SHL.U32 R4, R51, 0x8, RZ ;  /* 0x0000000833047824 */ /* 0x000fe200078e00ff */
[----:B------:R-:W-:Y:S01]  /*102d0*/  LOP3.LUT R48, R12, 0xffff0000, RZ, 0xc0, !PT ;  /* 0xffff00000c307812 */ /* 0x000fe200078ec0ff */
[----:B------:R-:W-:Y:S01]  /*102e0*/  IMAD.U32 R54, R21, 0x10000, RZ ;  /* 0x0001000015367824 */ /* 0x000fe200078e00ff */
[----:B------:R-:W-:Y:S01]  /*102f0*/  LEA.HI R6, R6, R51, RZ, 0x3 ;  /* 0x0000003306067211 */ /* 0x000fe200078f18ff */
[----:B------:R-:W-:Y:S01]  /*10300*/  IMAD.U32 R50, R13, 0x10000, RZ ;  /* 0x000100000d327824 */ /* 0x000fe200078e00ff */
[----:B------:R-:W-:Y:S01]  /*10310*/  LOP3.LUT R3, R227, 0x38, R4, 0xf8, !PT ;  /* 0x00000038e3037812 */ /* 0x000fe200078ef804 */
[----:B------:R-:W-:Y:S01]  /*10320*/  IMAD.U32 R49, R24, 0x10000, RZ ;  /* 0x0001000018317824 */ /* 0x000fe200078e00ff */
[----:B------:R-:W-:Y:S01]  /*10330*/  LOP3.LUT R55, R21, 0xffff0000, RZ, 0xc0, !PT ;  /* 0xffff000015377812 */ /* 0x000fe200078ec0ff */
[----:B------:R-:W-:Y:S01]  /*10340*/  IMAD.SHL.U32 R6, R6, 0x400, RZ ;  /* 0x0000040006067824 */ /* 0x000fe200078e00ff */
[----:B------:R-:W-:Y:S01]  /*10350*/  LOP3.LUT R4, R3, R230, RZ, 0x3c, !PT ;  /* 0x000000e603047212 */ /* 0x000fe200078e3cff */
[----:B------:R-:W-:Y:S01]  /*10360*/  IMAD.U32 R47, R14, 0x10000, RZ ;  /* 0x000100000e2f7824 */ /* 0x000fe200078e00ff */
[----:B------:R-:W-:-:S02]  /*10370*/  LOP3.LUT R57, R25, 0xffff0000, RZ, 0xc0, !PT ;  /* 0xffff000019397812 */ /* 0x000fc400078ec0ff */
[----:B------:R-:W-:Y:S02]  /*10380*/  LOP3.LUT R3, R6, 0x7fffe000, RZ, 0xc0, !PT ;  /* 0x7fffe00006037812 */ /* 0x000fe400078ec0ff */
[----:B------:R-:W-:Y:S02]  /*10390*/  LOP3.LUT R51, R13, 0xffff0000, RZ, 0xc0, !PT ;  /* 0xffff00000d337812 */ /* 0x000fe400078ec0ff */
[----:B------:R-:W-:Y:S02]  /*103a0*/  IADD3 R3, R4, R3, R231 ;  /* 0x0000000304037210 */ /* 0x000fe40007ffe0e7 */
[----:B------:R-:W-:-:S03]  /*103b0*/  LOP3.LUT R53, R15, 0xffff0000, RZ, 0xc0, !PT ;  /* 0xffff00000f357812 */ /* 0x000fc600078ec0ff */
[----:B------:R-:W-:-:S05]  /*103c0*/  IMAD R3, R3, 0x2, R16 ;  /* 0x0000000203037824 */ /* 0x000fca00078e0210 */
[----:B------:R-:W1:Y:S02]  /*103d0*/  LDS.128 R8, [R3+0x14400] ;  /* 0x0144000003087984 */ /* 0x000e640000000c00 */
[C---:B-1----:R-:W-:Y:S01]  /*103e0*/  IMAD.U32 R39, R8.reuse, 0x10000, RZ ;  /* 0x0001000008277824 */ /* 0x042fe200078e00ff */
[----:B------:R-:W-:Y:S01]  /*103f0*/  LOP3.LUT R8, R8, 0xffff0000, RZ, 0xc0, !PT ;  /* 0xffff000008087812 */ /* 0x000fe200078ec0ff */
[C---:B------:R-:W-:Y:S01]  /*10400*/  IMAD.U32 R40, R9.reuse, 0x10000, RZ ;  /* 0x0001000009287824 */ /* 0x040fe200078e00ff */
[----:B------:R-:W-:Y:S01]  /*10410*/  LOP3.LUT R9, R9, 0xffff0000, RZ, 0xc0, !PT ;  /* 0xffff000009097812 */ /* 0x000fe200078ec0ff */
[-C--:B------:R-:W-:Y:S01]  /*10420*/  FMUL.FTZ R44, R45, R39.reuse ;  /* 0x000000272d2c7220 */ /* 0x080fe20000410000 */
[----:B------:R-:W-:Y:S01]  /*10430*/  FMUL.FTZ R46, R43, R39 ;  /* 0x000000272b2e7220 */ /* 0x000fe20000410000 */
[-C--:B------:R-:W-:Y:S01]  /*10440*/  FMUL.FTZ R39, R52, R8.reuse ;  /* 0x0000000834277220 */ /* 0x080fe20000410000 */
[C---:B------:R-:W-:Y:S01]  /*10450*/  IMAD.U32 R41, R10.reuse, 0x10000, RZ ;  /* 0x000100000a297824 */ /* 0x040fe200078e00ff */
[----:B------:R-:W-:Y:S01]  /*10460*/  LOP3.LUT R10, R10, 0xffff0000, RZ, 0xc0, !PT ;  /* 0xffff00000a0a7812 */ /* 0x000fe200078ec0ff */
[C---:B------:R-:W-:Y:S01]  /*10470*/  IMAD.U32 R42, R11.reuse, 0x10000, RZ ;  /* 0x000100000b2a7824 */ /* 0x040fe200078e00ff */
[----:B------:R-:W-:Y:S01]  /*10480*/  LOP3.LUT R11, R11, 0xffff0000, RZ, 0xc0, !PT ;  /* 0xffff00000b0b7812 */ /* 0x000fe200078ec0ff */
[----:B0-----:R-:W0:Y:S02]  /*10490*/  LDS.128 R4, [R56] ;  /* 0x0000000038047984 */ /* 0x001e240000000c00 */
[C---:B0-----:R-:W-:Y:S01]  /*104a0*/  IMAD.U32 R35, R4.reuse, 0x10000, RZ ;  /* 0x0001000004237824 */ /* 0x041fe200078e00ff */
[----:B------:R-:W-:Y:S01]  /*104b0*/  LOP3.LUT R4, R4, 0xffff0000, RZ, 0xc0, !PT ;  /* 0xffff000004047812 */ /* 0x000fe200078ec0ff */
[C---:B------:R-:W-:Y:S01]  /*104c0*/  IMAD.U32 R36, R5.reuse, 0x10000, RZ ;  /* 0x0001000005247824 */ /* 0x040fe200078e00ff */
[----:B------:R-:W-:Y:S01]  /*104d0*/  LOP3.LUT R5, R5, 0xffff0000, RZ, 0xc0, !PT ;  /* 0xffff000005057812 */ /* 0x000fe200078ec0ff */
[-C--:B------:R-:W-:Y:S01]  /*104e0*/  FFMA.FTZ R44, R43, R35.reuse, -R44 ;  /* 0x000000232b2c7223 */ /* 0x080fe2000001082c */
[----:B------:R-:W-:Y:S01]  /*104f0*/  FFMA.FTZ R46, R45, R35, R46 ;  /* 0x000000232d2e7223 */ /* 0x000fe2000001002e */
[----:B------:R-:W-:Y:S01]  /*10500*/  FMUL.FTZ R35, R48, R8 ;  /* 0x0000000830237220 */ /* 0x000fe20000410000 */
[-C--:B------:R-:W-:Y:S01]  /*10510*/  FMUL.FTZ R43, R54, R40.reuse ;  /* 0x00000028362b7220 */ /* 0x080fe20000410000 */
[----:B------:R-:W-:Y:S01]  /*10520*/  FMUL.FTZ R45, R50, R40 ;  /* 0x00000028322d7220 */ /* 0x000fe20000410000 */
[-C--:B------:R-:W-:Y:S01]  /*10530*/  FFMA.FTZ R39, R48, R4.reuse, -R39 ;  /* 0x0000000430277223 */ /* 0x080fe20000010827 */
[----:B------:R-:W-:Y:S01]  /*10540*/  FFMA.FTZ R35, R52, R4, R35 ;  /* 0x0000000434237223 */ /* 0x000fe20000010023 */
[----:B------:R-:W-:-:S02]  /*10550*/  IMAD.U32 R37, R6, 0x10000, RZ ;  /* 0x0001000006257824 */ /* 0x000fc400078e00ff */
[-C--:B------:R-:W-:Y:S01]  /*10560*/  FMUL.FTZ R4, R49, R41.reuse ;  /* 0x0000002931047220 */ /* 0x080fe20000410000 */
[----:B------:R-:W-:Y:S01]  /*10570*/  LOP3.LUT R40, R14, 0xffff0000, RZ, 0xc0, !PT ;  /* 0xffff00000e287812 */ /* 0x000fe200078ec0ff */
[-C--:B------:R-:W-:Y:S01]  /*10580*/  FFMA.FTZ R43, R50, R36.reuse, -R43 ;  /* 0x00000024322b7223 */ /* 0x080fe2000001082b */
[----:B------:R-:W-:Y:S01]  /*10590*/  LOP3.LUT R48, R24, 0xffff0000, RZ, 0xc0, !PT ;  /* 0xffff000018307812 */ /* 0x000fe200078ec0ff */
[----:B------:R-:W-:Y:S01]  /*105a0*/  FFMA.FTZ R45, R54, R36, R45 ;  /* 0x00000024362d7223 */ /* 0x000fe2000001002d */
[----:B------:R-:W-:Y:S01]  /*105b0*/  FMUL.FTZ R36, R47, R41 ;  /* 0x000000292f247220 */ /* 0x000fe20000410000 */
[----:B------:R-:W-:Y:S02]  /*105c0*/  IMAD.U32 R50, R25, 0x10000, RZ ;  /* 0x0001000019327824 */ /* 0x000fe400078e00ff */
[-C--:B------:R-:W-:Y:S01]  /*105d0*/  FFMA.FTZ R8, R47, R37.reuse, -R4 ;  /* 0x000000252f087223 */ /* 0x080fe20000010804 */
[-C--:B------:R-:W-:Y:S01]  /*105e0*/  FMUL.FTZ R41, R48, R10.reuse ;  /* 0x0000000a30297220 */ /* 0x080fe20000410000 */
[----:B------:R-:W-:Y:S01]  /*105f0*/  FMUL.FTZ R47, R40, R10 ;  /* 0x0000000a282f7220 */ /* 0x000fe20000410000 */
[----:B------:R-:W-:Y:S01]  /*10600*/  LOP3.LUT R6, R6, 0xffff0000, RZ, 0xc0, !PT ;  /* 0xffff000006067812 */ /* 0x000fe200078ec0ff */
[----:B------:R-:W-:Y:S01]  /*10610*/  FFMA.FTZ R10, R49, R37, R36 ;  /* 0x00000025310a7223 */ /* 0x000fe20000010024 */
[----:B------:R-:W-:-:S02]  /*10620*/  IMAD.U32 R38, R7, 0x10000, RZ ;  /* 0x0001000007267824 */ /* 0x000fc400078e00ff */
[----:B------:R-:W-:Y:S01]  /*10630*/  FMUL.FTZ R37, R50, R42 ;  /* 0x0000002a32257220 */ /* 0x000fe20000410000 */
[----:B------:R-:W-:Y:S01]  /*10640*/  IMAD.U32 R4, R15, 0x10000, RZ ;  /* 0x000100000f047824 */ /* 0x000fe200078e00ff */
[----:B------:R-:W-:Y:S01]  /*10650*/  LOP3.LUT R7, R7, 0xffff0000, RZ, 0xc0, !PT ;  /* 0xffff000007077812 */ /* 0x000fe200078ec0ff */
        /* <DEDUP_REMOVED lines=23> */
.L_x_632:
[----:B------:R-:W-:Y:S05]  /*107d0*/  BSYNC B1 ;  /* 0x0000000000017941 */ /* 0x000fea0003800000 */
.L_x_631:
[----:B------:R-:W-:Y:S01]  /*107e0*/  ISETP.GE.AND P0, PT, R218, R0, PT ;  /* 0x00000000da00720c */ /* 0x000fe20003f06270 */
[----:B------:R-:W-:-:S12]  /*107f0*/  BSSY B1, `(.L_x_635) ;  /* 0x00000bb000017945 */ /* 0x000fd80003800000 */
[----:B------:R-:W-:Y:S05]  /*10800*/  @P0 BRA `(.L_x_636) ;  /* 0x0000000800e40947 */ /* 0x000fea0003800000 */
[----:B------:R-:W5:Y:S01]  /*10810*/  LDC R51, c[0x0][0x3d4] ;  /* 0x0000f500ff337b82 */ /* 0x000f620000000800 */
[----:B------:R-:W-:Y:S01]  /*10820*/  BSSY B2, `(.L_x_637) ;  /* 0x000005f000027945 */ /* 0x000fe20003800000 */
[-C--:B-----5:R-:W-:Y:S02]  /*10830*/  ISETP.GE.AND P0, PT, R212, R51.reuse, PT ;  /* 0x00000033d400720c */ /* 0x0a0fe40003f06270 */
[----:B------:R-:W-:-:S11]  /*10840*/  ISETP.GE.AND P1, PT, R213, R51, PT ;  /* 0x00000033d500720c */ /* 0x000fd60003f26270 */
[----:B------:R-:W-:Y:S05]  /*10850*/  @P0 BRA `(.L_x_638) ;  /* 0x00000004006c0947 */ /* 0x000fea0003800000 */
[----:B-1234-:R-:W2:Y:S01]  /*10860*/  LDL R3, [R1+0x6c] ;  /* 0x00006c0001037983 */ /* 0x01eea20000100800 */
        /* <DEDUP_REMOVED lines=16> */
[----:B------:R-:W-:Y:S02]  /*10970*/  SHF.R.S32.HI R6, RZ, 0x1f, R3 ;  /* 0x0000001fff067819 */ /* 0x000fe40000011403 */
[----:B------:R-:W-:Y:S02]  /*10980*/  SHF.L.U32 R4, R3, 0x3, RZ ;  /* 0x0000000303047819 */ /* 0x000fe400000006ff */
        /* <DEDUP_REMOVED lines=40> */
[----:B------:R-:W-:-:S02]  /*10c10*/  IMAD.U32 R42, R11, 0x10000, RZ ;  /* 0x000100000b2a7824 */ /* 0x000fc400078e00ff */
[-C--:B------:R-:W-:Y:S01]  /*10c20*/  FFMA.FTZ R8, R47, R37.reuse, -R4 ;  /* 0x000000252f087223 */ /* 0x080fe20000010804 */
[----:B------:R-:W-:Y:S02]  /*10c30*/  IMAD.U32 R50, R34, 0x10000, RZ ;  /* 0x0001000022327824 */ /* 0x000fe400078e00ff */
        /* <DEDUP_REMOVED lines=29> */
.L_x_638:
[----:B------:R-:W-:Y:S05]  /*10e10*/  BSYNC B2 ;  /* 0x0000000000027941 */ /* 0x000fea0003800000 */
.L_x_637:
[----:B------:R-:W-:Y:S05]  /*10e20*/  @P1 BRA `(.L_x_636) ;  /* 0x00000004005c1947 */ /* 0x000fea0003800000 */
[----:B0--34-:R-:W3:Y:S01]  /*10e30*/  LDL R56, [R1+0x88] ;  /* 0x0000880001387983 */ /* 0x019ee20000100800 */
        /* <DEDUP_REMOVED lines=20> */
[----:B------:R-:W-:Y:S02]  /*10f80*/  LOP3.LUT R53, R15, 0xffff0000, RZ, 0xc0, !PT ;  /* 0xffff00000f357812 */ /* 0x000fe400078ec0ff */
[----:B------:R-:W-:-:S05]  /*10f90*/  LEA R3, R3, R16, 0x1 ;  /* 0x0000001003037211 */ /* 0x000fca00078e08ff */
[----:B------:R-:W0:Y:S02]  /*10fa0*/  LDS.128 R8, [R3+0x14400] ;  /* 0x0144000003087984 */ /* 0x000e240000000c00 */
[C---:B0-----:R-:W-:Y:S01]  /*10fb0*/  IMAD.U32 R39, R8.reuse, 0x10000, RZ ;  /* 0x0001000008277824 */ /* 0x041fe200078e00ff */
        /* <DEDUP_REMOVED lines=10> */
[----:B---3--:R-:W0:Y:S02]  /*11060*/  LDS.128 R4, [R56] ;  /* 0x0000000038047984 */ /* 0x008e240000000c00 */
        /* <DEDUP_REMOVED lines=51> */
.L_x_636:
[----:B------:R-:W-:Y:S05]  /*113a0*/  BSYNC B1 ;  /* 0x0000000000017941 */ /* 0x000fea0003800000 */
.L_x_635:
[----:B01234-:R-:W2:Y:S02]  /*113b0*/  LDL R3, [R1+0x74] ;  /* 0x0000740001037983 */ /* 0x01fea40000100800 */
[----:B--2---:R-:W-:-:S13]  /*113c0*/  ISETP.GE.AND P0, PT, R3, R0, PT ;  /* 0x000000000300720c */ /* 0x004fda0003f06270 */
[----:B------:R-:W-:Y:S05]  /*113d0*/  @P0 BRA `(.L_x_612) ;  /* 0x0000000800f00947 */ /* 0x000fea0003800000 */
[----:B------:R0:W5:Y:S01]  /*113e0*/  LDL R54, [R1+0x78] ;  /* 0x0000780001367983 */ /* 0x0001620000100800 */
[----:B------:R-:W1:Y:S03]  /*113f0*/  LDC R47, c[0x0][0x3d4] ;  /* 0x0000f500ff2f7b82 */ /* 0x000e660000000800 */
[----:B------:R0:W5:Y:S04]  /*11400*/  LDL R53, [R1+0x7c] ;  /* 0x00007c0001357983 */ /* 0x0001680000100800 */
[----:B------:R0:W5:Y:S01]  /*11410*/  LDL R52, [R1+0x80] ;  /* 0x0000800001347983 */ /* 0x0001620000100800 */
[----:B------:R-:W-:Y:S01]  /*11420*/  BSSY B1, `(.L_x_639) ;  /* 0x000005f000017945 */ /* 0x000fe20003800000 */
[----:B-1----:R-:W-:-:S02]  /*11430*/  ISETP.GE.AND P0, PT, R212, R47, PT ;  /* 0x0000002fd400720c */ /* 0x002fc40003f06270 */
[----:B------:R-:W-:-:S11]  /*11440*/  ISETP.GE.AND P1, PT, R213, R47, PT ;  /* 0x0000002fd500720c */ /* 0x000fd60003f26270 */
[----:B0-----:R-:W-:Y:S05]  /*11450*/  @P0 BRA `(.L_x_640) ;  /* 0x00000004006c0947 */ /* 0x001fea0003800000 */
[----:B------:R-:W2:Y:S01]  /*11460*/  LDL R3, [R1+0x6c] ;  /* 0x00006c0001037983 */ /* 0x000ea20000100800 */
[----:B------:R-:W-:Y:S01]  /*11470*/  LEA.HI R0, R47, R220, RZ, 0x1d ;  /* 0x000000dc2f007211 */ /* 0x000fe200078fe8ff */
[----:B------:R-:W-:Y:S01]  /*11480*/  IMAD.U32 R44, R31, 0x10000, RZ ;  /* 0x000100001f2c7824 */ /* 0x000fe200078e00ff */
[----:B-----5:R-:W-:Y:S01]  /*11490*/  LOP3.LUT R4, R54, 0x38, R212, 0xf8, !PT ;  /* 0x0000003836047812 */ /* 0x020fe200078ef8d4 */
[----:B------:R-:W-:Y:S01]  /*114a0*/  IMAD.U32 R42, R27, 0x10000, RZ ;  /* 0x000100001b2a7824 */ /* 0x000fe200078e00ff */
[----:B------:R-:W-:Y:S01]  /*114b0*/  SHF.R.S32.HI R5, RZ, 0x1f, R0 ;  /* 0x0000001fff057819 */ /* 0x000fe20000011400 */
[----:B------:R-:W-:Y:S01]  /*114c0*/  IMAD.U32 R51, R32, 0x10000, RZ ;  /* 0x0001000020337824 */ /* 0x000fe200078e00ff */
[----:B------:R-:W-:Y:S01]  /*114d0*/  LOP3.LUT R4, R52, R4, R53, 0xf6, !PT ;  /* 0x0000000434047212 */ /* 0x000fe200078ef635 */
[----:B------:R-:W-:Y:S01]  /*114e0*/  IMAD.U32 R49, R28, 0x10000, RZ ;  /* 0x000100001c317824 */ /* 0x000fe200078e00ff */
[----:B------:R-:W-:Y:S01]  /*114f0*/  LEA.HI R5, R5, R0, RZ, 0x3 ;  /* 0x0000000005057211 */ /* 0x000fe200078f18ff */
[----:B------:R-:W-:Y:S01]  /*11500*/  IMAD.U32 R48, R33, 0x10000, RZ ;  /* 0x0001000021307824 */ /* 0x000fe200078e00ff */
[----:B------:R-:W-:-:S03]  /*11510*/  LOP3.LUT R46, R31, 0xffff0000, RZ, 0xc0, !PT ;  /* 0xffff00001f2e7812 */ /* 0x000fc600078ec0ff */
[----:B------:R-:W-:Y:S01]  /*11520*/  IMAD.SHL.U32 R5, R5, 0x400, RZ ;  /* 0x0000040005057824 */ /* 0x000fe200078e00ff */
[----:B--2---:R-:W-:Y:S01]  /*11530*/  R2UR UR4, R3 ;  /* 0x00000000030472ca */ /* 0x004fe200000e0000 */
[----:B------:R-:W-:-:S05]  /*11540*/  IMAD.SHL.U32 R3, R0, 0x8, RZ ;  /* 0x0000000800037824 */ /* 0x000fca00078e00ff */
[----:B------:R-:W-:Y:S02]  /*11550*/  LOP3.LUT R0, R54, 0x38, R3, 0xf8, !PT ;  /* 0x0000003836007812 */ /* 0x000fe400078ef803 */
[----:B------:R-:W-:Y:S02]  /*11560*/  LOP3.LUT R3, R5, 0x7fffe000, RZ, 0xc0, !PT ;  /* 0x7fffe00005037812 */ /* 0x000fe400078ec0ff */
[----:B------:R-:W-:-:S03]  /*11570*/  LOP3.LUT R0, R0, R53, RZ, 0x3c, !PT ;  /* 0x0000003500007212 */ /* 0x000fc600078e3cff */
[----:B------:R-:W-:Y:S02]  /*11580*/  LEA R50, R4, UR4, 0x1 ;  /* 0x0000000404327c11 */ /* 0x000fe4000f8e08ff */
[----:B------:R-:W-:-:S03]  /*11590*/  IADD3 R3, R0, R3, R52 ;  /* 0x0000000300037210 */ /* 0x000fc60007ffe034 */
[----:B------:R-:W0:Y:S02]  /*115a0*/  LDS.128 R4, [R50] ;  /* 0x0000000032047984 */ /* 0x000e240000000c00 */
[----:B------:R-:W-:-:S05]  /*115b0*/  IMAD R3, R3, 0x2, R16 ;  /* 0x0000000203037824 */ /* 0x000fca00078e0210 */
[----:B------:R-:W1:Y:S01]  /*115c0*/  LDS.128 R8, [R3+0x14400] ;  /* 0x0144000003087984 */ /* 0x000e620000000c00 */
[C---:B0-----:R-:W-:Y:S01]  /*115d0*/  IMAD.U32 R0, R4.reuse, 0x10000, RZ ;  /* 0x0001000004007824 */ /* 0x041fe200078e00ff */
[----:B------:R-:W-:Y:S01]  /*115e0*/  LOP3.LUT R4, R4, 0xffff0000, RZ, 0xc0, !PT ;  /* 0xffff000004047812 */ /* 0x000fe200078ec0ff */
[C---:B------:R-:W-:Y:S01]  /*115f0*/  IMAD.U32 R36, R6.reuse, 0x10000, RZ ;  /* 0x0001000006247824 */ /* 0x040fe200078e00ff */
[----:B------:R-:W-:Y:S01]  /*11600*/  SHF.L.U32 R35, R5, 0x10, RZ ;  /* 0x0000001005237819 */ /* 0x000fe200000006ff */
[----:B------:R-:W-:Y:S01]  /*11610*/  IMAD.U32 R37, R7, 0x10000, RZ ;  /* 0x0001000007257824 */ /* 0x000fe200078e00ff */
[----:B------:R-:W-:Y:S01]  /*11620*/  LOP3.LUT R6, R6, 0xffff0000, RZ, 0xc0, !PT ;  /* 0xffff000006067812 */ /* 0x000fe200078ec0ff */
[C---:B-1----:R-:W-:Y:S01]  /*11630*/  IMAD.U32 R38, R8.reuse, 0x10000, RZ ;  /* 0x0001000008267824 */ /* 0x042fe200078e00ff */
[----:B------:R-:W-:Y:S01]  /*11640*/  LOP3.LUT R8, R8, 0xffff0000, RZ, 0xc0, !PT ;  /* 0xffff000008087812 */ /* 0x000fe200078ec0ff */
[C---:B------:R-:W-:Y:S01]  /*11650*/  IMAD.U32 R39, R9.reuse, 0x10000, RZ ;  /* 0x0001000009277824 */ /* 0x040fe200078e00ff */
[----:B------:R-:W-:Y:S01]  /*11660*/  LOP3.LUT R9, R9, 0xffff0000, RZ, 0xc0, !PT ;  /* 0xffff000009097812 */ /* 0x000fe200078ec0ff */
[-C--:B------:R-:W-:Y:S01]  /*11670*/  FMUL.FTZ R43, R44, R38.reuse ;  /* 0x000000262c2b7220 */ /* 0x080fe20000410000 */
[----:B------:R-:W-:Y:S01]  /*11680*/  FMUL.FTZ R31, R42, R38 ;  /* 0x000000262a1f7220 */ /* 0x000fe20000410000 */
[----:B------:R-:W-:Y:S01]  /*11690*/  LOP3.LUT R38, R27, 0xffff0000, RZ, 0xc0, !PT ;  /* 0xffff00001b267812 */ /* 0x000fe200078ec0ff */
[----:B------:R-:W-:Y:S01]  /*116a0*/  FMUL.FTZ R27, R46, R8 ;  /* 0x000000082e1b7220 */ /* 0x000fe20000410000 */
[-C--:B------:R-:W-:Y:S01]  /*116b0*/  FFMA.FTZ R43, R42, R0.reuse, -R43 ;  /* 0x000000002a2b7223 */ /* 0x080fe2000001082b */
[----:B------:R-:W-:Y:S01]  /*116c0*/  FFMA.FTZ R31, R44, R0, R31 ;  /* 0x000000002c1f7223 */ /* 0x000fe2000001001f */
[----:B------:R-:W-:-:S02]  /*116d0*/  IMAD.U32 R40, R10, 0x10000, RZ ;  /* 0x000100000a287824 */ /* 0x000fc400078e00ff */
[C---:B------:R-:W-:Y:S01]  /*116e0*/  FMUL.FTZ R45, R38.reuse, R8 ;  /* 0x00000008262d7220 */ /* 0x040fe20000410000 */
[-C--:B------:R-:W-:Y:S01]  /*116f0*/  FFMA.FTZ R0, R38, R4.reuse, -R27 ;  /* 0x0000000426007223 */ /* 0x080fe2000001081b */
[----:B------:R-:W-:Y:S01]  /*11700*/  LOP3.LUT R10, R10, 0xffff0000, RZ, 0xc0, !PT ;  /* 0xffff00000a0a7812 */ /* 0x000fe200078ec0ff */
[-C--:B------:R-:W-:Y:S01]  /*11710*/  FMUL.FTZ R38, R51, R39.reuse ;  /* 0x0000002733267220 */ /* 0x080fe20000410000 */
[----:B------:R-:W-:Y:S01]  /*11720*/  FFMA.FTZ R8, R46, R4, R45 ;  /* 0x000000042e087223 */ /* 0x000fe2000001002d */
[----:B------:R-:W-:Y:S01]  /*11730*/  FMUL.FTZ R42, R49, R39 ;  /* 0x00000027312a7220 */ /* 0x000fe20000410000 */
[C---:B------:R-:W-:Y:S01]  /*11740*/  IMAD.U32 R4, R29.reuse, 0x10000, RZ ;  /* 0x000100001d047824 */ /* 0x040fe200078e00ff */
[----:B------:R-:W-:Y:S01]  /*11750*/  LOP3.LUT R44, R29, 0xffff0000, RZ, 0xc0, !PT ;  /* 0xffff00001d2c7812 */ /* 0x000fe200078ec0ff */
[----:B------:R-:W-:Y:S01]  /*11760*/  FMUL.FTZ R27, R48, R40 ;  /* 0x00000028301b7220 */ /* 0x000fe20000410000 */
[----:B------:R-:W-:Y:S01]  /*11770*/  LOP3.LUT R46, R33, 0xffff0000, RZ, 0xc0, !PT ;  /* 0xffff0000212e7812 */ /* 0x000fe200078ec0ff */
[----:B------:R-:W-:-:S02]  /*11780*/  IMAD.U32 R41, R11, 0x10000, RZ ;  /* 0x000100000b297824 */ /* 0x000fc400078e00ff */
[-C--:B------:R-:W-:Y:S01]  /*11790*/  FFMA.FTZ R38, R49, R35.reuse, -R38 ;  /* 0x0000002331267223 */ /* 0x080fe20000010826 */
[----:B------:R-:W-:Y:S01]  /*117a0*/  FFMA.FTZ R42, R51, R35, R42 ;  /* 0x00000023332a7223 */ /* 0x000fe2000001002a */
[----:B------:R-:W-:Y:S01]  /*117b0*/  FMUL.FTZ R29, R4, R40 ;  /* 0x00000028041d7220 */ /* 0x000fe20000410000 */
[----:B------:R-:W-:Y:S02]  /*117c0*/  IMAD.U32 R45, R34, 0x10000, RZ ;  /* 0x00010000222d7824 */ /* 0x000fe400078e00ff */
[-C--:B------:R-:W-:Y:S01]  /*117d0*/  FMUL.FTZ R33, R46, R10.reuse ;  /* 0x0000000a2e217220 */ /* 0x080fe20000410000 */
[----:B------:R-:W-:Y:S01]  /*117e0*/  FMUL.FTZ R35, R44, R10 ;  /* 0x0000000a2c237220 */ /* 0x000fe20000410000 */
[----:B------:R-:W-:Y:S02]  /*117f0*/  IMAD.U32 R39, R30, 0x10000, RZ ;  /* 0x000100001e277824 */ /* 0x000fe400078e00ff */
[-C--:B------:R-:W-:Y:S01]  /*11800*/  FFMA.FTZ R27, R4, R36.reuse, -R27 ;  /* 0x00000024041b7223 */ /* 0x080fe2000001081b */
[----:B------:R-:W-:Y:S01]  /*11810*/  FFMA.FTZ R10, R48, R36, R29 ;  /* 0x00000024300a7223 */ /* 0x000fe2000001001d */
[-C--:B------:R-:W-:Y:S01]  /*11820*/  FMUL.FTZ R4, R45, R41.reuse ;  /* 0x000000292d047220 */ /* 0x080fe20000410000 */
[-C--:B------:R-:W-:Y:S01]  /*11830*/  FFMA.FTZ R36, R44, R6.reuse, -R33 ;  /* 0x000000062c247223 */ /* 0x080fe20000010821 */
[----:B------:R-:W-:Y:S01]  /*11840*/  FFMA.FTZ R35, R46, R6, R35 ;  /* 0x000000062e237223 */ /* 0x000fe20000010023 */
[C---:B------:R-:W-:Y:S01]  /*11850*/  FMUL.FTZ R6, R39.reuse, R41 ;  /* 0x0000002927067220 */ /* 0x040fe20000410000 */
[----:B------:R-:W-:Y:S01]  /*11860*/  LOP3.LUT R41, R32, 0xffff0000, RZ, 0xc0, !PT ;  /* 0xffff000020297812 */ /* 0x000fe200078ec0ff */
[-C--:B------:R-:W-:Y:S01]  /*11870*/  FFMA.FTZ R29, R39, R37.reuse, -R4 ;  /* 0x00000025271d7223 */ /* 0x080fe20000010804 */
[----:B------:R-:W-:Y:S01]  /*11880*/  LOP3.LUT R11, R11, 0xffff0000, RZ, 0xc0, !PT ;  /* 0xffff00000b0b7812 */ /* 0x000fe200078ec0ff */
[----:B------:R-:W-:Y:S01]  /*11890*/  FFMA.FTZ R37, R45, R37, R6 ;  /* 0x000000252d257223 */ /* 0x000fe20000010006 */
[----:B------:R-:W-:Y:S01]  /*118a0*/  LOP3.LUT R33, R28, 0xffff0000, RZ, 0xc0, !PT ;  /* 0xffff00001c217812 */ /* 0x000fe200078ec0ff */
[----:B------:R-:W-:Y:S01]  /*118b0*/  FMUL.FTZ R4, R41, R9 ;  /* 0x0000000929047220 */ /* 0x000fe20000410000 */
[----:B------:R-:W-:-:S02]  /*118c0*/  LOP3.LUT R49, R34, 0xffff0000, RZ, 0xc0, !PT ;  /* 0xffff000022317812 */ /* 0x000fc400078ec0ff */
[----:B------:R-:W-:Y:S01]  /*118d0*/  LOP3.LUT R39, R30, 0xffff0000, RZ, 0xc0, !PT ;  /* 0xffff00001e277812 */ /* 0x000fe200078ec0ff */
[----:B------:R-:W-:Y:S01]  /*118e0*/  FMUL.FTZ R6, R33, R9 ;  /* 0x0000000921067220 */ /* 0x000fe20000410000 */
[----:B------:R-:W-:Y:S01]  /*118f0*/  LOP3.LUT R5, R5, 0xffff0000, RZ, 0xc0, !PT ;  /* 0xffff000005057812 */ /* 0x000fe200078ec0ff */
[-C--:B------:R-:W-:Y:S01]  /*11900*/  FMUL.FTZ R28, R49, R11.reuse ;  /* 0x0000000b311c7220 */ /* 0x080fe20000410000 */
[----:B------:R-:W-:Y:S01]  /*11910*/  LOP3.LUT R7, R7, 0xffff0000, RZ, 0xc0, !PT ;  /* 0xffff000007077812 */ /* 0x000fe200078ec0ff */
[----:B------:R-:W-:Y:S01]  /*11920*/  FMUL.FTZ R30, R39, R11 ;  /* 0x0000000b271e7220 */ /* 0x000fe20000410000 */
[----:B------:R-:W-:Y:S01]  /*11930*/  F2FP.BF16.F32.PACK_AB R10, R35, R10 ;  /* 0x0000000a230a723e */ /* 0x000fe200000010ff */
[-C--:B------:R-:W-:Y:S01]  /*11940*/  FFMA.FTZ R9, R33, R5.reuse, -R4 ;  /* 0x0000000521097223 */ /* 0x080fe20000010804 */
[----:B------:R-:W-:Y:S01]  /*11950*/  FFMA.FTZ R11, R41, R5, R6 ;  /* 0x00000005290b7223 */ /* 0x000fe20000010006 */
[-C--:B------:R-:W-:Y:S01]  /*11960*/  FFMA.FTZ R28, R39, R7.reuse, -R28 ;  /* 0x00000007271c7223 */ /* 0x080fe2000001081c */
[----:B------:R-:W-:Y:S01]  /*11970*/  FFMA.FTZ R30, R49, R7, R30 ;  /* 0x00000007311e7223 */ /* 0x000fe2000001001e */
[----:B------:R-:W-:-:S02]  /*11980*/  F2FP.BF16.F32.PACK_AB R6, R36, R27 ;  /* 0x0000001b2406723e */ /* 0x000fc400000010ff */
[----:B------:R-:W-:Y:S02]  /*11990*/  F2FP.BF16.F32.PACK_AB R5, R9, R38 ;  /* 0x000000260905723e */ /* 0x000fe400000010ff */
[----:B------:R-:W-:Y:S02]  /*119a0*/  F2FP.BF16.F32.PACK_AB R4, R0, R43 ;  /* 0x0000002b0004723e */ /* 0x000fe400000010ff */
[----:B------:R-:W-:Y:S02]  /*119b0*/  F2FP.BF16.F32.PACK_AB R9, R11, R42 ;  /* 0x0000002a0b09723e */ /* 0x000fe400000010ff */
[----:B------:R-:W-:Y:S02]  /*119c0*/  F2FP.BF16.F32.PACK_AB R7, R28, R29 ;  /* 0x0000001d1c07723e */ /* 0x000fe400000010ff */
[----:B------:R-:W-:Y:S02]  /*119d0*/  F2FP.BF16.F32.PACK_AB R8, R8, R31 ;  /* 0x0000001f0808723e */ /* 0x000fe400000010ff */
[----:B------:R-:W-:Y:S01]  /*119e0*/  F2FP.BF16.F32.PACK_AB R11, R30, R37 ;  /* 0x000000251e0b723e */ /* 0x000fe200000010ff */
[----:B------:R0:W-:Y:S04]  /*119f0*/  STS.128 [R50], R4 ;  /* 0x0000000432007388 */ /* 0x0001e80000000c00 */
[----:B------:R0:W-:Y:S02]  /*11a00*/  STS.128 [R3+0x14400], R8 ;  /* 0x0144000803007388 */ /* 0x0001e40000000c00 */
.L_x_640:
[----:B------:R-:W-:Y:S05]  /*11a10*/  BSYNC B1 ;  /* 0x0000000000017941 */ /* 0x000fea0003800000 */
.L_x_639:
[----:B------:R-:W-:Y:S05]  /*11a20*/  @P1 BRA `(.L_x_612) ;  /* 0x00000004005c1947 */ /* 0x000fea0003800000 */
[----:B------:R-:W2:Y:S01]  /*11a30*/  LDL R40, [R1+0x84] ;  /* 0x0000840001287983 */ /* 0x000ea20000100800 */
[----:B------:R-:W-:Y:S01]  /*11a40*/  LEA.HI R26, R47, R26, RZ, 0x1d ;  /* 0x0000001a2f1a7211 */ /* 0x000fe200078fe8ff */
[C---:B------:R-:W-:Y:S01]  /*11a50*/  IMAD.U32 R36, R20.reuse, 0x10000, RZ ;  /* 0x0001000014247824 */ /* 0x040fe200078e00ff */
[----:B------:R-:W-:Y:S01]  /*11a60*/  LOP3.LUT R38, R20, 0xffff0000, RZ, 0xc0, !PT ;  /* 0xffff000014267812 */ /* 0x000fe200078ec0ff */
[----:B------:R-:W-:Y:S01]  /*11a70*/  IMAD.U32 R34, R12, 0x10000, RZ ;  /* 0x000100000c227824 */ /* 0x000fe200078e00ff */
[----:B0-----:R-:W-:Y:S01]  /*11a80*/  SHF.R.S32.HI R3, RZ, 0x1f, R26 ;  /* 0x0000001fff037819 */ /* 0x001fe2000001141a */
[----:B------:R-:W-:Y:S01]  /*11a90*/  IMAD.SHL.U32 R0, R26, 0x8, RZ ;  /* 0x000000081a007824 */ /* 0x000fe200078e00ff */
[----:B------:R-:W-:Y:S01]  /*11aa0*/  LOP3.LUT R12, R12, 0xffff0000, RZ, 0xc0, !PT ;  /* 0xffff00000c0c7812 */ /* 0x000fe200078ec0ff */
[----:B------:R-:W-:Y:S01]  /*11ab0*/  IMAD.U32 R20, R13, 0x10000, RZ ;  /* 0x000100000d147824 */ /* 0x000fe200078e00ff */
[----:B------:R-:W-:Y:S01]  /*11ac0*/  LEA.HI R3, R3, R26, RZ, 0x3 ;  /* 0x0000001a03037211 */ /* 0x000fe200078f18ff */
[----:B------:R-:W-:Y:S01]  /*11ad0*/  IMAD.U32 R41, R24, 0x10000, RZ ;  /* 0x0001000018297824 */ /* 0x000fe200078e00ff */
[----:B-----5:R-:W-:-:S02]  /*11ae0*/  LOP3.LUT R0, R54, 0x38, R0, 0xf8, !PT ;  /* 0x0000003836007812 */ /* 0x020fc400078ef800 */
[----:B------:R-:W-:Y:S01]  /*11af0*/  LOP3.LUT R24, R24, 0xffff0000, RZ, 0xc0, !PT ;  /* 0xffff000018187812 */ /* 0x000fe200078ec0ff */
[----:B------:R-:W-:Y:S01]  /*11b00*/  IMAD.SHL.U32 R3, R3, 0x400, RZ ;  /* 0x0000040003037824 */ /* 0x000fe200078e00ff */
[----:B------:R-:W-:Y:S02]  /*11b10*/  LOP3.LUT R0, R0, R53, RZ, 0x3c, !PT ;  /* 0x0000003500007212 */ /* 0x000fe400078e3cff */
[----:B------:R-:W-:Y:S02]  /*11b20*/  LOP3.LUT R13, R13, 0xffff0000, RZ, 0xc0, !PT ;  /* 0xffff00000d0d7812 */ /* 0x000fe400078ec0ff */
        /* <DEDUP_REMOVED lines=11> */
[----:B------:R-:W-:Y:S01]  /*11be0*/  FMUL.FTZ R37, R12, R8 ;  /* 0x000000080c257220 */ /* 0x000fe20000410000 */
[----:B------:R-:W-:-:S02]  /*11bf0*/  IMAD.U32 R31, R10, 0x10000, RZ ;  /* 0x000100000a1f7824 */ /* 0x000fc400078e00ff */
[----:B------:R-:W-:Y:S01]  /*11c00*/  FMUL.FTZ R39, R20, R30 ;  /* 0x0000001e14277220 */ /* 0x000fe20000410000 */
[----:B------:R-:W-:Y:S01]  /*11c10*/  LOP3.LUT R10, R10, 0xffff0000, RZ, 0xc0, !PT ;  /* 0xffff00000a0a7812 */ /* 0x000fe200078ec0ff */
[C---:B------:R-:W-:Y:S01]  /*11c20*/  IMAD.U32 R32, R11.reuse, 0x10000, RZ ;  /* 0x000100000b207824 */ /* 0x040fe200078e00ff */
[----:B------:R-:W-:Y:S01]  /*11c30*/  LOP3.LUT R11, R11, 0xffff0000, RZ, 0xc0, !PT ;  /* 0xffff00000b0b7812 */ /* 0x000fe200078ec0ff */
[----:B--2---:R-:W0:Y:S02]  /*11c40*/  LDS.128 R4, [R40] ;  /* 0x0000000028047984 */ /* 0x004e240000000c00 */
[C---:B0-----:R-:W-:Y:S01]  /*11c50*/  IMAD.U32 R0, R4.reuse, 0x10000, RZ ;  /* 0x0001000004007824 */ /* 0x041fe200078e00ff */
[----:B------:R-:W-:Y:S01]  /*11c60*/  LOP3.LUT R4, R4, 0xffff0000, RZ, 0xc0, !PT ;  /* 0xffff000004047812 */ /* 0x000fe200078ec0ff */
[----:B------:R-:W-:Y:S01]  /*11c70*/  IMAD.U32 R26, R5, 0x10000, RZ ;  /* 0x00010000051a7824 */ /* 0x000fe200078e00ff */
[----:B------:R-:W-:Y:S01]  /*11c80*/  SHF.L.U32 R28, R7, 0x10, RZ ;  /* 0x00000010071c7819 */ /* 0x000fe200000006ff */
[----:B------:R-:W-:Y:S01]  /*11c90*/  FFMA.FTZ R33, R34, R0, -R33 ;  /* 0x0000000022217223 */ /* 0x000fe20000010821 */
[----:B------:R-:W-:-:S02]  /*11ca0*/  IMAD.U32 R34, R21, 0x10000, RZ ;  /* 0x0001000015227824 */ /* 0x000fc400078e00ff */
[----:B------:R-:W-:Y:S01]  /*11cb0*/  FFMA.FTZ R29, R36, R0, R29 ;  /* 0x00000000241d7223 */ /* 0x000fe2000001001d */
[-C--:B------:R-:W-:Y:S01]  /*11cc0*/  FFMA.FTZ R0, R12, R4.reuse, -R35 ;  /* 0x000000040c007223 */ /* 0x080fe20000010823 */
[----:B------:R-:W-:Y:S01]  /*11cd0*/  FFMA.FTZ R8, R38, R4, R37 ;  /* 0x0000000426087223 */ /* 0x000fe20000010025 */
[----:B------:R-:W-:Y:S01]  /*11ce0*/  FMUL.FTZ R35, R34, R30 ;  /* 0x0000001e22237220 */ /* 0x000fe20000410000 */
[----:B------:R-:W-:Y:S02]  /*11cf0*/  IMAD.U32 R37, R14, 0x10000, RZ ;  /* 0x000100000e257824 */ /* 0x000fe400078e00ff */
[-C--:B------:R-:W-:Y:S01]  /*11d00*/  FMUL.FTZ R4, R41, R31.reuse ;  /* 0x0000001f29047220 */ /* 0x080fe20000410000 */
[----:B------:R-:W-:Y:S01]  /*11d10*/  IMAD.U32 R27, R6, 0x10000, RZ ;  /* 0x00010000061b7824 */ /* 0x000fe200078e00ff */
[----:B------:R-:W-:Y:S01]  /*11d20*/  LOP3.LUT R14, R14, 0xffff0000, RZ, 0xc0, !PT ;  /* 0xffff00000e0e7812 */ /* 0x000fe200078ec0ff */
[-C--:B------:R-:W-:Y:S01]  /*11d30*/  FFMA.FTZ R35, R20, R26.reuse, -R35 ;  /* 0x0000001a14237223 */ /* 0x080fe20000010823 */
[----:B------:R-:W-:Y:S01]  /*11d40*/  FFMA.FTZ R39, R34, R26, R39 ;  /* 0x0000001a22277223 */ /* 0x000fe20000010027 */
[C---:B------:R-:W-:Y:S01]  /*11d50*/  FMUL.FTZ R12, R37.reuse, R31 ;  /* 0x0000001f250c7220 */ /* 0x040fe20000410000 */
[----:B------:R-:W-:Y:S01]  /*11d60*/  FFMA.FTZ R20, R37, R27, -R4 ;  /* 0x0000001b25147223 */ /* 0x000fe20000010804 */
[----:B------:R-:W-:-:S02]  /*11d70*/  IMAD.U32 R26, R25, 0x10000, RZ ;  /* 0x00010000191a7824 */ /* 0x000fc400078e00ff */
[-C--:B------:R-:W-:Y:S01]  /*11d80*/  FMUL.FTZ R31, R24, R10.reuse ;  /* 0x0000000a181f7220 */ /* 0x080fe20000410000 */
[----:B------:R-:W-:Y:S02]  /*11d90*/  IMAD.U32 R4, R15, 0x10000, RZ ;  /* 0x000100000f047824 */ /* 0x000fe400078e00ff */
[----:B------:R-:W-:Y:S01]  /*11da0*/  FMUL.FTZ R37, R14, R10 ;  /* 0x0000000a0e257220 */ /* 0x000fe20000410000 */
[----:B------:R-:W-:Y:S01]  /*11db0*/  LOP3.LUT R6, R6, 0xffff0000, RZ, 0xc0, !PT ;  /* 0xffff000006067812 */ /* 0x000fe200078ec0ff */
[----:B------:R-:W-:Y:S01]  /*11dc0*/  FFMA.FTZ R10, R41, R27, R12 ;  /* 0x0000001b290a7223 */ /* 0x000fe2000001000c */
[-C--:B------:R-:W-:Y:S01]  /*11dd0*/  FMUL.FTZ R27, R26, R32.reuse ;  /* 0x000000201a1b7220 */ /* 0x080fe20000410000 */
[----:B------:R-:W-:Y:S01]  /*11de0*/  LOP3.LUT R21, R21, 0xffff0000, RZ, 0xc0, !PT ;  /* 0xffff000015157812 */ /* 0x000fe200078ec0ff */
[----:B------:R-:W-:Y:S01]  /*11df0*/  FMUL.FTZ R41, R4, R32 ;  /* 0x0000002004297220 */ /* 0x000fe20000410000 */
[----:B------:R-:W-:Y:S01]  /*11e00*/  LOP3.LUT R25, R25, 0xffff0000, RZ, 0xc0, !PT ;  /* 0xffff000019197812 */ /* 0x000fe200078ec0ff */
[----:B------:R-:W-:Y:S01]  /*11e10*/  FFMA.FTZ R37, R24, R6, R37 ;  /* 0x0000000618257223 */ /* 0x000fe20000010025 */
[----:B------:R-:W-:Y:S01]  /*11e20*/  LOP3.LUT R15, R15, 0xffff0000, RZ, 0xc0, !PT ;  /* 0xffff00000f0f7812 */ /* 0x000fe200078ec0ff */
[----:B------:R-:W-:Y:S01]  /*11e30*/  FFMA.FTZ R27, R4, R28, -R27 ;  /* 0x0000001c041b7223 */ /* 0x000fe2000001081b */
[----:B------:R-:W-:Y:S01]  /*11e40*/  LOP3.LUT R5, R5, 0xffff0000, RZ, 0xc0, !PT ;  /* 0xffff000005057812 */ /* 0x000fe200078ec0ff */
[----:B------:R-:W-:Y:S01]  /*11e50*/  FFMA.FTZ R31, R14, R6, -R31 ;  /* 0x000000060e1f7223 */ /* 0x000fe2000001081f */
[----:B------:R-:W-:Y:S01]  /*11e60*/  LOP3.LUT R7, R7, 0xffff0000, RZ, 0xc0, !PT ;  /* 0xffff000007077812 */ /* 0x000fe200078ec0ff */
        /* <DEDUP_REMOVED lines=19> */
.L_x_612:
[----:B------:R-:W-:Y:S05]  /*11fa0*/  BSYNC B0 ;  /* 0x0000000000007941 */ /* 0x000fea0003800000 */
.L_x_578:
[----:B------:R-:W-:Y:S01]  /*11fb0*/  @!PT LDS RZ, [RZ] ;  /* 0x00000000fffff984 */ /* 0x000fe20000000800 */
[----:B------:R-:W-:Y:S01]  /*11fc0*/  @!PT LDS RZ, [RZ] ;  /* 0x00000000fffff984 */ /* 0x000fe20000000800 */
[----:B------:R-:W-:Y:S01]  /*11fd0*/  @!PT LDS RZ, [RZ] ;  /* 0x00000000fffff984 */ /* 0x000fe20000000800 */
[----:B------:R-:W-:Y:S01]  /*11fe0*/  @!PT LDS RZ, [RZ] ;  /* 0x00000000fffff984 */ /* 0x000fe20000000800 */
[----:B------:R0:W-:Y:S06]  /*11ff0*/  MEMBAR.ALL.CTA ;  /* 0x0000000000007992 */ /* 0x0001ec0000008000 */
[----:B0-----:R-:W0:Y:S01]  /*12000*/  FENCE.VIEW.ASYNC.S ;  /* 0x00000000000073c6 */ /* 0x001e220000000000 */
[----:B------:R-:W-:Y:S05]  /*12010*/  WARPSYNC.ALL ;  /* 0x0000000000007948 */ /* 0x000fea0003800000 */
[----:B0-----:R-:W-:Y:S06]  /*12020*/  BAR.SYNC.DEFER_BLOCKING 0xd, 0x100 ;  /* 0x0344000000007b1d */ /* 0x001fec0000010000 */
.L_x_576:
[----:B------:R-:W-:-:S06]  /*12030*/  ULOP3.LUT UR4, UR60, 0x1, URZ, 0xfc, !UPT ;  /* 0x000000013c047892 */ /* 0x000fcc000f8efc3f */
[----:B------:R-:W-:-:S05]  /*12040*/  IMAD.U32 R0, RZ, RZ, UR4 ;  /* 0x00000004ff007e24 */ /* 0x000fca000f8e00ff */
[----:B------:R-:W-:-:S13]  /*12050*/  ISETP.NE.AND P0, PT, R0, 0x3, PT ;  /* 0x000000030000780c */ /* 0x000fda0003f05270 */
[----:B------:R-:W-:Y:S05]  /*12060*/  @!P0 BRA `(.L_x_641) ;  /* 0x0000000000048947 */ /* 0x000fea0003800000 */
[----:B------:R-:W-:Y:S01]  /*12070*/  BPT.TRAP 0x1 ;  /* 0x000000040000795c */ /* 0x000fe20000300000 */
.L_x_641:
[----:B------:R-:W-:Y:S01]  /*12080*/  IMAD R0, R221, 0x8, R16 ;  /* 0x00000008dd007824 */ /* 0x000fe200078e0210 */
[----:B01234-:R-:W-:-:S04]  /*12090*/  SHF.L.U32 R3, R222, 0x1f, RZ ;  /* 0x0000001fde037819 */ /* 0x01ffc800000006ff */
[----:B------:R0:W1:Y:S01]  /*120a0*/  SYNCS.PHASECHK.TRANS64.TRYWAIT P1, [R0+URZ+0x38830], R3 ;  /* 0x03883003000075a7 */ /* 0x000062000802017f */
[----:B------:R-:W-:Y:S05]  /*120b0*/  @!P0 BRA `(.L_x_642) ;  /* 0x0000000000048947 */ /* 0x000fea0003800000 */
[----:B------:R-:W-:Y:S01]  /*120c0*/  BPT.TRAP 0x1 ;  /* 0x000000040000795c */ /* 0x000fe20000300000 */
.L_x_642:
[----:B------:R-:W2:Y:S01]  /*120d0*/  LDL R6, [R1+0x70] ;  /* 0x0000700001067983 */ /* 0x000ea20000100800 */
[----:B------:R-:W-:Y:S01]  /*120e0*/  IMAD.MOV.U32 R5, RZ, RZ, -0x2 ;  /* 0xfffffffeff057424 */ /* 0x000fe200078e00ff */
[----:B--2---:R-:W-:-:S04]  /*120f0*/  SHF.R.S32.HI R4, RZ, 0x1f, R6 ;  /* 0x0000001fff047819 */ /* 0x004fc80000011406 */
[----:B------:R-:W-:-:S04]  /*12100*/  LEA.HI R4, R4, R6, RZ, 0x2 ;  /* 0x0000000604047211 */ /* 0x000fc800078f10ff */
[----:B------:R-:W-:-:S05]  /*12110*/  LOP3.LUT R4, R4, 0x7ffffffc, RZ, 0xc0, !PT ;  /* 0x7ffffffc04047812 */ /* 0x000fca00078ec0ff */
[----:B------:R-:W-:Y:S01]  /*12120*/  IMAD.IADD R4, R6, 0x1, -R4 ;  /* 0x0000000106047824 */ /* 0x000fe200078e0a04 */
[----:B-1----:R-:W-:Y:S06]  /*12130*/  @P1 BRA `(.L_x_643) ;  /* 0x0000000000081947 */ /* 0x002fec0003800000 */
[----:B------:R-:W1:Y:S02]  /*12140*/  SYNCS.PHASECHK.TRANS64.TRYWAIT P1, [R0+URZ+0x38830], R3 ;  /* 0x03883003000075a7 */ /* 0x000e64000802017f */
[----:B-1----:R-:W-:Y:S05]  /*12150*/  @!P1 BRA `(.L_x_644) ;  /* 0x0000014000449947 */ /* 0x002fea0003800000 */
.L_x_643:
[----:B------:R-:W2:Y:S01]  /*12160*/  S2R R6, SR_TID.X ;  /* 0x0000000000067919 */ /* 0x000ea20000002100 */
[----:B------:R-:W-:Y:S05]  /*12170*/  WARPSYNC.ALL ;  /* 0x0000000000007948 */ /* 0x000fea0003800000 */
[----:B------:R-:W-:Y:S02]  /*12180*/  IMAD R5, R4, R5, 0x50 ;  /* 0x0000005004057424 */ /* 0x000fe400078e0205 */
[----:B------:R-:W-:Y:S01]  /*12190*/  IMAD.MOV.U32 R151, RZ, RZ, RZ ;  /* 0x000000ffff977224 */ /* 0x000fe200078e00ff */
[----:B--2---:R-:W-:-:S04]  /*121a0*/  LOP3.LUT R6, R6, 0x7f, RZ, 0xc0, !PT ;  /* 0x0000007f06067812 */ /* 0x004fc800078ec0ff */
[----:B------:R-:W-:Y:S01]  /*121b0*/  ISETP.NE.AND P1, PT, R6, RZ, PT ;  /* 0x000000ff0600720c */ /* 0x000fe20003f25270 */
[----:B01----:R-:W-:Y:S01]  /*121c0*/  VIADD R3, R16, 0x24400 ;  /* 0x0002440010037836 */ /* 0x003fe20000000000 */
[----:B------:R-:W-:Y:S01]  /*121d0*/  R2UR UR12, R2 ;  /* 0x00000000020c72ca */ /* 0x000fe200000e0000 */
[----:B------:R-:W-:Y:S01]  /*121e0*/  WARPGROUP.ARRIVE ;  /* 0x00000000000079c5 */ /* 0x000fe20000000000 */
[----:B------:R-:W-:Y:S01]  /*121f0*/  UMOV UR9, 0x40000040 ;  /* 0x4000004000097882 */ /* 0x000fe20000000000 */
[----:B------:R-:W-:Y:S01]  /*12200*/  MOV R7, 0x40000040 ;  /* 0x4000004000077802 */ /* 0x000fe20000000f00 */
[----:B------:R-:W-:Y:S01]  /*12210*/  UMOV UR5, UR9 ;  /* 0x0000000900057c82 */ /* 0x000fe20008000000 */
[----:B------:R-:W-:Y:S01]  /*12220*/  SHF.R.U32.HI R3, RZ, 0x4, R3 ;  /* 0x00000004ff037819 */ /* 0x000fe20000011603 */
[----:B------:R-:W-:Y:S01]  /*12230*/  IMAD.MOV.U32 R9, RZ, RZ, 0x40000040 ;  /* 0x40000040ff097424 */ /* 0x000fe200078e00ff */
[----:B------:R-:W-:Y:S01]  /*12240*/  R2UR UR7, R7 ;  /* 0x00000000070772ca */ /* 0x000fe200000e0000 */
[----:B------:R-:W-:Y:S01]  /*12250*/  IMAD.MOV.U32 R7, RZ, RZ, 0x40000040 ;  /* 0x40000040ff077424 */ /* 0x000fe200078e00ff */
[----:B------:R-:W-:Y:S01]  /*12260*/  LOP3.LUT R3, R3, 0x3fff, RZ, 0xc0, !PT ;  /* 0x00003fff03037812 */ /* 0x000fe200078ec0ff */
[----:B------:R-:W-:Y:S01]  /*12270*/  UMOV UR17, 0x40000040 ;  /* 0x4000004000117882 */ /* 0x000fe20000000000 */
[----:B------:R-:W-:Y:S01]  /*12280*/  IMAD.U32 R11, RZ, RZ, UR9 ;  /* 0x00000009ff0b7e24 */ /* 0x000fe2000f8e00ff */
[----:B------:R-:W-:Y:S01]  /*12290*/  UMOV UR53, 0x40000040 ;  /* 0x4000004000357882 */ /* 0x000fe20000000000 */
[----:B------:R-:W-:Y:S01]  /*122a0*/  LOP3.LUT R226, R3, 0x10000, RZ, 0xfc, !PT ;  /* 0x0001000003e27812 */ /* 0x000fe200078efcff */
[----:B------:R-:W-:Y:S01]  /*122b0*/  IMAD.MOV.U32 R3, RZ, RZ, 0x40000040 ;  /* 0x40000040ff037424 */ /* 0x000fe200078e00ff */
[----:B------:R-:W-:Y:S01]  /*122c0*/  ULOP3.LUT UR12, UR12, 0x10000, URZ, 0xfc, !UPT ;  /* 0x000100000c0c7892 */ /* 0x000fe2000f8efc3f */
[----:B------:R-:W-:Y:S01]  /*122d0*/  IMAD.IADD R5, R5, 0x1, R148 ;  /* 0x0000000105057824 */ /* 0x000fe200078e0294 */
[----:B------:R-:W-:Y:S01]  /*122e0*/  UMOV UR49, 0x40000040 ;  /* 0x4000004000317882 */ /* 0x000fe20000000000 */
[----:B------:R-:W-:Y:S01]  /*122f0*/  IMAD R2, R221, 0xa00, R226 ;  /* 0x00000a00dd027824 */ /* 0x000fe200078e02e2 */
[----:B------:R-:W-:Y:S01]  /*12300*/  R2UR UR11, R3 ;  /* 0x00000000030b72ca */ /* 0x000fe200000e0000 */
[----:B------:R-:W-:Y:S01]  /*12310*/  UIADD3 UR52, UR12, 0x806, URZ ;  /* 0x000008060c347890 */ /* 0x000fe2000fffe03f */
[----:B------:R-:W-:Y:S01]  /*12320*/  IMAD.MOV.U32 R3, RZ, RZ, 0x40000040 ;  /* 0x40000040ff037424 */ /* 0x000fe200078e00ff */
[----:B------:R-:W-:Y:S01]  /*12330*/  UMOV UR8, UR12 ;  /* 0x0000000c00087c82 */ /* 0x000fe20008000000 */
[C---:B------:R-:W-:Y:S01]  /*12340*/  R2UR UR10, R2.reuse ;  /* 0x00000000020a72ca */ /* 0x040fe200000e0000 */
[C---:B------:R-:W-:Y:S01]  /*12350*/  VIADD R6, R2.reuse, 0x80 ;  /* 0x0000008002067836 */ /* 0x040fe20000000000 */
[----:B------:R-:W-:Y:S01]  /*12360*/  UMOV UR4, UR8 ;  /* 0x0000000800047c82 */ /* 0x000fe20008000000 */
[----:B------:R-:W-:Y:S01]  /*12370*/  VIADD R8, R2, 0x200 ;  /* 0x0000020002087836 */ /* 0x000fe20000000000 */
[----:B------:R-:W-:Y:S01]  /*12380*/  UIADD3 UR48, UR12, 0xc00, URZ ;  /* 0x00000c000c307890 */ /* 0x000fe2000fffe03f */
[----:B------:R-:W-:Y:S01]  /*12390*/  IMAD.U32 R10, RZ, RZ, UR8 ;  /* 0x00000008ff0a7e24 */ /* 0x000fe2000f8e00ff */
[----:B------:R-:W-:Y:S01]  /*123a0*/  R2UR UR6, R6 ;  /* 0x00000000060672ca */ /* 0x000fe200000e0000 */
[----:B------:R-:W-:Y:S01]  /*123b0*/  VIADD R6, R2, 0x100 ;  /* 0x0000010002067836 */ /* 0x000fe20000000000 */
[----:B------:R-:W-:Y:S01]  /*123c0*/  UIADD3 UR44, UR12, 0xc02, URZ ;  /* 0x00000c020c2c7890 */ /* 0x000fe2000fffe03f */
[----:B------:R-:W-:Y:S01]  /*123d0*/  IMAD R5, R180, -0x50, R5 ;  /* 0xffffffb0b4057824 */ /* 0x000fe200078e0205 */
[----:B------:R0:W-:Y:S01]  /*123e0*/  STL.64 [R1+0x58], R10 ;  /* 0x0000580a01007387 */ /* 0x0001e20000100a00 */
[----:B------:R-:W-:Y:S01]  /*123f0*/  UMOV UR45, 0x40000040 ;  /* 0x40000040002d7882 */ /* 0x000fe20000000000 */
[----:B------:R-:W-:Y:S01]  /*12400*/  UIADD3 UR40, UR12, 0xc04, URZ ;  /* 0x00000c040c287890 */ /* 0x000fe2000fffe03f */
[----:B------:R-:W-:Y:S01]  /*12410*/  HGMMA.64x16x16.F32.BF16 R56, gdesc[UR8], RZ, !UPT, gsb0 ;  /* 0x00200000083879f0 */ /* 0x000fe2000c0018ff */
[----:B------:R-:W-:Y:S01]  /*12420*/  R2UR UR10, R8 ;  /* 0x00000000080a72ca */ /* 0x000fe200000e0000 */
[----:B------:R-:W-:Y:S01]  /*12430*/  VIADD R8, R2, 0x202 ;  /* 0x0000020202087836 */ /* 0x000fe20000000000 */
[----:B------:R-:W-:Y:S01]  /*12440*/  R2UR UR11, R9 ;  /* 0x00000000090b72ca */ /* 0x000fe200000e0000 */
[----:B------:R-:W-:Y:S01]  /*12450*/  UMOV UR41, 0x40000040 ;  /* 0x4000004000297882 */ /* 0x000fe20000000000 */
[----:B------:R-:W-:Y:S01]  /*12460*/  MOV R9, 0x40000040 ;  /* 0x4000004000097802 */ /* 0x000fe20000000f00 */
[----:B------:R-:W-:Y:S01]  /*12470*/  UIADD3 UR36, UR12, 0xc06, URZ ;  /* 0x00000c060c247890 */ /* 0x000fe2000fffe03f */
[C---:B------:R-:W-:Y:S01]  /*12480*/  ISETP.GT.AND P6, PT, R5.reuse, RZ, PT ;  /* 0x000000ff0500720c */ /* 0x040fe20003fc4270 */
[----:B------:R-:W-:Y:S01]  /*12490*/  UMOV UR37, 0x40000040 ;  /* 0x4000004000257882 */ /* 0x000fe20000000000 */
[----:B0-----:R-:W-:Y:S01]  /*124a0*/  IMAD.U32 R11, RZ, RZ, UR17 ;  /* 0x00000011ff0b7e24 */ /* 0x001fe2000f8e00ff */
[C---:B------:R-:W-:Y:S01]  /*124b0*/  ISETP.GT.AND P5, PT, R5.reuse, 0x1, PT ;  /* 0x000000010500780c */ /* 0x040fe20003fa4270 */
[----:B------:R-:W-:Y:S01]  /*124c0*/  @!P1 VIADD R0, R0, 0x38840 ;  /* 0x0003884000009836 */ /* 0x000fe20000000000 */
[C---:B------:R-:W-:Y:S01]  /*124d0*/  ISETP.GT.AND P4, PT, R5.reuse, 0x8, PT ;  /* 0x000000080500780c */ /* 0x040fe20003f84270 */
[----:B------:R-:W-:Y:S01]  /*124e0*/  BSSY B0, `(.L_x_645) ;  /* 0x0000924000007945 */ /* 0x000fe20003800000 */
[C---:B------:R-:W-:Y:S01]  /*124f0*/  ISETP.GT.AND P3, PT, R5.reuse, 0x9, PT ;  /* 0x000000090500780c */ /* 0x040fe20003f64270 */
[--C-:B------:R-:W-:Y:S01]  /*12500*/  IMAD.MOV.U32 R150, RZ, RZ, R151.reuse ;  /* 0x000000ffff967224 */ /* 0x100fe200078e0097 */
[----:B------:R-:W-:Y:S01]  /*12510*/  ISETP.GT.AND P2, PT, R5, 0x10, PT ;  /* 0x000000100500780c */ /* 0x000fe20003f44270 */
[--C-:B------:R-:W-:Y:S01]  /*12520*/  IMAD.MOV.U32 R149, RZ, RZ, R151.reuse ;  /* 0x000000ffff957224 */ /* 0x100fe200078e0097 */
[----:B------:R-:W-:Y:S01]  /*12530*/  P2R R12, PR, RZ, 0x1 ;  /* 0x00000001ff0c7803 */ /* 0x000fe20000000000 */
[--C-:B------:R-:W-:Y:S01]  /*12540*/  IMAD.MOV.U32 R147, RZ, RZ, R151.reuse ;  /* 0x000000ffff937224 */ /* 0x100fe200078e0097 */
[----:B------:R-:W-:Y:S01]  /*12550*/  @!P1 PRMT R0, RZ, 0x654, R0 ;  /* 0x00000654ff009816 */ /* 0x000fe20000000000 */
[--C-:B-----5:R-:W-:Y:S01]  /*12560*/  IMAD.MOV.U32 R146, RZ, RZ, R151.reuse ;  /* 0x000000ffff927224 */ /* 0x120fe200078e0097 */
        /* <DEDUP_REMOVED lines=23> */
[----:B------:R-:W-:Y:S01]  /*126e0*/  IMAD.MOV.U32 R127, RZ, RZ, R151 ;  /* 0x000000ffff7f7224 */ /* 0x000fe200078e0097 */
[----:B------:R-:W-:Y:S01]  /*126f0*/  HGMMA.64x16x16.F32.BF16 R48, gdesc[UR4], RZ, !UPT, gsb0 ;  /* 0x00200000043079f0 */ /* 0x000fe2000c0018ff */
[----:B------:R-:W-:Y:S01]  /*12700*/  R2UR UR6, R6 ;  /* 0x00000000060672ca */ /* 0x000fe200000e0000 */
[----:B------:R-:W-:Y:S01]  /*12710*/  UMOV UR4, UR8 ;  /* 0x0000000800047c82 */ /* 0x000fe20008000000 */
[----:B------:R-:W-:Y:S01]  /*12720*/  R2UR UR7, R7 ;  /* 0x00000000070772ca */ /* 0x000fe200000e0000 */
[----:B------:R-:W-:Y:S01]  /*12730*/  UMOV UR5, UR9 ;  /* 0x0000000900057c82 */ /* 0x000fe20008000000 */
[----:B------:R-:W-:Y:S02]  /*12740*/  VIADD R6, R2, 0x180 ;  /* 0x0000018002067836 */ /* 0x000fe40000000000 */
[----:B------:R-:W-:-:S02]  /*12750*/  IMAD.MOV.U32 R7, RZ, RZ, 0x40000040 ;  /* 0x40000040ff077424 */ /* 0x000fc400078e00ff */
        /* <DEDUP_REMOVED lines=34> */
[--C-:B------:R-:W-:Y:S01]  /*12980*/  IMAD.MOV.U32 R99, RZ, RZ, R151.reuse ;  /* 0x000000ffff637224 */ /* 0x100fe200078e0097 */
[----:B------:R-:W-:Y:S01]  /*12990*/  R2UR UR18, R6 ;  /* 0x00000000061272ca */ /* 0x000fe200000e0000 */
[----:B------:R-:W-:Y:S01]  /*129a0*/  VIADD R6, R2, 0x82 ;  /* 0x0000008202067836 */ /* 0x000fe20000000000 */
[----:B------:R-:W-:Y:S01]  /*129b0*/  R2UR UR19, R7 ;  /* 0x00000000071372ca */ /* 0x000fe200000e0000 */
[----:B------:R-:W-:Y:S02]  /*129c0*/  IMAD.MOV.U32 R7, RZ, RZ, 0x40000040 ;  /* 0x40000040ff077424 */ /* 0x000fe400078e00ff */
        /* <DEDUP_REMOVED lines=25> */
[----:B------:R-:W-:Y:S01]  /*12b60*/  UIADD3 UR4, UR12, 0x2, URZ ;  /* 0x000000020c047890 */ /* 0x000fe2000fffe03f */
[----:B------:R-:W-:Y:S01]  /*12b70*/  R2UR UR6, R6 ;  /* 0x00000000060672ca */ /* 0x000fe200000e0000 */
[----:B------:R-:W-:Y:S01]  /*12b80*/  VIADD R6, R2, 0x102 ;  /* 0x0000010202067836 */ /* 0x000fe20000000000 */
[----:B------:R-:W-:Y:S01]  /*12b90*/  R2UR UR7, R7 ;  /* 0x00000000070772ca */ /* 0x000fe200000e0000 */
[----:B------:R-:W-:-:S03]  /*12ba0*/  IMAD.MOV.U32 R7, RZ, RZ, 0x40000040 ;  /* 0x40000040ff077424 */ /* 0x000fc600078e00ff */
[----:B------:R-:W-:Y:S02]  /*12bb0*/  UMOV UR16, UR4 ;  /* 0x0000000400107c82 */ /* 0x000fe40008000000 */
[----:B------:R-:W-:-:S05]  /*12bc0*/  IMAD.U32 R10, RZ, RZ, UR16 ;  /* 0x00000010ff0a7e24 */ /* 0x000fca000f8e00ff */
[----:B------:R0:W-:Y:S01]  /*12bd0*/  STL.64 [R1+0x50], R10 ;  /* 0x0000500a01007387 */ /* 0x0001e20000100a00 */
[----:B------:R-:W-:Y:S02]  /*12be0*/  WARPGROUP.DEPBAR.LE gsb0, 0x0 ;  /* 0x00008000000079c5 */ /* 0x000fe40000010000 */
[----:B------:R-:W-:-:S06]  /*12bf0*/  WARPGROUP.ARRIVE ;  /* 0x00000000000079c5 */ /* 0x000fcc0000000000 */
[----:B------:R-:W-:Y:S01]  /*12c00*/  HGMMA.64x16x16.F32.BF16 R24, gdesc[UR8], RZ, !UPT, gsb0 ;  /* 0x00200000081879f0 */ /* 0x000fe2000c0018ff */
[----:B------:R-:W-:Y:S01]  /*12c10*/  UMOV UR8, UR16 ;  /* 0x0000001000087c82 */ /* 0x000fe20008000000 */
[----:B------:R-:W-:Y:S01]  /*12c20*/  UMOV UR9, UR17 ;  /* 0x0000001100097c82 */ /* 0x000fe20008000000 */
[----:B------:R-:W-:Y:S01]  /*12c30*/  UMOV UR4, UR8 ;  /* 0x0000000800047c82 */ /* 0x000fe20008000000 */
[----:B------:R-:W-:Y:S01]  /*12c40*/  UMOV UR5, UR9 ;  /* 0x0000000900057c82 */ /* 0x000fe20008000000 */
[----:B------:R-:W-:Y:S01]  /*12c50*/  R2UR UR10, R8 ;  /* 0x00000000080a72ca */ /* 0x000fe200000e0000 */
[----:B------:R-:W-:Y:S01]  /*12c60*/  VIADD R8, R2, 0x204 ;  /* 0x0000020402087836 */ /* 0x000fe20000000000 */
[----:B------:R-:W-:Y:S01]  /*12c70*/  R2UR UR11, R9 ;  /* 0x00000000090b72ca */ /* 0x000fe200000e0000 */
[----:B------:R-:W-:Y:S01]  /*12c80*/  IMAD.MOV.U32 R9, RZ, RZ, 0x40000040 ;  /* 0x40000040ff097424 */ /* 0x000fe200078e00ff */
[----:B------:R-:W-:Y:S02]  /*12c90*/  WARPGROUP.DEPBAR.LE gsb0, 0x0 ;  /* 0x00008000000079c5 */ /* 0x000fe40000010000 */
[----:B------:R-:W-:-:S06]  /*12ca0*/  WARPGROUP.ARRIVE ;  /* 0x00000000000079c5 */ /* 0x000fcc0000000000 */
[----:B------:R-:W-:Y:S01]  /*12cb0*/  HGMMA.64x16x16.F32.BF16 R56, gdesc[UR16], R56, gsb0 ;  /* 0x00200000103879f0 */ /* 0x000fe20008001838 */
[----:B------:R-:W-:Y:S02]  /*12cc0*/  UMOV UR17, 0x40000040 ;  /* 0x4000004000117882 */ /* 0x000fe40000000000 */
[----:B0-----:R-:W-:Y:S01]  /*12cd0*/  IMAD.U32 R11, RZ, RZ, UR17 ;  /* 0x00000011ff0b7e24 */ /* 0x001fe2000f8e00ff */
[----:B------:R-:W-:Y:S02]  /*12ce0*/  WARPGROUP.DEPBAR.LE gsb0, 0x0 ;  /* 0x00008000000079c5 */ /* 0x000fe40000010000 */
[----:B------:R-:W-:-:S06]  /*12cf0*/  WARPGROUP.ARRIVE ;  /* 0x00000000000079c5 */ /* 0x000fcc0000000000 */
[----:B------:R-:W-:Y:S01]  /*12d00*/  HGMMA.64x16x16.F32.BF16 R48, gdesc[UR4], R48, gsb0 ;  /* 0x00200000043079f0 */ /* 0x000fe20008001830 */
[----:B------:R-:W-:Y:S01]  /*12d10*/  R2UR UR6, R6 ;  /* 0x00000000060672ca */ /* 0x000fe200000e0000 */
[----:B------:R-:W-:Y:S01]  /*12d20*/  UMOV UR4, UR8 ;  /* 0x0000000800047c82 */ /* 0x000fe20008000000 */
[----:B------:R-:W-:Y:S01]  /*12d30*/  R2UR UR7, R7 ;  /* 0x00000000070772ca */ /* 0x000fe200000e0000 */
[----:B------:R-:W-:Y:S01]  /*12d40*/  UMOV UR5, UR9 ;  /* 0x0000000900057c82 */ /* 0x000fe20008000000 */
[----:B------:R-:W-:Y:S02]  /*12d50*/  VIADD R6, R2, 0x182 ;  /* 0x0000018202067836 */ /* 0x000fe40000000000 */
[----:B------:R-:W-:Y:S01]  /*12d60*/  IMAD.MOV.U32 R7, RZ, RZ, 0x40000040 ;  /* 0x40000040ff077424 */ /* 0x000fe200078e00ff */
        /* <DEDUP_REMOVED lines=8> */
[----:B------:R-:W-:-:S03]  /*12df0*/  IMAD.MOV.U32 R7, RZ, RZ, 0x40000040 ;  /* 0x40000040ff077424 */ /* 0x000fc600078e00ff */
[----:B------:R-:W-:Y:S01]  /*12e00*/  R2UR UR18, R6 ;  /* 0x00000000061272ca */ /* 0x000fe200000e0000 */
[----:B------:R-:W-:Y:S01]  /*12e10*/  VIADD R6, R2, 0x84 ;  /* 0x0000008402067836 */ /* 0x000fe20000000000 */
[----:B------:R-:W-:Y:S01]  /*12e20*/  R2UR UR19, R7 ;  /* 0x00000000071372ca */ /* 0x000fe200000e0000 */
[----:B------:R-:W-:Y:S01]  /*12e30*/  IMAD.MOV.U32 R7, RZ, RZ, 0x40000040 ;  /* 0x40000040ff077424 */ /* 0x000fe200078e00ff */
[----:B------:R-:W-:Y:S02]  /*12e40*/  WARPGROUP.DEPBAR.LE gsb0, 0x0 ;  /* 0x00008000000079c5 */ /* 0x000fe40000010000 */
[----:B------:R-:W-:-:S06]  /*12e50*/  WARPGROUP.ARRIVE ;  /* 0x00000000000079c5 */ /* 0x000fcc0000000000 */
[----:B------:R-:W-:Y:S01]  /*12e60*/  HGMMA.64x16x16.F32.BF16 R32, gdesc[UR4], R32, gsb0 ;  /* 0x00200000042079f0 */ /* 0x000fe20008001820 */
        /* <DEDUP_REMOVED lines=10> */
[----:B------:R-:W-:Y:S01]  /*12f10*/  HGMMA.64x16x16.F32.BF16 R24, gdesc[UR8], R24, gsb0 ;  /* 0x00200000081879f0 */ /* 0x000fe20008001818 */
[----:B------:R-:W-:Y:S01]  /*12f20*/  UMOV UR8, UR16 ;  /* 0x0000001000087c82 */ /* 0x000fe20008000000 */
[----:B------:R-:W-:Y:S01]  /*12f30*/  UMOV UR9, UR17 ;  /* 0x0000001100097c82 */ /* 0x000fe20008000000 */
[----:B------:R-:W-:Y:S01]  /*12f40*/  UMOV UR4, UR8 ;  /* 0x0000000800047c82 */ /* 0x000fe20008000000 */
[----:B------:R-:W-:Y:S01]  /*12f50*/  UMOV UR5, UR9 ;  /* 0x0000000900057c82 */ /* 0x000fe20008000000 */
[----:B------:R-:W-:Y:S02]  /*12f60*/  R2UR UR10, R8 ;  /* 0x00000000080a72ca */ /* 0x000fe400000e0000 */
[----:B------:R-:W-:Y:S01]  /*12f70*/  R2UR UR11, R9 ;  /* 0x00000000090b72ca */ /* 0x000fe200000e0000 */
[----:B------:R-:W-:Y:S01]  /*12f80*/  IMAD.MOV.U32 R9, RZ, RZ, 0x40000040 ;  /* 0x40000040ff097424 */ /* 0x000fe200078e00ff */
[----:B------:R-:W-:Y:S01]  /*12f90*/  IADD3 R8, R2, 0x206, RZ ;  /* 0x0000020602087810 */ /* 0x000fe20007ffe0ff */
[----:B------:R-:W-:-:S02]  /*12fa0*/  WARPGROUP.DEPBAR.LE gsb0, 0x0 ;  /* 0x00008000000079c5 */ /* 0x000fc40000010000 */
[----:B------:R-:W-:-:S06]  /*12fb0*/  WARPGROUP.ARRIVE ;  /* 0x00000000000079c5 */ /* 0x000fcc0000000000 */
[----:B------:R-:W-:Y:S01]  /*12fc0*/  HGMMA.64x16x16.F32.BF16 R56, gdesc[UR16], R56, gsb0 ;  /* 0x00200000103879f0 */ /* 0x000fe20008001838 */
[----:B------:R-:W-:Y:S02]  /*12fd0*/  UMOV UR17, 0x40000040 ;  /* 0x4000004000117882 */ /* 0x000fe40000000000 */
[----:B------:R-:W-:Y:S01]  /*12fe0*/  UMOV UR15, UR17 ;  /* 0x00000011000f7c82 */ /* 0x000fe20008000000 */
        /* <DEDUP_REMOVED lines=28> */
[----:B------:R-:W-:Y:S01]  /*131b0*/  UMOV UR5, UR15 ;  /* 0x0000000f00057c82 */ /* 0x000fe20008000000 */
[----:B------:R-:W-:Y:S01]  /*131c0*/  R2UR UR7, R7 ;  /* 0x00000000070772ca */ /* 0x000fe200000e0000 */
[----:B------:R-:W-:Y:S02]  /*131d0*/  VIADD R6, R2, 0x106 ;  /* 0x0000010602067836 */ /* 0x000fe40000000000 */
[----:B------:R-:W-:Y:S01]  /*131e0*/  IMAD.MOV.U32 R7, RZ, RZ, 0x40000040 ;  /* 0x40000040ff077424 */ /* 0x000fe200078e00ff */
[----:B------:R-:W-:Y:S02]  /*131f0*/  UMOV UR16, UR4 ;  /* 0x0000000400107c82 */ /* 0x000fe40008000000 */
[----:B------:R-:W-:Y:S01]  /*13200*/  UMOV UR14, UR16 ;  /* 0x00000010000e7c82 */ /* 0x000fe20008000000 */
[----:B------:R-:W-:Y:S01]  /*13210*/  IMAD.U32 R10, RZ, RZ, UR16 ;  /* 0x00000010ff0a7e24 */ /* 0x000fe2000f8e00ff */
[----:B------:R-:W-:-:S04]  /*13220*/  UMOV UR4, UR14 ;  /* 0x0000000e00047c82 */ /* 0x000fc80008000000 */
[----:B------:R0:W-:Y:S01]  /*13230*/  STL.64 [R1+0x40], R10 ;  /* 0x0000400a01007387 */ /* 0x0001e20000100a00 */
[----:B------:R-:W-:Y:S02]  /*13240*/  WARPGROUP.DEPBAR.LE gsb0, 0x0 ;  /* 0x00008000000079c5 */ /* 0x000fe40000010000 */
[----:B------:R-:W-:-:S06]  /*13250*/  WARPGROUP.ARRIVE ;  /* 0x00000000000079c5 */ /* 0x000fcc0000000000 */
[----:B------:R-:W-:Y:S01]  /*13260*/  HGMMA.64x16x16.F32.BF16 R24, gdesc[UR8], R24, gsb0 ;  /* 0x00200000081879f0 */ /* 0x000fe20008001818 */
[----:B------:R-:W-:Y:S01]  /*13270*/  UMOV UR8, UR14 ;  /* 0x0000000e00087c82 */ /* 0x000fe20008000000 */
[----:B------:R-:W-:Y:S01]  /*13280*/  UMOV UR9, UR15 ;  /* 0x0000000f00097c82 */ /* 0x000fe20008000000 */
        /* <DEDUP_REMOVED lines=42> */
[----:B------:R-:W-:-:S05]  /*13530*/  IMAD.U32 R10, RZ, RZ, UR16 ;  /* 0x00000010ff0a7e24 */ /* 0x000fca000f8e00ff */
[----:B------:R0:W-:Y:S01]  /*13540*/  STL.64 [R1+0x38], R10 ;  /* 0x0000380a01007387 */ /* 0x0001e20000100a00 */
        /* <DEDUP_REMOVED lines=40> */
[----:B------:R-:W-:Y:S02]  /*137d0*/  R2UR UR6, R6 ;  /* 0x00000000060672ca */ /* 0x000fe400000e0000 */
[----:B------:R-:W-:Y:S01]  /*137e0*/  R2UR UR7, R7 ;  /* 0x00000000070772ca */ /* 0x000fe200000e0000 */
[----:B------:R-:W-:Y:S01]  /*137f0*/  IMAD.MOV.U32 R7, RZ, RZ, 0x40000040 ;  /* 0x40000040ff077424 */ /* 0x000fe200078e00ff */
[----:B------:R-:W-:Y:S02]  /*13800*/  IADD3 R6, R2, 0x382, RZ ;  /* 0x0000038202067810 */ /* 0x000fe40007ffe0ff */
        /* <DEDUP_REMOVED lines=88> */
[----:B------:R-:W-:Y:S02]  /*13d90*/  R2UR UR19, R7 ;  /* 0x00000000071372ca */ /* 0x000fe400000e0000 */
[----:B------:R-:W-:Y:S01]  /*13da0*/  MOV R7, 0x40000040 ;  /* 0x4000004000077802 */ /* 0x000fe20000000f00 */
        /* <DEDUP_REMOVED lines=20> */
[----:B------:R-:W-:Y:S02]  /*13ef0*/  R2UR UR11, R9 ;  /* 0x00000000090b72ca */ /* 0x000fe400000e0000 */
[----:B------:R-:W-:Y:S01]  /*13f00*/  MOV R9, 0x40000040 ;  /* 0x4000004000097802 */ /* 0x000fe20000000f00 */
[----:B------:R-:W-:-:S02]  /*13f10*/  WARPGROUP.DEPBAR.LE gsb0, 0x0 ;  /* 0x00008000000079c5 */ /* 0x000fc40000010000 */
        /* <DEDUP_REMOVED lines=138> */
[----:B------:R0:W-:Y:S01]  /*147c0*/  STL.64 [R1], R10 ;  /* 0x0000000a01007387 */ /* 0x0001e20000100a00 */
[----:B------:R-:W-:Y:S02]  /*147d0*/  WARPGROUP.DEPBAR.LE gsb0, 0x0 ;  /* 0x00008000000079c5 */ /* 0x000fe40000010000 */
[----:B------:R-:W-:-:S06]  /*147e0*/  WARPGROUP.ARRIVE ;  /* 0x00000000000079c5 */ /* 0x000fcc0000000000 */
[----:B------:R-:W-:Y:S01]  /*147f0*/  HGMMA.64x16x16.F32.BF16 R24, gdesc[UR8], R24, gsb0 ;  /* 0x00200000081879f0 */ /* 0x000fe20008001818 */
[----:B------:R-:W-:Y:S01]  /*14800*/  UMOV UR8, UR14 ;  /* 0x0000000e00087c82 */ /* 0x000fe20008000000 */
[----:B------:R-:W-:Y:S01]  /*14810*/  UMOV UR9, UR15 ;  /* 0x0000000f00097c82 */ /* 0x000fe20008000000 */
[----:B------:R-:W-:Y:S02]  /*14820*/  WARPGROUP.DEPBAR.LE gsb0, 0x0 ;  /* 0x00008000000079c5 */ /* 0x000fe40000010000 */
[----:B------:R-:W-:-:S06]  /*14830*/  WARPGROUP.ARRIVE ;  /* 0x00000000000079c5 */ /* 0x000fcc0000000000 */
[----:B------:R-:W-:Y:S03]  /*14840*/  HGMMA.64x16x16.F32.BF16 R56, gdesc[UR16], R56, gsb0 ;  /* 0x00200000103879f0 */ /* 0x000fe60008001838 */
        /* <DEDUP_REMOVED lines=93> */
[----:B------:R-:W-:Y:S01]  /*14e20*/  VIADD R6, R2, 0x900 ;  /* 0x0000090002067836 */ /* 0x000fe20000000000 */
[----:B------:R-:W-:-:S04]  /*14e30*/  MOV R7, 0x40000040 ;  /* 0x4000004000077802 */ /* 0x000fc80000000f00 */
        /* <DEDUP_REMOVED lines=86> */
[----:B------:R-:W-:Y:S02]  /*153a0*/  R2UR UR10, R6 ;  /* 0x00000000060a72ca */ /* 0x000fe400000e0000 */
[----:B------:R-:W-:Y:S01]  /*153b0*/  R2UR UR11, R7 ;  /* 0x00000000070b72ca */ /* 0x000fe200000e0000 */
[----:B------:R-:W-:Y:S01]  /*153c0*/  IMAD.MOV.U32 R7, RZ, RZ, 0x40000040 ;  /* 0x40000040ff077424 */ /* 0x000fe200078e00ff */
[----:B------:R-:W-:-:S04]  /*153d0*/  IADD3 R6, R2, 0x786, RZ ;  /* 0x0000078602067810 */ /* 0x000fc80007ffe0ff */
        /* <DEDUP_REMOVED lines=26> */
[----:B------:R-:W-:Y:S02]  /*15580*/  ULDC UR38, c[0x0][0x988] ;  /* 0x0002620000267ab9 */ /* 0x000fe40000000800 */
[----:B------:R-:W-:Y:S02]  /*15590*/  WARPGROUP.DEPBAR.LE gsb0, 0x0 ;  /* 0x00008000000079c5 */ /* 0x000fe40000010000 */
[----:B------:R-:W-:Y:S01]  /*155a0*/  WARPGROUP.ARRIVE ;  /* 0x00000000000079c5 */ /* 0x000fe20000000000 */
[----:B------:R-:W-:Y:S01]  /*155b0*/  FSEL R15, R56, -INF , P6 ;  /* 0xff800000380f7808 */ /* 0x000fe20003000000 */
[--C-:B------:R-:W-:Y:S01]  /*155c0*/  IMAD.MOV.U32 R56, RZ, RZ, R151.reuse ;  /* 0x000000ffff387224 */ /* 0x100fe200078e0097 */
[----:B------:R-:W-:Y:S02]  /*155d0*/  FSEL R57, R57, -INF , P5 ;  /* 0xff80000039397808 */ /* 0x000fe40002800000 */
[----:B------:R-:W-:Y:S01]  /*155e0*/  FSEL R21, R60, -INF , P4 ;  /* 0xff8000003c157808 */ /* 0x000fe20002000000 */
[----:B------:R-:W-:Y:S01]  /*155f0*/  HGMMA.64x16x16.F32.BF16 R48, gdesc[UR4], R48, gsb0 ;  /* 0x00200000043079f0 */ /* 0x000fe20008001830 */
[----:B------:R-:W-:Y:S01]  /*15600*/  R2UR UR6, R6 ;  /* 0x00000000060672ca */ /* 0x000fe200000e0000 */
[----:B------:R-:W-:Y:S01]  /*15610*/  UMOV UR4, UR36 ;  /* 0x0000002400047c82 */ /* 0x000fe20008000000 */
[----:B------:R-:W-:Y:S01]  /*15620*/  R2UR UR7, R7 ;  /* 0x00000000070772ca */ /* 0x000fe200000e0000 */
[----:B------:R-:W-:Y:S01]  /*15630*/  UMOV UR5, UR37 ;  /* 0x0000002500057c82 */ /* 0x000fe20008000000 */
[C---:B------:R-:W-:Y:S01]  /*15640*/  VIADD R6, R2.reuse, 0x906 ;  /* 0x0000090602067836 */ /* 0x040fe20000000000 */
[----:B------:R-:W-:Y:S01]  /*15650*/  FSEL R61, R61, -INF , P3 ;  /* 0xff8000003d3d7808 */ /* 0x000fe20001800000 */
[----:B------:R-:W-:Y:S01]  /*15660*/  IMAD.MOV.U32 R7, RZ, RZ, 0x40000040 ;  /* 0x40000040ff077424 */ /* 0x000fe200078e00ff */
[----:B------:R-:W-:Y:S01]  /*15670*/  FSEL R59, R59, -INF , P5 ;  /* 0xff8000003b3b7808 */ /* 0x000fe20002800000 */
[----:B------:R-:W-:Y:S01]  /*15680*/  VIADD R2, R2, 0x986 ;  /* 0x0000098602027836 */ /* 0x000fe20000000000 */
[----:B------:R-:W-:Y:S01]  /*15690*/  ISETP.GT.AND P5, PT, R5, 0x18, PT ;  /* 0x000000180500780c */ /* 0x000fe20003fa4270 */
[----:B------:R-:W-:Y:S01]  /*156a0*/  IMAD.MOV.U32 R60, RZ, RZ, R151 ;  /* 0x000000ffff3c7224 */ /* 0x000fe200078e0097 */
[----:B------:R-:W-:-:S02]  /*156b0*/  FSEL R63, R63, -INF , P3 ;  /* 0xff8000003f3f7808 */ /* 0x000fc40001800000 */
[----:B------:R-:W-:Y:S01]  /*156c0*/  ISETP.GT.AND P3, PT, R5, 0x20, PT ;  /* 0x000000200500780c */ /* 0x000fe20003f64270 */
[----:B------:R-:W-:Y:S02]  /*156d0*/  WARPGROUP.DEPBAR.LE gsb0, 0x0 ;  /* 0x00008000000079c5 */ /* 0x000fe40000010000 */
[----:B------:R-:W-:Y:S01]  /*156e0*/  WARPGROUP.ARRIVE ;  /* 0x00000000000079c5 */ /* 0x000fe20000000000 */
[----:B------:R-:W-:Y:S01]  /*156f0*/  FSEL R65, R48, -INF , P2 ;  /* 0xff80000030417808 */ /* 0x000fe20001000000 */
[--C-:B------:R-:W-:Y:S01]  /*15700*/  IMAD.MOV.U32 R48, RZ, RZ, R151.reuse ;  /* 0x000000ffff307224 */ /* 0x100fe200078e0097 */
[----:B------:R-:W-:Y:S01]  /*15710*/  FSEL R67, R52, -INF , P5 ;  /* 0xff80000034437808 */ /* 0x000fe20002800000 */
[--C-:B------:R-:W-:Y:S01]  /*15720*/  IMAD.MOV.U32 R52, RZ, RZ, R151.reuse ;  /* 0x000000ffff347224 */ /* 0x100fe200078e0097 */
[----:B------:R-:W-:Y:S01]  /*15730*/  FSEL R9, R50, -INF , P2 ;  /* 0xff80000032097808 */ /* 0x000fe20001000000 */
[----:B------:R-:W-:Y:S01]  /*15740*/  HGMMA.64x16x16.F32.BF16 R40, gdesc[UR4], R40, gsb0 ;  /* 0x00200000042879f0 */ /* 0x000fe20008001828 */
[----:B------:R-:W-:Y:S01]  /*15750*/  R2UR UR6, R6 ;  /* 0x00000000060672ca */ /* 0x000fe200000e0000 */
[----:B------:R-:W-:Y:S01]  /*15760*/  UMOV UR4, UR36 ;  /* 0x0000002400047c82 */ /* 0x000fe20008000000 */
[----:B------:R-:W-:Y:S01]  /*15770*/  R2UR UR7, R7 ;  /* 0x00000000070772ca */ /* 0x000fe200000e0000 */
[----:B------:R-:W-:Y:S01]  /*15780*/  UMOV UR5, UR37 ;  /* 0x0000002500057c82 */ /* 0x000fe20008000000 */
[----:B------:R-:W-:Y:S01]  /*15790*/  FSEL R7, R62, -INF , P4 ;  /* 0xff8000003e077808 */ /* 0x000fe20002000000 */
[--C-:B------:R-:W-:Y:S01]  /*157a0*/  IMAD.MOV.U32 R62, RZ, RZ, R151.reuse ;  /* 0x000000ffff3e7224 */ /* 0x100fe200078e0097 */
[C---:B------:R-:W-:Y:S01]  /*157b0*/  ISETP.GT.AND P4, PT, R5.reuse, 0x19, PT ;  /* 0x000000190500780c */ /* 0x040fe20003f84270 */
[----:B------:R-:W-:Y:S01]  /*157c0*/  IMAD.MOV.U32 R50, RZ, RZ, R151 ;  /* 0x000000ffff327224 */ /* 0x000fe200078e0097 */
[----:B------:R-:W-:-:S02]  /*157d0*/  ISETP.GT.AND P2, PT, R5, 0x21, PT ;  /* 0x000000210500780c */ /* 0x000fc40003f44270 */
[----:B------:R-:W-:Y:S02]  /*157e0*/  FSEL R53, R53, -INF , P4 ;  /* 0xff80000035357808 */ /* 0x000fe40002000000 */
[----:B0-----:R-:W-:Y:S01]  /*157f0*/  FSEL R11, R54, -INF , P5 ;  /* 0xff800000360b7808 */ /* 0x001fe20002800000 */
[----:B------:R-:W-:Y:S01]  /*15800*/  IMAD.MOV.U32 R54, RZ, RZ, R151 ;  /* 0x000000ffff367224 */ /* 0x000fe200078e0097 */
[----:B------:R-:W-:Y:S02]  /*15810*/  ISETP.GT.AND P5, PT, R5, 0x29, PT ;  /* 0x000000290500780c */ /* 0x000fe40003fa4270 */
[----:B------:R-:W-:Y:S02]  /*15820*/  FSEL R55, R55, -INF , P4 ;  /* 0xff80000037377808 */ /* 0x000fe40002000000 */
[----:B------:R-:W-:Y:S01]  /*15830*/  ISETP.GT.AND P4, PT, R5, 0x30, PT ;  /* 0x000000300500780c */ /* 0x000fe20003f84270 */
[----:B------:R-:W-:Y:S02]  /*15840*/  WARPGROUP.DEPBAR.LE gsb0, 0x0 ;  /* 0x00008000000079c5 */ /* 0x000fe40000010000 */
[----:B------:R-:W-:Y:S01]  /*15850*/  WARPGROUP.ARRIVE ;  /* 0x00000000000079c5 */ /* 0x000fe20000000000 */
[----:B------:R-:W-:-:S02]  /*15860*/  FSEL R69, R40, -INF , P3 ;  /* 0xff80000028457808 */ /* 0x000fc40001800000 */
[----:B------:R-:W-:Y:S02]  /*15870*/  FSEL R71, R41, -INF , P2 ;  /* 0xff80000029477808 */ /* 0x000fe40001000000 */
[----:B------:R-:W-:Y:S01]  /*15880*/  FSEL R45, R45, -INF , P5 ;  /* 0xff8000002d2d7808 */ /* 0x000fe20002800000 */
[----:B------:R-:W-:Y:S01]  /*15890*/  HGMMA.64x16x16.F32.BF16 R32, gdesc[UR4], R32, gsb0 ;  /* 0x00200000042079f0 */ /* 0x000fe20008001820 */
[----:B------:R-:W-:Y:S01]  /*158a0*/  R2UR UR6, R2 ;  /* 0x00000000020672ca */ /* 0x000fe200000e0000 */
[----:B------:R-:W-:Y:S01]  /*158b0*/  UMOV UR4, UR36 ;  /* 0x0000002400047c82 */ /* 0x000fe20008000000 */
[----:B------:R-:W-:Y:S01]  /*158c0*/  R2UR UR7, R3 ;  /* 0x00000000030772ca */ /* 0x000fe200000e0000 */
[----:B------:R-:W-:Y:S01]  /*158d0*/  UMOV UR5, UR37 ;  /* 0x0000002500057c82 */ /* 0x000fe20008000000 */
[----:B------:R-:W-:Y:S02]  /*158e0*/  FMNMX.FTZ R2, R15, R57, !PT ;  /* 0x000000390f027209 */ /* 0x000fe40007810000 */
[----:B------:R-:W-:Y:S01]  /*158f0*/  FSEL R3, R58, -INF , P6 ;  /* 0xff8000003a037808 */ /* 0x000fe20003000000 */
[----:B------:R-:W-:Y:S01]  /*15900*/  IMAD.MOV.U32 R58, RZ, RZ, R151 ;  /* 0x000000ffff3a7224 */ /* 0x000fe200078e0097 */
[----:B------:R-:W-:-:S02]  /*15910*/  FMNMX.FTZ R2, R21, R2, !PT ;  /* 0x0000000215027209 */ /* 0x000fc40007810000 */
[----:B------:R-:W-:Y:S02]  /*15920*/  ISETP.GT.AND P6, PT, R5, 0x11, PT ;  /* 0x000000110500780c */ /* 0x000fe40003fc4270 */
[----:B------:R-:W-:Y:S02]  /*15930*/  FMNMX.FTZ R2, R61, R2, !PT ;  /* 0x000000023d027209 */ /* 0x000fe40007810000 */
[----:B------:R-:W-:Y:S02]  /*15940*/  FSEL R49, R49, -INF , P6 ;  /* 0xff80000031317808 */ /* 0x000fe40003000000 */
[----:B------:R-:W-:Y:S02]  /*15950*/  FMNMX.FTZ R2, R65, R2, !PT ;  /* 0x0000000241027209 */ /* 0x000fe40007810000 */
[----:B------:R-:W-:Y:S02]  /*15960*/  FSEL R51, R51, -INF , P6 ;  /* 0xff80000033337808 */ /* 0x000fe40003000000 */
[----:B------:R-:W-:-:S02]  /*15970*/  FMNMX.FTZ R2, R49, R2, !PT ;  /* 0x0000000231027209 */ /* 0x000fc40007810000 */
[----:B------:R-:W-:Y:S02]  /*15980*/  ISETP.GT.AND P6, PT, R5, 0x28, PT ;  /* 0x000000280500780c */ /* 0x000fe40003fc4270 */
[----:B------:R-:W-:Y:S02]  /*15990*/  FMNMX.FTZ R2, R67, R2, !PT ;  /* 0x0000000243027209 */ /* 0x000fe40007810000 */
[----:B------:R-:W-:Y:S01]  /*159a0*/  FSEL R73, R44, -INF , P6 ;  /* 0xff8000002c497808 */ /* 0x000fe20003000000 */
[--C-:B------:R-:W-:Y:S01]  /*159b0*/  IMAD.MOV.U32 R44, RZ, RZ, R151.reuse ;  /* 0x000000ffff2c7224 */ /* 0x100fe200078e0097 */
        /* <DEDUP_REMOVED lines=8> */
[----:B------:R-:W-:Y:S02]  /*15a40*/  ISETP.GT.AND P2, PT, R5, 0x38, PT ;  /* 0x000000380500780c */ /* 0x000fe40003f44270 */
[----:B------:R-:W-:-:S02]  /*15a50*/  FMNMX.FTZ R2, R45, R2, !PT ;  /* 0x000000022d027209 */ /* 0x000fc40007810000 */
[----:B------:R-:W-:Y:S02]  /*15a60*/  FSEL R47, R47, -INF , P5 ;  /* 0xff8000002f2f7808 */ /* 0x000fe40002800000 */
[----:B------:R-:W-:Y:S02]  /*15a70*/  ISETP.GT.AND P5, PT, R5, 0x40, PT ;  /* 0x000000400500780c */ /* 0x000fe40003fa4270 */
[----:B------:R-:W-:Y:S01]  /*15a80*/  MOV R40, R151 ;  /* 0x0000009700287202 */ /* 0x000fe20000000f00 */
        /* <DEDUP_REMOVED lines=8> */
[----:B------:R-:W-:Y:S01]  /*15b10*/  ISETP.GT.AND P6, PT, R5, 0x39, PT ;  /* 0x000000390500780c */ /* 0x000fe20003fc4270 */
[--C-:B------:R-:W-:Y:S01]  /*15b20*/  IMAD.MOV.U32 R46, RZ, RZ, R151.reuse ;  /* 0x000000ffff2e7224 */ /* 0x100fe200078e0097 */
[----:B------:R-:W-:Y:S01]  /*15b30*/  FSEL R79, R36, -INF , P2 ;  /* 0xff800000244f7808 */ /* 0x000fe20001000000 */
[----:B------:R-:W-:Y:S01]  /*15b40*/  IMAD.MOV.U32 R36, RZ, RZ, R151 ;  /* 0x000000ffff247224 */ /* 0x000fe200078e0097 */
[----:B------:R-:W-:Y:S02]  /*15b50*/  FMNMX.FTZ R2, R77, R2, !PT ;  /* 0x000000024d027209 */ /* 0x000fe40007810000 */
[----:B------:R-:W-:-:S02]  /*15b60*/  FSEL R81, R37, -INF , P6 ;  /* 0xff80000025517808 */ /* 0x000fc40003000000 */
[----:B------:R-:W-:Y:S02]  /*15b70*/  FMNMX.FTZ R2, R79, R2, !PT ;  /* 0x000000024f027209 */ /* 0x000fe40007810000 */
[----:B------:R-:W-:Y:S02]  /*15b80*/  FSEL R37, R34, -INF , P4 ;  /* 0xff80000022257808 */ /* 0x000fe40002000000 */
[----:B------:R-:W-:Y:S02]  /*15b90*/  ISETP.GT.AND P4, PT, R5, 0x41, PT ;  /* 0x000000410500780c */ /* 0x000fe40003f84270 */
[----:B------:R-:W-:Y:S02]  /*15ba0*/  FMNMX.FTZ R2, R81, R2, !PT ;  /* 0x0000000251027209 */ /* 0x000fe40007810000 */
[----:B------:R-:W-:Y:S02]  /*15bb0*/  FSEL R35, R35, -INF , P3 ;  /* 0xff80000023237808 */ /* 0x000fe40001800000 */
[----:B------:R-:W-:-:S02]  /*15bc0*/  ISETP.GT.AND P3, PT, R5, 0x48, PT ;  /* 0x000000480500780c */ /* 0x000fc40003f64270 */
[----:B------:R-:W-:Y:S01]  /*15bd0*/  FSEL R13, R38, -INF , P2 ;  /* 0xff800000260d7808 */ /* 0x000fe20001000000 */
[----:B------:R-:W-:Y:S01]  /*15be0*/  IMAD.MOV.U32 R38, RZ, RZ, R151 ;  /* 0x000000ffff267224 */ /* 0x000fe200078e0097 */
[----:B------:R-:W-:Y:S02]  /*15bf0*/  ISETP.GT.AND P2, PT, R5, 0x49, PT ;  /* 0x000000490500780c */ /* 0x000fe40003f44270 */
[----:B------:R-:W-:Y:S01]  /*15c00*/  FSEL R39, R39, -INF , P6 ;  /* 0xff80000027277808 */ /* 0x000fe20003000000 */
[----:B------:R-:W-:Y:S02]  /*15c10*/  WARPGROUP.DEPBAR.LE gsb0, 0x0 ;  /* 0x00008000000079c5 */ /* 0x000fe40000010000 */
[----:B------:R-:W-:Y:S01]  /*15c20*/  FSEL R83, R24, -INF , P5 ;  /* 0xff80000018537808 */ /* 0x000fe20002800000 */
[----:B------:R0:W-:Y:S01]  /*15c30*/  @!P1 SYNCS.ARRIVE.TRANS64.RED.A1T0 RZ, [R0+URZ], RZ ;  /* 0x000000ff00ff99a7 */ /* 0x0001e2000810043f */
[----:B------:R-:W-:Y:S02]  /*15c40*/  FSEL R25, R25, -INF , P4 ;  /* 0xff80000019197808 */ /* 0x000fe40002000000 */
[----:B------:R-:W-:-:S02]  /*15c50*/  FMNMX.FTZ R2, R83, R2, !PT ;  /* 0x0000000253027209 */ /* 0x000fc40007810000 */
[----:B------:R-:W-:Y:S02]  /*15c60*/  FSEL R85, R28, -INF , P3 ;  /* 0xff8000001c557808 */ /* 0x000fe40001800000 */
[----:B------:R-:W-:Y:S02]  /*15c70*/  FMNMX.FTZ R2, R25, R2, !PT ;  /* 0x0000000219027209 */ /* 0x000fe40007810000 */
[----:B------:R-:W-:Y:S02]  /*15c80*/  FSEL R87, R29, -INF , P2 ;  /* 0xff8000001d577808 */ /* 0x000fe40001000000 */
[----:B------:R-:W-:Y:S02]  /*15c90*/  FMNMX.FTZ R2, R85, R2, !PT ;  /* 0x0000000255027209 */ /* 0x000fe40007810000 */
[----:B------:R-:W-:Y:S02]  /*15ca0*/  FSEL R27, R27, -INF , P4 ;  /* 0xff8000001b1b7808 */ /* 0x000fe40002000000 */
[----:B------:R-:W-:Y:S01]  /*15cb0*/  FMNMX.FTZ R6, R87, R2, !PT ;  /* 0x0000000257067209 */ /* 0x000fe20007810000 */
[----:B------:R-:W-:Y:S01]  /*15cc0*/  IMAD.U32 R2, RZ, RZ, UR4 ;  /* 0x00000004ff027e24 */ /* 0x000fe2000f8e00ff */
[----:B------:R-:W-:-:S02]  /*15cd0*/  FSEL R29, R30, -INF , P3 ;  /* 0xff8000001e1d7808 */ /* 0x000fc40001800000 */
[----:B------:R-:W-:Y:S01]  /*15ce0*/  FSEL R31, R31, -INF , P2 ;  /* 0xff8000001f1f7808 */ /* 0x000fe20001000000 */
[----:B------:R-:W1:Y:S02]  /*15cf0*/  SHFL.BFLY PT, R5, R6, 0x2, 0x1f ;  /* 0x0c401f0006057f89 */ /* 0x000e6400000e0000 */
[----:B-1----:R-:W-:-:S05]  /*15d00*/  FMNMX.FTZ R8, R6, R5, !PT ;  /* 0x0000000506087209 */ /* 0x002fca0007810000 */
[----:B------:R-:W1:Y:S02]  /*15d10*/  SHFL.BFLY PT, R5, R8, 0x1, 0x1f ;  /* 0x0c201f0008057f89 */ /* 0x000e6400000e0000 */
[----:B-1----:R-:W-:-:S04]  /*15d20*/  FMNMX.FTZ R5, R8, R5, !PT ;  /* 0x0000000508057209 */ /* 0x002fc80007810000 */
        /* <DEDUP_REMOVED lines=8> */
[----:B------:R-:W-:Y:S01]  /*15db0*/  FSEL R21, R26, -INF , P5 ;  /* 0xff8000001a157808 */ /* 0x000fe20002800000 */
        /* <DEDUP_REMOVED lines=20> */
[----:B------:R-:W1:Y:S01]  /*15f00*/  MUFU.EX2 R15, R15 ;  /* 0x0000000f000f7308 */ /* 0x000e620000000800 */
[----:B------:R-:W-:Y:S01]  /*15f10*/  FMNMX.FTZ R4, R41, R4, !PT ;  /* 0x0000000429047209 */ /* 0x000fe20007810000 */
[-CC-:B------:R-:W-:Y:S01]  /*15f20*/  FFMA.FTZ R79, R79, R2.reuse, -R10.reuse ;  /* 0x000000024f4f7223 */ /* 0x180fe2000001080a */
[-CC-:B------:R-:W-:Y:S01]  /*15f30*/  FFMA.FTZ R81, R81, R2.reuse, -R10.reuse ;  /* 0x0000000251517223 */ /* 0x180fe2000001080a */
[--C-:B------:R-:W-:Y:S01]  /*15f40*/  FFMA.FTZ R83, R83, R2, -R10.reuse ;  /* 0x0000000253537223 */ /* 0x100fe2000001080a */
[----:B------:R-:W-:Y:S01]  /*15f50*/  FMNMX.FTZ R4, R43, R4, !PT ;  /* 0x000000042b047209 */ /* 0x000fe20007810000 */
[-CC-:B------:R-:W-:Y:S01]  /*15f60*/  FFMA.FTZ R85, R85, R2.reuse, -R10.reuse ;  /* 0x0000000255557223 */ /* 0x180fe2000001080a */
[----:B------:R-:W-:Y:S01]  /*15f70*/  FFMA.FTZ R10, R87, R2, -R10 ;  /* 0x00000002570a7223 */ /* 0x000fe2000001080a */
[----:B------:R-:W-:Y:S01]  /*15f80*/  MUFU.EX2 R61, R61 ;  /* 0x0000003d003d7308 */ /* 0x000fe20000000800 */
[----:B------:R-:W-:Y:S01]  /*15f90*/  FMNMX.FTZ R4, R33, R4, !PT ;  /* 0x0000000421047209 */ /* 0x000fe20007810000 */
[----:B------:R-:W-:-:S02]  /*15fa0*/  IMAD.MOV.U32 R87, RZ, RZ, R151 ;  /* 0x000000ffff577224 */ /* 0x000fc400078e0097 */
[----:B------:R-:W-:Y:S01]  /*15fb0*/  IMAD.MOV.U32 R57, RZ, RZ, R151 ;  /* 0x000000ffff397224 */ /* 0x000fe200078e0097 */
[----:B------:R-:W-:-:S03]  /*15fc0*/  FMNMX.FTZ R4, R47, R4, !PT ;  /* 0x000000042f047209 */ /* 0x000fc60007810000 */
[----:B------:R-:W-:Y:S01]  /*15fd0*/  MUFU.EX2 R65, R65 ;  /* 0x0000004100417308 */ /* 0x000fe20000000800 */
[----:B------:R-:W-:-:S04]  /*15fe0*/  FMNMX.FTZ R4, R37, R4, !PT ;  /* 0x0000000425047209 */ /* 0x000fc80007810000 */
[----:B------:R-:W-:-:S03]  /*15ff0*/  FMNMX.FTZ R4, R35, R4, !PT ;  /* 0x0000000423047209 */ /* 0x000fc60007810000 */
[----:B------:R-:W2:Y:S01]  /*16000*/  MUFU.EX2 R6, R6 ;  /* 0x0000000600067308 */ /* 0x000ea20000000800 */
[----:B------:R-:W-:-:S04]  /*16010*/  FMNMX.FTZ R4, R13, R4, !PT ;  /* 0x000000040d047209 */ /* 0x000fc80007810000 */
[----:B------:R-:W-:-:S03]  /*16020*/  FMNMX.FTZ R4, R39, R4, !PT ;  /* 0x0000000427047209 */ /* 0x000fc60007810000 */
[----:B------:R1:W-:Y:S01]  /*16030*/  MUFU.EX2 R192, R25 ;  /* 0x0000001900c07308 */ /* 0x0003e20000000800 */
[----:B------:R-:W-:-:S04]  /*16040*/  FMNMX.FTZ R4, R21, R4, !PT ;  /* 0x0000000415047209 */ /* 0x000fc80007810000 */
[----:B------:R-:W-:-:S03]  /*16050*/  FMNMX.FTZ R4, R27, R4, !PT ;  /* 0x000000041b047209 */ /* 0x000fc60007810000 */
[----:B------:R-:W-:Y:S01]  /*16060*/  MUFU.EX2 R67, R67 ;  /* 0x0000004300437308 */ /* 0x000fe20000000800 */
[----:B------:R-:W-:Y:S01]  /*16070*/  FMNMX.FTZ R4, R29, R4, !PT ;  /* 0x000000041d047209 */ /* 0x000fe20007810000 */
[----:B-1----:R-:W-:Y:S01]  /*16080*/  FADD.FTZ R25, R208, R15 ;  /* 0x0000000fd0197221 */ /* 0x002fe20000010000 */
[----:B------:R-:W-:Y:S02]  /*16090*/  F2FP.BF16.F32.PACK_AB R208, R15, R208 ;  /* 0x000000d00fd0723e */ /* 0x000fe400000010ff */
[----:B------:R-:W-:Y:S01]  /*160a0*/  FMNMX.FTZ R4, R31, R4, !PT ;  /* 0x000000041f047209 */ /* 0x000fe20007810000 */
[----:B------:R-:W-:Y:S01]  /*160b0*/  FADD.FTZ R30, R210, R25 ;  /* 0x00000019d21e7221 */ /* 0x000fe20000010000 */
[----:B--2---:R-:W-:Y:S01]  /*160c0*/  F2FP.BF16.F32.PACK_AB R204, R6, R65 ;  /* 0x0000004106cc723e */ /* 0x004fe200000010ff */
[----:B------:R1:W-:Y:S01]  /*160d0*/  MUFU.EX2 R206, R53 ;  /* 0x0000003500ce7308 */ /* 0x0003e20000000800 */
[C---:B------:R-:W-:Y:S01]  /*160e0*/  F2FP.BF16.F32.PACK_AB R210, R61.reuse, R210 ;  /* 0x000000d23dd2723e */ /* 0x040fe200000010ff */
[----:B------:R-:W2:Y:S01]  /*160f0*/  SHFL.BFLY PT, R49, R4, 0x2, 0x1f ;  /* 0x0c401f0004317f89 */ /* 0x000ea200000e0000 */
[----:B------:R-:W-:Y:S01]  /*16100*/  FADD.FTZ R30, R61, R30 ;  /* 0x0000001e3d1e7221 */ /* 0x000fe20000010000 */
[----:B------:R-:W-:-:S03]  /*16110*/  MOV R61, R151 ;  /* 0x00000097003d7202 */ /* 0x000fc60000000f00 */
[----:B------:R-:W-:Y:S01]  /*16120*/  FADD.FTZ R25, R65, R30 ;  /* 0x0000001e41197221 */ /* 0x000fe20000010000 */
[----:B------:R-:W-:Y:S01]  /*16130*/  MUFU.EX2 R69, R69 ;  /* 0x0000004500457308 */ /* 0x000fe20000000800 */
[----:B------:R-:W-:Y:S02]  /*16140*/  IMAD.MOV.U32 R65, RZ, RZ, R151 ;  /* 0x000000ffff417224 */ /* 0x000fe400078e0097 */
[----:B------:R-:W-:Y:S01]  /*16150*/  FADD.FTZ R32, R6, R25 ;  /* 0x0000001906207221 */ /* 0x000fe20000010000 */
[----:B-1----:R-:W-:-:S04]  /*16160*/  IMAD.MOV.U32 R53, RZ, RZ, R151 ;  /* 0x000000ffff357224 */ /* 0x002fc800078e0097 */
[----:B------:R1:W-:Y:S08]  /*16170*/  MUFU.EX2 R200, R71 ;  /* 0x0000004700c87308 */ /* 0x0003f00000000800 */
[----:B------:R-:W-:Y:S01]  /*16180*/  MUFU.EX2 R73, R73 ;  /* 0x0000004900497308 */ /* 0x000fe20000000800 */
[----:B-1----:R-:W-:Y:S01]  /*16190*/  IMAD.MOV.U32 R71, RZ, RZ, R151 ;  /* 0x000000ffff477224 */ /* 0x002fe200078e0097 */
[----:B--2---:R-:W-:-:S05]  /*161a0*/  FMNMX.FTZ R49, R4, R49, !PT ;  /* 0x0000003104317209 */ /* 0x004fca0007810000 */
[----:B------:R-:W1:Y:S01]  /*161b0*/  SHFL.BFLY PT, R4, R49, 0x1, 0x1f ;  /* 0x0c201f0031047f89 */ /* 0x000e6200000e0000 */
[----:B------:R2:W-:Y:S08]  /*161c0*/  MUFU.EX2 R202, R45 ;  /* 0x0000002d00ca7308 */ /* 0x0005f00000000800 */
[----:B------:R-:W-:Y:S01]  /*161d0*/  MUFU.EX2 R75, R75 ;  /* 0x0000004b004b7308 */ /* 0x000fe20000000800 */
[----:B--2---:R-:W-:-:S07]  /*161e0*/  IMAD.MOV.U32 R45, RZ, RZ, R151 ;  /* 0x000000ffff2d7224 */ /* 0x004fce00078e0097 */
[----:B------:R2:W-:Y:S01]  /*161f0*/  MUFU.EX2 R196, R77 ;  /* 0x0000004d00c47308 */ /* 0x0005e20000000800 */
[----:B-1----:R-:W-:-:S07]  /*16200*/  FMNMX.FTZ R4, R49, R4, !PT ;  /* 0x0000000431047209 */ /* 0x002fce0007810000 */
[----:B------:R-:W-:Y:S01]  /*16210*/  MUFU.EX2 R79, R79 ;  /* 0x0000004f004f7308 */ /* 0x000fe20000000800 */
[--C-:B--2---:R-:W-:Y:S01]  /*16220*/  IMAD.MOV.U32 R77, RZ, RZ, R151.reuse ;  /* 0x000000ffff4d7224 */ /* 0x104fe200078e0097 */
[C---:B------:R-:W-:Y:S01]  /*16230*/  FSETP.NEU.FTZ.AND P2, PT, R4.reuse, -INF , PT ;  /* 0xff8000000400780b */ /* 0x040fe20003f5d000 */
[----:B------:R-:W-:Y:S01]  /*16240*/  FMUL.FTZ R8, R4, R2 ;  /* 0x0000000204087220 */ /* 0x000fe20000410000 */
[----:B------:R-:W-:-:S04]  /*16250*/  IMAD.MOV.U32 R49, RZ, RZ, R151 ;  /* 0x000000ffff317224 */ /* 0x000fc800078e0097 */
[----:B------:R1:W-:Y:S01]  /*16260*/  MUFU.EX2 R198, R81 ;  /* 0x0000005100c67308 */ /* 0x0003e20000000800 */
[----:B------:R-:W-:Y:S02]  /*16270*/  FSEL R8, R8, RZ, P2 ;  /* 0x000000ff08087208 */ /* 0x000fe40001000000 */
[----:B------:R-:W-:Y:S01]  /*16280*/  ISETP.GE.AND P2, PT, R148, 0x51, PT ;  /* 0x000000519400780c */ /* 0x000fe20003f46270 */
[--C-:B------:R-:W-:Y:S02]  /*16290*/  IMAD.MOV.U32 R148, RZ, RZ, R151.reuse ;  /* 0x000000ffff947224 */ /* 0x100fe400078e0097 */
[-CC-:B------:R-:W-:Y:S01]  /*162a0*/  FFMA.FTZ R3, R3, R2.reuse, -R8.reuse ;  /* 0x0000000203037223 */ /* 0x180fe20000010808 */
[-CC-:B------:R-:W-:Y:S01]  /*162b0*/  FFMA.FTZ R59, R59, R2.reuse, -R8.reuse ;  /* 0x000000023b3b7223 */ /* 0x180fe20000010808 */
[-CC-:B------:R-:W-:Y:S01]  /*162c0*/  FFMA.FTZ R7, R7, R2.reuse, -R8.reuse ;  /* 0x0000000207077223 */ /* 0x180fe20000010808 */
[-CC-:B------:R-:W-:Y:S01]  /*162d0*/  FFMA.FTZ R63, R63, R2.reuse, -R8.reuse ;  /* 0x000000023f3f7223 */ /* 0x180fe20000010808 */
[-CC-:B------:R-:W-:Y:S01]  /*162e0*/  FFMA.FTZ R9, R9, R2.reuse, -R8.reuse ;  /* 0x0000000209097223 */ /* 0x180fe20000010808 */
        /* <DEDUP_REMOVED lines=8> */
[----:B------:R-:W3:Y:S01]  /*16370*/  MUFU.EX2 R3, R3 ;  /* 0x0000000300037308 */ /* 0x000ee20000000800 */
[-CC-:B------:R-:W-:Y:S01]  /*16380*/  FFMA.FTZ R47, R47, R2.reuse, -R8.reuse ;  /* 0x000000022f2f7223 */ /* 0x180fe20000010808 */
[-CC-:B------:R-:W-:Y:S01]  /*16390*/  FFMA.FTZ R37, R37, R2.reuse, -R8.reuse ;  /* 0x0000000225257223 */ /* 0x180fe20000010808 */
[-CC-:B------:R-:W-:Y:S01]  /*163a0*/  FFMA.FTZ R13, R13, R2.reuse, -R8.reuse ;  /* 0x000000020d0d7223 */ /* 0x180fe20000010808 */
[-CC-:B------:R-:W-:Y:S01]  /*163b0*/  FFMA.FTZ R39, R39, R2.reuse, -R8.reuse ;  /* 0x0000000227277223 */ /* 0x180fe20000010808 */
[-CC-:B------:R-:W-:Y:S01]  /*163c0*/  FFMA.FTZ R21, R21, R2.reuse, -R8.reuse ;  /* 0x0000000215157223 */ /* 0x180fe20000010808 */
[-CC-:B------:R-:W-:Y:S01]  /*163d0*/  FFMA.FTZ R27, R27, R2.reuse, -R8.reuse ;  /* 0x000000021b1b7223 */ /* 0x180fe20000010808 */
[-CC-:B------:R-:W-:Y:S01]  /*163e0*/  FFMA.FTZ R29, R29, R2.reuse, -R8.reuse ;  /* 0x000000021d1d7223 */ /* 0x180fe20000010808 */
[----:B------:R-:W4:Y:S01]  /*163f0*/  MUFU.EX2 R7, R7 ;  /* 0x0000000700077308 */ /* 0x000f220000000800 */
[----:B------:R-:W-:Y:S01]  /*16400*/  FFMA.FTZ R31, R31, R2, -R8 ;  /* 0x000000021f1f7223 */ /* 0x000fe20000010808 */
[----:B-1----:R-:W-:-:S02]  /*16410*/  IMAD.MOV.U32 R81, RZ, RZ, R151 ;  /* 0x000000ffff517224 */ /* 0x002fc400078e0097 */
[----:B--2---:R-:W-:-:S04]  /*16420*/  IMAD.MOV.U32 R59, RZ, RZ, R151 ;  /* 0x000000ffff3b7224 */ /* 0x004fc800078e0097 */
[----:B------:R1:W2:Y:S01]  /*16430*/  MUFU.EX2 R14, R63 ;  /* 0x0000003f000e7308 */ /* 0x0002a20000000800 */
[----:B---3--:R-:W-:Y:S01]  /*16440*/  FADD.FTZ R30, R3, R12 ;  /* 0x0000000c031e7221 */ /* 0x008fe20000010000 */
[----:B------:R-:W-:-:S06]  /*16450*/  F2FP.BF16.F32.PACK_AB R209, R12, R3 ;  /* 0x000000030cd1723e */ /* 0x000fcc00000010ff */
[----:B------:R-:W-:Y:S01]  /*16460*/  MUFU.EX2 R9, R9 ;  /* 0x0000000900097308 */ /* 0x000fe20000000800 */
[----:B----4-:R-:W-:Y:S01]  /*16470*/  FADD.FTZ R25, R7, R30 ;  /* 0x0000001e07197221 */ /* 0x010fe20000010000 */
[----:B-1----:R-:W-:-:S06]  /*16480*/  IMAD.MOV.U32 R63, RZ, RZ, R151 ;  /* 0x000000ffff3f7224 */ /* 0x002fcc00078e0097 */
[----:B------:R1:W3:Y:S01]  /*16490*/  MUFU.EX2 R20, R51 ;  /* 0x0000003300147308 */ /* 0x0002e20000000800 */
[----:B--2---:R-:W-:-:S07]  /*164a0*/  F2FP.BF16.F32.PACK_AB R211, R14, R7 ;  /* 0x000000070ed3723e */ /* 0x004fce00000010ff */
[----:B------:R-:W2:Y:S01]  /*164b0*/  MUFU.EX2 R11, R11 ;  /* 0x0000000b000b7308 */ /* 0x000ea20000000800 */
[----:B-1----:R-:W-:-:S07]  /*164c0*/  IMAD.MOV.U32 R51, RZ, RZ, R151 ;  /* 0x000000ffff337224 */ /* 0x002fce00078e0097 */
[----:B------:R1:W-:Y:S01]  /*164d0*/  MUFU.EX2 R26, R43 ;  /* 0x0000002b001a7308 */ /* 0x0003e20000000800 */
[----:B---3--:R-:W-:-:S07]  /*164e0*/  F2FP.BF16.F32.PACK_AB R205, R20, R9 ;  /* 0x0000000914cd723e */ /* 0x008fce00000010ff */
[----:B------:R-:W3:Y:S01]  /*164f0*/  MUFU.EX2 R24, R55 ;  /* 0x0000003700187308 */ /* 0x000ee20000000800 */
[----:B-1----:R-:W-:Y:S01]  /*16500*/  FADD.FTZ R43, R67, R32 ;  /* 0x00000020432b7221 */ /* 0x002fe20000010000 */
[----:B------:R-:W-:-:S03]  /*16510*/  FADD.FTZ R32, R14, R25 ;  /* 0x000000190e207221 */ /* 0x000fc60000010000 */
[C---:B------:R-:W-:Y:S01]  /*16520*/  FADD.FTZ R34, R206.reuse, R43 ;  /* 0x0000002bce227221 */ /* 0x040fe20000010000 */
[----:B------:R-:W-:Y:S01]  /*16530*/  FADD.FTZ R25, R9, R32 ;  /* 0x0000002009197221 */ /* 0x000fe20000010000 */
[----:B------:R-:W-:Y:S01]  /*16540*/  F2FP.BF16.F32.PACK_AB R206, R206, R67 ;  /* 0x00000043cece723e */ /* 0x000fe200000010ff */
[----:B------:R-:W1:Y:S01]  /*16550*/  MUFU.EX2 R41, R41 ;  /* 0x0000002900297308 */ /* 0x000e620000000800 */
[----:B------:R-:W-:Y:S01]  /*16560*/  FADD.FTZ R43, R69, R34 ;  /* 0x00000022452b7221 */ /* 0x000fe20000010000 */
[----:B------:R-:W-:Y:S01]  /*16570*/  FADD.FTZ R32, R20, R25 ;  /* 0x0000001914207221 */ /* 0x000fe20000010000 */
[----:B------:R-:W-:Y:S02]  /*16580*/  IMAD.MOV.U32 R67, RZ, RZ, R151 ;  /* 0x000000ffff437224 */ /* 0x000fe400078e0097 */
[C---:B------:R-:W-:Y:S01]  /*16590*/  FADD.FTZ R34, R200.reuse, R43 ;  /* 0x0000002bc8227221 */ /* 0x040fe20000010000 */
[----:B--2---:R-:W-:Y:S01]  /*165a0*/  FADD.FTZ R25, R11, R32 ;  /* 0x000000200b197221 */ /* 0x004fe20000010000 */
[----:B------:R-:W-:Y:S01]  /*165b0*/  F2FP.BF16.F32.PACK_AB R200, R200, R69 ;  /* 0x00000045c8c8723e */ /* 0x000fe200000010ff */
[----:B------:R-:W2:Y:S01]  /*165c0*/  MUFU.EX2 R33, R33 ;  /* 0x0000002100217308 */ /* 0x000ea20000000800 */
[C---:B---3--:R-:W-:Y:S01]  /*165d0*/  F2FP.BF16.F32.PACK_AB R207, R24.reuse, R11 ;  /* 0x0000000b18cf723e */ /* 0x048fe200000010ff */
[----:B------:R-:W-:Y:S01]  /*165e0*/  FADD.FTZ R32, R24, R25 ;  /* 0x0000001918207221 */ /* 0x000fe20000010000 */
[----:B------:R-:W-:-:S02]  /*165f0*/  IMAD.MOV.U32 R69, RZ, RZ, R151 ;  /* 0x000000ffff457224 */ /* 0x000fc400078e0097 */
[--C-:B------:R-:W-:Y:S02]  /*16600*/  IMAD.MOV.U32 R55, RZ, RZ, R151.reuse ;  /* 0x000000ffff377224 */ /* 0x100fe400078e0097 */
[--C-:B------:R-:W-:Y:S01]  /*16610*/  IMAD.MOV.U32 R43, RZ, RZ, R151.reuse ;  /* 0x000000ffff2b7224 */ /* 0x100fe200078e0097 */
[----:B------:R3:W-:Y:S01]  /*16620*/  MUFU.EX2 R30, R35 ;  /* 0x00000023001e7308 */ /* 0x0007e20000000800 */
[----:B-1----:R-:W-:Y:S01]  /*16630*/  FADD.FTZ R25, R41, R32 ;  /* 0x0000002029197221 */ /* 0x002fe20000010000 */
[C---:B------:R-:W-:Y:S01]  /*16640*/  F2FP.BF16.F32.PACK_AB R201, R26.reuse, R41 ;  /* 0x000000291ac9723e */ /* 0x040fe200000010ff */
[----:B------:R-:W-:Y:S02]  /*16650*/  IMAD.MOV.U32 R41, RZ, RZ, R151 ;  /* 0x000000ffff297224 */ /* 0x000fe400078e0097 */
[----:B------:R-:W-:Y:S01]  /*16660*/  FADD.FTZ R32, R26, R25 ;  /* 0x000000191a207221 */ /* 0x000fe20000010000 */
[--C-:B------:R-:W-:Y:S02]  /*16670*/  IMAD.MOV.U32 R26, RZ, RZ, R151.reuse ;  /* 0x000000ffff1a7224 */ /* 0x100fe400078e0097 */
[----:B------:R1:W4:Y:S01]  /*16680*/  MUFU.EX2 R28, R47 ;  /* 0x0000002f001c7308 */ /* 0x0003220000000800 */
[----:B---3--:R-:W-:Y:S01]  /*16690*/  FADD.FTZ R35, R73, R34 ;  /* 0x0000002249237221 */ /* 0x008fe20000010000 */
[----:B--2---:R-:W-:Y:S01]  /*166a0*/  FADD.FTZ R15, R33, R32 ;  /* 0x00000020210f7221 */ /* 0x004fe20000010000 */
[----:B------:R-:W-:-:S02]  /*166b0*/  IMAD.MOV.U32 R24, RZ, RZ, R151 ;  /* 0x000000ffff187224 */ /* 0x000fc400078e0097 */
[C---:B------:R-:W-:Y:S01]  /*166c0*/  FADD.FTZ R34, R202.reuse, R35 ;  /* 0x00000023ca227221 */ /* 0x040fe20000010000 */
[----:B------:R-:W-:Y:S01]  /*166d0*/  F2FP.BF16.F32.PACK_AB R202, R202, R73 ;  /* 0x00000049caca723e */ /* 0x000fe200000010ff */
[--C-:B------:R-:W-:Y:S01]  /*166e0*/  IMAD.MOV.U32 R73, RZ, RZ, R151.reuse ;  /* 0x000000ffff497224 */ /* 0x100fe200078e0097 */
[----:B------:R-:W2:Y:S01]  /*166f0*/  MUFU.EX2 R37, R37 ;  /* 0x0000002500257308 */ /* 0x000ea20000000800 */
[----:B------:R-:W-:Y:S01]  /*16700*/  FADD.FTZ R35, R75, R34 ;  /* 0x000000224b237221 */ /* 0x000fe20000010000 */
[--C-:B-1----:R-:W-:Y:S02]  /*16710*/  IMAD.MOV.U32 R47, RZ, RZ, R151.reuse ;  /* 0x000000ffff2f7224 */ /* 0x102fe400078e0097 */
[----:B------:R-:W-:Y:S02]  /*16720*/  IMAD.MOV.U32 R34, RZ, RZ, R151 ;  /* 0x000000ffff227224 */ /* 0x000fe400078e0097 */
[C---:B------:R-:W-:Y:S01]  /*16730*/  FADD.FTZ R8, R196.reuse, R35 ;  /* 0x00000023c4087221 */ /* 0x040fe20000010000 */
[----:B------:R-:W-:Y:S01]  /*16740*/  F2FP.BF16.F32.PACK_AB R196, R196, R75 ;  /* 0x0000004bc4c4723e */ /* 0x000fe200000010ff */
[----:B------:R-:W-:Y:S01]  /*16750*/  IMAD.MOV.U32 R75, RZ, RZ, R151 ;  /* 0x000000ffff4b7224 */ /* 0x000fe200078e0097 */
[----:B------:R-:W1:Y:S01]  /*16760*/  MUFU.EX2 R83, R83 ;  /* 0x0000005300537308 */ /* 0x000e620000000800 */
[----:B------:R-:W-:Y:S01]  /*16770*/  FADD.FTZ R25, R79, R8 ;  /* 0x000000084f197221 */ /* 0x000fe20000010000 */
[C---:B----4-:R-:W-:Y:S01]  /*16780*/  FADD.FTZ R32, R28.reuse, R15 ;  /* 0x0000000f1c207221 */ /* 0x050fe20000010000 */
[----:B------:R-:W-:Y:S01]  /*16790*/  F2FP.BF16.F32.PACK_AB R203, R28, R33 ;  /* 0x000000211ccb723e */ /* 0x000fe200000010ff */
[----:B------:R-:W-:-:S02]  /*167a0*/  IMAD.MOV.U32 R35, RZ, RZ, R151 ;  /* 0x000000ffff237224 */ /* 0x000fc400078e0097 */
[C---:B------:R-:W-:Y:S01]  /*167b0*/  FADD.FTZ R6, R198.reuse, R25 ;  /* 0x00000019c6067221 */ /* 0x040fe20000010000 */
[----:B------:R-:W-:Y:S01]  /*167c0*/  F2FP.BF16.F32.PACK_AB R198, R198, R79 ;  /* 0x0000004fc6c6723e */ /* 0x000fe200000010ff */
[--C-:B------:R-:W-:Y:S01]  /*167d0*/  IMAD.MOV.U32 R79, RZ, RZ, R151.reuse ;  /* 0x000000ffff4f7224 */ /* 0x100fe200078e0097 */
[----:B------:R-:W-:Y:S01]  /*167e0*/  MUFU.EX2 R13, R13 ;  /* 0x0000000d000d7308 */ /* 0x000fe20000000800 */
[----:B--2---:R-:W-:Y:S01]  /*167f0*/  FADD.FTZ R15, R37, R32 ;  /* 0x00000020250f7221 */ /* 0x004fe20000010000 */
[----:B------:R-:W-:Y:S01]  /*16800*/  F2FP.BF16.F32.PACK_AB R197, R30, R37 ;  /* 0x000000251ec5723e */ /* 0x000fe200000010ff */
[--C-:B------:R-:W-:Y:S02]  /*16810*/  IMAD.MOV.U32 R37, RZ, RZ, R151.reuse ;  /* 0x000000ffff257224 */ /* 0x100fe400078e0097 */
[--C-:B------:R-:W-:Y:S02]  /*16820*/  IMAD.MOV.U32 R33, RZ, RZ, R151.reuse ;  /* 0x000000ffff217224 */ /* 0x100fe400078e0097 */
[--C-:B------:R-:W-:Y:S01]  /*16830*/  IMAD.MOV.U32 R28, RZ, RZ, R151.reuse ;  /* 0x000000ffff1c7224 */ /* 0x100fe200078e0097 */
[----:B------:R-:W-:Y:S01]  /*16840*/  MUFU.EX2 R85, R85 ;  /* 0x0000005500557308 */ /* 0x000fe20000000800 */
[----:B------:R-:W-:-:S07]  /*16850*/  IMAD.MOV.U32 R25, RZ, RZ, R151 ;  /* 0x000000ffff197224 */ /* 0x000fce00078e0097 */
[----:B0-----:R0:W2:Y:S08]  /*16860*/  MUFU.EX2 R0, R39 ;  /* 0x0000002700007308 */ /* 0x0010b00000000800 */
[----:B------:R1:W3:Y:S01]  /*16870*/  MUFU.EX2 R193, R21 ;  /* 0x0000001500c17308 */ /* 0x0002e20000000800 */
[----:B0-----:R-:W-:-:S07]  /*16880*/  IMAD.MOV.U32 R39, RZ, RZ, R151 ;  /* 0x000000ffff277224 */ /* 0x001fce00078e0097 */
[----:B------:R-:W0:Y:S01]  /*16890*/  MUFU.EX2 R10, R10 ;  /* 0x0000000a000a7308 */ /* 0x000e220000000800 */
[----:B-1----:R-:W-:Y:S01]  /*168a0*/  FADD.FTZ R21, R83, R6 ;  /* 0x0000000653157221 */ /* 0x002fe20000010000 */
[----:B------:R-:W-:Y:S01]  /*168b0*/  FADD.FTZ R6, R30, R15 ;  /* 0x0000000f1e067221 */ /* 0x000fe20000010000 */
[----:B--2---:R-:W-:Y:S01]  /*168c0*/  F2FP.BF16.F32.PACK_AB R199, R0, R13 ;  /* 0x0000000d00c7723e */ /* 0x004fe200000010ff */
[----:B------:R-:W-:Y:S02]  /*168d0*/  IMAD.MOV.U32 R30, RZ, RZ, R151 ;  /* 0x000000ffff1e7224 */ /* 0x000fe400078e0097 */
[C---:B------:R-:W-:Y:S01]  /*168e0*/  FADD.FTZ R32, R192.reuse, R21 ;  /* 0x00000015c0207221 */ /* 0x040fe20000010000 */
[----:B------:R-:W-:Y:S01]  /*168f0*/  FADD.FTZ R15, R13, R6 ;  /* 0x000000060d0f7221 */ /* 0x000fe20000010000 */
[----:B------:R-:W-:Y:S01]  /*16900*/  F2FP.BF16.F32.PACK_AB R192, R192, R83 ;  /* 0x00000053c0c0723e */ /* 0x000fe200000010ff */
[----:B------:R1:W2:Y:S01]  /*16910*/  MUFU.EX2 R8, R27 ;  /* 0x0000001b00087308 */ /* 0x0002a20000000800 */
[----:B------:R-:W-:Y:S01]  /*16920*/  FADD.FTZ R21, R85, R32 ;  /* 0x0000002055157221 */ /* 0x000fe20000010000 */
[----:B------:R-:W-:Y:S01]  /*16930*/  FADD.FTZ R32, R0, R15 ;  /* 0x0000000f00207221 */ /* 0x000fe20000010000 */
[----:B------:R-:W-:-:S02]  /*16940*/  IMAD.MOV.U32 R0, RZ, RZ, 0x3f800000 ;  /* 0x3f800000ff007424 */ /* 0x000fc400078e00ff */
[--C-:B------:R-:W-:Y:S02]  /*16950*/  IMAD.MOV.U32 R83, RZ, RZ, R151.reuse ;  /* 0x000000ffff537224 */ /* 0x100fe400078e0097 */
[----:B---3--:R-:W-:Y:S01]  /*16960*/  FADD.FTZ R15, R193, R32 ;  /* 0x00000020c10f7221 */ /* 0x008fe20000010000 */
[----:B------:R-:W-:Y:S01]  /*16970*/  IMAD.MOV.U32 R32, RZ, RZ, R151 ;  /* 0x000000ffff207224 */ /* 0x000fe200078e0097 */
[----:B------:R-:W3:Y:S01]  /*16980*/  MUFU.EX2 R29, R29 ;  /* 0x0000001d001d7308 */ /* 0x000ee20000000800 */
[C---:B0-----:R-:W-:Y:S01]  /*16990*/  FADD.FTZ R21, R10.reuse, R21 ;  /* 0x000000150a157221 */ /* 0x041fe20000010000 */
[----:B------:R-:W-:Y:S01]  /*169a0*/  F2FP.BF16.F32.PACK_AB R194, R10, R85 ;  /* 0x000000550ac2723e */ /* 0x000fe200000010ff */
[--C-:B------:R-:W-:Y:S02]  /*169b0*/  IMAD.MOV.U32 R85, RZ, RZ, R151.reuse ;  /* 0x000000ffff557224 */ /* 0x100fe400078e0097 */
[----:B-1----:R-:W-:-:S03]  /*169c0*/  IMAD.MOV.U32 R27, RZ, RZ, R151 ;  /* 0x000000ffff1b7224 */ /* 0x002fc600078e0097 */
[----:B------:R0:W1:Y:S01]  /*169d0*/  MUFU.EX2 R6, R31 ;  /* 0x0000001f00067308 */ /* 0x0000620000000800 */
[C---:B--2---:R-:W-:Y:S01]  /*169e0*/  FADD.FTZ R10, R8.reuse, R15 ;  /* 0x0000000f080a7221 */ /* 0x044fe20000010000 */
[----:B------:R-:W-:-:S03]  /*169f0*/  F2FP.BF16.F32.PACK_AB R193, R8, R193 ;  /* 0x000000c108c1723e */ /* 0x000fc600000010ff */
[----:B---3--:R-:W-:Y:S01]  /*16a00*/  FADD.FTZ R3, R29, R10 ;  /* 0x0000000a1d037221 */ /* 0x008fe20000010000 */
[----:B0-----:R-:W-:-:S03]  /*16a10*/  IMAD.MOV.U32 R31, RZ, RZ, R151 ;  /* 0x000000ffff1f7224 */ /* 0x001fc600078e0097 */
[C---:B-1----:R-:W-:Y:S01]  /*16a20*/  FADD.FTZ R20, R6.reuse, R3 ;  /* 0x0000000306147221 */ /* 0x042fe20000010000 */
[----:B------:R-:W-:Y:S01]  /*16a30*/  F2FP.BF16.F32.PACK_AB R195, R6, R29 ;  /* 0x0000001d06c3723e */ /* 0x000fe200000010ff */
[----:B------:R-:W-:Y:S02]  /*16a40*/  IMAD.MOV.U32 R3, RZ, RZ, 0x3f800000 ;  /* 0x3f800000ff037424 */ /* 0x000fe400078e00ff */
[----:B------:R-:W-:Y:S01]  /*16a50*/  IMAD.MOV.U32 R29, RZ, RZ, R151 ;  /* 0x000000ffff1d7224 */ /* 0x000fe200078e0097 */
[----:B------:R-:W-:Y:S06]  /*16a60*/  @!P2 BRA `(.L_x_646) ;  /* 0x0000004c002ca947 */ /* 0x000fec0003800000 */
[----:B------:R-:W-:Y:S01]  /*16a70*/  VIADD R6, R180, 0xfffffffe ;  /* 0xfffffffeb4067836 */ /* 0x000fe20000000000 */
[----:B------:R-:W-:Y:S01]  /*16a80*/  MOV R10, R221 ;  /* 0x000000dd000a7202 */ /* 0x000fe20000000f00 */
[----:B------:R-:W-:Y:S01]  /*16a90*/  IMAD.MOV.U32 R7, RZ, RZ, R4 ;  /* 0x000000ffff077224 */ /* 0x000fe200078e0004 */
[----:B------:R-:W-:Y:S01]  /*16aa0*/  CS2R R150, SRZ ;  /* 0x0000000000967805 */ /* 0x000fe2000001ff00 */
[----:B------:R-:W-:Y:S01]  /*16ab0*/  IMAD.MOV.U32 R8, RZ, RZ, R5 ;  /* 0x000000ffff087224 */ /* 0x000fe200078e0005 */
[----:B------:R-:W-:Y:S01]  /*16ac0*/  CS2R R146, SRZ ;  /* 0x0000000000927805 */ /* 0x000fe2000001ff00 */
[----:B------:R-:W-:Y:S01]  /*16ad0*/  IMAD.MOV.U32 R9, RZ, RZ, R222 ;  /* 0x000000ffff097224 */ /* 0x000fe200078e00de */
[----:B------:R-:W-:Y:S01]  /*16ae0*/  CS2R R142, SRZ ;  /* 0x00000000008e7805 */ /* 0x000fe2000001ff00 */
[----:B------:R-:W-:Y:S01]  /*16af0*/  IMAD.MOV.U32 R0, RZ, RZ, 0x3f800000 ;  /* 0x3f800000ff007424 */ /* 0x000fe200078e00ff */
        /* <DEDUP_REMOVED lines=60> */
[----:B------:R-:W-:-:S07]  /*16ec0*/  CS2R R24, SRZ ;  /* 0x0000000000187805 */ /* 0x000fce000001ff00 */
.L_x_657:
[----:B------:R-:W-:-:S05]  /*16ed0*/  VIADD R2, R10, 0x1 ;  /* 0x000000010a027836 */ /* 0x000fca0000000000 */
[----:B------:R-:W-:-:S04]  /*16ee0*/  ISETP.NE.AND P2, PT, R2, 0x2, PT ;  /* 0x000000020200780c */ /* 0x000fc80003f45270 */
[----:B------:R-:W-:Y:S02]  /*16ef0*/  SEL R222, RZ, 0x1, P2 ;  /* 0x00000001ffde7807 */ /* 0x000fe40001000000 */
[----:B------:R-:W-:Y:S02]  /*16f00*/  SEL R221, R2, RZ, P2 ;  /* 0x000000ff02dd7207 */ /* 0x000fe40001000000 */
[----:B------:R-:W-:Y:S01]  /*16f10*/  LOP3.LUT R222, R9, R222, RZ, 0x3c, !PT ;  /* 0x000000de09de7212 */ /* 0x000fe200078e3cff */
[----:B------:R-:W-:Y:S06]  /*16f20*/  @!P0 BRA `(.L_x_647) ;  /* 0x0000000000048947 */ /* 0x000fec0003800000 */
[----:B------:R-:W-:Y:S01]  /*16f30*/  BPT.TRAP 0x1 ;  /* 0x000000040000795c */ /* 0x000fe20000300000 */
.L_x_647:
[----:B------:R-:W-:Y:S01]  /*16f40*/  IMAD R11, R221, 0x8, R16 ;  /* 0x00000008dd0b7824 */ /* 0x000fe200078e0210 */
[----:B------:R-:W-:-:S04]  /*16f50*/  SHF.L.U32 R4, R222, 0x1f, RZ ;  /* 0x0000001fde047819 */ /* 0x000fc800000006ff */
[----:B------:R0:W1:Y:S01]  /*16f60*/  SYNCS.PHASECHK.TRANS64.TRYWAIT P2, [R11+URZ+0x38830], R4 ;  /* 0x038830040b0075a7 */ /* 0x000062000804017f */
[----:B------:R-:W-:Y:S05]  /*16f70*/  @!P0 BRA `(.L_x_648) ;  /* 0x0000000000048947 */ /* 0x000fea0003800000 */
[----:B------:R-:W-:Y:S01]  /*16f80*/  BPT.TRAP 0x1 ;  /* 0x000000040000795c */ /* 0x000fe20000300000 */
.L_x_648:
[----:B------:R-:W-:Y:S01]  /*16f90*/  IMAD R2, R221, 0xa00, R226 ;  /* 0x00000a00dd027824 */ /* 0x000fe200078e02e2 */
[----:B------:R-:W-:Y:S03]  /*16fa0*/  BSSY B1, `(.L_x_649) ;  /* 0x0000006000017945 */ /* 0x000fe60003800000 */
[C---:B------:R-:W-:Y:S02]  /*16fb0*/  VIADD R12, R2.reuse, 0x80 ;  /* 0x00000080020c7836 */ /* 0x040fe40000000000 */
[----:B------:R-:W-:Y:S01]  /*16fc0*/  VIADD R14, R2, 0x100 ;  /* 0x00000100020e7836 */ /* 0x000fe20000000000 */
[----:B-1----:R-:W-:Y:S06]  /*16fd0*/  @P2 BRA `(.L_x_650) ;  /* 0x0000000000082947 */ /* 0x002fec0003800000 */
[----:B------:R-:W1:Y:S02]  /*16fe0*/  SYNCS.PHASECHK.TRANS64.TRYWAIT P2, [R11+URZ+0x38830], R4 ;  /* 0x038830040b0075a7 */ /* 0x000e64000804017f */
[----:B-1----:R-:W-:Y:S05]  /*16ff0*/  @!P2 BRA `(.L_x_651) ;  /* 0x000000f000b0a947 */ /* 0x002fea0003800000 */
.L_x_650:
[----:B------:R-:W-:Y:S05]  /*17000*/  BSYNC B1 ;  /* 0x0000000000017941 */ /* 0x000fea0003800000 */
.L_x_649:
[----:B------:R-:W2:Y:S04]  /*17010*/  LDL.64 R152, [R1+0x50] ;  /* 0x0000500001987983 */ /* 0x000ea80000100a00 */
[----:B------:R-:W3:Y:S01]  /*17020*/  LDL.64 R154, [R1+0x58] ;  /* 0x00005800019a7983 */ /* 0x000ee20000100a00 */
[----:B01----:R-:W-:Y:S02]  /*17030*/  IMAD.MOV.U32 R4, RZ, RZ, R2 ;  /* 0x000000ffff047224 */ /* 0x003fe400078e0002 */
[----:B------:R-:W-:-:S03]  /*17040*/  IMAD.MOV.U32 R5, RZ, RZ, 0x40000040 ;  /* 0x40000040ff057424 */ /* 0x000fc600078e00ff */
[----:B------:R-:W-:Y:S02]  /*17050*/  R2UR UR14, R4 ;  /* 0x00000000040e72ca */ /* 0x000fe400000e0000 */
[----:B------:R-:W-:Y:S01]  /*17060*/  R2UR UR15, R5 ;  /* 0x00000000050f72ca */ /* 0x000fe200000e0000 */
[----:B------:R-:W-:Y:S01]  /*17070*/  WARPGROUP.ARRIVE ;  /* 0x00000000000079c5 */ /* 0x000fe20000000000 */
[----:B------:R-:W-:Y:S01]  /*17080*/  IMAD.MOV.U32 R13, RZ, RZ, 0x40000040 ;  /* 0x40000040ff0d7424 */ /* 0x000fe200078e00ff */
[----:B------:R-:W-:-:S04]  /*17090*/  R2UR UR10, R12 ;  /* 0x000000000c0a72ca */ /* 0x000fc800000e0000 */
[----:B------:R-:W-:Y:S01]  /*170a0*/  R2UR UR11, R13 ;  /* 0x000000000d0b72ca */ /* 0x000fe200000e0000 */
[----:B------:R-:W-:Y:S01]  /*170b0*/  IMAD.MOV.U32 R15, RZ, RZ, 0x40000040 ;  /* 0x40000040ff0f7424 */ /* 0x000fe200078e00ff */
[----:B------:R-:W-:-:S04]  /*170c0*/  R2UR UR6, R14 ;  /* 0x000000000e0672ca */ /* 0x000fc800000e0000 */
[----:B------:R-:W-:Y:S01]  /*170d0*/  R2UR UR7, R15 ;  /* 0x000000000f0772ca */ /* 0x000fe200000e0000 */
[----:B------:R-:W-:Y:S01]  /*170e0*/  VIADD R4, R2, 0x180 ;  /* 0x0000018002047836 */ /* 0x000fe20000000000 */
[----:B------:R-:W-:-:S04]  /*170f0*/  R2UR UR23, R5 ;  /* 0x00000000051772ca */ /* 0x000fc800000e0000 */
[----:B------:R-:W-:Y:S02]  /*17100*/  R2UR UR22, R4 ;  /* 0x00000000041672ca */ /* 0x000fe400000e0000 */
[----:B--2---:R-:W-:Y:S02]  /*17110*/  R2UR UR30, R152 ;  /* 0x00000000981e72ca */ /* 0x004fe400000e0000 */
[----:B------:R-:W-:Y:S02]  /*17120*/  R2UR UR31, R153 ;  /* 0x00000000991f72ca */ /* 0x000fe400000e0000 */
[----:B------:R-:W2:Y:S01]  /*17130*/  LDL.64 R152, [R1+0x48] ;  /* 0x0000480001987983 */ /* 0x000ea20000100a00 */
[----:B---3--:R-:W-:Y:S02]  /*17140*/  R2UR UR16, R154 ;  /* 0x000000009a1072ca */ /* 0x008fe400000e0000 */
[----:B------:R-:W-:-:S11]  /*17150*/  R2UR UR17, R155 ;  /* 0x000000009b1172ca */ /* 0x000fd600000e0000 */
[----:B------:R-:W-:Y:S02]  /*17160*/  UMOV UR12, UR16 ;  /* 0x00000010000c7c82 */ /* 0x000fe40008000000 */
[----:B------:R-:W-:Y:S02]  /*17170*/  UMOV UR13, UR17 ;  /* 0x00000011000d7c82 */ /* 0x000fe40008000000 */
[----:B------:R-:W-:Y:S01]  /*17180*/  HGMMA.64x16x16.F32.BF16 R184, gdesc[UR12], RZ, !UPT, gsb0 ;  /* 0x002000000cb879f0 */ /* 0x000fe2000c0018ff */
[----:B------:R-:W-:Y:S01]  /*17190*/  UMOV UR8, UR16 ;  /* 0x0000001000087c82 */ /* 0x000fe20008000000 */
[----:B------:R-:W-:Y:S01]  /*171a0*/  UMOV UR9, UR17 ;  /* 0x0000001100097c82 */ /* 0x000fe20008000000 */
[----:B------:R-:W-:Y:S02]  /*171b0*/  WARPGROUP.DEPBAR.LE gsb0, 0x0 ;  /* 0x00008000000079c5 */ /* 0x000fe40000010000 */
[----:B------:R-:W-:-:S06]  /*171c0*/  WARPGROUP.ARRIVE ;  /* 0x00000000000079c5 */ /* 0x000fcc0000000000 */
        /* <DEDUP_REMOVED lines=8> */
[----:B------:R-:W-:Y:S01]  /*17250*/  VIADD R12, R2, 0x200 ;  /* 0x00000200020c7836 */ /* 0x000fe20000000000 */
[----:B------:R-:W-:Y:S02]  /*17260*/  WARPGROUP.DEPBAR.LE gsb0, 0x0 ;  /* 0x00008000000079c5 */ /* 0x000fe40000010000 */
[----:B------:R-:W-:-:S06]  /*17270*/  WARPGROUP.ARRIVE ;  /* 0x00000000000079c5 */ /* 0x000fcc0000000000 */
[----:B------:R-:W-:Y:S01]  /*17280*/  HGMMA.64x16x16.F32.BF16 R160, gdesc[UR20], RZ, !UPT, gsb0 ;  /* 0x0020000014a079f0 */ /* 0x000fe2000c0018ff */
[----:B------:R-:W-:Y:S02]  /*17290*/  R2UR UR18, R12 ;  /* 0x000000000c1272ca */ /* 0x000fe400000e0000 */
[----:B------:R-:W-:Y:S01]  /*172a0*/  R2UR UR19, R13 ;  /* 0x000000000d1372ca */ /* 0x000fe200000e0000 */
[----:B------:R-:W-:Y:S01]  /*172b0*/  VIADD R4, R2, 0x2 ;  /* 0x0000000202047836 */ /* 0x000fe20000000000 */
[----:B------:R-:W-:Y:S02]  /*172c0*/  WARPGROUP.DEPBAR.LE gsb0, 0x0 ;  /* 0x00008000000079c5 */ /* 0x000fe40000010000 */
[----:B------:R-:W-:Y:S01]  /*172d0*/  IMAD.MOV.U32 R5, RZ, RZ, 0x40000040 ;  /* 0x40000040ff057424 */ /* 0x000fe200078e00ff */
[----:B--2---:R-:W-:Y:S02]  /*172e0*/  R2UR UR28, R152 ;  /* 0x00000000981c72ca */ /* 0x004fe400000e0000 */
[----:B------:R-:W-:-:S02]  /*172f0*/  R2UR UR29, R153 ;  /* 0x00000000991d72ca */ /* 0x000fc400000e0000 */
[----:B------:R-:W-:-:S06]  /*17300*/  WARPGROUP.ARRIVE ;  /* 0x00000000000079c5 */ /* 0x000fcc0000000000 */
[----:B------:R-:W-:Y:S01]  /*17310*/  HGMMA.64x16x16.F32.BF16 R152, gdesc[UR16], RZ, !UPT, gsb0 ;  /* 0x00200000109879f0 */ /* 0x000fe2000c0018ff */
[----:B------:R-:W-:Y:S02]  /*17320*/  R2UR UR14, R4 ;  /* 0x00000000040e72ca */ /* 0x000fe400000e0000 */
[----:B------:R-:W-:Y:S01]  /*17330*/  R2UR UR15, R5 ;  /* 0x00000000050f72ca */ /* 0x000fe200000e0000 */
[----:B------:R-:W-:Y:S01]  /*17340*/  UMOV UR12, UR30 ;  /* 0x0000001e000c7c82 */ /* 0x000fe20008000000 */
[----:B------:R-:W-:Y:S01]  /*17350*/  UMOV UR13, UR31 ;  /* 0x0000001f000d7c82 */ /* 0x000fe20008000000 */
[----:B------:R-:W-:Y:S02]  /*17360*/  WARPGROUP.DEPBAR.LE gsb0, 0x0 ;  /* 0x00008000000079c5 */ /* 0x000fe40000010000 */
[----:B------:R-:W-:-:S08]  /*17370*/  WARPGROUP.ARRIVE ;  /* 0x00000000000079c5 */ /* 0x000fd00000000000 */
[----:B------:R-:W-:Y:S01]  /*17380*/  HGMMA.64x16x16.F32.BF16 R184, gdesc[UR12], R184, gsb0 ;  /* 0x002000000cb879f0 */ /* 0x000fe200080018b8 */
[----:B------:R-:W-:Y:S02]  /*17390*/  VIADD R12, R2, 0x82 ;  /* 0x00000082020c7836 */ /* 0x000fe40000000000 */
[----:B------:R-:W-:-:S03]  /*173a0*/  IMAD.MOV.U32 R13, RZ, RZ, 0x40000040 ;  /* 0x40000040ff0d7424 */ /* 0x000fc600078e00ff */
[----:B------:R-:W-:Y:S02]  /*173b0*/  R2UR UR26, R12 ;  /* 0x000000000c1a72ca */ /* 0x000fe400000e0000 */
[----:B------:R-:W-:Y:S01]  /*173c0*/  R2UR UR27, R13 ;  /* 0x000000000d1b72ca */ /* 0x000fe200000e0000 */
[----:B------:R-:W-:Y:S01]  /*173d0*/  UMOV UR24, UR30 ;  /* 0x0000001e00187c82 */ /* 0x000fe20008000000 */
[----:B------:R-:W-:Y:S01]  /*173e0*/  UMOV UR25, UR31 ;  /* 0x0000001f00197c82 */ /* 0x000fe20008000000 */
[----:B------:R-:W-:Y:S02]  /*173f0*/  VIADD R14, R2, 0x102 ;  /* 0x00000102020e7836 */ /* 0x000fe40000000000 */
[----:B------:R-:W-:Y:S01]  /*17400*/  IMAD.MOV.U32 R15, RZ, RZ, 0x40000040 ;  /* 0x40000040ff0f7424 */ /* 0x000fe200078e00ff */
[----:B------:R-:W-:Y:S01]  /*17410*/  UMOV UR8, UR30 ;  /* 0x0000001e00087c82 */ /* 0x000fe20008000000 */
[----:B------:R-:W-:Y:S01]  /*17420*/  UMOV UR9, UR31 ;  /* 0x0000001f00097c82 */ /* 0x000fe20008000000 */
[----:B------:R-:W-:-:S02]  /*17430*/  WARPGROUP.DEPBAR.LE gsb0, 0x0 ;  /* 0x00008000000079c5 */ /* 0x000fc40000010000 */
[----:B------:R-:W-:Y:S01]  /*17440*/  WARPGROUP.ARRIVE ;  /* 0x00000000000079c5 */ /* 0x000fe20000000000 */
[----:B------:R-:W-:Y:S02]  /*17450*/  VIADD R4, R2, 0x182 ;  /* 0x0000018202047836 */ /* 0x000fe40000000000 */
[----:B------:R-:W-:Y:S01]  /*17460*/  IMAD.MOV.U32 R5, RZ, RZ, 0x40000040 ;  /* 0x40000040ff057424 */ /* 0x000fe200078e00ff */
[----:B------:R-:W-:Y:S01]  /*17470*/  UMOV UR4, UR30 ;  /* 0x0000001e00047c82 */ /* 0x000fe20008000000 */
[----:B------:R-:W-:Y:S01]  /*17480*/  UMOV UR5, UR31 ;  /* 0x0000001f00057c82 */ /* 0x000fe20008000000 */
[----:B------:R-:W-:Y:S01]  /*17490*/  HGMMA.64x16x16.F32.BF16 R176, gdesc[UR24], R176, gsb0 ;  /* 0x0020000018b079f0 */ /* 0x000fe200080018b0 */
[----:B------:R-:W-:Y:S01]  /*174a0*/  R2UR UR10, R14 ;  /* 0x000000000e0a72ca */ /* 0x000fe200000e0000 */
[----:B------:R-:W-:Y:S01]  /*174b0*/  UMOV UR20, UR30 ;  /* 0x0000001e00147c82 */ /* 0x000fe20008000000 */
[----:B------:R-:W-:Y:S01]  /*174c0*/  R2UR UR11, R15 ;  /* 0x000000000f0b72ca */ /* 0x000fe200000e0000 */
[----:B------:R-:W-:Y:S01]  /*174d0*/  UMOV UR21, UR31 ;  /* 0x0000001f00157c82 */ /* 0x000fe20008000000 */
[----:B------:R-:W-:Y:S01]  /*174e0*/  R2UR UR6, R4 ;  /* 0x00000000040672ca */ /* 0x000fe200000e0000 */
[----:B------:R-:W-:Y:S01]  /*174f0*/  UMOV UR16, UR28 ;  /* 0x0000001c00107c82 */ /* 0x000fe20008000000 */
[----:B------:R-:W-:Y:S01]  /*17500*/  UMOV UR17, UR29 ;  /* 0x0000001d00117c82 */ /* 0x000fe20008000000 */
[----:B------:R-:W-:Y:S01]  /*17510*/  UMOV UR12, UR28 ;  /* 0x0000001c000c7c82 */ /* 0x000fe20008000000 */
[----:B------:R-:W-:Y:S01]  /*17520*/  UMOV UR13, UR29 ;  /* 0x0000001d000d7c82 */ /* 0x000fe20008000000 */
[----:B------:R-:W2:Y:S01]  /*17530*/  LDL.64 R12, [R1+0x38] ;  /* 0x00003800010c7983 */ /* 0x000ea20000100a00 */
[----:B------:R-:W-:-:S02]  /*17540*/  WARPGROUP.DEPBAR.LE gsb0, 0x0 ;  /* 0x00008000000079c5 */ /* 0x000fc40000010000 */
[----:B------:R-:W-:Y:S01]  /*17550*/  WARPGROUP.ARRIVE ;  /* 0x00000000000079c5 */ /* 0x000fe20000000000 */
[----:B------:R-:W-:Y:S01]  /*17560*/  R2UR UR7, R5 ;  /* 0x00000000050772ca */ /* 0x000fe200000e0000 */
[----:B------:R-:W3:Y:S04]  /*17570*/  LDL.64 R14, [R1+0x40] ;  /* 0x00004000010e7983 */ /* 0x000ee80000100a00 */
[----:B------:R-:W-:Y:S01]  /*17580*/  HGMMA.64x16x16.F32.BF16 R168, gdesc[UR8], R168, gsb0 ;  /* 0x0020000008a879f0 */ /* 0x000fe200080018a8 */
[----:B------:R-:W-:Y:S01]  /*17590*/  VIADD R4, R2, 0x202 ;  /* 0x0000020202047836 */ /* 0x000fe20000000000 */
[----:B------:R-:W-:Y:S01]  /*175a0*/  MOV R5, 0x40000040 ;  /* 0x4000004000057802 */ /* 0x000fe20000000f00 */
[----:B------:R-:W-:Y:S02]  /*175b0*/  WARPGROUP.DEPBAR.LE gsb0, 0x0 ;  /* 0x00008000000079c5 */ /* 0x000fe40000010000 */
[----:B------:R-:W-:-:S06]  /*175c0*/  WARPGROUP.ARRIVE ;  /* 0x00000000000079c5 */ /* 0x000fcc0000000000 */
[----:B------:R-:W-:Y:S01]  /*175d0*/  HGMMA.64x16x16.F32.BF16 R160, gdesc[UR4], R160, gsb0 ;  /* 0x0020000004a079f0 */ /* 0x000fe200080018a0 */
[----:B------:R-:W-:Y:S02]  /*175e0*/  R2UR UR22, R4 ;  /* 0x00000000041672ca */ /* 0x000fe400000e0000 */
[----:B------:R-:W-:Y:S01]  /*175f0*/  R2UR UR23, R5 ;  /* 0x00000000051772ca */ /* 0x000fe200000e0000 */
[----:B------:R-:W-:Y:S01]  /*17600*/  VIADD R4, R2, 0x4 ;  /* 0x0000000402047836 */ /* 0x000fe20000000000 */
[----:B------:R-:W-:Y:S02]  /*17610*/  WARPGROUP.DEPBAR.LE gsb0, 0x0 ;  /* 0x00008000000079c5 */ /* 0x000fe40000010000 */
[----:B------:R-:W-:-:S09]  /*17620*/  WARPGROUP.ARRIVE ;  /* 0x00000000000079c5 */ /* 0x000fd20000000000 */
[----:B------:R-:W-:Y:S01]  /*17630*/  HGMMA.64x16x16.F32.BF16 R152, gdesc[UR20], R152, gsb0 ;  /* 0x00200000149879f0 */ /* 0x000fe20008001898 */
[----:B------:R-:W-:Y:S01]  /*17640*/  IMAD.MOV.U32 R5, RZ, RZ, 0x40000040 ;  /* 0x40000040ff057424 */ /* 0x000fe200078e00ff */
[----:B------:R-:W-:-:S04]  /*17650*/  R2UR UR18, R4 ;  /* 0x00000000041272ca */ /* 0x000fc800000e0000 */
[----:B------:R-:W-:Y:S01]  /*17660*/  R2UR UR19, R5 ;  /* 0x00000000051372ca */ /* 0x000fe200000e0000 */
[----:B------:R-:W-:Y:S02]  /*17670*/  WARPGROUP.DEPBAR.LE gsb0, 0x0 ;  /* 0x00008000000079c5 */ /* 0x000fe40000010000 */
[----:B------:R-:W-:-:S10]  /*17680*/  WARPGROUP.ARRIVE ;  /* 0x00000000000079c5 */ /* 0x000fd40000000000 */
[----:B------:R-:W-:Y:S01]  /*17690*/  HGMMA.64x16x16.F32.BF16 R184, gdesc[UR16], R184, gsb0 ;  /* 0x0020000010b879f0 */ /* 0x000fe200080018b8 */
[----:B------:R-:W-:Y:S02]  /*176a0*/  VIADD R4, R2, 0x84 ;  /* 0x0000008402047836 */ /* 0x000fe40000000000 */
[----:B------:R-:W-:-:S03]  /*176b0*/  IMAD.MOV.U32 R5, RZ, RZ, 0x40000040 ;  /* 0x40000040ff057424 */ /* 0x000fc600078e00ff */
[----:B------:R-:W-:Y:S02]  /*176c0*/  R2UR UR14, R4 ;  /* 0x00000000040e72ca */ /* 0x000fe400000e0000 */
        /* <DEDUP_REMOVED lines=32> */
[----:B------:R-:W-:Y:S01]  /*178d0*/  IMAD.MOV.U32 R5, RZ, RZ, 0x40000040 ;  /* 0x40000040ff057424 */ /* 0x000fe200078e00ff */
[----:B---3--:R-:W-:Y:S02]  /*178e0*/  R2UR UR30, R14 ;  /* 0x000000000e1e72ca */ /* 0x008fe400000e0000 */
[----:B------:R-:W-:Y:S02]  /*178f0*/  R2UR UR31, R15 ;  /* 0x000000000f1f72ca */ /* 0x000fe400000e0000 */
[----:B------:R-:W-:Y:S01]  /*17900*/  R2UR UR22, R4 ;  /* 0x00000000041672ca */ /* 0x000fe200000e0000 */
[----:B------:R-:W3:Y:S01]  /*17910*/  LDL.64 R14, [R1+0x30] ;  /* 0x00003000010e7983 */ /* 0x000ee20000100a00 */
[----:B------:R-:W-:-:S07]  /*17920*/  R2UR UR23, R5 ;  /* 0x00000000051772ca */ /* 0x000fce00000e0000 */
[----:B------:R-:W-:Y:S02]  /*17930*/  UMOV UR20, UR30 ;  /* 0x0000001e00147c82 */ /* 0x000fe40008000000 */
[----:B------:R-:W-:Y:S01]  /*17940*/  UMOV UR21, UR31 ;  /* 0x0000001f00157c82 */ /* 0x000fe20008000000 */
[----:B------:R-:W-:Y:S02]  /*17950*/  WARPGROUP.DEPBAR.LE gsb0, 0x0 ;  /* 0x00008000000079c5 */ /* 0x000fe40000010000 */
[----:B------:R-:W-:-:S06]  /*17960*/  WARPGROUP.ARRIVE ;  /* 0x00000000000079c5 */ /* 0x000fcc0000000000 */
        /* <DEDUP_REMOVED lines=37> */
[----:B------:R-:W-:Y:S01]  /*17bc0*/  IMAD.MOV.U32 R5, RZ, RZ, 0x40000040 ;  /* 0x40000040ff057424 */ /* 0x000fe200078e00ff */
[----:B------:R-:W-:Y:S02]  /*17bd0*/  IADD3 R4, R2, 0x280, RZ ;  /* 0x0000028002047810 */ /* 0x000fe40007ffe0ff */
[----:B--2---:R-:W-:Y:S02]  /*17be0*/  R2UR UR28, R12 ;  /* 0x000000000c1c72ca */ /* 0x004fe400000e0000 */
[----:B------:R-:W-:Y:S02]  /*17bf0*/  R2UR UR29, R13 ;  /* 0x000000000d1d72ca */ /* 0x000fe400000e0000 */
[----:B------:R-:W-:Y:S01]  /*17c00*/  R2UR UR26, R4 ;  /* 0x00000000041a72ca */ /* 0x000fe200000e0000 */
[----:B------:R-:W2:Y:S01]  /*17c10*/  LDL.64 R12, [R1+0x28] ;  /* 0x00002800010c7983 */ /* 0x000ea20000100a00 */
        /* <DEDUP_REMOVED lines=90> */
[----:B------:R-:W-:Y:S01]  /*181c0*/  VIADD R4, R2, 0x284 ;  /* 0x0000028402047836 */ /* 0x000fe20000000000 */
[----:B------:R-:W-:Y:S02]  /*181d0*/  MOV R5, 0x40000040 ;  /* 0x4000004000057802 */ /* 0x000fe40000000f00 */
        /* <DEDUP_REMOVED lines=96> */
[----:B--2---:R-:W-:Y:S02]  /*187e0*/  R2UR UR28, R12 ;  /* 0x000000000c1c72ca */ /* 0x004fe400000e0000 */
[----:B------:R-:W-:Y:S02]  /*187f0*/  R2UR UR29, R13 ;  /* 0x000000000d1d72ca */ /* 0x000fe400000e0000 */
[----:B------:R-:W-:Y:S01]  /*18800*/  R2UR UR26, R4 ;  /* 0x00000000041a72ca */ /* 0x000fe200000e0000 */
[----:B------:R-:W2:Y:S01]  /*18810*/  LDL.64 R12, [R1] ;  /* 0x00000000010c7983 */ /* 0x000ea20000100a00 */
[----:B------:R-:W-:-:S07]  /*18820*/  R2UR UR27, R5 ;  /* 0x00000000051b72ca */ /* 0x000fce00000e0000 */
[----:B------:R-:W-:Y:S02]  /*18830*/  UMOV UR24, UR28 ;  /* 0x0000001c00187c82 */ /* 0x000fe40008000000 */
[----:B------:R-:W-:Y:S01]  /*18840*/  UMOV UR25, UR29 ;  /* 0x0000001d00197c82 */ /* 0x000fe20008000000 */
[----:B------:R-:W-:Y:S02]  /*18850*/  WARPGROUP.DEPBAR.LE gsb0, 0x0 ;  /* 0x00008000000079c5 */ /* 0x000fe40000010000 */
[----:B------:R-:W-:-:S06]  /*18860*/  WARPGROUP.ARRIVE ;  /* 0x00000000000079c5 */ /* 0x000fcc0000000000 */
[----:B------:R-:W-:Y:S01]  /*18870*/  HGMMA.64x16x16.F32.BF16 R184, gdesc[UR24], R184, gsb0 ;  /* 0x0020000018b879f0 */ /* 0x000fe200080018b8 */
[----:B------:R-:W-:Y:S01]  /*18880*/  IMAD.MOV.U32 R5, RZ, RZ, 0x40000040 ;  /* 0x40000040ff057424 */ /* 0x000fe200078e00ff */
[----:B------:R-:W-:-:S04]  /*18890*/  IADD3 R4, R2, 0x580, RZ ;  /* 0x0000058002047810 */ /* 0x000fc80007ffe0ff */
        /* <DEDUP_REMOVED lines=38> */
[----:B------:R-:W-:Y:S02]  /*18b00*/  R2UR UR14, R4 ;  /* 0x00000000040e72ca */ /* 0x000fe400000e0000 */
        /* <DEDUP_REMOVED lines=53> */
[----:B------:R-:W-:Y:S01]  /*18e60*/  VIADD R4, R2, 0x584 ;  /* 0x0000058402047836 */ /* 0x000fe20000000000 */
[----:B------:R-:W-:-:S04]  /*18e70*/  MOV R5, 0x40000040 ;  /* 0x4000004000057802 */ /* 0x000fc80000000f00 */
        /* <DEDUP_REMOVED lines=390> */
.L_x_652:
[----:B------:R-:W-:Y:S01]  /*1a6e0*/  SHF.L.U32 R0, R9, 0x1f, RZ ;  /* 0x0000001f09007819 */ /* 0x000fe200000006ff */
[----:B------:R-:W-:-:S04]  /*1a6f0*/  IMAD R9, R10, 0x8, R16 ;  /* 0x000000080a097824 */ /* 0x000fc800078e0210 */
[----:B------:R0:W1:Y:S01]  /*1a700*/  SYNCS.PHASECHK.TRANS64.TRYWAIT P2, [R9+URZ+0x38850], R0 ;  /* 0x03885000090075a7 */ /* 0x000062000804017f */
[----:B------:R-:W-:Y:S05]  /*1a710*/  @!P0 BRA `(.L_x_653) ;  /* 0x0000000000048947 */ /* 0x000fea0003800000 */
[----:B------:R-:W-:Y:S01]  /*1a720*/  BPT.TRAP 0x1 ;  /* 0x000000040000795c */ /* 0x000fe20000300000 */
.L_x_653:
[----:B------:R-:W-:Y:S04]  /*1a730*/  BSSY B1, `(.L_x_654) ;  /* 0x0000004000017945 */ /* 0x000fe80003800000 */
[----:B-1----:R-:W-:Y:S05]  /*1a740*/  @P2 BRA `(.L_x_655) ;  /* 0x0000000000082947 */ /* 0x002fea0003800000 */
[----:B------:R-:W1:Y:S02]  /*1a750*/  SYNCS.PHASECHK.TRANS64.TRYWAIT P2, [R9+URZ+0x38850], R0 ;  /* 0x03885000090075a7 */ /* 0x000e64000804017f */
[----:B-1----:R-:W-:Y:S05]  /*1a760*/  @!P2 BRA `(.L_x_656) ;  /* 0x000000b800e8a947 */ /* 0x002fea0003800000 */
.L_x_655:
[----:B------:R-:W-:Y:S05]  /*1a770*/  BSYNC B1 ;  /* 0x0000000000017941 */ /* 0x000fea0003800000 */
.L_x_654:
[----:B01----:R-:W-:Y:S01]  /*1a780*/  VIADD R0, R16, 0x400 ;  /* 0x0000040010007836 */ /* 0x003fe20000000000 */
[----:B------:R-:W-:Y:S01]  /*1a790*/  WARPGROUP.ARRIVE ;  /* 0x00000000000079c5 */ /* 0x000fe20000000000 */
[----:B------:R-:W-:Y:S01]  /*1a7a0*/  IMAD.MOV.U32 R3, RZ, RZ, 0x40000040 ;  /* 0x40000040ff037424 */ /* 0x000fe200078e00ff */
[----:B------:R-:W-:Y:S01]  /*1a7b0*/  ISETP.GT.AND P2, PT, R6, RZ, PT ;  /* 0x000000ff0600720c */ /* 0x000fe20003f44270 */
[----:B------:R-:W-:Y:S01]  /*1a7c0*/  IMAD.MOV.U32 R5, RZ, RZ, 0x40000040 ;  /* 0x40000040ff057424 */ /* 0x000fe200078e00ff */
[----:B------:R-:W-:Y:S01]  /*1a7d0*/  SHF.R.U32.HI R0, RZ, 0x4, R0 ;  /* 0x00000004ff007819 */ /* 0x000fe20000011600 */
[----:B------:R-:W-:Y:S01]  /*1a7e0*/  @!P1 VIADD R11, R11, 0x38840 ;  /* 0x000388400b0b9836 */ /* 0x000fe20000000000 */
[----:B------:R-:W-:Y:S01]  /*1a7f0*/  R2UR UR7, R3 ;  /* 0x00000000030772ca */ /* 0x000fe200000e0000 */
[----:B------:R-:W-:Y:S01]  /*1a800*/  IMAD.MOV.U32 R3, RZ, RZ, 0x40000040 ;  /* 0x40000040ff037424 */ /* 0x000fe200078e00ff */
[----:B------:R-:W-:Y:S01]  /*1a810*/  LOP3.LUT R0, R0, 0x3fff, RZ, 0xc0, !PT ;  /* 0x00003fff00007812 */ /* 0x000fe200078ec0ff */
[----:B------:R-:W-:-:S02]  /*1a820*/  @!P1 VIADD R9, R9, 0x38860 ;  /* 0x0003886009099836 */ /* 0x000fc40000000000 */
[----:B------:R-:W-:Y:S01]  /*1a830*/  VIADD R6, R6, 0xffffffff ;  /* 0xffffffff06067836 */ /* 0x000fe20000000000 */
[----:B------:R-:W-:Y:S02]  /*1a840*/  LOP3.LUT R0, R0, 0x2800000, RZ, 0xfc, !PT ;  /* 0x0280000000007812 */ /* 0x000fe400078efcff */
[----:B------:R-:W-:-:S03]  /*1a850*/  @!P1 PRMT R9, RZ, 0x654, R9 ;  /* 0x00000654ff099816 */ /* 0x000fc60000000009 */
[----:B------:R-:W-:Y:S01]  /*1a860*/  IMAD R2, R10, 0xa00, R0 ;  /* 0x00000a000a027824 */ /* 0x000fe200078e0200 */
[----:B------:R-:W-:-:S03]  /*1a870*/  FMNMX.FTZ R0, R184, R8, !PT ;  /* 0x00000008b8007209 */ /* 0x000fc60007810000 */
[C---:B------:R-:W-:Y:S01]  /*1a880*/  VIADD R4, R2.reuse, 0x80 ;  /* 0x0000008002047836 */ /* 0x040fe20000000000 */
[----:B------:R-:W-:Y:S02]  /*1a890*/  R2UR UR6, R2 ;  /* 0x00000000020672ca */ /* 0x000fe400000e0000 */
[----:B------:R-:W-:-:S04]  /*1a8a0*/  FMNMX.FTZ R0, R185, R0, !PT ;  /* 0x00000000b9007209 */ /* 0x000fc80007810000 */
[----:B------:R-:W-:-:S04]  /*1a8b0*/  FMNMX.FTZ R0, R188, R0, !PT ;  /* 0x00000000bc007209 */ /* 0x000fc80007810000 */
[----:B------:R-:W-:-:S03]  /*1a8c0*/  FMNMX.FTZ R0, R189, R0, !PT ;  /* 0x00000000bd007209 */ /* 0x000fc60007810000 */
[----:B------:R-:W-:Y:S01]  /*1a8d0*/  HGMMA.64x256x16.F32.BF16 R24, R208, gdesc[UR4].tnspB, R24, gsb0 ;  /* 0x43e00004d0187df0 */ /* 0x000fe20008001818 */
[----:B------:R-:W-:Y:S01]  /*1a8e0*/  R2UR UR6, R4 ;  /* 0x00000000040672ca */ /* 0x000fe200000e0000 */
[----:B------:R-:W-:Y:S01]  /*1a8f0*/  VIADD R4, R2, 0x100 ;  /* 0x0000010002047836 */ /* 0x000fe20000000000 */
[----:B------:R-:W-:Y:S02]  /*1a900*/  R2UR UR7, R5 ;  /* 0x00000000050772ca */ /* 0x000fe400000e0000 */
[----:B------:R-:W-:Y:S02]  /*1a910*/  MOV R5, 0x40000040 ;  /* 0x4000004000057802 */ /* 0x000fe40000000f00 */
        /* <DEDUP_REMOVED lines=14> */
[----:B------:R-:W-:Y:S01]  /*1aa00*/  FMNMX.FTZ R0, R156, R0, !PT ;  /* 0x000000009c007209 */ /* 0x000fe20007810000 */
[----:B------:R-:W-:Y:S02]  /*1aa10*/  WARPGROUP.DEPBAR.LE gsb0, 0x0 ;  /* 0x00008000000079c5 */ /* 0x000fe40000010000 */
[----:B------:R-:W-:-:S06]  /*1aa20*/  WARPGROUP.ARRIVE ;  /* 0x00000000000079c5 */ /* 0x000fcc0000000000 */
        /* <DEDUP_REMOVED lines=11> */
[----:B------:R-:W-:Y:S02]  /*1aae0*/  R2UR UR7, R5 ;  /* 0x00000000050772ca */ /* 0x000fe400000e0000 */
[----:B------:R-:W-:-:S05]  /*1aaf0*/  FMNMX.FTZ R5, R157, R0, !PT ;  /* 0x000000009d057209 */ /* 0x000fca0007810000 */
[----:B------:R-:W0:Y:S02]  /*1ab00*/  SHFL.BFLY PT, R0, R5, 0x2, 0x1f ;  /* 0x0c401f0005007f89 */ /* 0x000e2400000e0000 */
[----:B0-----:R-:W-:-:S05]  /*1ab10*/  FMNMX.FTZ R5, R5, R0, !PT ;  /* 0x0000000005057209 */ /* 0x001fca0007810000 */
[----:B------:R-:W0:Y:S02]  /*1ab20*/  SHFL.BFLY PT, R0, R5, 0x1, 0x1f ;  /* 0x0c201f0005007f89 */ /* 0x000e2400000e0000 */
[----:B0-----:R-:W-:Y:S02]  /*1ab30*/  FMNMX.FTZ R5, R5, R0, !PT ;  /* 0x0000000005057209 */ /* 0x001fe40007810000 */
        /* <DEDUP_REMOVED lines=24> */
[----:B------:R-:W-:Y:S01]  /*1acc0*/  FADD.FTZ R0, -R4, R7 ;  /* 0x0000000704007221 */ /* 0x000fe20000010100 */
[----:B------:R-:W-:Y:S02]  /*1acd0*/  WARPGROUP.DEPBAR.LE gsb0, 0x0 ;  /* 0x00008000000079c5 */ /* 0x000fe40000010000 */
[----:B------:R-:W-:-:S06]  /*1ace0*/  WARPGROUP.ARRIVE ;  /* 0x00000000000079c5 */ /* 0x000fcc0000000000 */
[----:B------:R-:W-:Y:S01]  /*1acf0*/  HGMMA.64x256x16.F32.BF16 R24, R196, gdesc[UR4].tnspB, R24, gsb0 ;  /* 0x43e00004c4187df0 */ /* 0x000fe20008001818 */
[----:B------:R-:W-:Y:S01]  /*1ad00*/  R2UR UR6, R2 ;  /* 0x00000000020672ca */ /* 0x000fe200000e0000 */
[----:B------:R-:W-:Y:S01]  /*1ad10*/  IMAD.U32 R2, RZ, RZ, UR38 ;  /* 0x00000026ff027e24 */ /* 0x000fe2000f8e00ff */
[----:B------:R-:W-:Y:S01]  /*1ad20*/  R2UR UR7, R3 ;  /* 0x00000000030772ca */ /* 0x000fe200000e0000 */
[C---:B------:R-:W-:Y:S02]  /*1ad30*/  FADD.FTZ R3, -R5.reuse, R8 ;  /* 0x0000000805037221 */ /* 0x040fe40000010100 */
[-C--:B------:R-:W-:Y:S01]  /*1ad40*/  FMUL.FTZ R13, R5, R2.reuse ;  /* 0x00000002050d7220 */ /* 0x080fe20000410000 */
[-C--:B------:R-:W-:Y:S01]  /*1ad50*/  FMUL.FTZ R0, R0, R2.reuse ;  /* 0x0000000200007220 */ /* 0x080fe20000410000 */
[-C--:B------:R-:W-:Y:S02]  /*1ad60*/  FMUL.FTZ R3, R3, R2.reuse ;  /* 0x0000000203037220 */ /* 0x080fe40000410000 */
[-CC-:B------:R-:W-:Y:S01]  /*1ad70*/  FFMA.FTZ R208, R184, R2.reuse, -R13.reuse ;  /* 0x00000002b8d07223 */ /* 0x180fe2000001080d */
        /* <DEDUP_REMOVED lines=10> */
[----:B------:R-:W-:Y:S01]  /*1ae20*/  FFMA.FTZ R15, R173, R2, -R13 ;  /* 0x00000002ad0f7223 */ /* 0x000fe2000001080d */
[----:B------:R-:W-:Y:S01]  /*1ae30*/  MUFU.EX2 R3, R3 ;  /* 0x0000000300037308 */ /* 0x000fe20000000800 */
[----:B------:R-:W-:-:S07]  /*1ae40*/  @!P1 PRMT R168, RZ, 0x654, R11 ;  /* 0x00000654ffa89816 */ /* 0x000fce000000000b */
[----:B------:R-:W0:Y:S08]  /*1ae50*/  MUFU.EX2 R208, R208 ;  /* 0x000000d000d07308 */ /* 0x000e300000000800 */
[----:B------:R-:W-:Y:S08]  /*1ae60*/  MUFU.EX2 R0, R0 ;  /* 0x0000000000007308 */ /* 0x000ff00000000800 */
[----:B------:R-:W1:Y:S01]  /*1ae70*/  MUFU.EX2 R8, R8 ;  /* 0x0000000800087308 */ /* 0x000e620000000800 */
[----:B0-----:R-:W-:-:S07]  /*1ae80*/  FFMA.FTZ R21, R3, R21, R208 ;  /* 0x0000001503157223 */ /* 0x001fce00000100d0 */
[----:B------:R-:W0:Y:S08]  /*1ae90*/  MUFU.EX2 R210, R210 ;  /* 0x000000d200d27308 */ /* 0x000e300000000800 */
[----:B------:R-:W2:Y:S01]  /*1aea0*/  MUFU.EX2 R184, R184 ;  /* 0x000000b800b87308 */ /* 0x000ea20000000800 */
[C---:B-1----:R-:W-:Y:S01]  /*1aeb0*/  FADD.FTZ R21, R8.reuse, R21 ;  /* 0x0000001508157221 */ /* 0x042fe20000010000 */
[----:B------:R-:W-:-:S06]  /*1aec0*/  F2FP.BF16.F32.PACK_AB R208, R8, R208 ;  /* 0x000000d008d0723e */ /* 0x000fcc00000010ff */
[----:B------:R-:W1:Y:S01]  /*1aed0*/  MUFU.EX2 R204, R204 ;  /* 0x000000cc00cc7308 */ /* 0x000e620000000800 */
[----:B0-----:R-:W-:-:S07]  /*1aee0*/  FADD.FTZ R21, R210, R21 ;  /* 0x00000015d2157221 */ /* 0x001fce0000010000 */
[----:B------:R-:W0:Y:S01]  /*1aef0*/  MUFU.EX2 R10, R10 ;  /* 0x0000000a000a7308 */ /* 0x000e220000000800 */
[C---:B--2---:R-:W-:Y:S01]  /*1af00*/  FADD.FTZ R21, R184.reuse, R21 ;  /* 0x00000015b8157221 */ /* 0x044fe20000010000 */
[----:B------:R-:W-:-:S06]  /*1af10*/  F2FP.BF16.F32.PACK_AB R210, R184, R210 ;  /* 0x000000d2b8d2723e */ /* 0x000fcc00000010ff */
[----:B------:R-:W2:Y:S01]  /*1af20*/  MUFU.EX2 R206, R206 ;  /* 0x000000ce00ce7308 */ /* 0x000ea20000000800 */
[----:B-1----:R-:W-:-:S07]  /*1af30*/  FADD.FTZ R21, R204, R21 ;  /* 0x00000015cc157221 */ /* 0x002fce0000010000 */
[----:B------:R-:W1:Y:S01]  /*1af40*/  MUFU.EX2 R12, R12 ;  /* 0x0000000c000c7308 */ /* 0x000e620000000800 */
[C---:B0-----:R-:W-:Y:S01]  /*1af50*/  FADD.FTZ R21, R10.reuse, R21 ;  /* 0x000000150a157221 */ /* 0x041fe20000010000 */
[----:B------:R-:W-:Y:S01]  /*1af60*/  F2FP.BF16.F32.PACK_AB R204, R10, R204 ;  /* 0x000000cc0acc723e */ /* 0x000fe200000010ff */
[----:B------:R-:W-:-:S05]  /*1af70*/  IMAD.MOV.U32 R10, RZ, RZ, R221 ;  /* 0x000000ffff0a7224 */ /* 0x000fca00078e00dd */
[----:B------:R-:W0:Y:S01]  /*1af80*/  MUFU.EX2 R200, R200 ;  /* 0x000000c800c87308 */ /* 0x000e220000000800 */
[----:B--2---:R-:W-:-:S07]  /*1af90*/  FADD.FTZ R21, R206, R21 ;  /* 0x00000015ce157221 */ /* 0x004fce0000010000 */
[----:B------:R-:W2:Y:S01]  /*1afa0*/  MUFU.EX2 R14, R14 ;  /* 0x0000000e000e7308 */ /* 0x000ea20000000800 */
[C---:B-1----:R-:W-:Y:S01]  /*1afb0*/  FADD.FTZ R21, R12.reuse, R21 ;  /* 0x000000150c157221 */ /* 0x042fe20000010000 */
[----:B------:R-:W-:-:S06]  /*1afc0*/  F2FP.BF16.F32.PACK_AB R206, R12, R206 ;  /* 0x000000ce0cce723e */ /* 0x000fcc00000010ff */
[----:B------:R-:W1:Y:S01]  /*1afd0*/  MUFU.EX2 R202, R202 ;  /* 0x000000ca00ca7308 */ /* 0x000e620000000800 */
[----:B0-----:R-:W-:-:S07]  /*1afe0*/  FADD.FTZ R21, R200, R21 ;  /* 0x00000015c8157221 */ /* 0x001fce0000010000 */
[----:B------:R-:W0:Y:S01]  /*1aff0*/  MUFU.EX2 R15, R15 ;  /* 0x0000000f000f7308 */ /* 0x000e220000000800 */
[C---:B--2---:R-:W-:Y:S01]  /*1b000*/  FADD.FTZ R21, R14.reuse, R21 ;  /* 0x000000150e157221 */ /* 0x044fe20000010000 */
[----:B------:R-:W-:-:S03]  /*1b010*/  F2FP.BF16.F32.PACK_AB R200, R14, R200 ;  /* 0x000000c80ec8723e */ /* 0x000fc600000010ff */
[----:B-1----:R-:W-:-:S04]  /*1b020*/  FADD.FTZ R21, R202, R21 ;  /* 0x00000015ca157221 */ /* 0x002fc80000010000 */
[C---:B0-----:R-:W-:Y:S01]  /*1b030*/  FADD.FTZ R21, R15.reuse, R21 ;  /* 0x000000150f157221 */ /* 0x041fe20000010000 */
[----:B------:R-:W-:Y:S01]  /*1b040*/  F2FP.BF16.F32.PACK_AB R202, R15, R202 ;  /* 0x000000ca0fca723e */ /* 0x000fe200000010ff */
[----:B------:R-:W-:Y:S02]  /*1b050*/  WARPGROUP.DEPBAR.LE gsb0, 0x0 ;  /* 0x00008000000079c5 */ /* 0x000fe40000010000 */
[----:B------:R-:W-:Y:S01]  /*1b060*/  WARPGROUP.ARRIVE ;  /* 0x00000000000079c5 */ /* 0x000fe20000000000 */
[-CC-:B------:R-:W-:Y:S01]  /*1b070*/  FFMA.FTZ R196, R160, R2.reuse, -R13.reuse ;  /* 0x00000002a0c47223 */ /* 0x180fe2000001080d */
[-CC-:B------:R-:W-:Y:S01]  /*1b080*/  FFMA.FTZ R160, R161, R2.reuse, -R13.reuse ;  /* 0x00000002a1a07223 */ /* 0x180fe2000001080d */
[-CC-:B------:R-:W-:Y:S01]  /*1b090*/  FFMA.FTZ R198, R164, R2.reuse, -R13.reuse ;  /* 0x00000002a4c67223 */ /* 0x180fe2000001080d */
[----:B------:R-:W-:Y:S02]  /*1b0a0*/  FFMA.FTZ R161, R165, R2, -R13 ;  /* 0x00000002a5a17223 */ /* 0x000fe4000001080d */
[----:B------:R-:W-:Y:S01]  /*1b0b0*/  HGMMA.64x256x16.F32.BF16 R24, R192, gdesc[UR4].tnspB, R24, gsb0 ;  /* 0x43e00004c0187df0 */ /* 0x000fe20008001818 */
[----:B------:R-:W0:Y:S08]  /*1b0c0*/  MUFU.EX2 R196, R196 ;  /* 0x000000c400c47308 */ /* 0x000e300000000800 */
[----:B------:R-:W1:Y:S08]  /*1b0d0*/  MUFU.EX2 R160, R160 ;  /* 0x000000a000a07308 */ /* 0x000e700000000800 */
[----:B------:R-:W2:Y:S01]  /*1b0e0*/  MUFU.EX2 R198, R198 ;  /* 0x000000c600c67308 */ /* 0x000ea20000000800 */
[----:B0-----:R-:W-:-:S07]  /*1b0f0*/  FADD.FTZ R21, R196, R21 ;  /* 0x00000015c4157221 */ /* 0x001fce0000010000 */
[----:B------:R-:W0:Y:S01]  /*1b100*/  MUFU.EX2 R161, R161 ;  /* 0x000000a100a17308 */ /* 0x000e220000000800 */
[C---:B-1----:R-:W-:Y:S01]  /*1b110*/  FADD.FTZ R21, R160.reuse, R21 ;  /* 0x00000015a0157221 */ /* 0x042fe20000010000 */
[----:B------:R-:W-:-:S03]  /*1b120*/  F2FP.BF16.F32.PACK_AB R196, R160, R196 ;  /* 0x000000c4a0c4723e */ /* 0x000fc600000010ff */
[----:B--2---:R-:W-:-:S04]  /*1b130*/  FADD.FTZ R21, R198, R21 ;  /* 0x00000015c6157221 */ /* 0x004fc80000010000 */
[C---:B0-----:R-:W-:Y:S01]  /*1b140*/  FADD.FTZ R21, R161.reuse, R21 ;  /* 0x00000015a1157221 */ /* 0x041fe20000010000 */
[----:B------:R-:W-:Y:S01]  /*1b150*/  F2FP.BF16.F32.PACK_AB R198, R161, R198 ;  /* 0x000000c6a1c6723e */ /* 0x000fe200000010ff */
[----:B------:R-:W-:Y:S02]  /*1b160*/  WARPGROUP.DEPBAR.LE gsb0, 0x0 ;  /* 0x00008000000079c5 */ /* 0x000fe40000010000 */
[-CC-:B------:R-:W-:Y:S01]  /*1b170*/  FFMA.FTZ R192, R152, R2.reuse, -R13.reuse ;  /* 0x0000000298c07223 */ /* 0x180fe2000001080d */
[-CC-:B------:R-:W-:Y:S01]  /*1b180*/  FFMA.FTZ R152, R153, R2.reuse, -R13.reuse ;  /* 0x0000000299987223 */ /* 0x180fe2000001080d */
[-CC-:B------:R-:W-:Y:S01]  /*1b190*/  FFMA.FTZ R194, R156, R2.reuse, -R13.reuse ;  /* 0x000000029cc27223 */ /* 0x180fe2000001080d */
[-C--:B------:R-:W-:Y:S01]  /*1b1a0*/  FFMA.FTZ R13, R157, R2.reuse, -R13 ;  /* 0x000000029d0d7223 */ /* 0x080fe2000001080d */
[----:B------:R-:W-:Y:S02]  /*1b1b0*/  @!P1 SYNCS.ARRIVE.TRANS64.RED.A1T0 RZ, [R168+URZ], RZ ;  /* 0x000000ffa8ff99a7 */ /* 0x000fe4000810043f */
[----:B------:R-:W0:Y:S01]  /*1b1c0*/  MUFU.EX2 R192, R192 ;  /* 0x000000c000c07308 */ /* 0x000e220000000800 */
[----:B------:R1:W-:Y:S07]  /*1b1d0*/  @!P1 SYNCS.ARRIVE.TRANS64.RED.A1T0 RZ, [R9+URZ], RZ ;  /* 0x000000ff09ff99a7 */ /* 0x0003ee000810043f */
[----:B------:R2:W-:Y:S08]  /*1b1e0*/  MUFU.EX2 R7, R13 ;  /* 0x0000000d00077308 */ /* 0x0005f00000000800 */
[----:B------:R-:W-:Y:S01]  /*1b1f0*/  MUFU.EX2 R152, R152 ;  /* 0x0000009800987308 */ /* 0x000fe20000000800 */
[----:B--2---:R-:W-:Y:S01]  /*1b200*/  FMUL.FTZ R13, R4, R2 ;  /* 0x00000002040d7220 */ /* 0x004fe20000410000 */
[----:B0-----:R-:W-:-:S03]  /*1b210*/  FADD.FTZ R21, R192, R21 ;  /* 0x00000015c0157221 */ /* 0x001fc60000010000 */
[-CC-:B------:R-:W-:Y:S01]  /*1b220*/  FFMA.FTZ R209, R186, R2.reuse, -R13.reuse ;  /* 0x00000002bad17223 */ /* 0x180fe2000001080d */
[-CC-:B------:R-:W-:Y:S01]  /*1b230*/  FFMA.FTZ R153, R187, R2.reuse, -R13.reuse ;  /* 0x00000002bb997223 */ /* 0x180fe2000001080d */
[-CC-:B------:R-:W-:Y:S01]  /*1b240*/  FFMA.FTZ R211, R190, R2.reuse, -R13.reuse ;  /* 0x00000002bed37223 */ /* 0x180fe2000001080d */
[-CC-:B------:R-:W-:Y:S01]  /*1b250*/  FFMA.FTZ R157, R191, R2.reuse, -R13.reuse ;  /* 0x00000002bf9d7223 */ /* 0x180fe2000001080d */
[-CC-:B------:R-:W-:Y:S01]  /*1b260*/  FFMA.FTZ R205, R178, R2.reuse, -R13.reuse ;  /* 0x00000002b2cd7223 */ /* 0x180fe2000001080d */
[-CC-:B------:R-:W-:Y:S01]  /*1b270*/  FFMA.FTZ R164, R179, R2.reuse, -R13.reuse ;  /* 0x00000002b3a47223 */ /* 0x180fe2000001080d */
[----:B------:R-:W0:Y:S01]  /*1b280*/  MUFU.EX2 R209, R209 ;  /* 0x000000d100d17308 */ /* 0x000e220000000800 */
[-CC-:B------:R-:W-:Y:S01]  /*1b290*/  FFMA.FTZ R207, R182, R2.reuse, -R13.reuse ;  /* 0x00000002b6cf7223 */ /* 0x180fe2000001080d */
[-CC-:B------:R-:W-:Y:S01]  /*1b2a0*/  FFMA.FTZ R156, R183, R2.reuse, -R13.reuse ;  /* 0x00000002b79c7223 */ /* 0x180fe2000001080d */
[-CC-:B------:R-:W-:Y:S01]  /*1b2b0*/  FFMA.FTZ R201, R170, R2.reuse, -R13.reuse ;  /* 0x00000002aac97223 */ /* 0x180fe2000001080d */
[-CC-:B------:R-:W-:Y:S01]  /*1b2c0*/  FFMA.FTZ R165, R171, R2.reuse, -R13.reuse ;  /* 0x00000002aba57223 */ /* 0x180fe2000001080d */
[-CC-:B------:R-:W-:Y:S01]  /*1b2d0*/  FFMA.FTZ R203, R174, R2.reuse, -R13.reuse ;  /* 0x00000002aecb7223 */ /* 0x180fe2000001080d */
[-CC-:B------:R-:W-:Y:S01]  /*1b2e0*/  FFMA.FTZ R175, R175, R2.reuse, -R13.reuse ;  /* 0x00000002afaf7223 */ /* 0x180fe2000001080d */
[-CC-:B------:R-:W-:Y:S01]  /*1b2f0*/  FFMA.FTZ R197, R162, R2.reuse, -R13.reuse ;  /* 0x00000002a2c57223 */ /* 0x180fe2000001080d */
[----:B------:R-:W2:Y:S01]  /*1b300*/  MUFU.EX2 R153, R153 ;  /* 0x0000009900997308 */ /* 0x000ea20000000800 */
[-CC-:B------:R-:W-:Y:S01]  /*1b310*/  FFMA.FTZ R163, R163, R2.reuse, -R13.reuse ;  /* 0x00000002a3a37223 */ /* 0x180fe2000001080d */
[-CC-:B------:R-:W-:Y:S01]  /*1b320*/  FFMA.FTZ R199, R166, R2.reuse, -R13.reuse ;  /* 0x00000002a6c77223 */ /* 0x180fe2000001080d */
[-CC-:B------:R-:W-:Y:S01]  /*1b330*/  FFMA.FTZ R167, R167, R2.reuse, -R13.reuse ;  /* 0x00000002a7a77223 */ /* 0x180fe2000001080d */
[-CC-:B------:R-:W-:Y:S01]  /*1b340*/  FFMA.FTZ R193, R154, R2.reuse, -R13.reuse ;  /* 0x000000029ac17223 */ /* 0x180fe2000001080d */
[-CC-:B------:R-:W-:Y:S01]  /*1b350*/  FFMA.FTZ R155, R155, R2.reuse, -R13.reuse ;  /* 0x000000029b9b7223 */ /* 0x180fe2000001080d */
[-CC-:B------:R-:W-:Y:S01]  /*1b360*/  FFMA.FTZ R158, R158, R2.reuse, -R13.reuse ;  /* 0x000000029e9e7223 */ /* 0x180fe2000001080d */
[----:B------:R-:W-:Y:S01]  /*1b370*/  FFMA.FTZ R159, R159, R2, -R13 ;  /* 0x000000029f9f7223 */ /* 0x000fe2000001080d */
[----:B------:R-:W3:Y:S01]  /*1b380*/  MUFU.EX2 R211, R211 ;  /* 0x000000d300d37308 */ /* 0x000ee20000000800 */
[----:B0-----:R-:W-:Y:S01]  /*1b390*/  FFMA.FTZ R20, R0, R20, R209 ;  /* 0x0000001400147223 */ /* 0x001fe200000100d1 */
[C---:B------:R-:W-:Y:S01]  /*1b3a0*/  FADD.FTZ R21, R152.reuse, R21 ;  /* 0x0000001598157221 */ /* 0x040fe20000010000 */
[----:B------:R-:W-:-:S05]  /*1b3b0*/  F2FP.BF16.F32.PACK_AB R192, R152, R192 ;  /* 0x000000c098c0723e */ /* 0x000fca00000010ff */
[----:B------:R-:W0:Y:S01]  /*1b3c0*/  MUFU.EX2 R157, R157 ;  /* 0x0000009d009d7308 */ /* 0x000e220000000800 */
[C---:B--2---:R-:W-:Y:S01]  /*1b3d0*/  FADD.FTZ R20, R153.reuse, R20 ;  /* 0x0000001499147221 */ /* 0x044fe20000010000 */
[----:B------:R-:W-:-:S06]  /*1b3e0*/  F2FP.BF16.F32.PACK_AB R209, R153, R209 ;  /* 0x000000d199d1723e */ /* 0x000fcc00000010ff */
[----:B------:R-:W2:Y:S01]  /*1b3f0*/  MUFU.EX2 R205, R205 ;  /* 0x000000cd00cd7308 */ /* 0x000ea20000000800 */
[----:B---3--:R-:W-:-:S07]  /*1b400*/  FADD.FTZ R20, R211, R20 ;  /* 0x00000014d3147221 */ /* 0x008fce0000010000 */
[----:B------:R-:W3:Y:S01]  /*1b410*/  MUFU.EX2 R164, R164 ;  /* 0x000000a400a47308 */ /* 0x000ee20000000800 */
[C---:B0-----:R-:W-:Y:S01]  /*1b420*/  FADD.FTZ R20, R157.reuse, R20 ;  /* 0x000000149d147221 */ /* 0x041fe20000010000 */
[----:B------:R-:W-:-:S06]  /*1b430*/  F2FP.BF16.F32.PACK_AB R211, R157, R211 ;  /* 0x000000d39dd3723e */ /* 0x000fcc00000010ff */
[----:B------:R-:W0:Y:S01]  /*1b440*/  MUFU.EX2 R207, R207 ;  /* 0x000000cf00cf7308 */ /* 0x000e220000000800 */
[----:B--2---:R-:W-:-:S07]  /*1b450*/  FADD.FTZ R20, R205, R20 ;  /* 0x00000014cd147221 */ /* 0x004fce0000010000 */
[----:B------:R-:W2:Y:S01]  /*1b460*/  MUFU.EX2 R156, R156 ;  /* 0x0000009c009c7308 */ /* 0x000ea20000000800 */
[C---:B---3--:R-:W-:Y:S01]  /*1b470*/  FADD.FTZ R20, R164.reuse, R20 ;  /* 0x00000014a4147221 */ /* 0x048fe20000010000 */
[----:B------:R-:W-:-:S06]  /*1b480*/  F2FP.BF16.F32.PACK_AB R205, R164, R205 ;  /* 0x000000cda4cd723e */ /* 0x000fcc00000010ff */
[----:B------:R-:W3:Y:S01]  /*1b490*/  MUFU.EX2 R201, R201 ;  /* 0x000000c900c97308 */ /* 0x000ee20000000800 */
[----:B0-----:R-:W-:-:S07]  /*1b4a0*/  FADD.FTZ R20, R207, R20 ;  /* 0x00000014cf147221 */ /* 0x001fce0000010000 */
        /* <DEDUP_REMOVED lines=10> */
[----:B-1----:R-:W1:Y:S01]  /*1b550*/  MUFU.EX2 R9, R163 ;  /* 0x000000a300097308 */ /* 0x002e620000000800 */
[C---:B---3--:R-:W-:Y:S01]  /*1b560*/  FADD.FTZ R20, R11.reuse, R20 ;  /* 0x000000140b147221 */ /* 0x048fe20000010000 */
[----:B------:R-:W-:-:S06]  /*1b570*/  F2FP.BF16.F32.PACK_AB R203, R11, R203 ;  /* 0x000000cb0bcb723e */ /* 0x000fcc00000010ff */
[----:B------:R-:W2:Y:S01]  /*1b580*/  MUFU.EX2 R199, R199 ;  /* 0x000000c700c77308 */ /* 0x000ea20000000800 */
[----:B0-----:R-:W-:-:S07]  /*1b590*/  FADD.FTZ R20, R197, R20 ;  /* 0x00000014c5147221 */ /* 0x001fce0000010000 */
[----:B------:R-:W0:Y:S01]  /*1b5a0*/  MUFU.EX2 R13, R167 ;  /* 0x000000a7000d7308 */ /* 0x000e220000000800 */
[C---:B-1----:R-:W-:Y:S01]  /*1b5b0*/  FADD.FTZ R20, R9.reuse, R20 ;  /* 0x0000001409147221 */ /* 0x042fe20000010000 */
[----:B------:R-:W-:-:S06]  /*1b5c0*/  F2FP.BF16.F32.PACK_AB R197, R9, R197 ;  /* 0x000000c509c5723e */ /* 0x000fcc00000010ff */
[----:B------:R-:W1:Y:S01]  /*1b5d0*/  MUFU.EX2 R193, R193 ;  /* 0x000000c100c17308 */ /* 0x000e620000000800 */
[----:B--2---:R-:W-:-:S07]  /*1b5e0*/  FADD.FTZ R20, R199, R20 ;  /* 0x00000014c7147221 */ /* 0x004fce0000010000 */
[----:B------:R-:W2:Y:S01]  /*1b5f0*/  MUFU.EX2 R155, R155 ;  /* 0x0000009b009b7308 */ /* 0x000ea20000000800 */
[C---:B0-----:R-:W-:Y:S01]  /*1b600*/  FADD.FTZ R20, R13.reuse, R20 ;  /* 0x000000140d147221 */ /* 0x041fe20000010000 */
[----:B------:R-:W-:-:S06]  /*1b610*/  F2FP.BF16.F32.PACK_AB R199, R13, R199 ;  /* 0x000000c70dc7723e */ /* 0x000fcc00000010ff */
[----:B------:R-:W0:Y:S01]  /*1b620*/  MUFU.EX2 R194, R194 ;  /* 0x000000c200c27308 */ /* 0x000e220000000800 */
[----:B-1----:R-:W-:-:S07]  /*1b630*/  FADD.FTZ R20, R193, R20 ;  /* 0x00000014c1147221 */ /* 0x002fce0000010000 */
[----:B------:R-:W1:Y:S01]  /*1b640*/  MUFU.EX2 R158, R158 ;  /* 0x0000009e009e7308 */ /* 0x000e620000000800 */
[C---:B--2---:R-:W-:Y:S01]  /*1b650*/  FADD.FTZ R9, R155.reuse, R20 ;  /* 0x000000149b097221 */ /* 0x044fe20000010000 */
[----:B------:R-:W-:-:S06]  /*1b660*/  F2FP.BF16.F32.PACK_AB R193, R155, R193 ;  /* 0x000000c19bc1723e */ /* 0x000fcc00000010ff */
[----:B------:R-:W2:Y:S01]  /*1b670*/  MUFU.EX2 R159, R159 ;  /* 0x0000009f009f7308 */ /* 0x000ea20000000800 */
[----:B0-----:R-:W-:Y:S01]  /*1b680*/  FADD.FTZ R8, R194, R21 ;  /* 0x00000015c2087221 */ /* 0x001fe20000010000 */
[----:B------:R-:W-:-:S03]  /*1b690*/  F2FP.BF16.F32.PACK_AB R194, R7, R194 ;  /* 0x000000c207c2723e */ /* 0x000fc600000010ff */
[----:B------:R-:W-:Y:S01]  /*1b6a0*/  FADD.FTZ R21, R7, R8 ;  /* 0x0000000807157221 */ /* 0x000fe20000010000 */
[----:B------:R-:W-:Y:S02]  /*1b6b0*/  IMAD.MOV.U32 R7, RZ, RZ, R4 ;  /* 0x000000ffff077224 */ /* 0x000fe400078e0004 */
[----:B------:R-:W-:Y:S02]  /*1b6c0*/  IMAD.MOV.U32 R8, RZ, RZ, R5 ;  /* 0x000000ffff087224 */ /* 0x000fe400078e0005 */
[----:B-1----:R-:W-:Y:S01]  /*1b6d0*/  FADD.FTZ R20, R158, R9 ;  /* 0x000000099e147221 */ /* 0x002fe20000010000 */
[----:B------:R-:W-:-:S03]  /*1b6e0*/  IMAD.MOV.U32 R9, RZ, RZ, R222 ;  /* 0x000000ffff097224 */ /* 0x000fc600078e00de */
[C---:B--2---:R-:W-:Y:S01]  /*1b6f0*/  FADD.FTZ R20, R159.reuse, R20 ;  /* 0x000000149f147221 */ /* 0x044fe20000010000 */
[----:B------:R-:W-:Y:S01]  /*1b700*/  F2FP.BF16.F32.PACK_AB R195, R159, R158 ;  /* 0x0000009e9fc3723e */ /* 0x000fe200000010ff */
[----:B------:R-:W-:Y:S06]  /*1b710*/  @P2 BRA `(.L_x_657) ;  /* 0xffffffb400ec2947 */ /* 0x000fec000383ffff */
.L_x_646:
[----:B------:R-:W-:Y:S05]  /*1b720*/  BSYNC B0 ;  /* 0x0000000000007941 */ /* 0x000fea0003800000 */
.L_x_645:
        /* <DEDUP_REMOVED lines=131> */
.L_x_658:
[----:B------:R-:W-:Y:S01]  /*1bf60*/  IMAD R0, R221, 0x8, R16 ;  /* 0x00000008dd007824 */ /* 0x000fe200078e0210 */
[----:B------:R-:W-:-:S04]  /*1bf70*/  SHF.L.U32 R7, R222, 0x1f, RZ ;  /* 0x0000001fde077819 */ /* 0x000fc800000006ff */
[----:B------:R0:W1:Y:S01]  /*1bf80*/  SYNCS.PHASECHK.TRANS64.TRYWAIT P2, [R0+URZ+0x38850], R7 ;  /* 0x03885007000075a7 */ /* 0x000062000804017f */
[----:B------:R-:W-:Y:S05]  /*1bf90*/  @!P0 BRA `(.L_x_659) ;  /* 0x0000000000048947 */ /* 0x000fea0003800000 */
[----:B------:R-:W-:Y:S01]  /*1bfa0*/  BPT.TRAP 0x1 ;  /* 0x000000040000795c */ /* 0x000fe20000300000 */
.L_x_659:
[----:B------:R-:W-:Y:S01]  /*1bfb0*/  VIADD R16, R16, 0x400 ;  /* 0x0000040010107836 */ /* 0x000fe20000000000 */
[----:B------:R-:W-:Y:S04]  /*1bfc0*/  BSSY B0, `(.L_x_660) ;  /* 0x0000008000007945 */ /* 0x000fe80003800000 */
[----:B------:R-:W-:-:S04]  /*1bfd0*/  SHF.R.U32.HI R16, RZ, 0x4, R16 ;  /* 0x00000004ff107819 */ /* 0x000fc80000011610 */
[----:B------:R-:W-:-:S04]  /*1bfe0*/  LOP3.LUT R16, R16, 0x3fff, RZ, 0xc0, !PT ;  /* 0x00003fff10107812 */ /* 0x000fc800078ec0ff */
[----:B------:R-:W-:-:S05]  /*1bff0*/  LOP3.LUT R16, R16, 0x2800000, RZ, 0xfc, !PT ;  /* 0x0280000010107812 */ /* 0x000fca00078efcff */
[----:B------:R-:W-:Y:S01]  /*1c000*/  IMAD R3, R221, 0xa00, R16 ;  /* 0x00000a00dd037824 */ /* 0x000fe200078e0210 */
[----:B-1----:R-:W-:Y:S06]  /*1c010*/  @P2 BRA `(.L_x_661) ;  /* 0x0000000000082947 */ /* 0x002fec0003800000 */
[----:B------:R-:W1:Y:S02]  /*1c020*/  SYNCS.PHASECHK.TRANS64.TRYWAIT P0, [R0+URZ+0x38850], R7 ;  /* 0x03885007000075a7 */ /* 0x000e64000800017f */
[----:B-1----:R-:W-:Y:S05]  /*1c030*/  @!P0 BRA `(.L_x_662) ;  /* 0x000000a000c88947 */ /* 0x002fea0003800000 */
.L_x_661:
[----:B------:R-:W-:Y:S05]  /*1c040*/  BSYNC B0 ;  /* 0x0000000000007941 */ /* 0x000fea0003800000 */
.L_x_660:
[----:B------:R-:W-:Y:S01]  /*1c050*/  IMAD.MOV.U32 R6, RZ, RZ, R3 ;  /* 0x000000ffff067224 */ /* 0x000fe200078e0003 */
[----:B------:R-:W2:Y:S01]  /*1c060*/  LDL.LU R15, [R1+0x64] ;  /* 0x00006400010f7983 */ /* 0x000ea20000300800 */
[----:B01----:R-:W-:Y:S01]  /*1c070*/  IMAD.MOV.U32 R7, RZ, RZ, 0x40000040 ;  /* 0x40000040ff077424 */ /* 0x003fe200078e00ff */
[----:B------:R-:W-:Y:S01]  /*1c080*/  WARPGROUP.ARRIVE ;  /* 0x00000000000079c5 */ /* 0x000fe20000000000 */
[----:B------:R-:W-:Y:S01]  /*1c090*/  IMAD.MOV.U32 R12, RZ, RZ, RZ ;  /* 0x000000ffff0c7224 */ /* 0x000fe200078e00ff */
[----:B------:R-:W-:Y:S01]  /*1c0a0*/  R2UR UR6, R6 ;  /* 0x00000000060672ca */ /* 0x000fe200000e0000 */
[----:B------:R-:W-:Y:S01]  /*1c0b0*/  VIADD R6, R3, 0x80 ;  /* 0x0000008003067836 */ /* 0x000fe20000000000 */
[----:B------:R-:W-:Y:S01]  /*1c0c0*/  R2UR UR7, R7 ;  /* 0x00000000070772ca */ /* 0x000fe200000e0000 */
[----:B------:R-:W-:Y:S02]  /*1c0d0*/  IMAD.MOV.U32 R7, RZ, RZ, 0x40000040 ;  /* 0x40000040ff077424 */ /* 0x000fe400078e00ff */
[----:B------:R-:W-:-:S02]  /*1c0e0*/  VIADD R221, R221, 0x1 ;  /* 0x00000001dddd7836 */ /* 0x000fc40000000000 */
[----:B------:R-:W-:Y:S02]  /*1c0f0*/  @!P1 VIADD R11, R0, 0x38860 ;  /* 0x00038860000b9836 */ /* 0x000fe40000000000 */
[----:B------:R-:W-:Y:S01]  /*1c100*/  IMAD.MOV.U32 R0, RZ, RZ, -0x800000 ;  /* 0xff800000ff007424 */ /* 0x000fe200078e00ff */
[C---:B------:R-:W-:Y:S02]  /*1c110*/  ISETP.NE.AND P2, PT, R221.reuse, 0x2, PT ;  /* 0x00000002dd00780c */ /* 0x040fe40003f45270 */
[----:B------:R-:W-:Y:S02]  /*1c120*/  @!P1 PRMT R11, RZ, 0x654, R11 ;  /* 0x00000654ff0b9816 */ /* 0x000fe4000000000b */
[----:B------:R-:W-:Y:S01]  /*1c130*/  SEL R221, R221, RZ, P2 ;  /* 0x000000ffdddd7207 */ /* 0x000fe20001000000 */
[----:B------:R-:W-:Y:S01]  /*1c140*/  HGMMA.64x256x16.F32.BF16 R24, R208, gdesc[UR4].tnspB, R24, gsb0 ;  /* 0x43e00004d0187df0 */ /* 0x000fe20008001818 */
[----:B------:R-:W-:Y:S01]  /*1c150*/  R2UR UR6, R6 ;  /* 0x00000000060672ca */ /* 0x000fe200000e0000 */
[----:B------:R-:W-:Y:S01]  /*1c160*/  VIADD R6, R3, 0x100 ;  /* 0x0000010003067836 */ /* 0x000fe20000000000 */
[----:B------:R-:W-:Y:S01]  /*1c170*/  R2UR UR7, R7 ;  /* 0x00000000070772ca */ /* 0x000fe200000e0000 */
[----:B------:R-:W-:Y:S01]  /*1c180*/  IMAD.MOV.U32 R7, RZ, RZ, 0x40000040 ;  /* 0x40000040ff077424 */ /* 0x000fe200078e00ff */
[----:B------:R-:W-:-:S02]  /*1c190*/  WARPGROUP.DEPBAR.LE gsb0, 0x0 ;  /* 0x00008000000079c5 */ /* 0x000fc40000010000 */
[----:B------:R-:W-:-:S15]  /*1c1a0*/  WARPGROUP.ARRIVE ;  /* 0x00000000000079c5 */ /* 0x000fde0000000000 */
[----:B------:R-:W-:-:S06]  /*1c1b0*/  NOP ;  /* 0x0000000000007918 */ /* 0x000fcc0000000000 */
[----:B------:R-:W-:Y:S01]  /*1c1c0*/  HGMMA.64x256x16.F32.BF16 R24, R204, gdesc[UR4].tnspB, R24, gsb0 ;  /* 0x43e00004cc187df0 */ /* 0x000fe20008001818 */
[----:B------:R-:W-:Y:S02]  /*1c1d0*/  R2UR UR6, R6 ;  /* 0x00000000060672ca */ /* 0x000fe400000e0000 */
[----:B------:R-:W-:Y:S01]  /*1c1e0*/  R2UR UR7, R7 ;  /* 0x00000000070772ca */ /* 0x000fe200000e0000 */
[----:B------:R-:W-:Y:S01]  /*1c1f0*/  IMAD.MOV.U32 R7, RZ, RZ, 0x40000040 ;  /* 0x40000040ff077424 */ /* 0x000fe200078e00ff */
[----:B------:R-:W-:Y:S01]  /*1c200*/  IADD3 R6, R3, 0x180, RZ ;  /* 0x0000018003067810 */ /* 0x000fe20007ffe0ff */
[----:B--2---:R-:W-:-:S05]  /*1c210*/  VIADD R15, R15, 0x1 ;  /* 0x000000010f0f7836 */ /* 0x004fca0000000000 */
[----:B------:R-:W-:Y:S01]  /*1c220*/  STL [R1+0x64], R15 ;  /* 0x0000640f01007387 */ /* 0x000fe20000100800 */
[----:B------:R-:W-:Y:S02]  /*1c230*/  WARPGROUP.DEPBAR.LE gsb0, 0x0 ;  /* 0x00008000000079c5 */ /* 0x000fe40000010000 */
[----:B------:R-:W-:-:S14]  /*1c240*/  WARPGROUP.ARRIVE ;  /* 0x00000000000079c5 */ /* 0x000fdc0000000000 */
[----:B------:R-:W-:Y:S01]  /*1c250*/  HGMMA.64x256x16.F32.BF16 R24, R200, gdesc[UR4].tnspB, R24, gsb0 ;  /* 0x43e00004c8187df0 */ /* 0x000fe20008001818 */
[----:B------:R-:W-:Y:S01]  /*1c260*/  R2UR UR6, R6 ;  /* 0x00000000060672ca */ /* 0x000fe200000e0000 */
[----:B------:R-:W-:Y:S01]  /*1c270*/  VIADD R6, R3, 0x200 ;  /* 0x0000020003067836 */ /* 0x000fe20000000000 */
[----:B------:R-:W-:Y:S01]  /*1c280*/  R2UR UR7, R7 ;  /* 0x00000000070772ca */ /* 0x000fe200000e0000 */
[----:B------:R-:W-:Y:S01]  /*1c290*/  IMAD.MOV.U32 R7, RZ, RZ, 0x40000040 ;  /* 0x40000040ff077424 */ /* 0x000fe200078e00ff */
[----:B------:R-:W0:Y:S01]  /*1c2a0*/  SHFL.BFLY PT, R3, R20, 0x2, 0x1f ;  /* 0x0c401f0014037f89 */ /* 0x000e2200000e0000 */
[----:B------:R-:W-:Y:S02]  /*1c2b0*/  WARPGROUP.DEPBAR.LE gsb0, 0x0 ;  /* 0x00008000000079c5 */ /* 0x000fe40000010000 */
[----:B------:R-:W-:-:S15]  /*1c2c0*/  WARPGROUP.ARRIVE ;  /* 0x00000000000079c5 */ /* 0x000fde0000000000 */
[----:B------:R-:W-:-:S05]  /*1c2d0*/  NOP ;  /* 0x0000000000007918 */ /* 0x000fca0000000000 */
[----:B------:R-:W-:Y:S01]  /*1c2e0*/  HGMMA.64x256x16.F32.BF16 R24, R196, gdesc[UR4].tnspB, R24, gsb0 ;  /* 0x43e00004c4187df0 */ /* 0x000fe20008001818 */
[----:B------:R-:W-:Y:S02]  /*1c2f0*/  R2UR UR6, R6 ;  /* 0x00000000060672ca */ /* 0x000fe400000e0000 */
[----:B------:R-:W-:Y:S01]  /*1c300*/  R2UR UR7, R7 ;  /* 0x00000000070772ca */ /* 0x000fe200000e0000 */
[----:B------:R-:W1:Y:S01]  /*1c310*/  SHFL.BFLY PT, R6, R21, 0x2, 0x1f ;  /* 0x0c401f0015067f89 */ /* 0x000e6200000e0000 */
[----:B0-----:R-:W-:-:S05]  /*1c320*/  FADD.FTZ R7, R3, R20 ;  /* 0x0000001403077221 */ /* 0x001fca0000010000 */
[----:B------:R-:W0:Y:S01]  /*1c330*/  SHFL.BFLY PT, R8, R7, 0x1, 0x1f ;  /* 0x0c201f0007087f89 */ /* 0x000e2200000e0000 */
[----:B-1----:R-:W-:-:S05]  /*1c340*/  FADD.FTZ R6, R6, R21 ;  /* 0x0000001506067221 */ /* 0x002fca0000010000 */
[----:B------:R-:W1:Y:S01]  /*1c350*/  SHFL.BFLY PT, R3, R6, 0x1, 0x1f ;  /* 0x0c201f0006037f89 */ /* 0x000e6200000e0000 */
[----:B0-----:R-:W-:-:S05]  /*1c360*/  FADD.FTZ R14, R7, R8 ;  /* 0x00000008070e7221 */ /* 0x001fca0000010000 */
[----:B------:R-:W-:-:S13]  /*1c370*/  FSETP.NE.FTZ.AND P3, PT, R14, RZ, PT ;  /* 0x000000ff0e00720b */ /* 0x000fda0003f75000 */
[----:B------:R-:W0:Y:S01]  /*1c380*/  @P3 MUFU.LG2 R10, R14 ;  /* 0x0000000e000a3308 */ /* 0x000e220000000c00 */
[----:B-1----:R-:W-:Y:S01]  /*1c390*/  FADD.FTZ R13, R6, R3 ;  /* 0x00000003060d7221 */ /* 0x002fe20000010000 */
[----:B------:R-:W-:Y:S01]  /*1c3a0*/  IMAD.MOV.U32 R6, RZ, RZ, RZ ;  /* 0x000000ffff067224 */ /* 0x000fe200078e00ff */
[----:B------:R-:W-:-:S03]  /*1c3b0*/  SEL R3, RZ, 0x1, P2 ;  /* 0x00000001ff037807 */ /* 0x000fc60001000000 */
[----:B------:R-:W-:Y:S02]  /*1c3c0*/  FSETP.NE.FTZ.AND P0, PT, R13, RZ, PT ;  /* 0x000000ff0d00720b */ /* 0x000fe40003f15000 */
[----:B------:R-:W-:Y:S01]  /*1c3d0*/  @P3 MUFU.RCP R6, R14 ;  /* 0x0000000e00063308 */ /* 0x000fe20000001000 */
[----:B------:R-:W-:Y:S01]  /*1c3e0*/  LOP3.LUT R222, R222, R3, RZ, 0x3c, !PT ;  /* 0x00000003dede7212 */ /* 0x000fe200078e3cff */
[----:B------:R-:W-:Y:S02]  /*1c3f0*/  IMAD.MOV.U32 R3, RZ, RZ, -0x800000 ;  /* 0xff800000ff037424 */ /* 0x000fe400078e00ff */
[----:B0-----:R-:W-:-:S07]  /*1c400*/  @P3 FMUL.FTZ R7, R10, 0.69314718246459960938 ;  /* 0x3f3172180a073820 */ /* 0x001fce0000410000 */
[----:B------:R-:W0:Y:S01]  /*1c410*/  @P0 MUFU.LG2 R9, R13 ;  /* 0x0000000d00090308 */ /* 0x000e220000000c00 */
[C---:B------:R-:W-:Y:S01]  /*1c420*/  @P0 FMUL.FTZ R8, R2.reuse, 0.69314718246459960938 ;  /* 0x3f31721802080820 */ /* 0x040fe20000410000 */
[----:B------:R-:W-:-:S04]  /*1c430*/  @P3 FMUL.FTZ R2, R2, 0.69314718246459960938 ;  /* 0x3f31721802023820 */ /* 0x000fc80000410000 */
[----:B------:R-:W-:Y:S02]  /*1c440*/  @P3 FFMA.FTZ R3, R2, R4, R7 ;  /* 0x0000000402033223 */ /* 0x000fe40000010007 */
[----:B------:R-:W1:Y:S01]  /*1c450*/  @P0 MUFU.RCP R12, R13 ;  /* 0x0000000d000c0308 */ /* 0x000e620000001000 */
[----:B0-----:R-:W-:-:S04]  /*1c460*/  @P0 FMUL.FTZ R9, R9, 0.69314718246459960938 ;  /* 0x3f31721809090820 */ /* 0x001fc80000410000 */
[----:B------:R-:W-:Y:S01]  /*1c470*/  @P0 FFMA.FTZ R0, R8, R5, R9 ;  /* 0x0000000508000223 */ /* 0x000fe20000010009 */
[----:B------:R-:W-:Y:S01]  /*1c480*/  PLOP3.LUT P0, PT, PT, PT, PT, 0x8, 0x0 ;  /* 0x000000000000781c */ /* 0x000fe20003f0e170 */
[----:B------:R-:W-:Y:S02]  /*1c490*/  WARPGROUP.DEPBAR.LE gsb0, 0x0 ;  /* 0x00008000000079c5 */ /* 0x000fe40000010000 */
[----:B------:R-:W-:-:S06]  /*1c4a0*/  WARPGROUP.ARRIVE ;  /* 0x00000000000079c5 */ /* 0x000fcc0000000000 */
[----:B------:R-:W-:Y:S03]  /*1c4b0*/  HGMMA.64x256x16.F32.BF16 R24, R192, gdesc[UR4].tnspB, R24, gsb0 ;  /* 0x43e00004c0187df0 */ /* 0x000fe60008001818 */
[----:B------:R-:W-:Y:S02]  /*1c4c0*/  WARPGROUP.DEPBAR.LE gsb0, 0x0 ;  /* 0x00008000000079c5 */ /* 0x000fe40000010000 */
[-C--:B-1----:R-:W-:Y:S01]  /*1c4d0*/  FMUL.FTZ R4, R24, R12.reuse ;  /* 0x0000000c18047220 */ /* 0x082fe20000410000 */
[-C--:B------:R-:W-:Y:S01]  /*1c4e0*/  FMUL.FTZ R160, R44, R12.reuse ;  /* 0x0000000c2ca07220 */ /* 0x080fe20000410000 */
[-C--:B------:R-:W-:Y:S01]  /*1c4f0*/  FMUL.FTZ R163, R56, R12.reuse ;  /* 0x0000000c38a37220 */ /* 0x080fe20000410000 */
[----:B------:R-:W-:Y:S01]  /*1c500*/  FMUL.FTZ R169, R80, R12 ;  /* 0x0000000c50a97220 */ /* 0x000fe20000410000 */
[-C--:B------:R-:W-:Y:S01]  /*1c510*/  FMUL.FTZ R10, R27, R6.reuse ;  /* 0x000000061b0a7220 */ /* 0x080fe20000410000 */
[----:B------:R-:W-:Y:S01]  /*1c520*/  FMUL.FTZ R8, R31, R6 ;  /* 0x000000061f087220 */ /* 0x000fe20000410000 */
[----:B------:R0:W-:Y:S01]  /*1c530*/  @!P1 SYNCS.ARRIVE.TRANS64.RED.A1T0 RZ, [R11+URZ], RZ ;  /* 0x000000ff0bff99a7 */ /* 0x0001e2000810043f */
        /* <DEDUP_REMOVED lines=61> */
[----:B------:R-:W-:Y:S01]  /*1c910*/  FMUL.FTZ R31, R63, R6 ;  /* 0x000000063f1f7220 */ /* 0x000fe20000410000 */
        /* <DEDUP_REMOVED lines=8> */
[-C--:B0-----:R-:W-:Y:S01]  /*1c9a0*/  FMUL.FTZ R11, R46, R6.reuse ;  /* 0x000000062e0b7220 */ /* 0x081fe20000410000 */
        /* <DEDUP_REMOVED lines=50> */
[----:B------:R-:W-:-:S07]  /*1ccd0*/  FMUL.FTZ R76, R151, R6 ;  /* 0x00000006974c7220 */ /* 0x000fce0000410000 */
.L_x_570:
[----:B------:R-:W0:Y:S08]  /*1cce0*/  S2UR UR5, SR_CgaCtaId ;  /* 0x00000000000579c3 */ /* 0x000e300000008800 */
[----:B------:R-:W-:Y:S06]  /*1ccf0*/  BAR.SYNC.DEFER_BLOCKING 0x5, 0x120 ;  /* 0x0144800000007b1d */ /* 0x000fec0000010000 */
[----:B------:R-:W-:Y:S01]  /*1cd00*/  UMOV UR4, 0x400 ;  /* 0x0000040000047882 */ /* 0x000fe20000000000 */
[----:B------:R-:W-:Y:S01]  /*1cd10*/  BSSY B0, `(.L_x_663) ;  /* 0x0000293000007945 */ /* 0x000fe20003800000 */
[----:B0-----:R-:W-:-:S06]  /*1cd20*/  ULEA UR4, UR5, UR4, 0x18 ;  /* 0x0000000405047291 */ /* 0x001fcc000f8ec03f */
[----:B------:R-:W-:-:S05]  /*1cd30*/  IMAD.U32 R16, RZ, RZ, UR4 ;  /* 0x00000004ff107e24 */ /* 0x000fca000f8e00ff */
[----:B------:R0:W1:Y:S01]  /*1cd40*/  LDS.128 R148, [R16+0x388d0] ;  /* 0x0388d00010947984 */ /* 0x0000620000000c00 */
[----:B------:R-:W-:Y:S06]  /*1cd50*/  BAR.ARV 0x4, 0x120 ;  /* 0x0104800000007b1d */ /* 0x000fec0000002000 */
[----:B------:R-:W-:Y:S05]  /*1cd60*/  @P0 BRA `(.L_x_664) ;  /* 0x0000001c00580947 */ /* 0x000fea0003800000 */
[----:B------:R-:W2:Y:S04]  /*1cd70*/  LDL R6, [R1+0x9c] ;  /* 0x00009c0001067983 */ /* 0x000ea80000100800 */
[----:B-1----:R-:W3:Y:S01]  /*1cd80*/  LDL R148, [R1+0x1c] ;  /* 0x00001c0001947983 */ /* 0x002ee20000100800 */
[----:B------:R-:W1:Y:S01]  /*1cd90*/  S2R R21, SR_SWINHI ;  /* 0x0000000000157919 */ /* 0x000e620000002f00 */
[----:B------:R-:W-:Y:S01]  /*1cda0*/  F2FP.BF16.F32.PACK_AB R5, R10, R5 ;  /* 0x000000050a05723e */ /* 0x000fe200000010ff */
[----:B------:R-:W-:Y:S01]  /*1cdb0*/  ULDC.64 UR4, c[0x0][0xbd8] ;  /* 0x0002f60000047ab9 */ /* 0x000fe20000000a00 */
[----:B------:R-:W-:Y:S02]  /*1cdc0*/  MOV R14, R16 ;  /* 0x00000010000e7202 */ /* 0x000fe40000000f00 */
[----:B-1----:R-:W-:-:S02]  /*1cdd0*/  MOV R15, R21 ;  /* 0x00000015000f7202 */ /* 0x002fc40000000f00 */
        /* <DEDUP_REMOVED lines=10> */
[----:B-----5:R-:W-:Y:S02]  /*1ce80*/  F2FP.BF16.F32.PACK_AB R146, R12, R2 ;  /* 0x000000020c92723e */ /* 0x020fe400000010ff */
[----:B------:R-:W-:Y:S01]  /*1ce90*/  F2FP.BF16.F32.PACK_AB R147, R76, R72 ;  /* 0x000000484c93723e */ /* 0x000fe200000010ff */
[----:B------:R-:W-:Y:S01]  /*1cea0*/  ULDC.64 UR6, c[0x0][0x208] ;  /* 0x0000820000067ab9 */ /* 0x000fe20000000a00 */
[----:B------:R-:W-:Y:S01]  /*1ceb0*/  BAR.SYNC.DEFER_BLOCKING 0x1, 0x100 ;  /* 0x0044000000007b1d */ /* 0x000fe20000010000 */
[----:B--2---:R-:W-:-:S03]  /*1cec0*/  IMAD.WIDE R120, R6, 0x2, R14 ;  /* 0x0000000206787825 */ /* 0x004fc600078e020e */
[C---:B------:R-:W-:Y:S02]  /*1ced0*/  IADD3 R6, P1, R120.reuse, 0x20, RZ ;  /* 0x0000002078067810 */ /* 0x040fe40007f3e0ff */
[----:B------:R-:W-:Y:S02]  /*1cee0*/  IADD3 R46, P0, R120, 0x40, RZ ;  /* 0x00000040782e7810 */ /* 0x000fe40007f1e0ff */
[----:B------:R-:W-:Y:S02]  /*1cef0*/  LOP3.LUT R88, R6, 0x380, RZ, 0xc0, !PT ;  /* 0x0000038006587812 */ /* 0x000fe400078ec0ff */
[----:B------:R-:W-:Y:S02]  /*1cf00*/  IADD3 R100, P3, R120, 0x4000, RZ ;  /* 0x0000400078647810 */ /* 0x000fe40007f7e0ff */
[----:B------:R-:W-:Y:S02]  /*1cf10*/  LOP3.LUT R92, R46, 0x380, RZ, 0xc0, !PT ;  /* 0x000003802e5c7812 */ /* 0x000fe400078ec0ff */
[----:B------:R-:W-:Y:S01]  /*1cf20*/  SHF.R.U64 R88, R88, 0x3, RZ ;  /* 0x0000000358587819 */ /* 0x000fe200000012ff */
[----:B------:R-:W-:Y:S01]  /*1cf30*/  IMAD.X R89, RZ, RZ, R121, P1 ;  /* 0x000000ffff597224 */ /* 0x000fe200008e0679 */
[----:B------:R-:W-:-:S02]  /*1cf40*/  IADD3 R106, P2, R120, 0x4060, RZ ;  /* 0x00004060786a7810 */ /* 0x000fc40007f5e0ff */
[----:B------:R-:W-:Y:S02]  /*1cf50*/  IADD3 R84, P4, R120, 0x60, RZ ;  /* 0x0000006078547810 */ /* 0x000fe40007f9e0ff */
[----:B------:R-:W-:Y:S02]  /*1cf60*/  LOP3.LUT R118, R100, 0x380, RZ, 0xc0, !PT ;  /* 0x0000038064767812 */ /* 0x000fe400078ec0ff */
[----:B------:R-:W-:Y:S02]  /*1cf70*/  SHF.R.U64 R92, R92, 0x3, RZ ;  /* 0x000000035c5c7819 */ /* 0x000fe400000012ff */
[----:B------:R-:W-:Y:S02]  /*1cf80*/  IADD3 R108, P1, R120, 0x8000, RZ ;  /* 0x00008000786c7810 */ /* 0x000fe40007f3e0ff */
[----:B------:R-:W-:Y:S02]  /*1cf90*/  LOP3.LUT R88, R88, R6, RZ, 0x3c, !PT ;  /* 0x0000000658587212 */ /* 0x000fe400078e3cff */
[----:B------:R-:W-:-:S02]  /*1cfa0*/  LOP3.LUT R6, R106, 0x380, RZ, 0xc0, !PT ;  /* 0x000003806a067812 */ /* 0x000fc400078ec0ff */
[----:B------:R-:W-:Y:S02]  /*1cfb0*/  IADD3 R102, P6, R120, 0x4020, RZ ;  /* 0x0000402078667810 */ /* 0x000fe40007fde0ff */
[----:B------:R-:W-:Y:S02]  /*1cfc0*/  LOP3.LUT R96, R84, 0x380, RZ, 0xc0, !PT ;  /* 0x0000038054607812 */ /* 0x000fe400078ec0ff */
[----:B------:R-:W-:Y:S02]  /*1cfd0*/  SHF.R.U64 R118, R118, 0x3, RZ ;  /* 0x0000000376767819 */ /* 0x000fe400000012ff */
[----:B------:R-:W-:Y:S02]  /*1cfe0*/  LOP3.LUT R92, R92, R46, RZ, 0x3c, !PT ;  /* 0x0000002e5c5c7212 */ /* 0x000fe400078e3cff */
[----:B------:R-:W-:Y:S01]  /*1cff0*/  LOP3.LUT R46, R108, 0x380, RZ, 0xc0, !PT ;  /* 0x000003806c2e7812 */ /* 0x000fe200078ec0ff */
[--C-:B------:R-:W-:Y:S01]  /*1d000*/  IMAD.X R101, RZ, RZ, R121.reuse, P3 ;  /* 0x000000ffff657224 */ /* 0x100fe200018e0679 */
[----:B------:R-:W-:Y:S01]  /*1d010*/  SHF.R.U64 R6, R6, 0x3, RZ ;  /* 0x0000000306067819 */ /* 0x000fe200000012ff */
[----:B------:R-:W-:Y:S01]  /*1d020*/  IMAD.X R103, RZ, RZ, R121, P6 ;  /* 0x000000ffff677224 */ /* 0x000fe200030e0679 */
[----:B------:R-:W-:-:S02]  /*1d030*/  IADD3 R114, P3, R120, 0x8060, RZ ;  /* 0x0000806078727810 */ /* 0x000fc40007f7e0ff */
[----:B------:R-:W-:Y:S02]  /*1d040*/  SHF.R.U64 R96, R96, 0x3, RZ ;  /* 0x0000000360607819 */ /* 0x000fe400000012ff */
[----:B------:R-:W-:Y:S02]  /*1d050*/  LOP3.LUT R100, R118, R100, RZ, 0x3c, !PT ;  /* 0x0000006476647212 */ /* 0x000fe400078e3cff */
[C---:B------:R-:W-:Y:S02]  /*1d060*/  LOP3.LUT R21, R120.reuse, 0x380, RZ, 0xc0, !PT ;  /* 0x0000038078157812 */ /* 0x040fe400078ec0ff */
[----:B------:R-:W-:Y:S02]  /*1d070*/  IADD3 R104, P5, R120, 0x4040, RZ ;  /* 0x0000404078687810 */ /* 0x000fe40007fbe0ff */
[----:B------:R-:W-:Y:S02]  /*1d080*/  LOP3.LUT R118, R102, 0x380, RZ, 0xc0, !PT ;  /* 0x0000038066767812 */ /* 0x000fe400078ec0ff */
[----:B------:R-:W-:-:S02]  /*1d090*/  SHF.R.U64 R46, R46, 0x3, RZ ;  /* 0x000000032e2e7819 */ /* 0x000fc400000012ff */
[----:B------:R-:W-:Y:S02]  /*1d0a0*/  IADD3 R116, P6, R120, 0xc000, RZ ;  /* 0x0000c00078747810 */ /* 0x000fe40007fde0ff */
[----:B------:R-:W-:Y:S01]  /*1d0b0*/  LOP3.LUT R106, R6, R106, RZ, 0x3c, !PT ;  /* 0x0000006a066a7212 */ /* 0x000fe200078e3cff */
[--C-:B------:R-:W-:Y:S01]  /*1d0c0*/  IMAD.X R97, RZ, RZ, R121.reuse, P4 ;  /* 0x000000ffff617224 */ /* 0x100fe200020e0679 */
[----:B------:R-:W-:Y:S02]  /*1d0d0*/  LOP3.LUT R96, R96, R84, RZ, 0x3c, !PT ;  /* 0x0000005460607212 */ /* 0x000fe400078e3cff */
[----:B------:R-:W-:Y:S01]  /*1d0e0*/  LOP3.LUT R6, R114, 0x380, RZ, 0xc0, !PT ;  /* 0x0000038072067812 */ /* 0x000fe200078ec0ff */
[----:B------:R-:W-:Y:S01]  /*1d0f0*/  IMAD.X R105, RZ, RZ, R121, P5 ;  /* 0x000000ffff697224 */ /* 0x000fe200028e0679 */
[----:B------:R-:W-:Y:S02]  /*1d100*/  SHF.R.U64 R21, R21, 0x3, RZ ;  /* 0x0000000315157819 */ /* 0x000fe400000012ff */
[----:B------:R-:W-:-:S02]  /*1d110*/  LOP3.LUT R84, R104, 0x380, RZ, 0xc0, !PT ;  /* 0x0000038068547812 */ /* 0x000fc400078ec0ff */
[----:B------:R-:W-:Y:S02]  /*1d120*/  SHF.R.U64 R118, R118, 0x3, RZ ;  /* 0x0000000376767819 */ /* 0x000fe400000012ff */
[----:B------:R-:W-:Y:S01]  /*1d130*/  LOP3.LUT R108, R46, R108, RZ, 0x3c, !PT ;  /* 0x0000006c2e6c7212 */ /* 0x000fe200078e3cff */
[--C-:B------:R-:W-:Y:S01]  /*1d140*/  IMAD.X R93, RZ, RZ, R121.reuse, P0 ;  /* 0x000000ffff5d7224 */ /* 0x100fe200000e0679 */
[----:B------:R-:W-:Y:S01]  /*1d150*/  IADD3 R112, P4, R120, 0x8040, RZ ;  /* 0x0000804078707810 */ /* 0x000fe20007f9e0ff */
[--C-:B------:R-:W-:Y:S01]  /*1d160*/  IMAD.X R107, RZ, RZ, R121.reuse, P2 ;  /* 0x000000ffff6b7224 */ /* 0x100fe200010e0679 */
[----:B------:R-:W-:Y:S01]  /*1d170*/  LOP3.LUT R46, R116, 0x380, RZ, 0xc0, !PT ;  /* 0x00000380742e7812 */ /* 0x000fe200078ec0ff */
[----:B------:R-:W-:Y:S01]  /*1d180*/  IMAD.X R109, RZ, RZ, R121, P1 ;  /* 0x000000ffff6d7224 */ /* 0x000fe200008e0679 */
[C---:B------:R-:W-:Y:S02]  /*1d190*/  IADD3 R20, P5, R120.reuse, 0xc020, RZ ;  /* 0x0000c02078147810 */ /* 0x040fe40007fbe0ff */
[----:B------:R-:W-:-:S02]  /*1d1a0*/  IADD3 R110, P0, R120, 0x8020, RZ ;  /* 0x00008020786e7810 */ /* 0x000fc40007f1e0ff */
[C---:B------:R-:W-:Y:S02]  /*1d1b0*/  IADD3 R26, P2, R120.reuse, 0xc040, RZ ;  /* 0x0000c040781a7810 */ /* 0x040fe40007f5e0ff */
[----:B------:R-:W-:Y:S02]  /*1d1c0*/  IADD3 R30, P1, R120, 0xc060, RZ ;  /* 0x0000c060781e7810 */ /* 0x000fe40007f3e0ff */
[----:B------:R-:W-:Y:S02]  /*1d1d0*/  SHF.R.U64 R6, R6, 0x3, RZ ;  /* 0x0000000306067819 */ /* 0x000fe400000012ff */
[----:B------:R-:W-:Y:S02]  /*1d1e0*/  LOP3.LUT R120, R21, R120, RZ, 0x3c, !PT ;  /* 0x0000007815787212 */ /* 0x000fe400078e3cff */
[----:B------:R-:W-:Y:S02]  /*1d1f0*/  SHF.R.U64 R84, R84, 0x3, RZ ;  /* 0x0000000354547819 */ /* 0x000fe400000012ff */
[----:B------:R-:W-:-:S02]  /*1d200*/  LOP3.LUT R102, R118, R102, RZ, 0x3c, !PT ;  /* 0x0000006676667212 */ /* 0x000fc400078e3cff */
[----:B------:R-:W-:Y:S02]  /*1d210*/  LOP3.LUT R118, R112, 0x380, RZ, 0xc0, !PT ;  /* 0x0000038070767812 */ /* 0x000fe400078ec0ff */
[----:B------:R-:W-:Y:S02]  /*1d220*/  SHF.R.U64 R46, R46, 0x3, RZ ;  /* 0x000000032e2e7819 */ /* 0x000fe400000012ff */
[----:B------:R-:W-:Y:S02]  /*1d230*/  LOP3.LUT R10, R20, 0x380, RZ, 0xc0, !PT ;  /* 0x00000380140a7812 */ /* 0x000fe400078ec0ff */
[----:B------:R-:W-:Y:S02]  /*1d240*/  LOP3.LUT R114, R6, R114, RZ, 0x3c, !PT ;  /* 0x0000007206727212 */ /* 0x000fe400078e3cff */
[----:B------:R-:W-:Y:S02]  /*1d250*/  LOP3.LUT R104, R84, R104, RZ, 0x3c, !PT ;  /* 0x0000006854687212 */ /* 0x000fe400078e3cff */
[----:B------:R-:W-:-:S02]  /*1d260*/  MOV R120, R120 ;  /* 0x0000007800787202 */ /* 0x000fc40000000f00 */
[----:B------:R-:W-:Y:S02]  /*1d270*/  F2FP.BF16.F32.PACK_AB R6, R29, R28 ;  /* 0x0000001c1d06723e */ /* 0x000fe400000010ff */
[----:B------:R-:W-:Y:S02]  /*1d280*/  LOP3.LUT R84, R110, 0x380, RZ, 0xc0, !PT ;  /* 0x000003806e547812 */ /* 0x000fe400078ec0ff */
[----:B------:R-:W-:Y:S02]  /*1d290*/  SHF.R.U64 R118, R118, 0x3, RZ ;  /* 0x0000000376767819 */ /* 0x000fe400000012ff */
[----:B------:R-:W-:Y:S02]  /*1d2a0*/  LOP3.LUT R116, R46, R116, RZ, 0x3c, !PT ;  /* 0x000000742e747212 */ /* 0x000fe400078e3cff */
[----:B------:R-:W-:Y:S02]  /*1d2b0*/  LOP3.LUT R25, R26, 0x380, RZ, 0xc0, !PT ;  /* 0x000003801a197812 */ /* 0x000fe400078ec0ff */
[----:B------:R-:W-:-:S02]  /*1d2c0*/  LOP3.LUT R46, R30, 0x380, RZ, 0xc0, !PT ;  /* 0x000003801e2e7812 */ /* 0x000fc400078ec0ff */
[----:B------:R-:W-:Y:S01]  /*1d2d0*/  SHF.R.U64 R10, R10, 0x3, RZ ;  /* 0x000000030a0a7819 */ /* 0x000fe200000012ff */
[----:B------:R1:W-:Y:S01]  /*1d2e0*/  STSM.16.M88.4 [R120], R4 ;  /* 0x0000000478007844 */ /* 0x0003e20000000200 */
[----:B------:R-:W-:Y:S02]  /*1d2f0*/  SHF.R.U64 R84, R84, 0x3, RZ ;  /* 0x0000000354547819 */ /* 0x000fe400000012ff */
[----:B------:R-:W-:Y:S02]  /*1d300*/  LOP3.LUT R112, R118, R112, RZ, 0x3c, !PT ;  /* 0x0000007076707212 */ /* 0x000fe400078e3cff */
[----:B------:R-:W-:Y:S02]  /*1d310*/  SHF.R.U64 R25, R25, 0x3, RZ ;  /* 0x0000000319197819 */ /* 0x000fe400000012ff */
[----:B------:R-:W-:Y:S02]  /*1d320*/  SHF.R.U64 R46, R46, 0x3, RZ ;  /* 0x000000032e2e7819 */ /* 0x000fe400000012ff */
[----:B------:R-:W-:-:S02]  /*1d330*/  LOP3.LUT R118, R10, R20, RZ, 0x3c, !PT ;  /* 0x000000140a767212 */ /* 0x000fc400078e3cff */
[----:B------:R-:W-:Y:S02]  /*1d340*/  MOV R88, R88 ;  /* 0x0000005800587202 */ /* 0x000fe40000000f00 */
[----:B------:R-:W-:Y:S02]  /*1d350*/  MOV R92, R92 ;  /* 0x0000005c005c7202 */ /* 0x000fe40000000f00 */
[----:B------:R-:W-:Y:S02]  /*1d360*/  F2FP.BF16.F32.PACK_AB R10, R45, R160 ;  /* 0x000000a02d0a723e */ /* 0x000fe400000010ff */
[----:B-1----:R-:W-:Y:S02]  /*1d370*/  F2FP.BF16.F32.PACK_AB R4, R33, R32 ;  /* 0x000000202104723e */ /* 0x002fe400000010ff */
[----:B------:R-:W-:Y:S02]  /*1d380*/  F2FP.BF16.F32.PACK_AB R5, R35, R34 ;  /* 0x000000222305723e */ /* 0x000fe400000010ff */
[----:B------:R-:W-:-:S02]  /*1d390*/  F2FP.BF16.F32.PACK_AB R6, R37, R24 ;  /* 0x000000182506723e */ /* 0x000fc400000010ff */
[----:B------:R-:W-:Y:S02]  /*1d3a0*/  F2FP.BF16.F32.PACK_AB R7, R39, R38 ;  /* 0x000000262707723e */ /* 0x000fe400000010ff */
[----:B------:R-:W-:Y:S02]  /*1d3b0*/  LOP3.LUT R110, R84, R110, RZ, 0x3c, !PT ;  /* 0x0000006e546e7212 */ /* 0x000fe400078e3cff */
[----:B------:R-:W-:Y:S01]  /*1d3c0*/  LOP3.LUT R20, R25, R26, RZ, 0x3c, !PT ;  /* 0x0000001a19147212 */ /* 0x000fe200078e3cff */
[----:B------:R1:W-:Y:S01]  /*1d3d0*/  STSM.16.M88.4 [R88], R4 ;  /* 0x0000000458007844 */ /* 0x0003e20000000200 */
[----:B------:R-:W-:Y:S02]  /*1d3e0*/  LOP3.LUT R84, R46, R30, RZ, 0x3c, !PT ;  /* 0x0000001e2e547212 */ /* 0x000fe400078e3cff */
[----:B------:R-:W-:Y:S02]  /*1d3f0*/  MOV R96, R96 ;  /* 0x0000006000607202 */ /* 0x000fe40000000f00 */
[----:B------:R-:W-:-:S02]  /*1d400*/  F2FP.BF16.F32.PACK_AB R24, R49, R161 ;  /* 0x000000a13118723e */ /* 0x000fc400000010ff */
[----:B------:R-:W-:Y:S02]  /*1d410*/  F2FP.BF16.F32.PACK_AB R25, R51, R50 ;  /* 0x000000323319723e */ /* 0x000fe400000010ff */
[----:B------:R-:W-:Y:S01]  /*1d420*/  F2FP.BF16.F32.PACK_AB R26, R53, R162 ;  /* 0x000000a2351a723e */ /* 0x000fe200000010ff */
[----:B------:R-:W-:Y:S01]  /*1d430*/  IMAD.X R111, RZ, RZ, R121, P0 ;  /* 0x000000ffff6f7224 */ /* 0x000fe200000e0679 */
[----:B------:R-:W-:Y:S01]  /*1d440*/  MOV R100, R100 ;  /* 0x0000006400647202 */ /* 0x000fe20000000f00 */
[----:B------:R2:W-:Y:S01]  /*1d450*/  STSM.16.M88.4 [R92], R8 ;  /* 0x000000085c007844 */ /* 0x0005e20000000200 */
[----:B------:R-:W-:Y:S02]  /*1d460*/  F2FP.BF16.F32.PACK_AB R28, R57, R163 ;  /* 0x000000a3391c723e */ /* 0x000fe400000010ff */
[----:B------:R-:W-:Y:S02]  /*1d470*/  F2FP.BF16.F32.PACK_AB R29, R59, R58 ;  /* 0x0000003a3b1d723e */ /* 0x000fe400000010ff */
[----:B------:R-:W-:-:S02]  /*1d480*/  F2FP.BF16.F32.PACK_AB R30, R61, R164 ;  /* 0x000000a43d1e723e */ /* 0x000fc400000010ff */
[----:B------:R-:W-:Y:S02]  /*1d490*/  MOV R102, R102 ;  /* 0x0000006600667202 */ /* 0x000fe40000000f00 */
[----:B-1----:R-:W-:Y:S02]  /*1d4a0*/  F2FP.BF16.F32.PACK_AB R4, R65, R165 ;  /* 0x000000a54104723e */ /* 0x002fe400000010ff */
[----:B------:R-:W-:Y:S02]  /*1d4b0*/  F2FP.BF16.F32.PACK_AB R5, R67, R66 ;  /* 0x000000424305723e */ /* 0x000fe400000010ff */
[----:B------:R-:W-:Y:S02]  /*1d4c0*/  F2FP.BF16.F32.PACK_AB R6, R69, R166 ;  /* 0x000000a64506723e */ /* 0x000fe400000010ff */
[----:B------:R-:W-:Y:S01]  /*1d4d0*/  F2FP.BF16.F32.PACK_AB R7, R71, R70 ;  /* 0x000000464707723e */ /* 0x000fe200000010ff */
[----:B------:R-:W-:Y:S01]  /*1d4e0*/  IMAD.X R115, RZ, RZ, R121, P3 ;  /* 0x000000ffff737224 */ /* 0x000fe200018e0679 */
[----:B------:R-:W-:-:S02]  /*1d4f0*/  MOV R104, R104 ;  /* 0x0000006800687202 */ /* 0x000fc40000000f00 */
[----:B--2---:R-:W-:Y:S02]  /*1d500*/  F2FP.BF16.F32.PACK_AB R8, R73, R167 ;  /* 0x000000a74908723e */ /* 0x004fe400000010ff */
[----:B------:R-:W-:Y:S02]  /*1d510*/  F2FP.BF16.F32.PACK_AB R9, R75, R74 ;  /* 0x0000004a4b09723e */ /* 0x000fe400000010ff */
[----:B------:R-:W-:Y:S02]  /*1d520*/  F2FP.BF16.F32.PACK_AB R10, R77, R168 ;  /* 0x000000a84d0a723e */ /* 0x000fe400000010ff */
[----:B------:R-:W-:Y:S01]  /*1d530*/  F2FP.BF16.F32.PACK_AB R11, R79, R78 ;  /* 0x0000004e4f0b723e */ /* 0x000fe200000010ff */
[----:B------:R-:W-:Y:S01]  /*1d540*/  STSM.16.M88.4 [R96], R24 ;  /* 0x0000001860007844 */ /* 0x000fe20000000200 */
[----:B------:R-:W-:Y:S02]  /*1d550*/  IADD3.X R113, RZ, R121, RZ, P4, !PT ;  /* 0x00000079ff717210 */ /* 0x000fe400027fe4ff */
[----:B------:R-:W-:Y:S01]  /*1d560*/  MOV R106, R106 ;  /* 0x0000006a006a7202 */ /* 0x000fe20000000f00 */
[----:B------:R-:W-:Y:S01]  /*1d570*/  STSM.16.M88.4 [R100], R28 ;  /* 0x0000001c64007844 */ /* 0x000fe20000000200 */
        /* <DEDUP_REMOVED lines=8> */
[----:B------:R-:W-:Y:S01]  /*1d600*/  F2FP.BF16.F32.PACK_AB R46, R80, R172 ;  /* 0x000000ac502e723e */ /* 0x000fe200000010ff */
[----:B------:R2:W-:Y:S01]  /*1d610*/  STSM.16.M88.4 [R104], R8 ;  /* 0x0000000868007844 */ /* 0x0005e20000000200 */
[----:B------:R-:W-:Y:S02]  /*1d620*/  MOV R110, R110 ;  /* 0x0000006e006e7202 */ /* 0x000fe40000000f00 */
[----:B------:R-:W-:Y:S02]  /*1d630*/  F2FP.BF16.F32.PACK_AB R56, R152, R173 ;  /* 0x000000ad9838723e */ /* 0x000fe400000010ff */
        /* <DEDUP_REMOVED lines=8> */
[----:B------:R-:W-:Y:S01]  /*1d6c0*/  STSM.16.M88.4 [R106], R32 ;  /* 0x000000206a007844 */ /* 0x000fe20000000200 */
[----:B------:R-:W-:-:S02]  /*1d6d0*/  MOV R114, R114 ;  /* 0x0000007200727202 */ /* 0x000fc40000000f00 */
[----:B--2---:R-:W-:Y:S02]  /*1d6e0*/  F2FP.BF16.F32.PACK_AB R8, R156, R177 ;  /* 0x000000b19c08723e */ /* 0x004fe400000010ff */
[----:B------:R-:W-:Y:S02]  /*1d6f0*/  F2FP.BF16.F32.PACK_AB R9, R60, R55 ;  /* 0x000000373c09723e */ /* 0x000fe400000010ff */
[----:B------:R-:W-:Y:S02]  /*1d700*/  F2FP.BF16.F32.PACK_AB R10, R157, R178 ;  /* 0x000000b29d0a723e */ /* 0x000fe400000010ff */
[----:B------:R-:W-:Y:S01]  /*1d710*/  F2FP.BF16.F32.PACK_AB R11, R64, R63 ;  /* 0x0000003f400b723e */ /* 0x000fe200000010ff */
[----:B------:R-:W-:Y:S01]  /*1d720*/  STSM.16.M88.4 [R108], R44 ;  /* 0x0000002c6c007844 */ /* 0x000fe20000000200 */
[----:B------:R-:W-:-:S03]  /*1d730*/  IMAD.X R117, RZ, RZ, R121, P6 ;  /* 0x000000ffff757224 */ /* 0x000fc600030e0679 */
[----:B------:R-:W-:Y:S01]  /*1d740*/  STSM.16.M88.4 [R110], R56 ;  /* 0x000000386e007844 */ /* 0x000fe20000000200 */
[----:B------:R-:W-:-:S03]  /*1d750*/  IMAD.X R119, RZ, RZ, R121, P5 ;  /* 0x000000ffff777224 */ /* 0x000fc600028e0679 */
[----:B------:R3:W-:Y:S01]  /*1d760*/  STSM.16.M88.4 [R112], R4 ;  /* 0x0000000470007844 */ /* 0x0007e20000000200 */
[----:B------:R-:W-:-:S03]  /*1d770*/  IMAD.X R21, RZ, RZ, R121, P2 ;  /* 0x000000ffff157224 */ /* 0x000fc600010e0679 */
[----:B------:R1:W-:Y:S01]  /*1d780*/  STSM.16.M88.4 [R114], R8 ;  /* 0x0000000872007844 */ /* 0x0003e20000000200 */
[----:B------:R-:W-:Y:S01]  /*1d790*/  IMAD.X R85, RZ, RZ, R121, P1 ;  /* 0x000000ffff557224 */ /* 0x000fe200008e0679 */
[----:B------:R-:W-:Y:S02]  /*1d7a0*/  MOV R116, R116 ;  /* 0x0000007400747202 */ /* 0x000fe40000000f00 */
[----:B------:R-:W-:Y:S02]  /*1d7b0*/  F2FP.BF16.F32.PACK_AB R24, R158, R179 ;  /* 0x000000b39e18723e */ /* 0x000fe400000010ff */
[----:B------:R-:W-:Y:S01]  /*1d7c0*/  F2FP.BF16.F32.PACK_AB R25, R123, R122 ;  /* 0x0000007a7b19723e */ /* 0x000fe200000010ff */
[----:B---3--:R-:W-:Y:S01]  /*1d7d0*/  IMAD.SHL.U32 R4, R148, 0x4, RZ ;  /* 0x0000000494047824 */ /* 0x008fe200078e00ff */
[----:B-1----:R-:W-:Y:S02]  /*1d7e0*/  SHF.R.S32.HI R10, RZ, 0x1f, R148 ;  /* 0x0000001fff0a7819 */ /* 0x002fe40000011494 */
[----:B------:R-:W-:-:S02]  /*1d7f0*/  F2FP.BF16.F32.PACK_AB R26, R125, R124 ;  /* 0x0000007c7d1a723e */ /* 0x000fc400000010ff */
[----:B------:R-:W-:Y:S02]  /*1d800*/  F2FP.BF16.F32.PACK_AB R27, R127, R126 ;  /* 0x0000007e7f1b723e */ /* 0x000fe400000010ff */
[----:B------:R-:W-:Y:S02]  /*1d810*/  ISETP.NE.U32.AND P3, PT, RZ, UR4, PT ;  /* 0x00000004ff007c0c */ /* 0x000fe4000bf65070 */
[----:B------:R-:W-:Y:S02]  /*1d820*/  SHF.L.U64.HI R8, R148, 0x2, R10 ;  /* 0x0000000294087819 */ /* 0x000fe4000001020a */
[----:B------:R-:W-:Y:S02]  /*1d830*/  IADD3 R6, P0, R4, UR4, RZ ;  /* 0x0000000404067c10 */ /* 0x000fe4000ff1e0ff */
[----:B------:R-:W-:Y:S02]  /*1d840*/  MOV R118, R118 ;  /* 0x0000007600767202 */ /* 0x000fe40000000f00 */
[----:B------:R-:W-:-:S02]  /*1d850*/  F2FP.BF16.F32.PACK_AB R28, R129, R128 ;  /* 0x00000080811c723e */ /* 0x000fc400000010ff */
[----:B------:R-:W-:Y:S02]  /*1d860*/  F2FP.BF16.F32.PACK_AB R29, R131, R130 ;  /* 0x00000082831d723e */ /* 0x000fe400000010ff */
[----:B------:R-:W-:Y:S02]  /*1d870*/  F2FP.BF16.F32.PACK_AB R30, R133, R132 ;  /* 0x00000084851e723e */ /* 0x000fe400000010ff */
[----:B------:R-:W-:Y:S02]  /*1d880*/  F2FP.BF16.F32.PACK_AB R31, R135, R134 ;  /* 0x00000086871f723e */ /* 0x000fe400000010ff */
[----:B------:R-:W-:Y:S02]  /*1d890*/  MOV R20, R20 ;  /* 0x0000001400147202 */ /* 0x000fe40000000f00 */
[----:B------:R-:W-:Y:S02]  /*1d8a0*/  F2FP.BF16.F32.PACK_AB R32, R137, R136 ;  /* 0x000000888920723e */ /* 0x000fe400000010ff */
[----:B------:R-:W-:-:S02]  /*1d8b0*/  F2FP.BF16.F32.PACK_AB R33, R139, R138 ;  /* 0x0000008a8b21723e */ /* 0x000fc400000010ff */
[----:B------:R-:W-:Y:S02]  /*1d8c0*/  F2FP.BF16.F32.PACK_AB R34, R141, R140 ;  /* 0x0000008c8d22723e */ /* 0x000fe400000010ff */
[----:B------:R-:W-:Y:S02]  /*1d8d0*/  F2FP.BF16.F32.PACK_AB R35, R143, R142 ;  /* 0x0000008e8f23723e */ /* 0x000fe400000010ff */
[----:B------:R-:W-:Y:S01]  /*1d8e0*/  MOV R84, R84 ;  /* 0x0000005400547202 */ /* 0x000fe20000000f00 */
[----:B------:R1:W-:Y:S01]  /*1d8f0*/  STSM.16.M88.4 [R116], R24 ;  /* 0x0000001874007844 */ /* 0x0003e20000000200 */
[----:B------:R-:W-:Y:S02]  /*1d900*/  ISETP.NE.AND.EX P3, PT, RZ, UR5, PT, P3 ;  /* 0x00000005ff007c0c */ /* 0x000fe4000bf65330 */
[----:B------:R-:W-:Y:S01]  /*1d910*/  IADD3.X R7, R8, UR5, RZ, P0, !PT ;  /* 0x0000000508077c10 */ /* 0x000fe200087fe4ff */
[----:B------:R-:W-:Y:S01]  /*1d920*/  ULDC.64 UR4, c[0x0][0xbe0] ;  /* 0x0002f80000047ab9 */ /* 0x000fe20000000a00 */
[----:B------:R1:W-:Y:S01]  /*1d930*/  STSM.16.M88.4 [R118], R28 ;  /* 0x0000001c76007844 */ /* 0x0003e20000000200 */
[----:B------:R-:W-:-:S03]  /*1d940*/  ISETP.NE.U32.AND P1, PT, RZ, UR4, PT ;  /* 0x00000004ff007c0c */ /* 0x000fc6000bf25070 */
[----:B------:R1:W-:Y:S01]  /*1d950*/  STSM.16.M88.4 [R20], R32 ;  /* 0x0000002014007844 */ /* 0x0003e20000000200 */
[----:B------:R-:W-:-:S03]  /*1d960*/  ISETP.NE.AND.EX P1, PT, RZ, UR5, PT, P1 ;  /* 0x00000005ff007c0c */ /* 0x000fc6000bf25310 */
[----:B------:R1:W-:Y:S01]  /*1d970*/  STSM.16.M88.4 [R84], R144 ;  /* 0x0000009054007844 */ /* 0x0003e20000000200 */
[----:B------:R-:W-:-:S04]  /*1d980*/  IMAD R5, R18, 0x8, R220 ;  /* 0x0000000812057824 */ /* 0x000fc800078e02dc */
[----:B------:R-:W-:Y:S02]  /*1d990*/  IMAD.SHL.U32 R5, R5, 0x8, RZ ;  /* 0x0000000805057824 */ /* 0x000fe400078e00ff */
[----:B------:R-:W-:Y:S01]  /*1d9a0*/  IMAD.MOV.U32 R77, RZ, RZ, RZ ;  /* 0x000000ffff4d7224 */ /* 0x000fe200078e00ff */
[----:B------:R-:W-:Y:S02]  /*1d9b0*/  BAR.SYNC.DEFER_BLOCKING 0x1, 0x100 ;  /* 0x0044000000007b1d */ /* 0x000fe40000010000 */
[----:B------:R-:W-:Y:S01]  /*1d9c0*/  @P1 IADD3 R4, P0, R4, UR4, RZ ;  /* 0x0000000404041c10 */ /* 0x000fe2000ff1e0ff */
[----:B------:R-:W-:-:S03]  /*1d9d0*/  IMAD.WIDE R14, R5, 0x2, R14 ;  /* 0x00000002050e7825 */ /* 0x000fc600078e020e */
[----:B------:R-:W-:Y:S01]  /*1d9e0*/  ULDC UR4, c[0x0][0xa88] ;  /* 0x0002a20000047ab9 */ /* 0x000fe20000000800 */
[----:B------:R-:W-:Y:S01]  /*1d9f0*/  @P1 IADD3.X R5, R8, UR5, RZ, P0, !PT ;  /* 0x0000000508051c10 */ /* 0x000fe200087fe4ff */
[----:B------:R-:W-:Y:S01]  /*1da00*/  IMAD.U32 R2, RZ, RZ, UR4 ;  /* 0x00000004ff027e24 */ /* 0x000fe2000f8e00ff */
[----:B------:R-:W-:-:S04]  /*1da10*/  IADD3 R9, P0, R14, 0x1000, RZ ;  /* 0x000010000e097810 */ /* 0x000fc80007f1e0ff */
[----:B------:R-:W-:Y:S01]  /*1da20*/  LOP3.LUT R8, R9, 0x380, RZ, 0xc0, !PT ;  /* 0x0000038009087812 */ /* 0x000fe200078ec0ff */
[----:B------:R1:W5:Y:S04]  /*1da30*/  @P3 LDG.E R77, desc[UR6][R6.64] ;  /* 0x00000006064d3981 */ /* 0x000368000c1e1900 */
[----:B------:R1:W5:Y:S01]  /*1da40*/  @P1 LDG.E R2, desc[UR6][R4.64] ;  /* 0x0000000604021981 */ /* 0x000362000c1e1900 */
[----:B------:R-:W-:Y:S05]  /*1da50*/  @P1 BRA `(.L_x_665) ;  /* 0x0000000000141947 */ /* 0x000fea0003800000 */
[----:B------:R-:W-:Y:S05]  /*1da60*/  @!P3 BRA `(.L_x_665) ;  /* 0x000000000010b947 */ /* 0x000fea0003800000 */
[----:B------:R-:W-:Y:S02]  /*1da70*/  ULDC.64 UR4, c[0x0][0x208] ;  /* 0x0000820000047ab9 */ /* 0x000fe40000000a00 */
[----:B-1----:R-:W2:Y:S04]  /*1da80*/  LDG.E R5, desc[UR4][R6.64] ;  /* 0x0000000406057981 */ /* 0x002ea8000c1e1900 */
[----:B-----5:R-:W2:Y:S02]  /*1da90*/  LDG.E R2, desc[UR4][R6.64+0x4] ;  /* 0x0000040406027981 */ /* 0x020ea4000c1e1900 */
[----:B--2---:R-:W-:-:S07]  /*1daa0*/  IMAD.IADD R2, R2, 0x1, -R5 ;  /* 0x0000000102027824 */ /* 0x004fce00078e0a05 */
.L_x_665:
[----:B-1----:R-:W2:Y:S01]  /*1dab0*/  LDL R6, [R1+0x98] ;  /* 0x0000980001067983 */ /* 0x002ea20000100800 */
[----:B------:R-:W-:-:S03]  /*1dac0*/  ULDC.64 UR4, c[0x0][0xb70] ;  /* 0x0002dc0000047ab9 */ /* 0x000fc60000000a00 */
[----:B------:R-:W3:Y:S04]  /*1dad0*/  LDL.LU R82, [R1+0x60] ;  /* 0x0000600001527983 */ /* 0x000ee80000300800 */
[----:B------:R-:W2:Y:S01]  /*1dae0*/  LDL.LU R80, [R1+0x68] ;  /* 0x0000680001507983 */ /* 0x000ea20000300800 */
[----:B------:R-:W-:Y:S01]  /*1daf0*/  SEL R19, R10, RZ, !P3 ;  /* 0x000000ff0a137207 */ /* 0x000fe20005800000 */
[--C-:B-----5:R-:W-:Y:S01]  /*1db00*/  IMAD.MOV.U32 R20, RZ, RZ, R77.reuse ;  /* 0x000000ffff147224 */ /* 0x120fe200078e004d */
[----:B------:R-:W-:Y:S01]  /*1db10*/  SHF.R.S32.HI R21, RZ, 0x1f, R77 ;  /* 0x0000001fff157819 */ /* 0x000fe2000001144d */
[----:B------:R-:W4:Y:S01]  /*1db20*/  LDL R10, [R1+0x70] ;  /* 0x00007000010a7983 */ /* 0x000f220000100800 */
[C---:B------:R-:W-:Y:S02]  /*1db30*/  IADD3 R25, P2, R14.reuse, 0x3000, RZ ;  /* 0x000030000e197810 */ /* 0x040fe40007f5e0ff */
[----:B------:R-:W-:Y:S01]  /*1db40*/  IADD3 R13, P1, R14, 0x2000, RZ ;  /* 0x000020000e0d7810 */ /* 0x000fe20007f3e0ff */
[----:B------:R-:W4:Y:S01]  /*1db50*/  LDL R81, [R1+0x74] ;  /* 0x0000740001517983 */ /* 0x000f220000100800 */
[----:B------:R-:W-:-:S02]  /*1db60*/  LOP3.LUT R24, R25, 0x380, RZ, 0xc0, !PT ;  /* 0x0000038019187812 */ /* 0x000fc400078ec0ff */
[----:B------:R-:W-:Y:S02]  /*1db70*/  SHF.R.U64 R8, R8, 0x3, RZ ;  /* 0x0000000308087819 */ /* 0x000fe400000012ff */
[----:B------:R-:W-:Y:S02]  /*1db80*/  LOP3.LUT R12, R13, 0x380, RZ, 0xc0, !PT ;  /* 0x000003800d0c7812 */ /* 0x000fe400078ec0ff */
[----:B------:R-:W-:Y:S02]  /*1db90*/  SHF.R.U64 R24, R24, 0x3, RZ ;  /* 0x0000000318187819 */ /* 0x000fe400000012ff */
[----:B------:R-:W-:Y:S01]  /*1dba0*/  LOP3.LUT R8, R8, R9, RZ, 0x3c, !PT ;  /* 0x0000000908087212 */ /* 0x000fe200078e3cff */
[--C-:B------:R-:W-:Y:S01]  /*1dbb0*/  IMAD.X R9, RZ, RZ, R15.reuse, P0 ;  /* 0x000000ffff097224 */ /* 0x100fe200000e060f */
[----:B------:R-:W-:Y:S02]  /*1dbc0*/  SHF.R.U64 R12, R12, 0x3, RZ ;  /* 0x000000030c0c7819 */ /* 0x000fe400000012ff */
[----:B------:R-:W-:Y:S01]  /*1dbd0*/  LOP3.LUT R24, R24, R25, RZ, 0x3c, !PT ;  /* 0x0000001918187212 */ /* 0x000fe200078e3cff */
[----:B------:R-:W-:Y:S01]  /*1dbe0*/  IMAD.X R25, RZ, RZ, R15, P2 ;  /* 0x000000ffff197224 */ /* 0x000fe200010e060f */
[----:B------:R-:W-:-:S02]  /*1dbf0*/  IADD3 R33, P4, R14, 0x5000, RZ ;  /* 0x000050000e217810 */ /* 0x000fc40007f9e0ff */
[C---:B------:R-:W-:Y:S02]  /*1dc00*/  IADD3 R37, P5, R14.reuse, 0x6000, RZ ;  /* 0x000060000e257810 */ /* 0x040fe40007fbe0ff */
[C---:B------:R-:W-:Y:S02]  /*1dc10*/  IADD3 R45, P0, R14.reuse, 0x8000, RZ ;  /* 0x000080000e2d7810 */ /* 0x040fe40007f1e0ff */
[----:B------:R-:W-:Y:S02]  /*1dc20*/  IADD3 R53, P2, R14, 0xa000, RZ ;  /* 0x0000a0000e357810 */ /* 0x000fe40007f5e0ff */
[----:B------:R-:W-:Y:S01]  /*1dc30*/  LOP3.LUT R12, R12, R13, RZ, 0x3c, !PT ;  /* 0x0000000d0c0c7212 */ /* 0x000fe200078e3cff */
[----:B------:R-:W-:Y:S01]  /*1dc40*/  IMAD.X R13, RZ, RZ, R15, P1 ;  /* 0x000000ffff0d7224 */ /* 0x000fe200008e060f */
[----:B------:R-:W-:Y:S02]  /*1dc50*/  LOP3.LUT R32, R33, 0x380, RZ, 0xc0, !PT ;  /* 0x0000038021207812 */ /* 0x000fe400078ec0ff */
[----:B------:R-:W-:-:S02]  /*1dc60*/  LOP3.LUT R36, R37, 0x380, RZ, 0xc0, !PT ;  /* 0x0000038025247812 */ /* 0x000fc400078ec0ff */
[----:B------:R-:W-:Y:S02]  /*1dc70*/  IADD3 R49, P1, R14, 0x9000, RZ ;  /* 0x000090000e317810 */ /* 0x000fe40007f3e0ff */
[----:B------:R-:W-:Y:S02]  /*1dc80*/  LOP3.LUT R44, R45, 0x380, RZ, 0xc0, !PT ;  /* 0x000003802d2c7812 */ /* 0x000fe400078ec0ff */
[----:B------:R-:W-:Y:S02]  /*1dc90*/  LOP3.LUT R52, R53, 0x380, RZ, 0xc0, !PT ;  /* 0x0000038035347812 */ /* 0x000fe400078ec0ff */
[----:B------:R-:W-:Y:S02]  /*1dca0*/  SHF.R.U64 R32, R32, 0x3, RZ ;  /* 0x0000000320207819 */ /* 0x000fe400000012ff */
[----:B------:R-:W-:Y:S02]  /*1dcb0*/  SHF.R.U64 R36, R36, 0x3, RZ ;  /* 0x0000000324247819 */ /* 0x000fe400000012ff */
[----:B------:R-:W-:-:S02]  /*1dcc0*/  LOP3.LUT R48, R49, 0x380, RZ, 0xc0, !PT ;  /* 0x0000038031307812 */ /* 0x000fc400078ec0ff */
[----:B------:R-:W-:Y:S02]  /*1dcd0*/  SHF.R.U64 R44, R44, 0x3, RZ ;  /* 0x000000032c2c7819 */ /* 0x000fe400000012ff */
[----:B------:R-:W-:Y:S02]  /*1dce0*/  SHF.R.U64 R52, R52, 0x3, RZ ;  /* 0x0000000334347819 */ /* 0x000fe400000012ff */
[----:B------:R-:W-:Y:S01]  /*1dcf0*/  LOP3.LUT R32, R32, R33, RZ, 0x3c, !PT ;  /* 0x0000002120207212 */ /* 0x000fe200078e3cff */
[--C-:B------:R-:W-:Y:S01]  /*1dd00*/  IMAD.X R33, RZ, RZ, R15.reuse, P4 ;  /* 0x000000ffff217224 */ /* 0x100fe200020e060f */
[----:B------:R-:W-:Y:S01]  /*1dd10*/  LOP3.LUT R36, R36, R37, RZ, 0x3c, !PT ;  /* 0x0000002524247212 */ /* 0x000fe200078e3cff */
[--C-:B------:R-:W-:Y:S01]  /*1dd20*/  IMAD.X R37, RZ, RZ, R15.reuse, P5 ;  /* 0x000000ffff257224 */ /* 0x100fe200028e060f */
[----:B------:R-:W-:Y:S02]  /*1dd30*/  SHF.R.U64 R48, R48, 0x3, RZ ;  /* 0x0000000330307819 */ /* 0x000fe400000012ff */
[----:B------:R-:W-:Y:S01]  /*1dd40*/  LOP3.LUT R44, R44, R45, RZ, 0x3c, !PT ;  /* 0x0000002d2c2c7212 */ /* 0x000fe200078e3cff */
[--C-:B------:R-:W-:Y:S01]  /*1dd50*/  IMAD.X R45, RZ, RZ, R15.reuse, P0 ;  /* 0x000000ffff2d7224 */ /* 0x100fe200000e060f */
[----:B------:R-:W-:Y:S01]  /*1dd60*/  LOP3.LUT R52, R52, R53, RZ, 0x3c, !PT ;  /* 0x0000003534347212 */ /* 0x000fe200078e3cff */
[----:B------:R-:W-:Y:S01]  /*1dd70*/  IMAD.X R53, RZ, RZ, R15, P2 ;  /* 0x000000ffff357224 */ /* 0x000fe200010e060f */
[----:B------:R-:W-:-:S02]  /*1dd80*/  IADD3 R61, P4, R14, 0xc000, RZ ;  /* 0x0000c0000e3d7810 */ /* 0x000fc40007f9e0ff */
[----:B------:R-:W-:Y:S02]  /*1dd90*/  IADD3 R65, P5, R14, 0xd000, RZ ;  /* 0x0000d0000e417810 */ /* 0x000fe40007fbe0ff */
[----:B------:R-:W-:Y:S01]  /*1dda0*/  LOP3.LUT R48, R48, R49, RZ, 0x3c, !PT ;  /* 0x0000003130307212 */ /* 0x000fe200078e3cff */
[----:B------:R-:W-:Y:S01]  /*1ddb0*/  IMAD.X R49, RZ, RZ, R15, P1 ;  /* 0x000000ffff317224 */ /* 0x000fe200008e060f */
[----:B------:R-:W-:Y:S02]  /*1ddc0*/  LOP3.LUT R60, R61, 0x380, RZ, 0xc0, !PT ;  /* 0x000003803d3c7812 */ /* 0x000fe400078ec0ff */
[----:B------:R-:W-:Y:S02]  /*1ddd0*/  LOP3.LUT R64, R65, 0x380, RZ, 0xc0, !PT ;  /* 0x0000038041407812 */ /* 0x000fe400078ec0ff */
[----:B------:R-:W-:Y:S02]  /*1dde0*/  SHF.R.U64 R60, R60, 0x3, RZ ;  /* 0x000000033c3c7819 */ /* 0x000fe400000012ff */
[----:B------:R-:W-:-:S02]  /*1ddf0*/  SHF.R.U64 R64, R64, 0x3, RZ ;  /* 0x0000000340407819 */ /* 0x000fc400000012ff */
[----:B------:R-:W-:Y:S01]  /*1de00*/  LOP3.LUT R60, R60, R61, RZ, 0x3c, !PT ;  /* 0x0000003d3c3c7212 */ /* 0x000fe200078e3cff */
[--C-:B------:R-:W-:Y:S01]  /*1de10*/  IMAD.X R61, RZ, RZ, R15.reuse, P4 ;  /* 0x000000ffff3d7224 */ /* 0x100fe200020e060f */
[----:B------:R-:W-:Y:S01]  /*1de20*/  LOP3.LUT R64, R64, R65, RZ, 0x3c, !PT ;  /* 0x0000004140407212 */ /* 0x000fe200078e3cff */
[----:B------:R-:W-:Y:S01]  /*1de30*/  IMAD.X R65, RZ, RZ, R15, P5 ;  /* 0x000000ffff417224 */ /* 0x000fe200028e060f */
[----:B------:R-:W-:Y:S01]  /*1de40*/  ULDC.64 UR6, c[0x0][0x208] ;  /* 0x0000820000067ab9 */ /* 0x000fe20000000a00 */
[--C-:B------:R-:W-:Y:S01]  /*1de50*/  SHF.R.S32.HI R79, RZ, 0x1f, R212.reuse ;  /* 0x0000001fff4f7819 */ /* 0x100fe200000114d4 */
[----:B------:R-:W-:Y:S01]  /*1de60*/  IMAD.MOV.U32 R78, RZ, RZ, R212 ;  /* 0x000000ffff4e7224 */ /* 0x000fe200078e00d4 */
[----:B------:R-:W-:Y:S01]  /*1de70*/  BSSY B1, `(.L_x_666) ;  /* 0x0000079000017945 */ /* 0x000fe20003800000 */
[----:B---3--:R-:W-:Y:S01]  /*1de80*/  SHF.R.S32.HI R76, RZ, 0x1f, R82 ;  /* 0x0000001fff4c7819 */ /* 0x008fe20000011452 */
[----:B--2---:R-:W-:-:S04]  /*1de90*/  IMAD R11, R80, 0x80, R6 ;  /* 0x00000080500b7824 */ /* 0x004fc800078e0206 */
[----:B------:R-:W-:-:S04]  /*1dea0*/  IMAD R4, R76, UR4, RZ ;  /* 0x000000044c047c24 */ /* 0x000fc8000f8e02ff */
[C---:B------:R-:W-:Y:S02]  /*1deb0*/  IMAD R7, R82.reuse, UR5, R4 ;  /* 0x0000000552077c24 */ /* 0x040fe4000f8e0204 */
[----:B------:R-:W-:Y:S01]  /*1dec0*/  IMAD.WIDE.U32 R4, R82, UR4, R20 ;  /* 0x0000000452047c25 */ /* 0x000fe2000f8e0014 */
[----:B------:R-:W-:Y:S01]  /*1ded0*/  SEL R20, R148, RZ, !P3 ;  /* 0x000000ff94147207 */ /* 0x000fe20005800000 */
[----:B------:R-:W-:Y:S02]  /*1dee0*/  ULDC.64 UR4, c[0x0][0xb78] ;  /* 0x0002de0000047ab9 */ /* 0x000fe40000000a00 */
[----:B------:R-:W-:Y:S02]  /*1def0*/  IMAD.IADD R5, R5, 0x1, R7 ;  /* 0x0000000105057824 */ /* 0x000fe400078e0207 */
[----:B------:R-:W-:Y:S02]  /*1df00*/  IMAD R7, R19, UR4, RZ ;  /* 0x0000000413077c24 */ /* 0x000fe4000f8e02ff */
[----:B------:R-:W-:-:S04]  /*1df10*/  IMAD.WIDE.U32 R4, R20, UR4, R4 ;  /* 0x0000000414047c25 */ /* 0x000fc8000f8e0004 */
[----:B------:R-:W-:Y:S01]  /*1df20*/  IMAD R6, R20, UR5, R7 ;  /* 0x0000000514067c24 */ /* 0x000fe2000f8e0207 */
[----:B------:R-:W-:Y:S01]  /*1df30*/  SHF.R.S32.HI R7, RZ, 0x1f, R11 ;  /* 0x0000001fff077819 */ /* 0x000fe2000001140b */
[----:B------:R-:W-:Y:S01]  /*1df40*/  ULDC.64 UR4, c[0x0][0xb40] ;  /* 0x0002d00000047ab9 */ /* 0x000fe20000000a00 */
[----:B------:R-:W-:-:S04]  /*1df50*/  IADD3 R4, P6, R11, R4, RZ ;  /* 0x000000040b047210 */ /* 0x000fc80007fde0ff */
[----:B------:R-:W-:Y:S02]  /*1df60*/  IADD3.X R7, R7, R5, R6, P6, !PT ;  /* 0x0000000507077210 */ /* 0x000fe400037fe406 */
[----:B------:R-:W-:Y:S02]  /*1df70*/  LEA R54, P6, R4, UR4, 0x2 ;  /* 0x0000000404367c11 */ /* 0x000fe4000f8c10ff */
[----:B------:R-:W-:Y:S02]  /*1df80*/  IADD3 R29, P3, R14, 0x4000, RZ ;  /* 0x000040000e1d7810 */ /* 0x000fe40007f7e0ff */
[----:B------:R-:W-:Y:S01]  /*1df90*/  LEA.HI.X R55, R4, UR5, R7, 0x2, P6 ;  /* 0x0000000504377c11 */ /* 0x000fe2000b0f1407 */
[----:B------:R-:W-:Y:S01]  /*1dfa0*/  VIADD R5, R11, 0x8 ;  /* 0x000000080b057836 */ /* 0x000fe20000000000 */
[----:B------:R-:W-:Y:S01]  /*1dfb0*/  IADD3 R41, P6, R14, 0x7000, RZ ;  /* 0x000070000e297810 */ /* 0x000fe20007fde0ff */
[----:B------:R-:W-:Y:S01]  /*1dfc0*/  ULDC.64 UR4, c[0x0][0xaa0] ;  /* 0x0002a80000047ab9 */ /* 0x000fe20000000a00 */
[----:B------:R-:W-:-:S02]  /*1dfd0*/  LOP3.LUT R28, R29, 0x380, RZ, 0xc0, !PT ;  /* 0x000003801d1c7812 */ /* 0x000fc400078ec0ff */
[----:B------:R-:W-:Y:S02]  /*1dfe0*/  LOP3.LUT R40, R41, 0x380, RZ, 0xc0, !PT ;  /* 0x0000038029287812 */ /* 0x000fe400078ec0ff */
[----:B------:R-:W-:Y:S02]  /*1dff0*/  SHF.R.U64 R28, R28, 0x3, RZ ;  /* 0x000000031c1c7819 */ /* 0x000fe400000012ff */
[----:B------:R-:W-:Y:S02]  /*1e000*/  SHF.R.U64 R40, R40, 0x3, RZ ;  /* 0x0000000328287819 */ /* 0x000fe400000012ff */
[----:B------:R-:W-:Y:S01]  /*1e010*/  LOP3.LUT R28, R28, R29, RZ, 0x3c, !PT ;  /* 0x0000001d1c1c7212 */ /* 0x000fe200078e3cff */
[----:B------:R-:W-:Y:S01]  /*1e020*/  IMAD.X R29, RZ, RZ, R15, P3 ;  /* 0x000000ffff1d7224 */ /* 0x000fe200018e060f */
[----:B------:R-:W-:Y:S02]  /*1e030*/  LOP3.LUT R40, R40, R41, RZ, 0x3c, !PT ;  /* 0x0000002928287212 */ /* 0x000fe400078e3cff */
[----:B------:R-:W-:-:S02]  /*1e040*/  IADD3.X R41, RZ, R15, RZ, P6, !PT ;  /* 0x0000000fff297210 */ /* 0x000fc400037fe4ff */
[C---:B------:R-:W-:Y:S02]  /*1e050*/  IADD3 R57, P3, R14.reuse, 0xb000, RZ ;  /* 0x0000b0000e397810 */ /* 0x040fe40007f7e0ff */
[----:B------:R-:W-:Y:S02]  /*1e060*/  IADD3 R69, P6, R14, 0xe000, RZ ;  /* 0x0000e0000e457810 */ /* 0x000fe40007fde0ff */
[----:B----4-:R-:W-:Y:S02]  /*1e070*/  LOP3.LUT P0, RZ, R10, 0x3, RZ, 0xc0, !PT ;  /* 0x000000030aff7812 */ /* 0x010fe4000780c0ff */
[----:B------:R-:W-:Y:S02]  /*1e080*/  IADD3 R7, P2, R14, 0xf000, RZ ;  /* 0x0000f0000e077810 */ /* 0x000fe40007f5e0ff */
[----:B------:R-:W-:Y:S02]  /*1e090*/  LOP3.LUT R56, R57, 0x380, RZ, 0xc0, !PT ;  /* 0x0000038039387812 */ /* 0x000fe400078ec0ff */
[----:B------:R-:W-:-:S02]  /*1e0a0*/  LOP3.LUT R68, R69, 0x380, RZ, 0xc0, !PT ;  /* 0x0000038045447812 */ /* 0x000fc400078ec0ff */
[-C--:B------:R-:W-:Y:S02]  /*1e0b0*/  ISETP.GE.OR P1, PT, R11, R2.reuse, P0 ;  /* 0x000000020b00720c */ /* 0x080fe40000726670 */
[----:B------:R-:W-:Y:S02]  /*1e0c0*/  LOP3.LUT R4, R14, 0x380, RZ, 0xc0, !PT ;  /* 0x000003800e047812 */ /* 0x000fe400078ec0ff */
[----:B------:R-:W-:Y:S02]  /*1e0d0*/  ISETP.GE.OR P0, PT, R5, R2, P0 ;  /* 0x000000020500720c */ /* 0x000fe40000706670 */
[----:B------:R-:W-:Y:S02]  /*1e0e0*/  LOP3.LUT R6, R7, 0x380, RZ, 0xc0, !PT ;  /* 0x0000038007067812 */ /* 0x000fe400078ec0ff */
[----:B------:R-:W-:Y:S02]  /*1e0f0*/  SHF.R.U64 R56, R56, 0x3, RZ ;  /* 0x0000000338387819 */ /* 0x000fe400000012ff */
[----:B------:R-:W-:-:S02]  /*1e100*/  SHF.R.U64 R68, R68, 0x3, RZ ;  /* 0x0000000344447819 */ /* 0x000fc400000012ff */
[----:B------:R-:W-:Y:S02]  /*1e110*/  SHF.R.U64 R5, R4, 0x3, RZ ;  /* 0x0000000304057819 */ /* 0x000fe400000012ff */
[----:B------:R-:W-:Y:S01]  /*1e120*/  SHF.R.U64 R6, R6, 0x3, RZ ;  /* 0x0000000306067819 */ /* 0x000fe200000012ff */
[--C-:B------:R-:W-:Y:S01]  /*1e130*/  IMAD.X R73, RZ, RZ, R15.reuse, P2 ;  /* 0x000000ffff497224 */ /* 0x100fe200010e060f */
[----:B------:R-:W-:Y:S01]  /*1e140*/  LOP3.LUT R56, R56, R57, RZ, 0x3c, !PT ;  /* 0x0000003938387212 */ /* 0x000fe200078e3cff */
[--C-:B------:R-:W-:Y:S01]  /*1e150*/  IMAD.X R57, RZ, RZ, R15.reuse, P3 ;  /* 0x000000ffff397224 */ /* 0x100fe200018e060f */
[----:B------:R-:W-:Y:S01]  /*1e160*/  LOP3.LUT R68, R68, R69, RZ, 0x3c, !PT ;  /* 0x0000004544447212 */ /* 0x000fe200078e3cff */
[--C-:B------:R-:W-:Y:S01]  /*1e170*/  IMAD.X R69, RZ, RZ, R15.reuse, P6 ;  /* 0x000000ffff457224 */ /* 0x100fe200030e060f */
[----:B------:R-:W-:Y:S01]  /*1e180*/  LOP3.LUT R4, R5, R14, RZ, 0x3c, !PT ;  /* 0x0000000e05047212 */ /* 0x000fe200078e3cff */
[----:B------:R-:W-:Y:S01]  /*1e190*/  IMAD.MOV.U32 R5, RZ, RZ, R15 ;  /* 0x000000ffff057224 */ /* 0x000fe200078e000f */
[----:B------:R-:W-:Y:S01]  /*1e1a0*/  LOP3.LUT R72, R6, R7, RZ, 0x3c, !PT ;  /* 0x0000000706487212 */ /* 0x000fe200078e3cff */
[----:B------:R1:W-:Y:S01]  /*1e1b0*/  @!P1 STG.E desc[UR6][R54.64], R0 ;  /* 0x0000000036009986 */ /* 0x0003e2000c101906 */
[----:B------:R-:W-:-:S03]  /*1e1c0*/  IMAD.WIDE.U32 R78, R77, UR4, R78 ;  /* 0x000000044d4e7c25 */ /* 0x000fc6000f8e004e */
[----:B------:R2:W-:Y:S04]  /*1e1d0*/  @!P0 STG.E desc[UR6][R54.64+0x20], R3 ;  /* 0x0000200336008986 */ /* 0x0005e8000c101906 */
[----:B------:R-:W5:Y:S01]  /*1e1e0*/  LD.E.128 R4, desc[UR6][R4.64] ;  /* 0x0000000604047980 */ /* 0x000f62000c101d00 */
[----:B-1----:R-:W-:-:S03]  /*1e1f0*/  IMAD R0, R21, UR4, RZ ;  /* 0x0000000415007c24 */ /* 0x002fc6000f8e02ff */
[----:B------:R-:W5:Y:S04]  /*1e200*/  LD.E.128 R8, desc[UR6][R8.64] ;  /* 0x0000000608087980 */ /* 0x000f68000c101d00 */
[----:B------:R-:W5:Y:S01]  /*1e210*/  LD.E.128 R12, desc[UR6][R12.64] ;  /* 0x000000060c0c7980 */ /* 0x000f62000c101d00 */
[----:B------:R-:W-:Y:S01]  /*1e220*/  IMAD R77, R77, UR5, R0 ;  /* 0x000000054d4d7c24 */ /* 0x000fe2000f8e0200 */
[----:B------:R-:W-:Y:S02]  /*1e230*/  ULDC.64 UR4, c[0x0][0xae0] ;  /* 0x0002b80000047ab9 */ /* 0x000fe40000000a00 */
[----:B------:R-:W5:Y:S04]  /*1e240*/  LD.E.128 R24, desc[UR6][R24.64] ;  /* 0x0000000618187980 */ /* 0x000f68000c101d00 */
[----:B------:R-:W5:Y:S04]  /*1e250*/  LD.E.128 R28, desc[UR6][R28.64] ;  /* 0x000000061c1c7980 */ /* 0x000f68000c101d00 */
[----:B------:R-:W5:Y:S04]  /*1e260*/  LD.E.128 R32, desc[UR6][R32.64] ;  /* 0x0000000620207980 */ /* 0x000f68000c101d00 */
[----:B------:R-:W5:Y:S04]  /*1e270*/  LD.E.128 R36, desc[UR6][R36.64] ;  /* 0x0000000624247980 */ /* 0x000f68000c101d00 */
[----:B------:R-:W5:Y:S04]  /*1e280*/  LD.E.128 R40, desc[UR6][R40.64] ;  /* 0x0000000628287980 */ /* 0x000f68000c101d00 */
[----:B------:R-:W5:Y:S04]  /*1e290*/  LD.E.128 R44, desc[UR6][R44.64] ;  /* 0x000000062c2c7980 */ /* 0x000f68000c101d00 */
[----:B------:R-:W5:Y:S04]  /*1e2a0*/  LD.E.128 R48, desc[UR6][R48.64] ;  /* 0x0000000630307980 */ /* 0x000f68000c101d00 */
[----:B--2---:R-:W5:Y:S04]  /*1e2b0*/  LD.E.128 R52, desc[UR6][R52.64] ;  /* 0x0000000634347980 */ /* 0x004f68000c101d00 */
[----:B------:R-:W5:Y:S04]  /*1e2c0*/  LD.E.128 R56, desc[UR6][R56.64] ;  /* 0x0000000638387980 */ /* 0x000f68000c101d00 */
[----:B------:R-:W5:Y:S04]  /*1e2d0*/  LD.E.128 R60, desc[UR6][R60.64] ;  /* 0x000000063c3c7980 */ /* 0x000f68000c101d00 */
[----:B------:R-:W5:Y:S04]  /*1e2e0*/  LD.E.128 R64, desc[UR6][R64.64] ;  /* 0x0000000640407980 */ /* 0x000f68000c101d00 */
[----:B------:R-:W5:Y:S04]  /*1e2f0*/  LD.E.128 R68, desc[UR6][R68.64] ;  /* 0x0000000644447980 */ /* 0x000f68000c101d00 */
[----:B------:R-:W5:Y:S01]  /*1e300*/  LD.E.128 R72, desc[UR6][R72.64] ;  /* 0x0000000648487980 */ /* 0x000f62000c101d00 */
[----:B------:R-:W-:Y:S01]  /*1e310*/  @!PT LDS RZ, [RZ] ;  /* 0x00000000fffff984 */ /* 0x000fe20000000800 */
[----:B------:R-:W-:Y:S01]  /*1e320*/  @!PT LDS RZ, [RZ] ;  /* 0x00000000fffff984 */ /* 0x000fe20000000800 */
[----:B------:R-:W-:Y:S01]  /*1e330*/  @!PT LDS RZ, [RZ] ;  /* 0x00000000fffff984 */ /* 0x000fe20000000800 */
[----:B------:R-:W-:Y:S01]  /*1e340*/  @!PT LDS RZ, [RZ] ;  /* 0x00000000fffff984 */ /* 0x000fe20000000800 */
[----:B------:R1:W-:Y:S06]  /*1e350*/  MEMBAR.ALL.CTA ;  /* 0x0000000000007992 */ /* 0x0003ec0000008000 */
[----:B-1----:R-:W1:Y:S01]  /*1e360*/  FENCE.VIEW.ASYNC.S ;  /* 0x00000000000073c6 */ /* 0x002e620000000000 */
[----:B------:R-:W-:-:S02]  /*1e370*/  IMAD.IADD R79, R79, 0x1, R77 ;  /* 0x000000014f4f7824 */ /* 0x000fc400078e024d */
[----:B------:R-:W-:Y:S02]  /*1e380*/  IMAD R77, R80, -0x80, R2 ;  /* 0xffffff80504d7824 */ /* 0x000fe400078e0202 */
[----:B------:R-:W-:Y:S02]  /*1e390*/  IMAD R76, R76, UR4, RZ ;  /* 0x000000044c4c7c24 */ /* 0x000fe4000f8e02ff */
[----:B------:R-:W-:Y:S01]  /*1e3a0*/  IMAD.WIDE.U32 R2, R82, UR4, R78 ;  /* 0x0000000452027c25 */ /* 0x000fe2000f8e004e */
[----:B------:R-:W-:-:S03]  /*1e3b0*/  ISETP.GE.AND P3, PT, R18, R77, PT ;  /* 0x0000004d1200720c */ /* 0x000fc60003f66270 */
[----:B------:R-:W-:Y:S01]  /*1e3c0*/  IMAD R21, R82, UR5, R76 ;  /* 0x0000000552157c24 */ /* 0x000fe2000f8e024c */
[----:B------:R-:W-:Y:S01]  /*1e3d0*/  ULDC.64 UR4, c[0x0][0xae8] ;  /* 0x0002ba0000047ab9 */ /* 0x000fe20000000a00 */
[----:B------:R-:W-:Y:S02]  /*1e3e0*/  VIADD R0, R16, 0x38820 ;  /* 0x0003882010007836 */ /* 0x000fe40000000000 */
[----:B------:R-:W-:Y:S02]  /*1e3f0*/  IMAD.IADD R3, R3, 0x1, R21 ;  /* 0x0000000103037824 */ /* 0x000fe400078e0215 */
[----:B------:R-:W-:Y:S01]  /*1e400*/  IMAD R21, R19, UR4, RZ ;  /* 0x0000000413157c24 */ /* 0x000fe2000f8e02ff */
[----:B------:R-:W-:Y:S02]  /*1e410*/  PRMT R0, RZ, 0x654, R0 ;  /* 0x00000654ff007816 */ /* 0x000fe40000000000 */
[-C--:B------:R-:W-:Y:S02]  /*1e420*/  ISETP.GE.AND P0, PT, R217, R77.reuse, PT ;  /* 0x0000004dd900720c */ /* 0x080fe40003f06270 */
[----:B------:R-:W-:-:S02]  /*1e430*/  ISETP.GE.AND P1, PT, R218, R77, PT ;  /* 0x0000004dda00720c */ /* 0x000fc40003f26270 */
[----:B------:R-:W-:Y:S01]  /*1e440*/  ISETP.GE.AND P2, PT, R81, R77, PT ;  /* 0x0000004d5100720c */ /* 0x000fe20003f46270 */
[C---:B------:R-:W-:Y:S01]  /*1e450*/  IMAD R77, R20.reuse, UR5, R21 ;  /* 0x00000005144d7c24 */ /* 0x040fe2000f8e0215 */
[----:B------:R-:W-:Y:S01]  /*1e460*/  SHF.R.S32.HI R19, RZ, 0x1f, R18 ;  /* 0x0000001fff137819 */ /* 0x000fe20000011412 */
[----:B------:R-:W-:Y:S01]  /*1e470*/  IMAD.WIDE.U32 R20, R20, UR4, R2 ;  /* 0x0000000414147c25 */ /* 0x000fe2000f8e0002 */
[----:B-1----:R1:W-:Y:S03]  /*1e480*/  SYNCS.ARRIVE.TRANS64.RED.A1T0 RZ, [R0+URZ], RZ ;  /* 0x000000ff00ff79a7 */ /* 0x0023e6000810043f */
[----:B------:R-:W-:-:S04]  /*1e490*/  IMAD.WIDE R2, R80, 0x80, R18 ;  /* 0x0000008050027825 */ /* 0x000fc800078e0212 */
[----:B------:R-:W-:Y:S01]  /*1e4a0*/  IMAD.IADD R81, R21, 0x1, R77 ;  /* 0x0000000115517824 */ /* 0x000fe200078e024d */
[----:B-1----:R-:W-:Y:S06]  /*1e4b0*/  @P3 BRA `(.L_x_667) ;  /* 0x0000000000503947 */ /* 0x002fec0003800000 */
[----:B------:R-:W-:Y:S01]  /*1e4c0*/  ULDC.64 UR4, c[0x0][0xad8] ;  /* 0x0002b60000047ab9 */ /* 0x000fe20000000a00 */
[----:B------:R-:W-:Y:S01]  /*1e4d0*/  IMAD.MOV.U32 R76, RZ, RZ, R20 ;  /* 0x000000ffff4c7224 */ /* 0x000fe200078e0014 */
[----:B------:R-:W-:Y:S01]  /*1e4e0*/  ULDC.64 UR6, c[0x0][0xa80] ;  /* 0x0002a00000067ab9 */ /* 0x000fe20000000a00 */
[----:B------:R-:W-:Y:S01]  /*1e4f0*/  IMAD R79, R3, UR4, RZ ;  /* 0x00000004034f7c24 */ /* 0x000fe2000f8e02ff */
[----:B------:R-:W-:Y:S01]  /*1e500*/  ULDC.64 UR8, c[0x0][0x208] ;  /* 0x0000820000087ab9 */ /* 0x000fe20000000a00 */
[----:B------:R-:W-:Y:S02]  /*1e510*/  IMAD.MOV.U32 R77, RZ, RZ, R81 ;  /* 0x000000ffff4d7224 */ /* 0x000fe400078e0051 */
[C---:B------:R-:W-:Y:S02]  /*1e520*/  IMAD R79, R2.reuse, UR5, R79 ;  /* 0x00000005024f7c24 */ /* 0x040fe4000f8e024f */
[----:B------:R-:W-:Y:S01]  /*1e530*/  IMAD.WIDE.U32 R76, R2, UR4, R76 ;  /* 0x00000004024c7c25 */ /* 0x000fe2000f8e004c */
[----:B------:R-:W-:-:S02]  /*1e540*/  ULDC UR4, c[0x0][0xa8c] ;  /* 0x0002a30000047ab9 */ /* 0x000fc40000000800 */
[----:B------:R-:W-:Y:S01]  /*1e550*/  ISETP.GE.AND P3, PT, R212, UR4, PT ;  /* 0x00000004d4007c0c */ /* 0x000fe2000bf66270 */
[----:B------:R-:W-:Y:S01]  /*1e560*/  IMAD.IADD R77, R77, 0x1, R79 ;  /* 0x000000014d4d7824 */ /* 0x000fe200078e024f */
[C---:B------:R-:W-:Y:S02]  /*1e570*/  LEA R78, P5, R76.reuse, UR6, 0x1 ;  /* 0x000000064c4e7c11 */ /* 0x040fe4000f8a08ff */
[----:B------:R-:W-:Y:S02]  /*1e580*/  ISETP.GE.AND P4, PT, R213, UR4, PT ;  /* 0x00000004d5007c0c */ /* 0x000fe4000bf86270 */
[----:B------:R-:W-:Y:S02]  /*1e590*/  LEA.HI.X R79, R76, UR7, R77, 0x1, P5 ;  /* 0x000000074c4f7c11 */ /* 0x000fe4000a8f0c4d */
[----:B------:R-:W-:Y:S02]  /*1e5a0*/  ISETP.GE.AND P5, PT, R224, UR4, PT ;  /* 0x00000004e0007c0c */ /* 0x000fe4000bfa6270 */
[----:B------:R-:W-:-:S03]  /*1e5b0*/  ISETP.GE.AND P6, PT, R223, UR4, PT ;  /* 0x00000004df007c0c */ /* 0x000fc6000bfc6270 */
[----:B-----5:R1:W-:Y:S04]  /*1e5c0*/  @!P3 STG.E.128 desc[UR8][R78.64], R4 ;  /* 0x000000044e00b986 */ /* 0x0203e8000c101d08 */
[----:B------:R1:W-:Y:S04]  /*1e5d0*/  @!P4 STG.E.128 desc[UR8][R78.64+0x80], R28 ;  /* 0x0000801c4e00c986 */ /* 0x0003e8000c101d08 */
[----:B------:R1:W-:Y:S04]  /*1e5e0*/  @!P5 STG.E.128 desc[UR8][R78.64+0x100], R44 ;  /* 0x0001002c4e00d986 */ /* 0x0003e8000c101d08 */
[----:B------:R1:W-:Y:S02]  /*1e5f0*/  @!P6 STG.E.128 desc[UR8][R78.64+0x180], R60 ;  /* 0x0001803c4e00e986 */ /* 0x0003e4000c101d08 */
.L_x_667:
[----:B------:R-:W-:Y:S05]  /*1e600*/  BSYNC B1 ;  /* 0x0000000000017941 */ /* 0x000fea0003800000 */
.L_x_666:
[----:B------:R-:W-:Y:S04]  /*1e610*/  BSSY B1, `(.L_x_668) ;  /* 0x0000018000017945 */ /* 0x000fe80003800000 */
[----:B------:R-:W-:Y:S05]  /*1e620*/  @P0 BRA `(.L_x_669) ;  /* 0x0000000000580947 */ /* 0x000fea0003800000 */
[----:B-1---5:R-:W-:Y:S01]  /*1e630*/  IADD3 R7, P0, R2, 0x20, RZ ;  /* 0x0000002002077810 */ /* 0x022fe20007f1e0ff */
[----:B------:R-:W-:Y:S01]  /*1e640*/  ULDC.64 UR6, c[0x0][0xad8] ;  /* 0x0002b60000067ab9 */ /* 0x000fe20000000a00 */
[----:B------:R-:W-:Y:S01]  /*1e650*/  MOV R5, R81 ;  /* 0x0000005100057202 */ /* 0x000fe20000000f00 */
[----:B------:R-:W-:Y:S01]  /*1e660*/  IMAD.MOV.U32 R4, RZ, RZ, R20 ;  /* 0x000000ffff047224 */ /* 0x000fe200078e0014 */
[----:B------:R-:W-:Y:S01]  /*1e670*/  ULDC UR4, c[0x0][0xa8c] ;  /* 0x0002a30000047ab9 */ /* 0x000fe20000000800 */
[----:B------:R-:W-:Y:S01]  /*1e680*/  IMAD.X R0, RZ, RZ, R3, P0 ;  /* 0x000000ffff007224 */ /* 0x000fe200000e0603 */
[----:B------:R-:W-:Y:S01]  /*1e690*/  ISETP.GE.AND P3, PT, R212, UR4, PT ;  /* 0x00000004d4007c0c */ /* 0x000fe2000bf66270 */
[----:B------:R-:W-:Y:S01]  /*1e6a0*/  IMAD.WIDE.U32 R4, R7, UR6, R4 ;  /* 0x0000000607047c25 */ /* 0x000fe2000f8e0004 */
[----:B------:R-:W-:Y:S01]  /*1e6b0*/  ISETP.GE.AND P4, PT, R213, UR4, PT ;  /* 0x00000004d5007c0c */ /* 0x000fe2000bf86270 */
[----:B------:R-:W-:Y:S01]  /*1e6c0*/  ULDC.64 UR8, c[0x0][0x208] ;  /* 0x0000820000087ab9 */ /* 0x000fe20000000a00 */
[----:B------:R-:W-:Y:S01]  /*1e6d0*/  ISETP.GE.AND P5, PT, R224, UR4, PT ;  /* 0x00000004e0007c0c */ /* 0x000fe2000bfa6270 */
[----:B------:R-:W-:Y:S01]  /*1e6e0*/  IMAD R0, R0, UR6, RZ ;  /* 0x0000000600007c24 */ /* 0x000fe2000f8e02ff */
[----:B------:R-:W-:-:S03]  /*1e6f0*/  ISETP.GE.AND P6, PT, R223, UR4, PT ;  /* 0x00000004df007c0c */ /* 0x000fc6000bfc6270 */
[----:B------:R-:W-:Y:S01]  /*1e700*/  IMAD R7, R7, UR7, R0 ;  /* 0x0000000707077c24 */ /* 0x000fe2000f8e0200 */
[----:B------:R-:W-:Y:S02]  /*1e710*/  ULDC.64 UR6, c[0x0][0xa80] ;  /* 0x0002a00000067ab9 */ /* 0x000fe40000000a00 */
[----:B------:R-:W-:Y:S01]  /*1e720*/  LEA R6, P0, R4, UR6, 0x1 ;  /* 0x0000000604067c11 */ /* 0x000fe2000f8008ff */
[----:B------:R-:W-:-:S05]  /*1e730*/  IMAD.IADD R5, R5, 0x1, R7 ;  /* 0x0000000105057824 */ /* 0x000fca00078e0207 */
[----:B------:R-:W-:-:S05]  /*1e740*/  LEA.HI.X R7, R4, UR7, R5, 0x1, P0 ;  /* 0x0000000704077c11 */ /* 0x000fca00080f0c05 */
[----:B------:R2:W-:Y:S04]  /*1e750*/  @!P3 STG.E.128 desc[UR8][R6.64], R8 ;  /* 0x000000080600b986 */ /* 0x0005e8000c101d08 */
[----:B------:R2:W-:Y:S04]  /*1e760*/  @!P4 STG.E.128 desc[UR8][R6.64+0x80], R32 ;  /* 0x000080200600c986 */ /* 0x0005e8000c101d08 */
[----:B------:R2:W-:Y:S04]  /*1e770*/  @!P5 STG.E.128 desc[UR8][R6.64+0x100], R48 ;  /* 0x000100300600d986 */ /* 0x0005e8000c101d08 */
[----:B------:R2:W-:Y:S02]  /*1e780*/  @!P6 STG.E.128 desc[UR8][R6.64+0x180], R64 ;  /* 0x000180400600e986 */ /* 0x0005e4000c101d08 */
.L_x_669:
[----:B------:R-:W-:Y:S05]  /*1e790*/  BSYNC B1 ;  /* 0x0000000000017941 */ /* 0x000fea0003800000 */
.L_x_668:
[----:B------:R-:W-:Y:S04]  /*1e7a0*/  BSSY B1, `(.L_x_670) ;  /* 0x0000018000017945 */ /* 0x000fe80003800000 */
[----:B------:R-:W-:Y:S05]  /*1e7b0*/  @P1 BRA `(.L_x_671) ;  /* 0x0000000000581947 */ /* 0x000fea0003800000 */
[----:B-12--5:R-:W-:Y:S01]  /*1e7c0*/  IADD3 R7, P0, R2, 0x40, RZ ;  /* 0x0000004002077810 */ /* 0x026fe20007f1e0ff */
[----:B------:R-:W-:Y:S01]  /*1e7d0*/  ULDC.64 UR6, c[0x0][0xad8] ;  /* 0x0002b60000067ab9 */ /* 0x000fe20000000a00 */
[----:B------:R-:W-:Y:S01]  /*1e7e0*/  IMAD.MOV.U32 R4, RZ, RZ, R20 ;  /* 0x000000ffff047224 */ /* 0x000fe200078e0014 */
[----:B------:R-:W-:Y:S01]  /*1e7f0*/  ULDC UR4, c[0x0][0xa8c] ;  /* 0x0002a30000047ab9 */ /* 0x000fe20000000800 */
[----:B------:R-:W-:Y:S01]  /*1e800*/  IMAD.MOV.U32 R5, RZ, RZ, R81 ;  /* 0x000000ffff057224 */ /* 0x000fe200078e0051 */
[----:B------:R-:W-:Y:S01]  /*1e810*/  ISETP.GE.AND P1, PT, R212, UR4, PT ;  /* 0x00000004d4007c0c */ /* 0x000fe2000bf26270 */
[----:B------:R-:W-:Y:S01]  /*1e820*/  IMAD.X R0, RZ, RZ, R3, P0 ;  /* 0x000000ffff007224 */ /* 0x000fe200000e0603 */
[----:B------:R-:W-:Y:S01]  /*1e830*/  ISETP.GE.AND P3, PT, R213, UR4, PT ;  /* 0x00000004d5007c0c */ /* 0x000fe2000bf66270 */
[----:B------:R-:W-:Y:S01]  /*1e840*/  IMAD.WIDE.U32 R4, R7, UR6, R4 ;  /* 0x0000000607047c25 */ /* 0x000fe2000f8e0004 */
[----:B------:R-:W-:Y:S01]  /*1e850*/  ISETP.GE.AND P4, PT, R224, UR4, PT ;  /* 0x00000004e0007c0c */ /* 0x000fe2000bf86270 */
[----:B------:R-:W-:Y:S01]  /*1e860*/  ULDC.64 UR8, c[0x0][0x208] ;  /* 0x0000820000087ab9 */ /* 0x000fe20000000a00 */
[----:B------:R-:W-:Y:S01]  /*1e870*/  ISETP.GE.AND P5, PT, R223, UR4, PT ;  /* 0x00000004df007c0c */ /* 0x000fe2000bfa6270 */
[----:B------:R-:W-:-:S04]  /*1e880*/  IMAD R0, R0, UR6, RZ ;  /* 0x0000000600007c24 */ /* 0x000fc8000f8e02ff */
        /* <DEDUP_REMOVED lines=9> */
.L_x_671:
[----:B------:R-:W-:Y:S05]  /*1e920*/  BSYNC B1 ;  /* 0x0000000000017941 */ /* 0x000fea0003800000 */
.L_x_670:
[----:B------:R-:W-:Y:S05]  /*1e930*/  @P2 BRA `(.L_x_672) ;  /* 0x0000000c00402947 */ /* 0x000fea0003800000 */
[----:B-1---5:R-:W-:Y:S01]  /*1e940*/  IADD3 R5, P0, R2, 0x60, RZ ;  /* 0x0000006002057810 */ /* 0x022fe20007f1e0ff */
[----:B------:R-:W-:Y:S01]  /*1e950*/  ULDC.64 UR6, c[0x0][0xad8] ;  /* 0x0002b60000067ab9 */ /* 0x000fe20000000a00 */
[----:B------:R-:W-:Y:S01]  /*1e960*/  ULDC UR4, c[0x0][0xa8c] ;  /* 0x0002a30000047ab9 */ /* 0x000fe20000000800 */
[----:B------:R-:W-:Y:S01]  /*1e970*/  ULDC.64 UR8, c[0x0][0x208] ;  /* 0x0000820000087ab9 */ /* 0x000fe20000000a00 */
[----:B------:R-:W-:Y:S01]  /*1e980*/  ISETP.GE.AND P1, PT, R212, UR4, PT ;  /* 0x00000004d4007c0c */ /* 0x000fe2000bf26270 */
[----:B------:R-:W-:Y:S01]  /*1e990*/  IMAD.X R2, RZ, RZ, R3, P0 ;  /* 0x000000ffff027224 */ /* 0x000fe200000e0603 */
[----:B------:R-:W-:Y:S01]  /*1e9a0*/  ISETP.GE.AND P2, PT, R213, UR4, PT ;  /* 0x00000004d5007c0c */ /* 0x000fe2000bf46270 */
[----:B------:R-:W-:Y:S01]  /*1e9b0*/  IMAD.MOV.U32 R3, RZ, RZ, R81 ;  /* 0x000000ffff037224 */ /* 0x000fe200078e0051 */
[----:B------:R-:W-:Y:S01]  /*1e9c0*/  ISETP.GE.AND P3, PT, R224, UR4, PT ;  /* 0x00000004e0007c0c */ /* 0x000fe2000bf66270 */
[----:B------:R-:W-:Y:S02]  /*1e9d0*/  IMAD R0, R2, UR6, RZ ;  /* 0x0000000602007c24 */ /* 0x000fe4000f8e02ff */
[----:B------:R-:W-:-:S04]  /*1e9e0*/  IMAD.MOV.U32 R2, RZ, RZ, R20 ;  /* 0x000000ffff027224 */ /* 0x000fc800078e0014 */
[----:B------:R-:W-:-:S04]  /*1e9f0*/  IMAD.WIDE.U32 R2, R5, UR6, R2 ;  /* 0x0000000605027c25 */ /* 0x000fc8000f8e0002 */
[----:B------:R-:W-:Y:S01]  /*1ea00*/  IMAD R5, R5, UR7, R0 ;  /* 0x0000000705057c24 */ /* 0x000fe2000f8e0200 */
[----:B------:R-:W-:Y:S02]  /*1ea10*/  ULDC.64 UR6, c[0x0][0xa80] ;  /* 0x0002a00000067ab9 */ /* 0x000fe40000000a00 */
        /* <DEDUP_REMOVED lines=11> */
.L_x_664:
[----:B------:R-:W2:Y:S01]  /*1ead0*/  LDL R13, [R1+0x1c] ;  /* 0x00001c00010d7983 */ /* 0x000ea20000100800 */
[----:B------:R-:W-:Y:S01]  /*1eae0*/  ULDC.64 UR4, c[0x0][0xbd8] ;  /* 0x0002f60000047ab9 */ /* 0x000fe20000000a00 */
[----:B------:R-:W-:Y:S01]  /*1eaf0*/  IMAD.MOV.U32 R7, RZ, RZ, RZ ;  /* 0x000000ffff077224 */ /* 0x000fe200078e00ff */
[----:B------:R-:W-:Y:S01]  /*1eb00*/  ISETP.NE.U32.AND P0, PT, RZ, UR4, PT ;  /* 0x00000004ff007c0c */ /* 0x000fe2000bf05070 */
[----:B------:R-:W3:Y:S01]  /*1eb10*/  S2R R8, SR_TID.X ;  /* 0x0000000000087919 */ /* 0x000ee20000002100 */
[----:B------:R-:W-:Y:S02]  /*1eb20*/  ULDC.64 UR6, c[0x0][0x208] ;  /* 0x0000820000067ab9 */ /* 0x000fe40000000a00 */
[----:B------:R-:W-:Y:S01]  /*1eb30*/  ISETP.NE.AND.EX P0, PT, RZ, UR5, PT, P0 ;  /* 0x00000005ff007c0c */ /* 0x000fe2000bf05300 */
[----:B---3--:R-:W-:Y:S02]  /*1eb40*/  VIADD R6, R8, 0xffffff80 ;  /* 0xffffff8008067836 */ /* 0x008fe40000000000 */
[----:B--2---:R-:W-:Y:S01]  /*1eb50*/  IMAD.SHL.U32 R4, R13, 0x4, RZ ;  /* 0x000000040d047824 */ /* 0x004fe200078e00ff */
[----:B------:R-:W-:-:S04]  /*1eb60*/  SHF.R.S32.HI R10, RZ, 0x1f, R13 ;  /* 0x0000001fff0a7819 */ /* 0x000fc8000001140d */
[----:B------:R-:W-:Y:S02]  /*1eb70*/  IADD3 R2, P1, R4, UR4, RZ ;  /* 0x0000000404027c10 */ /* 0x000fe4000ff3e0ff */
[----:B------:R-:W-:-:S04]  /*1eb80*/  SHF.L.U64.HI R0, R13, 0x2, R10 ;  /* 0x000000020d007819 */ /* 0x000fc8000001020a */
[----:B------:R-:W-:Y:S01]  /*1eb90*/  IADD3.X R3, R0, UR5, RZ, P1, !PT ;  /* 0x0000000500037c10 */ /* 0x000fe20008ffe4ff */
[----:B------:R-:W-:Y:S02]  /*1eba0*/  ULDC.64 UR4, c[0x0][0xbe0] ;  /* 0x0002f80000047ab9 */ /* 0x000fe40000000a00 */
[----:B------:R-:W-:Y:S02]  /*1ebb0*/  ISETP.NE.U32.AND P1, PT, RZ, UR4, PT ;  /* 0x00000004ff007c0c */ /* 0x000fe4000bf25070 */
[----:B------:R2:W5:Y:S02]  /*1ebc0*/  @P0 LDG.E R7, desc[UR6][R2.64] ;  /* 0x0000000602070981 */ /* 0x000564000c1e1900 */
[----:B------:R-:W-:-:S13]  /*1ebd0*/  ISETP.NE.AND.EX P1, PT, RZ, UR5, PT, P1 ;  /* 0x00000005ff007c0c */ /* 0x000fda000bf25310 */
[----:B------:R-:W-:Y:S01]  /*1ebe0*/  @P1 IADD3 R4, P2, R4, UR4, RZ ;  /* 0x0000000404041c10 */ /* 0x000fe2000ff5e0ff */
[----:B------:R-:W-:-:S03]  /*1ebf0*/  ULDC UR4, c[0x0][0xa88] ;  /* 0x0002a20000047ab9 */ /* 0x000fc60000000800 */
[----:B------:R-:W-:Y:S01]  /*1ec00*/  @P1 IADD3.X R5, R0, UR5, RZ, P2, !PT ;  /* 0x0000000500051c10 */ /* 0x000fe200097fe4ff */
[----:B------:R-:W-:Y:S01]  /*1ec10*/  IMAD.U32 R0, RZ, RZ, UR4 ;  /* 0x00000004ff007e24 */ /* 0x000fe2000f8e00ff */
[----:B------:R-:W-:-:S05]  /*1ec20*/  ISETP.GE.AND P2, PT, R6, 0x80, PT ;  /* 0x000000800600780c */ /* 0x000fca0003f46270 */
[----:B------:R2:W5:Y:S01]  /*1ec30*/  @P1 LDG.E R0, desc[UR6][R4.64] ;  /* 0x0000000604001981 */ /* 0x000562000c1e1900 */
[----:B------:R-:W-:Y:S07]  /*1ec40*/  @P1 BRA `(.L_x_673) ;  /* 0x0000000000141947 */ /* 0x000fee0003800000 */
[----:B------:R-:W-:Y:S05]  /*1ec50*/  @!P0 BRA `(.L_x_673) ;  /* 0x0000000000108947 */ /* 0x000fea0003800000 */
[----:B------:R-:W-:Y:S02]  /*1ec60*/  ULDC.64 UR4, c[0x0][0x208] ;  /* 0x0000820000047ab9 */ /* 0x000fe40000000a00 */
[----:B--2---:R-:W2:Y:S04]  /*1ec70*/  LDG.E R5, desc[UR4][R2.64] ;  /* 0x0000000402057981 */ /* 0x004ea8000c1e1900 */
[----:B-----5:R-:W2:Y:S02]  /*1ec80*/  LDG.E R0, desc[UR4][R2.64+0x4] ;  /* 0x0000040402007981 */ /* 0x020ea4000c1e1900 */
[----:B--2---:R-:W-:-:S07]  /*1ec90*/  IMAD.IADD R0, R0, 0x1, -R5 ;  /* 0x0000000100007824 */ /* 0x004fce00078e0a05 */
.L_x_673:
[----:B------:R-:W3:Y:S04]  /*1eca0*/  LDL R14, [R1+0x60] ;  /* 0x00006000010e7983 */ /* 0x000ee80000100800 */
[----:B------:R4:W5:Y:S01]  /*1ecb0*/  LDL R12, [R1+0x68] ;  /* 0x00006800010c7983 */ /* 0x0009620000100800 */
[----:B------:R-:W-:Y:S01]  /*1ecc0*/  BSSY B1, `(.L_x_674) ;  /* 0x000001d000017945 */ /* 0x000fe20003800000 */
[----:B------:R-:W-:Y:S02]  /*1ecd0*/  SHF.R.S32.HI R11, RZ, 0x1f, R212 ;  /* 0x0000001fff0b7819 */ /* 0x000fe400000114d4 */
[----:B------:R-:W-:Y:S02]  /*1ece0*/  SEL R13, R13, RZ, !P0 ;  /* 0x000000ff0d0d7207 */ /* 0x000fe40004000000 */
[----:B------:R-:W-:-:S02]  /*1ecf0*/  SEL R10, R10, RZ, !P0 ;  /* 0x000000ff0a0a7207 */ /* 0x000fc40004000000 */
[----:B-----5:R-:W-:Y:S02]  /*1ed00*/  SHF.R.S32.HI R6, RZ, 0x1f, R7 ;  /* 0x0000001fff067819 */ /* 0x020fe40000011407 */
[----:B---3--:R-:W-:Y:S01]  /*1ed10*/  SHF.R.S32.HI R9, RZ, 0x1f, R14 ;  /* 0x0000001fff097819 */ /* 0x008fe2000001140e */
[----:B----4-:R-:W-:Y:S06]  /*1ed20*/  @P2 BRA `(.L_x_675) ;  /* 0x0000000000582947 */ /* 0x010fec0003800000 */
[----:B--2---:R-:W-:-:S04]  /*1ed30*/  IMAD R2, R12, 0x80, R8 ;  /* 0x000000800c027824 */ /* 0x004fc800078e0208 */
[----:B------:R-:W-:-:S05]  /*1ed40*/  VIADD R3, R2, 0xffffff80 ;  /* 0xffffff8002037836 */ /* 0x000fca0000000000 */
[----:B------:R-:W-:-:S13]  /*1ed50*/  ISETP.GE.AND P0, PT, R3, R0, PT ;  /* 0x000000000300720c */ /* 0x000fda0003f06270 */
[----:B------:R-:W-:Y:S05]  /*1ed60*/  @P0 BRA `(.L_x_675) ;  /* 0x0000000000480947 */ /* 0x000fea0003800000 */
[----:B------:R-:W-:Y:S01]  /*1ed70*/  IADD3 R2, P0, R3, R7, RZ ;  /* 0x0000000703027210 */ /* 0x000fe20007f1e0ff */
[----:B------:R-:W-:Y:S01]  /*1ed80*/  ULDC.64 UR4, c[0x0][0xb70] ;  /* 0x0002dc0000047ab9 */ /* 0x000fe20000000a00 */
[----:B------:R-:W-:Y:S01]  /*1ed90*/  ULDC.64 UR6, c[0x0][0x208] ;  /* 0x0000820000067ab9 */ /* 0x000fe20000000a00 */
[----:B------:R-:W-:Y:S01]  /*1eda0*/  IMAD R4, R9, UR4, RZ ;  /* 0x0000000409047c24 */ /* 0x000fe2000f8e02ff */
[----:B------:R-:W-:-:S03]  /*1edb0*/  LEA.HI.X.SX32 R3, R3, R6, 0x1, P0 ;  /* 0x0000000603037211 */ /* 0x000fc600000f0eff */
[C---:B------:R-:W-:Y:S02]  /*1edc0*/  IMAD R5, R14.reuse, UR5, R4 ;  /* 0x000000050e057c24 */ /* 0x040fe4000f8e0204 */
[----:B------:R-:W-:Y:S01]  /*1edd0*/  IMAD.WIDE.U32 R2, R14, UR4, R2 ;  /* 0x000000040e027c25 */ /* 0x000fe2000f8e0002 */
[----:B------:R-:W-:-:S03]  /*1ede0*/  ULDC.64 UR4, c[0x0][0xb78] ;  /* 0x0002de0000047ab9 */ /* 0x000fc60000000a00 */
[----:B------:R-:W-:Y:S02]  /*1edf0*/  IMAD R4, R10, UR4, RZ ;  /* 0x000000040a047c24 */ /* 0x000fe4000f8e02ff */
[----:B------:R-:W-:Y:S02]  /*1ee00*/  IMAD.IADD R3, R3, 0x1, R5 ;  /* 0x0000000103037824 */ /* 0x000fe400078e0205 */
[C---:B------:R-:W-:Y:S02]  /*1ee10*/  IMAD R5, R13.reuse, UR5, R4 ;  /* 0x000000050d057c24 */ /* 0x040fe4000f8e0204 */
[----:B------:R-:W-:Y:S01]  /*1ee20*/  IMAD.WIDE.U32 R2, R13, UR4, R2 ;  /* 0x000000040d027c25 */ /* 0x000fe2000f8e0002 */
[----:B------:R-:W-:-:S03]  /*1ee30*/  ULDC.64 UR4, c[0x0][0xb40] ;  /* 0x0002d00000047ab9 */ /* 0x000fc60000000a00 */
[----:B------:R-:W-:Y:S01]  /*1ee40*/  IMAD.IADD R3, R3, 0x1, R5 ;  /* 0x0000000103037824 */ /* 0x000fe200078e0205 */
[----:B------:R-:W-:-:S04]  /*1ee50*/  LEA R4, P0, R2, UR4, 0x2 ;  /* 0x0000000402047c11 */ /* 0x000fc8000f8010ff */
[----:B------:R-:W-:Y:S01]  /*1ee60*/  LEA.HI.X R5, R2, UR5, R3, 0x2, P0 ;  /* 0x0000000502057c11 */ /* 0x000fe200080f1403 */
[----:B------:R-:W-:-:S05]  /*1ee70*/  IMAD.MOV.U32 R3, RZ, RZ, -0x800000 ;  /* 0xff800000ff037424 */ /* 0x000fca00078e00ff */
[----:B------:R3:W-:Y:S03]  /*1ee80*/  STG.E desc[UR6][R4.64], R3 ;  /* 0x0000000304007986 */ /* 0x0007e6000c101906 */
.L_x_675:
[----:B------:R-:W-:Y:S05]  /*1ee90*/  BSYNC B1 ;  /* 0x0000000000017941 */ /* 0x000fea0003800000 */
.L_x_674:
[----:B------:R-:W-:Y:S01]  /*1eea0*/  ULDC.64 UR4, c[0x0][0xaa0] ;  /* 0x0002a80000047ab9 */ /* 0x000fe20000000a00 */
[----:B--23--:R-:W-:Y:S01]  /*1eeb0*/  MOV R3, R11 ;  /* 0x0000000b00037202 */ /* 0x00cfe20000000f00 */
[----:B------:R-:W-:Y:S01]  /*1eec0*/  IMAD.MOV.U32 R2, RZ, RZ, R212 ;  /* 0x000000ffff027224 */ /* 0x000fe200078e00d4 */
[----:B------:R-:W-:Y:S01]  /*1eed0*/  BSSY B1, `(.L_x_676) ;  /* 0x000002b000017945 */ /* 0x000fe20003800000 */
[----:B------:R-:W-:Y:S02]  /*1eee0*/  IMAD R4, R6, UR4, RZ ;  /* 0x0000000406047c24 */ /* 0x000fe4000f8e02ff */
[----:B------:R-:W-:-:S04]  /*1eef0*/  IMAD.WIDE.U32 R2, R7, UR4, R2 ;  /* 0x0000000407027c25 */ /* 0x000fc8000f8e0002 */
[----:B------:R-:W-:Y:S01]  /*1ef00*/  IMAD R7, R7, UR5, R4 ;  /* 0x0000000507077c24 */ /* 0x000fe2000f8e0204 */
[----:B------:R-:W-:Y:S01]  /*1ef10*/  ULDC.64 UR4, c[0x0][0xae0] ;  /* 0x0002b80000047ab9 */ /* 0x000fe20000000a00 */
[----:B------:R-:W-:Y:S02]  /*1ef20*/  IMAD R11, R12, -0x80, R0 ;  /* 0xffffff800c0b7824 */ /* 0x000fe400078e0200 */
[----:B------:R-:W-:Y:S02]  /*1ef30*/  IMAD R4, R9, UR4, RZ ;  /* 0x0000000409047c24 */ /* 0x000fe4000f8e02ff */
[----:B------:R-:W-:Y:S01]  /*1ef40*/  IMAD.IADD R3, R3, 0x1, R7 ;  /* 0x0000000103037824 */ /* 0x000fe200078e0207 */
[-C--:B------:R-:W-:Y:S01]  /*1ef50*/  ISETP.GE.AND P2, PT, R18, R11.reuse, PT ;  /* 0x0000000b1200720c */ /* 0x080fe20003f46270 */
[C---:B------:R-:W-:Y:S01]  /*1ef60*/  IMAD R5, R14.reuse, UR5, R4 ;  /* 0x000000050e057c24 */ /* 0x040fe2000f8e0204 */
[----:B------:R-:W-:Y:S01]  /*1ef70*/  SHF.R.S32.HI R7, RZ, 0x1f, R18 ;  /* 0x0000001fff077819 */ /* 0x000fe20000011412 */
[----:B------:R-:W-:Y:S01]  /*1ef80*/  IMAD.WIDE.U32 R2, R14, UR4, R2 ;  /* 0x000000040e027c25 */ /* 0x000fe2000f8e0002 */
[----:B------:R-:W-:Y:S01]  /*1ef90*/  ULDC.64 UR4, c[0x0][0xae8] ;  /* 0x0002ba0000047ab9 */ /* 0x000fe20000000a00 */
[----:B------:R-:W-:-:S02]  /*1efa0*/  ISETP.GE.AND P1, PT, R217, R11, PT ;  /* 0x0000000bd900720c */ /* 0x000fc40003f26270 */
[----:B------:R-:W-:Y:S01]  /*1efb0*/  IMAD.IADD R3, R3, 0x1, R5 ;  /* 0x0000000103037824 */ /* 0x000fe200078e0205 */
[----:B------:R-:W-:Y:S01]  /*1efc0*/  ISETP.GE.AND P0, PT, R218, R11, PT ;  /* 0x0000000bda00720c */ /* 0x000fe20003f06270 */
[----:B------:R-:W-:Y:S02]  /*1efd0*/  IMAD R0, R10, UR4, RZ ;  /* 0x000000040a007c24 */ /* 0x000fe4000f8e02ff */
[----:B------:R-:W-:-:S04]  /*1efe0*/  IMAD.WIDE.U32 R4, R13, UR4, R2 ;  /* 0x000000040d047c25 */ /* 0x000fc8000f8e0002 */
[----:B------:R-:W-:Y:S02]  /*1eff0*/  IMAD R9, R13, UR5, R0 ;  /* 0x000000050d097c24 */ /* 0x000fe4000f8e0200 */
[----:B------:R-:W-:Y:S02]  /*1f000*/  IMAD.MOV.U32 R6, RZ, RZ, R18 ;  /* 0x000000ffff067224 */ /* 0x000fe400078e0012 */
[----:B------:R-:W-:Y:S02]  /*1f010*/  IMAD.IADD R13, R5, 0x1, R9 ;  /* 0x00000001050d7824 */ /* 0x000fe400078e0209 */
[----:B------:R-:W-:Y:S01]  /*1f020*/  IMAD.WIDE R6, R12, 0x80, R6 ;  /* 0x000000800c067825 */ /* 0x000fe200078e0206 */
[----:B------:R-:W-:Y:S06]  /*1f030*/  @P2 BRA `(.L_x_677) ;  /* 0x0000000000502947 */ /* 0x000fec0003800000 */
[----:B------:R-:W-:Y:S01]  /*1f040*/  ULDC.64 UR6, c[0x0][0xad8] ;  /* 0x0002b60000067ab9 */ /* 0x000fe20000000a00 */
[----:B------:R-:W-:Y:S01]  /*1f050*/  IMAD.MOV.U32 R2, RZ, RZ, R4 ;  /* 0x000000ffff027224 */ /* 0x000fe200078e0004 */
[----:B------:R-:W-:Y:S01]  /*1f060*/  ULDC UR4, c[0x0][0xa8c] ;  /* 0x0002a30000047ab9 */ /* 0x000fe20000000800 */
[----:B------:R-:W-:Y:S01]  /*1f070*/  IMAD R9, R7, UR6, RZ ;  /* 0x0000000607097c24 */ /* 0x000fe2000f8e02ff */
[----:B------:R-:W-:Y:S01]  /*1f080*/  ISETP.GE.AND P3, PT, R212, UR4, PT ;  /* 0x00000004d4007c0c */ /* 0x000fe2000bf66270 */
[----:B------:R-:W-:Y:S01]  /*1f090*/  IMAD.MOV.U32 R3, RZ, RZ, R13 ;  /* 0x000000ffff037224 */ /* 0x000fe200078e000d */
[----:B------:R-:W-:Y:S01]  /*1f0a0*/  ISETP.GE.AND P4, PT, R213, UR4, PT ;  /* 0x00000004d5007c0c */ /* 0x000fe2000bf86270 */
[----:B------:R-:W-:Y:S01]  /*1f0b0*/  IMAD R9, R6, UR7, R9 ;  /* 0x0000000706097c24 */ /* 0x000fe2000f8e0209 */
[----:B------:R-:W-:Y:S01]  /*1f0c0*/  ISETP.GE.AND P5, PT, R224, UR4, PT ;  /* 0x00000004e0007c0c */ /* 0x000fe2000bfa6270 */
[----:B------:R-:W-:Y:S01]  /*1f0d0*/  IMAD.WIDE.U32 R2, R6, UR6, R2 ;  /* 0x0000000606027c25 */ /* 0x000fe2000f8e0002 */
[----:B------:R-:W-:Y:S01]  /*1f0e0*/  ISETP.GE.AND P6, PT, R223, UR4, PT ;  /* 0x00000004df007c0c */ /* 0x000fe2000bfc6270 */
[----:B------:R-:W-:Y:S01]  /*1f0f0*/  ULDC.64 UR6, c[0x0][0xa80] ;  /* 0x0002a00000067ab9 */ /* 0x000fe20000000a00 */
[----:B------:R-:W-:Y:S01]  /*1f100*/  ULDC.64 UR8, c[0x0][0x208] ;  /* 0x0000820000087ab9 */ /* 0x000fe20000000a00 */
[----:B------:R-:W-:Y:S01]  /*1f110*/  IMAD.IADD R3, R3, 0x1, R9 ;  /* 0x0000000103037824 */ /* 0x000fe200078e0209 */
[----:B------:R-:W-:-:S04]  /*1f120*/  LEA R8, P2, R2, UR6, 0x1 ;  /* 0x0000000602087c11 */ /* 0x000fc8000f8408ff */
[----:B------:R-:W-:-:S05]  /*1f130*/  LEA.HI.X R9, R2, UR7, R3, 0x1, P2 ;  /* 0x0000000702097c11 */ /* 0x000fca00090f0c03 */
[----:B------:R2:W-:Y:S04]  /*1f140*/  @!P3 STG.E.128 desc[UR8][R8.64], RZ ;  /* 0x000000ff0800b986 */ /* 0x0005e8000c101d08 */
[----:B------:R2:W-:Y:S04]  /*1f150*/  @!P4 STG.E.128 desc[UR8][R8.64+0x80], RZ ;  /* 0x000080ff0800c986 */ /* 0x0005e8000c101d08 */
[----:B------:R2:W-:Y:S04]  /*1f160*/  @!P5 STG.E.128 desc[UR8][R8.64+0x100], RZ ;  /* 0x000100ff0800d986 */ /* 0x0005e8000c101d08 */
[----:B------:R2:W-:Y:S02]  /*1f170*/  @!P6 STG.E.128 desc[UR8][R8.64+0x180], RZ ;  /* 0x000180ff0800e986 */ /* 0x0005e4000c101d08 */
.L_x_677:
[----:B------:R-:W-:Y:S05]  /*1f180*/  BSYNC B1 ;  /* 0x0000000000017941 */ /* 0x000fea0003800000 */
.L_x_676:
[----:B------:R-:W3:Y:S01]  /*1f190*/  LDL R0, [R1+0x74] ;  /* 0x0000740001007983 */ /* 0x000ee20000100800 */
[----:B------:R-:W-:Y:S01]  /*1f1a0*/  BSSY B1, `(.L_x_678) ;  /* 0x0000019000017945 */ /* 0x000fe20003800000 */
[----:B---3--:R-:W-:-:S03]  /*1f1b0*/  ISETP.GE.AND P2, PT, R0, R11, PT ;  /* 0x0000000b0000720c */ /* 0x008fc60003f46270 */
[----:B------:R-:W-:Y:S10]  /*1f1c0*/  @P1 BRA `(.L_x_679) ;  /* 0x0000000000581947 */ /* 0x000ff40003800000 */
[----:B--2---:R-:W-:Y:S01]  /*1f1d0*/  IADD3 R9, P1, R6, 0x20, RZ ;  /* 0x0000002006097810 */ /* 0x004fe20007f3e0ff */
        /* <DEDUP_REMOVED lines=21> */
.L_x_679:
[----:B------:R-:W-:Y:S05]  /*1f330*/  BSYNC B1 ;  /* 0x0000000000017941 */ /* 0x000fea0003800000 */
.L_x_678:
[----:B------:R-:W-:Y:S04]  /*1f340*/  BSSY B1, `(.L_x_680) ;  /* 0x0000018000017945 */ /* 0x000fe80003800000 */
[----:B------:R-:W-:Y:S05]  /*1f350*/  @P0 BRA `(.L_x_681) ;  /* 0x0000000000580947 */ /* 0x000fea0003800000 */
[----:B--23--:R-:W-:Y:S01]  /*1f360*/  IADD3 R9, P0, R6, 0x40, RZ ;  /* 0x0000004006097810 */ /* 0x00cfe20007f1e0ff */
        /* <DEDUP_REMOVED lines=21> */
.L_x_681:
[----:B------:R-:W-:Y:S05]  /*1f4c0*/  BSYNC B1 ;  /* 0x0000000000017941 */ /* 0x000fea0003800000 */
.L_x_680:
[----:B------:R-:W-:Y:S05]  /*1f4d0*/  @P2 BRA `(.L_x_672) ;  /* 0x0000000000582947 */ /* 0x000fea0003800000 */
[----:B------:R-:W-:Y:S01]  /*1f4e0*/  IADD3 R5, P0, R6, 0x60, RZ ;  /* 0x0000006006057810 */ /* 0x000fe20007f1e0ff */
        /* <DEDUP_REMOVED lines=21> */
.L_x_672:
[----:B------:R-:W-:Y:S05]  /*1f640*/  BSYNC B0 ;  /* 0x0000000000007941 */ /* 0x000fea0003800000 */
.L_x_663:
[----:B------:R-:W-:Y:S02]  /*1f650*/  ULDC UR4, c[0x0][0xc14] ;  /* 0x0003050000047ab9 */ /* 0x000fe40000000800 */
[----:B-1----:R-:W-:-:S13]  /*1f660*/  ISETP.GE.AND P0, PT, R151, UR4, PT ;  /* 0x0000000497007c0c */ /* 0x002fda000bf06270 */
[----:B------:R-:W-:Y:S05]  /*1f670*/  @!P0 BRA `(.L_x_682) ;  /* 0xfffffe1c00048947 */ /* 0x000fea000383ffff */
[----:B------:R-:W-:Y:S05]  /*1f680*/  BRA `(.L_x_451) ;  /* 0x0000006400387947 */ /* 0x000fea0003800000 */
.L_x_449:
[----:B------:R-:W-:-:S08]  /*1f690*/  NOP ;  /* 0x0000000000007918 */ /* 0x000fd00000000000 */
[----:B------:R-:W0:-:S00]  /*1f6a0*/  USETMAXREG.DEALLOC.CTAPOOL 0x18 ;  /* 0x00000018000079c8 */ /* 0x000e0000080e0500 */
[----:B0-----:R-:W-:-:S06]  /*1f6b0*/  LOP3.LUT R0, R0, 0x3, RZ, 0xc0, !PT ;  /* 0x0000000300007812 */ /* 0x001fcc00078ec0ff */
[----:B------:R-:W0:Y:S02]  /*1f6c0*/  SHFL.IDX PT, R0, R0, RZ, 0x1f ;  /* 0x00001fff00007589 */ /* 0x000e2400000e0000 */
[----:B0-----:R-:W-:-:S13]  /*1f6d0*/  ISETP.NE.AND P0, PT, R0, RZ, PT ;  /* 0x000000ff0000720c */ /* 0x001fda0003f05270 */
[----:B------:R-:W-:Y:S05]  /*1f6e0*/  @P0 BRA `(.L_x_451) ;  /* 0x0000006400200947 */ /* 0x000fea0003800000 */
[----:B------:R-:W2:Y:S01]  /*1f6f0*/  LDL.LU R7, [R1+0x18] ;  /* 0x0000180001077983 */ /* 0x000ea20000300800 */
[----:B------:R-:W-:Y:S01]  /*1f700*/  LOP3.LUT R8, R4, 0x1f, RZ, 0xc0, !PT ;  /* 0x0000001f04087812 */ /* 0x000fe200078ec0ff */
[----:B------:R-:W-:Y:S01]  /*1f710*/  ULDC UR5, c[0x0][0xc14] ;  /* 0x0003050000057ab9 */ /* 0x000fe20000000800 */
[----:B------:R-:W-:Y:S01]  /*1f720*/  IMAD.MOV.U32 R0, RZ, RZ, RZ ;  /* 0x000000ffff007224 */ /* 0x000fe200078e00ff */
[----:B------:R-:W-:Y:S01]  /*1f730*/  ULDC.64 UR6, c[0x0][0x208] ;  /* 0x0000820000067ab9 */ /* 0x000fe20000000a00 */
[----:B------:R-:W-:Y:S01]  /*1f740*/  ISETP.NE.AND P0, PT, R8, 0x1f, PT ;  /* 0x0000001f0800780c */ /* 0x000fe20003f05270 */
[----:B------:R-:W-:Y:S01]  /*1f750*/  ULDC UR4, c[0x0][0xc10] ;  /* 0x0003040000047ab9 */ /* 0x000fe20000000800 */
[----:B--2---:R-:W-:-:S11]  /*1f760*/  LOP3.LUT R7, R7, 0xffffff7f, RZ, 0xc0, !PT ;  /* 0xffffff7f07077812 */ /* 0x004fd600078ec0ff */
        /* <DEDUP_REMOVED lines=16> */
[----:B-1----:R-:W-:-:S04]  /*1f870*/  SEL R5, R4, RZ, P1 ;  /* 0x000000ff04057207 */ /* 0x002fc80000800000 */
[----:B------:R-:W-:-:S05]  /*1f880*/  IADD3 R5, R0, R5, RZ ;  /* 0x0000000500057210 */ /* 0x000fca0007ffe0ff */
        /* <DEDUP_REMOVED lines=17> */
[----:B------:R-:W-:-:S05]  /*1f9a0*/  @P0 LOP3.LUT R7, R7, 0x4, RZ, 0xfc, !PT ;  /* 0x0000000407070812 */ /* 0x000fca00078efcff */
[----:B------:R-:W-:Y:S01]  /*1f9b0*/  STL [R1+0x18], R7 ;  /* 0x0000180701007387 */ /* 0x000fe20000100800 */
        /* <DEDUP_REMOVED lines=12> */
.L_x_687:
        /* <DEDUP_REMOVED lines=9> */
[C---:B------:R-:W-:Y:S01]  /*1fb10*/  ISETP.NE.AND P1, PT, R7.reuse, 0x1f, PT ;  /* 0x0000001f0700780c */ /* 0x040fe20003f25270 */
[----:B------:R-:W-:-:S05]  /*1fb20*/  IMAD.IADD R5, R7, 0x1, R19 ;  /* 0x0000000107057824 */ /* 0x000fca00078e0213 */
[----:B------:R-:W-:-:S13]  /*1fb30*/  ISETP.GE.OR P0, PT, R5, UR5, !P1 ;  /* 0x0000000505007c0c */ /* 0x000fda000cf06670 */
[----:B------:R-:W-:Y:S05]  /*1fb40*/  @P0 BRA `(.L_x_686) ;  /* 0x0000000000100947 */ /* 0x000fea0003800000 */
[----:B------:R-:W0:Y:S01]  /*1fb50*/  LDC.64 R2, c[0x0][0xc58] ;  /* 0x00031600ff027b82 */ /* 0x000e220000000a00 */
[----:B------:R-:W-:Y:S01]  /*1fb60*/  ULDC.64 UR8, c[0x0][0x208] ;  /* 0x0000820000087ab9 */ /* 0x000fe20000000a00 */
[----:B0-----:R-:W-:-:S05]  /*1fb70*/  IMAD.WIDE R2, R5, 0x4, R2 ;  /* 0x0000000405027825 */ /* 0x001fca00078e0202 */
[----:B------:R0:W5:Y:S02]  /*1fb80*/  LDG.E R0, desc[UR8][R2.64] ;  /* 0x0000000802007981 */ /* 0x000164000c1e1900 */
.L_x_686:
[----:B------:R-:W-:Y:S05]  /*1fb90*/  BSYNC B0 ;  /* 0x0000000000007941 */ /* 0x000fea0003800000 */
.L_x_685:
[----:B0----5:R-:W0:Y:S01]  /*1fba0*/  SHFL.UP PT, R2, R0, 0x1, RZ ;  /* 0x0420000000027989 */ /* 0x021e2200000e00ff */
[C---:B------:R-:W-:Y:S02]  /*1fbb0*/  ISETP.NE.AND P0, PT, R7.reuse, RZ, PT ;  /* 0x000000ff0700720c */ /* 0x040fe40003f05270 */
[C---:B------:R-:W-:Y:S02]  /*1fbc0*/  ISETP.GE.U32.AND P1, PT, R7.reuse, 0x2, PT ;  /* 0x000000020700780c */ /* 0x040fe40003f26070 */
        /* <DEDUP_REMOVED lines=22> */
[----:B------:R-:W-:Y:S01]  /*1fd30*/  MOV R2, R7 ;  /* 0x0000000700027202 */ /* 0x000fe20000000f00 */
[----:B------:R-:W-:-:S07]  /*1fd40*/  IMAD.MOV.U32 R7, RZ, RZ, R3 ;  /* 0x000000ffff077224 */ /* 0x000fce00078e0003 */
.L_x_683:
        /* <DEDUP_REMOVED lines=10> */
[----:B0-----:R-:W-:-:S06]  /*1fdf0*/  VIADD R3, R8, 0xffffffe ;  /* 0x0ffffffe08037836 */ /* 0x001fcc0000000000 */
[----:B------:R-:W0:Y:S02]  /*1fe00*/  F2I.FTZ.U32.TRUNC.NTZ R3, R3 ;  /* 0x0000000300037305 */ /* 0x000e24000021f000 */
[----:B0-----:R-:W-:Y:S01]  /*1fe10*/  IMAD.MOV R10, RZ, RZ, -R3 ;  /* 0x000000ffff0a7224 */ /* 0x001fe200078e0a03 */
[----:B------:R-:W-:Y:S06]  /*1fe20*/  @!P0 BRA `(.L_x_688) ;  /* 0x0000000000088947 */ /* 0x000fec0003800000 */
[----:B------:R-:W-:-:S05]  /*1fe30*/  VIADD R9, R4, 0xffffffff ;  /* 0xffffffff04097836 */ /* 0x000fca0000000000 */
[----:B------:R0:W1:Y:S02]  /*1fe40*/  SHFL.IDX PT, R16, R2, R9, 0x1f ;  /* 0x00001f0902107589 */ /* 0x00006400000e0000 */
.L_x_688:
[----:B-1----:R-:W-:Y:S01]  /*1fe50*/  IMAD R16, R16, UR4, R7 ;  /* 0x0000000410107c24 */ /* 0x002fe2000f8e0207 */
[----:B------:R-:W-:Y:S01]  /*1fe60*/  IABS R6, R0 ;  /* 0x0000000000067213 */ /* 0x000fe20000000000 */
[----:B------:R-:W-:Y:S02]  /*1fe70*/  IMAD R7, R10, R5, RZ ;  /* 0x000000050a077224 */ /* 0x000fe400078e02ff */
[----:B0-----:R-:W-:Y:S02]  /*1fe80*/  IMAD.MOV.U32 R2, RZ, RZ, RZ ;  /* 0x000000ffff027224 */ /* 0x001fe400078e00ff */
[----:B------:R-:W-:Y:S02]  /*1fe90*/  IMAD.MOV R6, RZ, RZ, -R6 ;  /* 0x000000ffff067224 */ /* 0x000fe400078e0a06 */
[----:B------:R-:W-:Y:S01]  /*1fea0*/  IMAD.HI.U32 R2, R3, R7, R2 ;  /* 0x0000000703027227 */ /* 0x000fe200078e0002 */
[----:B------:R-:W-:-:S03]  /*1feb0*/  IADD3 R7, -R16, UR6, RZ ;  /* 0x0000000610077c10 */ /* 0x000fc6000fffe1ff */
[----:B------:R-:W-:Y:S01]  /*1fec0*/  IMAD.IADD R19, R4, 0x1, R19 ;  /* 0x0000000104137824 */ /* 0x000fe200078e0213 */
[----:B------:R-:W-:-:S05]  /*1fed0*/  IABS R3, R7 ;  /* 0x0000000700037213 */ /* 0x000fca0000000000 */
[----:B------:R-:W-:-:S04]  /*1fee0*/  IMAD.HI.U32 R2, R2, R3, RZ ;  /* 0x0000000302027227 */ /* 0x000fc800078e00ff */
[----:B------:R-:W-:Y:S01]  /*1fef0*/  IMAD R6, R2, R6, R3 ;  /* 0x0000000602067224 */ /* 0x000fe200078e0203 */
[----:B------:R-:W-:-:S04]  /*1ff00*/  LOP3.LUT R3, R7, R0, RZ, 0x3c, !PT ;  /* 0x0000000007037212 */ /* 0x000fc800078e3cff */
[----:B------:R-:W-:-:S13]  /*1ff10*/  ISETP.GT.U32.AND P0, PT, R5, R6, PT ;  /* 0x000000060500720c */ /* 0x000fda0003f04070 */
[----:B------:R-:W-:Y:S02]  /*1ff20*/  @!P0 IMAD.IADD R6, R6, 0x1, -R5 ;  /* 0x0000000106068824 */ /* 0x000fe400078e0a05 */
[----:B------:R-:W-:-:S03]  /*1ff30*/  @!P0 VIADD R2, R2, 0x1 ;  /* 0x0000000102028836 */ /* 0x000fc60000000000 */
[----:B------:R-:W-:-:S13]  /*1ff40*/  ISETP.GE.U32.AND P0, PT, R6, R5, PT ;  /* 0x000000050600720c */ /* 0x000fda0003f06070 */
        /* <DEDUP_REMOVED lines=9> */
.L_x_684:
[----:B------:R-:W-:Y:S02]  /*1ffe0*/  IMAD.MOV.U32 R17, RZ, RZ, RZ ;  /* 0x000000ffff117224 */ /* 0x000fe400078e00ff */
[----:B------:R-:W-:Y:S02]  /*1fff0*/  IMAD.U32 R16, RZ, RZ, UR6 ;  /* 0x00000006ff107e24 */ /* 0x000fe4000f8e00ff */
[----:B------:R-:W-:-:S07]  /*20000*/  IMAD.MOV.U32 R18, RZ, RZ, RZ ;  /* 0x000000ffff127224 */ /* 0x000fce00078e00ff */
.L_x_689:
[----:B------:R-:W2:Y:S01]  /*20010*/  LDL.LU R2, [R1+0x18] ;  /* 0x0000180001027983 */ /* 0x000ea20000300800 */
[----:B------:R-:W0:Y:S02]  /*20020*/  S2R R5, SR_TID.X ;  /* 0x0000000000057919 */ /* 0x000e240000002100 */
[----:B0-----:R-:W-:-:S04]  /*20030*/  LOP3.LUT R5, R5, 0x1f, RZ, 0xc0, !PT ;  /* 0x0000001f05057812 */ /* 0x001fc800078ec0ff */
[----:B------:R-:W-:-:S13]  /*20040*/  ISETP.NE.AND P0, PT, R5, RZ, PT ;  /* 0x000000ff0500720c */ /* 0x000fda0003f05270 */
[----:B------:R-:W0:Y:S01]  /*20050*/  @!P0 S2R R3, SR_CgaCtaId ;  /* 0x0000000000038919 */ /* 0x000e220000008800 */
[----:B------:R-:W-:-:S04]  /*20060*/  @!P0 MOV R0, 0x400 ;  /* 0x0000040000008802 */ /* 0x000fc80000000f00 */
[----:B0-----:R-:W-:-:S05]  /*20070*/  @!P0 LEA R0, R3, R0, 0x18 ;  /* 0x0000000003008211 */ /* 0x001fca00078ec0ff */
[----:B------:R0:W-:Y:S02]  /*20080*/  @!P0 STS.128 [R0+0x388d0], R16 ;  /* 0x0388d01000008388 */ /* 0x0001e40000000c00 */
[----:B0-----:R-:W-:Y:S01]  /*20090*/  IMAD.MOV.U32 R0, RZ, RZ, 0x1 ;  /* 0x00000001ff007424 */ /* 0x001fe200078e00ff */
[----:B--2---:R-:W-:-:S04]  /*200a0*/  LOP3.LUT R2, R2, 0xfffffeff, RZ, 0xc0, !PT ;  /* 0xfffffeff02027812 */ /* 0x004fc800078ec0ff */
[----:B------:R-:W-:Y:S01]  /*200b0*/  @P0 LOP3.LUT R2, R2, 0x100, RZ, 0xfc, !PT ;  /* 0x0000010002020812 */ /* 0x000fe200078efcff */
[----:B------:R-:W-:Y:S06]  /*200c0*/  BAR.ARV 0x5, 0x120 ;  /* 0x0144800000007b1d */ /* 0x000fec0000002000 */
[----:B------:R-:W-:Y:S01]  /*200d0*/  ISETP.GE.AND P0, PT, R19, UR5, PT ;  /* 0x0000000513007c0c */ /* 0x000fe2000bf06270 */
[----:B------:R0:W-:Y:S04]  /*200e0*/  STL [R1+0x18], R2 ;  /* 0x0000180201007387 */ /* 0x0001e80000100800 */
[----:B------:R0:W-:Y:S04]  /*200f0*/  STL [R1], RZ ;  /* 0x000000ff01007387 */ /* 0x0001e80000100800 */
[----:B------:R0:W-:Y:S04]  /*20100*/  STL [R1+0x8], R0 ;  /* 0x0000080001007387 */ /* 0x0001e80000100800 */
[----:B------:R0:W-:Y:S01]  /*20110*/  STL [R1+0x34], RZ ;  /* 0x000034ff01007387 */ /* 0x0001e20000100800 */
[----:B------:R-:W-:Y:S05]  /*20120*/  @P0 BRA `(.L_x_690) ;  /* 0x0000005400a80947 */ /* 0x000fea0003800000 */
[----:B------:R-:W1:Y:S01]  /*20130*/  S2R R4, SR_TID.X ;  /* 0x0000000000047919 */ /* 0x000e620000002100 */
[----:B------:R-:W-:Y:S01]  /*20140*/  ISETP.NE.AND P1, PT, R5, RZ, PT ;  /* 0x000000ff0500720c */ /* 0x000fe20003f25270 */
[----:B0-----:R-:W-:Y:S01]  /*20150*/  IMAD.MOV.U32 R0, RZ, RZ, 0x1 ;  /* 0x00000001ff007424 */ /* 0x001fe200078e00ff */
[----:B------:R-:W-:Y:S01]  /*20160*/  LOP3.LUT R2, R2, 0xffffffbf, RZ, 0xc0, !PT ;  /* 0xffffffbf02027812 */ /* 0x000fe200078ec0ff */
[----:B------:R0:W-:Y:S01]  /*20170*/  STL [R1+0x10], RZ ;  /* 0x000010ff01007387 */ /* 0x0001e20000100800 */
[----:B------:R-:W-:Y:S01]  /*20180*/  ULDC.64 UR38, c[0x0][0x198] ;  /* 0x0000660000267ab9 */ /* 0x000fe20000000a00 */
[----:B------:R-:W-:Y:S01]  /*20190*/  ULDC UR36, c[0x0][0xc] ;  /* 0x0000030000247ab9 */ /* 0x000fe20000000800 */
[----:B------:R-:W-:Y:S01]  /*201a0*/  LOP3.LUT R2, R2, 0xfffffffd, RZ, 0xc0, !PT ;  /* 0xfffffffd02027812 */ /* 0x000fe200078ec0ff */
[----:B------:R0:W-:Y:S01]  /*201b0*/  STL [R1+0x14], R0 ;  /* 0x0000140001007387 */ /* 0x0001e20000100800 */
[----:B------:R-:W-:-:S03]  /*201c0*/  ULOP3.LUT UR37, UR60, 0x2, URZ, 0xfc, !UPT ;  /* 0x000000023c257892 */ /* 0x000fc6000f8efc3f */
[----:B------:R0:W-:Y:S04]  /*201d0*/  STL [R1+0x34], RZ ;  /* 0x000034ff01007387 */ /* 0x0001e80000100800 */
[----:B------:R0:W-:Y:S04]  /*201e0*/  STL [R1], RZ ;  /* 0x000000ff01007387 */ /* 0x0001e80000100800 */
[----:B------:R0:W-:Y:S01]  /*201f0*/  STL [R1+0x8], R0 ;  /* 0x0000080001007387 */ /* 0x0001e20000100800 */
[----:B-1----:R-:W-:-:S04]  /*20200*/  LOP3.LUT R4, R4, 0x7f, RZ, 0xc0, !PT ;  /* 0x0000007f04047812 */ /* 0x002fc800078ec0ff */
[C---:B------:R-:W-:Y:S02]  /*20210*/  ISETP.NE.AND P2, PT, R4.reuse, RZ, PT ;  /* 0x000000ff0400720c */ /* 0x040fe40003f45270 */
[----:B------:R-:W-:-:S11]  /*20220*/  ISETP.NE.OR P0, PT, R4, RZ, !P1 ;  /* 0x000000ff0400720c */ /* 0x000fd60004f05670 */
[----:B------:R-:W-:-:S04]  /*20230*/  @P2 LOP3.LUT R2, R2, 0x2, RZ, 0xfc, !PT ;  /* 0x0000000202022812 */ /* 0x000fc800078efcff */
[----:B------:R-:W-:-:S05]  /*20240*/  @P0 LOP3.LUT R2, R2, 0x40, RZ, 0xfc, !PT ;  /* 0x0000004002020812 */ /* 0x000fca00078efcff */
[----:B------:R0:W-:Y:S02]  /*20250*/  STL [R1+0x18], R2 ;  /* 0x0000180201007387 */ /* 0x0001e40000100800 */
.L_x_779:
[----:B01----:R-:W0:Y:S01]  /*20260*/  LDC.64 R2, c[0x0][0xc60] ;  /* 0x00031800ff027b82 */ /* 0x003e220000000a00 */
[----:B------:R-:W-:Y:S01]  /*20270*/  ULDC.64 UR4, c[0x0][0x208] ;  /* 0x0000820000047ab9 */ /* 0x000fe20000000a00 */
[----:B0-----:R-:W-:-:S05]  /*20280*/  IMAD.WIDE R2, R19, 0x4, R2 ;  /* 0x0000000413027825 */ /* 0x001fca00078e0202 */
[----:B------:R-:W2:Y:S01]  /*20290*/  LDG.E R11, desc[UR4][R2.64] ;  /* 0x00000004020b7981 */ /* 0x000ea2000c1e1900 */
[----:B------:R-:W-:Y:S05]  /*202a0*/  YIELD ;  /* 0x0000000000007946 */ /* 0x000fea0003800000 */
[----:B------:R-:W-:Y:S01]  /*202b0*/  ULDC.64 UR4, c[0x0][0xa28] ;  /* 0x00028a0000047ab9 */ /* 0x000fe20000000a00 */
[----:B------:R-:W-:Y:S02]  /*202c0*/  CS2R R4, SRZ ;  /* 0x0000000000047805 */ /* 0x000fe4000001ff00 */
[----:B------:R-:W-:Y:S01]  /*202d0*/  ISETP.NE.U32.AND P0, PT, RZ, UR4, PT ;  /* 0x00000004ff007c0c */ /* 0x000fe2000bf05070 */
[----:B------:R-:W-:Y:S01]  /*202e0*/  ULDC.64 UR8, c[0x0][0x208] ;  /* 0x0000820000087ab9 */ /* 0x000fe20000000a00 */
[----:B------:R-:W-:-:S02]  /*202f0*/  ULDC.64 UR6, c[0x0][0xa10] ;  /* 0x0002840000067ab9 */ /* 0x000fc40000000a00 */
[----:B------:R-:W-:Y:S02]  /*20300*/  ISETP.NE.AND.EX P0, PT, RZ, UR5, PT, P0 ;  /* 0x00000005ff007c0c */ /* 0x000fe4000bf05300 */
[----:B--2---:R-:W-:Y:S01]  /*20310*/  SHF.R.S32.HI R0, RZ, 0x1f, R11 ;  /* 0x0000001fff007819 */ /* 0x004fe2000001140b */
[----:B------:R-:W-:Y:S10]  /*20320*/  STL [R1+0x24], R11 ;  /* 0x0000240b01007387 */ /* 0x000ff40000100800 */
[----:B------:R-:W-:-:S04]  /*20330*/  @P0 LEA R2, P1, R11, UR4, 0x2 ;  /* 0x000000040b020c11 */ /* 0x000fc8000f8210ff */
        /* <DEDUP_REMOVED lines=9> */
[----:B------:R-:W-:Y:S02]  /*203d0*/  ISETP.NE.U32.AND P1, PT, RZ, UR4, PT ;  /* 0x00000004ff007c0c */ /* 0x000fe4000bf25070 */
[C---:B------:R-:W-:Y:S02]  /*203e0*/  SHF.L.U64.HI R0, R11.reuse, 0x2, R0 ;  /* 0x000000020b007819 */ /* 0x040fe40000010200 */
[----:B------:R-:W-:Y:S02]  /*203f0*/  ISETP.NE.AND.EX P1, PT, RZ, UR5, PT, P1 ;  /* 0x00000005ff007c0c */ /* 0x000fe4000bf25310 */
[----:B------:R-:W-:Y:S01]  /*20400*/  MOV R10, RZ ;  /* 0x000000ff000a7202 */ /* 0x000fe20000000f00 */
[----:B--2---:R0:W-:Y:S02]  /*20410*/  STL [R1+0x3c], R4 ;  /* 0x00003c0401007387 */ /* 0x0041e40000100800 */
[----:B0-----:R-:W-:-:S08]  /*20420*/  IMAD.SHL.U32 R4, R11, 0x4, RZ ;  /* 0x000000040b047824 */ /* 0x001fd000078e00ff */
[----:B------:R-:W-:Y:S01]  /*20430*/  @P1 IADD3 R8, P0, R4, UR4, RZ ;  /* 0x0000000404081c10 */ /* 0x000fe2000ff1e0ff */
[----:B------:R0:W-:Y:S03]  /*20440*/  STL [R1+0x2c], R4 ;  /* 0x00002c0401007387 */ /* 0x0001e60000100800 */
[----:B------:R-:W-:Y:S01]  /*20450*/  @P1 IADD3.X R9, R0, UR5, RZ, P0, !PT ;  /* 0x0000000500091c10 */ /* 0x000fe200087fe4ff */
[----:B------:R-:W-:Y:S01]  /*20460*/  ULDC.64 UR4, c[0x0][0xa08] ;  /* 0x0002820000047ab9 */ /* 0x000fe20000000a00 */
[----:B------:R1:W-:Y:S01]  /*20470*/  STL [R1+0x30], R0 ;  /* 0x0000300001007387 */ /* 0x0003e20000100800 */
[----:B------:R-:W-:Y:S02]  /*20480*/  IADD3 R2, P0, R4, UR4, RZ ;  /* 0x0000000404027c10 */ /* 0x000fe4000ff1e0ff */
[----:B------:R-:W-:Y:S02]  /*20490*/  ISETP.NE.U32.AND P2, PT, RZ, UR4, PT ;  /* 0x00000004ff007c0c */ /* 0x000fe4000bf45070 */
[----:B------:R-:W-:-:S02]  /*204a0*/  IADD3.X R3, R0, UR5, RZ, P0, !PT ;  /* 0x0000000500037c10 */ /* 0x000fc400087fe4ff */
[----:B------:R-:W-:Y:S01]  /*204b0*/  ISETP.NE.AND.EX P2, PT, RZ, UR5, PT, P2 ;  /* 0x00000005ff007c0c */ /* 0x000fe2000bf45320 */
[----:B------:R-:W-:Y:S01]  /*204c0*/  ULDC.64 UR4, c[0x0][0x3f8] ;  /* 0x0000fe0000047ab9 */ /* 0x000fe20000000a00 */
[----:B------:R-:W-:Y:S01]  /*204d0*/  IADD3 R6, P0, R4, UR6, RZ ;  /* 0x0000000604067c10 */ /* 0x000fe2000ff1e0ff */
[----:B------:R-:W-:-:S03]  /*204e0*/  UISETP.NE.U32.AND UP0, UPT, UR4, URZ, UPT ;  /* 0x0000003f0400728c */ /* 0x000fc6000bf05070 */
[----:B------:R-:W-:Y:S01]  /*204f0*/  ULDC UR4, c[0x0][0x404] ;  /* 0x0001010000047ab9 */ /* 0x000fe20000000800 */
[----:B------:R-:W-:Y:S01]  /*20500*/  UISETP.NE.AND.EX UP0, UPT, UR5, URZ, UPT, UP0 ;  /* 0x0000003f0500728c */ /* 0x000fe2000bf05300 */
[----:B------:R-:W-:Y:S02]  /*20510*/  IADD3.X R7, R0, UR7, RZ, P0, !PT ;  /* 0x0000000700077c10 */ /* 0x000fe400087fe4ff */
[----:B------:R-:W-:Y:S01]  /*20520*/  ULDC UR5, c[0x0][0x2e0] ;  /* 0x0000b80000057ab9 */ /* 0x000fe20000000800 */
[----:B------:R-:W-:Y:S02]  /*20530*/  USEL UR4, UR4, 0x1, UP0 ;  /* 0x0000000104047887 */ /* 0x000fe40008000000 */
[----:B------:R2:W5:Y:S02]  /*20540*/  @P2 LDG.E R10, desc[UR8][R2.64] ;  /* 0x00000008020a2981 */ /* 0x000564000c1e1900 */
[----:B------:R-:W-:Y:S01]  /*20550*/  UIMAD UR4, UR4, UR5, URZ ;  /* 0x00000005040472a4 */ /* 0x000fe2000f8e023f */
[----:B------:R-:W-:-:S05]  /*20560*/  ISETP.NE.U32.AND P0, PT, RZ, UR6, PT ;  /* 0x00000006ff007c0c */ /* 0x000fca000bf05070 */
[----:B0-----:R-:W-:Y:S01]  /*20570*/  IMAD.U32 R4, RZ, RZ, UR4 ;  /* 0x00000004ff047e24 */ /* 0x001fe2000f8e00ff */
[----:B------:R-:W-:Y:S01]  /*20580*/  ULDC UR4, c[0x0][0x338] ;  /* 0x0000ce0000047ab9 */ /* 0x000fe20000000800 */
[----:B------:R-:W-:Y:S01]  /*20590*/  ISETP.NE.AND.EX P0, PT, RZ, UR7, PT, P0 ;  /* 0x00000007ff007c0c */ /* 0x000fe2000bf05300 */
[----:B-1----:R-:W-:-:S03]  /*205a0*/  IMAD.U32 R0, RZ, RZ, UR4 ;  /* 0x00000004ff007e24 */ /* 0x002fc6000f8e00ff */
[----:B------:R2:W5:Y:S01]  /*205b0*/  @P1 LDG.E R4, desc[UR8][R8.64] ;  /* 0x0000000808041981 */ /* 0x000562000c1e1900 */
[----:B------:R-:W-:Y:S08]  /*205c0*/  @P1 BRA `(.L_x_691) ;  /* 0x0000000000141947 */ /* 0x000ff00003800000 */
[----:B------:R-:W-:Y:S05]  /*205d0*/  @!P2 BRA `(.L_x_691) ;  /* 0x000000000010a947 */ /* 0x000fea0003800000 */
[----:B------:R-:W-:Y:S02]  /*205e0*/  ULDC.64 UR4, c[0x0][0x208] ;  /* 0x0000820000047ab9 */ /* 0x000fe40000000a00 */
[----:B-----5:R-:W3:Y:S04]  /*205f0*/  LDG.E R4, desc[UR4][R2.64] ;  /* 0x0000000402047981 */ /* 0x020ee8000c1e1900 */
[----:B--2---:R-:W3:Y:S02]  /*20600*/  LDG.E R2, desc[UR4][R2.64+0x4] ;  /* 0x0000040402027981 */ /* 0x004ee4000c1e1900 */
[----:B---3--:R-:W-:-:S07]  /*20610*/  IMAD.IADD R4, R2, 0x1, -R4 ;  /* 0x0000000102047824 */ /* 0x008fce00078e0a04 */
.L_x_691:
[----:B------:R-:W-:Y:S02]  /*20620*/  ULDC.64 UR4, c[0x0][0x208] ;  /* 0x0000820000047ab9 */ /* 0x000fe40000000a00 */
[----:B--2---:R-:W2:Y:S04]  /*20630*/  @P0 LDG.E R2, desc[UR4][R6.64] ;  /* 0x0000000406020981 */ /* 0x004ea8000c1e1900 */
[----:B------:R-:W2:Y:S01]  /*20640*/  @P0 LDG.E R3, desc[UR4][R6.64+0x4] ;  /* 0x0000040406030981 */ /* 0x000ea2000c1e1900 */
[----:B-----5:R-:W-:Y:S01]  /*20650*/  IMAD.IADD R4, R4, 0x1, -R5 ;  /* 0x0000000104047824 */ /* 0x020fe200078e0a05 */
[----:B------:R-:W-:Y:S01]  /*20660*/  BSSY B0, `(.L_x_692) ;  /* 0x0000108000007945 */ /* 0x000fe20003800000 */
[----:B------:R-:W-:Y:S01]  /*20670*/  PLOP3.LUT P2, PT, PT, PT, PT, 0x80, 0x0 ;  /* 0x000000000000781c */ /* 0x000fe20003f4f070 */
[----:B--2---:R-:W-:-:S04]  /*20680*/  @P0 IMAD.IADD R0, R3, 0x1, -R2 ;  /* 0x0000000103000824 */ /* 0x004fc800078e0a02 */
[----:B------:R-:W-:-:S04]  /*20690*/  IMAD.IADD R8, R4, 0x1, R0 ;  /* 0x0000000104087824 */ /* 0x000fc800078e0200 */
[----:B------:R-:W-:Y:S01]  /*206a0*/  VIADD R2, R8, 0x4f ;  /* 0x0000004f08027836 */ /* 0x000fe20000000000 */
[----:B------:R0:W-:Y:S03]  /*206b0*/  STL [R1+0x38], R8 ;  /* 0x0000380801007387 */ /* 0x0001e60000100800 */
[----:B------:R-:W-:-:S05]  /*206c0*/  IMAD.HI R2, R2, 0x66666667, RZ ;  /* 0x6666666702027827 */ /* 0x000fca00078e02ff */
[----:B------:R-:W-:-:S04]  /*206d0*/  SHF.R.U32.HI R3, RZ, 0x1f, R2 ;  /* 0x0000001fff037819 */ /* 0x000fc80000011602 */
[----:B0-----:R-:W-:-:S05]  /*206e0*/  LEA.HI.SX32 R8, R2, R3, 0x1b ;  /* 0x0000000302087211 */ /* 0x001fca00078fdaff */
[--C-:B------:R-:W-:Y:S01]  /*206f0*/  IMAD R2, R8, 0x50, -R4.reuse ;  /* 0x0000005008027824 */ /* 0x100fe200078e0a04 */
[----:B------:R0:W-:Y:S01]  /*20700*/  STL [R1+0x28], R8 ;  /* 0x0000280801007387 */ /* 0x0001e20000100800 */
[----:B------:R-:W-:-:S03]  /*20710*/  IMAD.MOV R4, RZ, RZ, -R4 ;  /* 0x000000ffff047224 */ /* 0x000fc600078e0a04 */
[----:B------:R-:W-:Y:S02]  /*20720*/  VIMNMX R0, R2, R0, PT ;  /* 0x0000000002007248 */ /* 0x000fe40003fe0100 */
[----:B------:R-:W-:-:S04]  /*20730*/  VIMNMX R2, RZ, R4, !PT ;  /* 0x00000004ff027248 */ /* 0x000fc80007fe0100 */
[----:B------:R-:W-:Y:S01]  /*20740*/  ISETP.GT.AND P1, PT, R0, R2, PT ;  /* 0x000000020000720c */ /* 0x000fe20003f24270 */
[----:B0-----:R-:W-:-:S04]  /*20750*/  IMAD.WIDE.U32 R8, R2, -0x33333333, RZ ;  /* 0xcccccccd02087825 */ /* 0x001fc800078e00ff */
[----:B------:R-:W-:-:S06]  /*20760*/  IMAD.MOV.U32 R8, RZ, RZ, RZ ;  /* 0x000000ffff087224 */ /* 0x000fcc00078e00ff */
[----:B------:R0:W5:Y:S02]  /*20770*/  @P0 LDG.E R8, desc[UR4][R6.64] ;  /* 0x0000000406080981 */ /* 0x000164000c1e1900 */
[----:B------:R-:W-:Y:S01]  /*20780*/  @P1 VIADD R3, R0, 0x4f ;  /* 0x0000004f00031836 */ /* 0x000fe20000000000 */
[----:B------:R-:W-:-:S03]  /*20790*/  SHF.R.U32.HI R0, RZ, 0x6, R9 ;  /* 0x00000006ff007819 */ /* 0x000fc60000011609 */
[----:B------:R-:W-:-:S04]  /*207a0*/  @P1 IMAD.HI R2, R3, 0x66666667, RZ ;  /* 0x6666666703021827 */ /* 0x000fc800078e02ff */
[----:B------:R-:W-:Y:S01]  /*207b0*/  IMAD.MOV.U32 R4, RZ, RZ, R0 ;  /* 0x000000ffff047224 */ /* 0x000fe200078e0000 */
[----:B------:R-:W-:-:S04]  /*207c0*/  @P1 SHF.R.U32.HI R3, RZ, 0x1f, R2 ;  /* 0x0000001fff031819 */ /* 0x000fc80000011602 */
[----:B------:R-:W-:Y:S01]  /*207d0*/  @P1 LEA.HI.SX32 R4, R2, R3, 0x1b ;  /* 0x0000000302041211 */ /* 0x000fe200078fdaff */
[----:B------:R-:W-:-:S05]  /*207e0*/  IMAD.IADD R2, R10, 0x1, R5 ;  /* 0x000000010a027824 */ /* 0x000fca00078e0205 */
[----:B------:R0:W-:Y:S01]  /*207f0*/  STL [R1+0x4], R2 ;  /* 0x0000040201007387 */ /* 0x0001e20000100800 */
[----:B------:R-:W-:-:S13]  /*20800*/  ISETP.GT.AND P1, PT, R4, R0, PT ;  /* 0x000000000400720c */ /* 0x000fda0003f24270 */
[----:B0-----:R-:W-:Y:S05]  /*20810*/  @!P1 BRA `(.L_x_693) ;  /* 0x0000000c00b09947 */ /* 0x001fea0003800000 */
[----:B------:R-:W0:Y:S01]  /*20820*/  LDC R2, c[0x0][0x428] ;  /* 0x00010a00ff027b82 */ /* 0x000e220000000800 */
[----:B------:R-:W-:Y:S01]  /*20830*/  UMOV UR4, 0xffffffff ;  /* 0xffffffff00047882 */ /* 0x000fe20000000000 */
[----:B0-----:R-:W-:Y:S01]  /*20840*/  ISETP.NE.AND P1, PT, R2, 0x1, PT ;  /* 0x000000010200780c */ /* 0x001fe20003f25270 */
[----:B------:R-:W-:-:S12]  /*20850*/  IMAD.MOV.U32 R2, RZ, RZ, R18 ;  /* 0x000000ffff027224 */ /* 0x000fd800078e0012 */
[----:B------:R-:W0:Y:S08]  /*20860*/  @P1 LDC R3, c[0x0][0x42c] ;  /* 0x00010b00ff031b82 */ /* 0x000e300000000800 */
[----:B------:R-:W1:Y:S01]  /*20870*/  @P1 LDC R5, c[0x0][0x430] ;  /* 0x00010c00ff051b82 */ /* 0x000e620000000800 */
[----:B0-----:R-:W-:-:S05]  /*20880*/  @P1 IMAD.HI.U32 R3, R18, R3, RZ ;  /* 0x0000000312031227 */ /* 0x001fca00078e00ff */
[----:B-1----:R-:W-:Y:S02]  /*20890*/  @P1 SHF.R.U32.HI R2, RZ, R5, R3 ;  /* 0x00000005ff021219 */ /* 0x002fe40000011603 */
[----:B------:R-:W-:Y:S01]  /*208a0*/  SEL R3, R11, RZ, !P0 ;  /* 0x000000ff0b037207 */ /* 0x000fe20004000000 */
[----:B------:R-:W-:Y:S06]  /*208b0*/  BRA.DIV UR4, `(.L_x_694) ;  /* 0x0000005a04bc7947 */ /* 0x000fec000b800000 */
.L_x_822:
[----:B------:R-:W-:-:S03]  /*208c0*/  UMOV UR4, 0xffffffff ;  /* 0xffffffff00047882 */ /* 0x000fc60000000000 */
[----:B------:R-:W-:Y:S05]  /*208d0*/  BRA.DIV UR4, `(.L_x_695) ;  /* 0x0000005a04e87947 */ /* 0x000fea000b800000 */
[----:B------:R-:W-:-:S13]  /*208e0*/  ELECT P6, URZ, PT ;  /* 0x00000000003f782f */ /* 0x000fda00038c0000 */
.L_x_825:
[----:B------:R-:W2:Y:S01]  /*208f0*/  LDL R5, [R1+0x34] ;  /* 0x0000340001057983 */ /* 0x000ea20000100800 */
[----:B------:R-:W-:Y:S01]  /*20900*/  BSSY B1, `(.L_x_696) ;  /* 0x000000b000017945 */ /* 0x000fe20003800000 */
[----:B------:R-:W0:Y:S01]  /*20910*/  S2R R9, SR_CgaCtaId ;  /* 0x0000000000097919 */ /* 0x000e220000008800 */
[----:B--2---:R-:W-:-:S05]  /*20920*/  VIADD R5, R5, 0x1 ;  /* 0x0000000105057836 */ /* 0x004fca0000000000 */
[----:B------:R-:W-:-:S04]  /*20930*/  LEA.HI R6, R5, R5, RZ, 0x1 ;  /* 0x0000000505067211 */ /* 0x000fc800078f08ff */
[----:B------:R-:W-:-:S05]  /*20940*/  LOP3.LUT R6, R6, 0xfffffffe, RZ, 0xc0, !PT ;  /* 0xfffffffe06067812 */ /* 0x000fca00078ec0ff */
[----:B------:R-:W-:Y:S01]  /*20950*/  IMAD.IADD R5, R5, 0x1, -R6 ;  /* 0x0000000105057824 */ /* 0x000fe200078e0a06 */
[----:B------:R-:W-:-:S04]  /*20960*/  MOV R6, 0x400 ;  /* 0x0000040000067802 */ /* 0x000fc80000000f00 */
[----:B0-----:R-:W-:Y:S02]  /*20970*/  LEA R9, R9, R6, 0x18 ;  /* 0x0000000609097211 */ /* 0x001fe400078ec0ff */
[----:B------:R-:W-:-:S04]  /*20980*/  SHF.L.U32 R5, R5, 0x1f, RZ ;  /* 0x0000001f05057819 */ /* 0x000fc800000006ff */
[----:B------:R-:W0:Y:S02]  /*20990*/  SYNCS.PHASECHK.TRANS64.TRYWAIT P0, [R9+URZ+0x38820], R5 ;  /* 0x03882005090075a7 */ /* 0x000e24000800017f */
[----:B0-----:R-:W-:Y:S05]  /*209a0*/  @!P0 BRA `(.L_x_697) ;  /* 0x0000005800d48947 */ /* 0x001fea0003800000 */
.L_x_826:
[----:B------:R-:W-:Y:S05]  /*209b0*/  BSYNC B1 ;  /* 0x0000000000017941 */ /* 0x000fea0003800000 */
.L_x_696:
[----:B------:R-:W-:Y:S04]  /*209c0*/  BSSY B1, `(.L_x_698) ;  /* 0x000005a000017945 */ /* 0x000fe80003800000 */
[----:B------:R-:W-:Y:S05]  /*209d0*/  @!P6 BRA `(.L_x_699) ;  /* 0x000000040060e947 */ /* 0x000fea0003800000 */
[----:B------:R-:W0:Y:S04]  /*209e0*/  LDL R7, [R1+0x10] ;  /* 0x0000100001077983 */ /* 0x000e280000100800 */
[----:B------:R-:W2:Y:S01]  /*209f0*/  LDL R6, [R1+0x14] ;  /* 0x0000140001067983 */ /* 0x000ea20000100800 */
[----:B0-----:R-:W-:Y:S01]  /*20a00*/  IMAD R5, R7, 0x8, R9 ;  /* 0x0000000807057824 */ /* 0x001fe200078e0209 */
[----:B--2---:R-:W-:-:S04]  /*20a10*/  SHF.L.U32 R10, R6, 0x1f, RZ ;  /* 0x0000001f060a7819 */ /* 0x004fc800000006ff */
[----:B------:R-:W0:Y:S02]  /*20a20*/  SYNCS.PHASECHK.TRANS64.TRYWAIT P0, [R5+URZ+0x388a0], R10 ;  /* 0x0388a00a050075a7 */ /* 0x000e24000800017f */
[----:B0-----:R-:W-:Y:S05]  /*20a30*/  @!P0 BRA `(.L_x_700) ;  /* 0x0000005800c48947 */ /* 0x001fea0003800000 */
.L_x_827:
[----:B------:R-:W1:Y:S02]  /*20a40*/  S2R R6, SR_TID.X ;  /* 0x0000000000067919 */ /* 0x000e640000002100 */
[----:B-1----:R-:W-:-:S04]  /*20a50*/  LOP3.LUT R6, R6, 0x7f, RZ, 0xc0, !PT ;  /* 0x0000007f06067812 */ /* 0x002fc800078ec0ff */
[----:B------:R-:W-:-:S13]  /*20a60*/  ISETP.NE.AND P1, PT, R6, RZ, PT ;  /* 0x000000ff0600720c */ /* 0x000fda0003f25270 */
        /* <DEDUP_REMOVED lines=8> */
.L_x_701:
[----:B-1----:R-:W2:Y:S01]  /*20af0*/  LDL R6, [R1+0x10] ;  /* 0x0000100001067983 */ /* 0x002ea20000100800 */
[----:B------:R-:W-:Y:S01]  /*20b00*/  R2UR UR9, R5 ;  /* 0x00000000050972ca */ /* 0x000fe200000e0000 */
[----:B-----5:R-:W-:Y:S01]  /*20b10*/  IMAD R7, R4, 0x50, R8 ;  /* 0x0000005004077824 */ /* 0x020fe200078e0208 */
[----:B------:R-:W-:Y:S01]  /*20b20*/  UIADD3 UR4, UP0, UR38, 0x570, URZ ;  /* 0x0000057026047890 */ /* 0x000fe2000ff1e03f */
[----:B------:R-:W-:Y:S01]  /*20b30*/  R2UR UR12, R2 ;  /* 0x00000000020c72ca */ /* 0x000fe200000e0000 */
[----:B------:R-:W-:Y:S01]  /*20b40*/  UMOV UR10, URZ ;  /* 0x0000003f000a7c82 */ /* 0x000fe20008000000 */
[----:B------:R-:W-:Y:S01]  /*20b50*/  VIADD R7, R7, 0xffffffb0 ;  /* 0xffffffb007077836 */ /* 0x000fe20000000000 */
[----:B------:R-:W-:Y:S01]  /*20b60*/  R2UR UR13, R3 ;  /* 0x00000000030d72ca */ /* 0x000fe200000e0000 */
[----:B------:R-:W-:Y:S01]  /*20b70*/  UIADD3.X UR5, URZ, UR39, URZ, UP0, !UPT ;  /* 0x000000273f057290 */ /* 0x000fe200087fe43f */
[----:B------:R-:W-:Y:S02]  /*20b80*/  UMOV UR6, 0x0 ;  /* 0x0000000000067882 */ /* 0x000fe40000000000 */
[----:B------:R-:W-:Y:S01]  /*20b90*/  R2UR UR11, R7 ;  /* 0x00000000070b72ca */ /* 0x000fe200000e0000 */
[----:B------:R-:W-:Y:S01]  /*20ba0*/  UMOV UR7, 0x12f00000 ;  /* 0x12f0000000077882 */ /* 0x000fe20000000000 */
[----:B------:R-:W-:Y:S01]  /*20bb0*/  UMOV UR17, 0x40 ;  /* 0x0000004000117882 */ /* 0x000fe20000000000 */
[----:B------:R-:W-:Y:S01]  /*20bc0*/  UIADD3 UR9, UR9, 0x38890, URZ ;  /* 0x0003889009097890 */ /* 0x000fe2000fffe03f */
[----:B--2---:R-:W-:-:S05]  /*20bd0*/  IMAD R6, R6, 0xa000, R9 ;  /* 0x0000a00006067824 */ /* 0x004fca00078e0209 */
[----:B------:R-:W-:-:S13]  /*20be0*/  R2UR UR16, R6 ;  /* 0x00000000061072ca */ /* 0x000fda00000e0000 */
[----:B------:R-:W-:Y:S02]  /*20bf0*/  UIADD3 UR8, UR16, 0x24400, URZ ;  /* 0x0002440010087890 */ /* 0x000fe4000fffe03f */
        /* <DEDUP_REMOVED lines=14> */
[----:B------:R1:W-:Y:S01]  /*20ce0*/  UTMALDG.4D [UR8], [UR4], desc[UR6] ;  /* 0x00000608040075b4 */ /* 0x0003e20008019000 */
[----:B------:R-:W2:Y:S02]  /*20cf0*/  SYNCS.PHASECHK.TRANS64.TRYWAIT P0, [R5+URZ+0x388c0], R10 ;  /* 0x0388c00a050075a7 */ /* 0x000ea4000800017f */
[----:B-12---:R-:W-:Y:S05]  /*20d00*/  @!P0 BRA `(.L_x_702) ;  /* 0x0000005800248947 */ /* 0x006fea0003800000 */
.L_x_828:
[----:B------:R-:W-:Y:S05]  /*20d10*/  @P1 BRA `(.L_x_703) ;  /* 0x00000000001c1947 */ /* 0x000fea0003800000 */
[----:B------:R-:W2:Y:S01]  /*20d20*/  S2R R11, SR_TID.X ;  /* 0x00000000000b7919 */ /* 0x000ea20000002100 */
[----:B01----:R-:W-:-:S04]  /*20d30*/  IMAD.MOV.U32 R10, RZ, RZ, 0xa000 ;  /* 0x0000a000ff0a7424 */ /* 0x003fc800078e00ff */
[----:B------:R3:W-:Y:S01]  /*20d40*/  SYNCS.ARRIVE.TRANS64 RZ, [R5+URZ+0x388b0], R10 ;  /* 0x0388b00a05ff79a7 */ /* 0x0007e2000800003f */
[----:B--2---:R-:W-:-:S04]  /*20d50*/  LOP3.LUT R11, R11, 0x1f, RZ, 0xc0, !PT ;  /* 0x0000001f0b0b7812 */ /* 0x004fc800078ec0ff */
[----:B------:R-:W-:-:S13]  /*20d60*/  ISETP.NE.AND P0, PT, R11, RZ, PT ;  /* 0x000000ff0b00720c */ /* 0x000fda0003f05270 */
[----:B---3--:R-:W-:Y:S05]  /*20d70*/  @!P0 BRA `(.L_x_703) ;  /* 0x0000000000048947 */ /* 0x008fea0003800000 */
[----:B------:R-:W-:Y:S01]  /*20d80*/  BPT.TRAP 0x1 ;  /* 0x000000040000795c */ /* 0x000fe20000300000 */
.L_x_703:
[----:B------:R-:W-:Y:S01]  /*20d90*/  R2UR UR16, R6 ;  /* 0x00000000061072ca */ /* 0x000fe200000e0000 */
[----:B------:R-:W-:Y:S01]  /*20da0*/  UIADD3 UR4, UP0, UR38, 0x670, URZ ;  /* 0x0000067026047890 */ /* 0x000fe2000ff1e03f */
[----:B------:R-:W-:Y:S01]  /*20db0*/  R2UR UR9, R5 ;  /* 0x00000000050972ca */ /* 0x000fe200000e0000 */
[----:B------:R-:W-:Y:S01]  /*20dc0*/  UMOV UR10, URZ ;  /* 0x0000003f000a7c82 */ /* 0x000fe20008000000 */
[----:B------:R-:W-:Y:S01]  /*20dd0*/  R2UR UR11, R7 ;  /* 0x00000000070b72ca */ /* 0x000fe200000e0000 */
[----:B------:R-:W-:Y:S01]  /*20de0*/  UIADD3.X UR5, URZ, UR39, URZ, UP0, !UPT ;  /* 0x000000273f057290 */ /* 0x000fe200087fe43f */
[----:B------:R-:W-:Y:S01]  /*20df0*/  R2UR UR12, R2 ;  /* 0x00000000020c72ca */ /* 0x000fe200000e0000 */
[----:B------:R-:W-:Y:S01]  /*20e00*/  UMOV UR6, 0x0 ;  /* 0x0000000000067882 */ /* 0x000fe20000000000 */
[----:B------:R-:W-:Y:S01]  /*20e10*/  R2UR UR13, R3 ;  /* 0x00000000030d72ca */ /* 0x000fe200000e0000 */
[----:B------:R-:W-:Y:S01]  /*20e20*/  UMOV UR7, 0x12f00000 ;  /* 0x12f0000000077882 */ /* 0x000fe20000000000 */
[----:B------:R-:W-:-:S03]  /*20e30*/  UMOV UR17, 0x40 ;  /* 0x0000004000117882 */ /* 0x000fc60000000000 */
[----:B------:R-:W-:Y:S02]  /*20e40*/  UIADD3 UR8, UR16, 0x400, URZ ;  /* 0x0000040010087890 */ /* 0x000fe4000fffe03f */
[----:B------:R-:W-:Y:S02]  /*20e50*/  UIADD3 UR9, UR9, 0x388b0, URZ ;  /* 0x000388b009097890 */ /* 0x000fe4000fffe03f */
[----:B------:R-:W-:Y:S02]  /*20e60*/  UIADD3 UR14, UR16, 0x2c00, URZ ;  /* 0x00002c00100e7890 */ /* 0x000fe4000fffe03f */
[----:B------:R-:W-:Y:S02]  /*20e70*/  UIADD3 UR15, UR16, 0x5400, URZ ;  /* 0x00005400100f7890 */ /* 0x000fe4000fffe03f */
[----:B------:R-:W-:-:S03]  /*20e80*/  UIADD3 UR16, UR16, 0x7c00, URZ ;  /* 0x00007c0010107890 */ /* 0x000fc6000fffe03f */
        /* <DEDUP_REMOVED lines=13> */
.L_x_699:
[----:B------:R-:W-:Y:S05]  /*20f60*/  BSYNC B1 ;  /* 0x0000000000017941 */ /* 0x000fea0003800000 */
.L_x_698:
[----:B01----:R-:W2:Y:S04]  /*20f70*/  LDL.LU R5, [R1+0x10] ;  /* 0x0000100001057983 */ /* 0x003ea80000300800 */
[----:B------:R-:W3:Y:S01]  /*20f80*/  LDL.LU R7, [R1+0x14] ;  /* 0x0000140001077983 */ /* 0x000ee20000300800 */
[----:B------:R-:W-:Y:S01]  /*20f90*/  PLOP3.LUT P2, PT, PT, PT, PT, 0x8, 0x0 ;  /* 0x000000000000781c */ /* 0x000fe20003f4e170 */
[----:B--2---:R-:W-:-:S05]  /*20fa0*/  VIADD R5, R5, 0x1 ;  /* 0x0000000105057836 */ /* 0x004fca0000000000 */
[----:B------:R-:W-:-:S04]  /*20fb0*/  ISETP.NE.AND P0, PT, R5, 0x2, PT ;  /* 0x000000020500780c */ /* 0x000fc80003f05270 */
[----:B------:R-:W-:Y:S02]  /*20fc0*/  SEL R6, RZ, 0x1, P0 ;  /* 0x00000001ff067807 */ /* 0x000fe40000000000 */
[----:B------:R-:W-:Y:S02]  /*20fd0*/  SEL R10, R5, RZ, P0 ;  /* 0x000000ff050a7207 */ /* 0x000fe40000000000 */
[----:B---3--:R-:W-:Y:S02]  /*20fe0*/  LOP3.LUT R7, R7, R6, RZ, 0x3c, !PT ;  /* 0x0000000607077212 */ /* 0x008fe400078e3cff */
[----:B------:R-:W-:Y:S01]  /*20ff0*/  IADD3 R5, R4, -0x2, RZ ;  /* 0xfffffffe04057810 */ /* 0x000fe20007ffe0ff */
[----:B------:R0:W-:Y:S03]  /*21000*/  STL [R1+0x10], R10 ;  /* 0x0000100a01007387 */ /* 0x0001e60000100800 */
[----:B------:R-:W-:Y:S01]  /*21010*/  ISETP.GE.AND P0, PT, R5, R0, PT ;  /* 0x000000000500720c */ /* 0x000fe20003f06270 */
[----:B------:R0:W-:-:S12]  /*21020*/  STL [R1+0x14], R7 ;  /* 0x0000140701007387 */ /* 0x0001d80000100800 */
[----:B0-----:R-:W-:Y:S05]  /*21030*/  @!P0 BRA `(.L_x_693) ;  /* 0x0000000400a88947 */ /* 0x001fea0003800000 */
[C---:B-----5:R-:W-:Y:S02]  /*21040*/  IMAD R5, R4.reuse, 0x50, R8 ;  /* 0x0000005004057824 */ /* 0x060fe400078e0208 */
[----:B------:R-:W-:Y:S02]  /*21050*/  VIADD R4, R4, 0xffffffff ;  /* 0xffffffff04047836 */ /* 0x000fe40000000000 */
[----:B------:R-:W-:-:S07]  /*21060*/  VIADD R5, R5, 0xffffff60 ;  /* 0xffffff6005057836 */ /* 0x000fce0000000000 */
.L_x_710:
[----:B------:R-:W-:Y:S05]  /*21070*/  YIELD ;  /* 0x0000000000007946 */ /* 0x000fea0003800000 */
[----:B------:R-:W-:Y:S04]  /*21080*/  BSSY B1, `(.L_x_704) ;  /* 0x0000058000017945 */ /* 0x000fe80003800000 */
[----:B0-----:R-:W-:Y:S05]  /*21090*/  @!P6 BRA `(.L_x_705) ;  /* 0x000000040058e947 */ /* 0x001fea0003800000 */
[----:B------:R-:W2:Y:S04]  /*210a0*/  LDL R6, [R1+0x10] ;  /* 0x0000100001067983 */ /* 0x000ea80000100800 */
[----:B------:R-:W3:Y:S01]  /*210b0*/  LDL R7, [R1+0x14] ;  /* 0x0000140001077983 */ /* 0x000ee20000100800 */
[----:B--2---:R-:W-:Y:S01]  /*210c0*/  IMAD R6, R6, 0x8, R9 ;  /* 0x0000000806067824 */ /* 0x004fe200078e0209 */
[----:B---3--:R-:W-:-:S04]  /*210d0*/  SHF.L.U32 R7, R7, 0x1f, RZ ;  /* 0x0000001f07077819 */ /* 0x008fc800000006ff */
[----:B------:R-:W0:Y:S02]  /*210e0*/  SYNCS.PHASECHK.TRANS64.TRYWAIT P0, [R6+URZ+0x388a0], R7 ;  /* 0x0388a007060075a7 */ /* 0x000e24000800017f */
[----:B0-----:R-:W-:Y:S05]  /*210f0*/  @!P0 BRA `(.L_x_706) ;  /* 0x00000054003c8947 */ /* 0x001fea0003800000 */
.L_x_829:
        /* <DEDUP_REMOVED lines=11> */
.L_x_707:
[----:B-1----:R-:W2:Y:S01]  /*211b0*/  LDL R8, [R1+0x10] ;  /* 0x0000100001087983 */ /* 0x002ea20000100800 */
        /* <DEDUP_REMOVED lines=8> */
[----:B------:R-:W-:Y:S01]  /*21240*/  UMOV UR7, 0x12f00000 ;  /* 0x12f0000000077882 */ /* 0x000fe20000000000 */
[----:B------:R-:W-:-:S04]  /*21250*/  UMOV UR17, 0x40 ;  /* 0x0000004000117882 */ /* 0x000fc80000000000 */
        /* <DEDUP_REMOVED lines=21> */
.L_x_830:
        /* <DEDUP_REMOVED lines=8> */
.L_x_709:
        /* <DEDUP_REMOVED lines=29> */
.L_x_705:
[----:B------:R-:W-:Y:S05]  /*21600*/  BSYNC B1 ;  /* 0x0000000000017941 */ /* 0x000fea0003800000 */
.L_x_704:
[----:B01----:R-:W2:Y:S04]  /*21610*/  LDL.LU R6, [R1+0x10] ;  /* 0x0000100001067983 */ /* 0x003ea80000300800 */
[----:B------:R-:W3:Y:S01]  /*21620*/  LDL.LU R7, [R1+0x14] ;  /* 0x0000140001077983 */ /* 0x000ee20000300800 */
[----:B------:R-:W-:Y:S02]  /*21630*/  VIADD R4, R4, 0xffffffff ;  /* 0xffffffff04047836 */ /* 0x000fe40000000000 */
[----:B------:R-:W-:Y:S02]  /*21640*/  VIADD R5, R5, 0xffffffb0 ;  /* 0xffffffb005057836 */ /* 0x000fe40000000000 */
[----:B--2---:R-:W-:-:S05]  /*21650*/  VIADD R6, R6, 0x1 ;  /* 0x0000000106067836 */ /* 0x004fca0000000000 */
[----:B------:R-:W-:-:S04]  /*21660*/  ISETP.NE.AND P0, PT, R6, 0x2, PT ;  /* 0x000000020600780c */ /* 0x000fc80003f05270 */
[----:B------:R-:W-:Y:S02]  /*21670*/  SEL R8, R6, RZ, P0 ;  /* 0x000000ff06087207 */ /* 0x000fe40000000000 */
[----:B------:R-:W-:Y:S02]  /*21680*/  SEL R6, RZ, 0x1, P0 ;  /* 0x00000001ff067807 */ /* 0x000fe40000000000 */
[----:B------:R-:W-:Y:S01]  /*21690*/  ISETP.GT.AND P0, PT, R4, R0, PT ;  /* 0x000000000400720c */ /* 0x000fe20003f04270 */
[----:B------:R0:W-:Y:S01]  /*216a0*/  STL [R1+0x10], R8 ;  /* 0x0000100801007387 */ /* 0x0001e20000100800 */
[----:B---3--:R-:W-:-:S05]  /*216b0*/  LOP3.LUT R7, R7, R6, RZ, 0x3c, !PT ;  /* 0x0000000607077212 */ /* 0x008fca00078e3cff */
[----:B------:R0:W-:Y:S06]  /*216c0*/  STL [R1+0x14], R7 ;  /* 0x0000140701007387 */ /* 0x0001ec0000100800 */
[----:B------:R-:W-:Y:S05]  /*216d0*/  @P0 BRA `(.L_x_710) ;  /* 0xfffffff800640947 */ /* 0x000fea000383ffff */
.L_x_693:
[----:B------:R-:W-:Y:S05]  /*216e0*/  BSYNC B0 ;  /* 0x0000000000007941 */ /* 0x000fea0003800000 */
.L_x_692:
[----:B------:R-:W2:Y:S01]  /*216f0*/  LDL R6, [R1+0x38] ;  /* 0x0000380001067983 */ /* 0x000ea20000100800 */
[----:B------:R-:W-:Y:S05]  /*21700*/  @!P2 WARPSYNC.ALL ;  /* 0x000000000000a948 */ /* 0x000fea0003800000 */
[----:B------:R-:W-:Y:S01]  /*21710*/  BSSY B6, `(.L_x_711) ;  /* 0x000036c000067945 */ /* 0x000fe20003800000 */
[----:B------:R-:W-:Y:S01]  /*21720*/  @!P2 BAR.SYNC.DEFER_BLOCKING 0xc, 0x120 ;  /* 0x030480000000ab1d */ /* 0x000fe20000010000 */
[----:B--2---:R-:W-:-:S13]  /*21730*/  ISETP.GT.AND P0, PT, R6, RZ, PT ;  /* 0x000000ff0600720c */ /* 0x004fda0003f04270 */
[----:B------:R-:W-:Y:S05]  /*21740*/  @P0 BRA `(.L_x_712) ;  /* 0x0000000000480947 */ /* 0x000fea0003800000 */
[----:B------:R-:W1:Y:S02]  /*21750*/  S2R R6, SR_TID.X ;  /* 0x0000000000067919 */ /* 0x000e640000002100 */
[----:B-1----:R-:W-:-:S04]  /*21760*/  LOP3.LUT R6, R6, 0x1f, RZ, 0xc0, !PT ;  /* 0x0000001f06067812 */ /* 0x002fc800078ec0ff */
[----:B------:R-:W-:-:S13]  /*21770*/  ISETP.NE.AND P1, PT, R6, RZ, PT ;  /* 0x000000ff0600720c */ /* 0x000fda0003f25270 */
[----:B------:R-:W-:Y:S05]  /*21780*/  @P1 BRA `(.L_x_713) ;  /* 0x0000003400901947 */ /* 0x000fea0003800000 */
[----:B0-----:R-:W0:Y:S01]  /*21790*/  S2R R7, SR_LANEID ;  /* 0x0000000000077919 */ /* 0x001e220000000000 */
[----:B------:R-:W-:Y:S01]  /*217a0*/  VOTEU.ANY UR4, UPT, PT ;  /* 0x0000000000047886 */ /* 0x000fe200038e0100 */
[----:B------:R-:W1:Y:S01]  /*217b0*/  LDC.64 R2, c[0x0][0xc38] ;  /* 0x00030e00ff027b82 */ /* 0x000e620000000a00 */
[----:B------:R-:W0:Y:S01]  /*217c0*/  FLO.U32 R0, UR4 ;  /* 0x0000000400007d00 */ /* 0x000e2200080e0000 */
[----:B------:R-:W-:-:S07]  /*217d0*/  ULDC.64 UR6, c[0x0][0x208] ;  /* 0x0000820000067ab9 */ /* 0x000fce0000000a00 */
[----:B------:R-:W1:Y:S01]  /*217e0*/  POPC R5, UR4 ;  /* 0x0000000400057d09 */ /* 0x000e620008000000 */
[----:B0-----:R-:W-:-:S13]  /*217f0*/  ISETP.EQ.U32.AND P0, PT, R0, R7, PT ;  /* 0x000000070000720c */ /* 0x001fda0003f02070 */
[----:B-1----:R-:W2:Y:S01]  /*21800*/  @P0 ATOMG.E.ADD.STRONG.GPU PT, R3, desc[UR6][R2.64], R5 ;  /* 0x00000005020309a8 */ /* 0x002ea200081ee1c6 */
[----:B------:R-:W0:Y:S02]  /*21810*/  S2R R4, SR_LTMASK ;  /* 0x0000000000047919 */ /* 0x000e240000003900 */
[----:B0-----:R-:W-:-:S04]  /*21820*/  LOP3.LUT R4, R4, UR4, RZ, 0xc0, !PT ;  /* 0x0000000404047c12 */ /* 0x001fc8000f8ec0ff */
[----:B------:R-:W0:Y:S01]  /*21830*/  POPC R7, R4 ;  /* 0x0000000400077309 */ /* 0x000e220000000000 */
[----:B--2---:R-:W0:Y:S02]  /*21840*/  SHFL.IDX PT, R0, R3, R0, 0x1f ;  /* 0x00001f0003007589 */ /* 0x004e2400000e0000 */
[----:B0-----:R-:W-:Y:S01]  /*21850*/  IADD3 R16, R0, UR36, R7 ;  /* 0x0000002400107c10 */ /* 0x001fe2000fffe007 */
[----:B------:R-:W-:Y:S06]  /*21860*/  BRA `(.L_x_713) ;  /* 0x0000003400587947 */ /* 0x000fec0003800000 */
.L_x_712:
[----:B------:R-:W1:Y:S01]  /*21870*/  S2R R0, SR_CgaCtaId ;  /* 0x0000000000007919 */ /* 0x000e620000008800 */
[----:B------:R-:W-:-:S04]  /*21880*/  MOV R2, 0x400 ;  /* 0x0000040000027802 */ /* 0x000fc80000000f00 */
[----:B-1----:R-:W-:-:S05]  /*21890*/  LEA R3, R0, R2, 0x18 ;  /* 0x0000000200037211 */ /* 0x002fca00078ec0ff */
[----:B------:R1:W-:Y:S01]  /*218a0*/  STL [R1+0x20], R3 ;  /* 0x0000200301007387 */ /* 0x0003e20000100800 */
[----:B------:R-:W-:-:S05]  /*218b0*/  VIADD R0, R3, 0x24400 ;  /* 0x0002440003007836 */ /* 0x000fca0000000000 */
[----:B------:R-:W-:-:S13]  /*218c0*/  LOP3.LUT P0, RZ, R0, 0x3ff, RZ, 0xc0, !PT ;  /* 0x000003ff00ff7812 */ /* 0x000fda000780c0ff */
[----:B-1----:R-:W-:Y:S05]  /*218d0*/  @!P0 BRA `(.L_x_714) ;  /* 0x0000000000408947 */ /* 0x002fea0003800000 */
[----:B------:R-:W-:Y:S01]  /*218e0*/  MOV R2, 0x0 ;  /* 0x0000000000027802 */ /* 0x000fe20000000f00 */
[----:B------:R-:W-:Y:S01]  /*218f0*/  ULDC.64 UR6, c[0x4][0x1b8] ;  /* 0x01006e0000067ab9 */ /* 0x000fe20000000a00 */
[----:B------:R-:W-:Y:S01]  /*21900*/  ULDC.64 UR8, c[0x4][0x1c0] ;  /* 0x0100700000087ab9 */ /* 0x000fe20000000a00 */
[----:B------:R-:W-:Y:S01]  /*21910*/  ULDC.64 UR4, c[0x4][0x118] ;  /* 0x0100460000047ab9 */ /* 0x000fe20000000a00 */
[----:B------:R-:W-:Y:S02]  /*21920*/  IMAD.U32 R4, RZ, RZ, UR6 ;  /* 0x00000006ff047e24 */ /* 0x000fe4000f8e00ff */
[----:B------:R-:W1:Y:S01]  /*21930*/  LDC.64 R2, c[0x4][R2] ;  /* 0x0100000002027b82 */ /* 0x000e620000000a00 */
[----:B------:R-:W-:Y:S02]  /*21940*/  IMAD.U32 R5, RZ, RZ, UR7 ;  /* 0x00000007ff057e24 */ /* 0x000fe4000f8e00ff */
[----:B------:R-:W-:Y:S02]  /*21950*/  IMAD.U32 R6, RZ, RZ, UR8 ;  /* 0x00000008ff067e24 */ /* 0x000fe4000f8e00ff */
[----:B0-----:R-:W-:-:S02]  /*21960*/  IMAD.U32 R7, RZ, RZ, UR9 ;  /* 0x00000009ff077e24 */ /* 0x001fc4000f8e00ff */
[----:B------:R-:W-:Y:S02]  /*21970*/  IMAD.U32 R10, RZ, RZ, UR4 ;  /* 0x00000004ff0a7e24 */ /* 0x000fe4000f8e00ff */
[----:B------:R-:W-:Y:S02]  /*21980*/  IMAD.U32 R11, RZ, RZ, UR5 ;  /* 0x00000005ff0b7e24 */ /* 0x000fe4000f8e00ff */
[----:B-----5:R-:W-:Y:S02]  /*21990*/  IMAD.MOV.U32 R8, RZ, RZ, 0x70 ;  /* 0x00000070ff087424 */ /* 0x020fe400078e00ff */
[----:B------:R-:W-:Y:S02]  /*219a0*/  IMAD.MOV.U32 R12, RZ, RZ, 0x1 ;  /* 0x00000001ff0c7424 */ /* 0x000fe400078e00ff */
[----:B------:R-:W-:-:S07]  /*219b0*/  IMAD.MOV.U32 R13, RZ, RZ, RZ ;  /* 0x000000ffff0d7224 */ /* 0x000fce00078e00ff */
[----:B------:R-:W-:-:S07]  /*219c0*/  LEPC R20, `(.L_x_714) ;  /* 0x000000001014794e */ /* 0x000fce0000000000 */
[----:B-1----:R-:W-:Y:S05]  /*219d0*/  CALL.ABS.NOINC R2 ;  /* 0x0000000002007343 */ /* 0x002fea0003c00000 */
.L_x_714:
        /* <DEDUP_REMOVED lines=12> */
[----:B0-----:R-:W-:Y:S02]  /*21aa0*/  IMAD.U32 R7, RZ, RZ, UR9 ;  /* 0x00000009ff077e24 */ /* 0x001fe4000f8e00ff */
[----:B------:R-:W-:-:S02]  /*21ab0*/  IMAD.U32 R10, RZ, RZ, UR4 ;  /* 0x00000004ff0a7e24 */ /* 0x000fc4000f8e00ff */
[----:B------:R-:W-:Y:S02]  /*21ac0*/  IMAD.U32 R11, RZ, RZ, UR5 ;  /* 0x00000005ff0b7e24 */ /* 0x000fe4000f8e00ff */
[----:B-----5:R-:W-:Y:S02]  /*21ad0*/  IMAD.MOV.U32 R8, RZ, RZ, 0x70 ;  /* 0x00000070ff087424 */ /* 0x020fe400078e00ff */
[----:B------:R-:W-:Y:S02]  /*21ae0*/  IMAD.MOV.U32 R12, RZ, RZ, 0x1 ;  /* 0x00000001ff0c7424 */ /* 0x000fe400078e00ff */
[----:B-1----:R-:W-:-:S07]  /*21af0*/  IMAD.MOV.U32 R13, RZ, RZ, RZ ;  /* 0x000000ffff0d7224 */ /* 0x002fce00078e00ff */
[----:B------:R-:W-:-:S07]  /*21b00*/  LEPC R20, `(.L_x_716) ;  /* 0x000000001014794e */ /* 0x000fce0000000000 */
[----:B--2---:R-:W-:Y:S05]  /*21b10*/  CALL.ABS.NOINC R2 ;  /* 0x0000000002007343 */ /* 0x004fea0003c00000 */
.L_x_716:
[----:B------:R-:W-:Y:S01]  /*21b20*/  MOV R2, 0x0 ;  /* 0x0000000000027802 */ /* 0x000fe20000000f00 */
[----:B------:R-:W-:Y:S01]  /*21b30*/  ULDC.64 UR4, c[0x4][0x1b8] ;  /* 0x01006e0000047ab9 */ /* 0x000fe20000000a00 */
[----:B------:R-:W-:Y:S01]  /*21b40*/  ULDC.64 UR6, c[0x4][0x1c0] ;  /* 0x0100700000067ab9 */ /* 0x000fe20000000a00 */
[----:B------:R-:W-:Y:S01]  /*21b50*/  ULDC.64 UR8, c[0x4][0x128] ;  /* 0x01004a0000087ab9 */ /* 0x000fe20000000a00 */
[----:B------:R-:W-:Y:S02]  /*21b60*/  IMAD.U32 R4, RZ, RZ, UR4 ;  /* 0x00000004ff047e24 */ /* 0x000fe4000f8e00ff */
[----:B------:R-:W0:Y:S01]  /*21b70*/  LDC.64 R2, c[0x4][R2] ;  /* 0x0100000002027b82 */ /* 0x000e220000000a00 */
[----:B------:R-:W-:Y:S02]  /*21b80*/  IMAD.U32 R5, RZ, RZ, UR5 ;  /* 0x00000005ff057e24 */ /* 0x000fe4000f8e00ff */
[----:B------:R-:W-:Y:S02]  /*21b90*/  IMAD.U32 R6, RZ, RZ, UR6 ;  /* 0x00000006ff067e24 */ /* 0x000fe4000f8e00ff */
[----:B------:R-:W-:-:S02]  /*21ba0*/  IMAD.U32 R7, RZ, RZ, UR7 ;  /* 0x00000007ff077e24 */ /* 0x000fc4000f8e00ff */
[----:B------:R-:W-:Y:S02]  /*21bb0*/  IMAD.U32 R10, RZ, RZ, UR8 ;  /* 0x00000008ff0a7e24 */ /* 0x000fe4000f8e00ff */
[----:B------:R-:W-:Y:S02]  /*21bc0*/  IMAD.U32 R11, RZ, RZ, UR9 ;  /* 0x00000009ff0b7e24 */ /* 0x000fe4000f8e00ff */
[----:B------:R-:W-:Y:S02]  /*21bd0*/  IMAD.MOV.U32 R8, RZ, RZ, 0x70 ;  /* 0x00000070ff087424 */ /* 0x000fe400078e00ff */
[----:B------:R-:W-:Y:S02]  /*21be0*/  IMAD.MOV.U32 R12, RZ, RZ, 0x1 ;  /* 0x00000001ff0c7424 */ /* 0x000fe400078e00ff */
[----:B------:R-:W-:-:S07]  /*21bf0*/  IMAD.MOV.U32 R13, RZ, RZ, RZ ;  /* 0x000000ffff0d7224 */ /* 0x000fce00078e00ff */
[----:B------:R-:W-:-:S07]  /*21c00*/  LEPC R20, `(.L_x_715) ;  /* 0x000000001014794e */ /* 0x000fce0000000000 */
[----:B0-----:R-:W-:Y:S05]  /*21c10*/  CALL.ABS.NOINC R2 ;  /* 0x0000000002007343 */ /* 0x001fea0003c00000 */
.L_x_715:
        /* <DEDUP_REMOVED lines=8> */
[----:B------:R-:W1:Y:S02]  /*21ca0*/  S2R R6, SR_TID.X ;  /* 0x0000000000067919 */ /* 0x000e640000002100 */
[----:B-1----:R-:W-:-:S04]  /*21cb0*/  LOP3.LUT R6, R6, 0x1f, RZ, 0xc0, !PT ;  /* 0x0000001f06067812 */ /* 0x002fc800078ec0ff */
        /* <DEDUP_REMOVED lines=9> */
[----:B------:R-:W1:Y:S01]  /*21d50*/  LDC R4, c[0x0][0x428] ;  /* 0x00010a00ff047b82 */ /* 0x000e620000000800 */
[----:B------:R-:W-:-:S06]  /*21d60*/  IMAD.MOV.U32 R0, RZ, RZ, R5 ;  /* 0x000000ffff007224 */ /* 0x000fcc00078e0005 */
[----:B------:R2:W5:Y:S01]  /*21d70*/  @P0 LDG.E R0, desc[UR6][R2.64] ;  /* 0x0000000602000981 */ /* 0x000562000c1e1900 */
[----:B------:R-:W-:Y:S02]  /*21d80*/  PLOP3.LUT P1, PT, P6, PT, PT, 0x8, 0x0 ;  /* 0x000000000000781c */ /* 0x000fe4000372e170 */
[----:B-1----:R-:W-:Y:S01]  /*21d90*/  ISETP.NE.AND P0, PT, R4, 0x1, PT ;  /* 0x000000010400780c */ /* 0x002fe20003f05270 */
[----:B------:R-:W-:-:S12]  /*21da0*/  IMAD.MOV.U32 R4, RZ, RZ, R18 ;  /* 0x000000ffff047224 */ /* 0x000fd800078e0012 */
[----:B--2---:R-:W1:Y:S08]  /*21db0*/  @P0 LDC R3, c[0x0][0x42c] ;  /* 0x00010b00ff030b82 */ /* 0x004e700000000800 */
[----:B------:R-:W2:Y:S01]  /*21dc0*/  @P0 LDC R2, c[0x0][0x430] ;  /* 0x00010c00ff020b82 */ /* 0x000ea20000000800 */
[----:B-1----:R-:W-:-:S05]  /*21dd0*/  @P0 IMAD.HI.U32 R3, R18, R3, RZ ;  /* 0x0000000312030227 */ /* 0x002fca00078e00ff */
[----:B--2---:R-:W-:Y:S02]  /*21de0*/  @P0 SHF.R.U32.HI R4, RZ, R2, R3 ;  /* 0x00000002ff040219 */ /* 0x004fe40000011603 */
[----:B------:R-:W-:-:S04]  /*21df0*/  ISETP.NE.U32.AND P0, PT, RZ, UR4, PT ;  /* 0x00000004ff007c0c */ /* 0x000fc8000bf05070 */
[----:B------:R-:W-:-:S04]  /*21e00*/  ISETP.NE.AND.EX P0, PT, RZ, UR5, PT, P0 ;  /* 0x00000005ff007c0c */ /* 0x000fc8000bf05300 */
[----:B------:R-:W-:-:S09]  /*21e10*/  SEL R2, R5, RZ, !P0 ;  /* 0x000000ff05027207 */ /* 0x000fd20004000000 */
.L_x_717:
        /* <DEDUP_REMOVED lines=10> */
[----:B------:R-:W1:Y:S01]  /*21ec0*/  S2R R3, SR_TID.X ;  /* 0x0000000000037919 */ /* 0x000e620000002100 */
[----:B------:R-:W-:Y:S01]  /*21ed0*/  UMOV UR4, 0x40 ;  /* 0x0000004000047882 */ /* 0x000fe20000000000 */
[----:B-1----:R-:W-:-:S04]  /*21ee0*/  LOP3.LUT R3, R3, 0x1f, RZ, 0xc0, !PT ;  /* 0x0000001f03037812 */ /* 0x002fc800078ec0ff */
[----:B------:R-:W-:-:S04]  /*21ef0*/  ISETP.NE.AND P2, PT, R3, RZ, PT ;  /* 0x000000ff0300720c */ /* 0x000fc80003f45270 */
[----:B------:R-:W-:-:S09]  /*21f00*/  PLOP3.LUT P1, PT, P2, PT, PT, 0x8, 0x0 ;  /* 0x000000000000781c */ /* 0x000fd2000172e170 */
[----:B------:R-:W-:-:S05]  /*21f10*/  VOTEU.ALL UP0, P2 ;  /* 0x00000000003f7886 */ /* 0x000fca0001000000 */
.L_x_718:
        /* <DEDUP_REMOVED lines=15> */
.L_x_719:
        /* <DEDUP_REMOVED lines=15> */
.L_x_720:
        /* <DEDUP_REMOVED lines=9> */
[----:B0----5:R-:W0:Y:S01]  /*22190*/  LDC.64 R8, c[0x0][0x3f8] ;  /* 0x0000fe00ff087b82 */ /* 0x021e220000000a00 */
[----:B------:R-:W-:Y:S02]  /*221a0*/  ULDC.64 UR4, c[0x0][0xa08] ;  /* 0x0002820000047ab9 */ /* 0x000fe40000000a00 */
[----:B0-----:R-:W-:Y:S01]  /*221b0*/  LOP3.LUT P0, RZ, R8, UR4, RZ, 0xfc, !PT ;  /* 0x0000000408ff7c12 */ /* 0x001fe2000f80fcff */
[----:B------:R-:W-:-:S03]  /*221c0*/  UMOV UR4, 0xffffffff ;  /* 0xffffffff00047882 */ /* 0x000fc60000000000 */
[----:B------:R-:W-:-:S04]  /*221d0*/  LOP3.LUT P0, RZ, R9, UR5, RZ, 0xfc, P0 ;  /* 0x0000000509ff7c12 */ /* 0x000fc8000800fcff */
[----:B------:R-:W-:Y:S01]  /*221e0*/  SEL R5, R0, RZ, !P0 ;  /* 0x000000ff00057207 */ /* 0x000fe20004000000 */
[----:B------:R-:W-:Y:S08]  /*221f0*/  BRA.DIV UR4, `(.L_x_721) ;  /* 0x0000004604247947 */ /* 0x000ff0000b800000 */
.L_x_833:
[----:B------:R-:W2:Y:S01]  /*22200*/  LDL R3, [R1+0x28] ;  /* 0x0000280001037983 */ /* 0x000ea20000100800 */
[----:B------:R-:W-:Y:S01]  /*22210*/  UMOV UR4, 0xffffffff ;  /* 0xffffffff00047882 */ /* 0x000fe20000000000 */
[----:B------:R-:W-:Y:S01]  /*22220*/  SHF.R.S32.HI R12, RZ, 0x1f, R0 ;  /* 0x0000001fff0c7819 */ /* 0x000fe20000011400 */
[----:B--2---:R-:W-:Y:S01]  /*22230*/  VIADD R3, R3, 0xffffffff ;  /* 0xffffffff03037836 */ /* 0x004fe20000000000 */
[----:B------:R-:W-:Y:S06]  /*22240*/  BRA.DIV UR4, `(.L_x_722) ;  /* 0x0000004604447947 */ /* 0x000fec000b800000 */
[----:B------:R-:W-:-:S13]  /*22250*/  ELECT P6, URZ, PT ;  /* 0x00000000003f782f */ /* 0x000fda00038c0000 */
.L_x_836:
[----:B------:R-:W-:Y:S05]  /*22260*/  @!P6 BRA `(.L_x_723) ;  /* 0x000000040048e947 */ /* 0x000fea0003800000 */
[----:B------:R0:W-:Y:S01]  /*22270*/  STL [R1+0xc], R3 ;  /* 0x00000c0301007387 */ /* 0x0001e20000100800 */
[----:B------:R-:W-:-:S04]  /*22280*/  ISETP.NE.U32.AND P0, PT, R8, RZ, PT ;  /* 0x000000ff0800720c */ /* 0x000fc80003f05070 */
[----:B------:R-:W-:-:S13]  /*22290*/  ISETP.NE.AND.EX P0, PT, R9, RZ, PT, P0 ;  /* 0x000000ff0900720c */ /* 0x000fda0003f05300 */
[----:B0-----:R-:W-:Y:S05]  /*222a0*/  @!P0 BRA `(.L_x_724) ;  /* 0x0000000000508947 */ /* 0x001fea0003800000 */
[----:B------:R-:W0:Y:S01]  /*222b0*/  LDC R10, c[0x0][0x41c] ;  /* 0x00010700ff0a7b82 */ /* 0x000e220000000800 */
[----:B------:R-:W-:Y:S01]  /*222c0*/  MOV R5, R3 ;  /* 0x0000000300057202 */ /* 0x000fe20000000f00 */
[----:B------:R-:W-:Y:S01]  /*222d0*/  ULDC.64 UR4, c[0x0][0x408] ;  /* 0x0001020000047ab9 */ /* 0x000fe20000000a00 */
[----:B------:R-:W-:Y:S01]  /*222e0*/  ULDC.64 UR6, c[0x0][0x208] ;  /* 0x0000820000067ab9 */ /* 0x000fe20000000a00 */
[----:B0-----:R-:W-:-:S13]  /*222f0*/  ISETP.NE.AND P0, PT, R10, 0x1, PT ;  /* 0x000000010a00780c */ /* 0x001fda0003f05270 */
[----:B------:R-:W0:Y:S02]  /*22300*/  @P0 LDC.64 R6, c[0x0][0x420] ;  /* 0x00010800ff060b82 */ /* 0x000e240000000a00 */
[----:B0-----:R-:W-:-:S05]  /*22310*/  @P0 IMAD.HI.U32 R6, R3, R6, RZ ;  /* 0x0000000603060227 */ /* 0x001fca00078e00ff */
[----:B------:R-:W-:-:S05]  /*22320*/  @P0 SHF.R.U32.HI R5, RZ, R7, R6 ;  /* 0x00000007ff050219 */ /* 0x000fca0000011606 */
[----:B------:R-:W-:-:S04]  /*22330*/  IMAD.MOV R6, RZ, RZ, -R5 ;  /* 0x000000ffff067224 */ /* 0x000fc800078e0a05 */
        /* <DEDUP_REMOVED lines=11> */
.L_x_724:
        /* <DEDUP_REMOVED lines=9> */
.L_x_837:
        /* <DEDUP_REMOVED lines=11> */
.L_x_726:
        /* <DEDUP_REMOVED lines=38> */
.L_x_723:
        /* <DEDUP_REMOVED lines=55> */
.L_x_838:
[----:B------:R-:W-:Y:S05]  /*22b00*/  BSYNC B0 ;  /* 0x0000000000007941 */ /* 0x000fea0003800000 */
.L_x_727:
        /* <DEDUP_REMOVED lines=8> */
[----:B------:R-:W-:-:S05]  /*22b90*/  VIADDMNMX R13, R13, R2, 0xffffffff, !PT ;  /* 0xffffffff0d0d7446 */ /* 0x000fca0007800102 */
[C---:B------:R-:W-:Y:S02]  /*22ba0*/  IMAD.IADD R2, R6.reuse, 0x1, R13 ;  /* 0x0000000106027824 */ /* 0x040fe400078e020d */
[----:B------:R-:W-:-:S03]  /*22bb0*/  VIADD R6, R6, 0xfffffffe ;  /* 0xfffffffe06067836 */ /* 0x000fc60000000000 */
[----:B------:R-:W-:-:S04]  /*22bc0*/  LOP3.LUT R2, R2, 0x1, RZ, 0xc0, !PT ;  /* 0x0000000102027812 */ /* 0x000fc800078ec0ff */
[----:B------:R-:W-:-:S13]  /*22bd0*/  ISETP.NE.U32.AND P0, PT, R2, 0x1, PT ;  /* 0x000000010200780c */ /* 0x000fda0003f05070 */
        /* <DEDUP_REMOVED lines=15> */
[----:B------:R-:W-:Y:S01]  /*22cd0*/  IMAD.MOV.U32 R2, RZ, RZ, R6 ;  /* 0x000000ffff027224 */ /* 0x000fe200078e0006 */
[----:B------:R-:W-:Y:S01]  /*22ce0*/  ULDC.64 UR4, c[0x0][0x408] ;  /* 0x0001020000047ab9 */ /* 0x000fe20000000a00 */
[----:B------:R-:W-:Y:S01]  /*22cf0*/  ULDC.64 UR6, c[0x0][0x208] ;  /* 0x0000820000067ab9 */ /* 0x000fe20000000a00 */
[----:B0-----:R-:W-:-:S13]  /*22d00*/  ISETP.NE.AND P0, PT, R17, 0x1, PT ;  /* 0x000000011100780c */ /* 0x001fda0003f05270 */
[----:B------:R-:W0:Y:S02]  /*22d10*/  @P0 LDC.64 R10, c[0x0][0x420] ;  /* 0x00010800ff0a0b82 */ /* 0x000e240000000a00 */
[----:B0-----:R-:W-:-:S05]  /*22d20*/  @P0 IMAD.HI.U32 R10, R6, R10, RZ ;  /* 0x0000000a060a0227 */ /* 0x001fca00078e00ff */
[----:B------:R-:W-:Y:S01]  /*22d30*/  @P0 SHF.R.U32.HI R2, RZ, R11, R10 ;  /* 0x0000000bff020219 */ /* 0x000fe2000001160a */
[----:B------:R-:W-:-:S03]  /*22d40*/  IMAD R10, R12, UR4, RZ ;  /* 0x000000040c0a7c24 */ /* 0x000fc6000f8e02ff */
[----:B------:R-:W-:Y:S01]  /*22d50*/  SHF.R.S32.HI R11, RZ, 0x1f, R2 ;  /* 0x0000001fff0b7819 */ /* 0x000fe20000011402 */
[C---:B------:R-:W-:Y:S02]  /*22d60*/  IMAD R15, R0.reuse, UR5, R10 ;  /* 0x00000005000f7c24 */ /* 0x040fe4000f8e020a */
[--C-:B------:R-:W-:Y:S02]  /*22d70*/  IMAD.MOV.U32 R10, RZ, RZ, R2.reuse ;  /* 0x000000ffff0a7224 */ /* 0x100fe400078e0002 */
[----:B------:R-:W-:Y:S02]  /*22d80*/  IMAD.MOV R2, RZ, RZ, -R2 ;  /* 0x000000ffff027224 */ /* 0x000fe400078e0a02 */
[----:B------:R-:W-:-:S04]  /*22d90*/  IMAD.WIDE.U32 R10, R0, UR4, R10 ;  /* 0x00000004000a7c25 */ /* 0x000fc8000f8e000a */
[----:B------:R-:W-:Y:S01]  /*22da0*/  IMAD.IADD R15, R15, 0x1, R11 ;  /* 0x000000010f0f7824 */ /* 0x000fe200078e020b */
[----:B------:R-:W-:Y:S01]  /*22db0*/  LEA R8, P0, R10, R8, 0x2 ;  /* 0x000000080a087211 */ /* 0x000fe200078010ff */
[----:B------:R-:W-:-:S03]  /*22dc0*/  IMAD R6, R17, R2, R6 ;  /* 0x0000000211067224 */ /* 0x000fc600078e0206 */
[----:B------:R-:W-:-:S05]  /*22dd0*/  LEA.HI.X R9, R10, R9, R15, 0x2, P0 ;  /* 0x000000090a097211 */ /* 0x000fca00000f140f */
[----:B------:R0:W5:Y:S04]  /*22de0*/  LDG.E R2, desc[UR6][R8.64] ;  /* 0x0000000608027981 */ /* 0x000168000c1e1900 */
.L_x_735:
[----:B0-----:R-:W0:Y:S01]  /*22df0*/  S2R R9, SR_CgaCtaId ;  /* 0x0000000000097919 */ /* 0x001e220000008800 */
[----:B------:R-:W-:-:S04]  /*22e00*/  MOV R8, 0x400 ;  /* 0x0000040000087802 */ /* 0x000fc80000000f00 */
[----:B0-----:R-:W-:Y:S02]  /*22e10*/  LEA R8, R9, R8, 0x18 ;  /* 0x0000000809087211 */ /* 0x001fe400078ec0ff */
[----:B------:R-:W-:-:S03]  /*22e20*/  SHF.L.U32 R9, R14, 0x1f, RZ ;  /* 0x0000001f0e097819 */ /* 0x000fc600000006ff */
[----:B------:R-:W-:-:S04]  /*22e30*/  IMAD R8, R7, 0x8, R8 ;  /* 0x0000000807087824 */ /* 0x000fc800078e0208 */
[----:B------:R-:W0:Y:S02]  /*22e40*/  SYNCS.PHASECHK.TRANS64.TRYWAIT P0, [R8+URZ+0x38840], R9 ;  /* 0x03884009080075a7 */ /* 0x000e24000800017f */
[----:B0-----:R-:W-:Y:S05]  /*22e50*/  @!P0 BRA `(.L_x_736) ;  /* 0x0000003800948947 */ /* 0x001fea0003800000 */
.L_x_839:
        /* <DEDUP_REMOVED lines=11> */
.L_x_737:
[----:B------:R-:W2:Y:S04]  /*22f10*/  LDL R17, [R1+0x4] ;  /* 0x0000040001117983 */ /* 0x000ea80000100800 */
[----:B0-----:R-:W3:Y:S01]  /*22f20*/  LDL.LU R9, [R1+0x8] ;  /* 0x0000080001097983 */ /* 0x001ee20000300800 */
[----:B------:R-:W-:Y:S02]  /*22f30*/  MOV R11, 0x400 ;  /* 0x00000400000b7802 */ /* 0x000fe40000000f00 */
[----:B------:R-:W-:Y:S01]  /*22f40*/  R2UR UR9, R8 ;  /* 0x00000000080972ca */ /* 0x000fe200000e0000 */
[----:B------:R-:W4:Y:S01]  /*22f50*/  LDL R10, [R1] ;  /* 0x00000000010a7983 */ /* 0x000f220000100800 */
[----:B------:R-:W0:Y:S01]  /*22f60*/  S2R R15, SR_CgaCtaId ;  /* 0x00000000000f7919 */ /* 0x000e220000008800 */
[----:B------:R-:W-:Y:S01]  /*22f70*/  R2UR UR11, R6 ;  /* 0x00000000060b72ca */ /* 0x000fe200000e0000 */
[----:B------:R-:W-:Y:S01]  /*22f80*/  UIADD3 UR4, UP0, UR38, 0x370, URZ ;  /* 0x0000037026047890 */ /* 0x000fe2000ff1e03f */
[----:B------:R-:W-:-:S02]  /*22f90*/  R2UR UR12, R4 ;  /* 0x00000000040c72ca */ /* 0x000fc400000e0000 */
[----:B-----5:R-:W-:-:S06]  /*22fa0*/  R2UR UR13, R2 ;  /* 0x00000000020d72ca */ /* 0x020fcc00000e0000 */
[----:B------:R-:W-:Y:S01]  /*22fb0*/  UIADD3 UR9, UR9, 0x38830, URZ ;  /* 0x0003883009097890 */ /* 0x000fe2000fffe03f */
[----:B0-----:R-:W-:-:S05]  /*22fc0*/  LEA R11, R15, R11, 0x18 ;  /* 0x0000000b0f0b7211 */ /* 0x001fca00078ec0ff */
[----:B------:R-:W-:-:S05]  /*22fd0*/  IMAD R8, R7, 0xa000, R11 ;  /* 0x0000a00007087824 */ /* 0x000fca00078e020b */
[----:B------:R-:W-:Y:S01]  /*22fe0*/  R2UR UR14, R8 ;  /* 0x00000000080e72ca */ /* 0x000fe200000e0000 */
[----:B------:R-:W-:Y:S01]  /*22ff0*/  UMOV UR10, URZ ;  /* 0x0000003f000a7c82 */ /* 0x000fe20008000000 */
[----:B------:R-:W-:Y:S01]  /*23000*/  UMOV UR6, 0x0 ;  /* 0x0000000000067882 */ /* 0x000fe20000000000 */
[----:B------:R-:W-:Y:S01]  /*23010*/  UMOV UR7, 0x14f00000 ;  /* 0x14f0000000077882 */ /* 0x000fe20000000000 */
[----:B------:R-:W-:-:S09]  /*23020*/  UMOV UR17, 0x40 ;  /* 0x0000004000117882 */ /* 0x000fd20000000000 */
[----:B------:R-:W-:Y:S02]  /*23030*/  UIADD3 UR8, UR14, 0x24400, URZ ;  /* 0x000244000e087890 */ /* 0x000fe4000fffe03f */
[----:B------:R-:W-:Y:S02]  /*23040*/  UIADD3 UR15, UR14, 0x26c00, URZ ;  /* 0x00026c000e0f7890 */ /* 0x000fe4000fffe03f */
[----:B------:R-:W-:Y:S02]  /*23050*/  UIADD3 UR16, UR14, 0x29400, URZ ;  /* 0x000294000e107890 */ /* 0x000fe4000fffe03f */
[----:B------:R-:W-:Y:S01]  /*23060*/  UIADD3 UR14, UR14, 0x2bc00, URZ ;  /* 0x0002bc000e0e7890 */ /* 0x000fe2000fffe03f */
        /* <DEDUP_REMOVED lines=9> */
[----:B------:R0:W-:Y:S01]  /*23100*/  UTMALDG.4D [UR8], [UR4], desc[UR6] ;  /* 0x00000608040075b4 */ /* 0x0001e20008019000 */
[----:B------:R-:W-:Y:S01]  /*23110*/  UMOV UR15, 0xc0 ;  /* 0x000000c0000f7882 */ /* 0x000fe20000000000 */
        /* <DEDUP_REMOVED lines=8> */
.L_x_840:
[----:B------:R-:W1:Y:S01]  /*231a0*/  S2R R10, SR_TID.X ;  /* 0x00000000000a7919 */ /* 0x000e620000002100 */
[----:B------:R-:W-:-:S04]  /*231b0*/  UPRMT UR4, UR37, 0x9910, URZ ;  /* 0x0000991025047896 */ /* 0x000fc8000800003f */
[----:B------:R-:W-:Y:S01]  /*231c0*/  UISETP.NE.AND UP0, UPT, UR4, 0x2, UPT ;  /* 0x000000020400788c */ /* 0x000fe2000bf05270 */
[----:B-1----:R-:W-:-:S04]  /*231d0*/  LOP3.LUT R10, R10, 0x7f, RZ, 0xc0, !PT ;  /* 0x0000007f0a0a7812 */ /* 0x002fc800078ec0ff */
[----:B------:R-:W-:-:S13]  /*231e0*/  ISETP.NE.AND P0, PT, R10, RZ, PT ;  /* 0x000000ff0a00720c */ /* 0x000fda0003f05270 */
[----:B0-----:R-:W-:-:S04]  /*231f0*/  @!P0 IMAD.MOV.U32 R9, RZ, RZ, 0xa000 ;  /* 0x0000a000ff098424 */ /* 0x001fc800078e00ff */
[----:B------:R0:W-:Y:S01]  /*23200*/  @!P0 SYNCS.ARRIVE.TRANS64 RZ, [R8+URZ+0x38850], R9 ;  /* 0x0388500908ff89a7 */ /* 0x0001e2000800003f */
[----:B------:R-:W-:-:S13]  /*23210*/  PLOP3.LUT P0, PT, PT, PT, UP0, 0x40, 0x0 ;  /* 0x000000000000781c */ /* 0x000fda0003f0e808 */
[----:B0-----:R-:W-:Y:S05]  /*23220*/  @!P0 BRA `(.L_x_739) ;  /* 0x0000000000048947 */ /* 0x001fea0003800000 */
[----:B------:R-:W-:Y:S01]  /*23230*/  BPT.TRAP 0x1 ;  /* 0x000000040000795c */ /* 0x000fe20000300000 */
.L_x_739:
[----:B------:R-:W2:Y:S02]  /*23240*/  LDL R9, [R1+0x18] ;  /* 0x0000180001097983 */ /* 0x000ea40000100800 */
[----:B--2---:R-:W-:-:S13]  /*23250*/  LOP3.LUT P0, RZ, R9, 0x40, RZ, 0xc0, !PT ;  /* 0x0000004009ff7812 */ /* 0x004fda000780c0ff */
[----:B------:R-:W-:Y:S05]  /*23260*/  @P0 BRA `(.L_x_740) ;  /* 0x0000000000040947 */ /* 0x000fea0003800000 */
[----:B------:R-:W-:Y:S01]  /*23270*/  BPT.TRAP 0x1 ;  /* 0x000000040000795c */ /* 0x000fe20000300000 */
.L_x_740:
[----:B------:R-:W2:Y:S01]  /*23280*/  LDL.LU R17, [R1+0xc] ;  /* 0x00000c0001117983 */ /* 0x000ea20000300800 */
[----:B------:R-:W-:-:S03]  /*23290*/  MOV R11, 0x400 ;  /* 0x00000400000b7802 */ /* 0x000fc60000000f00 */
[----:B------:R-:W3:Y:S04]  /*232a0*/  LDL.LU R9, [R1] ;  /* 0x0000000001097983 */ /* 0x000ee80000300800 */
        /* <DEDUP_REMOVED lines=37> */
.L_x_734:
[----:B------:R-:W-:Y:S05]  /*23500*/  BSYNC B2 ;  /* 0x0000000000027941 */ /* 0x000fea0003800000 */
.L_x_733:
[----:B------:R-:W2:Y:S04]  /*23510*/  LDL.LU R2, [R1+0x28] ;  /* 0x0000280001027983 */ /* 0x000ea80000300800 */
[----:B------:R0:W-:Y:S04]  /*23520*/  STL [R1], R7 ;  /* 0x0000000701007387 */ /* 0x0001e80000100800 */
[----:B------:R0:W-:Y:S02]  /*23530*/  STL [R1+0x8], R14 ;  /* 0x0000080e01007387 */ /* 0x0001e40000100800 */
[----:B0-2---:R-:W-:-:S07]  /*23540*/  VIADD R6, R2, 0xfffffffd ;  /* 0xfffffffd02067836 */ /* 0x005fce0000000000 */
.L_x_732:
[----:B------:R-:W-:Y:S05]  /*23550*/  BSYNC B1 ;  /* 0x0000000000017941 */ /* 0x000fea0003800000 */
.L_x_731:
[----:B------:R-:W-:-:S05]  /*23560*/  IMAD.MOV R2, RZ, RZ, -R13 ;  /* 0x000000ffff027224 */ /* 0x000fca00078e0a0d */
[----:B------:R-:W-:-:S13]  /*23570*/  ISETP.NE.AND P0, PT, R3, R2, PT ;  /* 0x000000020300720c */ /* 0x000fda0003f05270 */
[----:B------:R-:W-:Y:S05]  /*23580*/  @!P0 BRA `(.L_x_730) ;  /* 0x00000010009c8947 */ /* 0x000fea0003800000 */
[----:B------:R-:W-:-:S07]  /*23590*/  IMAD.MOV.U32 R10, RZ, RZ, R5 ;  /* 0x000000ffff0a7224 */ /* 0x000fce00078e0005 */
.L_x_757:
        /* <DEDUP_REMOVED lines=22> */
[----:B------:R-:W-:-:S04]  /*23700*/  @P0 SHF.R.U32.HI R2, RZ, R3, R9 ;  /* 0x00000003ff020219 */ /* 0x000fc80000011609 */
[--C-:B------:R-:W-:Y:S01]  /*23710*/  SHF.R.S32.HI R3, RZ, 0x1f, R2.reuse ;  /* 0x0000001fff037819 */ /* 0x100fe20000011402 */
[----:B------:R-:W-:-:S04]  /*23720*/  IMAD.MOV R9, RZ, RZ, -R2 ;  /* 0x000000ffff097224 */ /* 0x000fc800078e0a02 */
[----:B------:R-:W-:Y:S02]  /*23730*/  IMAD R9, R10, R9, R6 ;  /* 0x000000090a097224 */ /* 0x000fe400078e0206 */
[----:B------:R-:W-:Y:S02]  /*23740*/  IMAD R10, R12, UR6, RZ ;  /* 0x000000060c0a7c24 */ /* 0x000fe4000f8e02ff */
[----:B------:R-:W-:-:S04]  /*23750*/  IMAD.WIDE.U32 R2, R0, UR6, R2 ;  /* 0x0000000600027c25 */ /* 0x000fc8000f8e0002 */
[----:B------:R-:W-:-:S04]  /*23760*/  IMAD R10, R0, UR7, R10 ;  /* 0x00000007000a7c24 */ /* 0x000fc8000f8e020a */
[----:B------:R-:W-:Y:S01]  /*23770*/  IMAD.IADD R3, R10, 0x1, R3 ;  /* 0x000000010a037824 */ /* 0x000fe200078e0203 */
[----:B------:R-:W-:-:S04]  /*23780*/  LEA R10, P0, R2, UR4, 0x2 ;  /* 0x00000004020a7c11 */ /* 0x000fc8000f8010ff */
[----:B------:R-:W-:-:S05]  /*23790*/  LEA.HI.X R11, R2, UR5, R3, 0x2, P0 ;  /* 0x00000005020b7c11 */ /* 0x000fca00080f1403 */
[----:B------:R0:W5:Y:S04]  /*237a0*/  LDG.E R10, desc[UR8][R10.64] ;  /* 0x000000080a0a7981 */ /* 0x000168000c1e1900 */
.L_x_743:
[----:B------:R-:W1:Y:S01]  /*237b0*/  S2R R3, SR_CgaCtaId ;  /* 0x0000000000037919 */ /* 0x000e620000008800 */
[----:B------:R-:W-:-:S04]  /*237c0*/  MOV R2, 0x400 ;  /* 0x0000040000027802 */ /* 0x000fc80000000f00 */
[----:B-1----:R-:W-:Y:S02]  /*237d0*/  LEA R2, R3, R2, 0x18 ;  /* 0x0000000203027211 */ /* 0x002fe400078ec0ff */
[----:B------:R-:W-:-:S03]  /*237e0*/  SHF.L.U32 R3, R8, 0x1f, RZ ;  /* 0x0000001f08037819 */ /* 0x000fc600000006ff */
[----:B------:R-:W-:-:S04]  /*237f0*/  IMAD R2, R7, 0x8, R2 ;  /* 0x0000000807027824 */ /* 0x000fc800078e0202 */
[----:B------:R-:W1:Y:S02]  /*23800*/  SYNCS.PHASECHK.TRANS64.TRYWAIT P0, [R2+URZ+0x38840], R3 ;  /* 0x03884003020075a7 */ /* 0x000e64000800017f */
[----:B-1----:R-:W-:Y:S05]  /*23810*/  @!P0 BRA `(.L_x_744) ;  /* 0x00000030004c8947 */ /* 0x002fea0003800000 */
.L_x_841:
        /* <DEDUP_REMOVED lines=11> */
.L_x_745:
[----:B------:R-:W2:Y:S04]  /*238d0*/  LDL R15, [R1+0x4] ;  /* 0x00000400010f7983 */ /* 0x000ea80000100800 */
[----:B-1----:R-:W3:Y:S01]  /*238e0*/  LDL.LU R3, [R1+0x8] ;  /* 0x0000080001037983 */ /* 0x002ee20000300800 */
        /* <DEDUP_REMOVED lines=39> */
.L_x_842:
        /* <DEDUP_REMOVED lines=10> */
.L_x_747:
[----:B------:R-:W2:Y:S02]  /*23c00*/  LDL R3, [R1+0x18] ;  /* 0x0000180001037983 */ /* 0x000ea40000100800 */
[----:B--2---:R-:W-:-:S13]  /*23c10*/  LOP3.LUT P0, RZ, R3, 0x40, RZ, 0xc0, !PT ;  /* 0x0000004003ff7812 */ /* 0x004fda000780c0ff */
[----:B------:R-:W-:Y:S05]  /*23c20*/  @P0 BRA `(.L_x_748) ;  /* 0x0000000000040947 */ /* 0x000fea0003800000 */
[----:B------:R-:W-:Y:S01]  /*23c30*/  BPT.TRAP 0x1 ;  /* 0x000000040000795c */ /* 0x000fe20000300000 */
.L_x_748:
        /* <DEDUP_REMOVED lines=40> */
.L_x_742:
[----:B------:R-:W-:Y:S05]  /*23ec0*/  BSYNC B1 ;  /* 0x0000000000017941 */ /* 0x000fea0003800000 */
.L_x_741:
        /* <DEDUP_REMOVED lines=10> */
[----:B------:R-:W-:Y:S01]  /*23f70*/  VIADD R9, R6, 0xffffffff ;  /* 0xffffffff06097836 */ /* 0x000fe20000000000 */
        /* <DEDUP_REMOVED lines=21> */
.L_x_751:
[----:B------:R-:W2:Y:S01]  /*240d0*/  S2R R3, SR_CgaCtaId ;  /* 0x0000000000037919 */ /* 0x000ea20000008800 */
[----:B------:R-:W-:-:S04]  /*240e0*/  MOV R2, 0x400 ;  /* 0x0000040000027802 */ /* 0x000fc80000000f00 */
[----:B--2---:R-:W-:Y:S02]  /*240f0*/  LEA R2, R3, R2, 0x18 ;  /* 0x0000000203027211 */ /* 0x004fe400078ec0ff */
[----:B------:R-:W-:Y:S02]  /*24100*/  SHF.L.U32 R3, R13, 0x1f, RZ ;  /* 0x0000001f0d037819 */ /* 0x000fe400000006ff */
[----:B------:R-:W-:-:S04]  /*24110*/  LEA R2, R14, R2, 0x3 ;  /* 0x000000020e027211 */ /* 0x000fc800078e18ff */
[----:B------:R-:W2:Y:S02]  /*24120*/  SYNCS.PHASECHK.TRANS64.TRYWAIT P0, [R2+URZ+0x38840], R3 ;  /* 0x03884003020075a7 */ /* 0x000ea4000800017f */
[----:B--2---:R-:W-:Y:S05]  /*24130*/  @!P0 BRA `(.L_x_752) ;  /* 0x00000028002c8947 */ /* 0x004fea0003800000 */
.L_x_843:
        /* <DEDUP_REMOVED lines=11> */
.L_x_753:
[----:B0-----:R-:W3:Y:S04]  /*241f0*/  LDL R14, [R1] ;  /* 0x00000000010e7983 */ /* 0x001ee80000100800 */
[----:B------:R-:W4:Y:S01]  /*24200*/  LDL R13, [R1+0x4] ;  /* 0x00000400010d7983 */ /* 0x000f220000100800 */
[----:B--2---:R-:W-:Y:S01]  /*24210*/  MOV R3, 0x400 ;  /* 0x0000040000037802 */ /* 0x004fe20000000f00 */
[----:B------:R-:W-:Y:S01]  /*24220*/  UIADD3 UR4, UP0, UR38, 0x370, URZ ;  /* 0x0000037026047890 */ /* 0x000fe2000ff1e03f */
[----:B------:R-:W-:Y:S01]  /*24230*/  R2UR UR9, R2 ;  /* 0x00000000020972ca */ /* 0x000fe200000e0000 */
[----:B------:R-:W0:Y:S01]  /*24240*/  S2R R11, SR_CgaCtaId ;  /* 0x00000000000b7919 */ /* 0x000e220000008800 */
[----:B------:R-:W-:Y:S01]  /*24250*/  R2UR UR11, R9 ;  /* 0x00000000090b72ca */ /* 0x000fe200000e0000 */
[----:B------:R-:W-:Y:S01]  /*24260*/  UMOV UR10, URZ ;  /* 0x0000003f000a7c82 */ /* 0x000fe20008000000 */
[----:B------:R-:W-:Y:S01]  /*24270*/  R2UR UR12, R4 ;  /* 0x00000000040c72ca */ /* 0x000fe200000e0000 */
[----:B------:R-:W-:Y:S01]  /*24280*/  UMOV UR6, 0x0 ;  /* 0x0000000000067882 */ /* 0x000fe20000000000 */
[----:B-----5:R-:W-:Y:S01]  /*24290*/  R2UR UR13, R10 ;  /* 0x000000000a0d72ca */ /* 0x020fe200000e0000 */
[----:B------:R-:W-:Y:S01]  /*242a0*/  UMOV UR7, 0x14f00000 ;  /* 0x14f0000000077882 */ /* 0x000fe20000000000 */
[----:B------:R-:W-:Y:S01]  /*242b0*/  UMOV UR17, 0x40 ;  /* 0x0000004000117882 */ /* 0x000fe20000000000 */
[----:B------:R-:W-:Y:S01]  /*242c0*/  UMOV UR18, 0x80 ;  /* 0x0000008000127882 */ /* 0x000fe20000000000 */
[----:B------:R-:W-:-:S03]  /*242d0*/  SHF.L.U32 R8, R8, 0x1f, RZ ;  /* 0x0000001f08087819 */ /* 0x000fc600000006ff */
[----:B------:R-:W-:Y:S01]  /*242e0*/  UIADD3 UR9, UR9, 0x38830, URZ ;  /* 0x0003883009097890 */ /* 0x000fe2000fffe03f */
[----:B0-----:R-:W-:-:S05]  /*242f0*/  LEA R3, R11, R3, 0x18 ;  /* 0x000000030b037211 */ /* 0x001fca00078ec0ff */
[----:B---3--:R-:W-:Y:S01]  /*24300*/  IMAD R2, R14, 0xa000, R3 ;  /* 0x0000a0000e027824 */ /* 0x008fe200078e0203 */
[----:B----4-:R-:W-:-:S04]  /*24310*/  R2UR UR5, R13 ;  /* 0x000000000d0572ca */ /* 0x010fc800000e0000 */
[----:B------:R-:W-:Y:S01]  /*24320*/  R2UR UR14, R2 ;  /* 0x00000000020e72ca */ /* 0x000fe200000e0000 */
[----:B------:R-:W-:-:S08]  /*24330*/  IMAD R2, R7, 0x8, R3 ;  /* 0x0000000807027824 */ /* 0x000fd000078e0203 */
[----:B------:R-:W-:-:S04]  /*24340*/  UIMAD UR11, UR11, 0x50, UR5 ;  /* 0x000000500b0b78a4 */ /* 0x000fc8000f8e0205 */
[----:B------:R-:W-:Y:S02]  /*24350*/  UIADD3 UR8, UR14, 0x24400, URZ ;  /* 0x000244000e087890 */ /* 0x000fe4000fffe03f */
        /* <DEDUP_REMOVED lines=17> */
.L_x_844:
[----:B------:R-:W1:Y:S01]  /*24470*/  S2R R3, SR_TID.X ;  /* 0x0000000000037919 */ /* 0x000e620000002100 */
[----:B------:R-:W-:-:S04]  /*24480*/  UPRMT UR4, UR37, 0x9910, URZ ;  /* 0x0000991025047896 */ /* 0x000fc8000800003f */
[----:B------:R-:W-:Y:S01]  /*24490*/  UISETP.NE.AND UP0, UPT, UR4, 0x2, UPT ;  /* 0x000000020400788c */ /* 0x000fe2000bf05270 */
[----:B-1----:R-:W-:-:S04]  /*244a0*/  LOP3.LUT R3, R3, 0x7f, RZ, 0xc0, !PT ;  /* 0x0000007f03037812 */ /* 0x002fc800078ec0ff */
[----:B------:R-:W-:-:S13]  /*244b0*/  ISETP.NE.AND P0, PT, R3, RZ, PT ;  /* 0x000000ff0300720c */ /* 0x000fda0003f05270 */
[----:B------:R-:W-:-:S04]  /*244c0*/  @!P0 IMAD.MOV.U32 R3, RZ, RZ, 0xa000 ;  /* 0x0000a000ff038424 */ /* 0x000fc800078e00ff */
[----:B------:R1:W-:Y:S01]  /*244d0*/  @!P0 SYNCS.ARRIVE.TRANS64 RZ, [R2+URZ+0x38850], R3 ;  /* 0x0388500302ff89a7 */ /* 0x0003e2000800003f */
[----:B------:R-:W-:-:S13]  /*244e0*/  PLOP3.LUT P0, PT, PT, PT, UP0, 0x40, 0x0 ;  /* 0x000000000000781c */ /* 0x000fda0003f0e808 */
[----:B-1----:R-:W-:Y:S05]  /*244f0*/  @!P0 BRA `(.L_x_755) ;  /* 0x0000000000048947 */ /* 0x002fea0003800000 */
[----:B------:R-:W-:Y:S01]  /*24500*/  BPT.TRAP 0x1 ;  /* 0x000000040000795c */ /* 0x000fe20000300000 */
.L_x_755:
[----:B------:R-:W2:Y:S02]  /*24510*/  LDL R3, [R1+0x18] ;  /* 0x0000180001037983 */ /* 0x000ea40000100800 */
[----:B--2---:R-:W-:-:S13]  /*24520*/  LOP3.LUT P0, RZ, R3, 0x40, RZ, 0xc0, !PT ;  /* 0x0000004003ff7812 */ /* 0x004fda000780c0ff */
[----:B------:R-:W-:Y:S05]  /*24530*/  @P0 BRA `(.L_x_756) ;  /* 0x0000000000040947 */ /* 0x000fea0003800000 */
[----:B------:R-:W-:Y:S01]  /*24540*/  BPT.TRAP 0x1 ;  /* 0x000000040000795c */ /* 0x000fe20000300000 */
.L_x_756:
[----:B------:R-:W2:Y:S01]  /*24550*/  LDL.LU R13, [R1+0xc] ;  /* 0x00000c00010d7983 */ /* 0x000ea20000300800 */
[----:B0-----:R-:W-:-:S03]  /*24560*/  MOV R8, 0x400 ;  /* 0x0000040000087802 */ /* 0x001fc60000000f00 */
[----:B------:R-:W3:Y:S01]  /*24570*/  LDL R3, [R1+0x4] ;  /* 0x0000040001037983 */ /* 0x000ee20000100800 */
        /* <DEDUP_REMOVED lines=18> */
[----:B------:R-:W-:Y:S01]  /*246a0*/  IMAD.MOV.U32 R5, RZ, RZ, R10 ;  /* 0x000000ffff057224 */ /* 0x000fe200078e000a */
[----:B--2---:R-:W-:Y:S02]  /*246b0*/  R2UR UR11, R13 ;  /* 0x000000000d0b72ca */ /* 0x004fe400000e0000 */
        /* <DEDUP_REMOVED lines=16> */
.L_x_750:
[----:B------:R-:W-:Y:S05]  /*247c0*/  BSYNC B1 ;  /* 0x0000000000017941 */ /* 0x000fea0003800000 */
.L_x_749:
[C---:B------:R-:W-:Y:S01]  /*247d0*/  ISETP.GT.AND P0, PT, R6.reuse, 0x1, PT ;  /* 0x000000010600780c */ /* 0x040fe20003f04270 */
[----:B------:R-:W-:-:S12]  /*247e0*/  VIADD R6, R6, 0xfffffffe ;  /* 0xfffffffe06067836 */ /* 0x000fd80000000000 */
[----:B------:R-:W-:Y:S05]  /*247f0*/  @P0 BRA `(.L_x_757) ;  /* 0xffffffec00680947 */ /* 0x000fea000383ffff */
.L_x_730:
[----:B------:R-:W-:Y:S05]  /*24800*/  BSYNC B0 ;  /* 0x0000000000007941 */ /* 0x000fea0003800000 */
.L_x_729:
        /* <DEDUP_REMOVED lines=9> */
[----:B------:R-:W-:Y:S01]  /*248a0*/  ULDC.64 UR6, c[0x0][0x208] ;  /* 0x0000820000067ab9 */ /* 0x000fe20000000a00 */
[----:B-1----:R-:W-:-:S06]  /*248b0*/  ISETP.EQ.U32.AND P0, PT, R0, R7, PT ;  /* 0x000000070000720c */ /* 0x002fcc0003f02070 */
[----:B------:R-:W2:Y:S07]  /*248c0*/  POPC R7, UR4 ;  /* 0x0000000400077d09 */ /* 0x000eae0008000000 */
[----:B--2---:R-:W2:Y:S01]  /*248d0*/  @P0 ATOMG.E.ADD.STRONG.GPU PT, R3, desc[UR6][R2.64], R7 ;  /* 0x00000007020309a8 */ /* 0x004ea200081ee1c6 */
[----:B------:R-:W1:Y:S02]  /*248e0*/  S2R R6, SR_LTMASK ;  /* 0x0000000000067919 */ /* 0x000e640000003900 */
[----:B-1----:R-:W-:-:S04]  /*248f0*/  LOP3.LUT R6, R6, UR4, RZ, 0xc0, !PT ;  /* 0x0000000406067c12 */ /* 0x002fc8000f8ec0ff */
[----:B------:R-:W1:Y:S01]  /*24900*/  POPC R9, R6 ;  /* 0x0000000600097309 */ /* 0x000e620000000000 */
[----:B--2---:R-:W1:Y:S02]  /*24910*/  SHFL.IDX PT, R0, R3, R0, 0x1f ;  /* 0x00001f0003007589 */ /* 0x004e6400000e0000 */
[----:B-1----:R-:W-:-:S07]  /*24920*/  IADD3 R16, R0, UR36, R9 ;  /* 0x0000002400107c10 */ /* 0x002fce000fffe009 */
.L_x_759:
[----:B------:R-:W-:Y:S05]  /*24930*/  BSYNC B0 ;  /* 0x0000000000007941 */ /* 0x000fea0003800000 */
.L_x_758:
        /* <DEDUP_REMOVED lines=11> */
.L_x_845:
[----:B------:R-:W2:Y:S01]  /*249f0*/  S2R R2, SR_TID.X ;  /* 0x0000000000027919 */ /* 0x000ea20000002100 */
[----:B------:R-:W-:-:S04]  /*24a00*/  UPRMT UR4, UR37, 0x9910, URZ ;  /* 0x0000991025047896 */ /* 0x000fc8000800003f */
[----:B------:R-:W-:Y:S01]  /*24a10*/  UISETP.NE.AND UP0, UPT, UR4, 0x2, UPT ;  /* 0x000000020400788c */ /* 0x000fe2000bf05270 */
[----:B--2---:R-:W-:-:S04]  /*24a20*/  LOP3.LUT R2, R2, 0x7f, RZ, 0xc0, !PT ;  /* 0x0000007f02027812 */ /* 0x004fc800078ec0ff */
[----:B------:R-:W-:-:S13]  /*24a30*/  ISETP.NE.AND P0, PT, R2, RZ, PT ;  /* 0x000000ff0200720c */ /* 0x000fda0003f05270 */
[----:B-1----:R-:W-:-:S04]  /*24a40*/  @!P0 IMAD.MOV.U32 R0, RZ, RZ, 0xa000 ;  /* 0x0000a000ff008424 */ /* 0x002fc800078e00ff */
[----:B------:R1:W-:Y:S01]  /*24a50*/  @!P0 SYNCS.ARRIVE.TRANS64 RZ, [R3+URZ+0x38850], R0 ;  /* 0x0388500003ff89a7 */ /* 0x0003e2000800003f */
[----:B------:R-:W-:-:S13]  /*24a60*/  PLOP3.LUT P0, PT, PT, PT, UP0, 0x40, 0x0 ;  /* 0x000000000000781c */ /* 0x000fda0003f0e808 */
[----:B-1----:R-:W-:Y:S05]  /*24a70*/  @!P0 BRA `(.L_x_763) ;  /* 0x0000000000048947 */ /* 0x002fea0003800000 */
[----:B------:R-:W-:Y:S01]  /*24a80*/  BPT.TRAP 0x1 ;  /* 0x000000040000795c */ /* 0x000fe20000300000 */
.L_x_763:
[----:B------:R-:W2:Y:S02]  /*24a90*/  LDL R0, [R1+0x18] ;  /* 0x0000180001007983 */ /* 0x000ea40000100800 */
[----:B--2---:R-:W-:-:S13]  /*24aa0*/  LOP3.LUT P0, RZ, R0, 0x40, RZ, 0xc0, !PT ;  /* 0x0000004000ff7812 */ /* 0x004fda000780c0ff */
[----:B------:R-:W-:Y:S05]  /*24ab0*/  @P0 BRA `(.L_x_764) ;  /* 0x0000000000040947 */ /* 0x000fea0003800000 */
[----:B------:R-:W-:Y:S01]  /*24ac0*/  BPT.TRAP 0x1 ;  /* 0x000000040000795c */ /* 0x000fe20000300000 */
.L_x_764:
[----:B------:R-:W2:Y:S01]  /*24ad0*/  LDL R0, [R1] ;  /* 0x0000000001007983 */ /* 0x000ea20000100800 */
        /* <DEDUP_REMOVED lines=37> */
.L_x_761:
[----:B------:R-:W-:Y:S05]  /*24d30*/  BSYNC B0 ;  /* 0x0000000000007941 */ /* 0x000fea0003800000 */
.L_x_760:
        /* <DEDUP_REMOVED lines=9> */
.L_x_713:
[----:B------:R-:W-:Y:S05]  /*24dd0*/  BSYNC B6 ;  /* 0x0000000000067941 */ /* 0x000fea0003800000 */
.L_x_711:
[----:B------:R-:W-:-:S03]  /*24de0*/  UMOV UR4, 0xffffffff ;  /* 0xffffffff00047882 */ /* 0x000fc60000000000 */
[----:B------:R-:W-:Y:S05]  /*24df0*/  BRA.DIV UR4, `(.L_x_765) ;  /* 0x0000001e04387947 */ /* 0x000fea000b800000 */
[----:B------:R2:W3:Y:S04]  /*24e00*/  SHFL.IDX PT, R4, R16, RZ, 0x1f ;  /* 0x00001fff10047589 */ /* 0x0004e800000e0000 */
[----:B------:R2:W4:Y:S02]  /*24e10*/  SHFL.IDX PT, R5, R16, 0x1, 0x1f ;  /* 0x00201f0010057f89 */ /* 0x00052400000e0000 */
.L_x_849:
[----:B------:R-:W0:Y:S01]  /*24e20*/  S2R R9, SR_TID.X ;  /* 0x0000000000097919 */ /* 0x000e220000002100 */
[----:B------:R-:W-:Y:S01]  /*24e30*/  ULDC UR4, c[0x0][0xc14] ;  /* 0x0003050000047ab9 */ /* 0x000fe20000000800 */
[----:B------:R-:W-:Y:S01]  /*24e40*/  BSSY B0, `(.L_x_766) ;  /* 0x000000c000007945 */ /* 0x000fe20003800000 */
[----:B-1----:R-:W-:Y:S02]  /*24e50*/  IMAD.U32 R0, RZ, RZ, UR4 ;  /* 0x00000004ff007e24 */ /* 0x002fe4000f8e00ff */
        /* <DEDUP_REMOVED lines=10> */
.L_x_767:
[----:B------:R-:W-:Y:S05]  /*24f00*/  BSYNC B0 ;  /* 0x0000000000007941 */ /* 0x000fea0003800000 */
.L_x_766:
        /* <DEDUP_REMOVED lines=23> */
.L_x_857:
[----:B------:R-:W-:Y:S02]  /*25080*/  ULDC UR4, c[0x0][0xc10] ;  /* 0x0003040000047ab9 */ /* 0x000fe40000000800 */
[----:B--2---:R-:W-:-:S04]  /*25090*/  IMAD.U32 R16, RZ, RZ, UR4 ;  /* 0x00000004ff107e24 */ /* 0x004fc8000f8e00ff */
[----:B-1----:R-:W-:-:S04]  /*250a0*/  IMAD R14, R14, R16, RZ ;  /* 0x000000100e0e7224 */ /* 0x002fc800078e02ff */
[----:B----4-:R-:W-:-:S05]  /*250b0*/  IMAD.IADD R5, R5, 0x1, R14 ;  /* 0x0000000105057824 */ /* 0x010fca00078e020e */
[----:B---3--:R-:W-:-:S13]  /*250c0*/  ISETP.GT.AND P0, PT, R5, R4, PT ;  /* 0x000000040500720c */ /* 0x008fda0003f04270 */
[----:B------:R-:W-:Y:S05]  /*250d0*/  @P0 BRA `(.L_x_769) ;  /* 0x0000000000b80947 */ /* 0x000fea0003800000 */
[----:B------:R-:W1:Y:S02]  /*250e0*/  LDC R0, c[0x0][0xc14] ;  /* 0x00030500ff007b82 */ /* 0x000e640000000800 */
.L_x_774:
[----:B------:R-:W-:-:S05]  /*250f0*/  VIADD R19, R19, 0x1f ;  /* 0x0000001f13137836 */ /* 0x000fca0000000000 */
[----:B-1----:R-:W-:-:S13]  /*25100*/  ISETP.GE.AND P0, PT, R19, R0, PT ;  /* 0x000000001300720c */ /* 0x002fda0003f06270 */
[----:B------:R-:W-:Y:S05]  /*25110*/  @P0 BRA `(.L_x_770) ;  /* 0x0000000400600947 */ /* 0x000fea0003800000 */
[----:B------:R-:W1:Y:S01]  /*25120*/  S2R R9, SR_TID.X ;  /* 0x0000000000097919 */ /* 0x000e620000002100 */
[----:B------:R-:W-:Y:S01]  /*25130*/  BSSY B0, `(.L_x_771) ;  /* 0x000000b000007945 */ /* 0x000fe20003800000 */
[----:B------:R-:W-:Y:S02]  /*25140*/  MOV R3, RZ ;  /* 0x000000ff00037202 */ /* 0x000fe40000000f00 */
[----:B-1----:R-:W-:-:S04]  /*25150*/  LOP3.LUT R9, R9, 0x1f, RZ, 0xc0, !PT ;  /* 0x0000001f09097812 */ /* 0x002fc800078ec0ff */
[C---:B------:R-:W-:Y:S01]  /*25160*/  ISETP.NE.AND P1, PT, R9.reuse, 0x1f, PT ;  /* 0x0000001f0900780c */ /* 0x040fe20003f25270 */
[----:B------:R-:W-:-:S05]  /*25170*/  IMAD.IADD R7, R9, 0x1, R19 ;  /* 0x0000000109077824 */ /* 0x000fca00078e0213 */
[----:B------:R-:W-:-:S13]  /*25180*/  ISETP.GE.OR P0, PT, R7, R0, !P1 ;  /* 0x000000000700720c */ /* 0x000fda0004f06670 */
[----:B------:R-:W-:Y:S05]  /*25190*/  @P0 BRA `(.L_x_772) ;  /* 0x0000000000100947 */ /* 0x000fea0003800000 */
[----:B0-----:R-:W0:Y:S01]  /*251a0*/  LDC.64 R2, c[0x0][0xc58] ;  /* 0x00031600ff027b82 */ /* 0x001e220000000a00 */
[----:B------:R-:W-:Y:S01]  /*251b0*/  ULDC.64 UR4, c[0x0][0x208] ;  /* 0x0000820000047ab9 */ /* 0x000fe20000000a00 */
[----:B0-----:R-:W-:-:S06]  /*251c0*/  IMAD.WIDE R2, R7, 0x4, R2 ;  /* 0x0000000407027825 */ /* 0x001fcc00078e0202 */
[----:B------:R1:W5:Y:S02]  /*251d0*/  LDG.E R3, desc[UR4][R2.64] ;  /* 0x0000000402037981 */ /* 0x000364000c1e1900 */
.L_x_772:
[----:B------:R-:W-:Y:S05]  /*251e0*/  BSYNC B0 ;  /* 0x0000000000007941 */ /* 0x000fea0003800000 */
.L_x_771:
[----:B------:R-:W-:-:S03]  /*251f0*/  UMOV UR4, 0xffffffff ;  /* 0xffffffff00047882 */ /* 0x000fc60000000000 */
[----:B------:R-:W-:Y:S05]  /*25200*/  BRA.DIV UR4, `(.L_x_773) ;  /* 0x0000001e04507947 */ /* 0x000fea000b800000 */
[----:B-----5:R-:W2:Y:S01]  /*25210*/  SHFL.UP PT, R14, R3, 0x1, RZ ;  /* 0x04200000030e7989 */ /* 0x020ea200000e00ff */
[C---:B------:R-:W-:Y:S02]  /*25220*/  ISETP.NE.AND P0, PT, R9.reuse, RZ, PT ;  /* 0x000000ff0900720c */ /* 0x040fe40003f05270 */
[C---:B------:R-:W-:Y:S02]  /*25230*/  ISETP.GE.U32.AND P1, PT, R9.reuse, 0x2, PT ;  /* 0x000000020900780c */ /* 0x040fe40003f26070 */
[----:B--2---:R-:W-:Y:S02]  /*25240*/  SEL R14, R14, RZ, P0 ;  /* 0x000000ff0e0e7207 */ /* 0x004fe40000000000 */
[----:B------:R-:W-:-:S03]  /*25250*/  ISETP.GE.U32.AND P0, PT, R9, 0x4, PT ;  /* 0x000000040900780c */ /* 0x000fc60003f06070 */
[----:B------:R-:W-:-:S05]  /*25260*/  IMAD.IADD R13, R3, 0x1, R14 ;  /* 0x00000001030d7824 */ /* 0x000fca00078e020e */
[----:B------:R-:W2:Y:S02]  /*25270*/  SHFL.UP PT, R14, R13, 0x2, RZ ;  /* 0x044000000d0e7989 */ /* 0x000ea400000e00ff */
        /* <DEDUP_REMOVED lines=8> */
[----:B--2---:R-:W-:-:S05]  /*25300*/  SEL R8, R14, RZ, P1 ;  /* 0x000000ff0e087207 */ /* 0x004fca0000800000 */
[----:B------:R-:W-:-:S05]  /*25310*/  IMAD.IADD R8, R7, 0x1, R8 ;  /* 0x0000000107087824 */ /* 0x000fca00078e0208 */
[----:B------:R-:W2:Y:S02]  /*25320*/  SHFL.UP PT, R14, R8, 0x10, RZ ;  /* 0x06000000080e7989 */ /* 0x000ea400000e00ff */
[----:B--2---:R-:W-:-:S05]  /*25330*/  SEL R9, R14, RZ, P0 ;  /* 0x000000ff0e097207 */ /* 0x004fca0000000000 */
[----:B01----:R-:W-:-:S05]  /*25340*/  IMAD.IADD R2, R8, 0x1, R9 ;  /* 0x0000000108027824 */ /* 0x003fca00078e0209 */
[----:B------:R0:W1:Y:S02]  /*25350*/  SHFL.IDX PT, R14, R2, 0x1f, 0x1f ;  /* 0x03e01f00020e7f89 */ /* 0x00006400000e0000 */
.L_x_865:
[----:B------:R-:W-:Y:S02]  /*25360*/  ULDC UR4, c[0x0][0xc10] ;  /* 0x0003040000047ab9 */ /* 0x000fe40000000800 */
[----:B------:R-:W-:-:S04]  /*25370*/  IMAD.U32 R16, RZ, RZ, UR4 ;  /* 0x00000004ff107e24 */ /* 0x000fc8000f8e00ff */
[----:B-1----:R-:W-:-:S04]  /*25380*/  IMAD R14, R14, R16, RZ ;  /* 0x000000100e0e7224 */ /* 0x002fc800078e02ff */
[----:B------:R-:W-:-:S05]  /*25390*/  IMAD.IADD R5, R14, 0x1, R5 ;  /* 0x000000010e057824 */ /* 0x000fca00078e0205 */
[----:B------:R-:W-:-:S13]  /*253a0*/  ISETP.GT.AND P0, PT, R5, R4, PT ;  /* 0x000000040500720c */ /* 0x000fda0003f04270 */
[----:B------:R-:W-:Y:S05]  /*253b0*/  @!P0 BRA `(.L_x_774) ;  /* 0xfffffffc004c8947 */ /* 0x000fea000383ffff */
.L_x_769:
        /* <DEDUP_REMOVED lines=8> */
.L_x_869:
[----:B------:R-:W-:Y:S01]  /*25440*/  ISETP.NE.AND P0, PT, R6, RZ, PT ;  /* 0x000000ff0600720c */ /* 0x000fe20003f05270 */
[----:B------:R-:W-:-:S12]  /*25450*/  IMAD.MOV.U32 R14, RZ, RZ, RZ ;  /* 0x000000ffff0e7224 */ /* 0x000fd800078e00ff */
[----:B------:R-:W-:Y:S05]  /*25460*/  @!P0 BRA `(.L_x_776) ;  /* 0x0000000000108947 */ /* 0x000fea0003800000 */
[----:B------:R-:W-:Y:S01]  /*25470*/  UMOV UR4, 0xffffffff ;  /* 0xffffffff00047882 */ /* 0x000fe20000000000 */
[----:B------:R-:W-:Y:S02]  /*25480*/  VIADD R12, R5, 0xffffffff ;  /* 0xffffffff050c7836 */ /* 0x000fe40000000000 */
[----:B------:R-:W-:Y:S05]  /*25490*/  BRA.DIV UR4, `(.L_x_777) ;  /* 0x0000001e04c47947 */ /* 0x000fea000b800000 */
[----:B------:R3:W4:Y:S02]  /*254a0*/  SHFL.IDX PT, R14, R2, R12, 0x1f ;  /* 0x00001f0c020e7589 */ /* 0x00072400000e0000 */
.L_x_776:
[----:B--2---:R-:W-:Y:S01]  /*254b0*/  IABS R6, R17 ;  /* 0x0000001100067213 */ /* 0x004fe20000000000 */
[----:B----4-:R-:W-:Y:S01]  /*254c0*/  IMAD R16, R14, R16, R7 ;  /* 0x000000100e107224 */ /* 0x010fe200078e0207 */
[----:B------:R-:W-:Y:S01]  /*254d0*/  IADD3 R19, R5, R19, RZ ;  /* 0x0000001305137210 */ /* 0x000fe20007ffe0ff */
[----:B0--3--:R-:W-:Y:S01]  /*254e0*/  IMAD.MOV.U32 R2, RZ, RZ, RZ ;  /* 0x000000ffff027224 */ /* 0x009fe200078e00ff */
[----:B------:R-:W0:Y:S08]  /*254f0*/  I2F.RP R7, R6 ;  /* 0x0000000600077306 */ /* 0x000e300000209400 */
[----:B0-----:R-:W0:Y:S02]  /*25500*/  MUFU.RCP R7, R7 ;  /* 0x0000000700077308 */ /* 0x001e240000001000 */
[----:B0-----:R-:W-:-:S06]  /*25510*/  VIADD R8, R7, 0xffffffe ;  /* 0x0ffffffe07087836 */ /* 0x001fcc0000000000 */
[----:B-1----:R-:W0:Y:S02]  /*25520*/  F2I.FTZ.U32.TRUNC.NTZ R3, R8 ;  /* 0x0000000800037305 */ /* 0x002e24000021f000 */
[----:B0-----:R-:W-:-:S04]  /*25530*/  IMAD.MOV R9, RZ, RZ, -R3 ;  /* 0x000000ffff097224 */ /* 0x001fc800078e0a03 */
[----:B------:R-:W-:-:S04]  /*25540*/  IMAD R9, R9, R6, RZ ;  /* 0x0000000609097224 */ /* 0x000fc800078e02ff */
[----:B------:R-:W-:Y:S01]  /*25550*/  IMAD.HI.U32 R3, R3, R9, R2 ;  /* 0x0000000903037227 */ /* 0x000fe200078e0002 */
[----:B------:R-:W-:-:S03]  /*25560*/  IABS R9, R17 ;  /* 0x0000001100097213 */ /* 0x000fc60000000000 */
[----:B------:R-:W-:Y:S02]  /*25570*/  IMAD.IADD R2, R4, 0x1, -R16 ;  /* 0x0000000104027824 */ /* 0x000fe400078e0a10 */
[----:B------:R-:W-:-:S03]  /*25580*/  IMAD.MOV R7, RZ, RZ, -R9 ;  /* 0x000000ffff077224 */ /* 0x000fc600078e0a09 */
        /* <DEDUP_REMOVED lines=17> */
.L_x_770:
[----:B------:R-:W-:Y:S01]  /*256a0*/  UMOV UR4, URZ ;  /* 0x0000003f00047c82 */ /* 0x000fe20008000000 */
[----:B------:R-:W-:Y:S01]  /*256b0*/  UMOV UR5, URZ ;  /* 0x0000003f00057c82 */ /* 0x000fe20008000000 */
[----:B------:R-:W-:Y:S01]  /*256c0*/  ULDC UR6, c[0x0][0xc14] ;  /* 0x0003050000067ab9 */ /* 0x000fe20000000800 */
[----:B------:R-:W-:Y:S02]  /*256d0*/  IMAD.MOV.U32 R16, RZ, RZ, R4 ;  /* 0x000000ffff107224 */ /* 0x000fe400078e0004 */
[----:B------:R-:W-:Y:S02]  /*256e0*/  IMAD.U32 R17, RZ, RZ, UR4 ;  /* 0x00000004ff117e24 */ /* 0x000fe4000f8e00ff */
[----:B------:R-:W-:Y:S02]  /*256f0*/  IMAD.U32 R18, RZ, RZ, UR5 ;  /* 0x00000005ff127e24 */ /* 0x000fe4000f8e00ff */
[----:B------:R-:W-:-:S07]  /*25700*/  IMAD.U32 R19, RZ, RZ, UR6 ;  /* 0x00000006ff137e24 */ /* 0x000fce000f8e00ff */
.L_x_778:
        /* <DEDUP_REMOVED lines=12> */
.L_x_690:
        /* <DEDUP_REMOVED lines=12> */
.L_x_872:
[----:B------:R-:W-:Y:S05]  /*25890*/  BSYNC B0 ;  /* 0x0000000000007941 */ /* 0x000fea0003800000 */
.L_x_780:
[----:B------:R-:W-:-:S03]  /*258a0*/  UMOV UR4, 0xffffffff ;  /* 0xffffffff00047882 */ /* 0x000fc60000000000 */
[----:B------:R-:W-:Y:S05]  /*258b0*/  BRA.DIV UR4, `(.L_x_782) ;  /* 0x0000001a04f47947 */ /* 0x000fea000b800000 */
[----:B------:R-:W1:Y:S02]  /*258c0*/  S2R R2, SR_TID.X ;  /* 0x0000000000027919 */ /* 0x000e640000002100 */
[----:B-1----:R-:W-:-:S04]  /*258d0*/  SHF.R.U32.HI R2, RZ, 0x5, R2 ;  /* 0x00000005ff027819 */ /* 0x002fc80000011602 */
[----:B------:R-:W-:-:S05]  /*258e0*/  LOP3.LUT R2, R2, 0x3, RZ, 0xc0, !PT ;  /* 0x0000000302027812 */ /* 0x000fca00078ec0ff */
[----:B------:R1:W2:Y:S02]  /*258f0*/  SHFL.IDX PT, R14, R2, RZ, 0x1f ;  /* 0x00001fff020e7589 */ /* 0x0002a400000e0000 */
.L_x_875:
[----:B--2---:R-:W-:-:S13]  /*25900*/  ISETP.NE.AND P0, PT, R14, RZ, PT ;  /* 0x000000ff0e00720c */ /* 0x004fda0003f05270 */
[----:B------:R-:W-:Y:S05]  /*25910*/  @P0 BRA `(.L_x_451) ;  /* 0x0000000000940947 */ /* 0x000fea0003800000 */
[----:B------:R-:W-:-:S03]  /*25920*/  UMOV UR4, 0xffffffff ;  /* 0xffffffff00047882 */ /* 0x000fc60000000000 */
[----:B------:R-:W-:Y:S05]  /*25930*/  BRA.DIV UR4, `(.L_x_783) ;  /* 0x0000001e04087947 */ /* 0x000fea000b800000 */
[----:B------:R-:W-:-:S13]  /*25940*/  ELECT P6, URZ, PT ;  /* 0x00000000003f782f */ /* 0x000fda00038c0000 */
.L_x_878:
[----:B------:R-:W-:Y:S05]  /*25950*/  @!P6 BRA `(.L_x_451) ;  /* 0x000000000084e947 */ /* 0x000fea0003800000 */
[----:B------:R-:W-:-:S06]  /*25960*/  ULOP3.LUT UR4, UR60, 0x2, URZ, 0xfc, !UPT ;  /* 0x000000023c047892 */ /* 0x000fcc000f8efc3f */
[----:B-1----:R-:W-:-:S05]  /*25970*/  IMAD.U32 R2, RZ, RZ, UR4 ;  /* 0x00000004ff027e24 */ /* 0x002fca000f8e00ff */
[----:B------:R-:W-:-:S13]  /*25980*/  ISETP.NE.AND P2, PT, R2, 0x3, PT ;  /* 0x000000030200780c */ /* 0x000fda0003f45270 */
[----:B------:R-:W-:Y:S05]  /*25990*/  @!P2 BRA `(.L_x_784) ;  /* 0x000000000004a947 */ /* 0x000fea0003800000 */
[----:B------:R-:W-:Y:S01]  /*259a0*/  BPT.TRAP 0x1 ;  /* 0x000000040000795c */ /* 0x000fe20000300000 */
.L_x_784:
[----:B0-----:R-:W2:Y:S04]  /*259b0*/  LDL R3, [R1] ;  /* 0x0000000001037983 */ /* 0x001ea80000100800 */
[----:B------:R-:W3:Y:S01]  /*259c0*/  LDL.LU R7, [R1+0x8] ;  /* 0x0000080001077983 */ /* 0x000ee20000300800 */
[----:B------:R-:W-:-:S04]  /*259d0*/  VIADD R2, R0, 0x38840 ;  /* 0x0003884000027836 */ /* 0x000fc80000000000 */
[C---:B--2---:R-:W-:Y:S02]  /*259e0*/  IMAD R6, R3.reuse, 0x8, R2 ;  /* 0x0000000803067824 */ /* 0x044fe400078e0202 */
[----:B------:R-:W-:Y:S01]  /*259f0*/  VIADD R3, R3, 0x1 ;  /* 0x0000000103037836 */ /* 0x000fe20000000000 */
[----:B---3--:R-:W-:-:S04]  /*25a00*/  SHF.L.U32 R5, R7, 0x1f, RZ ;  /* 0x0000001f07057819 */ /* 0x008fc800000006ff */
[C---:B------:R-:W-:Y:S01]  /*25a10*/  ISETP.NE.AND P1, PT, R3.reuse, 0x2, PT ;  /* 0x000000020300780c */ /* 0x040fe20003f25270 */
[----:B------:R-:W0:Y:S03]  /*25a20*/  SYNCS.PHASECHK.TRANS64.TRYWAIT P0, [R6+URZ], R5 ;  /* 0x00000005060075a7 */ /* 0x000e26000800017f */
[----:B------:R-:W-:Y:S02]  /*25a30*/  SEL R4, RZ, 0x1, P1 ;  /* 0x00000001ff047807 */ /* 0x000fe40000800000 */
[----:B------:R-:W-:Y:S02]  /*25a40*/  SEL R3, R3, RZ, P1 ;  /* 0x000000ff03037207 */ /* 0x000fe40000800000 */
[----:B------:R-:W-:-:S03]  /*25a50*/  LOP3.LUT R4, R7, R4, RZ, 0x3c, !PT ;  /* 0x0000000407047212 */ /* 0x000fc600078e3cff */
[----:B------:R-:W-:Y:S01]  /*25a60*/  IMAD R7, R3, 0x8, R2 ;  /* 0x0000000803077824 */ /* 0x000fe200078e0202 */
[----:B------:R-:W-:Y:S01]  /*25a70*/  SHF.L.U32 R2, R4, 0x1f, RZ ;  /* 0x0000001f04027819 */ /* 0x000fe200000006ff */
[----:B0-----:R-:W-:Y:S06]  /*25a80*/  @!P0 BRA `(.L_x_785) ;  /* 0x0000001800d48947 */ /* 0x001fec0003800000 */
.L_x_879:
[----:B------:R-:W1:Y:S02]  /*25a90*/  SYNCS.PHASECHK.TRANS64.TRYWAIT P0, [R7+URZ], R2 ;  /* 0x00000002070075a7 */ /* 0x000e64000800017f */
[----:B-1----:R-:W-:Y:S05]  /*25aa0*/  @!P0 BRA `(.L_x_786) ;  /* 0x0000001800e08947 */ /* 0x002fea0003800000 */
.L_x_880:
[----:B------:R-:W-:Y:S05]  /*25ab0*/  @!P2 BRA `(.L_x_787) ;  /* 0x000000000004a947 */ /* 0x000fea0003800000 */
[----:B------:R-:W-:Y:S01]  /*25ac0*/  BPT.TRAP 0x1 ;  /* 0x000000040000795c */ /* 0x000fe20000300000 */
.L_x_787:
[----:B------:R-:W2:Y:S01]  /*25ad0*/  LDL.LU R4, [R1] ;  /* 0x0000000001047983 */ /* 0x000ea20000300800 */
[----:B------:R-:W-:-:S04]  /*25ae0*/  VIADD R0, R0, 0x38860 ;  /* 0x0003886000007836 */ /* 0x000fc80000000000 */
[----:B--2---:R-:W-:-:S04]  /*25af0*/  IMAD R4, R4, 0x8, R0 ;  /* 0x0000000804047824 */ /* 0x004fc800078e0200 */
[----:B------:R-:W2:Y:S02]  /*25b00*/  SYNCS.PHASECHK.TRANS64.TRYWAIT P0, [R4+URZ], R5 ;  /* 0x00000005040075a7 */ /* 0x000ea4000800017f */
[----:B--2---:R-:W-:Y:S05]  /*25b10*/  @!P0 BRA `(.L_x_788) ;  /* 0x0000001800d88947 */ /* 0x004fea0003800000 */
.L_x_881:
[----:B------:R-:W-:-:S07]  /*25b20*/  IMAD R3, R3, 0x8, R0 ;  /* 0x0000000803037824 */ /* 0x000fce00078e0200 */
.L_x_789:
[----:B---3--:R3:W4:Y:S02]  /*25b30*/  SYNCS.PHASECHK.TRANS64.TRYWAIT P0, [R3+URZ], R2 ;  /* 0x00000002030075a7 */ /* 0x008724000800017f */
[----:B----4-:R-:W-:Y:S05]  /*25b40*/  @!P0 NANOSLEEP.SYNCS 0x989680 ;  /* 0x009896800000895d */ /* 0x010fea0003900000 */
[----:B------:R-:W4:Y:S02]  /*25b50*/  @!P0 SYNCS.PHASECHK.TRANS64 P0, [R3+URZ], R2 ;  /* 0x00000002030085a7 */ /* 0x000f24000800007f */
[----:B----4-:R-:W-:Y:S05]  /*25b60*/  @!P0 BRA `(.L_x_789) ;  /* 0xfffffffc00f08947 */ /* 0x010fea000383ffff */
.L_x_451:
[----:B------:R-:W-:Y:S05]  /*25b70*/  BSYNC B7 ;  /* 0x0000000000077941 */ /* 0x000fea0003800000 */
.L_x_448:
[----:B------:R-:W-:Y:S05]  /*25b80*/  EXIT ;  /* 0x000000000000794d */ /* 0x000fea0003800000 */
.L_x_471:
[----:B0-----:R0:W1:Y:S02]  /*25b90*/  SYNCS.PHASECHK.TRANS64.TRYWAIT P6, [R0+URZ+0x38890], R114 ;  /* 0x03889072000075a7 */ /* 0x00106400080c017f */
[----:B-1----:R-:W-:Y:S05]  /*25ba0*/  @!P6 NANOSLEEP.SYNCS 0x989680 ;  /* 0x009896800000e95d */ /* 0x002fea0003900000 */
[----:B------:R-:W1:Y:S02]  /*25bb0*/  @!P6 SYNCS.PHASECHK.TRANS64 P6, [R0+URZ+0x38890], R114 ;  /* 0x038890720000e5a7 */ /* 0x000e6400080c007f */
[----:B-1----:R-:W-:Y:S05]  /*25bc0*/  @!P6 BRA `(.L_x_471) ;  /* 0xfffffffc00f0e947 */ /* 0x002fea000383ffff */
[----:B------:R-:W-:Y:S05]  /*25bd0*/  BRA `(.L_x_790) ;  /* 0xfffffddc00087947 */ /* 0x000fea000383ffff */
.L_x_527:
[----:B-1----:R1:W3:Y:S02]  /*25be0*/  SYNCS.PHASECHK.TRANS64.TRYWAIT P6, [R0+URZ+0x38890], R114 ;  /* 0x03889072000075a7 */ /* 0x0022e400080c017f */
[----:B---3--:R-:W-:Y:S05]  /*25bf0*/  @!P6 NANOSLEEP.SYNCS 0x989680 ;  /* 0x009896800000e95d */ /* 0x008fea0003900000 */
[----:B------:R-:W3:Y:S02]  /*25c00*/  @!P6 SYNCS.PHASECHK.TRANS64 P6, [R0+URZ+0x38890], R114 ;  /* 0x038890720000e5a7 */ /* 0x000ee400080c007f */
[----:B---3--:R-:W-:Y:S05]  /*25c10*/  @!P6 BRA `(.L_x_527) ;  /* 0xfffffffc00f0e947 */ /* 0x008fea000383ffff */
[----:B------:R-:W-:Y:S05]  /*25c20*/  BRA `(.L_x_791) ;  /* 0xfffffe1000d07947 */ /* 0x000fea000383ffff */
.L_x_552:
[----:B-1----:R1:W2:Y:S02]  /*25c30*/  SYNCS.PHASECHK.TRANS64.TRYWAIT P3, [R0+URZ+0x38890], R114 ;  /* 0x03889072000075a7 */ /* 0x0022a4000806017f */
[----:B--2---:R-:W-:Y:S05]  /*25c40*/  @!P3 NANOSLEEP.SYNCS 0x989680 ;  /* 0x009896800000b95d */ /* 0x004fea0003900000 */
[----:B------:R-:W2:Y:S02]  /*25c50*/  @!P3 SYNCS.PHASECHK.TRANS64 P3, [R0+URZ+0x38890], R114 ;  /* 0x038890720000b5a7 */ /* 0x000ea4000806007f */
[----:B--2---:R-:W-:Y:S05]  /*25c60*/  @!P3 BRA `(.L_x_552) ;  /* 0xfffffffc00f0b947 */ /* 0x004fea000383ffff */
[----:B------:R-:W-:Y:S05]  /*25c70*/  BRA `(.L_x_792) ;  /* 0xfffffe4400b07947 */ /* 0x000fea000383ffff */
.L_x_560:
[----:B-1----:R1:W2:Y:S02]  /*25c80*/  SYNCS.PHASECHK.TRANS64.TRYWAIT P2, [R0+URZ+0x388b0], R114 ;  /* 0x0388b072000075a7 */ /* 0x0022a4000804017f */
[----:B--2---:R-:W-:Y:S05]  /*25c90*/  @!P2 NANOSLEEP.SYNCS 0x989680 ;  /* 0x009896800000a95d */ /* 0x004fea0003900000 */
[----:B------:R-:W2:Y:S02]  /*25ca0*/  @!P2 SYNCS.PHASECHK.TRANS64 P2, [R0+URZ+0x388b0], R114 ;  /* 0x0388b0720000a5a7 */ /* 0x000ea4000804007f */
[----:B--2---:R-:W-:Y:S05]  /*25cb0*/  @!P2 BRA `(.L_x_560) ;  /* 0xfffffffc00f0a947 */ /* 0x004fea000383ffff */
[----:B------:R-:W-:Y:S05]  /*25cc0*/  BRA `(.L_x_793) ;  /* 0xfffffe4800cc7947 */ /* 0x000fea000383ffff */
.L_x_582:
[----:B------:R-:W-:Y:S01]  /*25cd0*/  BSSY B1, `(.L_x_794) ;  /* 0x0000008000017945 */ /* 0x000fe20003800000 */
[----:B------:R-:W-:Y:S02]  /*25ce0*/  IMAD.MOV.U32 R13, RZ, RZ, R29 ;  /* 0x000000ffff0d7224 */ /* 0x000fe400078e001d */
[----:B------:R-:W-:Y:S02]  /*25cf0*/  IMAD.MOV.U32 R12, RZ, RZ, RZ ;  /* 0x000000ffff0c7224 */ /* 0x000fe400078e00ff */
[----:B------:R-:W-:Y:S02]  /*25d00*/  IMAD.MOV.U32 R11, RZ, RZ, 0x181f ;  /* 0x0000181fff0b7424 */ /* 0x000fe400078e00ff */
[----:B------:R-:W-:-:S07]  /*25d10*/  IMAD.MOV.U32 R15, RZ, RZ, -0x1 ;  /* 0xffffffffff0f7424 */ /* 0x000fce00078e00ff */
[----:B------:R-:W-:Y:S05]  /*25d20*/  WARPSYNC.COLLECTIVE R15, `(.L_x_795) ;  /* 0x000000000f087348 */ /* 0x000fea0003c00000 */
[----:B------:R0:W1:Y:S02]  /*25d30*/  SHFL.IDX P6, R14, R13, R12, R11 ;  /* 0x0000000c0d0e7389 */ /* 0x00006400000c000b */
[----:B01----:R-:W-:Y:S01]  /*25d40*/  ENDCOLLECTIVE ;  /* 0x000000000000791b */ /* 0x003fe20003800000 */
.L_x_795:
[----:B------:R-:W-:Y:S05]  /*25d50*/  BSYNC B1 ;  /* 0x0000000000017941 */ /* 0x000fea0003800000 */
.L_x_794:
[----:B------:R-:W-:Y:S05]  /*25d60*/  BRA `(.L_x_796) ;  /* 0xfffffe60002c7947 */ /* 0x000fea000383ffff */
.L_x_583:
[----:B------:R-:W-:Y:S01]  /*25d70*/  BSSY B1, `(.L_x_797) ;  /* 0x0000008000017945 */ /* 0x000fe20003800000 */
[----:B------:R-:W-:Y:S01]  /*25d80*/  IMAD.MOV.U32 R13, RZ, RZ, R28 ;  /* 0x000000ffff0d7224 */ /* 0x000fe200078e001c */
[----:B------:R-:W-:Y:S01]  /*25d90*/  MOV R12, RZ ;  /* 0x000000ff000c7202 */ /* 0x000fe20000000f00 */
[----:B------:R-:W-:Y:S02]  /*25da0*/  IMAD.MOV.U32 R11, RZ, RZ, 0x181f ;  /* 0x0000181fff0b7424 */ /* 0x000fe400078e00ff */
[----:B------:R-:W-:-:S07]  /*25db0*/  IMAD.MOV.U32 R15, RZ, RZ, -0x1 ;  /* 0xffffffffff0f7424 */ /* 0x000fce00078e00ff */
[----:B------:R-:W-:Y:S05]  /*25dc0*/  WARPSYNC.COLLECTIVE R15, `(.L_x_798) ;  /* 0x000000000f087348 */ /* 0x000fea0003c00000 */
[----:B------:R0:W1:Y:S02]  /*25dd0*/  SHFL.IDX P6, R14, R13, R12, R11 ;  /* 0x0000000c0d0e7389 */ /* 0x00006400000c000b */
[----:B01----:R-:W-:Y:S01]  /*25de0*/  ENDCOLLECTIVE ;  /* 0x000000000000791b */ /* 0x003fe20003800000 */
.L_x_798:
[----:B------:R-:W-:Y:S05]  /*25df0*/  BSYNC B1 ;  /* 0x0000000000017941 */ /* 0x000fea0003800000 */
.L_x_797:
[----:B------:R-:W-:Y:S05]  /*25e00*/  BRA `(.L_x_799) ;  /* 0xfffffe6000107947 */ /* 0x000fea000383ffff */
.L_x_584:
        /* <DEDUP_REMOVED lines=8> */
.L_x_801:
[----:B------:R-:W-:Y:S05]  /*25e90*/  BSYNC B1 ;  /* 0x0000000000017941 */ /* 0x000fea0003800000 */
.L_x_800:
[----:B------:R-:W-:Y:S05]  /*25ea0*/  BRA `(.L_x_802) ;  /* 0xfffffe5c00f47947 */ /* 0x000fea000383ffff */
.L_x_585:
        /* <DEDUP_REMOVED lines=8> */
.L_x_804:
[----:B------:R-:W-:Y:S05]  /*25f30*/  BSYNC B1 ;  /* 0x0000000000017941 */ /* 0x000fea0003800000 */
.L_x_803:
[----:B------:R-:W-:Y:S05]  /*25f40*/  BRA `(.L_x_805) ;  /* 0xfffffe5c00d87947 */ /* 0x000fea000383ffff */
.L_x_587:
[----:B0-----:R0:W1:Y:S02]  /*25f50*/  SYNCS.PHASECHK.TRANS64.TRYWAIT P1, [R16+URZ+0x38800], R7 ;  /* 0x03880007100075a7 */ /* 0x001064000802017f */
[----:B-1----:R-:W-:Y:S05]  /*25f60*/  @!P1 NANOSLEEP.SYNCS 0x989680 ;  /* 0x009896800000995d */ /* 0x002fea0003900000 */
[----:B------:R-:W1:Y:S02]  /*25f70*/  @!P1 SYNCS.PHASECHK.TRANS64 P1, [R16+URZ+0x38800], R7 ;  /* 0x03880007100095a7 */ /* 0x000e64000802007f */
[----:B-1----:R-:W-:Y:S05]  /*25f80*/  @!P1 BRA `(.L_x_587) ;  /* 0xfffffffc00f09947 */ /* 0x002fea000383ffff */
[----:B------:R-:W-:Y:S05]  /*25f90*/  BRA `(.L_x_806) ;  /* 0xfffffe6000207947 */ /* 0x000fea000383ffff */
.L_x_621:
        /* <DEDUP_REMOVED lines=8> */
.L_x_808:
[----:B------:R-:W-:Y:S05]  /*26020*/  BSYNC B1 ;  /* 0x0000000000017941 */ /* 0x000fea0003800000 */
.L_x_807:
[----:B------:R-:W-:Y:S05]  /*26030*/  BRA `(.L_x_809) ;  /* 0xfffffe8c00987947 */ /* 0x000fea000383ffff */
.L_x_622:
        /* <DEDUP_REMOVED lines=8> */
.L_x_811:
[----:B------:R-:W-:Y:S05]  /*260c0*/  BSYNC B1 ;  /* 0x0000000000017941 */ /* 0x000fea0003800000 */
.L_x_810:
[----:B------:R-:W-:Y:S05]  /*260d0*/  BRA `(.L_x_812) ;  /* 0xfffffe8c007c7947 */ /* 0x000fea000383ffff */
.L_x_623:
[----:B------:R-:W-:Y:S01]  /*260e0*/  BSSY B1, `(.L_x_813) ;  /* 0x0000008000017945 */ /* 0x000fe20003800000 */
[----:B------:R-:W-:Y:S01]  /*260f0*/  IMAD.MOV.U32 R13, RZ, RZ, R31 ;  /* 0x000000ffff0d7224 */ /* 0x000fe200078e001f */
[----:B------:R-:W-:Y:S01]  /*26100*/  MOV R11, 0x181f ;  /* 0x0000181f000b7802 */ /* 0x000fe20000000f00 */
[----:B------:R-:W-:Y:S02]  /*26110*/  IMAD.MOV.U32 R12, RZ, RZ, RZ ;  /* 0x000000ffff0c7224 */ /* 0x000fe400078e00ff */
[----:B------:R-:W-:-:S07]  /*26120*/  IMAD.MOV.U32 R15, RZ, RZ, -0x1 ;  /* 0xffffffffff0f7424 */ /* 0x000fce00078e00ff */
[----:B------:R-:W-:Y:S05]  /*26130*/  WARPSYNC.COLLECTIVE R15, `(.L_x_814) ;  /* 0x000000000f087348 */ /* 0x000fea0003c00000 */
[----:B------:R0:W1:Y:S02]  /*26140*/  SHFL.IDX P6, R14, R13, R12, R11 ;  /* 0x0000000c0d0e7389 */ /* 0x00006400000c000b */
[----:B01----:R-:W-:Y:S01]  /*26150*/  ENDCOLLECTIVE ;  /* 0x000000000000791b */ /* 0x003fe20003800000 */
.L_x_814:
[----:B------:R-:W-:Y:S05]  /*26160*/  BSYNC B1 ;  /* 0x0000000000017941 */ /* 0x000fea0003800000 */
.L_x_813:
[----:B------:R-:W-:Y:S05]  /*26170*/  BRA `(.L_x_815) ;  /* 0xfffffe8c00607947 */ /* 0x000fea000383ffff */
.L_x_624:
        /* <DEDUP_REMOVED lines=8> */
.L_x_817:
[----:B------:R-:W-:Y:S05]  /*26200*/  BSYNC B1 ;  /* 0x0000000000017941 */ /* 0x000fea0003800000 */
.L_x_816:
[----:B------:R-:W-:Y:S05]  /*26210*/  BRA `(.L_x_818) ;  /* 0xfffffe8c00447947 */ /* 0x000fea000383ffff */
.L_x_626:
[----:B0-----:R0:W1:Y:S02]  /*26220*/  SYNCS.PHASECHK.TRANS64.TRYWAIT P0, [R16+URZ+0x38800], R5 ;  /* 0x03880005100075a7 */ /* 0x001064000800017f */
[----:B-1----:R-:W-:Y:S05]  /*26230*/  @!P0 NANOSLEEP.SYNCS 0x989680 ;  /* 0x009896800000895d */ /* 0x002fea0003900000 */
[----:B------:R-:W1:Y:S02]  /*26240*/  @!P0 SYNCS.PHASECHK.TRANS64 P0, [R16+URZ+0x38800], R5 ;  /* 0x03880005100085a7 */ /* 0x000e64000800007f */
[----:B-1----:R-:W-:Y:S05]  /*26250*/  @!P0 BRA `(.L_x_626) ;  /* 0xfffffffc00f08947 */ /* 0x002fea000383ffff */
[----:B------:R-:W-:Y:S05]  /*26260*/  BRA `(.L_x_819) ;  /* 0xfffffe8c00847947 */ /* 0x000fea000383ffff */
.L_x_644:
[----:B-1----:R1:W2:Y:S02]  /*26270*/  SYNCS.PHASECHK.TRANS64.TRYWAIT P1, [R0+URZ+0x38830], R3 ;  /* 0x03883003000075a7 */ /* 0x0022a4000802017f */
[----:B--2---:R-:W-:Y:S05]  /*26280*/  @!P1 NANOSLEEP.SYNCS 0x989680 ;  /* 0x009896800000995d */ /* 0x004fea0003900000 */
[----:B------:R-:W2:Y:S02]  /*26290*/  @!P1 SYNCS.PHASECHK.TRANS64 P1, [R0+URZ+0x38830], R3 ;  /* 0x03883003000095a7 */ /* 0x000ea4000802007f */
[----:B--2---:R-:W-:Y:S05]  /*262a0*/  @!P1 BRA `(.L_x_644) ;  /* 0xfffffffc00f09947 */ /* 0x004fea000383ffff */
[----:B------:R-:W-:Y:S05]  /*262b0*/  BRA `(.L_x_643) ;  /* 0xfffffebc00a87947 */ /* 0x000fea000383ffff */
.L_x_651:
[----:B-1----:R1:W2:Y:S02]  /*262c0*/  SYNCS.PHASECHK.TRANS64.TRYWAIT P2, [R11+URZ+0x38830], R4 ;  /* 0x038830040b0075a7 */ /* 0x0022a4000804017f */
[----:B--2---:R-:W-:Y:S05]  /*262d0*/  @!P2 NANOSLEEP.SYNCS 0x989680 ;  /* 0x009896800000a95d */ /* 0x004fea0003900000 */
[----:B------:R-:W2:Y:S02]  /*262e0*/  @!P2 SYNCS.PHASECHK.TRANS64 P2, [R11+URZ+0x38830], R4 ;  /* 0x038830040b00a5a7 */ /* 0x000ea4000804007f */
[----:B--2---:R-:W-:Y:S05]  /*262f0*/  @!P2 BRA `(.L_x_651) ;  /* 0xfffffffc00f0a947 */ /* 0x004fea000383ffff */
[----:B------:R-:W-:Y:S05]  /*26300*/  BRA `(.L_x_650) ;  /* 0xffffff0c003c7947 */ /* 0x000fea000383ffff */
.L_x_656:
[----:B-1----:R1:W2:Y:S02]  /*26310*/  SYNCS.PHASECHK.TRANS64.TRYWAIT P2, [R9+URZ+0x38850], R0 ;  /* 0x03885000090075a7 */ /* 0x0022a4000804017f */
[----:B--2---:R-:W-:Y:S05]  /*26320*/  @!P2 NANOSLEEP.SYNCS 0x989680 ;  /* 0x009896800000a95d */ /* 0x004fea0003900000 */
[----:B------:R-:W2:Y:S02]  /*26330*/  @!P2 SYNCS.PHASECHK.TRANS64 P2, [R9+URZ+0x38850], R0 ;  /* 0x038850000900a5a7 */ /* 0x000ea4000804007f */
[----:B--2---:R-:W-:Y:S05]  /*26340*/  @!P2 BRA `(.L_x_656) ;  /* 0xfffffffc00f0a947 */ /* 0x004fea000383ffff */
[----:B------:R-:W-:Y:S05]  /*26350*/  BRA `(.L_x_655) ;  /* 0xffffff4400047947 */ /* 0x000fea000383ffff */
.L_x_662:
[----:B-1----:R1:W2:Y:S02]  /*26360*/  SYNCS.PHASECHK.TRANS64.TRYWAIT P0, [R0+URZ+0x38850], R7 ;  /* 0x03885007000075a7 */ /* 0x0022a4000800017f */
[----:B--2---:R-:W-:Y:S05]  /*26370*/  @!P0 NANOSLEEP.SYNCS 0x989680 ;  /* 0x009896800000895d */ /* 0x004fea0003900000 */
[----:B------:R-:W2:Y:S02]  /*26380*/  @!P0 SYNCS.PHASECHK.TRANS64 P0, [R0+URZ+0x38850], R7 ;  /* 0x03885007000085a7 */ /* 0x000ea4000800007f */
[----:B--2---:R-:W-:Y:S05]  /*26390*/  @!P0 BRA `(.L_x_662) ;  /* 0xfffffffc00f08947 */ /* 0x004fea000383ffff */
[----:B------:R-:W-:Y:S05]  /*263a0*/  BRA `(.L_x_661) ;  /* 0xffffff5c00247947 */ /* 0x000fea000383ffff */
.L_x_694:
[----:B------:R-:W0:Y:S01]  /*263b0*/  S2R R11, SR_TID.X ;  /* 0x00000000000b7919 */ /* 0x000e220000002100 */
[----:B------:R-:W-:Y:S01]  /*263c0*/  BSSY B1, `(.L_x_820) ;  /* 0x000000a000017945 */ /* 0x000fe20003800000 */
[----:B------:R-:W-:Y:S02]  /*263d0*/  IMAD.MOV.U32 R12, RZ, RZ, RZ ;  /* 0x000000ffff0c7224 */ /* 0x000fe400078e00ff */
[----:B------:R-:W-:Y:S01]  /*263e0*/  IMAD.MOV.U32 R15, RZ, RZ, -0x1 ;  /* 0xffffffffff0f7424 */ /* 0x000fe200078e00ff */
[----:B0-----:R-:W-:-:S04]  /*263f0*/  SHF.R.U32.HI R11, RZ, 0x5, R11 ;  /* 0x00000005ff0b7819 */ /* 0x001fc8000001160b */
[----:B------:R-:W-:-:S05]  /*26400*/  LOP3.LUT R11, R11, 0x3, RZ, 0xc0, !PT ;  /* 0x000000030b0b7812 */ /* 0x000fca00078ec0ff */
[----:B------:R-:W-:Y:S02]  /*26410*/  IMAD.MOV.U32 R13, RZ, RZ, R11 ;  /* 0x000000ffff0d7224 */ /* 0x000fe400078e000b */
[----:B------:R-:W-:-:S07]  /*26420*/  IMAD.MOV.U32 R11, RZ, RZ, 0x1f ;  /* 0x0000001fff0b7424 */ /* 0x000fce00078e00ff */
[----:B-----5:R-:W-:Y:S05]  /*26430*/  WARPSYNC.COLLECTIVE R15, `(.L_x_821) ;  /* 0x000000000f087348 */ /* 0x020fea0003c00000 */
[----:B------:R0:W1:Y:S02]  /*26440*/  SHFL.IDX P6, R14, R13, R12, R11 ;  /* 0x0000000c0d0e7389 */ /* 0x00006400000c000b */
[----:B01---5:R-:W-:Y:S01]  /*26450*/  ENDCOLLECTIVE ;  /* 0x000000000000791b */ /* 0x023fe20003800000 */
.L_x_821:
[----:B------:R-:W-:Y:S05]  /*26460*/  BSYNC B1 ;  /* 0x0000000000017941 */ /* 0x000fea0003800000 */
.L_x_820:
[----:B------:R-:W-:Y:S05]  /*26470*/  BRA `(.L_x_822) ;  /* 0xffffffa400107947 */ /* 0x000fea000383ffff */
.L_x_695:
[----:B------:R-:W-:Y:S01]  /*26480*/  BSSY B1, `(.L_x_823) ;  /* 0x0000006000017945 */ /* 0x000fe20003800000 */
[----:B------:R-:W-:-:S07]  /*26490*/  IMAD.MOV.U32 R15, RZ, RZ, -0x1 ;  /* 0xffffffffff0f7424 */ /* 0x000fce00078e00ff */
[----:B-----5:R-:W-:Y:S05]  /*264a0*/  WARPSYNC.COLLECTIVE R15, `(.L_x_824) ;  /* 0x000000000f0c7348 */ /* 0x020fea0003c00000 */
[----:B------:R-:W-:Y:S02]  /*264b0*/  ELECT P6, UR62, PT ;  /* 0x00000000003e782f */ /* 0x000fe400038c0000 */
[----:B------:R-:W-:Y:S01]  /*264c0*/  MOV R14, UR62 ;  /* 0x0000003e000e7c02 */ /* 0x000fe20008000f00 */
[----:B-----5:R-:W-:Y:S10]  /*264d0*/  ENDCOLLECTIVE ;  /* 0x000000000000791b */ /* 0x020ff40003800000 */
.L_x_824:
[----:B------:R-:W-:Y:S05]  /*264e0*/  BSYNC B1 ;  /* 0x0000000000017941 */ /* 0x000fea0003800000 */
.L_x_823:
[----:B------:R-:W-:Y:S05]  /*264f0*/  BRA `(.L_x_825) ;  /* 0xffffffa000fc7947 */ /* 0x000fea000383ffff */
.L_x_697:
[----:B0-----:R0:W1:Y:S02]  /*26500*/  SYNCS.PHASECHK.TRANS64.TRYWAIT P0, [R9+URZ+0x38820], R5 ;  /* 0x03882005090075a7 */ /* 0x001064000800017f */
[----:B-1----:R-:W-:Y:S05]  /*26510*/  @!P0 NANOSLEEP.SYNCS 0x989680 ;  /* 0x009896800000895d */ /* 0x002fea0003900000 */
[----:B------:R-:W1:Y:S02]  /*26520*/  @!P0 SYNCS.PHASECHK.TRANS64 P0, [R9+URZ+0x38820], R5 ;  /* 0x03882005090085a7 */ /* 0x000e64000800007f */
[----:B-1----:R-:W-:Y:S05]  /*26530*/  @!P0 BRA `(.L_x_697) ;  /* 0xfffffffc00f08947 */ /* 0x002fea000383ffff */
[----:B------:R-:W-:Y:S05]  /*26540*/  BRA `(.L_x_826) ;  /* 0xffffffa400187947 */ /* 0x000fea000383ffff */
.L_x_700:
[----:B0-----:R0:W1:Y:S02]  /*26550*/  SYNCS.PHASECHK.TRANS64.TRYWAIT P0, [R5+URZ+0x388a0], R10 ;  /* 0x0388a00a050075a7 */ /* 0x001064000800017f */
[----:B-1----:R-:W-:Y:S05]  /*26560*/  @!P0 NANOSLEEP.SYNCS 0x989680 ;  /* 0x009896800000895d */ /* 0x002fea0003900000 */
[----:B------:R-:W1:Y:S02]  /*26570*/  @!P0 SYNCS.PHASECHK.TRANS64 P0, [R5+URZ+0x388a0], R10 ;  /* 0x0388a00a050085a7 */ /* 0x000e64000800007f */
[----:B-1----:R-:W-:Y:S05]  /*26580*/  @!P0 BRA `(.L_x_700) ;  /* 0xfffffffc00f08947 */ /* 0x002fea000383ffff */
[----:B------:R-:W-:Y:S05]  /*26590*/  BRA `(.L_x_827) ;  /* 0xffffffa400287947 */ /* 0x000fea000383ffff */
.L_x_702:
[----:B-1----:R1:W2:Y:S02]  /*265a0*/  SYNCS.PHASECHK.TRANS64.TRYWAIT P0, [R5+URZ+0x388c0], R10 ;  /* 0x0388c00a050075a7 */ /* 0x0022a4000800017f */
[----:B--2---:R-:W-:Y:S05]  /*265b0*/  @!P0 NANOSLEEP.SYNCS 0x989680 ;  /* 0x009896800000895d */ /* 0x004fea0003900000 */
[----:B------:R-:W2:Y:S02]  /*265c0*/  @!P0 SYNCS.PHASECHK.TRANS64 P0, [R5+URZ+0x388c0], R10 ;  /* 0x0388c00a050085a7 */ /* 0x000ea4000800007f */
[----:B--2---:R-:W-:Y:S05]  /*265d0*/  @!P0 BRA `(.L_x_702) ;  /* 0xfffffffc00f08947 */ /* 0x004fea000383ffff */
[----:B------:R-:W-:Y:S05]  /*265e0*/  BRA `(.L_x_828) ;  /* 0xffffffa400c87947 */ /* 0x000fea000383ffff */
.L_x_706:
[----:B0-----:R0:W1:Y:S02]  /*265f0*/  SYNCS.PHASECHK.TRANS64.TRYWAIT P0, [R6+URZ+0x388a0], R7 ;  /* 0x0388a007060075a7 */ /* 0x001064000800017f */
[----:B-1----:R-:W-:Y:S05]  /*26600*/  @!P0 NANOSLEEP.SYNCS 0x989680 ;  /* 0x009896800000895d */ /* 0x002fea0003900000 */
[----:B------:R-:W1:Y:S02]  /*26610*/  @!P0 SYNCS.PHASECHK.TRANS64 P0, [R6+URZ+0x388a0], R7 ;  /* 0x0388a007060085a7 */ /* 0x000e64000800007f */
[----:B-1----:R-:W-:Y:S05]  /*26620*/  @!P0 BRA `(.L_x_706) ;  /* 0xfffffffc00f08947 */ /* 0x002fea000383ffff */
[----:B------:R-:W-:Y:S05]  /*26630*/  BRA `(.L_x_829) ;  /* 0xffffffa800b07947 */ /* 0x000fea000383ffff */
.L_x_708:
[----:B-1----:R1:W2:Y:S02]  /*26640*/  SYNCS.PHASECHK.TRANS64.TRYWAIT P1, [R6+URZ+0x388c0], R7 ;  /* 0x0388c007060075a7 */ /* 0x0022a4000802017f */
[----:B--2---:R-:W-:Y:S05]  /*26650*/  @!P1 NANOSLEEP.SYNCS 0x989680 ;  /* 0x009896800000995d */ /* 0x004fea0003900000 */
[----:B------:R-:W2:Y:S02]  /*26660*/  @!P1 SYNCS.PHASECHK.TRANS64 P1, [R6+URZ+0x388c0], R7 ;  /* 0x0388c007060095a7 */ /* 0x000ea4000802007f */
[----:B--2---:R-:W-:Y:S05]  /*26670*/  @!P1 BRA `(.L_x_708) ;  /* 0xfffffffc00f09947 */ /* 0x004fea000383ffff */
[----:B------:R-:W-:Y:S05]  /*26680*/  BRA `(.L_x_830) ;  /* 0xffffffac00487947 */ /* 0x000fea000383ffff */
.L_x_721:
[----:B------:R-:W0:Y:S01]  /*26690*/  S2R R3, SR_TID.X ;  /* 0x0000000000037919 */ /* 0x000e220000002100 */
[----:B------:R-:W-:Y:S01]  /*266a0*/  BSSY B0, `(.L_x_831) ;  /* 0x000000a000007945 */ /* 0x000fe20003800000 */
[----:B------:R-:W-:Y:S02]  /*266b0*/  IMAD.MOV.U32 R12, RZ, RZ, RZ ;  /* 0x000000ffff0c7224 */ /* 0x000fe400078e00ff */
[----:B------:R-:W-:Y:S02]  /*266c0*/  IMAD.MOV.U32 R11, RZ, RZ, 0x1f ;  /* 0x0000001fff0b7424 */ /* 0x000fe400078e00ff */
[----:B------:R-:W-:Y:S01]  /*266d0*/  IMAD.MOV.U32 R15, RZ, RZ, -0x1 ;  /* 0xffffffffff0f7424 */ /* 0x000fe200078e00ff */
[----:B0-----:R-:W-:-:S04]  /*266e0*/  SHF.R.U32.HI R3, RZ, 0x5, R3 ;  /* 0x00000005ff037819 */ /* 0x001fc80000011603 */
[----:B------:R-:W-:-:S05]  /*266f0*/  LOP3.LUT R3, R3, 0x3, RZ, 0xc0, !PT ;  /* 0x0000000303037812 */ /* 0x000fca00078ec0ff */
[----:B------:R-:W-:-:S07]  /*26700*/  IMAD.MOV.U32 R13, RZ, RZ, R3 ;  /* 0x000000ffff0d7224 */ /* 0x000fce00078e0003 */
[----:B------:R-:W-:Y:S05]  /*26710*/  WARPSYNC.COLLECTIVE R15, `(.L_x_832) ;  /* 0x000000000f087348 */ /* 0x000fea0003c00000 */
[----:B------:R0:W1:Y:S02]  /*26720*/  SHFL.IDX P6, R14, R13, R12, R11 ;  /* 0x0000000c0d0e7389 */ /* 0x00006400000c000b */
[----:B01----:R-:W-:Y:S01]  /*26730*/  ENDCOLLECTIVE ;  /* 0x000000000000791b */ /* 0x003fe20003800000 */
.L_x_832:
[----:B------:R-:W-:Y:S05]  /*26740*/  BSYNC B0 ;  /* 0x0000000000007941 */ /* 0x000fea0003800000 */
.L_x_831:
[----:B------:R-:W-:Y:S05]  /*26750*/  BRA `(.L_x_833) ;  /* 0xffffffb800a87947 */ /* 0x000fea000383ffff */
.L_x_722:
[----:B------:R-:W-:Y:S01]  /*26760*/  BSSY B0, `(.L_x_834) ;  /* 0x0000006000007945 */ /* 0x000fe20003800000 */
[----:B------:R-:W-:-:S07]  /*26770*/  IMAD.MOV.U32 R15, RZ, RZ, -0x1 ;  /* 0xffffffffff0f7424 */ /* 0x000fce00078e00ff */
[----:B------:R-:W-:Y:S05]  /*26780*/  WARPSYNC.COLLECTIVE R15, `(.L_x_835) ;  /* 0x000000000f0c7348 */ /* 0x000fea0003c00000 */
[----:B------:R-:W-:Y:S02]  /*26790*/  ELECT P6, UR62, PT ;  /* 0x00000000003e782f */ /* 0x000fe400038c0000 */
[----:B------:R-:W-:Y:S01]  /*267a0*/  MOV R14, UR62 ;  /* 0x0000003e000e7c02 */ /* 0x000fe20008000f00 */
[----:B------:R-:W-:Y:S10]  /*267b0*/  ENDCOLLECTIVE ;  /* 0x000000000000791b */ /* 0x000ff40003800000 */
.L_x_835:
[----:B------:R-:W-:Y:S05]  /*267c0*/  BSYNC B0 ;  /* 0x0000000000007941 */ /* 0x000fea0003800000 */
.L_x_834:
[----:B------:R-:W-:Y:S05]  /*267d0*/  BRA `(.L_x_836) ;  /* 0xffffffb800a07947 */ /* 0x000fea000383ffff */
.L_x_725:
[----:B0-----:R0:W1:Y:S02]  /*267e0*/  SYNCS.PHASECHK.TRANS64.TRYWAIT P0, [R6+URZ+0x38840], R7 ;  /* 0x03884007060075a7 */ /* 0x001064000800017f */
[----:B-1----:R-:W-:Y:S05]  /*267f0*/  @!P0 NANOSLEEP.SYNCS 0x989680 ;  /* 0x009896800000895d */ /* 0x002fea0003900000 */
[----:B------:R-:W1:Y:S02]  /*26800*/  @!P0 SYNCS.PHASECHK.TRANS64 P0, [R6+URZ+0x38840], R7 ;  /* 0x03884007060085a7 */ /* 0x000e64000800007f */
[----:B-1----:R-:W-:Y:S05]  /*26810*/  @!P0 BRA `(.L_x_725) ;  /* 0xfffffffc00f08947 */ /* 0x002fea000383ffff */
[----:B------:R-:W-:Y:S05]  /*26820*/  BRA `(.L_x_837) ;  /* 0xffffffbc00147947 */ /* 0x000fea000383ffff */
.L_x_728:
        /* <DEDUP_REMOVED lines=8> */
.L_x_736:
[----:B0-----:R0:W1:Y:S02]  /*268b0*/  SYNCS.PHASECHK.TRANS64.TRYWAIT P0, [R8+URZ+0x38840], R9 ;  /* 0x03884009080075a7 */ /* 0x001064000800017f */
[----:B-1----:R-:W-:Y:S05]  /*268c0*/  @!P0 NANOSLEEP.SYNCS 0x989680 ;  /* 0x009896800000895d */ /* 0x002fea0003900000 */
[----:B------:R-:W1:Y:S02]  /*268d0*/  @!P0 SYNCS.PHASECHK.TRANS64 P0, [R8+URZ+0x38840], R9 ;  /* 0x03884009080085a7 */ /* 0x000e64000800007f */
[----:B-1----:R-:W-:Y:S05]  /*268e0*/  @!P0 BRA `(.L_x_736) ;  /* 0xfffffffc00f08947 */ /* 0x002fea000383ffff */
[----:B------:R-:W-:Y:S05]  /*268f0*/  BRA `(.L_x_839) ;  /* 0xffffffc400587947 */ /* 0x000fea000383ffff */
.L_x_738:
[----:B0-----:R0:W1:Y:S02]  /*26900*/  SYNCS.PHASECHK.TRANS64.TRYWAIT P0, [R8+URZ+0x38860], R9 ;  /* 0x03886009080075a7 */ /* 0x001064000800017f */
[----:B-1----:R-:W-:Y:S05]  /*26910*/  @!P0 NANOSLEEP.SYNCS 0x989680 ;  /* 0x009896800000895d */ /* 0x002fea0003900000 */
[----:B------:R-:W1:Y:S02]  /*26920*/  @!P0 SYNCS.PHASECHK.TRANS64 P0, [R8+URZ+0x38860], R9 ;  /* 0x03886009080085a7 */ /* 0x000e64000800007f */
[----:B-1----:R-:W-:Y:S05]  /*26930*/  @!P0 BRA `(.L_x_738) ;  /* 0xfffffffc00f08947 */ /* 0x002fea000383ffff */
[----:B------:R-:W-:Y:S05]  /*26940*/  BRA `(.L_x_840) ;  /* 0xffffffc800147947 */ /* 0x000fea000383ffff */
.L_x_744:
[----:B-1----:R1:W2:Y:S02]  /*26950*/  SYNCS.PHASECHK.TRANS64.TRYWAIT P0, [R2+URZ+0x38840], R3 ;  /* 0x03884003020075a7 */ /* 0x0022a4000800017f */
[----:B--2---:R-:W-:Y:S05]  /*26960*/  @!P0 NANOSLEEP.SYNCS 0x989680 ;  /* 0x009896800000895d */ /* 0x004fea0003900000 */
[----:B------:R-:W2:Y:S02]  /*26970*/  @!P0 SYNCS.PHASECHK.TRANS64 P0, [R2+URZ+0x38840], R3 ;  /* 0x03884003020085a7 */ /* 0x000ea4000800007f */
[----:B--2---:R-:W-:Y:S05]  /*26980*/  @!P0 BRA `(.L_x_744) ;  /* 0xfffffffc00f08947 */ /* 0x004fea000383ffff */
[----:B------:R-:W-:Y:S05]  /*26990*/  BRA `(.L_x_841) ;  /* 0xffffffcc00a07947 */ /* 0x000fea000383ffff */
.L_x_746:
[----:B0-----:R0:W1:Y:S02]  /*269a0*/  SYNCS.PHASECHK.TRANS64.TRYWAIT P0, [R2+URZ+0x38860], R3 ;  /* 0x03886003020075a7 */ /* 0x001064000800017f */
[----:B-1----:R-:W-:Y:S05]  /*269b0*/  @!P0 NANOSLEEP.SYNCS 0x989680 ;  /* 0x009896800000895d */ /* 0x002fea0003900000 */
[----:B------:R-:W1:Y:S02]  /*269c0*/  @!P0 SYNCS.PHASECHK.TRANS64 P0, [R2+URZ+0x38860], R3 ;  /* 0x03886003020085a7 */ /* 0x000e64000800007f */
[----:B-1----:R-:W-:Y:S05]  /*269d0*/  @!P0 BRA `(.L_x_746) ;  /* 0xfffffffc00f08947 */ /* 0x002fea000383ffff */
[----:B------:R-:W-:Y:S05]  /*269e0*/  BRA `(.L_x_842) ;  /* 0xffffffd0005c7947 */ /* 0x000fea000383ffff */
.L_x_752:
[----:B--2---:R2:W3:Y:S02]  /*269f0*/  SYNCS.PHASECHK.TRANS64.TRYWAIT P0, [R2+URZ+0x38840], R3 ;  /* 0x03884003020075a7 */ /* 0x0044e4000800017f */
[----:B---3--:R-:W-:Y:S05]  /*26a00*/  @!P0 NANOSLEEP.SYNCS 0x989680 ;  /* 0x009896800000895d */ /* 0x008fea0003900000 */
[----:B------:R-:W3:Y:S02]  /*26a10*/  @!P0 SYNCS.PHASECHK.TRANS64 P0, [R2+URZ+0x38840], R3 ;  /* 0x03884003020085a7 */ /* 0x000ee4000800007f */
[----:B---3--:R-:W-:Y:S05]  /*26a20*/  @!P0 BRA `(.L_x_752) ;  /* 0xfffffffc00f08947 */ /* 0x008fea000383ffff */
[----:B------:R-:W-:Y:S05]  /*26a30*/  BRA `(.L_x_843) ;  /* 0xffffffd400c07947 */ /* 0x000fea000383ffff */
.L_x_754:
[----:B0-----:R0:W1:Y:S02]  /*26a40*/  SYNCS.PHASECHK.TRANS64.TRYWAIT P0, [R2+URZ+0x38860], R8 ;  /* 0x03886008020075a7 */ /* 0x001064000800017f */
[----:B-1----:R-:W-:Y:S05]  /*26a50*/  @!P0 NANOSLEEP.SYNCS 0x989680 ;  /* 0x009896800000895d */ /* 0x002fea0003900000 */
[----:B------:R-:W1:Y:S02]  /*26a60*/  @!P0 SYNCS.PHASECHK.TRANS64 P0, [R2+URZ+0x38860], R8 ;  /* 0x03886008020085a7 */ /* 0x000e64000800007f */
[----:B-1----:R-:W-:Y:S05]  /*26a70*/  @!P0 BRA `(.L_x_754) ;  /* 0xfffffffc00f08947 */ /* 0x002fea000383ffff */
[----:B------:R-:W-:Y:S05]  /*26a80*/  BRA `(.L_x_844) ;  /* 0xffffffd800787947 */ /* 0x000fea000383ffff */
.L_x_762:
[----:B-1----:R1:W2:Y:S02]  /*26a90*/  SYNCS.PHASECHK.TRANS64.TRYWAIT P0, [R3+URZ+0x38860], R0 ;  /* 0x03886000030075a7 */ /* 0x0022a4000800017f */
[----:B--2---:R-:W-:Y:S05]  /*26aa0*/  @!P0 NANOSLEEP.SYNCS 0x989680 ;  /* 0x009896800000895d */ /* 0x004fea0003900000 */
[----:B------:R-:W2:Y:S02]  /*26ab0*/  @!P0 SYNCS.PHASECHK.TRANS64 P0, [R3+URZ+0x38860], R0 ;  /* 0x03886000030085a7 */ /* 0x000ea4000800007f */
[----:B--2---:R-:W-:Y:S05]  /*26ac0*/  @!P0 BRA `(.L_x_762) ;  /* 0xfffffffc00f08947 */ /* 0x004fea000383ffff */
[----:B------:R-:W-:Y:S05]  /*26ad0*/  BRA `(.L_x_845) ;  /* 0xffffffdc00c47947 */ /* 0x000fea000383ffff */
.L_x_765:
[----:B------:R-:W-:Y:S01]  /*26ae0*/  BSSY B0, `(.L_x_846) ;  /* 0x0000008000007945 */ /* 0x000fe20003800000 */
[----:B0-----:R-:W-:Y:S02]  /*26af0*/  IMAD.MOV.U32 R13, RZ, RZ, R16 ;  /* 0x000000ffff0d7224 */ /* 0x001fe400078e0010 */
[----:B------:R-:W-:Y:S02]  /*26b00*/  IMAD.MOV.U32 R12, RZ, RZ, RZ ;  /* 0x000000ffff0c7224 */ /* 0x000fe400078e00ff */
[----:B------:R-:W-:Y:S02]  /*26b10*/  IMAD.MOV.U32 R11, RZ, RZ, 0x1f ;  /* 0x0000001fff0b7424 */ /* 0x000fe400078e00ff */
[----:B------:R-:W-:-:S07]  /*26b20*/  IMAD.MOV.U32 R15, RZ, RZ, -0x1 ;  /* 0xffffffffff0f7424 */ /* 0x000fce00078e00ff */
[----:B-1---5:R-:W-:Y:S05]  /*26b30*/  WARPSYNC.COLLECTIVE R15, `(.L_x_847) ;  /* 0x000000000f087348 */ /* 0x022fea0003c00000 */
[----:B------:R0:W2:Y:S02]  /*26b40*/  SHFL.IDX P6, R14, R13, R12, R11 ;  /* 0x0000000c0d0e7389 */ /* 0x0000a400000c000b */
[----:B012--5:R-:W-:Y:S01]  /*26b50*/  ENDCOLLECTIVE ;  /* 0x000000000000791b */ /* 0x027fe20003800000 */
.L_x_847:
[----:B------:R-:W-:Y:S05]  /*26b60*/  BSYNC B0 ;  /* 0x0000000000007941 */ /* 0x000fea0003800000 */
.L_x_846:
[----:B------:R-:W-:Y:S01]  /*26b70*/  MOV R13, R16 ;  /* 0x00000010000d7202 */ /* 0x000fe20000000f00 */
[----:B------:R-:W-:Y:S02]  /*26b80*/  IMAD.MOV.U32 R12, RZ, RZ, 0x1 ;  /* 0x00000001ff0c7424 */ /* 0x000fe400078e00ff */
[----:B------:R-:W-:Y:S02]  /*26b90*/  IMAD.MOV.U32 R11, RZ, RZ, 0x1f ;  /* 0x0000001fff0b7424 */ /* 0x000fe400078e00ff */
[----:B------:R-:W-:Y:S02]  /*26ba0*/  IMAD.MOV.U32 R15, RZ, RZ, -0x1 ;  /* 0xffffffffff0f7424 */ /* 0x000fe400078e00ff */
[----:B------:R-:W-:-:S07]  /*26bb0*/  IMAD.MOV.U32 R4, RZ, RZ, R14 ;  /* 0x000000ffff047224 */ /* 0x000fce00078e000e */
[----:B------:R-:W-:Y:S05]  /*26bc0*/  WARPSYNC.COLLECTIVE R15, `(.L_x_848) ;  /* 0x000000000f087348 */ /* 0x000fea0003c00000 */
[----:B------:R0:W1:Y:S02]  /*26bd0*/  SHFL.IDX P6, R14, R13, R12, R11 ;  /* 0x0000000c0d0e7389 */ /* 0x00006400000c000b */
[----:B01----:R-:W-:Y:S01]  /*26be0*/  ENDCOLLECTIVE ;  /* 0x000000000000791b */ /* 0x003fe20003800000 */
.L_x_848:
[----:B------:R-:W-:Y:S01]  /*26bf0*/  IMAD.MOV.U32 R5, RZ, RZ, R14 ;  /* 0x000000ffff057224 */ /* 0x000fe200078e000e */
[----:B------:R-:W-:Y:S06]  /*26c00*/  BRA `(.L_x_849) ;  /* 0xffffffe000847947 */ /* 0x000fec000383ffff */
.L_x_768:
        /* <DEDUP_REMOVED lines=8> */
.L_x_851:
[----:B------:R-:W-:Y:S05]  /*26c90*/  BSYNC B0 ;  /* 0x0000000000007941 */ /* 0x000fea0003800000 */
.L_x_850:
        /* <DEDUP_REMOVED lines=10> */
.L_x_852:
        /* <DEDUP_REMOVED lines=8> */
.L_x_853:
        /* <DEDUP_REMOVED lines=8> */
.L_x_854:
[----:B------:R-:W-:Y:S02]  /*26e40*/  MOV R12, 0x10 ;  /* 0x00000010000c7802 */ /* 0x000fe40000000f00 */
[----:B------:R-:W-:Y:S02]  /*26e50*/  SEL R8, R14, RZ, P0 ;  /* 0x000000ff0e087207 */ /* 0x000fe40000000000 */
[----:B------:R-:W-:-:S03]  /*26e60*/  ISETP.GE.U32.AND P0, PT, R9, 0x10, PT ;  /* 0x000000100900780c */ /* 0x000fc60003f06070 */
[----:B------:R-:W-:-:S04]  /*26e70*/  IMAD.IADD R8, R7, 0x1, R8 ;  /* 0x0000000107087824 */ /* 0x000fc800078e0208 */
[----:B------:R-:W-:-:S07]  /*26e80*/  IMAD.MOV.U32 R13, RZ, RZ, R8 ;  /* 0x000000ffff0d7224 */ /* 0x000fce00078e0008 */
[----:B------:R-:W-:Y:S05]  /*26e90*/  WARPSYNC.COLLECTIVE R15, `(.L_x_855) ;  /* 0x000000000f087348 */ /* 0x000fea0003c00000 */
[----:B------:R0:W1:Y:S02]  /*26ea0*/  SHFL.UP P6, R14, R13, R12, R11 ;  /* 0x0400000c0d0e7389 */ /* 0x00006400000c000b */
[----:B01----:R-:W-:Y:S01]  /*26eb0*/  ENDCOLLECTIVE ;  /* 0x000000000000791b */ /* 0x003fe20003800000 */
.L_x_855:
[----:B------:R-:W-:Y:S02]  /*26ec0*/  IMAD.MOV.U32 R12, RZ, RZ, 0x1f ;  /* 0x0000001fff0c7424 */ /* 0x000fe400078e00ff */
[----:B------:R-:W-:Y:S01]  /*26ed0*/  IMAD.MOV.U32 R11, RZ, RZ, 0x1f ;  /* 0x0000001fff0b7424 */ /* 0x000fe200078e00ff */
[----:B------:R-:W-:-:S05]  /*26ee0*/  SEL R7, R14, RZ, P0 ;  /* 0x000000ff0e077207 */ /* 0x000fca0000000000 */
[----:B------:R-:W-:-:S04]  /*26ef0*/  IMAD.IADD R2, R8, 0x1, R7 ;  /* 0x0000000108027824 */ /* 0x000fc800078e0207 */
[----:B------:R-:W-:-:S07]  /*26f00*/  IMAD.MOV.U32 R13, RZ, RZ, R2 ;  /* 0x000000ffff0d7224 */ /* 0x000fce00078e0002 */
[----:B------:R-:W-:Y:S05]  /*26f10*/  WARPSYNC.COLLECTIVE R15, `(.L_x_856) ;  /* 0x000000000f087348 */ /* 0x000fea0003c00000 */
[----:B------:R0:W1:Y:S02]  /*26f20*/  SHFL.IDX P6, R14, R13, R12, R11 ;  /* 0x0000000c0d0e7389 */ /* 0x00006400000c000b */
[----:B01----:R-:W-:Y:S01]  /*26f30*/  ENDCOLLECTIVE ;  /* 0x000000000000791b */ /* 0x003fe20003800000 */
.L_x_856:
[----:B------:R-:W-:Y:S05]  /*26f40*/  BRA `(.L_x_857) ;  /* 0xffffffe0004c7947 */ /* 0x000fea000383ffff */
.L_x_773:
[----:B------:R-:W-:Y:S01]  /*26f50*/  BSSY B0, `(.L_x_858) ;  /* 0x0000008000007945 */ /* 0x000fe20003800000 */
[----:B-----5:R-:W-:Y:S02]  /*26f60*/  IMAD.MOV.U32 R13, RZ, RZ, R3 ;  /* 0x000000ffff0d7224 */ /* 0x020fe400078e0003 */
[----:B------:R-:W-:Y:S02]  /*26f70*/  IMAD.MOV.U32 R12, RZ, RZ, 0x1 ;  /* 0x00000001ff0c7424 */ /* 0x000fe400078e00ff */
[----:B------:R-:W-:Y:S02]  /*26f80*/  IMAD.MOV.U32 R11, RZ, RZ, RZ ;  /* 0x000000ffff0b7224 */ /* 0x000fe400078e00ff */
[----:B------:R-:W-:-:S07]  /*26f90*/  IMAD.MOV.U32 R15, RZ, RZ, -0x1 ;  /* 0xffffffffff0f7424 */ /* 0x000fce00078e00ff */
[----:B01----:R-:W-:Y:S05]  /*26fa0*/  WARPSYNC.COLLECTIVE R15, `(.L_x_859) ;  /* 0x000000000f087348 */ /* 0x003fea0003c00000 */
[----:B------:R2:W3:Y:S02]  /*26fb0*/  SHFL.UP P6, R14, R13, R12, R11 ;  /* 0x0400000c0d0e7389 */ /* 0x0004e400000c000b */
[----:B0123--:R-:W-:Y:S01]  /*26fc0*/  ENDCOLLECTIVE ;  /* 0x000000000000791b */ /* 0x00ffe20003800000 */
.L_x_859:
[----:B------:R-:W-:Y:S05]  /*26fd0*/  BSYNC B0 ;  /* 0x0000000000007941 */ /* 0x000fea0003800000 */
.L_x_858:
        /* <DEDUP_REMOVED lines=10> */
.L_x_860:
        /* <DEDUP_REMOVED lines=8> */
.L_x_861:
        /* <DEDUP_REMOVED lines=8> */
.L_x_862:
        /* <DEDUP_REMOVED lines=8> */
.L_x_863:
        /* <DEDUP_REMOVED lines=8> */
.L_x_864:
[----:B------:R-:W-:Y:S05]  /*27280*/  BRA `(.L_x_865) ;  /* 0xffffffe000347947 */ /* 0x000fea000383ffff */
.L_x_775:
[----:B------:R-:W-:Y:S01]  /*27290*/  BSSY B0, `(.L_x_866) ;  /* 0x0000006000007945 */ /* 0x000fe20003800000 */
[----:B------:R-:W-:Y:S01]  /*272a0*/  PLOP3.LUT P6, PT, P6, PT, PT, 0x8, 0x0 ;  /* 0x000000000000781c */ /* 0x000fe200037ce170 */
[----:B------:R-:W-:-:S12]  /*272b0*/  IMAD.MOV.U32 R15, RZ, RZ, -0x1 ;  /* 0xffffffffff0f7424 */ /* 0x000fd800078e00ff */
[----:B0-----:R-:W-:Y:S05]  /*272c0*/  WARPSYNC.COLLECTIVE R15, `(.L_x_867) ;  /* 0x000000000f087348 */ /* 0x001fea0003c00000 */
[----:B------:R-:W-:Y:S01]  /*272d0*/  VOTE.ANY R14, PT, P6 ;  /* 0x00000000000e7806 */ /* 0x000fe200030e0100 */
[----:B0-----:R-:W-:Y:S06]  /*272e0*/  ENDCOLLECTIVE ;  /* 0x000000000000791b */ /* 0x001fec0003800000 */
.L_x_867:
[----:B------:R-:W-:Y:S05]  /*272f0*/  BSYNC B0 ;  /* 0x0000000000007941 */ /* 0x000fea0003800000 */
.L_x_866:
        /* <DEDUP_REMOVED lines=9> */
.L_x_868:
[----:B------:R-:W-:Y:S01]  /*27390*/  IMAD.MOV.U32 R17, RZ, RZ, R14 ;  /* 0x000000ffff117224 */ /* 0x000fe200078e000e */
[----:B------:R-:W-:Y:S06]  /*273a0*/  BRA `(.L_x_869) ;  /* 0xffffffe000247947 */ /* 0x000fec000383ffff */
.L_x_777:
[----:B------:R-:W-:Y:S01]  /*273b0*/  BSSY B0, `(.L_x_870) ;  /* 0x0000007000007945 */ /* 0x000fe20003800000 */
[----:B------:R-:W-:Y:S02]  /*273c0*/  IMAD.MOV.U32 R13, RZ, RZ, R2 ;  /* 0x000000ffff0d7224 */ /* 0x000fe400078e0002 */
[----:B------:R-:W-:Y:S02]  /*273d0*/  IMAD.MOV.U32 R11, RZ, RZ, 0x1f ;  /* 0x0000001fff0b7424 */ /* 0x000fe400078e00ff */
[----:B------:R-:W-:-:S07]  /*273e0*/  IMAD.MOV.U32 R15, RZ, RZ, -0x1 ;  /* 0xffffffffff0f7424 */ /* 0x000fce00078e00ff */
[----:B012---:R-:W-:Y:S05]  /*273f0*/  WARPSYNC.COLLECTIVE R15, `(.L_x_871) ;  /* 0x000000000f087348 */ /* 0x007fea0003c00000 */
[----:B------:R3:W4:Y:S02]  /*27400*/  SHFL.IDX P6, R14, R13, R12, R11 ;  /* 0x0000000c0d0e7389 */ /* 0x00072400000c000b */
[----:B01234-:R-:W-:Y:S01]  /*27410*/  ENDCOLLECTIVE ;  /* 0x000000000000791b */ /* 0x01ffe20003800000 */
.L_x_871:
[----:B------:R-:W-:Y:S05]  /*27420*/  BSYNC B0 ;  /* 0x0000000000007941 */ /* 0x000fea0003800000 */
.L_x_870:
[----:B------:R-:W-:Y:S05]  /*27430*/  BRA `(.L_x_776) ;  /* 0xffffffe0001c7947 */ /* 0x000fea000383ffff */
.L_x_781:
[----:B0-----:R0:W1:Y:S02]  /*27440*/  SYNCS.PHASECHK.TRANS64.TRYWAIT P0, [R0+URZ+0x38820], R3 ;  /* 0x03882003000075a7 */ /* 0x001064000800017f */
[----:B-1----:R-:W-:Y:S05]  /*27450*/  @!P0 NANOSLEEP.SYNCS 0x989680 ;  /* 0x009896800000895d */ /* 0x002fea0003900000 */
[----:B------:R-:W1:Y:S02]  /*27460*/  @!P0 SYNCS.PHASECHK.TRANS64 P0, [R0+URZ+0x38820], R3 ;  /* 0x03882003000085a7 */ /* 0x000e64000800007f */
[----:B-1----:R-:W-:Y:S05]  /*27470*/  @!P0 BRA `(.L_x_781) ;  /* 0xfffffffc00f08947 */ /* 0x002fea000383ffff */
[----:B------:R-:W-:Y:S05]  /*27480*/  BRA `(.L_x_872) ;  /* 0xffffffe400007947 */ /* 0x000fea000383ffff */
.L_x_782:
        /* <DEDUP_REMOVED lines=11> */
.L_x_874:
[----:B------:R-:W-:Y:S05]  /*27540*/  BSYNC B0 ;  /* 0x0000000000007941 */ /* 0x000fea0003800000 */
.L_x_873:
[----:B------:R-:W-:Y:S05]  /*27550*/  BRA `(.L_x_875) ;  /* 0xffffffe000e87947 */ /* 0x000fea000383ffff */
.L_x_783:
[----:B------:R-:W-:Y:S01]  /*27560*/  BSSY B0, `(.L_x_876) ;  /* 0x0000006000007945 */ /* 0x000fe20003800000 */
[----:B------:R-:W-:-:S07]  /*27570*/  IMAD.MOV.U32 R15, RZ, RZ, -0x1 ;  /* 0xffffffffff0f7424 */ /* 0x000fce00078e00ff */
[----:B01----:R-:W-:Y:S05]  /*27580*/  WARPSYNC.COLLECTIVE R15, `(.L_x_877) ;  /* 0x000000000f0c7348 */ /* 0x003fea0003c00000 */
[----:B------:R-:W-:Y:S02]  /*27590*/  ELECT P6, UR62, PT ;  /* 0x00000000003e782f */ /* 0x000fe400038c0000 */
[----:B------:R-:W-:Y:S01]  /*275a0*/  MOV R14, UR62 ;  /* 0x0000003e000e7c02 */ /* 0x000fe20008000f00 */
[----:B01----:R-:W-:Y:S10]  /*275b0*/  ENDCOLLECTIVE ;  /* 0x000000000000791b */ /* 0x003ff40003800000 */
.L_x_877:
[----:B------:R-:W-:Y:S05]  /*275c0*/  BSYNC B0 ;  /* 0x0000000000007941 */ /* 0x000fea0003800000 */
.L_x_876:
[----:B------:R-:W-:Y:S05]  /*275d0*/  BRA `(.L_x_878) ;  /* 0xffffffe000dc7947 */ /* 0x000fea000383ffff */
.L_x_785:
[----:B0-----:R0:W1:Y:S02]  /*275e0*/  SYNCS.PHASECHK.TRANS64.TRYWAIT P0, [R6+URZ], R5 ;  /* 0x00000005060075a7 */ /* 0x001064000800017f */
[----:B-1----:R-:W-:Y:S05]  /*275f0*/  @!P0 NANOSLEEP.SYNCS 0x989680 ;  /* 0x009896800000895d */ /* 0x002fea0003900000 */
[----:B------:R-:W1:Y:S02]  /*27600*/  @!P0 SYNCS.PHASECHK.TRANS64 P0, [R6+URZ], R5 ;  /* 0x00000005060085a7 */ /* 0x000e64000800007f */
[----:B-1----:R-:W-:Y:S05]  /*27610*/  @!P0 BRA `(.L_x_785) ;  /* 0xfffffffc00f08947 */ /* 0x002fea000383ffff */
[----:B------:R-:W-:Y:S05]  /*27620*/  BRA `(.L_x_879) ;  /* 0xffffffe400187947 */ /* 0x000fea000383ffff */
.L_x_786:
[----:B-1----:R1:W2:Y:S02]  /*27630*/  SYNCS.PHASECHK.TRANS64.TRYWAIT P0, [R7+URZ], R2 ;  /* 0x00000002070075a7 */ /* 0x0022a4000800017f */
[----:B--2---:R-:W-:Y:S05]  /*27640*/  @!P0 NANOSLEEP.SYNCS 0x989680 ;  /* 0x009896800000895d */ /* 0x004fea0003900000 */
[----:B------:R-:W2:Y:S02]  /*27650*/  @!P0 SYNCS.PHASECHK.TRANS64 P0, [R7+URZ], R2 ;  /* 0x00000002070085a7 */ /* 0x000ea4000800007f */
[----:B--2---:R-:W-:Y:S05]  /*27660*/  @!P0 BRA `(.L_x_786) ;  /* 0xfffffffc00f08947 */ /* 0x004fea000383ffff */
[----:B------:R-:W-:Y:S05]  /*27670*/  BRA `(.L_x_880) ;  /* 0xffffffe4000c7947 */ /* 0x000fea000383ffff */
.L_x_788:
[----:B--2---:R2:W3:Y:S02]  /*27680*/  SYNCS.PHASECHK.TRANS64.TRYWAIT P0, [R4+URZ], R5 ;  /* 0x00000005040075a7 */ /* 0x0044e4000800017f */
[----:B---3--:R-:W-:Y:S05]  /*27690*/  @!P0 NANOSLEEP.SYNCS 0x989680 ;  /* 0x009896800000895d */ /* 0x008fea0003900000 */
[----:B------:R-:W3:Y:S02]  /*276a0*/  @!P0 SYNCS.PHASECHK.TRANS64 P0, [R4+URZ], R5 ;  /* 0x00000005040085a7 */ /* 0x000ee4000800007f */
[----:B---3--:R-:W-:Y:S05]  /*276b0*/  @!P0 BRA `(.L_x_788) ;  /* 0xfffffffc00f08947 */ /* 0x008fea000383ffff */
[----:B------:R-:W-:Y:S05]  /*276c0*/  BRA `(.L_x_881) ;  /* 0xffffffe400147947 */ /* 0x000fea000383ffff */
.L_x_882:
        /* <DEDUP_REMOVED lines=11> */
.L_x_12752:


//--------------------- .text._ZN7cutlass13device_kernelIN5flash11enable_sm90INS1_16FlashAttnFwdSm90INS1_25CollectiveMainloopFwdSm90ILi2EN4cute5tupleIJNS5_1CILi1EEES8_S8_EEENS6_IJNS7_ILi128EEENS7_ILi64EEENS7_ILi256EEEEEELi256ENS_10bfloat16_tEfNS_4arch4Sm90ELb0ELb1ELb0ELb0ELb0ELb0ELb0ELb1ELb1ELb0ELb0ELb0EEENS1_21CollectiveEpilogueFwdINS6_IJSA_SC_SB_EEES9_SE_SG_Li256ELb0ELb0ELb0ELb0EEENS1_30DynamicPersistentTileSchedulerILi256ELi32ELb0ELb0ELb1EEEEEEEEEvNT_6ParamsE --------------------------
	.section	.text._ZN7cutlass13device_kernelIN5flash11enable_sm90INS1_16FlashAttnFwdSm90INS1_25CollectiveMainloopFwdSm90ILi2EN4cute5tupleIJNS5_1CILi1EEES8_S8_EEENS6_IJNS7_ILi128EEENS7_ILi64EEENS7_ILi256EEEEEELi256ENS_10bfloat16_tEfNS_4arch4Sm90ELb0ELb1ELb0ELb0ELb0ELb0ELb0ELb1ELb1ELb0ELb0ELb0EEENS1_21CollectiveEpilogueFwdINS6_IJSA_SC_SB_EEES9_SE_SG_Li256ELb0ELb0ELb0ELb0EEENS1_30DynamicPersistentTileSchedulerILi256ELi32ELb0ELb0ELb1EEEEEEEEEvNT_6ParamsE,"ax",@progbits
	.align	128
.text._ZN7cutlass13device_kernelIN5flash11enable_sm90INS1_16FlashAttnFwdSm90INS1_25CollectiveMainloopFwdSm90ILi2EN4cute5tupleIJNS5_1CILi1EEES8_S8_EEENS6_IJNS7_ILi128EEENS7_ILi64EEENS7_ILi256EEEEEELi256ENS_10bfloat16_tEfNS_4arch4Sm90ELb0ELb1ELb0ELb0ELb0ELb0ELb0ELb1ELb1ELb0ELb0ELb0EEENS1_21CollectiveEpilogueFwdINS6_IJSA_SC_SB_EEES9_SE_SG_Li256ELb0ELb0ELb0ELb0EEENS1_30DynamicPersistentTileSchedulerILi256ELi32ELb0ELb0ELb1EEEEEEEEEvNT_6ParamsE:
        .type           _ZN7cutlass13device_kernelIN5flash11enable_sm90INS1_16FlashAttnFwdSm90INS1_25CollectiveMainloopFwdSm90ILi2EN4cute5tupleIJNS5_1CILi1EEES8_S8_EEENS6_IJNS7_ILi128EEENS7_ILi64EEENS7_ILi256EEEEEELi256ENS_10bfloat16_tEfNS_4arch4Sm90ELb0ELb1ELb0ELb0ELb0ELb0ELb0ELb1ELb1ELb0ELb0ELb0EEENS1_21CollectiveEpilogueFwdINS6_IJSA_SC_SB_EEES9_SE_SG_Li256ELb0ELb0ELb0ELb0EEENS1_30DynamicPersistentTileSchedulerILi256ELi32ELb0ELb0ELb1EEEEEEEEEvNT_6ParamsE,@function
        .size           _ZN7cutlass13device_kernelIN5flash11enable_sm90INS1_16FlashAttnFwdSm90INS1_25CollectiveMainloopFwdSm90ILi2EN4cute5tupleIJNS5_1CILi1EEES8_S8_EEENS6_IJNS7_ILi128EEENS7_ILi64EEENS7_ILi256EEEEEELi256ENS_10bfloat16_tEfNS_4arch4Sm90ELb0ELb1ELb0ELb0ELb0ELb0ELb0ELb1ELb1ELb0ELb0ELb0EEENS1_21CollectiveEpilogueFwdINS6_IJSA_SC_SB_EEES9_SE_SG_Li256ELb0ELb0ELb0ELb0EEENS1_30DynamicPersistentTileSchedulerILi256ELi32ELb0ELb0ELb1EEEEEEEEEvNT_6ParamsE,(.L_x_12753 - _ZN7cutlass13device_kernelIN5flash11enable_sm90INS1_16FlashAttnFwdSm90INS1_25CollectiveMainloopFwdSm90ILi2EN4cute5tupleIJNS5_1CILi1EEES8_S8_EEENS6_IJNS7_ILi128EEENS7_ILi64EEENS7_ILi256EEEEEELi256ENS_10bfloat16_tEfNS_4arch4Sm90ELb0ELb1ELb0ELb0ELb0ELb0ELb0ELb1ELb1ELb0ELb0ELb0EEENS1_21CollectiveEpilogueFwdINS6_IJSA_SC_SB_EEES9_SE_SG_Li256ELb0ELb0ELb0ELb0EEENS1_30DynamicPersistentTileSchedulerILi256ELi32ELb0ELb0ELb1EEEEEEEEEvNT_6ParamsE)
        .other          _ZN7cutlass13device_kernelIN5flash11enable_sm90INS1_16FlashAttnFwdSm90INS1_25CollectiveMainloopFwdSm90ILi2EN4cute5tupleIJNS5_1CILi1EEES8_S8_EEENS6_IJNS7_ILi128EEENS7_ILi64EEENS7_ILi256EEEEEELi256ENS_10bfloat16_tEfNS_4arch4Sm90ELb0ELb1ELb0ELb0ELb0ELb0ELb0ELb1ELb1ELb0ELb0ELb0EEENS1_21CollectiveEpilogueFwdINS6_IJSA_SC_SB_EEES9_SE_SG_Li256ELb0ELb0ELb0ELb0EEENS1_30DynamicPersistentTileSchedulerILi256ELi32ELb0ELb0ELb1EEEEEEEEEvNT_6ParamsE,@"STO_CUDA_ENTRY STV_DEFAULT"
_ZN7cutlass13device_kernelIN5flash11enable_sm90INS1_16FlashAttnFwdSm90INS1_25CollectiveMainloopFwdSm90ILi2EN4cute5tupleIJNS5_1CILi1EEES8_S8_EEENS6_IJNS7_ILi128EEENS7_ILi64EEENS7_ILi256EEEEEELi256ENS_10bfloat16_tEfNS_4arch4Sm90ELb0ELb1ELb0ELb0ELb0ELb0ELb0ELb1ELb1ELb0ELb0ELb0EEENS1_21CollectiveEpilogueFwdINS6_IJSA_SC_SB_EEES9_SE_SG_Li256ELb0ELb0ELb0ELb0EEENS1_30DynamicPersistentTileSchedulerILi256ELi32ELb0ELb0ELb1EEEEEEEEEvNT_6ParamsE:
        /* <DEDUP_REMOVED lines=24> */
.L_x_884:
[----:B------:R-:W-:Y:S05]  /*0180*/  BSYNC B0 ;  /* 0x0000000000007941 */ /* 0x000fea0003800000 */
.L_x_883:
[----:B------:R-:W-:Y:S01]  /*0190*/  VOTEU.ANY UP0, P0 ;  /* 0x00000000003f7886 */ /* 0x000fe20000000100 */
[----:B------:R-:W1:Y:S01]  /*01a0*/  SHFL.IDX PT, R2, R2, RZ, 0x1f ;  /* 0x00001fff02027589 */ /* 0x000e6200000e0000 */
[----:B------:R-:W-:Y:S01]  /*01b0*/  UMOV UR4, 0x1 ;  /* 0x0000000100047882 */ /* 0x000fe20000000000 */
[----:B------:R-:W-:Y:S01]  /*01c0*/  VOTEU.ANY UP1, P0 ;  /* 0x00000000003f7886 */ /* 0x000fe20000020100 */
[----:B------:R-:W-:Y:S01]  /*01d0*/  VOTEU.ANY UP2, P0 ;  /* 0x00000000003f7886 */ /* 0x000fe20000040100 */
[----:B------:R-:W2:Y:S01]  /*01e0*/  @UP0 S2UR UR7, SR_CgaCtaId ;  /* 0x00000000000709c3 */ /* 0x000ea20000008800 */
[----:B------:R-:W3:Y:S01]  /*01f0*/  SHFL.IDX PT, R3, R0, RZ, 0x1f ;  /* 0x00001fff00037589 */ /* 0x000ee200000e0000 */
[----:B------:R-:W-:Y:S01]  /*0200*/  @UP0 UMOV UR6, 0x400 ;  /* 0x0000040000060882 */ /* 0x000fe20000000000 */
[----:B------:R-:W-:-:S04]  /*0210*/  @UP0 UIADD3 UR4, -UR4, 0x100000, URZ ;  /* 0x0010000004040890 */ /* 0x000fc8000fffe13f */
[----:B------:R-:W-:Y:S02]  /*0220*/  @UP0 USHF.L.U32 UR5, UR4, 0xb, URZ ;  /* 0x0000000b04050899 */ /* 0x000fe4000800063f */
[----:B------:R-:W-:Y:S01]  /*0230*/  @UP0 USHF.L.U32 UR4, UR4, 0x1, URZ ;  /* 0x0000000104040899 */ /* 0x000fe2000800063f */
[----:B-1----:R-:W-:Y:S01]  /*0240*/  R2UR UR8, R2 ;  /* 0x00000000020872ca */ /* 0x002fe200000e0000 */
[----:B--2---:R-:W-:Y:S01]  /*0250*/  @UP0 ULEA UR6, UR7, UR6, 0x18 ;  /* 0x0000000607060291 */ /* 0x004fe2000f8ec03f */
[----:B---3--:R-:W-:-:S11]  /*0260*/  ISETP.NE.AND P1, PT, R3, RZ, PT ;  /* 0x000000ff0300720c */ /* 0x008fd60003f25270 */
[----:B------:R-:W-:Y:S01]  /*0270*/  UISETP.NE.AND UP0, UPT, UR8, URZ, UPT ;  /* 0x0000003f0800728c */ /* 0x000fe2000bf05270 */
[----:B------:R-:W1:Y:S02]  /*0280*/  FENCE.VIEW.ASYNC.S ;  /* 0x00000000000073c6 */ /* 0x000e640000000000 */
[----:B-1----:R1:W2:Y:S01]  /*0290*/  @UP1 SYNCS.EXCH.64 URZ, [UR6+0x30800], UR4 ;  /* 0x03080004063f15b2 */ /* 0x0022a20008000100 */
[----:B------:R1:W3:Y:S01]  /*02a0*/  @UP2 SYNCS.EXCH.64 URZ, [UR6+0x30820], UR4 ;  /* 0x03082004063f25b2 */ /* 0x0002e20008000100 */
[----:B------:R-:W-:Y:S06]  /*02b0*/  @P1 BRA `(.L_x_885) ;  /* 0x0000000000481947 */ /* 0x000fec0003800000 */
        /* <DEDUP_REMOVED lines=18> */
.L_x_885:
[----:B------:R-:W4:Y:S01]  /*03e0*/  SHFL.IDX PT, R2, R0, RZ, 0x1f ;  /* 0x00001fff00027589 */ /* 0x000f2200000e0000 */
[----:B------:R-:W-:Y:S01]  /*03f0*/  NOP ;  /* 0x0000000000007918 */ /* 0x000fe20000000000 */
[----:B----4-:R-:W-:-:S13]  /*0400*/  ISETP.NE.AND P0, PT, R2, RZ, PT ;  /* 0x000000ff0200720c */ /* 0x010fda0003f05270 */
        /* <DEDUP_REMOVED lines=19> */
.L_x_886:
[----:B------:R-:W4:Y:S01]  /*0540*/  SHFL.IDX PT, R2, R0, RZ, 0x1f ;  /* 0x00001fff00027589 */ /* 0x000f2200000e0000 */
[----:B------:R-:W-:Y:S01]  /*0550*/  NOP ;  /* 0x0000000000007918 */ /* 0x000fe20000000000 */
[----:B----4-:R-:W-:-:S13]  /*0560*/  ISETP.NE.AND P0, PT, R2, RZ, PT ;  /* 0x000000ff0200720c */ /* 0x010fda0003f05270 */
[----:B------:R-:W-:Y:S05]  /*0570*/  @P0 BRA `(.L_x_887) ;  /* 0x0000000000380947 */ /* 0x000fea0003800000 */
[----:B-1----:R-:W1:Y:S01]  /*0580*/  S2UR UR5, SR_CgaCtaId ;  /* 0x00000000000579c3 */ /* 0x002e620000008800 */
[----:B------:R-:W-:Y:S01]  /*0590*/  UMOV UR4, 0x400 ;  /* 0x0000040000047882 */ /* 0x000fe20000000000 */
[----:B------:R-:W-:Y:S01]  /*05a0*/  UMOV UR7, 0x1 ;  /* 0x0000000100077882 */ /* 0x000fe20000000000 */
[----:B------:R-:W-:Y:S01]  /*05b0*/  ELECT P0, URZ, PT ;  /* 0x00000000003f782f */ /* 0x000fe20003800000 */
[----:B-1----:R-:W-:Y:S02]  /*05c0*/  ULEA UR6, UR5, UR4, 0x18 ;  /* 0x0000000405067291 */ /* 0x002fe4000f8ec03f */
[----:B------:R-:W-:-:S04]  /*05d0*/  UIADD3 UR4, -UR7, 0x100000, URZ ;  /* 0x0010000007047890 */ /* 0x000fc8000fffe13f */
[----:B------:R-:W-:Y:S02]  /*05e0*/  USHF.L.U32 UR5, UR4, 0xb, URZ ;  /* 0x0000000b04057899 */ /* 0x000fe4000800063f */
[----:B------:R-:W-:Y:S01]  /*05f0*/  USHF.L.U32 UR4, UR4, 0x1, URZ ;  /* 0x0000000104047899 */ /* 0x000fe2000800063f */
[----:B------:R-:W1:Y:S11]  /*0600*/  FENCE.VIEW.ASYNC.S ;  /* 0x00000000000073c6 */ /* 0x000e760000000000 */
[----:B-1----:R4:W1:Y:S01]  /*0610*/  SYNCS.EXCH.64 URZ, [UR6+0x30870], UR4 ;  /* 0x03087004063f75b2 */ /* 0x0028620008000100 */
[----:B------:R4:W1:Y:S01]  /*0620*/  SYNCS.EXCH.64 URZ, [UR6+0x30880], UR4 ;  /* 0x03088004063f75b2 */ /* 0x0008620008000100 */
[----:B------:R4:W1:Y:S01]  /*0630*/  SYNCS.EXCH.64 URZ, [UR6+0x30878], UR4 ;  /* 0x03087804063f75b2 */ /* 0x0008620008000100 */
[----:B------:R4:W1:Y:S02]  /*0640*/  SYNCS.EXCH.64 URZ, [UR6+0x30888], UR4 ;  /* 0x03088804063f75b2 */ /* 0x0008640008000100 */
[----:B----4-:R-:W-:Y:S01]  /*0650*/  NOP ;  /* 0x0000000000007918 */ /* 0x010fe20000000000 */
.L_x_887:
        /* <DEDUP_REMOVED lines=22> */
.L_x_888:
        /* <DEDUP_REMOVED lines=22> */
.L_x_889:
[----:B-1----:R-:W-:Y:S01]  /*0920*/  UMOV UR4, 0x1 ;  /* 0x0000000100047882 */ /* 0x002fe20000000000 */
[----:B------:R-:W-:Y:S01]  /*0930*/  PLOP3.LUT P0, PT, PT, PT, UP0, 0x80, 0x0 ;  /* 0x000000000000781c */ /* 0x000fe20003f0f008 */
[----:B------:R-:W-:Y:S01]  /*0940*/  USEL UR4, UR4, 0x2, !UP0 ;  /* 0x0000000204047887 */ /* 0x000fe2000c000000 */
[----:B------:R-:W-:-:S05]  /*0950*/  NOP ;  /* 0x0000000000007918 */ /* 0x000fca0000000000 */
[----:B------:R-:W-:-:S05]  /*0960*/  IMAD.U32 R2, RZ, RZ, UR4 ;  /* 0x00000004ff027e24 */ /* 0x000fca000f8e00ff */
[----:B------:R1:W-:Y:S01]  /*0970*/  STL [R1], R2 ;  /* 0x0000000201007387 */ /* 0x0003e20000100800 */
[----:B--23--:R-:W-:Y:S06]  /*0980*/  BAR.SYNC.DEFER_BLOCKING 0x0 ;  /* 0x0000000000007b1d */ /* 0x00cfec0000010000 */
[----:B------:R-:W-:Y:S05]  /*0990*/  @!P0 BRA `(.L_x_890) ;  /* 0x000000d400708947 */ /* 0x000fea0003800000 */
.L_x_891:
[----:B------:R-:W-:-:S08]  /*09a0*/  NOP ;  /* 0x0000000000007918 */ /* 0x000fd00000000000 */
[----:B------:R-:W2:Y:S02]  /*09b0*/  USETMAXREG.TRY_ALLOC.CTAPOOL UP0, 0xf0 ;  /* 0x000000f0000079c8 */ /* 0x000ea40008000600 */
[----:B--2---:R-:W-:-:S13]  /*09c0*/  PLOP3.LUT P0, PT, PT, PT, UP0, 0x80, 0x0 ;  /* 0x000000000000781c */ /* 0x004fda0003f0f008 */
[----:B------:R-:W-:Y:S05]  /*09d0*/  @!P0 BRA `(.L_x_891) ;  /* 0xfffffffc00f08947 */ /* 0x000fea000383ffff */
[----:B------:R-:W2:Y:S08]  /*09e0*/  S2UR UR7, SR_CTAID.X ;  /* 0x00000000000779c3 */ /* 0x000eb00000002500 */
[----:B------:R-:W-:Y:S08]  /*09f0*/  BAR.ARV 0x4, 0x120 ;  /* 0x0104800000007b1d */ /* 0x000ff00000002000 */
[----:B------:R-:W2:Y:S08]  /*0a00*/  LDC R0, c[0x0][0xda8] ;  /* 0x00036a00ff007b82 */ /* 0x000eb00000000800 */
[----:B------:R-:W-:Y:S06]  /*0a10*/  BAR.ARV 0x8, 0x120 ;  /* 0x0204800000007b1d */ /* 0x000fec0000002000 */
[----:B--2---:R-:W-:-:S13]  /*0a20*/  ISETP.LE.AND P0, PT, R0, UR7, PT ;  /* 0x0000000700007c0c */ /* 0x004fda000bf03270 */
[----:B------:R-:W-:Y:S05]  /*0a30*/  @P0 EXIT ;  /* 0x000000000000094d */ /* 0x000fea0003800000 */
[----:B------:R-:W2:Y:S01]  /*0a40*/  LDL R3, [R1] ;  /* 0x0000000001037983 */ /* 0x000ea20000100800 */
[----:B------:R-:W3:Y:S01]  /*0a50*/  S2UR UR4, SR_CgaCtaId ;  /* 0x00000000000479c3 */ /* 0x000ee20000008800 */
[----:B------:R-:W-:Y:S01]  /*0a60*/  UMOV UR38, 0x400 ;  /* 0x0000040000267882 */ /* 0x000fe20000000000 */
[----:B------:R-:W-:Y:S01]  /*0a70*/  UMOV UR46, URZ ;  /* 0x0000003f002e7c82 */ /* 0x000fe20008000000 */
[----:B-1----:R-:W1:Y:S01]  /*0a80*/  S2R R2, SR_TID.X ;  /* 0x0000000000027919 */ /* 0x002e620000002100 */
[----:B------:R-:W-:-:S04]  /*0a90*/  UMOV UR36, URZ ;  /* 0x0000003f00247c82 */ /* 0x000fc80008000000 */
[----:B------:R-:W4:Y:S01]  /*0aa0*/  S2UR UR6, SR_SWINHI ;  /* 0x00000000000679c3 */ /* 0x000f220000002f00 */
[----:B---3--:R-:W-:-:S07]  /*0ab0*/  ULEA UR38, UR4, UR38, 0x18 ;  /* 0x0000002604267291 */ /* 0x008fce000f8ec03f */
[----:B------:R-:W-:Y:S01]  /*0ac0*/  UMOV UR4, UR38 ;  /* 0x0000002600047c82 */ /* 0x000fe20008000000 */
[----:B----4-:R-:W-:Y:S01]  /*0ad0*/  UMOV UR5, UR6 ;  /* 0x0000000600057c82 */ /* 0x010fe20008000000 */
[----:B------:R-:W-:Y:S01]  /*0ae0*/  MOV R200, UR4 ;  /* 0x0000000400c87c02 */ /* 0x000fe20008000f00 */
[----:B-1----:R-:W-:Y:S01]  /*0af0*/  VIADD R213, R2, 0xffffff80 ;  /* 0xffffff8002d57836 */ /* 0x002fe20000000000 */
[----:B------:R-:W-:Y:S01]  /*0b00*/  UMOV UR4, UR7 ;  /* 0x0000000700047c82 */ /* 0x000fe20008000000 */
[----:B------:R-:W-:-:S03]  /*0b10*/  IMAD.U32 R201, RZ, RZ, UR5 ;  /* 0x00000005ffc97e24 */ /* 0x000fc6000f8e00ff */
[----:B------:R-:W-:-:S04]  /*0b20*/  SHF.R.S32.HI R0, RZ, 0x1f, R213 ;  /* 0x0000001fff007819 */ /* 0x000fc800000114d5 */
[CC--:B------:R-:W-:Y:S02]  /*0b30*/  LEA.HI R2, R0.reuse, R213.reuse, RZ, 0x4 ;  /* 0x000000d500027211 */ /* 0x0c0fe400078f20ff */
[----:B------:R-:W-:Y:S02]  /*0b40*/  LEA.HI R211, R0, R213, RZ, 0x5 ;  /* 0x000000d500d37211 */ /* 0x000fe400078f28ff */
[----:B------:R-:W-:Y:S02]  /*0b50*/  SHF.R.S32.HI R5, RZ, 0x4, R2 ;  /* 0x00000004ff057819 */ /* 0x000fe40000011402 */
[----:B------:R-:W-:Y:S02]  /*0b60*/  SHF.R.S32.HI R211, RZ, 0x5, R211 ;  /* 0x00000005ffd37819 */ /* 0x000fe400000114d3 */
[C---:B------:R-:W-:Y:S02]  /*0b70*/  LEA.HI R4, R2.reuse, R5, RZ, 0x1 ;  /* 0x0000000502047211 */ /* 0x040fe400078f08ff */
[----:B------:R-:W-:-:S02]  /*0b80*/  LOP3.LUT R2, R2, 0x3fffff0, RZ, 0xc0, !PT ;  /* 0x03fffff002027812 */ /* 0x000fc400078ec0ff */
[----:B------:R-:W-:-:S03]  /*0b90*/  LOP3.LUT R4, R4, 0x1ffffffe, RZ, 0xc0, !PT ;  /* 0x1ffffffe04047812 */ /* 0x000fc600078ec0ff */
[----:B------:R-:W-:Y:S02]  /*0ba0*/  IMAD.IADD R2, R213, 0x1, -R2 ;  /* 0x00000001d5027824 */ /* 0x000fe400078e0a02 */
[----:B------:R-:W-:Y:S02]  /*0bb0*/  IMAD.IADD R4, R5, 0x1, -R4 ;  /* 0x0000000105047824 */ /* 0x000fe400078e0a04 */
[----:B------:R-:W-:-:S04]  /*0bc0*/  IMAD R9, R211, 0x10, R2 ;  /* 0x00000010d3097824 */ /* 0x000fc800078e0202 */
[----:B------:R-:W-:Y:S01]  /*0bd0*/  IMAD R4, R9, 0x8, R4 ;  /* 0x0000000809047824 */ /* 0x000fe200078e0204 */
[----:B--2---:R-:W-:Y:S02]  /*0be0*/  R2UR UR8, R3 ;  /* 0x00000000030872ca */ /* 0x004fe400000e0000 */
[CC--:B------:R-:W-:Y:S02]  /*0bf0*/  LEA.HI R3, R0.reuse, R213.reuse, RZ, 0x7 ;  /* 0x000000d500037211 */ /* 0x0c0fe400078f38ff */
[----:B------:R-:W-:Y:S02]  /*0c00*/  LEA.HI R0, R0, R213, RZ, 0x3 ;  /* 0x000000d500007211 */ /* 0x000fe400078f18ff */
[----:B------:R-:W-:Y:S02]  /*0c10*/  LOP3.LUT R208, R3, 0xffffff80, RZ, 0xc0, !PT ;  /* 0xffffff8003d07812 */ /* 0x000fe400078ec0ff */
[----:B------:R-:W-:Y:S02]  /*0c20*/  SHF.R.S32.HI R210, RZ, 0x7, R3 ;  /* 0x00000007ffd27819 */ /* 0x000fe40000011403 */
[----:B------:R-:W-:Y:S01]  /*0c30*/  LOP3.LUT R2, R0, 0x1ffffff8, RZ, 0xc0, !PT ;  /* 0x1ffffff800027812 */ /* 0x000fe200078ec0ff */
[----:B------:R-:W-:Y:S01]  /*0c40*/  IMAD.IADD R208, R213, 0x1, -R208 ;  /* 0x00000001d5d07824 */ /* 0x000fe200078e0ad0 */
[----:B------:R-:W-:Y:S01]  /*0c50*/  LEA.HI R3, R3, R210, RZ, 0x1 ;  /* 0x000000d203037211 */ /* 0x000fe200078f08ff */
[----:B------:R-:W-:Y:S01]  /*0c60*/  ULOP3.LUT UR5, UR8, 0x1, URZ, 0xfc, !UPT ;  /* 0x0000000108057892 */ /* 0x000fe2000f8efc3f */
[----:B------:R-:W-:Y:S01]  /*0c70*/  SHF.R.S32.HI R204, RZ, 0x3, R0 ;  /* 0x00000003ffcc7819 */ /* 0x000fe20000011400 */
[----:B------:R-:W-:Y:S01]  /*0c80*/  IMAD.IADD R2, R213, 0x1, -R2 ;  /* 0x00000001d5027824 */ /* 0x000fe200078e0a02 */
[----:B------:R-:W-:-:S03]  /*0c90*/  SHF.R.S32.HI R7, RZ, 0x1f, R208 ;  /* 0x0000001fff077819 */ /* 0x000fc600000114d0 */
[----:B------:R-:W-:Y:S01]  /*0ca0*/  IMAD.U32 R212, RZ, RZ, UR5 ;  /* 0x00000005ffd47e24 */ /* 0x000fe2000f8e00ff */
[CC--:B------:R-:W-:Y:S01]  /*0cb0*/  LEA.HI R6, R7.reuse, R208.reuse, RZ, 0x2 ;  /* 0x000000d007067211 */ /* 0x0c0fe200078f10ff */
[----:B------:R-:W-:Y:S01]  /*0cc0*/  UMOV UR5, URZ ;  /* 0x0000003f00057c82 */ /* 0x000fe20008000000 */
[----:B------:R-:W-:Y:S01]  /*0cd0*/  LEA.HI R7, R7, R208, RZ, 0x5 ;  /* 0x000000d007077211 */ /* 0x000fe200078f28ff */
[----:B------:R-:W-:Y:S01]  /*0ce0*/  IMAD.SHL.U32 R202, R2, 0x8, RZ ;  /* 0x0000000802ca7824 */ /* 0x000fe200078e00ff */
[--C-:B------:R-:W-:Y:S02]  /*0cf0*/  SHF.R.S32.HI R5, RZ, 0x2, R6.reuse ;  /* 0x00000002ff057819 */ /* 0x100fe40000011406 */
[----:B------:R-:W-:Y:S02]  /*0d00*/  SHF.R.S32.HI R8, RZ, 0x1f, R6 ;  /* 0x0000001fff087819 */ /* 0x000fe40000011406 */
[----:B------:R-:W-:Y:S02]  /*0d10*/  SHF.R.S32.HI R7, RZ, 0x5, R7 ;  /* 0x00000005ff077819 */ /* 0x000fe40000011407 */
[----:B------:R-:W-:-:S02]  /*0d20*/  LEA.HI R8, R8, R5, RZ, 0x3 ;  /* 0x0000000508087211 */ /* 0x000fc400078f18ff */
[----:B------:R-:W-:Y:S02]  /*0d30*/  MOV R207, UR5 ;  /* 0x0000000500cf7c02 */ /* 0x000fe40008000f00 */
[----:B------:R-:W-:-:S05]  /*0d40*/  LOP3.LUT R8, R8, 0xfffffff8, RZ, 0xc0, !PT ;  /* 0xfffffff808087812 */ /* 0x000fca00078ec0ff */
[----:B------:R-:W-:Y:S01]  /*0d50*/  IMAD.IADD R8, R5, 0x1, -R8 ;  /* 0x0000000105087824 */ /* 0x000fe200078e0a08 */
[----:B------:R-:W-:Y:S01]  /*0d60*/  LOP3.LUT R5, R3, 0x3fffffe, RZ, 0xc0, !PT ;  /* 0x03fffffe03057812 */ /* 0x000fe200078ec0ff */
[----:B------:R-:W-:Y:S02]  /*0d70*/  IMAD.SHL.U32 R3, R4, 0x8, RZ ;  /* 0x0000000804037824 */ /* 0x000fe400078e00ff */
[----:B------:R-:W-:Y:S02]  /*0d80*/  IMAD R8, R7, 0x10, R8 ;  /* 0x0000001007087824 */ /* 0x000fe400078e0208 */
[----:B------:R-:W-:Y:S01]  /*0d90*/  IMAD.WIDE R200, R3, 0x2, R200 ;  /* 0x0000000203c87825 */ /* 0x000fe200078e02c8 */
[----:B------:R-:W-:-:S03]  /*0da0*/  LOP3.LUT R3, R6, 0x7ffffffc, RZ, 0xc0, !PT ;  /* 0x7ffffffc06037812 */ /* 0x000fc600078ec0ff */
[----:B------:R-:W-:Y:S02]  /*0db0*/  IMAD.IADD R5, R210, 0x1, -R5 ;  /* 0x00000001d2057824 */ /* 0x000fe400078e0a05 */
[----:B------:R-:W-:Y:S02]  /*0dc0*/  IMAD.IADD R22, R208, 0x1, -R3 ;  /* 0x00000001d0167824 */ /* 0x000fe400078e0a03 */
[----:B------:R-:W-:-:S07]  /*0dd0*/  IMAD R209, R5, 0x40, R8 ;  /* 0x0000004005d17824 */ /* 0x000fce00078e0208 */
.L_x_984:
[----:B------:R-:W-:Y:S01]  /*0de0*/  ULDC UR5, c[0x0][0xdd0] ;  /* 0x0003740000057ab9 */ /* 0x000fe20000000800 */
[----:B-1----:R-:W1:Y:S01]  /*0df0*/  LDC R0, c[0x0][0xde8] ;  /* 0x00037a00ff007b82 */ /* 0x002e620000000800 */
[----:B------:R-:W-:Y:S01]  /*0e00*/  UISETP.NE.AND UP0, UPT, UR5, 0x1, UPT ;  /* 0x000000010500788c */ /* 0x000fe2000bf05270 */
[----:B------:R-:W-:-:S10]  /*0e10*/  UMOV UR8, UR4 ;  /* 0x0000000400087c82 */ /* 0x000fd40008000000 */
[----:B------:R-:W-:Y:S01]  /*0e20*/  @UP0 ULDC UR6, c[0x0][0xdd4] ;  /* 0x0003750000060ab9 */ /* 0x000fe20000000800 */
[----:B------:R-:W-:Y:S01]  /*0e30*/  @UP0 ULDC UR9, c[0x0][0xdd8] ;  /* 0x0003760000090ab9 */ /* 0x000fe20000000800 */
[----:B------:R-:W-:-:S04]  /*0e40*/  UIMAD.WIDE.U32 UR6, UR4, UR6, URZ ;  /* 0x00000006040672a5 */ /* 0x000fc8000f8e003f */
[----:B------:R-:W-:-:S04]  /*0e50*/  @UP0 USHF.R.U32.HI UR8, URZ, UR9, UR7 ;  /* 0x000000093f080299 */ /* 0x000fc80008011607 */
[----:B------:R-:W-:Y:S02]  /*0e60*/  UIADD3 UR6, -UR8, URZ, URZ ;  /* 0x0000003f08067290 */ /* 0x000fe4000fffe13f */
[----:B-1----:R-:W-:Y:S02]  /*0e70*/  ISETP.LE.AND P0, PT, R0, UR8, PT ;  /* 0x0000000800007c0c */ /* 0x002fe4000bf03270 */
[----:B------:R-:W-:-:S11]  /*0e80*/  UIMAD UR7, UR5, UR6, UR4 ;  /* 0x00000006050772a4 */ /* 0x000fd6000f8e0204 */
[----:B--234-:R-:W-:Y:S05]  /*0e90*/  @!P0 BRA `(.L_x_892) ;  /* 0x0000000000248947 */ /* 0x01cfea0003800000 */
[----:B------:R-:W-:Y:S01]  /*0ea0*/  ULDC UR6, c[0x0][0xddc] ;  /* 0x0003770000067ab9 */ /* 0x000fe20000000800 */
[----:B------:R-:W-:Y:S01]  /*0eb0*/  UMOV UR9, UR7 ;  /* 0x0000000700097c82 */ /* 0x000fe20008000000 */
[----:B------:R-:W-:-:S11]  /*0ec0*/  UISETP.NE.AND UP0, UPT, UR6, 0x1, UPT ;  /* 0x000000010600788c */ /* 0x000fd6000bf05270 */
[----:B------:R-:W-:Y:S02]  /*0ed0*/  @UP0 ULDC.64 UR10, c[0x0][0xde0] ;  /* 0x00037800000a0ab9 */ /* 0x000fe40000000a00 */
[----:B------:R-:W-:-:S04]  /*0ee0*/  UIMAD.WIDE.U32 UR4, UR7, UR10, URZ ;  /* 0x0000000a070472a5 */ /* 0x000fc8000f8e003f */
[----:B------:R-:W-:-:S04]  /*0ef0*/  @UP0 USHF.R.U32.HI UR9, URZ, UR11, UR5 ;  /* 0x0000000b3f090299 */ /* 0x000fc80008011605 */
[----:B------:R-:W-:Y:S02]  /*0f00*/  UIMAD UR4, UR9, UR6, URZ ;  /* 0x00000006090472a4 */ /* 0x000fe4000f8e023f */
[----:B------:R-:W-:Y:S01]  /*0f10*/  IMAD.U32 R206, RZ, RZ, UR9 ;  /* 0x00000009ffce7e24 */ /* 0x000fe2000f8e00ff */
[----:B------:R-:W-:Y:S09]  /*0f20*/  BRA `(.L_x_893) ;  /* 0x0000000000207947 */ /* 0x000ff20003800000 */
.L_x_892:
[----:B------:R-:W-:Y:S01]  /*0f30*/  ULDC UR6, c[0x0][0xdc4] ;  /* 0x0003710000067ab9 */ /* 0x000fe20000000800 */
[----:B------:R-:W-:Y:S01]  /*0f40*/  UMOV UR9, UR7 ;  /* 0x0000000700097c82 */ /* 0x000fe20008000000 */
[----:B------:R-:W-:-:S11]  /*0f50*/  UISETP.NE.AND UP0, UPT, UR6, 0x1, UPT ;  /* 0x000000010600788c */ /* 0x000fd6000bf05270 */
[----:B------:R-:W-:Y:S02]  /*0f60*/  @UP0 ULDC.64 UR10, c[0x0][0xdc8] ;  /* 0x00037200000a0ab9 */ /* 0x000fe40000000a00 */
[----:B------:R-:W-:-:S04]  /*0f70*/  UIMAD.WIDE.U32 UR4, UR7, UR10, URZ ;  /* 0x0000000a070472a5 */ /* 0x000fc8000f8e003f */
[----:B------:R-:W-:-:S04]  /*0f80*/  @UP0 USHF.R.U32.HI UR9, URZ, UR11, UR5 ;  /* 0x0000000b3f090299 */ /* 0x000fc80008011605 */
[----:B------:R-:W-:Y:S02]  /*0f90*/  UIMAD UR4, UR9, UR6, URZ ;  /* 0x00000006090472a4 */ /* 0x000fe4000f8e023f */
[----:B------:R-:W-:-:S10]  /*0fa0*/  IMAD.U32 R206, RZ, RZ, UR9 ;  /* 0x00000009ffce7e24 */ /* 0x000fd4000f8e00ff */
.L_x_893:
[----:B------:R-:W-:Y:S01]  /*0fb0*/  R2UR UR5, R206 ;  /* 0x00000000ce0572ca */ /* 0x000fe200000e0000 */
[----:B------:R-:W-:Y:S01]  /*0fc0*/  UIADD3 UR6, UR7, -UR4, URZ ;  /* 0x8000000407067290 */ /* 0x000fe2000fffe03f */
[----:B------:R-:W-:Y:S01]  /*0fd0*/  ULDC UR43, c[0x0][0xdb8] ;  /* 0x00036e00002b7ab9 */ /* 0x000fe20000000800 */
[----:B------:R-:W-:Y:S01]  /*0fe0*/  ULDC.64 UR12, c[0x0][0x3f8] ;  /* 0x0000fe00000c7ab9 */ /* 0x000fe20000000a00 */
[----:B------:R-:W-:Y:S01]  /*0ff0*/  UISETP.NE.AND UP1, UPT, UR43, 0x1, UPT ;  /* 0x000000012b00788c */ /* 0x000fe2000bf25270 */
[----:B------:R-:W-:Y:S01]  /*1000*/  ULDC UR42, c[0x0][0xdac] ;  /* 0x00036b00002a7ab9 */ /* 0x000fe20000000800 */
[----:B------:R-:W-:Y:S01]  /*1010*/  UISETP.NE.U32.AND UP0, UPT, UR12, URZ, UPT ;  /* 0x0000003f0c00728c */ /* 0x000fe2000bf05070 */
[----:B------:R-:W-:Y:S01]  /*1020*/  ULDC UR11, c[0x0][0xdc4] ;  /* 0x00037100000b7ab9 */ /* 0x000fe20000000800 */
[----:B------:R-:W-:Y:S02]  /*1030*/  ULDC UR45, c[0x0][0x404] ;  /* 0x00010100002d7ab9 */ /* 0x000fe40000000800 */
[----:B------:R-:W-:-:S03]  /*1040*/  UISETP.NE.AND.EX UP0, UPT, UR13, URZ, UPT, UP0 ;  /* 0x0000003f0d00728c */ /* 0x000fc6000bf05300 */
[----:B------:R-:W-:Y:S01]  /*1050*/  ULOP3.LUT UR7, URZ, UR5, URZ, 0x33, !UPT ;  /* 0x000000053f077292 */ /* 0x000fe2000f8e333f */
[----:B------:R-:W-:Y:S02]  /*1060*/  ULDC UR9, c[0x0][0x288] ;  /* 0x0000a20000097ab9 */ /* 0x000fe40000000800 */
[----:B------:R-:W-:Y:S01]  /*1070*/  ULDC.64 UR4, c[0x0][0x9e0] ;  /* 0x0002780000047ab9 */ /* 0x000fe20000000a00 */
[----:B------:R-:W-:Y:S02]  /*1080*/  UIADD3 UR42, UR7, UR42, URZ ;  /* 0x0000002a072a7290 */ /* 0x000fe4000fffe03f */
[----:B------:R-:W-:Y:S02]  /*1090*/  UISETP.GE.AND UP2, UPT, UR5, 0x1, UPT ;  /* 0x000000010500788c */ /* 0x000fe4000bf46270 */
[----:B------:R-:W-:Y:S02]  /*10a0*/  USHF.L.U32 UR42, UR42, 0x7, URZ ;  /* 0x000000072a2a7899 */ /* 0x000fe4000800063f */
[----:B------:R-:W-:-:S02]  /*10b0*/  UIMAD UR8, UR8, UR11, UR6 ;  /* 0x0000000b080872a4 */ /* 0x000fc4000f8e0206 */
[----:B------:R-:W-:Y:S01]  /*10c0*/  USEL UR45, UR45, 0x1, UP0 ;  /* 0x000000012d2d7887 */ /* 0x000fe20008000000 */
[----:B------:R-:W-:Y:S01]  /*10d0*/  PLOP3.LUT P1, PT, PT, PT, UP2, 0x80, 0x0 ;  /* 0x000000000000781c */ /* 0x000fe20003f2f028 */
[----:B------:R-:W-:Y:S01]  /*10e0*/  @UP1 ULDC UR6, c[0x0][0xdbc] ;  /* 0x00036f0000061ab9 */ /* 0x000fe20000000800 */
[----:B------:R-:W-:Y:S01]  /*10f0*/  UIADD3 UR61, UR42, 0x80, -UR9 ;  /* 0x000000802a3d7890 */ /* 0x000fe2000fffe809 */
[----:B------:R-:W-:Y:S01]  /*1100*/  ULDC UR10, c[0x0][0x2e0] ;  /* 0x0000b800000a7ab9 */ /* 0x000fe20000000800 */
[----:B------:R-:W-:Y:S01]  /*1110*/  UIMAD.WIDE.U32 UR6, UR8, UR6, URZ ;  /* 0x00000006080672a5 */ /* 0x000fe2000f8e003f */
[----:B------:R-:W-:Y:S01]  /*1120*/  @UP1 ULDC UR11, c[0x0][0xdc0] ;  /* 0x00037000000b1ab9 */ /* 0x000fe20000000800 */
[----:B------:R-:W-:Y:S01]  /*1130*/  UIMAD UR61, UR45, UR10, UR61 ;  /* 0x0000000a2d3d72a4 */ /* 0x000fe2000f8e023d */
[----:B------:R-:W-:Y:S01]  /*1140*/  UMOV UR44, UR8 ;  /* 0x00000008002c7c82 */ /* 0x000fe20008000000 */
[----:B------:R-:W-:Y:S02]  /*1150*/  @UP1 USHF.R.U32.HI UR44, URZ, UR11, UR7 ;  /* 0x0000000b3f2c1299 */ /* 0x000fe40008011607 */
[----:B------:R-:W-:-:S02]  /*1160*/  UIADD3 UR4, UR61, UR4, URZ ;  /* 0x000000043d047290 */ /* 0x000fc4000fffe03f */
[----:B------:R-:W-:-:S04]  /*1170*/  UIADD3 UR6, -UR44, URZ, URZ ;  /* 0x0000003f2c067290 */ /* 0x000fc8000fffe13f */
[----:B------:R-:W-:Y:S01]  /*1180*/  UIMAD UR43, UR43, UR6, UR8 ;  /* 0x000000062b2b72a4 */ /* 0x000fe2000f8e0208 */
[----:B------:R-:W-:Y:S01]  /*1190*/  IMAD.U32 R0, RZ, RZ, UR4 ;  /* 0x00000004ff007e24 */ /* 0x000fe2000f8e00ff */
[----:B------:R-:W-:Y:S10]  /*11a0*/  @!P1 BRA `(.L_x_894) ;  /* 0x0000000000409947 */ /* 0x000ff40003800000 */
[----:B------:R-:W-:Y:S01]  /*11b0*/  ISETP.LT.AND P0, PT, RZ, UR61, PT ;  /* 0x0000003dff007c0c */ /* 0x000fe2000bf01270 */
[----:B------:R-:W-:-:S12]  /*11c0*/  UIADD3 UR4, UR61, -0x1, URZ ;  /* 0xffffffff3d047890 */ /* 0x000fd8000fffe03f */
[----:B------:R-:W-:Y:S05]  /*11d0*/  @P0 BRA `(.L_x_895) ;  /* 0x00000000001c0947 */ /* 0x000fea0003800000 */
[----:B------:R-:W-:Y:S02]  /*11e0*/  UISETP.NE.AND UP0, UPT, UR5, 0x1, UPT ;  /* 0x000000010500788c */ /* 0x000fe4000bf05270 */
[----:B------:R-:W-:-:S09]  /*11f0*/  UIADD3 UR4, -UR61, URZ, URZ ;  /* 0x0000003f3d047290 */ /* 0x000fd2000fffe13f */
[----:B------:R-:W-:Y:S02]  /*1200*/  @UP0 ULDC.64 UR12, c[0x0][0x9e8] ;  /* 0x00027a00000c0ab9 */ /* 0x000fe40000000a00 */
[----:B------:R-:W-:-:S04]  /*1210*/  UIMAD.WIDE.U32 UR6, UR4, UR12, URZ ;  /* 0x0000000c040672a5 */ /* 0x000fc8000f8e003f */
[----:B------:R-:W-:-:S04]  /*1220*/  @UP0 USHF.R.U32.HI UR4, URZ, UR13, UR7 ;  /* 0x0000000d3f040299 */ /* 0x000fc80008011607 */
[----:B------:R-:W-:Y:S01]  /*1230*/  ULOP3.LUT UR4, URZ, UR4, URZ, 0x33, !UPT ;  /* 0x000000043f047292 */ /* 0x000fe2000f8e333f */
[----:B------:R-:W-:Y:S11]  /*1240*/  BRA `(.L_x_896) ;  /* 0x0000000000107947 */ /* 0x000ff60003800000 */
.L_x_895:
[----:B------:R-:W-:-:S11]  /*1250*/  UISETP.NE.AND UP0, UPT, UR5, 0x1, UPT ;  /* 0x000000010500788c */ /* 0x000fd6000bf05270 */
[----:B------:R-:W-:Y:S02]  /*1260*/  @UP0 ULDC.64 UR12, c[0x0][0x9e8] ;  /* 0x00027a00000c0ab9 */ /* 0x000fe40000000a00 */
[----:B------:R-:W-:-:S04]  /*1270*/  UIMAD.WIDE.U32 UR6, UR4, UR12, URZ ;  /* 0x0000000c040672a5 */ /* 0x000fc8000f8e003f */
[----:B------:R-:W-:-:S12]  /*1280*/  @UP0 USHF.R.U32.HI UR4, URZ, UR13, UR7 ;  /* 0x0000000d3f040299 */ /* 0x000fd80008011607 */
.L_x_896:
[----:B------:R-:W-:-:S06]  /*1290*/  UIMAD UR4, UR4, UR5, UR5 ;  /* 0x00000005040472a4 */ /* 0x000fcc000f8e0205 */
[----:B------:R-:W-:-:S07]  /*12a0*/  VIMNMX R0, R0, UR4, PT ;  /* 0x0000000400007c48 */ /* 0x000fce000bfe0100 */
.L_x_894:
[----:B------:R-:W-:Y:S01]  /*12b0*/  UIMAD UR4, UR45, UR10, 0x3f ;  /* 0x0000003f2d0474a4 */ /* 0x000fe2000f8e020a */
[----:B------:R-:W-:Y:S01]  /*12c0*/  VIADD R0, R0, 0x3f ;  /* 0x0000003f00007836 */ /* 0x000fe20000000000 */
[----:B------:R-:W-:Y:S02]  /*12d0*/  UIADD3 UR7, UR42, -UR9, URZ ;  /* 0x800000092a077290 */ /* 0x000fe4000fffe03f */
[----:B------:R-:W-:Y:S02]  /*12e0*/  USHF.R.S32.HI UR6, URZ, 0x1f, UR4 ;  /* 0x0000001f3f067899 */ /* 0x000fe40008011404 */
[----:B------:R-:W-:Y:S01]  /*12f0*/  SHF.R.S32.HI R3, RZ, 0x1f, R0 ;  /* 0x0000001fff037819 */ /* 0x000fe20000011400 */
[----:B------:R-:W-:Y:S02]  /*1300*/  UIMAD UR7, UR45, UR10, UR7 ;  /* 0x0000000a2d0772a4 */ /* 0x000fe4000f8e0207 */
[----:B------:R-:W-:Y:S01]  /*1310*/  ULEA.HI UR6, UR6, UR4, URZ, 0x6 ;  /* 0x0000000406067291 */ /* 0x000fe2000f8f303f */
[----:B------:R-:W-:Y:S01]  /*1320*/  LEA.HI R3, R3, R0, RZ, 0x6 ;  /* 0x0000000003037211 */ /* 0x000fe200078f30ff */
[----:B------:R-:W-:-:S02]  /*1330*/  ULDC UR8, c[0x0][0x9dc] ;  /* 0x0002770000087ab9 */ /* 0x000fc40000000800 */
[----:B------:R-:W-:Y:S01]  /*1340*/  USHF.R.S32.HI UR6, URZ, 0x6, UR6 ;  /* 0x000000063f067899 */ /* 0x000fe20008011406 */
[----:B------:R-:W-:Y:S01]  /*1350*/  SHF.R.S32.HI R3, RZ, 0x6, R3 ;  /* 0x00000006ff037819 */ /* 0x000fe20000011403 */
[----:B------:R-:W-:-:S04]  /*1360*/  UIADD3 UR8, UR7, -UR8, URZ ;  /* 0x8000000807087290 */ /* 0x000fc8000fffe03f */
[----:B------:R-:W-:Y:S01]  /*1370*/  VIMNMX R103, R3, UR6, PT ;  /* 0x0000000603677c48 */ /* 0x000fe2000bfe0100 */
[----:B------:R-:W-:Y:S07]  /*1380*/  @!P1 BRA `(.L_x_897) ;  /* 0x0000000000489947 */ /* 0x000fee0003800000 */
[----:B------:R-:W-:Y:S02]  /*1390*/  UMOV UR4, UR7 ;  /* 0x0000000700047c82 */ /* 0x000fe40008000000 */
[----:B------:R-:W-:-:S06]  /*13a0*/  UISETP.GT.AND UP0, UPT, UR4, -0x1, UPT ;  /* 0xffffffff0400788c */ /* 0x000fcc000bf04270 */
[----:B------:R-:W-:-:S13]  /*13b0*/  PLOP3.LUT P0, PT, PT, PT, UP0, 0x80, 0x0 ;  /* 0x000000000000781c */ /* 0x000fda0003f0f008 */
[----:B------:R-:W-:Y:S05]  /*13c0*/  @P0 BRA `(.L_x_898) ;  /* 0x00000000001c0947 */ /* 0x000fea0003800000 */
[----:B------:R-:W-:Y:S02]  /*13d0*/  UISETP.NE.AND UP0, UPT, UR5, 0x1, UPT ;  /* 0x000000010500788c */ /* 0x000fe4000bf05270 */
[----:B------:R-:W-:-:S09]  /*13e0*/  ULOP3.LUT UR4, URZ, UR4, URZ, 0x33, !UPT ;  /* 0x000000043f047292 */ /* 0x000fd2000f8e333f */
[----:B------:R-:W-:Y:S02]  /*13f0*/  @UP0 ULDC.64 UR10, c[0x0][0x9e8] ;  /* 0x00027a00000a0ab9 */ /* 0x000fe40000000a00 */
[----:B------:R-:W-:-:S04]  /*1400*/  UIMAD.WIDE.U32 UR6, UR4, UR10, URZ ;  /* 0x0000000a040672a5 */ /* 0x000fc8000f8e003f */
[----:B------:R-:W-:-:S04]  /*1410*/  @UP0 USHF.R.U32.HI UR4, URZ, UR11, UR7 ;  /* 0x0000000b3f040299 */ /* 0x000fc80008011607 */
[----:B------:R-:W-:Y:S01]  /*1420*/  ULOP3.LUT UR4, URZ, UR4, URZ, 0x33, !UPT ;  /* 0x000000043f047292 */ /* 0x000fe2000f8e333f */
[----:B------:R-:W-:Y:S11]  /*1430*/  BRA `(.L_x_899) ;  /* 0x0000000000107947 */ /* 0x000ff60003800000 */
.L_x_898:
[----:B------:R-:W-:-:S11]  /*1440*/  UISETP.NE.AND UP0, UPT, UR5, 0x1, UPT ;  /* 0x000000010500788c */ /* 0x000fd6000bf05270 */
[----:B------:R-:W-:Y:S02]  /*1450*/  @UP0 ULDC.64 UR10, c[0x0][0x9e8] ;  /* 0x00027a00000a0ab9 */ /* 0x000fe40000000a00 */
[----:B------:R-:W-:-:S04]  /*1460*/  UIMAD.WIDE.U32 UR6, UR4, UR10, URZ ;  /* 0x0000000a040672a5 */ /* 0x000fc8000f8e003f */
[----:B------:R-:W-:-:S12]  /*1470*/  @UP0 USHF.R.U32.HI UR4, URZ, UR11, UR7 ;  /* 0x0000000b3f040299 */ /* 0x000fd80008011607 */
.L_x_899:
[----:B------:R-:W-:-:S04]  /*1480*/  UIMAD UR4, UR4, UR5, URZ ;  /* 0x00000005040472a4 */ /* 0x000fc8000f8e023f */
[----:B------:R-:W-:-:S04]  /*1490*/  UISETP.LT.AND UP0, UPT, UR8, UR4, UPT ;  /* 0x000000040800728c */ /* 0x000fc8000bf01270 */
[----:B------:R-:W-:-:S12]  /*14a0*/  USEL UR8, UR8, UR4, !UP0 ;  /* 0x0000000408087287 */ /* 0x000fd8000c000000 */
.L_x_897:
[----:B------:R-:W-:Y:S01]  /*14b0*/  USHF.R.S32.HI UR4, URZ, 0x1f, UR8 ;  /* 0x0000001f3f047899 */ /* 0x000fe20008011408 */
[----:B------:R-:W-:Y:S01]  /*14c0*/  PLOP3.LUT P0, PT, PT, PT, PT, 0x80, 0x0 ;  /* 0x000000000000781c */ /* 0x000fe20003f0f070 */
[----:B------:R-:W-:Y:S01]  /*14d0*/  IMAD.MOV.U32 R0, RZ, RZ, RZ ;  /* 0x000000ffff007224 */ /* 0x000fe200078e00ff */
[----:B------:R-:W-:Y:S01]  /*14e0*/  CS2R R2, SRZ ;  /* 0x0000000000027805 */ /* 0x000fe2000001ff00 */
[----:B------:R-:W-:Y:S01]  /*14f0*/  ULEA.HI UR4, UR4, UR8, URZ, 0x6 ;  /* 0x0000000804047291 */ /* 0x000fe2000f8f303f */
[----:B------:R-:W-:Y:S02]  /*1500*/  CS2R R150, SRZ ;  /* 0x0000000000967805 */ /* 0x000fe4000001ff00 */
[----:B------:R-:W-:Y:S02]  /*1510*/  CS2R R148, SRZ ;  /* 0x0000000000947805 */ /* 0x000fe4000001ff00 */
[----:B------:R-:W-:Y:S01]  /*1520*/  CS2R R146, SRZ ;  /* 0x0000000000927805 */ /* 0x000fe2000001ff00 */
[----:B------:R-:W-:Y:S01]  /*1530*/  USHF.R.S32.HI UR4, URZ, 0x6, UR4 ;  /* 0x000000063f047899 */ /* 0x000fe20008011404 */
[----:B------:R-:W-:-:S02]  /*1540*/  CS2R R144, SRZ ;  /* 0x0000000000907805 */ /* 0x000fc4000001ff00 */
[----:B------:R-:W-:Y:S02]  /*1550*/  CS2R R142, SRZ ;  /* 0x00000000008e7805 */ /* 0x000fe4000001ff00 */
[----:B------:R-:W-:Y:S01]  /*1560*/  CS2R R140, SRZ ;  /* 0x00000000008c7805 */ /* 0x000fe2000001ff00 */
[----:B------:R-:W-:Y:S01]  /*1570*/  UISETP.LT.AND UP0, UPT, URZ, UR4, UPT ;  /* 0x000000043f00728c */ /* 0x000fe2000bf01270 */
[----:B------:R-:W-:Y:S02]  /*1580*/  CS2R R138, SRZ ;  /* 0x00000000008a7805 */ /* 0x000fe4000001ff00 */
[----:B------:R-:W-:Y:S02]  /*1590*/  CS2R R136, SRZ ;  /* 0x0000000000887805 */ /* 0x000fe4000001ff00 */
[----:B------:R-:W-:Y:S01]  /*15a0*/  CS2R R134, SRZ ;  /* 0x0000000000867805 */ /* 0x000fe2000001ff00 */
[----:B------:R-:W-:Y:S01]  /*15b0*/  USEL UR60, URZ, UR4, !UP0 ;  /* 0x000000043f3c7287 */ /* 0x000fe2000c000000 */
[----:B------:R-:W-:-:S02]  /*15c0*/  CS2R R132, SRZ ;  /* 0x0000000000847805 */ /* 0x000fc4000001ff00 */
[----:B------:R-:W-:Y:S02]  /*15d0*/  CS2R R130, SRZ ;  /* 0x0000000000827805 */ /* 0x000fe4000001ff00 */
[----:B------:R-:W-:Y:S02]  /*15e0*/  CS2R R128, SRZ ;  /* 0x0000000000807805 */ /* 0x000fe4000001ff00 */
[----:B------:R-:W-:Y:S02]  /*15f0*/  CS2R R126, SRZ ;  /* 0x00000000007e7805 */ /* 0x000fe4000001ff00 */
[----:B------:R-:W-:Y:S02]  /*1600*/  CS2R R124, SRZ ;  /* 0x00000000007c7805 */ /* 0x000fe4000001ff00 */
[----:B------:R-:W-:Y:S02]  /*1610*/  ISETP.GT.AND P1, PT, R103, UR60, PT ;  /* 0x0000003c67007c0c */ /* 0x000fe4000bf24270 */
        /* <DEDUP_REMOVED lines=47> */
[----:B------:R-:W-:Y:S02]  /*1910*/  MOV R160, RZ ;  /* 0x000000ff00a07202 */ /* 0x000fe40000000f00 */
[----:B------:R-:W-:Y:S01]  /*1920*/  CS2R R6, SRZ ;  /* 0x0000000000067805 */ /* 0x000fe2000001ff00 */
[----:B------:R-:W-:Y:S01]  /*1930*/  IMAD.MOV.U32 R29, RZ, RZ, RZ ;  /* 0x000000ffff1d7224 */ /* 0x000fe200078e00ff */
[----:B------:R-:W-:Y:S01]  /*1940*/  CS2R R56, SRZ ;  /* 0x0000000000387805 */ /* 0x000fe2000001ff00 */
[----:B------:R-:W-:Y:S01]  /*1950*/  IMAD.MOV.U32 R4, RZ, RZ, RZ ;  /* 0x000000ffff047224 */ /* 0x000fe200078e00ff */
[----:B------:R-:W-:Y:S06]  /*1960*/  @!P1 BRA `(.L_x_900) ;  /* 0x000000a800d89947 */ /* 0x000fec0003800000 */
[----:B------:R-:W1:Y:S01]  /*1970*/  SHFL.IDX PT, R0, R210, RZ, 0x1f ;  /* 0x00001fffd2007589 */ /* 0x000e6200000e0000 */
[----:B------:R-:W-:-:S04]  /*1980*/  UIADD3 UR6, UR38, 0x10400, URZ ;  /* 0x0001040026067890 */ /* 0x000fc8000fffe03f */
[----:B------:R-:W-:-:S06]  /*1990*/  ULOP3.LUT UP0, URZ, UR6, 0x3ff, URZ, 0xc0, !UPT ;  /* 0x000003ff063f7892 */ /* 0x000fcc000f80c03f */
[----:B------:R-:W-:Y:S02]  /*19a0*/  PLOP3.LUT P0, PT, PT, PT, UP0, 0x80, 0x0 ;  /* 0x000000000000781c */ /* 0x000fe40003f0f008 */
[----:B-1----:R-:W-:-:S13]  /*19b0*/  R2UR UR4, R0 ;  /* 0x00000000000472ca */ /* 0x002fda00000e0000 */
[----:B------:R-:W-:-:S04]  /*19c0*/  ULEA.HI UR5, UR4, UR4, URZ, 0x1 ;  /* 0x0000000404057291 */ /* 0x000fc8000f8f083f */
        /* <DEDUP_REMOVED lines=10> */
[----:B------:R1:W2:Y:S01]  /*1a70*/  LDC.64 R2, c[0x4][R0] ;  /* 0x0100000000027b82 */ /* 0x0002a20000000a00 */
        /* <DEDUP_REMOVED lines=8> */
[----:B-1----:R-:W-:-:S07]  /*1b00*/  IMAD.MOV.U32 R13, RZ, RZ, RZ ;  /* 0x000000ffff0d7224 */ /* 0x002fce00078e00ff */
[----:B------:R-:W-:-:S07]  /*1b10*/  LEPC R20, `(.L_x_901) ;  /* 0x000000001014794e */ /* 0x000fce0000000000 */
[----:B--2---:R-:W-:Y:S05]  /*1b20*/  CALL.ABS.NOINC R2 ;  /* 0x0000000002007343 */ /* 0x004fea0003c00000 */
.L_x_901:
[----:B------:R-:W-:Y:S02]  /*1b30*/  R2UR UR6, R207 ;  /* 0x00000000cf0672ca */ /* 0x000fe400000e0000 */
[----:B------:R-:W-:-:S11]  /*1b40*/  R2UR UR5, R212 ;  /* 0x00000000d40572ca */ /* 0x000fd600000e0000 */
[----:B------:R-:W-:Y:S02]  /*1b50*/  ULEA.HI UR4, UR6, UR6, URZ, 0x1 ;  /* 0x0000000606047291 */ /* 0x000fe4000f8f083f */
[----:B------:R-:W-:Y:S02]  /*1b60*/  IMAD.U32 R2, RZ, RZ, UR5 ;  /* 0x00000005ff027e24 */ /* 0x000fe4000f8e00ff */
[----:B------:R-:W-:-:S03]  /*1b70*/  ULOP3.LUT UR4, UR4, 0xfffffffe, URZ, 0xc0, !UPT ;  /* 0xfffffffe04047892 */ /* 0x000fc6000f8ec03f */
[----:B------:R-:W-:Y:S01]  /*1b80*/  ISETP.NE.AND P0, PT, R2, 0x3, PT ;  /* 0x000000030200780c */ /* 0x000fe20003f05270 */
[----:B------:R-:W-:-:S06]  /*1b90*/  UIADD3 UR4, UR6, -UR4, URZ ;  /* 0x8000000406047290 */ /* 0x000fcc000fffe03f */
[----:B------:R-:W-:-:S05]  /*1ba0*/  IMAD.U32 R0, RZ, RZ, UR4 ;  /* 0x00000004ff007e24 */ /* 0x000fca000f8e00ff */
[----:B------:R-:W-:-:S04]  /*1bb0*/  SHF.L.U32 R0, R0, 0x1f, RZ ;  /* 0x0000001f00007819 */ /* 0x000fc800000006ff */
[----:B------:R-:W1:Y:S02]  /*1bc0*/  SYNCS.PHASECHK.TRANS64.TRYWAIT P1, [UR38+0x30800], R0 ;  /* 0x03080000ff0075a7 */ /* 0x000e640008020166 */
[----:B-1----:R-:W-:Y:S05]  /*1bd0*/  @!P1 BRA `(.L_x_902) ;  /* 0x000000fc00089947 */ /* 0x002fea0003800000 */
.L_x_1049:
[----:B------:R-:W-:Y:S05]  /*1be0*/  @!P0 BRA `(.L_x_903) ;  /* 0x0000000000048947 */ /* 0x000fea0003800000 */
[----:B------:R-:W-:Y:S01]  /*1bf0*/  BPT.TRAP 0x1 ;  /* 0x000000040000795c */ /* 0x000fe20000300000 */
.L_x_903:
[----:B-1----:R-:W-:Y:S02]  /*1c00*/  IMAD.U32 R3, RZ, RZ, UR36 ;  /* 0x00000024ff037e24 */ /* 0x002fe4000f8e00ff */
[----:B------:R-:W-:-:S03]  /*1c10*/  IMAD.U32 R0, RZ, RZ, UR46 ;  /* 0x0000002eff007e24 */ /* 0x000fc6000f8e00ff */
[----:B------:R-:W-:Y:S02]  /*1c20*/  LEA R3, R3, UR38, 0x3 ;  /* 0x0000002603037c11 */ /* 0x000fe4000f8e18ff */
[----:B------:R-:W-:-:S04]  /*1c30*/  SHF.L.U32 R0, R0, 0x1f, RZ ;  /* 0x0000001f00007819 */ /* 0x000fc800000006ff */
[----:B------:R1:W2:Y:S01]  /*1c40*/  SYNCS.PHASECHK.TRANS64.TRYWAIT P2, [R3+URZ+0x30830], R0 ;  /* 0x03083000030075a7 */ /* 0x0002a2000804017f */
[----:B------:R-:W-:Y:S05]  /*1c50*/  @!P0 BRA `(.L_x_904) ;  /* 0x0000000000048947 */ /* 0x000fea0003800000 */
[----:B------:R-:W-:Y:S01]  /*1c60*/  BPT.TRAP 0x1 ;  /* 0x000000040000795c */ /* 0x000fe20000300000 */
.L_x_904:
[----:B------:R-:W3:Y:S02]  /*1c70*/  S2R R2, SR_TID.X ;  /* 0x0000000000027919 */ /* 0x000ee40000002100 */
[----:B---3--:R-:W-:Y:S01]  /*1c80*/  LOP3.LUT P1, RZ, R2, 0x7f, RZ, 0xc0, !PT ;  /* 0x0000007f02ff7812 */ /* 0x008fe2000782c0ff */
[----:B--2---:R-:W-:-:S12]  /*1c90*/  @P2 BRA `(.L_x_905) ;  /* 0x0000000000082947 */ /* 0x004fd80003800000 */
[----:B------:R-:W2:Y:S02]  /*1ca0*/  SYNCS.PHASECHK.TRANS64.TRYWAIT P2, [R3+URZ+0x30830], R0 ;  /* 0x03083000030075a7 */ /* 0x000ea4000804017f */
[----:B--2---:R-:W-:Y:S05]  /*1cb0*/  @!P2 BRA `(.L_x_906) ;  /* 0x000000f800e8a947 */ /* 0x004fea0003800000 */
.L_x_905:
[----:B------:R-:W-:Y:S05]  /*1cc0*/  WARPSYNC.ALL ;  /* 0x0000000000007948 */ /* 0x000fea0003800000 */
[----:B------:R-:W-:Y:S01]  /*1cd0*/  UIADD3 UR4, UR38, 0x20400, URZ ;  /* 0x0002040026047890 */ /* 0x000fe2000fffe03f */
[----:B------:R-:W-:Y:S01]  /*1ce0*/  WARPGROUP.ARRIVE ;  /* 0x00000000000079c5 */ /* 0x000fe20000000000 */
[----:B------:R-:W-:Y:S01]  /*1cf0*/  ULOP3.LUT UR40, UR40, 0x10000, URZ, 0xfc, !UPT ;  /* 0x0001000028287892 */ /* 0x000fe2000f8efc3f */
[----:B-12---:R-:W1:Y:S01]  /*1d00*/  LDC R0, c[0x0][0x2e0] ;  /* 0x0000b800ff007b82 */ /* 0x006e620000000800 */
[----:B------:R-:W-:Y:S01]  /*1d10*/  USHF.R.U32.HI UR4, URZ, 0x4, UR4 ;  /* 0x000000043f047899 */ /* 0x000fe20008011604 */
[----:B------:R-:W-:Y:S01]  /*1d20*/  IMAD.MOV.U32 R4, RZ, RZ, -0x40 ;  /* 0xffffffc0ff047424 */ /* 0x000fe200078e00ff */
[----:B------:R-:W-:Y:S01]  /*1d30*/  UMOV UR9, 0x40000040 ;  /* 0x4000004000097882 */ /* 0x000fe20000000000 */
[----:B------:R-:W-:Y:S01]  /*1d40*/  UMOV UR11, 0x40000040 ;  /* 0x40000040000b7882 */ /* 0x000fe20000000000 */
[----:B------:R-:W-:Y:S01]  /*1d50*/  ULOP3.LUT UR4, UR4, 0x3fff, URZ, 0xc0, !UPT ;  /* 0x00003fff04047892 */ /* 0x000fe2000f8ec03f */
[----:B------:R-:W-:Y:S01]  /*1d60*/  IMAD.U32 R19, RZ, RZ, UR9 ;  /* 0x00000009ff137e24 */ /* 0x000fe2000f8e00ff */
[----:B------:R-:W-:Y:S01]  /*1d70*/  UMOV UR8, UR40 ;  /* 0x0000002800087c82 */ /* 0x000fe20008000000 */
[----:B------:R-:W-:Y:S01]  /*1d80*/  UMOV UR7, 0x40000040 ;  /* 0x4000004000077882 */ /* 0x000fe20000000000 */
[----:B------:R-:W-:Y:S01]  /*1d90*/  ULOP3.LUT UR37, UR4, 0x10000, URZ, 0xfc, !UPT ;  /* 0x0001000004257892 */ /* 0x000fe2000f8efc3f */
[----:B------:R-:W-:Y:S01]  /*1da0*/  IMAD.U32 R18, RZ, RZ, UR8 ;  /* 0x00000008ff127e24 */ /* 0x000fe2000f8e00ff */
[----:B------:R-:W-:Y:S01]  /*1db0*/  UIADD3 UR4, UR40, 0x2, URZ ;  /* 0x0000000228047890 */ /* 0x000fe2000fffe03f */
[----:B------:R-:W2:Y:S01]  /*1dc0*/  LDC R21, c[0x0][0x288] ;  /* 0x0000a200ff157b82 */ /* 0x000ea20000000800 */
[----:B------:R-:W-:Y:S01]  /*1dd0*/  ULEA UR39, UR36, UR37, 0xb ;  /* 0x0000002524277291 */ /* 0x000fe2000f8e583f */
[----:B------:R-:W-:Y:S01]  /*1de0*/  IMAD R23, R103, R4, 0x40 ;  /* 0x0000004067177424 */ /* 0x000fe200078e0204 */
[----:B------:R-:W-:Y:S01]  /*1df0*/  UIADD3 UR12, UR40, 0x406, URZ ;  /* 0x00000406280c7890 */ /* 0x000fe2000fffe03f */
[----:B------:R-:W-:Y:S01]  /*1e00*/  @!P1 VIADD R2, R3, 0x30840 ;  /* 0x0003084003029836 */ /* 0x000fe20000000000 */
[----:B------:R-:W-:Y:S01]  /*1e10*/  UIADD3 UR5, UR39, 0x2, URZ ;  /* 0x0000000227057890 */ /* 0x000fe2000fffe03f */
[----:B------:R-:W-:Y:S01]  /*1e20*/  VIADD R6, R209, UR42 ;  /* 0x0000002ad1067c36 */ /* 0x000fe20008000000 */
[----:B------:R-:W-:Y:S01]  /*1e30*/  UIADD3 UR6, UR39, 0x202, URZ ;  /* 0x0000020227067890 */ /* 0x000fe2000fffe03f */
[----:B------:R-:W-:Y:S01]  /*1e40*/  LEA R7, R103, 0xffffffc0, 0x6 ;  /* 0xffffffc067077811 */ /* 0x000fe200078e30ff */
[----:B------:R-:W-:Y:S01]  /*1e50*/  UMOV UR10, UR39 ;  /* 0x00000027000a7c82 */ /* 0x000fe20008000000 */
[----:B------:R-:W-:Y:S01]  /*1e60*/  UIADD3 UR14, UR39, 0x206, URZ ;  /* 0x00000206270e7890 */ /* 0x000fe2000fffe03f */
[----:B------:R-:W-:Y:S01]  /*1e70*/  HGMMA.64x64x16.F32.BF16 R24, gdesc[UR8], RZ, !UPT, gsb0 ;  /* 0x00e00000081879f0 */ /* 0x000fe2000c0018ff */
[----:B------:R-:W-:Y:S01]  /*1e80*/  UMOV UR8, UR4 ;  /* 0x0000000400087c82 */ /* 0x000fe20008000000 */
[----:B------:R-:W-:Y:S01]  /*1e90*/  UMOV UR9, 0x40000040 ;  /* 0x4000004000097882 */ /* 0x000fe20000000000 */
[----:B------:R-:W-:Y:S01]  /*1ea0*/  UMOV UR10, UR5 ;  /* 0x00000005000a7c82 */ /* 0x000fe20008000000 */
[----:B------:R-:W-:Y:S01]  /*1eb0*/  UMOV UR11, 0x40000040 ;  /* 0x40000040000b7882 */ /* 0x000fe20000000000 */
[----:B------:R-:W-:Y:S01]  /*1ec0*/  UIADD3 UR4, UR40, 0x4, URZ ;  /* 0x0000000428047890 */ /* 0x000fe2000fffe03f */
[----:B------:R-:W-:Y:S01]  /*1ed0*/  MOV R16, UR8 ;  /* 0x0000000800107c02 */ /* 0x000fe20008000f00 */
[----:B------:R-:W-:Y:S01]  /*1ee0*/  UIADD3 UR5, UR39, 0x4, URZ ;  /* 0x0000000427057890 */ /* 0x000fe2000fffe03f */
[----:B------:R-:W-:Y:S01]  /*1ef0*/  IMAD.U32 R17, RZ, RZ, UR9 ;  /* 0x00000009ff117e24 */ /* 0x000fe2000f8e00ff */
[----:B------:R-:W-:Y:S01]  /*1f00*/  UMOV UR13, 0x40000040 ;  /* 0x40000040000d7882 */ /* 0x000fe20000000000 */
[----:B------:R-:W-:Y:S01]  /*1f10*/  UMOV UR15, 0x40000040 ;  /* 0x40000040000f7882 */ /* 0x000fe20000000000 */
[----:B------:R-:W-:Y:S01]  /*1f20*/  UIADD3 UR16, UR40, 0x800, URZ ;  /* 0x0000080028107890 */ /* 0x000fe2000fffe03f */
[----:B-1----:R-:W-:Y:S01]  /*1f30*/  IMAD R3, R0, UR45, R23 ;  /* 0x0000002d00037c24 */ /* 0x002fe2000f8e0217 */
[----:B------:R-:W-:Y:S01]  /*1f40*/  UIADD3 UR18, UR39, 0x400, URZ ;  /* 0x0000040027127890 */ /* 0x000fe2000fffe03f */
[----:B------:R-:W-:Y:S01]  /*1f50*/  @!P1 PRMT R2, RZ, 0x654, R2 ;  /* 0x00000654ff029816 */ /* 0x000fe20000000002 */
[----:B------:R-:W-:Y:S01]  /*1f60*/  UMOV UR17, 0x40000040 ;  /* 0x4000004000117882 */ /* 0x000fe20000000000 */
[----:B------:R-:W-:Y:S01]  /*1f70*/  UMOV UR19, 0x40000040 ;  /* 0x4000004000137882 */ /* 0x000fe20000000000 */
[----:B------:R-:W-:Y:S01]  /*1f80*/  UIADD3 UR20, UR40, 0x802, URZ ;  /* 0x0000080228147890 */ /* 0x000fe2000fffe03f */
[----:B--2---:R-:W-:Y:S01]  /*1f90*/  IADD3 R5, R3, 0x1, -R21 ;  /* 0x0000000103057810 */ /* 0x004fe20007ffe815 */
[----:B------:R-:W-:Y:S01]  /*1fa0*/  UIADD3 UR22, UR39, 0x402, URZ ;  /* 0x0000040227167890 */ /* 0x000fe2000fffe03f */
[C---:B------:R-:W-:Y:S01]  /*1fb0*/  IMAD R20, R22.reuse, -0x2, R3 ;  /* 0xfffffffe16147824 */ /* 0x040fe200078e0203 */
[----:B------:R-:W-:Y:S01]  /*1fc0*/  UMOV UR21, 0x40000040 ;  /* 0x4000004000157882 */ /* 0x000fe20000000000 */
[----:B------:R-:W-:Y:S01]  /*1fd0*/  UMOV UR23, 0x40000040 ;  /* 0x4000004000177882 */ /* 0x000fe20000000000 */
[----:B------:R-:W-:Y:S01]  /*1fe0*/  UIADD3 UR24, UR40, 0x804, URZ ;  /* 0x0000080428187890 */ /* 0x000fe2000fffe03f */
[----:B------:R-:W-:Y:S01]  /*1ff0*/  IMAD R5, R22, -0x2, R5 ;  /* 0xfffffffe16057824 */ /* 0x000fe200078e0205 */
[----:B------:R-:W-:Y:S01]  /*2000*/  UIADD3 UR26, UR39, 0x404, URZ ;  /* 0x00000404271a7890 */ /* 0x000fe2000fffe03f */
[----:B------:R-:W-:Y:S01]  /*2010*/  UMOV UR25, 0x40000040 ;  /* 0x4000004000197882 */ /* 0x000fe20000000000 */
[----:B------:R-:W-:Y:S01]  /*2020*/  UMOV UR27, 0x40000040 ;  /* 0x40000040001b7882 */ /* 0x000fe20000000000 */
[----:B------:R-:W-:-:S02]  /*2030*/  UIADD3 UR28, UR40, 0x806, URZ ;  /* 0x00000806281c7890 */ /* 0x000fc4000fffe03f */
[----:B------:R-:W-:Y:S01]  /*2040*/  UIADD3 UR30, UR39, 0x406, URZ ;  /* 0x00000406271e7890 */ /* 0x000fe2000fffe03f */
[----:B------:R-:W-:Y:S01]  /*2050*/  UMOV UR29, 0x40000040 ;  /* 0x40000040001d7882 */ /* 0x000fe20000000000 */
[----:B------:R-:W-:Y:S01]  /*2060*/  UMOV UR31, 0x40000040 ;  /* 0x40000040001f7882 */ /* 0x000fe20000000000 */
[----:B------:R-:W-:Y:S02]  /*2070*/  UIADD3 UR32, UR40, 0xc00, URZ ;  /* 0x00000c0028207890 */ /* 0x000fe4000fffe03f */
[----:B------:R-:W-:Y:S01]  /*2080*/  UIADD3 UR34, UR39, 0x600, URZ ;  /* 0x0000060027227890 */ /* 0x000fe2000fffe03f */
[----:B------:R-:W-:Y:S01]  /*2090*/  UMOV UR33, 0x40000040 ;  /* 0x4000004000217882 */ /* 0x000fe20000000000 */
[----:B------:R-:W-:Y:S01]  /*20a0*/  UMOV UR35, 0x40000040 ;  /* 0x4000004000237882 */ /* 0x000fe20000000000 */
[----:B------:R-:W-:Y:S02]  /*20b0*/  UIADD3 UR48, UR40, 0xc02, URZ ;  /* 0x00000c0228307890 */ /* 0x000fe4000fffe03f */
[----:B------:R-:W-:Y:S01]  /*20c0*/  UIADD3 UR50, UR39, 0x602, URZ ;  /* 0x0000060227327890 */ /* 0x000fe2000fffe03f */
[----:B------:R-:W-:Y:S01]  /*20d0*/  UMOV UR49, 0x40000040 ;  /* 0x4000004000317882 */ /* 0x000fe20000000000 */
[----:B------:R-:W-:Y:S01]  /*20e0*/  UMOV UR51, 0x40000040 ;  /* 0x4000004000337882 */ /* 0x000fe20000000000 */
[----:B------:R-:W-:-:S02]  /*20f0*/  UIADD3 UR52, UR40, 0xc04, URZ ;  /* 0x00000c0428347890 */ /* 0x000fc4000fffe03f */
[----:B------:R-:W-:Y:S01]  /*2100*/  UIADD3 UR54, UR39, 0x604, URZ ;  /* 0x0000060427367890 */ /* 0x000fe2000fffe03f */
[----:B------:R-:W-:Y:S01]  /*2110*/  UMOV UR53, 0x40000040 ;  /* 0x4000004000357882 */ /* 0x000fe20000000000 */
[----:B------:R-:W-:Y:S01]  /*2120*/  UMOV UR55, 0x40000040 ;  /* 0x4000004000377882 */ /* 0x000fe20000000000 */
[----:B------:R-:W-:Y:S01]  /*2130*/  UMOV UR57, 0x40000040 ;  /* 0x4000004000397882 */ /* 0x000fe20000000000 */
[----:B------:R-:W-:Y:S01]  /*2140*/  UMOV UR59, 0x40000040 ;  /* 0x40000040003b7882 */ /* 0x000fe20000000000 */
[----:B------:R-:W-:Y:S01]  /*2150*/  MOV R9, UR57 ;  /* 0x0000003900097c02 */ /* 0x000fe20008000f00 */
[----:B------:R-:W-:Y:S02]  /*2160*/  WARPGROUP.DEPBAR.LE gsb0, 0x0 ;  /* 0x00008000000079c5 */ /* 0x000fe40000010000 */
[----:B------:R-:W-:-:S06]  /*2170*/  WARPGROUP.ARRIVE ;  /* 0x00000000000079c5 */ /* 0x000fcc0000000000 */
[----:B------:R-:W-:Y:S01]  /*2180*/  HGMMA.64x64x16.F32.BF16 R24, gdesc[UR8], R24, gsb0 ;  /* 0x00e00000081879f0 */ /* 0x000fe20008001818 */
        /* <DEDUP_REMOVED lines=28> */
[----:B------:R-:W-:Y:S01]  /*2350*/  UMOV UR5, 0x40000040 ;  /* 0x4000004000057882 */ /* 0x000fe20000000000 */
[----:B------:R-:W-:Y:S01]  /*2360*/  IMAD.U32 R11, RZ, RZ, UR9 ;  /* 0x00000009ff0b7e24 */ /* 0x000fe2000f8e00ff */
[----:B------:R-:W-:Y:S02]  /*2370*/  WARPGROUP.DEPBAR.LE gsb0, 0x0 ;  /* 0x00008000000079c5 */ /* 0x000fe40000010000 */
[----:B------:R-:W-:-:S06]  /*2380*/  WARPGROUP.ARRIVE ;  /* 0x00000000000079c5 */ /* 0x000fcc0000000000 */
[----:B------:R-:W-:Y:S01]  /*2390*/  HGMMA.64x64x16.F32.BF16 R24, gdesc[UR8], R24, gsb0 ;  /* 0x00e00000081879f0 */ /* 0x000fe20008001818 */
[----:B------:R-:W-:Y:S02]  /*23a0*/  UIADD3 UR8, UR40, 0x404, URZ ;  /* 0x0000040428087890 */ /* 0x000fe4000fffe03f */
[----:B------:R-:W-:Y:S01]  /*23b0*/  UIADD3 UR10, UR39, 0x204, URZ ;  /* 0x00000204270a7890 */ /* 0x000fe2000fffe03f */
[----:B------:R-:W-:Y:S01]  /*23c0*/  UMOV UR9, 0x40000040 ;  /* 0x4000004000097882 */ /* 0x000fe20000000000 */
[----:B------:R-:W-:Y:S01]  /*23d0*/  UMOV UR11, 0x40000040 ;  /* 0x40000040000b7882 */ /* 0x000fe20000000000 */
[----:B------:R-:W-:-:S07]  /*23e0*/  UIADD3 UR39, UR39, 0x606, URZ ;  /* 0x0000060627277890 */ /* 0x000fce000fffe03f */
[----:B------:R-:W-:Y:S01]  /*23f0*/  UMOV UR58, UR39 ;  /* 0x00000027003a7c82 */ /* 0x000fe20008000000 */
[----:B------:R-:W-:Y:S02]  /*2400*/  WARPGROUP.DEPBAR.LE gsb0, 0x0 ;  /* 0x00008000000079c5 */ /* 0x000fe40000010000 */
[----:B------:R-:W-:-:S06]  /*2410*/  WARPGROUP.ARRIVE ;  /* 0x00000000000079c5 */ /* 0x000fcc0000000000 */
[----:B------:R-:W-:Y:S01]  /*2420*/  HGMMA.64x64x16.F32.BF16 R24, gdesc[UR4], R24, gsb0 ;  /* 0x00e00000041879f0 */ /* 0x000fe20008001818 */
[----:B------:R-:W-:-:S07]  /*2430*/  UIADD3 UR6, UR40, 0xc06, URZ ;  /* 0x00000c0628067890 */ /* 0x000fce000fffe03f */
[----:B------:R-:W-:Y:S02]  /*2440*/  UMOV UR56, UR6 ;  /* 0x0000000600387c82 */ /* 0x000fe40008000000 */
[----:B------:R-:W-:Y:S01]  /*2450*/  IMAD.U32 R8, RZ, RZ, UR56 ;  /* 0x00000038ff087e24 */ /* 0x000fe2000f8e00ff */
[----:B------:R-:W-:Y:S02]  /*2460*/  WARPGROUP.DEPBAR.LE gsb0, 0x0 ;  /* 0x00008000000079c5 */ /* 0x000fe40000010000 */
[----:B------:R-:W-:-:S06]  /*2470*/  WARPGROUP.ARRIVE ;  /* 0x00000000000079c5 */ /* 0x000fcc0000000000 */
[----:B------:R-:W-:Y:S01]  /*2480*/  HGMMA.64x64x16.F32.BF16 R24, gdesc[UR8], R24, gsb0 ;  /* 0x00e00000081879f0 */ /* 0x000fe20008001818 */
[----:B------:R-:W-:Y:S02]  /*2490*/  ULDC.64 UR10, c[0x0][0x9e0] ;  /* 0x00027800000a7ab9 */ /* 0x000fe40000000a00 */
[----:B------:R-:W-:Y:S01]  /*24a0*/  UISETP.GE.AND UP0, UPT, UR11, 0x1, UPT ;  /* 0x000000010b00788c */ /* 0x000fe2000bf06270 */
[----:B------:R-:W-:-:S05]  /*24b0*/  VIADD R57, R5, UR10 ;  /* 0x0000000a05397c36 */ /* 0x000fca0008000000 */
[----:B------:R-:W-:Y:S01]  /*24c0*/  PLOP3.LUT P2, PT, PT, PT, UP0, 0x40, 0x0 ;  /* 0x000000000000781c */ /* 0x000fe20003f4e808 */
[----:B------:R-:W-:Y:S02]  /*24d0*/  WARPGROUP.DEPBAR.LE gsb0, 0x0 ;  /* 0x00008000000079c5 */ /* 0x000fe40000010000 */
[----:B------:R-:W-:-:S06]  /*24e0*/  WARPGROUP.ARRIVE ;  /* 0x00000000000079c5 */ /* 0x000fcc0000000000 */
[----:B------:R-:W-:Y:S03]  /*24f0*/  HGMMA.64x64x16.F32.BF16 R24, gdesc[UR12], R24, gsb0 ;  /* 0x00e000000c1879f0 */ /* 0x000fe60008001818 */
[----:B------:R-:W-:Y:S02]  /*2500*/  WARPGROUP.DEPBAR.LE gsb0, 0x0 ;  /* 0x00008000000079c5 */ /* 0x000fe40000010000 */
[----:B------:R-:W-:-:S06]  /*2510*/  WARPGROUP.ARRIVE ;  /* 0x00000000000079c5 */ /* 0x000fcc0000000000 */
[----:B------:R-:W-:Y:S03]  /*2520*/  HGMMA.64x64x16.F32.BF16 R24, gdesc[UR16], R24, gsb0 ;  /* 0x00e00000101879f0 */ /* 0x000fe60008001818 */
[----:B------:R-:W-:Y:S02]  /*2530*/  WARPGROUP.DEPBAR.LE gsb0, 0x0 ;  /* 0x00008000000079c5 */ /* 0x000fe40000010000 */
[----:B------:R-:W-:-:S06]  /*2540*/  WARPGROUP.ARRIVE ;  /* 0x00000000000079c5 */ /* 0x000fcc0000000000 */
[----:B------:R-:W-:Y:S01]  /*2550*/  HGMMA.64x64x16.F32.BF16 R24, gdesc[UR20], R24, gsb0 ;  /* 0x00e00000141879f0 */ /* 0x000fe20008001818 */
[----:B------:R-:W-:Y:S02]  /*2560*/  ULDC UR22, c[0x0][0x9dc] ;  /* 0x0002770000167ab9 */ /* 0x000fe40000000800 */
[----:B------:R-:W-:-:S06]  /*2570*/  ULOP3.LUT UR6, URZ, UR22, URZ, 0x33, !UPT ;  /* 0x000000163f067292 */ /* 0x000fcc000f8e333f */
[----:B------:R-:W-:-:S04]  /*2580*/  VIADD R56, R5, UR6 ;  /* 0x0000000605387c36 */ /* 0x000fc80008000000 */
[----:B------:R-:W-:Y:S01]  /*2590*/  IMAD.IADD R3, R56, 0x1, R6 ;  /* 0x0000000138037824 */ /* 0x000fe200078e0206 */
        /* <DEDUP_REMOVED lines=19> */
[----:B------:R1:W-:Y:S02]  /*26d0*/  @!P1 SYNCS.ARRIVE.TRANS64.RED.A1T0 RZ, [R2+URZ], RZ ;  /* 0x000000ff02ff99a7 */ /* 0x0003e4000810043f */
[----:B-1----:R-:W-:Y:S01]  /*26e0*/  VIADDMNMX R2, R6, R57, R20, PT ;  /* 0x0000003906027246 */ /* 0x002fe20003800114 */
[----:B------:R-:W-:Y:S06]  /*26f0*/  @P2 BRA `(.L_x_907) ;  /* 0x00000000005c2947 */ /* 0x000fec0003800000 */
[----:B------:R-:W-:Y:S01]  /*2700*/  IMAD R4, R0, UR45, R6 ;  /* 0x0000002d00047c24 */ /* 0x000fe2000f8e0206 */
[----:B------:R-:W-:Y:S03]  /*2710*/  BSSY B0, `(.L_x_908) ;  /* 0x0000011000007945 */ /* 0x000fe60003800000 */
[----:B------:R-:W-:-:S05]  /*2720*/  IMAD.IADD R4, R4, 0x1, -R21 ;  /* 0x0000000104047824 */ /* 0x000fca00078e0a15 */
[----:B------:R-:W-:-:S13]  /*2730*/  ISETP.GT.AND P2, PT, R4, -0x1, PT ;  /* 0xffffffff0400780c */ /* 0x000fda0003f44270 */
[----:B------:R-:W-:Y:S05]  /*2740*/  @P2 BRA `(.L_x_909) ;  /* 0x0000000000202947 */ /* 0x000fea0003800000 */
[----:B------:R-:W-:Y:S01]  /*2750*/  UISETP.NE.AND UP1, UPT, UR11, 0x1, UPT ;  /* 0x000000010b00788c */ /* 0x000fe2000bf25270 */
[----:B------:R-:W-:-:S05]  /*2760*/  LOP3.LUT R4, RZ, R4, RZ, 0x33, !PT ;  /* 0x00000004ff047212 */ /* 0x000fca00078e33ff */
[----:B------:R-:W-:-:S05]  /*2770*/  PLOP3.LUT P2, PT, PT, PT, UP1, 0x80, 0x0 ;  /* 0x000000000000781c */ /* 0x000fca0003f4f018 */
[----:B------:R-:W-:-:S08]  /*2780*/  @UP1 ULDC.64 UR6, c[0x0][0x9e8] ;  /* 0x00027a0000061ab9 */ /* 0x000fd00000000a00 */
[----:B------:R-:W-:-:S05]  /*2790*/  @P2 IMAD.HI.U32 R5, R4, UR6, RZ ;  /* 0x0000000604052c27 */ /* 0x000fca000f8e00ff */
[----:B------:R-:W-:-:S04]  /*27a0*/  @P2 SHF.R.U32.HI R4, RZ, UR7, R5 ;  /* 0x00000007ff042c19 */ /* 0x000fc80008011605 */
[----:B------:R-:W-:Y:S01]  /*27b0*/  LOP3.LUT R4, RZ, R4, RZ, 0x33, !PT ;  /* 0x00000004ff047212 */ /* 0x000fe200078e33ff */
[----:B------:R-:W-:Y:S06]  /*27c0*/  BRA `(.L_x_910) ;  /* 0x0000000000147947 */ /* 0x000fec0003800000 */
.L_x_909:
[----:B------:R-:W-:-:S06]  /*27d0*/  UISETP.NE.AND UP1, UPT, UR11, 0x1, UPT ;  /* 0x000000010b00788c */ /* 0x000fcc000bf25270 */
[----:B------:R-:W-:-:S05]  /*27e0*/  PLOP3.LUT P2, PT, PT, PT, UP1, 0x80, 0x0 ;  /* 0x000000000000781c */ /* 0x000fca0003f4f018 */
[----:B------:R-:W-:-:S08]  /*27f0*/  @UP1 ULDC.64 UR6, c[0x0][0x9e8] ;  /* 0x00027a0000061ab9 */ /* 0x000fd00000000a00 */
[----:B------:R-:W-:-:S05]  /*2800*/  @P2 IMAD.HI.U32 R5, R4, UR6, RZ ;  /* 0x0000000604052c27 */ /* 0x000fca000f8e00ff */
[----:B------:R-:W-:-:S07]  /*2810*/  @P2 SHF.R.U32.HI R4, RZ, UR7, R5 ;  /* 0x00000007ff042c19 */ /* 0x000fce0008011605 */
.L_x_910:
[----:B------:R-:W-:Y:S05]  /*2820*/  BSYNC B0 ;  /* 0x0000000000007941 */ /* 0x000fea0003800000 */
.L_x_908:
[----:B------:R-:W-:-:S04]  /*2830*/  IMAD R5, R4, UR11, -R7 ;  /* 0x0000000b04057c24 */ /* 0x000fc8000f8e0a07 */
[----:B------:R-:W-:-:S05]  /*2840*/  IMAD R5, R22, -0x2, R5 ;  /* 0xfffffffe16057824 */ /* 0x000fca00078e0205 */
[----:B------:R-:W-:Y:S02]  /*2850*/  VIMNMX R3, R3, R5, !PT ;  /* 0x0000000503037248 */ /* 0x000fe40007fe0100 */
[----:B------:R-:W-:-:S07]  /*2860*/  VIADDMNMX R2, R5, UR11, R2, PT ;  /* 0x0000000b05027c46 */ /* 0x000fce000b800102 */
.L_x_907:
[C---:B------:R-:W-:Y:S01]  /*2870*/  ISETP.GE.AND P2, PT, R23.reuse, 0x2, PT ;  /* 0x000000021700780c */ /* 0x040fe20003f46270 */
[----:B------:R-:W-:Y:S01]  /*2880*/  VIADD R5, R6, 0x8 ;  /* 0x0000000806057836 */ /* 0x000fe20000000000 */
[----:B------:R-:W-:Y:S02]  /*2890*/  ISETP.GE.AND P6, PT, R23, 0xa, PT ;  /* 0x0000000a1700780c */ /* 0x000fe40003fc6270 */
[----:B------:R-:W-:Y:S02]  /*28a0*/  ISETP.GT.AND P4, PT, R3, 0x1, !P2 ;  /* 0x000000010300780c */ /* 0x000fe40005784270 */
[----:B------:R-:W-:Y:S02]  /*28b0*/  ISETP.GE.AND P3, PT, R23, 0x9, PT ;  /* 0x000000091700780c */ /* 0x000fe40003f66270 */
[----:B------:R-:W-:Y:S02]  /*28c0*/  ISETP.LT.OR P4, PT, R2, 0x2, P4 ;  /* 0x000000020200780c */ /* 0x000fe40002781670 */
[----:B------:R-:W-:-:S02]  /*28d0*/  P2R R59, PR, RZ, 0x40 ;  /* 0x00000040ff3b7803 */ /* 0x000fc40000000000 */
[----:B------:R-:W-:Y:S02]  /*28e0*/  FSEL R58, R25, -INF , !P4 ;  /* 0xff800000193a7808 */ /* 0x000fe40006000000 */
[C---:B------:R-:W-:Y:S02]  /*28f0*/  ISETP.GT.AND P4, PT, R3.reuse, 0x9, !P6 ;  /* 0x000000090300780c */ /* 0x040fe40007784270 */
[----:B------:R-:W-:Y:S02]  /*2900*/  ISETP.GT.AND P5, PT, R3, 0x8, !P3 ;  /* 0x000000080300780c */ /* 0x000fe40005fa4270 */
[----:B------:R-:W-:Y:S02]  /*2910*/  ISETP.LT.OR P4, PT, R2, 0xa, P4 ;  /* 0x0000000a0200780c */ /* 0x000fe40002781670 */
[----:B------:R-:W-:Y:S02]  /*2920*/  ISETP.GE.AND P6, PT, R23, 0x11, PT ;  /* 0x000000111700780c */ /* 0x000fe40003fc6270 */
[----:B------:R-:W-:-:S02]  /*2930*/  FSEL R62, R29, -INF , !P4 ;  /* 0xff8000001d3e7808 */ /* 0x000fc40006000000 */
[----:B------:R-:W-:Y:S02]  /*2940*/  ISETP.LT.OR P5, PT, R2, 0x9, P5 ;  /* 0x000000090200780c */ /* 0x000fe40002fa1670 */
[----:B------:R-:W-:Y:S02]  /*2950*/  ISETP.GT.AND P4, PT, R3, 0x10, !P6 ;  /* 0x000000100300780c */ /* 0x000fe40007784270 */
[----:B------:R-:W-:Y:S02]  /*2960*/  FSEL R60, R28, -INF , !P5 ;  /* 0xff8000001c3c7808 */ /* 0x000fe40006800000 */
[----:B------:R-:W-:Y:S02]  /*2970*/  ISETP.LT.OR P4, PT, R2, 0x11, P4 ;  /* 0x000000110200780c */ /* 0x000fe40002781670 */
[----:B------:R-:W-:Y:S02]  /*2980*/  ISETP.GE.AND P5, PT, R23, 0x12, PT ;  /* 0x000000121700780c */ /* 0x000fe40003fa6270 */
[----:B------:R-:W-:-:S02]  /*2990*/  FSEL R32, R32, -INF , !P4 ;  /* 0xff80000020207808 */ /* 0x000fc40006000000 */
[----:B------:R-:W-:Y:S02]  /*29a0*/  ISETP.GT.AND P4, PT, R3, 0x11, !P5 ;  /* 0x000000110300780c */ /* 0x000fe40006f84270 */
[----:B------:R-:W-:Y:S02]  /*29b0*/  P2R R61, PR, RZ, 0x20 ;  /* 0x00000020ff3d7803 */ /* 0x000fe40000000000 */
[----:B------:R-:W-:Y:S02]  /*29c0*/  ISETP.LT.OR P4, PT, R2, 0x12, P4 ;  /* 0x000000120200780c */ /* 0x000fe40002781670 */
[----:B------:R-:W-:Y:S02]  /*29d0*/  ISETP.GE.AND P5, PT, R23, 0x19, PT ;  /* 0x000000191700780c */ /* 0x000fe40003fa6270 */
[----:B------:R-:W-:Y:S02]  /*29e0*/  FSEL R64, R33, -INF , !P4 ;  /* 0xff80000021407808 */ /* 0x000fe40006000000 */
[----:B------:R-:W-:-:S02]  /*29f0*/  ISETP.GT.AND P4, PT, R3, 0x18, !P5 ;  /* 0x000000180300780c */ /* 0x000fc40006f84270 */
[----:B------:R-:W-:Y:S02]  /*2a00*/  P2R R33, PR, RZ, 0x20 ;  /* 0x00000020ff217803 */ /* 0x000fe40000000000 */
[----:B------:R-:W-:Y:S02]  /*2a10*/  ISETP.LT.OR P4, PT, R2, 0x19, P4 ;  /* 0x000000190200780c */ /* 0x000fe40002781670 */
[----:B------:R-:W-:Y:S02]  /*2a20*/  ISETP.GE.AND P5, PT, R23, 0x1a, PT ;  /* 0x0000001a1700780c */ /* 0x000fe40003fa6270 */
[----:B------:R-:W-:Y:S02]  /*2a30*/  FSEL R36, R36, -INF , !P4 ;  /* 0xff80000024247808 */ /* 0x000fe40006000000 */
[----:B------:R-:W-:Y:S02]  /*2a40*/  ISETP.GT.AND P4, PT, R3, 0x19, !P5 ;  /* 0x000000190300780c */ /* 0x000fe40006f84270 */
[----:B------:R-:W-:-:S02]  /*2a50*/  P2R R63, PR, RZ, 0x20 ;  /* 0x00000020ff3f7803 */ /* 0x000fc40000000000 */
[C---:B------:R-:W-:Y:S02]  /*2a60*/  ISETP.LT.OR P4, PT, R2.reuse, 0x1a, P4 ;  /* 0x0000001a0200780c */ /* 0x040fe40002781670 */
[----:B------:R-:W-:Y:S02]  /*2a70*/  ISETP.GE.AND P5, PT, R23, 0x21, PT ;  /* 0x000000211700780c */ /* 0x000fe40003fa6270 */
[----:B------:R-:W-:Y:S02]  /*2a80*/  FSEL R66, R37, -INF , !P4 ;  /* 0xff80000025427808 */ /* 0x000fe40006000000 */
[----:B------:R-:W-:Y:S02]  /*2a90*/  ISETP.GT.AND P4, PT, R3, 0x20, !P5 ;  /* 0x000000200300780c */ /* 0x000fe40006f84270 */
[----:B------:R-:W-:Y:S02]  /*2aa0*/  P2R R37, PR, RZ, 0x20 ;  /* 0x00000020ff257803 */ /* 0x000fe40000000000 */
[----:B------:R-:W-:-:S02]  /*2ab0*/  ISETP.LT.OR P4, PT, R2, 0x21, P4 ;  /* 0x000000210200780c */ /* 0x000fc40002781670 */
[----:B------:R-:W-:Y:S02]  /*2ac0*/  ISETP.GE.AND P5, PT, R23, 0x22, PT ;  /* 0x000000221700780c */ /* 0x000fe40003fa6270 */
[----:B------:R-:W-:Y:S02]  /*2ad0*/  FSEL R40, R40, -INF , !P4 ;  /* 0xff80000028287808 */ /* 0x000fe40006000000 */
[----:B------:R-:W-:Y:S02]  /*2ae0*/  ISETP.GT.AND P4, PT, R3, 0x21, !P5 ;  /* 0x000000210300780c */ /* 0x000fe40006f84270 */
[----:B------:R-:W-:Y:S02]  /*2af0*/  P2R R65, PR, RZ, 0x20 ;  /* 0x00000020ff417803 */ /* 0x000fe40000000000 */
[----:B------:R-:W-:Y:S02]  /*2b00*/  ISETP.LT.OR P4, PT, R2, 0x22, P4 ;  /* 0x000000220200780c */ /* 0x000fe40002781670 */
[----:B------:R-:W-:-:S02]  /*2b10*/  ISETP.GE.AND P5, PT, R23, 0x29, PT ;  /* 0x000000291700780c */ /* 0x000fc40003fa6270 */
[----:B------:R-:W-:Y:S02]  /*2b20*/  FSEL R68, R41, -INF , !P4 ;  /* 0xff80000029447808 */ /* 0x000fe40006000000 */
[----:B------:R-:W-:Y:S02]  /*2b30*/  ISETP.GT.AND P4, PT, R3, 0x28, !P5 ;  /* 0x000000280300780c */ /* 0x000fe40006f84270 */
[----:B------:R-:W-:Y:S02]  /*2b40*/  P2R R41, PR, RZ, 0x20 ;  /* 0x00000020ff297803 */ /* 0x000fe40000000000 */
        /* <DEDUP_REMOVED lines=11> */
[----:B------:R-:W-:Y:S02]  /*2c00*/  P2R R29, PR, RZ, 0x40 ;  /* 0x00000040ff1d7803 */ /* 0x000fe40000000000 */
[----:B------:R-:W-:Y:S02]  /*2c10*/  FSEL R48, R48, -INF , !P4 ;  /* 0xff80000030307808 */ /* 0x000fe40006000000 */
[----:B------:R-:W-:-:S04]  /*2c20*/  ISETP.GE.AND P4, PT, R23, 0x32, PT ;  /* 0x000000321700780c */ /* 0x000fc80003f86270 */
[----:B------:R-:W-:-:S04]  /*2c30*/  ISETP.GT.AND P5, PT, R3, 0x31, !P4 ;  /* 0x000000310300780c */ /* 0x000fc800067a4270 */
[----:B------:R-:W-:-:S04]  /*2c40*/  ISETP.LT.OR P5, PT, R2, 0x32, P5 ;  /* 0x000000320200780c */ /* 0x000fc80002fa1670 */
[----:B------:R-:W-:Y:S02]  /*2c50*/  FSEL R72, R49, -INF , !P5 ;  /* 0xff80000031487808 */ /* 0x000fe40006800000 */
[----:B------:R-:W-:-:S04]  /*2c60*/  ISETP.GE.AND P5, PT, R23, 0x39, PT ;  /* 0x000000391700780c */ /* 0x000fc80003fa6270 */
[----:B------:R-:W-:-:S04]  /*2c70*/  ISETP.GT.AND P6, PT, R3, 0x38, !P5 ;  /* 0x000000380300780c */ /* 0x000fc80006fc4270 */
[----:B------:R-:W-:-:S04]  /*2c80*/  ISETP.LT.OR P6, PT, R2, 0x39, P6 ;  /* 0x000000390200780c */ /* 0x000fc800037c1670 */
[----:B------:R-:W-:Y:S02]  /*2c90*/  FSEL R52, R52, -INF , !P6 ;  /* 0xff80000034347808 */ /* 0x000fe40007000000 */
[----:B------:R-:W-:-:S04]  /*2ca0*/  ISETP.GE.AND P6, PT, R23, 0x1, PT ;  /* 0x000000011700780c */ /* 0x000fc80003fc6270 */
[----:B------:R-:W-:Y:S02]  /*2cb0*/  P2R R25, PR, RZ, 0x40 ;  /* 0x00000040ff197803 */ /* 0x000fe40000000000 */
[----:B------:R-:W-:-:S04]  /*2cc0*/  ISETP.GT.AND P6, PT, R3, RZ, !P6 ;  /* 0x000000ff0300720c */ /* 0x000fc800077c4270 */
[----:B------:R-:W-:-:S04]  /*2cd0*/  ISETP.LT.OR P6, PT, R2, 0x1, P6 ;  /* 0x000000010200780c */ /* 0x000fc800037c1670 */
[----:B------:R-:W-:Y:S02]  /*2ce0*/  FSEL R28, R24, -INF , !P6 ;  /* 0xff800000181c7808 */ /* 0x000fe40007000000 */
[----:B------:R-:W-:-:S04]  /*2cf0*/  ISETP.GE.AND P6, PT, R23, 0x3a, PT ;  /* 0x0000003a1700780c */ /* 0x000fc80003fc6270 */
[----:B------:R-:W-:Y:S02]  /*2d00*/  P2R R23, PR, RZ, 0x40 ;  /* 0x00000040ff177803 */ /* 0x000fe40000000000 */
[----:B------:R-:W-:Y:S02]  /*2d10*/  ISETP.GT.AND P6, PT, R3, 0x39, !P6 ;  /* 0x000000390300780c */ /* 0x000fe400077c4270 */
[----:B------:R-:W-:Y:S02]  /*2d20*/  IADD3 R3, R56, R5, RZ ;  /* 0x0000000538037210 */ /* 0x000fe40007ffe0ff */
[----:B------:R-:W-:Y:S02]  /*2d30*/  ISETP.LT.OR P6, PT, R2, 0x3a, P6 ;  /* 0x0000003a0200780c */ /* 0x000fe400037c1670 */
[----:B------:R-:W-:Y:S02]  /*2d40*/  VIADDMNMX R2, R5, R57, R20, PT ;  /* 0x0000003905027246 */ /* 0x000fe40003800114 */
[----:B------:R-:W-:-:S02]  /*2d50*/  FSEL R74, R53, -INF , !P6 ;  /* 0xff800000354a7808 */ /* 0x000fc40007000000 */
[----:B------:R-:W-:-:S13]  /*2d60*/  PLOP3.LUT P6, PT, PT, PT, UP0, 0x40, 0x0 ;  /* 0x000000000000781c */ /* 0x000fda0003fce808 */
[----:B------:R-:W-:Y:S05]  /*2d70*/  @P6 BRA `(.L_x_911) ;  /* 0x0000000000646947 */ /* 0x000fea0003800000 */
        /* <DEDUP_REMOVED lines=9> */
[----:B------:R-:W-:Y:S01]  /*2e10*/  @P6 IMAD.HI.U32 R20, R4, UR6, RZ ;  /* 0x0000000604146c27 */ /* 0x000fe2000f8e00ff */
[----:B------:R-:W-:-:S13]  /*2e20*/  PLOP3.LUT P6, PT, PT, PT, UP1, 0x80, 0x0 ;  /* 0x000000000000781c */ /* 0x000fda0003fcf018 */
[----:B------:R-:W-:-:S04]  /*2e30*/  @P6 SHF.R.U32.HI R4, RZ, UR7, R20 ;  /* 0x00000007ff046c19 */ /* 0x000fc80008011614 */
[----:B------:R-:W-:Y:S01]  /*2e40*/  LOP3.LUT R4, RZ, R4, RZ, 0x33, !PT ;  /* 0x00000004ff047212 */ /* 0x000fe200078e33ff */
[----:B------:R-:W-:Y:S06]  /*2e50*/  BRA `(.L_x_914) ;  /* 0x0000000000187947 */ /* 0x000fec0003800000 */
.L_x_913:
[----:B------:R-:W-:-:S06]  /*2e60*/  UISETP.NE.AND UP1, UPT, UR11, 0x1, UPT ;  /* 0x000000010b00788c */ /* 0x000fcc000bf25270 */
[----:B------:R-:W-:-:S05]  /*2e70*/  PLOP3.LUT P6, PT, PT, PT, UP1, 0x80, 0x0 ;  /* 0x000000000000781c */ /* 0x000fca0003fcf018 */
[----:B------:R-:W-:-:S08]  /*2e80*/  @UP1 ULDC.64 UR6, c[0x0][0x9e8] ;  /* 0x00027a0000061ab9 */ /* 0x000fd00000000a00 */
[----:B------:R-:W-:Y:S01]  /*2e90*/  @P6 IMAD.HI.U32 R20, R4, UR6, RZ ;  /* 0x0000000604146c27 */ /* 0x000fe2000f8e00ff */
[----:B------:R-:W-:-:S13]  /*2ea0*/  PLOP3.LUT P6, PT, PT, PT, UP1, 0x80, 0x0 ;  /* 0x000000000000781c */ /* 0x000fda0003fcf018 */
[----:B------:R-:W-:-:S07]  /*2eb0*/  @P6 SHF.R.U32.HI R4, RZ, UR7, R20 ;  /* 0x00000007ff046c19 */ /* 0x000fce0008011614 */
.L_x_914:
[----:B------:R-:W-:Y:S05]  /*2ec0*/  BSYNC B0 ;  /* 0x0000000000007941 */ /* 0x000fea0003800000 */
.L_x_912:
[----:B------:R-:W-:-:S04]  /*2ed0*/  IMAD R7, R4, UR11, -R7 ;  /* 0x0000000b04077c24 */ /* 0x000fc8000f8e0a07 */
[----:B------:R-:W-:-:S05]  /*2ee0*/  IMAD R7, R22, -0x2, R7 ;  /* 0xfffffffe16077824 */ /* 0x000fca00078e0207 */
[----:B------:R-:W-:Y:S02]  /*2ef0*/  VIMNMX R3, R3, R7, !PT ;  /* 0x0000000703037248 */ /* 0x000fe40007fe0100 */
[----:B------:R-:W-:-:S07]  /*2f00*/  VIADDMNMX R2, R7, UR11, R2, PT ;  /* 0x0000000b07027c46 */ /* 0x000fce000b800102 */
.L_x_911:
[----:B------:R-:W-:Y:S01]  /*2f10*/  ISETP.GT.AND P2, PT, R3, 0x1, !P2 ;  /* 0x000000010300780c */ /* 0x000fe20005744270 */
[----:B------:R-:W-:Y:S01]  /*2f20*/  ULDC UR6, c[0x0][0x988] ;  /* 0x0002620000067ab9 */ /* 0x000fe20000000800 */
[----:B------:R-:W-:Y:S01]  /*2f30*/  FMNMX.FTZ R4, R28, R58, !PT ;  /* 0x0000003a1c047209 */ /* 0x000fe20007810000 */
[----:B------:R-:W-:Y:S01]  /*2f40*/  IMAD R21, R0, UR45, -R21 ;  /* 0x0000002d00157c24 */ /* 0x000fe2000f8e0a15 */
[----:B------:R-:W-:Y:S02]  /*2f50*/  ISETP.LT.OR P2, PT, R2, 0x2, P2 ;  /* 0x000000020200780c */ /* 0x000fe40001741670 */
[----:B------:R-:W-:Y:S02]  /*2f60*/  FMNMX.FTZ R4, R60, R4, !PT ;  /* 0x000000043c047209 */ /* 0x000fe40007810000 */
[----:B------:R-:W-:Y:S02]  /*2f70*/  FSEL R27, R27, -INF , !P2 ;  /* 0xff8000001b1b7808 */ /* 0x000fe40005000000 */
[----:B------:R-:W-:-:S02]  /*2f80*/  ISETP.NE.AND P2, PT, R59, RZ, PT ;  /* 0x000000ff3b00720c */ /* 0x000fc40003f45270 */
[----:B------:R-:W-:Y:S02]  /*2f90*/  FMNMX.FTZ R4, R62, R4, !PT ;  /* 0x000000043e047209 */ /* 0x000fe40007810000 */
[----:B------:R-:W-:Y:S02]  /*2fa0*/  ISETP.GT.AND P2, PT, R3, 0x9, !P2 ;  /* 0x000000090300780c */ /* 0x000fe40005744270 */
[----:B------:R-:W-:Y:S02]  /*2fb0*/  FMNMX.FTZ R4, R32, R4, !PT ;  /* 0x0000000420047209 */ /* 0x000fe40007810000 */
[----:B------:R-:W-:Y:S02]  /*2fc0*/  ISETP.LT.OR P2, PT, R2, 0xa, P2 ;  /* 0x0000000a0200780c */ /* 0x000fe40001741670 */
[----:B------:R-:W-:Y:S02]  /*2fd0*/  FMNMX.FTZ R4, R64, R4, !PT ;  /* 0x0000000440047209 */ /* 0x000fe40007810000 */
[----:B------:R-:W-:-:S02]  /*2fe0*/  FSEL R31, R31, -INF , !P2 ;  /* 0xff8000001f1f7808 */ /* 0x000fc40005000000 */
[----:B------:R-:W-:Y:S02]  /*2ff0*/  ISETP.NE.AND P2, PT, R29, RZ, PT ;  /* 0x000000ff1d00720c */ /* 0x000fe40003f45270 */
[----:B------:R-:W-:Y:S02]  /*3000*/  FMNMX.FTZ R4, R36, R4, !PT ;  /* 0x0000000424047209 */ /* 0x000fe40007810000 */
[----:B------:R-:W-:Y:S02]  /*3010*/  ISETP.GT.AND P2, PT, R3, 0x10, !P2 ;  /* 0x000000100300780c */ /* 0x000fe40005744270 */
[----:B------:R-:W-:Y:S02]  /*3020*/  FMNMX.FTZ R4, R66, R4, !PT ;  /* 0x0000000442047209 */ /* 0x000fe40007810000 */
[----:B------:R-:W-:Y:S02]  /*3030*/  ISETP.LT.OR P2, PT, R2, 0x11, P2 ;  /* 0x000000110200780c */ /* 0x000fe40001741670 */
[----:B------:R-:W-:-:S02]  /*3040*/  FMNMX.FTZ R4, R40, R4, !PT ;  /* 0x0000000428047209 */ /* 0x000fc40007810000 */
[----:B------:R-:W-:Y:S02]  /*3050*/  FSEL R34, R34, -INF , !P2 ;  /* 0xff80000022227808 */ /* 0x000fe40005000000 */
[----:B------:R-:W-:Y:S02]  /*3060*/  ISETP.NE.AND P2, PT, R61, RZ, PT ;  /* 0x000000ff3d00720c */ /* 0x000fe40003f45270 */
[----:B------:R-:W-:Y:S02]  /*3070*/  FMNMX.FTZ R4, R68, R4, !PT ;  /* 0x0000000444047209 */ /* 0x000fe40007810000 */
[----:B------:R-:W-:Y:S02]  /*3080*/  ISETP.GT.AND P2, PT, R3, 0x11, !P2 ;  /* 0x000000110300780c */ /* 0x000fe40005744270 */
[----:B------:R-:W-:Y:S02]  /*3090*/  FMNMX.FTZ R4, R44, R4, !PT ;  /* 0x000000042c047209 */ /* 0x000fe40007810000 */
[----:B------:R-:W-:-:S02]  /*30a0*/  ISETP.LT.OR P2, PT, R2, 0x12, P2 ;  /* 0x000000120200780c */ /* 0x000fc40001741670 */
[----:B------:R-:W-:Y:S02]  /*30b0*/  FMNMX.FTZ R4, R70, R4, !PT ;  /* 0x0000000446047209 */ /* 0x000fe40007810000 */
[----:B------:R-:W-:Y:S02]  /*30c0*/  FSEL R35, R35, -INF , !P2 ;  /* 0xff80000023237808 */ /* 0x000fe40005000000 */
[----:B------:R-:W-:Y:S02]  /*30d0*/  ISETP.NE.AND P2, PT, R33, RZ, PT ;  /* 0x000000ff2100720c */ /* 0x000fe40003f45270 */
[----:B------:R-:W-:Y:S02]  /*30e0*/  FMNMX.FTZ R4, R48, R4, !PT ;  /* 0x0000000430047209 */ /* 0x000fe40007810000 */
[----:B------:R-:W-:Y:S02]  /*30f0*/  ISETP.GT.AND P2, PT, R3, 0x18, !P2 ;  /* 0x000000180300780c */ /* 0x000fe40005744270 */
[----:B------:R-:W-:-:S02]  /*3100*/  FMNMX.FTZ R4, R72, R4, !PT ;  /* 0x0000000448047209 */ /* 0x000fc40007810000 */
[----:B------:R-:W-:Y:S02]  /*3110*/  ISETP.LT.OR P2, PT, R2, 0x19, P2 ;  /* 0x000000190200780c */ /* 0x000fe40001741670 */
[----:B------:R-:W-:Y:S02]  /*3120*/  ISETP.GT.AND P3, PT, R3, 0x8, !P3 ;  /* 0x000000080300780c */ /* 0x000fe40005f64270 */
[----:B------:R-:W-:Y:S02]  /*3130*/  FSEL R38, R38, -INF , !P2 ;  /* 0xff80000026267808 */ /* 0x000fe40005000000 */
[----:B------:R-:W-:Y:S02]  /*3140*/  ISETP.NE.AND P2, PT, R63, RZ, PT ;  /* 0x000000ff3f00720c */ /* 0x000fe40003f45270 */
[----:B------:R-:W-:Y:S02]  /*3150*/  FMNMX.FTZ R4, R52, R4, !PT ;  /* 0x0000000434047209 */ /* 0x000fe40007810000 */
[----:B------:R-:W-:-:S02]  /*3160*/  ISETP.GT.AND P2, PT, R3, 0x19, !P2 ;  /* 0x000000190300780c */ /* 0x000fc40005744270 */
[C---:B------:R-:W-:Y:S02]  /*3170*/  ISETP.LT.OR P3, PT, R2.reuse, 0x9, P3 ;  /* 0x000000090200780c */ /* 0x040fe40001f61670 */
[----:B------:R-:W-:Y:S02]  /*3180*/  ISETP.LT.OR P2, PT, R2, 0x1a, P2 ;  /* 0x0000001a0200780c */ /* 0x000fe40001741670 */
[----:B------:R-:W-:Y:S02]  /*3190*/  FMNMX.FTZ R20, R74, R4, !PT ;  /* 0x000000044a147209 */ /* 0x000fe40007810000 */
[----:B------:R-:W-:Y:S02]  /*31a0*/  FSEL R39, R39, -INF , !P2 ;  /* 0xff80000027277808 */ /* 0x000fe40005000000 */
[----:B------:R-:W-:Y:S01]  /*31b0*/  ISETP.NE.AND P2, PT, R37, RZ, PT ;  /* 0x000000ff2500720c */ /* 0x000fe20003f45270 */
[----:B------:R-:W1:Y:S01]  /*31c0*/  SHFL.BFLY PT, R7, R20, 0x2, 0x1f ;  /* 0x0c401f0014077f89 */ /* 0x000e6200000e0000 */
[----:B------:R-:W-:-:S02]  /*31d0*/  FSEL R30, R30, -INF , !P3 ;  /* 0xff8000001e1e7808 */ /* 0x000fc40005800000 */
[----:B------:R-:W-:Y:S02]  /*31e0*/  ISETP.GT.AND P2, PT, R3, 0x20, !P2 ;  /* 0x000000200300780c */ /* 0x000fe40005744270 */
[----:B------:R-:W-:Y:S02]  /*31f0*/  ISETP.NE.AND P3, PT, R41, RZ, PT ;  /* 0x000000ff2900720c */ /* 0x000fe40003f65270 */
[----:B------:R-:W-:Y:S02]  /*3200*/  ISETP.LT.OR P2, PT, R2, 0x21, P2 ;  /* 0x000000210200780c */ /* 0x000fe40001741670 */
[----:B------:R-:W-:Y:S02]  /*3210*/  ISETP.NE.AND P6, PT, R25, RZ, PT ;  /* 0x000000ff1900720c */ /* 0x000fe40003fc5270 */
[----:B------:R-:W-:Y:S02]  /*3220*/  FSEL R42, R42, -INF , !P2 ;  /* 0xff8000002a2a7808 */ /* 0x000fe40005000000 */
[----:B------:R-:W-:-:S02]  /*3230*/  ISETP.NE.AND P2, PT, R65, RZ, PT ;  /* 0x000000ff4100720c */ /* 0x000fc40003f45270 */
[C---:B------:R-:W-:Y:S02]  /*3240*/  ISETP.GT.AND P4, PT, R3.reuse, 0x31, !P4 ;  /* 0x000000310300780c */ /* 0x040fe40006784270 */
[C---:B------:R-:W-:Y:S02]  /*3250*/  ISETP.GT.AND P2, PT, R3.reuse, 0x21, !P2 ;  /* 0x000000210300780c */ /* 0x040fe40005744270 */
[----:B------:R-:W-:Y:S02]  /*3260*/  ISETP.GT.AND P5, PT, R3, 0x38, !P5 ;  /* 0x000000380300780c */ /* 0x000fe40006fa4270 */
[C---:B------:R-:W-:Y:S02]  /*3270*/  ISETP.LT.OR P2, PT, R2.reuse, 0x22, P2 ;  /* 0x000000220200780c */ /* 0x040fe40001741670 */
[----:B------:R-:W-:Y:S02]  /*3280*/  ISETP.LT.OR P4, PT, R2, 0x32, P4 ;  /* 0x000000320200780c */ /* 0x000fe40002781670 */
[----:B------:R-:W-:-:S02]  /*3290*/  FSEL R43, R43, -INF , !P2 ;  /* 0xff8000002b2b7808 */ /* 0x000fc40005000000 */
[----:B------:R-:W-:Y:S02]  /*32a0*/  ISETP.GT.AND P2, PT, R3, 0x28, !P3 ;  /* 0x000000280300780c */ /* 0x000fe40005f44270 */
[----:B------:R-:W-:Y:S02]  /*32b0*/  ISETP.NE.AND P3, PT, R45, RZ, PT ;  /* 0x000000ff2d00720c */ /* 0x000fe40003f65270 */
[----:B------:R-:W-:Y:S02]  /*32c0*/  ISETP.LT.OR P2, PT, R2, 0x29, P2 ;  /* 0x000000290200780c */ /* 0x000fe40001741670 */
[C---:B------:R-:W-:Y:S02]  /*32d0*/  ISETP.GT.AND P3, PT, R3.reuse, 0x30, !P3 ;  /* 0x000000300300780c */ /* 0x040fe40005f64270 */
[----:B------:R-:W-:Y:S02]  /*32e0*/  FSEL R46, R46, -INF , !P2 ;  /* 0xff8000002e2e7808 */ /* 0x000fe40005000000 */
[----:B------:R-:W-:-:S02]  /*32f0*/  ISETP.GT.AND P2, PT, R3, RZ, !P6 ;  /* 0x000000ff0300720c */ /* 0x000fc40007744270 */
[----:B------:R-:W-:Y:S02]  /*3300*/  ISETP.NE.AND P6, PT, R23, RZ, PT ;  /* 0x000000ff1700720c */ /* 0x000fe40003fc5270 */
[----:B------:R-:W-:Y:S02]  /*3310*/  ISETP.LT.OR P2, PT, R2, 0x1, P2 ;  /* 0x000000010200780c */ /* 0x000fe40001741670 */
[----:B-1----:R-:W-:Y:S02]  /*3320*/  FMNMX.FTZ R23, R20, R7, !PT ;  /* 0x0000000714177209 */ /* 0x002fe40007810000 */
[----:B------:R-:W-:Y:S02]  /*3330*/  FSEL R26, R26, -INF , !P2 ;  /* 0xff8000001a1a7808 */ /* 0x000fe40005000000 */
[----:B------:R-:W-:Y:S01]  /*3340*/  ISETP.NE.AND P2, PT, R67, RZ, PT ;  /* 0x000000ff4300720c */ /* 0x000fe20003f45270 */
[----:B------:R-:W1:Y:S01]  /*3350*/  SHFL.BFLY PT, R24, R23, 0x1, 0x1f ;  /* 0x0c201f0017187f89 */ /* 0x000e6200000e0000 */
[----:B------:R-:W-:-:S02]  /*3360*/  FMNMX.FTZ R7, R26, R27, !PT ;  /* 0x0000001b1a077209 */ /* 0x000fc40007810000 */
[----:B------:R-:W-:Y:S02]  /*3370*/  ISETP.GT.AND P2, PT, R3, 0x29, !P2 ;  /* 0x000000290300780c */ /* 0x000fe40005744270 */
[----:B------:R-:W-:Y:S02]  /*3380*/  FMNMX.FTZ R4, R30, R7, !PT ;  /* 0x000000071e047209 */ /* 0x000fe40007810000 */
[----:B------:R-:W-:Y:S02]  /*3390*/  ISETP.LT.OR P2, PT, R2, 0x2a, P2 ;  /* 0x0000002a0200780c */ /* 0x000fe40001741670 */
[----:B------:R-:W-:Y:S02]  /*33a0*/  FMNMX.FTZ R7, R31, R4, !PT ;  /* 0x000000041f077209 */ /* 0x000fe40007810000 */
[----:B------:R-:W-:Y:S02]  /*33b0*/  FSEL R47, R47, -INF , !P2 ;  /* 0xff8000002f2f7808 */ /* 0x000fe40005000000 */
[----:B------:R-:W-:-:S02]  /*33c0*/  FMNMX.FTZ R4, R34, R7, !PT ;  /* 0x0000000722047209 */ /* 0x000fc40007810000 */
[----:B------:R-:W-:Y:S02]  /*33d0*/  ISETP.LT.OR P3, PT, R2, 0x31, P3 ;  /* 0x000000310200780c */ /* 0x000fe40001f61670 */
[----:B------:R-:W-:Y:S02]  /*33e0*/  FMNMX.FTZ R7, R35, R4, !PT ;  /* 0x0000000423077209 */ /* 0x000fe40007810000 */
[----:B------:R-:W-:Y:S02]  /*33f0*/  FSEL R50, R50, -INF , !P3 ;  /* 0xff80000032327808 */ /* 0x000fe40005800000 */
[----:B------:R-:W-:Y:S02]  /*3400*/  FMNMX.FTZ R20, R38, R7, !PT ;  /* 0x0000000726147209 */ /* 0x000fe40007810000 */
[----:B------:R-:W-:Y:S02]  /*3410*/  ISETP.LT.OR P5, PT, R2, 0x39, P5 ;  /* 0x000000390200780c */ /* 0x000fe40002fa1670 */
[----:B------:R-:W-:-:S02]  /*3420*/  FMNMX.FTZ R7, R39, R20, !PT ;  /* 0x0000001427077209 */ /* 0x000fc40007810000 */
[----:B-1----:R-:W-:Y:S02]  /*3430*/  FMNMX.FTZ R4, R23, R24, !PT ;  /* 0x0000001817047209 */ /* 0x002fe40007810000 */
[----:B------:R-:W-:Y:S02]  /*3440*/  FMNMX.FTZ R20, R42, R7, !PT ;  /* 0x000000072a147209 */ /* 0x000fe40007810000 */
[C---:B------:R-:W-:Y:S01]  /*3450*/  FSETP.NEU.FTZ.AND P2, PT, R4.reuse, -INF , PT ;  /* 0xff8000000400780b */ /* 0x040fe20003f5d000 */
[----:B------:R-:W-:Y:S01]  /*3460*/  FMUL.FTZ R23, R4, UR6 ;  /* 0x0000000604177c20 */ /* 0x000fe20008410000 */
[----:B------:R-:W-:Y:S02]  /*3470*/  FMNMX.FTZ R7, R43, R20, !PT ;  /* 0x000000142b077209 */ /* 0x000fe40007810000 */
[----:B------:R-:W-:Y:S02]  /*3480*/  FSEL R51, R51, -INF , !P4 ;  /* 0xff80000033337808 */ /* 0x000fe40006000000 */
[----:B------:R-:W-:-:S02]  /*3490*/  FMNMX.FTZ R20, R46, R7, !PT ;  /* 0x000000072e147209 */ /* 0x000fc40007810000 */
[----:B------:R-:W-:Y:S02]  /*34a0*/  FSEL R23, R23, RZ, P2 ;  /* 0x000000ff17177208 */ /* 0x000fe40001000000 */
[----:B------:R-:W-:Y:S02]  /*34b0*/  ISETP.GT.AND P2, PT, R3, 0x39, !P6 ;  /* 0x000000390300780c */ /* 0x000fe40007744270 */
[----:B------:R-:W-:Y:S01]  /*34c0*/  FMNMX.FTZ R3, R47, R20, !PT ;  /* 0x000000142f037209 */ /* 0x000fe20007810000 */
[--C-:B------:R-:W-:Y:S01]  /*34d0*/  FFMA.FTZ R7, R58, UR6, -R23.reuse ;  /* 0x000000063a077c23 */ /* 0x100fe20008010817 */
[----:B------:R-:W-:Y:S01]  /*34e0*/  ISETP.LT.OR P2, PT, R2, 0x3a, P2 ;  /* 0x0000003a0200780c */ /* 0x000fe20001741670 */
[--C-:B------:R-:W-:Y:S01]  /*34f0*/  FFMA.FTZ R24, R28, UR6, -R23.reuse ;  /* 0x000000061c187c23 */ /* 0x100fe20008010817 */
[----:B------:R-:W-:Y:S01]  /*3500*/  FMNMX.FTZ R20, R50, R3, !PT ;  /* 0x0000000332147209 */ /* 0x000fe20007810000 */
[----:B------:R-:W-:Y:S01]  /*3510*/  MUFU.EX2 R25, R7 ;  /* 0x0000000700197308 */ /* 0x000fe20000000800 */
[----:B------:R-:W-:Y:S01]  /*3520*/  FSEL R54, R54, -INF , !P5 ;  /* 0xff80000036367808 */ /* 0x000fe20006800000 */
[--C-:B------:R-:W-:Y:S01]  /*3530*/  FFMA.FTZ R28, R62, UR6, -R23.reuse ;  /* 0x000000063e1c7c23 */ /* 0x100fe20008010817 */
[----:B------:R-:W-:Y:S01]  /*3540*/  FMNMX.FTZ R3, R51, R20, !PT ;  /* 0x0000001433037209 */ /* 0x000fe20007810000 */
[--C-:B------:R-:W-:Y:S01]  /*3550*/  FFMA.FTZ R20, R60, UR6, -R23.reuse ;  /* 0x000000063c147c23 */ /* 0x100fe20008010817 */
[----:B------:R-:W-:Y:S01]  /*3560*/  FSEL R55, R55, -INF , !P2 ;  /* 0xff80000037377808 */ /* 0x000fe20005000000 */
        /* <DEDUP_REMOVED lines=9> */
[--C-:B------:R-:W-:Y:S01]  /*3600*/  FFMA.FTZ R45, R70, UR6, -R23.reuse ;  /* 0x00000006462d7c23 */ /* 0x100fe20008010817 */
[----:B------:R-:W2:Y:S01]  /*3610*/  SHFL.BFLY PT, R3, R2, 0x2, 0x1f ;  /* 0x0c401f0002037f89 */ /* 0x000ea200000e0000 */
[----:B------:R-:W-:Y:S01]  /*3620*/  MUFU.EX2 R20, R20 ;  /* 0x0000001400147308 */ /* 0x000fe20000000800 */
[--C-:B------:R-:W-:Y:S01]  /*3630*/  FFMA.FTZ R48, R48, UR6, -R23.reuse ;  /* 0x0000000630307c23 */ /* 0x100fe20008010817 */
[----:B------:R-:W-:Y:S01]  /*3640*/  FFMA.FTZ R49, R72, UR6, -R23 ;  /* 0x0000000648317c23 */ /* 0x000fe20008010817 */
[----:B------:R-:W-:-:S05]  /*3650*/  R2UR UR14, R21 ;  /* 0x00000000150e72ca */ /* 0x000fca00000e0000 */
[----:B------:R3:W4:Y:S01]  /*3660*/  MUFU.EX2 R29, R28 ;  /* 0x0000001c001d7308 */ /* 0x0007220000000800 */
[----:B-1----:R-:W-:Y:S01]  /*3670*/  FADD.FTZ R53, R24, R25 ;  /* 0x0000001918357221 */ /* 0x002fe20000010000 */
[----:B------:R-:W-:-:S06]  /*3680*/  F2FP.BF16.F32.PACK_AB R196, R25, R24 ;  /* 0x0000001819c4723e */ /* 0x000fcc00000010ff */
[----:B------:R-:W-:Y:S01]  /*3690*/  MUFU.EX2 R32, R32 ;  /* 0x0000002000207308 */ /* 0x000fe20000000800 */
[----:B---3--:R-:W-:Y:S01]  /*36a0*/  FFMA.FTZ R28, R68, UR6, -R23 ;  /* 0x00000006441c7c23 */ /* 0x008fe20008010817 */
[----:B------:R-:W-:-:S04]  /*36b0*/  UIADD3 UR14, UR42, UR14, URZ ;  /* 0x0000000e2a0e7290 */ /* 0x000fc8000fffe03f */
[----:B------:R-:W-:Y:S01]  /*36c0*/  UIADD3 UR10, UR14, UR10, URZ ;  /* 0x0000000a0e0a7290 */ /* 0x000fe2000fffe03f */
[----:B--2---:R-:W-:Y:S01]  /*36d0*/  FMNMX.FTZ R7, R2, R3, !PT ;  /* 0x0000000302077209 */ /* 0x004fe20007810000 */
[----:B------:R-:W1:Y:S01]  /*36e0*/  MUFU.EX2 R33, R33 ;  /* 0x0000002100217308 */ /* 0x000e620000000800 */
[----:B----4-:R-:W-:-:S03]  /*36f0*/  F2FP.BF16.F32.PACK_AB R198, R29, R20 ;  /* 0x000000141dc6723e */ /* 0x010fc600000010ff */
[----:B------:R-:W2:Y:S04]  /*3700*/  SHFL.BFLY PT, R2, R7, 0x1, 0x1f ;  /* 0x0c201f0007027f89 */ /* 0x000ea800000e0000 */
[----:B------:R3:W-:Y:S08]  /*3710*/  MUFU.EX2 R41, R28 ;  /* 0x0000001c00297308 */ /* 0x0007f00000000800 */
[----:B------:R-:W4:Y:S01]  /*3720*/  MUFU.EX2 R36, R36 ;  /* 0x0000002400247308 */ /* 0x000f220000000800 */
[----:B---3--:R-:W-:Y:S01]  /*3730*/  FADD.FTZ R28, R20, R53 ;  /* 0x00000035141c7221 */ /* 0x008fe20000010000 */
[----:B-1----:R-:W-:-:S03]  /*3740*/  F2FP.BF16.F32.PACK_AB R192, R33, R32 ;  /* 0x0000002021c0723e */ /* 0x002fc600000010ff */
[----:B------:R-:W-:-:S03]  /*3750*/  FADD.FTZ R53, R29, R28 ;  /* 0x0000001c1d357221 */ /* 0x000fc60000010000 */
[----:B------:R-:W1:Y:S01]  /*3760*/  MUFU.EX2 R37, R37 ;  /* 0x0000002500257308 */ /* 0x000e620000000800 */
[----:B------:R-:W-:Y:S01]  /*3770*/  FADD.FTZ R28, R32, R53 ;  /* 0x00000035201c7221 */ /* 0x000fe20000010000 */
[----:B--2---:R-:W-:-:S03]  /*3780*/  FMNMX.FTZ R3, R7, R2, !PT ;  /* 0x0000000207037209 */ /* 0x004fc60007810000 */
[----:B------:R-:W-:Y:S01]  /*3790*/  FADD.FTZ R57, R33, R28 ;  /* 0x0000001c21397221 */ /* 0x000fe20000010000 */
[--C-:B------:R-:W-:Y:S01]  /*37a0*/  FFMA.FTZ R2, R52, UR6, -R23.reuse ;  /* 0x0000000634027c23 */ /* 0x100fe20008010817 */
[----:B------:R-:W-:Y:S01]  /*37b0*/  FFMA.FTZ R23, R74, UR6, -R23 ;  /* 0x000000064a177c23 */ /* 0x000fe20008010817 */
[C---:B------:R-:W-:Y:S01]  /*37c0*/  FSETP.NEU.FTZ.AND P2, PT, R3.reuse, -INF , PT ;  /* 0xff8000000300780b */ /* 0x040fe20003f5d000 */
[----:B------:R-:W-:Y:S01]  /*37d0*/  FMUL.FTZ R7, R3, UR6 ;  /* 0x0000000603077c20 */ /* 0x000fe20008410000 */
[----:B------:R-:W2:Y:S01]  /*37e0*/  MUFU.EX2 R40, R40 ;  /* 0x0000002800287308 */ /* 0x000ea20000000800 */
[----:B----4-:R-:W-:-:S03]  /*37f0*/  FADD.FTZ R52, R36, R57 ;  /* 0x0000003924347221 */ /* 0x010fc60000010000 */
[----:B------:R-:W-:Y:S02]  /*3800*/  FSEL R7, R7, RZ, P2 ;  /* 0x000000ff07077208 */ /* 0x000fe40001000000 */
[----:B------:R-:W-:Y:S01]  /*3810*/  PLOP3.LUT P2, PT, PT, PT, UP0, 0x40, 0x0 ;  /* 0x000000000000781c */ /* 0x000fe20003f4e808 */
[----:B-1----:R-:W-:Y:S01]  /*3820*/  FADD.FTZ R57, R37, R52 ;  /* 0x0000003425397221 */ /* 0x002fe20000010000 */
[----:B------:R-:W-:Y:S01]  /*3830*/  MUFU.EX2 R44, R44 ;  /* 0x0000002c002c7308 */ /* 0x000fe20000000800 */
[--C-:B------:R-:W-:Y:S01]  /*3840*/  FFMA.FTZ R26, R26, UR6, -R7.reuse ;  /* 0x000000061a1a7c23 */ /* 0x100fe20008010807 */
        /* <DEDUP_REMOVED lines=14> */
[----:B------:R-:W1:Y:S01]  /*3930*/  MUFU.EX2 R27, R27 ;  /* 0x0000001b001b7308 */ /* 0x000e620000000800 */
[--C-:B------:R-:W-:Y:S01]  /*3940*/  FFMA.FTZ R54, R54, UR6, -R7.reuse ;  /* 0x0000000636367c23 */ /* 0x100fe20008010807 */
[----:B------:R-:W-:Y:S01]  /*3950*/  FFMA.FTZ R7, R55, UR6, -R7 ;  /* 0x0000000637077c23 */ /* 0x000fe20008010807 */
[----:B------:R-:W-:-:S02]  /*3960*/  F2FP.BF16.F32.PACK_AB R194, R37, R36 ;  /* 0x0000002425c2723e */ /* 0x000fc400000010ff */
[----:B--2---:R-:W-:-:S03]  /*3970*/  F2FP.BF16.F32.PACK_AB R188, R41, R40 ;  /* 0x0000002829bc723e */ /* 0x004fc600000010ff */
[----:B------:R-:W2:Y:S08]  /*3980*/  MUFU.EX2 R30, R30 ;  /* 0x0000001e001e7308 */ /* 0x000eb00000000800 */
[----:B------:R-:W3:Y:S01]  /*3990*/  MUFU.EX2 R31, R31 ;  /* 0x0000001f001f7308 */ /* 0x000ee20000000800 */
[----:B-1----:R-:W-:Y:S01]  /*39a0*/  FADD.FTZ R53, R26, R27 ;  /* 0x0000001b1a357221 */ /* 0x002fe20000010000 */
[----:B------:R-:W-:-:S06]  /*39b0*/  F2FP.BF16.F32.PACK_AB R197, R27, R26 ;  /* 0x0000001a1bc5723e */ /* 0x000fcc00000010ff */
[----:B------:R-:W1:Y:S01]  /*39c0*/  MUFU.EX2 R34, R34 ;  /* 0x0000002200227308 */ /* 0x000e620000000800 */
[----:B--2---:R-:W-:-:S07]  /*39d0*/  FADD.FTZ R28, R30, R53 ;  /* 0x000000351e1c7221 */ /* 0x004fce0000010000 */
[----:B------:R-:W2:Y:S01]  /*39e0*/  MUFU.EX2 R35, R35 ;  /* 0x0000002300237308 */ /* 0x000ea20000000800 */
[C---:B---3--:R-:W-:Y:S01]  /*39f0*/  FADD.FTZ R53, R31.reuse, R28 ;  /* 0x0000001c1f357221 */ /* 0x048fe20000010000 */
[----:B------:R-:W-:Y:S01]  /*3a00*/  FADD.FTZ R28, R40, R57 ;  /* 0x00000039281c7221 */ /* 0x000fe20000010000 */
[----:B------:R-:W-:-:S03]  /*3a10*/  F2FP.BF16.F32.PACK_AB R199, R31, R30 ;  /* 0x0000001e1fc7723e */ /* 0x000fc600000010ff */
[----:B------:R-:W-:Y:S02]  /*3a20*/  FADD.FTZ R57, R41, R28 ;  /* 0x0000001c29397221 */ /* 0x000fe40000010000 */
[----:B------:R-:W3:Y:S01]  /*3a30*/  MUFU.EX2 R38, R38 ;  /* 0x0000002600267308 */ /* 0x000ee20000000800 */
[----:B-1----:R-:W-:Y:S01]  /*3a40*/  FADD.FTZ R0, R34, R53 ;  /* 0x0000003522007221 */ /* 0x002fe20000010000 */
[----:B------:R-:W-:-:S06]  /*3a50*/  FADD.FTZ R24, R44, R57 ;  /* 0x000000392c187221 */ /* 0x000fcc0000010000 */
[----:B------:R-:W1:Y:S01]  /*3a60*/  MUFU.EX2 R39, R39 ;  /* 0x0000002700277308 */ /* 0x000e620000000800 */
[C---:B--2---:R-:W-:Y:S01]  /*3a70*/  FADD.FTZ R53, R35.reuse, R0 ;  /* 0x0000000023357221 */ /* 0x044fe20000010000 */
[----:B------:R-:W-:-:S06]  /*3a80*/  F2FP.BF16.F32.PACK_AB R193, R35, R34 ;  /* 0x0000002223c1723e */ /* 0x000fcc00000010ff */
[----:B------:R-:W2:Y:S01]  /*3a90*/  MUFU.EX2 R42, R42 ;  /* 0x0000002a002a7308 */ /* 0x000ea20000000800 */
[----:B---3--:R-:W-:-:S07]  /*3aa0*/  FADD.FTZ R0, R38, R53 ;  /* 0x0000003526007221 */ /* 0x008fce0000010000 */
[----:B------:R-:W3:Y:S01]  /*3ab0*/  MUFU.EX2 R45, R45 ;  /* 0x0000002d002d7308 */ /* 0x000ee20000000800 */
[C---:B-1----:R-:W-:Y:S01]  /*3ac0*/  FADD.FTZ R25, R39.reuse, R0 ;  /* 0x0000000027197221 */ /* 0x042fe20000010000 */
[----:B------:R-:W-:-:S06]  /*3ad0*/  F2FP.BF16.F32.PACK_AB R195, R39, R38 ;  /* 0x0000002627c3723e */ /* 0x000fcc00000010ff */
[----:B------:R-:W1:Y:S01]  /*3ae0*/  MUFU.EX2 R43, R43 ;  /* 0x0000002b002b7308 */ /* 0x000e620000000800 */
[----:B--2---:R-:W-:-:S07]  /*3af0*/  FADD.FTZ R0, R42, R25 ;  /* 0x000000192a007221 */ /* 0x004fce0000010000 */
[----:B------:R-:W2:Y:S01]  /*3b00*/  MUFU.EX2 R48, R48 ;  /* 0x0000003000307308 */ /* 0x000ea20000000800 */
[C---:B---3--:R-:W-:Y:S01]  /*3b10*/  FADD.FTZ R29, R45.reuse, R24 ;  /* 0x000000182d1d7221 */ /* 0x048fe20000010000 */
[----:B------:R-:W-:-:S06]  /*3b20*/  F2FP.BF16.F32.PACK_AB R190, R45, R44 ;  /* 0x0000002c2dbe723e */ /* 0x000fcc00000010ff */
[----:B------:R-:W3:Y:S01]  /*3b30*/  MUFU.EX2 R46, R46 ;  /* 0x0000002e002e7308 */ /* 0x000ee20000000800 */
[C---:B-1----:R-:W-:Y:S01]  /*3b40*/  FADD.FTZ R25, R43.reuse, R0 ;  /* 0x000000002b197221 */ /* 0x042fe20000010000 */
[----:B------:R-:W-:-:S06]  /*3b50*/  F2FP.BF16.F32.PACK_AB R189, R43, R42 ;  /* 0x0000002a2bbd723e */ /* 0x000fcc00000010ff */
[----:B------:R-:W1:Y:S01]  /*3b60*/  MUFU.EX2 R49, R49 ;  /* 0x0000003100317308 */ /* 0x000e620000000800 */
[----:B--2---:R-:W-:-:S07]  /*3b70*/  FADD.FTZ R20, R48, R29 ;  /* 0x0000001d30147221 */ /* 0x004fce0000010000 */
[----:B------:R-:W2:Y:S01]  /*3b80*/  MUFU.EX2 R47, R47 ;  /* 0x0000002f002f7308 */ /* 0x000ea20000000800 */
[----:B---3--:R-:W-:-:S07]  /*3b90*/  FADD.FTZ R0, R46, R25 ;  /* 0x000000192e007221 */ /* 0x008fce0000010000 */
[----:B------:R-:W3:Y:S01]  /*3ba0*/  MUFU.EX2 R2, R2 ;  /* 0x0000000200027308 */ /* 0x000ee20000000800 */
[C---:B-1----:R-:W-:Y:S01]  /*3bb0*/  FADD.FTZ R29, R49.reuse, R20 ;  /* 0x00000014311d7221 */ /* 0x042fe20000010000 */
[----:B------:R-:W-:-:S06]  /*3bc0*/  F2FP.BF16.F32.PACK_AB R184, R49, R48 ;  /* 0x0000003031b8723e */ /* 0x000fcc00000010ff */
[----:B------:R-:W1:Y:S01]  /*3bd0*/  MUFU.EX2 R50, R50 ;  /* 0x0000003200327308 */ /* 0x000e620000000800 */
[C---:B--2---:R-:W-:Y:S01]  /*3be0*/  FADD.FTZ R25, R47.reuse, R0 ;  /* 0x000000002f197221 */ /* 0x044fe20000010000 */
[----:B------:R-:W-:-:S06]  /*3bf0*/  F2FP.BF16.F32.PACK_AB R191, R47, R46 ;  /* 0x0000002e2fbf723e */ /* 0x000fcc00000010ff */
[----:B------:R-:W2:Y:S01]  /*3c00*/  MUFU.EX2 R23, R23 ;  /* 0x0000001700177308 */ /* 0x000ea20000000800 */
[----:B---3--:R-:W-:-:S07]  /*3c10*/  FADD.FTZ R20, R2, R29 ;  /* 0x0000001d02147221 */ /* 0x008fce0000010000 */
[----:B------:R-:W3:Y:S01]  /*3c20*/  MUFU.EX2 R51, R51 ;  /* 0x0000003300337308 */ /* 0x000ee20000000800 */
[----:B-1----:R-:W-:-:S07]  /*3c30*/  FADD.FTZ R0, R50, R25 ;  /* 0x0000001932007221 */ /* 0x002fce0000010000 */
[----:B------:R-:W1:Y:S01]  /*3c40*/  MUFU.EX2 R54, R54 ;  /* 0x0000003600367308 */ /* 0x000e620000000800 */
[C---:B--2---:R-:W-:Y:S01]  /*3c50*/  FADD.FTZ R20, R23.reuse, R20 ;  /* 0x0000001417147221 */ /* 0x044fe20000010000 */
[----:B------:R-:W-:-:S06]  /*3c60*/  F2FP.BF16.F32.PACK_AB R186, R23, R2 ;  /* 0x0000000217ba723e */ /* 0x000fcc00000010ff */
[----:B------:R-:W2:Y:S01]  /*3c70*/  MUFU.EX2 R187, R7 ;  /* 0x0000000700bb7308 */ /* 0x000ea20000000800 */
[C---:B---3--:R-:W-:Y:S01]  /*3c80*/  FADD.FTZ R23, R51.reuse, R0 ;  /* 0x0000000033177221 */ /* 0x048fe20000010000 */
[----:B------:R-:W-:-:S03]  /*3c90*/  F2FP.BF16.F32.PACK_AB R185, R51, R50 ;  /* 0x0000003233b9723e */ /* 0x000fc600000010ff */
[----:B-1----:R-:W-:Y:S01]  /*3ca0*/  FADD.FTZ R0, R54, R23 ;  /* 0x0000001736007221 */ /* 0x002fe20000010000 */
[----:B------:R-:W-:-:S03]  /*3cb0*/  VIADD R23, R103, 0xfffffffe ;  /* 0xfffffffe67177836 */ /* 0x000fc60000000000 */
[C---:B--2---:R-:W-:Y:S01]  /*3cc0*/  FADD.FTZ R7, R187.reuse, R0 ;  /* 0x00000000bb077221 */ /* 0x044fe20000010000 */
[----:B------:R-:W-:Y:S01]  /*3cd0*/  F2FP.BF16.F32.PACK_AB R187, R187, R54 ;  /* 0x00000036bbbb723e */ /* 0x000fe200000010ff */
[----:B------:R-:W-:Y:S06]  /*3ce0*/  @P2 BRA `(.L_x_915) ;  /* 0x0000000000442947 */ /* 0x000fec0003800000 */
        /* <DEDUP_REMOVED lines=10> */
.L_x_916:
[----:B------:R-:W-:-:S11]  /*3d90*/  UISETP.NE.AND UP1, UPT, UR11, 0x1, UPT ;  /* 0x000000010b00788c */ /* 0x000fd6000bf25270 */
[----:B------:R-:W-:Y:S02]  /*3da0*/  @UP1 ULDC.64 UR14, c[0x0][0x9e8] ;  /* 0x00027a00000e1ab9 */ /* 0x000fe40000000a00 */
[----:B------:R-:W-:-:S04]  /*3db0*/  UIMAD.WIDE.U32 UR18, UR7, UR14, URZ ;  /* 0x0000000e071272a5 */ /* 0x000fc8000f8e003f */
[----:B------:R-:W-:-:S12]  /*3dc0*/  @UP1 USHF.R.U32.HI UR7, URZ, UR15, UR19 ;  /* 0x0000000f3f071299 */ /* 0x000fd80008011613 */
.L_x_917:
[----:B------:R-:W-:-:S04]  /*3dd0*/  UIMAD UR7, UR7, UR11, UR11 ;  /* 0x0000000b070772a4 */ /* 0x000fc8000f8e020b */
[----:B------:R-:W-:-:S04]  /*3de0*/  UISETP.LT.AND UP1, UPT, UR10, UR7, UPT ;  /* 0x000000070a00728c */ /* 0x000fc8000bf21270 */
[----:B------:R-:W-:-:S12]  /*3df0*/  USEL UR10, UR10, UR7, UP1 ;  /* 0x000000070a0a7287 */ /* 0x000fd80008800000 */
.L_x_915:
[----:B------:R-:W-:Y:S01]  /*3e00*/  USHF.R.S32.HI UR7, URZ, 0x1f, UR10 ;  /* 0x0000001f3f077899 */ /* 0x000fe2000801140a */
[----:B------:R-:W-:Y:S01]  /*3e10*/  IMAD.MOV.U32 R2, RZ, RZ, 0x3f800000 ;  /* 0x3f800000ff027424 */ /* 0x000fe200078e00ff */
[----:B------:R-:W-:Y:S01]  /*3e20*/  CS2R R150, SRZ ;  /* 0x0000000000967805 */ /* 0x000fe2000001ff00 */
[----:B------:R-:W-:Y:S01]  /*3e30*/  IMAD.MOV.U32 R0, RZ, RZ, 0x3f800000 ;  /* 0x3f800000ff007424 */ /* 0x000fe200078e00ff */
        /* <DEDUP_REMOVED lines=8> */
[----:B------:R-:W-:Y:S01]  /*3ec0*/  UISETP.LT.AND UP1, UPT, UR60, UR7, UPT ;  /* 0x000000073c00728c */ /* 0x000fe2000bf21270 */
[----:B------:R-:W-:Y:S02]  /*3ed0*/  CS2R R136, SRZ ;  /* 0x0000000000887805 */ /* 0x000fe4000001ff00 */
[----:B------:R-:W-:Y:S02]  /*3ee0*/  CS2R R134, SRZ ;  /* 0x0000000000867805 */ /* 0x000fe4000001ff00 */
[----:B------:R-:W-:Y:S01]  /*3ef0*/  CS2R R132, SRZ ;  /* 0x0000000000847805 */ /* 0x000fe2000001ff00 */
[----:B------:R-:W-:Y:S01]  /*3f00*/  USEL UR41, UR60, UR7, !UP1 ;  /* 0x000000073c297287 */ /* 0x000fe2000c800000 */
[----:B------:R-:W-:-:S02]  /*3f10*/  CS2R R130, SRZ ;  /* 0x0000000000827805 */ /* 0x000fc4000001ff00 */
[----:B------:R-:W-:Y:S02]  /*3f20*/  CS2R R128, SRZ ;  /* 0x0000000000807805 */ /* 0x000fe4000001ff00 */
[----:B------:R-:W-:Y:S02]  /*3f30*/  CS2R R126, SRZ ;  /* 0x00000000007e7805 */ /* 0x000fe4000001ff00 */
[----:B------:R-:W-:Y:S02]  /*3f40*/  CS2R R124, SRZ ;  /* 0x00000000007c7805 */ /* 0x000fe4000001ff00 */
[----:B------:R-:W-:Y:S02]  /*3f50*/  CS2R R122, SRZ ;  /* 0x00000000007a7805 */ /* 0x000fe4000001ff00 */
[----:B------:R-:W-:Y:S02]  /*3f60*/  ISETP.GE.AND P2, PT, R23, UR41, PT ;  /* 0x0000002917007c0c */ /* 0x000fe4000bf46270 */
        /* <DEDUP_REMOVED lines=48> */
[----:B------:R-:W-:Y:S01]  /*4270*/  CS2R R24, SRZ ;  /* 0x0000000000187805 */ /* 0x000fe2000001ff00 */
[----:B------:R-:W-:Y:S06]  /*4280*/  @!P2 BRA `(.L_x_918) ;  /* 0x0000002400d8a947 */ /* 0x000fec0003800000 */
[----:B------:R-:W-:Y:S01]  /*4290*/  IMAD.IADD R214, R6, 0x1, R21 ;  /* 0x0000000106d67824 */ /* 0x000fe200078e0215 */
[----:B------:R-:W-:Y:S01]  /*42a0*/  ULDC UR47, c[0x0][0x9e4] ;  /* 0x00027900002f7ab9 */ /* 0x000fe20000000800 */
[----:B------:R-:W-:Y:S02]  /*42b0*/  IMAD.MOV.U32 R2, RZ, RZ, 0x3f800000 ;  /* 0x3f800000ff027424 */ /* 0x000fe400078e00ff */
[----:B------:R-:W-:-:S07]  /*42c0*/  IMAD.MOV.U32 R151, RZ, RZ, RZ ;  /* 0x000000ffff977224 */ /* 0x000fce00078e00ff */
.L_x_935:
[----:B------:R-:W-:-:S04]  /*42d0*/  UIADD3 UR7, UR36, 0x1, URZ ;  /* 0x0000000124077890 */ /* 0x000fc8000fffe03f */
[----:B------:R-:W-:-:S04]  /*42e0*/  UISETP.NE.AND UP1, UPT, UR7, 0x2, UPT ;  /* 0x000000020700788c */ /* 0x000fc8000bf25270 */
[----:B------:R-:W-:Y:S02]  /*42f0*/  USEL UR40, URZ, 0x1, UP1 ;  /* 0x000000013f287887 */ /* 0x000fe40008800000 */
[----:B------:R-:W-:Y:S02]  /*4300*/  USEL UR7, UR7, URZ, UP1 ;  /* 0x0000003f07077287 */ /* 0x000fe40008800000 */
[----:B------:R-:W-:Y:S01]  /*4310*/  ULOP3.LUT UR40, UR46, UR40, URZ, 0x3c, !UPT ;  /* 0x000000282e287292 */ /* 0x000fe2000f8e3c3f */
[----:B------:R-:W-:Y:S11]  /*4320*/  @!P0 BRA `(.L_x_919) ;  /* 0x0000000000048947 */ /* 0x000ff60003800000 */
[----:B------:R-:W-:Y:S01]  /*4330*/  BPT.TRAP 0x1 ;  /* 0x000000040000795c */ /* 0x000fe20000300000 */
.L_x_919:
[----:B------:R-:W-:Y:S01]  /*4340*/  ULEA UR39, UR7, UR38, 0x3 ;  /* 0x0000002607277291 */ /* 0x000fe2000f8e183f */
[----:B------:R-:W-:-:S05]  /*4350*/  IMAD.U32 R152, RZ, RZ, UR40 ;  /* 0x00000028ff987e24 */ /* 0x000fca000f8e00ff */
[----:B------:R-:W-:-:S04]  /*4360*/  SHF.L.U32 R152, R152, 0x1f, RZ ;  /* 0x0000001f98987819 */ /* 0x000fc800000006ff */
[----:B------:R1:W2:Y:S01]  /*4370*/  SYNCS.PHASECHK.TRANS64.TRYWAIT P2, [UR39+0x30830], R152 ;  /* 0x03083098ff0075a7 */ /* 0x0002a20008040167 */
[----:B------:R-:W-:Y:S05]  /*4380*/  @!P0 BRA `(.L_x_920) ;  /* 0x0000000000048947 */ /* 0x000fea0003800000 */
[----:B------:R-:W-:Y:S01]  /*4390*/  BPT.TRAP 0x1 ;  /* 0x000000040000795c */ /* 0x000fe20000300000 */
.L_x_920:
[----:B--2---:R-:W-:Y:S05]  /*43a0*/  @P2 BRA `(.L_x_921) ;  /* 0x0000000000082947 */ /* 0x004fea0003800000 */
[----:B------:R-:W2:Y:S02]  /*43b0*/  SYNCS.PHASECHK.TRANS64.TRYWAIT P2, [UR39+0x30830], R152 ;  /* 0x03083098ff0075a7 */ /* 0x000ea40008040167 */
[----:B--2---:R-:W-:Y:S05]  /*43c0*/  @!P2 BRA `(.L_x_922) ;  /* 0x000000d40038a947 */ /* 0x004fea0003800000 */
.L_x_921:
[----:B------:R-:W-:Y:S01]  /*43d0*/  R2UR UR56, R18 ;  /* 0x00000000123872ca */ /* 0x000fe200000e0000 */
[----:B------:R-:W-:Y:S01]  /*43e0*/  ULEA UR6, UR7, UR37, 0xb ;  /* 0x0000002507067291 */ /* 0x000fe2000f8e583f */
[----:B------:R-:W-:Y:S01]  /*43f0*/  R2UR UR57, R19 ;  /* 0x00000000133972ca */ /* 0x000fe200000e0000 */
[----:B-12---:R-:W-:Y:S01]  /*4400*/  WARPGROUP.ARRIVE ;  /* 0x00000000000079c5 */ /* 0x006fe20000000000 */
[----:B------:R-:W-:Y:S01]  /*4410*/  UMOV UR59, 0x40000040 ;  /* 0x40000040003b7882 */ /* 0x000fe20000000000 */
[----:B------:R-:W-:Y:S01]  /*4420*/  UIADD3 UR10, UR6, 0x204, URZ ;  /* 0x00000204060a7890 */ /* 0x000fe2000fffe03f */
[-C--:B------:R-:W-:Y:S01]  /*4430*/  FMUL.FTZ R24, R24, R0.reuse ;  /* 0x0000000018187220 */ /* 0x080fe20000410000 */
[----:B------:R-:W-:Y:S01]  /*4440*/  UMOV UR11, 0x40000040 ;  /* 0x40000040000b7882 */ /* 0x000fe20000000000 */
[----:B------:R-:W-:Y:S01]  /*4450*/  UMOV UR58, UR6 ;  /* 0x00000006003a7c82 */ /* 0x000fe20008000000 */
[----:B------:R-:W-:Y:S01]  /*4460*/  UIADD3 UR14, UR6, 0x206, URZ ;  /* 0x00000206060e7890 */ /* 0x000fe2000fffe03f */
[-C--:B------:R-:W-:Y:S01]  /*4470*/  FMUL.FTZ R25, R25, R0.reuse ;  /* 0x0000000019197220 */ /* 0x080fe20000410000 */
[----:B------:R-:W-:Y:S01]  /*4480*/  UMOV UR15, 0x40000040 ;  /* 0x40000040000f7882 */ /* 0x000fe20000000000 */
[----:B------:R-:W-:Y:S01]  /*4490*/  UIADD3 UR18, UR6, 0x400, URZ ;  /* 0x0000040006127890 */ /* 0x000fe2000fffe03f */
[-C--:B------:R-:W-:Y:S01]  /*44a0*/  FMUL.FTZ R28, R28, R0.reuse ;  /* 0x000000001c1c7220 */ /* 0x080fe20000410000 */
[----:B------:R-:W-:Y:S01]  /*44b0*/  UMOV UR19, 0x40000040 ;  /* 0x4000004000137882 */ /* 0x000fe20000000000 */
[----:B------:R-:W-:Y:S01]  /*44c0*/  HGMMA.64x64x16.F32.BF16 R152, gdesc[UR56], RZ, !UPT, gsb0 ;  /* 0x00e00000389879f0 */ /* 0x000fe2000c0018ff */
[----:B------:R-:W-:Y:S01]  /*44d0*/  R2UR UR56, R16 ;  /* 0x00000000103872ca */ /* 0x000fe200000e0000 */
[----:B------:R-:W-:Y:S01]  /*44e0*/  UIADD3 UR58, UR6, 0x2, URZ ;  /* 0x00000002063a7890 */ /* 0x000fe2000fffe03f */
[----:B------:R-:W-:Y:S01]  /*44f0*/  R2UR UR57, R17 ;  /* 0x00000000113972ca */ /* 0x000fe200000e0000 */
        /* <DEDUP_REMOVED lines=75> */
[----:B------:R-:W-:Y:S01]  /*49b0*/  FMUL.FTZ R149, R149, R0 ;  /* 0x0000000095957220 */ /* 0x000fe20000410000 */
[-C--:B------:R-:W-:Y:S01]  /*49c0*/  FMUL.FTZ R26, R26, R2.reuse ;  /* 0x000000021a1a7220 */ /* 0x080fe20000410000 */
[-C--:B------:R-:W-:Y:S01]  /*49d0*/  FMUL.FTZ R27, R27, R2.reuse ;  /* 0x000000021b1b7220 */ /* 0x080fe20000410000 */
[-C--:B------:R-:W-:Y:S01]  /*49e0*/  FMUL.FTZ R30, R30, R2.reuse ;  /* 0x000000021e1e7220 */ /* 0x080fe20000410000 */
[----:B------:R-:W-:Y:S01]  /*49f0*/  HGMMA.64x64x16.F32.BF16 R152, gdesc[UR56], R152, gsb0 ;  /* 0x00e00000389879f0 */ /* 0x000fe20008001898 */
[----:B------:R-:W-:Y:S01]  /*4a00*/  R2UR UR56, R14 ;  /* 0x000000000e3872ca */ /* 0x000fe200000e0000 */
[----:B------:R-:W-:Y:S01]  /*4a10*/  UIADD3 UR58, UR6, 0x4, URZ ;  /* 0x00000004063a7890 */ /* 0x000fe2000fffe03f */
[----:B------:R-:W-:Y:S01]  /*4a20*/  R2UR UR57, R15 ;  /* 0x000000000f3972ca */ /* 0x000fe200000e0000 */
        /* <DEDUP_REMOVED lines=64> */
[----:B------:R-:W-:Y:S01]  /*4e30*/  HGMMA.64x64x16.F32.BF16 R152, gdesc[UR56], R152, gsb0 ;  /* 0x00e00000389879f0 */ /* 0x000fe20008001898 */
[----:B------:R-:W-:Y:S01]  /*4e40*/  R2UR UR56, R12 ;  /* 0x000000000c3872ca */ /* 0x000fe200000e0000 */
[----:B------:R-:W-:Y:S01]  /*4e50*/  UIADD3 UR58, UR6, 0x6, URZ ;  /* 0x00000006063a7890 */ /* 0x000fe2000fffe03f */
[----:B------:R-:W-:Y:S01]  /*4e60*/  R2UR UR57, R13 ;  /* 0x000000000d3972ca */ /* 0x000fe200000e0000 */
[----:B------:R-:W-:Y:S01]  /*4e70*/  UMOV UR59, 0x40000040 ;  /* 0x40000040003b7882 */ /* 0x000fe20000000000 */
[----:B------:R-:W-:Y:S02]  /*4e80*/  WARPGROUP.DEPBAR.LE gsb0, 0x0 ;  /* 0x00008000000079c5 */ /* 0x000fe40000010000 */
[----:B------:R-:W-:-:S09]  /*4e90*/  WARPGROUP.ARRIVE ;  /* 0x00000000000079c5 */ /* 0x000fd20000000000 */
        /* <DEDUP_REMOVED lines=8> */
[----:B------:R-:W-:Y:S01]  /*4f20*/  UIADD3 UR58, UR6, 0x202, URZ ;  /* 0x00000202063a7890 */ /* 0x000fe2000fffe03f */
[----:B------:R-:W-:Y:S01]  /*4f30*/  UMOV UR59, 0x40000040 ;  /* 0x40000040003b7882 */ /* 0x000fe20000000000 */
[----:B------:R-:W-:Y:S01]  /*4f40*/  UMOV UR56, UR4 ;  /* 0x0000000400387c82 */ /* 0x000fe20008000000 */
[----:B------:R-:W-:Y:S01]  /*4f50*/  UMOV UR57, UR5 ;  /* 0x0000000500397c82 */ /* 0x000fe20008000000 */
[----:B------:R-:W-:Y:S02]  /*4f60*/  WARPGROUP.DEPBAR.LE gsb0, 0x0 ;  /* 0x00008000000079c5 */ /* 0x000fe40000010000 */
[----:B------:R-:W-:-:S06]  /*4f70*/  WARPGROUP.ARRIVE ;  /* 0x00000000000079c5 */ /* 0x000fcc0000000000 */
[----:B------:R-:W-:Y:S01]  /*4f80*/  HGMMA.64x64x16.F32.BF16 R152, gdesc[UR56], R152, gsb0 ;  /* 0x00e00000389879f0 */ /* 0x000fe20008001898 */
[----:B------:R-:W-:Y:S01]  /*4f90*/  R2UR UR56, R8 ;  /* 0x00000000083872ca */ /* 0x000fe200000e0000 */
[----:B------:R-:W-:Y:S01]  /*4fa0*/  UIADD3 UR58, UR6, 0x606, URZ ;  /* 0x00000606063a7890 */ /* 0x000fe2000fffe03f */
[----:B------:R-:W-:Y:S01]  /*4fb0*/  R2UR UR57, R9 ;  /* 0x00000000093972ca */ /* 0x000fe200000e0000 */
[----:B------:R-:W-:Y:S01]  /*4fc0*/  UMOV UR59, 0x40000040 ;  /* 0x40000040003b7882 */ /* 0x000fe20000000000 */
        /* <DEDUP_REMOVED lines=31> */
[----:B------:R-:W-:Y:S05]  /*51c0*/  @!P0 BRA `(.L_x_923) ;  /* 0x0000000000048947 */ /* 0x000fea0003800000 */
[----:B------:R-:W-:Y:S01]  /*51d0*/  BPT.TRAP 0x1 ;  /* 0x000000040000795c */ /* 0x000fe20000300000 */
.L_x_923:
[----:B------:R-:W-:Y:S01]  /*51e0*/  ULEA UR10, UR36, UR38, 0x3 ;  /* 0x00000026240a7291 */ /* 0x000fe2000f8e183f */
[----:B------:R-:W-:-:S04]  /*51f0*/  MOV R0, UR46 ;  /* 0x0000002e00007c02 */ /* 0x000fc80008000f00 */
[----:B------:R-:W-:-:S04]  /*5200*/  SHF.L.U32 R0, R0, 0x1f, RZ ;  /* 0x0000001f00007819 */ /* 0x000fc800000006ff */
[----:B------:R1:W2:Y:S01]  /*5210*/  SYNCS.PHASECHK.TRANS64.TRYWAIT P2, [UR10+0x30850], R0 ;  /* 0x03085000ff0075a7 */ /* 0x0002a2000804014a */
[----:B------:R-:W-:Y:S05]  /*5220*/  @!P0 BRA `(.L_x_924) ;  /* 0x0000000000048947 */ /* 0x000fea0003800000 */
[----:B------:R-:W-:Y:S01]  /*5230*/  BPT.TRAP 0x1 ;  /* 0x000000040000795c */ /* 0x000fe20000300000 */
.L_x_924:
[----:B--2---:R-:W-:Y:S05]  /*5240*/  @P2 BRA `(.L_x_925) ;  /* 0x0000000000082947 */ /* 0x004fea0003800000 */
[----:B------:R-:W2:Y:S02]  /*5250*/  SYNCS.PHASECHK.TRANS64.TRYWAIT P2, [UR10+0x30850], R0 ;  /* 0x03085000ff0075a7 */ /* 0x000ea4000804014a */
[----:B--2---:R-:W-:Y:S05]  /*5260*/  @!P2 BRA `(.L_x_926) ;  /* 0x000000c400a8a947 */ /* 0x004fea0003800000 */
.L_x_925:
[----:B------:R-:W-:Y:S01]  /*5270*/  UIADD3 UR6, UR38, 0x400, URZ ;  /* 0x0000040026067890 */ /* 0x000fe2000fffe03f */
[----:B------:R-:W-:Y:S01]  /*5280*/  WARPGROUP.ARRIVE ;  /* 0x00000000000079c5 */ /* 0x000fe20000000000 */
[----:B------:R-:W-:Y:S01]  /*5290*/  UMOV UR15, 0x40000040 ;  /* 0x40000040000f7882 */ /* 0x000fe20000000000 */
[----:B-12---:R-:W-:Y:S01]  /*52a0*/  IMAD.SHL.U32 R0, R23, 0x40, RZ ;  /* 0x0000004017007824 */ /* 0x006fe200078e00ff */
[----:B------:R-:W-:Y:S01]  /*52b0*/  USHF.R.U32.HI UR6, URZ, 0x4, UR6 ;  /* 0x000000043f067899 */ /* 0x000fe20008011606 */
[----:B------:R-:W-:Y:S01]  /*52c0*/  IMAD.U32 R2, RZ, RZ, UR39 ;  /* 0x00000027ff027e24 */ /* 0x000fe2000f8e00ff */
[----:B------:R-:W-:Y:S01]  /*52d0*/  PLOP3.LUT P2, PT, PT, PT, UP0, 0x40, 0x0 ;  /* 0x000000000000781c */ /* 0x000fe20003f4e808 */
[----:B------:R-:W-:Y:S01]  /*52e0*/  ULDC UR22, c[0x0][0x9dc] ;  /* 0x0002770000167ab9 */ /* 0x000fe20000000800 */
[----:B------:R-:W-:Y:S01]  /*52f0*/  ULOP3.LUT UR6, UR6, 0x3fff, URZ, 0xc0, !UPT ;  /* 0x00003fff06067892 */ /* 0x000fe2000f8ec03f */
[----:B------:R-:W-:Y:S01]  /*5300*/  @!P1 VIADD R2, R2, 0x30840 ;  /* 0x0003084002029836 */ /* 0x000fe20000000000 */
[----:B------:R-:W-:-:S02]  /*5310*/  ULDC UR11, c[0x0][0x9e0] ;  /* 0x00027800000b7ab9 */ /* 0x000fc40000000800 */
[----:B------:R-:W-:Y:S02]  /*5320*/  ULOP3.LUT UR6, UR6, 0x2000000, URZ, 0xfc, !UPT ;  /* 0x0200000006067892 */ /* 0x000fe4000f8efc3f */
[----:B------:R-:W-:Y:S02]  /*5330*/  @!P1 PRMT R2, RZ, 0x654, R2 ;  /* 0x00000654ff029816 */ /* 0x000fe40000000002 */
[----:B------:R-:W-:-:S07]  /*5340*/  ULEA UR6, UR36, UR6, 0xb ;  /* 0x0000000624067291 */ /* 0x000fce000f8e583f */
        /* <DEDUP_REMOVED lines=15> */
[----:B------:R-:W-:Y:S02]  /*5440*/  UMOV UR15, 0x40000040 ;  /* 0x40000040000f7882 */ /* 0x000fe40000000000 */
[----:B------:R-:W-:Y:S01]  /*5450*/  ULDC UR6, c[0x0][0x288] ;  /* 0x0000a20000067ab9 */ /* 0x000fe20000000800 */
[----:B------:R-:W-:Y:S02]  /*5460*/  WARPGROUP.DEPBAR.LE gsb0, 0x0 ;  /* 0x00008000000079c5 */ /* 0x000fe40000010000 */
[----:B------:R-:W-:-:S15]  /*5470*/  WARPGROUP.ARRIVE ;  /* 0x00000000000079c5 */ /* 0x000fde0000000000 */
[----:B------:R-:W-:-:S06]  /*5480*/  NOP ;  /* 0x0000000000007918 */ /* 0x000fcc0000000000 */
[----:B------:R-:W-:Y:S03]  /*5490*/  HGMMA.64x256x16.F32.BF16 R24, R184, gdesc[UR12].tnspB, R24, gsb0 ;  /* 0x43e0000cb8187df0 */ /* 0x000fe60008001818 */
[----:B------:R-:W-:Y:S02]  /*54a0*/  WARPGROUP.DEPBAR.LE gsb0, 0x0 ;  /* 0x00008000000079c5 */ /* 0x000fe40000010000 */
[----:B------:R-:W1:Y:S01]  /*54b0*/  LDC R185, c[0x0][0x2e0] ;  /* 0x0000b800ffb97b82 */ /* 0x000e620000000800 */
[----:B------:R-:W-:Y:S01]  /*54c0*/  IADD3 R184, -R0, 0x1, RZ ;  /* 0x0000000100b87810 */ /* 0x000fe20007ffe1ff */
[----:B------:R2:W-:Y:S04]  /*54d0*/  @!P1 SYNCS.ARRIVE.TRANS64.RED.A1T0 RZ, [R2+URZ], RZ ;  /* 0x000000ff02ff99a7 */ /* 0x0005e8000810043f */
[----:B-1----:R-:W-:-:S04]  /*54e0*/  IMAD R184, R185, UR45, R184 ;  /* 0x0000002db9b87c24 */ /* 0x002fc8000f8e02b8 */
[----:B------:R-:W-:Y:S01]  /*54f0*/  VIADD R185, R184, -UR6 ;  /* 0x80000006b8b97c36 */ /* 0x000fe20008000000 */
[----:B------:R-:W-:-:S03]  /*5500*/  ULOP3.LUT UR6, URZ, UR22, URZ, 0x33, !UPT ;  /* 0x000000163f067292 */ /* 0x000fc6000f8e333f */
[----:B------:R-:W-:-:S04]  /*5510*/  IMAD R185, R22, -0x2, R185 ;  /* 0xfffffffe16b97824 */ /* 0x000fc800078e02b9 */
[C---:B------:R-:W-:Y:S02]  /*5520*/  VIADD R188, R185.reuse, UR11 ;  /* 0x0000000bb9bc7c36 */ /* 0x040fe40008000000 */
[----:B------:R-:W-:Y:S02]  /*5530*/  VIADD R190, R185, UR6 ;  /* 0x00000006b9be7c36 */ /* 0x000fe40008000000 */
[C---:B------:R-:W-:Y:S02]  /*5540*/  IMAD.IADD R186, R6.reuse, 0x1, R188 ;  /* 0x0000000106ba7824 */ /* 0x040fe400078e02bc */
[----:B------:R-:W-:Y:S01]  /*5550*/  IMAD.IADD R187, R6, 0x1, R190 ;  /* 0x0000000106bb7824 */ /* 0x000fe200078e02be */
[----:B--2---:R-:W-:Y:S06]  /*5560*/  @P2 BRA `(.L_x_927) ;  /* 0x00000000005c2947 */ /* 0x004fec0003800000 */
[----:B------:R-:W-:Y:S01]  /*5570*/  ISETP.GT.AND P2, PT, R214, -0x1, PT ;  /* 0xffffffffd600780c */ /* 0x000fe20003f44270 */
[----:B------:R-:W-:-:S12]  /*5580*/  BSSY B0, `(.L_x_928) ;  /* 0x0000011000007945 */ /* 0x000fd80003800000 */
[----:B------:R-:W-:Y:S05]  /*5590*/  @P2 BRA `(.L_x_929) ;  /* 0x0000000000202947 */ /* 0x000fea0003800000 */
[----:B------:R-:W-:Y:S02]  /*55a0*/  MOV R2, UR47 ;  /* 0x0000002f00027c02 */ /* 0x000fe40008000f00 */
[----:B------:R-:W-:Y:S02]  /*55b0*/  LOP3.LUT R189, RZ, R214, RZ, 0x33, !PT ;  /* 0x000000d6ffbd7212 */ /* 0x000fe400078e33ff */
[----:B------:R-:W-:-:S13]  /*55c0*/  ISETP.NE.AND P2, PT, R2, 0x1, PT ;  /* 0x000000010200780c */ /* 0x000fda0003f45270 */
[----:B------:R-:W1:Y:S02]  /*55d0*/  @P2 LDC.64 R184, c[0x0][0x9e8] ;  /* 0x00027a00ffb82b82 */ /* 0x000e640000000a00 */
[----:B-1----:R-:W-:-:S05]  /*55e0*/  @P2 IMAD.HI.U32 R184, R189, R184, RZ ;  /* 0x000000b8bdb82227 */ /* 0x002fca00078e00ff */
[----:B------:R-:W-:-:S04]  /*55f0*/  @P2 SHF.R.U32.HI R189, RZ, R185, R184 ;  /* 0x000000b9ffbd2219 */ /* 0x000fc800000116b8 */
[----:B------:R-:W-:Y:S01]  /*5600*/  LOP3.LUT R189, RZ, R189, RZ, 0x33, !PT ;  /* 0x000000bdffbd7212 */ /* 0x000fe200078e33ff */
[----:B------:R-:W-:Y:S06]  /*5610*/  BRA `(.L_x_930) ;  /* 0x00000000001c7947 */ /* 0x000fec0003800000 */
.L_x_929:
[----:B------:R-:W-:-:S05]  /*5620*/  IMAD.U32 R2, RZ, RZ, UR47 ;  /* 0x0000002fff027e24 */ /* 0x000fca000f8e00ff */
[----:B------:R-:W-:-:S13]  /*5630*/  ISETP.NE.AND P2, PT, R2, 0x1, PT ;  /* 0x000000010200780c */ /* 0x000fda0003f45270 */
[----:B------:R-:W1:Y:S01]  /*5640*/  @P2 LDC.64 R184, c[0x0][0x9e8] ;  /* 0x00027a00ffb82b82 */ /* 0x000e620000000a00 */
[----:B------:R-:W-:-:S04]  /*5650*/  @P2 IMAD.IADD R189, R6, 0x1, R21 ;  /* 0x0000000106bd2824 */ /* 0x000fc800078e0215 */
[----:B-1----:R-:W-:-:S04]  /*5660*/  @P2 IMAD.HI.U32 R184, R189, R184, RZ ;  /* 0x000000b8bdb82227 */ /* 0x002fc800078e00ff */
[----:B------:R-:W-:Y:S01]  /*5670*/  IMAD.MOV.U32 R189, RZ, RZ, R214 ;  /* 0x000000ffffbd7224 */ /* 0x000fe200078e00d6 */
[----:B------:R-:W-:-:S07]  /*5680*/  @P2 SHF.R.U32.HI R189, RZ, R185, R184 ;  /* 0x000000b9ffbd2219 */ /* 0x000fce00000116b8 */
.L_x_930:
[----:B------:R-:W-:Y:S05]  /*5690*/  BSYNC B0 ;  /* 0x0000000000007941 */ /* 0x000fea0003800000 */
.L_x_928:
[----:B------:R-:W-:-:S04]  /*56a0*/  IMAD R185, R189, R2, -R0 ;  /* 0x00000002bdb97224 */ /* 0x000fc800078e0a00 */
[----:B------:R-:W-:-:S05]  /*56b0*/  IMAD R185, R22, -0x2, R185 ;  /* 0xfffffffe16b97824 */ /* 0x000fca00078e02b9 */
[----:B------:R-:W-:Y:S02]  /*56c0*/  VIADDMNMX R186, R185, R2, R186, PT ;  /* 0x00000002b9ba7246 */ /* 0x000fe400038001ba */
[----:B------:R-:W-:-:S07]  /*56d0*/  VIMNMX R187, R187, R185, !PT ;  /* 0x000000b9bbbb7248 */ /* 0x000fce0007fe0100 */
.L_x_927:
[----:B------:R-:W-:Y:S01]  /*56e0*/  ISETP.GT.AND P2, PT, R23, -0x1, PT ;  /* 0xffffffff1700780c */ /* 0x000fe20003f44270 */
[----:B------:R-:W-:-:S03]  /*56f0*/  IMAD.IADD R184, R5, 0x1, R188 ;  /* 0x0000000105b87824 */ /* 0x000fc600078e02bc */
[C---:B------:R-:W-:Y:S02]  /*5700*/  ISETP.GT.AND P5, PT, R187.reuse, RZ, P2 ;  /* 0x000000ffbb00720c */ /* 0x040fe400017a4270 */
[C---:B------:R-:W-:Y:S02]  /*5710*/  ISETP.GT.AND P4, PT, R187.reuse, 0x1, P2 ;  /* 0x00000001bb00780c */ /* 0x040fe40001784270 */
[----:B------:R-:W-:Y:S02]  /*5720*/  ISETP.LT.OR P5, PT, R186, 0x1, P5 ;  /* 0x00000001ba00780c */ /* 0x000fe40002fa1670 */
[C---:B------:R-:W-:Y:S02]  /*5730*/  ISETP.GT.AND P6, PT, R187.reuse, 0x8, P2 ;  /* 0x00000008bb00780c */ /* 0x040fe400017c4270 */
[----:B------:R-:W-:Y:S02]  /*5740*/  FSEL R185, R152, -INF , !P5 ;  /* 0xff80000098b97808 */ /* 0x000fe40006800000 */
[----:B------:R-:W-:-:S02]  /*5750*/  ISETP.GT.AND P5, PT, R187, 0x10, P2 ;  /* 0x00000010bb00780c */ /* 0x000fc400017a4270 */
[C---:B------:R-:W-:Y:S02]  /*5760*/  ISETP.GT.AND P3, PT, R187.reuse, 0x9, P2 ;  /* 0x00000009bb00780c */ /* 0x040fe40001764270 */
[C---:B------:R-:W-:Y:S02]  /*5770*/  ISETP.LT.OR P5, PT, R186.reuse, 0x11, P5 ;  /* 0x00000011ba00780c */ /* 0x040fe40002fa1670 */
[----:B------:R-:W-:Y:S02]  /*5780*/  ISETP.LT.OR P4, PT, R186, 0x2, P4 ;  /* 0x00000002ba00780c */ /* 0x000fe40002781670 */
[----:B------:R-:W-:Y:S02]  /*5790*/  FSEL R160, R160, -INF , !P5 ;  /* 0xff800000a0a07808 */ /* 0x000fe40006800000 */
[----:B------:R-:W-:Y:S02]  /*57a0*/  ISETP.GT.AND P5, PT, R187, 0x20, P2 ;  /* 0x00000020bb00780c */ /* 0x000fe400017a4270 */
[----:B------:R-:W-:-:S02]  /*57b0*/  ISETP.LT.OR P6, PT, R186, 0x9, P6 ;  /* 0x00000009ba00780c */ /* 0x000fc400037c1670 */
[C---:B------:R-:W-:Y:S02]  /*57c0*/  ISETP.LT.OR P3, PT, R186.reuse, 0xa, P3 ;  /* 0x0000000aba00780c */ /* 0x040fe40001f61670 */
[----:B------:R-:W-:Y:S02]  /*57d0*/  ISETP.LT.OR P5, PT, R186, 0x21, P5 ;  /* 0x00000021ba00780c */ /* 0x000fe40002fa1670 */
[----:B------:R-:W-:Y:S02]  /*57e0*/  FSEL R2, R153, -INF , !P4 ;  /* 0xff80000099027808 */ /* 0x000fe40006000000 */
[----:B------:R-:W-:Y:S02]  /*57f0*/  FSEL R156, R156, -INF , !P6 ;  /* 0xff8000009c9c7808 */ /* 0x000fe40007000000 */
[----:B------:R-:W-:Y:S02]  /*5800*/  FSEL R157, R157, -INF , !P3 ;  /* 0xff8000009d9d7808 */ /* 0x000fe40005800000 */
[----:B------:R-:W-:-:S02]  /*5810*/  ISETP.GT.AND P4, PT, R187, 0x11, P2 ;  /* 0x00000011bb00780c */ /* 0x000fc40001784270 */
[C---:B------:R-:W-:Y:S02]  /*5820*/  ISETP.GT.AND P6, PT, R187.reuse, 0x18, P2 ;  /* 0x00000018bb00780c */ /* 0x040fe400017c4270 */
[C---:B------:R-:W-:Y:S02]  /*5830*/  ISETP.GT.AND P3, PT, R187.reuse, 0x19, P2 ;  /* 0x00000019bb00780c */ /* 0x040fe40001764270 */
[----:B------:R-:W-:Y:S02]  /*5840*/  FSEL R168, R168, -INF , !P5 ;  /* 0xff800000a8a87808 */ /* 0x000fe40006800000 */
[----:B------:R-:W-:Y:S02]  /*5850*/  ISETP.GT.AND P5, PT, R187, 0x30, P2 ;  /* 0x00000030bb00780c */ /* 0x000fe400017a4270 */
[C---:B------:R-:W-:Y:S02]  /*5860*/  ISETP.LT.OR P4, PT, R186.reuse, 0x12, P4 ;  /* 0x00000012ba00780c */ /* 0x040fe40002781670 */
        /* <DEDUP_REMOVED lines=8> */
[----:B------:R-:W-:Y:S02]  /*58f0*/  ISETP.GT.AND P3, PT, R187, 0x29, P2 ;  /* 0x00000029bb00780c */ /* 0x000fe40001764270 */
[----:B------:R-:W-:Y:S02]  /*5900*/  FSEL R176, R176, -INF , !P5 ;  /* 0xff800000b0b07808 */ /* 0x000fe40006800000 */
[----:B------:R-:W-:Y:S02]  /*5910*/  PLOP3.LUT P5, PT, PT, PT, UP0, 0x40, 0x0 ;  /* 0x000000000000781c */ /* 0x000fe40003fae808 */
[C---:B------:R-:W-:Y:S02]  /*5920*/  ISETP.LT.OR P4, PT, R186.reuse, 0x22, P4 ;  /* 0x00000022ba00780c */ /* 0x040fe40002781670 */
[----:B------:R-:W-:-:S02]  /*5930*/  ISETP.LT.OR P6, PT, R186, 0x29, P6 ;  /* 0x00000029ba00780c */ /* 0x000fc400037c1670 */
[----:B------:R-:W-:Y:S02]  /*5940*/  ISETP.LT.OR P3, PT, R186, 0x2a, P3 ;  /* 0x0000002aba00780c */ /* 0x000fe40001f61670 */
[----:B------:R-:W-:Y:S02]  /*5950*/  FSEL R169, R169, -INF , !P4 ;  /* 0xff800000a9a97808 */ /* 0x000fe40006000000 */
[----:B------:R-:W-:Y:S02]  /*5960*/  FSEL R172, R172, -INF , !P6 ;  /* 0xff800000acac7808 */ /* 0x000fe40007000000 */
[----:B------:R-:W-:Y:S02]  /*5970*/  FSEL R173, R173, -INF , !P3 ;  /* 0xff800000adad7808 */ /* 0x000fe40005800000 */
[C---:B------:R-:W-:Y:S02]  /*5980*/  ISETP.GT.AND P4, PT, R187.reuse, 0x31, P2 ;  /* 0x00000031bb00780c */ /* 0x040fe40001784270 */
[----:B------:R-:W-:-:S02]  /*5990*/  ISETP.GT.AND P6, PT, R187, 0x38, P2 ;  /* 0x00000038bb00780c */ /* 0x000fc400017c4270 */
[----:B------:R-:W-:Y:S02]  /*59a0*/  ISETP.GT.AND P3, PT, R187, 0x39, P2 ;  /* 0x00000039bb00780c */ /* 0x000fe40001764270 */
[C---:B------:R-:W-:Y:S02]  /*59b0*/  ISETP.LT.OR P4, PT, R186.reuse, 0x32, P4 ;  /* 0x00000032ba00780c */ /* 0x040fe40002781670 */
[C---:B------:R-:W-:Y:S02]  /*59c0*/  ISETP.LT.OR P6, PT, R186.reuse, 0x39, P6 ;  /* 0x00000039ba00780c */ /* 0x040fe400037c1670 */
[----:B------:R-:W-:Y:S01]  /*59d0*/  ISETP.LT.OR P3, PT, R186, 0x3a, P3 ;  /* 0x0000003aba00780c */ /* 0x000fe20001f61670 */
[----:B------:R-:W-:Y:S01]  /*59e0*/  IMAD.IADD R186, R5, 0x1, R190 ;  /* 0x0000000105ba7824 */ /* 0x000fe200078e02be */
[----:B------:R-:W-:Y:S02]  /*59f0*/  FSEL R177, R177, -INF , !P4 ;  /* 0xff800000b1b17808 */ /* 0x000fe40006000000 */
[----:B------:R-:W-:-:S02]  /*5a00*/  FSEL R180, R180, -INF , !P6 ;  /* 0xff800000b4b47808 */ /* 0x000fc40007000000 */
[----:B------:R-:W-:Y:S01]  /*5a10*/  FSEL R181, R181, -INF , !P3 ;  /* 0xff800000b5b57808 */ /* 0x000fe20005800000 */
[----:B------:R-:W-:Y:S06]  /*5a20*/  @P5 BRA `(.L_x_931) ;  /* 0x0000000000585947 */ /* 0x000fec0003800000 */
[----:B------:R-:W-:Y:S01]  /*5a30*/  IMAD.IADD R187, R5, 0x1, R21 ;  /* 0x0000000105bb7824 */ /* 0x000fe200078e0215 */
[----:B------:R-:W-:Y:S04]  /*5a40*/  BSSY B0, `(.L_x_932) ;  /* 0x0000010000007945 */ /* 0x000fe80003800000 */
[----:B------:R-:W-:-:S13]  /*5a50*/  ISETP.GT.AND P3, PT, R187, -0x1, PT ;  /* 0xffffffffbb00780c */ /* 0x000fda0003f64270 */
[----:B------:R-:W-:Y:S05]  /*5a60*/  @P3 BRA `(.L_x_933) ;  /* 0x0000000000203947 */ /* 0x000fea0003800000 */
[----:B------:R-:W-:Y:S01]  /*5a70*/  IMAD.U32 R188, RZ, RZ, UR47 ;  /* 0x0000002fffbc7e24 */ /* 0x000fe2000f8e00ff */
[----:B------:R-:W-:-:S04]  /*5a80*/  LOP3.LUT R187, RZ, R187, RZ, 0x33, !PT ;  /* 0x000000bbffbb7212 */ /* 0x000fc800078e33ff */
[----:B------:R-:W-:-:S13]  /*5a90*/  ISETP.NE.AND P3, PT, R188, 0x1, PT ;  /* 0x00000001bc00780c */ /* 0x000fda0003f65270 */
[----:B------:R-:W1:Y:S02]  /*5aa0*/  @P3 LDC.64 R152, c[0x0][0x9e8] ;  /* 0x00027a00ff983b82 */ /* 0x000e640000000a00 */
[----:B-1----:R-:W-:-:S05]  /*5ab0*/  @P3 IMAD.HI.U32 R152, R187, R152, RZ ;  /* 0x00000098bb983227 */ /* 0x002fca00078e00ff */
[----:B------:R-:W-:-:S04]  /*5ac0*/  @P3 SHF.R.U32.HI R187, RZ, R153, R152 ;  /* 0x00000099ffbb3219 */ /* 0x000fc80000011698 */
[----:B------:R-:W-:Y:S01]  /*5ad0*/  LOP3.LUT R187, RZ, R187, RZ, 0x33, !PT ;  /* 0x000000bbffbb7212 */ /* 0x000fe200078e33ff */
[----:B------:R-:W-:Y:S06]  /*5ae0*/  BRA `(.L_x_934) ;  /* 0x0000000000147947 */ /* 0x000fec0003800000 */
.L_x_933:
[----:B------:R-:W-:-:S05]  /*5af0*/  IMAD.U32 R188, RZ, RZ, UR47 ;  /* 0x0000002fffbc7e24 */ /* 0x000fca000f8e00ff */
[----:B------:R-:W-:-:S13]  /*5b00*/  ISETP.NE.AND P3, PT, R188, 0x1, PT ;  /* 0x00000001bc00780c */ /* 0x000fda0003f65270 */
[----:B------:R-:W1:Y:S02]  /*5b10*/  @P3 LDC.64 R152, c[0x0][0x9e8] ;  /* 0x00027a00ff983b82 */ /* 0x000e640000000a00 */
[----:B-1----:R-:W-:-:S05]  /*5b20*/  @P3 IMAD.HI.U32 R152, R187, R152, RZ ;  /* 0x00000098bb983227 */ /* 0x002fca00078e00ff */
[----:B------:R-:W-:-:S07]  /*5b30*/  @P3 SHF.R.U32.HI R187, RZ, R153, R152 ;  /* 0x00000099ffbb3219 */ /* 0x000fce0000011698 */
.L_x_934:
[----:B------:R-:W-:Y:S05]  /*5b40*/  BSYNC B0 ;  /* 0x0000000000007941 */ /* 0x000fea0003800000 */
.L_x_932:
[----:B------:R-:W-:-:S04]  /*5b50*/  IMAD R187, R187, R188, -R0 ;  /* 0x000000bcbbbb7224 */ /* 0x000fc800078e0a00 */
[----:B------:R-:W-:-:S05]  /*5b60*/  IMAD R187, R22, -0x2, R187 ;  /* 0xfffffffe16bb7824 */ /* 0x000fca00078e02bb */
[----:B------:R-:W-:Y:S02]  /*5b70*/  VIADDMNMX R184, R187, R188, R184, PT ;  /* 0x000000bcbbb87246 */ /* 0x000fe400038001b8 */
[----:B------:R-:W-:-:S07]  /*5b80*/  VIMNMX R186, R186, R187, !PT ;  /* 0x000000bbbaba7248 */ /* 0x000fce0007fe0100 */
.L_x_931:
[----:B------:R-:W-:Y:S01]  /*5b90*/  FMNMX.FTZ R153, R185, R4, !PT ;  /* 0x00000004b9997209 */ /* 0x000fe20007810000 */
[----:B------:R-:W-:Y:S01]  /*5ba0*/  ULDC UR6, c[0x0][0x988] ;  /* 0x0002620000067ab9 */ /* 0x000fe20000000800 */
[----:B------:R-:W-:Y:S01]  /*5bb0*/  ISETP.GT.AND P4, PT, R186, RZ, P2 ;  /* 0x000000ffba00720c */ /* 0x000fe20001784270 */
[----:B------:R-:W-:Y:S01]  /*5bc0*/  UMOV UR46, UR40 ;  /* 0x00000028002e7c82 */ /* 0x000fe20008000000 */
[----:B------:R-:W-:Y:S01]  /*5bd0*/  FMNMX.FTZ R153, R2, R153, !PT ;  /* 0x0000009902997209 */ /* 0x000fe20007810000 */
[----:B------:R-:W-:Y:S01]  /*5be0*/  UMOV UR36, UR7 ;  /* 0x0000000700247c82 */ /* 0x000fe20008000000 */
[----:B------:R-:W-:Y:S02]  /*5bf0*/  ISETP.GT.AND P3, PT, R186, 0x1, P2 ;  /* 0x00000001ba00780c */ /* 0x000fe40001764270 */
[----:B------:R-:W-:Y:S02]  /*5c00*/  FMNMX.FTZ R0, R156, R153, !PT ;  /* 0x000000999c007209 */ /* 0x000fe40007810000 */
[----:B------:R-:W-:-:S02]  /*5c10*/  ISETP.LT.OR P4, PT, R184, 0x1, P4 ;  /* 0x00000001b800780c */ /* 0x000fc40002781670 */
[----:B------:R-:W-:Y:S02]  /*5c20*/  FMNMX.FTZ R153, R157, R0, !PT ;  /* 0x000000009d997209 */ /* 0x000fe40007810000 */
[----:B------:R-:W-:Y:S02]  /*5c30*/  ISETP.GT.AND P5, PT, R186, 0x8, P2 ;  /* 0x00000008ba00780c */ /* 0x000fe400017a4270 */
[----:B------:R-:W-:Y:S02]  /*5c40*/  FMNMX.FTZ R0, R160, R153, !PT ;  /* 0x00000099a0007209 */ /* 0x000fe40007810000 */
[----:B------:R-:W-:Y:S02]  /*5c50*/  ISETP.LT.OR P3, PT, R184, 0x2, P3 ;  /* 0x00000002b800780c */ /* 0x000fe40001f61670 */
[----:B------:R-:W-:Y:S02]  /*5c60*/  FMNMX.FTZ R153, R161, R0, !PT ;  /* 0x00000000a1997209 */ /* 0x000fe40007810000 */
[----:B------:R-:W-:-:S02]  /*5c70*/  FSEL R154, R154, -INF , !P4 ;  /* 0xff8000009a9a7808 */ /* 0x000fc40006000000 */
        /* <DEDUP_REMOVED lines=15> */
[----:B------:R-:W-:Y:S02]  /*5d70*/  FSEL R159, R159, -INF , !P6 ;  /* 0xff8000009f9f7808 */ /* 0x000fe40007000000 */
[----:B------:R-:W-:Y:S02]  /*5d80*/  FMNMX.FTZ R0, R180, R153, !PT ;  /* 0x00000099b4007209 */ /* 0x000fe40007810000 */
[----:B------:R-:W-:-:S02]  /*5d90*/  ISETP.LT.OR P3, PT, R184, 0x11, P3 ;  /* 0x00000011b800780c */ /* 0x000fc40001f61670 */
[----:B------:R-:W-:Y:S02]  /*5da0*/  FMNMX.FTZ R0, R181, R0, !PT ;  /* 0x00000000b5007209 */ /* 0x000fe40007810000 */
[C---:B------:R-:W-:Y:S02]  /*5db0*/  ISETP.GT.AND P4, PT, R186.reuse, 0x19, P2 ;  /* 0x00000019ba00780c */ /* 0x040fe40001784270 */
[----:B------:R-:W-:Y:S01]  /*5dc0*/  ISETP.GT.AND P6, PT, R186, 0x18, P2 ;  /* 0x00000018ba00780c */ /* 0x000fe200017c4270 */
[----:B------:R-:W1:Y:S01]  /*5dd0*/  SHFL.BFLY PT, R153, R0, 0x2, 0x1f ;  /* 0x0c401f0000997f89 */ /* 0x000e6200000e0000 */
[----:B------:R-:W-:Y:S02]  /*5de0*/  ISETP.LT.OR P5, PT, R184, 0x12, P5 ;  /* 0x00000012b800780c */ /* 0x000fe40002fa1670 */
[----:B------:R-:W-:Y:S02]  /*5df0*/  FSEL R162, R162, -INF , !P3 ;  /* 0xff800000a2a27808 */ /* 0x000fe40005800000 */
[----:B------:R-:W-:-:S02]  /*5e00*/  ISETP.LT.OR P4, PT, R184, 0x1a, P4 ;  /* 0x0000001ab800780c */ /* 0x000fc40002781670 */
[----:B------:R-:W-:Y:S02]  /*5e10*/  ISETP.LT.OR P6, PT, R184, 0x19, P6 ;  /* 0x00000019b800780c */ /* 0x000fe400037c1670 */
[----:B------:R-:W-:Y:S02]  /*5e20*/  FSEL R163, R163, -INF , !P5 ;  /* 0xff800000a3a37808 */ /* 0x000fe40006800000 */
[----:B------:R-:W-:Y:S02]  /*5e30*/  FSEL R167, R167, -INF , !P4 ;  /* 0xff800000a7a77808 */ /* 0x000fe40006000000 */
[----:B------:R-:W-:Y:S02]  /*5e40*/  ISETP.GT.AND P3, PT, R186, 0x20, P2 ;  /* 0x00000020ba00780c */ /* 0x000fe40001764270 */
[----:B------:R-:W-:Y:S02]  /*5e50*/  FSEL R166, R166, -INF , !P6 ;  /* 0xff800000a6a67808 */ /* 0x000fe40007000000 */
[----:B------:R-:W-:-:S02]  /*5e60*/  ISETP.GT.AND P5, PT, R186, 0x21, P2 ;  /* 0x00000021ba00780c */ /* 0x000fc400017a4270 */
[----:B------:R-:W-:Y:S02]  /*5e70*/  ISETP.LT.OR P3, PT, R184, 0x21, P3 ;  /* 0x00000021b800780c */ /* 0x000fe40001f61670 */
[----:B------:R-:W-:Y:S02]  /*5e80*/  ISETP.GT.AND P6, PT, R186, 0x28, P2 ;  /* 0x00000028ba00780c */ /* 0x000fe400017c4270 */
[----:B------:R-:W-:Y:S02]  /*5e90*/  ISETP.LT.OR P5, PT, R184, 0x22, P5 ;  /* 0x00000022b800780c */ /* 0x000fe40002fa1670 */
[----:B-1----:R-:W-:Y:S02]  /*5ea0*/  FMNMX.FTZ R153, R0, R153, !PT ;  /* 0x0000009900997209 */ /* 0x002fe40007810000 */
[----:B------:R-:W-:Y:S02]  /*5eb0*/  FMNMX.FTZ R0, R154, R3, !PT ;  /* 0x000000039a007209 */ /* 0x000fe40007810000 */
[----:B------:R-:W-:Y:S01]  /*5ec0*/  FSEL R170, R170, -INF , !P3 ;  /* 0xff800000aaaa7808 */ /* 0x000fe20005800000 */
[----:B------:R-:W1:Y:S01]  /*5ed0*/  SHFL.BFLY PT, R152, R153, 0x1, 0x1f ;  /* 0x0c201f0099987f89 */ /* 0x000e6200000e0000 */
[----:B------:R-:W-:-:S02]  /*5ee0*/  ISETP.GT.AND P3, PT, R186, 0x29, P2 ;  /* 0x00000029ba00780c */ /* 0x000fc40001764270 */
[----:B------:R-:W-:Y:S02]  /*5ef0*/  FSEL R171, R171, -INF , !P5 ;  /* 0xff800000abab7808 */ /* 0x000fe40006800000 */
[----:B------:R-:W-:Y:S02]  /*5f00*/  ISETP.LT.OR P6, PT, R184, 0x29, P6 ;  /* 0x00000029b800780c */ /* 0x000fe400037c1670 */
[----:B------:R-:W-:Y:S02]  /*5f10*/  ISETP.GT.AND P5, PT, R186, 0x30, P2 ;  /* 0x00000030ba00780c */ /* 0x000fe400017a4270 */
[----:B------:R-:W-:Y:S02]  /*5f20*/  ISETP.LT.OR P3, PT, R184, 0x2a, P3 ;  /* 0x0000002ab800780c */ /* 0x000fe40001f61670 */
[----:B------:R-:W-:Y:S02]  /*5f30*/  FSEL R174, R174, -INF , !P6 ;  /* 0xff800000aeae7808 */ /* 0x000fe40007000000 */
[----:B------:R-:W-:-:S02]  /*5f40*/  ISETP.GT.AND P6, PT, R186, 0x31, P2 ;  /* 0x00000031ba00780c */ /* 0x000fc400017c4270 */
[----:B------:R-:W-:Y:S02]  /*5f50*/  FSEL R175, R175, -INF , !P3 ;  /* 0xff800000afaf7808 */ /* 0x000fe40005800000 */
[----:B------:R-:W-:Y:S02]  /*5f60*/  ISETP.LT.OR P5, PT, R184, 0x31, P5 ;  /* 0x00000031b800780c */ /* 0x000fe40002fa1670 */
[----:B------:R-:W-:Y:S02]  /*5f70*/  ISETP.GT.AND P3, PT, R186, 0x38, P2 ;  /* 0x00000038ba00780c */ /* 0x000fe40001764270 */
[----:B------:R-:W-:Y:S02]  /*5f80*/  ISETP.LT.OR P6, PT, R184, 0x32, P6 ;  /* 0x00000032b800780c */ /* 0x000fe400037c1670 */
[----:B------:R-:W-:Y:S02]  /*5f90*/  FSEL R178, R178, -INF , !P5 ;  /* 0xff800000b2b27808 */ /* 0x000fe40006800000 */
[----:B-1----:R-:W-:-:S02]  /*5fa0*/  FMNMX.FTZ R152, R153, R152, !PT ;  /* 0x0000009899987209 */ /* 0x002fc40007810000 */
[----:B------:R-:W-:Y:S02]  /*5fb0*/  FMNMX.FTZ R153, R155, R0, !PT ;  /* 0x000000009b997209 */ /* 0x000fe40007810000 */
[C---:B------:R-:W-:Y:S01]  /*5fc0*/  FSETP.NEU.FTZ.AND P4, PT, R152.reuse, -INF , PT ;  /* 0xff8000009800780b */ /* 0x040fe20003f9d000 */
[----:B------:R-:W-:Y:S01]  /*5fd0*/  FMUL.FTZ R187, R152, UR6 ;  /* 0x0000000698bb7c20 */ /* 0x000fe20008410000 */
[----:B------:R-:W-:Y:S02]  /*5fe0*/  FMNMX.FTZ R0, R158, R153, !PT ;  /* 0x000000999e007209 */ /* 0x000fe40007810000 */
[----:B------:R-:W-:Y:S02]  /*5ff0*/  ISETP.GT.AND P2, PT, R186, 0x39, P2 ;  /* 0x00000039ba00780c */ /* 0x000fe40001744270 */
[----:B------:R-:W-:Y:S02]  /*6000*/  FMNMX.FTZ R153, R159, R0, !PT ;  /* 0x000000009f997209 */ /* 0x000fe40007810000 */
[----:B------:R-:W-:-:S02]  /*6010*/  ISETP.LT.OR P3, PT, R184, 0x39, P3 ;  /* 0x00000039b800780c */ /* 0x000fc40001f61670 */
[----:B------:R-:W-:Y:S02]  /*6020*/  FMNMX.FTZ R0, R162, R153, !PT ;  /* 0x00000099a2007209 */ /* 0x000fe40007810000 */
[----:B------:R-:W-:Y:S02]  /*6030*/  FSEL R179, R179, -INF , !P6 ;  /* 0xff800000b3b37808 */ /* 0x000fe40007000000 */
[----:B------:R-:W-:Y:S02]  /*6040*/  FMNMX.FTZ R153, R163, R0, !PT ;  /* 0x00000000a3997209 */ /* 0x000fe40007810000 */
[----:B------:R-:W-:Y:S02]  /*6050*/  FSEL R0, R187, RZ, P4 ;  /* 0x000000ffbb007208 */ /* 0x000fe40002000000 */
[----:B------:R-:W-:Y:S02]  /*6060*/  FMNMX.FTZ R188, R166, R153, !PT ;  /* 0x00000099a6bc7209 */ /* 0x000fe40007810000 */
[----:B------:R-:W-:Y:S01]  /*6070*/  ISETP.LT.OR P2, PT, R184, 0x3a, P2 ;  /* 0x0000003ab800780c */ /* 0x000fe20001741670 */
[--C-:B------:R-:W-:Y:S01]  /*6080*/  FFMA.FTZ R153, R185, UR6, -R0.reuse ;  /* 0x00000006b9997c23 */ /* 0x100fe20008010800 */
[----:B------:R-:W-:Y:S01]  /*6090*/  FMNMX.FTZ R185, R167, R188, !PT ;  /* 0x000000bca7b97209 */ /* 0x000fe20007810000 */
[--C-:B------:R-:W-:Y:S01]  /*60a0*/  FFMA.FTZ R196, R2, UR6, -R0.reuse ;  /* 0x0000000602c47c23 */ /* 0x100fe20008010800 */
[----:B------:R-:W-:Y:S01]  /*60b0*/  FSEL R182, R182, -INF , !P3 ;  /* 0xff800000b6b67808 */ /* 0x000fe20005800000 */
[--C-:B------:R-:W-:Y:S01]  /*60c0*/  FFMA.FTZ R198, R156, UR6, -R0.reuse ;  /* 0x000000069cc67c23 */ /* 0x100fe20008010800 */
[----:B------:R-:W-:Y:S01]  /*60d0*/  FMNMX.FTZ R188, R170, R185, !PT ;  /* 0x000000b9aabc7209 */ /* 0x000fe20007810000 */
[--C-:B------:R-:W-:Y:S01]  /*60e0*/  FFMA.FTZ R192, R160, UR6, -R0.reuse ;  /* 0x00000006a0c07c23 */ /* 0x100fe20008010800 */
[----:B------:R-:W-:Y:S01]  /*60f0*/  FSEL R183, R183, -INF , !P2 ;  /* 0xff800000b7b77808 */ /* 0x000fe20005000000 */
[--C-:B------:R-:W-:Y:S01]  /*6100*/  FFMA.FTZ R157, R157, UR6, -R0.reuse ;  /* 0x000000069d9d7c23 */ /* 0x100fe20008010800 */
[----:B------:R-:W-:Y:S01]  /*6110*/  FMNMX.FTZ R185, R171, R188, !PT ;  /* 0x000000bcabb97209 */ /* 0x000fe20007810000 */
[--C-:B------:R-:W-:Y:S01]  /*6120*/  FFMA.FTZ R161, R161, UR6, -R0.reuse ;  /* 0x00000006a1a17c23 */ /* 0x100fe20008010800 */
[----:B------:R-:W-:Y:S01]  /*6130*/  FSEL R187, R152, RZ, P4 ;  /* 0x000000ff98bb7208 */ /* 0x000fe20002000000 */
[--C-:B------:R-:W-:Y:S01]  /*6140*/  FFMA.FTZ R194, R164, UR6, -R0.reuse ;  /* 0x00000006a4c27c23 */ /* 0x100fe20008010800 */
[----:B------:R-:W-:Y:S01]  /*6150*/  FMNMX.FTZ R2, R174, R185, !PT ;  /* 0x000000b9ae027209 */ /* 0x000fe20007810000 */
[--C-:B------:R-:W-:Y:S01]  /*6160*/  FFMA.FTZ R165, R165, UR6, -R0.reuse ;  /* 0x00000006a5a57c23 */ /* 0x100fe20008010800 */
[----:B------:R-:W-:Y:S01]  /*6170*/  FFMA.FTZ R188, R168, UR6, -R0 ;  /* 0x00000006a8bc7c23 */ /* 0x000fe20008010800 */
[----:B------:R-:W-:Y:S01]  /*6180*/  FADD.FTZ R187, -R187, R4 ;  /* 0x00000004bbbb7221 */ /* 0x000fe20000010100 */
[----:B------:R-:W-:Y:S01]  /*6190*/  FMNMX.FTZ R185, R175, R2, !PT ;  /* 0x00000002afb97209 */ /* 0x000fe20007810000 */
[--C-:B------:R-:W-:Y:S01]  /*61a0*/  FFMA.FTZ R169, R169, UR6, -R0.reuse ;  /* 0x00000006a9a97c23 */ /* 0x100fe20008010800 */
[--C-:B------:R-:W-:Y:S01]  /*61b0*/  FFMA.FTZ R190, R172, UR6, -R0.reuse ;  /* 0x00000006acbe7c23 */ /* 0x100fe20008010800 */
[----:B------:R-:W-:Y:S01]  /*61c0*/  FMUL.FTZ R187, R187, UR6 ;  /* 0x00000006bbbb7c20 */ /* 0x000fe20008410000 */
[----:B------:R-:W-:Y:S01]  /*61d0*/  FMNMX.FTZ R2, R178, R185, !PT ;  /* 0x000000b9b2027209 */ /* 0x000fe20007810000 */
[--C-:B------:R-:W-:Y:S01]  /*61e0*/  FFMA.FTZ R173, R173, UR6, -R0.reuse ;  /* 0x00000006adad7c23 */ /* 0x100fe20008010800 */
[--C-:B------:R-:W-:Y:S01]  /*61f0*/  FFMA.FTZ R184, R176, UR6, -R0.reuse ;  /* 0x00000006b0b87c23 */ /* 0x100fe20008010800 */
[--C-:B------:R-:W-:Y:S01]  /*6200*/  FFMA.FTZ R177, R177, UR6, -R0.reuse ;  /* 0x00000006b1b17c23 */ /* 0x100fe20008010800 */
[----:B------:R-:W-:Y:S01]  /*6210*/  FMNMX.FTZ R185, R179, R2, !PT ;  /* 0x00000002b3b97209 */ /* 0x000fe20007810000 */
[--C-:B------:R-:W-:Y:S01]  /*6220*/  FFMA.FTZ R186, R180, UR6, -R0.reuse ;  /* 0x00000006b4ba7c23 */ /* 0x100fe20008010800 */
[----:B------:R-:W-:Y:S01]  /*6230*/  FFMA.FTZ R181, R181, UR6, -R0 ;  /* 0x00000006b5b57c23 */ /* 0x000fe20008010800 */
[----:B------:R-:W-:Y:S01]  /*6240*/  MUFU.EX2 R153, R153 ;  /* 0x0000009900997308 */ /* 0x000fe20000000800 */
[----:B------:R-:W-:-:S04]  /*6250*/  FMNMX.FTZ R2, R182, R185, !PT ;  /* 0x000000b9b6027209 */ /* 0x000fc80007810000 */
[----:B------:R-:W-:-:S03]  /*6260*/  FMNMX.FTZ R2, R183, R2, !PT ;  /* 0x00000002b7027209 */ /* 0x000fc60007810000 */
[----:B------:R-:W1:Y:S02]  /*6270*/  MUFU.EX2 R0, R187 ;  /* 0x000000bb00007308 */ /* 0x000e640000000800 */
[----:B------:R-:W2:Y:S06]  /*6280*/  SHFL.BFLY PT, R185, R2, 0x2, 0x1f ;  /* 0x0c401f0002b97f89 */ /* 0x000eac00000e0000 */
[----:B------:R-:W3:Y:S08]  /*6290*/  MUFU.EX2 R196, R196 ;  /* 0x000000c400c47308 */ /* 0x000ef00000000800 */
[----:B------:R-:W4:Y:S08]  /*62a0*/  MUFU.EX2 R198, R198 ;  /* 0x000000c600c67308 */ /* 0x000f300000000800 */
[----:B------:R-:W5:Y:S01]  /*62b0*/  MUFU.EX2 R157, R157 ;  /* 0x0000009d009d7308 */ /* 0x000f620000000800 */
[----:B--2---:R-:W-:-:S05]  /*62c0*/  FMNMX.FTZ R185, R2, R185, !PT ;  /* 0x000000b902b97209 */ /* 0x004fca0007810000 */
[----:B------:R-:W2:Y:S02]  /*62d0*/  SHFL.BFLY PT, R156, R185, 0x1, 0x1f ;  /* 0x0c201f00b99c7f89 */ /* 0x000ea400000e0000 */
[----:B------:R-:W5:Y:S08]  /*62e0*/  MUFU.EX2 R192, R192 ;  /* 0x000000c000c07308 */ /* 0x000f700000000800 */
[----:B------:R-:W5:Y:S08]  /*62f0*/  MUFU.EX2 R161, R161 ;  /* 0x000000a100a17308 */ /* 0x000f700000000800 */
[----:B------:R-:W-:Y:S01]  /*6300*/  MUFU.EX2 R194, R194 ;  /* 0x000000c200c27308 */ /* 0x000fe20000000800 */
[----:B--2---:R-:W-:-:S07]  /*6310*/  FMNMX.FTZ R156, R185, R156, !PT ;  /* 0x0000009cb99c7209 */ /* 0x004fce0007810000 */
[----:B------:R-:W-:Y:S01]  /*6320*/  MUFU.EX2 R165, R165 ;  /* 0x000000a500a57308 */ /* 0x000fe20000000800 */
[C---:B------:R-:W-:Y:S01]  /*6330*/  FSETP.NEU.FTZ.AND P2, PT, R156.reuse, -INF , PT ;  /* 0xff8000009c00780b */ /* 0x040fe20003f5d000 */
[----:B------:R-:W-:-:S03]  /*6340*/  FMUL.FTZ R160, R156, UR6 ;  /* 0x000000069ca07c20 */ /* 0x000fc60008410000 */
[----:B------:R-:W-:-:S03]  /*6350*/  FSEL R2, R156, RZ, P2 ;  /* 0x000000ff9c027208 */ /* 0x000fc60001000000 */
[----:B------:R-:W-:Y:S01]  /*6360*/  MUFU.EX2 R188, R188 ;  /* 0x000000bc00bc7308 */ /* 0x000fe20000000800 */
[----:B------:R-:W-:Y:S02]  /*6370*/  FSEL R160, R160, RZ, P2 ;  /* 0x000000ffa0a07208 */ /* 0x000fe40001000000 */
[----:B------:R-:W-:Y:S01]  /*6380*/  ISETP.GT.AND P2, PT, R23, UR41, PT ;  /* 0x0000002917007c0c */ /* 0x000fe2000bf44270 */
[----:B------:R-:W-:Y:S01]  /*6390*/  FADD.FTZ R2, -R2, R3 ;  /* 0x0000000302027221 */ /* 0x000fe20000010100 */
[----:B-1----:R-:W-:Y:S01]  /*63a0*/  FFMA.FTZ R3, R0, R20, R153 ;  /* 0x0000001400037223 */ /* 0x002fe20000010099 */
[--C-:B------:R-:W-:Y:S01]  /*63b0*/  FFMA.FTZ R197, R154, UR6, -R160.reuse ;  /* 0x000000069ac57c23 */ /* 0x100fe200080108a0 */
[--C-:B------:R-:W-:Y:S01]  /*63c0*/  FFMA.FTZ R4, R155, UR6, -R160.reuse ;  /* 0x000000069b047c23 */ /* 0x100fe200080108a0 */
[----:B------:R-:W-:Y:S01]  /*63d0*/  FMUL.FTZ R2, R2, UR6 ;  /* 0x0000000602027c20 */ /* 0x000fe20008410000 */
[--C-:B------:R-:W-:Y:S01]  /*63e0*/  FFMA.FTZ R199, R158, UR6, -R160.reuse ;  /* 0x000000069ec77c23 */ /* 0x100fe200080108a0 */
[--C-:B------:R-:W-:Y:S01]  /*63f0*/  FFMA.FTZ R154, R159, UR6, -R160.reuse ;  /* 0x000000069f9a7c23 */ /* 0x100fe200080108a0 */
[--C-:B------:R-:W-:Y:S01]  /*6400*/  FFMA.FTZ R193, R162, UR6, -R160.reuse ;  /* 0x00000006a2c17c23 */ /* 0x100fe200080108a0 */
[----:B------:R-:W-:Y:S01]  /*6410*/  MUFU.EX2 R197, R197 ;  /* 0x000000c500c57308 */ /* 0x000fe20000000800 */
[----:B---3--:R-:W-:Y:S01]  /*6420*/  FADD.FTZ R3, R196, R3 ;  /* 0x00000003c4037221 */ /* 0x008fe20000010000 */
[--C-:B------:R-:W-:Y:S01]  /*6430*/  FFMA.FTZ R158, R163, UR6, -R160.reuse ;  /* 0x00000006a39e7c23 */ /* 0x100fe200080108a0 */
[--C-:B------:R-:W-:Y:S01]  /*6440*/  FFMA.FTZ R195, R166, UR6, -R160.reuse ;  /* 0x00000006a6c37c23 */ /* 0x100fe200080108a0 */
[--C-:B------:R-:W-:Y:S01]  /*6450*/  FFMA.FTZ R162, R167, UR6, -R160.reuse ;  /* 0x00000006a7a27c23 */ /* 0x100fe200080108a0 */
[----:B----4-:R-:W-:Y:S01]  /*6460*/  FADD.FTZ R20, R198, R3 ;  /* 0x00000003c6147221 */ /* 0x010fe20000010000 */
[--C-:B------:R-:W-:Y:S01]  /*6470*/  FFMA.FTZ R189, R170, UR6, -R160.reuse ;  /* 0x00000006aabd7c23 */ /* 0x100fe200080108a0 */
[----:B------:R-:W-:Y:S01]  /*6480*/  FFMA.FTZ R164, R171, UR6, -R160 ;  /* 0x00000006aba47c23 */ /* 0x000fe200080108a0 */
[----:B------:R-:W1:Y:S01]  /*6490*/  MUFU.EX2 R2, R2 ;  /* 0x0000000200027308 */ /* 0x000e620000000800 */
[----:B-----5:R-:W-:Y:S01]  /*64a0*/  FADD.FTZ R3, R157, R20 ;  /* 0x000000149d037221 */ /* 0x020fe20000010000 */
[--C-:B------:R-:W-:Y:S01]  /*64b0*/  FFMA.FTZ R191, R174, UR6, -R160.reuse ;  /* 0x00000006aebf7c23 */ /* 0x100fe200080108a0 */
[--C-:B------:R-:W-:Y:S01]  /*64c0*/  FFMA.FTZ R185, R178, UR6, -R160.reuse ;  /* 0x00000006b2b97c23 */ /* 0x100fe200080108a0 */
[--C-:B------:R-:W-:Y:S01]  /*64d0*/  FFMA.FTZ R179, R179, UR6, -R160.reuse ;  /* 0x00000006b3b37c23 */ /* 0x100fe200080108a0 */
[----:B------:R-:W-:Y:S01]  /*64e0*/  FADD.FTZ R166, R192, R3 ;  /* 0x00000003c0a67221 */ /* 0x000fe20000010000 */
[----:B------:R-:W-:Y:S01]  /*64f0*/  FFMA.FTZ R182, R182, UR6, -R160 ;  /* 0x00000006b6b67c23 */ /* 0x000fe200080108a0 */
[----:B------:R-:W-:Y:S01]  /*6500*/  MOV R155, UR10 ;  /* 0x0000000a009b7c02 */ /* 0x000fe20008000f00 */
[----:B------:R-:W2:Y:S01]  /*6510*/  MUFU.EX2 R4, R4 ;  /* 0x0000000400047308 */ /* 0x000ea20000000800 */
[----:B------:R-:W-:Y:S01]  /*6520*/  F2FP.BF16.F32.PACK_AB R196, R196, R153 ;  /* 0x00000099c4c4723e */ /* 0x000fe200000010ff */
[----:B------:R-:W-:Y:S01]  /*6530*/  VIADD R23, R23, 0xffffffff ;  /* 0xffffffff17177836 */ /* 0x000fe20000000000 */
[----:B------:R-:W-:Y:S01]  /*6540*/  F2FP.BF16.F32.PACK_AB R198, R157, R198 ;  /* 0x000000c69dc6723e */ /* 0x000fe200000010ff */
[----:B------:R-:W-:Y:S01]  /*6550*/  @!P1 VIADD R155, R155, 0x30860 ;  /* 0x000308609b9b9836 */ /* 0x000fe20000000000 */
[----:B------:R-:W-:-:S03]  /*6560*/  F2FP.BF16.F32.PACK_AB R192, R161, R192 ;  /* 0x000000c0a1c0723e */ /* 0x000fc600000010ff */
[----:B------:R-:W3:Y:S01]  /*6570*/  MUFU.EX2 R199, R199 ;  /* 0x000000c700c77308 */ /* 0x000ee20000000800 */
[----:B-1----:R-:W-:Y:S01]  /*6580*/  FFMA.FTZ R7, R2, R7, R197 ;  /* 0x0000000702077223 */ /* 0x002fe200000100c5 */
[----:B------:R-:W-:-:S04]  /*6590*/  @!P1 PRMT R155, RZ, 0x654, R155 ;  /* 0x00000654ff9b9816 */ /* 0x000fc8000000009b */
[----:B------:R1:W-:Y:S02]  /*65a0*/  @!P1 SYNCS.ARRIVE.TRANS64.RED.A1T0 RZ, [R155+URZ], RZ ;  /* 0x000000ff9bff99a7 */ /* 0x0003e4000810043f */
[----:B------:R-:W4:Y:S01]  /*65b0*/  MUFU.EX2 R154, R154 ;  /* 0x0000009a009a7308 */ /* 0x000f220000000800 */
[C---:B--2---:R-:W-:Y:S01]  /*65c0*/  FADD.FTZ R20, R4.reuse, R7 ;  /* 0x0000000704147221 */ /* 0x044fe20000010000 */
[----:B------:R-:W-:Y:S01]  /*65d0*/  FADD.FTZ R7, R161, R166 ;  /* 0x000000a6a1077221 */ /* 0x000fe20000010000 */
[--C-:B------:R-:W-:Y:S01]  /*65e0*/  FFMA.FTZ R166, R175, UR6, -R160.reuse ;  /* 0x00000006afa67c23 */ /* 0x100fe200080108a0 */
[----:B------:R-:W-:Y:S01]  /*65f0*/  FFMA.FTZ R160, R183, UR6, -R160 ;  /* 0x00000006b7a07c23 */ /* 0x000fe200080108a0 */
[----:B------:R-:W-:Y:S01]  /*6600*/  F2FP.BF16.F32.PACK_AB R197, R4, R197 ;  /* 0x000000c504c5723e */ /* 0x000fe200000010ff */
[----:B------:R-:W-:Y:S01]  /*6610*/  FADD.FTZ R168, R194, R7 ;  /* 0x00000007c2a87221 */ /* 0x000fe20000010000 */
[----:B------:R-:W-:Y:S01]  /*6620*/  F2FP.BF16.F32.PACK_AB R194, R165, R194 ;  /* 0x000000c2a5c2723e */ /* 0x000fe200000010ff */
[----:B------:R-:W2:Y:S01]  /*6630*/  MUFU.EX2 R193, R193 ;  /* 0x000000c100c17308 */ /* 0x000ea20000000800 */
[----:B---3--:R-:W-:Y:S01]  /*6640*/  FADD.FTZ R3, R199, R20 ;  /* 0x00000014c7037221 */ /* 0x008fe20000010000 */
[----:B------:R-:W-:Y:S01]  /*6650*/  FADD.FTZ R7, R165, R168 ;  /* 0x000000a8a5077221 */ /* 0x000fe20000010000 */
[----:B------:R-:W-:-:S03]  /*6660*/  IMAD.MOV.U32 R4, RZ, RZ, R152 ;  /* 0x000000ffff047224 */ /* 0x000fc600078e0098 */
[----:B------:R-:W-:Y:S02]  /*6670*/  FADD.FTZ R168, R188, R7 ;  /* 0x00000007bca87221 */ /* 0x000fe40000010000 */
[----:B------:R-:W3:Y:S01]  /*6680*/  MUFU.EX2 R158, R158 ;  /* 0x0000009e009e7308 */ /* 0x000ee20000000800 */
[C---:B----4-:R-:W-:Y:S01]  /*6690*/  FADD.FTZ R20, R154.reuse, R3 ;  /* 0x000000039a147221 */ /* 0x050fe20000010000 */
[----:B------:R-:W-:-:S06]  /*66a0*/  F2FP.BF16.F32.PACK_AB R199, R154, R199 ;  /* 0x000000c79ac7723e */ /* 0x000fcc00000010ff */
[----:B------:R-:W4:Y:S01]  /*66b0*/  MUFU.EX2 R195, R195 ;  /* 0x000000c300c37308 */ /* 0x000f220000000800 */
[----:B--2---:R-:W-:-:S07]  /*66c0*/  FADD.FTZ R3, R193, R20 ;  /* 0x00000014c1037221 */ /* 0x004fce0000010000 */
[----:B------:R-:W2:Y:S01]  /*66d0*/  MUFU.EX2 R169, R169 ;  /* 0x000000a900a97308 */ /* 0x000ea20000000800 */
[C---:B---3--:R-:W-:Y:S01]  /*66e0*/  FADD.FTZ R20, R158.reuse, R3 ;  /* 0x000000039e147221 */ /* 0x048fe20000010000 */
[----:B------:R-:W-:-:S06]  /*66f0*/  F2FP.BF16.F32.PACK_AB R193, R158, R193 ;  /* 0x000000c19ec1723e */ /* 0x000fcc00000010ff */
[----:B------:R-:W3:Y:S01]  /*6700*/  MUFU.EX2 R162, R162 ;  /* 0x000000a200a27308 */ /* 0x000ee20000000800 */
[----:B----4-:R-:W-:-:S07]  /*6710*/  FADD.FTZ R3, R195, R20 ;  /* 0x00000014c3037221 */ /* 0x010fce0000010000 */
[----:B------:R-:W4:Y:S01]  /*6720*/  MUFU.EX2 R190, R190 ;  /* 0x000000be00be7308 */ /* 0x000f220000000800 */
[C---:B--2---:R-:W-:Y:S01]  /*6730*/  FADD.FTZ R7, R169.reuse, R168 ;  /* 0x000000a8a9077221 */ /* 0x044fe20000010000 */
[----:B------:R-:W-:-:S06]  /*6740*/  F2FP.BF16.F32.PACK_AB R188, R169, R188 ;  /* 0x000000bca9bc723e */ /* 0x000fcc00000010ff */
[----:B------:R-:W2:Y:S01]  /*6750*/  MUFU.EX2 R189, R189 ;  /* 0x000000bd00bd7308 */ /* 0x000ea20000000800 */
[C---:B---3--:R-:W-:Y:S01]  /*6760*/  FADD.FTZ R20, R162.reuse, R3 ;  /* 0x00000003a2147221 */ /* 0x048fe20000010000 */
[----:B------:R-:W-:-:S06]  /*6770*/  F2FP.BF16.F32.PACK_AB R195, R162, R195 ;  /* 0x000000c3a2c3723e */ /* 0x000fcc00000010ff */
[----:B------:R-:W3:Y:S01]  /*6780*/  MUFU.EX2 R173, R173 ;  /* 0x000000ad00ad7308 */ /* 0x000ee20000000800 */
[----:B----4-:R-:W-:-:S07]  /*6790*/  FADD.FTZ R168, R190, R7 ;  /* 0x00000007bea87221 */ /* 0x010fce0000010000 */
[----:B------:R-:W4:Y:S01]  /*67a0*/  MUFU.EX2 R164, R164 ;  /* 0x000000a400a47308 */ /* 0x000f220000000800 */
[----:B--2---:R-:W-:-:S07]  /*67b0*/  FADD.FTZ R3, R189, R20 ;  /* 0x00000014bd037221 */ /* 0x004fce0000010000 */
[----:B------:R-:W2:Y:S01]  /*67c0*/  MUFU.EX2 R184, R184 ;  /* 0x000000b800b87308 */ /* 0x000ea20000000800 */
[C---:B---3--:R-:W-:Y:S01]  /*67d0*/  FADD.FTZ R7, R173.reuse, R168 ;  /* 0x000000a8ad077221 */ /* 0x048fe20000010000 */
[----:B------:R-:W-:-:S06]  /*67e0*/  F2FP.BF16.F32.PACK_AB R190, R173, R190 ;  /* 0x000000beadbe723e */ /* 0x000fcc00000010ff */
[----:B------:R-:W3:Y:S01]  /*67f0*/  MUFU.EX2 R191, R191 ;  /* 0x000000bf00bf7308 */ /* 0x000ee20000000800 */
[C---:B----4-:R-:W-:Y:S01]  /*6800*/  FADD.FTZ R20, R164.reuse, R3 ;  /* 0x00000003a4147221 */ /* 0x050fe20000010000 */
[----:B------:R-:W-:-:S06]  /*6810*/  F2FP.BF16.F32.PACK_AB R189, R164, R189 ;  /* 0x000000bda4bd723e */ /* 0x000fcc00000010ff */
[----:B------:R-:W4:Y:S01]  /*6820*/  MUFU.EX2 R177, R177 ;  /* 0x000000b100b17308 */ /* 0x000f220000000800 */
[----:B--2---:R-:W-:-:S07]  /*6830*/  FADD.FTZ R168, R184, R7 ;  /* 0x00000007b8a87221 */ /* 0x004fce0000010000 */
[----:B------:R-:W2:Y:S01]  /*6840*/  MUFU.EX2 R166, R166 ;  /* 0x000000a600a67308 */ /* 0x000ea20000000800 */
[----:B---3--:R-:W-:-:S07]  /*6850*/  FADD.FTZ R3, R191, R20 ;  /* 0x00000014bf037221 */ /* 0x008fce0000010000 */
[----:B------:R-:W3:Y:S01]  /*6860*/  MUFU.EX2 R185, R185 ;  /* 0x000000b900b97308 */ /* 0x000ee20000000800 */
[C---:B----4-:R-:W-:Y:S01]  /*6870*/  FADD.FTZ R7, R177.reuse, R168 ;  /* 0x000000a8b1077221 */ /* 0x050fe20000010000 */
[----:B------:R-:W-:-:S06]  /*6880*/  F2FP.BF16.F32.PACK_AB R184, R177, R184 ;  /* 0x000000b8b1b8723e */ /* 0x000fcc00000010ff */
[----:B------:R-:W4:Y:S01]  /*6890*/  MUFU.EX2 R179, R179 ;  /* 0x000000b300b37308 */ /* 0x000f220000000800 */
[C---:B--2---:R-:W-:Y:S01]  /*68a0*/  FADD.FTZ R168, R166.reuse, R3 ;  /* 0x00000003a6a87221 */ /* 0x044fe20000010000 */
[----:B------:R-:W-:Y:S01]  /*68b0*/  F2FP.BF16.F32.PACK_AB R191, R166, R191 ;  /* 0x000000bfa6bf723e */ /* 0x000fe200000010ff */
[----:B------:R-:W-:-:S05]  /*68c0*/  IMAD.MOV.U32 R3, RZ, RZ, R156 ;  /* 0x000000ffff037224 */ /* 0x000fca00078e009c */
[----:B------:R-:W2:Y:S01]  /*68d0*/  MUFU.EX2 R186, R186 ;  /* 0x000000ba00ba7308 */ /* 0x000ea20000000800 */
[----:B---3--:R-:W-:-:S07]  /*68e0*/  FADD.FTZ R168, R185, R168 ;  /* 0x000000a8b9a87221 */ /* 0x008fce0000010000 */
[----:B------:R-:W3:Y:S01]  /*68f0*/  MUFU.EX2 R187, R182 ;  /* 0x000000b600bb7308 */ /* 0x000ee20000000800 */
[C---:B----4-:R-:W-:Y:S01]  /*6900*/  FADD.FTZ R168, R179.reuse, R168 ;  /* 0x000000a8b3a87221 */ /* 0x050fe20000010000 */
[----:B------:R-:W-:-:S06]  /*6910*/  F2FP.BF16.F32.PACK_AB R185, R179, R185 ;  /* 0x000000b9b3b9723e */ /* 0x000fcc00000010ff */
[----:B------:R-:W4:Y:S01]  /*6920*/  MUFU.EX2 R181, R181 ;  /* 0x000000b500b57308 */ /* 0x000f220000000800 */
[----:B--2---:R-:W-:-:S07]  /*6930*/  FADD.FTZ R20, R186, R7 ;  /* 0x00000007ba147221 */ /* 0x004fce0000010000 */
[----:B------:R-:W2:Y:S01]  /*6940*/  MUFU.EX2 R160, R160 ;  /* 0x000000a000a07308 */ /* 0x000ea20000000800 */
[----:B---3--:R-:W-:Y:S01]  /*6950*/  FADD.FTZ R168, R187, R168 ;  /* 0x000000a8bba87221 */ /* 0x008fe20000010000 */
[C---:B----4-:R-:W-:Y:S01]  /*6960*/  FADD.FTZ R20, R181.reuse, R20 ;  /* 0x00000014b5147221 */ /* 0x050fe20000010000 */
[----:B------:R-:W-:Y:S02]  /*6970*/  F2FP.BF16.F32.PACK_AB R186, R181, R186 ;  /* 0x000000bab5ba723e */ /* 0x000fe400000010ff */
[C---:B--2---:R-:W-:Y:S01]  /*6980*/  FADD.FTZ R7, R160.reuse, R168 ;  /* 0x000000a8a0077221 */ /* 0x044fe20000010000 */
[----:B------:R-:W-:Y:S01]  /*6990*/  F2FP.BF16.F32.PACK_AB R187, R160, R187 ;  /* 0x000000bba0bb723e */ /* 0x000fe200000010ff */
[----:B-1----:R-:W-:Y:S06]  /*69a0*/  @P2 BRA `(.L_x_935) ;  /* 0xffffffd800482947 */ /* 0x002fec000383ffff */
[----:B------:R-:W-:Y:S01]  /*69b0*/  IMAD.MOV.U32 R3, RZ, RZ, R156 ;  /* 0x000000ffff037224 */ /* 0x000fe200078e009c */
[----:B------:R-:W-:Y:S01]  /*69c0*/  UMOV UR36, UR7 ;  /* 0x0000000700247c82 */ /* 0x000fe20008000000 */
[----:B------:R-:W-:Y:S01]  /*69d0*/  IMAD.MOV.U32 R4, RZ, RZ, R152 ;  /* 0x000000ffff047224 */ /* 0x000fe200078e0098 */
[----:B------:R-:W-:-:S06]  /*69e0*/  UMOV UR46, UR40 ;  /* 0x00000028002e7c82 */ /* 0x000fcc0008000000 */
.L_x_918:
[----:B------:R-:W-:Y:S01]  /*69f0*/  ULDC UR7, c[0x0][0x9e4] ;  /* 0x0002790000077ab9 */ /* 0x000fe20000000800 */
[----:B------:R-:W-:Y:S02]  /*6a00*/  UIADD3 UR22, UR61, -UR22, URZ ;  /* 0x800000163d167290 */ /* 0x000fe4000fffe03f */
[----:B------:R-:W-:-:S06]  /*6a10*/  UISETP.GE.AND UP0, UPT, UR7, 0x1, UPT ;  /* 0x000000010700788c */ /* 0x000fcc000bf06270 */
[----:B------:R-:W-:-:S13]  /*6a20*/  PLOP3.LUT P6, PT, PT, PT, UP0, 0x80, 0x0 ;  /* 0x000000000000781c */ /* 0x000fda0003fcf008 */
[----:B------:R-:W-:Y:S05]  /*6a30*/  @!P6 BRA `(.L_x_936) ;  /* 0x000000000044e947 */ /* 0x000fea0003800000 */
        /* <DEDUP_REMOVED lines=10> */
.L_x_937:
[----:B------:R-:W-:-:S11]  /*6ae0*/  UISETP.NE.AND UP0, UPT, UR7, 0x1, UPT ;  /* 0x000000010700788c */ /* 0x000fd6000bf05270 */
[----:B------:R-:W-:Y:S02]  /*6af0*/  @UP0 ULDC.64 UR10, c[0x0][0x9e8] ;  /* 0x00027a00000a0ab9 */ /* 0x000fe40000000a00 */
[----:B------:R-:W-:-:S04]  /*6b00*/  UIMAD.WIDE.U32 UR14, UR61, UR10, URZ ;  /* 0x0000000a3d0e72a5 */ /* 0x000fc8000f8e003f */
[----:B------:R-:W-:-:S12]  /*6b10*/  @UP0 USHF.R.U32.HI UR61, URZ, UR11, UR15 ;  /* 0x0000000b3f3d0299 */ /* 0x000fd8000801160f */
.L_x_938:
[----:B------:R-:W-:-:S04]  /*6b20*/  UIMAD UR7, UR61, UR7, URZ ;  /* 0x000000073d0772a4 */ /* 0x000fc8000f8e023f */
[----:B------:R-:W-:-:S04]  /*6b30*/  UISETP.LT.AND UP0, UPT, UR22, UR7, UPT ;  /* 0x000000071600728c */ /* 0x000fc8000bf01270 */
[----:B------:R-:W-:-:S12]  /*6b40*/  USEL UR22, UR22, UR7, !UP0 ;  /* 0x0000000716167287 */ /* 0x000fd8000c000000 */
.L_x_936:
[----:B------:R-:W-:-:S04]  /*6b50*/  UIADD3 UR22, UR22, 0x3f, URZ ;  /* 0x0000003f16167890 */ /* 0x000fc8000fffe03f */
[----:B------:R-:W-:-:S04]  /*6b60*/  USHF.R.S32.HI UR7, URZ, 0x1f, UR22 ;  /* 0x0000001f3f077899 */ /* 0x000fc80008011416 */
[----:B------:R-:W-:-:S04]  /*6b70*/  ULEA.HI UR7, UR7, UR22, URZ, 0x6 ;  /* 0x0000001607077291 */ /* 0x000fc8000f8f303f */
[----:B------:R-:W-:-:S04]  /*6b80*/  USHF.R.S32.HI UR7, URZ, 0x6, UR7 ;  /* 0x000000063f077899 */ /* 0x000fc80008011407 */
[----:B------:R-:W-:-:S04]  /*6b90*/  UISETP.LT.AND UP0, UPT, UR60, UR7, UPT ;  /* 0x000000073c00728c */ /* 0x000fc8000bf01270 */
[----:B------:R-:W-:-:S06]  /*6ba0*/  USEL UR40, UR60, UR7, !UP0 ;  /* 0x000000073c287287 */ /* 0x000fcc000c000000 */
[----:B------:R-:W-:-:S13]  /*6bb0*/  ISETP.GE.AND P2, PT, R23, UR40, PT ;  /* 0x0000002817007c0c */ /* 0x000fda000bf46270 */
[----:B------:R-:W-:Y:S05]  /*6bc0*/  @!P2 BRA `(.L_x_939) ;  /* 0x0000001c002ca947 */ /* 0x000fea0003800000 */
[----:B------:R-:W-:Y:S01]  /*6bd0*/  IMAD.MOV.U32 R214, RZ, RZ, R3 ;  /* 0x000000ffffd67224 */ /* 0x000fe200078e0003 */
[----:B------:R-:W-:Y:S01]  /*6be0*/  UMOV UR39, UR46 ;  /* 0x0000002e00277c82 */ /* 0x000fe20008000000 */
[----:B------:R-:W-:Y:S01]  /*6bf0*/  IMAD.MOV.U32 R215, RZ, RZ, R4 ;  /* 0x000000ffffd77224 */ /* 0x000fe200078e0004 */
[----:B------:R-:W-:Y:S01]  /*6c00*/  UMOV UR7, UR36 ;  /* 0x0000002400077c82 */ /* 0x000fe20008000000 */
[----:B------:R-:W-:-:S05]  /*6c10*/  ULDC UR41, c[0x0][0x988] ;  /* 0x0002620000297ab9 */ /* 0x000fca0000000800 */
.L_x_948:
[----:B------:R-:W-:-:S04]  /*6c20*/  UIADD3 UR36, UR7, 0x1, URZ ;  /* 0x0000000107247890 */ /* 0x000fc8000fffe03f */
[----:B------:R-:W-:-:S04]  /*6c30*/  UISETP.NE.AND UP0, UPT, UR36, 0x2, UPT ;  /* 0x000000022400788c */ /* 0x000fc8000bf05270 */
[----:B------:R-:W-:Y:S02]  /*6c40*/  USEL UR46, URZ, 0x1, UP0 ;  /* 0x000000013f2e7887 */ /* 0x000fe40008000000 */
[----:B------:R-:W-:Y:S02]  /*6c50*/  USEL UR36, UR36, URZ, UP0 ;  /* 0x0000003f24247287 */ /* 0x000fe40008000000 */
[----:B------:R-:W-:Y:S01]  /*6c60*/  ULOP3.LUT UR46, UR39, UR46, URZ, 0x3c, !UPT ;  /* 0x0000002e272e7292 */ /* 0x000fe2000f8e3c3f */
[----:B------:R-:W-:Y:S11]  /*6c70*/  @!P0 BRA `(.L_x_940) ;  /* 0x0000000000048947 */ /* 0x000ff60003800000 */
[----:B------:R-:W-:Y:S01]  /*6c80*/  BPT.TRAP 0x1 ;  /* 0x000000040000795c */ /* 0x000fe20000300000 */
.L_x_940:
[----:B------:R-:W-:Y:S01]  /*6c90*/  ULEA UR6, UR36, UR38, 0x3 ;  /* 0x0000002624067291 */ /* 0x000fe2000f8e183f */
[----:B------:R-:W-:-:S04]  /*6ca0*/  MOV R3, UR46 ;  /* 0x0000002e00037c02 */ /* 0x000fc80008000f00 */
[----:B------:R-:W-:-:S04]  /*6cb0*/  SHF.L.U32 R3, R3, 0x1f, RZ ;  /* 0x0000001f03037819 */ /* 0x000fc800000006ff */
[----:B------:R1:W2:Y:S01]  /*6cc0*/  SYNCS.PHASECHK.TRANS64.TRYWAIT P2, [UR6+0x30830], R3 ;  /* 0x03083003ff0075a7 */ /* 0x0002a20008040146 */
[----:B------:R-:W-:Y:S05]  /*6cd0*/  @!P0 BRA `(.L_x_941) ;  /* 0x0000000000048947 */ /* 0x000fea0003800000 */
[----:B------:R-:W-:Y:S01]  /*6ce0*/  BPT.TRAP 0x1 ;  /* 0x000000040000795c */ /* 0x000fe20000300000 */
.L_x_941:
[----:B--2---:R-:W-:Y:S05]  /*6cf0*/  @P2 BRA `(.L_x_942) ;  /* 0x0000000000082947 */ /* 0x004fea0003800000 */
[----:B------:R-:W2:Y:S02]  /*6d00*/  SYNCS.PHASECHK.TRANS64.TRYWAIT P2, [UR6+0x30830], R3 ;  /* 0x03083003ff0075a7 */ /* 0x000ea40008040146 */
[----:B--2---:R-:W-:Y:S05]  /*6d10*/  @!P2 BRA `(.L_x_943) ;  /* 0x000000ac0014a947 */ /* 0x004fea0003800000 */
.L_x_942:
[----:B------:R-:W-:Y:S01]  /*6d20*/  R2UR UR56, R18 ;  /* 0x00000000123872ca */ /* 0x000fe200000e0000 */
[----:B------:R-:W-:Y:S01]  /*6d30*/  ULEA UR6, UR36, UR37, 0xb ;  /* 0x0000002524067291 */ /* 0x000fe2000f8e583f */
[----:B------:R-:W-:Y:S01]  /*6d40*/  R2UR UR57, R19 ;  /* 0x00000000133972ca */ /* 0x000fe200000e0000 */
[----:B------:R-:W-:Y:S01]  /*6d50*/  WARPGROUP.ARRIVE ;  /* 0x00000000000079c5 */ /* 0x000fe20000000000 */
        /* <DEDUP_REMOVED lines=178> */
[----:B------:R-:W-:Y:S01]  /*7880*/  UMOV UR56, UR4 ;  /* 0x0000000400387c82 */ /* 0x000fe20008000000 */
[----:B------:R-:W-:Y:S01]  /*7890*/  UMOV UR57, UR5 ;  /* 0x0000000500397c82 */ /* 0x000fe20008000000 */
[----:B------:R-:W-:Y:S01]  /*78a0*/  UMOV UR59, 0x40000040 ;  /* 0x40000040003b7882 */ /* 0x000fe20000000000 */
        /* <DEDUP_REMOVED lines=40> */
.L_x_944:
[----:B------:R-:W-:Y:S01]  /*7b30*/  ULEA UR14, UR7, UR38, 0x3 ;  /* 0x00000026070e7291 */ /* 0x000fe2000f8e183f */
[----:B------:R-:W-:-:S05]  /*7b40*/  IMAD.U32 R0, RZ, RZ, UR39 ;  /* 0x00000027ff007e24 */ /* 0x000fca000f8e00ff */
[----:B------:R-:W-:-:S04]  /*7b50*/  SHF.L.U32 R0, R0, 0x1f, RZ ;  /* 0x0000001f00007819 */ /* 0x000fc800000006ff */
[----:B------:R3:W4:Y:S01]  /*7b60*/  SYNCS.PHASECHK.TRANS64.TRYWAIT P2, [UR14+0x30850], R0 ;  /* 0x03085000ff0075a7 */ /* 0x000722000804014e */
[----:B------:R-:W-:Y:S05]  /*7b70*/  @!P0 BRA `(.L_x_945) ;  /* 0x0000000000048947 */ /* 0x000fea0003800000 */
[----:B------:R-:W-:Y:S01]  /*7b80*/  BPT.TRAP 0x1 ;  /* 0x000000040000795c */ /* 0x000fe20000300000 */
.L_x_945:
[----:B----4-:R-:W-:Y:S05]  /*7b90*/  @P2 BRA `(.L_x_946) ;  /* 0x0000000000082947 */ /* 0x010fea0003800000 */
[----:B------:R-:W4:Y:S02]  /*7ba0*/  SYNCS.PHASECHK.TRANS64.TRYWAIT P2, [UR14+0x30850], R0 ;  /* 0x03085000ff0075a7 */ /* 0x000f24000804014e */
[----:B----4-:R-:W-:Y:S05]  /*7bb0*/  @!P2 BRA `(.L_x_947) ;  /* 0x0000009c0084a947 */ /* 0x010fea0003800000 */
.L_x_946:
[----:B------:R-:W-:Y:S01]  /*7bc0*/  UIADD3 UR6, UR38, 0x400, URZ ;  /* 0x0000040026067890 */ /* 0x000fe2000fffe03f */
[----:B------:R-:W-:Y:S01]  /*7bd0*/  WARPGROUP.ARRIVE ;  /* 0x00000000000079c5 */ /* 0x000fe20000000000 */
[----:B-1-3--:R-:W-:Y:S01]  /*7be0*/  FMNMX.FTZ R0, R152, R215, !PT ;  /* 0x000000d798007209 */ /* 0x00afe20007810000 */
[----:B------:R-:W-:Y:S01]  /*7bf0*/  UMOV UR11, 0x40000040 ;  /* 0x40000040000b7882 */ /* 0x000fe20000000000 */
[----:B------:R-:W-:Y:S01]  /*7c00*/  USHF.R.U32.HI UR6, URZ, 0x4, UR6 ;  /* 0x000000043f067899 */ /* 0x000fe20008011606 */
[----:B------:R-:W-:Y:S01]  /*7c10*/  ISETP.GT.AND P2, PT, R23, UR40, PT ;  /* 0x0000002817007c0c */ /* 0x000fe2000bf44270 */
[----:B------:R-:W-:Y:S01]  /*7c20*/  UMOV UR39, UR46 ;  /* 0x0000002e00277c82 */ /* 0x000fe20008000000 */
[----:B--2---:R-:W-:Y:S01]  /*7c30*/  FMNMX.FTZ R3, R153, R0, !PT ;  /* 0x0000000099037209 */ /* 0x004fe20007810000 */
[----:B------:R-:W-:Y:S01]  /*7c40*/  ULOP3.LUT UR6, UR6, 0x3fff, URZ, 0xc0, !UPT ;  /* 0x00003fff06067892 */ /* 0x000fe2000f8ec03f */
[----:B------:R-:W-:Y:S02]  /*7c50*/  VIADD R23, R23, 0xffffffff ;  /* 0xffffffff17177836 */ /* 0x000fe40000000000 */
[----:B------:R-:W-:Y:S01]  /*7c60*/  FMNMX.FTZ R0, R156, R3, !PT ;  /* 0x000000039c007209 */ /* 0x000fe20007810000 */
[----:B------:R-:W-:-:S03]  /*7c70*/  ULOP3.LUT UR6, UR6, 0x2000000, URZ, 0xfc, !UPT ;  /* 0x0200000006067892 */ /* 0x000fc6000f8efc3f */
[----:B------:R-:W-:Y:S01]  /*7c80*/  FMNMX.FTZ R3, R157, R0, !PT ;  /* 0x000000009d037209 */ /* 0x000fe20007810000 */
[----:B------:R-:W-:-:S03]  /*7c90*/  ULEA UR10, UR7, UR6, 0xb ;  /* 0x00000006070a7291 */ /* 0x000fc6000f8e583f */
[----:B------:R-:W-:Y:S01]  /*7ca0*/  UMOV UR7, 0x40000040 ;  /* 0x4000004000077882 */ /* 0x000fe20000000000 */
[----:B------:R-:W-:-:S03]  /*7cb0*/  FMNMX.FTZ R0, R160, R3, !PT ;  /* 0x00000003a0007209 */ /* 0x000fc60007810000 */
[----:B------:R-:W-:Y:S01]  /*7cc0*/  UMOV UR6, UR10 ;  /* 0x0000000a00067c82 */ /* 0x000fe20008000000 */
[----:B------:R-:W-:Y:S01]  /*7cd0*/  FMNMX.FTZ R3, R161, R0, !PT ;  /* 0x00000000a1037209 */ /* 0x000fe20007810000 */
[----:B------:R-:W-:Y:S01]  /*7ce0*/  HGMMA.64x256x16.F32.BF16 R24, R196, gdesc[UR4].tnspB, R24, gsb0 ;  /* 0x43e00004c4187df0 */ /* 0x000fe20008001818 */
[----:B------:R-:W-:Y:S01]  /*7cf0*/  UIADD3 UR6, UR10, 0x80, URZ ;  /* 0x000000800a067890 */ /* 0x000fe2000fffe03f */
[----:B------:R-:W-:Y:S01]  /*7d00*/  UMOV UR7, 0x40000040 ;  /* 0x4000004000077882 */ /* 0x000fe20000000000 */
        /* <DEDUP_REMOVED lines=11> */
[----:B------:R-:W1:Y:S01]  /*7dc0*/  SHFL.BFLY PT, R3, R2, 0x2, 0x1f ;  /* 0x0c401f0002037f89 */ /* 0x000e6200000e0000 */
[----:B------:R-:W-:Y:S02]  /*7dd0*/  WARPGROUP.DEPBAR.LE gsb0, 0x0 ;  /* 0x00008000000079c5 */ /* 0x000fe40000010000 */
[----:B------:R-:W-:-:S06]  /*7de0*/  WARPGROUP.ARRIVE ;  /* 0x00000000000079c5 */ /* 0x000fcc0000000000 */
        /* <DEDUP_REMOVED lines=9> */
[----:B------:R-:W-:Y:S01]  /*7e80*/  UMOV UR7, UR36 ;  /* 0x0000002400077c82 */ /* 0x000fe20008000000 */
[----:B------:R-:W-:Y:S02]  /*7e90*/  WARPGROUP.DEPBAR.LE gsb0, 0x0 ;  /* 0x00008000000079c5 */ /* 0x000fe40000010000 */
[----:B------:R-:W-:Y:S01]  /*7ea0*/  WARPGROUP.ARRIVE ;  /* 0x00000000000079c5 */ /* 0x000fe20000000000 */
[----:B-1----:R-:W-:Y:S02]  /*7eb0*/  FMNMX.FTZ R188, R2, R3, !PT ;  /* 0x0000000302bc7209 */ /* 0x002fe40007810000 */
[----:B------:R-:W-:-:S15]  /*7ec0*/  FMNMX.FTZ R3, R155, R0, !PT ;  /* 0x000000009b037209 */ /* 0x000fde0007810000 */
[----:B------:R-:W-:-:S05]  /*7ed0*/  NOP ;  /* 0x0000000000007918 */ /* 0x000fca0000000000 */
[----:B------:R-:W-:Y:S01]  /*7ee0*/  HGMMA.64x256x16.F32.BF16 R24, R184, gdesc[UR8].tnspB, R24, gsb0 ;  /* 0x43e00008b8187df0 */ /* 0x000fe20008001818 */
[----:B------:R-:W1:Y:S01]  /*7ef0*/  SHFL.BFLY PT, R189, R188, 0x1, 0x1f ;  /* 0x0c201f00bcbd7f89 */ /* 0x000e6200000e0000 */
[----:B------:R-:W-:-:S04]  /*7f00*/  FMNMX.FTZ R0, R158, R3, !PT ;  /* 0x000000039e007209 */ /* 0x000fc80007810000 */
[----:B------:R-:W-:-:S04]  /*7f10*/  FMNMX.FTZ R3, R159, R0, !PT ;  /* 0x000000009f037209 */ /* 0x000fc80007810000 */
[----:B------:R-:W-:-:S04]  /*7f20*/  FMNMX.FTZ R0, R162, R3, !PT ;  /* 0x00000003a2007209 */ /* 0x000fc80007810000 */
[----:B------:R-:W-:Y:S02]  /*7f30*/  FMNMX.FTZ R3, R163, R0, !PT ;  /* 0x00000000a3037209 */ /* 0x000fe40007810000 */
[----:B-1----:R-:W-:Y:S02]  /*7f40*/  FMNMX.FTZ R4, R188, R189, !PT ;  /* 0x000000bdbc047209 */ /* 0x002fe40007810000 */
[----:B------:R-:W-:-:S03]  /*7f50*/  FMNMX.FTZ R188, R166, R3, !PT ;  /* 0x00000003a6bc7209 */ /* 0x000fc60007810000 */
[C---:B------:R-:W-:Y:S01]  /*7f60*/  FADD.FTZ R189, -R4.reuse, R215 ;  /* 0x000000d704bd7221 */ /* 0x040fe20000010100 */
[----:B------:R-:W-:Y:S01]  /*7f70*/  FMUL.FTZ R2, R4, UR6 ;  /* 0x0000000604027c20 */ /* 0x000fe20008410000 */
[----:B------:R-:W-:Y:S01]  /*7f80*/  FMNMX.FTZ R3, R167, R188, !PT ;  /* 0x000000bca7037209 */ /* 0x000fe20007810000 */
[----:B------:R-:W-:Y:S02]  /*7f90*/  IMAD.MOV.U32 R215, RZ, RZ, R4 ;  /* 0x000000ffffd77224 */ /* 0x000fe400078e0004 */
[----:B------:R-:W-:Y:S01]  /*7fa0*/  FMUL.FTZ R0, R189, UR6 ;  /* 0x00000006bd007c20 */ /* 0x000fe20008410000 */
[--C-:B------:R-:W-:Y:S01]  /*7fb0*/  FFMA.FTZ R189, R152, UR6, -R2.reuse ;  /* 0x0000000698bd7c23 */ /* 0x100fe20008010802 */
[----:B------:R-:W-:Y:S01]  /*7fc0*/  FMNMX.FTZ R152, R170, R3, !PT ;  /* 0x00000003aa987209 */ /* 0x000fe20007810000 */
[--C-:B------:R-:W-:Y:S01]  /*7fd0*/  FFMA.FTZ R196, R153, UR6, -R2.reuse ;  /* 0x0000000699c47c23 */ /* 0x100fe20008010802 */
[--C-:B------:R-:W-:Y:S01]  /*7fe0*/  FFMA.FTZ R153, R157, UR6, -R2.reuse ;  /* 0x000000069d997c23 */ /* 0x100fe20008010802 */
        /* <DEDUP_REMOVED lines=14> */
[----:B------:R-:W-:Y:S01]  /*80d0*/  FFMA.FTZ R177, R181, UR6, -R2 ;  /* 0x00000006b5b17c23 */ /* 0x000fe20008010802 */
[----:B------:R-:W-:Y:S02]  /*80e0*/  MUFU.EX2 R0, R0 ;  /* 0x0000000000007308 */ /* 0x000fe40000000800 */
[----:B------:R-:W-:-:S04]  /*80f0*/  FMNMX.FTZ R3, R179, R152, !PT ;  /* 0x00000098b3037209 */ /* 0x000fc80007810000 */
[----:B------:R-:W-:Y:S02]  /*8100*/  FMNMX.FTZ R152, R182, R3, !PT ;  /* 0x00000003b6987209 */ /* 0x000fe40007810000 */
[----:B------:R-:W1:Y:S02]  /*8110*/  MUFU.EX2 R189, R189 ;  /* 0x000000bd00bd7308 */ /* 0x000e640000000800 */
[----:B------:R-:W-:-:S05]  /*8120*/  FMNMX.FTZ R152, R183, R152, !PT ;  /* 0x00000098b7987209 */ /* 0x000fca0007810000 */
[----:B------:R-:W2:Y:S01]  /*8130*/  SHFL.BFLY PT, R3, R152, 0x2, 0x1f ;  /* 0x0c401f0098037f89 */ /* 0x000ea200000e0000 */
[----:B------:R-:W3:Y:S08]  /*8140*/  MUFU.EX2 R196, R196 ;  /* 0x000000c400c47308 */ /* 0x000ef00000000800 */
[----:B------:R-:W-:Y:S08]  /*8150*/  MUFU.EX2 R198, R198 ;  /* 0x000000c600c67308 */ /* 0x000ff00000000800 */
[----:B------:R-:W-:Y:S01]  /*8160*/  MUFU.EX2 R153, R153 ;  /* 0x0000009900997308 */ /* 0x000fe20000000800 */
[----:B--2---:R-:W-:-:S07]  /*8170*/  FMNMX.FTZ R3, R152, R3, !PT ;  /* 0x0000000398037209 */ /* 0x004fce0007810000 */
[----:B------:R-:W-:Y:S01]  /*8180*/  MUFU.EX2 R192, R192 ;  /* 0x000000c000c07308 */ /* 0x000fe20000000800 */
[----:B------:R-:W2:Y:S07]  /*8190*/  SHFL.BFLY PT, R152, R3, 0x1, 0x1f ;  /* 0x0c201f0003987f89 */ /* 0x000eae00000e0000 */
[----:B------:R-:W-:Y:S08]  /*81a0*/  MUFU.EX2 R157, R157 ;  /* 0x0000009d009d7308 */ /* 0x000ff00000000800 */
[----:B------:R-:W-:Y:S08]  /*81b0*/  MUFU.EX2 R194, R194 ;  /* 0x000000c200c27308 */ /* 0x000ff00000000800 */
[----:B------:R-:W-:Y:S01]  /*81c0*/  MUFU.EX2 R161, R161 ;  /* 0x000000a100a17308 */ /* 0x000fe20000000800 */
[----:B--2---:R-:W-:-:S07]  /*81d0*/  FMNMX.FTZ R3, R3, R152, !PT ;  /* 0x0000009803037209 */ /* 0x004fce0007810000 */
[----:B------:R-:W-:Y:S01]  /*81e0*/  MUFU.EX2 R188, R188 ;  /* 0x000000bc00bc7308 */ /* 0x000fe20000000800 */
[----:B------:R-:W-:-:S04]  /*81f0*/  FMUL.FTZ R152, R3, UR6 ;  /* 0x0000000603987c20 */ /* 0x000fc80008410000 */
[--C-:B------:R-:W-:Y:S01]  /*8200*/  FFMA.FTZ R197, R154, UR6, -R152.reuse ;  /* 0x000000069ac57c23 */ /* 0x100fe20008010898 */
[--C-:B------:R-:W-:Y:S01]  /*8210*/  FFMA.FTZ R156, R159, UR6, -R152.reuse ;  /* 0x000000069f9c7c23 */ /* 0x100fe20008010898 */
[----:B------:R-:W-:Y:S02]  /*8220*/  IMAD.U32 R159, RZ, RZ, UR36 ;  /* 0x00000024ff9f7e24 */ /* 0x000fe4000f8e00ff */
[--C-:B------:R-:W-:Y:S01]  /*8230*/  FFMA.FTZ R154, R155, UR6, -R152.reuse ;  /* 0x000000069b9a7c23 */ /* 0x100fe20008010898 */
[--C-:B------:R-:W-:Y:S01]  /*8240*/  FFMA.FTZ R199, R158, UR6, -R152.reuse ;  /* 0x000000069ec77c23 */ /* 0x100fe20008010898 */
[--C-:B------:R-:W-:Y:S01]  /*8250*/  FFMA.FTZ R193, R162, UR6, -R152.reuse ;  /* 0x00000006a2c17c23 */ /* 0x100fe20008010898 */
[----:B------:R-:W-:Y:S01]  /*8260*/  MUFU.EX2 R197, R197 ;  /* 0x000000c500c57308 */ /* 0x000fe20000000800 */
[----:B------:R-:W-:Y:S01]  /*8270*/  @!P1 LEA R159, R159, UR38, 0x3 ;  /* 0x000000269f9f9c11 */ /* 0x000fe2000f8e18ff */
[--C-:B------:R-:W-:Y:S01]  /*8280*/  FFMA.FTZ R158, R163, UR6, -R152.reuse ;  /* 0x00000006a39e7c23 */ /* 0x100fe20008010898 */
[--C-:B------:R-:W-:Y:S01]  /*8290*/  FFMA.FTZ R195, R166, UR6, -R152.reuse ;  /* 0x00000006a6c37c23 */ /* 0x100fe20008010898 */
[--C-:B------:R-:W-:Y:S01]  /*82a0*/  FFMA.FTZ R160, R167, UR6, -R152.reuse ;  /* 0x00000006a7a07c23 */ /* 0x100fe20008010898 */
[----:B------:R-:W-:Y:S01]  /*82b0*/  FFMA.FTZ R155, R170, UR6, -R152 ;  /* 0x00000006aa9b7c23 */ /* 0x000fe20008010898 */
[----:B------:R-:W-:-:S02]  /*82c0*/  @!P1 VIADD R159, R159, 0x30840 ;  /* 0x000308409f9f9836 */ /* 0x000fc40000000000 */
[--C-:B------:R-:W-:Y:S01]  /*82d0*/  FFMA.FTZ R162, R171, UR6, -R152.reuse ;  /* 0x00000006aba27c23 */ /* 0x100fe20008010898 */
[----:B------:R-:W-:Y:S01]  /*82e0*/  MUFU.EX2 R154, R154 ;  /* 0x0000009a009a7308 */ /* 0x000fe20000000800 */
[--C-:B------:R-:W-:Y:S01]  /*82f0*/  FFMA.FTZ R191, R174, UR6, -R152.reuse ;  /* 0x00000006aebf7c23 */ /* 0x100fe20008010898 */
[--C-:B------:R-:W-:Y:S01]  /*8300*/  FFMA.FTZ R175, R175, UR6, -R152.reuse ;  /* 0x00000006afaf7c23 */ /* 0x100fe20008010898 */
[----:B------:R-:W-:Y:S01]  /*8310*/  @!P1 PRMT R159, RZ, 0x654, R159 ;  /* 0x00000654ff9f9816 */ /* 0x000fe2000000009f */
[--C-:B------:R-:W-:Y:S01]  /*8320*/  FFMA.FTZ R178, R178, UR6, -R152.reuse ;  /* 0x00000006b2b27c23 */ /* 0x100fe20008010898 */
[--C-:B------:R-:W-:Y:S01]  /*8330*/  FFMA.FTZ R179, R179, UR6, -R152.reuse ;  /* 0x00000006b3b37c23 */ /* 0x100fe20008010898 */
[--C-:B------:R-:W-:Y:S01]  /*8340*/  FFMA.FTZ R182, R182, UR6, -R152.reuse ;  /* 0x00000006b6b67c23 */ /* 0x100fe20008010898 */
[----:B------:R-:W-:Y:S01]  /*8350*/  FFMA.FTZ R152, R183, UR6, -R152 ;  /* 0x00000006b7987c23 */ /* 0x000fe20008010898 */
[----:B------:R-:W-:Y:S01]  /*8360*/  MUFU.EX2 R199, R199 ;  /* 0x000000c700c77308 */ /* 0x000fe20000000800 */
[----:B------:R-:W-:-:S04]  /*8370*/  IMAD.U32 R163, RZ, RZ, UR14 ;  /* 0x0000000effa37e24 */ /* 0x000fc8000f8e00ff */
[----:B------:R-:W-:-:S03]  /*8380*/  @!P1 VIADD R163, R163, 0x30860 ;  /* 0x00030860a3a39836 */ /* 0x000fc60000000000 */
[----:B------:R-:W-:Y:S02]  /*8390*/  MUFU.EX2 R156, R156 ;  /* 0x0000009c009c7308 */ /* 0x000fe40000000800 */
[----:B------:R-:W-:-:S06]  /*83a0*/  @!P1 PRMT R163, RZ, 0x654, R163 ;  /* 0x00000654ffa39816 */ /* 0x000fcc00000000a3 */
[----:B------:R-:W-:Y:S08]  /*83b0*/  MUFU.EX2 R193, R193 ;  /* 0x000000c100c17308 */ /* 0x000ff00000000800 */
[----:B------:R-:W-:Y:S08]  /*83c0*/  MUFU.EX2 R158, R158 ;  /* 0x0000009e009e7308 */ /* 0x000ff00000000800 */
[----:B------:R-:W-:Y:S08]  /*83d0*/  MUFU.EX2 R195, R195 ;  /* 0x000000c300c37308 */ /* 0x000ff00000000800 */
[----:B------:R-:W-:Y:S08]  /*83e0*/  MUFU.EX2 R160, R160 ;  /* 0x000000a000a07308 */ /* 0x000ff00000000800 */
[----:B------:R-:W-:Y:S08]  /*83f0*/  MUFU.EX2 R155, R155 ;  /* 0x0000009b009b7308 */ /* 0x000ff00000000800 */
[----:B------:R-:W-:Y:S08]  /*8400*/  MUFU.EX2 R165, R165 ;  /* 0x000000a500a57308 */ /* 0x000ff00000000800 */
[----:B------:R-:W2:Y:S08]  /*8410*/  MUFU.EX2 R162, R162 ;  /* 0x000000a200a27308 */ /* 0x000eb00000000800 */
[----:B------:R-:W-:Y:S08]  /*8420*/  MUFU.EX2 R190, R190 ;  /* 0x000000be00be7308 */ /* 0x000ff00000000800 */
[----:B------:R-:W-:Y:S08]  /*8430*/  MUFU.EX2 R191, R191 ;  /* 0x000000bf00bf7308 */ /* 0x000ff00000000800 */
[----:B------:R-:W-:Y:S08]  /*8440*/  MUFU.EX2 R169, R169 ;  /* 0x000000a900a97308 */ /* 0x000ff00000000800 */
[----:B------:R-:W-:Y:S08]  /*8450*/  MUFU.EX2 R175, R175 ;  /* 0x000000af00af7308 */ /* 0x000ff00000000800 */
[----:B------:R-:W-:Y:S08]  /*8460*/  MUFU.EX2 R173, R173 ;  /* 0x000000ad00ad7308 */ /* 0x000ff00000000800 */
[----:B------:R-:W-:Y:S01]  /*8470*/  MUFU.EX2 R179, R179 ;  /* 0x000000b300b37308 */ /* 0x000fe20000000800 */
[----:B------:R-:W-:-:S02]  /*8480*/  WARPGROUP.DEPBAR.LE gsb0, 0x0 ;  /* 0x00008000000079c5 */ /* 0x000fc40000010000 */
[--C-:B------:R-:W-:Y:S01]  /*8490*/  FFMA.FTZ R184, R176, UR6, -R2.reuse ;  /* 0x00000006b0b87c23 */ /* 0x100fe20008010802 */
[----:B------:R-:W-:Y:S01]  /*84a0*/  FFMA.FTZ R186, R180, UR6, -R2 ;  /* 0x00000006b4ba7c23 */ /* 0x000fe20008010802 */
[----:B------:R-:W-:Y:S01]  /*84b0*/  FADD.FTZ R2, -R3, R214 ;  /* 0x000000d603027221 */ /* 0x000fe20000010100 */
[----:B------:R1:W-:Y:S02]  /*84c0*/  @!P1 SYNCS.ARRIVE.TRANS64.RED.A1T0 RZ, [R159+URZ], RZ ;  /* 0x000000ff9fff99a7 */ /* 0x0003e4000810043f */
[----:B------:R-:W-:Y:S01]  /*84d0*/  MUFU.EX2 R185, R178 ;  /* 0x000000b200b97308 */ /* 0x000fe20000000800 */
[----:B------:R-:W-:Y:S02]  /*84e0*/  IMAD.MOV.U32 R214, RZ, RZ, R3 ;  /* 0x000000ffffd67224 */ /* 0x000fe400078e0003 */
[----:B------:R-:W-:Y:S01]  /*84f0*/  FMUL.FTZ R2, R2, UR6 ;  /* 0x0000000602027c20 */ /* 0x000fe20008410000 */
[----:B-1----:R-:W-:-:S05]  /*8500*/  FFMA.FTZ R159, R0, R20, R189 ;  /* 0x00000014009f7223 */ /* 0x002fca00000100bd */
[----:B------:R-:W1:Y:S01]  /*8510*/  MUFU.EX2 R2, R2 ;  /* 0x0000000200027308 */ /* 0x000e620000000800 */
[----:B------:R4:W-:Y:S01]  /*8520*/  @!P1 SYNCS.ARRIVE.TRANS64.RED.A1T0 RZ, [R163+URZ], RZ ;  /* 0x000000ffa3ff99a7 */ /* 0x0009e2000810043f */
[C---:B---3--:R-:W-:Y:S01]  /*8530*/  FADD.FTZ R159, R196.reuse, R159 ;  /* 0x0000009fc49f7221 */ /* 0x048fe20000010000 */
[----:B------:R-:W-:Y:S02]  /*8540*/  F2FP.BF16.F32.PACK_AB R196, R196, R189 ;  /* 0x000000bdc4c4723e */ /* 0x000fe400000010ff */
[----:B--2---:R-:W-:Y:S01]  /*8550*/  F2FP.BF16.F32.PACK_AB R189, R162, R155 ;  /* 0x0000009ba2bd723e */ /* 0x004fe200000010ff */
[----:B------:R-:W-:Y:S01]  /*8560*/  FADD.FTZ R164, R198, R159 ;  /* 0x0000009fc6a47221 */ /* 0x000fe20000010000 */
[C---:B------:R-:W-:Y:S01]  /*8570*/  F2FP.BF16.F32.PACK_AB R198, R153.reuse, R198 ;  /* 0x000000c699c6723e */ /* 0x040fe200000010ff */
[----:B------:R-:W2:Y:S02]  /*8580*/  MUFU.EX2 R184, R184 ;  /* 0x000000b800b87308 */ /* 0x000ea40000000800 */
[----:B------:R-:W-:-:S04]  /*8590*/  FADD.FTZ R159, R153, R164 ;  /* 0x000000a4999f7221 */ /* 0x000fc80000010000 */
[----:B------:R-:W-:Y:S01]  /*85a0*/  FADD.FTZ R164, R192, R159 ;  /* 0x0000009fc0a47221 */ /* 0x000fe20000010000 */
[C---:B------:R-:W-:Y:S01]  /*85b0*/  F2FP.BF16.F32.PACK_AB R192, R157.reuse, R192 ;  /* 0x000000c09dc0723e */ /* 0x040fe200000010ff */
[----:B-1----:R-:W-:Y:S01]  /*85c0*/  FFMA.FTZ R7, R2, R7, R197 ;  /* 0x0000000702077223 */ /* 0x002fe200000100c5 */
[C---:B------:R-:W-:Y:S01]  /*85d0*/  F2FP.BF16.F32.PACK_AB R197, R154.reuse, R197 ;  /* 0x000000c59ac5723e */ /* 0x040fe200000010ff */
[----:B------:R-:W-:Y:S01]  /*85e0*/  FADD.FTZ R159, R157, R164 ;  /* 0x000000a49d9f7221 */ /* 0x000fe20000010000 */
[----:B------:R-:W1:Y:S01]  /*85f0*/  MUFU.EX2 R186, R186 ;  /* 0x000000ba00ba7308 */ /* 0x000e620000000800 */
[----:B------:R-:W-:Y:S02]  /*8600*/  FADD.FTZ R20, R154, R7 ;  /* 0x000000079a147221 */ /* 0x000fe40000010000 */
[----:B------:R-:W-:Y:S01]  /*8610*/  FADD.FTZ R164, R194, R159 ;  /* 0x0000009fc2a47221 */ /* 0x000fe20000010000 */
[----:B------:R-:W-:Y:S01]  /*8620*/  F2FP.BF16.F32.PACK_AB R194, R161, R194 ;  /* 0x000000c2a1c2723e */ /* 0x000fe200000010ff */
[----:B------:R-:W-:Y:S01]  /*8630*/  FADD.FTZ R7, R199, R20 ;  /* 0x00000014c7077221 */ /* 0x000fe20000010000 */
[C---:B------:R-:W-:Y:S01]  /*8640*/  F2FP.BF16.F32.PACK_AB R199, R156.reuse, R199 ;  /* 0x000000c79cc7723e */ /* 0x040fe200000010ff */
[----:B------:R-:W-:Y:S01]  /*8650*/  FADD.FTZ R153, R161, R164 ;  /* 0x000000a4a1997221 */ /* 0x000fe20000010000 */
[----:B------:R-:W-:Y:S01]  /*8660*/  MUFU.EX2 R187, R182 ;  /* 0x000000b600bb7308 */ /* 0x000fe20000000800 */
[----:B------:R-:W-:-:S02]  /*8670*/  FADD.FTZ R20, R156, R7 ;  /* 0x000000079c147221 */ /* 0x000fc40000010000 */
[----:B------:R-:W-:Y:S01]  /*8680*/  FADD.FTZ R154, R188, R153 ;  /* 0x00000099bc9a7221 */ /* 0x000fe20000010000 */
[----:B------:R-:W-:Y:S01]  /*8690*/  F2FP.BF16.F32.PACK_AB R188, R165, R188 ;  /* 0x000000bca5bc723e */ /* 0x000fe200000010ff */
[----:B------:R-:W-:Y:S01]  /*86a0*/  FADD.FTZ R7, R193, R20 ;  /* 0x00000014c1077221 */ /* 0x000fe20000010000 */
[C---:B------:R-:W-:Y:S01]  /*86b0*/  F2FP.BF16.F32.PACK_AB R193, R158.reuse, R193 ;  /* 0x000000c19ec1723e */ /* 0x040fe200000010ff */
[----:B------:R-:W-:Y:S01]  /*86c0*/  FADD.FTZ R153, R165, R154 ;  /* 0x0000009aa5997221 */ /* 0x000fe20000010000 */
[----:B------:R-:W3:Y:S01]  /*86d0*/  MUFU.EX2 R177, R177 ;  /* 0x000000b100b17308 */ /* 0x000ee20000000800 */
[----:B------:R-:W-:Y:S02]  /*86e0*/  FADD.FTZ R20, R158, R7 ;  /* 0x000000079e147221 */ /* 0x000fe40000010000 */
[----:B------:R-:W-:Y:S01]  /*86f0*/  FADD.FTZ R154, R190, R153 ;  /* 0x00000099be9a7221 */ /* 0x000fe20000010000 */
[----:B------:R-:W-:Y:S01]  /*8700*/  F2FP.BF16.F32.PACK_AB R190, R169, R190 ;  /* 0x000000bea9be723e */ /* 0x000fe200000010ff */
[----:B------:R-:W-:Y:S01]  /*8710*/  FADD.FTZ R7, R195, R20 ;  /* 0x00000014c3077221 */ /* 0x000fe20000010000 */
[----:B------:R-:W-:-:S02]  /*8720*/  F2FP.BF16.F32.PACK_AB R195, R160, R195 ;  /* 0x000000c3a0c3723e */ /* 0x000fc400000010ff */
[----:B------:R1:W5:Y:S01]  /*8730*/  MUFU.EX2 R156, R152 ;  /* 0x00000098009c7308 */ /* 0x0003620000000800 */
[----:B------:R-:W-:-:S04]  /*8740*/  FADD.FTZ R20, R160, R7 ;  /* 0x00000007a0147221 */ /* 0x000fc80000010000 */
[----:B------:R-:W-:-:S04]  /*8750*/  FADD.FTZ R7, R155, R20 ;  /* 0x000000149b077221 */ /* 0x000fc80000010000 */
[----:B------:R-:W-:Y:S01]  /*8760*/  FADD.FTZ R20, R162, R7 ;  /* 0x00000007a2147221 */ /* 0x000fe20000010000 */
[----:B------:R-:W-:-:S03]  /*8770*/  FADD.FTZ R7, R169, R154 ;  /* 0x0000009aa9077221 */ /* 0x000fc60000010000 */
        /* <DEDUP_REMOVED lines=8> */
[----:B------:R-:W-:-:S02]  /*8800*/  F2FP.BF16.F32.PACK_AB R185, R179, R185 ;  /* 0x000000b9b3b9723e */ /* 0x000fc400000010ff */
[----:B------:R-:W-:Y:S01]  /*8810*/  FADD.FTZ R20, R179, R20 ;  /* 0x00000014b3147221 */ /* 0x000fe20000010000 */
[----:B---3--:R-:W-:-:S03]  /*8820*/  F2FP.BF16.F32.PACK_AB R186, R177, R186 ;  /* 0x000000bab1ba723e */ /* 0x008fc600000010ff */
[----:B------:R-:W-:Y:S01]  /*8830*/  FADD.FTZ R7, R187, R20 ;  /* 0x00000014bb077221 */ /* 0x000fe20000010000 */
[----:B------:R-:W-:Y:S01]  /*8840*/  FADD.FTZ R20, R177, R152 ;  /* 0x00000098b1147221 */ /* 0x000fe20000010000 */
[C---:B-----5:R-:W-:Y:S02]  /*8850*/  F2FP.BF16.F32.PACK_AB R187, R156.reuse, R187 ;  /* 0x000000bb9cbb723e */ /* 0x060fe400000010ff */
[----:B------:R-:W-:Y:S01]  /*8860*/  FADD.FTZ R7, R156, R7 ;  /* 0x000000079c077221 */ /* 0x000fe20000010000 */
[----:B----4-:R-:W-:Y:S06]  /*8870*/  @P2 BRA `(.L_x_948) ;  /* 0xffffffe000e82947 */ /* 0x010fec000383ffff */
.L_x_939:
[----:B------:R-:W-:-:S13]  /*8880*/  ISETP.GE.AND P2, PT, R23, UR60, PT ;  /* 0x0000003c17007c0c */ /* 0x000fda000bf46270 */
[----:B------:R-:W-:Y:S05]  /*8890*/  @!P2 BRA `(.L_x_949) ;  /* 0x0000002400c8a947 */ /* 0x000fea0003800000 */
[----:B------:R-:W-:Y:S01]  /*88a0*/  MOV R216, R3 ;  /* 0x0000000300d87202 */ /* 0x000fe20000000f00 */
[----:B------:R-:W-:Y:S01]  /*88b0*/  IMAD.MOV.U32 R215, RZ, RZ, R4 ;  /* 0x000000ffffd77224 */ /* 0x000fe200078e0004 */
[----:B------:R-:W-:Y:S01]  /*88c0*/  UMOV UR39, UR46 ;  /* 0x0000002e00277c82 */ /* 0x000fe20008000000 */
[----:B------:R-:W-:Y:S01]  /*88d0*/  IMAD.IADD R214, R6, 0x1, R21 ;  /* 0x0000000106d67824 */ /* 0x000fe200078e0215 */
[----:B------:R-:W-:Y:S01]  /*88e0*/  UMOV UR7, UR36 ;  /* 0x0000002400077c82 */ /* 0x000fe20008000000 */
[----:B------:R-:W-:Y:S01]  /*88f0*/  ULDC UR40, c[0x0][0x9e4] ;  /* 0x0002790000287ab9 */ /* 0x000fe20000000800 */
[----:B------:R-:W-:Y:S01]  /*8900*/  ULDC UR41, c[0x0][0x9dc] ;  /* 0x0002770000297ab9 */ /* 0x000fe20000000800 */
[----:B------:R-:W-:-:S05]  /*8910*/  ULDC UR47, c[0x0][0x288] ;  /* 0x0000a200002f7ab9 */ /* 0x000fca0000000800 */
.L_x_966:
[----:B------:R-:W-:-:S04]  /*8920*/  UIADD3 UR36, UR7, 0x1, URZ ;  /* 0x0000000107247890 */ /* 0x000fc8000fffe03f */
[----:B------:R-:W-:-:S04]  /*8930*/  UISETP.NE.AND UP0, UPT, UR36, 0x2, UPT ;  /* 0x000000022400788c */ /* 0x000fc8000bf05270 */
[----:B------:R-:W-:Y:S02]  /*8940*/  USEL UR46, URZ, 0x1, UP0 ;  /* 0x000000013f2e7887 */ /* 0x000fe40008000000 */
[----:B------:R-:W-:Y:S02]  /*8950*/  USEL UR36, UR36, URZ, UP0 ;  /* 0x0000003f24247287 */ /* 0x000fe40008000000 */
[----:B------:R-:W-:Y:S01]  /*8960*/  ULOP3.LUT UR46, UR39, UR46, URZ, 0x3c, !UPT ;  /* 0x0000002e272e7292 */ /* 0x000fe2000f8e3c3f */
[----:B------:R-:W-:Y:S11]  /*8970*/  @!P0 BRA `(.L_x_950) ;  /* 0x0000000000048947 */ /* 0x000ff60003800000 */
[----:B------:R-:W-:Y:S01]  /*8980*/  BPT.TRAP 0x1 ;  /* 0x000000040000795c */ /* 0x000fe20000300000 */
.L_x_950:
[----:B------:R-:W-:Y:S01]  /*8990*/  ULEA UR6, UR36, UR38, 0x3 ;  /* 0x0000002624067291 */ /* 0x000fe2000f8e183f */
[----:B------:R-:W-:-:S05]  /*89a0*/  IMAD.U32 R3, RZ, RZ, UR46 ;  /* 0x0000002eff037e24 */ /* 0x000fca000f8e00ff */
[----:B------:R-:W-:-:S04]  /*89b0*/  SHF.L.U32 R3, R3, 0x1f, RZ ;  /* 0x0000001f03037819 */ /* 0x000fc800000006ff */
[----:B------:R1:W2:Y:S01]  /*89c0*/  SYNCS.PHASECHK.TRANS64.TRYWAIT P2, [UR6+0x30830], R3 ;  /* 0x03083003ff0075a7 */ /* 0x0002a20008040146 */
[----:B------:R-:W-:Y:S05]  /*89d0*/  @!P0 BRA `(.L_x_951) ;  /* 0x0000000000048947 */ /* 0x000fea0003800000 */
[----:B------:R-:W-:Y:S01]  /*89e0*/  BPT.TRAP 0x1 ;  /* 0x000000040000795c */ /* 0x000fe20000300000 */
.L_x_951:
[----:B--2---:R-:W-:Y:S05]  /*89f0*/  @P2 BRA `(.L_x_952) ;  /* 0x0000000000082947 */ /* 0x004fea0003800000 */
[----:B------:R-:W2:Y:S02]  /*8a00*/  SYNCS.PHASECHK.TRANS64.TRYWAIT P2, [UR6+0x30830], R3 ;  /* 0x03083003ff0075a7 */ /* 0x000ea40008040146 */
[----:B--2---:R-:W-:Y:S05]  /*8a10*/  @!P2 BRA `(.L_x_953) ;  /* 0x000000900004a947 */ /* 0x004fea0003800000 */
.L_x_952:
        /* <DEDUP_REMOVED lines=225> */
.L_x_954:
[----:B------:R-:W-:Y:S01]  /*9830*/  ULEA UR10, UR7, UR38, 0x3 ;  /* 0x00000026070a7291 */ /* 0x000fe2000f8e183f */
[----:B------:R-:W-:-:S05]  /*9840*/  IMAD.U32 R0, RZ, RZ, UR39 ;  /* 0x00000027ff007e24 */ /* 0x000fca000f8e00ff */
[----:B------:R-:W-:-:S04]  /*9850*/  SHF.L.U32 R0, R0, 0x1f, RZ ;  /* 0x0000001f00007819 */ /* 0x000fc800000006ff */
[----:B------:R3:W4:Y:S01]  /*9860*/  SYNCS.PHASECHK.TRANS64.TRYWAIT P2, [UR10+0x30850], R0 ;  /* 0x03085000ff0075a7 */ /* 0x000722000804014a */
[----:B------:R-:W-:Y:S05]  /*9870*/  @!P0 BRA `(.L_x_955) ;  /* 0x0000000000048947 */ /* 0x000fea0003800000 */
[----:B------:R-:W-:Y:S01]  /*9880*/  BPT.TRAP 0x1 ;  /* 0x000000040000795c */ /* 0x000fe20000300000 */
.L_x_955:
[----:B----4-:R-:W-:Y:S05]  /*9890*/  @P2 BRA `(.L_x_956) ;  /* 0x0000000000082947 */ /* 0x010fea0003800000 */
[----:B------:R-:W4:Y:S02]  /*98a0*/  SYNCS.PHASECHK.TRANS64.TRYWAIT P2, [UR10+0x30850], R0 ;  /* 0x03085000ff0075a7 */ /* 0x000f24000804014a */
[----:B----4-:R-:W-:Y:S05]  /*98b0*/  @!P2 BRA `(.L_x_957) ;  /* 0x000000800074a947 */ /* 0x010fea0003800000 */
.L_x_956:
[----:B------:R-:W-:Y:S01]  /*98c0*/  UIADD3 UR6, UR38, 0x400, URZ ;  /* 0x0000040026067890 */ /* 0x000fe2000fffe03f */
[----:B------:R-:W-:Y:S01]  /*98d0*/  WARPGROUP.ARRIVE ;  /* 0x00000000000079c5 */ /* 0x000fe20000000000 */
[----:B--2---:R-:W2:Y:S01]  /*98e0*/  LDC R4, c[0x0][0x2e0] ;  /* 0x0000b800ff047b82 */ /* 0x004ea20000000800 */
[----:B-1-3--:R-:W-:Y:S01]  /*98f0*/  IMAD.SHL.U32 R0, R23, 0x40, RZ ;  /* 0x0000004017007824 */ /* 0x00afe200078e00ff */
[----:B------:R-:W-:Y:S01]  /*9900*/  USHF.R.U32.HI UR6, URZ, 0x4, UR6 ;  /* 0x000000043f067899 */ /* 0x000fe20008011606 */
[----:B------:R-:W-:-:S03]  /*9910*/  IMAD.U32 R2, RZ, RZ, UR36 ;  /* 0x00000024ff027e24 */ /* 0x000fc6000f8e00ff */
[----:B------:R-:W-:Y:S01]  /*9920*/  ULOP3.LUT UR6, UR6, 0x3fff, URZ, 0xc0, !UPT ;  /* 0x00003fff06067892 */ /* 0x000fe2000f8ec03f */
[----:B------:R-:W-:Y:S02]  /*9930*/  IADD3 R3, -R0, 0x1, RZ ;  /* 0x0000000100037810 */ /* 0x000fe40007ffe1ff */
[----:B------:R-:W-:Y:S01]  /*9940*/  @!P1 LEA R2, R2, UR38, 0x3 ;  /* 0x0000002602029c11 */ /* 0x000fe2000f8e18ff */
[----:B------:R-:W-:-:S04]  /*9950*/  ULOP3.LUT UR6, UR6, 0x2000000, URZ, 0xfc, !UPT ;  /* 0x0200000006067892 */ /* 0x000fc8000f8efc3f */
[----:B------:R-:W-:Y:S01]  /*9960*/  ULEA UR11, UR7, UR6, 0xb ;  /* 0x00000006070b7291 */ /* 0x000fe2000f8e583f */
[----:B------:R-:W-:Y:S02]  /*9970*/  @!P1 VIADD R2, R2, 0x30840 ;  /* 0x0003084002029836 */ /* 0x000fe40000000000 */
[----:B------:R-:W-:-:S03]  /*9980*/  UMOV UR7, 0x40000040 ;  /* 0x4000004000077882 */ /* 0x000fc60000000000 */
[----:B------:R-:W-:Y:S01]  /*9990*/  @!P1 PRMT R2, RZ, 0x654, R2 ;  /* 0x00000654ff029816 */ /* 0x000fe20000000002 */
[----:B------:R-:W-:Y:S02]  /*99a0*/  UMOV UR6, UR11 ;  /* 0x0000000b00067c82 */ /* 0x000fe40008000000 */
[----:B------:R-:W-:Y:S01]  /*99b0*/  HGMMA.64x256x16.F32.BF16 R24, R196, gdesc[UR4].tnspB, R24, gsb0 ;  /* 0x43e00004c4187df0 */ /* 0x000fe20008001818 */
[----:B------:R-:W-:Y:S01]  /*99c0*/  UIADD3 UR6, UR11, 0x80, URZ ;  /* 0x000000800b067890 */ /* 0x000fe2000fffe03f */
[----:B--2---:R-:W-:Y:S01]  /*99d0*/  IMAD R3, R4, UR45, R3 ;  /* 0x0000002d04037c24 */ /* 0x004fe2000f8e0203 */
[----:B------:R-:W-:-:S03]  /*99e0*/  UMOV UR7, 0x40000040 ;  /* 0x4000004000077882 */ /* 0x000fc60000000000 */
[----:B------:R-:W-:-:S04]  /*99f0*/  VIADD R3, R3, -UR47 ;  /* 0x8000002f03037c36 */ /* 0x000fc80008000000 */
[----:B------:R-:W-:Y:S01]  /*9a00*/  IMAD R3, R22, -0x2, R3 ;  /* 0xfffffffe16037824 */ /* 0x000fe200078e0203 */
[----:B------:R-:W-:Y:S02]  /*9a10*/  WARPGROUP.DEPBAR.LE gsb0, 0x0 ;  /* 0x00008000000079c5 */ /* 0x000fe40000010000 */
[----:B------:R-:W-:-:S15]  /*9a20*/  WARPGROUP.ARRIVE ;  /* 0x00000000000079c5 */ /* 0x000fde0000000000 */
        /* <DEDUP_REMOVED lines=13> */
[----:B------:R-:W-:Y:S01]  /*9b00*/  ULOP3.LUT UR6, URZ, UR41, URZ, 0x33, !UPT ;  /* 0x000000293f067292 */ /* 0x000fe2000f8e333f */
[----:B------:R-:W-:-:S05]  /*9b10*/  ULDC UR7, c[0x0][0x9e0] ;  /* 0x0002780000077ab9 */ /* 0x000fca0000000800 */
[C---:B------:R-:W-:Y:S01]  /*9b20*/  VIADD R188, R3.reuse, UR6 ;  /* 0x0000000603bc7c36 */ /* 0x040fe20008000000 */
[----:B------:R-:W-:Y:S02]  /*9b30*/  WARPGROUP.DEPBAR.LE gsb0, 0x0 ;  /* 0x00008000000079c5 */ /* 0x000fe40000010000 */
[----:B------:R-:W-:Y:S01]  /*9b40*/  IADD3 R186, R3, UR7, RZ ;  /* 0x0000000703ba7c10 */ /* 0x000fe2000fffe0ff */
[----:B------:R1:W-:Y:S01]  /*9b50*/  @!P1 SYNCS.ARRIVE.TRANS64.RED.A1T0 RZ, [R2+URZ], RZ ;  /* 0x000000ff02ff99a7 */ /* 0x0003e2000810043f */
[----:B------:R-:W-:-:S03]  /*9b60*/  IMAD.IADD R185, R6, 0x1, R188 ;  /* 0x0000000106b97824 */ /* 0x000fc600078e02bc */
[----:B------:R-:W-:Y:S01]  /*9b70*/  IMAD.IADD R4, R6, 0x1, R186 ;  /* 0x0000000106047824 */ /* 0x000fe200078e02ba */
[----:B------:R-:W-:Y:S06]  /*9b80*/  @!P6 BRA `(.L_x_958) ;  /* 0x00000000005ce947 */ /* 0x000fec0003800000 */
[----:B------:R-:W-:Y:S01]  /*9b90*/  ISETP.GT.AND P2, PT, R214, -0x1, PT ;  /* 0xffffffffd600780c */ /* 0x000fe20003f44270 */
[----:B------:R-:W-:-:S12]  /*9ba0*/  BSSY B0, `(.L_x_959) ;  /* 0x0000011000007945 */ /* 0x000fd80003800000 */
[----:B------:R-:W-:Y:S05]  /*9bb0*/  @P2 BRA `(.L_x_960) ;  /* 0x0000000000202947 */ /* 0x000fea0003800000 */
[----:B------:R-:W-:Y:S01]  /*9bc0*/  IMAD.U32 R184, RZ, RZ, UR40 ;  /* 0x00000028ffb87e24 */ /* 0x000fe2000f8e00ff */
[----:B------:R-:W-:-:S04]  /*9bd0*/  LOP3.LUT R187, RZ, R214, RZ, 0x33, !PT ;  /* 0x000000d6ffbb7212 */ /* 0x000fc800078e33ff */
[----:B------:R-:W-:-:S13]  /*9be0*/  ISETP.NE.AND P2, PT, R184, 0x1, PT ;  /* 0x00000001b800780c */ /* 0x000fda0003f45270 */
[----:B-1----:R-:W1:Y:S02]  /*9bf0*/  @P2 LDC.64 R2, c[0x0][0x9e8] ;  /* 0x00027a00ff022b82 */ /* 0x002e640000000a00 */
[----:B-1----:R-:W-:-:S05]  /*9c00*/  @P2 IMAD.HI.U32 R2, R187, R2, RZ ;  /* 0x00000002bb022227 */ /* 0x002fca00078e00ff */
[----:B------:R-:W-:-:S04]  /*9c10*/  @P2 SHF.R.U32.HI R187, RZ, R3, R2 ;  /* 0x00000003ffbb2219 */ /* 0x000fc80000011602 */
[----:B------:R-:W-:Y:S01]  /*9c20*/  LOP3.LUT R187, RZ, R187, RZ, 0x33, !PT ;  /* 0x000000bbffbb7212 */ /* 0x000fe200078e33ff */
[----:B------:R-:W-:Y:S06]  /*9c30*/  BRA `(.L_x_961) ;  /* 0x00000000001c7947 */ /* 0x000fec0003800000 */
.L_x_960:
[----:B------:R-:W-:-:S05]  /*9c40*/  IMAD.U32 R184, RZ, RZ, UR40 ;  /* 0x00000028ffb87e24 */ /* 0x000fca000f8e00ff */
[----:B------:R-:W-:-:S13]  /*9c50*/  ISETP.NE.AND P2, PT, R184, 0x1, PT ;  /* 0x00000001b800780c */ /* 0x000fda0003f45270 */
[----:B-1----:R-:W1:Y:S01]  /*9c60*/  @P2 LDC.64 R2, c[0x0][0x9e8] ;  /* 0x00027a00ff022b82 */ /* 0x002e620000000a00 */
[----:B------:R-:W-:-:S04]  /*9c70*/  @P2 IMAD.IADD R187, R6, 0x1, R21 ;  /* 0x0000000106bb2824 */ /* 0x000fc800078e0215 */
[----:B-1----:R-:W-:-:S04]  /*9c80*/  @P2 IMAD.HI.U32 R2, R187, R2, RZ ;  /* 0x00000002bb022227 */ /* 0x002fc800078e00ff */
[----:B------:R-:W-:Y:S01]  /*9c90*/  IMAD.MOV.U32 R187, RZ, RZ, R214 ;  /* 0x000000ffffbb7224 */ /* 0x000fe200078e00d6 */
[----:B------:R-:W-:-:S07]  /*9ca0*/  @P2 SHF.R.U32.HI R187, RZ, R3, R2 ;  /* 0x00000003ffbb2219 */ /* 0x000fce0000011602 */
.L_x_961:
[----:B------:R-:W-:Y:S05]  /*9cb0*/  BSYNC B0 ;  /* 0x0000000000007941 */ /* 0x000fea0003800000 */
.L_x_959:
[----:B------:R-:W-:-:S04]  /*9cc0*/  IMAD R3, R187, R184, -R0 ;  /* 0x000000b8bb037224 */ /* 0x000fc800078e0a00 */
[----:B------:R-:W-:-:S05]  /*9cd0*/  IMAD R3, R22, -0x2, R3 ;  /* 0xfffffffe16037824 */ /* 0x000fca00078e0203 */
[----:B------:R-:W-:Y:S02]  /*9ce0*/  VIADDMNMX R4, R3, R184, R4, PT ;  /* 0x000000b803047246 */ /* 0x000fe40003800104 */
[----:B------:R-:W-:-:S07]  /*9cf0*/  VIMNMX R185, R185, R3, !PT ;  /* 0x00000003b9b97248 */ /* 0x000fce0007fe0100 */
.L_x_958:
[----:B------:R-:W-:-:S04]  /*9d00*/  ISETP.GT.AND P2, PT, R23, -0x1, PT ;  /* 0xffffffff1700780c */ /* 0x000fc80003f44270 */
[C---:B------:R-:W-:Y:S02]  /*9d10*/  ISETP.GT.AND P3, PT, R185.reuse, RZ, P2 ;  /* 0x000000ffb900720c */ /* 0x040fe40001764270 */
[C---:B------:R-:W-:Y:S02]  /*9d20*/  ISETP.GT.AND P5, PT, R185.reuse, 0x1, P2 ;  /* 0x00000001b900780c */ /* 0x040fe400017a4270 */
[----:B------:R-:W-:Y:S02]  /*9d30*/  ISETP.LT.OR P4, PT, R4, 0x1, P3 ;  /* 0x000000010400780c */ /* 0x000fe40001f81670 */
[C---:B------:R-:W-:Y:S02]  /*9d40*/  ISETP.GT.AND P3, PT, R185.reuse, 0x8, P2 ;  /* 0x00000008b900780c */ /* 0x040fe40001764270 */
[----:B------:R-:W-:Y:S02]  /*9d50*/  FSEL R184, R152, -INF , !P4 ;  /* 0xff80000098b87808 */ /* 0x000fe40006000000 */
[----:B------:R-:W-:-:S02]  /*9d60*/  ISETP.GT.AND P4, PT, R185, 0x9, P2 ;  /* 0x00000009b900780c */ /* 0x000fc40001784270 */
[C---:B------:R-:W-:Y:S02]  /*9d70*/  ISETP.LT.OR P5, PT, R4.reuse, 0x2, P5 ;  /* 0x000000020400780c */ /* 0x040fe40002fa1670 */
[C---:B------:R-:W-:Y:S02]  /*9d80*/  ISETP.LT.OR P3, PT, R4.reuse, 0x9, P3 ;  /* 0x000000090400780c */ /* 0x040fe40001f61670 */
[----:B------:R-:W-:Y:S02]  /*9d90*/  ISETP.LT.OR P4, PT, R4, 0xa, P4 ;  /* 0x0000000a0400780c */ /* 0x000fe40002781670 */
[----:B------:R-:W-:Y:S02]  /*9da0*/  FSEL R152, R153, -INF , !P5 ;  /* 0xff80000099987808 */ /* 0x000fe40006800000 */
[----:B------:R-:W-:Y:S02]  /*9db0*/  FSEL R156, R156, -INF , !P3 ;  /* 0xff8000009c9c7808 */ /* 0x000fe40005800000 */
[----:B------:R-:W-:-:S02]  /*9dc0*/  FSEL R157, R157, -INF , !P4 ;  /* 0xff8000009d9d7808 */ /* 0x000fc40006000000 */
[C---:B------:R-:W-:Y:S02]  /*9dd0*/  ISETP.GT.AND P5, PT, R185.reuse, 0x10, P2 ;  /* 0x00000010b900780c */ /* 0x040fe400017a4270 */
[C---:B------:R-:W-:Y:S02]  /*9de0*/  ISETP.GT.AND P3, PT, R185.reuse, 0x11, P2 ;  /* 0x00000011b900780c */ /* 0x040fe40001764270 */
[----:B------:R-:W-:Y:S02]  /*9df0*/  ISETP.GT.AND P4, PT, R185, 0x18, P2 ;  /* 0x00000018b900780c */ /* 0x000fe40001784270 */
[C---:B------:R-:W-:Y:S02]  /*9e00*/  ISETP.LT.OR P5, PT, R4.reuse, 0x11, P5 ;  /* 0x000000110400780c */ /* 0x040fe40002fa1670 */
[C---:B------:R-:W-:Y:S02]  /*9e10*/  ISETP.LT.OR P3, PT, R4.reuse, 0x12, P3 ;  /* 0x000000120400780c */ /* 0x040fe40001f61670 */
[----:B------:R-:W-:-:S02]  /*9e20*/  ISETP.LT.OR P4, PT, R4, 0x19, P4 ;  /* 0x000000190400780c */ /* 0x000fc40002781670 */
[----:B------:R-:W-:Y:S02]  /*9e30*/  FSEL R160, R160, -INF , !P5 ;  /* 0xff800000a0a07808 */ /* 0x000fe40006800000 */
[----:B------:R-:W-:Y:S02]  /*9e40*/  FSEL R161, R161, -INF , !P3 ;  /* 0xff800000a1a17808 */ /* 0x000fe40005800000 */
[----:B------:R-:W-:Y:S02]  /*9e50*/  FSEL R164, R164, -INF , !P4 ;  /* 0xff800000a4a47808 */ /* 0x000fe40006000000 */
[C---:B------:R-:W-:Y:S02]  /*9e60*/  ISETP.GT.AND P5, PT, R185.reuse, 0x19, P2 ;  /* 0x00000019b900780c */ /* 0x040fe400017a4270 */
[C---:B------:R-:W-:Y:S02]  /*9e70*/  ISETP.GT.AND P3, PT, R185.reuse, 0x20, P2 ;  /* 0x00000020b900780c */ /* 0x040fe40001764270 */
        /* <DEDUP_REMOVED lines=18> */
[----:B------:R-:W-:Y:S01]  /*9fa0*/  ISETP.GT.AND P4, PT, R185, 0x39, P2 ;  /* 0x00000039b900780c */ /* 0x000fe20001784270 */
[----:B------:R-:W-:Y:S01]  /*9fb0*/  IMAD.IADD R185, R5, 0x1, R186 ;  /* 0x0000000105b97824 */ /* 0x000fe200078e02ba */
[----:B------:R-:W-:-:S02]  /*9fc0*/  ISETP.LT.OR P5, PT, R4, 0x32, P5 ;  /* 0x000000320400780c */ /* 0x000fc40002fa1670 */
[C---:B------:R-:W-:Y:S02]  /*9fd0*/  ISETP.LT.OR P3, PT, R4.reuse, 0x39, P3 ;  /* 0x000000390400780c */ /* 0x040fe40001f61670 */
[----:B------:R-:W-:Y:S02]  /*9fe0*/  ISETP.LT.OR P4, PT, R4, 0x3a, P4 ;  /* 0x0000003a0400780c */ /* 0x000fe40002781670 */
[----:B------:R-:W-:Y:S02]  /*9ff0*/  IADD3 R186, R5, R188, RZ ;  /* 0x000000bc05ba7210 */ /* 0x000fe40007ffe0ff */
[----:B------:R-:W-:Y:S02]  /*a000*/  FSEL R177, R177, -INF , !P5 ;  /* 0xff800000b1b17808 */ /* 0x000fe40006800000 */
[----:B------:R-:W-:Y:S02]  /*a010*/  FSEL R180, R180, -INF , !P3 ;  /* 0xff800000b4b47808 */ /* 0x000fe40005800000 */
[----:B------:R-:W-:Y:S01]  /*a020*/  FSEL R181, R181, -INF , !P4 ;  /* 0xff800000b5b57808 */ /* 0x000fe20006000000 */
[----:B------:R-:W-:Y:S06]  /*a030*/  @!P6 BRA `(.L_x_962) ;  /* 0x000000000058e947 */ /* 0x000fec0003800000 */
[----:B------:R-:W-:Y:S01]  /*a040*/  IMAD.IADD R153, R5, 0x1, R21 ;  /* 0x0000000105997824 */ /* 0x000fe200078e0215 */
[----:B------:R-:W-:Y:S04]  /*a050*/  BSSY B0, `(.L_x_963) ;  /* 0x0000010000007945 */ /* 0x000fe80003800000 */
[----:B------:R-:W-:-:S13]  /*a060*/  ISETP.GT.AND P3, PT, R153, -0x1, PT ;  /* 0xffffffff9900780c */ /* 0x000fda0003f64270 */
        /* <DEDUP_REMOVED lines=9> */
.L_x_964:
[----:B------:R-:W-:-:S05]  /*a100*/  IMAD.U32 R4, RZ, RZ, UR40 ;  /* 0x00000028ff047e24 */ /* 0x000fca000f8e00ff */
[----:B------:R-:W-:-:S13]  /*a110*/  ISETP.NE.AND P3, PT, R4, 0x1, PT ;  /* 0x000000010400780c */ /* 0x000fda0003f65270 */
[----:B-1----:R-:W1:Y:S02]  /*a120*/  @P3 LDC.64 R2, c[0x0][0x9e8] ;  /* 0x00027a00ff023b82 */ /* 0x002e640000000a00 */
[----:B-1----:R-:W-:-:S05]  /*a130*/  @P3 IMAD.HI.U32 R2, R153, R2, RZ ;  /* 0x0000000299023227 */ /* 0x002fca00078e00ff */
[----:B------:R-:W-:-:S07]  /*a140*/  @P3 SHF.R.U32.HI R153, RZ, R3, R2 ;  /* 0x00000003ff993219 */ /* 0x000fce0000011602 */
.L_x_965:
[----:B------:R-:W-:Y:S05]  /*a150*/  BSYNC B0 ;  /* 0x0000000000007941 */ /* 0x000fea0003800000 */
.L_x_963:
[----:B------:R-:W-:-:S04]  /*a160*/  IMAD R153, R153, R4, -R0 ;  /* 0x0000000499997224 */ /* 0x000fc800078e0a00 */
[----:B------:R-:W-:-:S05]  /*a170*/  IMAD R153, R22, -0x2, R153 ;  /* 0xfffffffe16997824 */ /* 0x000fca00078e0299 */
[----:B------:R-:W-:Y:S02]  /*a180*/  VIADDMNMX R185, R153, R4, R185, PT ;  /* 0x0000000499b97246 */ /* 0x000fe400038001b9 */
[----:B------:R-:W-:-:S07]  /*a190*/  VIMNMX R186, R186, R153, !PT ;  /* 0x00000099baba7248 */ /* 0x000fce0007fe0100 */
.L_x_962:
[----:B------:R-:W-:Y:S01]  /*a1a0*/  FMNMX.FTZ R3, R184, R215, !PT ;  /* 0x000000d7b8037209 */ /* 0x000fe20007810000 */
[----:B------:R-:W-:Y:S01]  /*a1b0*/  ULDC UR6, c[0x0][0x988] ;  /* 0x0002620000067ab9 */ /* 0x000fe20000000800 */
[----:B------:R-:W-:Y:S01]  /*a1c0*/  ISETP.GT.AND P3, PT, R186, 0x1, P2 ;  /* 0x00000001ba00780c */ /* 0x000fe20001764270 */
[----:B------:R-:W-:Y:S01]  /*a1d0*/  UMOV UR39, UR46 ;  /* 0x0000002e00277c82 */ /* 0x000fe20008000000 */
[----:B------:R-:W-:Y:S01]  /*a1e0*/  FMNMX.FTZ R3, R152, R3, !PT ;  /* 0x0000000398037209 */ /* 0x000fe20007810000 */
[----:B------:R-:W-:Y:S01]  /*a1f0*/  UMOV UR7, UR36 ;  /* 0x0000002400077c82 */ /* 0x000fe20008000000 */
[----:B------:R-:W-:Y:S02]  /*a200*/  ISETP.LT.OR P3, PT, R185, 0x2, P3 ;  /* 0x00000002b900780c */ /* 0x000fe40001f61670 */
[----:B------:R-:W-:Y:S02]  /*a210*/  FMNMX.FTZ R0, R156, R3, !PT ;  /* 0x000000039c007209 */ /* 0x000fe40007810000 */
[----:B------:R-:W-:-:S02]  /*a220*/  FSEL R155, R155, -INF , !P3 ;  /* 0xff8000009b9b7808 */ /* 0x000fc40005800000 */
[----:B------:R-:W-:Y:S02]  /*a230*/  FMNMX.FTZ R3, R157, R0, !PT ;  /* 0x000000009d037209 */ /* 0x000fe40007810000 */
[----:B------:R-:W-:Y:S02]  /*a240*/  ISETP.GT.AND P3, PT, R186, RZ, P2 ;  /* 0x000000ffba00720c */ /* 0x000fe40001764270 */
[----:B------:R-:W-:Y:S02]  /*a250*/  FMNMX.FTZ R0, R160, R3, !PT ;  /* 0x00000003a0007209 */ /* 0x000fe40007810000 */
[----:B------:R-:W-:Y:S02]  /*a260*/  ISETP.LT.OR P3, PT, R185, 0x1, P3 ;  /* 0x00000001b900780c */ /* 0x000fe40001f61670 */
[----:B------:R-:W-:Y:S02]  /*a270*/  FMNMX.FTZ R3, R161, R0, !PT ;  /* 0x00000000a1037209 */ /* 0x000fe40007810000 */
[----:B------:R-:W-:-:S02]  /*a280*/  ISETP.GT.AND P4, PT, R186, 0x8, P2 ;  /* 0x00000008ba00780c */ /* 0x000fc40001784270 */
[----:B------:R-:W-:Y:S02]  /*a290*/  FMNMX.FTZ R0, R164, R3, !PT ;  /* 0x00000003a4007209 */ /* 0x000fe40007810000 */
[----:B------:R-:W-:Y:S02]  /*a2a0*/  FSEL R187, R154, -INF , !P3 ;  /* 0xff8000009abb7808 */ /* 0x000fe40005800000 */
        /* <DEDUP_REMOVED lines=18> */
[C---:B------:R-:W-:Y:S01]  /*a3d0*/  ISETP.GT.AND P3, PT, R186.reuse, 0x18, P2 ;  /* 0x00000018ba00780c */ /* 0x040fe20001764270 */
[----:B------:R-:W2:Y:S01]  /*a3e0*/  SHFL.BFLY PT, R3, R0, 0x2, 0x1f ;  /* 0x0c401f0000037f89 */ /* 0x000ea200000e0000 */
[C---:B------:R-:W-:Y:S02]  /*a3f0*/  ISETP.LT.OR P5, PT, R185.reuse, 0x12, P5 ;  /* 0x00000012b900780c */ /* 0x040fe40002fa1670 */
[----:B------:R-:W-:Y:S02]  /*a400*/  ISETP.GT.AND P4, PT, R186, 0x19, P2 ;  /* 0x00000019ba00780c */ /* 0x000fe40001784270 */
[----:B------:R-:W-:-:S02]  /*a410*/  ISETP.LT.OR P3, PT, R185, 0x19, P3 ;  /* 0x00000019b900780c */ /* 0x000fc40001f61670 */
[----:B------:R-:W-:Y:S02]  /*a420*/  FSEL R163, R163, -INF , !P5 ;  /* 0xff800000a3a37808 */ /* 0x000fe40006800000 */
[----:B------:R-:W-:Y:S02]  /*a430*/  ISETP.GT.AND P5, PT, R186, 0x20, P2 ;  /* 0x00000020ba00780c */ /* 0x000fe400017a4270 */
[C---:B------:R-:W-:Y:S02]  /*a440*/  ISETP.LT.OR P4, PT, R185.reuse, 0x1a, P4 ;  /* 0x0000001ab900780c */ /* 0x040fe40002781670 */
[----:B------:R-:W-:Y:S02]  /*a450*/  FSEL R166, R166, -INF , !P3 ;  /* 0xff800000a6a67808 */ /* 0x000fe40005800000 */
[----:B------:R-:W-:Y:S02]  /*a460*/  ISETP.GT.AND P3, PT, R186, 0x21, P2 ;  /* 0x00000021ba00780c */ /* 0x000fe40001764270 */
[----:B------:R-:W-:-:S02]  /*a470*/  ISETP.LT.OR P5, PT, R185, 0x21, P5 ;  /* 0x00000021b900780c */ /* 0x000fc40002fa1670 */
[----:B------:R-:W-:Y:S02]  /*a480*/  FSEL R167, R167, -INF , !P4 ;  /* 0xff800000a7a77808 */ /* 0x000fe40006000000 */
[----:B------:R-:W-:Y:S02]  /*a490*/  ISETP.GT.AND P4, PT, R186, 0x28, P2 ;  /* 0x00000028ba00780c */ /* 0x000fe40001784270 */
[----:B------:R-:W-:Y:S02]  /*a4a0*/  ISETP.LT.OR P3, PT, R185, 0x22, P3 ;  /* 0x00000022b900780c */ /* 0x000fe40001f61670 */
[----:B--2---:R-:W-:Y:S02]  /*a4b0*/  FMNMX.FTZ R3, R0, R3, !PT ;  /* 0x0000000300037209 */ /* 0x004fe40007810000 */
[----:B------:R-:W-:Y:S02]  /*a4c0*/  FMNMX.FTZ R0, R187, R216, !PT ;  /* 0x000000d8bb007209 */ /* 0x000fe40007810000 */
[----:B------:R-:W-:Y:S01]  /*a4d0*/  FSEL R170, R170, -INF , !P5 ;  /* 0xff800000aaaa7808 */ /* 0x000fe20006800000 */
[----:B------:R-:W2:Y:S01]  /*a4e0*/  SHFL.BFLY PT, R4, R3, 0x1, 0x1f ;  /* 0x0c201f0003047f89 */ /* 0x000ea200000e0000 */
[----:B------:R-:W-:-:S02]  /*a4f0*/  ISETP.LT.OR P4, PT, R185, 0x29, P4 ;  /* 0x00000029b900780c */ /* 0x000fc40002781670 */
[----:B------:R-:W-:Y:S02]  /*a500*/  FSEL R171, R171, -INF , !P3 ;  /* 0xff800000abab7808 */ /* 0x000fe40005800000 */
[----:B------:R-:W-:Y:S02]  /*a510*/  ISETP.GT.AND P3, PT, R186, 0x29, P2 ;  /* 0x00000029ba00780c */ /* 0x000fe40001764270 */
[----:B------:R-:W-:Y:S02]  /*a520*/  FSEL R174, R174, -INF , !P4 ;  /* 0xff800000aeae7808 */ /* 0x000fe40006000000 */
[----:B------:R-:W-:Y:S02]  /*a530*/  ISETP.GT.AND P4, PT, R186, 0x30, P2 ;  /* 0x00000030ba00780c */ /* 0x000fe40001784270 */
[C---:B------:R-:W-:Y:S02]  /*a540*/  ISETP.LT.OR P3, PT, R185.reuse, 0x2a, P3 ;  /* 0x0000002ab900780c */ /* 0x040fe40001f61670 */
[----:B------:R-:W-:-:S02]  /*a550*/  ISETP.LT.OR P4, PT, R185, 0x31, P4 ;  /* 0x00000031b900780c */ /* 0x000fc40002781670 */
[----:B------:R-:W-:Y:S02]  /*a560*/  FSEL R175, R175, -INF , !P3 ;  /* 0xff800000afaf7808 */ /* 0x000fe40005800000 */
[----:B------:R-:W-:Y:S02]  /*a570*/  ISETP.GT.AND P3, PT, R186, 0x31, P2 ;  /* 0x00000031ba00780c */ /* 0x000fe40001764270 */
[----:B------:R-:W-:Y:S02]  /*a580*/  FSEL R178, R178, -INF , !P4 ;  /* 0xff800000b2b27808 */ /* 0x000fe40006000000 */
[----:B------:R-:W-:Y:S02]  /*a590*/  ISETP.GT.AND P4, PT, R186, 0x38, P2 ;  /* 0x00000038ba00780c */ /* 0x000fe40001784270 */
[----:B------:R-:W-:Y:S02]  /*a5a0*/  ISETP.LT.OR P3, PT, R185, 0x32, P3 ;  /* 0x00000032b900780c */ /* 0x000fe40001f61670 */
[----:B--2---:R-:W-:-:S02]  /*a5b0*/  FMNMX.FTZ R4, R3, R4, !PT ;  /* 0x0000000403047209 */ /* 0x004fc40007810000 */
[----:B------:R-:W-:Y:S02]  /*a5c0*/  FMNMX.FTZ R3, R155, R0, !PT ;  /* 0x000000009b037209 */ /* 0x000fe40007810000 */
[----:B------:R-:W-:Y:S02]  /*a5d0*/  ISETP.GT.AND P2, PT, R186, 0x39, P2 ;  /* 0x00000039ba00780c */ /* 0x000fe40001744270 */
[----:B------:R-:W-:Y:S02]  /*a5e0*/  FMNMX.FTZ R0, R158, R3, !PT ;  /* 0x000000039e007209 */ /* 0x000fe40007810000 */
[----:B------:R-:W-:Y:S02]  /*a5f0*/  ISETP.LT.OR P4, PT, R185, 0x39, P4 ;  /* 0x00000039b900780c */ /* 0x000fe40002781670 */
[----:B------:R-:W-:Y:S02]  /*a600*/  FMNMX.FTZ R3, R159, R0, !PT ;  /* 0x000000009f037209 */ /* 0x000fe40007810000 */
[----:B------:R-:W-:-:S02]  /*a610*/  FSEL R179, R179, -INF , !P3 ;  /* 0xff800000b3b37808 */ /* 0x000fc40005800000 */
[----:B------:R-:W-:Y:S01]  /*a620*/  FMNMX.FTZ R0, R162, R3, !PT ;  /* 0x00000003a2007209 */ /* 0x000fe20007810000 */
[----:B------:R-:W-:Y:S01]  /*a630*/  FMUL.FTZ R3, R4, UR6 ;  /* 0x0000000604037c20 */ /* 0x000fe20008410000 */
[----:B------:R-:W-:Y:S02]  /*a640*/  ISETP.LT.OR P2, PT, R185, 0x3a, P2 ;  /* 0x0000003ab900780c */ /* 0x000fe40001741670 */
[----:B------:R-:W-:Y:S02]  /*a650*/  FMNMX.FTZ R153, R163, R0, !PT ;  /* 0x00000000a3997209 */ /* 0x000fe40007810000 */
[----:B------:R-:W-:Y:S02]  /*a660*/  FSEL R182, R182, -INF , !P4 ;  /* 0xff800000b6b67808 */ /* 0x000fe40006000000 */
[----:B------:R-:W-:Y:S02]  /*a670*/  FMNMX.FTZ R0, R166, R153, !PT ;  /* 0x00000099a6007209 */ /* 0x000fe40007810000 */
[----:B------:R-:W-:-:S02]  /*a680*/  FSEL R183, R183, -INF , !P2 ;  /* 0xff800000b7b77808 */ /* 0x000fc40005000000 */
[----:B------:R-:W-:Y:S02]  /*a690*/  FMNMX.FTZ R189, R167, R0, !PT ;  /* 0x00000000a7bd7209 */ /* 0x000fe40007810000 */
[----:B------:R-:W-:Y:S02]  /*a6a0*/  FSETP.NEU.FTZ.AND P5, PT, R4, -INF , PT ;  /* 0xff8000000400780b */ /* 0x000fe40003fbd000 */
[----:B------:R-:W-:Y:S02]  /*a6b0*/  FMNMX.FTZ R0, R170, R189, !PT ;  /* 0x000000bdaa007209 */ /* 0x000fe40007810000 */
[----:B------:R-:W-:Y:S02]  /*a6c0*/  FSEL R3, R3, RZ, P5 ;  /* 0x000000ff03037208 */ /* 0x000fe40002800000 */
[----:B------:R-:W-:Y:S02]  /*a6d0*/  FMNMX.FTZ R189, R171, R0, !PT ;  /* 0x00000000abbd7209 */ /* 0x000fe40007810000 */
[----:B-1----:R-:W-:Y:S01]  /*a6e0*/  FSEL R2, R4, RZ, P5 ;  /* 0x000000ff04027208 */ /* 0x002fe20002800000 */
        /* <DEDUP_REMOVED lines=20> */
[----:B------:R-:W-:Y:S01]  /*a830*/  FFMA.FTZ R181, R181, UR6, -R3 ;  /* 0x00000006b5b57c23 */ /* 0x000fe20008010803 */
[----:B------:R-:W-:Y:S01]  /*a840*/  FMNMX.FTZ R0, R183, R0, !PT ;  /* 0x00000000b7007209 */ /* 0x000fe20007810000 */
[----:B------:R-:W-:Y:S01]  /*a850*/  FADD.FTZ R2, -R2, R215 ;  /* 0x000000d702027221 */ /* 0x000fe20000010100 */
[----:B------:R-:W-:Y:S01]  /*a860*/  MUFU.EX2 R153, R153 ;  /* 0x0000009900997308 */ /* 0x000fe20000000800 */
[----:B------:R-:W-:-:S02]  /*a870*/  IMAD.MOV.U32 R215, RZ, RZ, R4 ;  /* 0x000000ffffd77224 */ /* 0x000fc400078e0004 */
[----:B------:R-:W1:Y:S01]  /*a880*/  SHFL.BFLY PT, R185, R0, 0x2, 0x1f ;  /* 0x0c401f0000b97f89 */ /* 0x000e6200000e0000 */
[----:B------:R-:W-:-:S04]  /*a890*/  FMUL.FTZ R2, R2, UR6 ;  /* 0x0000000602027c20 */ /* 0x000fc80008410000 */
[----:B------:R-:W-:Y:S08]  /*a8a0*/  MUFU.EX2 R196, R196 ;  /* 0x000000c400c47308 */ /* 0x000ff00000000800 */
[----:B------:R-:W-:Y:S08]  /*a8b0*/  MUFU.EX2 R198, R198 ;  /* 0x000000c600c67308 */ /* 0x000ff00000000800 */
[----:B------:R-:W-:Y:S01]  /*a8c0*/  MUFU.EX2 R157, R157 ;  /* 0x0000009d009d7308 */ /* 0x000fe20000000800 */
[----:B-1----:R-:W-:-:S05]  /*a8d0*/  FMNMX.FTZ R185, R0, R185, !PT ;  /* 0x000000b900b97209 */ /* 0x002fca0007810000 */
[----:B------:R-:W1:Y:S02]  /*a8e0*/  SHFL.BFLY PT, R0, R185, 0x1, 0x1f ;  /* 0x0c201f00b9007f89 */ /* 0x000e6400000e0000 */
[----:B------:R-:W-:Y:S08]  /*a8f0*/  MUFU.EX2 R192, R192 ;  /* 0x000000c000c07308 */ /* 0x000ff00000000800 */
[----:B------:R-:W-:Y:S08]  /*a900*/  MUFU.EX2 R161, R161 ;  /* 0x000000a100a17308 */ /* 0x000ff00000000800 */
[----:B------:R-:W-:Y:S01]  /*a910*/  MUFU.EX2 R194, R194 ;  /* 0x000000c200c27308 */ /* 0x000fe20000000800 */
[----:B-1----:R-:W-:-:S07]  /*a920*/  FMNMX.FTZ R3, R185, R0, !PT ;  /* 0x00000000b9037209 */ /* 0x002fce0007810000 */
[----:B------:R-:W-:Y:S01]  /*a930*/  MUFU.EX2 R165, R165 ;  /* 0x000000a500a57308 */ /* 0x000fe20000000800 */
[C---:B------:R-:W-:Y:S01]  /*a940*/  FSETP.NEU.FTZ.AND P2, PT, R3.reuse, -INF , PT ;  /* 0xff8000000300780b */ /* 0x040fe20003f5d000 */
[----:B------:R-:W-:-:S06]  /*a950*/  FMUL.FTZ R156, R3, UR6 ;  /* 0x00000006039c7c20 */ /* 0x000fcc0008410000 */
[----:B------:R-:W1:Y:S01]  /*a960*/  MUFU.EX2 R0, R2 ;  /* 0x0000000200007308 */ /* 0x000e620000000800 */
[----:B------:R-:W-:-:S05]  /*a970*/  FSEL R156, R156, RZ, P2 ;  /* 0x000000ff9c9c7208 */ /* 0x000fca0001000000 */
[--C-:B------:R-:W-:Y:S01]  /*a980*/  FFMA.FTZ R152, R155, UR6, -R156.reuse ;  /* 0x000000069b987c23 */ /* 0x100fe2000801089c */
[----:B------:R-:W-:Y:S01]  /*a990*/  FSEL R155, R3, RZ, P2 ;  /* 0x000000ff039b7208 */ /* 0x000fe20001000000 */
[--C-:B------:R-:W-:Y:S01]  /*a9a0*/  FFMA.FTZ R197, R187, UR6, -R156.reuse ;  /* 0x00000006bbc57c23 */ /* 0x100fe2000801089c */
[--C-:B------:R-:W-:Y:S01]  /*a9b0*/  FFMA.FTZ R199, R158, UR6, -R156.reuse ;  /* 0x000000069ec77c23 */ /* 0x100fe2000801089c */
[--C-:B------:R-:W-:Y:S01]  /*a9c0*/  FFMA.FTZ R154, R159, UR6, -R156.reuse ;  /* 0x000000069f9a7c23 */ /* 0x100fe2000801089c */
[----:B------:R-:W-:Y:S01]  /*a9d0*/  FFMA.FTZ R193, R162, UR6, -R156 ;  /* 0x00000006a2c17c23 */ /* 0x000fe2000801089c */
[----:B------:R-:W-:Y:S01]  /*a9e0*/  FADD.FTZ R155, -R155, R216 ;  /* 0x000000d89b9b7221 */ /* 0x000fe20000010100 */
[----:B------:R-:W-:Y:S01]  /*a9f0*/  MUFU.EX2 R152, R152 ;  /* 0x0000009800987308 */ /* 0x000fe20000000800 */
[--C-:B------:R-:W-:Y:S01]  /*aa00*/  FFMA.FTZ R158, R163, UR6, -R156.reuse ;  /* 0x00000006a39e7c23 */ /* 0x100fe2000801089c */
[--C-:B------:R-:W-:Y:S01]  /*aa10*/  FFMA.FTZ R195, R166, UR6, -R156.reuse ;  /* 0x00000006a6c37c23 */ /* 0x100fe2000801089c */
[----:B------:R-:W-:Y:S01]  /*aa20*/  FMUL.FTZ R155, R155, UR6 ;  /* 0x000000069b9b7c20 */ /* 0x000fe20008410000 */
[----:B-1----:R-:W-:Y:S01]  /*aa30*/  FFMA.FTZ R159, R0, R20, R153 ;  /* 0x00000014009f7223 */ /* 0x002fe20000010099 */
[--C-:B------:R-:W-:Y:S01]  /*aa40*/  FFMA.FTZ R160, R167, UR6, -R156.reuse ;  /* 0x00000006a7a07c23 */ /* 0x100fe2000801089c */
[--C-:B------:R-:W-:Y:S01]  /*aa50*/  FFMA.FTZ R189, R170, UR6, -R156.reuse ;  /* 0x00000006aabd7c23 */ /* 0x100fe2000801089c */
[--C-:B------:R-:W-:Y:S01]  /*aa60*/  FFMA.FTZ R162, R171, UR6, -R156.reuse ;  /* 0x00000006aba27c23 */ /* 0x100fe2000801089c */
[----:B------:R-:W-:Y:S01]  /*aa70*/  MUFU.EX2 R197, R197 ;  /* 0x000000c500c57308 */ /* 0x000fe20000000800 */
[----:B------:R-:W-:Y:S01]  /*aa80*/  FADD.FTZ R159, R196, R159 ;  /* 0x0000009fc49f7221 */ /* 0x000fe20000010000 */
[--C-:B------:R-:W-:Y:S01]  /*aa90*/  FFMA.FTZ R191, R174, UR6, -R156.reuse ;  /* 0x00000006aebf7c23 */ /* 0x100fe2000801089c */
[--C-:B------:R-:W-:Y:S01]  /*aaa0*/  FFMA.FTZ R185, R178, UR6, -R156.reuse ;  /* 0x00000006b2b97c23 */ /* 0x100fe2000801089c */
[--C-:B------:R-:W-:Y:S01]  /*aab0*/  FFMA.FTZ R179, R179, UR6, -R156.reuse ;  /* 0x00000006b3b37c23 */ /* 0x100fe2000801089c */
[----:B------:R-:W-:Y:S01]  /*aac0*/  FADD.FTZ R20, R198, R159 ;  /* 0x0000009fc6147221 */ /* 0x000fe20000010000 */
[----:B------:R-:W-:Y:S01]  /*aad0*/  F2FP.BF16.F32.PACK_AB R196, R196, R153 ;  /* 0x00000099c4c4723e */ /* 0x000fe200000010ff */
[----:B------:R-:W-:Y:S01]  /*aae0*/  FFMA.FTZ R182, R182, UR6, -R156 ;  /* 0x00000006b6b67c23 */ /* 0x000fe2000801089c */
[----:B------:R1:W2:Y:S01]  /*aaf0*/  MUFU.EX2 R2, R155 ;  /* 0x0000009b00027308 */ /* 0x0002a20000000800 */
[----:B------:R-:W-:Y:S01]  /*ab00*/  FADD.FTZ R159, R157, R20 ;  /* 0x000000149d9f7221 */ /* 0x000fe20000010000 */
[C---:B------:R-:W-:Y:S01]  /*ab10*/  ISETP.GT.AND P2, PT, R23.reuse, UR60, PT ;  /* 0x0000003c17007c0c */ /* 0x040fe2000bf44270 */
[----:B------:R-:W-:Y:S01]  /*ab20*/  VIADD R23, R23, 0xffffffff ;  /* 0xffffffff17177836 */ /* 0x000fe20000000000 */
[----:B------:R-:W-:Y:S01]  /*ab30*/  F2FP.BF16.F32.PACK_AB R198, R157, R198 ;  /* 0x000000c69dc6723e */ /* 0x000fe200000010ff */
[----:B------:R-:W-:Y:S01]  /*ab40*/  FADD.FTZ R164, R192, R159 ;  /* 0x0000009fc0a47221 */ /* 0x000fe20000010000 */
[----:B------:R-:W-:Y:S01]  /*ab50*/  IMAD.U32 R159, RZ, RZ, UR10 ;  /* 0x0000000aff9f7e24 */ /* 0x000fe2000f8e00ff */
[C---:B------:R-:W-:Y:S01]  /*ab60*/  F2FP.BF16.F32.PACK_AB R192, R161.reuse, R192 ;  /* 0x000000c0a1c0723e */ /* 0x040fe200000010ff */
[----:B------:R-:W3:Y:S01]  /*ab70*/  MUFU.EX2 R199, R199 ;  /* 0x000000c700c77308 */ /* 0x000ee20000000800 */
[----:B-1----:R-:W-:Y:S01]  /*ab80*/  FADD.FTZ R155, R161, R164 ;  /* 0x000000a4a19b7221 */ /* 0x002fe20000010000 */
[--C-:B------:R-:W-:Y:S01]  /*ab90*/  FFMA.FTZ R164, R175, UR6, -R156.reuse ;  /* 0x00000006afa47c23 */ /* 0x100fe2000801089c */
[----:B------:R-:W-:Y:S01]  /*aba0*/  FFMA.FTZ R156, R183, UR6, -R156 ;  /* 0x00000006b79c7c23 */ /* 0x000fe2000801089c */
[----:B------:R-:W-:-:S02]  /*abb0*/  @!P1 VIADD R159, R159, 0x30860 ;  /* 0x000308609f9f9836 */ /* 0x000fc40000000000 */
[----:B------:R-:W-:Y:S01]  /*abc0*/  FADD.FTZ R166, R194, R155 ;  /* 0x0000009bc2a67221 */ /* 0x000fe20000010000 */
[C---:B------:R-:W-:Y:S01]  /*abd0*/  F2FP.BF16.F32.PACK_AB R194, R165.reuse, R194 ;  /* 0x000000c2a5c2723e */ /* 0x040fe200000010ff */
[----:B------:R-:W-:Y:S01]  /*abe0*/  IMAD.MOV.U32 R216, RZ, RZ, R3 ;  /* 0x000000ffffd87224 */ /* 0x000fe200078e0003 */
[----:B------:R-:W1:Y:S01]  /*abf0*/  MUFU.EX2 R154, R154 ;  /* 0x0000009a009a7308 */ /* 0x000e620000000800 */
[----:B--2---:R-:W-:Y:S01]  /*ac00*/  FFMA.FTZ R7, R2, R7, R197 ;  /* 0x0000000702077223 */ /* 0x004fe200000100c5 */
[----:B------:R-:W-:Y:S01]  /*ac10*/  FADD.FTZ R155, R165, R166 ;  /* 0x000000a6a59b7221 */ /* 0x000fe20000010000 */
[----:B------:R-:W-:Y:S02]  /*ac20*/  @!P1 PRMT R159, RZ, 0x654, R159 ;  /* 0x00000654ff9f9816 */ /* 0x000fe4000000009f */
[C---:B------:R-:W-:Y:S01]  /*ac30*/  FADD.FTZ R20, R152.reuse, R7 ;  /* 0x0000000798147221 */ /* 0x040fe20000010000 */
[----:B------:R-:W-:Y:S01]  /*ac40*/  F2FP.BF16.F32.PACK_AB R197, R152, R197 ;  /* 0x000000c598c5723e */ /* 0x000fe200000010ff */
[----:B------:R2:W-:Y:S01]  /*ac50*/  @!P1 SYNCS.ARRIVE.TRANS64.RED.A1T0 RZ, [R159+URZ], RZ ;  /* 0x000000ff9fff99a7 */ /* 0x0005e2000810043f */
[----:B------:R-:W4:Y:S01]  /*ac60*/  MUFU.EX2 R193, R193 ;  /* 0x000000c100c17308 */ /* 0x000f220000000800 */
[----:B---3--:R-:W-:-:S07]  /*ac70*/  FADD.FTZ R7, R199, R20 ;  /* 0x00000014c7077221 */ /* 0x008fce0000010000 */
[----:B------:R-:W3:Y:S01]  /*ac80*/  MUFU.EX2 R158, R158 ;  /* 0x0000009e009e7308 */ /* 0x000ee20000000800 */
[C---:B-1----:R-:W-:Y:S01]  /*ac90*/  FADD.FTZ R20, R154.reuse, R7 ;  /* 0x000000079a147221 */ /* 0x042fe20000010000 */
[----:B------:R-:W-:-:S06]  /*aca0*/  F2FP.BF16.F32.PACK_AB R199, R154, R199 ;  /* 0x000000c79ac7723e */ /* 0x000fcc00000010ff */
[----:B------:R-:W1:Y:S01]  /*acb0*/  MUFU.EX2 R188, R188 ;  /* 0x000000bc00bc7308 */ /* 0x000e620000000800 */
[----:B----4-:R-:W-:-:S07]  /*acc0*/  FADD.FTZ R7, R193, R20 ;  /* 0x00000014c1077221 */ /* 0x010fce0000010000 */
[----:B------:R-:W4:Y:S01]  /*acd0*/  MUFU.EX2 R195, R195 ;  /* 0x000000c300c37308 */ /* 0x000f220000000800 */
[C---:B---3--:R-:W-:Y:S01]  /*ace0*/  FADD.FTZ R20, R158.reuse, R7 ;  /* 0x000000079e147221 */ /* 0x048fe20000010000 */
[----:B------:R-:W-:-:S06]  /*acf0*/  F2FP.BF16.F32.PACK_AB R193, R158, R193 ;  /* 0x000000c19ec1723e */ /* 0x000fcc00000010ff */
[----:B------:R-:W3:Y:S01]  /*ad00*/  MUFU.EX2 R169, R169 ;  /* 0x000000a900a97308 */ /* 0x000ee20000000800 */
[----:B-1----:R-:W-:-:S07]  /*ad10*/  FADD.FTZ R166, R188, R155 ;  /* 0x0000009bbca67221 */ /* 0x002fce0000010000 */
[----:B------:R-:W1:Y:S01]  /*ad20*/  MUFU.EX2 R160, R160 ;  /* 0x000000a000a07308 */ /* 0x000e620000000800 */
[----:B----4-:R-:W-:-:S07]  /*ad30*/  FADD.FTZ R7, R195, R20 ;  /* 0x00000014c3077221 */ /* 0x010fce0000010000 */
[----:B------:R-:W4:Y:S01]  /*ad40*/  MUFU.EX2 R190, R190 ;  /* 0x000000be00be7308 */ /* 0x000f220000000800 */
[C---:B---3--:R-:W-:Y:S01]  /*ad50*/  FADD.FTZ R155, R169.reuse, R166 ;  /* 0x000000a6a99b7221 */ /* 0x048fe20000010000 */
[----:B------:R-:W-:-:S06]  /*ad60*/  F2FP.BF16.F32.PACK_AB R188, R169, R188 ;  /* 0x000000bca9bc723e */ /* 0x000fcc00000010ff */
[----:B------:R-:W3:Y:S01]  /*ad70*/  MUFU.EX2 R189, R189 ;  /* 0x000000bd00bd7308 */ /* 0x000ee20000000800 */
[C---:B-1----:R-:W-:Y:S01]  /*ad80*/  FADD.FTZ R20, R160.reuse, R7 ;  /* 0x00000007a0147221 */ /* 0x042fe20000010000 */
[----:B------:R-:W-:-:S06]  /*ad90*/  F2FP.BF16.F32.PACK_AB R195, R160, R195 ;  /* 0x000000c3a0c3723e */ /* 0x000fcc00000010ff */
[----:B------:R-:W1:Y:S01]  /*ada0*/  MUFU.EX2 R173, R173 ;  /* 0x000000ad00ad7308 */ /* 0x000e620000000800 */
[----:B----4-:R-:W-:-:S07]  /*adb0*/  FADD.FTZ R166, R190, R155 ;  /* 0x0000009bbea67221 */ /* 0x010fce0000010000 */
[----:B------:R-:W4:Y:S01]  /*adc0*/  MUFU.EX2 R162, R162 ;  /* 0x000000a200a27308 */ /* 0x000f220000000800 */
[----:B---3--:R-:W-:-:S07]  /*add0*/  FADD.FTZ R7, R189, R20 ;  /* 0x00000014bd077221 */ /* 0x008fce0000010000 */
[----:B------:R-:W3:Y:S01]  /*ade0*/  MUFU.EX2 R184, R184 ;  /* 0x000000b800b87308 */ /* 0x000ee20000000800 */
[C---:B-1----:R-:W-:Y:S01]  /*adf0*/  FADD.FTZ R153, R173.reuse, R166 ;  /* 0x000000a6ad997221 */ /* 0x042fe20000010000 */
[----:B------:R-:W-:-:S06]  /*ae00*/  F2FP.BF16.F32.PACK_AB R190, R173, R190 ;  /* 0x000000beadbe723e */ /* 0x000fcc00000010ff */
[----:B------:R-:W1:Y:S01]  /*ae10*/  MUFU.EX2 R191, R191 ;  /* 0x000000bf00bf7308 */ /* 0x000e620000000800 */
[C---:B----4-:R-:W-:Y:S01]  /*ae20*/  FADD.FTZ R20, R162.reuse, R7 ;  /* 0x00000007a2147221 */ /* 0x050fe20000010000 */
[----:B------:R-:W-:-:S06]  /*ae30*/  F2FP.BF16.F32.PACK_AB R189, R162, R189 ;  /* 0x000000bda2bd723e */ /* 0x000fcc00000010ff */
[----:B------:R-:W4:Y:S01]  /*ae40*/  MUFU.EX2 R177, R177 ;  /* 0x000000b100b17308 */ /* 0x000f220000000800 */
[----:B---3--:R-:W-:-:S07]  /*ae50*/  FADD.FTZ R166, R184, R153 ;  /* 0x00000099b8a67221 */ /* 0x008fce0000010000 */
[----:B------:R-:W3:Y:S01]  /*ae60*/  MUFU.EX2 R164, R164 ;  /* 0x000000a400a47308 */ /* 0x000ee20000000800 */
[----:B-1----:R-:W-:-:S07]  /*ae70*/  FADD.FTZ R7, R191, R20 ;  /* 0x00000014bf077221 */ /* 0x002fce0000010000 */
[----:B------:R-:W1:Y:S01]  /*ae80*/  MUFU.EX2 R185, R185 ;  /* 0x000000b900b97308 */ /* 0x000e620000000800 */
[C---:B----4-:R-:W-:Y:S01]  /*ae90*/  FADD.FTZ R153, R177.reuse, R166 ;  /* 0x000000a6b1997221 */ /* 0x050fe20000010000 */
[----:B------:R-:W-:-:S06]  /*aea0*/  F2FP.BF16.F32.PACK_AB R184, R177, R184 ;  /* 0x000000b8b1b8723e */ /* 0x000fcc00000010ff */
[----:B------:R-:W4:Y:S01]  /*aeb0*/  MUFU.EX2 R179, R179 ;  /* 0x000000b300b37308 */ /* 0x000f220000000800 */
[C---:B---3--:R-:W-:Y:S01]  /*aec0*/  FADD.FTZ R166, R164.reuse, R7 ;  /* 0x00000007a4a67221 */ /* 0x048fe20000010000 */
[----:B------:R-:W-:-:S06]  /*aed0*/  F2FP.BF16.F32.PACK_AB R191, R164, R191 ;  /* 0x000000bfa4bf723e */ /* 0x000fcc00000010ff */
[----:B------:R-:W3:Y:S01]  /*aee0*/  MUFU.EX2 R186, R186 ;  /* 0x000000ba00ba7308 */ /* 0x000ee20000000800 */
[----:B-1----:R-:W-:-:S07]  /*aef0*/  FADD.FTZ R166, R185, R166 ;  /* 0x000000a6b9a67221 */ /* 0x002fce0000010000 */
[----:B------:R-:W1:Y:S01]  /*af00*/  MUFU.EX2 R187, R182 ;  /* 0x000000b600bb7308 */ /* 0x000e620000000800 */
[C---:B----4-:R-:W-:Y:S01]  /*af10*/  FADD.FTZ R166, R179.reuse, R166 ;  /* 0x000000a6b3a67221 */ /* 0x050fe20000010000 */
[----:B------:R-:W-:-:S06]  /*af20*/  F2FP.BF16.F32.PACK_AB R185, R179, R185 ;  /* 0x000000b9b3b9723e */ /* 0x000fcc00000010ff */
[----:B------:R-:W4:Y:S01]  /*af30*/  MUFU.EX2 R181, R181 ;  /* 0x000000b500b57308 */ /* 0x000f220000000800 */
[----:B---3--:R-:W-:-:S07]  /*af40*/  FADD.FTZ R20, R186, R153 ;  /* 0x00000099ba147221 */ /* 0x008fce0000010000 */
[----:B------:R-:W3:Y:S01]  /*af50*/  MUFU.EX2 R156, R156 ;  /* 0x0000009c009c7308 */ /* 0x000ee20000000800 */
[----:B-1----:R-:W-:Y:S01]  /*af60*/  FADD.FTZ R166, R187, R166 ;  /* 0x000000a6bba67221 */ /* 0x002fe20000010000 */
[C---:B----4-:R-:W-:Y:S01]  /*af70*/  FADD.FTZ R20, R181.reuse, R20 ;  /* 0x00000014b5147221 */ /* 0x050fe20000010000 */
[----:B------:R-:W-:Y:S02]  /*af80*/  F2FP.BF16.F32.PACK_AB R186, R181, R186 ;  /* 0x000000bab5ba723e */ /* 0x000fe400000010ff */
[C---:B---3--:R-:W-:Y:S01]  /*af90*/  FADD.FTZ R7, R156.reuse, R166 ;  /* 0x000000a69c077221 */ /* 0x048fe20000010000 */
[----:B------:R-:W-:Y:S01]  /*afa0*/  F2FP.BF16.F32.PACK_AB R187, R156, R187 ;  /* 0x000000bb9cbb723e */ /* 0x000fe200000010ff */
[----:B--2---:R-:W-:Y:S06]  /*afb0*/  @P2 BRA `(.L_x_966) ;  /* 0xffffffd800582947 */ /* 0x004fec000383ffff */
.L_x_949:
        /* <DEDUP_REMOVED lines=131> */
.L_x_967:
[----:B------:R-:W-:Y:S01]  /*b7f0*/  ULEA UR5, UR36, UR38, 0x3 ;  /* 0x0000002624057291 */ /* 0x000fe2000f8e183f */
[----:B------:R-:W-:-:S04]  /*b800*/  MOV R0, UR46 ;  /* 0x0000002e00007c02 */ /* 0x000fc80008000f00 */
[----:B------:R-:W-:-:S04]  /*b810*/  SHF.L.U32 R0, R0, 0x1f, RZ ;  /* 0x0000001f00007819 */ /* 0x000fc800000006ff */
[----:B------:R1:W2:Y:S01]  /*b820*/  SYNCS.PHASECHK.TRANS64.TRYWAIT P2, [UR5+0x30850], R0 ;  /* 0x03085000ff0075a7 */ /* 0x0002a20008040145 */
[----:B------:R-:W-:Y:S05]  /*b830*/  @!P0 BRA `(.L_x_968) ;  /* 0x0000000000048947 */ /* 0x000fea0003800000 */
[----:B------:R-:W-:Y:S01]  /*b840*/  BPT.TRAP 0x1 ;  /* 0x000000040000795c */ /* 0x000fe20000300000 */
.L_x_968:
[----:B--2---:R-:W-:Y:S05]  /*b850*/  @P2 BRA `(.L_x_969) ;  /* 0x0000000000082947 */ /* 0x004fea0003800000 */
[----:B------:R-:W2:Y:S02]  /*b860*/  SYNCS.PHASECHK.TRANS64.TRYWAIT P0, [UR5+0x30850], R0 ;  /* 0x03085000ff0075a7 */ /* 0x000ea40008000145 */
[----:B--2---:R-:W-:Y:S05]  /*b870*/  @!P0 BRA `(.L_x_970) ;  /* 0x00000060009c8947 */ /* 0x004fea0003800000 */
.L_x_969:
[----:B------:R-:W-:Y:S01]  /*b880*/  UIADD3 UR38, UR38, 0x400, URZ ;  /* 0x0000040026267890 */ /* 0x000fe2000fffe03f */
[----:B------:R-:W-:Y:S01]  /*b890*/  WARPGROUP.ARRIVE ;  /* 0x00000000000079c5 */ /* 0x000fe20000000000 */
[----:B------:R-:W-:Y:S01]  /*b8a0*/  UMOV UR11, 0x40000040 ;  /* 0x40000040000b7882 */ /* 0x000fe20000000000 */
[----:B------:R-:W3:Y:S01]  /*b8b0*/  SHFL.BFLY PT, R2, R7, 0x2, 0x1f ;  /* 0x0c401f0007027f89 */ /* 0x000ee200000e0000 */
[----:B------:R-:W-:Y:S01]  /*b8c0*/  USHF.R.U32.HI UR38, URZ, 0x4, UR38 ;  /* 0x000000043f267899 */ /* 0x000fe20008011626 */
[----:B------:R-:W-:Y:S01]  /*b8d0*/  IMAD.MOV.U32 R21, RZ, RZ, RZ ;  /* 0x000000ffff157224 */ /* 0x000fe200078e00ff */
[----:B------:R-:W-:Y:S01]  /*b8e0*/  R2UR UR7, R207 ;  /* 0x00000000cf0772ca */ /* 0x000fe200000e0000 */
[----:B--2---:R-:W1:Y:S01]  /*b8f0*/  SHFL.BFLY PT, R5, R20, 0x2, 0x1f ;  /* 0x0c401f0014057f89 */ /* 0x004e6200000e0000 */
[----:B------:R-:W-:Y:S01]  /*b900*/  ULOP3.LUT UR38, UR38, 0x3fff, URZ, 0xc0, !UPT ;  /* 0x00003fff26267892 */ /* 0x000fe2000f8ec03f */
[----:B------:R-:W-:Y:S02]  /*b910*/  IMAD.U32 R12, RZ, RZ, UR5 ;  /* 0x00000005ff0c7e24 */ /* 0x000fe4000f8e00ff */
[----:B------:R-:W-:Y:S01]  /*b920*/  IMAD.U32 R11, RZ, RZ, UR6 ;  /* 0x00000006ff0b7e24 */ /* 0x000fe2000f8e00ff */
[----:B------:R-:W-:-:S04]  /*b930*/  ULOP3.LUT UR4, UR38, 0x2000000, URZ, 0xfc, !UPT ;  /* 0x0200000026047892 */ /* 0x000fc8000f8efc3f */
[----:B------:R-:W-:Y:S02]  /*b940*/  ULEA UR4, UR36, UR4, 0xb ;  /* 0x0000000424047291 */ /* 0x000fe4000f8e583f */
[----:B------:R-:W-:Y:S02]  /*b950*/  UIADD3 UR36, UR36, 0x1, URZ ;  /* 0x0000000124247890 */ /* 0x000fe4000fffe03f */
[----:B------:R-:W-:Y:S02]  /*b960*/  UIADD3 UR8, UR4, 0x80, URZ ;  /* 0x0000008004087890 */ /* 0x000fe4000fffe03f */
[----:B------:R-:W-:Y:S01]  /*b970*/  UIADD3 UR7, UR7, 0x1, URZ ;  /* 0x0000000107077890 */ /* 0x000fe2000fffe03f */
[----:B------:R-:W-:Y:S01]  /*b980*/  UMOV UR10, UR4 ;  /* 0x00000004000a7c82 */ /* 0x000fe20008000000 */
[----:B------:R-:W-:-:S05]  /*b990*/  UISETP.NE.AND UP0, UPT, UR36, 0x2, UPT ;  /* 0x000000022400788c */ /* 0x000fca000bf05270 */
[----:B------:R-:W-:Y:S01]  /*b9a0*/  HGMMA.64x256x16.F32.BF16 R24, R196, gdesc[UR8].tnspB, R24, gsb0 ;  /* 0x43e00008c4187df0 */ /* 0x000fe20008001818 */
[----:B------:R-:W-:Y:S01]  /*b9b0*/  UMOV UR10, UR8 ;  /* 0x00000008000a7c82 */ /* 0x000fe20008000000 */
[----:B------:R-:W-:Y:S01]  /*b9c0*/  UMOV UR11, 0x40000040 ;  /* 0x40000040000b7882 */ /* 0x000fe20000000000 */
[----:B------:R-:W-:Y:S01]  /*b9d0*/  UIADD3 UR8, UR4, 0x100, URZ ;  /* 0x0000010004087890 */ /* 0x000fe2000fffe03f */
[----:B---3--:R-:W-:Y:S01]  /*b9e0*/  FADD.FTZ R2, R2, R7 ;  /* 0x0000000702027221 */ /* 0x008fe20000010000 */
[----:B------:R-:W-:Y:S01]  /*b9f0*/  UIADD3 UR4, UR4, 0x180, URZ ;  /* 0x0000018004047890 */ /* 0x000fe2000fffe03f */
[----:B-1----:R-:W-:Y:S01]  /*ba00*/  FADD.FTZ R0, R5, R20 ;  /* 0x0000001405007221 */ /* 0x002fe20000010000 */
[----:B------:R-:W-:Y:S01]  /*ba10*/  IMAD.U32 R7, RZ, RZ, UR6 ;  /* 0x00000006ff077e24 */ /* 0x000fe2000f8e00ff */
[----:B------:R-:W-:Y:S01]  /*ba20*/  MOV R207, UR7 ;  /* 0x0000000700cf7c02 */ /* 0x000fe20008000f00 */
[----:B------:R-:W1:Y:S01]  /*ba30*/  SHFL.BFLY PT, R9, R2, 0x1, 0x1f ;  /* 0x0c201f0002097f89 */ /* 0x000e6200000e0000 */
[----:B------:R-:W-:-:S03]  /*ba40*/  USEL UR36, UR36, URZ, UP0 ;  /* 0x0000003f24247287 */ /* 0x000fc60008000000 */
[----:B------:R-:W2:Y:S01]  /*ba50*/  SHFL.BFLY PT, R5, R0, 0x1, 0x1f ;  /* 0x0c201f0000057f89 */ /* 0x000ea200000e0000 */
[----:B-1----:R-:W-:Y:S01]  /*ba60*/  FADD.FTZ R9, R2, R9 ;  /* 0x0000000902097221 */ /* 0x002fe20000010000 */
[----:B------:R-:W-:Y:S02]  /*ba70*/  IMAD.MOV.U32 R2, RZ, RZ, -0x800000 ;  /* 0xff800000ff027424 */ /* 0x000fe400078e00ff */
[----:B--2---:R-:W-:Y:S02]  /*ba80*/  FADD.FTZ R10, R0, R5 ;  /* 0x00000005000a7221 */ /* 0x004fe40000010000 */
[----:B------:R-:W-:Y:S01]  /*ba90*/  FSETP.NE.FTZ.AND P2, PT, R9, RZ, PT ;  /* 0x000000ff0900720b */ /* 0x000fe20003f55000 */
[----:B------:R-:W-:Y:S02]  /*baa0*/  IMAD.MOV.U32 R5, RZ, RZ, RZ ;  /* 0x000000ffff057224 */ /* 0x000fe400078e00ff */
[----:B------:R-:W-:Y:S01]  /*bab0*/  IMAD.MOV.U32 R0, RZ, RZ, -0x800000 ;  /* 0xff800000ff007424 */ /* 0x000fe200078e00ff */
[----:B------:R-:W-:-:S09]  /*bac0*/  FSETP.NE.FTZ.AND P0, PT, R10, RZ, PT ;  /* 0x000000ff0a00720b */ /* 0x000fd20003f15000 */
[----:B------:R-:W-:Y:S01]  /*bad0*/  @P2 MUFU.RCP R5, R9 ;  /* 0x0000000900052308 */ /* 0x000fe20000001000 */
[----:B------:R-:W-:-:S03]  /*bae0*/  @P2 FMUL.FTZ R11, R11, 0.69314718246459960938 ;  /* 0x3f3172180b0b2820 */ /* 0x000fc60000410000 */
[----:B------:R-:W-:-:S04]  /*baf0*/  @P0 FMUL.FTZ R7, R7, 0.69314718246459960938 ;  /* 0x3f31721807070820 */ /* 0x000fc80000410000 */
[----:B------:R-:W1:Y:S08]  /*bb00*/  @P0 MUFU.LG2 R6, R10 ;  /* 0x0000000a00060308 */ /* 0x000e700000000c00 */
[----:B------:R2:W3:Y:S08]  /*bb10*/  @P2 MUFU.LG2 R8, R9 ;  /* 0x0000000900082308 */ /* 0x0004f00000000c00 */
[----:B------:R-:W4:Y:S01]  /*bb20*/  @P0 MUFU.RCP R21, R10 ;  /* 0x0000000a00150308 */ /* 0x000f220000001000 */
[----:B-1----:R-:W-:Y:S01]  /*bb30*/  @P0 FMUL.FTZ R6, R6, 0.69314718246459960938 ;  /* 0x3f31721806060820 */ /* 0x002fe20000410000 */
[----:B--2---:R-:W-:-:S03]  /*bb40*/  @!P1 VIADD R9, R12, 0x30860 ;  /* 0x000308600c099836 */ /* 0x004fc60000000000 */
[----:B------:R-:W-:Y:S01]  /*bb50*/  @P0 FFMA.FTZ R2, R7, R4, R6 ;  /* 0x0000000407020223 */ /* 0x000fe20000010006 */
[----:B------:R-:W-:Y:S02]  /*bb60*/  PLOP3.LUT P0, PT, PT, PT, PT, 0x8, 0x0 ;  /* 0x000000000000781c */ /* 0x000fe40003f0e170 */
[----:B------:R-:W-:Y:S01]  /*bb70*/  @!P1 PRMT R7, RZ, 0x654, R9 ;  /* 0x00000654ff079816 */ /* 0x000fe20000000009 */
[----:B---3--:R-:W-:-:S04]  /*bb80*/  @P2 FMUL.FTZ R8, R8, 0.69314718246459960938 ;  /* 0x3f31721808082820 */ /* 0x008fc80000410000 */
[----:B------:R-:W-:Y:S01]  /*bb90*/  @P2 FFMA.FTZ R0, R11, R3, R8 ;  /* 0x000000030b002223 */ /* 0x000fe20000010008 */
[----:B------:R-:W-:Y:S02]  /*bba0*/  WARPGROUP.DEPBAR.LE gsb0, 0x0 ;  /* 0x00008000000079c5 */ /* 0x000fe40000010000 */
[----:B------:R-:W-:-:S06]  /*bbb0*/  WARPGROUP.ARRIVE ;  /* 0x00000000000079c5 */ /* 0x000fcc0000000000 */
        /* <DEDUP_REMOVED lines=9> */
[----:B------:R-:W-:-:S04]  /*bc50*/  USEL UR4, URZ, 0x1, UP0 ;  /* 0x000000013f047887 */ /* 0x000fc80008000000 */
[----:B------:R-:W-:Y:S01]  /*bc60*/  ULOP3.LUT UR46, UR46, UR4, URZ, 0x3c, !UPT ;  /* 0x000000042e2e7292 */ /* 0x000fe2000f8e3c3f */
[----:B------:R-:W-:Y:S02]  /*bc70*/  WARPGROUP.DEPBAR.LE gsb0, 0x0 ;  /* 0x00008000000079c5 */ /* 0x000fe40000010000 */
[----:B------:R-:W-:-:S15]  /*bc80*/  WARPGROUP.ARRIVE ;  /* 0x00000000000079c5 */ /* 0x000fde0000000000 */
[----:B------:R-:W-:-:S03]  /*bc90*/  NOP ;  /* 0x0000000000007918 */ /* 0x000fc60000000000 */
[----:B------:R-:W-:Y:S03]  /*bca0*/  HGMMA.64x256x16.F32.BF16 R24, R184, gdesc[UR8].tnspB, R24, gsb0 ;  /* 0x43e00008b8187df0 */ /* 0x000fe60008001818 */
[----:B------:R-:W-:Y:S02]  /*bcb0*/  WARPGROUP.DEPBAR.LE gsb0, 0x0 ;  /* 0x00008000000079c5 */ /* 0x000fe40000010000 */
        /* <DEDUP_REMOVED lines=9> */
[----:B----4-:R-:W-:Y:S01]  /*bd50*/  FMUL.FTZ R4, R24, R21 ;  /* 0x0000001518047220 */ /* 0x010fe20000410000 */
[----:B------:R-:W-:Y:S01]  /*bd60*/  FMUL.FTZ R95, R99, R5 ;  /* 0x00000005635f7220 */ /* 0x000fe20000410000 */
[-C--:B------:R-:W-:Y:S01]  /*bd70*/  FMUL.FTZ R17, R56, R21.reuse ;  /* 0x0000001538117220 */ /* 0x080fe20000410000 */
[-C--:B------:R-:W-:Y:S01]  /*bd80*/  FMUL.FTZ R16, R57, R21.reuse ;  /* 0x0000001539107220 */ /* 0x080fe20000410000 */
[-C--:B------:R-:W-:Y:S01]  /*bd90*/  FMUL.FTZ R19, R60, R21.reuse ;  /* 0x000000153c137220 */ /* 0x080fe20000410000 */
[-C--:B------:R-:W-:Y:S01]  /*bda0*/  FMUL.FTZ R18, R61, R21.reuse ;  /* 0x000000153d127220 */ /* 0x080fe20000410000 */
[-C--:B------:R-:W-:Y:S01]  /*bdb0*/  FMUL.FTZ R3, R64, R21.reuse ;  /* 0x0000001540037220 */ /* 0x080fe20000410000 */
[----:B------:R-:W-:Y:S01]  /*bdc0*/  FMUL.FTZ R24, R65, R21 ;  /* 0x0000001541187220 */ /* 0x000fe20000410000 */
[----:B------:R1:W-:Y:S01]  /*bdd0*/  @!P1 SYNCS.ARRIVE.TRANS64.RED.A1T0 RZ, [R7+URZ], RZ ;  /* 0x000000ff07ff99a7 */ /* 0x0003e2000810043f */
        /* <DEDUP_REMOVED lines=111> */
.L_x_900:
[----:B------:R-:W1:Y:S08]  /*c4d0*/  S2UR UR4, SR_CgaCtaId ;  /* 0x00000000000479c3 */ /* 0x000e700000008800 */
[----:B------:R-:W-:Y:S06]  /*c4e0*/  BAR.SYNC.DEFER_BLOCKING 0x5, 0x120 ;  /* 0x0144800000007b1d */ /* 0x000fec0000010000 */
[----:B------:R-:W-:-:S02]  /*c4f0*/  UMOV UR38, 0x400 ;  /* 0x0000040000267882 */ /* 0x000fc40000000000 */
[----:B-1----:R-:W-:-:S09]  /*c500*/  ULEA UR38, UR4, UR38, 0x18 ;  /* 0x0000002604267291 */ /* 0x002fd2000f8ec03f */
[----:B------:R-:W1:Y:S02]  /*c510*/  LDS R5, [UR38+0x308d0] ;  /* 0x0308d026ff057984 */ /* 0x000e640008000800 */
[----:B-1----:R-:W-:Y:S01]  /*c520*/  R2UR UR4, R5 ;  /* 0x00000000050472ca */ /* 0x002fe200000e0000 */
[----:B------:R-:W-:Y:S06]  /*c530*/  BAR.ARV 0x4, 0x120 ;  /* 0x0104800000007b1d */ /* 0x000fec0000002000 */
[----:B------:R-:W-:Y:S08]  /*c540*/  @P0 BRA `(.L_x_971) ;  /* 0x0000000c00e00947 */ /* 0x000ff00003800000 */
[C---:B------:R-:W-:Y:S01]  /*c550*/  IADD3 R21, P6, R200.reuse, 0x20, RZ ;  /* 0x00000020c8157810 */ /* 0x040fe20007fde0ff */
[----:B------:R-:W-:Y:S01]  /*c560*/  VIADD R103, R209, UR42 ;  /* 0x0000002ad1677c36 */ /* 0x000fe20008000000 */
[----:B------:R-:W-:Y:S01]  /*c570*/  IADD3 R27, P5, R200, 0x40, RZ ;  /* 0x00000040c81b7810 */ /* 0x000fe20007fbe0ff */
[----:B------:R-:W-:Y:S01]  /*c580*/  ULDC UR10, c[0x0][0xa88] ;  /* 0x0002a200000a7ab9 */ /* 0x000fe20000000800 */
[----:B------:R-:W-:Y:S01]  /*c590*/  LOP3.LUT R20, R21, 0x380, RZ, 0xc0, !PT ;  /* 0x0000038015147812 */ /* 0x000fe200078ec0ff */
[----:B------:R-:W-:Y:S01]  /*c5a0*/  VIADD R5, R103, 0x8 ;  /* 0x0000000867057836 */ /* 0x000fe20000000000 */
[----:B------:R-:W-:Y:S01]  /*c5b0*/  LOP3.LUT R26, R27, 0x380, RZ, 0xc0, !PT ;  /* 0x000003801b1a7812 */ /* 0x000fe200078ec0ff */
[----:B------:R-:W-:Y:S01]  /*c5c0*/  USHF.R.S32.HI UR5, URZ, 0x1f, UR43 ;  /* 0x0000001f3f057899 */ /* 0x000fe2000801142b */
[----:B------:R-:W-:Y:S01]  /*c5d0*/  SHF.R.U64 R20, R20, 0x3, RZ ;  /* 0x0000000314147819 */ /* 0x000fe200000012ff */
[----:B------:R-:W-:Y:S01]  /*c5e0*/  ULDC.64 UR6, c[0x0][0xb70] ;  /* 0x0002dc0000067ab9 */ /* 0x000fe20000000a00 */
[----:B------:R-:W-:Y:S01]  /*c5f0*/  SHF.R.U64 R26, R26, 0x3, RZ ;  /* 0x000000031a1a7819 */ /* 0x000fe200000012ff */
[----:B------:R-:W-:Y:S01]  /*c600*/  UIMAD UR5, UR5, UR6, URZ ;  /* 0x00000006050572a4 */ /* 0x000fe2000f8e023f */
[----:B------:R-:W-:Y:S01]  /*c610*/  LOP3.LUT R20, R20, R21, RZ, 0x3c, !PT ;  /* 0x0000001514147212 */ /* 0x000fe200078e3cff */
[--C-:B------:R-:W-:Y:S01]  /*c620*/  IMAD.X R21, RZ, RZ, R201.reuse, P6 ;  /* 0x000000ffff157224 */ /* 0x100fe200030e06c9 */
[C---:B------:R-:W-:Y:S01]  /*c630*/  IADD3 R41, P6, R200.reuse, 0x4040, RZ ;  /* 0x00004040c8297810 */ /* 0x040fe20007fde0ff */
[----:B------:R-:W-:Y:S01]  /*c640*/  UIMAD.WIDE.U32 UR8, UR43, UR6, URZ ;  /* 0x000000062b0872a5 */ /* 0x000fe2000f8e003f */
[----:B------:R-:W-:Y:S01]  /*c650*/  IADD3 R31, P4, R200, 0x60, RZ ;  /* 0x00000060c81f7810 */ /* 0x000fe20007f9e0ff */
[----:B------:R-:W-:Y:S01]  /*c660*/  UIMAD UR5, UR43, UR7, UR5 ;  /* 0x000000072b0572a4 */ /* 0x000fe2000f8e0205 */
[----:B------:R-:W-:Y:S01]  /*c670*/  LOP3.LUT R40, R41, 0x380, RZ, 0xc0, !PT ;  /* 0x0000038029287812 */ /* 0x000fe200078ec0ff */
[----:B------:R-:W-:Y:S01]  /*c680*/  ULDC.64 UR12, c[0x0][0x208] ;  /* 0x00008200000c7ab9 */ /* 0x000fe20000000a00 */
[----:B------:R-:W-:Y:S01]  /*c690*/  LOP3.LUT R26, R26, R27, RZ, 0x3c, !PT ;  /* 0x0000001b1a1a7212 */ /* 0x000fe200078e3cff */
[----:B------:R-:W-:Y:S01]  /*c6a0*/  IMAD.X R27, RZ, RZ, R201, P5 ;  /* 0x000000ffff1b7224 */ /* 0x000fe200028e06c9 */
[----:B------:R-:W-:Y:S01]  /*c6b0*/  SHF.R.U64 R40, R40, 0x3, RZ ;  /* 0x0000000328287819 */ /* 0x000fe200000012ff */
[----:B------:R-:W-:Y:S01]  /*c6c0*/  UIADD3 UR5, UR9, UR5, URZ ;  /* 0x0000000509057290 */ /* 0x000fe2000fffe03f */
[----:B------:R-:W-:Y:S01]  /*c6d0*/  LOP3.LUT P0, RZ, R208, 0x3, RZ, 0xc0, !PT ;  /* 0x00000003d0ff7812 */ /* 0x000fe2000780c0ff */
[----:B------:R-:W-:Y:S01]  /*c6e0*/  ULDC.64 UR6, c[0x0][0xb40] ;  /* 0x0002d00000067ab9 */ /* 0x000fe20000000a00 */
[----:B------:R-:W-:-:S02]  /*c6f0*/  IADD3 R35, P3, R200, 0x4000, RZ ;  /* 0x00004000c8237810 */ /* 0x000fc40007f7e0ff */
[----:B------:R-:W-:Y:S02]  /*c700*/  IADD3 R43, P5, R200, 0x4060, RZ ;  /* 0x00004060c82b7810 */ /* 0x000fe40007fbe0ff */
[----:B------:R-:W-:Y:S02]  /*c710*/  LOP3.LUT R30, R31, 0x380, RZ, 0xc0, !PT ;  /* 0x000003801f1e7812 */ /* 0x000fe400078ec0ff */
[----:B------:R-:W-:Y:S01]  /*c720*/  LOP3.LUT R40, R40, R41, RZ, 0x3c, !PT ;  /* 0x0000002928287212 */ /* 0x000fe200078e3cff */
[----:B------:R-:W-:Y:S01]  /*c730*/  IMAD.X R41, RZ, RZ, R201, P6 ;  /* 0x000000ffff297224 */ /* 0x000fe200030e06c9 */
[----:B------:R-:W-:Y:S02]  /*c740*/  ISETP.GE.OR P1, PT, R5, UR10, P0 ;  /* 0x0000000a05007c0c */ /* 0x000fe40008726670 */
[----:B------:R-:W-:Y:S02]  /*c750*/  LOP3.LUT R34, R35, 0x380, RZ, 0xc0, !PT ;  /* 0x0000038023227812 */ /* 0x000fe400078ec0ff */
[----:B------:R-:W-:-:S02]  /*c760*/  IADD3 R39, P2, R200, 0x4020, RZ ;  /* 0x00004020c8277810 */ /* 0x000fc40007f5e0ff */
[----:B------:R-:W-:Y:S02]  /*c770*/  LOP3.LUT R42, R43, 0x380, RZ, 0xc0, !PT ;  /* 0x000003802b2a7812 */ /* 0x000fe400078ec0ff */
[----:B------:R-:W-:Y:S02]  /*c780*/  IADD3 R5, P6, R200, 0x8060, RZ ;  /* 0x00008060c8057810 */ /* 0x000fe40007fde0ff */
[----:B------:R-:W-:Y:S02]  /*c790*/  SHF.R.U64 R30, R30, 0x3, RZ ;  /* 0x000000031e1e7819 */ /* 0x000fe400000012ff */
[----:B------:R-:W-:Y:S02]  /*c7a0*/  SHF.R.U64 R34, R34, 0x3, RZ ;  /* 0x0000000322227819 */ /* 0x000fe400000012ff */
[----:B------:R-:W-:Y:S02]  /*c7b0*/  LOP3.LUT R38, R39, 0x380, RZ, 0xc0, !PT ;  /* 0x0000038027267812 */ /* 0x000fe400078ec0ff */
[----:B------:R-:W-:-:S02]  /*c7c0*/  SHF.R.U64 R42, R42, 0x3, RZ ;  /* 0x000000032a2a7819 */ /* 0x000fc400000012ff */
[----:B------:R-:W-:Y:S02]  /*c7d0*/  LOP3.LUT R28, R5, 0x380, RZ, 0xc0, !PT ;  /* 0x00000380051c7812 */ /* 0x000fe400078ec0ff */
[----:B------:R-:W-:Y:S01]  /*c7e0*/  LOP3.LUT R30, R30, R31, RZ, 0x3c, !PT ;  /* 0x0000001f1e1e7212 */ /* 0x000fe200078e3cff */
[--C-:B------:R-:W-:Y:S01]  /*c7f0*/  IMAD.X R31, RZ, RZ, R201.reuse, P4 ;  /* 0x000000ffff1f7224 */ /* 0x100fe200020e06c9 */
[----:B------:R-:W-:Y:S01]  /*c800*/  LOP3.LUT R34, R34, R35, RZ, 0x3c, !PT ;  /* 0x0000002322227212 */ /* 0x000fe200078e3cff */
[----:B------:R-:W-:Y:S01]  /*c810*/  IMAD.X R35, RZ, RZ, R201, P3 ;  /* 0x000000ffff237224 */ /* 0x000fe200018e06c9 */
[----:B------:R-:W-:Y:S02]  /*c820*/  IADD3 R45, P4, R200, 0x8000, RZ ;  /* 0x00008000c82d7810 */ /* 0x000fe40007f9e0ff */
[----:B------:R-:W-:Y:S02]  /*c830*/  SHF.R.U64 R38, R38, 0x3, RZ ;  /* 0x0000000326267819 */ /* 0x000fe400000012ff */
[----:B------:R-:W-:-:S02]  /*c840*/  LOP3.LUT R42, R42, R43, RZ, 0x3c, !PT ;  /* 0x0000002b2a2a7212 */ /* 0x000fc400078e3cff */
[----:B------:R-:W-:Y:S02]  /*c850*/  SHF.R.U64 R28, R28, 0x3, RZ ;  /* 0x000000031c1c7819 */ /* 0x000fe400000012ff */
[C---:B------:R-:W-:Y:S02]  /*c860*/  IADD3 R47, P3, R200.reuse, 0x8020, RZ ;  /* 0x00008020c82f7810 */ /* 0x040fe40007f7e0ff */
[----:B------:R-:W-:Y:S02]  /*c870*/  IADD3.X R43, RZ, R201, RZ, P5, !PT ;  /* 0x000000c9ff2b7210 */ /* 0x000fe40002ffe4ff */
[C---:B------:R-:W-:Y:S02]  /*c880*/  LOP3.LUT R53, R200.reuse, 0x380, RZ, 0xc0, !PT ;  /* 0x00000380c8357812 */ /* 0x040fe400078ec0ff */
[----:B------:R-:W-:Y:S02]  /*c890*/  IADD3 R51, P5, R200, 0xc000, RZ ;  /* 0x0000c000c8337810 */ /* 0x000fe40007fbe0ff */
[----:B------:R-:W-:-:S02]  /*c8a0*/  LOP3.LUT R44, R45, 0x380, RZ, 0xc0, !PT ;  /* 0x000003802d2c7812 */ /* 0x000fc400078ec0ff */
[----:B------:R-:W-:Y:S01]  /*c8b0*/  LOP3.LUT R38, R38, R39, RZ, 0x3c, !PT ;  /* 0x0000002726267212 */ /* 0x000fe200078e3cff */
[--C-:B------:R-:W-:Y:S01]  /*c8c0*/  IMAD.X R39, RZ, RZ, R201.reuse, P2 ;  /* 0x000000ffff277224 */ /* 0x100fe200010e06c9 */
[----:B------:R-:W-:Y:S01]  /*c8d0*/  F2FP.BF16.F32.PACK_AB R6, R29, R6 ;  /* 0x000000061d06723e */ /* 0x000fe200000010ff */
[----:B------:R-:W-:Y:S01]  /*c8e0*/  IMAD.X R29, RZ, RZ, R201, P6 ;  /* 0x000000ffff1d7224 */ /* 0x000fe200030e06c9 */
[----:B------:R-:W-:Y:S02]  /*c8f0*/  LOP3.LUT R28, R28, R5, RZ, 0x3c, !PT ;  /* 0x000000051c1c7212 */ /* 0x000fe400078e3cff */
[----:B------:R-:W-:Y:S02]  /*c900*/  IADD3 R49, P2, R200, 0x8040, RZ ;  /* 0x00008040c8317810 */ /* 0x000fe40007f5e0ff */
[----:B------:R-:W-:Y:S02]  /*c910*/  LOP3.LUT R46, R47, 0x380, RZ, 0xc0, !PT ;  /* 0x000003802f2e7812 */ /* 0x000fe400078ec0ff */
[----:B------:R-:W-:-:S02]  /*c920*/  SHF.R.U64 R53, R53, 0x3, RZ ;  /* 0x0000000335357819 */ /* 0x000fc400000012ff */
[----:B------:R-:W-:Y:S02]  /*c930*/  LOP3.LUT R50, R51, 0x380, RZ, 0xc0, !PT ;  /* 0x0000038033327812 */ /* 0x000fe400078ec0ff */
[----:B------:R-:W-:Y:S02]  /*c940*/  SHF.R.U64 R44, R44, 0x3, RZ ;  /* 0x000000032c2c7819 */ /* 0x000fe400000012ff */
[----:B------:R-:W-:Y:S02]  /*c950*/  MOV R31, R30 ;  /* 0x0000001e001f7202 */ /* 0x000fe40000000f00 */
[----:B------:R-:W-:Y:S02]  /*c960*/  LOP3.LUT R48, R49, 0x380, RZ, 0xc0, !PT ;  /* 0x0000038031307812 */ /* 0x000fe400078ec0ff */
[----:B------:R-:W-:Y:S02]  /*c970*/  SHF.R.U64 R46, R46, 0x3, RZ ;  /* 0x000000032e2e7819 */ /* 0x000fe400000012ff */
[----:B------:R-:W-:-:S02]  /*c980*/  MOV R30, R28 ;  /* 0x0000001c001e7202 */ /* 0x000fc40000000f00 */
[----:B------:R-:W-:Y:S01]  /*c990*/  LOP3.LUT R52, R53, R200, RZ, 0x3c, !PT ;  /* 0x000000c835347212 */ /* 0x000fe200078e3cff */
[----:B------:R-:W1:Y:S01]  /*c9a0*/  LDC.64 R28, c[0x0][0xb78] ;  /* 0x0002de00ff1c7b82 */ /* 0x000e620000000a00 */
[----:B------:R-:W-:Y:S01]  /*c9b0*/  SHF.R.U64 R50, R50, 0x3, RZ ;  /* 0x0000000332327819 */ /* 0x000fe200000012ff */
[--C-:B------:R-:W-:Y:S01]  /*c9c0*/  IMAD.MOV.U32 R53, RZ, RZ, R201.reuse ;  /* 0x000000ffff357224 */ /* 0x100fe200078e00c9 */
[----:B------:R-:W-:Y:S01]  /*c9d0*/  LOP3.LUT R44, R44, R45, RZ, 0x3c, !PT ;  /* 0x0000002d2c2c7212 */ /* 0x000fe200078e3cff */
[--C-:B------:R-:W-:Y:S01]  /*c9e0*/  IMAD.X R45, RZ, RZ, R201.reuse, P4 ;  /* 0x000000ffff2d7224 */ /* 0x100fe200020e06c9 */
[----:B------:R-:W-:Y:S02]  /*c9f0*/  F2FP.BF16.F32.PACK_AB R4, R25, R4 ;  /* 0x000000041904723e */ /* 0x000fe400000010ff */
[----:B------:R-:W-:Y:S02]  /*ca00*/  SHF.R.U64 R48, R48, 0x3, RZ ;  /* 0x0000000330307819 */ /* 0x000fe400000012ff */
[----:B------:R-:W-:Y:S01]  /*ca10*/  LOP3.LUT R46, R46, R47, RZ, 0x3c, !PT ;  /* 0x0000002f2e2e7212 */ /* 0x000fe200078e3cff */
[----:B------:R-:W-:Y:S01]  /*ca20*/  IMAD.X R47, RZ, RZ, R201, P3 ;  /* 0x000000ffff2f7224 */ /* 0x000fe200018e06c9 */
[----:B------:R-:W-:-:S02]  /*ca30*/  IADD3 R25, P4, R200, 0xc020, RZ ;  /* 0x0000c020c8197810 */ /* 0x000fc40007f9e0ff */
[----:B------:R-:W-:Y:S02]  /*ca40*/  LOP3.LUT R50, R50, R51, RZ, 0x3c, !PT ;  /* 0x0000003332327212 */ /* 0x000fe400078e3cff */
[----:B------:R-:W-:Y:S02]  /*ca50*/  IADD3 R51, P3, R200, 0xc040, RZ ;  /* 0x0000c040c8337810 */ /* 0x000fe40007f7e0ff */
[----:B------:R-:W-:Y:S02]  /*ca60*/  MOV R53, R52 ;  /* 0x0000003400357202 */ /* 0x000fe40000000f00 */
[----:B------:R-:W-:Y:S01]  /*ca70*/  F2FP.BF16.F32.PACK_AB R5, R57, R56 ;  /* 0x000000383905723e */ /* 0x000fe200000010ff */
[--C-:B------:R-:W-:Y:S01]  /*ca80*/  IMAD.X R57, RZ, RZ, R201.reuse, P4 ;  /* 0x000000ffff397224 */ /* 0x100fe200020e06c9 */
[----:B------:R-:W-:Y:S01]  /*ca90*/  F2FP.BF16.F32.PACK_AB R7, R160, R7 ;  /* 0x00000007a007723e */ /* 0x000fe200000010ff */
[----:B------:R-:W-:Y:S01]  /*caa0*/  BAR.SYNC.DEFER_BLOCKING 0x1, 0x100 ;  /* 0x0044000000007b1d */ /* 0x000fe20000010000 */
[----:B------:R-:W-:Y:S01]  /*cab0*/  LOP3.LUT R48, R48, R49, RZ, 0x3c, !PT ;  /* 0x0000003130307212 */ /* 0x000fe200078e3cff */
[----:B------:R-:W-:Y:S01]  /*cac0*/  IMAD.X R49, RZ, RZ, R201, P2 ;  /* 0x000000ffff317224 */ /* 0x000fe200010e06c9 */
[----:B------:R-:W-:-:S02]  /*cad0*/  LOP3.LUT R56, R25, 0x380, RZ, 0xc0, !PT ;  /* 0x0000038019387812 */ /* 0x000fc400078ec0ff */
[----:B------:R-:W-:Y:S02]  /*cae0*/  IADD3 R55, P2, R200, 0xc060, RZ ;  /* 0x0000c060c8377810 */ /* 0x000fe40007f5e0ff */
[----:B------:R-:W-:Y:S02]  /*caf0*/  LOP3.LUT R52, R51, 0x380, RZ, 0xc0, !PT ;  /* 0x0000038033347812 */ /* 0x000fe400078ec0ff */
[----:B------:R-:W-:Y:S02]  /*cb00*/  SHF.R.U64 R56, R56, 0x3, RZ ;  /* 0x0000000338387819 */ /* 0x000fe400000012ff */
[----:B------:R-:W-:Y:S01]  /*cb10*/  MOV R161, R20 ;  /* 0x0000001400a17202 */ /* 0x000fe20000000f00 */
[----:B------:R-:W-:Y:S01]  /*cb20*/  IMAD.U32 R21, RZ, RZ, UR9 ;  /* 0x00000009ff157e24 */ /* 0x000fe2000f8e00ff */
[----:B------:R-:W-:Y:S01]  /*cb30*/  F2FP.BF16.F32.PACK_AB R8, R8, R9 ;  /* 0x000000090808723e */ /* 0x000fe200000010ff */
[----:B------:R-:W-:Y:S01]  /*cb40*/  IMAD.U32 R21, RZ, RZ, UR5 ;  /* 0x00000005ff157e24 */ /* 0x000fe2000f8e00ff */
[----:B------:R-:W-:Y:S01]  /*cb50*/  F2FP.BF16.F32.PACK_AB R10, R10, R11 ;  /* 0x0000000b0a0a723e */ /* 0x000fe200000010ff */
[----:B------:R-:W-:Y:S01]  /*cb60*/  USHF.R.S32.HI UR5, URZ, 0x1f, UR44 ;  /* 0x0000001f3f057899 */ /* 0x000fe2000801142c */
[----:B------:R-:W-:Y:S01]  /*cb70*/  LOP3.LUT R54, R55, 0x380, RZ, 0xc0, !PT ;  /* 0x0000038037367812 */ /* 0x000fe200078ec0ff */
[----:B------:R-:W-:Y:S01]  /*cb80*/  IMAD.U32 R20, RZ, RZ, UR8 ;  /* 0x00000008ff147e24 */ /* 0x000fe2000f8e00ff */
[----:B------:R-:W-:-:S02]  /*cb90*/  SHF.R.U64 R52, R52, 0x3, RZ ;  /* 0x0000000334347819 */ /* 0x000fc400000012ff */
[----:B------:R-:W-:Y:S01]  /*cba0*/  MOV R160, R26 ;  /* 0x0000001a00a07202 */ /* 0x000fe20000000f00 */
[----:B-1----:R-:W-:Y:S01]  /*cbb0*/  IMAD.WIDE.U32 R20, R28, UR44, R20 ;  /* 0x0000002c1c147c25 */ /* 0x002fe2000f8e0014 */
[----:B------:R-:W-:Y:S01]  /*cbc0*/  F2FP.BF16.F32.PACK_AB R9, R156, R61 ;  /* 0x0000003d9c09723e */ /* 0x000fe200000010ff */
[----:B------:R1:W-:Y:S01]  /*cbd0*/  STSM.16.M88.4 [R53], R4 ;  /* 0x0000000435007844 */ /* 0x0003e20000000200 */
[----:B------:R-:W-:Y:S02]  /*cbe0*/  F2FP.BF16.F32.PACK_AB R11, R155, R64 ;  /* 0x000000409b0b723e */ /* 0x000fe400000010ff */
[----:B------:R-:W-:Y:S02]  /*cbf0*/  F2FP.BF16.F32.PACK_AB R12, R12, R13 ;  /* 0x0000000d0c0c723e */ /* 0x000fe400000010ff */
[----:B------:R-:W-:Y:S02]  /*cc00*/  F2FP.BF16.F32.PACK_AB R14, R14, R15 ;  /* 0x0000000f0e0e723e */ /* 0x000fe400000010ff */
[----:B------:R-:W-:-:S02]  /*cc10*/  F2FP.BF16.F32.PACK_AB R13, R158, R65 ;  /* 0x000000419e0d723e */ /* 0x000fc400000010ff */
[----:B------:R-:W-:Y:S02]  /*cc20*/  F2FP.BF16.F32.PACK_AB R15, R157, R152 ;  /* 0x000000989d0f723e */ /* 0x000fe400000010ff */
[----:B------:R-:W-:Y:S02]  /*cc30*/  F2FP.BF16.F32.PACK_AB R16, R16, R17 ;  /* 0x000000111010723e */ /* 0x000fe400000010ff */
[----:B------:R-:W-:Y:S02]  /*cc40*/  F2FP.BF16.F32.PACK_AB R18, R18, R19 ;  /* 0x000000131212723e */ /* 0x000fe400000010ff */
[----:B------:R-:W-:Y:S01]  /*cc50*/  LOP3.LUT R56, R56, R25, RZ, 0x3c, !PT ;  /* 0x0000001938387212 */ /* 0x000fe200078e3cff */
[----:B-1----:R-:W-:Y:S01]  /*cc60*/  IMAD.X R53, RZ, RZ, R201, P3 ;  /* 0x000000ffff357224 */ /* 0x002fe200018e06c9 */
[----:B------:R-:W-:Y:S02]  /*cc70*/  F2FP.BF16.F32.PACK_AB R4, R33, R32 ;  /* 0x000000202104723e */ /* 0x000fe400000010ff */
[----:B------:R-:W-:-:S02]  /*cc80*/  F2FP.BF16.F32.PACK_AB R5, R154, R23 ;  /* 0x000000179a05723e */ /* 0x000fc400000010ff */
[----:B------:R-:W-:Y:S02]  /*cc90*/  F2FP.BF16.F32.PACK_AB R6, R37, R36 ;  /* 0x000000242506723e */ /* 0x000fe400000010ff */
[----:B------:R-:W-:Y:S02]  /*cca0*/  F2FP.BF16.F32.PACK_AB R7, R153, R60 ;  /* 0x0000003c9907723e */ /* 0x000fe400000010ff */
[----:B------:R-:W-:Y:S02]  /*ccb0*/  MOV R34, R34 ;  /* 0x0000002200227202 */ /* 0x000fe40000000f00 */
[----:B------:R-:W-:Y:S01]  /*ccc0*/  F2FP.BF16.F32.PACK_AB R17, R59, R58 ;  /* 0x0000003a3b11723e */ /* 0x000fe200000010ff */
[----:B------:R1:W-:Y:S01]  /*ccd0*/  STSM.16.M88.4 [R161], R4 ;  /* 0x00000004a1007844 */ /* 0x0003e20000000200 */
[----:B------:R-:W-:Y:S02]  /*cce0*/  F2FP.BF16.F32.PACK_AB R19, R63, R62 ;  /* 0x0000003e3f13723e */ /* 0x000fe400000010ff */
[----:B------:R-:W-:Y:S01]  /*ccf0*/  F2FP.BF16.F32.PACK_AB R72, R73, R72 ;  /* 0x000000484948723e */ /* 0x000fe200000010ff */
[----:B------:R-:W-:Y:S01]  /*cd00*/  STSM.16.M88.4 [R160], R8 ;  /* 0x00000008a0007844 */ /* 0x000fe20000000200 */
[----:B------:R-:W-:-:S02]  /*cd10*/  MOV R38, R38 ;  /* 0x0000002600267202 */ /* 0x000fc40000000f00 */
[----:B------:R-:W-:Y:S01]  /*cd20*/  F2FP.BF16.F32.PACK_AB R24, R24, R3 ;  /* 0x000000031818723e */ /* 0x000fe200000010ff */
[----:B------:R-:W-:Y:S01]  /*cd30*/  STSM.16.M88.4 [R31], R12 ;  /* 0x0000000c1f007844 */ /* 0x000fe20000000200 */
[----:B------:R-:W-:Y:S02]  /*cd40*/  F2FP.BF16.F32.PACK_AB R25, R67, R66 ;  /* 0x000000424319723e */ /* 0x000fe400000010ff */
[----:B------:R-:W-:Y:S01]  /*cd50*/  F2FP.BF16.F32.PACK_AB R26, R69, R68 ;  /* 0x00000044451a723e */ /* 0x000fe200000010ff */
[----:B------:R-:W-:Y:S01]  /*cd60*/  STSM.16.M88.4 [R34], R16 ;  /* 0x0000001022007844 */ /* 0x000fe20000000200 */
[----:B------:R-:W-:Y:S02]  /*cd70*/  F2FP.BF16.F32.PACK_AB R27, R71, R70 ;  /* 0x00000046471b723e */ /* 0x000fe400000010ff */
[----:B------:R-:W-:Y:S01]  /*cd80*/  F2FP.BF16.F32.PACK_AB R73, R159, R74 ;  /* 0x0000004a9f49723e */ /* 0x000fe200000010ff */
[----:B-1----:R-:W-:Y:S01]  /*cd90*/  IMAD R4, R28, UR5, RZ ;  /* 0x000000051c047c24 */ /* 0x002fe2000f8e02ff */
[----:B------:R-:W-:Y:S01]  /*cda0*/  F2FP.BF16.F32.PACK_AB R80, R81, R80 ;  /* 0x000000505150723e */ /* 0x000fe200000010ff */
[----:B------:R-:W-:Y:S01]  /*cdb0*/  STSM.16.M88.4 [R38], R24 ;  /* 0x0000001826007844 */ /* 0x000fe20000000200 */
[----:B------:R-:W-:Y:S01]  /*cdc0*/  SHF.R.U64 R54, R54, 0x3, RZ ;  /* 0x0000000336367819 */ /* 0x000fe200000012ff */
[----:B------:R-:W-:Y:S01]  /*cdd0*/  IMAD R4, R29, UR44, R4 ;  /* 0x0000002c1d047c24 */ /* 0x000fe2000f8e0204 */
[----:B------:R-:W-:Y:S01]  /*cde0*/  LOP3.LUT R52, R52, R51, RZ, 0x3c, !PT ;  /* 0x0000003334347212 */ /* 0x000fe200078e3cff */
[----:B------:R-:W-:Y:S01]  /*cdf0*/  IMAD.X R51, RZ, RZ, R201, P5 ;  /* 0x000000ffff337224 */ /* 0x000fe200028e06c9 */
[----:B------:R-:W-:-:S02]  /*ce00*/  MOV R40, R40 ;  /* 0x0000002800287202 */ /* 0x000fc40000000f00 */
[----:B------:R-:W-:Y:S02]  /*ce10*/  F2FP.BF16.F32.PACK_AB R74, R77, R76 ;  /* 0x0000004c4d4a723e */ /* 0x000fe400000010ff */
[----:B------:R-:W-:Y:S02]  /*ce20*/  F2FP.BF16.F32.PACK_AB R75, R78, R75 ;  /* 0x0000004b4e4b723e */ /* 0x000fe400000010ff */
[----:B------:R-:W-:Y:S02]  /*ce30*/  F2FP.BF16.F32.PACK_AB R81, R79, R82 ;  /* 0x000000524f51723e */ /* 0x000fe400000010ff */
[----:B------:R-:W-:Y:S01]  /*ce40*/  F2FP.BF16.F32.PACK_AB R88, R89, R88 ;  /* 0x000000585958723e */ /* 0x000fe200000010ff */
[----:B------:R-:W-:Y:S01]  /*ce50*/  STSM.16.M88.4 [R40], R72 ;  /* 0x0000004828007844 */ /* 0x000fe20000000200 */
[----:B------:R-:W-:Y:S02]  /*ce60*/  MOV R42, R42 ;  /* 0x0000002a002a7202 */ /* 0x000fe40000000f00 */
[----:B------:R-:W-:-:S02]  /*ce70*/  F2FP.BF16.F32.PACK_AB R82, R85, R84 ;  /* 0x000000545552723e */ /* 0x000fc400000010ff */
[----:B------:R-:W-:Y:S02]  /*ce80*/  F2FP.BF16.F32.PACK_AB R83, R86, R83 ;  /* 0x000000535653723e */ /* 0x000fe400000010ff */
[----:B------:R-:W-:Y:S02]  /*ce90*/  F2FP.BF16.F32.PACK_AB R89, R87, R90 ;  /* 0x0000005a5759723e */ /* 0x000fe400000010ff */
[----:B------:R-:W-:Y:S01]  /*cea0*/  F2FP.BF16.F32.PACK_AB R96, R97, R96 ;  /* 0x000000606160723e */ /* 0x000fe200000010ff */
[----:B------:R-:W-:Y:S01]  /*ceb0*/  STSM.16.M88.4 [R42], R80 ;  /* 0x000000502a007844 */ /* 0x000fe20000000200 */
[----:B------:R-:W-:Y:S02]  /*cec0*/  MOV R44, R44 ;  /* 0x0000002c002c7202 */ /* 0x000fe40000000f00 */
[----:B------:R-:W-:Y:S02]  /*ced0*/  F2FP.BF16.F32.PACK_AB R90, R93, R92 ;  /* 0x0000005c5d5a723e */ /* 0x000fe400000010ff */
[----:B------:R-:W-:-:S02]  /*cee0*/  F2FP.BF16.F32.PACK_AB R91, R94, R91 ;  /* 0x0000005b5e5b723e */ /* 0x000fc400000010ff */
[----:B------:R-:W-:Y:S02]  /*cef0*/  F2FP.BF16.F32.PACK_AB R97, R95, R98 ;  /* 0x000000625f61723e */ /* 0x000fe400000010ff */
[----:B------:R-:W-:Y:S01]  /*cf00*/  F2FP.BF16.F32.PACK_AB R104, R105, R104 ;  /* 0x000000686968723e */ /* 0x000fe200000010ff */
[----:B------:R-:W-:Y:S01]  /*cf10*/  STSM.16.M88.4 [R44], R88 ;  /* 0x000000582c007844 */ /* 0x000fe20000000200 */
[----:B------:R-:W-:Y:S02]  /*cf20*/  MOV R46, R46 ;  /* 0x0000002e002e7202 */ /* 0x000fe40000000f00 */
[----:B------:R-:W-:Y:S02]  /*cf30*/  F2FP.BF16.F32.PACK_AB R98, R101, R100 ;  /* 0x000000646562723e */ /* 0x000fe400000010ff */
[----:B------:R-:W-:Y:S02]  /*cf40*/  F2FP.BF16.F32.PACK_AB R99, R102, R99 ;  /* 0x000000636663723e */ /* 0x000fe400000010ff */
[----:B------:R-:W-:-:S02]  /*cf50*/  F2FP.BF16.F32.PACK_AB R105, R107, R106 ;  /* 0x0000006a6b69723e */ /* 0x000fc400000010ff */
[----:B------:R-:W-:Y:S01]  /*cf60*/  F2FP.BF16.F32.PACK_AB R112, R113, R112 ;  /* 0x000000707170723e */ /* 0x000fe200000010ff */
[----:B------:R-:W-:Y:S01]  /*cf70*/  STSM.16.M88.4 [R46], R96 ;  /* 0x000000602e007844 */ /* 0x000fe20000000200 */
[----:B------:R-:W-:Y:S02]  /*cf80*/  LOP3.LUT R54, R54, R55, RZ, 0x3c, !PT ;  /* 0x0000003736367212 */ /* 0x000fe400078e3cff */
[----:B------:R-:W-:Y:S02]  /*cf90*/  MOV R48, R48 ;  /* 0x0000003000307202 */ /* 0x000fe40000000f00 */
[----:B------:R-:W-:Y:S02]  /*cfa0*/  F2FP.BF16.F32.PACK_AB R106, R109, R108 ;  /* 0x0000006c6d6a723e */ /* 0x000fe400000010ff */
[----:B------:R-:W-:Y:S02]  /*cfb0*/  F2FP.BF16.F32.PACK_AB R107, R111, R110 ;  /* 0x0000006e6f6b723e */ /* 0x000fe400000010ff */
[----:B------:R-:W-:-:S02]  /*cfc0*/  F2FP.BF16.F32.PACK_AB R113, R115, R114 ;  /* 0x000000727371723e */ /* 0x000fc400000010ff */
[----:B------:R-:W-:Y:S01]  /*cfd0*/  F2FP.BF16.F32.PACK_AB R120, R121, R120 ;  /* 0x000000787978723e */ /* 0x000fe200000010ff */
[----:B------:R-:W-:Y:S01]  /*cfe0*/  STSM.16.M88.4 [R48], R104 ;  /* 0x0000006830007844 */ /* 0x000fe20000000200 */
[----:B------:R-:W-:Y:S02]  /*cff0*/  IADD3.X R55, RZ, R201, RZ, P2, !PT ;  /* 0x000000c9ff377210 */ /* 0x000fe400017fe4ff */
[----:B------:R-:W-:Y:S02]  /*d000*/  F2FP.BF16.F32.PACK_AB R114, R117, R116 ;  /* 0x000000747572723e */ /* 0x000fe400000010ff */
[----:B------:R-:W-:Y:S02]  /*d010*/  F2FP.BF16.F32.PACK_AB R115, R119, R118 ;  /* 0x000000767773723e */ /* 0x000fe400000010ff */
[----:B------:R-:W-:Y:S02]  /*d020*/  F2FP.BF16.F32.PACK_AB R121, R123, R122 ;  /* 0x0000007a7b79723e */ /* 0x000fe400000010ff */
[----:B------:R-:W-:Y:S01]  /*d030*/  F2FP.BF16.F32.PACK_AB R128, R129, R128 ;  /* 0x000000808180723e */ /* 0x000fe200000010ff */
[----:B------:R-:W-:Y:S01]  /*d040*/  STSM.16.M88.4 [R30], R112 ;  /* 0x000000701e007844 */ /* 0x000fe20000000200 */
        /* <DEDUP_REMOVED lines=16> */
[----:B------:R-:W-:Y:S01]  /*d150*/  MOV R54, R54 ;  /* 0x0000003600367202 */ /* 0x000fe20000000f00 */
[----:B------:R-:W-:Y:S01]  /*d160*/  STSM.16.M88.4 [R52], R136 ;  /* 0x0000008834007844 */ /* 0x000fe20000000200 */
[----:B------:R-:W-:Y:S02]  /*d170*/  F2FP.BF16.F32.PACK_AB R146, R149, R148 ;  /* 0x000000949592723e */ /* 0x000fe400000010ff */
[----:B------:R-:W-:Y:S02]  /*d180*/  F2FP.BF16.F32.PACK_AB R147, R151, R150 ;  /* 0x000000969793723e */ /* 0x000fe400000010ff */
[C---:B------:R-:W-:Y:S02]  /*d190*/  ISETP.GE.OR P0, PT, R103.reuse, UR10, P0 ;  /* 0x0000000a67007c0c */ /* 0x040fe40008706670 */
[----:B------:R-:W-:Y:S01]  /*d1a0*/  SHF.R.S32.HI R3, RZ, 0x1f, R103 ;  /* 0x0000001fff037819 */ /* 0x000fe20000011467 */
[----:B------:R-:W-:Y:S01]  /*d1b0*/  STSM.16.M88.4 [R54], R144 ;  /* 0x0000009036007844 */ /* 0x000fe20000000200 */
[----:B------:R-:W-:Y:S01]  /*d1c0*/  IADD3 R103, P2, R103, R20, RZ ;  /* 0x0000001467677210 */ /* 0x000fe20007f5e0ff */
[----:B------:R-:W-:Y:S01]  /*d1d0*/  @!PT LDS RZ, [RZ] ;  /* 0x00000000fffff984 */ /* 0x000fe20000000800 */
[----:B------:R-:W-:Y:S01]  /*d1e0*/  @!PT LDS RZ, [RZ] ;  /* 0x00000000fffff984 */ /* 0x000fe20000000800 */
[----:B------:R-:W-:Y:S01]  /*d1f0*/  @!PT LDS RZ, [RZ] ;  /* 0x00000000fffff984 */ /* 0x000fe20000000800 */
[----:B------:R-:W-:Y:S01]  /*d200*/  @!PT LDS RZ, [RZ] ;  /* 0x00000000fffff984 */ /* 0x000fe20000000800 */
[----:B------:R1:W-:Y:S06]  /*d210*/  MEMBAR.ALL.CTA ;  /* 0x0000000000007992 */ /* 0x0003ec0000008000 */
[----:B-1----:R-:W1:Y:S01]  /*d220*/  FENCE.VIEW.ASYNC.S ;  /* 0x00000000000073c6 */ /* 0x002e620000000000 */
[----:B------:R-:W-:Y:S01]  /*d230*/  IADD3.X R20, R3, R21, R4, P2, !PT ;  /* 0x0000001503147210 */ /* 0x000fe200017fe404 */
[----:B-1----:R-:W-:Y:S06]  /*d240*/  BAR.ARV 0x1, 0x120 ;  /* 0x0044800000007b1d */ /* 0x002fec0000002000 */
[C---:B------:R-:W-:Y:S01]  /*d250*/  LEA R4, P2, R103.reuse, UR6, 0x2 ;  /* 0x0000000667047c11 */ /* 0x040fe2000f8410ff */
[----:B------:R-:W1:Y:S03]  /*d260*/  SHFL.IDX PT, R3, R211, RZ, 0x1f ;  /* 0x00001fffd3037589 */ /* 0x000e6600000e0000 */
[----:B------:R-:W-:-:S05]  /*d270*/  LEA.HI.X R5, R103, UR7, R20, 0x2, P2 ;  /* 0x0000000767057c11 */ /* 0x000fca00090f1414 */
[----:B------:R2:W-:Y:S04]  /*d280*/  @!P0 STG.E desc[UR12][R4.64], R2 ;  /* 0x0000000204008986 */ /* 0x0005e8000c10190c */
[----:B------:R2:W-:Y:S01]  /*d290*/  @!P1 STG.E desc[UR12][R4.64+0x20], R0 ;  /* 0x0000200004009986 */ /* 0x0005e2000c10190c */
[----:B-1----:R-:W-:-:S13]  /*d2a0*/  ISETP.NE.AND P0, PT, R3, 0x7, PT ;  /* 0x000000070300780c */ /* 0x002fda0003f05270 */
[----:B--2---:R-:W-:Y:S05]  /*d2b0*/  @P0 BRA `(.L_x_972) ;  /* 0x0000000c00180947 */ /* 0x004fea0003800000 */
        /* <DEDUP_REMOVED lines=31> */
.L_x_974:
[----:B------:R-:W-:Y:S05]  /*d4b0*/  BSYNC B0 ;  /* 0x0000000000007941 */ /* 0x000fea0003800000 */
.L_x_973:
[----:B------:R-:W-:Y:S05]  /*d4c0*/  BRA `(.L_x_972) ;  /* 0x0000000800947947 */ /* 0x000fea0003800000 */
.L_x_971:
[----:B------:R-:W1:Y:S01]  /*d4d0*/  LDC.64 R8, c[0x0][0xae0] ;  /* 0x0002b800ff087b82 */ /* 0x000e620000000a00 */
[----:B------:R-:W-:Y:S01]  /*d4e0*/  ISETP.GT.AND P0, PT, R213, 0x7f, PT ;  /* 0x0000007fd500780c */ /* 0x000fe20003f04270 */
[----:B------:R-:W-:Y:S01]  /*d4f0*/  USHF.R.S32.HI UR5, URZ, 0x1f, UR43 ;  /* 0x0000001f3f057899 */ /* 0x000fe2000801142b */
[--C-:B------:R-:W-:Y:S01]  /*d500*/  SHF.R.S32.HI R203, RZ, 0x1f, R202.reuse ;  /* 0x0000001fffcb7819 */ /* 0x100fe200000114ca */
[----:B------:R-:W-:Y:S01]  /*d510*/  USHF.R.S32.HI UR6, URZ, 0x1f, UR44 ;  /* 0x0000001f3f067899 */ /* 0x000fe2000801142c */
[----:B------:R-:W-:Y:S03]  /*d520*/  BSSY B0, `(.L_x_975) ;  /* 0x000001d000007945 */ /* 0x000fe60003800000 */
[----:B------:R-:W2:Y:S08]  /*d530*/  LDC R14, c[0x0][0xdac] ;  /* 0x00036b00ff0e7b82 */ /* 0x000eb00000000800 */
[----:B------:R-:W3:Y:S01]  /*d540*/  LDC.64 R10, c[0x0][0xae8] ;  /* 0x0002ba00ff0a7b82 */ /* 0x000ee20000000a00 */
[----:B-1----:R-:W-:-:S04]  /*d550*/  IMAD.WIDE.U32 R6, R8, UR43, R202 ;  /* 0x0000002b08067c25 */ /* 0x002fc8000f8e00ca */
[----:B------:R-:W-:Y:S01]  /*d560*/  IMAD R8, R8, UR5, RZ ;  /* 0x0000000508087c24 */ /* 0x000fe2000f8e02ff */
[----:B------:R-:W-:Y:S06]  /*d570*/  @P0 BRA `(.L_x_976) ;  /* 0x00000000005c0947 */ /* 0x000fec0003800000 */
[----:B------:R-:W1:Y:S01]  /*d580*/  S2R R0, SR_TID.X ;  /* 0x0000000000007919 */ /* 0x000e620000002100 */
[----:B------:R-:W-:Y:S01]  /*d590*/  IMAD.U32 R2, RZ, RZ, UR42 ;  /* 0x0000002aff027e24 */ /* 0x000fe2000f8e00ff */
[----:B------:R-:W-:-:S04]  /*d5a0*/  ULDC UR7, c[0x0][0xa88] ;  /* 0x0002a20000077ab9 */ /* 0x000fc80000000800 */
[----:B-1----:R-:W-:-:S04]  /*d5b0*/  IADD3 R2, R2, -0x80, R0 ;  /* 0xffffff8002027810 */ /* 0x002fc80007ffe000 */
[----:B------:R-:W-:-:S13]  /*d5c0*/  ISETP.GE.AND P0, PT, R2, UR7, PT ;  /* 0x0000000702007c0c */ /* 0x000fda000bf06270 */
[----:B------:R-:W-:Y:S05]  /*d5d0*/  @P0 BRA `(.L_x_976) ;  /* 0x0000000000440947 */ /* 0x000fea0003800000 */
[----:B------:R-:W1:Y:S01]  /*d5e0*/  LDC.64 R4, c[0x0][0xb70] ;  /* 0x0002dc00ff047b82 */ /* 0x000e620000000a00 */
[----:B------:R-:W-:Y:S01]  /*d5f0*/  SHF.R.S32.HI R3, RZ, 0x1f, R2 ;  /* 0x0000001fff037819 */ /* 0x000fe20000011402 */
[----:B------:R-:W-:Y:S01]  /*d600*/  ULDC.64 UR8, c[0x0][0xb40] ;  /* 0x0002d00000087ab9 */ /* 0x000fe20000000a00 */
[----:B------:R-:W-:-:S05]  /*d610*/  ULDC.64 UR10, c[0x0][0x208] ;  /* 0x00008200000a7ab9 */ /* 0x000fca0000000a00 */
[----:B------:R-:W4:Y:S01]  /*d620*/  LDC.64 R12, c[0x0][0xb78] ;  /* 0x0002de00ff0c7b82 */ /* 0x000f220000000a00 */
[C---:B-1----:R-:W-:Y:S02]  /*d630*/  IMAD R0, R4.reuse, UR5, RZ ;  /* 0x0000000504007c24 */ /* 0x042fe4000f8e02ff */
[----:B------:R-:W-:-:S04]  /*d640*/  IMAD.WIDE.U32 R2, R4, UR43, R2 ;  /* 0x0000002b04027c25 */ /* 0x000fc8000f8e0002 */
[----:B------:R-:W-:Y:S02]  /*d650*/  IMAD R5, R5, UR43, R0 ;  /* 0x0000002b05057c24 */ /* 0x000fe4000f8e0200 */
[C---:B----4-:R-:W-:Y:S02]  /*d660*/  IMAD R0, R12.reuse, UR6, RZ ;  /* 0x000000060c007c24 */ /* 0x050fe4000f8e02ff */
[----:B------:R-:W-:Y:S02]  /*d670*/  IMAD.IADD R3, R3, 0x1, R5 ;  /* 0x0000000103037824 */ /* 0x000fe400078e0205 */
[----:B------:R-:W-:Y:S02]  /*d680*/  IMAD R5, R13, UR44, R0 ;  /* 0x0000002c0d057c24 */ /* 0x000fe4000f8e0200 */
[----:B------:R-:W-:-:S04]  /*d690*/  IMAD.WIDE.U32 R2, R12, UR44, R2 ;  /* 0x0000002c0c027c25 */ /* 0x000fc8000f8e0002 */
[----:B------:R-:W-:Y:S01]  /*d6a0*/  IMAD.IADD R3, R3, 0x1, R5 ;  /* 0x0000000103037824 */ /* 0x000fe200078e0205 */
[----:B------:R-:W-:-:S04]  /*d6b0*/  LEA R4, P0, R2, UR8, 0x2 ;  /* 0x0000000802047c11 */ /* 0x000fc8000f8010ff */
[----:B------:R-:W-:Y:S01]  /*d6c0*/  LEA.HI.X R5, R2, UR9, R3, 0x2, P0 ;  /* 0x0000000902057c11 */ /* 0x000fe200080f1403 */
[----:B------:R-:W-:-:S05]  /*d6d0*/  IMAD.MOV.U32 R3, RZ, RZ, -0x800000 ;  /* 0xff800000ff037424 */ /* 0x000fca00078e00ff */
[----:B------:R1:W-:Y:S03]  /*d6e0*/  STG.E desc[UR10][R4.64], R3 ;  /* 0x0000000304007986 */ /* 0x0003e6000c10190a */
.L_x_976:
[----:B------:R-:W-:Y:S05]  /*d6f0*/  BSYNC B0 ;  /* 0x0000000000007941 */ /* 0x000fea0003800000 */
.L_x_975:
[----:B------:R-:W-:Y:S01]  /*d700*/  R2UR UR7, R206 ;  /* 0x00000000ce0772ca */ /* 0x000fe200000e0000 */
[----:B------:R-:W-:Y:S01]  /*d710*/  ULDC UR5, c[0x0][0xa88] ;  /* 0x0002a20000057ab9 */ /* 0x000fe20000000800 */
[C---:B------:R-:W-:Y:S01]  /*d720*/  VIADD R0, R204.reuse, 0x20 ;  /* 0x00000020cc007836 */ /* 0x040fe20000000000 */
[----:B------:R-:W-:Y:S01]  /*d730*/  UIADD3 UR42, -UR42, UR5, URZ ;  /* 0x000000052a2a7290 */ /* 0x000fe2000fffe13f */
[----:B-1----:R-:W-:Y:S01]  /*d740*/  IMAD R3, R9, UR43, R8 ;  /* 0x0000002b09037c24 */ /* 0x002fe2000f8e0208 */
[----:B------:R-:W-:Y:S01]  /*d750*/  SHF.R.S32.HI R205, RZ, 0x1f, R204 ;  /* 0x0000001fffcd7819 */ /* 0x000fe200000114cc */
[----:B------:R-:W-:Y:S01]  /*d760*/  BSSY B0, `(.L_x_977) ;  /* 0x0000026000007945 */ /* 0x000fe20003800000 */
[C---:B------:R-:W-:Y:S01]  /*d770*/  IADD3 R2, R204.reuse, 0x40, RZ ;  /* 0x00000040cc027810 */ /* 0x040fe20007ffe0ff */
[----:B------:R-:W-:Y:S01]  /*d780*/  IMAD.IADD R7, R7, 0x1, R3 ;  /* 0x0000000107077824 */ /* 0x000fe200078e0203 */
[C---:B------:R-:W-:Y:S01]  /*d790*/  ISETP.GE.AND P2, PT, R204.reuse, UR42, PT ;  /* 0x0000002acc007c0c */ /* 0x040fe2000bf46270 */
[----:B------:R-:W-:Y:S01]  /*d7a0*/  VIADD R8, R204, 0x60 ;  /* 0x00000060cc087836 */ /* 0x000fe20000000000 */
[----:B------:R-:W-:Y:S01]  /*d7b0*/  ISETP.GE.AND P0, PT, R0, UR42, PT ;  /* 0x0000002a00007c0c */ /* 0x000fe2000bf06270 */
[C---:B---3--:R-:W-:Y:S01]  /*d7c0*/  IMAD R0, R10.reuse, UR6, RZ ;  /* 0x000000060a007c24 */ /* 0x048fe2000f8e02ff */
[----:B------:R-:W-:Y:S01]  /*d7d0*/  ULOP3.LUT UR5, URZ, UR7, URZ, 0x33, !UPT ;  /* 0x000000073f057292 */ /* 0x000fe2000f8e333f */
[----:B------:R-:W-:Y:S01]  /*d7e0*/  IMAD.WIDE.U32 R6, R10, UR44, R6 ;  /* 0x0000002c0a067c25 */ /* 0x000fe2000f8e0006 */
[----:B------:R-:W-:-:S03]  /*d7f0*/  ISETP.GE.AND P1, PT, R2, UR42, PT ;  /* 0x0000002a02007c0c */ /* 0x000fc6000bf26270 */
[----:B------:R-:W-:Y:S02]  /*d800*/  IMAD R3, R11, UR44, R0 ;  /* 0x0000002c0b037c24 */ /* 0x000fe4000f8e0200 */
[----:B--2---:R-:W-:Y:S02]  /*d810*/  VIADD R5, R14, UR5 ;  /* 0x000000050e057c36 */ /* 0x004fe40008000000 */
[----:B------:R-:W-:Y:S02]  /*d820*/  IMAD.IADD R11, R7, 0x1, R3 ;  /* 0x00000001070b7824 */ /* 0x000fe400078e0203 */
[----:B------:R-:W-:Y:S01]  /*d830*/  IMAD.WIDE R4, R5, 0x80, R204 ;  /* 0x0000008005047825 */ /* 0x000fe200078e02cc */
[----:B------:R-:W-:Y:S06]  /*d840*/  @P2 BRA `(.L_x_978) ;  /* 0x00000000005c2947 */ /* 0x000fec0003800000 */
[C---:B------:R-:W-:Y:S01]  /*d850*/  VIADD R0, R202.reuse, 0x40 ;  /* 0x00000040ca007836 */ /* 0x040fe20000000000 */
[----:B------:R-:W-:Y:S01]  /*d860*/  ULDC UR5, c[0x0][0xa8c] ;  /* 0x0002a30000057ab9 */ /* 0x000fe20000000800 */
[----:B------:R-:W-:Y:S01]  /*d870*/  VIADD R2, R202, 0x80 ;  /* 0x00000080ca027836 */ /* 0x000fe20000000000 */
[----:B------:R-:W-:Y:S01]  /*d880*/  ULDC.64 UR6, c[0x0][0xad8] ;  /* 0x0002b60000067ab9 */ /* 0x000fe20000000a00 */
[----:B------:R-:W-:Y:S01]  /*d890*/  MOV R3, R11 ;  /* 0x0000000b00037202 */ /* 0x000fe20000000f00 */
[----:B------:R-:W-:Y:S01]  /*d8a0*/  IMAD R9, R5, UR6, RZ ;  /* 0x0000000605097c24 */ /* 0x000fe2000f8e02ff */
[----:B------:R-:W-:Y:S01]  /*d8b0*/  ISETP.GE.AND P3, PT, R0, UR5, PT ;  /* 0x0000000500007c0c */ /* 0x000fe2000bf66270 */
[----:B------:R-:W-:Y:S01]  /*d8c0*/  VIADD R0, R202, 0xc0 ;  /* 0x000000c0ca007836 */ /* 0x000fe20000000000 */
[----:B------:R-:W-:Y:S01]  /*d8d0*/  ISETP.GE.AND P4, PT, R2, UR5, PT ;  /* 0x0000000502007c0c */ /* 0x000fe2000bf86270 */
[----:B------:R-:W-:Y:S01]  /*d8e0*/  IMAD.MOV.U32 R2, RZ, RZ, R6 ;  /* 0x000000ffff027224 */ /* 0x000fe200078e0006 */
[----:B------:R-:W-:Y:S01]  /*d8f0*/  ISETP.GE.AND P2, PT, R202, UR5, PT ;  /* 0x00000005ca007c0c */ /* 0x000fe2000bf46270 */
[----:B------:R-:W-:Y:S01]  /*d900*/  IMAD R9, R4, UR7, R9 ;  /* 0x0000000704097c24 */ /* 0x000fe2000f8e0209 */
[----:B------:R-:W-:Y:S01]  /*d910*/  ISETP.GE.AND P5, PT, R0, UR5, PT ;  /* 0x0000000500007c0c */ /* 0x000fe2000bfa6270 */
[----:B------:R-:W-:Y:S01]  /*d920*/  IMAD.WIDE.U32 R2, R4, UR6, R2 ;  /* 0x0000000604027c25 */ /* 0x000fe2000f8e0002 */
[----:B------:R-:W-:Y:S01]  /*d930*/  ULDC.64 UR6, c[0x0][0xa80] ;  /* 0x0002a00000067ab9 */ /* 0x000fe20000000a00 */
[----:B------:R-:W-:-:S02]  /*d940*/  ULDC.64 UR8, c[0x0][0x208] ;  /* 0x0000820000087ab9 */ /* 0x000fc40000000a00 */
[----:B------:R-:W-:Y:S01]  /*d950*/  IMAD.IADD R3, R3, 0x1, R9 ;  /* 0x0000000103037824 */ /* 0x000fe200078e0209 */
[----:B------:R-:W-:-:S04]  /*d960*/  LEA R12, P6, R2, UR6, 0x1 ;  /* 0x00000006020c7c11 */ /* 0x000fc8000f8c08ff */
[----:B------:R-:W-:-:S05]  /*d970*/  LEA.HI.X R13, R2, UR7, R3, 0x1, P6 ;  /* 0x00000007020d7c11 */ /* 0x000fca000b0f0c03 */
[----:B------:R1:W-:Y:S04]  /*d980*/  @!P2 STG.E.128 desc[UR8][R12.64], RZ ;  /* 0x000000ff0c00a986 */ /* 0x0003e8000c101d08 */
[----:B------:R1:W-:Y:S04]  /*d990*/  @!P3 STG.E.128 desc[UR8][R12.64+0x80], RZ ;  /* 0x000080ff0c00b986 */ /* 0x0003e8000c101d08 */
[----:B------:R1:W-:Y:S04]  /*d9a0*/  @!P4 STG.E.128 desc[UR8][R12.64+0x100], RZ ;  /* 0x000100ff0c00c986 */ /* 0x0003e8000c101d08 */
[----:B------:R1:W-:Y:S02]  /*d9b0*/  @!P5 STG.E.128 desc[UR8][R12.64+0x180], RZ ;  /* 0x000180ff0c00d986 */ /* 0x0003e4000c101d08 */
.L_x_978:
[----:B------:R-:W-:Y:S05]  /*d9c0*/  BSYNC B0 ;  /* 0x0000000000007941 */ /* 0x000fea0003800000 */
.L_x_977:
[----:B------:R-:W-:Y:S01]  /*d9d0*/  BSSY B0, `(.L_x_979) ;  /* 0x000001c000007945 */ /* 0x000fe20003800000 */
[----:B------:R-:W-:-:S03]  /*d9e0*/  ISETP.GE.AND P2, PT, R8, UR42, PT ;  /* 0x0000002a08007c0c */ /* 0x000fc6000bf46270 */
[----:B------:R-:W-:Y:S10]  /*d9f0*/  @P0 BRA `(.L_x_980) ;  /* 0x0000000000640947 */ /* 0x000ff40003800000 */
        /* <DEDUP_REMOVED lines=25> */
.L_x_980:
[----:B------:R-:W-:Y:S05]  /*db90*/  BSYNC B0 ;  /* 0x0000000000007941 */ /* 0x000fea0003800000 */
.L_x_979:
[----:B------:R-:W-:Y:S04]  /*dba0*/  BSSY B0, `(.L_x_981) ;  /* 0x000001b000007945 */ /* 0x000fe80003800000 */
[----:B------:R-:W-:Y:S05]  /*dbb0*/  @P1 BRA `(.L_x_982) ;  /* 0x0000000000641947 */ /* 0x000fea0003800000 */
[----:B--2---:R-:W-:Y:S01]  /*dbc0*/  IADD3 R9, P0, R4, 0x40, RZ ;  /* 0x0000004004097810 */ /* 0x004fe20007f1e0ff */
[C---:B------:R-:W-:Y:S01]  /*dbd0*/  VIADD R3, R202.reuse, 0x80 ;  /* 0x00000080ca037836 */ /* 0x040fe20000000000 */
[----:B------:R-:W-:Y:S01]  /*dbe0*/  IADD3 R2, R202, 0x40, RZ ;  /* 0x00000040ca027810 */ /* 0x000fe20007ffe0ff */
[----:B------:R-:W-:Y:S01]  /*dbf0*/  ULDC UR5, c[0x0][0xa8c] ;  /* 0x0002a30000057ab9 */ /* 0x000fe20000000800 */
        /* <DEDUP_REMOVED lines=21> */
.L_x_982:
[----:B------:R-:W-:Y:S05]  /*dd50*/  BSYNC B0 ;  /* 0x0000000000007941 */ /* 0x000fea0003800000 */
.L_x_981:
[----:B------:R-:W-:Y:S04]  /*dd60*/  BSSY B0, `(.L_x_972) ;  /* 0x000001b000007945 */ /* 0x000fe80003800000 */
[----:B------:R-:W-:Y:S05]  /*dd70*/  @P2 BRA `(.L_x_983) ;  /* 0x0000000000642947 */ /* 0x000fea0003800000 */
[----:B------:R-:W-:Y:S01]  /*dd80*/  IADD3 R7, P0, R4, 0x60, RZ ;  /* 0x0000006004077810 */ /* 0x000fe20007f1e0ff */
[----:B------:R-:W-:Y:S01]  /*dd90*/  ULDC UR5, c[0x0][0xa8c] ;  /* 0x0002a30000057ab9 */ /* 0x000fe20000000800 */
[C---:B------:R-:W-:Y:S01]  /*dda0*/  IADD3 R0, R202.reuse, 0x40, RZ ;  /* 0x00000040ca007810 */ /* 0x040fe20007ffe0ff */
[----:B------:R-:W-:Y:S01]  /*ddb0*/  ULDC.64 UR6, c[0x0][0xad8] ;  /* 0x0002b60000067ab9 */ /* 0x000fe20000000a00 */
[----:B------:R-:W-:Y:S01]  /*ddc0*/  IMAD.MOV.U32 R2, RZ, RZ, R6 ;  /* 0x000000ffff027224 */ /* 0x000fe200078e0006 */
[----:B------:R-:W-:Y:S01]  /*ddd0*/  ISETP.GE.AND P1, PT, R202, UR5, PT ;  /* 0x00000005ca007c0c */ /* 0x000fe2000bf26270 */
[----:B------:R-:W-:Y:S01]  /*dde0*/  IMAD.X R4, RZ, RZ, R5, P0 ;  /* 0x000000ffff047224 */ /* 0x000fe200000e0605 */
[----:B------:R-:W-:Y:S01]  /*ddf0*/  ISETP.GE.AND P2, PT, R0, UR5, PT ;  /* 0x0000000500007c0c */ /* 0x000fe2000bf46270 */
[----:B------:R-:W-:Y:S01]  /*de00*/  IMAD.MOV.U32 R3, RZ, RZ, R11 ;  /* 0x000000ffff037224 */ /* 0x000fe200078e000b */
[----:B------:R-:W-:Y:S01]  /*de10*/  ULDC.64 UR8, c[0x0][0x208] ;  /* 0x0000820000087ab9 */ /* 0x000fe20000000a00 */
[----:B------:R-:W-:-:S02]  /*de20*/  VIADD R5, R202, 0x80 ;  /* 0x00000080ca057836 */ /* 0x000fc40000000000 */
[----:B------:R-:W-:Y:S02]  /*de30*/  IMAD R4, R4, UR6, RZ ;  /* 0x0000000604047c24 */ /* 0x000fe4000f8e02ff */
        /* <DEDUP_REMOVED lines=13> */
.L_x_983:
[----:B------:R-:W-:Y:S05]  /*df10*/  BSYNC B0 ;  /* 0x0000000000007941 */ /* 0x000fea0003800000 */
.L_x_972:
[----:B------:R-:W5:Y:S02]  /*df20*/  LDC R0, c[0x0][0xda8] ;  /* 0x00036a00ff007b82 */ /* 0x000f640000000800 */
[----:B-----5:R-:W-:-:S13]  /*df30*/  ISETP.LE.AND P0, PT, R0, UR4, PT ;  /* 0x0000000400007c0c */ /* 0x020fda000bf03270 */
[----:B------:R-:W-:Y:S05]  /*df40*/  @!P0 BRA `(.L_x_984) ;  /* 0xffffff2c00a48947 */ /* 0x000fea000383ffff */
[----:B------:R-:W-:Y:S05]  /*df50*/  EXIT ;  /* 0x000000000000794d */ /* 0x000fea0003800000 */
.L_x_890:
[----:B------:R-:W-:-:S08]  /*df60*/  NOP ;  /* 0x0000000000007918 */ /* 0x000fd00000000000 */
[----:B-1----:R-:W1:-:S00]  /*df70*/  USETMAXREG.DEALLOC.CTAPOOL 0x18 ;  /* 0x00000018000079c8 */ /* 0x002e4000080e0500 */
[----:B-1----:R-:W-:-:S06]  /*df80*/  LOP3.LUT R0, R0, 0x3, RZ, 0xc0, !PT ;  /* 0x0000000300007812 */ /* 0x002fcc00078ec0ff */
[----:B------:R-:W1:Y:S02]  /*df90*/  SHFL.IDX PT, R0, R0, RZ, 0x1f ;  /* 0x00001fff00007589 */ /* 0x000e6400000e0000 */
[----:B-1----:R-:W-:-:S13]  /*dfa0*/  ISETP.NE.AND P0, PT, R0, RZ, PT ;  /* 0x000000ff0000720c */ /* 0x002fda0003f05270 */
[----:B------:R-:W-:Y:S05]  /*dfb0*/  @P0 EXIT ;  /* 0x000000000000094d */ /* 0x000fea0003800000 */
[----:B------:R-:W1:Y:S01]  /*dfc0*/  S2UR UR4, SR_CTAID.X ;  /* 0x00000000000479c3 */ /* 0x000e620000002500 */
[----:B------:R-:W-:Y:S01]  /*dfd0*/  UMOV UR49, URZ ;  /* 0x0000003f00317c82 */ /* 0x000fe20008000000 */
[----:B------:R-:W-:Y:S02]  /*dfe0*/  IMAD.MOV.U32 R16, RZ, RZ, RZ ;  /* 0x000000ffff107224 */ /* 0x000fe400078e00ff */
[----:B------:R-:W-:-:S04]  /*dff0*/  IMAD.MOV.U32 R17, RZ, RZ, 0x1 ;  /* 0x00000001ff117424 */ /* 0x000fc800078e00ff */
[----:B------:R-:W1:Y:S02]  /*e000*/  LDC R0, c[0x0][0xda8] ;  /* 0x00036a00ff007b82 */ /* 0x000e640000000800 */
[----:B-1----:R-:W-:-:S13]  /*e010*/  ISETP.LE.AND P0, PT, R0, UR4, PT ;  /* 0x0000000400007c0c */ /* 0x002fda000bf03270 */
[----:B------:R-:W-:Y:S05]  /*e020*/  @P0 BRA `(.L_x_985) ;  /* 0x00000034001c0947 */ /* 0x000fea0003800000 */
[----:B------:R-:W-:Y:S01]  /*e030*/  IMAD.U32 R19, RZ, RZ, UR4 ;  /* 0x00000004ff137e24 */ /* 0x000fe2000f8e00ff */
[----:B------:R-:W-:Y:S01]  /*e040*/  MOV R16, RZ ;  /* 0x000000ff00107202 */ /* 0x000fe20000000f00 */
[----:B------:R-:W-:Y:S01]  /*e050*/  IMAD.MOV.U32 R17, RZ, RZ, 0x1 ;  /* 0x00000001ff117424 */ /* 0x000fe200078e00ff */
[----:B------:R-:W-:Y:S01]  /*e060*/  ULDC UR50, c[0x0][0xc] ;  /* 0x0000030000327ab9 */ /* 0x000fe20000000800 */
[----:B------:R-:W-:Y:S01]  /*e070*/  ULDC.64 UR42, c[0x0][0x198] ;  /* 0x00006600002a7ab9 */ /* 0x000fe20000000a00 */
[----:B------:R-:W-:-:S05]  /*e080*/  UMOV UR49, URZ ;  /* 0x0000003f00317c82 */ /* 0x000fca0008000000 */
.L_x_1039:
[----:B------:R-:W-:Y:S01]  /*e090*/  ULDC UR8, c[0x0][0xdd0] ;  /* 0x0003740000087ab9 */ /* 0x000fe20000000800 */
[----:B-1----:R-:W1:Y:S01]  /*e0a0*/  LDC R0, c[0x0][0xde8] ;  /* 0x00037a00ff007b82 */ /* 0x002e620000000800 */
[C---:B------:R-:W-:Y:S01]  /*e0b0*/  R2UR UR6, R19.reuse ;  /* 0x00000000130672ca */ /* 0x040fe200000e0000 */
[----:B------:R-:W-:Y:S01]  /*e0c0*/  UISETP.NE.AND UP0, UPT, UR8, 0x1, UPT ;  /* 0x000000010800788c */ /* 0x000fe2000bf05270 */
[----:B------:R-:W-:-:S10]  /*e0d0*/  R2UR UR7, R19 ;  /* 0x00000000130772ca */ /* 0x000fd400000e0000 */
[----:B------:R-:W-:Y:S01]  /*e0e0*/  @UP0 ULDC UR4, c[0x0][0xdd4] ;  /* 0x0003750000040ab9 */ /* 0x000fe20000000800 */
[----:B------:R-:W-:Y:S01]  /*e0f0*/  @UP0 ULDC UR9, c[0x0][0xdd8] ;  /* 0x0003760000090ab9 */ /* 0x000fe20000000800 */
[----:B------:R-:W-:-:S04]  /*e100*/  UIMAD.WIDE.U32 UR4, UR6, UR4, URZ ;  /* 0x00000004060472a5 */ /* 0x000fc8000f8e003f */
[----:B------:R-:W-:-:S04]  /*e110*/  @UP0 USHF.R.U32.HI UR6, URZ, UR9, UR5 ;  /* 0x000000093f060299 */ /* 0x000fc80008011605 */
[----:B------:R-:W-:Y:S02]  /*e120*/  UIADD3 UR4, -UR6, URZ, URZ ;  /* 0x0000003f06047290 */ /* 0x000fe4000fffe13f */
[----:B-1----:R-:W-:Y:S02]  /*e130*/  ISETP.LE.AND P0, PT, R0, UR6, PT ;  /* 0x0000000600007c0c */ /* 0x002fe4000bf03270 */
[----:B------:R-:W-:-:S11]  /*e140*/  UIMAD UR8, UR8, UR4, UR7 ;  /* 0x00000004080872a4 */ /* 0x000fd6000f8e0207 */
[----:B------:R-:W-:Y:S05]  /*e150*/  @!P0 BRA `(.L_x_986) ;  /* 0x0000000000208947 */ /* 0x000fea0003800000 */
[----:B------:R-:W-:Y:S01]  /*e160*/  ULDC UR9, c[0x0][0xddc] ;  /* 0x0003770000097ab9 */ /* 0x000fe20000000800 */
[----:B------:R-:W-:Y:S01]  /*e170*/  UMOV UR7, UR8 ;  /* 0x0000000800077c82 */ /* 0x000fe20008000000 */
[----:B------:R-:W-:-:S11]  /*e180*/  UISETP.NE.AND UP0, UPT, UR9, 0x1, UPT ;  /* 0x000000010900788c */ /* 0x000fd6000bf05270 */
[----:B------:R-:W-:Y:S02]  /*e190*/  @UP0 ULDC.64 UR10, c[0x0][0xde0] ;  /* 0x00037800000a0ab9 */ /* 0x000fe40000000a00 */
[----:B------:R-:W-:-:S04]  /*e1a0*/  UIMAD.WIDE.U32 UR4, UR8, UR10, URZ ;  /* 0x0000000a080472a5 */ /* 0x000fc8000f8e003f */
[----:B------:R-:W-:-:S04]  /*e1b0*/  @UP0 USHF.R.U32.HI UR7, URZ, UR11, UR5 ;  /* 0x0000000b3f070299 */ /* 0x000fc80008011605 */
[----:B------:R-:W-:Y:S01]  /*e1c0*/  UIMAD UR4, UR7, UR9, URZ ;  /* 0x00000009070472a4 */ /* 0x000fe2000f8e023f */
[----:B------:R-:W-:Y:S11]  /*e1d0*/  BRA `(.L_x_987) ;  /* 0x00000000001c7947 */ /* 0x000ff60003800000 */
.L_x_986:
[----:B------:R-:W-:Y:S01]  /*e1e0*/  ULDC UR9, c[0x0][0xdc4] ;  /* 0x0003710000097ab9 */ /* 0x000fe20000000800 */
[----:B------:R-:W-:Y:S01]  /*e1f0*/  UMOV UR7, UR8 ;  /* 0x0000000800077c82 */ /* 0x000fe20008000000 */
[----:B------:R-:W-:-:S11]  /*e200*/  UISETP.NE.AND UP0, UPT, UR9, 0x1, UPT ;  /* 0x000000010900788c */ /* 0x000fd6000bf05270 */
[----:B------:R-:W-:Y:S02]  /*e210*/  @UP0 ULDC.64 UR10, c[0x0][0xdc8] ;  /* 0x00037200000a0ab9 */ /* 0x000fe40000000a00 */
[----:B------:R-:W-:-:S04]  /*e220*/  UIMAD.WIDE.U32 UR4, UR8, UR10, URZ ;  /* 0x0000000a080472a5 */ /* 0x000fc8000f8e003f */
[----:B------:R-:W-:-:S04]  /*e230*/  @UP0 USHF.R.U32.HI UR7, URZ, UR11, UR5 ;  /* 0x0000000b3f070299 */ /* 0x000fc80008011605 */
[----:B------:R-:W-:-:S12]  /*e240*/  UIMAD UR4, UR7, UR9, URZ ;  /* 0x00000009070472a4 */ /* 0x000fd8000f8e023f */
.L_x_987:
[----:B------:R-:W-:Y:S01]  /*e250*/  ULDC.64 UR10, c[0x0][0x3f8] ;  /* 0x0000fe00000a7ab9 */ /* 0x000fe20000000a00 */
[----:B------:R-:W-:Y:S02]  /*e260*/  UIADD3 UR8, UR8, -UR4, URZ ;  /* 0x8000000408087290 */ /* 0x000fe4000fffe03f */
[----:B------:R-:W-:Y:S02]  /*e270*/  UISETP.NE.U32.AND UP0, UPT, UR10, URZ, UPT ;  /* 0x0000003f0a00728c */ /* 0x000fe4000bf05070 */
[----:B------:R-:W-:Y:S01]  /*e280*/  ULOP3.LUT UR7, URZ, UR7, URZ, 0x33, !UPT ;  /* 0x000000073f077292 */ /* 0x000fe2000f8e333f */
[----:B------:R-:W-:Y:S01]  /*e290*/  ULDC UR10, c[0x0][0xdb8] ;  /* 0x00036e00000a7ab9 */ /* 0x000fe20000000800 */
[----:B------:R-:W-:Y:S01]  /*e2a0*/  ULDC.64 UR4, c[0x0][0x9e0] ;  /* 0x0002780000047ab9 */ /* 0x000fe20000000a00 */
[----:B------:R-:W-:Y:S01]  /*e2b0*/  UISETP.NE.AND UP1, UPT, UR10, 0x1, UPT ;  /* 0x000000010a00788c */ /* 0x000fe2000bf25270 */
[----:B------:R-:W-:Y:S01]  /*e2c0*/  ULDC UR9, c[0x0][0xdc4] ;  /* 0x0003710000097ab9 */ /* 0x000fe20000000800 */
[----:B------:R-:W-:Y:S01]  /*e2d0*/  ULDC UR45, c[0x0][0xdac] ;  /* 0x00036b00002d7ab9 */ /* 0x000fe20000000800 */
[----:B------:R-:W-:-:S02]  /*e2e0*/  UISETP.GE.AND UP2, UPT, UR5, 0x1, UPT ;  /* 0x000000010500788c */ /* 0x000fc4000bf46270 */
[----:B------:R-:W-:Y:S02]  /*e2f0*/  UIMAD UR9, UR6, UR9, UR8 ;  /* 0x00000009060972a4 */ /* 0x000fe4000f8e0208 */
[----:B------:R-:W-:Y:S02]  /*e300*/  UIADD3 UR45, UR7, UR45, URZ ;  /* 0x0000002d072d7290 */ /* 0x000fe4000fffe03f */
[----:B------:R-:W-:Y:S01]  /*e310*/  UISETP.NE.AND.EX UP0, UPT, UR11, URZ, UPT, UP0 ;  /* 0x0000003f0b00728c */ /* 0x000fe2000bf05300 */
[----:B------:R-:W-:Y:S01]  /*e320*/  PLOP3.LUT P1, PT, PT, PT, UP2, 0x80, 0x0 ;  /* 0x000000000000781c */ /* 0x000fe20003f2f028 */
[----:B------:R-:W-:Y:S01]  /*e330*/  @UP1 ULDC UR6, c[0x0][0xdbc] ;  /* 0x00036f0000061ab9 */ /* 0x000fe20000000800 */
[----:B------:R-:W-:Y:S02]  /*e340*/  USHF.L.U32 UR45, UR45, 0x7, URZ ;  /* 0x000000072d2d7899 */ /* 0x000fe4000800063f */
[----:B------:R-:W-:Y:S01]  /*e350*/  UIMAD.WIDE.U32 UR6, UR9, UR6, URZ ;  /* 0x00000006090672a5 */ /* 0x000fe2000f8e003f */
[----:B------:R-:W-:Y:S01]  /*e360*/  ULDC UR11, c[0x0][0x404] ;  /* 0x00010100000b7ab9 */ /* 0x000fe20000000800 */
[----:B------:R-:W-:Y:S01]  /*e370*/  ULDC UR12, c[0x0][0x288] ;  /* 0x0000a200000c7ab9 */ /* 0x000fe20000000800 */
[----:B------:R-:W-:Y:S01]  /*e380*/  @UP1 ULDC UR14, c[0x0][0xdc0] ;  /* 0x00037000000e1ab9 */ /* 0x000fe20000000800 */
[----:B------:R-:W-:Y:S01]  /*e390*/  UMOV UR47, UR9 ;  /* 0x00000009002f7c82 */ /* 0x000fe20008000000 */
[----:B------:R-:W-:-:S02]  /*e3a0*/  USEL UR11, UR11, 0x1, UP0 ;  /* 0x000000010b0b7887 */ /* 0x000fc40008000000 */
[----:B------:R-:W-:Y:S02]  /*e3b0*/  UIADD3 UR8, UR45, 0x80, -UR12 ;  /* 0x000000802d087890 */ /* 0x000fe4000fffe80c */
[----:B------:R-:W-:Y:S01]  /*e3c0*/  @UP1 USHF.R.U32.HI UR47, URZ, UR14, UR7 ;  /* 0x0000000e3f2f1299 */ /* 0x000fe20008011607 */
[----:B------:R-:W-:Y:S02]  /*e3d0*/  ULDC UR13, c[0x0][0x2e0] ;  /* 0x0000b800000d7ab9 */ /* 0x000fe40000000800 */
[----:B------:R-:W-:Y:S02]  /*e3e0*/  UIMAD UR6, UR11, UR13, UR8 ;  /* 0x0000000d0b0672a4 */ /* 0x000fe4000f8e0208 */
[----:B------:R-:W-:Y:S02]  /*e3f0*/  UIADD3 UR46, -UR47, URZ, URZ ;  /* 0x0000003f2f2e7290 */ /* 0x000fe4000fffe13f */
[----:B------:R-:W-:Y:S02]  /*e400*/  UIADD3 UR4, UR6, UR4, URZ ;  /* 0x0000000406047290 */ /* 0x000fe4000fffe03f */
[----:B------:R-:W-:Y:S01]  /*e410*/  UIMAD UR46, UR10, UR46, UR9 ;  /* 0x0000002e0a2e72a4 */ /* 0x000fe2000f8e0209 */
[----:B------:R-:W-:Y:S11]  /*e420*/  @!P1 BRA `(.L_x_988) ;  /* 0x0000000000449947 */ /* 0x000ff60003800000 */
        /* <DEDUP_REMOVED lines=10> */
.L_x_989:
[----:B------:R-:W-:-:S11]  /*e4d0*/  UISETP.NE.AND UP0, UPT, UR5, 0x1, UPT ;  /* 0x000000010500788c */ /* 0x000fd6000bf05270 */
[----:B------:R-:W-:Y:S02]  /*e4e0*/  @UP0 ULDC.64 UR14, c[0x0][0x9e8] ;  /* 0x00027a00000e0ab9 */ /* 0x000fe40000000a00 */
[----:B------:R-:W-:-:S04]  /*e4f0*/  UIMAD.WIDE.U32 UR6, UR8, UR14, URZ ;  /* 0x0000000e080672a5 */ /* 0x000fc8000f8e003f */
[----:B------:R-:W-:-:S12]  /*e500*/  @UP0 USHF.R.U32.HI UR8, URZ, UR15, UR7 ;  /* 0x0000000f3f080299 */ /* 0x000fd80008011607 */
.L_x_990:
[----:B------:R-:W-:-:S04]  /*e510*/  UIMAD UR8, UR8, UR5, UR5 ;  /* 0x00000005080872a4 */ /* 0x000fc8000f8e0205 */
[----:B------:R-:W-:-:S04]  /*e520*/  UISETP.LT.AND UP0, UPT, UR4, UR8, UPT ;  /* 0x000000080400728c */ /* 0x000fc8000bf01270 */
[----:B------:R-:W-:-:S12]  /*e530*/  USEL UR4, UR4, UR8, UP0 ;  /* 0x0000000804047287 */ /* 0x000fd80008000000 */
.L_x_988:
[----:B------:R-:W-:Y:S02]  /*e540*/  UIMAD UR7, UR11, UR13, 0x3f ;  /* 0x0000003f0b0774a4 */ /* 0x000fe4000f8e020d */
[----:B------:R-:W-:Y:S02]  /*e550*/  UIADD3 UR4, UR4, 0x3f, URZ ;  /* 0x0000003f04047890 */ /* 0x000fe4000fffe03f */
[----:B------:R-:W-:Y:S02]  /*e560*/  USHF.R.S32.HI UR8, URZ, 0x1f, UR7 ;  /* 0x0000001f3f087899 */ /* 0x000fe40008011407 */
[----:B------:R-:W-:Y:S02]  /*e570*/  USHF.R.S32.HI UR6, URZ, 0x1f, UR4 ;  /* 0x0000001f3f067899 */ /* 0x000fe40008011404 */
[----:B------:R-:W-:Y:S02]  /*e580*/  ULEA.HI UR8, UR8, UR7, URZ, 0x6 ;  /* 0x0000000708087291 */ /* 0x000fe4000f8f303f */
[----:B------:R-:W-:-:S02]  /*e590*/  ULEA.HI UR6, UR6, UR4, URZ, 0x6 ;  /* 0x0000000406067291 */ /* 0x000fc4000f8f303f */
[----:B------:R-:W-:Y:S02]  /*e5a0*/  UIADD3 UR4, UR45, -UR12, URZ ;  /* 0x8000000c2d047290 */ /* 0x000fe4000fffe03f */
[----:B------:R-:W-:Y:S02]  /*e5b0*/  USHF.R.S32.HI UR48, URZ, 0x6, UR8 ;  /* 0x000000063f307899 */ /* 0x000fe40008011408 */
[----:B------:R-:W-:Y:S02]  /*e5c0*/  USHF.R.S32.HI UR6, URZ, 0x6, UR6 ;  /* 0x000000063f067899 */ /* 0x000fe40008011406 */
[----:B------:R-:W-:Y:S02]  /*e5d0*/  UIMAD UR4, UR11, UR13, UR4 ;  /* 0x0000000d0b0472a4 */ /* 0x000fe4000f8e0204 */
[----:B------:R-:W-:Y:S01]  /*e5e0*/  UISETP.LT.AND UP0, UPT, UR48, UR6, UPT ;  /* 0x000000063000728c */ /* 0x000fe2000bf01270 */
[----:B------:R-:W-:Y:S02]  /*e5f0*/  ULDC UR8, c[0x0][0x9dc] ;  /* 0x0002770000087ab9 */ /* 0x000fe40000000800 */
[----:B------:R-:W-:-:S02]  /*e600*/  UIADD3 UR8, UR4, -UR8, URZ ;  /* 0x8000000804087290 */ /* 0x000fc4000fffe03f */
[----:B------:R-:W-:Y:S01]  /*e610*/  USEL UR48, UR48, UR6, UP0 ;  /* 0x0000000630307287 */ /* 0x000fe20008000000 */
[----:B------:R-:W-:Y:S11]  /*e620*/  @!P1 BRA `(.L_x_991) ;  /* 0x0000000000449947 */ /* 0x000ff60003800000 */
        /* <DEDUP_REMOVED lines=10> */
.L_x_992:
[----:B------:R-:W-:-:S11]  /*e6d0*/  UISETP.NE.AND UP0, UPT, UR5, 0x1, UPT ;  /* 0x000000010500788c */ /* 0x000fd6000bf05270 */
[----:B------:R-:W-:Y:S02]  /*e6e0*/  @UP0 ULDC.64 UR10, c[0x0][0x9e8] ;  /* 0x00027a00000a0ab9 */ /* 0x000fe40000000a00 */
[----:B------:R-:W-:-:S04]  /*e6f0*/  UIMAD.WIDE.U32 UR6, UR4, UR10, URZ ;  /* 0x0000000a040672a5 */ /* 0x000fc8000f8e003f */
[----:B------:R-:W-:-:S12]  /*e700*/  @UP0 USHF.R.U32.HI UR4, URZ, UR11, UR7 ;  /* 0x0000000b3f040299 */ /* 0x000fd80008011607 */
.L_x_993:
[----:B------:R-:W-:-:S04]  /*e710*/  UIMAD UR4, UR4, UR5, URZ ;  /* 0x00000005040472a4 */ /* 0x000fc8000f8e023f */
[----:B------:R-:W-:-:S04]  /*e720*/  UISETP.LT.AND UP0, UPT, UR8, UR4, UPT ;  /* 0x000000040800728c */ /* 0x000fc8000bf01270 */
[----:B------:R-:W-:-:S12]  /*e730*/  USEL UR8, UR8, UR4, !UP0 ;  /* 0x0000000408087287 */ /* 0x000fd8000c000000 */
.L_x_991:
[----:B------:R-:W-:Y:S01]  /*e740*/  USHF.R.S32.HI UR4, URZ, 0x1f, UR8 ;  /* 0x0000001f3f047899 */ /* 0x000fe20008011408 */
[----:B------:R-:W-:Y:S03]  /*e750*/  BSSY B6, `(.L_x_994) ;  /* 0x00002c3000067945 */ /* 0x000fe60003800000 */
[----:B------:R-:W-:-:S04]  /*e760*/  ULEA.HI UR4, UR4, UR8, URZ, 0x6 ;  /* 0x0000000804047291 */ /* 0x000fc8000f8f303f */
[----:B------:R-:W-:-:S04]  /*e770*/  USHF.R.S32.HI UR4, URZ, 0x6, UR4 ;  /* 0x000000063f047899 */ /* 0x000fc80008011404 */
[----:B------:R-:W-:-:S04]  /*e780*/  UISETP.LT.AND UP0, UPT, URZ, UR4, UPT ;  /* 0x000000043f00728c */ /* 0x000fc8000bf01270 */
[----:B------:R-:W-:-:S04]  /*e790*/  USEL UR41, URZ, UR4, !UP0 ;  /* 0x000000043f297287 */ /* 0x000fc8000c000000 */
[----:B------:R-:W-:-:S06]  /*e7a0*/  UISETP.GT.AND UP0, UPT, UR48, UR41, UPT ;  /* 0x000000293000728c */ /* 0x000fcc000bf04270 */
[----:B------:R-:W-:-:S13]  /*e7b0*/  PLOP3.LUT P0, PT, PT, PT, UP0, 0x80, 0x0 ;  /* 0x000000000000781c */ /* 0x000fda0003f0f008 */
[----:B------:R-:W-:Y:S05]  /*e7c0*/  @P0 BRA `(.L_x_995) ;  /* 0x00000000004c0947 */ /* 0x000fea0003800000 */
[----:B------:R-:W1:Y:S01]  /*e7d0*/  S2R R0, SR_TID.X ;  /* 0x0000000000007919 */ /* 0x000e620000002100 */
[----:B------:R-:W-:Y:S01]  /*e7e0*/  IMAD.MOV.U32 R13, RZ, RZ, R19 ;  /* 0x000000ffff0d7224 */ /* 0x000fe200078e0013 */
        /* <DEDUP_REMOVED lines=15> */
[----:B-1----:R-:W-:Y:S01]  /*e8e0*/  IADD3 R13, R0, UR50, R13 ;  /* 0x00000032000d7c10 */ /* 0x002fe2000fffe00d */
[----:B------:R-:W-:Y:S06]  /*e8f0*/  BRA `(.L_x_996) ;  /* 0x0000002800a07947 */ /* 0x000fec0003800000 */
.L_x_995:
[----:B------:R-:W1:Y:S01]  /*e900*/  S2UR UR4, SR_CgaCtaId ;  /* 0x00000000000479c3 */ /* 0x000e620000008800 */
[----:B------:R-:W-:Y:S02]  /*e910*/  UMOV UR40, 0x400 ;  /* 0x0000040000287882 */ /* 0x000fe40000000000 */
[----:B-1----:R-:W-:-:S04]  /*e920*/  ULEA UR40, UR4, UR40, 0x18 ;  /* 0x0000002804287291 */ /* 0x002fc8000f8ec03f */
[----:B------:R-:W-:-:S04]  /*e930*/  UIADD3 UR4, UR40, 0x20400, URZ ;  /* 0x0002040028047890 */ /* 0x000fc8000fffe03f */
[----:B------:R-:W-:-:S06]  /*e940*/  ULOP3.LUT UP0, URZ, UR4, 0x3ff, URZ, 0xc0, !UPT ;  /* 0x000003ff043f7892 */ /* 0x000fcc000f80c03f */
[----:B------:R-:W-:-:S13]  /*e950*/  PLOP3.LUT P0, PT, PT, PT, UP0, 0x80, 0x0 ;  /* 0x000000000000781c */ /* 0x000fda0003f0f008 */
[----:B------:R-:W-:Y:S05]  /*e960*/  @!P0 BRA `(.L_x_997) ;  /* 0x0000000000408947 */ /* 0x000fea0003800000 */
[----:B------:R-:W-:Y:S01]  /*e970*/  MOV R2, 0x0 ;  /* 0x0000000000027802 */ /* 0x000fe20000000f00 */
[----:B------:R-:W-:Y:S01]  /*e980*/  ULDC.64 UR6, c[0x4][0x1b8] ;  /* 0x01006e0000067ab9 */ /* 0x000fe20000000a00 */
[----:B------:R-:W-:Y:S01]  /*e990*/  ULDC.64 UR8, c[0x4][0x1c0] ;  /* 0x0100700000087ab9 */ /* 0x000fe20000000a00 */
[----:B------:R-:W-:Y:S01]  /*e9a0*/  ULDC.64 UR4, c[0x4][0x140] ;  /* 0x0100500000047ab9 */ /* 0x000fe20000000a00 */
[----:B------:R-:W-:Y:S01]  /*e9b0*/  IMAD.U32 R4, RZ, RZ, UR6 ;  /* 0x00000006ff047e24 */ /* 0x000fe2000f8e00ff */
[----:B------:R-:W-:Y:S01]  /*e9c0*/  MOV R12, 0x1 ;  /* 0x00000001000c7802 */ /* 0x000fe20000000f00 */
[----:B------:R-:W1:Y:S01]  /*e9d0*/  LDC.64 R2, c[0x4][R2] ;  /* 0x0100000002027b82 */ /* 0x000e620000000a00 */
[----:B------:R-:W-:Y:S02]  /*e9e0*/  IMAD.U32 R5, RZ, RZ, UR7 ;  /* 0x00000007ff057e24 */ /* 0x000fe4000f8e00ff */
[----:B------:R-:W-:Y:S02]  /*e9f0*/  IMAD.U32 R6, RZ, RZ, UR8 ;  /* 0x00000008ff067e24 */ /* 0x000fe4000f8e00ff */
[----:B------:R-:W-:-:S02]  /*ea00*/  IMAD.U32 R7, RZ, RZ, UR9 ;  /* 0x00000009ff077e24 */ /* 0x000fc4000f8e00ff */
[----:B------:R-:W-:Y:S02]  /*ea10*/  IMAD.U32 R10, RZ, RZ, UR4 ;  /* 0x00000004ff0a7e24 */ /* 0x000fe4000f8e00ff */
[----:B------:R-:W-:Y:S02]  /*ea20*/  IMAD.U32 R11, RZ, RZ, UR5 ;  /* 0x00000005ff0b7e24 */ /* 0x000fe4000f8e00ff */
[----:B------:R-:W-:Y:S02]  /*ea30*/  IMAD.MOV.U32 R8, RZ, RZ, 0x70 ;  /* 0x00000070ff087424 */ /* 0x000fe400078e00ff */
[----:B------:R-:W-:-:S07]  /*ea40*/  IMAD.MOV.U32 R13, RZ, RZ, RZ ;  /* 0x000000ffff0d7224 */ /* 0x000fce00078e00ff */
[----:B------:R-:W-:-:S07]  /*ea50*/  LEPC R20, `(.L_x_997) ;  /* 0x000000001014794e */ /* 0x000fce0000000000 */
[----:B-1----:R-:W-:Y:S05]  /*ea60*/  CALL.ABS.NOINC R2 ;  /* 0x0000000002007343 */ /* 0x002fea0003c00000 */
.L_x_997:
        /* <DEDUP_REMOVED lines=8> */
[----:B------:R1:W2:Y:S01]  /*eaf0*/  LDC.64 R2, c[0x4][R18] ;  /* 0x0100000012027b82 */ /* 0x0002a20000000a00 */
[----:B------:R-:W-:Y:S01]  /*eb00*/  IMAD.U32 R4, RZ, RZ, UR6 ;  /* 0x00000006ff047e24 */ /* 0x000fe2000f8e00ff */
[----:B------:R-:W-:Y:S01]  /*eb10*/  MOV R12, 0x1 ;  /* 0x00000001000c7802 */ /* 0x000fe20000000f00 */
[----:B------:R-:W-:Y:S02]  /*eb20*/  IMAD.U32 R5, RZ, RZ, UR7 ;  /* 0x00000007ff057e24 */ /* 0x000fe4000f8e00ff */
[----:B------:R-:W-:Y:S02]  /*eb30*/  IMAD.U32 R6, RZ, RZ, UR8 ;  /* 0x00000008ff067e24 */ /* 0x000fe4000f8e00ff */
[----:B------:R-:W-:-:S02]  /*eb40*/  IMAD.U32 R7, RZ, RZ, UR9 ;  /* 0x00000009ff077e24 */ /* 0x000fc4000f8e00ff */
[----:B------:R-:W-:Y:S02]  /*eb50*/  IMAD.U32 R10, RZ, RZ, UR4 ;  /* 0x00000004ff0a7e24 */ /* 0x000fe4000f8e00ff */
[----:B------:R-:W-:Y:S02]  /*eb60*/  IMAD.U32 R11, RZ, RZ, UR5 ;  /* 0x00000005ff0b7e24 */ /* 0x000fe4000f8e00ff */
[----:B------:R-:W-:Y:S02]  /*eb70*/  IMAD.MOV.U32 R8, RZ, RZ, 0x70 ;  /* 0x00000070ff087424 */ /* 0x000fe400078e00ff */
[----:B-1----:R-:W-:-:S07]  /*eb80*/  IMAD.MOV.U32 R13, RZ, RZ, RZ ;  /* 0x000000ffff0d7224 */ /* 0x002fce00078e00ff */
[----:B------:R-:W-:-:S07]  /*eb90*/  LEPC R20, `(.L_x_999) ;  /* 0x000000001014794e */ /* 0x000fce0000000000 */
[----:B--2---:R-:W-:Y:S05]  /*eba0*/  CALL.ABS.NOINC R2 ;  /* 0x0000000002007343 */ /* 0x004fea0003c00000 */
.L_x_999:
[----:B------:R1:W2:Y:S01]  /*ebb0*/  LDC.64 R2, c[0x4][R18] ;  /* 0x0100000012027b82 */ /* 0x0002a20000000a00 */
[----:B------:R-:W-:Y:S01]  /*ebc0*/  ULDC.64 UR6, c[0x4][0x1b8] ;  /* 0x01006e0000067ab9 */ /* 0x000fe20000000a00 */
[----:B------:R-:W-:Y:S01]  /*ebd0*/  ULDC.64 UR8, c[0x4][0x1c0] ;  /* 0x0100700000087ab9 */ /* 0x000fe20000000a00 */
[----:B------:R-:W-:Y:S01]  /*ebe0*/  ULDC.64 UR4, c[0x4][0x150] ;  /* 0x0100540000047ab9 */ /* 0x000fe20000000a00 */
        /* <DEDUP_REMOVED lines=11> */
.L_x_998:
[----:B------:R-:W-:Y:S01]  /*eca0*/  ULDC.64 UR4, c[0x0][0x9f8] ;  /* 0x00027e0000047ab9 */ /* 0x000fe20000000a00 */
[----:B------:R-:W-:Y:S01]  /*ecb0*/  IMAD.U32 R5, RZ, RZ, UR47 ;  /* 0x0000002fff057e24 */ /* 0x000fe2000f8e00ff */
[----:B------:R-:W-:Y:S01]  /*ecc0*/  ISETP.NE.U32.AND P0, PT, RZ, UR4, PT ;  /* 0x00000004ff007c0c */ /* 0x000fe2000bf05070 */
[----:B------:R-:W-:Y:S01]  /*ecd0*/  IMAD.U32 R0, RZ, RZ, UR47 ;  /* 0x0000002fff007e24 */ /* 0x000fe2000f8e00ff */
[----:B------:R-:W-:Y:S01]  /*ece0*/  ULDC.64 UR6, c[0x0][0x208] ;  /* 0x0000820000067ab9 */ /* 0x000fe20000000a00 */
[----:B------:R-:W1:Y:S01]  /*ecf0*/  LDC R4, c[0x0][0x428] ;  /* 0x00010a00ff047b82 */ /* 0x000e620000000800 */
[----:B------:R-:W-:Y:S01]  /*ed00*/  ISETP.NE.AND.EX P0, PT, RZ, UR5, PT, P0 ;  /* 0x00000005ff007c0c */ /* 0x000fe2000bf05300 */
[----:B------:R-:W2:-:S12]  /*ed10*/  S2R R18, SR_TID.X ;  /* 0x0000000000127919 */ /* 0x000e980000002100 */
[----:B------:R-:W3:Y:S02]  /*ed20*/  @P0 LDC.64 R2, c[0x0][0x9f8] ;  /* 0x00027e00ff020b82 */ /* 0x000ee40000000a00 */
[----:B---3--:R-:W-:-:S05]  /*ed30*/  @P0 IMAD.WIDE R2, R5, 0x4, R2 ;  /* 0x0000000405020825 */ /* 0x008fca00078e0202 */
[----:B------:R3:W4:Y:S01]  /*ed40*/  @P0 LDG.E R0, desc[UR6][R2.64] ;  /* 0x0000000602000981 */ /* 0x000722000c1e1900 */
[----:B-1----:R-:W-:Y:S01]  /*ed50*/  ISETP.NE.AND P0, PT, R4, 0x1, PT ;  /* 0x000000010400780c */ /* 0x002fe20003f05270 */
[----:B------:R-:W-:Y:S01]  /*ed60*/  IMAD.U32 R4, RZ, RZ, UR46 ;  /* 0x0000002eff047e24 */ /* 0x000fe2000f8e00ff */
[----:B--2---:R-:W-:Y:S01]  /*ed70*/  LOP3.LUT R18, R18, 0x1f, RZ, 0xc0, !PT ;  /* 0x0000001f12127812 */ /* 0x004fe200078ec0ff */
[----:B------:R-:W-:Y:S01]  /*ed80*/  UMOV UR44, URZ ;  /* 0x0000003f002c7c82 */ /* 0x000fe20008000000 */
[----:B------:R-:W-:Y:S01]  /*ed90*/  UMOV UR8, 0x40 ;  /* 0x0000004000087882 */ /* 0x000fe20000000000 */
[----:B------:R-:W-:Y:S01]  /*eda0*/  UMOV UR9, UR45 ;  /* 0x0000002d00097c82 */ /* 0x000fe20008000000 */
[----:B------:R-:W-:Y:S01]  /*edb0*/  ISETP.NE.AND P1, PT, R18, RZ, PT ;  /* 0x000000ff1200720c */ /* 0x000fe20003f25270 */
[----:B------:R-:W-:Y:S01]  /*edc0*/  UMOV UR10, UR46 ;  /* 0x0000002e000a7c82 */ /* 0x000fe20008000000 */
[----:B------:R-:W-:Y:S01]  /*edd0*/  UMOV UR11, UR47 ;  /* 0x0000002f000b7c82 */ /* 0x000fe20008000000 */
[----:B---3--:R-:W1:Y:S01]  /*ede0*/  LDC.64 R2, c[0x0][0x3f8] ;  /* 0x0000fe00ff027b82 */ /* 0x008e620000000a00 */
[----:B------:R-:W-:Y:S01]  /*edf0*/  UMOV UR12, 0x80 ;  /* 0x00000080000c7882 */ /* 0x000fe20000000000 */
[----:B------:R-:W-:Y:S01]  /*ee00*/  UMOV UR13, UR45 ;  /* 0x0000002d000d7c82 */ /* 0x000fe20008000000 */
[----:B------:R-:W-:Y:S01]  /*ee10*/  UMOV UR14, UR46 ;  /* 0x0000002e000e7c82 */ /* 0x000fe20008000000 */
[----:B------:R-:W-:Y:S01]  /*ee20*/  UMOV UR15, UR47 ;  /* 0x0000002f000f7c82 */ /* 0x000fe20008000000 */
[----:B------:R-:W-:Y:S01]  /*ee30*/  UMOV UR16, 0xc0 ;  /* 0x000000c000107882 */ /* 0x000fe20000000000 */
[----:B------:R-:W-:Y:S01]  /*ee40*/  UMOV UR17, UR45 ;  /* 0x0000002d00117c82 */ /* 0x000fe20008000000 */
[----:B------:R-:W-:Y:S01]  /*ee50*/  UMOV UR18, UR46 ;  /* 0x0000002e00127c82 */ /* 0x000fe20008000000 */
[----:B------:R-:W2:Y:S01]  /*ee60*/  @P0 LDC R5, c[0x0][0x42c] ;  /* 0x00010b00ff050b82 */ /* 0x000ea20000000800 */
[----:B------:R-:W-:Y:S01]  /*ee70*/  UMOV UR19, UR47 ;  /* 0x0000002f00137c82 */ /* 0x000fe20008000000 */
[----:B------:R-:W-:Y:S01]  /*ee80*/  VOTEU.ALL UP1, P1 ;  /* 0x00000000003f7886 */ /* 0x000fe20000820000 */
[----:B------:R-:W-:-:S04]  /*ee90*/  UMOV UR6, 0xffffffff ;  /* 0xffffffff00067882 */ /* 0x000fc80000000000 */
[----:B------:R-:W-:Y:S01]  /*eea0*/  @!UP1 UIADD3 UR4, UP0, UR42, 0x270, URZ ;  /* 0x000002702a049890 */ /* 0x000fe2000ff1e03f */
[----:B------:R-:W3:Y:S03]  /*eeb0*/  @P0 LDC R6, c[0x0][0x430] ;  /* 0x00010c00ff060b82 */ /* 0x000ee60000000800 */
[----:B------:R-:W-:-:S09]  /*eec0*/  @!UP1 UIADD3.X UR5, URZ, UR43, URZ, UP0, !UPT ;  /* 0x0000002b3f059290 */ /* 0x000fd200087fe43f */
[----:B------:R1:W-:Y:S01]  /*eed0*/  @!UP1 UTMAPF.L2.4D [UR44], [UR4] ;  /* 0x0000002c040095b8 */ /* 0x0003e20008018000 */
[----:B--2---:R-:W-:Y:S01]  /*eee0*/  @P0 IMAD.HI.U32 R5, R5, UR46, RZ ;  /* 0x0000002e05050c27 */ /* 0x004fe2000f8e00ff */
[----:B------:R2:W-:Y:S04]  /*eef0*/  @!UP1 UTMAPF.L2.4D [UR8], [UR4] ;  /* 0x00000008040095b8 */ /* 0x0005e80008018000 */
[----:B---3--:R-:W-:Y:S01]  /*ef00*/  @P0 SHF.R.U32.HI R4, RZ, R6, R5 ;  /* 0x00000006ff040219 */ /* 0x008fe20000011605 */
[----:B------:R-:W-:Y:S01]  /*ef10*/  IMAD.U32 R5, RZ, RZ, UR48 ;  /* 0x00000030ff057e24 */ /* 0x000fe2000f8e00ff */
[----:B-1----:R-:W-:Y:S01]  /*ef20*/  ISETP.NE.U32.AND P0, PT, R2, RZ, PT ;  /* 0x000000ff0200720c */ /* 0x002fe20003f05070 */
[----:B------:R2:W-:Y:S02]  /*ef30*/  @!UP1 UTMAPF.L2.4D [UR12], [UR4] ;  /* 0x0000000c040095b8 */ /* 0x0005e40008018000 */
[----:B------:R-:W-:Y:S01]  /*ef40*/  VIADD R5, R5, 0xffffffff ;  /* 0xffffffff05057836 */ /* 0x000fe20000000000 */
[----:B------:R-:W-:Y:S01]  /*ef50*/  ISETP.NE.AND.EX P0, PT, R3, RZ, PT, P0 ;  /* 0x000000ff0300720c */ /* 0x000fe20003f05300 */
[----:B------:R2:W-:Y:S03]  /*ef60*/  @!UP1 UTMAPF.L2.4D [UR16], [UR4] ;  /* 0x00000010040095b8 */ /* 0x0005e60008018000 */
[----:B----4-:R-:W-:Y:S01]  /*ef70*/  SEL R6, R0, RZ, !P0 ;  /* 0x000000ff00067207 */ /* 0x010fe20004000000 */
[----:B--2---:R-:W-:Y:S08]  /*ef80*/  BRA.DIV UR6, `(.L_x_1000) ;  /* 0x0000002a06f07947 */ /* 0x004ff0000b800000 */
.L_x_1051:
[----:B------:R-:W-:Y:S01]  /*ef90*/  UMOV UR4, 0xffffffff ;  /* 0xffffffff00047882 */ /* 0x000fe20000000000 */
[----:B------:R-:W-:Y:S02]  /*efa0*/  SHF.R.S32.HI R18, RZ, 0x1f, R0 ;  /* 0x0000001fff127819 */ /* 0x000fe40000011400 */
[----:B------:R-:W-:Y:S05]  /*efb0*/  BRA.DIV UR4, `(.L_x_1001) ;  /* 0x0000002e04107947 */ /* 0x000fea000b800000 */
[----:B------:R-:W-:-:S13]  /*efc0*/  ELECT P6, URZ, PT ;  /* 0x00000000003f782f */ /* 0x000fda00038c0000 */
.L_x_1054:
[----:B------:R-:W-:Y:S05]  /*efd0*/  @!P6 BRA `(.L_x_1002) ;  /* 0x00000004000ce947 */ /* 0x000fea0003800000 */
[----:B------:R-:W-:Y:S01]  /*efe0*/  IMAD.MOV.U32 R6, RZ, RZ, R0 ;  /* 0x000000ffff067224 */ /* 0x000fe200078e0000 */
[----:B------:R-:W-:Y:S06]  /*eff0*/  @!P0 BRA `(.L_x_1003) ;  /* 0x00000000004c8947 */ /* 0x000fec0003800000 */
[----:B------:R-:W1:Y:S01]  /*f000*/  LDC R11, c[0x0][0x41c] ;  /* 0x00010700ff0b7b82 */ /* 0x000e620000000800 */
[----:B------:R-:W-:Y:S01]  /*f010*/  IMAD.MOV.U32 R10, RZ, RZ, R5 ;  /* 0x000000ffff0a7224 */ /* 0x000fe200078e0005 */
[----:B------:R-:W-:Y:S01]  /*f020*/  ULDC.64 UR4, c[0x0][0x408] ;  /* 0x0001020000047ab9 */ /* 0x000fe20000000a00 */
[----:B------:R-:W-:Y:S01]  /*f030*/  ULDC.64 UR6, c[0x0][0x208] ;  /* 0x0000820000067ab9 */ /* 0x000fe20000000a00 */
[----:B------:R-:W-:-:S04]  /*f040*/  IMAD R9, R18, UR4, RZ ;  /* 0x0000000412097c24 */ /* 0x000fc8000f8e02ff */
[----:B------:R-:W-:Y:S01]  /*f050*/  IMAD R9, R0, UR5, R9 ;  /* 0x0000000500097c24 */ /* 0x000fe2000f8e0209 */
[----:B-1----:R-:W-:-:S13]  /*f060*/  ISETP.NE.AND P2, PT, R11, 0x1, PT ;  /* 0x000000010b00780c */ /* 0x002fda0003f45270 */
[----:B------:R-:W1:Y:S02]  /*f070*/  @P2 LDC.64 R6, c[0x0][0x420] ;  /* 0x00010800ff062b82 */ /* 0x000e640000000a00 */
[----:B-1----:R-:W-:-:S05]  /*f080*/  @P2 IMAD.HI.U32 R6, R5, R6, RZ ;  /* 0x0000000605062227 */ /* 0x002fca00078e00ff */
[----:B------:R-:W-:-:S04]  /*f090*/  @P2 SHF.R.U32.HI R10, RZ, R7, R6 ;  /* 0x00000007ff0a2219 */ /* 0x000fc80000011606 */
[----:B------:R-:W-:Y:S02]  /*f0a0*/  SHF.R.S32.HI R7, RZ, 0x1f, R10 ;  /* 0x0000001fff077819 */ /* 0x000fe4000001140a */
[----:B------:R-:W-:-:S05]  /*f0b0*/  MOV R6, R10 ;  /* 0x0000000a00067202 */ /* 0x000fca0000000f00 */
[----:B------:R-:W-:-:S04]  /*f0c0*/  IMAD.WIDE.U32 R6, R0, UR4, R6 ;  /* 0x0000000400067c25 */ /* 0x000fc8000f8e0006 */
[----:B------:R-:W-:Y:S01]  /*f0d0*/  IMAD.IADD R7, R7, 0x1, R9 ;  /* 0x0000000107077824 */ /* 0x000fe200078e0209 */
[----:B------:R-:W-:-:S04]  /*f0e0*/  LEA R8, P2, R6, R2, 0x2 ;  /* 0x0000000206087211 */ /* 0x000fc800078410ff */
[----:B------:R-:W-:-:S05]  /*f0f0*/  LEA.HI.X R9, R6, R3, R7, 0x2, P2 ;  /* 0x0000000306097211 */ /* 0x000fca00010f1407 */
[----:B------:R1:W5:Y:S01]  /*f100*/  LDG.E R6, desc[UR6][R8.64] ;  /* 0x0000000608067981 */ /* 0x000362000c1e1900 */
[----:B------:R-:W-:-:S04]  /*f110*/  IMAD.MOV R10, RZ, RZ, -R10 ;  /* 0x000000ffff0a7224 */ /* 0x000fc800078e0a0a */
[----:B------:R-:W-:-:S07]  /*f120*/  IMAD R5, R11, R10, R5 ;  /* 0x0000000a0b057224 */ /* 0x000fce00078e0205 */
.L_x_1003:
[----:B------:R-:W2:Y:S01]  /*f130*/  S2R R7, SR_TID.X ;  /* 0x0000000000077919 */ /* 0x000ea20000002100 */
[----:B-1----:R-:W-:Y:S02]  /*f140*/  LEA R8, R16, UR40, 0x3 ;  /* 0x0000002810087c11 */ /* 0x002fe4000f8e18ff */
[----:B--2---:R-:W-:Y:S02]  /*f150*/  LOP3.LUT R9, R7, 0x7f, RZ, 0xc0, !PT ;  /* 0x0000007f07097812 */ /* 0x004fe400078ec0ff */
[----:B------:R-:W-:Y:S02]  /*f160*/  SHF.L.U32 R7, R17, 0x1f, RZ ;  /* 0x0000001f11077819 */ /* 0x000fe400000006ff */
[----:B------:R-:W-:Y:S02]  /*f170*/  ISETP.NE.AND P3, PT, R9, RZ, PT ;  /* 0x000000ff0900720c */ /* 0x000fe40003f65270 */
[----:B------:R-:W1:Y:S02]  /*f180*/  SYNCS.PHASECHK.TRANS64.TRYWAIT P2, [R8+URZ+0x30840], R7 ;  /* 0x03084007080075a7 */ /* 0x000e64000804017f */
[----:B-1----:R-:W-:Y:S09]  /*f190*/  @!P2 BRA `(.L_x_1004) ;  /* 0x0000002800b8a947 */ /* 0x002ff20003800000 */
.L_x_1055:
        /* <DEDUP_REMOVED lines=8> */
.L_x_1005:
        /* <DEDUP_REMOVED lines=10> */
[----:B------:R-:W-:-:S03]  /*f2c0*/  UMOV UR16, 0x40 ;  /* 0x0000004000107882 */ /* 0x000fc60000000000 */
[----:B------:R-:W-:Y:S02]  /*f2d0*/  ULEA UR14, UR14, UR40, 0xf ;  /* 0x000000280e0e7291 */ /* 0x000fe4000f8e783f */
[----:B------:R-:W-:Y:S02]  /*f2e0*/  UIADD3 UR9, UR9, 0x30830, URZ ;  /* 0x0003083009097890 */ /* 0x000fe4000fffe03f */
[----:B------:R-:W-:Y:S02]  /*f2f0*/  USHF.L.U32 UR11, UR11, 0x6, URZ ;  /* 0x000000060b0b7899 */ /* 0x000fe4000800063f */
[----:B------:R-:W-:Y:S02]  /*f300*/  UIADD3 UR8, UR14, 0x20400, URZ ;  /* 0x000204000e087890 */ /* 0x000fe4000fffe03f */
[----:B------:R-:W-:Y:S02]  /*f310*/  UIADD3 UR15, UR14, 0x22400, URZ ;  /* 0x000224000e0f7890 */ /* 0x000fe4000fffe03f */
[----:B------:R-:W-:-:S02]  /*f320*/  UIADD3 UR17, UR14, 0x24400, URZ ;  /* 0x000244000e117890 */ /* 0x000fc4000fffe03f */
[----:B------:R-:W-:-:S03]  /*f330*/  UIADD3 UR18, UR14, 0x26400, URZ ;  /* 0x000264000e127890 */ /* 0x000fc6000fffe03f */
[----:B------:R2:W-:Y:S01]  /*f340*/  UTMALDG.4D [UR8], [UR4], desc[UR6] ;  /* 0x00000608040075b4 */ /* 0x0005e20008019000 */
[----:B------:R-:W-:Y:S01]  /*f350*/  UMOV UR14, 0x80 ;  /* 0x00000080000e7882 */ /* 0x000fe20000000000 */
        /* <DEDUP_REMOVED lines=11> */
.L_x_1002:
[----:B------:R-:W-:Y:S05]  /*f410*/  WARPSYNC.ALL ;  /* 0x0000000000007948 */ /* 0x000fea0003800000 */
[----:B------:R-:W-:Y:S01]  /*f420*/  BAR.SYNC.DEFER_BLOCKING 0x8, 0x120 ;  /* 0x0204800000007b1d */ /* 0x000fe20000010000 */
[----:B------:R-:W-:Y:S01]  /*f430*/  ELECT P2, URZ, PT ;  /* 0x00000000003f782f */ /* 0x000fe20003840000 */
[----:B------:R-:W-:Y:S02]  /*f440*/  UIADD3 UR49, UR49, 0x1, URZ ;  /* 0x0000000131317890 */ /* 0x000fe4000fffe03f */
[----:B------:R-:W-:Y:S02]  /*f450*/  UIADD3 UR4, UP0, UR42, 0x270, URZ ;  /* 0x000002702a047890 */ /* 0x000fe4000ff1e03f */
[----:B------:R-:W-:-:S02]  /*f460*/  ULEA.HI UR14, UR49, UR49, URZ, 0x1 ;  /* 0x00000031310e7291 */ /* 0x000fc4000f8f083f */
[----:B------:R-:W-:Y:S02]  /*f470*/  UIADD3 UR8, UR40, 0x10400, URZ ;  /* 0x0001040028087890 */ /* 0x000fe4000fffe03f */
[----:B------:R-:W-:Y:S02]  /*f480*/  ULOP3.LUT UR14, UR14, 0xfffffffe, URZ, 0xc0, !UPT ;  /* 0xfffffffe0e0e7892 */ /* 0x000fe4000f8ec03f */
[----:B------:R-:W-:Y:S02]  /*f490*/  UIADD3 UR9, UR40, 0x30800, URZ ;  /* 0x0003080028097890 */ /* 0x000fe4000fffe03f */
[----:B-1----:R-:W-:Y:S01]  /*f4a0*/  @P2 IMAD.MOV.U32 R7, RZ, RZ, 0x10000 ;  /* 0x00010000ff072424 */ /* 0x002fe200078e00ff */
[----:B------:R-:W-:Y:S02]  /*f4b0*/  UIADD3 UR14, UR49, -UR14, URZ ;  /* 0x8000000e310e7290 */ /* 0x000fe4000fffe03f */
[----:B------:R-:W-:Y:S02]  /*f4c0*/  UIADD3.X UR5, URZ, UR43, URZ, UP0, !UPT ;  /* 0x0000002b3f057290 */ /* 0x000fe400087fe43f */
[----:B------:R-:W-:-:S02]  /*f4d0*/  UIADD3 UR32, UR40, 0x14400, URZ ;  /* 0x0001440028207890 */ /* 0x000fc4000fffe03f */
[----:B------:R-:W-:Y:S02]  /*f4e0*/  UIADD3 UR24, UR40, 0x18400, URZ ;  /* 0x0001840028187890 */ /* 0x000fe4000fffe03f */
[----:B------:R-:W-:Y:S02]  /*f4f0*/  UIADD3 UR16, UR40, 0x1c400, URZ ;  /* 0x0001c40028107890 */ /* 0x000fe4000fffe03f */
[----:B------:R1:W-:Y:S01]  /*f500*/  @P2 SYNCS.ARRIVE.TRANS64 RZ, [UR40+0x30800], R7 ;  /* 0x03080007ffff29a7 */ /* 0x0003e20008000028 */
[----:B------:R-:W-:Y:S01]  /*f510*/  UMOV UR11, UR45 ;  /* 0x0000002d000b7c82 */ /* 0x000fe20008000000 */
[----:B------:R-:W-:Y:S01]  /*f520*/  UMOV UR12, UR46 ;  /* 0x0000002e000c7c82 */ /* 0x000fe20008000000 */
[----:B------:R-:W-:Y:S01]  /*f530*/  UMOV UR13, UR47 ;  /* 0x0000002f000d7c82 */ /* 0x000fe20008000000 */
[----:B------:R-:W-:Y:S01]  /*f540*/  UMOV UR6, 0x0 ;  /* 0x0000000000067882 */ /* 0x000fe20000000000 */
[----:B------:R-:W-:Y:S01]  /*f550*/  UMOV UR7, 0x12f00000 ;  /* 0x12f0000000077882 */ /* 0x000fe20000000000 */
[----:B------:R-:W-:Y:S01]  /*f560*/  UMOV UR10, URZ ;  /* 0x0000003f000a7c82 */ /* 0x000fe20008000000 */
[----:B------:R-:W-:Y:S01]  /*f570*/  UMOV UR35, UR45 ;  /* 0x0000002d00237c82 */ /* 0x000fe20008000000 */
[----:B-1----:R-:W-:Y:S01]  /*f580*/  IMAD.U32 R7, RZ, RZ, UR14 ;  /* 0x0000000eff077e24 */ /* 0x002fe2000f8e00ff */
[----:B------:R-:W-:Y:S01]  /*f590*/  UMOV UR36, UR46 ;  /* 0x0000002e00247c82 */ /* 0x000fe20008000000 */
[----:B------:R-:W-:Y:S01]  /*f5a0*/  UMOV UR37, UR47 ;  /* 0x0000002f00257c82 */ /* 0x000fe20008000000 */
[----:B------:R-:W-:Y:S01]  /*f5b0*/  UMOV UR34, 0x40 ;  /* 0x0000004000227882 */ /* 0x000fe20000000000 */
[----:B------:R-:W-:Y:S01]  /*f5c0*/  UMOV UR33, UR9 ;  /* 0x0000000900217c82 */ /* 0x000fe20008000000 */
[----:B------:R-:W-:Y:S01]  /*f5d0*/  UMOV UR27, UR45 ;  /* 0x0000002d001b7c82 */ /* 0x000fe20008000000 */
[----:B------:R-:W-:Y:S01]  /*f5e0*/  UMOV UR28, UR46 ;  /* 0x0000002e001c7c82 */ /* 0x000fe20008000000 */
[----:B------:R-:W-:Y:S01]  /*f5f0*/  UMOV UR29, UR47 ;  /* 0x0000002f001d7c82 */ /* 0x000fe20008000000 */
[----:B------:R1:W-:Y:S01]  /*f600*/  UTMALDG.4D [UR8], [UR4], desc[UR6] ;  /* 0x00000608040075b4 */ /* 0x0003e20008019000 */
[----:B------:R-:W-:Y:S01]  /*f610*/  UMOV UR26, 0x80 ;  /* 0x00000080001a7882 */ /* 0x000fe20000000000 */
[----:B------:R-:W-:Y:S01]  /*f620*/  UMOV UR25, UR9 ;  /* 0x0000000900197c82 */ /* 0x000fe20008000000 */
[----:B------:R-:W-:Y:S01]  /*f630*/  SHF.L.U32 R7, R7, 0x1f, RZ ;  /* 0x0000001f07077819 */ /* 0x000fe200000006ff */
[----:B------:R-:W-:Y:S01]  /*f640*/  UMOV UR19, UR45 ;  /* 0x0000002d00137c82 */ /* 0x000fe20008000000 */
[----:B------:R-:W-:Y:S01]  /*f650*/  UMOV UR20, UR46 ;  /* 0x0000002e00147c82 */ /* 0x000fe20008000000 */
[----:B------:R-:W-:Y:S01]  /*f660*/  UMOV UR21, UR47 ;  /* 0x0000002f00157c82 */ /* 0x000fe20008000000 */
[----:B------:R-:W-:Y:S01]  /*f670*/  UMOV UR18, 0xc0 ;  /* 0x000000c000127882 */ /* 0x000fe20000000000 */
[----:B------:R1:W-:Y:S01]  /*f680*/  UTMALDG.4D [UR32], [UR4], desc[UR6] ;  /* 0x00000620040075b4 */ /* 0x0003e20008019000 */
[----:B------:R-:W-:Y:S01]  /*f690*/  UMOV UR17, UR9 ;  /* 0x0000000900117c82 */ /* 0x000fe20008000000 */
[----:B------:R1:W-:Y:S01]  /*f6a0*/  UTMALDG.4D [UR24], [UR4], desc[UR6] ;  /* 0x00000618040075b4 */ /* 0x0003e20008019000 */
[----:B------:R1:W-:Y:S01]  /*f6b0*/  UTMALDG.4D [UR16], [UR4], desc[UR6] ;  /* 0x00000610040075b4 */ /* 0x0003e20008019000 */
[----:B------:R-:W2:Y:S02]  /*f6c0*/  SYNCS.PHASECHK.TRANS64.TRYWAIT P2, [UR40+0x30820], R7 ;  /* 0x03082007ff0075a7 */ /* 0x000ea40008040168 */
[----:B-12---:R-:W-:Y:S05]  /*f6d0*/  @!P2 BRA `(.L_x_1006) ;  /* 0x00000024007ca947 */ /* 0x006fea0003800000 */
.L_x_1056:
[----:B------:R-:W-:-:S04]  /*f6e0*/  UIADD3 UR4, UR48, -0x2, URZ ;  /* 0xfffffffe30047890 */ /* 0x000fc8000fffe03f */
[----:B------:R-:W-:-:S06]  /*f6f0*/  UISETP.GE.AND UP0, UPT, UR4, UR41, UPT ;  /* 0x000000290400728c */ /* 0x000fcc000bf06270 */
[----:B------:R-:W-:-:S13]  /*f700*/  PLOP3.LUT P2, PT, PT, PT, UP0, 0x80, 0x0 ;  /* 0x000000000000781c */ /* 0x000fda0003f4f008 */
[----:B------:R-:W-:Y:S05]  /*f710*/  @!P2 BRA `(.L_x_1007) ;  /* 0x0000001400fca947 */ /* 0x000fea0003800000 */
[----:B-1----:R-:W-:Y:S01]  /*f720*/  IMAD R8, RZ, RZ, -UR48 ;  /* 0x80000030ff087e24 */ /* 0x002fe2000f8e02ff */
[----:B------:R-:W-:Y:S01]  /*f730*/  LOP3.LUT R11, RZ, UR41, RZ, 0x33, !PT ;  /* 0x00000029ff0b7c12 */ /* 0x000fe2000f8e33ff */
[----:B------:R-:W-:-:S03]  /*f740*/  ULDC.64 UR38, c[0x0][0x408] ;  /* 0x0001020000267ab9 */ /* 0x000fc60000000a00 */
[----:B------:R-:W-:-:S05]  /*f750*/  VIADDMNMX R11, R8, 0x1, R11, !PT ;  /* 0x00000001080b7846 */ /* 0x000fca000780010b */
[----:B------:R-:W-:-:S05]  /*f760*/  VIADD R7, R11, UR48 ;  /* 0x000000300b077c36 */ /* 0x000fca0008000000 */
[----:B------:R-:W-:-:S04]  /*f770*/  LOP3.LUT R7, R7, 0x1, RZ, 0xc0, !PT ;  /* 0x0000000107077812 */ /* 0x000fc800078ec0ff */
[----:B------:R-:W-:Y:S01]  /*f780*/  ISETP.NE.U32.AND P2, PT, R7, 0x1, PT ;  /* 0x000000010700780c */ /* 0x000fe20003f45070 */
[----:B------:R-:W-:-:S12]  /*f790*/  IMAD.U32 R7, RZ, RZ, UR4 ;  /* 0x00000004ff077e24 */ /* 0x000fd8000f8e00ff */
        /* <DEDUP_REMOVED lines=17> */
[----:B------:R-:W-:-:S04]  /*f8b0*/  @P2 SHF.R.U32.HI R8, RZ, R9, R14 ;  /* 0x00000009ff082219 */ /* 0x000fc8000001160e */
[--C-:B------:R-:W-:Y:S01]  /*f8c0*/  SHF.R.S32.HI R9, RZ, 0x1f, R8.reuse ;  /* 0x0000001fff097819 */ /* 0x100fe20000011408 */
[----:B------:R-:W-:-:S04]  /*f8d0*/  IMAD.MOV R14, RZ, RZ, -R8 ;  /* 0x000000ffff0e7224 */ /* 0x000fc800078e0a08 */
[----:B------:R-:W-:Y:S02]  /*f8e0*/  IMAD R7, R13, R14, R7 ;  /* 0x0000000e0d077224 */ /* 0x000fe400078e0207 */
[----:B------:R-:W-:Y:S02]  /*f8f0*/  IMAD R13, R18, UR4, RZ ;  /* 0x00000004120d7c24 */ /* 0x000fe4000f8e02ff */
[----:B------:R-:W-:-:S04]  /*f900*/  IMAD.WIDE.U32 R8, R0, UR4, R8 ;  /* 0x0000000400087c25 */ /* 0x000fc8000f8e0008 */
[----:B------:R-:W-:Y:S01]  /*f910*/  IMAD R13, R0, UR5, R13 ;  /* 0x00000005000d7c24 */ /* 0x000fe2000f8e020d */
[----:B------:R-:W-:-:S03]  /*f920*/  LEA R2, P2, R8, R2, 0x2 ;  /* 0x0000000208027211 */ /* 0x000fc600078410ff */
[----:B------:R-:W-:-:S05]  /*f930*/  IMAD.IADD R13, R13, 0x1, R9 ;  /* 0x000000010d0d7824 */ /* 0x000fca00078e0209 */
[----:B------:R-:W-:-:S05]  /*f940*/  LEA.HI.X R3, R8, R3, R13, 0x2, P2 ;  /* 0x0000000308037211 */ /* 0x000fca00010f140d */
[----:B------:R1:W5:Y:S02]  /*f950*/  LDG.E R8, desc[UR6][R2.64] ;  /* 0x0000000602087981 */ /* 0x000364000c1e1900 */
.L_x_1011:
[----:B-1----:R-:W1:Y:S01]  /*f960*/  S2R R2, SR_TID.X ;  /* 0x0000000000027919 */ /* 0x002e620000002100 */
[----:B------:R-:W-:Y:S02]  /*f970*/  LEA R3, R10, UR40, 0x3 ;  /* 0x000000280a037c11 */ /* 0x000fe4000f8e18ff */
[----:B-1----:R-:W-:Y:S02]  /*f980*/  LOP3.LUT R9, R2, 0x7f, RZ, 0xc0, !PT ;  /* 0x0000007f02097812 */ /* 0x002fe400078ec0ff */
[----:B------:R-:W-:Y:S02]  /*f990*/  SHF.L.U32 R2, R12, 0x1f, RZ ;  /* 0x0000001f0c027819 */ /* 0x000fe400000006ff */
[----:B------:R-:W-:Y:S02]  /*f9a0*/  ISETP.NE.AND P2, PT, R9, RZ, PT ;  /* 0x000000ff0900720c */ /* 0x000fe40003f45270 */
[----:B------:R-:W1:Y:S02]  /*f9b0*/  SYNCS.PHASECHK.TRANS64.TRYWAIT P3, [R3+URZ+0x30840], R2 ;  /* 0x03084002030075a7 */ /* 0x000e64000806017f */
[----:B-1----:R-:W-:Y:S09]  /*f9c0*/  @!P3 BRA `(.L_x_1012) ;  /* 0x0000002000d8b947 */ /* 0x002ff20003800000 */
.L_x_1057:
        /* <DEDUP_REMOVED lines=8> */
.L_x_1013:
        /* <DEDUP_REMOVED lines=11> */
[----:B------:R-:W-:Y:S01]  /*fb00*/  UIADD3 UR19, UR40, 0x30800, URZ ;  /* 0x0003080028137890 */ /* 0x000fe2000fffe03f */
[----:B-1----:R-:W-:Y:S01]  /*fb10*/  SHF.L.U32 R3, R17, 0x1f, RZ ;  /* 0x0000001f11037819 */ /* 0x002fe200000006ff */
[----:B------:R-:W-:-:S02]  /*fb20*/  ULEA UR14, UR14, UR40, 0xf ;  /* 0x000000280e0e7291 */ /* 0x000fc4000f8e783f */
[----:B------:R-:W-:Y:S02]  /*fb30*/  UIADD3 UR9, UR9, 0x30830, URZ ;  /* 0x0003083009097890 */ /* 0x000fe4000fffe03f */
[----:B------:R-:W-:Y:S01]  /*fb40*/  USHF.L.U32 UR11, UR11, 0x6, URZ ;  /* 0x000000060b0b7899 */ /* 0x000fe2000800063f */
[----:B------:R-:W-:Y:S01]  /*fb50*/  LEA R2, R16, UR19, 0x3 ;  /* 0x0000001310027c11 */ /* 0x000fe2000f8e18ff */
[----:B------:R-:W-:Y:S02]  /*fb60*/  UIADD3 UR8, UR14, 0x20400, URZ ;  /* 0x000204000e087890 */ /* 0x000fe4000fffe03f */
[----:B------:R-:W-:Y:S02]  /*fb70*/  UIADD3 UR15, UR14, 0x22400, URZ ;  /* 0x000224000e0f7890 */ /* 0x000fe4000fffe03f */
[----:B------:R-:W-:Y:S02]  /*fb80*/  UIADD3 UR16, UR14, 0x24400, URZ ;  /* 0x000244000e107890 */ /* 0x000fe4000fffe03f */
[----:B------:R-:W-:Y:S01]  /*fb90*/  UIADD3 UR14, UR14, 0x26400, URZ ;  /* 0x000264000e0e7890 */ /* 0x000fe2000fffe03f */
[----:B------:R-:W-:-:S02]  /*fba0*/  UMOV UR18, 0x80 ;  /* 0x0000008000127882 */ /* 0x000fc40000000000 */
[----:B------:R1:W-:Y:S02]  /*fbb0*/  UTMALDG.4D [UR8], [UR4], desc[UR6] ;  /* 0x00000608040075b4 */ /* 0x0003e40008019000 */
[----:B-1----:R-:W-:Y:S01]  /*fbc0*/  UMOV UR8, UR15 ;  /* 0x0000000f00087c82 */ /* 0x002fe20008000000 */
[----:B------:R-:W-:Y:S01]  /*fbd0*/  UMOV UR10, UR17 ;  /* 0x00000011000a7c82 */ /* 0x000fe20008000000 */
[----:B------:R-:W-:Y:S01]  /*fbe0*/  UMOV UR15, 0xc0 ;  /* 0x000000c0000f7882 */ /* 0x000fe20000000000 */
        /* <DEDUP_REMOVED lines=9> */
.L_x_1058:
[----:B------:R-:W-:Y:S05]  /*fc80*/  @P2 BRA `(.L_x_1015) ;  /* 0x0000000000202947 */ /* 0x000fea0003800000 */
[----:B------:R-:W2:Y:S01]  /*fc90*/  S2R R9, SR_TID.X ;  /* 0x0000000000097919 */ /* 0x000ea20000002100 */
[----:B-1----:R-:W-:Y:S01]  /*fca0*/  LEA R2, R16, UR40, 0x3 ;  /* 0x0000002810027c11 */ /* 0x002fe2000f8e18ff */
[----:B------:R-:W-:-:S04]  /*fcb0*/  IMAD.MOV.U32 R3, RZ, RZ, 0x8000 ;  /* 0x00008000ff037424 */ /* 0x000fc800078e00ff */
[----:B------:R3:W-:Y:S01]  /*fcc0*/  SYNCS.ARRIVE.TRANS64 RZ, [R2+URZ+0x30850], R3 ;  /* 0x0308500302ff79a7 */ /* 0x0007e2000800003f */
[----:B--2---:R-:W-:-:S04]  /*fcd0*/  LOP3.LUT R9, R9, 0x1f, RZ, 0xc0, !PT ;  /* 0x0000001f09097812 */ /* 0x004fc800078ec0ff */
[----:B------:R-:W-:-:S13]  /*fce0*/  ISETP.NE.AND P2, PT, R9, RZ, PT ;  /* 0x000000ff0900720c */ /* 0x000fda0003f45270 */
[----:B---3--:R-:W-:Y:S05]  /*fcf0*/  @!P2 BRA `(.L_x_1015) ;  /* 0x000000000004a947 */ /* 0x008fea0003800000 */
[----:B------:R-:W-:Y:S01]  /*fd00*/  BPT.TRAP 0x1 ;  /* 0x000000040000795c */ /* 0x000fe20000300000 */
.L_x_1015:
        /* <DEDUP_REMOVED lines=9> */
[----:B------:R-:W-:Y:S01]  /*fda0*/  UMOV UR17, 0x40 ;  /* 0x0000004000117882 */ /* 0x000fe20000000000 */
[----:B------:R-:W-:-:S02]  /*fdb0*/  IMAD.MOV.U32 R6, RZ, RZ, R8 ;  /* 0x000000ffff067224 */ /* 0x000fc400078e0008 */
[----:B------:R-:W-:Y:S01]  /*fdc0*/  IMAD.MOV.U32 R5, RZ, RZ, R7 ;  /* 0x000000ffff057224 */ /* 0x000fe200078e0007 */
[----:B------:R-:W-:Y:S02]  /*fdd0*/  ULEA UR16, UR9, UR40, 0xf ;  /* 0x0000002809107291 */ /* 0x000fe4000f8e783f */
[----:B------:R-:W-:Y:S02]  /*fde0*/  ULEA UR9, UR9, UR40, 0x3 ;  /* 0x0000002809097291 */ /* 0x000fe4000f8e183f */
[----:B------:R-:W-:Y:S02]  /*fdf0*/  USHF.L.U32 UR11, UR11, 0x6, URZ ;  /* 0x000000060b0b7899 */ /* 0x000fe4000800063f */
[----:B------:R-:W-:Y:S02]  /*fe00*/  UIADD3 UR8, UR16, 0x400, URZ ;  /* 0x0000040010087890 */ /* 0x000fe4000fffe03f */
[----:B------:R-:W-:Y:S02]  /*fe10*/  UIADD3 UR9, UR9, 0x30850, URZ ;  /* 0x0003085009097890 */ /* 0x000fe4000fffe03f */
[----:B------:R-:W-:-:S02]  /*fe20*/  UIADD3 UR14, UR16, 0x2400, URZ ;  /* 0x00002400100e7890 */ /* 0x000fc4000fffe03f */
        /* <DEDUP_REMOVED lines=15> */
.L_x_1010:
[----:B------:R-:W-:Y:S05]  /*ff20*/  BSYNC B0 ;  /* 0x0000000000007941 */ /* 0x000fea0003800000 */
.L_x_1009:
[----:B------:R-:W-:Y:S01]  /*ff30*/  UIADD3 UR4, UR48, -0x3, URZ ;  /* 0xfffffffd30047890 */ /* 0x000fe2000fffe03f */
[----:B------:R-:W-:Y:S01]  /*ff40*/  MOV R16, R10 ;  /* 0x0000000a00107202 */ /* 0x000fe20000000f00 */
[----:B------:R-:W-:-:S04]  /*ff50*/  IMAD.MOV.U32 R17, RZ, RZ, R12 ;  /* 0x000000ffff117224 */ /* 0x000fc800078e000c */
[----:B------:R-:W-:-:S07]  /*ff60*/  IMAD.U32 R7, RZ, RZ, UR4 ;  /* 0x00000004ff077e24 */ /* 0x000fce000f8e00ff */
.L_x_1008:
[----:B------:R-:W-:Y:S01]  /*ff70*/  ULOP3.LUT UR4, URZ, UR48, URZ, 0x33, !UPT ;  /* 0x000000303f047292 */ /* 0x000fe2000f8e333f */
[----:B------:R-:W-:Y:S01]  /*ff80*/  VIADD R11, R11, 0xfffffffe ;  /* 0xfffffffe0b0b7836 */ /* 0x000fe20000000000 */
[----:B------:R-:W-:Y:S04]  /*ff90*/  BSSY B0, `(.L_x_1007) ;  /* 0x00000f7000007945 */ /* 0x000fe80003800000 */
[----:B------:R-:W-:-:S13]  /*ffa0*/  ISETP.NE.AND P2, PT, R11, UR4, PT ;  /* 0x000000040b007c0c */ /* 0x000fda000bf45270 */
[----:B------:R-:W-:Y:S05]  /*ffb0*/  @!P2 BRA `(.L_x_1016) ;  /* 0x0000000c00d0a947 */ /* 0x000fea0003800000 */
[----:B------:R-:W-:-:S07]  /*ffc0*/  IMAD.MOV.U32 R8, RZ, RZ, R6 ;  /* 0x000000ffff087224 */ /* 0x000fce00078e0006 */
.L_x_1031:
[----:B------:R-:W-:Y:S01]  /*ffd0*/  VIADD R10, R16, 0x1 ;  /* 0x00000001100a7836 */ /* 0x000fe20000000000 */
[----:B------:R-:W-:Y:S05]  /*ffe0*/  YIELD ;  /* 0x0000000000007946 */ /* 0x000fea0003800000 */
[----:B------:R-:W-:Y:S01]  /*fff0*/  ISETP.NE.AND P2, PT, R10, 0x2, PT ;  /* 0x000000020a00780c */ /* 0x000fe20003f45270 */
[----:B------:R-:W-:Y:S03]  /*10000*/  BSSY B1, `(.L_x_1017) ;  /* 0x0000074000017945 */ /* 0x000fe60003800000 */
[----:B-1----:R-:W-:-:S02]  /*10010*/  SEL R2, RZ, 0x1, P2 ;  /* 0x00000001ff027807 */ /* 0x002fc40001000000 */
[----:B------:R-:W-:Y:S02]  /*10020*/  SEL R10, R10, RZ, P2 ;  /* 0x000000ff0a0a7207 */ /* 0x000fe40001000000 */
[----:B------:R-:W-:Y:S01]  /*10030*/  LOP3.LUT R11, R17, R2, RZ, 0x3c, !PT ;  /* 0x00000002110b7212 */ /* 0x000fe200078e3cff */
[----:B------:R-:W-:Y:S06]  /*10040*/  @!P6 BRA `(.L_x_1018) ;  /* 0x0000000400bce947 */ /* 0x000fec0003800000 */
[----:B------:R-:W-:Y:S01]  /*10050*/  IMAD.MOV.U32 R12, RZ, RZ, R7 ;  /* 0x000000ffff0c7224 */ /* 0x000fe200078e0007 */
[----:B------:R-:W-:Y:S06]  /*10060*/  @!P0 BRA `(.L_x_1019) ;  /* 0x0000000000488947 */ /* 0x000fec0003800000 */
[----:B------:R-:W1:Y:S01]  /*10070*/  LDC R9, c[0x0][0x41c] ;  /* 0x00010700ff097b82 */ /* 0x000e620000000800 */
[----:B------:R-:W-:Y:S01]  /*10080*/  IMAD R13, R18, UR38, RZ ;  /* 0x00000026120d7c24 */ /* 0x000fe2000f8e02ff */
[----:B------:R-:W-:-:S03]  /*10090*/  ULDC.64 UR4, c[0x0][0x208] ;  /* 0x0000820000047ab9 */ /* 0x000fc60000000a00 */
        /* <DEDUP_REMOVED lines=15> */
.L_x_1019:
[----:B------:R-:W1:Y:S01]  /*10190*/  S2R R2, SR_TID.X ;  /* 0x0000000000027919 */ /* 0x000e620000002100 */
[----:B------:R-:W-:Y:S02]  /*101a0*/  LEA R3, R10, UR40, 0x3 ;  /* 0x000000280a037c11 */ /* 0x000fe4000f8e18ff */
[----:B-1----:R-:W-:Y:S02]  /*101b0*/  LOP3.LUT R9, R2, 0x7f, RZ, 0xc0, !PT ;  /* 0x0000007f02097812 */ /* 0x002fe400078ec0ff */
[----:B------:R-:W-:Y:S02]  /*101c0*/  SHF.L.U32 R2, R11, 0x1f, RZ ;  /* 0x0000001f0b027819 */ /* 0x000fe400000006ff */
[----:B------:R-:W-:Y:S02]  /*101d0*/  ISETP.NE.AND P2, PT, R9, RZ, PT ;  /* 0x000000ff0900720c */ /* 0x000fe40003f45270 */
[----:B------:R-:W1:Y:S02]  /*101e0*/  SYNCS.PHASECHK.TRANS64.TRYWAIT P3, [R3+URZ+0x30840], R2 ;  /* 0x03084002030075a7 */ /* 0x000e64000806017f */
[----:B-1----:R-:W-:Y:S09]  /*101f0*/  @!P3 BRA `(.L_x_1020) ;  /* 0x0000001800f4b947 */ /* 0x002ff20003800000 */
.L_x_1059:
        /* <DEDUP_REMOVED lines=8> */
.L_x_1021:
        /* <DEDUP_REMOVED lines=12> */
[----:B------:R-:W-:Y:S01]  /*10340*/  SHF.L.U32 R17, R17, 0x1f, RZ ;  /* 0x0000001f11117819 */ /* 0x000fe200000006ff */
[----:B------:R-:W-:-:S02]  /*10350*/  ULEA UR14, UR14, UR40, 0xf ;  /* 0x000000280e0e7291 */ /* 0x000fc4000f8e783f */
[----:B------:R-:W-:Y:S02]  /*10360*/  UIADD3 UR9, UR9, 0x30830, URZ ;  /* 0x0003083009097890 */ /* 0x000fe4000fffe03f */
[----:B------:R-:W-:Y:S01]  /*10370*/  USHF.L.U32 UR11, UR11, 0x6, URZ ;  /* 0x000000060b0b7899 */ /* 0x000fe2000800063f */
[----:B-1----:R-:W-:Y:S01]  /*10380*/  LEA R2, R16, UR19, 0x3 ;  /* 0x0000001310027c11 */ /* 0x002fe2000f8e18ff */
        /* <DEDUP_REMOVED lines=18> */
.L_x_1060:
[----:B------:R-:W-:Y:S05]  /*104b0*/  @P2 BRA `(.L_x_1023) ;  /* 0x00000000001c2947 */ /* 0x000fea0003800000 */
[----:B------:R-:W2:Y:S02]  /*104c0*/  S2R R3, SR_TID.X ;  /* 0x0000000000037919 */ /* 0x000ea40000002100 */
[----:B--2---:R-:W-:Y:S01]  /*104d0*/  LOP3.LUT R9, R3, 0x1f, RZ, 0xc0, !PT ;  /* 0x0000001f03097812 */ /* 0x004fe200078ec0ff */
[----:B------:R-:W-:-:S03]  /*104e0*/  IMAD.MOV.U32 R3, RZ, RZ, 0x8000 ;  /* 0x00008000ff037424 */ /* 0x000fc600078e00ff */
[----:B------:R-:W-:Y:S01]  /*104f0*/  ISETP.NE.AND P2, PT, R9, RZ, PT ;  /* 0x000000ff0900720c */ /* 0x000fe20003f45270 */
[----:B------:R2:W-:-:S12]  /*10500*/  SYNCS.ARRIVE.TRANS64 RZ, [R2+URZ+0x50], R3 ;  /* 0x0000500302ff79a7 */ /* 0x0005d8000800003f */
[----:B--2---:R-:W-:Y:S05]  /*10510*/  @!P2 BRA `(.L_x_1023) ;  /* 0x000000000004a947 */ /* 0x004fea0003800000 */
[----:B------:R-:W-:Y:S01]  /*10520*/  BPT.TRAP 0x1 ;  /* 0x000000040000795c */ /* 0x000fe20000300000 */
.L_x_1023:
        /* <DEDUP_REMOVED lines=10> */
[----:B------:R-:W-:Y:S01]  /*105d0*/  UMOV UR17, 0x40 ;  /* 0x0000004000117882 */ /* 0x000fe20000000000 */
[----:B------:R-:W-:-:S02]  /*105e0*/  IMAD.MOV.U32 R5, RZ, RZ, R12 ;  /* 0x000000ffff057224 */ /* 0x000fc400078e000c */
[----:B------:R-:W-:Y:S01]  /*105f0*/  ULEA UR14, UR14, UR40, 0xf ;  /* 0x000000280e0e7291 */ /* 0x000fe2000f8e783f */
[----:B------:R-:W-:Y:S01]  /*10600*/  IMAD.MOV.U32 R6, RZ, RZ, R8 ;  /* 0x000000ffff067224 */ /* 0x000fe200078e0008 */
[----:B------:R-:W-:Y:S02]  /*10610*/  USHF.L.U32 UR11, UR11, 0x6, URZ ;  /* 0x000000060b0b7899 */ /* 0x000fe4000800063f */
[----:B------:R-:W-:Y:S02]  /*10620*/  UIADD3 UR9, UR9, 0x50, URZ ;  /* 0x0000005009097890 */ /* 0x000fe4000fffe03f */
[----:B------:R-:W-:Y:S02]  /*10630*/  UIADD3 UR8, UR14, 0x400, URZ ;  /* 0x000004000e087890 */ /* 0x000fe4000fffe03f */
[----:B------:R-:W-:Y:S02]  /*10640*/  UIADD3 UR15, UR14, 0x2400, URZ ;  /* 0x000024000e0f7890 */ /* 0x000fe4000fffe03f */
[----:B------:R-:W-:-:S02]  /*10650*/  UIADD3 UR16, UR14, 0x4400, URZ ;  /* 0x000044000e107890 */ /* 0x000fc4000fffe03f */
        /* <DEDUP_REMOVED lines=14> */
.L_x_1018:
[----:B------:R-:W-:Y:S05]  /*10740*/  BSYNC B1 ;  /* 0x0000000000017941 */ /* 0x000fea0003800000 */
.L_x_1017:
[----:B------:R-:W-:Y:S01]  /*10750*/  VIADD R16, R10, 0x1 ;  /* 0x000000010a107836 */ /* 0x000fe20000000000 */
[----:B------:R-:W-:Y:S01]  /*10760*/  BSSY B1, `(.L_x_1024) ;  /* 0x0000076000017945 */ /* 0x000fe20003800000 */
[----:B------:R-:W-:-:S03]  /*10770*/  VIADD R12, R7, 0xffffffff ;  /* 0xffffffff070c7836 */ /* 0x000fc60000000000 */
[----:B------:R-:W-:-:S04]  /*10780*/  ISETP.NE.AND P2, PT, R16, 0x2, PT ;  /* 0x000000021000780c */ /* 0x000fc80003f45270 */
[----:B-1----:R-:W-:Y:S02]  /*10790*/  SEL R2, RZ, 0x1, P2 ;  /* 0x00000001ff027807 */ /* 0x002fe40001000000 */
[----:B------:R-:W-:Y:S02]  /*107a0*/  SEL R16, R16, RZ, P2 ;  /* 0x000000ff10107207 */ /* 0x000fe40001000000 */
[----:B------:R-:W-:Y:S01]  /*107b0*/  LOP3.LUT R17, R11, R2, RZ, 0x3c, !PT ;  /* 0x000000020b117212 */ /* 0x000fe200078e3cff */
[----:B------:R-:W-:Y:S06]  /*107c0*/  @!P6 BRA `(.L_x_1025) ;  /* 0x0000000400bce947 */ /* 0x000fec0003800000 */
[----:B------:R-:W-:Y:S01]  /*107d0*/  MOV R13, R12 ;  /* 0x0000000c000d7202 */ /* 0x000fe20000000f00 */
[----:B------:R-:W-:Y:S06]  /*107e0*/  @!P0 BRA `(.L_x_1026) ;  /* 0x0000000000488947 */ /* 0x000fec0003800000 */
[----:B------:R-:W1:Y:S01]  /*107f0*/  LDC R8, c[0x0][0x41c] ;  /* 0x00010700ff087b82 */ /* 0x000e620000000800 */
        /* <DEDUP_REMOVED lines=17> */
.L_x_1026:
[----:B------:R-:W-:Y:S02]  /*10910*/  LEA R2, R16, UR40, 0x3 ;  /* 0x0000002810027c11 */ /* 0x000fe4000f8e18ff */
[----:B------:R-:W-:-:S04]  /*10920*/  SHF.L.U32 R3, R17, 0x1f, RZ ;  /* 0x0000001f11037819 */ /* 0x000fc800000006ff */
[----:B------:R-:W2:Y:S02]  /*10930*/  SYNCS.PHASECHK.TRANS64.TRYWAIT P2, [R2+URZ+0x30840], R3 ;  /* 0x03084003020075a7 */ /* 0x000ea4000804017f */
[----:B--2---:R-:W-:Y:S05]  /*10940*/  @!P2 BRA `(.L_x_1027) ;  /* 0x000000140048a947 */ /* 0x004fea0003800000 */
.L_x_1061:
        /* <DEDUP_REMOVED lines=11> */
.L_x_1028:
[----:B------:R-:W-:Y:S01]  /*10a00*/  R2UR UR9, R16 ;  /* 0x00000000100972ca */ /* 0x000fe200000e0000 */
[----:B------:R-:W-:Y:S01]  /*10a10*/  UIADD3 UR19, UR40, 0x30800, URZ ;  /* 0x0003080028137890 */ /* 0x000fe2000fffe03f */
[----:B------:R-:W-:Y:S01]  /*10a20*/  R2UR UR11, R13 ;  /* 0x000000000d0b72ca */ /* 0x000fe200000e0000 */
[----:B------:R-:W-:Y:S01]  /*10a30*/  UIADD3 UR4, UP0, UR42, 0x370, URZ ;  /* 0x000003702a047890 */ /* 0x000fe2000ff1e03f */
[----:B------:R-:W-:Y:S01]  /*10a40*/  R2UR UR12, R4 ;  /* 0x00000000040c72ca */ /* 0x000fe200000e0000 */
[----:B------:R-:W-:Y:S01]  /*10a50*/  UMOV UR10, URZ ;  /* 0x0000003f000a7c82 */ /* 0x000fe20008000000 */
[----:B-----5:R-:W-:Y:S01]  /*10a60*/  R2UR UR13, R8 ;  /* 0x00000000080d72ca */ /* 0x020fe200000e0000 */
[----:B------:R-:W-:Y:S01]  /*10a70*/  UIADD3.X UR5, URZ, UR43, URZ, UP0, !UPT ;  /* 0x0000002b3f057290 */ /* 0x000fe200087fe43f */
[----:B------:R-:W-:Y:S01]  /*10a80*/  SHF.L.U32 R11, R11, 0x1f, RZ ;  /* 0x0000001f0b0b7819 */ /* 0x000fe200000006ff */
[----:B------:R-:W-:Y:S01]  /*10a90*/  UMOV UR6, 0x0 ;  /* 0x0000000000067882 */ /* 0x000fe20000000000 */
[----:B------:R-:W-:Y:S01]  /*10aa0*/  UMOV UR7, 0x14f00000 ;  /* 0x14f0000000077882 */ /* 0x000fe20000000000 */
[----:B------:R-:W-:Y:S01]  /*10ab0*/  UMOV UR17, 0x40 ;  /* 0x0000004000117882 */ /* 0x000fe20000000000 */
[----:B------:R-:W-:Y:S01]  /*10ac0*/  UMOV UR18, 0x80 ;  /* 0x0000008000127882 */ /* 0x000fe20000000000 */
[----:B------:R-:W-:Y:S01]  /*10ad0*/  ULEA UR14, UR9, UR40, 0xf ;  /* 0x00000028090e7291 */ /* 0x000fe2000f8e783f */
[----:B--2---:R-:W-:Y:S01]  /*10ae0*/  LEA R2, R10, UR19, 0x3 ;  /* 0x000000130a027c11 */ /* 0x004fe2000f8e18ff */
[----:B------:R-:W-:-:S02]  /*10af0*/  ULEA UR9, UR9, UR19, 0x3 ;  /* 0x0000001309097291 */ /* 0x000fc4000f8e183f */
[----:B------:R-:W-:Y:S02]  /*10b00*/  USHF.L.U32 UR11, UR11, 0x6, URZ ;  /* 0x000000060b0b7899 */ /* 0x000fe4000800063f */
[----:B------:R-:W-:Y:S02]  /*10b10*/  UIADD3 UR8, UR14, 0x20400, URZ ;  /* 0x000204000e087890 */ /* 0x000fe4000fffe03f */
        /* <DEDUP_REMOVED lines=17> */
.L_x_1062:
        /* <DEDUP_REMOVED lines=8> */
.L_x_1030:
        /* <DEDUP_REMOVED lines=33> */
.L_x_1025:
[----:B------:R-:W-:Y:S05]  /*10ec0*/  BSYNC B1 ;  /* 0x0000000000017941 */ /* 0x000fea0003800000 */
.L_x_1024:
[----:B------:R-:W-:Y:S02]  /*10ed0*/  ISETP.GT.AND P2, PT, R12, UR41, PT ;  /* 0x000000290c007c0c */ /* 0x000fe4000bf44270 */
[----:B------:R-:W-:-:S11]  /*10ee0*/  IADD3 R7, R7, -0x2, RZ ;  /* 0xfffffffe07077810 */ /* 0x000fd60007ffe0ff */
[----:B------:R-:W-:Y:S05]  /*10ef0*/  @P2 BRA `(.L_x_1031) ;  /* 0xfffffff000342947 */ /* 0x000fea000383ffff */
.L_x_1016:
[----:B------:R-:W-:Y:S05]  /*10f00*/  BSYNC B0 ;  /* 0x0000000000007941 */ /* 0x000fea0003800000 */
.L_x_1007:
[----:B------:R-:W-:Y:S04]  /*10f10*/  BSSY B0, `(.L_x_1032) ;  /* 0x000000f000007945 */ /* 0x000fe80003800000 */
[----:B------:R-:W-:Y:S05]  /*10f20*/  @P1 BRA `(.L_x_1033) ;  /* 0x0000000000341947 */ /* 0x000fea0003800000 */
[----:B-1----:R-:W1:Y:S01]  /*10f30*/  S2R R7, SR_LANEID ;  /* 0x0000000000077919 */ /* 0x002e620000000000 */
        /* <DEDUP_REMOVED lines=12> */
.L_x_1033:
[----:B------:R-:W-:Y:S05]  /*11000*/  BSYNC B0 ;  /* 0x0000000000007941 */ /* 0x000fea0003800000 */
.L_x_1032:
[----:B------:R-:W-:Y:S04]  /*11010*/  BSSY B0, `(.L_x_1034) ;  /* 0x0000030000007945 */ /* 0x000fe80003800000 */
[----:B------:R-:W-:Y:S05]  /*11020*/  @!P6 BRA `(.L_x_1035) ;  /* 0x0000000000b8e947 */ /* 0x000fea0003800000 */
[----:B------:R-:W2:Y:S01]  /*11030*/  S2R R0, SR_TID.X ;  /* 0x0000000000007919 */ /* 0x000ea20000002100 */
[----:B-1----:R-:W-:Y:S02]  /*11040*/  LEA R3, R16, UR40, 0x3 ;  /* 0x0000002810037c11 */ /* 0x002fe4000f8e18ff */
[----:B--2---:R-:W-:Y:S02]  /*11050*/  LOP3.LUT R2, R0, 0x7f, RZ, 0xc0, !PT ;  /* 0x0000007f00027812 */ /* 0x004fe400078ec0ff */
[----:B------:R-:W-:Y:S02]  /*11060*/  SHF.L.U32 R0, R17, 0x1f, RZ ;  /* 0x0000001f11007819 */ /* 0x000fe400000006ff */
[----:B------:R-:W-:Y:S02]  /*11070*/  ISETP.NE.AND P1, PT, R2, RZ, PT ;  /* 0x000000ff0200720c */ /* 0x000fe40003f25270 */
[----:B------:R-:W1:Y:S02]  /*11080*/  SYNCS.PHASECHK.TRANS64.TRYWAIT P0, [R3+URZ+0x30860], R0 ;  /* 0x03086000030075a7 */ /* 0x000e64000800017f */
[----:B-1----:R-:W-:Y:S09]  /*11090*/  @!P0 BRA `(.L_x_1036) ;  /* 0x0000000c009c8947 */ /* 0x002ff20003800000 */
.L_x_1063:
        /* <DEDUP_REMOVED lines=8> */
.L_x_1037:
        /* <DEDUP_REMOVED lines=11> */
[----:B------:R-:W-:Y:S02]  /*111d0*/  ULEA UR14, UR14, UR40, 0xf ;  /* 0x000000280e0e7291 */ /* 0x000fe4000f8e783f */
        /* <DEDUP_REMOVED lines=19> */
.L_x_1035:
[----:B------:R-:W-:Y:S05]  /*11310*/  BSYNC B0 ;  /* 0x0000000000007941 */ /* 0x000fea0003800000 */
.L_x_1034:
[----:B------:R-:W-:Y:S02]  /*11320*/  VIADD R16, R16, 0x1 ;  /* 0x0000000110107836 */ /* 0x000fe40000000000 */
[----:B------:R-:W-:-:S03]  /*11330*/  IMAD.MOV.U32 R13, RZ, RZ, R19 ;  /* 0x000000ffff0d7224 */ /* 0x000fc600078e0013 */
[----:B------:R-:W-:-:S04]  /*11340*/  ISETP.NE.AND P0, PT, R16, 0x2, PT ;  /* 0x000000021000780c */ /* 0x000fc80003f05270 */
[----:B-1----:R-:W-:Y:S02]  /*11350*/  SEL R0, RZ, 0x1, P0 ;  /* 0x00000001ff007807 */ /* 0x002fe40000000000 */
[----:B------:R-:W-:Y:S02]  /*11360*/  SEL R16, R16, RZ, P0 ;  /* 0x000000ff10107207 */ /* 0x000fe40000000000 */
[----:B------:R-:W-:-:S07]  /*11370*/  LOP3.LUT R17, R17, R0, RZ, 0x3c, !PT ;  /* 0x0000000011117212 */ /* 0x000fce00078e3cff */
.L_x_996:
[----:B------:R-:W-:Y:S05]  /*11380*/  BSYNC B6 ;  /* 0x0000000000067941 */ /* 0x000fea0003800000 */
.L_x_994:
[----:B------:R-:W-:-:S03]  /*11390*/  UMOV UR4, 0xffffffff ;  /* 0xffffffff00047882 */ /* 0x000fc60000000000 */
[----:B------:R-:W-:Y:S05]  /*113a0*/  BRA.DIV UR4, `(.L_x_1038) ;  /* 0x0000000a04ec7947 */ /* 0x000fea000b800000 */
[----:B------:R1:W2:Y:S02]  /*113b0*/  SHFL.IDX PT, R14, R13, RZ, 0x1f ;  /* 0x00001fff0d0e7589 */ /* 0x0002a400000e0000 */
.L_x_1066:
[----:B------:R-:W3:Y:S01]  /*113c0*/  S2R R0, SR_TID.X ;  /* 0x0000000000007919 */ /* 0x000ee20000002100 */
[----:B------:R-:W-:Y:S05]  /*113d0*/  WARPSYNC.ALL ;  /* 0x0000000000007948 */ /* 0x000fea0003800000 */
[----:B------:R-:W-:Y:S01]  /*113e0*/  BAR.SYNC.DEFER_BLOCKING 0x4, 0x120 ;  /* 0x0104800000007b1d */ /* 0x000fe20000010000 */
[----:B--2---:R-:W-:-:S05]  /*113f0*/  IMAD.MOV.U32 R19, RZ, RZ, R14 ;  /* 0x000000ffff137224 */ /* 0x004fca00078e000e */
[----:B------:R-:W-:Y:S01]  /*11400*/  ULDC UR4, c[0x0][0xda8] ;  /* 0x00036a0000047ab9 */ /* 0x000fe20000000800 */
[----:B---3--:R-:W-:-:S04]  /*11410*/  LOP3.LUT R0, R0, 0x1f, RZ, 0xc0, !PT ;  /* 0x0000001f00007812 */ /* 0x008fc800078ec0ff */
[----:B------:R-:W-:-:S13]  /*11420*/  ISETP.NE.AND P0, PT, R0, RZ, PT ;  /* 0x000000ff0000720c */ /* 0x000fda0003f05270 */
[----:B------:R-:W2:Y:S01]  /*11430*/  @!P0 S2R R3, SR_CgaCtaId ;  /* 0x0000000000038919 */ /* 0x000ea20000008800 */
[----:B------:R-:W-:-:S04]  /*11440*/  @!P0 MOV R0, 0x400 ;  /* 0x0000040000008802 */ /* 0x000fc80000000f00 */
[----:B--2---:R-:W-:-:S05]  /*11450*/  @!P0 LEA R0, R3, R0, 0x18 ;  /* 0x0000000003008211 */ /* 0x004fca00078ec0ff */
[----:B------:R2:W-:Y:S01]  /*11460*/  @!P0 STS [R0+0x308d0], R13 ;  /* 0x0308d00d00008388 */ /* 0x0005e20000000800 */
[----:B------:R-:W-:Y:S06]  /*11470*/  BAR.ARV 0x5, 0x120 ;  /* 0x0144800000007b1d */ /* 0x000fec0000002000 */
[----:B------:R-:W-:-:S13]  /*11480*/  ISETP.GE.AND P0, PT, R19, UR4, PT ;  /* 0x0000000413007c0c */ /* 0x000fda000bf06270 */
[----:B--2---:R-:W-:Y:S05]  /*11490*/  @!P0 BRA `(.L_x_1039) ;  /* 0xffffffc800fc8947 */ /* 0x004fea000383ffff */
.L_x_985:
[----:B------:R-:W2:Y:S01]  /*114a0*/  S2R R3, SR_CgaCtaId ;  /* 0x0000000000037919 */ /* 0x000ea20000008800 */
[----:B------:R-:W-:Y:S01]  /*114b0*/  UIADD3 UR49, UR49, 0x1, URZ ;  /* 0x0000000131317890 */ /* 0x000fe2000fffe03f */
[----:B------:R-:W-:-:S03]  /*114c0*/  MOV R0, 0x400 ;  /* 0x0000040000007802 */ /* 0x000fc60000000f00 */
[----:B------:R-:W-:-:S04]  /*114d0*/  ULEA.HI UR4, UR49, UR49, URZ, 0x1 ;  /* 0x0000003131047291 */ /* 0x000fc8000f8f083f */
[----:B------:R-:W-:-:S04]  /*114e0*/  ULOP3.LUT UR4, UR4, 0xfffffffe, URZ, 0xc0, !UPT ;  /* 0xfffffffe04047892 */ /* 0x000fc8000f8ec03f */
[----:B------:R-:W-:Y:S01]  /*114f0*/  UIADD3 UR4, UR49, -UR4, URZ ;  /* 0x8000000431047290 */ /* 0x000fe2000fffe03f */
[----:B--2---:R-:W-:-:S05]  /*11500*/  LEA R7, R3, R0, 0x18 ;  /* 0x0000000003077211 */ /* 0x004fca00078ec0ff */
[----:B------:R-:W-:-:S05]  /*11510*/  IMAD.U32 R0, RZ, RZ, UR4 ;  /* 0x00000004ff007e24 */ /* 0x000fca000f8e00ff */
[----:B------:R-:W-:-:S04]  /*11520*/  SHF.L.U32 R0, R0, 0x1f, RZ ;  /* 0x0000001f00007819 */ /* 0x000fc800000006ff */
[----:B------:R-:W2:Y:S02]  /*11530*/  SYNCS.PHASECHK.TRANS64.TRYWAIT P0, [R7+URZ+0x30820], R0 ;  /* 0x03082000070075a7 */ /* 0x000ea4000800017f */
[----:B--2---:R-:W-:Y:S05]  /*11540*/  @!P0 BRA `(.L_x_1040) ;  /* 0x0000000800a88947 */ /* 0x004fea0003800000 */
.L_x_1067:
[----:B------:R-:W3:Y:S02]  /*11550*/  S2R R2, SR_TID.X ;  /* 0x0000000000027919 */ /* 0x000ee40000002100 */
[----:B---3--:R-:W-:-:S04]  /*11560*/  SHF.R.U32.HI R2, RZ, 0x5, R2 ;  /* 0x00000005ff027819 */ /* 0x008fc80000011602 */
[----:B------:R-:W-:-:S05]  /*11570*/  LOP3.LUT R2, R2, 0x3, RZ, 0xc0, !PT ;  /* 0x0000000302027812 */ /* 0x000fca00078ec0ff */
[----:B--2---:R-:W2:Y:S02]  /*11580*/  SHFL.IDX PT, R0, R2, RZ, 0x1f ;  /* 0x00001fff02007589 */ /* 0x004ea400000e0000 */
[----:B--2---:R-:W-:-:S13]  /*11590*/  ISETP.NE.AND P0, PT, R0, RZ, PT ;  /* 0x000000ff0000720c */ /* 0x004fda0003f05270 */
[----:B------:R-:W-:Y:S05]  /*115a0*/  @P0 EXIT ;  /* 0x000000000000094d */ /* 0x000fea0003800000 */
[----:B------:R-:W-:Y:S01]  /*115b0*/  ELECT P0, URZ, PT ;  /* 0x00000000003f782f */ /* 0x000fe20003800000 */
[----:B------:R-:W-:-:S12]  /*115c0*/  BSSY B0, `(.L_x_1041) ;  /* 0x0000022000007945 */ /* 0x000fd80003800000 */
[----:B------:R-:W-:Y:S05]  /*115d0*/  @!P0 BRA `(.L_x_1042) ;  /* 0x0000000000808947 */ /* 0x000fea0003800000 */
[----:B------:R-:W2:Y:S02]  /*115e0*/  LDL R2, [R1] ;  /* 0x0000000001027983 */ /* 0x000ea40000100800 */
[----:B--2---:R-:W-:-:S13]  /*115f0*/  R2UR UR4, R2 ;  /* 0x00000000020472ca */ /* 0x004fda00000e0000 */
[----:B------:R-:W-:-:S06]  /*11600*/  ULOP3.LUT UR4, UR4, 0x2, URZ, 0xfc, !UPT ;  /* 0x0000000204047892 */ /* 0x000fcc000f8efc3f */
[----:B------:R-:W-:-:S05]  /*11610*/  IMAD.U32 R0, RZ, RZ, UR4 ;  /* 0x00000004ff007e24 */ /* 0x000fca000f8e00ff */
[----:B------:R-:W-:-:S13]  /*11620*/  ISETP.NE.AND P2, PT, R0, 0x3, PT ;  /* 0x000000030000780c */ /* 0x000fda0003f45270 */
[----:B------:R-:W-:Y:S05]  /*11630*/  @!P2 BRA `(.L_x_1043) ;  /* 0x000000000004a947 */ /* 0x000fea0003800000 */
[----:B------:R-:W-:Y:S01]  /*11640*/  BPT.TRAP 0x1 ;  /* 0x000000040000795c */ /* 0x000fe20000300000 */
.L_x_1043:
[----:B------:R-:W-:Y:S01]  /*11650*/  VIADD R3, R7, 0x30840 ;  /* 0x0003084007037836 */ /* 0x000fe20000000000 */
[----:B------:R-:W-:Y:S01]  /*11660*/  SHF.L.U32 R4, R17, 0x1f, RZ ;  /* 0x0000001f11047819 */ /* 0x000fe200000006ff */
[----:B------:R-:W-:-:S03]  /*11670*/  VIADD R0, R16, 0x1 ;  /* 0x0000000110007836 */ /* 0x000fc60000000000 */
[----:B------:R-:W-:Y:S02]  /*11680*/  LEA R5, R16, R3, 0x3 ;  /* 0x0000000310057211 */ /* 0x000fe400078e18ff */
[----:B------:R-:W-:Y:S02]  /*11690*/  ISETP.NE.AND P1, PT, R0, 0x2, PT ;  /* 0x000000020000780c */ /* 0x000fe40003f25270 */
[----:B------:R-:W2:Y:S02]  /*116a0*/  SYNCS.PHASECHK.TRANS64.TRYWAIT P0, [R5+URZ], R4 ;  /* 0x00000004050075a7 */ /* 0x000ea4000800017f */
[----:B------:R-:W-:-:S04]  /*116b0*/  SEL R2, RZ, 0x1, P1 ;  /* 0x00000001ff027807 */ /* 0x000fc80000800000 */
[----:B------:R-:W-:Y:S02]  /*116c0*/  LOP3.LUT R17, R17, R2, RZ, 0x3c, !PT ;  /* 0x0000000211117212 */ /* 0x000fe400078e3cff */
[----:B------:R-:W-:Y:S02]  /*116d0*/  SEL R2, R0, RZ, P1 ;  /* 0x000000ff00027207 */ /* 0x000fe40000800000 */
[----:B------:R-:W-:-:S03]  /*116e0*/  SHF.L.U32 R0, R17, 0x1f, RZ ;  /* 0x0000001f11007819 */ /* 0x000fc600000006ff */
[----:B------:R-:W-:Y:S01]  /*116f0*/  IMAD R3, R2, 0x8, R3 ;  /* 0x0000000802037824 */ /* 0x000fe200078e0203 */
[----:B--2---:R-:W-:Y:S06]  /*11700*/  @!P0 BRA `(.L_x_1044) ;  /* 0x00000008004c8947 */ /* 0x004fec0003800000 */
.L_x_1068:
[----:B------:R-:W3:Y:S02]  /*11710*/  SYNCS.PHASECHK.TRANS64.TRYWAIT P0, [R3+URZ], R0 ;  /* 0x00000000030075a7 */ /* 0x000ee4000800017f */
[----:B---3--:R-:W-:Y:S05]  /*11720*/  @!P0 BRA `(.L_x_1045) ;  /* 0x0000000800588947 */ /* 0x008fea0003800000 */
.L_x_1069:
[----:B------:R-:W-:Y:S05]  /*11730*/  @!P2 BRA `(.L_x_1046) ;  /* 0x000000000004a947 */ /* 0x000fea0003800000 */
[----:B------:R-:W-:Y:S01]  /*11740*/  BPT.TRAP 0x1 ;  /* 0x000000040000795c */ /* 0x000fe20000300000 */
.L_x_1046:
[----:B---3--:R-:W-:-:S04]  /*11750*/  VIADD R3, R7, 0x30860 ;  /* 0x0003086007037836 */ /* 0x008fc80000000000 */
[----:B--2---:R-:W-:-:S04]  /*11760*/  IMAD R5, R16, 0x8, R3 ;  /* 0x0000000810057824 */ /* 0x004fc800078e0203 */
[----:B------:R-:W2:Y:S02]  /*11770*/  SYNCS.PHASECHK.TRANS64.TRYWAIT P0, [R5+URZ], R4 ;  /* 0x00000004050075a7 */ /* 0x000ea4000800017f */
[----:B--2---:R-:W-:Y:S05]  /*11780*/  @!P0 BRA `(.L_x_1047) ;  /* 0x0000000800548947 */ /* 0x004fea0003800000 */
.L_x_1070:
[----:B------:R-:W-:-:S07]  /*11790*/  IMAD R3, R2, 0x8, R3 ;  /* 0x0000000802037824 */ /* 0x000fce00078e0203 */
.L_x_1048:
[----:B---3--:R3:W4:Y:S02]  /*117a0*/  SYNCS.PHASECHK.TRANS64.TRYWAIT P0, [R3+URZ], R0 ;  /* 0x00000000030075a7 */ /* 0x008724000800017f */
[----:B----4-:R-:W-:Y:S05]  /*117b0*/  @!P0 NANOSLEEP.SYNCS 0x989680 ;  /* 0x009896800000895d */ /* 0x010fea0003900000 */
[----:B------:R-:W4:Y:S02]  /*117c0*/  @!P0 SYNCS.PHASECHK.TRANS64 P0, [R3+URZ], R0 ;  /* 0x00000000030085a7 */ /* 0x000f24000800007f */
[----:B----4-:R-:W-:Y:S05]  /*117d0*/  @!P0 BRA `(.L_x_1048) ;  /* 0xfffffffc00f08947 */ /* 0x010fea000383ffff */
.L_x_1042:
[----:B------:R-:W-:Y:S05]  /*117e0*/  BSYNC B0 ;  /* 0x0000000000007941 */ /* 0x000fea0003800000 */
.L_x_1041:
[----:B------:R-:W-:Y:S05]  /*117f0*/  EXIT ;  /* 0x000000000000794d */ /* 0x000fea0003800000 */
.L_x_902:
[----:B-1----:R-:W-:-:S04]  /*11800*/  IMAD.U32 R3, RZ, RZ, UR38 ;  /* 0x00000026ff037e24 */ /* 0x002fc8000f8e00ff */
[----:B------:R1:W2:Y:S03]  /*11810*/  SYNCS.PHASECHK.TRANS64.TRYWAIT P1, [R3+URZ+0x30800], R0 ;  /* 0x03080000030075a7 */ /* 0x0002a6000802017f */
[----:B--2---:R-:W-:Y:S05]  /*11820*/  @!P1 NANOSLEEP.SYNCS 0x989680 ;  /* 0x009896800000995d */ /* 0x004fea0003900000 */
[----:B------:R-:W2:Y:S02]  /*11830*/  @!P1 SYNCS.PHASECHK.TRANS64 P1, [R3+URZ+0x30800], R0 ;  /* 0x03080000030095a7 */ /* 0x000ea4000802007f */
[----:B--2---:R-:W-:Y:S05]  /*11840*/  @!P1 BRA `(.L_x_902) ;  /* 0xfffffffc00ec9947 */ /* 0x004fea000383ffff */
[----:B------:R-:W-:Y:S05]  /*11850*/  BRA `(.L_x_1049) ;  /* 0xffffff0000e07947 */ /* 0x000fea000383ffff */
.L_x_906:
[----:B--2---:R2:W3:Y:S02]  /*11860*/  SYNCS.PHASECHK.TRANS64.TRYWAIT P2, [R3+URZ+0x30830], R0 ;  /* 0x03083000030075a7 */ /* 0x0044e4000804017f */
[----:B---3--:R-:W-:Y:S05]  /*11870*/  @!P2 NANOSLEEP.SYNCS 0x989680 ;  /* 0x009896800000a95d */ /* 0x008fea0003900000 */
[----:B------:R-:W3:Y:S02]  /*11880*/  @!P2 SYNCS.PHASECHK.TRANS64 P2, [R3+URZ+0x30830], R0 ;  /* 0x030830000300a5a7 */ /* 0x000ee4000804007f */
[----:B---3--:R-:W-:Y:S05]  /*11890*/  @!P2 BRA `(.L_x_906) ;  /* 0xfffffffc00f0a947 */ /* 0x008fea000383ffff */
[----:B------:R-:W-:Y:S05]  /*118a0*/  BRA `(.L_x_905) ;  /* 0xffffff0400047947 */ /* 0x000fea000383ffff */
.L_x_922:
[----:B--2---:R-:W-:-:S04]  /*118b0*/  IMAD.U32 R153, RZ, RZ, UR39 ;  /* 0x00000027ff997e24 */ /* 0x004fc8000f8e00ff */
[----:B------:R2:W3:Y:S03]  /*118c0*/  SYNCS.PHASECHK.TRANS64.TRYWAIT P2, [R153+URZ+0x30830], R152 ;  /* 0x03083098990075a7 */ /* 0x0004e6000804017f */
[----:B---3--:R-:W-:Y:S05]  /*118d0*/  @!P2 NANOSLEEP.SYNCS 0x989680 ;  /* 0x009896800000a95d */ /* 0x008fea0003900000 */
[----:B------:R-:W3:Y:S02]  /*118e0*/  @!P2 SYNCS.PHASECHK.TRANS64 P2, [R153+URZ+0x30830], R152 ;  /* 0x030830989900a5a7 */ /* 0x000ee4000804007f */
[----:B---3--:R-:W-:Y:S05]  /*118f0*/  @!P2 BRA `(.L_x_922) ;  /* 0xfffffffc00eca947 */ /* 0x008fea000383ffff */
[----:B------:R-:W-:Y:S05]  /*11900*/  BRA `(.L_x_921) ;  /* 0xffffff2800b07947 */ /* 0x000fea000383ffff */
.L_x_926:
[----:B--2---:R-:W-:-:S04]  /*11910*/  MOV R215, UR10 ;  /* 0x0000000a00d77c02 */ /* 0x004fc80008000f00 */
[----:B------:R2:W3:Y:S03]  /*11920*/  SYNCS.PHASECHK.TRANS64.TRYWAIT P2, [R215+URZ+0x30850], R0 ;  /* 0x03085000d70075a7 */ /* 0x0004e6000804017f */
[----:B---3--:R-:W-:Y:S05]  /*11930*/  @!P2 NANOSLEEP.SYNCS 0x989680 ;  /* 0x009896800000a95d */ /* 0x008fea0003900000 */
[----:B------:R-:W3:Y:S02]  /*11940*/  @!P2 SYNCS.PHASECHK.TRANS64 P2, [R215+URZ+0x30850], R0 ;  /* 0x03085000d700a5a7 */ /* 0x000ee4000804007f */
[----:B---3--:R-:W-:Y:S05]  /*11950*/  @!P2 BRA `(.L_x_926) ;  /* 0xfffffffc00eca947 */ /* 0x008fea000383ffff */
[----:B------:R-:W-:Y:S05]  /*11960*/  BRA `(.L_x_925) ;  /* 0xffffff3800407947 */ /* 0x000fea000383ffff */
.L_x_943:
[----:B--2---:R-:W-:-:S04]  /*11970*/  IMAD.U32 R4, RZ, RZ, UR6 ;  /* 0x00000006ff047e24 */ /* 0x004fc8000f8e00ff */
[----:B------:R2:W3:Y:S03]  /*11980*/  SYNCS.PHASECHK.TRANS64.TRYWAIT P2, [R4+URZ+0x30830], R3 ;  /* 0x03083003040075a7 */ /* 0x0004e6000804017f */
[----:B---3--:R-:W-:Y:S05]  /*11990*/  @!P2 NANOSLEEP.SYNCS 0x989680 ;  /* 0x009896800000a95d */ /* 0x008fea0003900000 */
[----:B------:R-:W3:Y:S02]  /*119a0*/  @!P2 SYNCS.PHASECHK.TRANS64 P2, [R4+URZ+0x30830], R3 ;  /* 0x030830030400a5a7 */ /* 0x000ee4000804007f */
[----:B---3--:R-:W-:Y:S05]  /*119b0*/  @!P2 BRA `(.L_x_943) ;  /* 0xfffffffc00eca947 */ /* 0x008fea000383ffff */
[----:B------:R-:W-:Y:S05]  /*119c0*/  BRA `(.L_x_942) ;  /* 0xffffff5000d47947 */ /* 0x000fea000383ffff */
.L_x_947:
[----:B-12---:R-:W-:-:S04]  /*119d0*/  IMAD.U32 R3, RZ, RZ, UR14 ;  /* 0x0000000eff037e24 */ /* 0x006fc8000f8e00ff */
[----:B------:R1:W2:Y:S03]  /*119e0*/  SYNCS.PHASECHK.TRANS64.TRYWAIT P2, [R3+URZ+0x30850], R0 ;  /* 0x03085000030075a7 */ /* 0x0002a6000804017f */
[----:B--2---:R-:W-:Y:S05]  /*119f0*/  @!P2 NANOSLEEP.SYNCS 0x989680 ;  /* 0x009896800000a95d */ /* 0x004fea0003900000 */
[----:B------:R-:W2:Y:S02]  /*11a00*/  @!P2 SYNCS.PHASECHK.TRANS64 P2, [R3+URZ+0x30850], R0 ;  /* 0x030850000300a5a7 */ /* 0x000ea4000804007f */
[----:B--2---:R-:W-:Y:S05]  /*11a10*/  @!P2 BRA `(.L_x_947) ;  /* 0xfffffffc00eca947 */ /* 0x004fea000383ffff */
[----:B------:R-:W-:Y:S05]  /*11a20*/  BRA `(.L_x_946) ;  /* 0xffffff6000647947 */ /* 0x000fea000383ffff */
.L_x_953:
[----:B--2---:R-:W-:-:S04]  /*11a30*/  IMAD.U32 R4, RZ, RZ, UR6 ;  /* 0x00000006ff047e24 */ /* 0x004fc8000f8e00ff */
[----:B------:R2:W3:Y:S03]  /*11a40*/  SYNCS.PHASECHK.TRANS64.TRYWAIT P2, [R4+URZ+0x30830], R3 ;  /* 0x03083003040075a7 */ /* 0x0004e6000804017f */
[----:B---3--:R-:W-:Y:S05]  /*11a50*/  @!P2 NANOSLEEP.SYNCS 0x989680 ;  /* 0x009896800000a95d */ /* 0x008fea0003900000 */
[----:B------:R-:W3:Y:S02]  /*11a60*/  @!P2 SYNCS.PHASECHK.TRANS64 P2, [R4+URZ+0x30830], R3 ;  /* 0x030830030400a5a7 */ /* 0x000ee4000804007f */
[----:B---3--:R-:W-:Y:S05]  /*11a70*/  @!P2 BRA `(.L_x_953) ;  /* 0xfffffffc00eca947 */ /* 0x008fea000383ffff */
[----:B------:R-:W-:Y:S05]  /*11a80*/  BRA `(.L_x_952) ;  /* 0xffffff6c00e47947 */ /* 0x000fea000383ffff */
.L_x_957:
[----:B-12---:R-:W-:-:S04]  /*11a90*/  IMAD.U32 R3, RZ, RZ, UR10 ;  /* 0x0000000aff037e24 */ /* 0x006fc8000f8e00ff */
[----:B------:R1:W2:Y:S03]  /*11aa0*/  SYNCS.PHASECHK.TRANS64.TRYWAIT P2, [R3+URZ+0x30850], R0 ;  /* 0x03085000030075a7 */ /* 0x0002a6000804017f */
[----:B--2---:R-:W-:Y:S05]  /*11ab0*/  @!P2 NANOSLEEP.SYNCS 0x989680 ;  /* 0x009896800000a95d */ /* 0x004fea0003900000 */
[----:B------:R-:W2:Y:S02]  /*11ac0*/  @!P2 SYNCS.PHASECHK.TRANS64 P2, [R3+URZ+0x30850], R0 ;  /* 0x030850000300a5a7 */ /* 0x000ea4000804007f */
[----:B--2---:R-:W-:Y:S05]  /*11ad0*/  @!P2 BRA `(.L_x_957) ;  /* 0xfffffffc00eca947 */ /* 0x004fea000383ffff */
[----:B------:R-:W-:Y:S05]  /*11ae0*/  BRA `(.L_x_956) ;  /* 0xffffff7c00747947 */ /* 0x000fea000383ffff */
.L_x_970:
[----:B--2---:R-:W-:-:S04]  /*11af0*/  IMAD.U32 R5, RZ, RZ, UR5 ;  /* 0x00000005ff057e24 */ /* 0x004fc8000f8e00ff */
[----:B------:R2:W3:Y:S03]  /*11b00*/  SYNCS.PHASECHK.TRANS64.TRYWAIT P0, [R5+URZ+0x30850], R0 ;  /* 0x03085000050075a7 */ /* 0x0004e6000800017f */
[----:B---3--:R-:W-:Y:S05]  /*11b10*/  @!P0 NANOSLEEP.SYNCS 0x989680 ;  /* 0x009896800000895d */ /* 0x008fea0003900000 */
[----:B------:R-:W3:Y:S02]  /*11b20*/  @!P0 SYNCS.PHASECHK.TRANS64 P0, [R5+URZ+0x30850], R0 ;  /* 0x03085000050085a7 */ /* 0x000ee4000800007f */
[----:B---3--:R-:W-:Y:S05]  /*11b30*/  @!P0 BRA `(.L_x_970) ;  /* 0xfffffffc00ec8947 */ /* 0x008fea000383ffff */
[----:B------:R-:W-:Y:S05]  /*11b40*/  BRA `(.L_x_969) ;  /* 0xffffff9c004c7947 */ /* 0x000fea000383ffff */
.L_x_1000:
[----:B------:R-:W1:Y:S01]  /*11b50*/  S2R R18, SR_TID.X ;  /* 0x0000000000127919 */ /* 0x000e620000002100 */
        /* <DEDUP_REMOVED lines=9> */
.L_x_1050:
[----:B------:R-:W-:Y:S05]  /*11bf0*/  BRA `(.L_x_1051) ;  /* 0xffffffd000e47947 */ /* 0x000fea000383ffff */
.L_x_1001:
[----:B------:R-:W-:Y:S01]  /*11c00*/  BSSY B0, `(.L_x_1052) ;  /* 0x0000006000007945 */ /* 0x000fe20003800000 */
[----:B------:R-:W-:-:S07]  /*11c10*/  IMAD.MOV.U32 R15, RZ, RZ, -0x1 ;  /* 0xffffffffff0f7424 */ /* 0x000fce00078e00ff */
[----:B------:R-:W-:Y:S05]  /*11c20*/  WARPSYNC.COLLECTIVE R15, `(.L_x_1053) ;  /* 0x000000000f0c7348 */ /* 0x000fea0003c00000 */
[----:B------:R-:W-:Y:S02]  /*11c30*/  ELECT P6, UR62, PT ;  /* 0x00000000003e782f */ /* 0x000fe400038c0000 */
[----:B------:R-:W-:Y:S01]  /*11c40*/  MOV R14, UR62 ;  /* 0x0000003e000e7c02 */ /* 0x000fe20008000f00 */
[----:B------:R-:W-:Y:S10]  /*11c50*/  ENDCOLLECTIVE ;  /* 0x000000000000791b */ /* 0x000ff40003800000 */
.L_x_1053:
[----:B------:R-:W-:Y:S05]  /*11c60*/  BSYNC B0 ;  /* 0x0000000000007941 */ /* 0x000fea0003800000 */
.L_x_1052:
[----:B------:R-:W-:Y:S05]  /*11c70*/  BRA `(.L_x_1054) ;  /* 0xffffffd000d47947 */ /* 0x000fea000383ffff */
.L_x_1004:
[----:B-1----:R1:W2:Y:S02]  /*11c80*/  SYNCS.PHASECHK.TRANS64.TRYWAIT P2, [R8+URZ+0x30840], R7 ;  /* 0x03084007080075a7 */ /* 0x0022a4000804017f */
[----:B--2---:R-:W-:Y:S05]  /*11c90*/  @!P2 NANOSLEEP.SYNCS 0x989680 ;  /* 0x009896800000a95d */ /* 0x004fea0003900000 */
[----:B------:R-:W2:Y:S02]  /*11ca0*/  @!P2 SYNCS.PHASECHK.TRANS64 P2, [R8+URZ+0x30840], R7 ;  /* 0x030840070800a5a7 */ /* 0x000ea4000804007f */
[----:B--2---:R-:W-:Y:S05]  /*11cb0*/  @!P2 BRA `(.L_x_1004) ;  /* 0xfffffffc00f0a947 */ /* 0x004fea000383ffff */
[----:B------:R-:W-:Y:S05]  /*11cc0*/  BRA `(.L_x_1055) ;  /* 0xffffffd400347947 */ /* 0x000fea000383ffff */
.L_x_1006:
[----:B-1----:R-:W-:-:S04]  /*11cd0*/  IMAD.U32 R8, RZ, RZ, UR40 ;  /* 0x00000028ff087e24 */ /* 0x002fc8000f8e00ff */
[----:B------:R1:W2:Y:S03]  /*11ce0*/  SYNCS.PHASECHK.TRANS64.TRYWAIT P2, [R8+URZ+0x30820], R7 ;  /* 0x03082007080075a7 */ /* 0x0002a6000804017f */
[----:B--2---:R-:W-:Y:S05]  /*11cf0*/  @!P2 NANOSLEEP.SYNCS 0x989680 ;  /* 0x009896800000a95d */ /* 0x004fea0003900000 */
[----:B------:R-:W2:Y:S02]  /*11d00*/  @!P2 SYNCS.PHASECHK.TRANS64 P2, [R8+URZ+0x30820], R7 ;  /* 0x030820070800a5a7 */ /* 0x000ea4000804007f */
[----:B--2---:R-:W-:Y:S05]  /*11d10*/  @!P2 BRA `(.L_x_1006) ;  /* 0xfffffffc00eca947 */ /* 0x004fea000383ffff */
[----:B------:R-:W-:Y:S05]  /*11d20*/  BRA `(.L_x_1056) ;  /* 0xffffffd8006c7947 */ /* 0x000fea000383ffff */
.L_x_1012:
[----:B-1----:R1:W2:Y:S02]  /*11d30*/  SYNCS.PHASECHK.TRANS64.TRYWAIT P3, [R3+URZ+0x30840], R2 ;  /* 0x03084002030075a7 */ /* 0x0022a4000806017f */
[----:B--2---:R-:W-:Y:S05]  /*11d40*/  @!P3 NANOSLEEP.SYNCS 0x989680 ;  /* 0x009896800000b95d */ /* 0x004fea0003900000 */
[----:B------:R-:W2:Y:S02]  /*11d50*/  @!P3 SYNCS.PHASECHK.TRANS64 P3, [R3+URZ+0x30840], R2 ;  /* 0x030840020300b5a7 */ /* 0x000ea4000806007f */
[----:B--2---:R-:W-:Y:S05]  /*11d60*/  @!P3 BRA `(.L_x_1012) ;  /* 0xfffffffc00f0b947 */ /* 0x004fea000383ffff */
[----:B------:R-:W-:Y:S05]  /*11d70*/  BRA `(.L_x_1057) ;  /* 0xffffffdc00147947 */ /* 0x000fea000383ffff */
.L_x_1014:
[----:B-1----:R1:W2:Y:S02]  /*11d80*/  SYNCS.PHASECHK.TRANS64.TRYWAIT P3, [R2+URZ+0x60], R3 ;  /* 0x00006003020075a7 */ /* 0x0022a4000806017f */
[----:B--2---:R-:W-:Y:S05]  /*11d90*/  @!P3 NANOSLEEP.SYNCS 0x989680 ;  /* 0x009896800000b95d */ /* 0x004fea0003900000 */
[----:B------:R-:W2:Y:S02]  /*11da0*/  @!P3 SYNCS.PHASECHK.TRANS64 P3, [R2+URZ+0x60], R3 ;  /* 0x000060030200b5a7 */ /* 0x000ea4000806007f */
[----:B--2---:R-:W-:Y:S05]  /*11db0*/  @!P3 BRA `(.L_x_1014) ;  /* 0xfffffffc00f0b947 */ /* 0x004fea000383ffff */
[----:B------:R-:W-:Y:S05]  /*11dc0*/  BRA `(.L_x_1058) ;  /* 0xffffffdc00ac7947 */ /* 0x000fea000383ffff */
.L_x_1020:
[----:B-1----:R1:W2:Y:S02]  /*11dd0*/  SYNCS.PHASECHK.TRANS64.TRYWAIT P3, [R3+URZ+0x30840], R2 ;  /* 0x03084002030075a7 */ /* 0x0022a4000806017f */
[----:B--2---:R-:W-:Y:S05]  /*11de0*/  @!P3 NANOSLEEP.SYNCS 0x989680 ;  /* 0x009896800000b95d */ /* 0x004fea0003900000 */
[----:B------:R-:W2:Y:S02]  /*11df0*/  @!P3 SYNCS.PHASECHK.TRANS64 P3, [R3+URZ+0x30840], R2 ;  /* 0x030840020300b5a7 */ /* 0x000ea4000806007f */
[----:B--2---:R-:W-:Y:S05]  /*11e00*/  @!P3 BRA `(.L_x_1020) ;  /* 0xfffffffc00f0b947 */ /* 0x004fea000383ffff */
[----:B------:R-:W-:Y:S05]  /*11e10*/  BRA `(.L_x_1059) ;  /* 0xffffffe000f87947 */ /* 0x000fea000383ffff */
.L_x_1022:
[----:B-1----:R1:W2:Y:S02]  /*11e20*/  SYNCS.PHASECHK.TRANS64.TRYWAIT P3, [R2+URZ+0x60], R17 ;  /* 0x00006011020075a7 */ /* 0x0022a4000806017f */
[----:B--2---:R-:W-:Y:S05]  /*11e30*/  @!P3 NANOSLEEP.SYNCS 0x989680 ;  /* 0x009896800000b95d */ /* 0x004fea0003900000 */
[----:B------:R-:W2:Y:S02]  /*11e40*/  @!P3 SYNCS.PHASECHK.TRANS64 P3, [R2+URZ+0x60], R17 ;  /* 0x000060110200b5a7 */ /* 0x000ea4000806007f */
[----:B--2---:R-:W-:Y:S05]  /*11e50*/  @!P3 BRA `(.L_x_1022) ;  /* 0xfffffffc00f0b947 */ /* 0x004fea000383ffff */
[----:B------:R-:W-:Y:S05]  /*11e60*/  BRA `(.L_x_1060) ;  /* 0xffffffe400907947 */ /* 0x000fea000383ffff */
.L_x_1027:
[----:B--2---:R2:W3:Y:S02]  /*11e70*/  SYNCS.PHASECHK.TRANS64.TRYWAIT P2, [R2+URZ+0x30840], R3 ;  /* 0x03084003020075a7 */ /* 0x0044e4000804017f */
[----:B---3--:R-:W-:Y:S05]  /*11e80*/  @!P2 NANOSLEEP.SYNCS 0x989680 ;  /* 0x009896800000a95d */ /* 0x008fea0003900000 */
[----:B------:R-:W3:Y:S02]  /*11e90*/  @!P2 SYNCS.PHASECHK.TRANS64 P2, [R2+URZ+0x30840], R3 ;  /* 0x030840030200a5a7 */ /* 0x000ee4000804007f */
[----:B---3--:R-:W-:Y:S05]  /*11ea0*/  @!P2 BRA `(.L_x_1027) ;  /* 0xfffffffc00f0a947 */ /* 0x008fea000383ffff */
[----:B------:R-:W-:Y:S05]  /*11eb0*/  BRA `(.L_x_1061) ;  /* 0xffffffe800a47947 */ /* 0x000fea000383ffff */
.L_x_1029:
[----:B-1----:R1:W2:Y:S02]  /*11ec0*/  SYNCS.PHASECHK.TRANS64.TRYWAIT P2, [R2+URZ+0x60], R11 ;  /* 0x0000600b020075a7 */ /* 0x0022a4000804017f */
[----:B--2---:R-:W-:Y:S05]  /*11ed0*/  @!P2 NANOSLEEP.SYNCS 0x989680 ;  /* 0x009896800000a95d */ /* 0x004fea0003900000 */
[----:B------:R-:W2:Y:S02]  /*11ee0*/  @!P2 SYNCS.PHASECHK.TRANS64 P2, [R2+URZ+0x60], R11 ;  /* 0x0000600b0200a5a7 */ /* 0x000ea4000804007f */
[----:B--2---:R-:W-:Y:S05]  /*11ef0*/  @!P2 BRA `(.L_x_1029) ;  /* 0xfffffffc00f0a947 */ /* 0x004fea000383ffff */
[----:B------:R-:W-:Y:S05]  /*11f00*/  BRA `(.L_x_1062) ;  /* 0xffffffec00487947 */ /* 0x000fea000383ffff */
.L_x_1036:
[----:B-1----:R1:W2:Y:S02]  /*11f10*/  SYNCS.PHASECHK.TRANS64.TRYWAIT P0, [R3+URZ+0x30860], R0 ;  /* 0x03086000030075a7 */ /* 0x0022a4000800017f */
[----:B--2---:R-:W-:Y:S05]  /*11f20*/  @!P0 NANOSLEEP.SYNCS 0x989680 ;  /* 0x009896800000895d */ /* 0x004fea0003900000 */
[----:B------:R-:W2:Y:S02]  /*11f30*/  @!P0 SYNCS.PHASECHK.TRANS64 P0, [R3+URZ+0x30860], R0 ;  /* 0x03086000030085a7 */ /* 0x000ea4000800007f */
[----:B--2---:R-:W-:Y:S05]  /*11f40*/  @!P0 BRA `(.L_x_1036) ;  /* 0xfffffffc00f08947 */ /* 0x004fea000383ffff */
[----:B------:R-:W-:Y:S05]  /*11f50*/  BRA `(.L_x_1063) ;  /* 0xfffffff000507947 */ /* 0x000fea000383ffff */
.L_x_1038:
[----:B------:R-:W-:Y:S01]  /*11f60*/  BSSY B0, `(.L_x_1064) ;  /* 0x0000007000007945 */ /* 0x000fe20003800000 */
[----:B------:R-:W-:Y:S02]  /*11f70*/  IMAD.MOV.U32 R12, RZ, RZ, RZ ;  /* 0x000000ffff0c7224 */ /* 0x000fe400078e00ff */
[----:B------:R-:W-:Y:S02]  /*11f80*/  IMAD.MOV.U32 R11, RZ, RZ, 0x1f ;  /* 0x0000001fff0b7424 */ /* 0x000fe400078e00ff */
[----:B------:R-:W-:-:S07]  /*11f90*/  IMAD.MOV.U32 R15, RZ, RZ, -0x1 ;  /* 0xffffffffff0f7424 */ /* 0x000fce00078e00ff */
[----:B------:R-:W-:Y:S05]  /*11fa0*/  WARPSYNC.COLLECTIVE R15, `(.L_x_1065) ;  /* 0x000000000f087348 */ /* 0x000fea0003c00000 */
[----:B------:R1:W2:Y:S02]  /*11fb0*/  SHFL.IDX P6, R14, R13, R12, R11 ;  /* 0x0000000c0d0e7389 */ /* 0x0002a400000c000b */
[----:B-12---:R-:W-:Y:S01]  /*11fc0*/  ENDCOLLECTIVE ;  /* 0x000000000000791b */ /* 0x006fe20003800000 */
.L_x_1065:
[----:B------:R-:W-:Y:S05]  /*11fd0*/  BSYNC B0 ;  /* 0x0000000000007941 */ /* 0x000fea0003800000 */
.L_x_1064:
[----:B------:R-:W-:Y:S05]  /*11fe0*/  BRA `(.L_x_1066) ;  /* 0xfffffff000f47947 */ /* 0x000fea000383ffff */
.L_x_1040:
[----:B--2---:R2:W3:Y:S02]  /*11ff0*/  SYNCS.PHASECHK.TRANS64.TRYWAIT P0, [R7+URZ+0x30820], R0 ;  /* 0x03082000070075a7 */ /* 0x0044e4000800017f */
[----:B---3--:R-:W-:Y:S05]  /*12000*/  @!P0 NANOSLEEP.SYNCS 0x989680 ;  /* 0x009896800000895d */ /* 0x008fea0003900000 */
[----:B------:R-:W3:Y:S02]  /*12010*/  @!P0 SYNCS.PHASECHK.TRANS64 P0, [R7+URZ+0x30820], R0 ;  /* 0x03082000070085a7 */ /* 0x000ee4000800007f */
[----:B---3--:R-:W-:Y:S05]  /*12020*/  @!P0 BRA `(.L_x_1040) ;  /* 0xfffffffc00f08947 */ /* 0x008fea000383ffff */
[----:B------:R-:W-:Y:S05]  /*12030*/  BRA `(.L_x_1067) ;  /* 0xfffffff400447947 */ /* 0x000fea000383ffff */
.L_x_1044:
[----:B--2---:R2:W3:Y:S02]  /*12040*/  SYNCS.PHASECHK.TRANS64.TRYWAIT P0, [R5+URZ], R4 ;  /* 0x00000004050075a7 */ /* 0x0044e4000800017f */
[----:B---3--:R-:W-:Y:S05]  /*12050*/  @!P0 NANOSLEEP.SYNCS 0x989680 ;  /* 0x009896800000895d */ /* 0x008fea0003900000 */
[----:B------:R-:W3:Y:S02]  /*12060*/  @!P0 SYNCS.PHASECHK.TRANS64 P0, [R5+URZ], R4 ;  /* 0x00000004050085a7 */ /* 0x000ee4000800007f */
[----:B---3--:R-:W-:Y:S05]  /*12070*/  @!P0 BRA `(.L_x_1044) ;  /* 0xfffffffc00f08947 */ /* 0x008fea000383ffff */
[----:B------:R-:W-:Y:S05]  /*12080*/  BRA `(.L_x_1068) ;  /* 0xfffffff400a07947 */ /* 0x000fea000383ffff */
.L_x_1045:
[----:B---3--:R3:W4:Y:S02]  /*12090*/  SYNCS.PHASECHK.TRANS64.TRYWAIT P0, [R3+URZ], R0 ;  /* 0x00000000030075a7 */ /* 0x008724000800017f */
[----:B----4-:R-:W-:Y:S05]  /*120a0*/  @!P0 NANOSLEEP.SYNCS 0x989680 ;  /* 0x009896800000895d */ /* 0x010fea0003900000 */
[----:B------:R-:W4:Y:S02]  /*120b0*/  @!P0 SYNCS.PHASECHK.TRANS64 P0, [R3+URZ], R0 ;  /* 0x00000000030085a7 */ /* 0x000f24000800007f */
[----:B----4-:R-:W-:Y:S05]  /*120c0*/  @!P0 BRA `(.L_x_1045) ;  /* 0xfffffffc00f08947 */ /* 0x010fea000383ffff */
[----:B------:R-:W-:Y:S05]  /*120d0*/  BRA `(.L_x_1069) ;  /* 0xfffffff400947947 */ /* 0x000fea000383ffff */
.L_x_1047:
[----:B--2---:R2:W3:Y:S02]  /*120e0*/  SYNCS.PHASECHK.TRANS64.TRYWAIT P0, [R5+URZ], R4 ;  /* 0x00000004050075a7 */ /* 0x0044e4000800017f */
[----:B---3--:R-:W-:Y:S05]  /*120f0*/  @!P0 NANOSLEEP.SYNCS 0x989680 ;  /* 0x009896800000895d */ /* 0x008fea0003900000 */
[----:B------:R-:W3:Y:S02]  /*12100*/  @!P0 SYNCS.PHASECHK.TRANS64 P0, [R5+URZ], R4 ;  /* 0x00000004050085a7 */ /* 0x000ee4000800007f */
[----:B---3--:R-:W-:Y:S05]  /*12110*/  @!P0 BRA `(.L_x_1047) ;  /* 0xfffffffc00f08947 */ /* 0x008fea000383ffff */
[----:B------:R-:W-:Y:S05]  /*12120*/  BRA `(.L_x_1070) ;  /* 0xfffffff400987947 */ /* 0x000fea000383ffff */
.L_x_1071:
        /* <DEDUP_REMOVED lines=13> */
.L_x_12753:


//--------------------- .text._ZN7cutlass13device_kernelIN5flash11enable_sm90INS1_16FlashAttnFwdSm90INS1_25CollectiveMainloopFwdSm90ILi2EN4cute5tupleIJNS5_1CILi1EEES8_S8_EEENS6_IJNS7_ILi128EEENS7_ILi64EEENS7_ILi256EEEEEELi256ENS_10bfloat16_tEfNS_4arch4Sm90ELb0ELb1ELb0ELb1ELb0ELb0ELb0ELb1ELb1ELb0ELb0ELb0EEENS1_21CollectiveEpilogueFwdINS6_IJSA_SC_SB_EEES9_SE_SG_Li256ELb1ELb0ELb0ELb0EEENS1_36VarlenDynamicPersistentTileSchedulerILi128ELi64ELi256ELi32ELb0ELb0ELb1ELb1ELb0ELb1EEEEEEEEEvNT_6ParamsE --------------------------
	.section	.text._ZN7cutlass13device_kernelIN5flash11enable_sm90INS1_16FlashAttnFwdSm90INS1_25CollectiveMainloopFwdSm90ILi2EN4cute5tupleIJNS5_1CILi1EEES8_S8_EEENS6_IJNS7_ILi128EEENS7_ILi64EEENS7_ILi256EEEEEELi256ENS_10bfloat16_tEfNS_4arch4Sm90ELb0ELb1ELb0ELb1ELb0ELb0ELb0ELb1ELb1ELb0ELb0ELb0EEENS1_21CollectiveEpilogueFwdINS6_IJSA_SC_SB_EEES9_SE_SG_Li256ELb1ELb0ELb0ELb0EEENS1_36VarlenDynamicPersistentTileSchedulerILi128ELi64ELi256ELi32ELb0ELb0ELb1ELb1ELb0ELb1EEEEEEEEEvNT_6ParamsE,"ax",@progbits
	.align	128
.text._ZN7cutlass13device_kernelIN5flash11enable_sm90INS1_16FlashAttnFwdSm90INS1_25CollectiveMainloopFwdSm90ILi2EN4cute5tupleIJNS5_1CILi1EEES8_S8_EEENS6_IJNS7_ILi128EEENS7_ILi64EEENS7_ILi256EEEEEELi256ENS_10bfloat16_tEfNS_4arch4Sm90ELb0ELb1ELb0ELb1ELb0ELb0ELb0ELb1ELb1ELb0ELb0ELb0EEENS1_21CollectiveEpilogueFwdINS6_IJSA_SC_SB_EEES9_SE_SG_Li256ELb1ELb0ELb0ELb0EEENS1_36VarlenDynamicPersistentTileSchedulerILi128ELi64ELi256ELi32ELb0ELb0ELb1ELb1ELb0ELb1EEEEEEEEEvNT_6ParamsE:
        .type           _ZN7cutlass13device_kernelIN5flash11enable_sm90INS1_16FlashAttnFwdSm90INS1_25CollectiveMainloopFwdSm90ILi2EN4cute5tupleIJNS5_1CILi1EEES8_S8_EEENS6_IJNS7_ILi128EEENS7_ILi64EEENS7_ILi256EEEEEELi256ENS_10bfloat16_tEfNS_4arch4Sm90ELb0ELb1ELb0ELb1ELb0ELb0ELb0ELb1ELb1ELb0ELb0ELb0EEENS1_21CollectiveEpilogueFwdINS6_IJSA_SC_SB_EEES9_SE_SG_Li256ELb1ELb0ELb0ELb0EEENS1_36VarlenDynamicPersistentTileSchedulerILi128ELi64ELi256ELi32ELb0ELb0ELb1ELb1ELb0ELb1EEEEEEEEEvNT_6ParamsE,@function
        .size           _ZN7cutlass13device_kernelIN5flash11enable_sm90INS1_16FlashAttnFwdSm90INS1_25CollectiveMainloopFwdSm90ILi2EN4cute5tupleIJNS5_1CILi1EEES8_S8_EEENS6_IJNS7_ILi128EEENS7_ILi64EEENS7_ILi256EEEEEELi256ENS_10bfloat16_tEfNS_4arch4Sm90ELb0ELb1ELb0ELb1ELb0ELb0ELb0ELb1ELb1ELb0ELb0ELb0EEENS1_21CollectiveEpilogueFwdINS6_IJSA_SC_SB_EEES9_SE_SG_Li256ELb1ELb0ELb0ELb0EEENS1_36VarlenDynamicPersistentTileSchedulerILi128ELi64ELi256ELi32ELb0ELb0ELb1ELb1ELb0ELb1EEEEEEEEEvNT_6ParamsE,(.L_x_12754 - _ZN7cutlass13device_kernelIN5flash11enable_sm90INS1_16FlashAttnFwdSm90INS1_25CollectiveMainloopFwdSm90ILi2EN4cute5tupleIJNS5_1CILi1EEES8_S8_EEENS6_IJNS7_ILi128EEENS7_ILi64EEENS7_ILi256EEEEEELi256ENS_10bfloat16_tEfNS_4arch4Sm90ELb0ELb1ELb0ELb1ELb0ELb0ELb0ELb1ELb1ELb0ELb0ELb0EEENS1_21CollectiveEpilogueFwdINS6_IJSA_SC_SB_EEES9_SE_SG_Li256ELb1ELb0ELb0ELb0EEENS1_36VarlenDynamicPersistentTileSchedulerILi128ELi64ELi256ELi32ELb0ELb0ELb1ELb1ELb0ELb1EEEEEEEEEvNT_6ParamsE)
        .other          _ZN7cutlass13device_kernelIN5flash11enable_sm90INS1_16FlashAttnFwdSm90INS1_25CollectiveMainloopFwdSm90ILi2EN4cute5tupleIJNS5_1CILi1EEES8_S8_EEENS6_IJNS7_ILi128EEENS7_ILi64EEENS7_ILi256EEEEEELi256ENS_10bfloat16_tEfNS_4arch4Sm90ELb0ELb1ELb0ELb1ELb0ELb0ELb0ELb1ELb1ELb0ELb0ELb0EEENS1_21CollectiveEpilogueFwdINS6_IJSA_SC_SB_EEES9_SE_SG_Li256ELb1ELb0ELb0ELb0EEENS1_36VarlenDynamicPersistentTileSchedulerILi128ELi64ELi256ELi32ELb0ELb0ELb1ELb1ELb0ELb1EEEEEEEEEvNT_6ParamsE,@"STO_CUDA_ENTRY STV_DEFAULT"
_ZN7cutlass13device_kernelIN5flash11enable_sm90INS1_16FlashAttnFwdSm90INS1_25CollectiveMainloopFwdSm90ILi2EN4cute5tupleIJNS5_1CILi1EEES8_S8_EEENS6_IJNS7_ILi128EEENS7_ILi64EEENS7_ILi256EEEEEELi256ENS_10bfloat16_tEfNS_4arch4Sm90ELb0ELb1ELb0ELb1ELb0ELb0ELb0ELb1ELb1ELb0ELb0ELb0EEENS1_21CollectiveEpilogueFwdINS6_IJSA_SC_SB_EEES9_SE_SG_Li256ELb1ELb0ELb0ELb0EEENS1_36VarlenDynamicPersistentTileSchedulerILi128ELi64ELi256ELi32ELb0ELb0ELb1ELb1ELb0ELb1EEEEEEEEEvNT_6ParamsE:
        /* <DEDUP_REMOVED lines=21> */
.L_x_1073:
[----:B------:R-:W-:Y:S05]  /*0150*/  BSYNC B0 ;  /* 0x0000000000007941 */ /* 0x000fea0003800000 */
.L_x_1072:
        /* <DEDUP_REMOVED lines=41> */
.L_x_1074:
        /* <DEDUP_REMOVED lines=22> */
.L_x_1075:
        /* <DEDUP_REMOVED lines=18> */
.L_x_1076:
        /* <DEDUP_REMOVED lines=22> */
.L_x_1077:
        /* <DEDUP_REMOVED lines=22> */
.L_x_1078:
[----:B0-----:R-:W-:Y:S01]  /*0930*/  UMOV UR4, 0x1 ;  /* 0x0000000100047882 */ /* 0x001fe20000000000 */
[----:B------:R-:W-:Y:S01]  /*0940*/  PLOP3.LUT P0, PT, PT, PT, UP0, 0x80, 0x0 ;  /* 0x000000000000781c */ /* 0x000fe20003f0f008 */
[----:B------:R-:W-:Y:S01]  /*0950*/  USEL UR4, UR4, 0x2, !UP0 ;  /* 0x0000000204047887 */ /* 0x000fe2000c000000 */
[----:B------:R-:W-:Y:S01]  /*0960*/  NOP ;  /* 0x0000000000007918 */ /* 0x000fe20000000000 */
[----:B------:R-:W-:-:S04]  /*0970*/  ULDC.64 UR60, c[0x0][0x208] ;  /* 0x00008200003c7ab9 */ /* 0x000fc80000000a00 */
[----:B------:R-:W-:-:S05]  /*0980*/  IMAD.U32 R2, RZ, RZ, UR4 ;  /* 0x00000004ff027e24 */ /* 0x000fca000f8e00ff */
[----:B------:R0:W-:Y:S01]  /*0990*/  STL [R1+0x20], R2 ;  /* 0x0000200201007387 */ /* 0x0001e20000100800 */
[----:B-12-4-:R-:W-:Y:S06]  /*09a0*/  BAR.SYNC.DEFER_BLOCKING 0x0 ;  /* 0x0000000000007b1d */ /* 0x016fec0000010000 */
[----:B------:R-:W-:Y:S05]  /*09b0*/  @!P0 BRA `(.L_x_1079) ;  /* 0x000000e400a88947 */ /* 0x000fea0003800000 */
.L_x_1080:
        /* <DEDUP_REMOVED lines=16> */
[----:B------:R-:W-:Y:S01]  /*0ac0*/  UMOV UR37, URZ ;  /* 0x0000003f00257c82 */ /* 0x000fe20008000000 */
[----:B------:R-:W-:Y:S01]  /*0ad0*/  R2UR UR5, R203 ;  /* 0x00000000cb0572ca */ /* 0x000fe200000e0000 */
[----:B------:R-:W0:Y:S01]  /*0ae0*/  S2R R0, SR_TID.X ;  /* 0x0000000000007919 */ /* 0x000e220000002100 */
[----:B------:R-:W-:Y:S01]  /*0af0*/  UMOV UR36, URZ ;  /* 0x0000003f00247c82 */ /* 0x000fe20008000000 */
[----:B0-----:R-:W-:-:S05]  /*0b00*/  VIADD R215, R0, 0xffffff80 ;  /* 0xffffff8000d77836 */ /* 0x001fca0000000000 */
[----:B------:R-:W-:-:S04]  /*0b10*/  SHF.R.S32.HI R0, RZ, 0x1f, R215 ;  /* 0x0000001fff007819 */ /* 0x000fc800000114d7 */
[CC--:B------:R-:W-:Y:S02]  /*0b20*/  LEA.HI R3, R0.reuse, R215.reuse, RZ, 0x7 ;  /* 0x000000d700037211 */ /* 0x0c0fe400078f38ff */
[----:B------:R-:W-:Y:S02]  /*0b30*/  LEA.HI R4, R0, R215, RZ, 0x5 ;  /* 0x000000d700047211 */ /* 0x000fe400078f28ff */
[----:B------:R-:W-:Y:S02]  /*0b40*/  LOP3.LUT R210, R3, 0xffffff80, RZ, 0xc0, !PT ;  /* 0xffffff8003d27812 */ /* 0x000fe400078ec0ff */
[----:B------:R-:W-:-:S03]  /*0b50*/  SHF.R.S32.HI R212, RZ, 0x7, R3 ;  /* 0x00000007ffd47819 */ /* 0x000fc60000011403 */
[----:B------:R-:W-:Y:S01]  /*0b60*/  IMAD.IADD R210, R215, 0x1, -R210 ;  /* 0x00000001d7d27824 */ /* 0x000fe200078e0ad2 */
[----:B------:R-:W-:-:S04]  /*0b70*/  LEA.HI R3, R3, R212, RZ, 0x1 ;  /* 0x000000d403037211 */ /* 0x000fc800078f08ff */
[----:B------:R-:W-:Y:S02]  /*0b80*/  SHF.R.S32.HI R9, RZ, 0x1f, R210 ;  /* 0x0000001fff097819 */ /* 0x000fe400000114d2 */
[----:B------:R-:W-:Y:S02]  /*0b90*/  LOP3.LUT R3, R3, 0x3fffffe, RZ, 0xc0, !PT ;  /* 0x03fffffe03037812 */ /* 0x000fe400078ec0ff */
[CC--:B------:R-:W-:Y:S02]  /*0ba0*/  LEA.HI R8, R9.reuse, R210.reuse, RZ, 0x2 ;  /* 0x000000d209087211 */ /* 0x0c0fe400078f10ff */
[----:B------:R-:W-:Y:S01]  /*0bb0*/  LEA.HI R9, R9, R210, RZ, 0x5 ;  /* 0x000000d209097211 */ /* 0x000fe200078f28ff */
[----:B------:R-:W-:Y:S01]  /*0bc0*/  IMAD.IADD R3, R212, 0x1, -R3 ;  /* 0x00000001d4037824 */ /* 0x000fe200078e0a03 */
[----:B------:R-:W-:Y:S02]  /*0bd0*/  SHF.R.S32.HI R5, RZ, 0x2, R8 ;  /* 0x00000002ff057819 */ /* 0x000fe40000011408 */
[----:B------:R-:W-:-:S02]  /*0be0*/  SHF.R.S32.HI R9, RZ, 0x5, R9 ;  /* 0x00000005ff097819 */ /* 0x000fc40000011409 */
[----:B--2---:R-:W-:Y:S02]  /*0bf0*/  R2UR UR4, R2 ;  /* 0x00000000020472ca */ /* 0x004fe400000e0000 */
[----:B------:R-:W-:-:S04]  /*0c00*/  SHF.R.S32.HI R2, RZ, 0x1f, R8 ;  /* 0x0000001fff027819 */ /* 0x000fc80000011408 */
[----:B------:R-:W-:-:S04]  /*0c10*/  LEA.HI R2, R2, R5, RZ, 0x3 ;  /* 0x0000000502027211 */ /* 0x000fc800078f18ff */
[----:B------:R-:W-:Y:S02]  /*0c20*/  LOP3.LUT R6, R2, 0xfffffff8, RZ, 0xc0, !PT ;  /* 0xfffffff802067812 */ /* 0x000fe400078ec0ff */
[CC--:B------:R-:W-:Y:S01]  /*0c30*/  LEA.HI R2, R0.reuse, R215.reuse, RZ, 0x4 ;  /* 0x000000d700027211 */ /* 0x0c0fe200078f20ff */
[----:B------:R-:W-:Y:S01]  /*0c40*/  ULOP3.LUT UR4, UR4, 0x1, URZ, 0xfc, !UPT ;  /* 0x0000000104047892 */ /* 0x000fe2000f8efc3f */
[----:B------:R-:W-:Y:S01]  /*0c50*/  LEA.HI R0, R0, R215, RZ, 0x3 ;  /* 0x000000d700007211 */ /* 0x000fe200078f18ff */
[----:B------:R-:W-:Y:S01]  /*0c60*/  IMAD.IADD R10, R5, 0x1, -R6 ;  /* 0x00000001050a7824 */ /* 0x000fe200078e0a06 */
[----:B------:R-:W-:Y:S01]  /*0c70*/  SHF.R.S32.HI R5, RZ, 0x4, R2 ;  /* 0x00000004ff057819 */ /* 0x000fe20000011402 */
[----:B------:R-:W-:Y:S01]  /*0c80*/  IMAD.SHL.U32 R6, R4, 0x20, RZ ;  /* 0x0000002004067824 */ /* 0x000fe200078e00ff */
[C---:B------:R-:W-:Y:S01]  /*0c90*/  LOP3.LUT R4, R2.reuse, 0x3fffff0, RZ, 0xc0, !PT ;  /* 0x03fffff002047812 */ /* 0x040fe200078ec0ff */
[----:B------:R-:W-:Y:S01]  /*0ca0*/  IMAD R10, R9, 0x10, R10 ;  /* 0x00000010090a7824 */ /* 0x000fe200078e020a */
[----:B------:R-:W-:Y:S01]  /*0cb0*/  LEA.HI R2, R2, R5, RZ, 0x1 ;  /* 0x0000000502027211 */ /* 0x000fe200078f08ff */
[----:B------:R-:W-:Y:S01]  /*0cc0*/  IMAD.U32 R214, RZ, RZ, UR4 ;  /* 0x00000004ffd67e24 */ /* 0x000fe2000f8e00ff */
[----:B------:R-:W-:Y:S01]  /*0cd0*/  LOP3.LUT R7, R6, 0xfffffc00, RZ, 0xc0, !PT ;  /* 0xfffffc0006077812 */ /* 0x000fe200078ec0ff */
[----:B------:R-:W-:Y:S01]  /*0ce0*/  IMAD.IADD R4, R215, 0x1, -R4 ;  /* 0x00000001d7047824 */ /* 0x000fe200078e0a04 */
[----:B------:R-:W-:Y:S01]  /*0cf0*/  LOP3.LUT R2, R2, 0x1ffffffe, RZ, 0xc0, !PT ;  /* 0x1ffffffe02027812 */ /* 0x000fe200078ec0ff */
[----:B------:R-:W-:Y:S01]  /*0d00*/  IMAD R211, R3, 0x40, R10 ;  /* 0x0000004003d37824 */ /* 0x000fe200078e020a */
[----:B------:R-:W-:Y:S01]  /*0d10*/  LOP3.LUT R3, R8, 0x7ffffffc, RZ, 0xc0, !PT ;  /* 0x7ffffffc08037812 */ /* 0x000fe200078ec0ff */
[----:B------:R-:W-:Y:S01]  /*0d20*/  IMAD R7, R4, 0x40, R7 ;  /* 0x0000004004077824 */ /* 0x000fe200078e0207 */
[----:B------:R-:W-:Y:S01]  /*0d30*/  UMOV UR4, URZ ;  /* 0x0000003f00047c82 */ /* 0x000fe20008000000 */
[----:B------:R-:W-:Y:S01]  /*0d40*/  IMAD.IADD R2, R5, 0x1, -R2 ;  /* 0x0000000105027824 */ /* 0x000fe200078e0a02 */
[----:B------:R-:W-:Y:S01]  /*0d50*/  SHF.R.S32.HI R204, RZ, 0x3, R0 ;  /* 0x00000003ffcc7819 */ /* 0x000fe20000011400 */
[----:B------:R-:W-:-:S02]  /*0d60*/  IMAD.U32 R209, RZ, RZ, UR4 ;  /* 0x00000004ffd17e24 */ /* 0x000fc4000f8e00ff */
[----:B------:R-:W-:Y:S01]  /*0d70*/  IMAD R213, R2, 0x8, R7 ;  /* 0x0000000802d57824 */ /* 0x000fe200078e0207 */
[----:B------:R-:W-:Y:S01]  /*0d80*/  LOP3.LUT R2, R0, 0x1ffffff8, RZ, 0xc0, !PT ;  /* 0x1ffffff800027812 */ /* 0x000fe200078ec0ff */
[----:B------:R-:W-:-:S04]  /*0d90*/  IMAD.IADD R18, R210, 0x1, -R3 ;  /* 0x00000001d2127824 */ /* 0x000fc800078e0a03 */
[----:B------:R-:W-:-:S04]  /*0da0*/  IMAD.IADD R2, R215, 0x1, -R2 ;  /* 0x00000001d7027824 */ /* 0x000fc800078e0a02 */
[----:B------:R-:W-:-:S07]  /*0db0*/  IMAD.SHL.U32 R23, R2, 0x8, RZ ;  /* 0x0000000802177824 */ /* 0x000fce00078e00ff */
.L_x_1180:
[----:B------:R-:W-:Y:S01]  /*0dc0*/  ULDC.64 UR8, c[0x0][0xa28] ;  /* 0x00028a0000087ab9 */ /* 0x000fe20000000a00 */
[----:B0-----:R-:W0:Y:S01]  /*0dd0*/  LDC R22, c[0x0][0x288] ;  /* 0x0000a200ff167b82 */ /* 0x001e220000000800 */
[----:B------:R-:W-:Y:S01]  /*0de0*/  UISETP.NE.U32.AND UP0, UPT, UR8, URZ, UPT ;  /* 0x0000003f0800728c */ /* 0x000fe2000bf05070 */
[----:B----45:R-:W-:-:S03]  /*0df0*/  IMAD.MOV.U32 R6, RZ, RZ, RZ ;  /* 0x000000ffff067224 */ /* 0x030fc600078e00ff */
[----:B------:R-:W-:-:S03]  /*0e00*/  UISETP.NE.AND.EX UP0, UPT, UR9, URZ, UPT, UP0 ;  /* 0x0000003f0900728c */ /* 0x000fc6000bf05300 */
[----:B------:R-:W-:Y:S01]  /*0e10*/  ULDC.64 UR8, c[0x0][0xa18] ;  /* 0x0002860000087ab9 */ /* 0x000fe20000000a00 */
[----:B-123--:R-:W1:Y:S01]  /*0e20*/  LDC.64 R8, c[0x0][0x3f8] ;  /* 0x0000fe00ff087b82 */ /* 0x00ee620000000a00 */
[----:B------:R-:W-:Y:S01]  /*0e30*/  UISETP.NE.U32.AND UP1, UPT, UR8, URZ, UPT ;  /* 0x0000003f0800728c */ /* 0x000fe2000bf25070 */
[----:B------:R-:W-:-:S03]  /*0e40*/  PLOP3.LUT P0, PT, PT, PT, UP0, 0x80, 0x0 ;  /* 0x000000000000781c */ /* 0x000fc60003f0f008 */
[----:B------:R-:W-:-:S03]  /*0e50*/  UISETP.NE.AND.EX UP1, UPT, UR9, URZ, UPT, UP1 ;  /* 0x0000003f0900728c */ /* 0x000fc6000bf25310 */
[----:B------:R-:W-:Y:S01]  /*0e60*/  @UP0 ULDC.64 UR8, c[0x0][0xa28] ;  /* 0x00028a0000080ab9 */ /* 0x000fe20000000a00 */
[----:B------:R-:W2:Y:S01]  /*0e70*/  LDC R0, c[0x0][0x404] ;  /* 0x00010100ff007b82 */ /* 0x000ea20000000800 */
[----:B------:R-:W-:Y:S01]  /*0e80*/  @UP0 UIMAD.WIDE UR8, UR5, 0x4, UR8 ;  /* 0x00000004050808a5 */ /* 0x000fe2000f8e0208 */
[----:B------:R-:W-:-:S05]  /*0e90*/  PLOP3.LUT P2, PT, PT, PT, UP1, 0x80, 0x0 ;  /* 0x000000000000781c */ /* 0x000fca0003f4f018 */
[----:B------:R-:W-:Y:S01]  /*0ea0*/  @UP1 ULDC.64 UR10, c[0x0][0xa18] ;  /* 0x00028600000a1ab9 */ /* 0x000fe20000000a00 */
[----:B------:R-:W-:Y:S01]  /*0eb0*/  IMAD.U32 R2, RZ, RZ, UR8 ;  /* 0x00000008ff027e24 */ /* 0x000fe2000f8e00ff */
[----:B------:R-:W3:Y:S01]  /*0ec0*/  LDC R19, c[0x0][0x2e0] ;  /* 0x0000b800ff137b82 */ /* 0x000ee20000000800 */
[----:B------:R-:W-:Y:S01]  /*0ed0*/  IMAD.U32 R3, RZ, RZ, UR9 ;  /* 0x00000009ff037e24 */ /* 0x000fe2000f8e00ff */
[----:B------:R-:W-:-:S04]  /*0ee0*/  @UP1 UIMAD.WIDE UR8, UR5, 0x4, UR10 ;  /* 0x00000004050818a5 */ /* 0x000fc8000f8e020a */
[----:B------:R4:W5:Y:S02]  /*0ef0*/  @P0 LDG.E R6, desc[UR60][R2.64] ;  /* 0x0000003c02060981 */ /* 0x000964000c1e1900 */
[----:B------:R-:W-:Y:S02]  /*0f00*/  IMAD.U32 R4, RZ, RZ, UR8 ;  /* 0x00000008ff047e24 */ /* 0x000fe4000f8e00ff */
[----:B------:R-:W-:Y:S01]  /*0f10*/  IMAD.U32 R5, RZ, RZ, UR9 ;  /* 0x00000009ff057e24 */ /* 0x000fe2000f8e00ff */
[----:B------:R-:W-:-:S04]  /*0f20*/  ULDC.64 UR8, c[0x0][0xa20] ;  /* 0x0002880000087ab9 */ /* 0x000fc80000000a00 */
[----:B0-----:R4:W5:Y:S01]  /*0f30*/  @P2 LDG.E R22, desc[UR60][R4.64] ;  /* 0x0000003c04162981 */ /* 0x001962000c1e1900 */
[----:B-1----:R-:W-:Y:S01]  /*0f40*/  ISETP.NE.U32.AND P0, PT, R8, RZ, PT ;  /* 0x000000ff0800720c */ /* 0x002fe20003f05070 */
[----:B------:R-:W-:Y:S01]  /*0f50*/  IMAD.U32 R207, RZ, RZ, UR6 ;  /* 0x00000006ffcf7e24 */ /* 0x000fe2000f8e00ff */
[----:B------:R-:W-:Y:S02]  /*0f60*/  ISETP.NE.U32.AND P1, PT, RZ, UR8, PT ;  /* 0x00000008ff007c0c */ /* 0x000fe4000bf25070 */
[----:B------:R-:W-:Y:S02]  /*0f70*/  ISETP.NE.AND.EX P0, PT, R9, RZ, PT, P0 ;  /* 0x000000ff0900720c */ /* 0x000fe40003f05300 */
[----:B------:R-:W-:Y:S02]  /*0f80*/  ISETP.NE.AND.EX P1, PT, RZ, UR9, PT, P1 ;  /* 0x00000009ff007c0c */ /* 0x000fe4000bf25310 */
[----:B--2---:R-:W-:Y:S01]  /*0f90*/  SEL R0, R0, 0x1, P0 ;  /* 0x0000000100007807 */ /* 0x004fe20000000000 */
[----:B----4-:R-:W-:Y:S10]  /*0fa0*/  @P2 BRA `(.L_x_1081) ;  /* 0x00000000002c2947 */ /* 0x010ff40003800000 */
[----:B------:R-:W-:Y:S02]  /*0fb0*/  ULDC.64 UR6, c[0x0][0xa00] ;  /* 0x0002800000067ab9 */ /* 0x000fe40000000a00 */
[----:B------:R-:W-:-:S04]  /*0fc0*/  ISETP.NE.U32.AND P0, PT, RZ, UR6, PT ;  /* 0x00000006ff007c0c */ /* 0x000fc8000bf05070 */
[----:B------:R-:W-:-:S13]  /*0fd0*/  ISETP.NE.AND.EX P0, PT, RZ, UR7, PT, P0 ;  /* 0x00000007ff007c0c */ /* 0x000fda000bf05300 */
[----:B------:R-:W-:Y:S05]  /*0fe0*/  @!P0 BRA `(.L_x_1081) ;  /* 0x00000000001c8947 */ /* 0x000fea0003800000 */
[----:B------:R-:W-:Y:S02]  /*0ff0*/  ULDC.64 UR6, c[0x0][0xa00] ;  /* 0x0002800000067ab9 */ /* 0x000fe40000000a00 */
[----:B------:R-:W-:-:S06]  /*1000*/  UIMAD.WIDE UR6, UR5, 0x4, UR6 ;  /* 0x00000004050678a5 */ /* 0x000fcc000f8e0206 */
[----:B------:R-:W-:Y:S02]  /*1010*/  IMAD.U32 R2, RZ, RZ, UR6 ;  /* 0x00000006ff027e24 */ /* 0x000fe4000f8e00ff */
[----:B------:R-:W-:-:S05]  /*1020*/  IMAD.U32 R3, RZ, RZ, UR7 ;  /* 0x00000007ff037e24 */ /* 0x000fca000f8e00ff */
[----:B-----5:R-:W2:Y:S04]  /*1030*/  LDG.E R22, desc[UR60][R2.64] ;  /* 0x0000003c02167981 */ /* 0x020ea8000c1e1900 */
[----:B------:R-:W2:Y:S02]  /*1040*/  LDG.E R5, desc[UR60][R2.64+0x4] ;  /* 0x0000043c02057981 */ /* 0x000ea4000c1e1900 */
[----:B--2---:R-:W-:-:S07]  /*1050*/  IMAD.IADD R22, R5, 0x1, -R22 ;  /* 0x0000000105167824 */ /* 0x004fce00078e0a16 */
.L_x_1081:
[----:B---3--:R-:W-:Y:S02]  /*1060*/  IMAD R19, R0, R19, RZ ;  /* 0x0000001300137224 */ /* 0x008fe400078e02ff */
[----:B------:R-:W-:Y:S02]  /*1070*/  IMAD.MOV.U32 R206, RZ, RZ, R201 ;  /* 0x000000ffffce7224 */ /* 0x000fe400078e00c9 */
[----:B------:R-:W-:Y:S01]  /*1080*/  IMAD.U32 R208, RZ, RZ, UR5 ;  /* 0x00000005ffd07e24 */ /* 0x000fe2000f8e00ff */
[----:B------:R-:W-:Y:S06]  /*1090*/  @!P1 BRA `(.L_x_1082) ;  /* 0x0000000000189947 */ /* 0x000fec0003800000 */
[----:B------:R-:W-:Y:S02]  /*10a0*/  ULDC.64 UR6, c[0x0][0xa20] ;  /* 0x0002880000067ab9 */ /* 0x000fe40000000a00 */
[----:B------:R-:W-:-:S06]  /*10b0*/  UIMAD.WIDE UR4, UR5, 0x4, UR6 ;  /* 0x00000004050478a5 */ /* 0x000fcc000f8e0206 */
[----:B------:R-:W-:Y:S02]  /*10c0*/  IMAD.U32 R2, RZ, RZ, UR4 ;  /* 0x00000004ff027e24 */ /* 0x000fe4000f8e00ff */
[----:B------:R-:W-:-:S05]  /*10d0*/  IMAD.U32 R3, RZ, RZ, UR5 ;  /* 0x00000005ff037e24 */ /* 0x000fca000f8e00ff */
[----:B------:R0:W5:Y:S01]  /*10e0*/  LDG.E R19, desc[UR60][R2.64] ;  /* 0x0000003c02137981 */ /* 0x000162000c1e1900 */
[----:B------:R-:W-:Y:S05]  /*10f0*/  BRA `(.L_x_1083) ;  /* 0x00000000002c7947 */ /* 0x000fea0003800000 */
.L_x_1082:
        /* <DEDUP_REMOVED lines=8> */
[----:B------:R-:W2:Y:S04]  /*1180*/  LDG.E R19, desc[UR60][R2.64] ;  /* 0x0000003c02137981 */ /* 0x000ea8000c1e1900 */
[----:B------:R-:W2:Y:S02]  /*1190*/  LDG.E R0, desc[UR60][R2.64+0x4] ;  /* 0x0000043c02007981 */ /* 0x000ea4000c1e1900 */
[----:B--2---:R-:W-:-:S07]  /*11a0*/  IMAD.IADD R19, R0, 0x1, -R19 ;  /* 0x0000000100137824 */ /* 0x004fce00078e0a13 */
.L_x_1083:
[----:B------:R-:W1:Y:S01]  /*11b0*/  LDC.64 R8, c[0x0][0x9e0] ;  /* 0x00027800ff087b82 */ /* 0x000e620000000a00 */
[----:B-----5:R-:W-:Y:S01]  /*11c0*/  IMAD.IADD R19, R19, 0x1, -R6 ;  /* 0x0000000113137824 */ /* 0x020fe200078e0a06 */
[----:B------:R-:W-:-:S04]  /*11d0*/  LEA R0, R201, 0x80, 0x7 ;  /* 0x00000080c9007811 */ /* 0x000fc800078e38ff */
[----:B0-----:R-:W-:Y:S02]  /*11e0*/  IADD3 R3, R19, R0, -R22 ;  /* 0x0000000013037210 */ /* 0x001fe40007ffe816 */
[----:B-1----:R-:W-:-:S03]  /*11f0*/  ISETP.GE.AND P1, PT, R9, 0x1, PT ;  /* 0x000000010900780c */ /* 0x002fc60003f26270 */
[----:B------:R-:W-:-:S10]  /*1200*/  IMAD.IADD R0, R3, 0x1, R8 ;  /* 0x0000000103007824 */ /* 0x000fd400078e0208 */
[----:B------:R-:W-:Y:S05]  /*1210*/  @!P1 BRA `(.L_x_1084) ;  /* 0x0000000000409947 */ /* 0x000fea0003800000 */
[C---:B------:R-:W-:Y:S01]  /*1220*/  ISETP.GT.AND P0, PT, R3.reuse, RZ, PT ;  /* 0x000000ff0300720c */ /* 0x040fe20003f04270 */
[----:B------:R-:W-:-:S12]  /*1230*/  VIADD R2, R3, 0xffffffff ;  /* 0xffffffff03027836 */ /* 0x000fd80000000000 */
[----:B------:R-:W-:Y:S05]  /*1240*/  @P0 BRA `(.L_x_1085) ;  /* 0x00000000001c0947 */ /* 0x000fea0003800000 */
[----:B------:R-:W-:Y:S01]  /*1250*/  ISETP.NE.AND P0, PT, R9, 0x1, PT ;  /* 0x000000010900780c */ /* 0x000fe20003f05270 */
[----:B------:R-:W-:-:S12]  /*1260*/  IMAD.MOV R3, RZ, RZ, -R3 ;  /* 0x000000ffff037224 */ /* 0x000fd800078e0a03 */
[----:B------:R-:W0:Y:S02]  /*1270*/  @P0 LDC.64 R4, c[0x0][0x9e8] ;  /* 0x00027a00ff040b82 */ /* 0x000e240000000a00 */
[----:B0-----:R-:W-:-:S05]  /*1280*/  @P0 IMAD.HI.U32 R2, R3, R4, RZ ;  /* 0x0000000403020227 */ /* 0x001fca00078e00ff */
[----:B------:R-:W-:-:S04]  /*1290*/  @P0 SHF.R.U32.HI R3, RZ, R5, R2 ;  /* 0x00000005ff030219 */ /* 0x000fc80000011602 */
[----:B------:R-:W-:Y:S01]  /*12a0*/  LOP3.LUT R2, RZ, R3, RZ, 0x33, !PT ;  /* 0x00000003ff027212 */ /* 0x000fe200078e33ff */
[----:B------:R-:W-:Y:S06]  /*12b0*/  BRA `(.L_x_1086) ;  /* 0x0000000000107947 */ /* 0x000fec0003800000 */
.L_x_1085:
[----:B------:R-:W-:-:S13]  /*12c0*/  ISETP.NE.AND P0, PT, R9, 0x1, PT ;  /* 0x000000010900780c */ /* 0x000fda0003f05270 */
[----:B------:R-:W0:Y:S02]  /*12d0*/  @P0 LDC.64 R4, c[0x0][0x9e8] ;  /* 0x00027a00ff040b82 */ /* 0x000e240000000a00 */
[----:B0-----:R-:W-:-:S05]  /*12e0*/  @P0 IMAD.HI.U32 R4, R2, R4, RZ ;  /* 0x0000000402040227 */ /* 0x001fca00078e00ff */
[----:B------:R-:W-:-:S07]  /*12f0*/  @P0 SHF.R.U32.HI R2, RZ, R5, R4 ;  /* 0x00000005ff020219 */ /* 0x000fce0000011604 */
.L_x_1086:
[----:B------:R-:W-:-:S05]  /*1300*/  IMAD R3, R2, R9, R9 ;  /* 0x0000000902037224 */ /* 0x000fca00078e0209 */
[----:B------:R-:W-:-:S07]  /*1310*/  VIMNMX R0, R0, R3, PT ;  /* 0x0000000300007248 */ /* 0x000fce0003fe0100 */
.L_x_1084:
[----:B------:R-:W-:Y:S01]  /*1320*/  VIADD R2, R0, 0x3f ;  /* 0x0000003f00027836 */ /* 0x000fe20000000000 */
[----:B------:R-:W-:Y:S01]  /*1330*/  ULDC UR4, c[0x0][0x9dc] ;  /* 0x0002770000047ab9 */ /* 0x000fe20000000800 */
[----:B------:R-:W-:Y:S02]  /*1340*/  VIADD R0, R19, 0x3f ;  /* 0x0000003f13007836 */ /* 0x000fe40000000000 */
[----:B------:R-:W-:Y:S01]  /*1350*/  IMAD R4, R201, 0x80, -R22 ;  /* 0x00000080c9047824 */ /* 0x000fe200078e0a16 */
[----:B------:R-:W-:Y:S02]  /*1360*/  SHF.R.S32.HI R5, RZ, 0x1f, R2 ;  /* 0x0000001fff057819 */ /* 0x000fe40000011402 */
[----:B------:R-:W-:Y:S01]  /*1370*/  SHF.R.S32.HI R3, RZ, 0x1f, R0 ;  /* 0x0000001fff037819 */ /* 0x000fe20000011400 */
[----:B------:R-:W-:Y:S01]  /*1380*/  IMAD.IADD R4, R19, 0x1, R4 ;  /* 0x0000000113047824 */ /* 0x000fe200078e0204 */
[----:B------:R-:W-:Y:S02]  /*1390*/  LEA.HI R5, R5, R2, RZ, 0x6 ;  /* 0x0000000205057211 */ /* 0x000fe400078f30ff */
[----:B------:R-:W-:Y:S01]  /*13a0*/  LEA.HI R3, R3, R0, RZ, 0x6 ;  /* 0x0000000003037211 */ /* 0x000fe200078f30ff */
[----:B------:R-:W-:Y:S01]  /*13b0*/  VIADD R6, R4, -UR4 ;  /* 0x8000000404067c36 */ /* 0x000fe20008000000 */
[----:B------:R-:W-:-:S02]  /*13c0*/  SHF.R.S32.HI R62, RZ, 0x6, R5 ;  /* 0x00000006ff3e7819 */ /* 0x000fc40000011405 */
[----:B------:R-:W-:Y:S02]  /*13d0*/  SHF.R.S32.HI R3, RZ, 0x6, R3 ;  /* 0x00000006ff037819 */ /* 0x000fe40000011403 */
[----:B------:R-:W-:Y:S02]  /*13e0*/  R2UR UR4, R6 ;  /* 0x00000000060472ca */ /* 0x000fe400000e0000 */
[----:B------:R-:W-:Y:S01]  /*13f0*/  VIMNMX R62, R3, R62, PT ;  /* 0x0000003e033e7248 */ /* 0x000fe20003fe0100 */
[----:B------:R-:W-:-:S12]  /*1400*/  @!P1 BRA `(.L_x_1087) ;  /* 0x0000000000449947 */ /* 0x000fd80003800000 */
[----:B------:R-:W-:-:S13]  /*1410*/  ISETP.GT.AND P0, PT, R4, -0x1, PT ;  /* 0xffffffff0400780c */ /* 0x000fda0003f04270 */
[----:B------:R-:W-:Y:S05]  /*1420*/  @P0 BRA `(.L_x_1088) ;  /* 0x00000000001c0947 */ /* 0x000fea0003800000 */
[----:B------:R-:W-:Y:S02]  /*1430*/  ISETP.NE.AND P0, PT, R9, 0x1, PT ;  /* 0x000000010900780c */ /* 0x000fe40003f05270 */
[----:B------:R-:W-:-:S11]  /*1440*/  LOP3.LUT R3, RZ, R4, RZ, 0x33, !PT ;  /* 0x00000004ff037212 */ /* 0x000fd600078e33ff */
[----:B------:R-:W0:Y:S02]  /*1450*/  @P0 LDC.64 R6, c[0x0][0x9e8] ;  /* 0x00027a00ff060b82 */ /* 0x000e240000000a00 */
[----:B0-----:R-:W-:-:S05]  /*1460*/  @P0 IMAD.HI.U32 R0, R3, R6, RZ ;  /* 0x0000000603000227 */ /* 0x001fca00078e00ff */
[----:B------:R-:W-:-:S04]  /*1470*/  @P0 SHF.R.U32.HI R3, RZ, R7, R0 ;  /* 0x00000007ff030219 */ /* 0x000fc80000011600 */
[----:B------:R-:W-:Y:S01]  /*1480*/  LOP3.LUT R4, RZ, R3, RZ, 0x33, !PT ;  /* 0x00000003ff047212 */ /* 0x000fe200078e33ff */
[----:B------:R-:W-:Y:S06]  /*1490*/  BRA `(.L_x_1089) ;  /* 0x0000000000107947 */ /* 0x000fec0003800000 */
.L_x_1088:
[----:B------:R-:W-:-:S13]  /*14a0*/  ISETP.NE.AND P0, PT, R9, 0x1, PT ;  /* 0x000000010900780c */ /* 0x000fda0003f05270 */
[----:B------:R-:W0:Y:S02]  /*14b0*/  @P0 LDC.64 R2, c[0x0][0x9e8] ;  /* 0x00027a00ff020b82 */ /* 0x000e240000000a00 */
[----:B0-----:R-:W-:-:S05]  /*14c0*/  @P0 IMAD.HI.U32 R0, R4, R2, RZ ;  /* 0x0000000204000227 */ /* 0x001fca00078e00ff */
[----:B------:R-:W-:-:S07]  /*14d0*/  @P0 SHF.R.U32.HI R4, RZ, R3, R0 ;  /* 0x00000003ff040219 */ /* 0x000fce0000011600 */
.L_x_1089:
[----:B------:R-:W-:-:S05]  /*14e0*/  IMAD R4, R4, R9, RZ ;  /* 0x0000000904047224 */ /* 0x000fca00078e02ff */
[----:B------:R-:W-:-:S13]  /*14f0*/  R2UR UR5, R4 ;  /* 0x00000000040572ca */ /* 0x000fda00000e0000 */
[----:B------:R-:W-:-:S04]  /*1500*/  UISETP.LT.AND UP0, UPT, UR4, UR5, UPT ;  /* 0x000000050400728c */ /* 0x000fc8000bf01270 */
[----:B------:R-:W-:-:S12]  /*1510*/  USEL UR4, UR4, UR5, !UP0 ;  /* 0x0000000504047287 */ /* 0x000fd8000c000000 */
.L_x_1087:
        /* <DEDUP_REMOVED lines=22> */
[----:B------:R-:W-:Y:S01]  /*1680*/  ISETP.GT.AND P1, PT, R62, UR6, PT ;  /* 0x000000063e007c0c */ /* 0x000fe2000bf24270 */
[----:B------:R-:W-:Y:S01]  /*1690*/  IMAD.U32 R200, RZ, RZ, UR6 ;  /* 0x00000006ffc87e24 */ /* 0x000fe2000f8e00ff */
        /* <DEDUP_REMOVED lines=11> */
[----:B------:R-:W-:Y:S01]  /*1750*/  CS2R R100, SRZ ;  /* 0x0000000000647805 */ /* 0x000fe2000001ff00 */
[----:B------:R-:W-:Y:S01]  /*1760*/  IMAD.MOV.U32 R166, RZ, RZ, RZ ;  /* 0x000000ffffa67224 */ /* 0x000fe200078e00ff */
        /* <DEDUP_REMOVED lines=32> */
[----:B------:R-:W-:Y:S01]  /*1970*/  CS2R R32, SRZ ;  /* 0x0000000000207805 */ /* 0x000fe2000001ff00 */
[----:B------:R-:W-:Y:S01]  /*1980*/  IMAD.MOV.U32 R6, RZ, RZ, RZ ;  /* 0x000000ffff067224 */ /* 0x000fe200078e00ff */
[----:B------:R-:W-:Y:S02]  /*1990*/  CS2R R26, SRZ ;  /* 0x00000000001a7805 */ /* 0x000fe4000001ff00 */
[----:B------:R-:W-:Y:S01]  /*19a0*/  CS2R R28, SRZ ;  /* 0x00000000001c7805 */ /* 0x000fe2000001ff00 */
[----:B------:R-:W-:Y:S01]  /*19b0*/  IMAD.MOV.U32 R8, RZ, RZ, RZ ;  /* 0x000000ffff087224 */ /* 0x000fe200078e00ff */
[----:B------:R-:W-:Y:S01]  /*19c0*/  CS2R R24, SRZ ;  /* 0x0000000000187805 */ /* 0x000fe2000001ff00 */
[----:B------:R-:W-:Y:S06]  /*19d0*/  @!P1 BRA `(.L_x_1090) ;  /* 0x000000a800c89947 */ /* 0x000fec0003800000 */
        /* <DEDUP_REMOVED lines=31> */
.L_x_1091:
        /* <DEDUP_REMOVED lines=9> */
[----:B------:R-:W0:Y:S02]  /*1c60*/  SYNCS.PHASECHK.TRANS64.TRYWAIT P1, [UR38+0x30800], R0 ;  /* 0x03080000ff0075a7 */ /* 0x000e240008020166 */
[----:B0-----:R-:W-:Y:S05]  /*1c70*/  @!P1 BRA `(.L_x_1092) ;  /* 0x0000012c004c9947 */ /* 0x001fea0003800000 */
.L_x_1277:
[----:B------:R-:W-:Y:S05]  /*1c80*/  @!P0 BRA `(.L_x_1093) ;  /* 0x0000000000048947 */ /* 0x000fea0003800000 */
[----:B------:R-:W-:Y:S01]  /*1c90*/  BPT.TRAP 0x1 ;  /* 0x000000040000795c */ /* 0x000fe20000300000 */
.L_x_1093:
[----:B------:R-:W-:Y:S02]  /*1ca0*/  IMAD.U32 R5, RZ, RZ, UR36 ;  /* 0x00000024ff057e24 */ /* 0x000fe4000f8e00ff */
[----:B0-----:R-:W-:-:S03]  /*1cb0*/  IMAD.U32 R0, RZ, RZ, UR37 ;  /* 0x00000025ff007e24 */ /* 0x001fc6000f8e00ff */
[----:B------:R-:W-:Y:S02]  /*1cc0*/  LEA R5, R5, UR38, 0x3 ;  /* 0x0000002605057c11 */ /* 0x000fe4000f8e18ff */
[----:B------:R-:W-:-:S04]  /*1cd0*/  SHF.L.U32 R0, R0, 0x1f, RZ ;  /* 0x0000001f00007819 */ /* 0x000fc800000006ff */
[----:B------:R0:W1:Y:S01]  /*1ce0*/  SYNCS.PHASECHK.TRANS64.TRYWAIT P2, [R5+URZ+0x30830], R0 ;  /* 0x03083000050075a7 */ /* 0x000062000804017f */
[----:B------:R-:W-:Y:S05]  /*1cf0*/  @!P0 BRA `(.L_x_1094) ;  /* 0x0000000000048947 */ /* 0x000fea0003800000 */
[----:B------:R-:W-:Y:S01]  /*1d00*/  BPT.TRAP 0x1 ;  /* 0x000000040000795c */ /* 0x000fe20000300000 */
.L_x_1094:
[----:B------:R-:W2:Y:S02]  /*1d10*/  S2R R2, SR_TID.X ;  /* 0x0000000000027919 */ /* 0x000ea40000002100 */
[----:B--2---:R-:W-:Y:S01]  /*1d20*/  LOP3.LUT P1, RZ, R2, 0x7f, RZ, 0xc0, !PT ;  /* 0x0000007f02ff7812 */ /* 0x004fe2000782c0ff */
[----:B-1----:R-:W-:-:S12]  /*1d30*/  @P2 BRA `(.L_x_1095) ;  /* 0x0000000000082947 */ /* 0x002fd80003800000 */
[----:B------:R-:W1:Y:S02]  /*1d40*/  SYNCS.PHASECHK.TRANS64.TRYWAIT P2, [R5+URZ+0x30830], R0 ;  /* 0x03083000050075a7 */ /* 0x000e64000804017f */
[----:B-1----:R-:W-:Y:S05]  /*1d50*/  @!P2 BRA `(.L_x_1096) ;  /* 0x0000012c002ca947 */ /* 0x002fea0003800000 */
.L_x_1095:
[----:B------:R-:W-:Y:S05]  /*1d60*/  WARPSYNC.ALL ;  /* 0x0000000000007948 */ /* 0x000fea0003800000 */
[----:B------:R-:W-:Y:S01]  /*1d70*/  UIADD3 UR4, UR38, 0x20400, URZ ;  /* 0x0002040026047890 */ /* 0x000fe2000fffe03f */
[----:B------:R-:W-:Y:S01]  /*1d80*/  WARPGROUP.ARRIVE ;  /* 0x00000000000079c5 */ /* 0x000fe20000000000 */
[----:B------:R-:W-:Y:S01]  /*1d90*/  UMOV UR9, 0x40000040 ;  /* 0x4000004000097882 */ /* 0x000fe20000000000 */
[----:B------:R-:W-:Y:S01]  /*1da0*/  UMOV UR11, 0x40000040 ;  /* 0x40000040000b7882 */ /* 0x000fe20000000000 */
[----:B------:R-:W-:Y:S01]  /*1db0*/  USHF.R.U32.HI UR4, URZ, 0x4, UR4 ;  /* 0x000000043f047899 */ /* 0x000fe20008011604 */
[----:B------:R-:W-:Y:S01]  /*1dc0*/  IMAD.U32 R15, RZ, RZ, UR9 ;  /* 0x00000009ff0f7e24 */ /* 0x000fe2000f8e00ff */
[----:B------:R-:W-:Y:S01]  /*1dd0*/  UMOV UR13, 0x40000040 ;  /* 0x40000040000d7882 */ /* 0x000fe20000000000 */
[----:B------:R-:W-:Y:S01]  /*1de0*/  UMOV UR15, 0x40000040 ;  /* 0x40000040000f7882 */ /* 0x000fe20000000000 */
[----:B------:R-:W-:Y:S01]  /*1df0*/  ULOP3.LUT UR4, UR4, 0x3fff, URZ, 0xc0, !UPT ;  /* 0x00003fff04047892 */ /* 0x000fe2000f8ec03f */
[----:B------:R-:W-:Y:S01]  /*1e00*/  IMAD.MOV.U32 R3, RZ, RZ, -0x40 ;  /* 0xffffffc0ff037424 */ /* 0x000fe200078e00ff */
[----:B------:R-:W-:Y:S01]  /*1e10*/  UMOV UR17, 0x40000040 ;  /* 0x4000004000117882 */ /* 0x000fe20000000000 */
[----:B------:R-:W-:Y:S01]  /*1e20*/  UMOV UR19, 0x40000040 ;  /* 0x4000004000137882 */ /* 0x000fe20000000000 */
[----:B------:R-:W-:Y:S01]  /*1e30*/  ULOP3.LUT UR39, UR4, 0x10000, URZ, 0xfc, !UPT ;  /* 0x0001000004277892 */ /* 0x000fe2000f8efc3f */
[----:B------:R-:W-:Y:S01]  /*1e40*/  IMAD R20, R62, R3, 0x40 ;  /* 0x000000403e147424 */ /* 0x000fe200078e0203 */
[----:B------:R-:W-:Y:S01]  /*1e50*/  ULOP3.LUT UR4, UR40, 0x10000, URZ, 0xfc, !UPT ;  /* 0x0001000028047892 */ /* 0x000fe2000f8efc3f */
[----:B01----:R-:W-:Y:S01]  /*1e60*/  @!P1 VIADD R0, R5, 0x30840 ;  /* 0x0003084005009836 */ /* 0x003fe20000000000 */
[----:B------:R-:W-:Y:S01]  /*1e70*/  ULEA UR5, UR36, UR39, 0xb ;  /* 0x0000002724057291 */ /* 0x000fe2000f8e583f */
[----:B------:R-:W-:Y:S01]  /*1e80*/  IMAD.IADD R3, R19, 0x1, R20 ;  /* 0x0000000113037824 */ /* 0x000fe200078e0214 */
[----:B------:R-:W-:Y:S01]  /*1e90*/  UIADD3 UR6, UR4, 0x2, URZ ;  /* 0x0000000204067890 */ /* 0x000fe2000fffe03f */
[----:B------:R-:W-:Y:S01]  /*1ea0*/  IMAD R4, R201, 0x80, R211 ;  /* 0x00000080c9047824 */ /* 0x000fe200078e02d3 */
[----:B------:R-:W-:Y:S01]  /*1eb0*/  UIADD3 UR7, UR5, 0x2, URZ ;  /* 0x0000000205077890 */ /* 0x000fe2000fffe03f */
[----:B------:R-:W-:Y:S01]  /*1ec0*/  @!P1 PRMT R0, RZ, 0x654, R0 ;  /* 0x00000654ff009816 */ /* 0x000fe20000000000 */
[----:B------:R-:W-:Y:S01]  /*1ed0*/  UMOV UR8, UR4 ;  /* 0x0000000400087c82 */ /* 0x000fe20008000000 */
[----:B------:R-:W-:Y:S01]  /*1ee0*/  UMOV UR10, UR5 ;  /* 0x00000005000a7c82 */ /* 0x000fe20008000000 */
[----:B------:R-:W-:Y:S01]  /*1ef0*/  IMAD.U32 R14, RZ, RZ, UR8 ;  /* 0x00000008ff0e7e24 */ /* 0x000fe2000f8e00ff */
[----:B------:R-:W-:Y:S01]  /*1f00*/  HGMMA.64x64x16.F32.BF16 R24, gdesc[UR8], RZ, !UPT, gsb0 ;  /* 0x00e00000081879f0 */ /* 0x000fe2000c0018ff */
        /* <DEDUP_REMOVED lines=8> */
[----:B------:R-:W-:Y:S01]  /*1f90*/  UIADD3 UR12, UR4, 0x404, URZ ;  /* 0x00000404040c7890 */ /* 0x000fe2000fffe03f */
[--C-:B------:R-:W-:Y:S01]  /*1fa0*/  IADD3 R5, -R22, 0x1, R3.reuse ;  /* 0x0000000116057810 */ /* 0x100fe20007ffe103 */
[----:B------:R-:W-:Y:S01]  /*1fb0*/  UIADD3 UR14, UR5, 0x204, URZ ;  /* 0x00000204050e7890 */ /* 0x000fe2000fffe03f */
[----:B------:R-:W-:Y:S01]  /*1fc0*/  IMAD R17, R18, -0x2, R3 ;  /* 0xfffffffe12117824 */ /* 0x000fe200078e0203 */
[----:B------:R-:W-:Y:S01]  /*1fd0*/  UIADD3 UR16, UR4, 0x406, URZ ;  /* 0x0000040604107890 */ /* 0x000fe2000fffe03f */
[----:B------:R-:W-:Y:S01]  /*1fe0*/  LEA R16, R62, 0xffffffc0, 0x6 ;  /* 0xffffffc03e107811 */ /* 0x000fe200078e30ff */
[----:B------:R-:W-:Y:S01]  /*1ff0*/  UIADD3 UR18, UR5, 0x206, URZ ;  /* 0x0000020605127890 */ /* 0x000fe2000fffe03f */
[----:B------:R-:W-:Y:S01]  /*2000*/  IMAD R5, R18, -0x2, R5 ;  /* 0xfffffffe12057824 */ /* 0x000fe200078e0205 */
        /* <DEDUP_REMOVED lines=61> */
[----:B------:R-:W-:Y:S01]  /*23e0*/  IMAD.U32 R6, RZ, RZ, UR8 ;  /* 0x00000008ff067e24 */ /* 0x000fe2000f8e00ff */
[----:B------:R-:W-:Y:S01]  /*23f0*/  ULDC.64 UR6, c[0x0][0x9e0] ;  /* 0x0002780000067ab9 */ /* 0x000fe20000000a00 */
[----:B------:R-:W-:Y:S01]  /*2400*/  IMAD.U32 R7, RZ, RZ, UR9 ;  /* 0x00000009ff077e24 */ /* 0x000fe2000f8e00ff */
[----:B------:R-:W-:Y:S01]  /*2410*/  UISETP.GE.AND UP0, UPT, UR7, 0x1, UPT ;  /* 0x000000010700788c */ /* 0x000fe2000bf06270 */
[----:B------:R-:W-:-:S05]  /*2420*/  VIADD R21, R5, UR6 ;  /* 0x0000000605157c36 */ /* 0x000fca0008000000 */
[----:B------:R-:W-:Y:S01]  /*2430*/  PLOP3.LUT P2, PT, PT, PT, UP0, 0x40, 0x0 ;  /* 0x000000000000781c */ /* 0x000fe20003f4e808 */
[----:B------:R-:W-:Y:S02]  /*2440*/  WARPGROUP.DEPBAR.LE gsb0, 0x0 ;  /* 0x00008000000079c5 */ /* 0x000fe40000010000 */
[----:B------:R-:W-:-:S06]  /*2450*/  WARPGROUP.ARRIVE ;  /* 0x00000000000079c5 */ /* 0x000fcc0000000000 */
[----:B------:R-:W-:Y:S01]  /*2460*/  HGMMA.64x64x16.F32.BF16 R24, gdesc[UR8], R24, gsb0 ;  /* 0x00e00000081879f0 */ /* 0x000fe20008001818 */
[----:B------:R-:W-:Y:S02]  /*2470*/  UIADD3 UR8, UR4, 0x402, URZ ;  /* 0x0000040204087890 */ /* 0x000fe4000fffe03f */
[----:B------:R-:W-:Y:S01]  /*2480*/  UIADD3 UR10, UR5, 0x202, URZ ;  /* 0x00000202050a7890 */ /* 0x000fe2000fffe03f */
[----:B------:R-:W-:Y:S01]  /*2490*/  UMOV UR9, 0x40000040 ;  /* 0x4000004000097882 */ /* 0x000fe20000000000 */
[----:B------:R-:W-:Y:S01]  /*24a0*/  UMOV UR11, 0x40000040 ;  /* 0x40000040000b7882 */ /* 0x000fe20000000000 */
        /* <DEDUP_REMOVED lines=39> */
[----:B0-----:R-:W-:Y:S01]  /*2720*/  VIADDMNMX R0, R4, R21, R17, PT ;  /* 0x0000001504007246 */ /* 0x001fe20003800111 */
[----:B------:R-:W-:Y:S06]  /*2730*/  @P2 BRA `(.L_x_1097) ;  /* 0x0000000000582947 */ /* 0x000fec0003800000 */
[----:B------:R-:W-:Y:S01]  /*2740*/  IADD3 R3, -R22, R19, R4 ;  /* 0x0000001316037210 */ /* 0x000fe20007ffe104 */
[----:B------:R-:W-:Y:S03]  /*2750*/  BSSY B0, `(.L_x_1098) ;  /* 0x0000010000007945 */ /* 0x000fe60003800000 */
        /* <DEDUP_REMOVED lines=10> */
.L_x_1099:
[----:B------:R-:W-:-:S06]  /*2800*/  UISETP.NE.AND UP1, UPT, UR7, 0x1, UPT ;  /* 0x000000010700788c */ /* 0x000fcc000bf25270 */
[----:B------:R-:W-:-:S05]  /*2810*/  PLOP3.LUT P2, PT, PT, PT, UP1, 0x80, 0x0 ;  /* 0x000000000000781c */ /* 0x000fca0003f4f018 */
[----:B------:R-:W-:-:S08]  /*2820*/  @UP1 ULDC.64 UR10, c[0x0][0x9e8] ;  /* 0x00027a00000a1ab9 */ /* 0x000fd00000000a00 */
[----:B------:R-:W-:-:S05]  /*2830*/  @P2 IMAD.HI.U32 R56, R3, UR10, RZ ;  /* 0x0000000a03382c27 */ /* 0x000fca000f8e00ff */
[----:B------:R-:W-:-:S07]  /*2840*/  @P2 SHF.R.U32.HI R3, RZ, UR11, R56 ;  /* 0x0000000bff032c19 */ /* 0x000fce0008011638 */
.L_x_1100:
[----:B------:R-:W-:Y:S05]  /*2850*/  BSYNC B0 ;  /* 0x0000000000007941 */ /* 0x000fea0003800000 */
.L_x_1098:
[----:B------:R-:W-:-:S04]  /*2860*/  IMAD R3, R3, UR7, -R16 ;  /* 0x0000000703037c24 */ /* 0x000fc8000f8e0a10 */
[----:B------:R-:W-:-:S05]  /*2870*/  IMAD R3, R18, -0x2, R3 ;  /* 0xfffffffe12037824 */ /* 0x000fca00078e0203 */
[----:B------:R-:W-:Y:S02]  /*2880*/  VIMNMX R2, R2, R3, !PT ;  /* 0x0000000302027248 */ /* 0x000fe40007fe0100 */
[----:B------:R-:W-:-:S07]  /*2890*/  VIADDMNMX R0, R3, UR7, R0, PT ;  /* 0x0000000703007c46 */ /* 0x000fce000b800100 */
.L_x_1097:
[C---:B------:R-:W-:Y:S02]  /*28a0*/  ISETP.GE.AND P2, PT, R20.reuse, 0x2, PT ;  /* 0x000000021400780c */ /* 0x040fe40003f46270 */
        /* <DEDUP_REMOVED lines=29> */
[----:B------:R-:W-:Y:S02]  /*2a80*/  ISETP.LT.OR P4, PT, R0, 0x1a, P4 ;  /* 0x0000001a0000780c */ /* 0x000fe40002781670 */
        /* <DEDUP_REMOVED lines=43> */
[----:B------:R-:W-:Y:S02]  /*2d40*/  IADD3 R2, R5, 0x8, R4 ;  /* 0x0000000805027810 */ /* 0x000fe40007ffe004 */
[----:B------:R-:W-:Y:S01]  /*2d50*/  ISETP.LT.OR P6, PT, R0, 0x3a, P6 ;  /* 0x0000003a0000780c */ /* 0x000fe200037c1670 */
[----:B------:R-:W-:-:S03]  /*2d60*/  VIADD R0, R4, 0x8 ;  /* 0x0000000804007836 */ /* 0x000fc60000000000 */
[----:B------:R-:W-:Y:S02]  /*2d70*/  FSEL R72, R53, -INF , !P6 ;  /* 0xff80000035487808 */ /* 0x000fe40007000000 */
[----:B------:R-:W-:Y:S02]  /*2d80*/  PLOP3.LUT P6, PT, PT, PT, UP0, 0x40, 0x0 ;  /* 0x000000000000781c */ /* 0x000fe40003fce808 */
[----:B------:R-:W-:-:S11]  /*2d90*/  VIADDMNMX R0, R0, R21, R17, PT ;  /* 0x0000001500007246 */ /* 0x000fd60003800111 */
[----:B------:R-:W-:Y:S05]  /*2da0*/  @P6 BRA `(.L_x_1101) ;  /* 0x0000000000646947 */ /* 0x000fea0003800000 */
[----:B------:R-:W-:Y:S01]  /*2db0*/  IADD3 R3, R19, 0x8, R4 ;  /* 0x0000000813037810 */ /* 0x000fe20007ffe004 */
[----:B------:R-:W-:Y:S04]  /*2dc0*/  BSSY B0, `(.L_x_1102) ;  /* 0x0000013000007945 */ /* 0x000fe80003800000 */
        /* <DEDUP_REMOVED lines=12> */
.L_x_1103:
[----:B------:R-:W-:-:S06]  /*2e90*/  UISETP.NE.AND UP1, UPT, UR7, 0x1, UPT ;  /* 0x000000010700788c */ /* 0x000fcc000bf25270 */
[----:B------:R-:W-:-:S05]  /*2ea0*/  PLOP3.LUT P6, PT, PT, PT, UP1, 0x80, 0x0 ;  /* 0x000000000000781c */ /* 0x000fca0003fcf018 */
[----:B------:R-:W-:-:S08]  /*2eb0*/  @UP1 ULDC.64 UR10, c[0x0][0x9e8] ;  /* 0x00027a00000a1ab9 */ /* 0x000fd00000000a00 */
[----:B------:R-:W-:Y:S01]  /*2ec0*/  @P6 IMAD.HI.U32 R5, R3, UR10, RZ ;  /* 0x0000000a03056c27 */ /* 0x000fe2000f8e00ff */
[----:B------:R-:W-:-:S13]  /*2ed0*/  PLOP3.LUT P6, PT, PT, PT, UP1, 0x80, 0x0 ;  /* 0x000000000000781c */ /* 0x000fda0003fcf018 */
[----:B------:R-:W-:-:S07]  /*2ee0*/  @P6 SHF.R.U32.HI R3, RZ, UR11, R5 ;  /* 0x0000000bff036c19 */ /* 0x000fce0008011605 */
.L_x_1104:
[----:B------:R-:W-:Y:S05]  /*2ef0*/  BSYNC B0 ;  /* 0x0000000000007941 */ /* 0x000fea0003800000 */
.L_x_1102:
[----:B------:R-:W-:-:S04]  /*2f00*/  IMAD R3, R3, UR7, -R16 ;  /* 0x0000000703037c24 */ /* 0x000fc8000f8e0a10 */
[----:B------:R-:W-:-:S05]  /*2f10*/  IMAD R3, R18, -0x2, R3 ;  /* 0xfffffffe12037824 */ /* 0x000fca00078e0203 */
[----:B------:R-:W-:Y:S02]  /*2f20*/  VIMNMX R2, R2, R3, !PT ;  /* 0x0000000302027248 */ /* 0x000fe40007fe0100 */
[----:B------:R-:W-:-:S07]  /*2f30*/  VIADDMNMX R0, R3, UR7, R0, PT ;  /* 0x0000000703007c46 */ /* 0x000fce000b800100 */
.L_x_1101:
[----:B------:R-:W-:Y:S01]  /*2f40*/  ISETP.GT.AND P2, PT, R2, 0x1, !P2 ;  /* 0x000000010200780c */ /* 0x000fe20005744270 */
[----:B------:R-:W-:Y:S01]  /*2f50*/  ULDC UR10, c[0x0][0x988] ;  /* 0x00026200000a7ab9 */ /* 0x000fe20000000800 */
[----:B------:R-:W-:Y:S02]  /*2f60*/  FMNMX.FTZ R3, R24, R56, !PT ;  /* 0x0000003818037209 */ /* 0x000fe40007810000 */
        /* <DEDUP_REMOVED lines=29> */
[----:B------:R-:W-:Y:S02]  /*3140*/  FMNMX.FTZ R3, R52, R3, !PT ;  /* 0x0000000334037209 */ /* 0x000fe40007810000 */
[----:B------:R-:W-:Y:S02]  /*3150*/  FSEL R38, R38, -INF , !P2 ;  /* 0xff80000026267808 */ /* 0x000fe40005000000 */
[----:B------:R-:W-:Y:S02]  /*3160*/  ISETP.NE.AND P2, PT, R61, RZ, PT ;  /* 0x000000ff3d00720c */ /* 0x000fe40003f45270 */
[C---:B------:R-:W-:Y:S02]  /*3170*/  ISETP.GT.AND P3, PT, R2.reuse, 0x8, !P3 ;  /* 0x000000080200780c */ /* 0x040fe40005f64270 */
[----:B------:R-:W-:-:S02]  /*3180*/  ISETP.GT.AND P2, PT, R2, 0x19, !P2 ;  /* 0x000000190200780c */ /* 0x000fc40005744270 */
[----:B------:R-:W-:Y:S02]  /*3190*/  FMNMX.FTZ R17, R72, R3, !PT ;  /* 0x0000000348117209 */ /* 0x000fe40007810000 */
[C---:B------:R-:W-:Y:S02]  /*31a0*/  ISETP.LT.OR P2, PT, R0.reuse, 0x1a, P2 ;  /* 0x0000001a0000780c */ /* 0x040fe40001741670 */
[----:B------:R-:W-:Y:S01]  /*31b0*/  ISETP.LT.OR P3, PT, R0, 0x9, P3 ;  /* 0x000000090000780c */ /* 0x000fe20001f61670 */
[----:B------:R-:W0:Y:S01]  /*31c0*/  SHFL.BFLY PT, R16, R17, 0x2, 0x1f ;  /* 0x0c401f0011107f89 */ /* 0x000e2200000e0000 */
[----:B------:R-:W-:Y:S02]  /*31d0*/  FSEL R39, R39, -INF , !P2 ;  /* 0xff80000027277808 */ /* 0x000fe40005000000 */
[----:B------:R-:W-:Y:S02]  /*31e0*/  ISETP.NE.AND P2, PT, R37, RZ, PT ;  /* 0x000000ff2500720c */ /* 0x000fe40003f45270 */
        /* <DEDUP_REMOVED lines=16> */
[----:B------:R-:W-:Y:S02]  /*32f0*/  ISETP.GT.AND P3, PT, R2, 0x30, !P3 ;  /* 0x000000300200780c */ /* 0x000fe40005f64270 */
[----:B------:R-:W-:Y:S02]  /*3300*/  FSEL R46, R46, -INF , !P2 ;  /* 0xff8000002e2e7808 */ /* 0x000fe40005000000 */
[----:B------:R-:W-:-:S02]  /*3310*/  ISETP.GT.AND P2, PT, R2, RZ, !P6 ;  /* 0x000000ff0200720c */ /* 0x000fc40007744270 */
[----:B------:R-:W-:Y:S02]  /*3320*/  ISETP.NE.AND P6, PT, R20, RZ, PT ;  /* 0x000000ff1400720c */ /* 0x000fe40003fc5270 */
[----:B------:R-:W-:Y:S02]  /*3330*/  ISETP.LT.OR P2, PT, R0, 0x1, P2 ;  /* 0x000000010000780c */ /* 0x000fe40001741670 */
[----:B0-----:R-:W-:Y:S02]  /*3340*/  FMNMX.FTZ R20, R17, R16, !PT ;  /* 0x0000001011147209 */ /* 0x001fe40007810000 */
[----:B------:R-:W-:Y:S02]  /*3350*/  FSEL R26, R26, -INF , !P2 ;  /* 0xff8000001a1a7808 */ /* 0x000fe40005000000 */
[----:B------:R-:W-:Y:S01]  /*3360*/  ISETP.NE.AND P2, PT, R65, RZ, PT ;  /* 0x000000ff4100720c */ /* 0x000fe20003f45270 */
[----:B------:R-:W0:Y:S01]  /*3370*/  SHFL.BFLY PT, R5, R20, 0x1, 0x1f ;  /* 0x0c201f0014057f89 */ /* 0x000e2200000e0000 */
        /* <DEDUP_REMOVED lines=12> */
[----:B0-----:R-:W-:-:S02]  /*3440*/  FMNMX.FTZ R5, R20, R5, !PT ;  /* 0x0000000514057209 */ /* 0x001fc40007810000 */
[----:B------:R-:W-:Y:S02]  /*3450*/  FMNMX.FTZ R3, R39, R16, !PT ;  /* 0x0000001027037209 */ /* 0x000fe40007810000 */
[C---:B------:R-:W-:Y:S01]  /*3460*/  FSETP.NEU.FTZ.AND P2, PT, R5.reuse, -INF , PT ;  /* 0xff8000000500780b */ /* 0x040fe20003f5d000 */
[----:B------:R-:W-:Y:S01]  /*3470*/  FMUL.FTZ R17, R5, UR10 ;  /* 0x0000000a05117c20 */ /* 0x000fe20008410000 */
[----:B------:R-:W-:Y:S02]  /*3480*/  FMNMX.FTZ R16, R42, R3, !PT ;  /* 0x000000032a107209 */ /* 0x000fe40007810000 */
[----:B------:R-:W-:Y:S02]  /*3490*/  FSEL R51, R51, -INF , !P4 ;  /* 0xff80000033337808 */ /* 0x000fe40006000000 */
[----:B------:R-:W-:Y:S02]  /*34a0*/  FMNMX.FTZ R3, R43, R16, !PT ;  /* 0x000000102b037209 */ /* 0x000fe40007810000 */
[----:B------:R-:W-:-:S02]  /*34b0*/  FSEL R17, R17, RZ, P2 ;  /* 0x000000ff11117208 */ /* 0x000fc40001000000 */
[----:B------:R-:W-:Y:S02]  /*34c0*/  ISETP.GT.AND P2, PT, R2, 0x39, !P6 ;  /* 0x000000390200780c */ /* 0x000fe40007744270 */
[----:B------:R-:W-:Y:S01]  /*34d0*/  FMNMX.FTZ R2, R46, R3, !PT ;  /* 0x000000032e027209 */ /* 0x000fe20007810000 */
[--C-:B------:R-:W-:Y:S01]  /*34e0*/  FFMA.FTZ R16, R24, UR10, -R17.reuse ;  /* 0x0000000a18107c23 */ /* 0x100fe20008010811 */
[----:B------:R-:W-:Y:S01]  /*34f0*/  ISETP.LT.OR P2, PT, R0, 0x3a, P2 ;  /* 0x0000003a0000780c */ /* 0x000fe20001741670 */
[--C-:B------:R-:W-:Y:S01]  /*3500*/  FFMA.FTZ R20, R56, UR10, -R17.reuse ;  /* 0x0000000a38147c23 */ /* 0x100fe20008010811 */
[----:B------:R-:W-:Y:S01]  /*3510*/  FMNMX.FTZ R3, R47, R2, !PT ;  /* 0x000000022f037209 */ /* 0x000fe20007810000 */
[--C-:B------:R-:W-:Y:S01]  /*3520*/  FFMA.FTZ R24, R58, UR10, -R17.reuse ;  /* 0x0000000a3a187c23 */ /* 0x100fe20008010811 */
[----:B------:R-:W-:Y:S01]  /*3530*/  FSEL R54, R54, -INF , !P5 ;  /* 0xff80000036367808 */ /* 0x000fe20006800000 */
[----:B------:R-:W-:Y:S01]  /*3540*/  MUFU.EX2 R16, R16 ;  /* 0x0000001000107308 */ /* 0x000fe20000000800 */
[----:B------:R-:W-:Y:S01]  /*3550*/  FMNMX.FTZ R2, R50, R3, !PT ;  /* 0x0000000332027209 */ /* 0x000fe20007810000 */
[----:B------:R-:W-:Y:S01]  /*3560*/  FFMA.FTZ R33, R64, UR10, -R17 ;  /* 0x0000000a40217c23 */ /* 0x000fe20008010811 */
[----:B------:R-:W-:-:S02]  /*3570*/  FSEL R55, R55, -INF , !P2 ;  /* 0xff80000037377808 */ /* 0x000fc40005000000 */
[----:B------:R-:W-:Y:S01]  /*3580*/  FMNMX.FTZ R3, R51, R2, !PT ;  /* 0x0000000233037209 */ /* 0x000fe20007810000 */
[--C-:B------:R-:W-:Y:S01]  /*3590*/  FFMA.FTZ R2, R28, UR10, -R17.reuse ;  /* 0x0000000a1c027c23 */ /* 0x100fe20008010811 */
[--C-:B------:R-:W-:Y:S01]  /*35a0*/  FFMA.FTZ R28, R32, UR10, -R17.reuse ;  /* 0x0000000a201c7c23 */ /* 0x100fe20008010811 */
[----:B------:R0:W1:Y:S01]  /*35b0*/  MUFU.EX2 R21, R20 ;  /* 0x0000001400157308 */ /* 0x0000620000000800 */
[----:B------:R-:W-:Y:S01]  /*35c0*/  FMNMX.FTZ R0, R54, R3, !PT ;  /* 0x0000000336007209 */ /* 0x000fe20007810000 */
[--C-:B------:R-:W-:Y:S01]  /*35d0*/  FFMA.FTZ R32, R36, UR10, -R17.reuse ;  /* 0x0000000a24207c23 */ /* 0x100fe20008010811 */
[--C-:B------:R-:W-:Y:S01]  /*35e0*/  FFMA.FTZ R36, R40, UR10, -R17.reuse ;  /* 0x0000000a28247c23 */ /* 0x100fe20008010811 */
[----:B------:R-:W-:Y:S01]  /*35f0*/  FFMA.FTZ R40, R48, UR10, -R17 ;  /* 0x0000000a30287c23 */ /* 0x000fe20008010811 */
[----:B------:R-:W-:-:S03]  /*3600*/  FMNMX.FTZ R0, R55, R0, !PT ;  /* 0x0000000037007209 */ /* 0x000fc60007810000 */
[----:B------:R-:W-:Y:S01]  /*3610*/  MUFU.EX2 R198, R2 ;  /* 0x0000000200c67308 */ /* 0x000fe20000000800 */
[----:B0-----:R-:W-:Y:S01]  /*3620*/  FFMA.FTZ R20, R60, UR10, -R17 ;  /* 0x0000000a3c147c23 */ /* 0x001fe20008010811 */
[----:B------:R-:W0:Y:S06]  /*3630*/  SHFL.BFLY PT, R3, R0, 0x2, 0x1f ;  /* 0x0c401f0000037f89 */ /* 0x000e2c00000e0000 */
[----:B------:R2:W-:Y:S01]  /*3640*/  MUFU.EX2 R25, R24 ;  /* 0x0000001800197308 */ /* 0x0005e20000000800 */
[----:B-1----:R-:W-:-:S07]  /*3650*/  F2FP.BF16.F32.PACK_AB R196, R21, R16 ;  /* 0x0000001015c4723e */ /* 0x002fce00000010ff */
[----:B------:R1:W-:Y:S01]  /*3660*/  MUFU.EX2 R29, R20 ;  /* 0x00000014001d7308 */ /* 0x0003e20000000800 */
[----:B--2---:R-:W-:-:S07]  /*3670*/  FFMA.FTZ R24, R68, UR10, -R17 ;  /* 0x0000000a44187c23 */ /* 0x004fce0008010811 */
[----:B------:R-:W2:Y:S01]  /*3680*/  MUFU.EX2 R28, R28 ;  /* 0x0000001c001c7308 */ /* 0x000ea20000000800 */
[--C-:B-1----:R-:W-:Y:S01]  /*3690*/  FFMA.FTZ R20, R44, UR10, -R17.reuse ;  /* 0x0000000a2c147c23 */ /* 0x102fe20008010811 */
[----:B0-----:R-:W-:Y:S01]  /*36a0*/  FMNMX.FTZ R2, R0, R3, !PT ;  /* 0x0000000300027209 */ /* 0x001fe20007810000 */
[--C-:B------:R-:W-:Y:S01]  /*36b0*/  FFMA.FTZ R0, R66, UR10, -R17.reuse ;  /* 0x0000000a42007c23 */ /* 0x100fe20008010811 */
[----:B------:R-:W-:-:S03]  /*36c0*/  FFMA.FTZ R44, R70, UR10, -R17 ;  /* 0x0000000a462c7c23 */ /* 0x000fc60008010811 */
[----:B------:R-:W0:Y:S01]  /*36d0*/  SHFL.BFLY PT, R3, R2, 0x1, 0x1f ;  /* 0x0c201f0002037f89 */ /* 0x000e2200000e0000 */
[----:B------:R1:W-:Y:S08]  /*36e0*/  MUFU.EX2 R37, R0 ;  /* 0x0000000000257308 */ /* 0x0003f00000000800 */
[----:B------:R-:W-:Y:S01]  /*36f0*/  MUFU.EX2 R32, R32 ;  /* 0x0000002000207308 */ /* 0x000fe20000000800 */
[----:B--2---:R-:W-:-:S07]  /*3700*/  F2FP.BF16.F32.PACK_AB R192, R29, R28 ;  /* 0x0000001c1dc0723e */ /* 0x004fce00000010ff */
[----:B------:R-:W-:Y:S01]  /*3710*/  MUFU.EX2 R41, R24 ;  /* 0x0000001800297308 */ /* 0x000fe20000000800 */
[----:B0-----:R-:W-:Y:S01]  /*3720*/  FMNMX.FTZ R3, R2, R3, !PT ;  /* 0x0000000302037209 */ /* 0x001fe20007810000 */
[--C-:B------:R-:W-:Y:S01]  /*3730*/  FFMA.FTZ R2, R52, UR10, -R17.reuse ;  /* 0x0000000a34027c23 */ /* 0x100fe20008010811 */
[----:B------:R-:W-:-:S05]  /*3740*/  FFMA.FTZ R17, R72, UR10, -R17 ;  /* 0x0000000a48117c23 */ /* 0x000fca0008010811 */
[----:B------:R-:W0:Y:S01]  /*3750*/  MUFU.EX2 R33, R33 ;  /* 0x0000002100217308 */ /* 0x000e220000000800 */
[C---:B------:R-:W-:Y:S01]  /*3760*/  FSETP.NEU.FTZ.AND P2, PT, R3.reuse, -INF , PT ;  /* 0xff8000000300780b */ /* 0x040fe20003f5d000 */
[----:B-1----:R-:W-:-:S05]  /*3770*/  FMUL.FTZ R0, R3, UR10 ;  /* 0x0000000a03007c20 */ /* 0x002fca0008410000 */
[----:B------:R-:W-:Y:S01]  /*3780*/  FSEL R0, R0, RZ, P2 ;  /* 0x000000ff00007208 */ /* 0x000fe20001000000 */
[----:B------:R1:W-:Y:S01]  /*3790*/  MUFU.EX2 R49, R17 ;  /* 0x0000001100317308 */ /* 0x0003e20000000800 */
[----:B------:R-:W-:-:S03]  /*37a0*/  PLOP3.LUT P2, PT, PT, PT, UP0, 0x40, 0x0 ;  /* 0x000000000000781c */ /* 0x000fc60003f4e808 */
[--C-:B------:R-:W-:Y:S01]  /*37b0*/  FFMA.FTZ R26, R26, UR10, -R0.reuse ;  /* 0x0000000a1a1a7c23 */ /* 0x100fe20008010800 */
[--C-:B------:R-:W-:Y:S01]  /*37c0*/  FFMA.FTZ R27, R27, UR10, -R0.reuse ;  /* 0x0000000a1b1b7c23 */ /* 0x100fe20008010800 */
[--C-:B------:R-:W-:Y:S01]  /*37d0*/  FFMA.FTZ R30, R30, UR10, -R0.reuse ;  /* 0x0000000a1e1e7c23 */ /* 0x100fe20008010800 */
[--C-:B------:R-:W-:Y:S01]  /*37e0*/  FFMA.FTZ R31, R31, UR10, -R0.reuse ;  /* 0x0000000a1f1f7c23 */ /* 0x100fe20008010800 */
[--C-:B------:R-:W-:Y:S01]  /*37f0*/  FFMA.FTZ R34, R34, UR10, -R0.reuse ;  /* 0x0000000a22227c23 */ /* 0x100fe20008010800 */
[----:B-1----:R-:W-:Y:S01]  /*3800*/  FADD.FTZ R17, R16, R21 ;  /* 0x0000001510117221 */ /* 0x002fe20000010000 */
[----:B------:R-:W-:Y:S01]  /*3810*/  MUFU.EX2 R26, R26 ;  /* 0x0000001a001a7308 */ /* 0x000fe20000000800 */
[--C-:B------:R-:W-:Y:S01]  /*3820*/  FFMA.FTZ R35, R35, UR10, -R0.reuse ;  /* 0x0000000a23237c23 */ /* 0x100fe20008010800 */
[--C-:B------:R-:W-:Y:S01]  /*3830*/  FFMA.FTZ R38, R38, UR10, -R0.reuse ;  /* 0x0000000a26267c23 */ /* 0x100fe20008010800 */
[----:B------:R-:W-:Y:S01]  /*3840*/  FADD.FTZ R24, R198, R17 ;  /* 0x00000011c6187221 */ /* 0x000fe20000010000 */
[--C-:B------:R-:W-:Y:S01]  /*3850*/  FFMA.FTZ R39, R39, UR10, -R0.reuse ;  /* 0x0000000a27277c23 */ /* 0x100fe20008010800 */
[--C-:B------:R-:W-:Y:S01]  /*3860*/  FFMA.FTZ R42, R42, UR10, -R0.reuse ;  /* 0x0000000a2a2a7c23 */ /* 0x100fe20008010800 */
[----:B------:R-:W-:Y:S01]  /*3870*/  FFMA.FTZ R43, R43, UR10, -R0 ;  /* 0x0000000a2b2b7c23 */ /* 0x000fe20008010800 */
[----:B------:R-:W-:Y:S01]  /*3880*/  FADD.FTZ R17, R25, R24 ;  /* 0x0000001819117221 */ /* 0x000fe20000010000 */
[----:B------:R-:W1:Y:S01]  /*3890*/  MUFU.EX2 R27, R27 ;  /* 0x0000001b001b7308 */ /* 0x000e620000000800 */
[--C-:B------:R-:W-:Y:S01]  /*38a0*/  FFMA.FTZ R46, R46, UR10, -R0.reuse ;  /* 0x0000000a2e2e7c23 */ /* 0x100fe20008010800 */
[--C-:B------:R-:W-:Y:S01]  /*38b0*/  FFMA.FTZ R47, R47, UR10, -R0.reuse ;  /* 0x0000000a2f2f7c23 */ /* 0x100fe20008010800 */
[----:B------:R-:W-:Y:S01]  /*38c0*/  FADD.FTZ R24, R28, R17 ;  /* 0x000000111c187221 */ /* 0x000fe20000010000 */
[--C-:B------:R-:W-:Y:S01]  /*38d0*/  FFMA.FTZ R50, R50, UR10, -R0.reuse ;  /* 0x0000000a32327c23 */ /* 0x100fe20008010800 */
[----:B------:R-:W-:Y:S01]  /*38e0*/  FFMA.FTZ R51, R51, UR10, -R0 ;  /* 0x0000000a33337c23 */ /* 0x000fe20008010800 */
[----:B------:R-:W-:Y:S01]  /*38f0*/  F2FP.BF16.F32.PACK_AB R198, R25, R198 ;  /* 0x000000c619c6723e */ /* 0x000fe200000010ff */
[----:B------:R-:W-:Y:S01]  /*3900*/  FADD.FTZ R53, R29, R24 ;  /* 0x000000181d357221 */ /* 0x000fe20000010000 */
[----:B------:R-:W2:Y:S01]  /*3910*/  MUFU.EX2 R30, R30 ;  /* 0x0000001e001e7308 */ /* 0x000ea20000000800 */
[--C-:B------:R-:W-:Y:S01]  /*3920*/  FFMA.FTZ R54, R54, UR10, -R0.reuse ;  /* 0x0000000a36367c23 */ /* 0x100fe20008010800 */
[----:B------:R-:W-:Y:S01]  /*3930*/  FFMA.FTZ R0, R55, UR10, -R0 ;  /* 0x0000000a37007c23 */ /* 0x000fe20008010800 */
[----:B0-----:R-:W-:-:S05]  /*3940*/  F2FP.BF16.F32.PACK_AB R194, R33, R32 ;  /* 0x0000002021c2723e */ /* 0x001fca00000010ff */
[----:B------:R-:W0:Y:S01]  /*3950*/  MUFU.EX2 R31, R31 ;  /* 0x0000001f001f7308 */ /* 0x000e220000000800 */
[----:B-1----:R-:W-:Y:S01]  /*3960*/  FADD.FTZ R17, R26, R27 ;  /* 0x0000001b1a117221 */ /* 0x002fe20000010000 */
        /* <DEDUP_REMOVED lines=9> */
[----:B--2---:R-:W-:-:S07]  /*3a00*/  F2FP.BF16.F32.PACK_AB R188, R37, R36 ;  /* 0x0000002425bc723e */ /* 0x004fce00000010ff */
[----:B------:R-:W2:Y:S01]  /*3a10*/  MUFU.EX2 R20, R20 ;  /* 0x0000001400147308 */ /* 0x000ea20000000800 */
[C---:B0-----:R-:W-:Y:S01]  /*3a20*/  FADD.FTZ R17, R35.reuse, R24 ;  /* 0x0000001823117221 */ /* 0x041fe20000010000 */
[----:B------:R-:W-:-:S06]  /*3a30*/  F2FP.BF16.F32.PACK_AB R193, R35, R34 ;  /* 0x0000002223c1723e */ /* 0x000fcc00000010ff */
[----:B------:R0:W-:Y:S01]  /*3a40*/  MUFU.EX2 R45, R44 ;  /* 0x0000002c002d7308 */ /* 0x0001e20000000800 */
[----:B-1----:R-:W-:-:S07]  /*3a50*/  FADD.FTZ R16, R38, R17 ;  /* 0x0000001126107221 */ /* 0x002fce0000010000 */
[----:B------:R-:W1:Y:S01]  /*3a60*/  MUFU.EX2 R39, R39 ;  /* 0x0000002700277308 */ /* 0x000e620000000800 */
[----:B0-----:R-:W-:Y:S01]  /*3a70*/  FADD.FTZ R44, R32, R53 ;  /* 0x00000035202c7221 */ /* 0x001fe20000010000 */
[----:B--2---:R-:W-:-:S03]  /*3a80*/  F2FP.BF16.F32.PACK_AB R190, R41, R20 ;  /* 0x0000001429be723e */ /* 0x004fc600000010ff */
[----:B------:R-:W-:-:S03]  /*3a90*/  FADD.FTZ R53, R33, R44 ;  /* 0x0000002c21357221 */ /* 0x000fc60000010000 */
[----:B------:R-:W0:Y:S01]  /*3aa0*/  MUFU.EX2 R42, R42 ;  /* 0x0000002a002a7308 */ /* 0x000e220000000800 */
[----:B------:R-:W-:-:S04]  /*3ab0*/  FADD.FTZ R44, R36, R53 ;  /* 0x00000035242c7221 */ /* 0x000fc80000010000 */
[----:B------:R-:W-:-:S03]  /*3ac0*/  FADD.FTZ R21, R37, R44 ;  /* 0x0000002c25157221 */ /* 0x000fc60000010000 */
[----:B------:R-:W2:Y:S01]  /*3ad0*/  MUFU.EX2 R40, R40 ;  /* 0x0000002800287308 */ /* 0x000ea20000000800 */
[----:B------:R-:W-:Y:S01]  /*3ae0*/  FADD.FTZ R24, R20, R21 ;  /* 0x0000001514187221 */ /* 0x000fe20000010000 */
[----:B-1----:R-:W-:Y:S01]  /*3af0*/  FADD.FTZ R17, R39, R16 ;  /* 0x0000001027117221 */ /* 0x002fe20000010000 */
[----:B------:R-:W-:Y:S01]  /*3b00*/  IMAD.IADD R21, R19, 0x1, -R22 ;  /* 0x0000000113157824 */ /* 0x000fe200078e0a16 */
[----:B------:R-:W-:Y:S01]  /*3b10*/  F2FP.BF16.F32.PACK_AB R195, R39, R38 ;  /* 0x0000002627c3723e */ /* 0x000fe200000010ff */
[----:B------:R-:W-:Y:S02]  /*3b20*/  FADD.FTZ R25, R41, R24 ;  /* 0x0000001829197221 */ /* 0x000fe40000010000 */
[----:B------:R-:W-:Y:S01]  /*3b30*/  IMAD R28, R201, 0x80, R21 ;  /* 0x00000080c91c7824 */ /* 0x000fe200078e0215 */
[----:B------:R-:W1:Y:S01]  /*3b40*/  MUFU.EX2 R43, R43 ;  /* 0x0000002b002b7308 */ /* 0x000e620000000800 */
[----:B0-----:R-:W-:-:S03]  /*3b50*/  FADD.FTZ R16, R42, R17 ;  /* 0x000000112a107221 */ /* 0x001fc60000010000 */
[----:B------:R-:W-:-:S04]  /*3b60*/  R2UR UR11, R28 ;  /* 0x000000001c0b72ca */ /* 0x000fc800000e0000 */
[----:B------:R-:W0:Y:S01]  /*3b70*/  MUFU.EX2 R46, R46 ;  /* 0x0000002e002e7308 */ /* 0x000e220000000800 */
[----:B--2---:R-:W-:Y:S01]  /*3b80*/  FADD.FTZ R24, R40, R25 ;  /* 0x0000001928187221 */ /* 0x004fe20000010000 */
[----:B------:R-:W-:-:S03]  /*3b90*/  F2FP.BF16.F32.PACK_AB R184, R45, R40 ;  /* 0x000000282db8723e */ /* 0x000fc600000010ff */
[----:B------:R-:W-:-:S03]  /*3ba0*/  FADD.FTZ R25, R45, R24 ;  /* 0x000000182d197221 */ /* 0x000fc60000010000 */
[----:B------:R-:W2:Y:S01]  /*3bb0*/  MUFU.EX2 R2, R2 ;  /* 0x0000000200027308 */ /* 0x000ea20000000800 */
[C---:B-1----:R-:W-:Y:S01]  /*3bc0*/  FADD.FTZ R17, R43.reuse, R16 ;  /* 0x000000102b117221 */ /* 0x042fe20000010000 */
[----:B------:R-:W-:Y:S01]  /*3bd0*/  UIADD3 UR6, UR11, UR6, URZ ;  /* 0x000000060b067290 */ /* 0x000fe2000fffe03f */
[----:B------:R-:W-:-:S05]  /*3be0*/  F2FP.BF16.F32.PACK_AB R189, R43, R42 ;  /* 0x0000002a2bbd723e */ /* 0x000fca00000010ff */
[----:B------:R-:W1:Y:S01]  /*3bf0*/  MUFU.EX2 R47, R47 ;  /* 0x0000002f002f7308 */ /* 0x000e620000000800 */
[----:B0-----:R-:W-:-:S07]  /*3c00*/  FADD.FTZ R16, R46, R17 ;  /* 0x000000112e107221 */ /* 0x001fce0000010000 */
[----:B------:R-:W0:Y:S01]  /*3c10*/  MUFU.EX2 R50, R50 ;  /* 0x0000003200327308 */ /* 0x000e220000000800 */
[----:B--2---:R-:W-:Y:S01]  /*3c20*/  FADD.FTZ R20, R2, R25 ;  /* 0x0000001902147221 */ /* 0x004fe20000010000 */
[----:B------:R-:W-:-:S03]  /*3c30*/  F2FP.BF16.F32.PACK_AB R186, R49, R2 ;  /* 0x0000000231ba723e */ /* 0x000fc600000010ff */
[----:B------:R-:W-:Y:S01]  /*3c40*/  FADD.FTZ R17, R49, R20 ;  /* 0x0000001431117221 */ /* 0x000fe20000010000 */
[----:B------:R-:W-:Y:S02]  /*3c50*/  VIADD R20, R62, 0xfffffffe ;  /* 0xfffffffe3e147836 */ /* 0x000fe40000000000 */
        /* <DEDUP_REMOVED lines=11> */
[----:B------:R-:W-:Y:S06]  /*3d10*/  @P2 BRA `(.L_x_1105) ;  /* 0x0000000000482947 */ /* 0x000fec0003800000 */
[C---:B------:R-:W-:Y:S01]  /*3d20*/  ISETP.GT.AND P2, PT, R28.reuse, RZ, PT ;  /* 0x000000ff1c00720c */ /* 0x040fe20003f44270 */
[----:B------:R-:W-:-:S05]  /*3d30*/  VIADD R0, R28, 0xffffffff ;  /* 0xffffffff1c007836 */ /* 0x000fca0000000000 */
[----:B------:R-:W-:-:S07]  /*3d40*/  R2UR UR4, R0 ;  /* 0x00000000000472ca */ /* 0x000fce00000e0000 */
[----:B------:R-:W-:Y:S08]  /*3d50*/  @P2 BRA `(.L_x_1106) ;  /* 0x00000000001c2947 */ /* 0x000ff00003800000 */
[----:B------:R-:W-:Y:S02]  /*3d60*/  UISETP.NE.AND UP1, UPT, UR7, 0x1, UPT ;  /* 0x000000010700788c */ /* 0x000fe4000bf25270 */
[----:B------:R-:W-:-:S09]  /*3d70*/  UIADD3 UR4, -UR11, URZ, URZ ;  /* 0x0000003f0b047290 */ /* 0x000fd2000fffe13f */
[----:B------:R-:W-:Y:S02]  /*3d80*/  @UP1 ULDC.64 UR14, c[0x0][0x9e8] ;  /* 0x00027a00000e1ab9 */ /* 0x000fe40000000a00 */
[----:B------:R-:W-:-:S04]  /*3d90*/  UIMAD.WIDE.U32 UR18, UR4, UR14, URZ ;  /* 0x0000000e041272a5 */ /* 0x000fc8000f8e003f */
[----:B------:R-:W-:-:S04]  /*3da0*/  @UP1 USHF.R.U32.HI UR4, URZ, UR15, UR19 ;  /* 0x0000000f3f041299 */ /* 0x000fc80008011613 */
[----:B------:R-:W-:Y:S01]  /*3db0*/  ULOP3.LUT UR4, URZ, UR4, URZ, 0x33, !UPT ;  /* 0x000000043f047292 */ /* 0x000fe2000f8e333f */
[----:B------:R-:W-:Y:S11]  /*3dc0*/  BRA `(.L_x_1107) ;  /* 0x0000000000107947 */ /* 0x000ff60003800000 */
.L_x_1106:
[----:B------:R-:W-:-:S11]  /*3dd0*/  UISETP.NE.AND UP1, UPT, UR7, 0x1, UPT ;  /* 0x000000010700788c */ /* 0x000fd6000bf25270 */
[----:B------:R-:W-:Y:S02]  /*3de0*/  @UP1 ULDC.64 UR14, c[0x0][0x9e8] ;  /* 0x00027a00000e1ab9 */ /* 0x000fe40000000a00 */
[----:B------:R-:W-:-:S04]  /*3df0*/  UIMAD.WIDE.U32 UR18, UR4, UR14, URZ ;  /* 0x0000000e041272a5 */ /* 0x000fc8000f8e003f */
[----:B------:R-:W-:-:S12]  /*3e00*/  @UP1 USHF.R.U32.HI UR4, URZ, UR15, UR19 ;  /* 0x0000000f3f041299 */ /* 0x000fd80008011613 */
.L_x_1107:
[----:B------:R-:W-:-:S04]  /*3e10*/  UIMAD UR4, UR4, UR7, UR7 ;  /* 0x00000007040472a4 */ /* 0x000fc8000f8e0207 */
[----:B------:R-:W-:-:S04]  /*3e20*/  UISETP.LT.AND UP1, UPT, UR6, UR4, UPT ;  /* 0x000000040600728c */ /* 0x000fc8000bf21270 */
[----:B------:R-:W-:-:S12]  /*3e30*/  USEL UR6, UR6, UR4, UP1 ;  /* 0x0000000406067287 */ /* 0x000fd80008800000 */
.L_x_1105:
[----:B------:R-:W-:Y:S01]  /*3e40*/  R2UR UR7, R200 ;  /* 0x00000000c80772ca */ /* 0x000fe200000e0000 */
        /* <DEDUP_REMOVED lines=76> */
[----:B------:R-:W-:Y:S02]  /*4310*/  VIADD R219, R217, 0x8 ;  /* 0x00000008d9db7836 */ /* 0x000fe40000000000 */
[----:B------:R-:W-:-:S03]  /*4320*/  IMAD.MOV.U32 R151, RZ, RZ, RZ ;  /* 0x000000ffff977224 */ /* 0x000fc600078e00ff */
[----:B------:R-:W-:-:S07]  /*4330*/  LOP3.LUT R203, RZ, R219, RZ, 0x33, !PT ;  /* 0x000000dbffcb7212 */ /* 0x000fce00078e33ff */
.L_x_1125:
[----:B------:R-:W-:-:S04]  /*4340*/  UIADD3 UR4, UR36, 0x1, URZ ;  /* 0x0000000124047890 */ /* 0x000fc8000fffe03f */
[----:B------:R-:W-:-:S04]  /*4350*/  UISETP.NE.AND UP1, UPT, UR4, 0x2, UPT ;  /* 0x000000020400788c */ /* 0x000fc8000bf25270 */
[----:B------:R-:W-:Y:S02]  /*4360*/  USEL UR7, URZ, 0x1, UP1 ;  /* 0x000000013f077887 */ /* 0x000fe40008800000 */
[----:B------:R-:W-:Y:S02]  /*4370*/  USEL UR4, UR4, URZ, UP1 ;  /* 0x0000003f04047287 */ /* 0x000fe40008800000 */
[----:B------:R-:W-:Y:S01]  /*4380*/  ULOP3.LUT UR7, UR37, UR7, URZ, 0x3c, !UPT ;  /* 0x0000000725077292 */ /* 0x000fe2000f8e3c3f */
[----:B------:R-:W-:Y:S11]  /*4390*/  @!P0 BRA `(.L_x_1109) ;  /* 0x0000000000048947 */ /* 0x000ff60003800000 */
[----:B------:R-:W-:Y:S01]  /*43a0*/  BPT.TRAP 0x1 ;  /* 0x000000040000795c */ /* 0x000fe20000300000 */
.L_x_1109:
[----:B------:R-:W-:Y:S01]  /*43b0*/  ULEA UR5, UR4, UR38, 0x3 ;  /* 0x0000002604057291 */ /* 0x000fe2000f8e183f */
[----:B------:R-:W-:-:S05]  /*43c0*/  IMAD.U32 R152, RZ, RZ, UR7 ;  /* 0x00000007ff987e24 */ /* 0x000fca000f8e00ff */
[----:B------:R-:W-:-:S04]  /*43d0*/  SHF.L.U32 R152, R152, 0x1f, RZ ;  /* 0x0000001f98987819 */ /* 0x000fc800000006ff */
[----:B------:R0:W1:Y:S01]  /*43e0*/  SYNCS.PHASECHK.TRANS64.TRYWAIT P2, [UR5+0x30830], R152 ;  /* 0x03083098ff0075a7 */ /* 0x0000620008040145 */
[----:B------:R-:W-:Y:S05]  /*43f0*/  @!P0 BRA `(.L_x_1110) ;  /* 0x0000000000048947 */ /* 0x000fea0003800000 */
[----:B------:R-:W-:Y:S01]  /*4400*/  BPT.TRAP 0x1 ;  /* 0x000000040000795c */ /* 0x000fe20000300000 */
.L_x_1110:
[----:B-1----:R-:W-:Y:S05]  /*4410*/  @P2 BRA `(.L_x_1111) ;  /* 0x0000000000082947 */ /* 0x002fea0003800000 */
[----:B------:R-:W1:Y:S02]  /*4420*/  SYNCS.PHASECHK.TRANS64.TRYWAIT P2, [UR5+0x30830], R152 ;  /* 0x03083098ff0075a7 */ /* 0x000e640008040145 */
[----:B-1----:R-:W-:Y:S05]  /*4430*/  @!P2 BRA `(.L_x_1112) ;  /* 0x000001040088a947 */ /* 0x002fea0003800000 */
.L_x_1111:
[----:B------:R-:W-:Y:S01]  /*4440*/  R2UR UR52, R14 ;  /* 0x000000000e3472ca */ /* 0x000fe200000e0000 */
[----:B------:R-:W-:Y:S01]  /*4450*/  ULEA UR6, UR4, UR39, 0xb ;  /* 0x0000002704067291 */ /* 0x000fe2000f8e583f */
[----:B------:R-:W-:Y:S01]  /*4460*/  R2UR UR53, R15 ;  /* 0x000000000f3572ca */ /* 0x000fe200000e0000 */
[----:B01----:R-:W-:Y:S01]  /*4470*/  WARPGROUP.ARRIVE ;  /* 0x00000000000079c5 */ /* 0x003fe20000000000 */
        /* <DEDUP_REMOVED lines=92> */
[----:B------:R-:W-:Y:S01]  /*4a40*/  FMUL.FTZ R149, R149, R0 ;  /* 0x0000000095957220 */ /* 0x000fe20000410000 */
        /* <DEDUP_REMOVED lines=126> */
.L_x_1113:
[----:B------:R-:W-:Y:S01]  /*5230*/  ULEA UR6, UR36, UR38, 0x3 ;  /* 0x0000002624067291 */ /* 0x000fe2000f8e183f */
[----:B------:R-:W-:-:S05]  /*5240*/  IMAD.U32 R0, RZ, RZ, UR37 ;  /* 0x00000025ff007e24 */ /* 0x000fca000f8e00ff */
[----:B------:R-:W-:-:S04]  /*5250*/  SHF.L.U32 R0, R0, 0x1f, RZ ;  /* 0x0000001f00007819 */ /* 0x000fc800000006ff */
[----:B------:R0:W1:Y:S01]  /*5260*/  SYNCS.PHASECHK.TRANS64.TRYWAIT P2, [UR6+0x30850], R0 ;  /* 0x03085000ff0075a7 */ /* 0x0000620008040146 */
[----:B------:R-:W-:Y:S05]  /*5270*/  @!P0 BRA `(.L_x_1114) ;  /* 0x0000000000048947 */ /* 0x000fea0003800000 */
[----:B------:R-:W-:Y:S01]  /*5280*/  BPT.TRAP 0x1 ;  /* 0x000000040000795c */ /* 0x000fe20000300000 */
.L_x_1114:
[----:B-1----:R-:W-:Y:S05]  /*5290*/  @P2 BRA `(.L_x_1115) ;  /* 0x0000000000082947 */ /* 0x002fea0003800000 */
[----:B------:R-:W1:Y:S02]  /*52a0*/  SYNCS.PHASECHK.TRANS64.TRYWAIT P2, [UR6+0x30850], R0 ;  /* 0x03085000ff0075a7 */ /* 0x000e640008040146 */
[----:B-1----:R-:W-:Y:S05]  /*52b0*/  @!P2 BRA `(.L_x_1116) ;  /* 0x000000f80000a947 */ /* 0x002fea0003800000 */
.L_x_1115:
[----:B------:R-:W-:Y:S01]  /*52c0*/  UIADD3 UR10, UR38, 0x400, URZ ;  /* 0x00000400260a7890 */ /* 0x000fe2000fffe03f */
[----:B------:R-:W-:Y:S01]  /*52d0*/  WARPGROUP.ARRIVE ;  /* 0x00000000000079c5 */ /* 0x000fe20000000000 */
[----:B------:R-:W-:Y:S01]  /*52e0*/  UMOV UR11, 0x40000040 ;  /* 0x40000040000b7882 */ /* 0x000fe20000000000 */
[----:B------:R-:W-:Y:S01]  /*52f0*/  IMAD.SHL.U32 R2, R20, 0x40, RZ ;  /* 0x0000004014027824 */ /* 0x000fe200078e00ff */
[----:B------:R-:W-:Y:S01]  /*5300*/  USHF.R.U32.HI UR10, URZ, 0x4, UR10 ;  /* 0x000000043f0a7899 */ /* 0x000fe2000801160a */
[----:B01----:R-:W-:Y:S01]  /*5310*/  IMAD.U32 R0, RZ, RZ, UR5 ;  /* 0x00000005ff007e24 */ /* 0x003fe2000f8e00ff */
[----:B------:R-:W-:Y:S01]  /*5320*/  PLOP3.LUT P2, PT, PT, PT, UP0, 0x40, 0x0 ;  /* 0x000000000000781c */ /* 0x000fe20003f4e808 */
[----:B------:R-:W-:Y:S01]  /*5330*/  ULDC UR15, c[0x0][0x9dc] ;  /* 0x00027700000f7ab9 */ /* 0x000fe20000000800 */
[----:B------:R-:W-:Y:S01]  /*5340*/  ULOP3.LUT UR10, UR10, 0x3fff, URZ, 0xc0, !UPT ;  /* 0x00003fff0a0a7892 */ /* 0x000fe2000f8ec03f */
[----:B------:R-:W-:Y:S01]  /*5350*/  @!P1 VIADD R0, R0, 0x30840 ;  /* 0x0003084000009836 */ /* 0x000fe20000000000 */
[----:B------:R-:W-:Y:S01]  /*5360*/  UMOV UR5, UR15 ;  /* 0x0000000f00057c82 */ /* 0x000fe20008000000 */
[----:B------:R-:W-:Y:S01]  /*5370*/  ULDC UR15, c[0x0][0x9e0] ;  /* 0x00027800000f7ab9 */ /* 0x000fe20000000800 */
[----:B------:R-:W-:-:S02]  /*5380*/  ULOP3.LUT UR10, UR10, 0x2000000, URZ, 0xfc, !UPT ;  /* 0x020000000a0a7892 */ /* 0x000fc4000f8efc3f */
        /* <DEDUP_REMOVED lines=22> */
[----:B------:R-:W-:Y:S02]  /*54f0*/  ULOP3.LUT UR10, URZ, UR5, URZ, 0x33, !UPT ;  /* 0x000000053f0a7292 */ /* 0x000fe4000f8e333f */
[----:B------:R-:W-:Y:S02]  /*5500*/  WARPGROUP.DEPBAR.LE gsb0, 0x0 ;  /* 0x00008000000079c5 */ /* 0x000fe40000010000 */
[----:B------:R-:W-:Y:S01]  /*5510*/  IADD3 R185, R19, 0x1, -R2 ;  /* 0x0000000113b97810 */ /* 0x000fe20007ffe802 */
[----:B------:R0:W-:Y:S04]  /*5520*/  @!P1 SYNCS.ARRIVE.TRANS64.RED.A1T0 RZ, [R0+URZ], RZ ;  /* 0x000000ff00ff99a7 */ /* 0x0001e8000810043f */
[----:B------:R-:W-:-:S04]  /*5530*/  IMAD.IADD R185, R185, 0x1, -R22 ;  /* 0x00000001b9b97824 */ /* 0x000fc800078e0a16 */
[----:B------:R-:W-:-:S04]  /*5540*/  IMAD R185, R18, -0x2, R185 ;  /* 0xfffffffe12b97824 */ /* 0x000fc800078e02b9 */
[C---:B------:R-:W-:Y:S02]  /*5550*/  VIADD R191, R185.reuse, UR15 ;  /* 0x0000000fb9bf7c36 */ /* 0x040fe40008000000 */
[----:B------:R-:W-:Y:S02]  /*5560*/  VIADD R193, R185, UR10 ;  /* 0x0000000ab9c17c36 */ /* 0x000fe40008000000 */
[C---:B------:R-:W-:Y:S02]  /*5570*/  IMAD.IADD R186, R4.reuse, 0x1, R191 ;  /* 0x0000000104ba7824 */ /* 0x040fe400078e02bf */
[----:B------:R-:W-:Y:S01]  /*5580*/  IMAD.IADD R187, R4, 0x1, R193 ;  /* 0x0000000104bb7824 */ /* 0x000fe200078e02c1 */
[----:B0-----:R-:W-:Y:S06]  /*5590*/  @P2 BRA `(.L_x_1117) ;  /* 0x00000000005c2947 */ /* 0x001fec0003800000 */
[----:B------:R-:W-:Y:S01]  /*55a0*/  ISETP.GT.AND P2, PT, R217, -0x1, PT ;  /* 0xffffffffd900780c */ /* 0x000fe20003f44270 */
[----:B------:R-:W-:-:S12]  /*55b0*/  BSSY B0, `(.L_x_1118) ;  /* 0x0000011000007945 */ /* 0x000fd80003800000 */
[----:B------:R-:W-:Y:S05]  /*55c0*/  @P2 BRA `(.L_x_1119) ;  /* 0x0000000000242947 */ /* 0x000fea0003800000 */
[----:B------:R-:W-:Y:S02]  /*55d0*/  IMAD.U32 R0, RZ, RZ, UR59 ;  /* 0x0000003bff007e24 */ /* 0x000fe4000f8e00ff */
[----:B------:R-:W-:-:S03]  /*55e0*/  IMAD.IADD R189, R4, 0x1, R21 ;  /* 0x0000000104bd7824 */ /* 0x000fc600078e0215 */
[----:B------:R-:W-:Y:S02]  /*55f0*/  ISETP.NE.AND P2, PT, R0, 0x1, PT ;  /* 0x000000010000780c */ /* 0x000fe40003f45270 */
[----:B------:R-:W-:-:S11]  /*5600*/  LOP3.LUT R189, RZ, R189, RZ, 0x33, !PT ;  /* 0x000000bdffbd7212 */ /* 0x000fd600078e33ff */
[----:B------:R-:W0:Y:S02]  /*5610*/  @P2 LDC.64 R184, c[0x0][0x9e8] ;  /* 0x00027a00ffb82b82 */ /* 0x000e240000000a00 */
[----:B0-----:R-:W-:-:S05]  /*5620*/  @P2 IMAD.HI.U32 R184, R189, R184, RZ ;  /* 0x000000b8bdb82227 */ /* 0x001fca00078e00ff */
[----:B------:R-:W-:-:S04]  /*5630*/  @P2 SHF.R.U32.HI R189, RZ, R185, R184 ;  /* 0x000000b9ffbd2219 */ /* 0x000fc800000116b8 */
[----:B------:R-:W-:Y:S01]  /*5640*/  LOP3.LUT R189, RZ, R189, RZ, 0x33, !PT ;  /* 0x000000bdffbd7212 */ /* 0x000fe200078e33ff */
[----:B------:R-:W-:Y:S06]  /*5650*/  BRA `(.L_x_1120) ;  /* 0x0000000000187947 */ /* 0x000fec0003800000 */
.L_x_1119:
[----:B------:R-:W-:Y:S02]  /*5660*/  IMAD.U32 R0, RZ, RZ, UR59 ;  /* 0x0000003bff007e24 */ /* 0x000fe4000f8e00ff */
[----:B------:R-:W-:-:S03]  /*5670*/  IMAD.MOV.U32 R189, RZ, RZ, R217 ;  /* 0x000000ffffbd7224 */ /* 0x000fc600078e00d9 */
[----:B------:R-:W-:-:S13]  /*5680*/  ISETP.NE.AND P2, PT, R0, 0x1, PT ;  /* 0x000000010000780c */ /* 0x000fda0003f45270 */
[----:B------:R-:W0:Y:S02]  /*5690*/  @P2 LDC.64 R184, c[0x0][0x9e8] ;  /* 0x00027a00ffb82b82 */ /* 0x000e240000000a00 */
[----:B0-----:R-:W-:-:S05]  /*56a0*/  @P2 IMAD.HI.U32 R184, R217, R184, RZ ;  /* 0x000000b8d9b82227 */ /* 0x001fca00078e00ff */
[----:B------:R-:W-:-:S07]  /*56b0*/  @P2 SHF.R.U32.HI R189, RZ, R185, R184 ;  /* 0x000000b9ffbd2219 */ /* 0x000fce00000116b8 */
.L_x_1120:
[----:B------:R-:W-:Y:S05]  /*56c0*/  BSYNC B0 ;  /* 0x0000000000007941 */ /* 0x000fea0003800000 */
.L_x_1118:
[----:B------:R-:W-:-:S04]  /*56d0*/  IMAD R185, R189, R0, -R2 ;  /* 0x00000000bdb97224 */ /* 0x000fc800078e0a02 */
[----:B------:R-:W-:-:S05]  /*56e0*/  IMAD R185, R18, -0x2, R185 ;  /* 0xfffffffe12b97824 */ /* 0x000fca00078e02b9 */
[----:B------:R-:W-:Y:S02]  /*56f0*/  VIADDMNMX R186, R185, R0, R186, PT ;  /* 0x00000000b9ba7246 */ /* 0x000fe400038001ba */
[----:B------:R-:W-:-:S07]  /*5700*/  VIMNMX R187, R187, R185, !PT ;  /* 0x000000b9bbbb7248 */ /* 0x000fce0007fe0100 */
.L_x_1117:
[----:B------:R-:W-:Y:S02]  /*5710*/  ISETP.GT.AND P2, PT, R20, -0x1, PT ;  /* 0xffffffff1400780c */ /* 0x000fe40003f44270 */
[----:B------:R-:W-:Y:S02]  /*5720*/  IADD3 R185, R191, 0x8, R4 ;  /* 0x00000008bfb97810 */ /* 0x000fe40007ffe004 */
[C---:B------:R-:W-:Y:S02]  /*5730*/  ISETP.GT.AND P5, PT, R187.reuse, RZ, P2 ;  /* 0x000000ffbb00720c */ /* 0x040fe400017a4270 */
[C---:B------:R-:W-:Y:S02]  /*5740*/  ISETP.GT.AND P4, PT, R187.reuse, 0x1, P2 ;  /* 0x00000001bb00780c */ /* 0x040fe40001784270 */
[----:B------:R-:W-:Y:S02]  /*5750*/  ISETP.LT.OR P5, PT, R186, 0x1, P5 ;  /* 0x00000001ba00780c */ /* 0x000fe40002fa1670 */
[----:B------:R-:W-:-:S02]  /*5760*/  ISETP.GT.AND P6, PT, R187, 0x8, P2 ;  /* 0x00000008bb00780c */ /* 0x000fc400017c4270 */
[----:B------:R-:W-:Y:S02]  /*5770*/  FSEL R184, R152, -INF , !P5 ;  /* 0xff80000098b87808 */ /* 0x000fe40006800000 */
[C---:B------:R-:W-:Y:S02]  /*5780*/  ISETP.GT.AND P5, PT, R187.reuse, 0x10, P2 ;  /* 0x00000010bb00780c */ /* 0x040fe400017a4270 */
[----:B------:R-:W-:Y:S02]  /*5790*/  ISETP.GT.AND P3, PT, R187, 0x9, P2 ;  /* 0x00000009bb00780c */ /* 0x000fe40001764270 */
[C---:B------:R-:W-:Y:S02]  /*57a0*/  ISETP.LT.OR P5, PT, R186.reuse, 0x11, P5 ;  /* 0x00000011ba00780c */ /* 0x040fe40002fa1670 */
[----:B------:R-:W-:Y:S02]  /*57b0*/  ISETP.LT.OR P4, PT, R186, 0x2, P4 ;  /* 0x00000002ba00780c */ /* 0x000fe40002781670 */
[----:B------:R-:W-:-:S02]  /*57c0*/  FSEL R160, R160, -INF , !P5 ;  /* 0xff800000a0a07808 */ /* 0x000fc40006800000 */
[----:B------:R-:W-:Y:S02]  /*57d0*/  ISETP.GT.AND P5, PT, R187, 0x20, P2 ;  /* 0x00000020bb00780c */ /* 0x000fe400017a4270 */
[C---:B------:R-:W-:Y:S02]  /*57e0*/  ISETP.LT.OR P6, PT, R186.reuse, 0x9, P6 ;  /* 0x00000009ba00780c */ /* 0x040fe400037c1670 */
[C---:B------:R-:W-:Y:S02]  /*57f0*/  ISETP.LT.OR P3, PT, R186.reuse, 0xa, P3 ;  /* 0x0000000aba00780c */ /* 0x040fe40001f61670 */
[----:B------:R-:W-:Y:S02]  /*5800*/  ISETP.LT.OR P5, PT, R186, 0x21, P5 ;  /* 0x00000021ba00780c */ /* 0x000fe40002fa1670 */
[----:B------:R-:W-:Y:S02]  /*5810*/  FSEL R0, R153, -INF , !P4 ;  /* 0xff80000099007808 */ /* 0x000fe40006000000 */
[----:B------:R-:W-:-:S02]  /*5820*/  FSEL R156, R156, -INF , !P6 ;  /* 0xff8000009c9c7808 */ /* 0x000fc40007000000 */
[----:B------:R-:W-:Y:S02]  /*5830*/  FSEL R157, R157, -INF , !P3 ;  /* 0xff8000009d9d7808 */ /* 0x000fe40005800000 */
[C---:B------:R-:W-:Y:S02]  /*5840*/  ISETP.GT.AND P4, PT, R187.reuse, 0x11, P2 ;  /* 0x00000011bb00780c */ /* 0x040fe40001784270 */
[C---:B------:R-:W-:Y:S02]  /*5850*/  ISETP.GT.AND P6, PT, R187.reuse, 0x18, P2 ;  /* 0x00000018bb00780c */ /* 0x040fe400017c4270 */
[C---:B------:R-:W-:Y:S02]  /*5860*/  ISETP.GT.AND P3, PT, R187.reuse, 0x19, P2 ;  /* 0x00000019bb00780c */ /* 0x040fe40001764270 */
[----:B------:R-:W-:Y:S02]  /*5870*/  FSEL R168, R168, -INF , !P5 ;  /* 0xff800000a8a87808 */ /* 0x000fe40006800000 */
[----:B------:R-:W-:-:S02]  /*5880*/  ISETP.GT.AND P5, PT, R187, 0x30, P2 ;  /* 0x00000030bb00780c */ /* 0x000fc400017a4270 */
[C---:B------:R-:W-:Y:S02]  /*5890*/  ISETP.LT.OR P4, PT, R186.reuse, 0x12, P4 ;  /* 0x00000012ba00780c */ /* 0x040fe40002781670 */
        /* <DEDUP_REMOVED lines=8> */
[----:B------:R-:W-:Y:S02]  /*5920*/  ISETP.GT.AND P3, PT, R187, 0x29, P2 ;  /* 0x00000029bb00780c */ /* 0x000fe40001764270 */
[----:B------:R-:W-:Y:S02]  /*5930*/  FSEL R176, R176, -INF , !P5 ;  /* 0xff800000b0b07808 */ /* 0x000fe40006800000 */
[----:B------:R-:W-:-:S02]  /*5940*/  PLOP3.LUT P5, PT, PT, PT, UP0, 0x40, 0x0 ;  /* 0x000000000000781c */ /* 0x000fc40003fae808 */
        /* <DEDUP_REMOVED lines=12> */
[----:B------:R-:W-:Y:S02]  /*5a10*/  IADD3 R186, R193, 0x8, R4 ;  /* 0x00000008c1ba7810 */ /* 0x000fe40007ffe004 */
[----:B------:R-:W-:Y:S02]  /*5a20*/  FSEL R177, R177, -INF , !P4 ;  /* 0xff800000b1b17808 */ /* 0x000fe40006000000 */
[----:B------:R-:W-:Y:S02]  /*5a30*/  FSEL R180, R180, -INF , !P6 ;  /* 0xff800000b4b47808 */ /* 0x000fe40007000000 */
[----:B------:R-:W-:Y:S01]  /*5a40*/  FSEL R181, R181, -INF , !P3 ;  /* 0xff800000b5b57808 */ /* 0x000fe20005800000 */
[----:B------:R-:W-:Y:S06]  /*5a50*/  @P5 BRA `(.L_x_1121) ;  /* 0x0000000000585947 */ /* 0x000fec0003800000 */
[----:B------:R-:W-:Y:S01]  /*5a60*/  ISETP.GT.AND P3, PT, R219, -0x1, PT ;  /* 0xffffffffdb00780c */ /* 0x000fe20003f64270 */
[----:B------:R-:W-:-:S12]  /*5a70*/  BSSY B0, `(.L_x_1122) ;  /* 0x0000010000007945 */ /* 0x000fd80003800000 */
[----:B------:R-:W-:Y:S05]  /*5a80*/  @P3 BRA `(.L_x_1123) ;  /* 0x0000000000203947 */ /* 0x000fea0003800000 */
[----:B------:R-:W-:-:S05]  /*5a90*/  IMAD.U32 R190, RZ, RZ, UR59 ;  /* 0x0000003bffbe7e24 */ /* 0x000fca000f8e00ff */
[----:B------:R-:W-:-:S13]  /*5aa0*/  ISETP.NE.AND P3, PT, R190, 0x1, PT ;  /* 0x00000001be00780c */ /* 0x000fda0003f65270 */
[----:B------:R-:W0:Y:S02]  /*5ab0*/  @P3 LDC.64 R152, c[0x0][0x9e8] ;  /* 0x00027a00ff983b82 */ /* 0x000e240000000a00 */
[----:B0-----:R-:W-:-:S04]  /*5ac0*/  @P3 IMAD.HI.U32 R188, R203, R152, RZ ;  /* 0x00000098cbbc3227 */ /* 0x001fc800078e00ff */
[----:B------:R-:W-:Y:S01]  /*5ad0*/  IMAD.MOV.U32 R152, RZ, RZ, R203 ;  /* 0x000000ffff987224 */ /* 0x000fe200078e00cb */
[----:B------:R-:W-:-:S04]  /*5ae0*/  @P3 SHF.R.U32.HI R152, RZ, R153, R188 ;  /* 0x00000099ff983219 */ /* 0x000fc800000116bc */
[----:B------:R-:W-:Y:S01]  /*5af0*/  LOP3.LUT R187, RZ, R152, RZ, 0x33, !PT ;  /* 0x00000098ffbb7212 */ /* 0x000fe200078e33ff */
[----:B------:R-:W-:Y:S06]  /*5b00*/  BRA `(.L_x_1124) ;  /* 0x0000000000187947 */ /* 0x000fec0003800000 */
.L_x_1123:
[----:B------:R-:W-:Y:S02]  /*5b10*/  IMAD.U32 R190, RZ, RZ, UR59 ;  /* 0x0000003bffbe7e24 */ /* 0x000fe4000f8e00ff */
[----:B------:R-:W-:-:S03]  /*5b20*/  IMAD.MOV.U32 R187, RZ, RZ, R219 ;  /* 0x000000ffffbb7224 */ /* 0x000fc600078e00db */
[----:B------:R-:W-:-:S13]  /*5b30*/  ISETP.NE.AND P3, PT, R190, 0x1, PT ;  /* 0x00000001be00780c */ /* 0x000fda0003f65270 */
[----:B------:R-:W0:Y:S02]  /*5b40*/  @P3 LDC.64 R152, c[0x0][0x9e8] ;  /* 0x00027a00ff983b82 */ /* 0x000e240000000a00 */
[----:B0-----:R-:W-:-:S05]  /*5b50*/  @P3 IMAD.HI.U32 R152, R219, R152, RZ ;  /* 0x00000098db983227 */ /* 0x001fca00078e00ff */
[----:B------:R-:W-:-:S07]  /*5b60*/  @P3 SHF.R.U32.HI R187, RZ, R153, R152 ;  /* 0x00000099ffbb3219 */ /* 0x000fce0000011698 */
.L_x_1124:
[----:B------:R-:W-:Y:S05]  /*5b70*/  BSYNC B0 ;  /* 0x0000000000007941 */ /* 0x000fea0003800000 */
.L_x_1122:
[----:B------:R-:W-:-:S04]  /*5b80*/  IMAD R153, R187, R190, -R2 ;  /* 0x000000bebb997224 */ /* 0x000fc800078e0a02 */
[----:B------:R-:W-:-:S05]  /*5b90*/  IMAD R153, R18, -0x2, R153 ;  /* 0xfffffffe12997824 */ /* 0x000fca00078e0299 */
[----:B------:R-:W-:Y:S02]  /*5ba0*/  VIADDMNMX R185, R153, R190, R185, PT ;  /* 0x000000be99b97246 */ /* 0x000fe400038001b9 */
[----:B------:R-:W-:-:S07]  /*5bb0*/  VIMNMX R186, R186, R153, !PT ;  /* 0x00000099baba7248 */ /* 0x000fce0007fe0100 */
.L_x_1121:
        /* <DEDUP_REMOVED lines=34> */
[----:B------:R-:W-:Y:S02]  /*5de0*/  ISETP.GT.AND P6, PT, R186, 0x18, P2 ;  /* 0x00000018ba00780c */ /* 0x000fe400017c4270 */
[C---:B------:R-:W-:Y:S01]  /*5df0*/  ISETP.LT.OR P5, PT, R185.reuse, 0x12, P5 ;  /* 0x00000012b900780c */ /* 0x040fe20002fa1670 */
[----:B------:R-:W0:Y:S01]  /*5e00*/  SHFL.BFLY PT, R153, R2, 0x2, 0x1f ;  /* 0x0c401f0002997f89 */ /* 0x000e2200000e0000 */
[----:B------:R-:W-:Y:S02]  /*5e10*/  FSEL R162, R162, -INF , !P3 ;  /* 0xff800000a2a27808 */ /* 0x000fe40005800000 */
[----:B------:R-:W-:Y:S02]  /*5e20*/  ISETP.GT.AND P4, PT, R186, 0x19, P2 ;  /* 0x00000019ba00780c */ /* 0x000fe40001784270 */
[----:B------:R-:W-:-:S02]  /*5e30*/  ISETP.LT.OR P6, PT, R185, 0x19, P6 ;  /* 0x00000019b900780c */ /* 0x000fc400037c1670 */
[----:B------:R-:W-:Y:S02]  /*5e40*/  FSEL R163, R163, -INF , !P5 ;  /* 0xff800000a3a37808 */ /* 0x000fe40006800000 */
[----:B------:R-:W-:Y:S02]  /*5e50*/  ISETP.GT.AND P3, PT, R186, 0x20, P2 ;  /* 0x00000020ba00780c */ /* 0x000fe40001764270 */
[----:B------:R-:W-:Y:S02]  /*5e60*/  FSEL R166, R166, -INF , !P6 ;  /* 0xff800000a6a67808 */ /* 0x000fe40007000000 */
[C---:B------:R-:W-:Y:S02]  /*5e70*/  ISETP.LT.OR P4, PT, R185.reuse, 0x1a, P4 ;  /* 0x0000001ab900780c */ /* 0x040fe40002781670 */
[----:B------:R-:W-:Y:S02]  /*5e80*/  ISETP.GT.AND P5, PT, R186, 0x21, P2 ;  /* 0x00000021ba00780c */ /* 0x000fe400017a4270 */
[----:B------:R-:W-:-:S02]  /*5e90*/  ISETP.LT.OR P3, PT, R185, 0x21, P3 ;  /* 0x00000021b900780c */ /* 0x000fc40001f61670 */
[----:B------:R-:W-:Y:S02]  /*5ea0*/  FSEL R167, R167, -INF , !P4 ;  /* 0xff800000a7a77808 */ /* 0x000fe40006000000 */
[----:B------:R-:W-:Y:S02]  /*5eb0*/  ISETP.GT.AND P6, PT, R186, 0x28, P2 ;  /* 0x00000028ba00780c */ /* 0x000fe400017c4270 */
[----:B------:R-:W-:Y:S02]  /*5ec0*/  ISETP.LT.OR P5, PT, R185, 0x22, P5 ;  /* 0x00000022b900780c */ /* 0x000fe40002fa1670 */
[----:B0-----:R-:W-:Y:S02]  /*5ed0*/  FMNMX.FTZ R153, R2, R153, !PT ;  /* 0x0000009902997209 */ /* 0x001fe40007810000 */
[----:B------:R-:W-:Y:S02]  /*5ee0*/  FMNMX.FTZ R2, R154, R3, !PT ;  /* 0x000000039a027209 */ /* 0x000fe40007810000 */
[----:B------:R-:W-:Y:S01]  /*5ef0*/  FSEL R170, R170, -INF , !P3 ;  /* 0xff800000aaaa7808 */ /* 0x000fe20005800000 */
[----:B------:R-:W0:Y:S01]  /*5f00*/  SHFL.BFLY PT, R152, R153, 0x1, 0x1f ;  /* 0x0c201f0099987f89 */ /* 0x000e2200000e0000 */
[----:B------:R-:W-:-:S02]  /*5f10*/  ISETP.GT.AND P3, PT, R186, 0x29, P2 ;  /* 0x00000029ba00780c */ /* 0x000fc40001764270 */
[----:B------:R-:W-:Y:S02]  /*5f20*/  FSEL R171, R171, -INF , !P5 ;  /* 0xff800000abab7808 */ /* 0x000fe40006800000 */
[C---:B------:R-:W-:Y:S02]  /*5f30*/  ISETP.LT.OR P6, PT, R185.reuse, 0x29, P6 ;  /* 0x00000029b900780c */ /* 0x040fe400037c1670 */
[----:B------:R-:W-:Y:S02]  /*5f40*/  ISETP.GT.AND P5, PT, R186, 0x30, P2 ;  /* 0x00000030ba00780c */ /* 0x000fe400017a4270 */
[----:B------:R-:W-:Y:S02]  /*5f50*/  ISETP.LT.OR P3, PT, R185, 0x2a, P3 ;  /* 0x0000002ab900780c */ /* 0x000fe40001f61670 */
[----:B------:R-:W-:Y:S02]  /*5f60*/  FSEL R174, R174, -INF , !P6 ;  /* 0xff800000aeae7808 */ /* 0x000fe40007000000 */
[----:B------:R-:W-:-:S02]  /*5f70*/  ISETP.GT.AND P6, PT, R186, 0x31, P2 ;  /* 0x00000031ba00780c */ /* 0x000fc400017c4270 */
[----:B------:R-:W-:Y:S02]  /*5f80*/  FSEL R175, R175, -INF , !P3 ;  /* 0xff800000afaf7808 */ /* 0x000fe40005800000 */
[C---:B------:R-:W-:Y:S02]  /*5f90*/  ISETP.LT.OR P5, PT, R185.reuse, 0x31, P5 ;  /* 0x00000031b900780c */ /* 0x040fe40002fa1670 */
[----:B------:R-:W-:Y:S02]  /*5fa0*/  ISETP.GT.AND P3, PT, R186, 0x38, P2 ;  /* 0x00000038ba00780c */ /* 0x000fe40001764270 */
[----:B------:R-:W-:Y:S02]  /*5fb0*/  ISETP.LT.OR P6, PT, R185, 0x32, P6 ;  /* 0x00000032b900780c */ /* 0x000fe400037c1670 */
[----:B------:R-:W-:Y:S02]  /*5fc0*/  FSEL R178, R178, -INF , !P5 ;  /* 0xff800000b2b27808 */ /* 0x000fe40006800000 */
[----:B0-----:R-:W-:-:S02]  /*5fd0*/  FMNMX.FTZ R152, R153, R152, !PT ;  /* 0x0000009899987209 */ /* 0x001fc40007810000 */
[----:B------:R-:W-:Y:S02]  /*5fe0*/  FMNMX.FTZ R153, R155, R2, !PT ;  /* 0x000000029b997209 */ /* 0x000fe40007810000 */
[C---:B------:R-:W-:Y:S01]  /*5ff0*/  FSETP.NEU.FTZ.AND P4, PT, R152.reuse, -INF , PT ;  /* 0xff8000009800780b */ /* 0x040fe20003f9d000 */
[----:B------:R-:W-:Y:S01]  /*6000*/  FMUL.FTZ R187, R152, UR10 ;  /* 0x0000000a98bb7c20 */ /* 0x000fe20008410000 */
[----:B------:R-:W-:Y:S02]  /*6010*/  FMNMX.FTZ R2, R158, R153, !PT ;  /* 0x000000999e027209 */ /* 0x000fe40007810000 */
[----:B------:R-:W-:Y:S02]  /*6020*/  ISETP.GT.AND P2, PT, R186, 0x39, P2 ;  /* 0x00000039ba00780c */ /* 0x000fe40001744270 */
[----:B------:R-:W-:Y:S02]  /*6030*/  FMNMX.FTZ R153, R159, R2, !PT ;  /* 0x000000029f997209 */ /* 0x000fe40007810000 */
[----:B------:R-:W-:-:S02]  /*6040*/  FSEL R187, R187, RZ, P4 ;  /* 0x000000ffbbbb7208 */ /* 0x000fc40002000000 */
        /* <DEDUP_REMOVED lines=9> */
[----:B------:R-:W-:Y:S01]  /*60e0*/  ISETP.LT.OR P2, PT, R185, 0x3a, P2 ;  /* 0x0000003ab900780c */ /* 0x000fe20001741670 */
[----:B------:R-:W-:Y:S01]  /*60f0*/  MUFU.EX2 R196, R196 ;  /* 0x000000c400c47308 */ /* 0x000fe20000000800 */
[----:B------:R-:W-:Y:S01]  /*6100*/  FMNMX.FTZ R189, R167, R2, !PT ;  /* 0x00000002a7bd7209 */ /* 0x000fe20007810000 */
[--C-:B------:R-:W-:Y:S01]  /*6110*/  FFMA.FTZ R157, R157, UR10, -R187.reuse ;  /* 0x0000000a9d9d7c23 */ /* 0x100fe200080108bb */
[----:B------:R-:W-:Y:S01]  /*6120*/  FSEL R182, R182, -INF , !P3 ;  /* 0xff800000b6b67808 */ /* 0x000fe20005800000 */
[--C-:B------:R-:W-:Y:S01]  /*6130*/  FFMA.FTZ R161, R161, UR10, -R187.reuse ;  /* 0x0000000aa1a17c23 */ /* 0x100fe200080108bb */
[----:B------:R-:W-:Y:S01]  /*6140*/  FMNMX.FTZ R2, R170, R189, !PT ;  /* 0x000000bdaa027209 */ /* 0x000fe20007810000 */
[--C-:B------:R-:W-:Y:S01]  /*6150*/  FFMA.FTZ R188, R168, UR10, -R187.reuse ;  /* 0x0000000aa8bc7c23 */ /* 0x100fe200080108bb */
[----:B------:R-:W-:Y:S01]  /*6160*/  FSEL R183, R183, -INF , !P2 ;  /* 0xff800000b7b77808 */ /* 0x000fe20005000000 */
[----:B------:R-:W-:Y:S01]  /*6170*/  MUFU.EX2 R153, R153 ;  /* 0x0000009900997308 */ /* 0x000fe20000000800 */
[----:B------:R-:W-:Y:S01]  /*6180*/  FMNMX.FTZ R189, R171, R2, !PT ;  /* 0x00000002abbd7209 */ /* 0x000fe20007810000 */
[--C-:B------:R-:W-:Y:S01]  /*6190*/  FFMA.FTZ R194, R164, UR10, -R187.reuse ;  /* 0x0000000aa4c27c23 */ /* 0x100fe200080108bb */
[--C-:B------:R-:W-:Y:S01]  /*61a0*/  FFMA.FTZ R165, R165, UR10, -R187.reuse ;  /* 0x0000000aa5a57c23 */ /* 0x100fe200080108bb */
[--C-:B------:R-:W-:Y:S01]  /*61b0*/  FFMA.FTZ R169, R169, UR10, -R187.reuse ;  /* 0x0000000aa9a97c23 */ /* 0x100fe200080108bb */
[----:B------:R-:W-:Y:S01]  /*61c0*/  FMNMX.FTZ R0, R174, R189, !PT ;  /* 0x000000bdae007209 */ /* 0x000fe20007810000 */
[--C-:B------:R-:W-:Y:S01]  /*61d0*/  FFMA.FTZ R190, R172, UR10, -R187.reuse ;  /* 0x0000000aacbe7c23 */ /* 0x100fe200080108bb */
[--C-:B------:R-:W-:Y:S01]  /*61e0*/  FFMA.FTZ R173, R173, UR10, -R187.reuse ;  /* 0x0000000aadad7c23 */ /* 0x100fe200080108bb */
[----:B------:R-:W-:Y:S01]  /*61f0*/  MUFU.EX2 R198, R198 ;  /* 0x000000c600c67308 */ /* 0x000fe20000000800 */
[----:B------:R-:W-:Y:S01]  /*6200*/  FMNMX.FTZ R189, R175, R0, !PT ;  /* 0x00000000afbd7209 */ /* 0x000fe20007810000 */
[--C-:B------:R-:W-:Y:S01]  /*6210*/  FFMA.FTZ R184, R176, UR10, -R187.reuse ;  /* 0x0000000ab0b87c23 */ /* 0x100fe200080108bb */
[--C-:B------:R-:W-:Y:S01]  /*6220*/  FFMA.FTZ R177, R177, UR10, -R187.reuse ;  /* 0x0000000ab1b17c23 */ /* 0x100fe200080108bb */
[--C-:B------:R-:W-:Y:S01]  /*6230*/  FFMA.FTZ R186, R180, UR10, -R187.reuse ;  /* 0x0000000ab4ba7c23 */ /* 0x100fe200080108bb */
[----:B------:R-:W-:Y:S01]  /*6240*/  FMNMX.FTZ R0, R178, R189, !PT ;  /* 0x000000bdb2007209 */ /* 0x000fe20007810000 */
[----:B------:R-:W-:-:S02]  /*6250*/  FFMA.FTZ R181, R181, UR10, -R187 ;  /* 0x0000000ab5b57c23 */ /* 0x000fc400080108bb */
[----:B------:R-:W-:Y:S01]  /*6260*/  MUFU.EX2 R157, R157 ;  /* 0x0000009d009d7308 */ /* 0x000fe20000000800 */
[----:B------:R-:W-:-:S04]  /*6270*/  FMNMX.FTZ R185, R179, R0, !PT ;  /* 0x00000000b3b97209 */ /* 0x000fc80007810000 */
[----:B------:R-:W-:-:S03]  /*6280*/  FMNMX.FTZ R0, R182, R185, !PT ;  /* 0x000000b9b6007209 */ /* 0x000fc60007810000 */
[----:B------:R-:W-:Y:S01]  /*6290*/  MUFU.EX2 R192, R192 ;  /* 0x000000c000c07308 */ /* 0x000fe20000000800 */
[----:B------:R-:W-:-:S05]  /*62a0*/  FMNMX.FTZ R0, R183, R0, !PT ;  /* 0x00000000b7007209 */ /* 0x000fca0007810000 */
[----:B------:R-:W0:Y:S02]  /*62b0*/  SHFL.BFLY PT, R185, R0, 0x2, 0x1f ;  /* 0x0c401f0000b97f89 */ /* 0x000e2400000e0000 */
[----:B------:R-:W-:Y:S08]  /*62c0*/  MUFU.EX2 R161, R161 ;  /* 0x000000a100a17308 */ /* 0x000ff00000000800 */
[----:B------:R-:W-:Y:S08]  /*62d0*/  MUFU.EX2 R194, R194 ;  /* 0x000000c200c27308 */ /* 0x000ff00000000800 */
[----:B------:R-:W-:Y:S01]  /*62e0*/  MUFU.EX2 R165, R165 ;  /* 0x000000a500a57308 */ /* 0x000fe20000000800 */
[----:B0-----:R-:W-:-:S02]  /*62f0*/  FMNMX.FTZ R185, R0, R185, !PT ;  /* 0x000000b900b97209 */ /* 0x001fc40007810000 */
[----:B------:R-:W-:-:S05]  /*6300*/  FSEL R0, R152, RZ, P4 ;  /* 0x000000ff98007208 */ /* 0x000fca0002000000 */
[----:B------:R-:W-:Y:S01]  /*6310*/  MUFU.EX2 R188, R188 ;  /* 0x000000bc00bc7308 */ /* 0x000fe20000000800 */
[----:B------:R-:W0:Y:S01]  /*6320*/  SHFL.BFLY PT, R156, R185, 0x1, 0x1f ;  /* 0x0c201f00b99c7f89 */ /* 0x000e2200000e0000 */
[----:B------:R-:W-:-:S04]  /*6330*/  FADD.FTZ R0, -R0, R5 ;  /* 0x0000000500007221 */ /* 0x000fc80000010100 */
[----:B------:R-:W-:Y:S02]  /*6340*/  FMUL.FTZ R0, R0, UR10 ;  /* 0x0000000a00007c20 */ /* 0x000fe40008410000 */
[----:B------:R-:W-:Y:S08]  /*6350*/  MUFU.EX2 R169, R169 ;  /* 0x000000a900a97308 */ /* 0x000ff00000000800 */
[----:B------:R-:W1:Y:S08]  /*6360*/  MUFU.EX2 R0, R0 ;  /* 0x0000000000007308 */ /* 0x000e700000000800 */
[----:B------:R-:W-:Y:S01]  /*6370*/  MUFU.EX2 R190, R190 ;  /* 0x000000be00be7308 */ /* 0x000fe20000000800 */
[----:B0-----:R-:W-:-:S04]  /*6380*/  FMNMX.FTZ R156, R185, R156, !PT ;  /* 0x0000009cb99c7209 */ /* 0x001fc80007810000 */
[C---:B------:R-:W-:Y:S01]  /*6390*/  FSETP.NEU.FTZ.AND P2, PT, R156.reuse, -INF , PT ;  /* 0xff8000009c00780b */ /* 0x040fe20003f5d000 */
[C---:B------:R-:W-:Y:S02]  /*63a0*/  FMUL.FTZ R160, R156.reuse, UR10 ;  /* 0x0000000a9ca07c20 */ /* 0x040fe40008410000 */
[----:B------:R-:W-:Y:S01]  /*63b0*/  MUFU.EX2 R173, R173 ;  /* 0x000000ad00ad7308 */ /* 0x000fe20000000800 */
[----:B------:R-:W-:Y:S01]  /*63c0*/  FSEL R2, R156, RZ, P2 ;  /* 0x000000ff9c027208 */ /* 0x000fe20001000000 */
[----:B-1----:R-:W-:Y:S01]  /*63d0*/  FFMA.FTZ R17, R0, R17, R153 ;  /* 0x0000001100117223 */ /* 0x002fe20000010099 */
[----:B------:R-:W-:Y:S02]  /*63e0*/  FSEL R160, R160, RZ, P2 ;  /* 0x000000ffa0a07208 */ /* 0x000fe40001000000 */
[----:B------:R-:W-:Y:S01]  /*63f0*/  ISETP.GT.AND P2, PT, R20, UR58, PT ;  /* 0x0000003a14007c0c */ /* 0x000fe2000bf44270 */
[----:B------:R-:W-:Y:S01]  /*6400*/  FADD.FTZ R2, -R2, R3 ;  /* 0x0000000302027221 */ /* 0x000fe20000010100 */
[----:B------:R-:W-:Y:S01]  /*6410*/  FADD.FTZ R17, R196, R17 ;  /* 0x00000011c4117221 */ /* 0x000fe20000010000 */
[--C-:B------:R-:W-:Y:S01]  /*6420*/  FFMA.FTZ R197, R154, UR10, -R160.reuse ;  /* 0x0000000a9ac57c23 */ /* 0x100fe200080108a0 */
[--C-:B------:R-:W-:Y:S01]  /*6430*/  FFMA.FTZ R154, R155, UR10, -R160.reuse ;  /* 0x0000000a9b9a7c23 */ /* 0x100fe200080108a0 */
[----:B------:R-:W-:Y:S01]  /*6440*/  FMUL.FTZ R2, R2, UR10 ;  /* 0x0000000a02027c20 */ /* 0x000fe20008410000 */
        /* <DEDUP_REMOVED lines=10> */
[--C-:B------:R-:W-:Y:S01]  /*64f0*/  FFMA.FTZ R166, R171, UR10, -R160.reuse ;  /* 0x0000000aaba67c23 */ /* 0x100fe200080108a0 */
[----:B------:R-:W0:Y:S01]  /*6500*/  MUFU.EX2 R2, R2 ;  /* 0x0000000200027308 */ /* 0x000e220000000800 */
[--C-:B------:R-:W-:Y:S01]  /*6510*/  FFMA.FTZ R191, R174, UR10, -R160.reuse ;  /* 0x0000000aaebf7c23 */ /* 0x100fe200080108a0 */
[--C-:B------:R-:W-:Y:S01]  /*6520*/  FFMA.FTZ R185, R178, UR10, -R160.reuse ;  /* 0x0000000ab2b97c23 */ /* 0x100fe200080108a0 */
[--C-:B------:R-:W-:Y:S01]  /*6530*/  FFMA.FTZ R179, R179, UR10, -R160.reuse ;  /* 0x0000000ab3b37c23 */ /* 0x100fe200080108a0 */
[----:B------:R-:W-:Y:S01]  /*6540*/  FFMA.FTZ R182, R182, UR10, -R160 ;  /* 0x0000000ab6b67c23 */ /* 0x000fe200080108a0 */
[----:B------:R-:W-:Y:S01]  /*6550*/  IMAD.U32 R155, RZ, RZ, UR6 ;  /* 0x00000006ff9b7e24 */ /* 0x000fe2000f8e00ff */
[----:B------:R-:W-:Y:S01]  /*6560*/  F2FP.BF16.F32.PACK_AB R196, R196, R153 ;  /* 0x00000099c4c4723e */ /* 0x000fe200000010ff */
[----:B------:R-:W-:Y:S01]  /*6570*/  VIADD R20, R20, 0xffffffff ;  /* 0xffffffff14147836 */ /* 0x000fe20000000000 */
[----:B------:R-:W1:Y:S01]  /*6580*/  MUFU.EX2 R154, R154 ;  /* 0x0000009a009a7308 */ /* 0x000e620000000800 */
[----:B------:R-:W-:Y:S01]  /*6590*/  @!P1 VIADD R155, R155, 0x30860 ;  /* 0x000308609b9b9836 */ /* 0x000fe20000000000 */
[----:B------:R-:W-:-:S04]  /*65a0*/  F2FP.BF16.F32.PACK_AB R198, R157, R198 ;  /* 0x000000c69dc6723e */ /* 0x000fc800000010ff */
[----:B------:R-:W-:Y:S02]  /*65b0*/  @!P1 PRMT R155, RZ, 0x654, R155 ;  /* 0x00000654ff9b9816 */ /* 0x000fe4000000009b */
[----:B------:R-:W2:Y:S01]  /*65c0*/  MUFU.EX2 R199, R199 ;  /* 0x000000c700c77308 */ /* 0x000ea20000000800 */
[----:B0-----:R-:W-:Y:S01]  /*65d0*/  FFMA.FTZ R3, R2, R16, R197 ;  /* 0x0000001002037223 */ /* 0x001fe200000100c5 */
[----:B------:R-:W-:Y:S01]  /*65e0*/  FADD.FTZ R16, R192, R17 ;  /* 0x00000011c0107221 */ /* 0x000fe20000010000 */
[----:B------:R0:W-:Y:S01]  /*65f0*/  @!P1 SYNCS.ARRIVE.TRANS64.RED.A1T0 RZ, [R155+URZ], RZ ;  /* 0x000000ff9bff99a7 */ /* 0x0001e2000810043f */
[C---:B------:R-:W-:Y:S02]  /*6600*/  F2FP.BF16.F32.PACK_AB R192, R161.reuse, R192 ;  /* 0x000000c0a1c0723e */ /* 0x040fe400000010ff */
[----:B------:R-:W-:Y:S01]  /*6610*/  FADD.FTZ R17, R161, R16 ;  /* 0x00000010a1117221 */ /* 0x000fe20000010000 */
[--C-:B------:R-:W-:Y:S01]  /*6620*/  FFMA.FTZ R16, R175, UR10, -R160.reuse ;  /* 0x0000000aaf107c23 */ /* 0x100fe200080108a0 */
[----:B------:R-:W3:Y:S01]  /*6630*/  MUFU.EX2 R158, R158 ;  /* 0x0000009e009e7308 */ /* 0x000ee20000000800 */
[----:B-1----:R-:W-:Y:S01]  /*6640*/  FADD.FTZ R168, R154, R3 ;  /* 0x000000039aa87221 */ /* 0x002fe20000010000 */
[----:B------:R-:W-:Y:S01]  /*6650*/  FADD.FTZ R170, R194, R17 ;  /* 0x00000011c2aa7221 */ /* 0x000fe20000010000 */
[----:B------:R-:W-:Y:S01]  /*6660*/  FFMA.FTZ R160, R183, UR10, -R160 ;  /* 0x0000000ab7a07c23 */ /* 0x000fe200080108a0 */
[----:B------:R-:W-:-:S02]  /*6670*/  F2FP.BF16.F32.PACK_AB R194, R165, R194 ;  /* 0x000000c2a5c2723e */ /* 0x000fc400000010ff */
[----:B------:R-:W-:Y:S01]  /*6680*/  FADD.FTZ R17, R165, R170 ;  /* 0x000000aaa5117221 */ /* 0x000fe20000010000 */
[----:B------:R-:W-:Y:S01]  /*6690*/  F2FP.BF16.F32.PACK_AB R197, R154, R197 ;  /* 0x000000c59ac5723e */ /* 0x000fe200000010ff */
[----:B------:R-:W1:Y:S01]  /*66a0*/  MUFU.EX2 R193, R193 ;  /* 0x000000c100c17308 */ /* 0x000e620000000800 */
[----:B--2---:R-:W-:Y:S01]  /*66b0*/  FADD.FTZ R3, R199, R168 ;  /* 0x000000a8c7037221 */ /* 0x004fe20000010000 */
[----:B------:R-:W-:Y:S01]  /*66c0*/  FADD.FTZ R170, R188, R17 ;  /* 0x00000011bcaa7221 */ /* 0x000fe20000010000 */
[----:B------:R-:W-:-:S03]  /*66d0*/  F2FP.BF16.F32.PACK_AB R188, R169, R188 ;  /* 0x000000bca9bc723e */ /* 0x000fc600000010ff */
[----:B------:R-:W-:Y:S02]  /*66e0*/  FADD.FTZ R17, R169, R170 ;  /* 0x000000aaa9117221 */ /* 0x000fe40000010000 */
[----:B------:R-:W2:Y:S01]  /*66f0*/  MUFU.EX2 R162, R162 ;  /* 0x000000a200a27308 */ /* 0x000ea20000000800 */
[----:B---3--:R-:W-:Y:S01]  /*6700*/  FADD.FTZ R168, R158, R3 ;  /* 0x000000039ea87221 */ /* 0x008fe20000010000 */
[----:B------:R-:W-:Y:S01]  /*6710*/  FADD.FTZ R170, R190, R17 ;  /* 0x00000011beaa7221 */ /* 0x000fe20000010000 */
[C---:B------:R-:W-:Y:S02]  /*6720*/  F2FP.BF16.F32.PACK_AB R190, R173.reuse, R190 ;  /* 0x000000beadbe723e */ /* 0x040fe400000010ff */
[----:B------:R-:W-:Y:S01]  /*6730*/  F2FP.BF16.F32.PACK_AB R199, R158, R199 ;  /* 0x000000c79ec7723e */ /* 0x000fe200000010ff */
[----:B------:R-:W-:Y:S02]  /*6740*/  FADD.FTZ R17, R173, R170 ;  /* 0x000000aaad117221 */ /* 0x000fe40000010000 */
[----:B------:R-:W3:Y:S01]  /*6750*/  MUFU.EX2 R195, R195 ;  /* 0x000000c300c37308 */ /* 0x000ee20000000800 */
[----:B-1----:R-:W-:-:S07]  /*6760*/  FADD.FTZ R3, R193, R168 ;  /* 0x000000a8c1037221 */ /* 0x002fce0000010000 */
        /* <DEDUP_REMOVED lines=14> */
[----:B-1----:R-:W-:-:S07]  /*6850*/  FADD.FTZ R3, R191, R168 ;  /* 0x000000a8bf037221 */ /* 0x002fce0000010000 */
[----:B------:R-:W1:Y:S01]  /*6860*/  MUFU.EX2 R185, R185 ;  /* 0x000000b900b97308 */ /* 0x000e620000000800 */
[C---:B--2---:R-:W-:Y:S01]  /*6870*/  FADD.FTZ R168, R16.reuse, R3 ;  /* 0x0000000310a87221 */ /* 0x044fe20000010000 */
[----:B------:R-:W-:Y:S01]  /*6880*/  F2FP.BF16.F32.PACK_AB R191, R16, R191 ;  /* 0x000000bf10bf723e */ /* 0x000fe200000010ff */
[----:B------:R-:W-:-:S05]  /*6890*/  IMAD.MOV.U32 R3, RZ, RZ, R156 ;  /* 0x000000ffff037224 */ /* 0x000fca00078e009c */
        /* <DEDUP_REMOVED lines=9> */
[----:B------:R-:W-:-:S06]  /*6930*/  F2FP.BF16.F32.PACK_AB R185, R179, R185 ;  /* 0x000000b9b3b9723e */ /* 0x000fcc00000010ff */
[----:B------:R-:W3:Y:S01]  /*6940*/  MUFU.EX2 R5, R181 ;  /* 0x000000b500057308 */ /* 0x000ee20000000800 */
[----:B-1----:R-:W-:-:S07]  /*6950*/  FADD.FTZ R170, R186, R17 ;  /* 0x00000011baaa7221 */ /* 0x002fce0000010000 */
[----:B------:R-:W1:Y:S01]  /*6960*/  MUFU.EX2 R160, R160 ;  /* 0x000000a000a07308 */ /* 0x000e620000000800 */
[----:B--2---:R-:W-:Y:S01]  /*6970*/  FADD.FTZ R168, R187, R168 ;  /* 0x000000a8bba87221 */ /* 0x004fe20000010000 */
[C---:B---3--:R-:W-:Y:S01]  /*6980*/  FADD.FTZ R17, R5.reuse, R170 ;  /* 0x000000aa05117221 */ /* 0x048fe20000010000 */
[----:B------:R-:W-:Y:S01]  /*6990*/  F2FP.BF16.F32.PACK_AB R186, R5, R186 ;  /* 0x000000ba05ba723e */ /* 0x000fe200000010ff */
[----:B------:R-:W-:Y:S02]  /*69a0*/  IMAD.MOV.U32 R5, RZ, RZ, R152 ;  /* 0x000000ffff057224 */ /* 0x000fe400078e0098 */
[C---:B-1----:R-:W-:Y:S01]  /*69b0*/  FADD.FTZ R16, R160.reuse, R168 ;  /* 0x000000a8a0107221 */ /* 0x042fe20000010000 */
[----:B------:R-:W-:Y:S01]  /*69c0*/  F2FP.BF16.F32.PACK_AB R187, R160, R187 ;  /* 0x000000bba0bb723e */ /* 0x000fe200000010ff */
[----:B0-----:R-:W-:Y:S06]  /*69d0*/  @P2 BRA `(.L_x_1125) ;  /* 0xffffffd800582947 */ /* 0x001fec000383ffff */
[----:B------:R-:W-:Y:S01]  /*69e0*/  IMAD.MOV.U32 R3, RZ, RZ, R156 ;  /* 0x000000ffff037224 */ /* 0x000fe200078e009c */
[----:B------:R-:W-:Y:S01]  /*69f0*/  UMOV UR36, UR4 ;  /* 0x0000000400247c82 */ /* 0x000fe20008000000 */
[----:B------:R-:W-:Y:S01]  /*6a00*/  IMAD.MOV.U32 R5, RZ, RZ, R152 ;  /* 0x000000ffff057224 */ /* 0x000fe200078e0098 */
[----:B------:R-:W-:-:S06]  /*6a10*/  UMOV UR37, UR7 ;  /* 0x0000000700257c82 */ /* 0x000fcc0008000000 */
.L_x_1108:
[----:B------:R-:W-:Y:S01]  /*6a20*/  IADD3 R152, R19, 0x80, -R22 ;  /* 0x0000008013987810 */ /* 0x000fe20007ffe816 */
[----:B------:R-:W-:Y:S02]  /*6a30*/  ULDC UR11, c[0x0][0x9e4] ;  /* 0x00027900000b7ab9 */ /* 0x000fe40000000800 */
[----:B------:R-:W-:Y:S02]  /*6a40*/  UISETP.GE.AND UP0, UPT, UR11, 0x1, UPT ;  /* 0x000000010b00788c */ /* 0x000fe4000bf06270 */
[----:B------:R-:W-:-:S04]  /*6a50*/  IMAD R152, R201, 0x80, R152 ;  /* 0x00000080c9987824 */ /* 0x000fc800078e0298 */
[----:B------:R-:W-:Y:S02]  /*6a60*/  PLOP3.LUT P6, PT, PT, PT, UP0, 0x80, 0x0 ;  /* 0x000000000000781c */ /* 0x000fe40003fcf008 */
[----:B------:R-:W-:-:S13]  /*6a70*/  R2UR UR15, R152 ;  /* 0x00000000980f72ca */ /* 0x000fda00000e0000 */
[----:B------:R-:W-:Y:S01]  /*6a80*/  UIADD3 UR14, UR15, -UR5, URZ ;  /* 0x800000050f0e7290 */ /* 0x000fe2000fffe03f */
        /* <DEDUP_REMOVED lines=11> */
.L_x_1127:
[----:B------:R-:W-:-:S11]  /*6b40*/  UISETP.NE.AND UP0, UPT, UR11, 0x1, UPT ;  /* 0x000000010b00788c */ /* 0x000fd6000bf05270 */
[----:B------:R-:W-:Y:S02]  /*6b50*/  @UP0 ULDC.64 UR4, c[0x0][0x9e8] ;  /* 0x00027a0000040ab9 */ /* 0x000fe40000000a00 */
[----:B------:R-:W-:-:S04]  /*6b60*/  UIMAD.WIDE.U32 UR6, UR15, UR4, URZ ;  /* 0x000000040f0672a5 */ /* 0x000fc8000f8e003f */
[----:B------:R-:W-:-:S12]  /*6b70*/  @UP0 USHF.R.U32.HI UR15, URZ, UR5, UR7 ;  /* 0x000000053f0f0299 */ /* 0x000fd80008011607 */
.L_x_1128:
[----:B------:R-:W-:-:S04]  /*6b80*/  UIMAD UR11, UR15, UR11, URZ ;  /* 0x0000000b0f0b72a4 */ /* 0x000fc8000f8e023f */
[----:B------:R-:W-:-:S04]  /*6b90*/  UISETP.LT.AND UP0, UPT, UR14, UR11, UPT ;  /* 0x0000000b0e00728c */ /* 0x000fc8000bf01270 */
[----:B------:R-:W-:-:S12]  /*6ba0*/  USEL UR14, UR14, UR11, !UP0 ;  /* 0x0000000b0e0e7287 */ /* 0x000fd8000c000000 */
.L_x_1126:
[----:B------:R-:W-:Y:S01]  /*6bb0*/  UIADD3 UR14, UR14, 0x3f, URZ ;  /* 0x0000003f0e0e7890 */ /* 0x000fe2000fffe03f */
[----:B------:R-:W-:-:S03]  /*6bc0*/  R2UR UR5, R200 ;  /* 0x00000000c80572ca */ /* 0x000fc600000e0000 */
        /* <DEDUP_REMOVED lines=12> */
.L_x_1138:
[----:B------:R-:W-:-:S04]  /*6c90*/  UIADD3 UR5, UR4, 0x1, URZ ;  /* 0x0000000104057890 */ /* 0x000fc8000fffe03f */
[----:B------:R-:W-:-:S04]  /*6ca0*/  UISETP.NE.AND UP0, UPT, UR5, 0x2, UPT ;  /* 0x000000020500788c */ /* 0x000fc8000bf05270 */
[----:B------:R-:W-:Y:S02]  /*6cb0*/  USEL UR37, URZ, 0x1, UP0 ;  /* 0x000000013f257887 */ /* 0x000fe40008000000 */
[----:B------:R-:W-:Y:S02]  /*6cc0*/  USEL UR36, UR5, URZ, UP0 ;  /* 0x0000003f05247287 */ /* 0x000fe40008000000 */
[----:B------:R-:W-:Y:S01]  /*6cd0*/  ULOP3.LUT UR37, UR7, UR37, URZ, 0x3c, !UPT ;  /* 0x0000002507257292 */ /* 0x000fe2000f8e3c3f */
[----:B------:R-:W-:Y:S11]  /*6ce0*/  @!P0 BRA `(.L_x_1130) ;  /* 0x0000000000048947 */ /* 0x000ff60003800000 */
[----:B------:R-:W-:Y:S01]  /*6cf0*/  BPT.TRAP 0x1 ;  /* 0x000000040000795c */ /* 0x000fe20000300000 */
.L_x_1130:
[----:B------:R-:W-:Y:S01]  /*6d00*/  ULEA UR5, UR36, UR38, 0x3 ;  /* 0x0000002624057291 */ /* 0x000fe2000f8e183f */
[----:B------:R-:W-:-:S05]  /*6d10*/  IMAD.U32 R3, RZ, RZ, UR37 ;  /* 0x00000025ff037e24 */ /* 0x000fca000f8e00ff */
[----:B------:R-:W-:-:S04]  /*6d20*/  SHF.L.U32 R3, R3, 0x1f, RZ ;  /* 0x0000001f03037819 */ /* 0x000fc800000006ff */
[----:B------:R0:W1:Y:S01]  /*6d30*/  SYNCS.PHASECHK.TRANS64.TRYWAIT P2, [UR5+0x30830], R3 ;  /* 0x03083003ff0075a7 */ /* 0x0000620008040145 */
[----:B------:R-:W-:Y:S05]  /*6d40*/  @!P0 BRA `(.L_x_1131) ;  /* 0x0000000000048947 */ /* 0x000fea0003800000 */
[----:B------:R-:W-:Y:S01]  /*6d50*/  BPT.TRAP 0x1 ;  /* 0x000000040000795c */ /* 0x000fe20000300000 */
.L_x_1131:
[----:B-1----:R-:W-:Y:S05]  /*6d60*/  @P2 BRA `(.L_x_1132) ;  /* 0x0000000000082947 */ /* 0x002fea0003800000 */
[----:B------:R-:W1:Y:S02]  /*6d70*/  SYNCS.PHASECHK.TRANS64.TRYWAIT P2, [UR5+0x30830], R3 ;  /* 0x03083003ff0075a7 */ /* 0x000e640008040145 */
[----:B-1----:R-:W-:Y:S05]  /*6d80*/  @!P2 BRA `(.L_x_1133) ;  /* 0x000000dc0064a947 */ /* 0x002fea0003800000 */
.L_x_1132:
[----:B------:R-:W-:Y:S01]  /*6d90*/  R2UR UR52, R14 ;  /* 0x000000000e3472ca */ /* 0x000fe200000e0000 */
[----:B------:R-:W-:Y:S01]  /*6da0*/  ULEA UR6, UR36, UR39, 0xb ;  /* 0x0000002724067291 */ /* 0x000fe2000f8e583f */
[----:B------:R-:W-:Y:S01]  /*6db0*/  R2UR UR53, R15 ;  /* 0x000000000f3572ca */ /* 0x000fe200000e0000 */
[----:B-1----:R-:W-:Y:S01]  /*6dc0*/  WARPGROUP.ARRIVE ;  /* 0x00000000000079c5 */ /* 0x002fe20000000000 */
        /* <DEDUP_REMOVED lines=219> */
.L_x_1134:
[----:B------:R-:W-:Y:S01]  /*7b80*/  ULEA UR11, UR4, UR38, 0x3 ;  /* 0x00000026040b7291 */ /* 0x000fe2000f8e183f */
[----:B------:R-:W-:-:S05]  /*7b90*/  IMAD.U32 R0, RZ, RZ, UR7 ;  /* 0x00000007ff007e24 */ /* 0x000fca000f8e00ff */
[----:B------:R-:W-:-:S04]  /*7ba0*/  SHF.L.U32 R0, R0, 0x1f, RZ ;  /* 0x0000001f00007819 */ /* 0x000fc800000006ff */
[----:B------:R1:W2:Y:S01]  /*7bb0*/  SYNCS.PHASECHK.TRANS64.TRYWAIT P2, [UR11+0x30850], R0 ;  /* 0x03085000ff0075a7 */ /* 0x0002a2000804014b */
[----:B------:R-:W-:Y:S05]  /*7bc0*/  @!P0 BRA `(.L_x_1135) ;  /* 0x0000000000048947 */ /* 0x000fea0003800000 */
[----:B------:R-:W-:Y:S01]  /*7bd0*/  BPT.TRAP 0x1 ;  /* 0x000000040000795c */ /* 0x000fe20000300000 */
.L_x_1135:
[----:B--2---:R-:W-:Y:S05]  /*7be0*/  @P2 BRA `(.L_x_1136) ;  /* 0x0000000000082947 */ /* 0x004fea0003800000 */
[----:B------:R-:W2:Y:S02]  /*7bf0*/  SYNCS.PHASECHK.TRANS64.TRYWAIT P2, [UR11+0x30850], R0 ;  /* 0x03085000ff0075a7 */ /* 0x000ea4000804014b */
[----:B--2---:R-:W-:Y:S05]  /*7c00*/  @!P2 BRA `(.L_x_1137) ;  /* 0x000000cc00dca947 */ /* 0x004fea0003800000 */
.L_x_1136:
[----:B------:R-:W-:Y:S01]  /*7c10*/  UIADD3 UR6, UR38, 0x400, URZ ;  /* 0x0000040026067890 */ /* 0x000fe2000fffe03f */
[----:B------:R-:W-:Y:S01]  /*7c20*/  WARPGROUP.ARRIVE ;  /* 0x00000000000079c5 */ /* 0x000fe20000000000 */
[----:B------:R-:W-:Y:S01]  /*7c30*/  UMOV UR7, 0x40000040 ;  /* 0x4000004000077882 */ /* 0x000fe20000000000 */
[----:B01----:R-:W-:Y:S01]  /*7c40*/  FMNMX.FTZ R0, R152, R201, !PT ;  /* 0x000000c998007209 */ /* 0x003fe20007810000 */
[----:B------:R-:W-:Y:S01]  /*7c50*/  USHF.R.U32.HI UR6, URZ, 0x4, UR6 ;  /* 0x000000043f067899 */ /* 0x000fe20008011606 */
[C---:B------:R-:W-:Y:S01]  /*7c60*/  ISETP.GT.AND P2, PT, R20.reuse, UR58, PT ;  /* 0x0000003a14007c0c */ /* 0x040fe2000bf44270 */
[----:B------:R-:W-:Y:S01]  /*7c70*/  UMOV UR10, UR59 ;  /* 0x0000003b000a7c82 */ /* 0x000fe20008000000 */
[----:B------:R-:W-:Y:S01]  /*7c80*/  FMNMX.FTZ R3, R153, R0, !PT ;  /* 0x0000000099037209 */ /* 0x000fe20007810000 */
[----:B------:R-:W-:Y:S01]  /*7c90*/  ULOP3.LUT UR6, UR6, 0x3fff, URZ, 0xc0, !UPT ;  /* 0x00003fff06067892 */ /* 0x000fe2000f8ec03f */
[----:B------:R-:W-:Y:S02]  /*7ca0*/  VIADD R20, R20, 0xffffffff ;  /* 0xffffffff14147836 */ /* 0x000fe40000000000 */
[----:B------:R-:W-:Y:S01]  /*7cb0*/  FMNMX.FTZ R0, R156, R3, !PT ;  /* 0x000000039c007209 */ /* 0x000fe20007810000 */
[----:B------:R-:W-:-:S03]  /*7cc0*/  ULOP3.LUT UR6, UR6, 0x2000000, URZ, 0xfc, !UPT ;  /* 0x0200000006067892 */ /* 0x000fc6000f8efc3f */
[----:B------:R-:W-:Y:S01]  /*7cd0*/  FMNMX.FTZ R3, R157, R0, !PT ;  /* 0x000000009d037209 */ /* 0x000fe20007810000 */
[----:B------:R-:W-:-:S03]  /*7ce0*/  ULEA UR4, UR4, UR6, 0xb ;  /* 0x0000000604047291 */ /* 0x000fc6000f8e583f */
[----:B------:R-:W-:-:S04]  /*7cf0*/  FMNMX.FTZ R0, R160, R3, !PT ;  /* 0x00000003a0007209 */ /* 0x000fc80007810000 */
        /* <DEDUP_REMOVED lines=28> */
[----:B------:R-:W-:Y:S01]  /*7ec0*/  UMOV UR4, UR36 ;  /* 0x0000002400047c82 */ /* 0x000fe20008000000 */
[----:B------:R-:W-:Y:S02]  /*7ed0*/  WARPGROUP.DEPBAR.LE gsb0, 0x0 ;  /* 0x00008000000079c5 */ /* 0x000fe40000010000 */
[----:B------:R-:W-:Y:S01]  /*7ee0*/  WARPGROUP.ARRIVE ;  /* 0x00000000000079c5 */ /* 0x000fe20000000000 */
[----:B0-----:R-:W-:Y:S02]  /*7ef0*/  FMNMX.FTZ R188, R2, R3, !PT ;  /* 0x0000000302bc7209 */ /* 0x001fe40007810000 */
[----:B------:R-:W-:-:S15]  /*7f00*/  FMNMX.FTZ R3, R155, R0, !PT ;  /* 0x000000009b037209 */ /* 0x000fde0007810000 */
[----:B------:R-:W-:-:S03]  /*7f10*/  NOP ;  /* 0x0000000000007918 */ /* 0x000fc60000000000 */
[----:B------:R-:W-:Y:S01]  /*7f20*/  HGMMA.64x256x16.F32.BF16 R24, R184, gdesc[UR4].tnspB, R24, gsb0 ;  /* 0x43e00004b8187df0 */ /* 0x000fe20008001818 */
[----:B------:R-:W0:Y:S01]  /*7f30*/  SHFL.BFLY PT, R5, R188, 0x1, 0x1f ;  /* 0x0c201f00bc057f89 */ /* 0x000e2200000e0000 */
[----:B------:R-:W-:Y:S01]  /*7f40*/  FMNMX.FTZ R0, R158, R3, !PT ;  /* 0x000000039e007209 */ /* 0x000fe20007810000 */
[----:B------:R-:W-:-:S03]  /*7f50*/  UMOV UR7, UR37 ;  /* 0x0000002500077c82 */ /* 0x000fc60008000000 */
[----:B------:R-:W-:-:S04]  /*7f60*/  FMNMX.FTZ R3, R159, R0, !PT ;  /* 0x000000009f037209 */ /* 0x000fc80007810000 */
[----:B------:R-:W-:-:S04]  /*7f70*/  FMNMX.FTZ R0, R162, R3, !PT ;  /* 0x00000003a2007209 */ /* 0x000fc80007810000 */
[----:B------:R-:W-:-:S04]  /*7f80*/  FMNMX.FTZ R3, R163, R0, !PT ;  /* 0x00000000a3037209 */ /* 0x000fc80007810000 */
[----:B------:R-:W-:-:S04]  /*7f90*/  FMNMX.FTZ R0, R166, R3, !PT ;  /* 0x00000003a6007209 */ /* 0x000fc80007810000 */
[----:B------:R-:W-:Y:S02]  /*7fa0*/  FMNMX.FTZ R3, R167, R0, !PT ;  /* 0x00000000a7037209 */ /* 0x000fe40007810000 */
[----:B0-----:R-:W-:Y:S02]  /*7fb0*/  FMNMX.FTZ R5, R188, R5, !PT ;  /* 0x00000005bc057209 */ /* 0x001fe40007810000 */
        /* <DEDUP_REMOVED lines=14> */
[----:B------:R0:W-:Y:S01]  /*80a0*/  MUFU.EX2 R0, R190 ;  /* 0x000000be00007308 */ /* 0x0001e20000000800 */
        /* <DEDUP_REMOVED lines=9> */
[--C-:B0-----:R-:W-:Y:S01]  /*8140*/  FFMA.FTZ R190, R172, UR10, -R2.reuse ;  /* 0x0000000aacbe7c23 */ /* 0x101fe20008010802 */
[----:B------:R-:W-:Y:S01]  /*8150*/  FFMA.FTZ R181, R181, UR10, -R2 ;  /* 0x0000000ab5b57c23 */ /* 0x000fe20008010802 */
[----:B------:R-:W0:Y:S01]  /*8160*/  MUFU.EX2 R189, R189 ;  /* 0x000000bd00bd7308 */ /* 0x000e220000000800 */
[----:B------:R-:W-:-:S05]  /*8170*/  FMNMX.FTZ R152, R183, R152, !PT ;  /* 0x00000098b7987209 */ /* 0x000fca0007810000 */
[----:B------:R-:W1:Y:S02]  /*8180*/  SHFL.BFLY PT, R3, R152, 0x2, 0x1f ;  /* 0x0c401f0098037f89 */ /* 0x000e6400000e0000 */
[----:B------:R-:W2:Y:S08]  /*8190*/  MUFU.EX2 R196, R196 ;  /* 0x000000c400c47308 */ /* 0x000eb00000000800 */
[----:B------:R-:W-:Y:S01]  /*81a0*/  MUFU.EX2 R198, R198 ;  /* 0x000000c600c67308 */ /* 0x000fe20000000800 */
[----:B0-----:R-:W-:-:S07]  /*81b0*/  FFMA.FTZ R17, R0, R17, R189 ;  /* 0x0000001100117223 */ /* 0x001fce00000100bd */
[----:B------:R-:W-:Y:S01]  /*81c0*/  MUFU.EX2 R153, R153 ;  /* 0x0000009900997308 */ /* 0x000fe20000000800 */
[C---:B--2---:R-:W-:Y:S01]  /*81d0*/  FADD.FTZ R17, R196.reuse, R17 ;  /* 0x00000011c4117221 */ /* 0x044fe20000010000 */
[----:B------:R-:W-:Y:S02]  /*81e0*/  F2FP.BF16.F32.PACK_AB R196, R196, R189 ;  /* 0x000000bdc4c4723e */ /* 0x000fe400000010ff */
[----:B-1----:R-:W-:-:S04]  /*81f0*/  FMNMX.FTZ R3, R152, R3, !PT ;  /* 0x0000000398037209 */ /* 0x002fc80007810000 */
[----:B------:R-:W-:Y:S01]  /*8200*/  MUFU.EX2 R192, R192 ;  /* 0x000000c000c07308 */ /* 0x000fe20000000800 */
[----:B------:R-:W0:Y:S07]  /*8210*/  SHFL.BFLY PT, R152, R3, 0x1, 0x1f ;  /* 0x0c201f0003987f89 */ /* 0x000e2e00000e0000 */
[----:B------:R-:W-:Y:S08]  /*8220*/  MUFU.EX2 R157, R157 ;  /* 0x0000009d009d7308 */ /* 0x000ff00000000800 */
[----:B------:R-:W-:Y:S08]  /*8230*/  MUFU.EX2 R194, R194 ;  /* 0x000000c200c27308 */ /* 0x000ff00000000800 */
[----:B------:R-:W-:Y:S01]  /*8240*/  MUFU.EX2 R161, R161 ;  /* 0x000000a100a17308 */ /* 0x000fe20000000800 */
[----:B0-----:R-:W-:-:S05]  /*8250*/  FMNMX.FTZ R3, R3, R152, !PT ;  /* 0x0000009803037209 */ /* 0x001fca0007810000 */
[----:B------:R-:W-:Y:S02]  /*8260*/  FMUL.FTZ R164, R3, UR10 ;  /* 0x0000000a03a47c20 */ /* 0x000fe40008410000 */
[----:B------:R-:W-:Y:S02]  /*8270*/  MUFU.EX2 R188, R188 ;  /* 0x000000bc00bc7308 */ /* 0x000fe40000000800 */
[--C-:B------:R-:W-:Y:S01]  /*8280*/  FFMA.FTZ R197, R154, UR10, -R164.reuse ;  /* 0x0000000a9ac57c23 */ /* 0x100fe200080108a4 */
[--C-:B------:R-:W-:Y:S01]  /*8290*/  FFMA.FTZ R152, R155, UR10, -R164.reuse ;  /* 0x0000000a9b987c23 */ /* 0x100fe200080108a4 */
[--C-:B------:R-:W-:Y:S01]  /*82a0*/  FFMA.FTZ R199, R158, UR10, -R164.reuse ;  /* 0x0000000a9ec77c23 */ /* 0x100fe200080108a4 */
[--C-:B------:R-:W-:Y:S01]  /*82b0*/  FFMA.FTZ R154, R159, UR10, -R164.reuse ;  /* 0x0000000a9f9a7c23 */ /* 0x100fe200080108a4 */
[----:B------:R-:W-:Y:S02]  /*82c0*/  IMAD.U32 R159, RZ, RZ, UR5 ;  /* 0x00000005ff9f7e24 */ /* 0x000fe4000f8e00ff */
[----:B------:R-:W-:Y:S01]  /*82d0*/  FFMA.FTZ R193, R162, UR10, -R164 ;  /* 0x0000000aa2c17c23 */ /* 0x000fe200080108a4 */
[----:B------:R-:W-:Y:S01]  /*82e0*/  MUFU.EX2 R197, R197 ;  /* 0x000000c500c57308 */ /* 0x000fe20000000800 */
[----:B------:R-:W-:-:S02]  /*82f0*/  IMAD.U32 R162, RZ, RZ, UR11 ;  /* 0x0000000bffa27e24 */ /* 0x000fc4000f8e00ff */
[--C-:B------:R-:W-:Y:S01]  /*8300*/  FFMA.FTZ R156, R163, UR10, -R164.reuse ;  /* 0x0000000aa39c7c23 */ /* 0x100fe200080108a4 */
[----:B------:R-:W-:Y:S02]  /*8310*/  @!P1 VIADD R159, R159, 0x30840 ;  /* 0x000308409f9f9836 */ /* 0x000fe40000000000 */
[--C-:B------:R-:W-:Y:S01]  /*8320*/  FFMA.FTZ R195, R166, UR10, -R164.reuse ;  /* 0x0000000aa6c37c23 */ /* 0x100fe200080108a4 */
[----:B------:R-:W-:Y:S02]  /*8330*/  @!P1 VIADD R162, R162, 0x30860 ;  /* 0x00030860a2a29836 */ /* 0x000fe40000000000 */
[--C-:B------:R-:W-:Y:S01]  /*8340*/  FFMA.FTZ R158, R167, UR10, -R164.reuse ;  /* 0x0000000aa79e7c23 */ /* 0x100fe200080108a4 */
[--C-:B------:R-:W-:Y:S01]  /*8350*/  FFMA.FTZ R155, R170, UR10, -R164.reuse ;  /* 0x0000000aaa9b7c23 */ /* 0x100fe200080108a4 */
[----:B------:R-:W-:Y:S01]  /*8360*/  MUFU.EX2 R152, R152 ;  /* 0x0000009800987308 */ /* 0x000fe20000000800 */
[----:B------:R-:W-:Y:S01]  /*8370*/  @!P1 PRMT R159, RZ, 0x654, R159 ;  /* 0x00000654ff9f9816 */ /* 0x000fe2000000009f */
[----:B------:R-:W-:Y:S01]  /*8380*/  FFMA.FTZ R160, R171, UR10, -R164 ;  /* 0x0000000aaba07c23 */ /* 0x000fe200080108a4 */
[----:B------:R-:W-:Y:S01]  /*8390*/  @!P1 PRMT R162, RZ, 0x654, R162 ;  /* 0x00000654ffa29816 */ /* 0x000fe200000000a2 */
[--C-:B------:R-:W-:Y:S01]  /*83a0*/  FFMA.FTZ R191, R174, UR10, -R164.reuse ;  /* 0x0000000aaebf7c23 */ /* 0x100fe200080108a4 */
[--C-:B------:R-:W-:Y:S01]  /*83b0*/  FFMA.FTZ R175, R175, UR10, -R164.reuse ;  /* 0x0000000aafaf7c23 */ /* 0x100fe200080108a4 */
[--C-:B------:R-:W-:Y:S01]  /*83c0*/  FFMA.FTZ R178, R178, UR10, -R164.reuse ;  /* 0x0000000ab2b27c23 */ /* 0x100fe200080108a4 */
[--C-:B------:R-:W-:Y:S01]  /*83d0*/  FFMA.FTZ R179, R179, UR10, -R164.reuse ;  /* 0x0000000ab3b37c23 */ /* 0x100fe200080108a4 */
[----:B------:R-:W-:Y:S01]  /*83e0*/  MUFU.EX2 R199, R199 ;  /* 0x000000c700c77308 */ /* 0x000fe20000000800 */
[--C-:B------:R-:W-:Y:S01]  /*83f0*/  FFMA.FTZ R182, R182, UR10, -R164.reuse ;  /* 0x0000000ab6b67c23 */ /* 0x100fe200080108a4 */
[----:B------:R-:W-:-:S06]  /*8400*/  FFMA.FTZ R164, R183, UR10, -R164 ;  /* 0x0000000ab7a47c23 */ /* 0x000fcc00080108a4 */
[----:B------:R-:W-:Y:S08]  /*8410*/  MUFU.EX2 R154, R154 ;  /* 0x0000009a009a7308 */ /* 0x000ff00000000800 */
[----:B------:R-:W-:Y:S08]  /*8420*/  MUFU.EX2 R193, R193 ;  /* 0x000000c100c17308 */ /* 0x000ff00000000800 */
[----:B------:R-:W-:Y:S08]  /*8430*/  MUFU.EX2 R156, R156 ;  /* 0x0000009c009c7308 */ /* 0x000ff00000000800 */
[----:B------:R-:W-:Y:S08]  /*8440*/  MUFU.EX2 R195, R195 ;  /* 0x000000c300c37308 */ /* 0x000ff00000000800 */
[----:B------:R-:W-:Y:S08]  /*8450*/  MUFU.EX2 R158, R158 ;  /* 0x0000009e009e7308 */ /* 0x000ff00000000800 */
[----:B------:R-:W-:Y:S08]  /*8460*/  MUFU.EX2 R155, R155 ;  /* 0x0000009b009b7308 */ /* 0x000ff00000000800 */
[----:B------:R-:W-:Y:S08]  /*8470*/  MUFU.EX2 R165, R165 ;  /* 0x000000a500a57308 */ /* 0x000ff00000000800 */
[----:B------:R-:W0:Y:S08]  /*8480*/  MUFU.EX2 R160, R160 ;  /* 0x000000a000a07308 */ /* 0x000e300000000800 */
[----:B------:R-:W-:Y:S08]  /*8490*/  MUFU.EX2 R190, R190 ;  /* 0x000000be00be7308 */ /* 0x000ff00000000800 */
[----:B------:R-:W-:Y:S01]  /*84a0*/  MUFU.EX2 R191, R191 ;  /* 0x000000bf00bf7308 */ /* 0x000fe20000000800 */
[----:B0-----:R-:W-:-:S07]  /*84b0*/  F2FP.BF16.F32.PACK_AB R189, R160, R155 ;  /* 0x0000009ba0bd723e */ /* 0x001fce00000010ff */
        /* <DEDUP_REMOVED lines=9> */
[----:B------:R-:W-:Y:S02]  /*8550*/  @!P1 SYNCS.ARRIVE.TRANS64.RED.A1T0 RZ, [R159+URZ], RZ ;  /* 0x000000ff9fff99a7 */ /* 0x000fe4000810043f */
[----:B------:R-:W-:Y:S01]  /*8560*/  MUFU.EX2 R185, R178 ;  /* 0x000000b200b97308 */ /* 0x000fe20000000800 */
[----:B------:R-:W-:Y:S01]  /*8570*/  FMUL.FTZ R2, R2, UR10 ;  /* 0x0000000a02027c20 */ /* 0x000fe20008410000 */
[----:B------:R0:W-:Y:S06]  /*8580*/  @!P1 SYNCS.ARRIVE.TRANS64.RED.A1T0 RZ, [R162+URZ], RZ ;  /* 0x000000ffa2ff99a7 */ /* 0x0001ec000810043f */
[----:B------:R-:W1:Y:S01]  /*8590*/  MUFU.EX2 R2, R2 ;  /* 0x0000000200027308 */ /* 0x000e620000000800 */
[----:B0-----:R-:W-:Y:S01]  /*85a0*/  FADD.FTZ R162, R198, R17 ;  /* 0x00000011c6a27221 */ /* 0x001fe20000010000 */
[----:B------:R-:W-:-:S06]  /*85b0*/  F2FP.BF16.F32.PACK_AB R198, R153, R198 ;  /* 0x000000c699c6723e */ /* 0x000fcc00000010ff */
[----:B------:R-:W0:Y:S01]  /*85c0*/  MUFU.EX2 R184, R184 ;  /* 0x000000b800b87308 */ /* 0x000e220000000800 */
[----:B-1----:R-:W-:Y:S01]  /*85d0*/  FFMA.FTZ R159, R2, R16, R197 ;  /* 0x00000010029f7223 */ /* 0x002fe200000100c5 */
[----:B------:R-:W-:-:S06]  /*85e0*/  F2FP.BF16.F32.PACK_AB R197, R152, R197 ;  /* 0x000000c598c5723e */ /* 0x000fcc00000010ff */
[----:B------:R-:W1:Y:S01]  /*85f0*/  MUFU.EX2 R186, R186 ;  /* 0x000000ba00ba7308 */ /* 0x000e620000000800 */
[----:B------:R-:W-:Y:S01]  /*8600*/  FADD.FTZ R16, R152, R159 ;  /* 0x0000009f98107221 */ /* 0x000fe20000010000 */
[----:B------:R-:W-:-:S03]  /*8610*/  FADD.FTZ R159, R153, R162 ;  /* 0x000000a2999f7221 */ /* 0x000fc60000010000 */
[----:B------:R-:W-:Y:S01]  /*8620*/  FADD.FTZ R17, R199, R16 ;  /* 0x00000010c7117221 */ /* 0x000fe20000010000 */
[----:B------:R-:W-:Y:S02]  /*8630*/  FADD.FTZ R162, R192, R159 ;  /* 0x0000009fc0a27221 */ /* 0x000fe40000010000 */
[----:B------:R-:W-:Y:S01]  /*8640*/  MUFU.EX2 R187, R182 ;  /* 0x000000b600bb7308 */ /* 0x000fe20000000800 */
[C---:B------:R-:W-:Y:S01]  /*8650*/  F2FP.BF16.F32.PACK_AB R199, R154.reuse, R199 ;  /* 0x000000c79ac7723e */ /* 0x040fe200000010ff */
[----:B------:R-:W-:Y:S01]  /*8660*/  FADD.FTZ R16, R154, R17 ;  /* 0x000000119a107221 */ /* 0x000fe20000010000 */
[C---:B------:R-:W-:Y:S01]  /*8670*/  FADD.FTZ R159, R157.reuse, R162 ;  /* 0x000000a29d9f7221 */ /* 0x040fe20000010000 */
[----:B------:R-:W-:Y:S02]  /*8680*/  F2FP.BF16.F32.PACK_AB R192, R157, R192 ;  /* 0x000000c09dc0723e */ /* 0x000fe400000010ff */
[----:B------:R-:W-:Y:S01]  /*8690*/  FADD.FTZ R17, R193, R16 ;  /* 0x00000010c1117221 */ /* 0x000fe20000010000 */
[----:B------:R-:W-:Y:S01]  /*86a0*/  FADD.FTZ R162, R194, R159 ;  /* 0x0000009fc2a27221 */ /* 0x000fe20000010000 */
[----:B------:R-:W2:Y:S01]  /*86b0*/  MUFU.EX2 R21, R181 ;  /* 0x000000b500157308 */ /* 0x000ea20000000800 */
[C---:B------:R-:W-:Y:S01]  /*86c0*/  F2FP.BF16.F32.PACK_AB R193, R156.reuse, R193 ;  /* 0x000000c19cc1723e */ /* 0x040fe200000010ff */
[----:B------:R-:W-:Y:S01]  /*86d0*/  FADD.FTZ R16, R156, R17 ;  /* 0x000000119c107221 */ /* 0x000fe20000010000 */
[C---:B------:R-:W-:Y:S01]  /*86e0*/  FADD.FTZ R153, R161.reuse, R162 ;  /* 0x000000a2a1997221 */ /* 0x040fe20000010000 */
[----:B------:R-:W-:-:S02]  /*86f0*/  F2FP.BF16.F32.PACK_AB R194, R161, R194 ;  /* 0x000000c2a1c2723e */ /* 0x000fc400000010ff */
[----:B------:R-:W-:Y:S01]  /*8700*/  FADD.FTZ R17, R195, R16 ;  /* 0x00000010c3117221 */ /* 0x000fe20000010000 */
[----:B------:R-:W-:Y:S01]  /*8710*/  FADD.FTZ R152, R188, R153 ;  /* 0x00000099bc987221 */ /* 0x000fe20000010000 */
[C---:B------:R-:W-:Y:S02]  /*8720*/  F2FP.BF16.F32.PACK_AB R195, R158.reuse, R195 ;  /* 0x000000c39ec3723e */ /* 0x040fe400000010ff */
[----:B------:R-:W-:Y:S01]  /*8730*/  FADD.FTZ R16, R158, R17 ;  /* 0x000000119e107221 */ /* 0x000fe20000010000 */
[C---:B------:R-:W-:Y:S01]  /*8740*/  FADD.FTZ R153, R165.reuse, R152 ;  /* 0x00000098a5997221 */ /* 0x040fe20000010000 */
[----:B------:R-:W-:Y:S02]  /*8750*/  F2FP.BF16.F32.PACK_AB R188, R165, R188 ;  /* 0x000000bca5bc723e */ /* 0x000fe400000010ff */
[----:B------:R-:W-:Y:S01]  /*8760*/  FADD.FTZ R17, R155, R16 ;  /* 0x000000109b117221 */ /* 0x000fe20000010000 */
[----:B------:R-:W-:Y:S01]  /*8770*/  FADD.FTZ R152, R190, R153 ;  /* 0x00000099be987221 */ /* 0x000fe20000010000 */
[----:B------:R-:W-:-:S02]  /*8780*/  F2FP.BF16.F32.PACK_AB R190, R169, R190 ;  /* 0x000000bea9be723e */ /* 0x000fc400000010ff */
[----:B------:R-:W-:Y:S01]  /*8790*/  FADD.FTZ R16, R160, R17 ;  /* 0x00000011a0107221 */ /* 0x000fe20000010000 */
[----:B------:R-:W-:-:S03]  /*87a0*/  FADD.FTZ R17, R169, R152 ;  /* 0x00000098a9117221 */ /* 0x000fc60000010000 */
[----:B------:R-:W-:Y:S01]  /*87b0*/  FADD.FTZ R16, R191, R16 ;  /* 0x00000010bf107221 */ /* 0x000fe20000010000 */
[----:B0-----:R-:W-:Y:S01]  /*87c0*/  FADD.FTZ R152, R184, R17 ;  /* 0x00000011b8987221 */ /* 0x001fe20000010000 */
[C---:B------:R-:W-:Y:S02]  /*87d0*/  F2FP.BF16.F32.PACK_AB R191, R175.reuse, R191 ;  /* 0x000000bfafbf723e */ /* 0x040fe400000010ff */
[----:B------:R-:W-:Y:S01]  /*87e0*/  FADD.FTZ R16, R175, R16 ;  /* 0x00000010af107221 */ /* 0x000fe20000010000 */
[C---:B------:R-:W-:Y:S01]  /*87f0*/  FADD.FTZ R17, R173.reuse, R152 ;  /* 0x00000098ad117221 */ /* 0x040fe20000010000 */
[----:B------:R-:W-:Y:S02]  /*8800*/  F2FP.BF16.F32.PACK_AB R184, R173, R184 ;  /* 0x000000b8adb8723e */ /* 0x000fe400000010ff */
[----:B------:R-:W-:Y:S01]  /*8810*/  FADD.FTZ R16, R185, R16 ;  /* 0x00000010b9107221 */ /* 0x000fe20000010000 */
[----:B-1----:R-:W-:Y:S01]  /*8820*/  FADD.FTZ R152, R186, R17 ;  /* 0x00000011ba987221 */ /* 0x002fe20000010000 */
[----:B--2---:R-:W-:-:S02]  /*8830*/  F2FP.BF16.F32.PACK_AB R186, R21, R186 ;  /* 0x000000ba15ba723e */ /* 0x004fc400000010ff */
[----:B------:R-:W-:Y:S01]  /*8840*/  FADD.FTZ R16, R179, R16 ;  /* 0x00000010b3107221 */ /* 0x000fe20000010000 */
[----:B------:R-:W-:Y:S01]  /*8850*/  FADD.FTZ R17, R21, R152 ;  /* 0x0000009815117221 */ /* 0x000fe20000010000 */
[----:B------:R-:W-:Y:S01]  /*8860*/  F2FP.BF16.F32.PACK_AB R185, R179, R185 ;  /* 0x000000b9b3b9723e */ /* 0x000fe200000010ff */
[----:B------:R-:W-:Y:S02]  /*8870*/  IMAD.MOV.U32 R21, RZ, RZ, R3 ;  /* 0x000000ffff157224 */ /* 0x000fe400078e0003 */
[----:B------:R-:W-:Y:S01]  /*8880*/  FADD.FTZ R16, R187, R16 ;  /* 0x00000010bb107221 */ /* 0x000fe20000010000 */
[----:B------:R-:W-:-:S03]  /*8890*/  F2FP.BF16.F32.PACK_AB R187, R164, R187 ;  /* 0x000000bba4bb723e */ /* 0x000fc600000010ff */
[----:B------:R-:W-:Y:S01]  /*88a0*/  FADD.FTZ R16, R164, R16 ;  /* 0x00000010a4107221 */ /* 0x000fe20000010000 */
[----:B------:R-:W-:Y:S06]  /*88b0*/  @P2 BRA `(.L_x_1138) ;  /* 0xffffffe000f42947 */ /* 0x000fec000383ffff */
.L_x_1129:
[----:B------:R-:W-:-:S13]  /*88c0*/  R2UR UR4, R200 ;  /* 0x00000000c80472ca */ /* 0x000fda00000e0000 */
[----:B------:R-:W-:-:S13]  /*88d0*/  ISETP.GE.AND P2, PT, R20, UR4, PT ;  /* 0x0000000414007c0c */ /* 0x000fda000bf46270 */
[----:B------:R-:W-:Y:S05]  /*88e0*/  @!P2 BRA `(.L_x_1139) ;  /* 0x0000002400c8a947 */ /* 0x000fea0003800000 */
[----:B------:R-:W-:Y:S01]  /*88f0*/  IMAD.IADD R217, R19, 0x1, -R22 ;  /* 0x0000000113d97824 */ /* 0x000fe200078e0a16 */
[----:B------:R-:W-:Y:S01]  /*8900*/  UMOV UR7, UR37 ;  /* 0x0000002500077c82 */ /* 0x000fe20008000000 */
[----:B------:R-:W-:Y:S01]  /*8910*/  IMAD.MOV.U32 R21, RZ, RZ, R3 ;  /* 0x000000ffff157224 */ /* 0x000fe200078e0003 */
[----:B------:R-:W-:Y:S01]  /*8920*/  UMOV UR4, UR36 ;  /* 0x0000002400047c82 */ /* 0x000fe20008000000 */
[----:B------:R-:W-:Y:S01]  /*8930*/  IMAD.MOV.U32 R201, RZ, RZ, R5 ;  /* 0x000000ffffc97224 */ /* 0x000fe200078e0005 */
[----:B------:R-:W-:Y:S01]  /*8940*/  IADD3 R203, R217, 0x8, R4 ;  /* 0x00000008d9cb7810 */ /* 0x000fe20007ffe004 */
[----:B------:R-:W-:Y:S01]  /*8950*/  IMAD.IADD R217, R4, 0x1, R217 ;  /* 0x0000000104d97824 */ /* 0x000fe200078e02d9 */
[----:B------:R-:W-:Y:S01]  /*8960*/  ULDC UR58, c[0x0][0x9e4] ;  /* 0x00027900003a7ab9 */ /* 0x000fe20000000800 */
[----:B------:R-:W-:Y:S01]  /*8970*/  ULDC UR59, c[0x0][0x9dc] ;  /* 0x00027700003b7ab9 */ /* 0x000fe20000000800 */
[----:B------:R-:W-:-:S07]  /*8980*/  LOP3.LUT R219, RZ, R203, RZ, 0x33, !PT ;  /* 0x000000cbffdb7212 */ /* 0x000fce00078e33ff */
.L_x_1156:
[----:B------:R-:W-:-:S04]  /*8990*/  UIADD3 UR5, UR4, 0x1, URZ ;  /* 0x0000000104057890 */ /* 0x000fc8000fffe03f */
[----:B------:R-:W-:-:S04]  /*89a0*/  UISETP.NE.AND UP0, UPT, UR5, 0x2, UPT ;  /* 0x000000020500788c */ /* 0x000fc8000bf05270 */
[----:B------:R-:W-:Y:S02]  /*89b0*/  USEL UR37, URZ, 0x1, UP0 ;  /* 0x000000013f257887 */ /* 0x000fe40008000000 */
[----:B------:R-:W-:Y:S02]  /*89c0*/  USEL UR36, UR5, URZ, UP0 ;  /* 0x0000003f05247287 */ /* 0x000fe40008000000 */
[----:B------:R-:W-:Y:S01]  /*89d0*/  ULOP3.LUT UR37, UR7, UR37, URZ, 0x3c, !UPT ;  /* 0x0000002507257292 */ /* 0x000fe2000f8e3c3f */
[----:B------:R-:W-:Y:S11]  /*89e0*/  @!P0 BRA `(.L_x_1140) ;  /* 0x0000000000048947 */ /* 0x000ff60003800000 */
[----:B------:R-:W-:Y:S01]  /*89f0*/  BPT.TRAP 0x1 ;  /* 0x000000040000795c */ /* 0x000fe20000300000 */
.L_x_1140:
[----:B------:R-:W-:Y:S01]  /*8a00*/  ULEA UR5, UR36, UR38, 0x3 ;  /* 0x0000002624057291 */ /* 0x000fe2000f8e183f */
[----:B------:R-:W-:-:S05]  /*8a10*/  IMAD.U32 R3, RZ, RZ, UR37 ;  /* 0x00000025ff037e24 */ /* 0x000fca000f8e00ff */
[----:B------:R-:W-:-:S04]  /*8a20*/  SHF.L.U32 R3, R3, 0x1f, RZ ;  /* 0x0000001f03037819 */ /* 0x000fc800000006ff */
[----:B------:R0:W1:Y:S01]  /*8a30*/  SYNCS.PHASECHK.TRANS64.TRYWAIT P2, [UR5+0x30830], R3 ;  /* 0x03083003ff0075a7 */ /* 0x0000620008040145 */
[----:B------:R-:W-:Y:S05]  /*8a40*/  @!P0 BRA `(.L_x_1141) ;  /* 0x0000000000048947 */ /* 0x000fea0003800000 */
[----:B------:R-:W-:Y:S01]  /*8a50*/  BPT.TRAP 0x1 ;  /* 0x000000040000795c */ /* 0x000fe20000300000 */
.L_x_1141:
[----:B-1----:R-:W-:Y:S05]  /*8a60*/  @P2 BRA `(.L_x_1142) ;  /* 0x0000000000082947 */ /* 0x002fea0003800000 */
[----:B------:R-:W1:Y:S02]  /*8a70*/  SYNCS.PHASECHK.TRANS64.TRYWAIT P2, [UR5+0x30830], R3 ;  /* 0x03083003ff0075a7 */ /* 0x000e640008040145 */
[----:B-1----:R-:W-:Y:S05]  /*8a80*/  @!P2 BRA `(.L_x_1143) ;  /* 0x000000c00054a947 */ /* 0x002fea0003800000 */
.L_x_1142:
        /* <DEDUP_REMOVED lines=223> */
.L_x_1144:
[----:B------:R-:W-:Y:S01]  /*9880*/  ULEA UR11, UR4, UR38, 0x3 ;  /* 0x00000026040b7291 */ /* 0x000fe2000f8e183f */
[----:B------:R-:W-:-:S05]  /*9890*/  IMAD.U32 R0, RZ, RZ, UR7 ;  /* 0x00000007ff007e24 */ /* 0x000fca000f8e00ff */
[----:B------:R-:W-:-:S04]  /*98a0*/  SHF.L.U32 R0, R0, 0x1f, RZ ;  /* 0x0000001f00007819 */ /* 0x000fc800000006ff */
[----:B------:R1:W2:Y:S01]  /*98b0*/  SYNCS.PHASECHK.TRANS64.TRYWAIT P2, [UR11+0x30850], R0 ;  /* 0x03085000ff0075a7 */ /* 0x0002a2000804014b */
[----:B------:R-:W-:Y:S05]  /*98c0*/  @!P0 BRA `(.L_x_1145) ;  /* 0x0000000000048947 */ /* 0x000fea0003800000 */
[----:B------:R-:W-:Y:S01]  /*98d0*/  BPT.TRAP 0x1 ;  /* 0x000000040000795c */ /* 0x000fe20000300000 */
.L_x_1145:
[----:B--2---:R-:W-:Y:S05]  /*98e0*/  @P2 BRA `(.L_x_1146) ;  /* 0x0000000000082947 */ /* 0x004fea0003800000 */
[----:B------:R-:W2:Y:S02]  /*98f0*/  SYNCS.PHASECHK.TRANS64.TRYWAIT P2, [UR11+0x30850], R0 ;  /* 0x03085000ff0075a7 */ /* 0x000ea4000804014b */
[----:B--2---:R-:W-:Y:S05]  /*9900*/  @!P2 BRA `(.L_x_1147) ;  /* 0x000000b000cca947 */ /* 0x004fea0003800000 */
.L_x_1146:
[----:B------:R-:W-:Y:S01]  /*9910*/  UIADD3 UR6, UR38, 0x400, URZ ;  /* 0x0000040026067890 */ /* 0x000fe2000fffe03f */
[----:B------:R-:W-:Y:S01]  /*9920*/  WARPGROUP.ARRIVE ;  /* 0x00000000000079c5 */ /* 0x000fe20000000000 */
[----:B------:R-:W-:Y:S01]  /*9930*/  UMOV UR7, 0x40000040 ;  /* 0x4000004000077882 */ /* 0x000fe20000000000 */
[----:B01----:R-:W-:Y:S01]  /*9940*/  IMAD.SHL.U32 R0, R20, 0x40, RZ ;  /* 0x0000004014007824 */ /* 0x003fe200078e00ff */
[----:B------:R-:W-:Y:S01]  /*9950*/  USHF.R.U32.HI UR6, URZ, 0x4, UR6 ;  /* 0x000000043f067899 */ /* 0x000fe20008011606 */
[----:B------:R-:W-:Y:S01]  /*9960*/  IMAD.U32 R2, RZ, RZ, UR5 ;  /* 0x00000005ff027e24 */ /* 0x000fe2000f8e00ff */
[----:B------:R-:W-:Y:S02]  /*9970*/  ULDC UR10, c[0x0][0x9e0] ;  /* 0x00027800000a7ab9 */ /* 0x000fe40000000800 */
[----:B------:R-:W-:Y:S01]  /*9980*/  ULOP3.LUT UR6, UR6, 0x3fff, URZ, 0xc0, !UPT ;  /* 0x00003fff06067892 */ /* 0x000fe2000f8ec03f */
[----:B------:R-:W-:Y:S01]  /*9990*/  IADD3 R3, R19, 0x1, -R0 ;  /* 0x0000000113037810 */ /* 0x000fe20007ffe800 */
[----:B------:R-:W-:-:S02]  /*99a0*/  @!P1 VIADD R2, R2, 0x30840 ;  /* 0x0003084002029836 */ /* 0x000fc40000000000 */
[----:B------:R-:W-:Y:S02]  /*99b0*/  ULOP3.LUT UR6, UR6, 0x2000000, URZ, 0xfc, !UPT ;  /* 0x0200000006067892 */ /* 0x000fe4000f8efc3f */
[----:B------:R-:W-:Y:S01]  /*99c0*/  IMAD.IADD R3, R3, 0x1, -R22 ;  /* 0x0000000103037824 */ /* 0x000fe200078e0a16 */
[----:B------:R-:W-:Y:S01]  /*99d0*/  @!P1 PRMT R2, RZ, 0x654, R2 ;  /* 0x00000654ff029816 */ /* 0x000fe20000000002 */
[----:B------:R-:W-:Y:S02]  /*99e0*/  ULEA UR4, UR4, UR6, 0xb ;  /* 0x0000000604047291 */ /* 0x000fe4000f8e583f */
[----:B------:R-:W-:-:S05]  /*99f0*/  IMAD R3, R18, -0x2, R3 ;  /* 0xfffffffe12037824 */ /* 0x000fca00078e0203 */
        /* <DEDUP_REMOVED lines=16> */
[----:B------:R-:W-:Y:S01]  /*9b00*/  ULOP3.LUT UR4, URZ, UR59, URZ, 0x33, !UPT ;  /* 0x0000003b3f047292 */ /* 0x000fe2000f8e333f */
[----:B------:R-:W-:Y:S02]  /*9b10*/  WARPGROUP.DEPBAR.LE gsb0, 0x0 ;  /* 0x00008000000079c5 */ /* 0x000fe40000010000 */
[----:B------:R-:W-:Y:S01]  /*9b20*/  WARPGROUP.ARRIVE ;  /* 0x00000000000079c5 */ /* 0x000fe20000000000 */
[C---:B------:R-:W-:Y:S02]  /*9b30*/  VIADD R189, R3.reuse, UR10 ;  /* 0x0000000a03bd7c36 */ /* 0x040fe40008000000 */
[----:B------:R-:W-:Y:S02]  /*9b40*/  VIADD R191, R3, UR4 ;  /* 0x0000000403bf7c36 */ /* 0x000fe40008000000 */
[----:B------:R-:W-:-:S15]  /*9b50*/  IMAD.IADD R5, R4, 0x1, R189 ;  /* 0x0000000104057824 */ /* 0x000fde00078e02bd */
[----:B------:R-:W-:-:S02]  /*9b60*/  NOP ;  /* 0x0000000000007918 */ /* 0x000fc40000000000 */
[----:B------:R-:W-:Y:S03]  /*9b70*/  HGMMA.64x256x16.F32.BF16 R24, R184, gdesc[UR4].tnspB, R24, gsb0 ;  /* 0x43e00004b8187df0 */ /* 0x000fe60008001818 */
[----:B------:R-:W-:Y:S02]  /*9b80*/  WARPGROUP.DEPBAR.LE gsb0, 0x0 ;  /* 0x00008000000079c5 */ /* 0x000fe40000010000 */
[----:B------:R0:W-:Y:S01]  /*9b90*/  @!P1 SYNCS.ARRIVE.TRANS64.RED.A1T0 RZ, [R2+URZ], RZ ;  /* 0x000000ff02ff99a7 */ /* 0x0001e2000810043f */
[----:B------:R-:W-:Y:S01]  /*9ba0*/  IMAD.IADD R185, R4, 0x1, R191 ;  /* 0x0000000104b97824 */ /* 0x000fe200078e02bf */
[----:B------:R-:W-:Y:S06]  /*9bb0*/  @!P6 BRA `(.L_x_1148) ;  /* 0x00000000005ce947 */ /* 0x000fec0003800000 */
[----:B------:R-:W-:Y:S01]  /*9bc0*/  ISETP.GT.AND P2, PT, R217, -0x1, PT ;  /* 0xffffffffd900780c */ /* 0x000fe20003f44270 */
[----:B------:R-:W-:-:S12]  /*9bd0*/  BSSY B0, `(.L_x_1149) ;  /* 0x0000011000007945 */ /* 0x000fd80003800000 */
[----:B------:R-:W-:Y:S05]  /*9be0*/  @P2 BRA `(.L_x_1150) ;  /* 0x0000000000242947 */ /* 0x000fea0003800000 */
[----:B------:R-:W-:Y:S01]  /*9bf0*/  IMAD.U32 R186, RZ, RZ, UR58 ;  /* 0x0000003affba7e24 */ /* 0x000fe2000f8e00ff */
[----:B------:R-:W-:-:S04]  /*9c00*/  IADD3 R184, R4, R19, -R22 ;  /* 0x0000001304b87210 */ /* 0x000fc80007ffe816 */
[----:B------:R-:W-:Y:S02]  /*9c10*/  ISETP.NE.AND P2, PT, R186, 0x1, PT ;  /* 0x00000001ba00780c */ /* 0x000fe40003f45270 */
[----:B------:R-:W-:-:S11]  /*9c20*/  LOP3.LUT R187, RZ, R184, RZ, 0x33, !PT ;  /* 0x000000b8ffbb7212 */ /* 0x000fd600078e33ff */
[----:B0-----:R-:W0:Y:S02]  /*9c30*/  @P2 LDC.64 R2, c[0x0][0x9e8] ;  /* 0x00027a00ff022b82 */ /* 0x001e240000000a00 */
[----:B0-----:R-:W-:-:S05]  /*9c40*/  @P2 IMAD.HI.U32 R2, R187, R2, RZ ;  /* 0x00000002bb022227 */ /* 0x001fca00078e00ff */
[----:B------:R-:W-:-:S04]  /*9c50*/  @P2 SHF.R.U32.HI R187, RZ, R3, R2 ;  /* 0x00000003ffbb2219 */ /* 0x000fc80000011602 */
[----:B------:R-:W-:Y:S01]  /*9c60*/  LOP3.LUT R187, RZ, R187, RZ, 0x33, !PT ;  /* 0x000000bbffbb7212 */ /* 0x000fe200078e33ff */
[----:B------:R-:W-:Y:S06]  /*9c70*/  BRA `(.L_x_1151) ;  /* 0x0000000000187947 */ /* 0x000fec0003800000 */
.L_x_1150:
[----:B------:R-:W-:Y:S02]  /*9c80*/  IMAD.U32 R186, RZ, RZ, UR58 ;  /* 0x0000003affba7e24 */ /* 0x000fe4000f8e00ff */
[----:B------:R-:W-:-:S03]  /*9c90*/  IMAD.MOV.U32 R187, RZ, RZ, R217 ;  /* 0x000000ffffbb7224 */ /* 0x000fc600078e00d9 */
[----:B------:R-:W-:-:S13]  /*9ca0*/  ISETP.NE.AND P2, PT, R186, 0x1, PT ;  /* 0x00000001ba00780c */ /* 0x000fda0003f45270 */
[----:B0-----:R-:W0:Y:S02]  /*9cb0*/  @P2 LDC.64 R2, c[0x0][0x9e8] ;  /* 0x00027a00ff022b82 */ /* 0x001e240000000a00 */
[----:B0-----:R-:W-:-:S05]  /*9cc0*/  @P2 IMAD.HI.U32 R2, R217, R2, RZ ;  /* 0x00000002d9022227 */ /* 0x001fca00078e00ff */
[----:B------:R-:W-:-:S07]  /*9cd0*/  @P2 SHF.R.U32.HI R187, RZ, R3, R2 ;  /* 0x00000003ffbb2219 */ /* 0x000fce0000011602 */
.L_x_1151:
[----:B------:R-:W-:Y:S05]  /*9ce0*/  BSYNC B0 ;  /* 0x0000000000007941 */ /* 0x000fea0003800000 */
.L_x_1149:
[----:B------:R-:W-:-:S04]  /*9cf0*/  IMAD R3, R187, R186, -R0 ;  /* 0x000000babb037224 */ /* 0x000fc800078e0a00 */
[----:B------:R-:W-:-:S05]  /*9d00*/  IMAD R2, R18, -0x2, R3 ;  /* 0xfffffffe12027824 */ /* 0x000fca00078e0203 */
[----:B------:R-:W-:Y:S02]  /*9d10*/  VIADDMNMX R5, R2, R186, R5, PT ;  /* 0x000000ba02057246 */ /* 0x000fe40003800105 */
[----:B------:R-:W-:-:S07]  /*9d20*/  VIMNMX R185, R185, R2, !PT ;  /* 0x00000002b9b97248 */ /* 0x000fce0007fe0100 */
.L_x_1148:
[----:B------:R-:W-:Y:S02]  /*9d30*/  ISETP.GT.AND P2, PT, R20, -0x1, PT ;  /* 0xffffffff1400780c */ /* 0x000fe40003f44270 */
[----:B------:R-:W-:Y:S02]  /*9d40*/  IADD3 R186, R191, 0x8, R4 ;  /* 0x00000008bfba7810 */ /* 0x000fe40007ffe004 */
[C---:B------:R-:W-:Y:S02]  /*9d50*/  ISETP.GT.AND P3, PT, R185.reuse, RZ, P2 ;  /* 0x000000ffb900720c */ /* 0x040fe40001764270 */
[----:B------:R-:W-:Y:S02]  /*9d60*/  ISETP.GT.AND P5, PT, R185, 0x1, P2 ;  /* 0x00000001b900780c */ /* 0x000fe400017a4270 */
[----:B------:R-:W-:Y:S02]  /*9d70*/  ISETP.LT.OR P4, PT, R5, 0x1, P3 ;  /* 0x000000010500780c */ /* 0x000fe40001f81670 */
[----:B------:R-:W-:-:S02]  /*9d80*/  ISETP.GT.AND P3, PT, R185, 0x8, P2 ;  /* 0x00000008b900780c */ /* 0x000fc40001764270 */
[----:B------:R-:W-:Y:S02]  /*9d90*/  FSEL R184, R152, -INF , !P4 ;  /* 0xff80000098b87808 */ /* 0x000fe40006000000 */
[----:B------:R-:W-:Y:S02]  /*9da0*/  ISETP.GT.AND P4, PT, R185, 0x9, P2 ;  /* 0x00000009b900780c */ /* 0x000fe40001784270 */
[C---:B------:R-:W-:Y:S02]  /*9db0*/  ISETP.LT.OR P5, PT, R5.reuse, 0x2, P5 ;  /* 0x000000020500780c */ /* 0x040fe40002fa1670 */
[C---:B------:R-:W-:Y:S02]  /*9dc0*/  ISETP.LT.OR P3, PT, R5.reuse, 0x9, P3 ;  /* 0x000000090500780c */ /* 0x040fe40001f61670 */
[----:B------:R-:W-:Y:S02]  /*9dd0*/  ISETP.LT.OR P4, PT, R5, 0xa, P4 ;  /* 0x0000000a0500780c */ /* 0x000fe40002781670 */
[----:B------:R-:W-:-:S02]  /*9de0*/  FSEL R152, R153, -INF , !P5 ;  /* 0xff80000099987808 */ /* 0x000fc40006800000 */
[----:B------:R-:W-:Y:S02]  /*9df0*/  FSEL R156, R156, -INF , !P3 ;  /* 0xff8000009c9c7808 */ /* 0x000fe40005800000 */
[----:B------:R-:W-:Y:S02]  /*9e00*/  FSEL R157, R157, -INF , !P4 ;  /* 0xff8000009d9d7808 */ /* 0x000fe40006000000 */
[C---:B------:R-:W-:Y:S02]  /*9e10*/  ISETP.GT.AND P5, PT, R185.reuse, 0x10, P2 ;  /* 0x00000010b900780c */ /* 0x040fe400017a4270 */
[C---:B------:R-:W-:Y:S02]  /*9e20*/  ISETP.GT.AND P3, PT, R185.reuse, 0x11, P2 ;  /* 0x00000011b900780c */ /* 0x040fe40001764270 */
        /* <DEDUP_REMOVED lines=31> */
[----:B------:R-:W-:-:S02]  /*a020*/  IADD3 R185, R189, 0x8, R4 ;  /* 0x00000008bdb97810 */ /* 0x000fc40007ffe004 */
[----:B------:R-:W-:Y:S02]  /*a030*/  FSEL R177, R177, -INF , !P5 ;  /* 0xff800000b1b17808 */ /* 0x000fe40006800000 */
[----:B------:R-:W-:Y:S02]  /*a040*/  FSEL R180, R180, -INF , !P3 ;  /* 0xff800000b4b47808 */ /* 0x000fe40005800000 */
[----:B------:R-:W-:Y:S01]  /*a050*/  FSEL R181, R181, -INF , !P4 ;  /* 0xff800000b5b57808 */ /* 0x000fe20006000000 */
[----:B------:R-:W-:Y:S06]  /*a060*/  @!P6 BRA `(.L_x_1152) ;  /* 0x000000000058e947 */ /* 0x000fec0003800000 */
[----:B------:R-:W-:Y:S01]  /*a070*/  ISETP.GT.AND P3, PT, R203, -0x1, PT ;  /* 0xffffffffcb00780c */ /* 0x000fe20003f64270 */
[----:B------:R-:W-:-:S12]  /*a080*/  BSSY B0, `(.L_x_1153) ;  /* 0x0000010000007945 */ /* 0x000fd80003800000 */
[----:B------:R-:W-:Y:S05]  /*a090*/  @P3 BRA `(.L_x_1154) ;  /* 0x0000000000203947 */ /* 0x000fea0003800000 */
[----:B------:R-:W-:-:S05]  /*a0a0*/  IMAD.U32 R190, RZ, RZ, UR58 ;  /* 0x0000003affbe7e24 */ /* 0x000fca000f8e00ff */
[----:B------:R-:W-:-:S13]  /*a0b0*/  ISETP.NE.AND P3, PT, R190, 0x1, PT ;  /* 0x00000001be00780c */ /* 0x000fda0003f65270 */
[----:B0-----:R-:W0:Y:S02]  /*a0c0*/  @P3 LDC.64 R2, c[0x0][0x9e8] ;  /* 0x00027a00ff023b82 */ /* 0x001e240000000a00 */
[----:B0-----:R-:W-:-:S04]  /*a0d0*/  @P3 IMAD.HI.U32 R188, R219, R2, RZ ;  /* 0x00000002dbbc3227 */ /* 0x001fc800078e00ff */
[----:B------:R-:W-:Y:S01]  /*a0e0*/  IMAD.MOV.U32 R2, RZ, RZ, R219 ;  /* 0x000000ffff027224 */ /* 0x000fe200078e00db */
[----:B------:R-:W-:-:S04]  /*a0f0*/  @P3 SHF.R.U32.HI R2, RZ, R3, R188 ;  /* 0x00000003ff023219 */ /* 0x000fc800000116bc */
[----:B------:R-:W-:Y:S01]  /*a100*/  LOP3.LUT R5, RZ, R2, RZ, 0x33, !PT ;  /* 0x00000002ff057212 */ /* 0x000fe200078e33ff */
[----:B------:R-:W-:Y:S06]  /*a110*/  BRA `(.L_x_1155) ;  /* 0x0000000000187947 */ /* 0x000fec0003800000 */
.L_x_1154:
[----:B------:R-:W-:Y:S02]  /*a120*/  IMAD.U32 R190, RZ, RZ, UR58 ;  /* 0x0000003affbe7e24 */ /* 0x000fe4000f8e00ff */
[----:B------:R-:W-:-:S03]  /*a130*/  IMAD.MOV.U32 R5, RZ, RZ, R203 ;  /* 0x000000ffff057224 */ /* 0x000fc600078e00cb */
[----:B------:R-:W-:-:S13]  /*a140*/  ISETP.NE.AND P3, PT, R190, 0x1, PT ;  /* 0x00000001be00780c */ /* 0x000fda0003f65270 */
[----:B0-----:R-:W0:Y:S02]  /*a150*/  @P3 LDC.64 R2, c[0x0][0x9e8] ;  /* 0x00027a00ff023b82 */ /* 0x001e240000000a00 */
[----:B0-----:R-:W-:-:S05]  /*a160*/  @P3 IMAD.HI.U32 R2, R203, R2, RZ ;  /* 0x00000002cb023227 */ /* 0x001fca00078e00ff */
[----:B------:R-:W-:-:S07]  /*a170*/  @P3 SHF.R.U32.HI R5, RZ, R3, R2 ;  /* 0x00000003ff053219 */ /* 0x000fce0000011602 */
.L_x_1155:
[----:B------:R-:W-:Y:S05]  /*a180*/  BSYNC B0 ;  /* 0x0000000000007941 */ /* 0x000fea0003800000 */
.L_x_1153:
[----:B------:R-:W-:-:S04]  /*a190*/  IMAD R3, R5, R190, -R0 ;  /* 0x000000be05037224 */ /* 0x000fc800078e0a00 */
[----:B------:R-:W-:-:S05]  /*a1a0*/  IMAD R3, R18, -0x2, R3 ;  /* 0xfffffffe12037824 */ /* 0x000fca00078e0203 */
[----:B------:R-:W-:Y:S02]  /*a1b0*/  VIADDMNMX R185, R3, R190, R185, PT ;  /* 0x000000be03b97246 */ /* 0x000fe400038001b9 */
[----:B------:R-:W-:-:S07]  /*a1c0*/  VIMNMX R186, R186, R3, !PT ;  /* 0x00000003baba7248 */ /* 0x000fce0007fe0100 */
.L_x_1152:
        /* <DEDUP_REMOVED lines=36> */
[----:B------:R-:W1:Y:S01]  /*a410*/  SHFL.BFLY PT, R3, R0, 0x2, 0x1f ;  /* 0x0c401f0000037f89 */ /* 0x000e6200000e0000 */
        /* <DEDUP_REMOVED lines=11> */
[C---:B------:R-:W-:Y:S02]  /*a4d0*/  ISETP.LT.OR P3, PT, R185.reuse, 0x22, P3 ;  /* 0x00000022b900780c */ /* 0x040fe40001f61670 */
[----:B-1----:R-:W-:Y:S02]  /*a4e0*/  FMNMX.FTZ R3, R0, R3, !PT ;  /* 0x0000000300037209 */ /* 0x002fe40007810000 */
[----:B------:R-:W-:Y:S02]  /*a4f0*/  FMNMX.FTZ R0, R154, R21, !PT ;  /* 0x000000159a007209 */ /* 0x000fe40007810000 */
[----:B------:R-:W-:Y:S01]  /*a500*/  FSEL R170, R170, -INF , !P5 ;  /* 0xff800000aaaa7808 */ /* 0x000fe20006800000 */
[----:B0-----:R-:W0:Y:S01]  /*a510*/  SHFL.BFLY PT, R2, R3, 0x1, 0x1f ;  /* 0x0c201f0003027f89 */ /* 0x001e2200000e0000 */
        /* <DEDUP_REMOVED lines=12> */
[----:B0-----:R-:W-:-:S02]  /*a5e0*/  FMNMX.FTZ R5, R3, R2, !PT ;  /* 0x0000000203057209 */ /* 0x001fc40007810000 */
        /* <DEDUP_REMOVED lines=18> */
[----:B------:R-:W-:Y:S01]  /*a710*/  FSEL R2, R5, RZ, P5 ;  /* 0x000000ff05027208 */ /* 0x000fe20002800000 */
        /* <DEDUP_REMOVED lines=24> */
[----:B------:R-:W-:Y:S01]  /*a8a0*/  R2UR UR4, R200 ;  /* 0x00000000c80472ca */ /* 0x000fe200000e0000 */
[----:B------:R-:W-:Y:S01]  /*a8b0*/  IMAD.MOV.U32 R201, RZ, RZ, R5 ;  /* 0x000000ffffc97224 */ /* 0x000fe200078e0005 */
[----:B------:R-:W0:Y:S01]  /*a8c0*/  SHFL.BFLY PT, R185, R0, 0x2, 0x1f ;  /* 0x0c401f0000b97f89 */ /* 0x000e2200000e0000 */
[----:B------:R-:W-:-:S04]  /*a8d0*/  FMUL.FTZ R2, R2, UR10 ;  /* 0x0000000a02027c20 */ /* 0x000fc80008410000 */
[----:B------:R-:W-:Y:S08]  /*a8e0*/  MUFU.EX2 R196, R196 ;  /* 0x000000c400c47308 */ /* 0x000ff00000000800 */
[----:B------:R-:W-:Y:S08]  /*a8f0*/  MUFU.EX2 R198, R198 ;  /* 0x000000c600c67308 */ /* 0x000ff00000000800 */
[----:B------:R-:W-:Y:S01]  /*a900*/  MUFU.EX2 R157, R157 ;  /* 0x0000009d009d7308 */ /* 0x000fe20000000800 */
[----:B0-----:R-:W-:-:S05]  /*a910*/  FMNMX.FTZ R185, R0, R185, !PT ;  /* 0x000000b900b97209 */ /* 0x001fca0007810000 */
[----:B------:R-:W0:Y:S02]  /*a920*/  SHFL.BFLY PT, R0, R185, 0x1, 0x1f ;  /* 0x0c201f00b9007f89 */ /* 0x000e2400000e0000 */
[----:B------:R-:W-:Y:S08]  /*a930*/  MUFU.EX2 R192, R192 ;  /* 0x000000c000c07308 */ /* 0x000ff00000000800 */
[----:B------:R-:W-:Y:S08]  /*a940*/  MUFU.EX2 R161, R161 ;  /* 0x000000a100a17308 */ /* 0x000ff00000000800 */
[----:B------:R-:W-:Y:S01]  /*a950*/  MUFU.EX2 R194, R194 ;  /* 0x000000c200c27308 */ /* 0x000fe20000000800 */
[----:B0-----:R-:W-:-:S07]  /*a960*/  FMNMX.FTZ R3, R185, R0, !PT ;  /* 0x00000000b9037209 */ /* 0x001fce0007810000 */
[----:B------:R-:W-:Y:S01]  /*a970*/  MUFU.EX2 R165, R165 ;  /* 0x000000a500a57308 */ /* 0x000fe20000000800 */
[C---:B------:R-:W-:Y:S01]  /*a980*/  FSETP.NEU.FTZ.AND P2, PT, R3.reuse, -INF , PT ;  /* 0xff8000000300780b */ /* 0x040fe20003f5d000 */
[----:B------:R-:W-:-:S06]  /*a990*/  FMUL.FTZ R156, R3, UR10 ;  /* 0x0000000a039c7c20 */ /* 0x000fcc0008410000 */
[----:B------:R0:W1:Y:S01]  /*a9a0*/  MUFU.EX2 R0, R2 ;  /* 0x0000000200007308 */ /* 0x0000620000000800 */
[----:B------:R-:W-:-:S05]  /*a9b0*/  FSEL R156, R156, RZ, P2 ;  /* 0x000000ff9c9c7208 */ /* 0x000fca0001000000 */
[--C-:B------:R-:W-:Y:S01]  /*a9c0*/  FFMA.FTZ R197, R154, UR10, -R156.reuse ;  /* 0x0000000a9ac57c23 */ /* 0x100fe2000801089c */
[--C-:B------:R-:W-:Y:S01]  /*a9d0*/  FFMA.FTZ R152, R155, UR10, -R156.reuse ;  /* 0x0000000a9b987c23 */ /* 0x100fe2000801089c */
[--C-:B------:R-:W-:Y:S01]  /*a9e0*/  FFMA.FTZ R199, R158, UR10, -R156.reuse ;  /* 0x0000000a9ec77c23 */ /* 0x100fe2000801089c */
[----:B0-----:R-:W-:Y:S01]  /*a9f0*/  FSEL R2, R3, RZ, P2 ;  /* 0x000000ff03027208 */ /* 0x001fe20001000000 */
[--C-:B------:R-:W-:Y:S01]  /*aa00*/  FFMA.FTZ R154, R159, UR10, -R156.reuse ;  /* 0x0000000a9f9a7c23 */ /* 0x100fe2000801089c */
[--C-:B------:R-:W-:Y:S01]  /*aa10*/  FFMA.FTZ R193, R162, UR10, -R156.reuse ;  /* 0x0000000aa2c17c23 */ /* 0x100fe2000801089c */
[----:B------:R-:W-:Y:S01]  /*aa20*/  MUFU.EX2 R197, R197 ;  /* 0x000000c500c57308 */ /* 0x000fe20000000800 */
[--C-:B------:R-:W-:Y:S01]  /*aa30*/  FFMA.FTZ R158, R163, UR10, -R156.reuse ;  /* 0x0000000aa39e7c23 */ /* 0x100fe2000801089c */
[----:B------:R-:W-:Y:S01]  /*aa40*/  FADD.FTZ R2, -R2, R21 ;  /* 0x0000001502027221 */ /* 0x000fe20000010100 */
[--C-:B------:R-:W-:Y:S01]  /*aa50*/  FFMA.FTZ R195, R166, UR10, -R156.reuse ;  /* 0x0000000aa6c37c23 */ /* 0x100fe2000801089c */
[--C-:B------:R-:W-:Y:S01]  /*aa60*/  FFMA.FTZ R160, R167, UR10, -R156.reuse ;  /* 0x0000000aa7a07c23 */ /* 0x100fe2000801089c */
[----:B-1----:R-:W-:Y:S01]  /*aa70*/  FFMA.FTZ R17, R0, R17, R153 ;  /* 0x0000001100117223 */ /* 0x002fe20000010099 */
[----:B------:R-:W-:Y:S01]  /*aa80*/  FMUL.FTZ R2, R2, UR10 ;  /* 0x0000000a02027c20 */ /* 0x000fe20008410000 */
[--C-:B------:R-:W-:Y:S01]  /*aa90*/  FFMA.FTZ R189, R170, UR10, -R156.reuse ;  /* 0x0000000aaabd7c23 */ /* 0x100fe2000801089c */
[----:B------:R-:W-:Y:S01]  /*aaa0*/  MUFU.EX2 R152, R152 ;  /* 0x0000009800987308 */ /* 0x000fe20000000800 */
[----:B------:R-:W-:Y:S01]  /*aab0*/  FADD.FTZ R17, R196, R17 ;  /* 0x00000011c4117221 */ /* 0x000fe20000010000 */
[--C-:B------:R-:W-:Y:S01]  /*aac0*/  FFMA.FTZ R162, R171, UR10, -R156.reuse ;  /* 0x0000000aaba27c23 */ /* 0x100fe2000801089c */
[--C-:B------:R-:W-:Y:S01]  /*aad0*/  FFMA.FTZ R191, R174, UR10, -R156.reuse ;  /* 0x0000000aaebf7c23 */ /* 0x100fe2000801089c */
[--C-:B------:R-:W-:Y:S01]  /*aae0*/  FFMA.FTZ R185, R178, UR10, -R156.reuse ;  /* 0x0000000ab2b97c23 */ /* 0x100fe2000801089c */
[----:B------:R-:W-:Y:S01]  /*aaf0*/  FADD.FTZ R164, R198, R17 ;  /* 0x00000011c6a47221 */ /* 0x000fe20000010000 */
[--C-:B------:R-:W-:Y:S01]  /*ab00*/  FFMA.FTZ R179, R179, UR10, -R156.reuse ;  /* 0x0000000ab3b37c23 */ /* 0x100fe2000801089c */
[----:B------:R-:W-:Y:S01]  /*ab10*/  FFMA.FTZ R182, R182, UR10, -R156 ;  /* 0x0000000ab6b67c23 */ /* 0x000fe2000801089c */
[----:B------:R-:W0:Y:S01]  /*ab20*/  MUFU.EX2 R2, R2 ;  /* 0x0000000200027308 */ /* 0x000e220000000800 */
[----:B------:R-:W-:Y:S01]  /*ab30*/  FADD.FTZ R21, R157, R164 ;  /* 0x000000a49d157221 */ /* 0x000fe20000010000 */
[----:B------:R-:W-:Y:S01]  /*ab40*/  IMAD.U32 R155, RZ, RZ, UR11 ;  /* 0x0000000bff9b7e24 */ /* 0x000fe2000f8e00ff */
[----:B------:R-:W-:Y:S01]  /*ab50*/  ISETP.GT.AND P2, PT, R20, UR4, PT ;  /* 0x0000000414007c0c */ /* 0x000fe2000bf44270 */
[----:B------:R-:W-:Y:S01]  /*ab60*/  UMOV UR4, UR36 ;  /* 0x0000002400047c82 */ /* 0x000fe20008000000 */
[----:B------:R-:W-:Y:S01]  /*ab70*/  F2FP.BF16.F32.PACK_AB R196, R196, R153 ;  /* 0x00000099c4c4723e */ /* 0x000fe200000010ff */
[----:B------:R-:W-:Y:S01]  /*ab80*/  @!P1 VIADD R155, R155, 0x30860 ;  /* 0x000308609b9b9836 */ /* 0x000fe20000000000 */
[----:B------:R-:W-:Y:S01]  /*ab90*/  F2FP.BF16.F32.PACK_AB R198, R157, R198 ;  /* 0x000000c69dc6723e */ /* 0x000fe200000010ff */
[----:B------:R-:W1:Y:S01]  /*aba0*/  MUFU.EX2 R199, R199 ;  /* 0x000000c700c77308 */ /* 0x000e620000000800 */
[----:B------:R-:W-:-:S02]  /*abb0*/  VIADD R20, R20, 0xffffffff ;  /* 0xffffffff14147836 */ /* 0x000fc40000000000 */
[----:B------:R-:W-:-:S04]  /*abc0*/  @!P1 PRMT R155, RZ, 0x654, R155 ;  /* 0x00000654ff9b9816 */ /* 0x000fc8000000009b */
[----:B------:R2:W-:Y:S01]  /*abd0*/  @!P1 SYNCS.ARRIVE.TRANS64.RED.A1T0 RZ, [R155+URZ], RZ ;  /* 0x000000ff9bff99a7 */ /* 0x0005e2000810043f */
[----:B------:R-:W3:Y:S01]  /*abe0*/  MUFU.EX2 R154, R154 ;  /* 0x0000009a009a7308 */ /* 0x000ee20000000800 */
[----:B0-----:R-:W-:Y:S01]  /*abf0*/  FFMA.FTZ R17, R2, R16, R197 ;  /* 0x0000001002117223 */ /* 0x001fe200000100c5 */
[----:B------:R-:W-:Y:S01]  /*ac00*/  FADD.FTZ R16, R192, R21 ;  /* 0x00000015c0107221 */ /* 0x000fe20000010000 */
[C---:B------:R-:W-:Y:S02]  /*ac10*/  F2FP.BF16.F32.PACK_AB R192, R161.reuse, R192 ;  /* 0x000000c0a1c0723e */ /* 0x040fe400000010ff */
[----:B------:R-:W-:Y:S01]  /*ac20*/  FADD.FTZ R164, R152, R17 ;  /* 0x0000001198a47221 */ /* 0x000fe20000010000 */
[----:B------:R-:W-:Y:S01]  /*ac30*/  FADD.FTZ R21, R161, R16 ;  /* 0x00000010a1157221 */ /* 0x000fe20000010000 */
[----:B------:R-:W-:Y:S01]  /*ac40*/  FFMA.FTZ R16, R175, UR10, -R156 ;  /* 0x0000000aaf107c23 */ /* 0x000fe2000801089c */
[----:B------:R-:W0:Y:S01]  /*ac50*/  MUFU.EX2 R193, R193 ;  /* 0x000000c100c17308 */ /* 0x000e220000000800 */
[----:B-1----:R-:W-:Y:S01]  /*ac60*/  FADD.FTZ R17, R199, R164 ;  /* 0x000000a4c7117221 */ /* 0x002fe20000010000 */
[----:B------:R-:W-:Y:S01]  /*ac70*/  FADD.FTZ R166, R194, R21 ;  /* 0x00000015c2a67221 */ /* 0x000fe20000010000 */
[----:B------:R-:W-:Y:S01]  /*ac80*/  FFMA.FTZ R156, R183, UR10, -R156 ;  /* 0x0000000ab79c7c23 */ /* 0x000fe2000801089c */
[----:B------:R-:W-:-:S02]  /*ac90*/  F2FP.BF16.F32.PACK_AB R194, R165, R194 ;  /* 0x000000c2a5c2723e */ /* 0x000fc400000010ff */
[----:B------:R-:W-:Y:S01]  /*aca0*/  FADD.FTZ R21, R165, R166 ;  /* 0x000000a6a5157221 */ /* 0x000fe20000010000 */
[----:B------:R-:W-:Y:S01]  /*acb0*/  F2FP.BF16.F32.PACK_AB R197, R152, R197 ;  /* 0x000000c598c5723e */ /* 0x000fe200000010ff */
[----:B------:R-:W1:Y:S01]  /*acc0*/  MUFU.EX2 R158, R158 ;  /* 0x0000009e009e7308 */ /* 0x000e620000000800 */
[C---:B---3--:R-:W-:Y:S01]  /*acd0*/  FADD.FTZ R164, R154.reuse, R17 ;  /* 0x000000119aa47221 */ /* 0x048fe20000010000 */
[----:B------:R-:W-:-:S06]  /*ace0*/  F2FP.BF16.F32.PACK_AB R199, R154, R199 ;  /* 0x000000c79ac7723e */ /* 0x000fcc00000010ff */
[----:B------:R-:W3:Y:S01]  /*acf0*/  MUFU.EX2 R195, R195 ;  /* 0x000000c300c37308 */ /* 0x000ee20000000800 */
[----:B0-----:R-:W-:-:S07]  /*ad00*/  FADD.FTZ R17, R193, R164 ;  /* 0x000000a4c1117221 */ /* 0x001fce0000010000 */
[----:B------:R-:W0:Y:S01]  /*ad10*/  MUFU.EX2 R160, R160 ;  /* 0x000000a000a07308 */ /* 0x000e220000000800 */
[C---:B-1----:R-:W-:Y:S01]  /*ad20*/  FADD.FTZ R164, R158.reuse, R17 ;  /* 0x000000119ea47221 */ /* 0x042fe20000010000 */
[----:B------:R-:W-:-:S06]  /*ad30*/  F2FP.BF16.F32.PACK_AB R193, R158, R193 ;  /* 0x000000c19ec1723e */ /* 0x000fcc00000010ff */
[----:B------:R-:W1:Y:S01]  /*ad40*/  MUFU.EX2 R188, R188 ;  /* 0x000000bc00bc7308 */ /* 0x000e620000000800 */
[----:B---3--:R-:W-:-:S07]  /*ad50*/  FADD.FTZ R17, R195, R164 ;  /* 0x000000a4c3117221 */ /* 0x008fce0000010000 */
[----:B------:R-:W3:Y:S01]  /*ad60*/  MUFU.EX2 R189, R189 ;  /* 0x000000bd00bd7308 */ /* 0x000ee20000000800 */
[C---:B0-----:R-:W-:Y:S01]  /*ad70*/  FADD.FTZ R164, R160.reuse, R17 ;  /* 0x00000011a0a47221 */ /* 0x041fe20000010000 */
[----:B------:R-:W-:-:S06]  /*ad80*/  F2FP.BF16.F32.PACK_AB R195, R160, R195 ;  /* 0x000000c3a0c3723e */ /* 0x000fcc00000010ff */
[----:B------:R-:W0:Y:S01]  /*ad90*/  MUFU.EX2 R169, R169 ;  /* 0x000000a900a97308 */ /* 0x000e220000000800 */
[----:B-1----:R-:W-:-:S07]  /*ada0*/  FADD.FTZ R166, R188, R21 ;  /* 0x00000015bca67221 */ /* 0x002fce0000010000 */
[----:B------:R-:W1:Y:S01]  /*adb0*/  MUFU.EX2 R162, R162 ;  /* 0x000000a200a27308 */ /* 0x000e620000000800 */
[----:B---3--:R-:W-:-:S07]  /*adc0*/  FADD.FTZ R17, R189, R164 ;  /* 0x000000a4bd117221 */ /* 0x008fce0000010000 */
[----:B------:R-:W3:Y:S01]  /*add0*/  MUFU.EX2 R190, R190 ;  /* 0x000000be00be7308 */ /* 0x000ee20000000800 */
[C---:B0-----:R-:W-:Y:S01]  /*ade0*/  FADD.FTZ R21, R169.reuse, R166 ;  /* 0x000000a6a9157221 */ /* 0x041fe20000010000 */
[----:B------:R-:W-:-:S06]  /*adf0*/  F2FP.BF16.F32.PACK_AB R188, R169, R188 ;  /* 0x000000bca9bc723e */ /* 0x000fcc00000010ff */
[----:B------:R-:W0:Y:S01]  /*ae00*/  MUFU.EX2 R191, R191 ;  /* 0x000000bf00bf7308 */ /* 0x000e220000000800 */
[C---:B-1----:R-:W-:Y:S01]  /*ae10*/  FADD.FTZ R164, R162.reuse, R17 ;  /* 0x00000011a2a47221 */ /* 0x042fe20000010000 */
[----:B------:R-:W-:-:S06]  /*ae20*/  F2FP.BF16.F32.PACK_AB R189, R162, R189 ;  /* 0x000000bda2bd723e */ /* 0x000fcc00000010ff */
[----:B------:R-:W1:Y:S01]  /*ae30*/  MUFU.EX2 R173, R173 ;  /* 0x000000ad00ad7308 */ /* 0x000e620000000800 */
[----:B---3--:R-:W-:-:S07]  /*ae40*/  FADD.FTZ R166, R190, R21 ;  /* 0x00000015bea67221 */ /* 0x008fce0000010000 */
[----:B------:R-:W3:Y:S01]  /*ae50*/  MUFU.EX2 R16, R16 ;  /* 0x0000001000107308 */ /* 0x000ee20000000800 */
[----:B0-----:R-:W-:-:S07]  /*ae60*/  FADD.FTZ R17, R191, R164 ;  /* 0x000000a4bf117221 */ /* 0x001fce0000010000 */
[----:B------:R-:W0:Y:S01]  /*ae70*/  MUFU.EX2 R184, R184 ;  /* 0x000000b800b87308 */ /* 0x000e220000000800 */
[C---:B-1----:R-:W-:Y:S01]  /*ae80*/  FADD.FTZ R21, R173.reuse, R166 ;  /* 0x000000a6ad157221 */ /* 0x042fe20000010000 */
[----:B------:R-:W-:-:S06]  /*ae90*/  F2FP.BF16.F32.PACK_AB R190, R173, R190 ;  /* 0x000000beadbe723e */ /* 0x000fcc00000010ff */
[----:B------:R-:W1:Y:S01]  /*aea0*/  MUFU.EX2 R185, R185 ;  /* 0x000000b900b97308 */ /* 0x000e620000000800 */
[C---:B---3--:R-:W-:Y:S01]  /*aeb0*/  FADD.FTZ R164, R16.reuse, R17 ;  /* 0x0000001110a47221 */ /* 0x048fe20000010000 */
[----:B------:R-:W-:-:S06]  /*aec0*/  F2FP.BF16.F32.PACK_AB R191, R16, R191 ;  /* 0x000000bf10bf723e */ /* 0x000fcc00000010ff */
[----:B------:R-:W3:Y:S01]  /*aed0*/  MUFU.EX2 R177, R177 ;  /* 0x000000b100b17308 */ /* 0x000ee20000000800 */
[----:B0-----:R-:W-:-:S07]  /*aee0*/  FADD.FTZ R166, R184, R21 ;  /* 0x00000015b8a67221 */ /* 0x001fce0000010000 */
[----:B------:R-:W0:Y:S01]  /*aef0*/  MUFU.EX2 R179, R179 ;  /* 0x000000b300b37308 */ /* 0x000e220000000800 */
[----:B-1----:R-:W-:-:S07]  /*af00*/  FADD.FTZ R164, R185, R164 ;  /* 0x000000a4b9a47221 */ /* 0x002fce0000010000 */
[----:B------:R-:W1:Y:S01]  /*af10*/  MUFU.EX2 R186, R186 ;  /* 0x000000ba00ba7308 */ /* 0x000e620000000800 */
[C---:B---3--:R-:W-:Y:S01]  /*af20*/  FADD.FTZ R21, R177.reuse, R166 ;  /* 0x000000a6b1157221 */ /* 0x048fe20000010000 */
[----:B------:R-:W-:-:S06]  /*af30*/  F2FP.BF16.F32.PACK_AB R184, R177, R184 ;  /* 0x000000b8b1b8723e */ /* 0x000fcc00000010ff */
[----:B------:R-:W3:Y:S01]  /*af40*/  MUFU.EX2 R187, R182 ;  /* 0x000000b600bb7308 */ /* 0x000ee20000000800 */
[C---:B0-----:R-:W-:Y:S01]  /*af50*/  FADD.FTZ R164, R179.reuse, R164 ;  /* 0x000000a4b3a47221 */ /* 0x041fe20000010000 */
[----:B------:R-:W-:-:S06]  /*af60*/  F2FP.BF16.F32.PACK_AB R185, R179, R185 ;  /* 0x000000b9b3b9723e */ /* 0x000fcc00000010ff */
[----:B------:R-:W0:Y:S01]  /*af70*/  MUFU.EX2 R181, R181 ;  /* 0x000000b500b57308 */ /* 0x000e220000000800 */
[----:B-1----:R-:W-:Y:S01]  /*af80*/  FADD.FTZ R166, R186, R21 ;  /* 0x00000015baa67221 */ /* 0x002fe20000010000 */
[----:B------:R-:W-:-:S06]  /*af90*/  IMAD.MOV.U32 R21, RZ, RZ, R3 ;  /* 0x000000ffff157224 */ /* 0x000fcc00078e0003 */
[----:B------:R-:W1:Y:S01]  /*afa0*/  MUFU.EX2 R156, R156 ;  /* 0x0000009c009c7308 */ /* 0x000e620000000800 */
[----:B---3--:R-:W-:Y:S01]  /*afb0*/  FADD.FTZ R164, R187, R164 ;  /* 0x000000a4bba47221 */ /* 0x008fe20000010000 */
[C---:B0-----:R-:W-:Y:S01]  /*afc0*/  FADD.FTZ R17, R181.reuse, R166 ;  /* 0x000000a6b5117221 */ /* 0x041fe20000010000 */
[----:B------:R-:W-:Y:S02]  /*afd0*/  F2FP.BF16.F32.PACK_AB R186, R181, R186 ;  /* 0x000000bab5ba723e */ /* 0x000fe400000010ff */
[C---:B-1----:R-:W-:Y:S01]  /*afe0*/  FADD.FTZ R16, R156.reuse, R164 ;  /* 0x000000a49c107221 */ /* 0x042fe20000010000 */
[----:B------:R-:W-:Y:S01]  /*aff0*/  F2FP.BF16.F32.PACK_AB R187, R156, R187 ;  /* 0x000000bb9cbb723e */ /* 0x000fe200000010ff */
[----:B--2---:R-:W-:Y:S06]  /*b000*/  @P2 BRA `(.L_x_1156) ;  /* 0xffffffd800602947 */ /* 0x004fec000383ffff */
.L_x_1139:
        /* <DEDUP_REMOVED lines=131> */
.L_x_1157:
[----:B------:R-:W-:Y:S01]  /*b840*/  ULEA UR5, UR36, UR38, 0x3 ;  /* 0x0000002624057291 */ /* 0x000fe2000f8e183f */
[----:B------:R-:W-:-:S05]  /*b850*/  IMAD.U32 R0, RZ, RZ, UR37 ;  /* 0x00000025ff007e24 */ /* 0x000fca000f8e00ff */
[----:B------:R-:W-:-:S04]  /*b860*/  SHF.L.U32 R0, R0, 0x1f, RZ ;  /* 0x0000001f00007819 */ /* 0x000fc800000006ff */
[----:B------:R0:W1:Y:S01]  /*b870*/  SYNCS.PHASECHK.TRANS64.TRYWAIT P2, [UR5+0x30850], R0 ;  /* 0x03085000ff0075a7 */ /* 0x0000620008040145 */
[----:B------:R-:W-:Y:S05]  /*b880*/  @!P0 BRA `(.L_x_1158) ;  /* 0x0000000000048947 */ /* 0x000fea0003800000 */
[----:B------:R-:W-:Y:S01]  /*b890*/  BPT.TRAP 0x1 ;  /* 0x000000040000795c */ /* 0x000fe20000300000 */
.L_x_1158:
[----:B-1----:R-:W-:Y:S05]  /*b8a0*/  @P2 BRA `(.L_x_1159) ;  /* 0x0000000000082947 */ /* 0x002fea0003800000 */
[----:B------:R-:W1:Y:S02]  /*b8b0*/  SYNCS.PHASECHK.TRANS64.TRYWAIT P0, [UR5+0x30850], R0 ;  /* 0x03085000ff0075a7 */ /* 0x000e640008000145 */
[----:B-1----:R-:W-:Y:S05]  /*b8c0*/  @!P0 BRA `(.L_x_1160) ;  /* 0x0000009000f48947 */ /* 0x002fea0003800000 */
.L_x_1159:
[----:B------:R-:W-:Y:S01]  /*b8d0*/  UIADD3 UR38, UR38, 0x400, URZ ;  /* 0x0000040026267890 */ /* 0x000fe2000fffe03f */
[----:B------:R-:W-:Y:S01]  /*b8e0*/  WARPGROUP.ARRIVE ;  /* 0x00000000000079c5 */ /* 0x000fe20000000000 */
[----:B------:R-:W-:Y:S01]  /*b8f0*/  UMOV UR7, 0x40000040 ;  /* 0x4000004000077882 */ /* 0x000fe20000000000 */
[----:B-1----:R-:W1:Y:S01]  /*b900*/  SHFL.BFLY PT, R7, R16, 0x2, 0x1f ;  /* 0x0c401f0010077f89 */ /* 0x002e6200000e0000 */
[----:B------:R-:W-:Y:S01]  /*b910*/  USHF.R.U32.HI UR38, URZ, 0x4, UR38 ;  /* 0x000000043f267899 */ /* 0x000fe20008011626 */
[----:B------:R-:W-:Y:S01]  /*b920*/  IMAD.MOV.U32 R6, RZ, RZ, RZ ;  /* 0x000000ffff067224 */ /* 0x000fe200078e00ff */
[----:B------:R-:W-:Y:S01]  /*b930*/  R2UR UR8, R209 ;  /* 0x00000000d10872ca */ /* 0x000fe200000e0000 */
[----:B0-----:R-:W0:Y:S01]  /*b940*/  SHFL.BFLY PT, R0, R17, 0x2, 0x1f ;  /* 0x0c401f0011007f89 */ /* 0x001e2200000e0000 */
[----:B------:R-:W-:Y:S01]  /*b950*/  ULOP3.LUT UR38, UR38, 0x3fff, URZ, 0xc0, !UPT ;  /* 0x00003fff26267892 */ /* 0x000fe2000f8ec03f */
[----:B------:R-:W-:Y:S02]  /*b960*/  IMAD.U32 R12, RZ, RZ, UR5 ;  /* 0x00000005ff0c7e24 */ /* 0x000fe4000f8e00ff */
[----:B------:R-:W-:Y:S01]  /*b970*/  IMAD.MOV.U32 R4, RZ, RZ, RZ ;  /* 0x000000ffff047224 */ /* 0x000fe200078e00ff */
[----:B------:R-:W-:Y:S01]  /*b980*/  ULOP3.LUT UR4, UR38, 0x2000000, URZ, 0xfc, !UPT ;  /* 0x0200000026047892 */ /* 0x000fe2000f8efc3f */
[----:B------:R-:W-:-:S02]  /*b990*/  IMAD.U32 R13, RZ, RZ, UR10 ;  /* 0x0000000aff0d7e24 */ /* 0x000fc4000f8e00ff */
[----:B------:R-:W-:Y:S01]  /*b9a0*/  IMAD.U32 R8, RZ, RZ, UR10 ;  /* 0x0000000aff087e24 */ /* 0x000fe2000f8e00ff */
[----:B------:R-:W-:Y:S02]  /*b9b0*/  ULEA UR4, UR36, UR4, 0xb ;  /* 0x0000000424047291 */ /* 0x000fe4000f8e583f */
[----:B------:R-:W-:Y:S02]  /*b9c0*/  UIADD3 UR36, UR36, 0x1, URZ ;  /* 0x0000000124247890 */ /* 0x000fe4000fffe03f */
[----:B------:R-:W-:Y:S02]  /*b9d0*/  UIADD3 UR8, UR8, 0x1, URZ ;  /* 0x0000000108087890 */ /* 0x000fe4000fffe03f */
[----:B------:R-:W-:Y:S01]  /*b9e0*/  UISETP.NE.AND UP0, UPT, UR36, 0x2, UPT ;  /* 0x000000022400788c */ /* 0x000fe2000bf05270 */
[----:B------:R-:W-:Y:S02]  /*b9f0*/  UMOV UR6, UR4 ;  /* 0x0000000400067c82 */ /* 0x000fe40008000000 */
[----:B------:R-:W-:Y:S01]  /*ba00*/  HGMMA.64x256x16.F32.BF16 R24, R196, gdesc[UR4].tnspB, R24, gsb0 ;  /* 0x43e00004c4187df0 */ /* 0x000fe20008001818 */
[----:B------:R-:W-:Y:S01]  /*ba10*/  UIADD3 UR6, UR4, 0x80, URZ ;  /* 0x0000008004067890 */ /* 0x000fe2000fffe03f */
[----:B-1----:R-:W-:Y:S01]  /*ba20*/  FADD.FTZ R2, R7, R16 ;  /* 0x0000001007027221 */ /* 0x002fe20000010000 */
[----:B------:R-:W-:Y:S01]  /*ba30*/  UMOV UR7, 0x40000040 ;  /* 0x4000004000077882 */ /* 0x000fe20000000000 */
[----:B------:R-:W-:-:S02]  /*ba40*/  IMAD.U32 R209, RZ, RZ, UR8 ;  /* 0x00000008ffd17e24 */ /* 0x000fc4000f8e00ff */
[----:B0-----:R-:W-:Y:S01]  /*ba50*/  FADD.FTZ R0, R0, R17 ;  /* 0x0000001100007221 */ /* 0x001fe20000010000 */
[----:B------:R-:W-:Y:S01]  /*ba60*/  USEL UR36, UR36, URZ, UP0 ;  /* 0x0000003f24247287 */ /* 0x000fe20008000000 */
[----:B------:R-:W0:Y:S04]  /*ba70*/  SHFL.BFLY PT, R9, R2, 0x1, 0x1f ;  /* 0x0c201f0002097f89 */ /* 0x000e2800000e0000 */
[----:B------:R-:W1:Y:S01]  /*ba80*/  SHFL.BFLY PT, R7, R0, 0x1, 0x1f ;  /* 0x0c201f0000077f89 */ /* 0x000e6200000e0000 */
[----:B0-----:R-:W-:Y:S01]  /*ba90*/  FADD.FTZ R11, R2, R9 ;  /* 0x00000009020b7221 */ /* 0x001fe20000010000 */
[----:B------:R-:W-:Y:S02]  /*baa0*/  IMAD.MOV.U32 R2, RZ, RZ, -0x800000 ;  /* 0xff800000ff027424 */ /* 0x000fe400078e00ff */
[----:B-1----:R-:W-:-:S02]  /*bab0*/  FADD.FTZ R10, R0, R7 ;  /* 0x00000007000a7221 */ /* 0x002fc40000010000 */
[----:B------:R-:W-:Y:S01]  /*bac0*/  FSETP.NE.FTZ.AND P2, PT, R11, RZ, PT ;  /* 0x000000ff0b00720b */ /* 0x000fe20003f55000 */
[----:B------:R-:W-:Y:S02]  /*bad0*/  IMAD.MOV.U32 R0, RZ, RZ, -0x800000 ;  /* 0xff800000ff007424 */ /* 0x000fe400078e00ff */
[----:B------:R-:W-:-:S10]  /*bae0*/  FSETP.NE.FTZ.AND P0, PT, R10, RZ, PT ;  /* 0x000000ff0a00720b */ /* 0x000fd40003f15000 */
[----:B------:R-:W0:Y:S01]  /*baf0*/  @P2 MUFU.LG2 R9, R11 ;  /* 0x0000000b00092308 */ /* 0x000e220000000c00 */
[----:B------:R-:W-:Y:S02]  /*bb00*/  @P2 FMUL.FTZ R13, R13, 0.69314718246459960938 ;  /* 0x3f3172180d0d2820 */ /* 0x000fe40000410000 */
[----:B------:R-:W-:-:S05]  /*bb10*/  @P0 FMUL.FTZ R8, R8, 0.69314718246459960938 ;  /* 0x3f31721808080820 */ /* 0x000fca0000410000 */
[----:B------:R-:W-:Y:S08]  /*bb20*/  @P0 MUFU.RCP R6, R10 ;  /* 0x0000000a00060308 */ /* 0x000ff00000001000 */
[----:B------:R0:W1:Y:S08]  /*bb30*/  @P0 MUFU.LG2 R7, R10 ;  /* 0x0000000a00070308 */ /* 0x0000700000000c00 */
[----:B------:R-:W2:Y:S01]  /*bb40*/  @P2 MUFU.RCP R4, R11 ;  /* 0x0000000b00042308 */ /* 0x000ea20000001000 */
[----:B0-----:R-:W-:Y:S01]  /*bb50*/  @P2 FMUL.FTZ R10, R9, 0.69314718246459960938 ;  /* 0x3f317218090a2820 */ /* 0x001fe20000410000 */
[----:B------:R-:W-:-:S03]  /*bb60*/  @!P1 VIADD R9, R12, 0x30860 ;  /* 0x000308600c099836 */ /* 0x000fc60000000000 */
[----:B------:R-:W-:Y:S02]  /*bb70*/  @P2 FFMA.FTZ R0, R13, R3, R10 ;  /* 0x000000030d002223 */ /* 0x000fe4000001000a */
[----:B------:R-:W-:Y:S01]  /*bb80*/  @!P1 PRMT R9, RZ, 0x654, R9 ;  /* 0x00000654ff099816 */ /* 0x000fe20000000009 */
[----:B-1----:R-:W-:-:S04]  /*bb90*/  @P0 FMUL.FTZ R7, R7, 0.69314718246459960938 ;  /* 0x3f31721807070820 */ /* 0x002fc80000410000 */
[----:B------:R-:W-:Y:S01]  /*bba0*/  @P0 FFMA.FTZ R2, R8, R5, R7 ;  /* 0x0000000508020223 */ /* 0x000fe20000010007 */
[----:B------:R-:W-:Y:S01]  /*bbb0*/  PLOP3.LUT P0, PT, PT, PT, PT, 0x8, 0x0 ;  /* 0x000000000000781c */ /* 0x000fe20003f0e170 */
        /* <DEDUP_REMOVED lines=19> */
[----:B------:R0:W-:Y:S01]  /*bcf0*/  @!P1 SYNCS.ARRIVE.TRANS64.RED.A1T0 RZ, [R9+URZ], RZ ;  /* 0x000000ff09ff99a7 */ /* 0x0001e2000810043f */
[----:B--2---:R-:W-:Y:S01]  /*bd00*/  FMUL.FTZ R3, R83, R4 ;  /* 0x0000000453037220 */ /* 0x004fe20000410000 */
        /* <DEDUP_REMOVED lines=127> */
.L_x_1090:
[----:B------:R-:W0:Y:S01]  /*c500*/  S2R R4, SR_CgaCtaId ;  /* 0x0000000000047919 */ /* 0x000e220000008800 */
[----:B------:R-:W-:Y:S01]  /*c510*/  MOV R19, 0x400 ;  /* 0x0000040000137802 */ /* 0x000fe20000000f00 */
[----:B------:R-:W-:Y:S01]  /*c520*/  BSSY B0, `(.L_x_1161) ;  /* 0x00002ae000007945 */ /* 0x000fe20003800000 */
[----:B------:R-:W-:Y:S02]  /*c530*/  BAR.SYNC.DEFER_BLOCKING 0x5, 0x120 ;  /* 0x0144800000007b1d */ /* 0x000fe40000010000 */
[----:B0-----:R-:W-:-:S05]  /*c540*/  LEA R19, R4, R19, 0x18 ;  /* 0x0000001304137211 */ /* 0x001fca00078ec0ff */
[----:B------:R-:W0:Y:S02]  /*c550*/  LDS.128 R200, [R19+0x308d0] ;  /* 0x0308d00013c87984 */ /* 0x000e240000000c00 */
[----:B0-----:R-:W-:Y:S02]  /*c560*/  R2UR UR6, R202 ;  /* 0x00000000ca0672ca */ /* 0x001fe400000e0000 */
[----:B------:R-:W-:Y:S01]  /*c570*/  R2UR UR5, R203 ;  /* 0x00000000cb0572ca */ /* 0x000fe200000e0000 */
[----:B------:R-:W-:Y:S06]  /*c580*/  BAR.ARV 0x4, 0x120 ;  /* 0x0104800000007b1d */ /* 0x000fec0000002000 */
[----:B------:R-:W-:Y:S08]  /*c590*/  @P0 BRA `(.L_x_1162) ;  /* 0x0000001c00800947 */ /* 0x000ff00003800000 */
[----:B------:R-:W0:Y:S01]  /*c5a0*/  S2R R10, SR_SWINHI ;  /* 0x00000000000a7919 */ /* 0x000e220000002f00 */
[----:B------:R-:W-:Y:S01]  /*c5b0*/  F2FP.BF16.F32.PACK_AB R24, R25, R24 ;  /* 0x000000181918723e */ /* 0x000fe200000010ff */
[----:B------:R-:W-:Y:S01]  /*c5c0*/  ULDC.64 UR8, c[0x0][0xbd8] ;  /* 0x0002f60000087ab9 */ /* 0x000fe20000000a00 */
[----:B------:R-:W-:Y:S01]  /*c5d0*/  F2FP.BF16.F32.PACK_AB R25, R8, R26 ;  /* 0x0000001a0819723e */ /* 0x000fe200000010ff */
[----:B------:R-:W-:Y:S01]  /*c5e0*/  UISETP.NE.U32.AND UP0, UPT, UR8, URZ, UPT ;  /* 0x0000003f0800728c */ /* 0x000fe2000bf05070 */
[----:B------:R-:W-:Y:S02]  /*c5f0*/  F2FP.BF16.F32.PACK_AB R32, R33, R32 ;  /* 0x000000202120723e */ /* 0x000fe400000010ff */
[----:B------:R-:W-:Y:S01]  /*c600*/  F2FP.BF16.F32.PACK_AB R26, R29, R28 ;  /* 0x0000001c1d1a723e */ /* 0x000fe200000010ff */
[----:B------:R-:W-:Y:S01]  /*c610*/  UISETP.NE.AND.EX UP0, UPT, UR9, URZ, UPT, UP0 ;  /* 0x0000003f0900728c */ /* 0x000fe2000bf05300 */
[----:B------:R-:W-:Y:S02]  /*c620*/  F2FP.BF16.F32.PACK_AB R27, R6, R27 ;  /* 0x0000001b061b723e */ /* 0x000fe400000010ff */
[----:B------:R-:W-:Y:S01]  /*c630*/  F2FP.BF16.F32.PACK_AB R33, R163, R34 ;  /* 0x00000022a321723e */ /* 0x000fe200000010ff */
[----:B------:R-:W-:Y:S01]  /*c640*/  ULDC.64 UR8, c[0x0][0xbd8] ;  /* 0x0002f60000087ab9 */ /* 0x000fe20000000a00 */
[----:B------:R-:W-:-:S02]  /*c650*/  F2FP.BF16.F32.PACK_AB R40, R41, R40 ;  /* 0x000000282928723e */ /* 0x000fc400000010ff */
[----:B------:R-:W-:Y:S02]  /*c660*/  F2FP.BF16.F32.PACK_AB R34, R37, R36 ;  /* 0x000000242522723e */ /* 0x000fe400000010ff */
[----:B------:R-:W-:Y:S02]  /*c670*/  F2FP.BF16.F32.PACK_AB R35, R162, R35 ;  /* 0x00000023a223723e */ /* 0x000fe400000010ff */
[----:B------:R-:W-:Y:S02]  /*c680*/  F2FP.BF16.F32.PACK_AB R41, R161, R42 ;  /* 0x0000002aa129723e */ /* 0x000fe400000010ff */
[----:B------:R-:W-:Y:S02]  /*c690*/  F2FP.BF16.F32.PACK_AB R48, R49, R48 ;  /* 0x000000303130723e */ /* 0x000fe400000010ff */
[----:B------:R-:W-:Y:S02]  /*c6a0*/  R2UR UR4, R208 ;  /* 0x00000000d00472ca */ /* 0x000fe400000e0000 */
[----:B------:R-:W-:-:S02]  /*c6b0*/  F2FP.BF16.F32.PACK_AB R42, R45, R44 ;  /* 0x0000002c2d2a723e */ /* 0x000fc400000010ff */
[----:B------:R-:W-:Y:S02]  /*c6c0*/  F2FP.BF16.F32.PACK_AB R43, R160, R43 ;  /* 0x0000002ba02b723e */ /* 0x000fe400000010ff */
[----:B------:R-:W-:Y:S02]  /*c6d0*/  F2FP.BF16.F32.PACK_AB R49, R159, R50 ;  /* 0x000000329f31723e */ /* 0x000fe400000010ff */
[----:B------:R-:W-:Y:S02]  /*c6e0*/  F2FP.BF16.F32.PACK_AB R56, R57, R56 ;  /* 0x000000383938723e */ /* 0x000fe400000010ff */
[----:B------:R-:W-:Y:S02]  /*c6f0*/  MOV R4, R19 ;  /* 0x0000001300047202 */ /* 0x000fe40000000f00 */
[----:B0-----:R-:W-:Y:S02]  /*c700*/  MOV R5, R10 ;  /* 0x0000000a00057202 */ /* 0x001fe40000000f00 */
[----:B------:R-:W-:Y:S01]  /*c710*/  F2FP.BF16.F32.PACK_AB R50, R53, R52 ;  /* 0x000000343532723e */ /* 0x000fe200000010ff */
[----:B------:R-:W-:Y:S01]  /*c720*/  UIMAD.WIDE UR8, UR4, 0x4, UR8 ;  /* 0x00000004040878a5 */ /* 0x000fe2000f8e0208 */
[----:B------:R-:W-:Y:S01]  /*c730*/  F2FP.BF16.F32.PACK_AB R51, R158, R51 ;  /* 0x000000339e33723e */ /* 0x000fe200000010ff */
[----:B------:R-:W-:Y:S01]  /*c740*/  IMAD.WIDE R98, R213, 0x2, R4 ;  /* 0x00000002d5627825 */ /* 0x000fe200078e0204 */
[----:B------:R-:W-:-:S02]  /*c750*/  F2FP.BF16.F32.PACK_AB R57, R157, R58 ;  /* 0x0000003a9d39723e */ /* 0x000fc400000010ff */
[----:B------:R-:W-:Y:S02]  /*c760*/  F2FP.BF16.F32.PACK_AB R64, R65, R64 ;  /* 0x000000404140723e */ /* 0x000fe400000010ff */
[C---:B------:R-:W-:Y:S02]  /*c770*/  IADD3 R177, P5, R98.reuse, 0x4040, RZ ;  /* 0x0000404062b17810 */ /* 0x040fe40007fbe0ff */
[C---:B------:R-:W-:Y:S02]  /*c780*/  IADD3 R167, P1, R98.reuse, 0x20, RZ ;  /* 0x0000002062a77810 */ /* 0x040fe40007f3e0ff */
[C---:B------:R-:W-:Y:S01]  /*c790*/  IADD3 R169, P0, R98.reuse, 0x40, RZ ;  /* 0x0000004062a97810 */ /* 0x040fe20007f1e0ff */
[--C-:B------:R-:W-:Y:S01]  /*c7a0*/  IMAD.X R31, RZ, RZ, R99.reuse, P5 ;  /* 0x000000ffff1f7224 */ /* 0x100fe200028e0663 */
[----:B------:R-:W-:Y:S01]  /*c7b0*/  LOP3.LUT R22, R177, 0x380, RZ, 0xc0, !PT ;  /* 0x00000380b1167812 */ /* 0x000fe200078ec0ff */
[--C-:B------:R-:W-:Y:S01]  /*c7c0*/  IMAD.X R11, RZ, RZ, R99.reuse, P1 ;  /* 0x000000ffff0b7224 */ /* 0x100fe200008e0663 */
[C---:B------:R-:W-:Y:S01]  /*c7d0*/  IADD3 R171, P4, R98.reuse, 0x60, RZ ;  /* 0x0000006062ab7810 */ /* 0x040fe20007f9e0ff */
[----:B------:R-:W-:Y:S01]  /*c7e0*/  IMAD.X R13, RZ, RZ, R99, P0 ;  /* 0x000000ffff0d7224 */ /* 0x000fe200000e0663 */
[----:B------:R-:W-:-:S02]  /*c7f0*/  LOP3.LUT R7, R98, 0x380, RZ, 0xc0, !PT ;  /* 0x0000038062077812 */ /* 0x000fc400078ec0ff */
[----:B------:R-:W-:Y:S01]  /*c800*/  IADD3 R173, P3, R98, 0x4000, RZ ;  /* 0x0000400062ad7810 */ /* 0x000fe20007f7e0ff */
[--C-:B------:R-:W-:Y:S01]  /*c810*/  IMAD.X R15, RZ, RZ, R99.reuse, P4 ;  /* 0x000000ffff0f7224 */ /* 0x100fe200020e0663 */
[----:B------:R-:W-:Y:S02]  /*c820*/  SHF.R.U64 R22, R22, 0x3, RZ ;  /* 0x0000000316167819 */ /* 0x000fe400000012ff */
[C---:B------:R-:W-:Y:S01]  /*c830*/  IADD3 R175, P6, R98.reuse, 0x4020, RZ ;  /* 0x0000402062af7810 */ /* 0x040fe20007fde0ff */
[--C-:B------:R-:W-:Y:S01]  /*c840*/  IMAD.X R17, RZ, RZ, R99.reuse, P3 ;  /* 0x000000ffff117224 */ /* 0x100fe200018e0663 */
[C---:B------:R-:W-:Y:S02]  /*c850*/  IADD3 R179, P2, R98.reuse, 0x4060, RZ ;  /* 0x0000406062b37810 */ /* 0x040fe40007f5e0ff */
[C---:B------:R-:W-:Y:S01]  /*c860*/  IADD3 R181, P1, R98.reuse, 0x8000, RZ ;  /* 0x0000800062b57810 */ /* 0x040fe20007f3e0ff */
[--C-:B------:R-:W-:Y:S01]  /*c870*/  IMAD.X R21, RZ, RZ, R99.reuse, P6 ;  /* 0x000000ffff157224 */ /* 0x100fe200030e0663 */
[----:B------:R-:W-:Y:S01]  /*c880*/  IADD3 R183, P0, R98, 0x8020, RZ ;  /* 0x0000802062b77810 */ /* 0x000fe20007f1e0ff */
[--C-:B------:R-:W-:Y:S01]  /*c890*/  IMAD.X R39, RZ, RZ, R99.reuse, P2 ;  /* 0x000000ffff277224 */ /* 0x100fe200010e0663 */
[----:B------:R-:W-:Y:S01]  /*c8a0*/  LOP3.LUT R10, R167, 0x380, RZ, 0xc0, !PT ;  /* 0x00000380a70a7812 */ /* 0x000fe200078ec0ff */
[--C-:B------:R-:W-:Y:S01]  /*c8b0*/  IMAD.X R47, RZ, RZ, R99.reuse, P1 ;  /* 0x000000ffff2f7224 */ /* 0x100fe200008e0663 */
[----:B------:R-:W-:Y:S01]  /*c8c0*/  LOP3.LUT R12, R169, 0x380, RZ, 0xc0, !PT ;  /* 0x00000380a90c7812 */ /* 0x000fe200078ec0ff */
[----:B------:R-:W-:Y:S01]  /*c8d0*/  IMAD.X R55, RZ, RZ, R99, P0 ;  /* 0x000000ffff377224 */ /* 0x000fe200000e0663 */
[----:B------:R-:W-:-:S02]  /*c8e0*/  LOP3.LUT R14, R171, 0x380, RZ, 0xc0, !PT ;  /* 0x00000380ab0e7812 */ /* 0x000fc400078ec0ff */
[----:B------:R-:W-:Y:S02]  /*c8f0*/  SHF.R.U64 R7, R7, 0x3, RZ ;  /* 0x0000000307077819 */ /* 0x000fe400000012ff */
[----:B------:R-:W-:Y:S02]  /*c900*/  LOP3.LUT R16, R173, 0x380, RZ, 0xc0, !PT ;  /* 0x00000380ad107812 */ /* 0x000fe400078ec0ff */
[----:B------:R-:W-:Y:S02]  /*c910*/  LOP3.LUT R30, R22, R177, RZ, 0x3c, !PT ;  /* 0x000000b1161e7212 */ /* 0x000fe400078e3cff */
[----:B------:R-:W-:Y:S02]  /*c920*/  SHF.R.U64 R10, R10, 0x3, RZ ;  /* 0x000000030a0a7819 */ /* 0x000fe400000012ff */
[----:B------:R-:W-:Y:S02]  /*c930*/  LOP3.LUT R20, R175, 0x380, RZ, 0xc0, !PT ;  /* 0x00000380af147812 */ /* 0x000fe400078ec0ff */
[----:B------:R-:W-:-:S02]  /*c940*/  LOP3.LUT R22, R183, 0x380, RZ, 0xc0, !PT ;  /* 0x00000380b7167812 */ /* 0x000fc400078ec0ff */
[----:B------:R-:W-:Y:S02]  /*c950*/  IADD3 R185, P4, R98, 0x8040, RZ ;  /* 0x0000804062b97810 */ /* 0x000fe40007f9e0ff */
[----:B------:R-:W-:Y:S02]  /*c960*/  SHF.R.U64 R12, R12, 0x3, RZ ;  /* 0x000000030c0c7819 */ /* 0x000fe400000012ff */
[C---:B------:R-:W-:Y:S01]  /*c970*/  IADD3 R187, P3, R98.reuse, 0x8060, RZ ;  /* 0x0000806062bb7810 */ /* 0x040fe20007f7e0ff */
[--C-:B------:R-:W-:Y:S01]  /*c980*/  IMAD.X R63, RZ, RZ, R99.reuse, P4 ;  /* 0x000000ffff3f7224 */ /* 0x100fe200020e0663 */
[C---:B------:R-:W-:Y:S02]  /*c990*/  IADD3 R189, P6, R98.reuse, 0xc000, RZ ;  /* 0x0000c00062bd7810 */ /* 0x040fe40007fde0ff */
[C---:B------:R-:W-:Y:S01]  /*c9a0*/  IADD3 R191, P5, R98.reuse, 0xc020, RZ ;  /* 0x0000c02062bf7810 */ /* 0x040fe20007fbe0ff */
[--C-:B------:R-:W-:Y:S01]  /*c9b0*/  IMAD.X R71, RZ, RZ, R99.reuse, P3 ;  /* 0x000000ffff477224 */ /* 0x100fe200018e0663 */
[C---:B------:R-:W-:Y:S01]  /*c9c0*/  IADD3 R193, P2, R98.reuse, 0xc040, RZ ;  /* 0x0000c04062c17810 */ /* 0x040fe20007f5e0ff */
[--C-:B------:R-:W-:Y:S01]  /*c9d0*/  IMAD.X R79, RZ, RZ, R99.reuse, P6 ;  /* 0x000000ffff4f7224 */ /* 0x100fe200030e0663 */
[----:B------:R-:W-:Y:S01]  /*c9e0*/  IADD3 R195, P1, R98, 0xc060, RZ ;  /* 0x0000c06062c37810 */ /* 0x000fe20007f3e0ff */
[----:B------:R-:W-:Y:S01]  /*c9f0*/  IMAD.X R95, RZ, RZ, R99, P5 ;  /* 0x000000ffff5f7224 */ /* 0x000fe200028e0663 */
[----:B------:R-:W-:-:S02]  /*ca00*/  SHF.R.U64 R14, R14, 0x3, RZ ;  /* 0x000000030e0e7819 */ /* 0x000fc400000012ff */
[----:B------:R-:W-:Y:S01]  /*ca10*/  LOP3.LUT R38, R179, 0x380, RZ, 0xc0, !PT ;  /* 0x00000380b3267812 */ /* 0x000fe200078ec0ff */
[--C-:B------:R-:W-:Y:S01]  /*ca20*/  IMAD.X R9, RZ, RZ, R99.reuse, P1 ;  /* 0x000000ffff097224 */ /* 0x100fe200008e0663 */
[----:B------:R-:W-:Y:S01]  /*ca30*/  LOP3.LUT R98, R7, R98, RZ, 0x3c, !PT ;  /* 0x0000006207627212 */ /* 0x000fe200078e3cff */
[----:B------:R-:W-:Y:S01]  /*ca40*/  IMAD.X R7, RZ, RZ, R99, P2 ;  /* 0x000000ffff077224 */ /* 0x000fe200010e0663 */
[----:B------:R-:W-:Y:S02]  /*ca50*/  SHF.R.U64 R16, R16, 0x3, RZ ;  /* 0x0000000310107819 */ /* 0x000fe400000012ff */
[----:B------:R-:W-:Y:S02]  /*ca60*/  LOP3.LUT R46, R181, 0x380, RZ, 0xc0, !PT ;  /* 0x00000380b52e7812 */ /* 0x000fe400078ec0ff */
[----:B------:R-:W-:Y:S02]  /*ca70*/  LOP3.LUT R10, R10, R167, RZ, 0x3c, !PT ;  /* 0x000000a70a0a7212 */ /* 0x000fe400078e3cff */
[----:B------:R-:W-:-:S02]  /*ca80*/  SHF.R.U64 R20, R20, 0x3, RZ ;  /* 0x0000000314147819 */ /* 0x000fc400000012ff */
[----:B------:R-:W-:Y:S02]  /*ca90*/  SHF.R.U64 R22, R22, 0x3, RZ ;  /* 0x0000000316167819 */ /* 0x000fe400000012ff */
[----:B------:R-:W-:Y:S02]  /*caa0*/  LOP3.LUT R12, R12, R169, RZ, 0x3c, !PT ;  /* 0x000000a90c0c7212 */ /* 0x000fe400078e3cff */
[----:B------:R-:W-:Y:S02]  /*cab0*/  LOP3.LUT R62, R185, 0x380, RZ, 0xc0, !PT ;  /* 0x00000380b93e7812 */ /* 0x000fe400078ec0ff */
[----:B------:R-:W-:Y:S02]  /*cac0*/  LOP3.LUT R14, R14, R171, RZ, 0x3c, !PT ;  /* 0x000000ab0e0e7212 */ /* 0x000fe400078e3cff */
[----:B------:R-:W-:Y:S02]  /*cad0*/  SHF.R.U64 R38, R38, 0x3, RZ ;  /* 0x0000000326267819 */ /* 0x000fe400000012ff */
[----:B------:R-:W-:-:S02]  /*cae0*/  LOP3.LUT R70, R187, 0x380, RZ, 0xc0, !PT ;  /* 0x00000380bb467812 */ /* 0x000fc400078ec0ff */
[----:B------:R-:W-:Y:S02]  /*caf0*/  LOP3.LUT R16, R16, R173, RZ, 0x3c, !PT ;  /* 0x000000ad10107212 */ /* 0x000fe400078e3cff */
[----:B------:R-:W-:Y:S02]  /*cb00*/  SHF.R.U64 R46, R46, 0x3, RZ ;  /* 0x000000032e2e7819 */ /* 0x000fe400000012ff */
[----:B------:R-:W-:Y:S02]  /*cb10*/  LOP3.LUT R78, R189, 0x380, RZ, 0xc0, !PT ;  /* 0x00000380bd4e7812 */ /* 0x000fe400078ec0ff */
[----:B------:R-:W-:Y:S01]  /*cb20*/  MOV R98, R98 ;  /* 0x0000006200627202 */ /* 0x000fe20000000f00 */
[----:B------:R-:W-:Y:S01]  /*cb30*/  BAR.SYNC.DEFER_BLOCKING 0x1, 0x100 ;  /* 0x0044000000007b1d */ /* 0x000fe20000010000 */
[----:B------:R-:W-:Y:S02]  /*cb40*/  LOP3.LUT R20, R20, R175, RZ, 0x3c, !PT ;  /* 0x000000af14147212 */ /* 0x000fe400078e3cff */
[----:B------:R-:W-:-:S02]  /*cb50*/  LOP3.LUT R54, R22, R183, RZ, 0x3c, !PT ;  /* 0x000000b716367212 */ /* 0x000fc400078e3cff */
[----:B------:R-:W-:Y:S02]  /*cb60*/  LOP3.LUT R8, R191, 0x380, RZ, 0xc0, !PT ;  /* 0x00000380bf087812 */ /* 0x000fe400078ec0ff */
[----:B------:R-:W-:Y:S02]  /*cb70*/  MOV R11, R10 ;  /* 0x0000000a000b7202 */ /* 0x000fe40000000f00 */
[----:B------:R-:W-:Y:S02]  /*cb80*/  SHF.R.U64 R62, R62, 0x3, RZ ;  /* 0x000000033e3e7819 */ /* 0x000fe400000012ff */
[----:B------:R-:W-:Y:S02]  /*cb90*/  LOP3.LUT R22, R193, 0x380, RZ, 0xc0, !PT ;  /* 0x00000380c1167812 */ /* 0x000fe400078ec0ff */
[----:B------:R-:W-:Y:S02]  /*cba0*/  MOV R12, R12 ;  /* 0x0000000c000c7202 */ /* 0x000fe40000000f00 */
[----:B------:R-:W-:-:S02]  /*cbb0*/  LOP3.LUT R38, R38, R179, RZ, 0x3c, !PT ;  /* 0x000000b326267212 */ /* 0x000fc400078e3cff */
[----:B------:R-:W-:Y:S02]  /*cbc0*/  SHF.R.U64 R70, R70, 0x3, RZ ;  /* 0x0000000346467819 */ /* 0x000fe400000012ff */
[----:B------:R-:W-:Y:S02]  /*cbd0*/  LOP3.LUT R94, R195, 0x380, RZ, 0xc0, !PT ;  /* 0x00000380c35e7812 */ /* 0x000fe400078ec0ff */
[----:B------:R-:W-:Y:S02]  /*cbe0*/  MOV R14, R14 ;  /* 0x0000000e000e7202 */ /* 0x000fe40000000f00 */
[----:B------:R-:W-:Y:S01]  /*cbf0*/  LOP3.LUT R46, R46, R181, RZ, 0x3c, !PT ;  /* 0x000000b52e2e7212 */ /* 0x000fe200078e3cff */
[----:B------:R0:W-:Y:S01]  /*cc00*/  STSM.16.M88.4 [R98], R24 ;  /* 0x0000001862007844 */ /* 0x0001e20000000200 */
[----:B------:R-:W-:Y:S02]  /*cc10*/  SHF.R.U64 R78, R78, 0x3, RZ ;  /* 0x000000034e4e7819 */ /* 0x000fe400000012ff */
        /* <DEDUP_REMOVED lines=8> */
[----:B------:R-:W-:Y:S02]  /*cca0*/  SHF.R.U64 R8, R8, 0x3, RZ ;  /* 0x0000000308087819 */ /* 0x000fe400000012ff */
[----:B------:R-:W-:Y:S01]  /*ccb0*/  MOV R20, R20 ;  /* 0x0000001400147202 */ /* 0x000fe20000000f00 */
[----:B------:R-:W-:Y:S01]  /*ccc0*/  STSM.16.M88.4 [R16], R56 ;  /* 0x0000003810007844 */ /* 0x000fe20000000200 */
[----:B------:R-:W-:-:S02]  /*ccd0*/  F2FP.BF16.F32.PACK_AB R66, R69, R68 ;  /* 0x000000444542723e */ /* 0x000fc400000010ff */
        /* <DEDUP_REMOVED lines=10> */
[----:B------:R-:W-:Y:S01]  /*cd80*/  LOP3.LUT R70, R70, R187, RZ, 0x3c, !PT ;  /* 0x000000bb46467212 */ /* 0x000fe200078e3cff */
[----:B------:R-:W-:Y:S01]  /*cd90*/  STSM.16.M88.4 [R30], R72 ;  /* 0x000000481e007844 */ /* 0x000fe20000000200 */
[----:B------:R-:W-:Y:S02]  /*cda0*/  SHF.R.U64 R28, R94, 0x3, RZ ;  /* 0x000000035e1c7819 */ /* 0x000fe400000012ff */
[----:B------:R-:W-:-:S02]  /*cdb0*/  MOV R38, R38 ;  /* 0x0000002600267202 */ /* 0x000fc40000000f00 */
[----:B------:R-:W-:Y:S02]  /*cdc0*/  F2FP.BF16.F32.PACK_AB R82, R85, R84 ;  /* 0x000000545552723e */ /* 0x000fe400000010ff */
[----:B------:R-:W-:Y:S02]  /*cdd0*/  F2FP.BF16.F32.PACK_AB R83, R83, R86 ;  /* 0x000000565353723e */ /* 0x000fe400000010ff */
[----:B------:R-:W-:Y:S02]  /*cde0*/  LOP3.LUT R78, R78, R189, RZ, 0x3c, !PT ;  /* 0x000000bd4e4e7212 */ /* 0x000fe400078e3cff */
[----:B------:R-:W-:Y:S01]  /*cdf0*/  MOV R46, R46 ;  /* 0x0000002e002e7202 */ /* 0x000fe20000000f00 */
[----:B------:R-:W-:Y:S01]  /*ce00*/  STSM.16.M88.4 [R38], R80 ;  /* 0x0000005026007844 */ /* 0x000fe20000000200 */
[----:B------:R-:W-:Y:S02]  /*ce10*/  F2FP.BF16.F32.PACK_AB R84, R89, R88 ;  /* 0x000000585954723e */ /* 0x000fe400000010ff */
[----:B------:R-:W-:-:S02]  /*ce20*/  F2FP.BF16.F32.PACK_AB R85, R91, R90 ;  /* 0x0000005a5b55723e */ /* 0x000fc400000010ff */
[----:B------:R-:W-:Y:S02]  /*ce30*/  F2FP.BF16.F32.PACK_AB R86, R93, R92 ;  /* 0x0000005c5d56723e */ /* 0x000fe400000010ff */
[----:B------:R-:W-:Y:S02]  /*ce40*/  F2FP.BF16.F32.PACK_AB R87, R164, R87 ;  /* 0x00000057a457723e */ /* 0x000fe400000010ff */
[----:B------:R-:W-:Y:S02]  /*ce50*/  F2FP.BF16.F32.PACK_AB R96, R97, R96 ;  /* 0x000000606160723e */ /* 0x000fe400000010ff */
[----:B------:R-:W-:Y:S01]  /*ce60*/  F2FP.BF16.F32.PACK_AB R104, R105, R104 ;  /* 0x000000686968723e */ /* 0x000fe200000010ff */
[----:B------:R-:W-:Y:S01]  /*ce70*/  STSM.16.M88.4 [R46], R84 ;  /* 0x000000542e007844 */ /* 0x000fe20000000200 */
[----:B------:R-:W-:Y:S02]  /*ce80*/  LOP3.LUT R94, R8, R191, RZ, 0x3c, !PT ;  /* 0x000000bf085e7212 */ /* 0x000fe400078e3cff */
[----:B------:R-:W-:-:S02]  /*ce90*/  MOV R54, R54 ;  /* 0x0000003600367202 */ /* 0x000fc40000000f00 */
[----:B------:R-:W-:Y:S02]  /*cea0*/  F2FP.BF16.F32.PACK_AB R97, R166, R165 ;  /* 0x000000a5a661723e */ /* 0x000fe400000010ff */
[----:B0-----:R-:W-:Y:S02]  /*ceb0*/  F2FP.BF16.F32.PACK_AB R98, R101, R100 ;  /* 0x000000646562723e */ /* 0x001fe400000010ff */
[----:B------:R-:W-:Y:S02]  /*cec0*/  F2FP.BF16.F32.PACK_AB R99, R103, R102 ;  /* 0x000000666763723e */ /* 0x000fe400000010ff */
[----:B------:R-:W-:Y:S02]  /*ced0*/  F2FP.BF16.F32.PACK_AB R105, R107, R106 ;  /* 0x0000006a6b69723e */ /* 0x000fe400000010ff */
[----:B------:R-:W-:Y:S01]  /*cee0*/  F2FP.BF16.F32.PACK_AB R112, R113, R112 ;  /* 0x000000707170723e */ /* 0x000fe200000010ff */
[----:B------:R-:W-:Y:S01]  /*cef0*/  STSM.16.M88.4 [R54], R96 ;  /* 0x0000006036007844 */ /* 0x000fe20000000200 */
[----:B------:R-:W-:-:S02]  /*cf00*/  LOP3.LUT R6, R22, R193, RZ, 0x3c, !PT ;  /* 0x000000c116067212 */ /* 0x000fc400078e3cff */
[----:B------:R-:W-:Y:S02]  /*cf10*/  MOV R62, R62 ;  /* 0x0000003e003e7202 */ /* 0x000fe40000000f00 */
[----:B------:R-:W-:Y:S02]  /*cf20*/  F2FP.BF16.F32.PACK_AB R106, R109, R108 ;  /* 0x0000006c6d6a723e */ /* 0x000fe400000010ff */
        /* <DEDUP_REMOVED lines=23> */
[----:B------:R-:W-:Y:S01]  /*d0a0*/  MOV R10, R6 ;  /* 0x00000006000a7202 */ /* 0x000fe20000000f00 */
[----:B------:R-:W-:Y:S01]  /*d0b0*/  IMAD.U32 R6, RZ, RZ, UR8 ;  /* 0x00000008ff067e24 */ /* 0x000fe2000f8e00ff */
[----:B------:R-:W-:Y:S01]  /*d0c0*/  F2FP.BF16.F32.PACK_AB R138, R141, R140 ;  /* 0x0000008c8d8a723e */ /* 0x000fe200000010ff */
[----:B------:R-:W-:Y:S01]  /*d0d0*/  IMAD.U32 R7, RZ, RZ, UR9 ;  /* 0x00000009ff077e24 */ /* 0x000fe2000f8e00ff */
[----:B------:R-:W-:Y:S01]  /*d0e0*/  F2FP.BF16.F32.PACK_AB R139, R143, R142 ;  /* 0x0000008e8f8b723e */ /* 0x000fe200000010ff */
[----:B------:R-:W-:Y:S01]  /*d0f0*/  ULDC.64 UR8, c[0x0][0xbe0] ;  /* 0x0002f80000087ab9 */ /* 0x000fe20000000a00 */
[----:B------:R-:W-:-:S02]  /*d100*/  F2FP.BF16.F32.PACK_AB R145, R147, R146 ;  /* 0x000000929391723e */ /* 0x000fc400000010ff */
[----:B------:R-:W-:Y:S01]  /*d110*/  MOV R8, R8 ;  /* 0x0000000800087202 */ /* 0x000fe20000000f00 */
[----:B------:R-:W-:Y:S01]  /*d120*/  STSM.16.M88.4 [R10], R136 ;  /* 0x000000880a007844 */ /* 0x000fe20000000200 */
[----:B------:R-:W-:Y:S02]  /*d130*/  F2FP.BF16.F32.PACK_AB R146, R149, R148 ;  /* 0x000000949592723e */ /* 0x000fe400000010ff */
[----:B------:R-:W-:Y:S01]  /*d140*/  F2FP.BF16.F32.PACK_AB R147, R151, R150 ;  /* 0x000000969793723e */ /* 0x000fe200000010ff */
[----:B------:R-:W-:Y:S01]  /*d150*/  UISETP.NE.U32.AND UP1, UPT, UR8, URZ, UPT ;  /* 0x0000003f0800728c */ /* 0x000fe2000bf25070 */
[----:B------:R-:W-:-:S03]  /*d160*/  PLOP3.LUT P1, PT, PT, PT, UP0, 0x80, 0x0 ;  /* 0x000000000000781c */ /* 0x000fc60003f2f008 */
[----:B------:R0:W-:Y:S01]  /*d170*/  STSM.16.M88.4 [R8], R144 ;  /* 0x0000009008007844 */ /* 0x0001e20000000200 */
[----:B------:R-:W-:Y:S01]  /*d180*/  BAR.SYNC.DEFER_BLOCKING 0x1, 0x100 ;  /* 0x0044000000007b1d */ /* 0x000fe20000010000 */
[----:B------:R-:W-:-:S07]  /*d190*/  UISETP.NE.AND.EX UP1, UPT, UR9, URZ, UPT, UP1 ;  /* 0x0000003f0900728c */ /* 0x000fce000bf25310 */
[----:B------:R-:W1:Y:S01]  /*d1a0*/  LDC R21, c[0x0][0xa88] ;  /* 0x0002a200ff157b82 */ /* 0x000e620000000800 */
[----:B------:R-:W-:Y:S01]  /*d1b0*/  PLOP3.LUT P2, PT, PT, PT, UP1, 0x80, 0x0 ;  /* 0x000000000000781c */ /* 0x000fe20003f4f018 */
[----:B------:R-:W-:Y:S02]  /*d1c0*/  IMAD R9, R204, 0x40, R23 ;  /* 0x00000040cc097824 */ /* 0x000fe400078e0217 */
[----:B------:R-:W-:Y:S02]  /*d1d0*/  @UP1 ULDC.64 UR8, c[0x0][0xbe0] ;  /* 0x0002f80000081ab9 */ /* 0x000fe40000000a00 */
[----:B------:R-:W-:Y:S01]  /*d1e0*/  @UP1 UIMAD.WIDE UR8, UR4, 0x4, UR8 ;  /* 0x00000004040818a5 */ /* 0x000fe2000f8e0208 */
[----:B------:R-:W-:-:S05]  /*d1f0*/  IMAD.WIDE R4, R9, 0x2, R4 ;  /* 0x0000000209047825 */ /* 0x000fca00078e0204 */
[----:B0-----:R-:W-:Y:S02]  /*d200*/  IMAD.U32 R8, RZ, RZ, UR8 ;  /* 0x00000008ff087e24 */ /* 0x001fe4000f8e00ff */
[----:B------:R-:W-:Y:S01]  /*d210*/  IMAD.U32 R9, RZ, RZ, UR9 ;  /* 0x00000009ff097e24 */ /* 0x000fe2000f8e00ff */
[----:B------:R-:W2:Y:S01]  /*d220*/  @P1 LDG.E R3, desc[UR60][R6.64] ;  /* 0x0000003c06031981 */ /* 0x000ea2000c1e1900 */
[----:B------:R-:W-:Y:S01]  /*d230*/  UMOV UR4, URZ ;  /* 0x0000003f00047c82 */ /* 0x000fe20008000000 */
[----:B------:R-:W-:Y:S02]  /*d240*/  IADD3 R13, P0, R4, 0x1000, RZ ;  /* 0x00001000040d7810 */ /* 0x000fe40007f1e0ff */
[----:B-1----:R0:W5:Y:S01]  /*d250*/  @P2 LDG.E R21, desc[UR60][R8.64] ;  /* 0x0000003c08152981 */ /* 0x002162000c1e1900 */
[----:B--2---:R-:W-:Y:S01]  /*d260*/  @P1 R2UR UR4, R3 ;  /* 0x00000000030412ca */ /* 0x004fe200000e0000 */
[----:B0-----:R-:W-:-:S14]  /*d270*/  @P2 BRA `(.L_x_1163) ;  /* 0x0000000000102947 */ /* 0x001fdc0003800000 */
[----:B------:R-:W-:Y:S05]  /*d280*/  @!P1 BRA `(.L_x_1163) ;  /* 0x00000000000c9947 */ /* 0x000fea0003800000 */
[----:B------:R-:W2:Y:S04]  /*d290*/  LDG.E R8, desc[UR60][R6.64] ;  /* 0x0000003c06087981 */ /* 0x000ea8000c1e1900 */
[----:B-----5:R-:W2:Y:S02]  /*d2a0*/  LDG.E R21, desc[UR60][R6.64+0x4] ;  /* 0x0000043c06157981 */ /* 0x020ea4000c1e1900 */
[----:B--2---:R-:W-:-:S07]  /*d2b0*/  IMAD.IADD R21, R21, 0x1, -R8 ;  /* 0x0000000115157824 */ /* 0x004fce00078e0a08 */
.L_x_1163:
[----:B------:R-:W-:Y:S01]  /*d2c0*/  R2UR UR17, R207 ;  /* 0x00000000cf1172ca */ /* 0x000fe200000e0000 */
[----:B------:R-:W-:Y:S01]  /*d2d0*/  ULDC.64 UR12, c[0x0][0xb70] ;  /* 0x0002dc00000c7ab9 */ /* 0x000fe20000000a00 */
[----:B------:R-:W-:Y:S01]  /*d2e0*/  R2UR UR15, R208 ;  /* 0x00000000d00f72ca */ /* 0x000fe200000e0000 */
[----:B------:R-:W-:Y:S01]  /*d2f0*/  USHF.R.S32.HI UR11, URZ, 0x1f, UR4 ;  /* 0x0000001f3f0b7899 */ /* 0x000fe20008011404 */
[----:B------:R-:W-:Y:S01]  /*d300*/  IADD3 R7, P2, R4, 0x3000, RZ ;  /* 0x0000300004077810 */ /* 0x000fe20007f5e0ff */
[----:B------:R-:W-:Y:S01]  /*d310*/  UMOV UR10, UR4 ;  /* 0x00000004000a7c82 */ /* 0x000fe20008000000 */
[----:B------:R-:W-:Y:S01]  /*d320*/  IMAD R14, R206, 0x80, R211 ;  /* 0x00000080ce0e7824 */ /* 0x000fe200078e02d3 */
[----:B------:R-:W-:Y:S02]  /*d330*/  LOP3.LUT R12, R13, 0x380, RZ, 0xc0, !PT ;  /* 0x000003800d0c7812 */ /* 0x000fe400078ec0ff */
[----:B------:R-:W-:Y:S02]  /*d340*/  LOP3.LUT R6, R7, 0x380, RZ, 0xc0, !PT ;  /* 0x0000038007067812 */ /* 0x000fe400078ec0ff */
[----:B------:R-:W-:-:S02]  /*d350*/  IADD3 R9, P1, R4, 0x2000, RZ ;  /* 0x0000200004097810 */ /* 0x000fc40007f3e0ff */
[----:B------:R-:W-:Y:S01]  /*d360*/  USHF.R.S32.HI UR14, URZ, 0x1f, UR17 ;  /* 0x0000001f3f0e7899 */ /* 0x000fe20008011411 */
[----:B------:R-:W-:Y:S01]  /*d370*/  SHF.R.U64 R6, R6, 0x3, RZ ;  /* 0x0000000306067819 */ /* 0x000fe200000012ff */
[----:B------:R-:W-:Y:S01]  /*d380*/  UIMAD.WIDE.U32 UR8, UR17, UR12, UR10 ;  /* 0x0000000c110872a5 */ /* 0x000fe2000f8e000a */
[----:B------:R-:W-:Y:S01]  /*d390*/  SHF.R.S32.HI R3, RZ, 0x1f, R14 ;  /* 0x0000001fff037819 */ /* 0x000fe2000001140e */
[----:B------:R-:W-:Y:S01]  /*d3a0*/  UIMAD UR7, UR14, UR12, URZ ;  /* 0x0000000c0e0772a4 */ /* 0x000fe2000f8e023f */
[----:B------:R-:W-:Y:S02]  /*d3b0*/  LOP3.LUT R6, R6, R7, RZ, 0x3c, !PT ;  /* 0x0000000706067212 */ /* 0x000fe400078e3cff */
[----:B------:R-:W-:Y:S01]  /*d3c0*/  SHF.R.U64 R12, R12, 0x3, RZ ;  /* 0x000000030c0c7819 */ /* 0x000fe200000012ff */
[----:B------:R-:W-:Y:S01]  /*d3d0*/  UIMAD UR10, UR17, UR13, UR7 ;  /* 0x0000000d110a72a4 */ /* 0x000fe2000f8e0207 */
[----:B------:R-:W-:Y:S01]  /*d3e0*/  LOP3.LUT R8, R9, 0x380, RZ, 0xc0, !PT ;  /* 0x0000038009087812 */ /* 0x000fe200078ec0ff */
[----:B------:R-:W-:Y:S01]  /*d3f0*/  USHF.R.S32.HI UR7, URZ, 0x1f, UR15 ;  /* 0x0000001f3f077899 */ /* 0x000fe2000801140f */
[----:B------:R-:W-:Y:S01]  /*d400*/  LOP3.LUT R12, R12, R13, RZ, 0x3c, !PT ;  /* 0x0000000d0c0c7212 */ /* 0x000fe200078e3cff */
[----:B------:R-:W-:Y:S01]  /*d410*/  ULDC.64 UR12, c[0x0][0xb78] ;  /* 0x0002de00000c7ab9 */ /* 0x000fe20000000a00 */
[----:B------:R-:W-:Y:S01]  /*d420*/  USEL UR15, UR15, URZ, !UP0 ;  /* 0x0000003f0f0f7287 */ /* 0x000fe2000c000000 */
[----:B------:R-:W-:Y:S01]  /*d430*/  SHF.R.U64 R8, R8, 0x3, RZ ;  /* 0x0000000308087819 */ /* 0x000fe200000012ff */
[----:B------:R-:W-:Y:S01]  /*d440*/  USEL UR16, UR7, URZ, !UP0 ;  /* 0x0000003f07107287 */ /* 0x000fe2000c000000 */
[--C-:B------:R-:W-:Y:S01]  /*d450*/  IMAD.X R13, RZ, RZ, R5.reuse, P0 ;  /* 0x000000ffff0d7224 */ /* 0x100fe200000e0605 */
[----:B------:R-:W-:Y:S01]  /*d460*/  UIADD3 UR9, UR9, UR10, URZ ;  /* 0x0000000a09097290 */ /* 0x000fe2000fffe03f */
[----:B------:R-:W-:Y:S01]  /*d470*/  IADD3 R69, P0, R4, 0x8000, RZ ;  /* 0x0000800004457810 */ /* 0x000fe20007f1e0ff */
[----:B------:R-:W-:Y:S01]  /*d480*/  UIMAD UR7, UR16, UR12, URZ ;  /* 0x0000000c100772a4 */ /* 0x000fe2000f8e023f */
[----:B------:R-:W-:Y:S01]  /*d490*/  LOP3.LUT R8, R8, R9, RZ, 0x3c, !PT ;  /* 0x0000000908087212 */ /* 0x000fe200078e3cff */
[----:B------:R-:W-:Y:S01]  /*d4a0*/  UIMAD.WIDE.U32 UR8, UR15, UR12, UR8 ;  /* 0x0000000c0f0872a5 */ /* 0x000fe2000f8e0008 */
[----:B------:R-:W-:Y:S01]  /*d4b0*/  IMAD.X R9, RZ, RZ, R5, P1 ;  /* 0x000000ffff097224 */ /* 0x000fe200008e0605 */
[----:B------:R-:W-:Y:S01]  /*d4c0*/  UIMAD UR7, UR15, UR13, UR7 ;  /* 0x0000000d0f0772a4 */ /* 0x000fe2000f8e0207 */
[----:B------:R-:W-:-:S02]  /*d4d0*/  IADD3 R61, P6, R4, 0x4000, RZ ;  /* 0x00004000043d7810 */ /* 0x000fc40007fde0ff */
[----:B------:R-:W-:Y:S02]  /*d4e0*/  IADD3 R37, P5, R4, 0x5000, RZ ;  /* 0x0000500004257810 */ /* 0x000fe40007fbe0ff */
[----:B------:R-:W-:Y:S01]  /*d4f0*/  IADD3 R7, P3, R14, UR8, RZ ;  /* 0x000000080e077c10 */ /* 0x000fe2000ff7e0ff */
[----:B------:R-:W-:Y:S01]  /*d500*/  IMAD.U32 R10, RZ, RZ, UR7 ;  /* 0x00000007ff0a7e24 */ /* 0x000fe2000f8e00ff */
[C---:B------:R-:W-:Y:S02]  /*d510*/  IADD3 R33, P4, R4.reuse, 0x6000, RZ ;  /* 0x0000600004217810 */ /* 0x040fe40007f9e0ff */
[----:B------:R-:W-:Y:S02]  /*d520*/  IADD3 R57, P1, R4, 0x9000, RZ ;  /* 0x0000900004397810 */ /* 0x000fe40007f3e0ff */
[----:B------:R-:W-:Y:S01]  /*d530*/  IADD3.X R10, R3, UR9, R10, P3, !PT ;  /* 0x00000009030a7c10 */ /* 0x000fe20009ffe40a */
[----:B------:R-:W-:Y:S01]  /*d540*/  ULDC.64 UR8, c[0x0][0xb40] ;  /* 0x0002d00000087ab9 */ /* 0x000fe20000000a00 */
[----:B------:R-:W-:-:S02]  /*d550*/  LOP3.LUT R68, R69, 0x380, RZ, 0xc0, !PT ;  /* 0x0000038045447812 */ /* 0x000fc400078ec0ff */
[----:B------:R-:W-:Y:S02]  /*d560*/  LEA R16, P3, R7, UR8, 0x2 ;  /* 0x0000000807107c11 */ /* 0x000fe4000f8610ff */
[----:B------:R-:W-:Y:S02]  /*d570*/  LOP3.LUT R60, R61, 0x380, RZ, 0xc0, !PT ;  /* 0x000003803d3c7812 */ /* 0x000fe400078ec0ff */
[----:B------:R-:W-:Y:S01]  /*d580*/  LEA.HI.X R17, R7, UR9, R10, 0x2, P3 ;  /* 0x0000000907117c11 */ /* 0x000fe200098f140a */
[----:B------:R-:W-:Y:S01]  /*d590*/  IMAD.X R7, RZ, RZ, R5, P2 ;  /* 0x000000ffff077224 */ /* 0x000fe200010e0605 */
[----:B------:R-:W-:Y:S01]  /*d5a0*/  IADD3 R25, P3, R4, 0x7000, RZ ;  /* 0x0000700004197810 */ /* 0x000fe20007f7e0ff */
[----:B------:R-:W-:Y:S01]  /*d5b0*/  VIADD R10, R14, 0x8 ;  /* 0x000000080e0a7836 */ /* 0x000fe20000000000 */
[----:B------:R-:W-:Y:S01]  /*d5c0*/  IADD3 R49, P2, R4, 0xa000, RZ ;  /* 0x0000a00004317810 */ /* 0x000fe20007f5e0ff */
[----:B------:R-:W-:Y:S01]  /*d5d0*/  ULDC.64 UR8, c[0x0][0xaa0] ;  /* 0x0002a80000087ab9 */ /* 0x000fe20000000a00 */
[----:B------:R-:W-:-:S02]  /*d5e0*/  LOP3.LUT R36, R37, 0x380, RZ, 0xc0, !PT ;  /* 0x0000038025247812 */ /* 0x000fc400078ec0ff */
[----:B------:R-:W-:Y:S02]  /*d5f0*/  LOP3.LUT R32, R33, 0x380, RZ, 0xc0, !PT ;  /* 0x0000038021207812 */ /* 0x000fe400078ec0ff */
[----:B------:R-:W-:Y:S02]  /*d600*/  LOP3.LUT R24, R25, 0x380, RZ, 0xc0, !PT ;  /* 0x0000038019187812 */ /* 0x000fe400078ec0ff */
[----:B------:R-:W-:Y:S02]  /*d610*/  LOP3.LUT R56, R57, 0x380, RZ, 0xc0, !PT ;  /* 0x0000038039387812 */ /* 0x000fe400078ec0ff */
[----:B------:R-:W-:Y:S02]  /*d620*/  SHF.R.U64 R68, R68, 0x3, RZ ;  /* 0x0000000344447819 */ /* 0x000fe400000012ff */
[----:B------:R-:W-:Y:S02]  /*d630*/  LOP3.LUT R48, R49, 0x380, RZ, 0xc0, !PT ;  /* 0x0000038031307812 */ /* 0x000fe400078ec0ff */
[----:B------:R-:W-:-:S02]  /*d640*/  SHF.R.U64 R60, R60, 0x3, RZ ;  /* 0x000000033c3c7819 */ /* 0x000fc400000012ff */
[----:B------:R-:W-:Y:S02]  /*d650*/  SHF.R.U64 R36, R36, 0x3, RZ ;  /* 0x0000000324247819 */ /* 0x000fe400000012ff */
[----:B------:R-:W-:Y:S02]  /*d660*/  SHF.R.U64 R32, R32, 0x3, RZ ;  /* 0x0000000320207819 */ /* 0x000fe400000012ff */
[----:B------:R-:W-:Y:S02]  /*d670*/  SHF.R.U64 R24, R24, 0x3, RZ ;  /* 0x0000000318187819 */ /* 0x000fe400000012ff */
[----:B------:R-:W-:Y:S02]  /*d680*/  SHF.R.U64 R56, R56, 0x3, RZ ;  /* 0x0000000338387819 */ /* 0x000fe400000012ff */
[----:B------:R-:W-:Y:S01]  /*d690*/  LOP3.LUT R68, R68, R69, RZ, 0x3c, !PT ;  /* 0x0000004544447212 */ /* 0x000fe200078e3cff */
[----:B------:R-:W-:Y:S01]  /*d6a0*/  IMAD.X R69, RZ, RZ, R5, P0 ;  /* 0x000000ffff457224 */ /* 0x000fe200000e0605 */
[----:B------:R-:W-:-:S02]  /*d6b0*/  SHF.R.U64 R48, R48, 0x3, RZ ;  /* 0x0000000330307819 */ /* 0x000fc400000012ff */
[----:B------:R-:W-:Y:S02]  /*d6c0*/  LOP3.LUT P0, RZ, R210, 0x3, RZ, 0xc0, !PT ;  /* 0x00000003d2ff7812 */ /* 0x000fe4000780c0ff */
        /* <DEDUP_REMOVED lines=11> */
[----:B------:R-:W-:Y:S01]  /*d780*/  IMAD.X R49, RZ, RZ, R5, P2 ;  /* 0x000000ffff317224 */ /* 0x000fe200010e0605 */
[----:B------:R-:W-:-:S02]  /*d790*/  IADD3 R41, P6, R4, 0xb000, RZ ;  /* 0x0000b00004297810 */ /* 0x000fc40007fde0ff */
[C---:B------:R-:W-:Y:S02]  /*d7a0*/  IADD3 R73, P5, R4.reuse, 0xc000, RZ ;  /* 0x0000c00004497810 */ /* 0x040fe40007fbe0ff */
[C---:B------:R-:W-:Y:S02]  /*d7b0*/  IADD3 R65, P4, R4.reuse, 0xd000, RZ ;  /* 0x0000d00004417810 */ /* 0x040fe40007f9e0ff */
[----:B------:R-:W-:Y:S02]  /*d7c0*/  IADD3 R53, P3, R4, 0xe000, RZ ;  /* 0x0000e00004357810 */ /* 0x000fe40007f7e0ff */
[-C--:B-----5:R-:W-:Y:S02]  /*d7d0*/  ISETP.GE.OR P1, PT, R14, R21.reuse, P0 ;  /* 0x000000150e00720c */ /* 0x0a0fe40000726670 */
[----:B------:R-:W-:Y:S02]  /*d7e0*/  IADD3 R14, P2, R4, 0xf000, RZ ;  /* 0x0000f000040e7810 */ /* 0x000fe40007f5e0ff */
[----:B------:R-:W-:-:S02]  /*d7f0*/  ISETP.GE.OR P0, PT, R10, R21, P0 ;  /* 0x000000150a00720c */ /* 0x000fc40000706670 */
[----:B------:R-:W-:Y:S01]  /*d800*/  LOP3.LUT R40, R41, 0x380, RZ, 0xc0, !PT ;  /* 0x0000038029287812 */ /* 0x000fe200078ec0ff */
[----:B------:R-:W-:Y:S01]  /*d810*/  IMAD.X R45, RZ, RZ, R5, P2 ;  /* 0x000000ffff2d7224 */ /* 0x000fe200010e0605 */
[----:B------:R-:W-:Y:S02]  /*d820*/  LOP3.LUT R72, R73, 0x380, RZ, 0xc0, !PT ;  /* 0x0000038049487812 */ /* 0x000fe400078ec0ff */
[----:B------:R-:W-:Y:S02]  /*d830*/  LOP3.LUT R64, R65, 0x380, RZ, 0xc0, !PT ;  /* 0x0000038041407812 */ /* 0x000fe400078ec0ff */
[----:B------:R-:W-:Y:S02]  /*d840*/  LOP3.LUT R52, R53, 0x380, RZ, 0xc0, !PT ;  /* 0x0000038035347812 */ /* 0x000fe400078ec0ff */
[----:B------:R-:W-:Y:S01]  /*d850*/  LOP3.LUT R29, R4, 0x380, RZ, 0xc0, !PT ;  /* 0x00000380041d7812 */ /* 0x000fe200078ec0ff */
[----:B------:R-:W-:Y:S01]  /*d860*/  UIMAD UR7, UR11, UR8, URZ ;  /* 0x000000080b0772a4 */ /* 0x000fe2000f8e023f */
[----:B------:R-:W-:Y:S01]  /*d870*/  LOP3.LUT R3, R14, 0x380, RZ, 0xc0, !PT ;  /* 0x000003800e037812 */ /* 0x000fe200078ec0ff */
[----:B------:R0:W-:Y:S01]  /*d880*/  @!P1 STG.E desc[UR60][R16.64], R2 ;  /* 0x0000000210009986 */ /* 0x0001e2000c10193c */
[----:B------:R-:W-:-:S02]  /*d890*/  SHF.R.U64 R40, R40, 0x3, RZ ;  /* 0x0000000328287819 */ /* 0x000fc400000012ff */
[----:B------:R-:W-:Y:S01]  /*d8a0*/  SHF.R.U64 R72, R72, 0x3, RZ ;  /* 0x0000000348487819 */ /* 0x000fe200000012ff */
[----:B------:R1:W-:Y:S01]  /*d8b0*/  @!P0 STG.E desc[UR60][R16.64+0x20], R0 ;  /* 0x0000200010008986 */ /* 0x0003e2000c10193c */
[----:B------:R-:W-:Y:S02]  /*d8c0*/  SHF.R.U64 R64, R64, 0x3, RZ ;  /* 0x0000000340407819 */ /* 0x000fe400000012ff */
[----:B------:R-:W-:Y:S01]  /*d8d0*/  SHF.R.U64 R52, R52, 0x3, RZ ;  /* 0x0000000334347819 */ /* 0x000fe200000012ff */
[----:B------:R-:W5:Y:S01]  /*d8e0*/  LD.E.128 R8, desc[UR60][R8.64] ;  /* 0x0000003c08087980 */ /* 0x000f62000c101d00 */
[----:B------:R-:W-:Y:S02]  /*d8f0*/  SHF.R.U64 R29, R29, 0x3, RZ ;  /* 0x000000031d1d7819 */ /* 0x000fe400000012ff */
[----:B------:R-:W-:Y:S01]  /*d900*/  SHF.R.U64 R3, R3, 0x3, RZ ;  /* 0x0000000303037819 */ /* 0x000fe200000012ff */
[----:B0-----:R-:W-:Y:S01]  /*d910*/  IMAD.MOV.U32 R2, RZ, RZ, R23 ;  /* 0x000000ffff027224 */ /* 0x001fe200078e0017 */
        /* <DEDUP_REMOVED lines=11> */
[----:B-1----:R-:W-:Y:S01]  /*d9d0*/  IMAD.U32 R17, RZ, RZ, UR8 ;  /* 0x00000008ff117e24 */ /* 0x002fe2000f8e00ff */
[----:B------:R-:W-:Y:S01]  /*d9e0*/  SHF.R.S32.HI R3, RZ, 0x1f, R23 ;  /* 0x0000001fff037819 */ /* 0x000fe20000011417 */
[----:B------:R-:W5:Y:S01]  /*d9f0*/  LD.E.128 R12, desc[UR60][R12.64] ;  /* 0x0000003c0c0c7980 */ /* 0x000f62000c101d00 */
[----:B------:R-:W-:-:S03]  /*da00*/  UIMAD UR7, UR4, UR9, UR7 ;  /* 0x00000009040772a4 */ /* 0x000fc6000f8e0207 */
[----:B------:R-:W5:Y:S01]  /*da10*/  LD.E.128 R28, desc[UR60][R28.64] ;  /* 0x0000003c1c1c7980 */ /* 0x000f62000c101d00 */
[----:B------:R-:W-:Y:S01]  /*da20*/  IMAD.WIDE.U32 R2, R17, UR4, R2 ;  /* 0x0000000411027c25 */ /* 0x000fe2000f8e0002 */
        /* <DEDUP_REMOVED lines=14> */
[----:B------:R-:W-:Y:S01]  /*db10*/  UIMAD UR4, UR14, UR8, URZ ;  /* 0x000000080e0472a4 */ /* 0x000fe2000f8e023f */
[----:B------:R-:W-:Y:S01]  /*db20*/  @!PT LDS RZ, [RZ] ;  /* 0x00000000fffff984 */ /* 0x000fe20000000800 */
[----:B------:R-:W-:Y:S01]  /*db30*/  @!PT LDS RZ, [RZ] ;  /* 0x00000000fffff984 */ /* 0x000fe20000000800 */
[----:B------:R-:W-:Y:S01]  /*db40*/  @!PT LDS RZ, [RZ] ;  /* 0x00000000fffff984 */ /* 0x000fe20000000800 */
[----:B------:R-:W-:Y:S01]  /*db50*/  @!PT LDS RZ, [RZ] ;  /* 0x00000000fffff984 */ /* 0x000fe20000000800 */
[----:B------:R0:W-:Y:S06]  /*db60*/  MEMBAR.ALL.CTA ;  /* 0x0000000000007992 */ /* 0x0001ec0000008000 */
[----:B0-----:R-:W0:Y:S01]  /*db70*/  FENCE.VIEW.ASYNC.S ;  /* 0x00000000000073c6 */ /* 0x001e220000000000 */
[----:B------:R-:W-:-:S02]  /*db80*/  IMAD R21, R206, -0x80, R21 ;  /* 0xffffff80ce157824 */ /* 0x000fc400078e0215 */
[----:B------:R-:W-:Y:S02]  /*db90*/  VIADD R0, R204, 0x20 ;  /* 0x00000020cc007836 */ /* 0x000fe40000000000 */
[----:B------:R-:W-:Y:S02]  /*dba0*/  VIADD R3, R3, UR7 ;  /* 0x0000000703037c36 */ /* 0x000fe40008000000 */
[----:B------:R-:W-:Y:S01]  /*dbb0*/  IMAD.U32 R17, RZ, RZ, UR8 ;  /* 0x00000008ff117e24 */ /* 0x000fe2000f8e00ff */
[----:B------:R-:W-:Y:S01]  /*dbc0*/  UIMAD UR4, UR17, UR9, UR4 ;  /* 0x00000009110472a4 */ /* 0x000fe2000f8e0204 */
[-C--:B------:R-:W-:Y:S01]  /*dbd0*/  ISETP.GE.AND P0, PT, R0, R21.reuse, PT ;  /* 0x000000150000720c */ /* 0x080fe20003f06270 */
[C---:B------:R-:W-:Y:S02]  /*dbe0*/  VIADD R0, R204.reuse, 0x40 ;  /* 0x00000040cc007836 */ /* 0x040fe40000000000 */
[C---:B------:R-:W-:Y:S01]  /*dbf0*/  VIADD R16, R204.reuse, 0x60 ;  /* 0x00000060cc107836 */ /* 0x040fe20000000000 */
[-C--:B------:R-:W-:Y:S01]  /*dc00*/  ISETP.GE.AND P3, PT, R204, R21.reuse, PT ;  /* 0x00000015cc00720c */ /* 0x080fe20003f66270 */
[----:B------:R-:W-:Y:S01]  /*dc10*/  IMAD.WIDE.U32 R2, R17, UR17, R2 ;  /* 0x0000001111027c25 */ /* 0x000fe2000f8e0002 */
[----:B------:R-:W-:Y:S01]  /*dc20*/  ULDC.64 UR8, c[0x0][0xae8] ;  /* 0x0002ba0000087ab9 */ /* 0x000fe20000000a00 */
[----:B------:R-:W-:-:S02]  /*dc30*/  ISETP.GE.AND P1, PT, R0, R21, PT ;  /* 0x000000150000720c */ /* 0x000fc40003f26270 */
[----:B------:R-:W-:Y:S01]  /*dc40*/  VIADD R3, R3, UR4 ;  /* 0x0000000403037c36 */ /* 0x000fe20008000000 */
[----:B------:R-:W-:Y:S01]  /*dc50*/  UIMAD UR4, UR16, UR8, URZ ;  /* 0x00000008100472a4 */ /* 0x000fe2000f8e023f */
[----:B------:R-:W-:Y:S01]  /*dc60*/  ISETP.GE.AND P2, PT, R16, R21, PT ;  /* 0x000000151000720c */ /* 0x000fe20003f46270 */
[----:B------:R-:W-:Y:S02]  /*dc70*/  VIADD R19, R19, 0x30820 ;  /* 0x0003082013137836 */ /* 0x000fe40000000000 */
[----:B------:R-:W-:Y:S01]  /*dc80*/  IMAD.U32 R21, RZ, RZ, UR8 ;  /* 0x00000008ff157e24 */ /* 0x000fe2000f8e00ff */
[----:B------:R-:W-:Y:S02]  /*dc90*/  UIMAD UR4, UR15, UR9, UR4 ;  /* 0x000000090f0472a4 */ /* 0x000fe4000f8e0204 */
[----:B------:R-:W-:Y:S01]  /*dca0*/  PRMT R19, RZ, 0x654, R19 ;  /* 0x00000654ff137816 */ /* 0x000fe20000000013 */
[----:B------:R-:W-:Y:S01]  /*dcb0*/  IMAD.WIDE.U32 R20, R21, UR15, R2 ;  /* 0x0000000f15147c25 */ /* 0x000fe2000f8e0002 */
[----:B------:R-:W-:Y:S01]  /*dcc0*/  SHF.R.S32.HI R205, RZ, 0x1f, R204 ;  /* 0x0000001fffcd7819 */ /* 0x000fe200000114cc */
[----:B------:R-:W-:Y:S01]  /*dcd0*/  BSSY B1, `(.L_x_1164) ;  /* 0x000001b000017945 */ /* 0x000fe20003800000 */
[----:B0-----:R0:W-:Y:S01]  /*dce0*/  SYNCS.ARRIVE.TRANS64.RED.A1T0 RZ, [R19+URZ], RZ ;  /* 0x000000ff13ff79a7 */ /* 0x0011e2000810043f */
[----:B------:R-:W-:-:S02]  /*dcf0*/  VIADD R79, R21, UR4 ;  /* 0x00000004154f7c36 */ /* 0x000fc40008000000 */
[----:B------:R-:W-:Y:S01]  /*dd00*/  IMAD.WIDE R16, R206, 0x80, R204 ;  /* 0x00000080ce107825 */ /* 0x000fe200078e02cc */
[----:B------:R-:W-:Y:S06]  /*dd10*/  @P3 BRA `(.L_x_1165) ;  /* 0x0000000000583947 */ /* 0x000fec0003800000 */
[----:B------:R-:W-:Y:S01]  /*dd20*/  ULDC.64 UR8, c[0x0][0xad8] ;  /* 0x0002b60000087ab9 */ /* 0x000fe20000000a00 */
[----:B------:R-:W-:Y:S01]  /*dd30*/  IMAD.MOV.U32 R2, RZ, RZ, R20 ;  /* 0x000000ffff027224 */ /* 0x000fe200078e0014 */
[----:B------:R-:W-:Y:S01]  /*dd40*/  ULDC UR4, c[0x0][0xa8c] ;  /* 0x0002a30000047ab9 */ /* 0x000fe20000000800 */
[----:B0-----:R-:W-:Y:S01]  /*dd50*/  IMAD R19, R17, UR8, RZ ;  /* 0x0000000811137c24 */ /* 0x001fe2000f8e02ff */
[C---:B------:R-:W-:Y:S01]  /*dd60*/  ISETP.GE.AND P4, PT, R23.reuse, UR4, PT ;  /* 0x0000000417007c0c */ /* 0x040fe2000bf86270 */
[----:B------:R-:W-:Y:S02]  /*dd70*/  IMAD.MOV.U32 R3, RZ, RZ, R79 ;  /* 0x000000ffff037224 */ /* 0x000fe400078e004f */
        /* <DEDUP_REMOVED lines=16> */
.L_x_1165:
[----:B------:R-:W-:Y:S05]  /*de80*/  BSYNC B1 ;  /* 0x0000000000017941 */ /* 0x000fea0003800000 */
.L_x_1164:
[----:B------:R-:W-:Y:S04]  /*de90*/  BSSY B1, `(.L_x_1166) ;  /* 0x000001a000017945 */ /* 0x000fe80003800000 */
[----:B------:R-:W-:Y:S05]  /*dea0*/  @P0 BRA `(.L_x_1167) ;  /* 0x0000000000600947 */ /* 0x000fea0003800000 */
[----:B0-----:R-:W-:Y:S01]  /*deb0*/  IADD3 R19, P0, R16, 0x20, RZ ;  /* 0x0000002010137810 */ /* 0x001fe20007f1e0ff */
        /* <DEDUP_REMOVED lines=10> */
[----:B------:R-:W-:-:S02]  /*df60*/  IMAD R0, R0, UR8, RZ ;  /* 0x0000000800007c24 */ /* 0x000fc4000f8e02ff */
[----:B------:R-:W-:Y:S02]  /*df70*/  VIADD R22, R23, 0xc0 ;  /* 0x000000c017167836 */ /* 0x000fe40000000000 */
[----:B------:R-:W-:-:S03]  /*df80*/  IMAD.WIDE.U32 R2, R19, UR8, R2 ;  /* 0x0000000813027c25 */ /* 0x000fc6000f8e0002 */
[----:B------:R-:W-:Y:S01]  /*df90*/  ISETP.GE.AND P6, PT, R22, UR4, PT ;  /* 0x0000000416007c0c */ /* 0x000fe2000bfc6270 */
        /* <DEDUP_REMOVED lines=9> */
.L_x_1167:
[----:B------:R-:W-:Y:S05]  /*e030*/  BSYNC B1 ;  /* 0x0000000000017941 */ /* 0x000fea0003800000 */
.L_x_1166:
[----:B------:R-:W-:Y:S04]  /*e040*/  BSSY B1, `(.L_x_1168) ;  /* 0x000001a000017945 */ /* 0x000fe80003800000 */
[----:B------:R-:W-:Y:S05]  /*e050*/  @P1 BRA `(.L_x_1169) ;  /* 0x0000000000601947 */ /* 0x000fea0003800000 */
[----:B--2--5:R-:W-:Y:S01]  /*e060*/  IADD3 R13, P0, R16, 0x40, RZ ;  /* 0x00000040100d7810 */ /* 0x024fe20007f1e0ff */
        /* <DEDUP_REMOVED lines=23> */
.L_x_1169:
[----:B------:R-:W-:Y:S05]  /*e1e0*/  BSYNC B1 ;  /* 0x0000000000017941 */ /* 0x000fea0003800000 */
.L_x_1168:
[----:B------:R-:W-:Y:S05]  /*e1f0*/  @P2 BRA `(.L_x_1170) ;  /* 0x0000000c00802947 */ /* 0x000fea0003800000 */
[----:B---3-5:R-:W-:Y:S01]  /*e200*/  IADD3 R9, P0, R16, 0x60, RZ ;  /* 0x0000006010097810 */ /* 0x028fe20007f1e0ff */
[C---:B------:R-:W-:Y:S01]  /*e210*/  VIADD R0, R23.reuse, 0x40 ;  /* 0x0000004017007836 */ /* 0x040fe20000000000 */
[----:B------:R-:W-:Y:S01]  /*e220*/  ULDC UR4, c[0x0][0xa8c] ;  /* 0x0002a30000047ab9 */ /* 0x000fe20000000800 */
[----:B------:R-:W-:Y:S01]  /*e230*/  ULDC.64 UR8, c[0x0][0xad8] ;  /* 0x0002b60000087ab9 */ /* 0x000fe20000000a00 */
[----:B------:R-:W-:Y:S01]  /*e240*/  IMAD.MOV.U32 R2, RZ, RZ, R20 ;  /* 0x000000ffff027224 */ /* 0x000fe200078e0014 */
[----:B------:R-:W-:Y:S01]  /*e250*/  ISETP.GE.AND P1, PT, R23, UR4, PT ;  /* 0x0000000417007c0c */ /* 0x000fe2000bf26270 */
[----:B------:R-:W-:Y:S01]  /*e260*/  IMAD.X R16, RZ, RZ, R17, P0 ;  /* 0x000000ffff107224 */ /* 0x000fe200000e0611 */
[----:B------:R-:W-:Y:S01]  /*e270*/  ISETP.GE.AND P2, PT, R0, UR4, PT ;  /* 0x0000000400007c0c */ /* 0x000fe2000bf46270 */
[----:B------:R-:W-:Y:S02]  /*e280*/  IMAD.MOV.U32 R3, RZ, RZ, R79 ;  /* 0x000000ffff037224 */ /* 0x000fe400078e004f */
[----:B------:R-:W-:-:S02]  /*e290*/  IMAD R16, R16, UR8, RZ ;  /* 0x0000000810107c24 */ /* 0x000fc4000f8e02ff */
[----:B------:R-:W-:Y:S02]  /*e2a0*/  VIADD R0, R23, 0x80 ;  /* 0x0000008017007836 */ /* 0x000fe40000000000 */
        /* <DEDUP_REMOVED lines=13> */
[----:B------:R3:W-:Y:S01]  /*e380*/  STG.E.128 desc[UR60][R8.64+0x180], R44 ;  /* 0x0001802c08007986 */ /* 0x0007e2000c101d3c */
[----:B------:R-:W-:Y:S05]  /*e390*/  BRA `(.L_x_1170) ;  /* 0x0000000c00187947 */ /* 0x000fea0003800000 */
.L_x_1162:
[----:B------:R-:W-:Y:S01]  /*e3a0*/  R2UR UR7, R208 ;  /* 0x00000000d00772ca */ /* 0x000fe200000e0000 */
[----:B------:R-:W-:Y:S01]  /*e3b0*/  ULDC.64 UR8, c[0x0][0xbd8] ;  /* 0x0002f60000087ab9 */ /* 0x000fe20000000a00 */
[----:B------:R-:W-:Y:S01]  /*e3c0*/  IMAD.MOV.U32 R9, RZ, RZ, RZ ;  /* 0x000000ffff097224 */ /* 0x000fe200078e00ff */
[----:B------:R-:W-:Y:S01]  /*e3d0*/  UISETP.NE.U32.AND UP0, UPT, UR8, URZ, UPT ;  /* 0x0000003f0800728c */ /* 0x000fe2000bf05070 */
[----:B------:R-:W-:-:S03]  /*e3e0*/  R2UR UR4, R207 ;  /* 0x00000000cf0472ca */ /* 0x000fc600000e0000 */
[----:B------:R-:W-:-:S03]  /*e3f0*/  UISETP.NE.AND.EX UP0, UPT, UR9, URZ, UPT, UP0 ;  /* 0x0000003f0900728c */ /* 0x000fc6000bf05300 */
[----:B------:R-:W-:-:S03]  /*e400*/  ULDC.64 UR8, c[0x0][0xbd8] ;  /* 0x0002f60000087ab9 */ /* 0x000fc60000000a00 */
[----:B------:R-:W-:Y:S01]  /*e410*/  UIMAD.WIDE UR8, UR7, 0x4, UR8 ;  /* 0x00000004070878a5 */ /* 0x000fe2000f8e0208 */
[----:B------:R-:W0:Y:S01]  /*e420*/  LDC R7, c[0x0][0xa88] ;  /* 0x0002a200ff077b82 */ /* 0x000e220000000800 */
[----:B------:R-:W-:-:S04]  /*e430*/  PLOP3.LUT P1, PT, PT, PT, UP0, 0x80, 0x0 ;  /* 0x000000000000781c */ /* 0x000fc80003f2f008 */
[----:B------:R-:W-:Y:S02]  /*e440*/  IMAD.U32 R2, RZ, RZ, UR8 ;  /* 0x00000008ff027e24 */ /* 0x000fe4000f8e00ff */
[----:B------:R-:W-:Y:S01]  /*e450*/  IMAD.U32 R3, RZ, RZ, UR9 ;  /* 0x00000009ff037e24 */ /* 0x000fe2000f8e00ff */
[----:B------:R-:W-:Y:S02]  /*e460*/  ULDC.64 UR8, c[0x0][0xbe0] ;  /* 0x0002f80000087ab9 */ /* 0x000fe40000000a00 */
[----:B------:R-:W-:-:S04]  /*e470*/  UISETP.NE.U32.AND UP1, UPT, UR8, URZ, UPT ;  /* 0x0000003f0800728c */ /* 0x000fc8000bf25070 */
[----:B------:R-:W-:Y:S01]  /*e480*/  UISETP.NE.AND.EX UP1, UPT, UR9, URZ, UPT, UP1 ;  /* 0x0000003f0900728c */ /* 0x000fe2000bf25310 */
[----:B------:R1:W5:Y:S05]  /*e490*/  @P1 LDG.E R9, desc[UR60][R2.64] ;  /* 0x0000003c02091981 */ /* 0x00036a000c1e1900 */
[----:B------:R-:W-:-:S05]  /*e4a0*/  PLOP3.LUT P2, PT, PT, PT, UP1, 0x80, 0x0 ;  /* 0x000000000000781c */ /* 0x000fca0003f4f018 */
[----:B------:R-:W-:Y:S02]  /*e4b0*/  @UP1 ULDC.64 UR8, c[0x0][0xbe0] ;  /* 0x0002f80000081ab9 */ /* 0x000fe40000000a00 */
[----:B------:R-:W-:-:S06]  /*e4c0*/  @UP1 UIMAD.WIDE UR8, UR7, 0x4, UR8 ;  /* 0x00000004070818a5 */ /* 0x000fcc000f8e0208 */
[----:B------:R-:W-:Y:S02]  /*e4d0*/  IMAD.U32 R4, RZ, RZ, UR8 ;  /* 0x00000008ff047e24 */ /* 0x000fe4000f8e00ff */
[----:B------:R-:W-:-:S05]  /*e4e0*/  IMAD.U32 R5, RZ, RZ, UR9 ;  /* 0x00000009ff057e24 */ /* 0x000fca000f8e00ff */
[----:B0-----:R1:W5:Y:S01]  /*e4f0*/  @P2 LDG.E R7, desc[UR60][R4.64] ;  /* 0x0000003c04072981 */ /* 0x001362000c1e1900 */
[----:B------:R-:W-:Y:S01]  /*e500*/  USHF.R.S32.HI UR8, URZ, 0x1f, UR4 ;  /* 0x0000001f3f087899 */ /* 0x000fe20008011404 */
[----:B------:R-:W-:Y:S01]  /*e510*/  ISETP.GT.AND P0, PT, R215, 0x7f, PT ;  /* 0x0000007fd700780c */ /* 0x000fe20003f04270 */
[----:B------:R-:W-:-:S12]  /*e520*/  @P2 BRA `(.L_x_1171) ;  /* 0x0000000000102947 */ /* 0x000fd80003800000 */
[----:B------:R-:W-:Y:S05]  /*e530*/  @!P1 BRA `(.L_x_1171) ;  /* 0x00000000000c9947 */ /* 0x000fea0003800000 */
[----:B------:R-:W2:Y:S04]  /*e540*/  LDG.E R0, desc[UR60][R2.64] ;  /* 0x0000003c02007981 */ /* 0x000ea8000c1e1900 */
[----:B-----5:R-:W2:Y:S02]  /*e550*/  LDG.E R7, desc[UR60][R2.64+0x4] ;  /* 0x0000043c02077981 */ /* 0x020ea4000c1e1900 */
[----:B--2---:R-:W-:-:S07]  /*e560*/  IMAD.IADD R7, R7, 0x1, -R0 ;  /* 0x0000000107077824 */ /* 0x004fce00078e0a00 */
.L_x_1171:
[----:B------:R-:W-:Y:S01]  /*e570*/  R2UR UR7, R208 ;  /* 0x00000000d00772ca */ /* 0x000fe200000e0000 */
[----:B------:R-:W-:Y:S01]  /*e580*/  BSSY B1, `(.L_x_1172) ;  /* 0x0000020000017945 */ /* 0x000fe20003800000 */
[----:B------:R-:W-:Y:S02]  /*e590*/  SHF.R.S32.HI R8, RZ, 0x1f, R23 ;  /* 0x0000001fff087819 */ /* 0x000fe40000011417 */
[----:B-----5:R-:W-:-:S09]  /*e5a0*/  SHF.R.S32.HI R6, RZ, 0x1f, R9 ;  /* 0x0000001fff067819 */ /* 0x020fd20000011409 */
        /* <DEDUP_REMOVED lines=14> */
[----:B------:R-:W-:-:S07]  /*e690*/  LEA.HI.X.SX32 R3, R0, R6, 0x1, P0 ;  /* 0x0000000600037211 */ /* 0x000fce00000f0eff */
        /* <DEDUP_REMOVED lines=14> */
.L_x_1173:
[----:B------:R-:W-:Y:S05]  /*e780*/  BSYNC B1 ;  /* 0x0000000000017941 */ /* 0x000fea0003800000 */
.L_x_1172:
[----:B------:R-:W-:Y:S01]  /*e790*/  R2UR UR7, R207 ;  /* 0x00000000cf0772ca */ /* 0x000fe200000e0000 */
[----:B------:R-:W-:Y:S01]  /*e7a0*/  ULDC.64 UR12, c[0x0][0xaa0] ;  /* 0x0002a800000c7ab9 */ /* 0x000fe20000000a00 */
[----:B-1----:R-:W-:Y:S01]  /*e7b0*/  IMAD.MOV.U32 R2, RZ, RZ, R23 ;  /* 0x000000ffff027224 */ /* 0x002fe200078e0017 */
[----:B------:R-:W-:Y:S01]  /*e7c0*/  BSSY B1, `(.L_x_1174) ;  /* 0x0000033000017945 */ /* 0x000fe20003800000 */
[----:B0-----:R-:W-:Y:S02]  /*e7d0*/  IMAD.MOV.U32 R3, RZ, RZ, R8 ;  /* 0x000000ffff037224 */ /* 0x001fe400078e0008 */
[----:B------:R-:W-:Y:S02]  /*e7e0*/  IMAD R0, R6, UR12, RZ ;  /* 0x0000000c06007c24 */ /* 0x000fe4000f8e02ff */
[----:B------:R-:W-:-:S04]  /*e7f0*/  IMAD.WIDE.U32 R2, R9, UR12, R2 ;  /* 0x0000000c09027c25 */ /* 0x000fc8000f8e0002 */
[----:B------:R-:W-:Y:S01]  /*e800*/  IMAD R9, R9, UR13, R0 ;  /* 0x0000000d09097c24 */ /* 0x000fe2000f8e0200 */
[----:B------:R-:W-:Y:S01]  /*e810*/  ULDC.64 UR12, c[0x0][0xae0] ;  /* 0x0002b800000c7ab9 */ /* 0x000fe20000000a00 */
[----:B------:R-:W-:Y:S01]  /*e820*/  IMAD R11, R206, -0x80, R7 ;  /* 0xffffff80ce0b7824 */ /* 0x000fe200078e0207 */
[----:B------:R-:W-:Y:S01]  /*e830*/  UIMAD UR4, UR8, UR12, URZ ;  /* 0x0000000c080472a4 */ /* 0x000fe2000f8e023f */
[----:B------:R-:W-:Y:S01]  /*e840*/  IMAD.IADD R3, R3, 0x1, R9 ;  /* 0x0000000103037824 */ /* 0x000fe200078e0209 */
[----:B------:R-:W-:Y:S01]  /*e850*/  SHF.R.S32.HI R7, RZ, 0x1f, R204 ;  /* 0x0000001fff077819 */ /* 0x000fe200000114cc */
[----:B------:R-:W-:Y:S01]  /*e860*/  IMAD.U32 R5, RZ, RZ, UR12 ;  /* 0x0000000cff057e24 */ /* 0x000fe2000f8e00ff */
[----:B------:R-:W-:Y:S01]  /*e870*/  UIMAD UR4, UR7, UR13, UR4 ;  /* 0x0000000d070472a4 */ /* 0x000fe2000f8e0204 */
[C---:B------:R-:W-:Y:S01]  /*e880*/  ISETP.GE.AND P2, PT, R204.reuse, R11, PT ;  /* 0x0000000bcc00720c */ /* 0x040fe20003f46270 */
[----:B------:R-:W-:Y:S01]  /*e890*/  VIADD R4, R204, 0x40 ;  /* 0x00000040cc047836 */ /* 0x000fe20000000000 */
[----:B------:R-:W-:Y:S01]  /*e8a0*/  ULDC.64 UR12, c[0x0][0xae8] ;  /* 0x0002ba00000c7ab9 */ /* 0x000fe20000000a00 */
[----:B------:R-:W-:-:S03]  /*e8b0*/  IMAD.WIDE.U32 R2, R5, UR7, R2 ;  /* 0x0000000705027c25 */ /* 0x000fc6000f8e0002 */
[-C--:B------:R-:W-:Y:S01]  /*e8c0*/  ISETP.GE.AND P0, PT, R4, R11.reuse, PT ;  /* 0x0000000b0400720c */ /* 0x080fe20003f06270 */
[----:B------:R-:W-:Y:S01]  /*e8d0*/  VIADD R3, R3, UR4 ;  /* 0x0000000403037c36 */ /* 0x000fe20008000000 */
[----:B------:R-:W-:Y:S02]  /*e8e0*/  UIMAD UR4, UR9, UR12, URZ ;  /* 0x0000000c090472a4 */ /* 0x000fe4000f8e023f */
[----:B------:R-:W-:Y:S02]  /*e8f0*/  IMAD.U32 R5, RZ, RZ, UR12 ;  /* 0x0000000cff057e24 */ /* 0x000fe4000f8e00ff */
[----:B------:R-:W-:Y:S01]  /*e900*/  VIADD R0, R204, 0x20 ;  /* 0x00000020cc007836 */ /* 0x000fe20000000000 */
[----:B------:R-:W-:Y:S02]  /*e910*/  UIMAD UR4, UR10, UR13, UR4 ;  /* 0x0000000d0a0472a4 */ /* 0x000fe4000f8e0204 */
[----:B------:R-:W-:Y:S02]  /*e920*/  IMAD.WIDE.U32 R4, R5, UR10, R2 ;  /* 0x0000000a05047c25 */ /* 0x000fe4000f8e0002 */
[----:B------:R-:W-:-:S02]  /*e930*/  ISETP.GE.AND P1, PT, R0, R11, PT ;  /* 0x0000000b0000720c */ /* 0x000fc40003f26270 */
[----:B------:R-:W-:Y:S02]  /*e940*/  IMAD.MOV.U32 R6, RZ, RZ, R204 ;  /* 0x000000ffff067224 */ /* 0x000fe400078e00cc */
[----:B------:R-:W-:Y:S02]  /*e950*/  VIADD R13, R5, UR4 ;  /* 0x00000004050d7c36 */ /* 0x000fe40008000000 */
[----:B------:R-:W-:-:S04]  /*e960*/  IMAD.WIDE R6, R206, 0x80, R6 ;  /* 0x00000080ce067825 */ /* 0x000fc800078e0206 */
[----:B------:R-:W-:Y:S01]  /*e970*/  VIADD R0, R204, 0x60 ;  /* 0x00000060cc007836 */ /* 0x000fe20000000000 */
[----:B------:R-:W-:Y:S06]  /*e980*/  @P2 BRA `(.L_x_1175) ;  /* 0x0000000000582947 */ /* 0x000fec0003800000 */
[C---:B------:R-:W-:Y:S01]  /*e990*/  VIADD R2, R23.reuse, 0x40 ;  /* 0x0000004017027836 */ /* 0x040fe20000000000 */
[----:B------:R-:W-:Y:S01]  /*e9a0*/  ULDC UR4, c[0x0][0xa8c] ;  /* 0x0002a30000047ab9 */ /* 0x000fe20000000800 */
[C---:B------:R-:W-:Y:S01]  /*e9b0*/  VIADD R3, R23.reuse, 0x80 ;  /* 0x0000008017037836 */ /* 0x040fe20000000000 */
        /* <DEDUP_REMOVED lines=9> */
[----:B------:R-:W-:-:S02]  /*ea50*/  IMAD R9, R6, UR9, R9 ;  /* 0x0000000906097c24 */ /* 0x000fc4000f8e0209 */
        /* <DEDUP_REMOVED lines=9> */
.L_x_1175:
[----:B------:R-:W-:Y:S05]  /*eaf0*/  BSYNC B1 ;  /* 0x0000000000017941 */ /* 0x000fea0003800000 */
.L_x_1174:
[----:B------:R-:W-:Y:S01]  /*eb00*/  BSSY B1, `(.L_x_1176) ;  /* 0x000001b000017945 */ /* 0x000fe20003800000 */
[----:B------:R-:W-:-:S03]  /*eb10*/  ISETP.GE.AND P2, PT, R0, R11, PT ;  /* 0x0000000b0000720c */ /* 0x000fc60003f46270 */
[----:B------:R-:W-:Y:S10]  /*eb20*/  @P1 BRA `(.L_x_1177) ;  /* 0x0000000000601947 */ /* 0x000ff40003800000 */
        /* <DEDUP_REMOVED lines=24> */
.L_x_1177:
[----:B------:R-:W-:Y:S05]  /*ecb0*/  BSYNC B1 ;  /* 0x0000000000017941 */ /* 0x000fea0003800000 */
.L_x_1176:
        /* <DEDUP_REMOVED lines=26> */
.L_x_1179:
[----:B------:R-:W-:Y:S05]  /*ee60*/  BSYNC B1 ;  /* 0x0000000000017941 */ /* 0x000fea0003800000 */
.L_x_1178:
[----:B------:R-:W-:Y:S05]  /*ee70*/  @P2 BRA `(.L_x_1170) ;  /* 0x0000000000602947 */ /* 0x000fea0003800000 */
[----:B------:R-:W-:Y:S01]  /*ee80*/  IADD3 R5, P0, R6, 0x60, RZ ;  /* 0x0000006006057810 */ /* 0x000fe20007f1e0ff */
[C---:B------:R-:W-:Y:S01]  /*ee90*/  VIADD R0, R23.reuse, 0x40 ;  /* 0x0000004017007836 */ /* 0x040fe20000000000 */
[----:B------:R-:W-:Y:S01]  /*eea0*/  ULDC UR4, c[0x0][0xa8c] ;  /* 0x0002a30000047ab9 */ /* 0x000fe20000000800 */
[----:B------:R-:W-:Y:S01]  /*eeb0*/  ULDC.64 UR8, c[0x0][0xad8] ;  /* 0x0002b60000087ab9 */ /* 0x000fe20000000a00 */
[----:B------:R-:W-:Y:S01]  /*eec0*/  IMAD.MOV.U32 R2, RZ, RZ, R4 ;  /* 0x000000ffff027224 */ /* 0x000fe200078e0004 */
[C---:B------:R-:W-:Y:S01]  /*eed0*/  ISETP.GE.AND P1, PT, R23.reuse, UR4, PT ;  /* 0x0000000417007c0c */ /* 0x040fe2000bf26270 */
[----:B------:R-:W-:Y:S01]  /*eee0*/  IMAD.X R6, RZ, RZ, R7, P0 ;  /* 0x000000ffff067224 */ /* 0x000fe200000e0607 */
[----:B------:R-:W-:Y:S01]  /*eef0*/  ISETP.GE.AND P2, PT, R0, UR4, PT ;  /* 0x0000000400007c0c */ /* 0x000fe2000bf46270 */
[----:B------:R-:W-:Y:S02]  /*ef00*/  IMAD.MOV.U32 R3, RZ, RZ, R13 ;  /* 0x000000ffff037224 */ /* 0x000fe400078e000d */
        /* <DEDUP_REMOVED lines=15> */
.L_x_1170:
[----:B------:R-:W-:Y:S05]  /*f000*/  BSYNC B0 ;  /* 0x0000000000007941 */ /* 0x000fea0003800000 */
.L_x_1161:
[----:B------:R-:W-:Y:S02]  /*f010*/  ULDC UR4, c[0x0][0xc14] ;  /* 0x0003050000047ab9 */ /* 0x000fe40000000800 */
[----:B------:R-:W-:-:S06]  /*f020*/  UISETP.GE.AND UP0, UPT, UR5, UR4, UPT ;  /* 0x000000040500728c */ /* 0x000fcc000bf06270 */
[----:B------:R-:W-:-:S13]  /*f030*/  PLOP3.LUT P0, PT, PT, PT, UP0, 0x80, 0x0 ;  /* 0x000000000000781c */ /* 0x000fda0003f0f008 */
[----:B------:R-:W-:Y:S05]  /*f040*/  @!P0 BRA `(.L_x_1180) ;  /* 0xffffff1c005c8947 */ /* 0x000fea000383ffff */
[----:B------:R-:W-:Y:S05]  /*f050*/  EXIT ;  /* 0x000000000000794d */ /* 0x000fea0003800000 */
.L_x_1079:
        /* <DEDUP_REMOVED lines=10> */
[----:B------:R-:W1:Y:S01]  /*f100*/  S2UR UR6, SR_CTAID.X ;  /* 0x00000000000679c3 */ /* 0x000e620000002500 */
        /* <DEDUP_REMOVED lines=9> */
[----:B------:R-:W-:Y:S01]  /*f1a0*/  IMAD.MOV.U32 R16, RZ, RZ, RZ ;  /* 0x000000ffff107224 */ /* 0x000fe200078e00ff */
[----:B------:R-:W-:Y:S02]  /*f1b0*/  ISETP.GE.U32.AND P0, PT, R7, 0x2, PT ;  /* 0x000000020700780c */ /* 0x000fe40003f06070 */
[----:B------:R-:W-:-:S09]  /*f1c0*/  LOP3.LUT R0, R0, 0xfffffffe, RZ, 0xc0, !PT ;  /* 0xfffffffe00007812 */ /* 0x000fd200078ec0ff */
[----:B------:R-:W-:-:S04]  /*f1d0*/  @P1 LOP3.LUT R0, R0, 0x1, RZ, 0xfc, !PT ;  /* 0x0000000100001812 */ /* 0x000fc800078efcff */
[----:B------:R-:W-:-:S04]  /*f1e0*/  LOP3.LUT R0, R0, 0xffffffef, RZ, 0xc0, !PT ;  /* 0xffffffef00007812 */ /* 0x000fc800078ec0ff */
[----:B------:R-:W-:-:S04]  /*f1f0*/  @P0 LOP3.LUT R0, R0, 0x10, RZ, 0xfc, !PT ;  /* 0x0000001000000812 */ /* 0x000fc800078efcff */
[----:B------:R-:W-:Y:S01]  /*f200*/  LOP3.LUT R0, R0, 0xfffffff7, RZ, 0xc0, !PT ;  /* 0xfffffff700007812 */ /* 0x000fe200078ec0ff */
[----:B--2---:R-:W0:Y:S02]  /*f210*/  SHFL.UP PT, R4, R10, 0x1, RZ ;  /* 0x042000000a047989 */ /* 0x004e2400000e00ff */
[----:B0-----:R-:W-:-:S05]  /*f220*/  SEL R5, R4, RZ, P1 ;  /* 0x000000ff04057207 */ /* 0x001fca0000800000 */
[----:B------:R-:W-:-:S05]  /*f230*/  IMAD.IADD R5, R10, 0x1, R5 ;  /* 0x000000010a057824 */ /* 0x000fca00078e0205 */
[----:B------:R-:W0:Y:S02]  /*f240*/  SHFL.UP PT, R4, R5, 0x2, RZ ;  /* 0x0440000005047989 */ /* 0x000e2400000e00ff */
[----:B0-----:R-:W-:Y:S02]  /*f250*/  SEL R4, R4, RZ, P0 ;  /* 0x000000ff04047207 */ /* 0x001fe40000000000 */
[----:B------:R-:W-:-:S03]  /*f260*/  ISETP.GE.U32.AND P0, PT, R7, 0x4, PT ;  /* 0x000000040700780c */ /* 0x000fc60003f06070 */
[----:B------:R-:W-:-:S05]  /*f270*/  IMAD.IADD R4, R5, 0x1, R4 ;  /* 0x0000000105047824 */ /* 0x000fca00078e0204 */
[----:B------:R-:W0:Y:S05]  /*f280*/  SHFL.UP PT, R6, R4, 0x4, RZ ;  /* 0x0480000004067989 */ /* 0x000e2a00000e00ff */
[----:B------:R-:W-:-:S04]  /*f290*/  @P0 LOP3.LUT R0, R0, 0x8, RZ, 0xfc, !PT ;  /* 0x0000000800000812 */ /* 0x000fc800078efcff */
[----:B------:R-:W-:Y:S02]  /*f2a0*/  LOP3.LUT R0, R0, 0xfffffffb, RZ, 0xc0, !PT ;  /* 0xfffffffb00007812 */ /* 0x000fe400078ec0ff */
[----:B0-----:R-:W-:Y:S01]  /*f2b0*/  SEL R3, R6, RZ, P0 ;  /* 0x000000ff06037207 */ /* 0x001fe20000000000 */
[----:B------:R-:W-:Y:S01]  /*f2c0*/  IMAD.MOV.U32 R6, RZ, RZ, RZ ;  /* 0x000000ffff067224 */ /* 0x000fe200078e00ff */
[----:B------:R-:W-:-:S03]  /*f2d0*/  ISETP.GE.U32.AND P0, PT, R7, 0x8, PT ;  /* 0x000000080700780c */ /* 0x000fc60003f06070 */
[----:B------:R-:W-:-:S05]  /*f2e0*/  IMAD.IADD R3, R4, 0x1, R3 ;  /* 0x0000000104037824 */ /* 0x000fca00078e0203 */
[----:B------:R-:W0:Y:S05]  /*f2f0*/  SHFL.UP PT, R2, R3, 0x8, RZ ;  /* 0x0500000003027989 */ /* 0x000e2a00000e00ff */
[----:B------:R-:W-:-:S04]  /*f300*/  @P0 LOP3.LUT R0, R0, 0x4, RZ, 0xfc, !PT ;  /* 0x0000000400000812 */ /* 0x000fc800078efcff */
[----:B------:R-:W-:Y:S02]  /*f310*/  LOP3.LUT R0, R0, 0xfffffffd, RZ, 0xc0, !PT ;  /* 0xfffffffd00007812 */ /* 0x000fe400078ec0ff */
[----:B0-----:R-:W-:Y:S02]  /*f320*/  SEL R2, R2, RZ, P0 ;  /* 0x000000ff02027207 */ /* 0x001fe40000000000 */
[----:B------:R-:W-:-:S03]  /*f330*/  ISETP.GE.U32.AND P0, PT, R7, 0x10, PT ;  /* 0x000000100700780c */ /* 0x000fc60003f06070 */
[----:B------:R-:W-:-:S05]  /*f340*/  IMAD.IADD R2, R3, 0x1, R2 ;  /* 0x0000000103027824 */ /* 0x000fca00078e0202 */
[----:B------:R-:W0:Y:S05]  /*f350*/  SHFL.UP PT, R5, R2, 0x10, RZ ;  /* 0x0600000002057989 */ /* 0x000e2a00000e00ff */
[----:B------:R-:W-:Y:S02]  /*f360*/  @P0 LOP3.LUT R0, R0, 0x2, RZ, 0xfc, !PT ;  /* 0x0000000200000812 */ /* 0x000fe400078efcff */
[----:B0-----:R-:W-:-:S05]  /*f370*/  SEL R5, R5, RZ, P0 ;  /* 0x000000ff05057207 */ /* 0x001fca0000000000 */
[----:B------:R-:W-:-:S05]  /*f380*/  IMAD.IADD R4, R2, 0x1, R5 ;  /* 0x0000000102047824 */ /* 0x000fca00078e0205 */
[----:B------:R-:W0:Y:S02]  /*f390*/  SHFL.IDX PT, R5, R4, 0x1f, 0x1f ;  /* 0x03e01f0004057f89 */ /* 0x000e2400000e0000 */
[----:B0-----:R-:W-:-:S04]  /*f3a0*/  IMAD R5, R5, UR4, RZ ;  /* 0x0000000405057c24 */ /* 0x001fc8000f8e02ff */
[----:B------:R-:W-:Y:S01]  /*f3b0*/  IMAD.MOV.U32 R2, RZ, RZ, R5 ;  /* 0x000000ffff027224 */ /* 0x000fe200078e0005 */
[----:B-1----:R-:W-:-:S13]  /*f3c0*/  ISETP.GT.AND P0, PT, R5, UR6, PT ;  /* 0x0000000605007c0c */ /* 0x002fda000bf04270 */
[----:B------:R-:W-:Y:S05]  /*f3d0*/  @P0 BRA `(.L_x_1181) ;  /* 0x0000000000b80947 */ /* 0x000fea0003800000 */
[----:B------:R-:W-:Y:S01]  /*f3e0*/  IMAD.MOV.U32 R5, RZ, RZ, R2 ;  /* 0x000000ffff057224 */ /* 0x000fe200078e0002 */
[----:B------:R-:W-:Y:S01]  /*f3f0*/  ULDC UR5, c[0x0][0xc14] ;  /* 0x0003050000057ab9 */ /* 0x000fe20000000800 */
[----:B------:R-:W-:Y:S01]  /*f400*/  IMAD.MOV.U32 R6, RZ, RZ, RZ ;  /* 0x000000ffff067224 */ /* 0x000fe200078e00ff */
[----:B------:R-:W-:Y:S01]  /*f410*/  ULDC UR7, c[0x0][0xc14] ;  /* 0x0003050000077ab9 */ /* 0x000fe20000000800 */
[----:B------:R-:W-:-:S05]  /*f420*/  ULDC UR4, c[0x0][0xc10] ;  /* 0x0003040000047ab9 */ /* 0x000fca0000000800 */
.L_x_1185:
[----:B------:R-:W-:Y:S02]  /*f430*/  VIADD R6, R6, 0x1f ;  /* 0x0000001f06067836 */ /* 0x000fe40000000000 */
[----:B------:R-:W-:-:S03]  /*f440*/  IMAD.U32 R19, RZ, RZ, UR7 ;  /* 0x00000007ff137e24 */ /* 0x000fc6000f8e00ff */
[----:B------:R-:W-:-:S13]  /*f450*/  ISETP.GE.AND P0, PT, R6, UR5, PT ;  /* 0x0000000506007c0c */ /* 0x000fda000bf06270 */
[----:B------:R-:W-:Y:S05]  /*f460*/  @P0 BRA `(.L_x_1182) ;  /* 0x0000000400c40947 */ /* 0x000fea0003800000 */
[----:B------:R-:W0:Y:S01]  /*f470*/  S2R R2, SR_TID.X ;  /* 0x0000000000027919 */ /* 0x000e220000002100 */
[----:B------:R-:W-:Y:S01]  /*f480*/  BSSY B0, `(.L_x_1183) ;  /* 0x000000a000007945 */ /* 0x000fe20003800000 */
[----:B------:R-:W-:Y:S01]  /*f490*/  IMAD.MOV.U32 R10, RZ, RZ, RZ ;  /* 0x000000ffff0a7224 */ /* 0x000fe200078e00ff */
[----:B0-----:R-:W-:-:S04]  /*f4a0*/  LOP3.LUT R8, R2, 0x1f, RZ, 0xc0, !PT ;  /* 0x0000001f02087812 */ /* 0x001fc800078ec0ff */
[C---:B------:R-:W-:Y:S01]  /*f4b0*/  ISETP.NE.AND P1, PT, R8.reuse, 0x1f, PT ;  /* 0x0000001f0800780c */ /* 0x040fe20003f25270 */
[----:B------:R-:W-:-:S05]  /*f4c0*/  IMAD.IADD R7, R8, 0x1, R6 ;  /* 0x0000000108077824 */ /* 0x000fca00078e0206 */
[----:B------:R-:W-:-:S13]  /*f4d0*/  ISETP.GE.OR P0, PT, R7, UR5, !P1 ;  /* 0x0000000507007c0c */ /* 0x000fda000cf06670 */
[----:B------:R-:W-:Y:S05]  /*f4e0*/  @P0 BRA `(.L_x_1184) ;  /* 0x00000000000c0947 */ /* 0x000fea0003800000 */
[----:B------:R-:W0:Y:S02]  /*f4f0*/  LDC.64 R2, c[0x0][0xc58] ;  /* 0x00031600ff027b82 */ /* 0x000e240000000a00 */
[----:B0-----:R-:W-:-:S05]  /*f500*/  IMAD.WIDE R2, R7, 0x4, R2 ;  /* 0x0000000407027825 */ /* 0x001fca00078e0202 */
[----:B------:R0:W5:Y:S02]  /*f510*/  LDG.E R10, desc[UR60][R2.64] ;  /* 0x0000003c020a7981 */ /* 0x000164000c1e1900 */
.L_x_1184:
[----:B------:R-:W-:Y:S05]  /*f520*/  BSYNC B0 ;  /* 0x0000000000007941 */ /* 0x000fea0003800000 */
.L_x_1183:
        /* <DEDUP_REMOVED lines=25> */
.L_x_1181:
[----:B------:R-:W-:-:S04]  /*f6c0*/  IMAD.IADD R7, R5, 0x1, -R2 ;  /* 0x0000000105077824 */ /* 0x000fc800078e0a02 */
[----:B------:R-:W-:-:S05]  /*f6d0*/  IMAD R2, R4, UR4, R7 ;  /* 0x0000000404027c24 */ /* 0x000fca000f8e0207 */
[----:B------:R-:W-:Y:S02]  /*f6e0*/  ISETP.GT.AND P0, PT, R2, UR6, PT ;  /* 0x0000000602007c0c */ /* 0x000fe4000bf04270 */
[----:B------:R-:W0:Y:S11]  /*f6f0*/  LDC.64 R2, c[0x0][0xc68] ;  /* 0x00031a00ff027b82 */ /* 0x000e360000000a00 */
[----:B------:R-:W-:-:S04]  /*f700*/  VOTE.ANY R9, PT, !P0 ;  /* 0x0000000000097806 */ /* 0x000fc800040e0100 */
[----:B------:R-:W1:Y:S02]  /*f710*/  POPC R5, R9 ;  /* 0x0000000900057309 */ /* 0x000e640000000000 */
[----:B-1----:R-:W-:-:S04]  /*f720*/  IMAD.IADD R19, R5, 0x1, R6 ;  /* 0x0000000105137824 */ /* 0x002fc800078e0206 */
[----:B0-----:R-:W-:-:S05]  /*f730*/  IMAD.WIDE R2, R19, 0x4, R2 ;  /* 0x0000000413027825 */ /* 0x001fca00078e0202 */
[----:B------:R-:W2:Y:S01]  /*f740*/  LDG.E R8, desc[UR60][R2.64] ;  /* 0x0000003c02087981 */ /* 0x000ea2000c1e1900 */
[----:B------:R-:W-:-:S03]  /*f750*/  ISETP.NE.AND P0, PT, R9, RZ, PT ;  /* 0x000000ff0900720c */ /* 0x000fc60003f05270 */
[----:B------:R-:W2:Y:S02]  /*f760*/  SHFL.IDX PT, R17, R10, R5, 0x1f ;  /* 0x00001f050a117589 */ /* 0x000ea400000e0000 */
[----:B--2---:R-:W-:-:S05]  /*f770*/  IMAD R6, R17, R8, RZ ;  /* 0x0000000811067224 */ /* 0x004fca00078e02ff */
[----:B------:R-:W-:-:S04]  /*f780*/  IABS R11, R6 ;  /* 0x00000006000b7213 */ /* 0x000fc80000000000 */
[----:B------:R-:W0:Y:S08]  /*f790*/  I2F.RP R12, R11 ;  /* 0x0000000b000c7306 */ /* 0x000e300000209400 */
[----:B0-----:R-:W0:Y:S02]  /*f7a0*/  MUFU.RCP R12, R12 ;  /* 0x0000000c000c7308 */ /* 0x001e240000001000 */
[----:B0-----:R-:W-:-:S06]  /*f7b0*/  VIADD R13, R12, 0xffffffe ;  /* 0x0ffffffe0c0d7836 */ /* 0x001fcc0000000000 */
[----:B------:R0:W1:Y:S01]  /*f7c0*/  F2I.FTZ.U32.TRUNC.NTZ R3, R13 ;  /* 0x0000000d00037305 */ /* 0x000062000021f000 */
[----:B------:R-:W-:Y:S05]  /*f7d0*/  @!P0 BRA `(.L_x_1186) ;  /* 0x0000000000088947 */ /* 0x000fea0003800000 */
[----:B------:R-:W-:-:S05]  /*f7e0*/  VIADD R5, R5, 0xffffffff ;  /* 0xffffffff05057836 */ /* 0x000fca0000000000 */
[----:B------:R2:W3:Y:S02]  /*f7f0*/  SHFL.IDX PT, R16, R4, R5, 0x1f ;  /* 0x00001f0504107589 */ /* 0x0004e400000e0000 */
.L_x_1186:
[----:B-1----:R-:W-:Y:S01]  /*f800*/  IMAD.MOV R2, RZ, RZ, -R3 ;  /* 0x000000ffff027224 */ /* 0x002fe200078e0a03 */
[----:B--2---:R-:W-:Y:S01]  /*f810*/  IABS R4, R6 ;  /* 0x0000000600047213 */ /* 0x004fe20000000000 */
[----:B---3--:R-:W-:Y:S02]  /*f820*/  IMAD R16, R16, UR4, R7 ;  /* 0x0000000410107c24 */ /* 0x008fe4000f8e0207 */
[----:B------:R-:W-:Y:S02]  /*f830*/  IMAD R5, R2, R11, RZ ;  /* 0x0000000b02057224 */ /* 0x000fe400078e02ff */
[----:B------:R-:W-:Y:S02]  /*f840*/  IMAD.MOV.U32 R2, RZ, RZ, RZ ;  /* 0x000000ffff027224 */ /* 0x000fe400078e00ff */
[----:B------:R-:W-:Y:S02]  /*f850*/  IMAD.MOV R4, RZ, RZ, -R4 ;  /* 0x000000ffff047224 */ /* 0x000fe400078e0a04 */
[----:B------:R-:W-:Y:S01]  /*f860*/  IMAD.HI.U32 R2, R3, R5, R2 ;  /* 0x0000000503027227 */ /* 0x000fe200078e0002 */
[----:B------:R-:W-:-:S04]  /*f870*/  IADD3 R5, -R16, UR6, RZ ;  /* 0x0000000610057c10 */ /* 0x000fc8000fffe1ff */
        /* <DEDUP_REMOVED lines=13> */
[----:B------:R-:W-:Y:S02]  /*f950*/  IMAD R4, R8, R9, RZ ;  /* 0x0000000908047224 */ /* 0x000fe400078e02ff */
[----:B------:R-:W-:Y:S02]  /*f960*/  IMAD.MOV R9, RZ, RZ, -R9 ;  /* 0x000000ffff097224 */ /* 0x000fe400078e0a09 */
[----:B------:R-:W-:Y:S02]  /*f970*/  IMAD.MOV R3, RZ, RZ, -R4 ;  /* 0x000000ffff037224 */ /* 0x000fe400078e0a04 */
[----:B------:R-:W-:-:S03]  /*f980*/  IMAD R5, R6, R9, R5 ;  /* 0x0000000906057224 */ /* 0x000fc600078e0205 */
[----:B------:R-:W-:Y:S01]  /*f990*/  VIADDMNMX R8, R3, UR4, R8, PT ;  /* 0x0000000403087c46 */ /* 0x000fe2000b800108 */
[----:B------:R-:W-:-:S03]  /*f9a0*/  IMAD.IADD R4, R5, 0x1, R4 ;  /* 0x0000000105047824 */ /* 0x000fc600078e0204 */
[----:B------:R-:W-:-:S04]  /*f9b0*/  IABS R7, R8 ;  /* 0x0000000800077213 */ /* 0x000fc80000000000 */
[----:B------:R-:W1:Y:S08]  /*f9c0*/  I2F.RP R10, R7 ;  /* 0x00000007000a7306 */ /* 0x000e700000209400 */
[----:B-1----:R-:W1:Y:S02]  /*f9d0*/  MUFU.RCP R10, R10 ;  /* 0x0000000a000a7308 */ /* 0x002e640000001000 */
[----:B-1----:R-:W-:-:S06]  /*f9e0*/  VIADD R2, R10, 0xffffffe ;  /* 0x0ffffffe0a027836 */ /* 0x002fcc0000000000 */
[----:B------:R1:W2:Y:S02]  /*f9f0*/  F2I.FTZ.U32.TRUNC.NTZ R3, R2 ;  /* 0x0000000200037305 */ /* 0x0002a4000021f000 */
[----:B-1----:R-:W-:Y:S02]  /*fa00*/  IMAD.MOV.U32 R2, RZ, RZ, RZ ;  /* 0x000000ffff027224 */ /* 0x002fe400078e00ff */
[----:B--2---:R-:W-:-:S04]  /*fa10*/  IMAD.MOV R6, RZ, RZ, -R3 ;  /* 0x000000ffff067224 */ /* 0x004fc800078e0a03 */
[----:B------:R-:W-:Y:S01]  /*fa20*/  IMAD R9, R6, R7, RZ ;  /* 0x0000000706097224 */ /* 0x000fe200078e02ff */
[----:B------:R-:W-:-:S03]  /*fa30*/  IABS R6, R5 ;  /* 0x0000000500067213 */ /* 0x000fc60000000000 */
[----:B------:R-:W-:Y:S01]  /*fa40*/  IMAD.HI.U32 R3, R3, R9, R2 ;  /* 0x0000000903037227 */ /* 0x000fe200078e0002 */
[----:B------:R-:W-:-:S05]  /*fa50*/  IABS R9, R8 ;  /* 0x0000000800097213 */ /* 0x000fca0000000000 */
        /* <DEDUP_REMOVED lines=12> */
[----:B------:R-:W-:Y:S01]  /*fb20*/  @!P0 LOP3.LUT R3, RZ, R8, RZ, 0x33, !PT ;  /* 0x00000008ff038212 */ /* 0x000fe200078e33ff */
[----:B------:R-:W-:-:S03]  /*fb30*/  IMAD.MOV R8, RZ, RZ, -R8 ;  /* 0x000000ffff087224 */ /* 0x000fc600078e0a08 */
[----:B------:R-:W-:Y:S01]  /*fb40*/  LOP3.LUT R2, RZ, R3, RZ, 0x33, !PT ;  /* 0x00000003ff027212 */ /* 0x000fe200078e33ff */
[----:B------:R-:W-:-:S04]  /*fb50*/  IMAD R18, R3, R8, R4 ;  /* 0x0000000803127224 */ /* 0x000fc800078e0204 */
[----:B------:R-:W-:Y:S01]  /*fb60*/  IMAD.IADD R17, R17, 0x1, R2 ;  /* 0x0000000111117824 */ /* 0x000fe200078e0202 */
[----:B------:R-:W-:Y:S06]  /*fb70*/  BRA `(.L_x_1187) ;  /* 0x00000000000c7947 */ /* 0x000fec0003800000 */
.L_x_1182:
[----:B------:R-:W-:Y:S02]  /*fb80*/  IMAD.MOV.U32 R17, RZ, RZ, RZ ;  /* 0x000000ffff117224 */ /* 0x000fe400078e00ff */
[----:B------:R-:W-:Y:S02]  /*fb90*/  IMAD.U32 R16, RZ, RZ, UR6 ;  /* 0x00000006ff107e24 */ /* 0x000fe4000f8e00ff */
[----:B------:R-:W-:-:S07]  /*fba0*/  IMAD.MOV.U32 R18, RZ, RZ, RZ ;  /* 0x000000ffff127224 */ /* 0x000fce00078e00ff */
.L_x_1187:
[----:B------:R-:W1:Y:S01]  /*fbb0*/  S2R R2, SR_TID.X ;  /* 0x0000000000027919 */ /* 0x000e620000002100 */
[----:B------:R-:W-:Y:S01]  /*fbc0*/  STL [R1], RZ ;  /* 0x000000ff01007387 */ /* 0x000fe20000100800 */
[----:B-1----:R-:W-:-:S04]  /*fbd0*/  LOP3.LUT R2, R2, 0x1f, RZ, 0xc0, !PT ;  /* 0x0000001f02027812 */ /* 0x002fc800078ec0ff */
[----:B------:R-:W-:-:S13]  /*fbe0*/  ISETP.NE.AND P0, PT, R2, RZ, PT ;  /* 0x000000ff0200720c */ /* 0x000fda0003f05270 */
[----:B------:R-:W1:Y:S01]  /*fbf0*/  @!P0 S2R R3, SR_CgaCtaId ;  /* 0x0000000000038919 */ /* 0x000e620000008800 */
[----:B------:R-:W-:-:S04]  /*fc00*/  @!P0 MOV R0, 0x400 ;  /* 0x0000040000008802 */ /* 0x000fc80000000f00 */
[----:B-1----:R-:W-:-:S05]  /*fc10*/  @!P0 LEA R0, R3, R0, 0x18 ;  /* 0x0000000003008211 */ /* 0x002fca00078ec0ff */
[----:B------:R1:W-:Y:S01]  /*fc20*/  @!P0 STS.128 [R0+0x308d0], R16 ;  /* 0x0308d01000008388 */ /* 0x0003e20000000c00 */
[----:B------:R-:W-:Y:S06]  /*fc30*/  BAR.ARV 0x5, 0x120 ;  /* 0x0144800000007b1d */ /* 0x000fec0000002000 */
[----:B------:R-:W-:Y:S01]  /*fc40*/  ISETP.GE.AND P0, PT, R19, UR5, PT ;  /* 0x0000000513007c0c */ /* 0x000fe2000bf06270 */
[----:B-1----:R-:W-:-:S05]  /*fc50*/  IMAD.MOV.U32 R0, RZ, RZ, 0x1 ;  /* 0x00000001ff007424 */ /* 0x002fca00078e00ff */
[----:B------:R1:W-:Y:S04]  /*fc60*/  STL [R1+0x8], R0 ;  /* 0x0000080001007387 */ /* 0x0003e80000100800 */
[----:B------:R1:W-:Y:S03]  /*fc70*/  STL [R1+0x18], RZ ;  /* 0x000018ff01007387 */ /* 0x0003e60000100800 */
[----:B------:R-:W-:Y:S05]  /*fc80*/  @P0 BRA `(.L_x_1188) ;  /* 0x00000048004c0947 */ /* 0x000fea0003800000 */
[----:B-1----:R-:W-:Y:S01]  /*fc90*/  IMAD.MOV.U32 R0, RZ, RZ, 0x1 ;  /* 0x00000001ff007424 */ /* 0x002fe200078e00ff */
[----:B------:R1:W-:Y:S01]  /*fca0*/  STL [R1+0x18], RZ ;  /* 0x000018ff01007387 */ /* 0x0003e20000100800 */
[----:B------:R-:W-:Y:S01]  /*fcb0*/  ULDC UR38, c[0x0][0xc] ;  /* 0x0000030000267ab9 */ /* 0x000fe20000000800 */
[----:B------:R-:W-:Y:S02]  /*fcc0*/  ULDC.64 UR36, c[0x0][0x198] ;  /* 0x0000660000247ab9 */ /* 0x000fe40000000a00 */
[----:B------:R1:W-:Y:S04]  /*fcd0*/  STL [R1+0x8], R0 ;  /* 0x0000080001007387 */ /* 0x0003e80000100800 */
[----:B------:R1:W-:Y:S02]  /*fce0*/  STL [R1], RZ ;  /* 0x000000ff01007387 */ /* 0x0003e40000100800 */
.L_x_1264:
[----:B------:R-:W-:Y:S05]  /*fcf0*/  YIELD ;  /* 0x0000000000007946 */ /* 0x000fea0003800000 */
[----:B------:R-:W-:Y:S01]  /*fd00*/  ULDC.64 UR4, c[0x0][0xa28] ;  /* 0x00028a0000047ab9 */ /* 0x000fe20000000a00 */
[----:B------:R-:W-:Y:S01]  /*fd10*/  IMAD.MOV.U32 R4, RZ, RZ, RZ ;  /* 0x000000ffff047224 */ /* 0x000fe200078e00ff */
[----:B------:R-:W-:Y:S01]  /*fd20*/  ISETP.NE.U32.AND P0, PT, RZ, UR4, PT ;  /* 0x00000004ff007c0c */ /* 0x000fe2000bf05070 */
[----:B-1----:R-:W-:Y:S01]  /*fd30*/  IMAD.MOV.U32 R0, RZ, RZ, RZ ;  /* 0x000000ffff007224 */ /* 0x002fe200078e00ff */
[----:B------:R-:W-:Y:S02]  /*fd40*/  ULDC.64 UR6, c[0x0][0xa08] ;  /* 0x0002820000067ab9 */ /* 0x000fe40000000a00 */
[----:B------:R-:W-:Y:S01]  /*fd50*/  ISETP.NE.AND.EX P0, PT, RZ, UR5, PT, P0 ;  /* 0x00000005ff007c0c */ /* 0x000fe2000bf05300 */
[----:B------:R-:W-:-:S12]  /*fd60*/  ULDC.64 UR4, c[0x0][0xa00] ;  /* 0x0002800000047ab9 */ /* 0x000fd80000000a00 */
[----:B--2---:R-:W1:Y:S01]  /*fd70*/  @P0 LDC.64 R2, c[0x0][0xa28] ;  /* 0x00028a00ff020b82 */ /* 0x004e620000000a00 */
[----:B------:R-:W-:Y:S01]  /*fd80*/  ISETP.NE.U32.AND P2, PT, RZ, UR4, PT ;  /* 0x00000004ff007c0c */ /* 0x000fe2000bf45070 */
[----:B-1----:R-:W-:-:S05]  /*fd90*/  @P0 IMAD.WIDE R2, R19, 0x4, R2 ;  /* 0x0000000413020825 */ /* 0x002fca00078e0202 */
[----:B------:R1:W5:Y:S01]  /*fda0*/  @P0 LDG.E R4, desc[UR60][R2.64] ;  /* 0x0000003c02040981 */ /* 0x000362000c1e1900 */
[----:B------:R-:W-:Y:S01]  /*fdb0*/  ISETP.NE.AND.EX P2, PT, RZ, UR5, PT, P2 ;  /* 0x00000005ff007c0c */ /* 0x000fe2000bf45320 */
[----:B------:R-:W-:Y:S01]  /*fdc0*/  ULDC.64 UR4, c[0x0][0xa18] ;  /* 0x0002860000047ab9 */ /* 0x000fe20000000a00 */
[----:B-1----:R-:W1:Y:S02]  /*fdd0*/  LDC.64 R2, c[0x0][0xa00] ;  /* 0x00028000ff027b82 */ /* 0x002e640000000a00 */
[----:B-1----:R-:W-:-:S09]  /*fde0*/  IMAD.WIDE R2, R19, 0x4, R2 ;  /* 0x0000000413027825 */ /* 0x002fd200078e0202 */
[----:B------:R-:W2:Y:S01]  /*fdf0*/  @P2 LDG.E R0, desc[UR60][R2.64] ;  /* 0x0000003c02002981 */ /* 0x000ea2000c1e1900 */
[----:B------:R-:W-:Y:S01]  /*fe00*/  ISETP.NE.U32.AND P1, PT, RZ, UR4, PT ;  /* 0x00000004ff007c0c */ /* 0x000fe2000bf25070 */
[----:B------:R-:W-:-:S03]  /*fe10*/  ULDC UR4, c[0x0][0x288] ;  /* 0x0000a20000047ab9 */ /* 0x000fc60000000800 */
[----:B------:R-:W-:-:S13]  /*fe20*/  ISETP.NE.AND.EX P1, PT, RZ, UR5, PT, P1 ;  /* 0x00000005ff007c0c */ /* 0x000fda000bf25310 */
[----:B------:R-:W1:Y:S02]  /*fe30*/  @P1 LDC.64 R6, c[0x0][0xa18] ;  /* 0x00028600ff061b82 */ /* 0x000e640000000a00 */
[----:B-1----:R-:W-:Y:S01]  /*fe40*/  @P1 IMAD.WIDE R6, R19, 0x4, R6 ;  /* 0x0000000413061825 */ /* 0x002fe200078e0206 */
[----:B--2---:R1:W-:Y:S03]  /*fe50*/  STL [R1+0x1c], R0 ;  /* 0x00001c0001007387 */ /* 0x0043e60000100800 */
[----:B-1----:R-:W-:Y:S01]  /*fe60*/  IMAD.U32 R0, RZ, RZ, UR4 ;  /* 0x00000004ff007e24 */ /* 0x002fe2000f8e00ff */
[----:B------:R-:W-:-:S05]  /*fe70*/  ULDC.64 UR4, c[0x0][0x3f8] ;  /* 0x0000fe0000047ab9 */ /* 0x000fca0000000a00 */
[----:B------:R1:W5:Y:S01]  /*fe80*/  @P1 LDG.E R0, desc[UR60][R6.64] ;  /* 0x0000003c06001981 */ /* 0x000362000c1e1900 */
[----:B------:R-:W-:Y:S01]  /*fe90*/  UISETP.NE.U32.AND UP0, UPT, UR4, URZ, UPT ;  /* 0x0000003f0400728c */ /* 0x000fe2000bf05070 */
[----:B------:R-:W-:Y:S02]  /*fea0*/  ISETP.NE.U32.AND P0, PT, RZ, UR6, PT ;  /* 0x00000006ff007c0c */ /* 0x000fe4000bf05070 */
[----:B------:R-:W-:Y:S01]  /*feb0*/  ULDC UR4, c[0x0][0x404] ;  /* 0x0001010000047ab9 */ /* 0x000fe20000000800 */
[----:B------:R-:W-:Y:S01]  /*fec0*/  UISETP.NE.AND.EX UP0, UPT, UR5, URZ, UPT, UP0 ;  /* 0x0000003f0500728c */ /* 0x000fe2000bf05300 */
[----:B------:R-:W-:Y:S02]  /*fed0*/  ISETP.NE.AND.EX P0, PT, RZ, UR7, PT, P0 ;  /* 0x00000007ff007c0c */ /* 0x000fe4000bf05300 */
[----:B------:R-:W-:Y:S01]  /*fee0*/  ULDC UR5, c[0x0][0x2e0] ;  /* 0x0000b80000057ab9 */ /* 0x000fe20000000800 */
[----:B------:R-:W-:-:S04]  /*fef0*/  USEL UR4, UR4, 0x1, UP0 ;  /* 0x0000000104047887 */ /* 0x000fc80008000000 */
[----:B------:R-:W-:-:S06]  /*ff00*/  UIMAD UR4, UR4, UR5, URZ ;  /* 0x00000005040472a4 */ /* 0x000fcc000f8e023f */
[----:B------:R-:W-:Y:S01]  /*ff10*/  IMAD.U32 R5, RZ, RZ, UR4 ;  /* 0x00000004ff057e24 */ /* 0x000fe2000f8e00ff */
[----:B-1----:R-:W-:Y:S06]  /*ff20*/  @P1 BRA `(.L_x_1189) ;  /* 0x0000000000101947 */ /* 0x002fec0003800000 */
[----:B------:R-:W-:Y:S05]  /*ff30*/  @!P2 BRA `(.L_x_1189) ;  /* 0x00000000000ca947 */ /* 0x000fea0003800000 */
[----:B------:R-:W2:Y:S04]  /*ff40*/  LDG.E R7, desc[UR60][R2.64] ;  /* 0x0000003c02077981 */ /* 0x000ea8000c1e1900 */
[----:B-----5:R-:W2:Y:S02]  /*ff50*/  LDG.E R0, desc[UR60][R2.64+0x4] ;  /* 0x0000043c02007981 */ /* 0x020ea4000c1e1900 */
[----:B--2---:R-:W-:-:S07]  /*ff60*/  IMAD.IADD R0, R0, 0x1, -R7 ;  /* 0x0000000100007824 */ /* 0x004fce00078e0a07 */
.L_x_1189:
[----:B------:R-:W1:Y:S01]  /*ff70*/  LDC.64 R2, c[0x0][0xa08] ;  /* 0x00028200ff027b82 */ /* 0x000e620000000a00 */
[----:B------:R-:W-:Y:S01]  /*ff80*/  IMAD.MOV.U32 R7, RZ, RZ, RZ ;  /* 0x000000ffff077224 */ /* 0x000fe200078e00ff */
[----:B------:R-:W-:Y:S01]  /*ff90*/  ULDC.64 UR4, c[0x0][0xa20] ;  /* 0x0002880000047ab9 */ /* 0x000fe20000000a00 */
[----:B-1----:R-:W-:-:S05]  /*ffa0*/  IMAD.WIDE R2, R19, 0x4, R2 ;  /* 0x0000000413027825 */ /* 0x002fca00078e0202 */
[----:B------:R-:W2:Y:S01]  /*ffb0*/  @P0 LDG.E R7, desc[UR60][R2.64] ;  /* 0x0000003c02070981 */ /* 0x000ea2000c1e1900 */
[----:B------:R-:W-:-:S04]  /*ffc0*/  ISETP.NE.U32.AND P1, PT, RZ, UR4, PT ;  /* 0x00000004ff007c0c */ /* 0x000fc8000bf25070 */
[----:B------:R-:W-:Y:S01]  /*ffd0*/  ISETP.NE.AND.EX P1, PT, RZ, UR5, PT, P1 ;  /* 0x00000005ff007c0c */ /* 0x000fe2000bf25310 */
[----:B--2--5:R-:W-:-:S05]  /*ffe0*/  IMAD.IADD R6, R7, 0x1, R4 ;  /* 0x0000000107067824 */ /* 0x024fca00078e0204 */
[----:B------:R1:W-:Y:S07]  /*fff0*/  STL [R1+0x4], R6 ;  /* 0x0000040601007387 */ /* 0x0003ee0000100800 */
[----:B------:R-:W-:Y:S05]  /*10000*/  @!P1 BRA `(.L_x_1190) ;  /* 0x0000000000109947 */ /* 0x000fea0003800000 */
[----:B------:R-:W2:Y:S02]  /*10010*/  LDC.64 R2, c[0x0][0xa20] ;  /* 0x00028800ff027b82 */ /* 0x000ea40000000a00 */
[----:B--2---:R-:W-:-:S05]  /*10020*/  IMAD.WIDE R2, R19, 0x4, R2 ;  /* 0x0000000413027825 */ /* 0x004fca00078e0202 */
[----:B------:R2:W5:Y:S01]  /*10030*/  LDG.E R5, desc[UR60][R2.64] ;  /* 0x0000003c02057981 */ /* 0x000562000c1e1900 */
[----:B------:R-:W-:Y:S05]  /*10040*/  BRA `(.L_x_1191) ;  /* 0x0000000000107947 */ /* 0x000fea0003800000 */
.L_x_1190:
[----:B------:R-:W-:Y:S05]  /*10050*/  @!P0 BRA `(.L_x_1191) ;  /* 0x00000000000c8947 */ /* 0x000fea0003800000 */
[----:B-1----:R-:W2:Y:S04]  /*10060*/  LDG.E R6, desc[UR60][R2.64] ;  /* 0x0000003c02067981 */ /* 0x002ea8000c1e1900 */
[----:B------:R-:W2:Y:S02]  /*10070*/  LDG.E R5, desc[UR60][R2.64+0x4] ;  /* 0x0000043c02057981 */ /* 0x000ea4000c1e1900 */
[----:B--2---:R-:W-:-:S07]  /*10080*/  IMAD.IADD R5, R5, 0x1, -R6 ;  /* 0x0000000105057824 */ /* 0x004fce00078e0a06 */
.L_x_1191:
[----:B--2---:R-:W2:Y:S01]  /*10090*/  LDC.64 R2, c[0x0][0x9e0] ;  /* 0x00027800ff027b82 */ /* 0x004ea20000000a00 */
[----:B-----5:R-:W-:Y:S01]  /*100a0*/  IMAD.IADD R7, R5, 0x1, -R4 ;  /* 0x0000000105077824 */ /* 0x020fe200078e0a04 */
[----:B------:R-:W-:-:S04]  /*100b0*/  LEA R9, R17, 0x80, 0x7 ;  /* 0x0000008011097811 */ /* 0x000fc800078e38ff */
[----:B------:R-:W-:Y:S02]  /*100c0*/  IADD3 R9, R7, R9, -R0 ;  /* 0x0000000907097210 */ /* 0x000fe40007ffe800 */
[----:B--2---:R-:W-:-:S03]  /*100d0*/  ISETP.GE.AND P0, PT, R3, 0x1, PT ;  /* 0x000000010300780c */ /* 0x004fc60003f06270 */
[----:B------:R-:W-:-:S10]  /*100e0*/  IMAD.IADD R2, R9, 0x1, R2 ;  /* 0x0000000109027824 */ /* 0x000fd400078e0202 */
[----:B------:R-:W-:Y:S05]  /*100f0*/  @!P0 BRA `(.L_x_1192) ;  /* 0x0000000000488947 */ /* 0x000fea0003800000 */
[C---:B------:R-:W-:Y:S01]  /*10100*/  ISETP.GT.AND P1, PT, R9.reuse, RZ, PT ;  /* 0x000000ff0900720c */ /* 0x040fe20003f24270 */
[----:B------:R-:W-:Y:S01]  /*10110*/  BSSY B0, `(.L_x_1193) ;  /* 0x000000e000007945 */ /* 0x000fe20003800000 */
[----:B-1----:R-:W-:-:S11]  /*10120*/  VIADD R6, R9, 0xffffffff ;  /* 0xffffffff09067836 */ /* 0x002fd60000000000 */
[----:B------:R-:W-:Y:S05]  /*10130*/  @P1 BRA `(.L_x_1194) ;  /* 0x00000000001c1947 */ /* 0x000fea0003800000 */
[----:B------:R-:W-:Y:S01]  /*10140*/  ISETP.NE.AND P1, PT, R3, 0x1, PT ;  /* 0x000000010300780c */ /* 0x000fe20003f25270 */
[----:B------:R-:W-:-:S12]  /*10150*/  IMAD.MOV R9, RZ, RZ, -R9 ;  /* 0x000000ffff097224 */ /* 0x000fd800078e0a09 */
[----:B------:R-:W1:Y:S02]  /*10160*/  @P1 LDC.64 R4, c[0x0][0x9e8] ;  /* 0x00027a00ff041b82 */ /* 0x000e640000000a00 */
[----:B-1----:R-:W-:-:S05]  /*10170*/  @P1 IMAD.HI.U32 R4, R9, R4, RZ ;  /* 0x0000000409041227 */ /* 0x002fca00078e00ff */
[----:B------:R-:W-:-:S04]  /*10180*/  @P1 SHF.R.U32.HI R9, RZ, R5, R4 ;  /* 0x00000005ff091219 */ /* 0x000fc80000011604 */
[----:B------:R-:W-:Y:S01]  /*10190*/  LOP3.LUT R6, RZ, R9, RZ, 0x33, !PT ;  /* 0x00000009ff067212 */ /* 0x000fe200078e33ff */
[----:B------:R-:W-:Y:S06]  /*101a0*/  BRA `(.L_x_1195) ;  /* 0x0000000000107947 */ /* 0x000fec0003800000 */
.L_x_1194:
[----:B------:R-:W-:-:S13]  /*101b0*/  ISETP.NE.AND P1, PT, R3, 0x1, PT ;  /* 0x000000010300780c */ /* 0x000fda0003f25270 */
[----:B------:R-:W1:Y:S02]  /*101c0*/  @P1 LDC.64 R4, c[0x0][0x9e8] ;  /* 0x00027a00ff041b82 */ /* 0x000e640000000a00 */
[----:B-1----:R-:W-:-:S05]  /*101d0*/  @P1 IMAD.HI.U32 R4, R6, R4, RZ ;  /* 0x0000000406041227 */ /* 0x002fca00078e00ff */
[----:B------:R-:W-:-:S07]  /*101e0*/  @P1 SHF.R.U32.HI R6, RZ, R5, R4 ;  /* 0x00000005ff061219 */ /* 0x000fce0000011604 */
.L_x_1195:
[----:B------:R-:W-:Y:S05]  /*101f0*/  BSYNC B0 ;  /* 0x0000000000007941 */ /* 0x000fea0003800000 */
.L_x_1193:
[----:B------:R-:W-:-:S05]  /*10200*/  IMAD R5, R6, R3, R3 ;  /* 0x0000000306057224 */ /* 0x000fca00078e0203 */
[----:B------:R-:W-:-:S07]  /*10210*/  VIMNMX R2, R2, R5, PT ;  /* 0x0000000502027248 */ /* 0x000fce0003fe0100 */
.L_x_1192:
[----:B------:R-:W-:Y:S01]  /*10220*/  VIADD R2, R2, 0x3f ;  /* 0x0000003f02027836 */ /* 0x000fe20000000000 */
[----:B------:R-:W-:Y:S01]  /*10230*/  ULDC UR4, c[0x0][0x9dc] ;  /* 0x0002770000047ab9 */ /* 0x000fe20000000800 */
[----:B------:R-:W-:-:S03]  /*10240*/  IMAD R0, R17, 0x80, -R0 ;  /* 0x0000008011007824 */ /* 0x000fc600078e0a00 */
[----:B------:R-:W-:-:S04]  /*10250*/  SHF.R.S32.HI R5, RZ, 0x1f, R2 ;  /* 0x0000001fff057819 */ /* 0x000fc80000011402 */
[----:B------:R-:W-:Y:S01]  /*10260*/  LEA.HI R4, R5, R2, RZ, 0x6 ;  /* 0x0000000205047211 */ /* 0x000fe200078f30ff */
[----:B------:R-:W-:-:S03]  /*10270*/  VIADD R2, R7, 0x3f ;  /* 0x0000003f07027836 */ /* 0x000fc60000000000 */
[----:B------:R-:W-:Y:S02]  /*10280*/  SHF.R.S32.HI R4, RZ, 0x6, R4 ;  /* 0x00000006ff047819 */ /* 0x000fe40000011404 */
[----:B------:R-:W-:-:S04]  /*10290*/  SHF.R.S32.HI R5, RZ, 0x1f, R2 ;  /* 0x0000001fff057819 */ /* 0x000fc80000011402 */
[----:B------:R-:W-:Y:S01]  /*102a0*/  LEA.HI R5, R5, R2, RZ, 0x6 ;  /* 0x0000000205057211 */ /* 0x000fe200078f30ff */
[----:B------:R-:W-:-:S03]  /*102b0*/  IMAD.IADD R2, R7, 0x1, R0 ;  /* 0x0000000107027824 */ /* 0x000fc600078e0200 */
[----:B------:R-:W-:Y:S01]  /*102c0*/  SHF.R.S32.HI R5, RZ, 0x6, R5 ;  /* 0x00000006ff057819 */ /* 0x000fe20000011405 */
[----:B------:R-:W-:-:S03]  /*102d0*/  VIADD R0, R2, -UR4 ;  /* 0x8000000402007c36 */ /* 0x000fc60008000000 */
[----:B-1----:R-:W-:-:S05]  /*102e0*/  VIMNMX R6, R5, R4, PT ;  /* 0x0000000405067248 */ /* 0x002fca0003fe0100 */
[----:B------:R1:W-:Y:S01]  /*102f0*/  STL [R1+0x14], R6 ;  /* 0x0000140601007387 */ /* 0x0003e20000100800 */
[----:B------:R-:W-:Y:S05]  /*10300*/  @!P0 BRA `(.L_x_1196) ;  /* 0x0000000000448947 */ /* 0x000fea0003800000 */
[----:B------:R-:W-:Y:S01]  /*10310*/  ISETP.GT.AND P0, PT, R2, -0x1, PT ;  /* 0xffffffff0200780c */ /* 0x000fe20003f04270 */
[----:B------:R-:W-:-:S12]  /*10320*/  BSSY B0, `(.L_x_1197) ;  /* 0x000000d000007945 */ /* 0x000fd80003800000 */
[----:B------:R-:W-:Y:S05]  /*10330*/  @P0 BRA `(.L_x_1198) ;  /* 0x00000000001c0947 */ /* 0x000fea0003800000 */
[----:B------:R-:W-:Y:S02]  /*10340*/  ISETP.NE.AND P0, PT, R3, 0x1, PT ;  /* 0x000000010300780c */ /* 0x000fe40003f05270 */
[----:B------:R-:W-:-:S11]  /*10350*/  LOP3.LUT R7, RZ, R2, RZ, 0x33, !PT ;  /* 0x00000002ff077212 */ /* 0x000fd600078e33ff */
[----:B------:R-:W2:Y:S02]  /*10360*/  @P0 LDC.64 R4, c[0x0][0x9e8] ;  /* 0x00027a00ff040b82 */ /* 0x000ea40000000a00 */
[----:B--2---:R-:W-:-:S05]  /*10370*/  @P0 IMAD.HI.U32 R4, R7, R4, RZ ;  /* 0x0000000407040227 */ /* 0x004fca00078e00ff */
[----:B------:R-:W-:-:S04]  /*10380*/  @P0 SHF.R.U32.HI R7, RZ, R5, R4 ;  /* 0x00000005ff070219 */ /* 0x000fc80000011604 */
[----:B------:R-:W-:Y:S01]  /*10390*/  LOP3.LUT R2, RZ, R7, RZ, 0x33, !PT ;  /* 0x00000007ff027212 */ /* 0x000fe200078e33ff */
[----:B------:R-:W-:Y:S06]  /*103a0*/  BRA `(.L_x_1199) ;  /* 0x0000000000107947 */ /* 0x000fec0003800000 */
.L_x_1198:
[----:B------:R-:W-:-:S13]  /*103b0*/  ISETP.NE.AND P0, PT, R3, 0x1, PT ;  /* 0x000000010300780c */ /* 0x000fda0003f05270 */
[----:B------:R-:W2:Y:S02]  /*103c0*/  @P0 LDC.64 R4, c[0x0][0x9e8] ;  /* 0x00027a00ff040b82 */ /* 0x000ea40000000a00 */
[----:B--2---:R-:W-:-:S05]  /*103d0*/  @P0 IMAD.HI.U32 R4, R2, R4, RZ ;  /* 0x0000000402040227 */ /* 0x004fca00078e00ff */
[----:B------:R-:W-:-:S07]  /*103e0*/  @P0 SHF.R.U32.HI R2, RZ, R5, R4 ;  /* 0x00000005ff020219 */ /* 0x000fce0000011604 */
.L_x_1199:
[----:B------:R-:W-:Y:S05]  /*103f0*/  BSYNC B0 ;  /* 0x0000000000007941 */ /* 0x000fea0003800000 */
.L_x_1197:
[----:B------:R-:W-:-:S05]  /*10400*/  IMAD R3, R2, R3, RZ ;  /* 0x0000000302037224 */ /* 0x000fca00078e02ff */
[----:B------:R-:W-:-:S07]  /*10410*/  VIMNMX R0, R0, R3, !PT ;  /* 0x0000000300007248 */ /* 0x000fce0007fe0100 */
.L_x_1196:
[----:B------:R-:W-:Y:S01]  /*10420*/  SHF.R.S32.HI R3, RZ, 0x1f, R0 ;  /* 0x0000001fff037819 */ /* 0x000fe20000011400 */
[----:B------:R-:W-:Y:S03]  /*10430*/  BSSY B6, `(.L_x_1200) ;  /* 0x0000357000067945 */ /* 0x000fe60003800000 */
[----:B------:R-:W-:-:S04]  /*10440*/  LEA.HI R3, R3, R0, RZ, 0x6 ;  /* 0x0000000003037211 */ /* 0x000fc800078f30ff */
[----:B------:R-:W-:-:S04]  /*10450*/  SHF.R.S32.HI R3, RZ, 0x6, R3 ;  /* 0x00000006ff037819 */ /* 0x000fc80000011403 */
[----:B------:R-:W-:-:S04]  /*10460*/  VIMNMX R2, RZ, R3, !PT ;  /* 0x00000003ff027248 */ /* 0x000fc80007fe0100 */
[----:B------:R-:W-:Y:S01]  /*10470*/  ISETP.GT.AND P0, PT, R6, R2, PT ;  /* 0x000000020600720c */ /* 0x000fe20003f04270 */
[----:B------:R2:W-:-:S12]  /*10480*/  STL [R1+0x10], R2 ;  /* 0x0000100201007387 */ /* 0x0005d80000100800 */
[----:B--2---:R-:W-:Y:S05]  /*10490*/  @P0 BRA `(.L_x_1201) ;  /* 0x0000000000440947 */ /* 0x004fea0003800000 */
[----:B------:R-:W2:Y:S02]  /*104a0*/  S2R R2, SR_TID.X ;  /* 0x0000000000027919 */ /* 0x000ea40000002100 */
[----:B--2---:R-:W-:-:S04]  /*104b0*/  LOP3.LUT R2, R2, 0x1f, RZ, 0xc0, !PT ;  /* 0x0000001f02027812 */ /* 0x004fc800078ec0ff */
[----:B------:R-:W-:-:S13]  /*104c0*/  ISETP.NE.AND P1, PT, R2, RZ, PT ;  /* 0x000000ff0200720c */ /* 0x000fda0003f25270 */
[----:B------:R-:W-:Y:S05]  /*104d0*/  @P1 BRA `(.L_x_1202) ;  /* 0x0000003400301947 */ /* 0x000fea0003800000 */
[----:B------:R-:W2:Y:S01]  /*104e0*/  S2R R7, SR_LANEID ;  /* 0x0000000000077919 */ /* 0x000ea20000000000 */
[----:B------:R-:W-:Y:S01]  /*104f0*/  VOTEU.ANY UR4, UPT, PT ;  /* 0x0000000000047886 */ /* 0x000fe200038e0100 */
[----:B------:R-:W3:Y:S01]  /*10500*/  LDC.64 R2, c[0x0][0xc38] ;  /* 0x00030e00ff027b82 */ /* 0x000ee20000000a00 */
[----:B------:R-:W2:Y:S08]  /*10510*/  FLO.U32 R0, UR4 ;  /* 0x0000000400007d00 */ /* 0x000eb000080e0000 */
[----:B------:R-:W3:Y:S01]  /*10520*/  POPC R5, UR4 ;  /* 0x0000000400057d09 */ /* 0x000ee20008000000 */
[----:B--2---:R-:W-:-:S13]  /*10530*/  ISETP.EQ.U32.AND P0, PT, R0, R7, PT ;  /* 0x000000070000720c */ /* 0x004fda0003f02070 */
[----:B---3--:R-:W2:Y:S01]  /*10540*/  @P0 ATOMG.E.ADD.STRONG.GPU PT, R3, desc[UR60][R2.64], R5 ;  /* 0x00000005020309a8 */ /* 0x008ea200081ee1fc */
[----:B------:R-:W3:Y:S02]  /*10550*/  S2R R4, SR_LTMASK ;  /* 0x0000000000047919 */ /* 0x000ee40000003900 */
[----:B---3--:R-:W-:-:S04]  /*10560*/  LOP3.LUT R4, R4, UR4, RZ, 0xc0, !PT ;  /* 0x0000000404047c12 */ /* 0x008fc8000f8ec0ff */
[----:B------:R-:W3:Y:S01]  /*10570*/  POPC R7, R4 ;  /* 0x0000000400077309 */ /* 0x000ee20000000000 */
[----:B--2---:R-:W3:Y:S02]  /*10580*/  SHFL.IDX PT, R0, R3, R0, 0x1f ;  /* 0x00001f0003007589 */ /* 0x004ee400000e0000 */
[----:B---3--:R-:W-:Y:S01]  /*10590*/  IADD3 R16, R0, UR38, R7 ;  /* 0x0000002600107c10 */ /* 0x008fe2000fffe007 */
[----:B------:R-:W-:Y:S06]  /*105a0*/  BRA `(.L_x_1202) ;  /* 0x0000003000fc7947 */ /* 0x000fec0003800000 */
.L_x_1201:
[----:B------:R-:W2:Y:S01]  /*105b0*/  S2R R3, SR_CgaCtaId ;  /* 0x0000000000037919 */ /* 0x000ea20000008800 */
[----:B------:R-:W-:-:S04]  /*105c0*/  MOV R0, 0x400 ;  /* 0x0000040000007802 */ /* 0x000fc80000000f00 */
[----:B--2---:R-:W-:-:S05]  /*105d0*/  LEA R2, R3, R0, 0x18 ;  /* 0x0000000003027211 */ /* 0x004fca00078ec0ff */
[----:B------:R2:W-:Y:S01]  /*105e0*/  STL [R1+0xc], R2 ;  /* 0x00000c0201007387 */ /* 0x0005e20000100800 */
[----:B------:R-:W-:-:S05]  /*105f0*/  VIADD R0, R2, 0x20400 ;  /* 0x0002040002007836 */ /* 0x000fca0000000000 */
[----:B------:R-:W-:-:S13]  /*10600*/  LOP3.LUT P0, RZ, R0, 0x3ff, RZ, 0xc0, !PT ;  /* 0x000003ff00ff7812 */ /* 0x000fda000780c0ff */
[----:B--2---:R-:W-:Y:S05]  /*10610*/  @!P0 BRA `(.L_x_1203) ;  /* 0x0000000000408947 */ /* 0x004fea0003800000 */
[----:B------:R-:W-:Y:S01]  /*10620*/  MOV R2, 0x0 ;  /* 0x0000000000027802 */ /* 0x000fe20000000f00 */
[----:B------:R-:W-:Y:S01]  /*10630*/  ULDC.64 UR6, c[0x4][0x1b8] ;  /* 0x01006e0000067ab9 */ /* 0x000fe20000000a00 */
[----:B------:R-:W-:Y:S01]  /*10640*/  ULDC.64 UR8, c[0x4][0x1c0] ;  /* 0x0100700000087ab9 */ /* 0x000fe20000000a00 */
[----:B------:R-:W-:Y:S01]  /*10650*/  ULDC.64 UR4, c[0x4][0x140] ;  /* 0x0100500000047ab9 */ /* 0x000fe20000000a00 */
[----:B------:R-:W-:Y:S02]  /*10660*/  IMAD.U32 R4, RZ, RZ, UR6 ;  /* 0x00000006ff047e24 */ /* 0x000fe4000f8e00ff */
[----:B------:R-:W2:Y:S01]  /*10670*/  LDC.64 R2, c[0x4][R2] ;  /* 0x0100000002027b82 */ /* 0x000ea20000000a00 */
[----:B------:R-:W-:Y:S02]  /*10680*/  IMAD.U32 R5, RZ, RZ, UR7 ;  /* 0x00000007ff057e24 */ /* 0x000fe4000f8e00ff */
[----:B-1----:R-:W-:Y:S02]  /*10690*/  IMAD.U32 R6, RZ, RZ, UR8 ;  /* 0x00000008ff067e24 */ /* 0x002fe4000f8e00ff */
[----:B------:R-:W-:-:S02]  /*106a0*/  IMAD.U32 R7, RZ, RZ, UR9 ;  /* 0x00000009ff077e24 */ /* 0x000fc4000f8e00ff */
[----:B------:R-:W-:Y:S02]  /*106b0*/  IMAD.U32 R10, RZ, RZ, UR4 ;  /* 0x00000004ff0a7e24 */ /* 0x000fe4000f8e00ff */
[----:B------:R-:W-:Y:S02]  /*106c0*/  IMAD.U32 R11, RZ, RZ, UR5 ;  /* 0x00000005ff0b7e24 */ /* 0x000fe4000f8e00ff */
[----:B------:R-:W-:Y:S02]  /*106d0*/  IMAD.MOV.U32 R8, RZ, RZ, 0x70 ;  /* 0x00000070ff087424 */ /* 0x000fe400078e00ff */
[----:B------:R-:W-:Y:S02]  /*106e0*/  IMAD.MOV.U32 R12, RZ, RZ, 0x1 ;  /* 0x00000001ff0c7424 */ /* 0x000fe400078e00ff */
[----:B0-----:R-:W-:-:S07]  /*106f0*/  IMAD.MOV.U32 R13, RZ, RZ, RZ ;  /* 0x000000ffff0d7224 */ /* 0x001fce00078e00ff */
[----:B------:R-:W-:-:S07]  /*10700*/  LEPC R20, `(.L_x_1203) ;  /* 0x000000001014794e */ /* 0x000fce0000000000 */
[----:B--2---:R-:W-:Y:S05]  /*10710*/  CALL.ABS.NOINC R2 ;  /* 0x0000000002007343 */ /* 0x004fea0003c00000 */
.L_x_1203:
        /* <DEDUP_REMOVED lines=8> */
[----:B------:R2:W3:Y:S01]  /*107a0*/  LDC.64 R2, c[0x4][R0] ;  /* 0x0100000000027b82 */ /* 0x0004e20000000a00 */
[----:B------:R-:W-:Y:S02]  /*107b0*/  IMAD.U32 R4, RZ, RZ, UR6 ;  /* 0x00000006ff047e24 */ /* 0x000fe4000f8e00ff */
[----:B------:R-:W-:Y:S02]  /*107c0*/  IMAD.U32 R5, RZ, RZ, UR7 ;  /* 0x00000007ff057e24 */ /* 0x000fe4000f8e00ff */
[----:B-1----:R-:W-:Y:S02]  /*107d0*/  IMAD.U32 R6, RZ, RZ, UR8 ;  /* 0x00000008ff067e24 */ /* 0x002fe4000f8e00ff */
[----:B------:R-:W-:-:S02]  /*107e0*/  IMAD.U32 R7, RZ, RZ, UR9 ;  /* 0x00000009ff077e24 */ /* 0x000fc4000f8e00ff */
[----:B------:R-:W-:Y:S02]  /*107f0*/  IMAD.U32 R10, RZ, RZ, UR4 ;  /* 0x00000004ff0a7e24 */ /* 0x000fe4000f8e00ff */
[----:B------:R-:W-:Y:S02]  /*10800*/  IMAD.U32 R11, RZ, RZ, UR5 ;  /* 0x00000005ff0b7e24 */ /* 0x000fe4000f8e00ff */
[----:B------:R-:W-:Y:S02]  /*10810*/  IMAD.MOV.U32 R8, RZ, RZ, 0x70 ;  /* 0x00000070ff087424 */ /* 0x000fe400078e00ff */
[----:B------:R-:W-:Y:S02]  /*10820*/  IMAD.MOV.U32 R12, RZ, RZ, 0x1 ;  /* 0x00000001ff0c7424 */ /* 0x000fe400078e00ff */
[----:B0-2---:R-:W-:-:S07]  /*10830*/  IMAD.MOV.U32 R13, RZ, RZ, RZ ;  /* 0x000000ffff0d7224 */ /* 0x005fce00078e00ff */
[----:B------:R-:W-:-:S07]  /*10840*/  LEPC R20, `(.L_x_1205) ;  /* 0x000000001014794e */ /* 0x000fce0000000000 */
[----:B---3--:R-:W-:Y:S05]  /*10850*/  CALL.ABS.NOINC R2 ;  /* 0x0000000002007343 */ /* 0x008fea0003c00000 */
.L_x_1205:
        /* <DEDUP_REMOVED lines=16> */
.L_x_1204:
[----:B-1----:R-:W2:Y:S01]  /*10960*/  LDL.LU R6, [R1+0x1c] ;  /* 0x00001c0001067983 */ /* 0x002ea20000300800 */
[----:B------:R-:W1:Y:S01]  /*10970*/  LDC R0, c[0x0][0x428] ;  /* 0x00010a00ff007b82 */ /* 0x000e620000000800 */
[----:B------:R-:W-:Y:S01]  /*10980*/  IMAD.MOV.U32 R4, RZ, RZ, R18 ;  /* 0x000000ffff047224 */ /* 0x000fe200078e0012 */
[----:B------:R-:W-:Y:S01]  /*10990*/  ULDC.64 UR4, c[0x0][0x9f8] ;  /* 0x00027e0000047ab9 */ /* 0x000fe20000000a00 */
[----:B------:R-:W3:Y:S01]  /*109a0*/  S2R R7, SR_TID.X ;  /* 0x0000000000077919 */ /* 0x000ee20000002100 */
[----:B-1----:R-:W-:Y:S02]  /*109b0*/  ISETP.NE.AND P0, PT, R0, 0x1, PT ;  /* 0x000000010000780c */ /* 0x002fe40003f05270 */
[----:B---3--:R-:W-:-:S11]  /*109c0*/  LOP3.LUT R7, R7, 0x1f, RZ, 0xc0, !PT ;  /* 0x0000001f07077812 */ /* 0x008fd600078ec0ff */
[----:B------:R-:W1:Y:S08]  /*109d0*/  @P0 LDC R3, c[0x0][0x42c] ;  /* 0x00010b00ff030b82 */ /* 0x000e700000000800 */
[----:B------:R-:W3:Y:S01]  /*109e0*/  @P0 LDC R5, c[0x0][0x430] ;  /* 0x00010c00ff050b82 */ /* 0x000ee20000000800 */
[----:B-1----:R-:W-:-:S05]  /*109f0*/  @P0 IMAD.HI.U32 R0, R18, R3, RZ ;  /* 0x0000000312000227 */ /* 0x002fca00078e00ff */
[----:B---3--:R-:W-:Y:S01]  /*10a00*/  @P0 SHF.R.U32.HI R4, RZ, R5, R0 ;  /* 0x00000005ff040219 */ /* 0x008fe20000011600 */
[----:B------:R-:W-:Y:S01]  /*10a10*/  IMAD.MOV.U32 R0, RZ, RZ, R19 ;  /* 0x000000ffff007224 */ /* 0x000fe200078e0013 */
[----:B------:R-:W-:-:S04]  /*10a20*/  ISETP.NE.U32.AND P0, PT, RZ, UR4, PT ;  /* 0x00000004ff007c0c */ /* 0x000fc8000bf05070 */
[----:B------:R-:W-:Y:S01]  /*10a30*/  ISETP.NE.AND.EX P0, PT, RZ, UR5, PT, P0 ;  /* 0x00000005ff007c0c */ /* 0x000fe2000bf05300 */
[----:B------:R-:W-:-:S12]  /*10a40*/  ULDC.64 UR4, c[0x0][0xa00] ;  /* 0x0002800000047ab9 */ /* 0x000fd80000000a00 */
[----:B------:R-:W1:Y:S01]  /*10a50*/  @P0 LDC.64 R2, c[0x0][0x9f8] ;  /* 0x00027e00ff020b82 */ /* 0x000e620000000a00 */
[----:B------:R-:W-:-:S04]  /*10a60*/  ISETP.NE.AND P6, PT, R7, RZ, PT ;  /* 0x000000ff0700720c */ /* 0x000fc80003fc5270 */
[----:B------:R-:W-:-:S09]  /*10a70*/  PLOP3.LUT P1, PT, P6, PT, PT, 0x8, 0x0 ;  /* 0x000000000000781c */ /* 0x000fd2000372e170 */
[----:B------:R-:W-:Y:S01]  /*10a80*/  VOTEU.ALL UP1, P6 ;  /* 0x00000000003f7886 */ /* 0x000fe20003020000 */
[----:B-1----:R-:W-:-:S05]  /*10a90*/  @P0 IMAD.WIDE R2, R19, 0x4, R2 ;  /* 0x0000000413020825 */ /* 0x002fca00078e0202 */
[----:B------:R1:W5:Y:S01]  /*10aa0*/  @P0 LDG.E R0, desc[UR60][R2.64] ;  /* 0x0000003c02000981 */ /* 0x000362000c1e1900 */
[----:B------:R-:W-:Y:S01]  /*10ab0*/  ISETP.NE.U32.AND P0, PT, RZ, UR4, PT ;  /* 0x00000004ff007c0c */ /* 0x000fe2000bf05070 */
[----:B------:R-:W-:-:S03]  /*10ac0*/  @!UP1 UIADD3 UR8, UP0, UR36, 0x270, URZ ;  /* 0x0000027024089890 */ /* 0x000fc6000ff1e03f */
[----:B------:R-:W-:Y:S01]  /*10ad0*/  ISETP.NE.AND.EX P0, PT, RZ, UR5, PT, P0 ;  /* 0x00000005ff007c0c */ /* 0x000fe2000bf05300 */
[----:B------:R-:W-:-:S03]  /*10ae0*/  @!UP1 UIADD3.X UR9, URZ, UR37, URZ, UP0, !UPT ;  /* 0x000000253f099290 */ /* 0x000fc600087fe43f */
[----:B------:R-:W-:Y:S01]  /*10af0*/  SEL R7, R19, RZ, !P0 ;  /* 0x000000ff13077207 */ /* 0x000fe20004000000 */
[----:B------:R-:W-:Y:S01]  /*10b00*/  VOTEU.ALL UP0, P6 ;  /* 0x00000000003f7886 */ /* 0x000fe20003000000 */
[----:B-12---:R-:W-:-:S07]  /*10b10*/  IMAD R8, R17, 0x80, R6 ;  /* 0x0000008011087824 */ /* 0x006fce00078e0206 */
.L_x_1206:
        /* <DEDUP_REMOVED lines=16> */
.L_x_1207:
        /* <DEDUP_REMOVED lines=15> */
.L_x_1208:
        /* <DEDUP_REMOVED lines=15> */
.L_x_1209:
        /* <DEDUP_REMOVED lines=9> */
[----:B------:R-:W2:Y:S01]  /*10e90*/  LDL R5, [R1+0x14] ;  /* 0x0000140001057983 */ /* 0x000ea20000100800 */
[----:B------:R-:W1:Y:S01]  /*10ea0*/  LDC.64 R2, c[0x0][0x3f8] ;  /* 0x0000fe00ff027b82 */ /* 0x000e620000000a00 */
[----:B------:R-:W-:Y:S02]  /*10eb0*/  ULDC.64 UR4, c[0x0][0xa08] ;  /* 0x0002820000047ab9 */ /* 0x000fe40000000a00 */
[----:B-1----:R-:W-:Y:S01]  /*10ec0*/  LOP3.LUT P0, RZ, R2, UR4, RZ, 0xfc, !PT ;  /* 0x0000000402ff7c12 */ /* 0x002fe2000f80fcff */
[----:B------:R-:W-:-:S03]  /*10ed0*/  UMOV UR4, 0xffffffff ;  /* 0xffffffff00047882 */ /* 0x000fc60000000000 */
[----:B------:R-:W-:-:S04]  /*10ee0*/  LOP3.LUT P0, RZ, R3, UR5, RZ, 0xfc, P0 ;  /* 0x0000000503ff7c12 */ /* 0x000fc8000800fcff */
[----:B-----5:R-:W-:Y:S01]  /*10ef0*/  SEL R6, R0, RZ, !P0 ;  /* 0x000000ff00067207 */ /* 0x020fe20004000000 */
[----:B--2---:R-:W-:Y:S01]  /*10f00*/  VIADD R5, R5, 0xffffffff ;  /* 0xffffffff05057836 */ /* 0x004fe20000000000 */
[----:B------:R-:W-:Y:S07]  /*10f10*/  BRA.DIV UR4, `(.L_x_1210) ;  /* 0x0000003e04787947 */ /* 0x000fee000b800000 */
.L_x_1280:
[----:B------:R-:W-:Y:S01]  /*10f20*/  UMOV UR4, 0xffffffff ;  /* 0xffffffff00047882 */ /* 0x000fe20000000000 */
[----:B------:R-:W-:Y:S02]  /*10f30*/  SHF.R.S32.HI R17, RZ, 0x1f, R0 ;  /* 0x0000001fff117819 */ /* 0x000fe40000011400 */
[----:B------:R-:W-:Y:S05]  /*10f40*/  BRA.DIV UR4, `(.L_x_1211) ;  /* 0x0000003e04a07947 */ /* 0x000fea000b800000 */
[----:B------:R-:W-:-:S13]  /*10f50*/  ELECT P6, URZ, PT ;  /* 0x00000000003f782f */ /* 0x000fda00038c0000 */
.L_x_1283:
[----:B------:R-:W-:Y:S05]  /*10f60*/  @!P6 BRA `(.L_x_1212) ;  /* 0x000000040038e947 */ /* 0x000fea0003800000 */
[----:B------:R-:W-:-:S04]  /*10f70*/  ISETP.NE.U32.AND P0, PT, R2, RZ, PT ;  /* 0x000000ff0200720c */ /* 0x000fc80003f05070 */
[----:B------:R-:W-:-:S13]  /*10f80*/  ISETP.NE.AND.EX P0, PT, R3, RZ, PT, P0 ;  /* 0x000000ff0300720c */ /* 0x000fda0003f05300 */
[----:B------:R-:W-:Y:S05]  /*10f90*/  @!P0 BRA `(.L_x_1213) ;  /* 0x0000000000488947 */ /* 0x000fea0003800000 */
[----:B------:R-:W1:Y:S01]  /*10fa0*/  LDC R12, c[0x0][0x41c] ;  /* 0x00010700ff0c7b82 */ /* 0x000e620000000800 */
[----:B------:R-:W-:Y:S01]  /*10fb0*/  IMAD.MOV.U32 R6, RZ, RZ, R5 ;  /* 0x000000ffff067224 */ /* 0x000fe200078e0005 */
[----:B------:R-:W-:Y:S01]  /*10fc0*/  ULDC.64 UR4, c[0x0][0x408] ;  /* 0x0001020000047ab9 */ /* 0x000fe20000000a00 */
[----:B-1----:R-:W-:-:S13]  /*10fd0*/  ISETP.NE.AND P0, PT, R12, 0x1, PT ;  /* 0x000000010c00780c */ /* 0x002fda0003f05270 */
[----:B------:R-:W1:Y:S02]  /*10fe0*/  @P0 LDC.64 R10, c[0x0][0x420] ;  /* 0x00010800ff0a0b82 */ /* 0x000e640000000a00 */
[----:B-1----:R-:W-:-:S05]  /*10ff0*/  @P0 IMAD.HI.U32 R10, R5, R10, RZ ;  /* 0x0000000a050a0227 */ /* 0x002fca00078e00ff */
[----:B------:R-:W-:-:S04]  /*11000*/  @P0 SHF.R.U32.HI R6, RZ, R11, R10 ;  /* 0x0000000bff060219 */ /* 0x000fc8000001160a */
[--C-:B------:R-:W-:Y:S01]  /*11010*/  SHF.R.S32.HI R11, RZ, 0x1f, R6.reuse ;  /* 0x0000001fff0b7819 */ /* 0x100fe20000011406 */
[--C-:B------:R-:W-:Y:S02]  /*11020*/  IMAD.MOV R9, RZ, RZ, -R6.reuse ;  /* 0x000000ffff097224 */ /* 0x100fe400078e0a06 */
[----:B------:R-:W-:Y:S02]  /*11030*/  IMAD.MOV.U32 R10, RZ, RZ, R6 ;  /* 0x000000ffff0a7224 */ /* 0x000fe400078e0006 */
[----:B------:R-:W-:Y:S02]  /*11040*/  IMAD R5, R12, R9, R5 ;  /* 0x000000090c057224 */ /* 0x000fe400078e0205 */
[----:B------:R-:W-:Y:S02]  /*11050*/  IMAD R9, R17, UR4, RZ ;  /* 0x0000000411097c24 */ /* 0x000fe4000f8e02ff */
[----:B------:R-:W-:-:S04]  /*11060*/  IMAD.WIDE.U32 R10, R0, UR4, R10 ;  /* 0x00000004000a7c25 */ /* 0x000fc8000f8e000a */
[----:B------:R-:W-:Y:S01]  /*11070*/  IMAD R9, R0, UR5, R9 ;  /* 0x0000000500097c24 */ /* 0x000fe2000f8e0209 */
[----:B------:R-:W-:-:S03]  /*11080*/  LEA R12, P0, R10, R2, 0x2 ;  /* 0x000000020a0c7211 */ /* 0x000fc600078010ff */
[----:B------:R-:W-:-:S05]  /*11090*/  IMAD.IADD R6, R11, 0x1, R9 ;  /* 0x000000010b067824 */ /* 0x000fca00078e0209 */
[----:B0-----:R-:W-:-:S05]  /*110a0*/  LEA.HI.X R13, R10, R3, R6, 0x2, P0 ;  /* 0x000000030a0d7211 */ /* 0x001fca00000f1406 */
[----:B------:R1:W5:Y:S02]  /*110b0*/  LDG.E R6, desc[UR60][R12.64] ;  /* 0x0000003c0c067981 */ /* 0x000364000c1e1900 */
.L_x_1213:
[----:B------:R-:W2:Y:S01]  /*110c0*/  LDL R9, [R1] ;  /* 0x0000000001097983 */ /* 0x000ea20000100800 */
[----:B------:R-:W-:-:S03]  /*110d0*/  MOV R11, 0x400 ;  /* 0x00000400000b7802 */ /* 0x000fc60000000f00 */
[----:B------:R-:W3:Y:S01]  /*110e0*/  LDL R10, [R1+0x8] ;  /* 0x00000800010a7983 */ /* 0x000ee20000100800 */
[----:B-1----:R-:W1:Y:S02]  /*110f0*/  S2R R12, SR_CgaCtaId ;  /* 0x00000000000c7919 */ /* 0x002e640000008800 */
[----:B-1----:R-:W-:-:S05]  /*11100*/  LEA R11, R12, R11, 0x18 ;  /* 0x0000000b0c0b7211 */ /* 0x002fca00078ec0ff */
[----:B--2---:R-:W-:Y:S01]  /*11110*/  IMAD R9, R9, 0x8, R11 ;  /* 0x0000000809097824 */ /* 0x004fe200078e020b */
[----:B---3--:R-:W-:-:S04]  /*11120*/  SHF.L.U32 R10, R10, 0x1f, RZ ;  /* 0x0000001f0a0a7819 */ /* 0x008fc800000006ff */
[----:B------:R-:W1:Y:S02]  /*11130*/  SYNCS.PHASECHK.TRANS64.TRYWAIT P0, [R9+URZ+0x30840], R10 ;  /* 0x0308400a090075a7 */ /* 0x000e64000800017f */
[----:B-1----:R-:W-:Y:S05]  /*11140*/  @!P0 BRA `(.L_x_1214) ;  /* 0x0000003c00408947 */ /* 0x002fea0003800000 */
.L_x_1284:
        /* <DEDUP_REMOVED lines=11> */
.L_x_1215:
[----:B------:R-:W2:Y:S01]  /*11200*/  LDL R11, [R1] ;  /* 0x00000000010b7983 */ /* 0x000ea20000100800 */
[----:B------:R-:W-:-:S03]  /*11210*/  MOV R12, 0x400 ;  /* 0x00000400000c7802 */ /* 0x000fc60000000f00 */
[----:B-1----:R-:W3:Y:S01]  /*11220*/  LDL R10, [R1+0x4] ;  /* 0x00000400010a7983 */ /* 0x002ee20000100800 */
[----:B0-----:R-:W0:Y:S01]  /*11230*/  S2R R13, SR_CgaCtaId ;  /* 0x00000000000d7919 */ /* 0x001e220000008800 */
[----:B------:R-:W-:Y:S02]  /*11240*/  R2UR UR9, R9 ;  /* 0x00000000090972ca */ /* 0x000fe400000e0000 */
[----:B------:R-:W-:Y:S01]  /*11250*/  R2UR UR11, R5 ;  /* 0x00000000050b72ca */ /* 0x000fe200000e0000 */
[----:B------:R-:W-:Y:S01]  /*11260*/  UIADD3 UR4, UP0, UR36, 0x370, URZ ;  /* 0x0000037024047890 */ /* 0x000fe2000ff1e03f */
[----:B------:R-:W-:Y:S02]  /*11270*/  R2UR UR12, R4 ;  /* 0x00000000040c72ca */ /* 0x000fe400000e0000 */
[----:B-----5:R-:W-:Y:S02]  /*11280*/  R2UR UR13, R6 ;  /* 0x00000000060d72ca */ /* 0x020fe400000e0000 */
[----:B0-----:R-:W-:-:S05]  /*11290*/  LEA R12, R13, R12, 0x18 ;  /* 0x0000000c0d0c7211 */ /* 0x001fca00078ec0ff */
[----:B------:R-:W-:Y:S01]  /*112a0*/  UIADD3 UR9, UR9, 0x30830, URZ ;  /* 0x0003083009097890 */ /* 0x000fe2000fffe03f */
[----:B------:R-:W-:Y:S01]  /*112b0*/  UMOV UR10, URZ ;  /* 0x0000003f000a7c82 */ /* 0x000fe20008000000 */
[----:B------:R-:W-:Y:S01]  /*112c0*/  UMOV UR6, 0x0 ;  /* 0x0000000000067882 */ /* 0x000fe20000000000 */
[----:B------:R-:W-:Y:S01]  /*112d0*/  UMOV UR7, 0x14f00000 ;  /* 0x14f0000000077882 */ /* 0x000fe20000000000 */
[----:B------:R-:W-:Y:S01]  /*112e0*/  UMOV UR16, 0x40 ;  /* 0x0000004000107882 */ /* 0x000fe20000000000 */
[----:B--2---:R-:W-:Y:S01]  /*112f0*/  IMAD R9, R11, 0x8000, R12 ;  /* 0x000080000b097824 */ /* 0x004fe200078e020c */
[----:B---3--:R-:W-:-:S04]  /*11300*/  R2UR UR5, R10 ;  /* 0x000000000a0572ca */ /* 0x008fc800000e0000 */
[----:B------:R-:W-:-:S09]  /*11310*/  R2UR UR14, R9 ;  /* 0x00000000090e72ca */ /* 0x000fd200000e0000 */
[----:B------:R-:W-:-:S04]  /*11320*/  ULEA UR11, UR11, UR5, 0x6 ;  /* 0x000000050b0b7291 */ /* 0x000fc8000f8e303f */
[----:B------:R-:W-:Y:S02]  /*11330*/  UIADD3 UR8, UR14, 0x20400, URZ ;  /* 0x000204000e087890 */ /* 0x000fe4000fffe03f */
        /* <DEDUP_REMOVED lines=17> */
.L_x_1212:
[----:B------:R-:W2:Y:S01]  /*11450*/  LDL.LU R12, [R1+0x18] ;  /* 0x00001800010c7983 */ /* 0x000ea20000300800 */
[----:B------:R-:W-:Y:S01]  /*11460*/  MOV R10, 0x400 ;  /* 0x00000400000a7802 */ /* 0x000fe20000000f00 */
[----:B------:R-:W-:Y:S05]  /*11470*/  WARPSYNC.ALL ;  /* 0x0000000000007948 */ /* 0x000fea0003800000 */
[----:B------:R-:W1:Y:S01]  /*11480*/  S2R R11, SR_CgaCtaId ;  /* 0x00000000000b7919 */ /* 0x000e620000008800 */
[----:B------:R-:W-:-:S13]  /*11490*/  ELECT P0, URZ, PT ;  /* 0x00000000003f782f */ /* 0x000fda0003800000 */
[C---:B------:R-:W-:Y:S01]  /*114a0*/  @P0 R2UR UR13, R7.reuse ;  /* 0x00000000070d02ca */ /* 0x040fe200000e0000 */
[----:B------:R-:W-:Y:S01]  /*114b0*/  UIADD3 UR4, UP0, UR36, 0x270, URZ ;  /* 0x0000027024047890 */ /* 0x000fe2000ff1e03f */
[----:B------:R-:W-:Y:S01]  /*114c0*/  @P0 R2UR UR12, R18 ;  /* 0x00000000120c02ca */ /* 0x000fe200000e0000 */
[----:B------:R-:W-:Y:S01]  /*114d0*/  UMOV UR6, 0x0 ;  /* 0x0000000000067882 */ /* 0x000fe20000000000 */
[----:B------:R-:W-:Y:S01]  /*114e0*/  @P0 R2UR UR11, R8 ;  /* 0x00000000080b02ca */ /* 0x000fe200000e0000 */
        /* <DEDUP_REMOVED lines=13> */
[----:B-1----:R-:W-:Y:S01]  /*115c0*/  LEA R10, R11, R10, 0x18 ;  /* 0x0000000a0b0a7211 */ /* 0x002fe200078ec0ff */
        /* <DEDUP_REMOVED lines=9> */
[----:B---3--:R-:W-:Y:S01]  /*11660*/  @P0 R2UR UR13, R7 ;  /* 0x00000000070d02ca */ /* 0x008fe200000e0000 */
[----:B------:R-:W-:Y:S01]  /*11670*/  UIADD3 UR8, UR24, 0x18400, URZ ;  /* 0x0001840018087890 */ /* 0x000fe2000fffe03f */
[----:B------:R-:W-:Y:S01]  /*11680*/  @P0 R2UR UR12, R18 ;  /* 0x00000000120c02ca */ /* 0x000fe200000e0000 */
[----:B------:R-:W-:Y:S01]  /*11690*/  UMOV UR10, 0x80 ;  /* 0x00000080000a7882 */ /* 0x000fe20000000000 */
[----:B------:R-:W-:Y:S01]  /*116a0*/  @P0 R2UR UR11, R8 ;  /* 0x00000000080b02ca */ /* 0x000fe200000e0000 */
[----:B------:R-:W-:Y:S01]  /*116b0*/  UMOV UR6, 0x0 ;  /* 0x0000000000067882 */ /* 0x000fe20000000000 */
[----:B------:R-:W-:-:S11]  /*116c0*/  UMOV UR7, 0x12f00000 ;  /* 0x12f0000000077882 */ /* 0x000fd60000000000 */
[----:B------:R3:W-:Y:S02]  /*116d0*/  UTMALDG.4D [UR8], [UR4], desc[UR22] ;  /* 0x00001608040075b4 */ /* 0x0007e40008019000 */
[----:B---3--:R-:W-:Y:S01]  /*116e0*/  @P0 R2UR UR13, R7 ;  /* 0x00000000070d02ca */ /* 0x008fe200000e0000 */
        /* <DEDUP_REMOVED lines=11> */
[----:B------:R-:W2:Y:S02]  /*117a0*/  SYNCS.PHASECHK.TRANS64.TRYWAIT P0, [R10+URZ+0x30820], R7 ;  /* 0x030820070a0075a7 */ /* 0x000ea4000800017f */
[----:B-12---:R-:W-:Y:S05]  /*117b0*/  @!P0 BRA `(.L_x_1217) ;  /* 0x0000003400b88947 */ /* 0x006fea0003800000 */
.L_x_1285:
[----:B------:R-:W-:Y:S05]  /*117c0*/  BSYNC B0 ;  /* 0x0000000000007941 */ /* 0x000fea0003800000 */
.L_x_1216:
[----:B------:R-:W2:Y:S04]  /*117d0*/  LDL R9, [R1+0x14] ;  /* 0x0000140001097983 */ /* 0x000ea80000100800 */
[----:B-1----:R-:W3:Y:S01]  /*117e0*/  LDL R8, [R1+0x10] ;  /* 0x0000100001087983 */ /* 0x002ee20000100800 */
[----:B------:R-:W-:Y:S01]  /*117f0*/  BSSY B0, `(.L_x_1218) ;  /* 0x00001c3000007945 */ /* 0x000fe20003800000 */
[----:B--2---:R-:W-:-:S05]  /*11800*/  VIADD R7, R9, 0xfffffffe ;  /* 0xfffffffe09077836 */ /* 0x004fca0000000000 */
[----:B---3--:R-:W-:-:S13]  /*11810*/  ISETP.GE.AND P0, PT, R7, R8, PT ;  /* 0x000000080700720c */ /* 0x008fda0003f06270 */
[----:B------:R-:W-:Y:S05]  /*11820*/  @!P0 BRA `(.L_x_1219) ;  /* 0x0000001800fc8947 */ /* 0x000fea0003800000 */
[----:B0-----:R-:W-:Y:S01]  /*11830*/  LOP3.LUT R13, RZ, R8, RZ, 0x33, !PT ;  /* 0x00000008ff0d7212 */ /* 0x001fe200078e33ff */
[----:B------:R-:W-:Y:S01]  /*11840*/  IMAD.MOV R8, RZ, RZ, -R9 ;  /* 0x000000ffff087224 */ /* 0x000fe200078e0a09 */
[----:B------:R-:W-:Y:S04]  /*11850*/  BSSY B1, `(.L_x_1220) ;  /* 0x000009b000017945 */ /* 0x000fe80003800000 */
[----:B------:R-:W-:-:S05]  /*11860*/  VIADDMNMX R13, R8, 0x1, R13, !PT ;  /* 0x00000001080d7846 */ /* 0x000fca000780010d */
[----:B------:R-:W-:-:S05]  /*11870*/  IMAD.IADD R8, R9, 0x1, R13 ;  /* 0x0000000109087824 */ /* 0x000fca00078e020d */
        /* <DEDUP_REMOVED lines=33> */
.L_x_1224:
[----:B0-----:R-:W0:Y:S01]  /*11a90*/  S2R R3, SR_CgaCtaId ;  /* 0x0000000000037919 */ /* 0x001e220000008800 */
[----:B------:R-:W-:-:S04]  /*11aa0*/  MOV R2, 0x400 ;  /* 0x0000040000027802 */ /* 0x000fc80000000f00 */
[----:B0-----:R-:W-:Y:S02]  /*11ab0*/  LEA R2, R3, R2, 0x18 ;  /* 0x0000000203027211 */ /* 0x001fe400078ec0ff */
[----:B------:R-:W-:-:S03]  /*11ac0*/  SHF.L.U32 R3, R14, 0x1f, RZ ;  /* 0x0000001f0e037819 */ /* 0x000fc600000006ff */
[----:B------:R-:W-:-:S04]  /*11ad0*/  IMAD R2, R12, 0x8, R2 ;  /* 0x000000080c027824 */ /* 0x000fc800078e0202 */
[----:B------:R-:W0:Y:S02]  /*11ae0*/  SYNCS.PHASECHK.TRANS64.TRYWAIT P0, [R2+URZ+0x30840], R3 ;  /* 0x03084003020075a7 */ /* 0x000e24000800017f */
[----:B0-----:R-:W-:Y:S05]  /*11af0*/  @!P0 BRA `(.L_x_1225) ;  /* 0x0000003400088947 */ /* 0x001fea0003800000 */
.L_x_1286:
        /* <DEDUP_REMOVED lines=11> */
.L_x_1226:
        /* <DEDUP_REMOVED lines=26> */
[----:B------:R-:W-:Y:S02]  /*11d50*/  ULEA UR11, UR11, UR5, 0x6 ;  /* 0x000000050b0b7291 */ /* 0x000fe4000f8e303f */
        /* <DEDUP_REMOVED lines=15> */
.L_x_1287:
        /* <DEDUP_REMOVED lines=13> */
.L_x_1228:
[----:B01----:R-:W2:Y:S01]  /*11f20*/  LDL.LU R2, [R1] ;  /* 0x0000000001027983 */ /* 0x003ea20000300800 */
[----:B------:R-:W-:-:S03]  /*11f30*/  MOV R10, 0x400 ;  /* 0x00000400000a7802 */ /* 0x000fc60000000f00 */
[----:B------:R-:W3:Y:S01]  /*11f40*/  LDL R3, [R1+0x4] ;  /* 0x0000040001037983 */ /* 0x000ee20000100800 */
[----:B------:R-:W0:Y:S01]  /*11f50*/  S2R R11, SR_CgaCtaId ;  /* 0x00000000000b7919 */ /* 0x000e220000008800 */
[----:B------:R-:W-:Y:S01]  /*11f60*/  R2UR UR11, R5 ;  /* 0x00000000050b72ca */ /* 0x000fe200000e0000 */
[----:B------:R-:W-:Y:S01]  /*11f70*/  UIADD3 UR4, UP0, UR36, 0x470, URZ ;  /* 0x0000047024047890 */ /* 0x000fe2000ff1e03f */
[----:B------:R-:W-:Y:S02]  /*11f80*/  R2UR UR13, R6 ;  /* 0x00000000060d72ca */ /* 0x000fe400000e0000 */
[----:B------:R-:W-:Y:S02]  /*11f90*/  R2UR UR12, R4 ;  /* 0x00000000040c72ca */ /* 0x000fe400000e0000 */
[----:B0-----:R-:W-:Y:S01]  /*11fa0*/  LEA R10, R11, R10, 0x18 ;  /* 0x0000000a0b0a7211 */ /* 0x001fe200078ec0ff */
[----:B------:R-:W-:Y:S01]  /*11fb0*/  UMOV UR10, URZ ;  /* 0x0000003f000a7c82 */ /* 0x000fe20008000000 */
[----:B------:R-:W-:Y:S01]  /*11fc0*/  UMOV UR6, 0x0 ;  /* 0x0000000000067882 */ /* 0x000fe20000000000 */
[----:B------:R-:W-:Y:S01]  /*11fd0*/  UMOV UR7, 0x14f00000 ;  /* 0x14f0000000077882 */ /* 0x000fe20000000000 */
[----:B------:R-:W-:Y:S01]  /*11fe0*/  UMOV UR17, 0x40 ;  /* 0x0000004000117882 */ /* 0x000fe20000000000 */
[----:B------:R-:W-:-:S02]  /*11ff0*/  IMAD.MOV.U32 R6, RZ, RZ, R8 ;  /* 0x000000ffff067224 */ /* 0x000fc400078e0008 */
[----:B------:R-:W-:Y:S02]  /*12000*/  IMAD.MOV.U32 R5, RZ, RZ, R7 ;  /* 0x000000ffff057224 */ /* 0x000fe400078e0007 */
[----:B--2---:R-:W-:-:S04]  /*12010*/  IMAD.MOV.U32 R9, RZ, RZ, R2 ;  /* 0x000000ffff097224 */ /* 0x004fc800078e0002 */
[----:B------:R-:W-:-:S05]  /*12020*/  IMAD R2, R9, 0x8, R10 ;  /* 0x0000000809027824 */ /* 0x000fca00078e020a */
[----:B------:R-:W-:Y:S01]  /*12030*/  R2UR UR9, R2 ;  /* 0x00000000020972ca */ /* 0x000fe200000e0000 */
[----:B------:R-:W-:Y:S01]  /*12040*/  IMAD R2, R9, 0x8000, R10 ;  /* 0x0000800009027824 */ /* 0x000fe200078e020a */
[----:B---3--:R-:W-:-:S04]  /*12050*/  R2UR UR5, R3 ;  /* 0x00000000030572ca */ /* 0x008fc800000e0000 */
[----:B------:R-:W-:-:S07]  /*12060*/  R2UR UR16, R2 ;  /* 0x00000000021072ca */ /* 0x000fce00000e0000 */
[----:B------:R-:W-:Y:S02]  /*12070*/  UIADD3 UR9, UR9, 0x30850, URZ ;  /* 0x0003085009097890 */ /* 0x000fe4000fffe03f */
[----:B------:R-:W-:Y:S02]  /*12080*/  ULEA UR11, UR11, UR5, 0x6 ;  /* 0x000000050b0b7291 */ /* 0x000fe4000f8e303f */
[----:B------:R-:W-:Y:S02]  /*12090*/  UIADD3.X UR5, URZ, UR37, URZ, UP0, !UPT ;  /* 0x000000253f057290 */ /* 0x000fe400087fe43f */
[----:B------:R-:W-:Y:S02]  /*120a0*/  UIADD3 UR8, UR16, 0x400, URZ ;  /* 0x0000040010087890 */ /* 0x000fe4000fffe03f */
[----:B------:R-:W-:Y:S02]  /*120b0*/  UIADD3 UR14, UR16, 0x2400, URZ ;  /* 0x00002400100e7890 */ /* 0x000fe4000fffe03f */
[----:B------:R-:W-:-:S02]  /*120c0*/  UIADD3 UR15, UR16, 0x4400, URZ ;  /* 0x00004400100f7890 */ /* 0x000fc4000fffe03f */
        /* <DEDUP_REMOVED lines=14> */
.L_x_1223:
[----:B------:R-:W-:Y:S05]  /*121b0*/  BSYNC B2 ;  /* 0x0000000000027941 */ /* 0x000fea0003800000 */
.L_x_1222:
[----:B------:R-:W2:Y:S04]  /*121c0*/  LDL R2, [R1+0x14] ;  /* 0x0000140001027983 */ /* 0x000ea80000100800 */
[----:B------:R0:W-:Y:S04]  /*121d0*/  STL [R1], R12 ;  /* 0x0000000c01007387 */ /* 0x0001e80000100800 */
[----:B------:R0:W-:Y:S02]  /*121e0*/  STL [R1+0x8], R14 ;  /* 0x0000080e01007387 */ /* 0x0001e40000100800 */
[----:B0-2---:R-:W-:-:S07]  /*121f0*/  VIADD R7, R2, 0xfffffffd ;  /* 0xfffffffd02077836 */ /* 0x005fce0000000000 */
.L_x_1221:
[----:B------:R-:W-:Y:S05]  /*12200*/  BSYNC B1 ;  /* 0x0000000000017941 */ /* 0x000fea0003800000 */
.L_x_1220:
[----:B------:R-:W2:Y:S01]  /*12210*/  LDL.LU R2, [R1+0x14] ;  /* 0x0000140001027983 */ /* 0x000ea20000300800 */
[----:B------:R-:W-:Y:S01]  /*12220*/  VIADD R13, R13, 0xfffffffe ;  /* 0xfffffffe0d0d7836 */ /* 0x000fe20000000000 */
[----:B--2---:R-:W-:-:S04]  /*12230*/  LOP3.LUT R2, RZ, R2, RZ, 0x33, !PT ;  /* 0x00000002ff027212 */ /* 0x004fc800078e33ff */
[----:B------:R-:W-:-:S13]  /*12240*/  ISETP.NE.AND P0, PT, R13, R2, PT ;  /* 0x000000020d00720c */ /* 0x000fda0003f05270 */
[----:B------:R-:W-:Y:S05]  /*12250*/  @!P0 BRA `(.L_x_1219) ;  /* 0x0000001000708947 */ /* 0x000fea0003800000 */
[----:B------:R-:W-:-:S07]  /*12260*/  IMAD.MOV.U32 R10, RZ, RZ, R6 ;  /* 0x000000ffff0a7224 */ /* 0x000fce00078e0006 */
.L_x_1243:
        /* <DEDUP_REMOVED lines=32> */
.L_x_1231:
[----:B------:R-:W1:Y:S01]  /*12470*/  S2R R3, SR_CgaCtaId ;  /* 0x0000000000037919 */ /* 0x000e620000008800 */
[----:B------:R-:W-:-:S04]  /*12480*/  MOV R2, 0x400 ;  /* 0x0000040000027802 */ /* 0x000fc80000000f00 */
[----:B-1----:R-:W-:Y:S02]  /*12490*/  LEA R2, R3, R2, 0x18 ;  /* 0x0000000203027211 */ /* 0x002fe400078ec0ff */
[----:B------:R-:W-:-:S03]  /*124a0*/  SHF.L.U32 R3, R9, 0x1f, RZ ;  /* 0x0000001f09037819 */ /* 0x000fc600000006ff */
[----:B------:R-:W-:-:S04]  /*124b0*/  IMAD R2, R8, 0x8, R2 ;  /* 0x0000000808027824 */ /* 0x000fc800078e0202 */
[----:B------:R-:W1:Y:S02]  /*124c0*/  SYNCS.PHASECHK.TRANS64.TRYWAIT P0, [R2+URZ+0x30840], R3 ;  /* 0x03084003020075a7 */ /* 0x000e64000800017f */
[----:B-1----:R-:W-:Y:S05]  /*124d0*/  @!P0 BRA `(.L_x_1232) ;  /* 0x0000002800b88947 */ /* 0x002fea0003800000 */
.L_x_1288:
        /* <DEDUP_REMOVED lines=11> */
.L_x_1233:
[----:B------:R-:W2:Y:S04]  /*12590*/  LDL R15, [R1+0x4] ;  /* 0x00000400010f7983 */ /* 0x000ea80000100800 */
[----:B------:R-:W3:Y:S01]  /*125a0*/  LDL.LU R14, [R1+0x8] ;  /* 0x00000800010e7983 */ /* 0x000ee20000300800 */
[----:B-1----:R-:W-:-:S03]  /*125b0*/  MOV R3, 0x400 ;  /* 0x0000040000037802 */ /* 0x002fc60000000f00 */
        /* <DEDUP_REMOVED lines=39> */
.L_x_1289:
        /* <DEDUP_REMOVED lines=8> */
.L_x_1235:
[----:B0-----:R-:W2:Y:S01]  /*128b0*/  LDL.LU R2, [R1] ;  /* 0x0000000001027983 */ /* 0x001ea20000300800 */
[----:B------:R-:W-:-:S03]  /*128c0*/  MOV R13, 0x400 ;  /* 0x00000400000d7802 */ /* 0x000fc60000000f00 */
[----:B------:R-:W3:Y:S01]  /*128d0*/  LDL R11, [R1+0x4] ;  /* 0x00000400010b7983 */ /* 0x000ee20000100800 */
[----:B------:R-:W0:Y:S01]  /*128e0*/  S2R R14, SR_CgaCtaId ;  /* 0x00000000000e7919 */ /* 0x000e220000008800 */
[----:B------:R-:W-:Y:S02]  /*128f0*/  R2UR UR11, R5 ;  /* 0x00000000050b72ca */ /* 0x000fe400000e0000 */
[----:B------:R-:W-:Y:S01]  /*12900*/  R2UR UR9, R3 ;  /* 0x00000000030972ca */ /* 0x000fe200000e0000 */
[----:B------:R-:W-:Y:S01]  /*12910*/  UIADD3 UR4, UP0, UR36, 0x470, URZ ;  /* 0x0000047024047890 */ /* 0x000fe2000ff1e03f */
[----:B------:R-:W-:Y:S02]  /*12920*/  R2UR UR13, R6 ;  /* 0x00000000060d72ca */ /* 0x000fe400000e0000 */
[----:B------:R-:W-:Y:S02]  /*12930*/  R2UR UR12, R4 ;  /* 0x00000000040c72ca */ /* 0x000fe400000e0000 */
[----:B0-----:R-:W-:-:S07]  /*12940*/  LEA R13, R14, R13, 0x18 ;  /* 0x0000000d0e0d7211 */ /* 0x001fce00078ec0ff */
[----:B------:R-:W-:Y:S01]  /*12950*/  UIADD3 UR9, UR9, 0x50, URZ ;  /* 0x0000005009097890 */ /* 0x000fe2000fffe03f */
[----:B------:R-:W-:Y:S01]  /*12960*/  UMOV UR10, URZ ;  /* 0x0000003f000a7c82 */ /* 0x000fe20008000000 */
[----:B------:R-:W-:Y:S01]  /*12970*/  UMOV UR6, 0x0 ;  /* 0x0000000000067882 */ /* 0x000fe20000000000 */
[----:B------:R-:W-:Y:S01]  /*12980*/  UMOV UR7, 0x14f00000 ;  /* 0x14f0000000077882 */ /* 0x000fe20000000000 */
[----:B------:R-:W-:Y:S01]  /*12990*/  UMOV UR17, 0x40 ;  /* 0x0000004000117882 */ /* 0x000fe20000000000 */
[----:B------:R-:W-:Y:S02]  /*129a0*/  IMAD.MOV.U32 R5, RZ, RZ, R12 ;  /* 0x000000ffff057224 */ /* 0x000fe400078e000c */
[----:B------:R-:W-:Y:S02]  /*129b0*/  IMAD.MOV.U32 R6, RZ, RZ, R10 ;  /* 0x000000ffff067224 */ /* 0x000fe400078e000a */
        /* <DEDUP_REMOVED lines=22> */
.L_x_1230:
[----:B------:R-:W-:Y:S05]  /*12b20*/  BSYNC B1 ;  /* 0x0000000000017941 */ /* 0x000fea0003800000 */
.L_x_1229:
[----:B------:R-:W-:Y:S01]  /*12b30*/  VIADD R3, R8, 0x1 ;  /* 0x0000000108037836 */ /* 0x000fe20000000000 */
[----:B------:R-:W-:Y:S01]  /*12b40*/  BSSY B1, `(.L_x_1236) ;  /* 0x0000089000017945 */ /* 0x000fe20003800000 */
[----:B------:R-:W-:-:S03]  /*12b50*/  VIADD R13, R7, 0xffffffff ;  /* 0xffffffff070d7836 */ /* 0x000fc60000000000 */
        /* <DEDUP_REMOVED lines=8> */
[----:B------:R-:W-:Y:S01]  /*12be0*/  IMAD.MOV.U32 R12, RZ, RZ, R13 ;  /* 0x000000ffff0c7224 */ /* 0x000fe200078e000d */
[----:B------:R-:W-:-:S04]  /*12bf0*/  ISETP.NE.U32.AND P0, PT, RZ, UR4, PT ;  /* 0x00000004ff007c0c */ /* 0x000fc8000bf05070 */
[----:B------:R-:W-:-:S13]  /*12c00*/  ISETP.NE.AND.EX P0, PT, RZ, UR5, PT, P0 ;  /* 0x00000005ff007c0c */ /* 0x000fda000bf05300 */
[----:B------:R-:W-:Y:S05]  /*12c10*/  @!P0 BRA `(.L_x_1238) ;  /* 0x0000000000448947 */ /* 0x000fea0003800000 */
        /* <DEDUP_REMOVED lines=17> */
.L_x_1238:
[----:B------:R-:W2:Y:S01]  /*12d30*/  S2R R3, SR_CgaCtaId ;  /* 0x0000000000037919 */ /* 0x000ea20000008800 */
[----:B------:R-:W-:-:S04]  /*12d40*/  MOV R2, 0x400 ;  /* 0x0000040000027802 */ /* 0x000fc80000000f00 */
[----:B--2---:R-:W-:Y:S02]  /*12d50*/  LEA R2, R3, R2, 0x18 ;  /* 0x0000000203027211 */ /* 0x004fe400078ec0ff */
[----:B------:R-:W-:-:S03]  /*12d60*/  SHF.L.U32 R3, R14, 0x1f, RZ ;  /* 0x0000001f0e037819 */ /* 0x000fc600000006ff */
[----:B------:R-:W-:-:S04]  /*12d70*/  IMAD R2, R15, 0x8, R2 ;  /* 0x000000080f027824 */ /* 0x000fc800078e0202 */
[----:B------:R-:W2:Y:S02]  /*12d80*/  SYNCS.PHASECHK.TRANS64.TRYWAIT P0, [R2+URZ+0x30840], R3 ;  /* 0x03084003020075a7 */ /* 0x000ea4000800017f */
[----:B--2---:R-:W-:Y:S05]  /*12d90*/  @!P0 BRA `(.L_x_1239) ;  /* 0x0000002000b08947 */ /* 0x004fea0003800000 */
.L_x_1290:
        /* <DEDUP_REMOVED lines=11> */
.L_x_1240:
        /* <DEDUP_REMOVED lines=42> */
.L_x_1291:
        /* <DEDUP_REMOVED lines=8> */
.L_x_1242:
[----:B-1----:R-:W2:Y:S01]  /*13170*/  LDL R3, [R1+0x4] ;  /* 0x0000040001037983 */ /* 0x002ea20000100800 */
[----:B0-----:R-:W-:Y:S01]  /*13180*/  MOV R9, 0x400 ;  /* 0x0000040000097802 */ /* 0x001fe20000000f00 */
[----:B------:R-:W0:Y:S01]  /*13190*/  S2R R11, SR_CgaCtaId ;  /* 0x00000000000b7919 */ /* 0x000e220000008800 */
[----:B------:R-:W-:Y:S02]  /*131a0*/  R2UR UR11, R5 ;  /* 0x00000000050b72ca */ /* 0x000fe400000e0000 */
        /* <DEDUP_REMOVED lines=16> */
[----:B------:R-:W-:Y:S02]  /*132b0*/  IMAD.MOV.U32 R5, RZ, RZ, R12 ;  /* 0x000000ffff057224 */ /* 0x000fe400078e000c */
[----:B------:R-:W-:Y:S01]  /*132c0*/  IMAD.MOV.U32 R6, RZ, RZ, R10 ;  /* 0x000000ffff067224 */ /* 0x000fe200078e000a */
[----:B--2---:R-:W-:-:S13]  /*132d0*/  R2UR UR5, R3 ;  /* 0x00000000030572ca */ /* 0x004fda00000e0000 */
[----:B------:R-:W-:Y:S02]  /*132e0*/  ULEA UR11, UR11, UR5, 0x6 ;  /* 0x000000050b0b7291 */ /* 0x000fe4000f8e303f */
        /* <DEDUP_REMOVED lines=14> */
.L_x_1237:
[----:B------:R-:W-:Y:S05]  /*133d0*/  BSYNC B1 ;  /* 0x0000000000017941 */ /* 0x000fea0003800000 */
.L_x_1236:
[----:B------:R-:W2:Y:S01]  /*133e0*/  LDL R2, [R1+0x10] ;  /* 0x0000100001027983 */ /* 0x000ea20000100800 */
[----:B------:R-:W-:Y:S01]  /*133f0*/  VIADD R7, R7, 0xfffffffe ;  /* 0xfffffffe07077836 */ /* 0x000fe20000000000 */
[----:B--2---:R-:W-:-:S13]  /*13400*/  ISETP.GT.AND P0, PT, R13, R2, PT ;  /* 0x000000020d00720c */ /* 0x004fda0003f04270 */
[----:B------:R-:W-:Y:S05]  /*13410*/  @P0 BRA `(.L_x_1243) ;  /* 0xffffffec00940947 */ /* 0x000fea000383ffff */
.L_x_1219:
[----:B------:R-:W-:Y:S05]  /*13420*/  BSYNC B0 ;  /* 0x0000000000007941 */ /* 0x000fea0003800000 */
.L_x_1218:
        /* <DEDUP_REMOVED lines=8> */
[----:B------:R-:W1:Y:S08]  /*134b0*/  FLO.U32 R0, UR4 ;  /* 0x0000000400007d00 */ /* 0x000e7000080e0000 */
        /* <DEDUP_REMOVED lines=8> */
.L_x_1245:
[----:B------:R-:W-:Y:S05]  /*13540*/  BSYNC B0 ;  /* 0x0000000000007941 */ /* 0x000fea0003800000 */
.L_x_1244:
        /* <DEDUP_REMOVED lines=11> */
.L_x_1292:
        /* <DEDUP_REMOVED lines=11> */
.L_x_1249:
[----:B------:R-:W2:Y:S01]  /*136b0*/  LDL.LU R8, [R1+0x4] ;  /* 0x0000040001087983 */ /* 0x000ea20000300800 */
[----:B------:R-:W-:-:S03]  /*136c0*/  MOV R2, 0x400 ;  /* 0x0000040000027802 */ /* 0x000fc60000000f00 */
[----:B-1----:R-:W3:Y:S01]  /*136d0*/  LDL R0, [R1] ;  /* 0x0000000001007983 */ /* 0x002ee20000100800 */
[----:B------:R-:W1:Y:S01]  /*136e0*/  S2R R7, SR_CgaCtaId ;  /* 0x0000000000077919 */ /* 0x000e620000008800 */
[----:B------:R-:W-:Y:S02]  /*136f0*/  R2UR UR11, R5 ;  /* 0x00000000050b72ca */ /* 0x000fe400000e0000 */
[----:B------:R-:W-:Y:S01]  /*13700*/  R2UR UR9, R3 ;  /* 0x00000000030972ca */ /* 0x000fe200000e0000 */
[----:B------:R-:W-:Y:S01]  /*13710*/  UIADD3 UR4, UP0, UR36, 0x470, URZ ;  /* 0x0000047024047890 */ /* 0x000fe2000ff1e03f */
[----:B------:R-:W-:Y:S02]  /*13720*/  R2UR UR12, R4 ;  /* 0x00000000040c72ca */ /* 0x000fe400000e0000 */
[----:B------:R-:W-:Y:S02]  /*13730*/  R2UR UR13, R6 ;  /* 0x00000000060d72ca */ /* 0x000fe400000e0000 */
[----:B-1----:R-:W-:-:S07]  /*13740*/  LEA R2, R7, R2, 0x18 ;  /* 0x0000000207027211 */ /* 0x002fce00078ec0ff */
[----:B------:R-:W-:Y:S01]  /*13750*/  UIADD3 UR9, UR9, 0x30850, URZ ;  /* 0x0003085009097890 */ /* 0x000fe2000fffe03f */
[----:B------:R-:W-:Y:S01]  /*13760*/  UMOV UR10, URZ ;  /* 0x0000003f000a7c82 */ /* 0x000fe20008000000 */
[----:B------:R-:W-:Y:S01]  /*13770*/  UMOV UR6, 0x0 ;  /* 0x0000000000067882 */ /* 0x000fe20000000000 */
[----:B------:R-:W-:Y:S01]  /*13780*/  UMOV UR7, 0x14f00000 ;  /* 0x14f0000000077882 */ /* 0x000fe20000000000 */
[----:B------:R-:W-:Y:S01]  /*13790*/  UMOV UR17, 0x40 ;  /* 0x0000004000117882 */ /* 0x000fe20000000000 */
[----:B--2---:R-:W-:Y:S01]  /*137a0*/  R2UR UR5, R8 ;  /* 0x00000000080572ca */ /* 0x004fe200000e0000 */
[----:B---3--:R-:W-:-:S05]  /*137b0*/  IMAD R0, R0, 0x8000, R2 ;  /* 0x0000800000007824 */ /* 0x008fca00078e0202 */
[----:B------:R-:W-:-:S07]  /*137c0*/  R2UR UR14, R0 ;  /* 0x00000000000e72ca */ /* 0x000fce00000e0000 */
[----:B------:R-:W-:Y:S02]  /*137d0*/  ULEA UR11, UR11, UR5, 0x6 ;  /* 0x000000050b0b7291 */ /* 0x000fe4000f8e303f */
[----:B------:R-:W-:-:S04]  /*137e0*/  UIADD3.X UR5, URZ, UR37, URZ, UP0, !UPT ;  /* 0x000000253f057290 */ /* 0x000fc800087fe43f */
        /* <DEDUP_REMOVED lines=17> */
.L_x_1247:
[----:B------:R-:W-:Y:S05]  /*13900*/  BSYNC B0 ;  /* 0x0000000000007941 */ /* 0x000fea0003800000 */
.L_x_1246:
        /* <DEDUP_REMOVED lines=9> */
.L_x_1202:
[----:B------:R-:W-:Y:S05]  /*139a0*/  BSYNC B6 ;  /* 0x0000000000067941 */ /* 0x000fea0003800000 */
.L_x_1200:
[----:B------:R-:W-:-:S03]  /*139b0*/  UMOV UR4, 0xffffffff ;  /* 0xffffffff00047882 */ /* 0x000fc60000000000 */
[----:B------:R-:W-:Y:S05]  /*139c0*/  BRA.DIV UR4, `(.L_x_1250) ;  /* 0x0000001604e07947 */ /* 0x000fea000b800000 */
[----:B------:R2:W3:Y:S04]  /*139d0*/  SHFL.IDX PT, R4, R16, RZ, 0x1f ;  /* 0x00001fff10047589 */ /* 0x0004e800000e0000 */
[----:B------:R-:W4:Y:S02]  /*139e0*/  SHFL.IDX PT, R16, R16, 0x1, 0x1f ;  /* 0x00201f0010107f89 */ /* 0x000f2400000e0000 */
.L_x_1296:
[----:B-1----:R-:W1:Y:S01]  /*139f0*/  S2R R0, SR_TID.X ;  /* 0x0000000000007919 */ /* 0x002e620000002100 */
[----:B------:R-:W-:Y:S01]  /*13a00*/  ULDC UR4, c[0x0][0xc14] ;  /* 0x0003050000047ab9 */ /* 0x000fe20000000800 */
[----:B------:R-:W-:Y:S01]  /*13a10*/  BSSY B0, `(.L_x_1251) ;  /* 0x000000b000007945 */ /* 0x000fe20003800000 */
[----:B------:R-:W-:Y:S01]  /*13a20*/  IMAD.MOV.U32 R17, RZ, RZ, RZ ;  /* 0x000000ffff117224 */ /* 0x000fe200078e00ff */
[----:B-1----:R-:W-:Y:S01]  /*13a30*/  LOP3.LUT R6, R0, 0x1f, RZ, 0xc0, !PT ;  /* 0x0000001f00067812 */ /* 0x002fe200078ec0ff */
[----:B------:R-:W-:-:S03]  /*13a40*/  IMAD.U32 R0, RZ, RZ, UR4 ;  /* 0x00000004ff007e24 */ /* 0x000fc6000f8e00ff */
[C---:B------:R-:W-:Y:S01]  /*13a50*/  ISETP.NE.AND P0, PT, R6.reuse, 0x1f, PT ;  /* 0x0000001f0600780c */ /* 0x040fe20003f05270 */
[----:B------:R-:W-:-:S05]  /*13a60*/  IMAD.IADD R5, R6, 0x1, R19 ;  /* 0x0000000106057824 */ /* 0x000fca00078e0213 */
[----:B------:R-:W-:-:S13]  /*13a70*/  ISETP.GE.OR P0, PT, R5, R0, !P0 ;  /* 0x000000000500720c */ /* 0x000fda0004706670 */
[----:B------:R-:W-:Y:S05]  /*13a80*/  @P0 BRA `(.L_x_1252) ;  /* 0x00000000000c0947 */ /* 0x000fea0003800000 */
[----:B------:R-:W1:Y:S02]  /*13a90*/  LDC.64 R2, c[0x0][0xc58] ;  /* 0x00031600ff027b82 */ /* 0x000e640000000a00 */
[----:B-1----:R-:W-:-:S05]  /*13aa0*/  IMAD.WIDE R2, R5, 0x4, R2 ;  /* 0x0000000405027825 */ /* 0x002fca00078e0202 */
[----:B------:R1:W5:Y:S02]  /*13ab0*/  LDG.E R17, desc[UR60][R2.64] ;  /* 0x0000003c02117981 */ /* 0x000364000c1e1900 */
.L_x_1252:
[----:B------:R-:W-:Y:S05]  /*13ac0*/  BSYNC B0 ;  /* 0x0000000000007941 */ /* 0x000fea0003800000 */
.L_x_1251:
[----:B------:R-:W-:-:S03]  /*13ad0*/  UMOV UR4, 0xffffffff ;  /* 0xffffffff00047882 */ /* 0x000fc60000000000 */
[----:B------:R-:W-:Y:S05]  /*13ae0*/  BRA.DIV UR4, `(.L_x_1253) ;  /* 0x0000001604e47947 */ /* 0x000fea000b800000 */
[----:B0----5:R-:W0:Y:S01]  /*13af0*/  SHFL.UP PT, R14, R17, 0x1, RZ ;  /* 0x04200000110e7989 */ /* 0x021e2200000e00ff */
[C---:B------:R-:W-:Y:S02]  /*13b00*/  ISETP.NE.AND P0, PT, R6.reuse, RZ, PT ;  /* 0x000000ff0600720c */ /* 0x040fe40003f05270 */
[----:B------:R-:W-:Y:S02]  /*13b10*/  ISETP.GE.U32.AND P1, PT, R6, 0x2, PT ;  /* 0x000000020600780c */ /* 0x000fe40003f26070 */
[----:B0-----:R-:W-:Y:S02]  /*13b20*/  SEL R14, R14, RZ, P0 ;  /* 0x000000ff0e0e7207 */ /* 0x001fe40000000000 */
[----:B------:R-:W-:-:S03]  /*13b30*/  ISETP.GE.U32.AND P0, PT, R6, 0x4, PT ;  /* 0x000000040600780c */ /* 0x000fc60003f06070 */
[----:B------:R-:W-:-:S05]  /*13b40*/  IMAD.IADD R13, R17, 0x1, R14 ;  /* 0x00000001110d7824 */ /* 0x000fca00078e020e */
[----:B------:R-:W1:Y:S02]  /*13b50*/  SHFL.UP PT, R14, R13, 0x2, RZ ;  /* 0x044000000d0e7989 */ /* 0x000e6400000e00ff */
[----:B-1----:R-:W-:Y:S02]  /*13b60*/  SEL R2, R14, RZ, P1 ;  /* 0x000000ff0e027207 */ /* 0x002fe40000800000 */
        /* <DEDUP_REMOVED lines=13> */
.L_x_1304:
[----:B------:R-:W-:Y:S02]  /*13c40*/  ULDC UR4, c[0x0][0xc10] ;  /* 0x0003040000047ab9 */ /* 0x000fe40000000800 */
[----:B------:R-:W-:-:S04]  /*13c50*/  IMAD.U32 R5, RZ, RZ, UR4 ;  /* 0x00000004ff057e24 */ /* 0x000fc8000f8e00ff */
[----:B-1----:R-:W-:-:S04]  /*13c60*/  IMAD R3, R14, R5, RZ ;  /* 0x000000050e037224 */ /* 0x002fc800078e02ff */
[----:B--2-4-:R-:W-:-:S05]  /*13c70*/  IMAD.IADD R16, R16, 0x1, R3 ;  /* 0x0000000110107824 */ /* 0x014fca00078e0203 */
[----:B---3--:R-:W-:-:S13]  /*13c80*/  ISETP.GT.AND P0, PT, R16, R4, PT ;  /* 0x000000041000720c */ /* 0x008fda0003f04270 */
[----:B------:R-:W-:Y:S05]  /*13c90*/  @P0 BRA `(.L_x_1254) ;  /* 0x0000000000b40947 */ /* 0x000fea0003800000 */
[----:B------:R-:W1:Y:S02]  /*13ca0*/  LDC R0, c[0x0][0xc14] ;  /* 0x00030500ff007b82 */ /* 0x000e640000000800 */
.L_x_1259:
        /* <DEDUP_REMOVED lines=11> */
[----:B------:R-:W0:Y:S02]  /*13d60*/  LDC.64 R2, c[0x0][0xc58] ;  /* 0x00031600ff027b82 */ /* 0x000e240000000a00 */
[----:B0-----:R-:W-:-:S05]  /*13d70*/  IMAD.WIDE R2, R5, 0x4, R2 ;  /* 0x0000000405027825 */ /* 0x001fca00078e0202 */
[----:B------:R0:W5:Y:S02]  /*13d80*/  LDG.E R17, desc[UR60][R2.64] ;  /* 0x0000003c02117981 */ /* 0x000164000c1e1900 */
.L_x_1257:
[----:B------:R-:W-:Y:S05]  /*13d90*/  BSYNC B0 ;  /* 0x0000000000007941 */ /* 0x000fea0003800000 */
.L_x_1256:
        /* <DEDUP_REMOVED lines=23> */
.L_x_1312:
[----:B------:R-:W-:Y:S02]  /*13f10*/  ULDC UR4, c[0x0][0xc10] ;  /* 0x0003040000047ab9 */ /* 0x000fe40000000800 */
[----:B------:R-:W-:-:S04]  /*13f20*/  IMAD.U32 R5, RZ, RZ, UR4 ;  /* 0x00000004ff057e24 */ /* 0x000fc8000f8e00ff */
[----:B-1----:R-:W-:-:S04]  /*13f30*/  IMAD R3, R14, R5, RZ ;  /* 0x000000050e037224 */ /* 0x002fc800078e02ff */
[----:B------:R-:W-:-:S05]  /*13f40*/  IMAD.IADD R16, R3, 0x1, R16 ;  /* 0x0000000103107824 */ /* 0x000fca00078e0210 */
[----:B------:R-:W-:-:S13]  /*13f50*/  ISETP.GT.AND P0, PT, R16, R4, PT ;  /* 0x000000041000720c */ /* 0x000fda0003f04270 */
[----:B------:R-:W-:Y:S05]  /*13f60*/  @!P0 BRA `(.L_x_1259) ;  /* 0xfffffffc00508947 */ /* 0x000fea000383ffff */
.L_x_1254:
        /* <DEDUP_REMOVED lines=8> */
.L_x_1316:
[----:B------:R-:W-:Y:S01]  /*13ff0*/  ISETP.NE.AND P0, PT, R3, RZ, PT ;  /* 0x000000ff0300720c */ /* 0x000fe20003f05270 */
[----:B------:R-:W-:-:S12]  /*14000*/  IMAD.MOV.U32 R7, RZ, RZ, RZ ;  /* 0x000000ffff077224 */ /* 0x000fd800078e00ff */
[----:B------:R-:W-:Y:S05]  /*14010*/  @!P0 BRA `(.L_x_1261) ;  /* 0x0000000000108947 */ /* 0x000fea0003800000 */
[----:B------:R-:W-:Y:S01]  /*14020*/  UMOV UR4, 0xffffffff ;  /* 0xffffffff00047882 */ /* 0x000fe20000000000 */
[----:B------:R-:W-:Y:S02]  /*14030*/  VIADD R12, R6, 0xffffffff ;  /* 0xffffffff060c7836 */ /* 0x000fe40000000000 */
[----:B------:R-:W-:Y:S05]  /*14040*/  BRA.DIV UR4, `(.L_x_1262) ;  /* 0x0000001a04747947 */ /* 0x000fea000b800000 */
[----:B------:R3:W4:Y:S02]  /*14050*/  SHFL.IDX PT, R7, R2, R12, 0x1f ;  /* 0x00001f0c02077589 */ /* 0x00072400000e0000 */
.L_x_1261:
[----:B0--3--:R-:W0:Y:S01]  /*14060*/  LDC.64 R2, c[0x0][0xc68] ;  /* 0x00031a00ff027b82 */ /* 0x009e220000000a00 */
[----:B------:R-:W-:-:S04]  /*14070*/  IMAD.IADD R19, R6, 0x1, R19 ;  /* 0x0000000106137824 */ /* 0x000fc800078e0213 */
[----:B0-----:R-:W-:-:S05]  /*14080*/  IMAD.WIDE R2, R19, 0x4, R2 ;  /* 0x0000000413027825 */ /* 0x001fca00078e0202 */
[----:B------:R0:W1:Y:S01]  /*14090*/  LDG.E R8, desc[UR60][R2.64] ;  /* 0x0000003c02087981 */ /* 0x000062000c1e1900 */
[----:B----4-:R-:W-:-:S04]  /*140a0*/  IMAD R16, R7, R5, R16 ;  /* 0x0000000507107224 */ /* 0x010fc800078e0210 */
[----:B------:R-:W-:Y:S02]  /*140b0*/  IMAD.IADD R7, R4, 0x1, -R16 ;  /* 0x0000000104077824 */ /* 0x000fe400078e0a10 */
[----:B0-----:R-:W-:Y:S02]  /*140c0*/  IMAD.MOV.U32 R2, RZ, RZ, RZ ;  /* 0x000000ffff027224 */ /* 0x001fe400078e00ff */
[----:B-12---:R-:W-:-:S05]  /*140d0*/  IMAD R6, R17, R8, RZ ;  /* 0x0000000811067224 */ /* 0x006fca00078e02ff */
[-C--:B------:R-:W-:Y:S02]  /*140e0*/  IABS R9, R6.reuse ;  /* 0x0000000600097213 */ /* 0x080fe40000000000 */
[----:B------:R-:W-:Y:S02]  /*140f0*/  IABS R4, R6 ;  /* 0x0000000600047213 */ /* 0x000fe40000000000 */
[----:B------:R-:W0:Y:S03]  /*14100*/  I2F.RP R10, R9 ;  /* 0x00000009000a7306 */ /* 0x000e260000209400 */
[----:B------:R-:W-:-:S05]  /*14110*/  IMAD.MOV R4, RZ, RZ, -R4 ;  /* 0x000000ffff047224 */ /* 0x000fca00078e0a04 */
[----:B0-----:R-:W0:Y:S02]  /*14120*/  MUFU.RCP R10, R10 ;  /* 0x0000000a000a7308 */ /* 0x001e240000001000 */
[----:B0-----:R-:W-:-:S06]  /*14130*/  VIADD R11, R10, 0xffffffe ;  /* 0x0ffffffe0a0b7836 */ /* 0x001fcc0000000000 */
[----:B------:R-:W0:Y:S02]  /*14140*/  F2I.FTZ.U32.TRUNC.NTZ R3, R11 ;  /* 0x0000000b00037305 */ /* 0x000e24000021f000 */
[----:B0-----:R-:W-:-:S04]  /*14150*/  IMAD.MOV R12, RZ, RZ, -R3 ;  /* 0x000000ffff0c7224 */ /* 0x001fc800078e0a03 */
[----:B------:R-:W-:-:S04]  /*14160*/  IMAD R13, R12, R9, RZ ;  /* 0x000000090c0d7224 */ /* 0x000fc800078e02ff */
[----:B------:R-:W-:Y:S01]  /*14170*/  IMAD.HI.U32 R2, R3, R13, R2 ;  /* 0x0000000d03027227 */ /* 0x000fe200078e0002 */
        /* <DEDUP_REMOVED lines=9> */
[----:B------:R-:W-:-:S03]  /*14210*/  ISETP.GE.AND P0, PT, R3, RZ, PT ;  /* 0x000000ff0300720c */ /* 0x000fc60003f06270 */
[----:B------:R-:W-:-:S10]  /*14220*/  IMAD.MOV.U32 R9, RZ, RZ, R2 ;  /* 0x000000ffff097224 */ /* 0x000fd400078e0002 */
[----:B------:R-:W-:Y:S01]  /*14230*/  @!P0 IMAD.MOV R9, RZ, RZ, -R9 ;  /* 0x000000ffff098224 */ /* 0x000fe200078e0a09 */
[----:B------:R-:W-:-:S13]  /*14240*/  ISETP.NE.AND P0, PT, R6, RZ, PT ;  /* 0x000000ff0600720c */ /* 0x000fda0003f05270 */
[----:B------:R-:W-:-:S05]  /*14250*/  @!P0 LOP3.LUT R9, RZ, R6, RZ, 0x33, !PT ;  /* 0x00000006ff098212 */ /* 0x000fca00078e33ff */
[----:B------:R-:W-:Y:S02]  /*14260*/  IMAD R4, R8, R9, RZ ;  /* 0x0000000908047224 */ /* 0x000fe400078e02ff */
[----:B------:R-:W-:Y:S02]  /*14270*/  IMAD.MOV R9, RZ, RZ, -R9 ;  /* 0x000000ffff097224 */ /* 0x000fe400078e0a09 */
[----:B------:R-:W-:Y:S02]  /*14280*/  IMAD.MOV R2, RZ, RZ, -R4 ;  /* 0x000000ffff027224 */ /* 0x000fe400078e0a04 */
[----:B------:R-:W-:-:S03]  /*14290*/  IMAD R7, R6, R9, R7 ;  /* 0x0000000906077224 */ /* 0x000fc600078e0207 */
[----:B------:R-:W-:Y:S01]  /*142a0*/  VIADDMNMX R8, R2, R5, R8, PT ;  /* 0x0000000502087246 */ /* 0x000fe20003800108 */
[----:B------:R-:W-:-:S03]  /*142b0*/  IMAD.IADD R4, R7, 0x1, R4 ;  /* 0x0000000107047824 */ /* 0x000fc600078e0204 */
[----:B------:R-:W-:-:S04]  /*142c0*/  IABS R5, R8 ;  /* 0x0000000800057213 */ /* 0x000fc80000000000 */
[----:B------:R-:W0:Y:S08]  /*142d0*/  I2F.RP R10, R5 ;  /* 0x00000005000a7306 */ /* 0x000e300000209400 */
[----:B0-----:R-:W0:Y:S02]  /*142e0*/  MUFU.RCP R10, R10 ;  /* 0x0000000a000a7308 */ /* 0x001e240000001000 */
[----:B0-----:R-:W-:-:S06]  /*142f0*/  VIADD R2, R10, 0xffffffe ;  /* 0x0ffffffe0a027836 */ /* 0x001fcc0000000000 */
[----:B------:R0:W1:Y:S02]  /*14300*/  F2I.FTZ.U32.TRUNC.NTZ R3, R2 ;  /* 0x0000000200037305 */ /* 0x000064000021f000 */
[----:B0-----:R-:W-:Y:S02]  /*14310*/  IMAD.MOV.U32 R2, RZ, RZ, RZ ;  /* 0x000000ffff027224 */ /* 0x001fe400078e00ff */
[----:B-1----:R-:W-:-:S04]  /*14320*/  IMAD.MOV R6, RZ, RZ, -R3 ;  /* 0x000000ffff067224 */ /* 0x002fc800078e0a03 */
        /* <DEDUP_REMOVED lines=22> */
.L_x_1255:
[----:B------:R-:W-:Y:S01]  /*14490*/  UMOV UR4, URZ ;  /* 0x0000003f00047c82 */ /* 0x000fe20008000000 */
[----:B------:R-:W-:Y:S01]  /*144a0*/  UMOV UR5, URZ ;  /* 0x0000003f00057c82 */ /* 0x000fe20008000000 */
[----:B------:R-:W-:Y:S01]  /*144b0*/  ULDC UR6, c[0x0][0xc14] ;  /* 0x0003050000067ab9 */ /* 0x000fe20000000800 */
[----:B------:R-:W-:Y:S02]  /*144c0*/  IMAD.MOV.U32 R16, RZ, RZ, R4 ;  /* 0x000000ffff107224 */ /* 0x000fe400078e0004 */
[----:B------:R-:W-:Y:S02]  /*144d0*/  IMAD.U32 R17, RZ, RZ, UR4 ;  /* 0x00000004ff117e24 */ /* 0x000fe4000f8e00ff */
[----:B------:R-:W-:Y:S02]  /*144e0*/  IMAD.U32 R18, RZ, RZ, UR5 ;  /* 0x00000005ff127e24 */ /* 0x000fe4000f8e00ff */
[----:B------:R-:W-:-:S07]  /*144f0*/  IMAD.U32 R19, RZ, RZ, UR6 ;  /* 0x00000006ff137e24 */ /* 0x000fce000f8e00ff */
.L_x_1263:
        /* <DEDUP_REMOVED lines=12> */
.L_x_1188:
[----:B-1----:R-:W3:Y:S01]  /*145c0*/  LDL.LU R0, [R1+0x18] ;  /* 0x0000180001007983 */ /* 0x002ee20000300800 */
[----:B------:R-:W-:Y:S01]  /*145d0*/  BSSY B0, `(.L_x_1265) ;  /* 0x000000b000007945 */ /* 0x000fe20003800000 */
[----:B------:R-:W1:Y:S01]  /*145e0*/  S2R R5, SR_CgaCtaId ;  /* 0x0000000000057919 */ /* 0x000e620000008800 */
[----:B---3--:R-:W-:-:S05]  /*145f0*/  VIADD R0, R0, 0x1 ;  /* 0x0000000100007836 */ /* 0x008fca0000000000 */
[----:B--2---:R-:W-:-:S04]  /*14600*/  LEA.HI R2, R0, R0, RZ, 0x1 ;  /* 0x0000000000027211 */ /* 0x004fc800078f08ff */
[----:B------:R-:W-:-:S05]  /*14610*/  LOP3.LUT R3, R2, 0xfffffffe, RZ, 0xc0, !PT ;  /* 0xfffffffe02037812 */ /* 0x000fca00078ec0ff */
[----:B------:R-:W-:Y:S01]  /*14620*/  IMAD.IADD R3, R0, 0x1, -R3 ;  /* 0x0000000100037824 */ /* 0x000fe200078e0a03 */
[----:B------:R-:W-:-:S04]  /*14630*/  MOV R0, 0x400 ;  /* 0x0000040000007802 */ /* 0x000fc80000000f00 */
[----:B-1----:R-:W-:Y:S02]  /*14640*/  LEA R0, R5, R0, 0x18 ;  /* 0x0000000005007211 */ /* 0x002fe400078ec0ff */
[----:B------:R-:W-:-:S04]  /*14650*/  SHF.L.U32 R3, R3, 0x1f, RZ ;  /* 0x0000001f03037819 */ /* 0x000fc800000006ff */
[----:B------:R-:W1:Y:S02]  /*14660*/  SYNCS.PHASECHK.TRANS64.TRYWAIT P0, [R0+URZ+0x30820], R3 ;  /* 0x03082003000075a7 */ /* 0x000e64000800017f */
[----:B-1----:R-:W-:Y:S05]  /*14670*/  @!P0 BRA `(.L_x_1266) ;  /* 0x0000001400108947 */ /* 0x002fea0003800000 */
.L_x_1319:
[----:B------:R-:W-:Y:S05]  /*14680*/  BSYNC B0 ;  /* 0x0000000000007941 */ /* 0x000fea0003800000 */
.L_x_1265:
[----:B------:R-:W-:-:S03]  /*14690*/  UMOV UR4, 0xffffffff ;  /* 0xffffffff00047882 */ /* 0x000fc60000000000 */
[----:B------:R-:W-:Y:S05]  /*146a0*/  BRA.DIV UR4, `(.L_x_1267) ;  /* 0x0000001604187947 */ /* 0x000fea000b800000 */
[----:B------:R-:W2:Y:S02]  /*146b0*/  S2R R2, SR_TID.X ;  /* 0x0000000000027919 */ /* 0x000ea40000002100 */
[----:B--2---:R-:W-:-:S04]  /*146c0*/  SHF.R.U32.HI R2, RZ, 0x5, R2 ;  /* 0x00000005ff027819 */ /* 0x004fc80000011602 */
[----:B------:R-:W-:-:S05]  /*146d0*/  LOP3.LUT R2, R2, 0x3, RZ, 0xc0, !PT ;  /* 0x0000000302027812 */ /* 0x000fca00078ec0ff */
[----:B------:R2:W3:Y:S02]  /*146e0*/  SHFL.IDX PT, R14, R2, RZ, 0x1f ;  /* 0x00001fff020e7589 */ /* 0x0004e400000e0000 */
.L_x_1322:
[----:B---3--:R-:W-:Y:S01]  /*146f0*/  ISETP.NE.AND P0, PT, R14, RZ, PT ;  /* 0x000000ff0e00720c */ /* 0x008fe20003f05270 */
[----:B------:R-:W-:-:S12]  /*14700*/  BSSY B0, `(.L_x_1268) ;  /* 0x0000029000007945 */ /* 0x000fd80003800000 */
[----:B------:R-:W-:Y:S05]  /*14710*/  @P0 BRA `(.L_x_1269) ;  /* 0x00000000009c0947 */ /* 0x000fea0003800000 */
[----:B------:R-:W-:-:S03]  /*14720*/  UMOV UR4, 0xffffffff ;  /* 0xffffffff00047882 */ /* 0x000fc60000000000 */
[----:B------:R-:W-:Y:S05]  /*14730*/  BRA.DIV UR4, `(.L_x_1270) ;  /* 0x0000001604287947 */ /* 0x000fea000b800000 */
[----:B------:R-:W-:-:S13]  /*14740*/  ELECT P6, URZ, PT ;  /* 0x00000000003f782f */ /* 0x000fda00038c0000 */
.L_x_1325:
        /* <DEDUP_REMOVED lines=8> */
.L_x_1271:
[----:B-1----:R-:W2:Y:S04]  /*147d0*/  LDL R3, [R1] ;  /* 0x0000000001037983 */ /* 0x002ea80000100800 */
[----:B------:R-:W3:Y:S01]  /*147e0*/  LDL.LU R7, [R1+0x8] ;  /* 0x0000080001077983 */ /* 0x000ee20000300800 */
[----:B------:R-:W-:-:S04]  /*147f0*/  VIADD R2, R0, 0x30840 ;  /* 0x0003084000027836 */ /* 0x000fc80000000000 */
[C---:B--2---:R-:W-:Y:S02]  /*14800*/  IMAD R6, R3.reuse, 0x8, R2 ;  /* 0x0000000803067824 */ /* 0x044fe400078e0202 */
[----:B------:R-:W-:Y:S01]  /*14810*/  VIADD R3, R3, 0x1 ;  /* 0x0000000103037836 */ /* 0x000fe20000000000 */
[----:B---3--:R-:W-:-:S04]  /*14820*/  SHF.L.U32 R5, R7, 0x1f, RZ ;  /* 0x0000001f07057819 */ /* 0x008fc800000006ff */
[C---:B------:R-:W-:Y:S01]  /*14830*/  ISETP.NE.AND P1, PT, R3.reuse, 0x2, PT ;  /* 0x000000020300780c */ /* 0x040fe20003f25270 */
[----:B------:R-:W1:Y:S03]  /*14840*/  SYNCS.PHASECHK.TRANS64.TRYWAIT P0, [R6+URZ], R5 ;  /* 0x00000005060075a7 */ /* 0x000e66000800017f */
[----:B------:R-:W-:Y:S02]  /*14850*/  SEL R4, RZ, 0x1, P1 ;  /* 0x00000001ff047807 */ /* 0x000fe40000800000 */
[----:B------:R-:W-:Y:S02]  /*14860*/  SEL R3, R3, RZ, P1 ;  /* 0x000000ff03037207 */ /* 0x000fe40000800000 */
[----:B------:R-:W-:-:S03]  /*14870*/  LOP3.LUT R4, R7, R4, RZ, 0x3c, !PT ;  /* 0x0000000407047212 */ /* 0x000fc600078e3cff */
[----:B------:R-:W-:Y:S01]  /*14880*/  IMAD R7, R3, 0x8, R2 ;  /* 0x0000000803077824 */ /* 0x000fe200078e0202 */
[----:B------:R-:W-:Y:S01]  /*14890*/  SHF.L.U32 R2, R4, 0x1f, RZ ;  /* 0x0000001f04027819 */ /* 0x000fe200000006ff */
[----:B-1----:R-:W-:Y:S06]  /*148a0*/  @!P0 BRA `(.L_x_1272) ;  /* 0x0000001000ec8947 */ /* 0x002fec0003800000 */
.L_x_1326:
[----:B------:R-:W2:Y:S02]  /*148b0*/  SYNCS.PHASECHK.TRANS64.TRYWAIT P0, [R7+URZ], R2 ;  /* 0x00000002070075a7 */ /* 0x000ea4000800017f */
[----:B--2---:R-:W-:Y:S05]  /*148c0*/  @!P0 BRA `(.L_x_1273) ;  /* 0x0000001000f88947 */ /* 0x004fea0003800000 */
.L_x_1327:
[----:B------:R-:W-:Y:S05]  /*148d0*/  @!P2 BRA `(.L_x_1274) ;  /* 0x000000000004a947 */ /* 0x000fea0003800000 */
[----:B------:R-:W-:Y:S01]  /*148e0*/  BPT.TRAP 0x1 ;  /* 0x000000040000795c */ /* 0x000fe20000300000 */
.L_x_1274:
[----:B------:R-:W3:Y:S01]  /*148f0*/  LDL.LU R4, [R1] ;  /* 0x0000000001047983 */ /* 0x000ee20000300800 */
[----:B------:R-:W-:-:S04]  /*14900*/  VIADD R0, R0, 0x30860 ;  /* 0x0003086000007836 */ /* 0x000fc80000000000 */
[----:B---3--:R-:W-:-:S04]  /*14910*/  IMAD R4, R4, 0x8, R0 ;  /* 0x0000000804047824 */ /* 0x008fc800078e0200 */
[----:B------:R-:W3:Y:S02]  /*14920*/  SYNCS.PHASECHK.TRANS64.TRYWAIT P0, [R4+URZ], R5 ;  /* 0x00000005040075a7 */ /* 0x000ee4000800017f */
[----:B---3--:R-:W-:Y:S05]  /*14930*/  @!P0 BRA `(.L_x_1275) ;  /* 0x0000001000f08947 */ /* 0x008fea0003800000 */
.L_x_1328:
[----:B------:R-:W-:-:S07]  /*14940*/  IMAD R3, R3, 0x8, R0 ;  /* 0x0000000803037824 */ /* 0x000fce00078e0200 */
.L_x_1276:
[----:B----4-:R4:W0:Y:S02]  /*14950*/  SYNCS.PHASECHK.TRANS64.TRYWAIT P0, [R3+URZ], R2 ;  /* 0x00000002030075a7 */ /* 0x010824000800017f */
[----:B0-----:R-:W-:Y:S05]  /*14960*/  @!P0 NANOSLEEP.SYNCS 0x989680 ;  /* 0x009896800000895d */ /* 0x001fea0003900000 */
[----:B------:R-:W0:Y:S02]  /*14970*/  @!P0 SYNCS.PHASECHK.TRANS64 P0, [R3+URZ], R2 ;  /* 0x00000002030085a7 */ /* 0x000e24000800007f */
[----:B0-----:R-:W-:Y:S05]  /*14980*/  @!P0 BRA `(.L_x_1276) ;  /* 0xfffffffc00f08947 */ /* 0x001fea000383ffff */
.L_x_1269:
[----:B------:R-:W-:Y:S05]  /*14990*/  BSYNC B0 ;  /* 0x0000000000007941 */ /* 0x000fea0003800000 */
.L_x_1268:
[----:B------:R-:W-:Y:S05]  /*149a0*/  EXIT ;  /* 0x000000000000794d */ /* 0x000fea0003800000 */
.L_x_1092:
[----:B0-----:R-:W-:-:S04]  /*149b0*/  IMAD.U32 R3, RZ, RZ, UR38 ;  /* 0x00000026ff037e24 */ /* 0x001fc8000f8e00ff */
[----:B------:R0:W1:Y:S03]  /*149c0*/  SYNCS.PHASECHK.TRANS64.TRYWAIT P1, [R3+URZ+0x30800], R0 ;  /* 0x03080000030075a7 */ /* 0x000066000802017f */
[----:B-1----:R-:W-:Y:S05]  /*149d0*/  @!P1 NANOSLEEP.SYNCS 0x989680 ;  /* 0x009896800000995d */ /* 0x002fea0003900000 */
[----:B------:R-:W1:Y:S02]  /*149e0*/  @!P1 SYNCS.PHASECHK.TRANS64 P1, [R3+URZ+0x30800], R0 ;  /* 0x03080000030095a7 */ /* 0x000e64000802007f */
[----:B-1----:R-:W-:Y:S05]  /*149f0*/  @!P1 BRA `(.L_x_1092) ;  /* 0xfffffffc00ec9947 */ /* 0x002fea000383ffff */
[----:B------:R-:W-:Y:S05]  /*14a00*/  BRA `(.L_x_1277) ;  /* 0xfffffed0009c7947 */ /* 0x000fea000383ffff */
.L_x_1096:
[----:B-1----:R1:W2:Y:S02]  /*14a10*/  SYNCS.PHASECHK.TRANS64.TRYWAIT P2, [R5+URZ+0x30830], R0 ;  /* 0x03083000050075a7 */ /* 0x0022a4000804017f */
[----:B--2---:R-:W-:Y:S05]  /*14a20*/  @!P2 NANOSLEEP.SYNCS 0x989680 ;  /* 0x009896800000a95d */ /* 0x004fea0003900000 */
[----:B------:R-:W2:Y:S02]  /*14a30*/  @!P2 SYNCS.PHASECHK.TRANS64 P2, [R5+URZ+0x30830], R0 ;  /* 0x030830000500a5a7 */ /* 0x000ea4000804007f */
[----:B--2---:R-:W-:Y:S05]  /*14a40*/  @!P2 BRA `(.L_x_1096) ;  /* 0xfffffffc00f0a947 */ /* 0x004fea000383ffff */
[----:B------:R-:W-:Y:S05]  /*14a50*/  BRA `(.L_x_1095) ;  /* 0xfffffed000c07947 */ /* 0x000fea000383ffff */
.L_x_1112:
[----:B-1----:R-:W-:-:S04]  /*14a60*/  IMAD.U32 R153, RZ, RZ, UR5 ;  /* 0x00000005ff997e24 */ /* 0x002fc8000f8e00ff */
[----:B------:R1:W2:Y:S03]  /*14a70*/  SYNCS.PHASECHK.TRANS64.TRYWAIT P2, [R153+URZ+0x30830], R152 ;  /* 0x03083098990075a7 */ /* 0x0002a6000804017f */
[----:B--2---:R-:W-:Y:S05]  /*14a80*/  @!P2 NANOSLEEP.SYNCS 0x989680 ;  /* 0x009896800000a95d */ /* 0x004fea0003900000 */
[----:B------:R-:W2:Y:S02]  /*14a90*/  @!P2 SYNCS.PHASECHK.TRANS64 P2, [R153+URZ+0x30830], R152 ;  /* 0x030830989900a5a7 */ /* 0x000ea4000804007f */
[----:B--2---:R-:W-:Y:S05]  /*14aa0*/  @!P2 BRA `(.L_x_1112) ;  /* 0xfffffffc00eca947 */ /* 0x004fea000383ffff */
[----:B------:R-:W-:Y:S05]  /*14ab0*/  BRA `(.L_x_1111) ;  /* 0xfffffef800607947 */ /* 0x000fea000383ffff */
.L_x_1116:
[----:B-1----:R-:W-:-:S04]  /*14ac0*/  IMAD.U32 R221, RZ, RZ, UR6 ;  /* 0x00000006ffdd7e24 */ /* 0x002fc8000f8e00ff */
[----:B------:R1:W2:Y:S03]  /*14ad0*/  SYNCS.PHASECHK.TRANS64.TRYWAIT P2, [R221+URZ+0x30850], R0 ;  /* 0x03085000dd0075a7 */ /* 0x0002a6000804017f */
[----:B--2---:R-:W-:Y:S05]  /*14ae0*/  @!P2 NANOSLEEP.SYNCS 0x989680 ;  /* 0x009896800000a95d */ /* 0x004fea0003900000 */
[----:B------:R-:W2:Y:S02]  /*14af0*/  @!P2 SYNCS.PHASECHK.TRANS64 P2, [R221+URZ+0x30850], R0 ;  /* 0x03085000dd00a5a7 */ /* 0x000ea4000804007f */
[----:B--2---:R-:W-:Y:S05]  /*14b00*/  @!P2 BRA `(.L_x_1116) ;  /* 0xfffffffc00eca947 */ /* 0x004fea000383ffff */
[----:B------:R-:W-:Y:S05]  /*14b10*/  BRA `(.L_x_1115) ;  /* 0xffffff0400e87947 */ /* 0x000fea000383ffff */
.L_x_1133:
[----:B-1----:R-:W-:-:S04]  /*14b20*/  IMAD.U32 R152, RZ, RZ, UR5 ;  /* 0x00000005ff987e24 */ /* 0x002fc8000f8e00ff */
[----:B------:R1:W2:Y:S03]  /*14b30*/  SYNCS.PHASECHK.TRANS64.TRYWAIT P2, [R152+URZ+0x30830], R3 ;  /* 0x03083003980075a7 */ /* 0x0002a6000804017f */
[----:B--2---:R-:W-:Y:S05]  /*14b40*/  @!P2 NANOSLEEP.SYNCS 0x989680 ;  /* 0x009896800000a95d */ /* 0x004fea0003900000 */
[----:B------:R-:W2:Y:S02]  /*14b50*/  @!P2 SYNCS.PHASECHK.TRANS64 P2, [R152+URZ+0x30830], R3 ;  /* 0x030830039800a5a7 */ /* 0x000ea4000804007f */
[----:B--2---:R-:W-:Y:S05]  /*14b60*/  @!P2 BRA `(.L_x_1133) ;  /* 0xfffffffc00eca947 */ /* 0x004fea000383ffff */
[----:B------:R-:W-:Y:S05]  /*14b70*/  BRA `(.L_x_1132) ;  /* 0xffffff2000847947 */ /* 0x000fea000383ffff */
.L_x_1137:
[----:B0-----:R-:W-:-:S04]  /*14b80*/  IMAD.U32 R3, RZ, RZ, UR11 ;  /* 0x0000000bff037e24 */ /* 0x001fc8000f8e00ff */
[----:B------:R0:W2:Y:S03]  /*14b90*/  SYNCS.PHASECHK.TRANS64.TRYWAIT P2, [R3+URZ+0x30850], R0 ;  /* 0x03085000030075a7 */ /* 0x0000a6000804017f */
[----:B--2---:R-:W-:Y:S05]  /*14ba0*/  @!P2 NANOSLEEP.SYNCS 0x989680 ;  /* 0x009896800000a95d */ /* 0x004fea0003900000 */
[----:B------:R-:W2:Y:S02]  /*14bb0*/  @!P2 SYNCS.PHASECHK.TRANS64 P2, [R3+URZ+0x30850], R0 ;  /* 0x030850000300a5a7 */ /* 0x000ea4000804007f */
[----:B--2---:R-:W-:Y:S05]  /*14bc0*/  @!P2 BRA `(.L_x_1137) ;  /* 0xfffffffc00eca947 */ /* 0x004fea000383ffff */
[----:B------:R-:W-:Y:S05]  /*14bd0*/  BRA `(.L_x_1136) ;  /* 0xffffff30000c7947 */ /* 0x000fea000383ffff */
.L_x_1143:
[----:B-1----:R-:W-:-:S04]  /*14be0*/  IMAD.U32 R152, RZ, RZ, UR5 ;  /* 0x00000005ff987e24 */ /* 0x002fc8000f8e00ff */
[----:B------:R1:W2:Y:S03]  /*14bf0*/  SYNCS.PHASECHK.TRANS64.TRYWAIT P2, [R152+URZ+0x30830], R3 ;  /* 0x03083003980075a7 */ /* 0x0002a6000804017f */
[----:B--2---:R-:W-:Y:S05]  /*14c00*/  @!P2 NANOSLEEP.SYNCS 0x989680 ;  /* 0x009896800000a95d */ /* 0x004fea0003900000 */
[----:B------:R-:W2:Y:S02]  /*14c10*/  @!P2 SYNCS.PHASECHK.TRANS64 P2, [R152+URZ+0x30830], R3 ;  /* 0x030830039800a5a7 */ /* 0x000ea4000804007f */
[----:B--2---:R-:W-:Y:S05]  /*14c20*/  @!P2 BRA `(.L_x_1143) ;  /* 0xfffffffc00eca947 */ /* 0x004fea000383ffff */
[----:B------:R-:W-:Y:S05]  /*14c30*/  BRA `(.L_x_1142) ;  /* 0xffffff3c00947947 */ /* 0x000fea000383ffff */
.L_x_1147:
[----:B0-----:R-:W-:-:S04]  /*14c40*/  IMAD.U32 R3, RZ, RZ, UR11 ;  /* 0x0000000bff037e24 */ /* 0x001fc8000f8e00ff */
[----:B------:R0:W2:Y:S03]  /*14c50*/  SYNCS.PHASECHK.TRANS64.TRYWAIT P2, [R3+URZ+0x30850], R0 ;  /* 0x03085000030075a7 */ /* 0x0000a6000804017f */
[----:B--2---:R-:W-:Y:S05]  /*14c60*/  @!P2 NANOSLEEP.SYNCS 0x989680 ;  /* 0x009896800000a95d */ /* 0x004fea0003900000 */
[----:B------:R-:W2:Y:S02]  /*14c70*/  @!P2 SYNCS.PHASECHK.TRANS64 P2, [R3+URZ+0x30850], R0 ;  /* 0x030850000300a5a7 */ /* 0x000ea4000804007f */
[----:B--2---:R-:W-:Y:S05]  /*14c80*/  @!P2 BRA `(.L_x_1147) ;  /* 0xfffffffc00eca947 */ /* 0x004fea000383ffff */
[----:B------:R-:W-:Y:S05]  /*14c90*/  BRA `(.L_x_1146) ;  /* 0xffffff4c001c7947 */ /* 0x000fea000383ffff */
.L_x_1160:
[----:B-1----:R-:W-:-:S04]  /*14ca0*/  IMAD.U32 R7, RZ, RZ, UR5 ;  /* 0x00000005ff077e24 */ /* 0x002fc8000f8e00ff */
[----:B------:R1:W2:Y:S03]  /*14cb0*/  SYNCS.PHASECHK.TRANS64.TRYWAIT P0, [R7+URZ+0x30850], R0 ;  /* 0x03085000070075a7 */ /* 0x0002a6000800017f */
[----:B--2---:R-:W-:Y:S05]  /*14cc0*/  @!P0 NANOSLEEP.SYNCS 0x989680 ;  /* 0x009896800000895d */ /* 0x004fea0003900000 */
[----:B------:R-:W2:Y:S02]  /*14cd0*/  @!P0 SYNCS.PHASECHK.TRANS64 P0, [R7+URZ+0x30850], R0 ;  /* 0x03085000070085a7 */ /* 0x000ea4000800007f */
[----:B--2---:R-:W-:Y:S05]  /*14ce0*/  @!P0 BRA `(.L_x_1160) ;  /* 0xfffffffc00ec8947 */ /* 0x004fea000383ffff */
[----:B------:R-:W-:Y:S05]  /*14cf0*/  BRA `(.L_x_1159) ;  /* 0xffffff6800f47947 */ /* 0x000fea000383ffff */
.L_x_1210:
[----:B------:R-:W1:Y:S01]  /*14d00*/  S2R R9, SR_TID.X ;  /* 0x0000000000097919 */ /* 0x000e620000002100 */
[----:B------:R-:W-:Y:S01]  /*14d10*/  BSSY B0, `(.L_x_1278) ;  /* 0x000000a000007945 */ /* 0x000fe20003800000 */
[----:B------:R-:W-:Y:S02]  /*14d20*/  IMAD.MOV.U32 R12, RZ, RZ, RZ ;  /* 0x000000ffff0c7224 */ /* 0x000fe400078e00ff */
[----:B------:R-:W-:Y:S02]  /*14d30*/  IMAD.MOV.U32 R11, RZ, RZ, 0x1f ;  /* 0x0000001fff0b7424 */ /* 0x000fe400078e00ff */
[----:B------:R-:W-:Y:S01]  /*14d40*/  IMAD.MOV.U32 R15, RZ, RZ, -0x1 ;  /* 0xffffffffff0f7424 */ /* 0x000fe200078e00ff */
[----:B-1----:R-:W-:-:S04]  /*14d50*/  SHF.R.U32.HI R9, RZ, 0x5, R9 ;  /* 0x00000005ff097819 */ /* 0x002fc80000011609 */
[----:B------:R-:W-:-:S05]  /*14d60*/  LOP3.LUT R9, R9, 0x3, RZ, 0xc0, !PT ;  /* 0x0000000309097812 */ /* 0x000fca00078ec0ff */
[----:B0-----:R-:W-:-:S07]  /*14d70*/  IMAD.MOV.U32 R13, RZ, RZ, R9 ;  /* 0x000000ffff0d7224 */ /* 0x001fce00078e0009 */
[----:B------:R-:W-:Y:S05]  /*14d80*/  WARPSYNC.COLLECTIVE R15, `(.L_x_1279) ;  /* 0x000000000f087348 */ /* 0x000fea0003c00000 */
[----:B------:R0:W1:Y:S02]  /*14d90*/  SHFL.IDX P6, R14, R13, R12, R11 ;  /* 0x0000000c0d0e7389 */ /* 0x00006400000c000b */
[----:B01----:R-:W-:Y:S01]  /*14da0*/  ENDCOLLECTIVE ;  /* 0x000000000000791b */ /* 0x003fe20003800000 */
.L_x_1279:
[----:B------:R-:W-:Y:S05]  /*14db0*/  BSYNC B0 ;  /* 0x0000000000007941 */ /* 0x000fea0003800000 */
.L_x_1278:
[----:B------:R-:W-:Y:S05]  /*14dc0*/  BRA `(.L_x_1280) ;  /* 0xffffffc000547947 */ /* 0x000fea000383ffff */
.L_x_1211:
[----:B------:R-:W-:Y:S01]  /*14dd0*/  BSSY B0, `(.L_x_1281) ;  /* 0x0000006000007945 */ /* 0x000fe20003800000 */
[----:B------:R-:W-:-:S07]  /*14de0*/  IMAD.MOV.U32 R15, RZ, RZ, -0x1 ;  /* 0xffffffffff0f7424 */ /* 0x000fce00078e00ff */
[----:B0-----:R-:W-:Y:S05]  /*14df0*/  WARPSYNC.COLLECTIVE R15, `(.L_x_1282) ;  /* 0x000000000f0c7348 */ /* 0x001fea0003c00000 */
[----:B------:R-:W-:Y:S02]  /*14e00*/  ELECT P6, UR62, PT ;  /* 0x00000000003e782f */ /* 0x000fe400038c0000 */
[----:B------:R-:W-:Y:S01]  /*14e10*/  MOV R14, UR62 ;  /* 0x0000003e000e7c02 */ /* 0x000fe20008000f00 */
[----:B0-----:R-:W-:Y:S10]  /*14e20*/  ENDCOLLECTIVE ;  /* 0x000000000000791b */ /* 0x001ff40003800000 */
.L_x_1282:
[----:B------:R-:W-:Y:S05]  /*14e30*/  BSYNC B0 ;  /* 0x0000000000007941 */ /* 0x000fea0003800000 */
.L_x_1281:
[----:B------:R-:W-:Y:S05]  /*14e40*/  BRA `(.L_x_1283) ;  /* 0xffffffc000447947 */ /* 0x000fea000383ffff */
.L_x_1214:
[----:B-1----:R1:W2:Y:S02]  /*14e50*/  SYNCS.PHASECHK.TRANS64.TRYWAIT P0, [R9+URZ+0x30840], R10 ;  /* 0x0308400a090075a7 */ /* 0x0022a4000800017f */
[----:B--2---:R-:W-:Y:S05]  /*14e60*/  @!P0 NANOSLEEP.SYNCS 0x989680 ;  /* 0x009896800000895d */ /* 0x004fea0003900000 */
[----:B------:R-:W2:Y:S02]  /*14e70*/  @!P0 SYNCS.PHASECHK.TRANS64 P0, [R9+URZ+0x30840], R10 ;  /* 0x0308400a090085a7 */ /* 0x000ea4000800007f */
[----:B--2---:R-:W-:Y:S05]  /*14e80*/  @!P0 BRA `(.L_x_1214) ;  /* 0xfffffffc00f08947 */ /* 0x004fea000383ffff */
[----:B------:R-:W-:Y:S05]  /*14e90*/  BRA `(.L_x_1284) ;  /* 0xffffffc000ac7947 */ /* 0x000fea000383ffff */
.L_x_1217:
        /* <DEDUP_REMOVED lines=8> */
.L_x_1225:
[----:B0-----:R0:W1:Y:S02]  /*14f20*/  SYNCS.PHASECHK.TRANS64.TRYWAIT P0, [R2+URZ+0x30840], R3 ;  /* 0x03084003020075a7 */ /* 0x001064000800017f */
[----:B-1----:R-:W-:Y:S05]  /*14f30*/  @!P0 NANOSLEEP.SYNCS 0x989680 ;  /* 0x009896800000895d */ /* 0x002fea0003900000 */
[----:B------:R-:W1:Y:S02]  /*14f40*/  @!P0 SYNCS.PHASECHK.TRANS64 P0, [R2+URZ+0x30840], R3 ;  /* 0x03084003020085a7 */ /* 0x000e64000800007f */
[----:B-1----:R-:W-:Y:S05]  /*14f50*/  @!P0 BRA `(.L_x_1225) ;  /* 0xfffffffc00f08947 */ /* 0x002fea000383ffff */
[----:B------:R-:W-:Y:S05]  /*14f60*/  BRA `(.L_x_1286) ;  /* 0xffffffc800e47947 */ /* 0x000fea000383ffff */
.L_x_1227:
[----:B0-----:R0:W1:Y:S02]  /*14f70*/  SYNCS.PHASECHK.TRANS64.TRYWAIT P0, [R3+URZ+0x60], R2 ;  /* 0x00006002030075a7 */ /* 0x001064000800017f */
[----:B-1----:R-:W-:Y:S05]  /*14f80*/  @!P0 NANOSLEEP.SYNCS 0x989680 ;  /* 0x009896800000895d */ /* 0x002fea0003900000 */
[----:B------:R-:W1:Y:S02]  /*14f90*/  @!P0 SYNCS.PHASECHK.TRANS64 P0, [R3+URZ+0x60], R2 ;  /* 0x00006002030085a7 */ /* 0x000e64000800007f */
[----:B-1----:R-:W-:Y:S05]  /*14fa0*/  @!P0 BRA `(.L_x_1227) ;  /* 0xfffffffc00f08947 */ /* 0x002fea000383ffff */
[----:B------:R-:W-:Y:S05]  /*14fb0*/  BRA `(.L_x_1287) ;  /* 0xffffffcc00a47947 */ /* 0x000fea000383ffff */
.L_x_1232:
[----:B-1----:R1:W2:Y:S02]  /*14fc0*/  SYNCS.PHASECHK.TRANS64.TRYWAIT P0, [R2+URZ+0x30840], R3 ;  /* 0x03084003020075a7 */ /* 0x0022a4000800017f */
[----:B--2---:R-:W-:Y:S05]  /*14fd0*/  @!P0 NANOSLEEP.SYNCS 0x989680 ;  /* 0x009896800000895d */ /* 0x004fea0003900000 */
[----:B------:R-:W2:Y:S02]  /*14fe0*/  @!P0 SYNCS.PHASECHK.TRANS64 P0, [R2+URZ+0x30840], R3 ;  /* 0x03084003020085a7 */ /* 0x000ea4000800007f */
[----:B--2---:R-:W-:Y:S05]  /*14ff0*/  @!P0 BRA `(.L_x_1232) ;  /* 0xfffffffc00f08947 */ /* 0x004fea000383ffff */
[----:B------:R-:W-:Y:S05]  /*15000*/  BRA `(.L_x_1288) ;  /* 0xffffffd400347947 */ /* 0x000fea000383ffff */
.L_x_1234:
[----:B0-----:R0:W1:Y:S02]  /*15010*/  SYNCS.PHASECHK.TRANS64.TRYWAIT P1, [R3+URZ+0x60], R2 ;  /* 0x00006002030075a7 */ /* 0x001064000802017f */
[----:B-1----:R-:W-:Y:S05]  /*15020*/  @!P1 NANOSLEEP.SYNCS 0x989680 ;  /* 0x009896800000995d */ /* 0x002fea0003900000 */
[----:B------:R-:W1:Y:S02]  /*15030*/  @!P1 SYNCS.PHASECHK.TRANS64 P1, [R3+URZ+0x60], R2 ;  /* 0x00006002030095a7 */ /* 0x000e64000802007f */
[----:B-1----:R-:W-:Y:S05]  /*15040*/  @!P1 BRA `(.L_x_1234) ;  /* 0xfffffffc00f09947 */ /* 0x002fea000383ffff */
[----:B------:R-:W-:Y:S05]  /*15050*/  BRA `(.L_x_1289) ;  /* 0xffffffd400f47947 */ /* 0x000fea000383ffff */
.L_x_1239:
[----:B--2---:R2:W3:Y:S02]  /*15060*/  SYNCS.PHASECHK.TRANS64.TRYWAIT P0, [R2+URZ+0x30840], R3 ;  /* 0x03084003020075a7 */ /* 0x0044e4000800017f */
[----:B---3--:R-:W-:Y:S05]  /*15070*/  @!P0 NANOSLEEP.SYNCS 0x989680 ;  /* 0x009896800000895d */ /* 0x008fea0003900000 */
[----:B------:R-:W3:Y:S02]  /*15080*/  @!P0 SYNCS.PHASECHK.TRANS64 P0, [R2+URZ+0x30840], R3 ;  /* 0x03084003020085a7 */ /* 0x000ee4000800007f */
[----:B---3--:R-:W-:Y:S05]  /*15090*/  @!P0 BRA `(.L_x_1239) ;  /* 0xfffffffc00f08947 */ /* 0x008fea000383ffff */
[----:B------:R-:W-:Y:S05]  /*150a0*/  BRA `(.L_x_1290) ;  /* 0xffffffdc003c7947 */ /* 0x000fea000383ffff */
.L_x_1241:
[----:B0-----:R0:W1:Y:S02]  /*150b0*/  SYNCS.PHASECHK.TRANS64.TRYWAIT P1, [R2+URZ+0x60], R9 ;  /* 0x00006009020075a7 */ /* 0x001064000802017f */
[----:B-1----:R-:W-:Y:S05]  /*150c0*/  @!P1 NANOSLEEP.SYNCS 0x989680 ;  /* 0x009896800000995d */ /* 0x002fea0003900000 */
[----:B------:R-:W1:Y:S02]  /*150d0*/  @!P1 SYNCS.PHASECHK.TRANS64 P1, [R2+URZ+0x60], R9 ;  /* 0x00006009020095a7 */ /* 0x000e64000802007f */
[----:B-1----:R-:W-:Y:S05]  /*150e0*/  @!P1 BRA `(.L_x_1241) ;  /* 0xfffffffc00f09947 */ /* 0x002fea000383ffff */
[----:B------:R-:W-:Y:S05]  /*150f0*/  BRA `(.L_x_1291) ;  /* 0xffffffdc00fc7947 */ /* 0x000fea000383ffff */
.L_x_1248:
[----:B-1----:R1:W2:Y:S02]  /*15100*/  SYNCS.PHASECHK.TRANS64.TRYWAIT P0, [R3+URZ+0x30860], R0 ;  /* 0x03086000030075a7 */ /* 0x0022a4000800017f */
[----:B--2---:R-:W-:Y:S05]  /*15110*/  @!P0 NANOSLEEP.SYNCS 0x989680 ;  /* 0x009896800000895d */ /* 0x004fea0003900000 */
[----:B------:R-:W2:Y:S02]  /*15120*/  @!P0 SYNCS.PHASECHK.TRANS64 P0, [R3+URZ+0x30860], R0 ;  /* 0x03086000030085a7 */ /* 0x000ea4000800007f */
[----:B--2---:R-:W-:Y:S05]  /*15130*/  @!P0 BRA `(.L_x_1248) ;  /* 0xfffffffc00f08947 */ /* 0x004fea000383ffff */
[----:B------:R-:W-:Y:S05]  /*15140*/  BRA `(.L_x_1292) ;  /* 0xffffffe4002c7947 */ /* 0x000fea000383ffff */
.L_x_1250:
        /* <DEDUP_REMOVED lines=8> */
.L_x_1294:
[----:B------:R-:W-:Y:S05]  /*151d0*/  BSYNC B0 ;  /* 0x0000000000007941 */ /* 0x000fea0003800000 */
.L_x_1293:
[----:B------:R-:W-:Y:S02]  /*151e0*/  IMAD.MOV.U32 R13, RZ, RZ, R16 ;  /* 0x000000ffff0d7224 */ /* 0x000fe400078e0010 */
[----:B------:R-:W-:Y:S02]  /*151f0*/  IMAD.MOV.U32 R12, RZ, RZ, 0x1 ;  /* 0x00000001ff0c7424 */ /* 0x000fe400078e00ff */
[----:B------:R-:W-:Y:S02]  /*15200*/  IMAD.MOV.U32 R11, RZ, RZ, 0x1f ;  /* 0x0000001fff0b7424 */ /* 0x000fe400078e00ff */
[----:B------:R-:W-:Y:S02]  /*15210*/  IMAD.MOV.U32 R15, RZ, RZ, -0x1 ;  /* 0xffffffffff0f7424 */ /* 0x000fe400078e00ff */
[----:B------:R-:W-:-:S07]  /*15220*/  IMAD.MOV.U32 R4, RZ, RZ, R14 ;  /* 0x000000ffff047224 */ /* 0x000fce00078e000e */
[----:B------:R-:W-:Y:S05]  /*15230*/  WARPSYNC.COLLECTIVE R15, `(.L_x_1295) ;  /* 0x000000000f087348 */ /* 0x000fea0003c00000 */
[----:B------:R0:W1:Y:S02]  /*15240*/  SHFL.IDX P6, R14, R13, R12, R11 ;  /* 0x0000000c0d0e7389 */ /* 0x00006400000c000b */
[----:B01----:R-:W-:Y:S01]  /*15250*/  ENDCOLLECTIVE ;  /* 0x000000000000791b */ /* 0x003fe20003800000 */
.L_x_1295:
[----:B------:R-:W-:Y:S01]  /*15260*/  IMAD.MOV.U32 R16, RZ, RZ, R14 ;  /* 0x000000ffff107224 */ /* 0x000fe200078e000e */
[----:B------:R-:W-:Y:S06]  /*15270*/  BRA `(.L_x_1296) ;  /* 0xffffffe400dc7947 */ /* 0x000fec000383ffff */
.L_x_1253:
[----:B------:R-:W-:Y:S01]  /*15280*/  BSSY B0, `(.L_x_1297) ;  /* 0x0000008000007945 */ /* 0x000fe20003800000 */
[----:B0----5:R-:W-:Y:S02]  /*15290*/  IMAD.MOV.U32 R13, RZ, RZ, R17 ;  /* 0x000000ffff0d7224 */ /* 0x021fe400078e0011 */
[----:B------:R-:W-:Y:S02]  /*152a0*/  IMAD.MOV.U32 R12, RZ, RZ, 0x1 ;  /* 0x00000001ff0c7424 */ /* 0x000fe400078e00ff */
[----:B------:R-:W-:Y:S02]  /*152b0*/  IMAD.MOV.U32 R11, RZ, RZ, RZ ;  /* 0x000000ffff0b7224 */ /* 0x000fe400078e00ff */
[----:B------:R-:W-:-:S07]  /*152c0*/  IMAD.MOV.U32 R15, RZ, RZ, -0x1 ;  /* 0xffffffffff0f7424 */ /* 0x000fce00078e00ff */
[----:B-1234-:R-:W-:Y:S05]  /*152d0*/  WARPSYNC.COLLECTIVE R15, `(.L_x_1298) ;  /* 0x000000000f087348 */ /* 0x01efea0003c00000 */
[----:B------:R0:W0:Y:S02]  /*152e0*/  SHFL.UP P6, R14, R13, R12, R11 ;  /* 0x0400000c0d0e7389 */ /* 0x00002400000c000b */
[----:B01234-:R-:W-:Y:S01]  /*152f0*/  ENDCOLLECTIVE ;  /* 0x000000000000791b */ /* 0x01ffe20003800000 */
.L_x_1298:
[----:B------:R-:W-:Y:S05]  /*15300*/  BSYNC B0 ;  /* 0x0000000000007941 */ /* 0x000fea0003800000 */
.L_x_1297:
[----:B------:R-:W-:Y:S01]  /*15310*/  ISETP.NE.AND P0, PT, R6, RZ, PT ;  /* 0x000000ff0600720c */ /* 0x000fe20003f05270 */
        /* <DEDUP_REMOVED lines=9> */
.L_x_1299:
        /* <DEDUP_REMOVED lines=8> */
.L_x_1300:
        /* <DEDUP_REMOVED lines=8> */
.L_x_1301:
        /* <DEDUP_REMOVED lines=8> */
.L_x_1302:
        /* <DEDUP_REMOVED lines=8> */
.L_x_1303:
[----:B------:R-:W-:Y:S05]  /*155b0*/  BRA `(.L_x_1304) ;  /* 0xffffffe400a07947 */ /* 0x000fea000383ffff */
.L_x_1258:
        /* <DEDUP_REMOVED lines=8> */
.L_x_1306:
[----:B------:R-:W-:Y:S05]  /*15640*/  BSYNC B0 ;  /* 0x0000000000007941 */ /* 0x000fea0003800000 */
.L_x_1305:
        /* <DEDUP_REMOVED lines=10> */
.L_x_1307:
        /* <DEDUP_REMOVED lines=8> */
.L_x_1308:
        /* <DEDUP_REMOVED lines=8> */
.L_x_1309:
        /* <DEDUP_REMOVED lines=8> */
.L_x_1310:
        /* <DEDUP_REMOVED lines=8> */
.L_x_1311:
[----:B------:R-:W-:Y:S05]  /*158f0*/  BRA `(.L_x_1312) ;  /* 0xffffffe400847947 */ /* 0x000fea000383ffff */
.L_x_1260:
[----:B------:R-:W-:Y:S01]  /*15900*/  BSSY B0, `(.L_x_1313) ;  /* 0x0000006000007945 */ /* 0x000fe20003800000 */
[----:B------:R-:W-:Y:S01]  /*15910*/  PLOP3.LUT P6, PT, P6, PT, PT, 0x8, 0x0 ;  /* 0x000000000000781c */ /* 0x000fe200037ce170 */
[----:B------:R-:W-:-:S12]  /*15920*/  IMAD.MOV.U32 R15, RZ, RZ, -0x1 ;  /* 0xffffffffff0f7424 */ /* 0x000fd800078e00ff */
[----:B0-----:R-:W-:Y:S05]  /*15930*/  WARPSYNC.COLLECTIVE R15, `(.L_x_1314) ;  /* 0x000000000f087348 */ /* 0x001fea0003c00000 */
[----:B------:R-:W-:Y:S01]  /*15940*/  VOTE.ANY R14, PT, P6 ;  /* 0x00000000000e7806 */ /* 0x000fe200030e0100 */
[----:B0-----:R-:W-:Y:S06]  /*15950*/  ENDCOLLECTIVE ;  /* 0x000000000000791b */ /* 0x001fec0003800000 */
.L_x_1314:
[----:B------:R-:W-:Y:S05]  /*15960*/  BSYNC B0 ;  /* 0x0000000000007941 */ /* 0x000fea0003800000 */
.L_x_1313:
        /* <DEDUP_REMOVED lines=9> */
.L_x_1315:
[----:B------:R-:W-:Y:S01]  /*15a00*/  IMAD.MOV.U32 R17, RZ, RZ, R14 ;  /* 0x000000ffff117224 */ /* 0x000fe200078e000e */
[----:B------:R-:W-:Y:S06]  /*15a10*/  BRA `(.L_x_1316) ;  /* 0xffffffe400747947 */ /* 0x000fec000383ffff */
.L_x_1262:
[----:B------:R-:W-:Y:S01]  /*15a20*/  BSSY B0, `(.L_x_1317) ;  /* 0x0000007000007945 */ /* 0x000fe20003800000 */
[----:B------:R-:W-:Y:S02]  /*15a30*/  IMAD.MOV.U32 R13, RZ, RZ, R2 ;  /* 0x000000ffff0d7224 */ /* 0x000fe400078e0002 */
[----:B------:R-:W-:Y:S02]  /*15a40*/  IMAD.MOV.U32 R11, RZ, RZ, 0x1f ;  /* 0x0000001fff0b7424 */ /* 0x000fe400078e00ff */
[----:B------:R-:W-:-:S07]  /*15a50*/  IMAD.MOV.U32 R15, RZ, RZ, -0x1 ;  /* 0xffffffffff0f7424 */ /* 0x000fce00078e00ff */
[----:B012---:R-:W-:Y:S05]  /*15a60*/  WARPSYNC.COLLECTIVE R15, `(.L_x_1318) ;  /* 0x000000000f087348 */ /* 0x007fea0003c00000 */
[----:B------:R3:W4:Y:S02]  /*15a70*/  SHFL.IDX P6, R14, R13, R12, R11 ;  /* 0x0000000c0d0e7389 */ /* 0x00072400000c000b */
[----:B01234-:R-:W-:Y:S01]  /*15a80*/  ENDCOLLECTIVE ;  /* 0x000000000000791b */ /* 0x01ffe20003800000 */
.L_x_1318:
[----:B------:R-:W-:Y:S05]  /*15a90*/  BSYNC B0 ;  /* 0x0000000000007941 */ /* 0x000fea0003800000 */
.L_x_1317:
[----:B------:R-:W-:Y:S01]  /*15aa0*/  IMAD.MOV.U32 R7, RZ, RZ, R14 ;  /* 0x000000ffff077224 */ /* 0x000fe200078e000e */
[----:B------:R-:W-:Y:S06]  /*15ab0*/  BRA `(.L_x_1261) ;  /* 0xffffffe400687947 */ /* 0x000fec000383ffff */
.L_x_1266:
[----:B-1----:R1:W2:Y:S02]  /*15ac0*/  SYNCS.PHASECHK.TRANS64.TRYWAIT P0, [R0+URZ+0x30820], R3 ;  /* 0x03082003000075a7 */ /* 0x0022a4000800017f */
[----:B--2---:R-:W-:Y:S05]  /*15ad0*/  @!P0 NANOSLEEP.SYNCS 0x989680 ;  /* 0x009896800000895d */ /* 0x004fea0003900000 */
[----:B------:R-:W2:Y:S02]  /*15ae0*/  @!P0 SYNCS.PHASECHK.TRANS64 P0, [R0+URZ+0x30820], R3 ;  /* 0x03082003000085a7 */ /* 0x000ea4000800007f */
[----:B--2---:R-:W-:Y:S05]  /*15af0*/  @!P0 BRA `(.L_x_1266) ;  /* 0xfffffffc00f08947 */ /* 0x004fea000383ffff */
[----:B------:R-:W-:Y:S05]  /*15b00*/  BRA `(.L_x_1319) ;  /* 0xffffffe800dc7947 */ /* 0x000fea000383ffff */
.L_x_1267:
[----:B------:R-:W2:Y:S01]  /*15b10*/  S2R R2, SR_TID.X ;  /* 0x0000000000027919 */ /* 0x000ea20000002100 */
[----:B------:R-:W-:Y:S01]  /*15b20*/  BSSY B0, `(.L_x_1320) ;  /* 0x000000a000007945 */ /* 0x000fe20003800000 */
[----:B------:R-:W-:Y:S02]  /*15b30*/  IMAD.MOV.U32 R12, RZ, RZ, RZ ;  /* 0x000000ffff0c7224 */ /* 0x000fe400078e00ff */
[----:B------:R-:W-:Y:S02]  /*15b40*/  IMAD.MOV.U32 R11, RZ, RZ, 0x1f ;  /* 0x0000001fff0b7424 */ /* 0x000fe400078e00ff */
[----:B------:R-:W-:Y:S01]  /*15b50*/  IMAD.MOV.U32 R15, RZ, RZ, -0x1 ;  /* 0xffffffffff0f7424 */ /* 0x000fe200078e00ff */
[----:B--2---:R-:W-:-:S04]  /*15b60*/  SHF.R.U32.HI R2, RZ, 0x5, R2 ;  /* 0x00000005ff027819 */ /* 0x004fc80000011602 */
[----:B------:R-:W-:-:S05]  /*15b70*/  LOP3.LUT R2, R2, 0x3, RZ, 0xc0, !PT ;  /* 0x0000000302027812 */ /* 0x000fca00078ec0ff */
[----:B0-----:R-:W-:-:S07]  /*15b80*/  IMAD.MOV.U32 R13, RZ, RZ, R2 ;  /* 0x000000ffff0d7224 */ /* 0x001fce00078e0002 */
[----:B-1----:R-:W-:Y:S05]  /*15b90*/  WARPSYNC.COLLECTIVE R15, `(.L_x_1321) ;  /* 0x000000000f087348 */ /* 0x002fea0003c00000 */
[----:B------:R0:W2:Y:S02]  /*15ba0*/  SHFL.IDX P6, R14, R13, R12, R11 ;  /* 0x0000000c0d0e7389 */ /* 0x0000a400000c000b */
[----:B012---:R-:W-:Y:S01]  /*15bb0*/  ENDCOLLECTIVE ;  /* 0x000000000000791b */ /* 0x007fe20003800000 */
.L_x_1321:
[----:B------:R-:W-:Y:S05]  /*15bc0*/  BSYNC B0 ;  /* 0x0000000000007941 */ /* 0x000fea0003800000 */
.L_x_1320:
[----:B------:R-:W-:Y:S05]  /*15bd0*/  BRA `(.L_x_1322) ;  /* 0xffffffe800c47947 */ /* 0x000fea000383ffff */
.L_x_1270:
[----:B------:R-:W-:Y:S01]  /*15be0*/  BSSY B1, `(.L_x_1323) ;  /* 0x0000006000017945 */ /* 0x000fe20003800000 */
[----:B------:R-:W-:-:S07]  /*15bf0*/  IMAD.MOV.U32 R15, RZ, RZ, -0x1 ;  /* 0xffffffffff0f7424 */ /* 0x000fce00078e00ff */
[----:B012---:R-:W-:Y:S05]  /*15c00*/  WARPSYNC.COLLECTIVE R15, `(.L_x_1324) ;  /* 0x000000000f0c7348 */ /* 0x007fea0003c00000 */
[----:B------:R-:W-:Y:S02]  /*15c10*/  ELECT P6, UR62, PT ;  /* 0x00000000003e782f */ /* 0x000fe400038c0000 */
[----:B------:R-:W-:Y:S01]  /*15c20*/  MOV R14, UR62 ;  /* 0x0000003e000e7c02 */ /* 0x000fe20008000f00 */
[----:B012---:R-:W-:Y:S10]  /*15c30*/  ENDCOLLECTIVE ;  /* 0x000000000000791b */ /* 0x007ff40003800000 */
.L_x_1324:
[----:B------:R-:W-:Y:S05]  /*15c40*/  BSYNC B1 ;  /* 0x0000000000017941 */ /* 0x000fea0003800000 */
.L_x_1323:
[----:B------:R-:W-:Y:S05]  /*15c50*/  BRA `(.L_x_1325) ;  /* 0xffffffe800bc7947 */ /* 0x000fea000383ffff */
.L_x_1272:
[----:B-1----:R1:W2:Y:S02]  /*15c60*/  SYNCS.PHASECHK.TRANS64.TRYWAIT P0, [R6+URZ], R5 ;  /* 0x00000005060075a7 */ /* 0x0022a4000800017f */
[----:B--2---:R-:W-:Y:S05]  /*15c70*/  @!P0 NANOSLEEP.SYNCS 0x989680 ;  /* 0x009896800000895d */ /* 0x004fea0003900000 */
[----:B------:R-:W2:Y:S02]  /*15c80*/  @!P0 SYNCS.PHASECHK.TRANS64 P0, [R6+URZ], R5 ;  /* 0x00000005060085a7 */ /* 0x000ea4000800007f */
[----:B--2---:R-:W-:Y:S05]  /*15c90*/  @!P0 BRA `(.L_x_1272) ;  /* 0xfffffffc00f08947 */ /* 0x004fea000383ffff */
[----:B------:R-:W-:Y:S05]  /*15ca0*/  BRA `(.L_x_1326) ;  /* 0xffffffec00007947 */ /* 0x000fea000383ffff */
.L_x_1273:
[----:B--2---:R2:W3:Y:S02]  /*15cb0*/  SYNCS.PHASECHK.TRANS64.TRYWAIT P0, [R7+URZ], R2 ;  /* 0x00000002070075a7 */ /* 0x0044e4000800017f */
[----:B---3--:R-:W-:Y:S05]  /*15cc0*/  @!P0 NANOSLEEP.SYNCS 0x989680 ;  /* 0x009896800000895d */ /* 0x008fea0003900000 */
[----:B------:R-:W3:Y:S02]  /*15cd0*/  @!P0 SYNCS.PHASECHK.TRANS64 P0, [R7+URZ], R2 ;  /* 0x00000002070085a7 */ /* 0x000ee4000800007f */
[----:B---3--:R-:W-:Y:S05]  /*15ce0*/  @!P0 BRA `(.L_x_1273) ;  /* 0xfffffffc00f08947 */ /* 0x008fea000383ffff */
[----:B------:R-:W-:Y:S05]  /*15cf0*/  BRA `(.L_x_1327) ;  /* 0xffffffe800f47947 */ /* 0x000fea000383ffff */
.L_x_1275:
[----:B---3--:R3:W4:Y:S02]  /*15d00*/  SYNCS.PHASECHK.TRANS64.TRYWAIT P0, [R4+URZ], R5 ;  /* 0x00000005040075a7 */ /* 0x008724000800017f */
[----:B----4-:R-:W-:Y:S05]  /*15d10*/  @!P0 NANOSLEEP.SYNCS 0x989680 ;  /* 0x009896800000895d */ /* 0x010fea0003900000 */
[----:B------:R-:W4:Y:S02]  /*15d20*/  @!P0 SYNCS.PHASECHK.TRANS64 P0, [R4+URZ], R5 ;  /* 0x00000005040085a7 */ /* 0x000f24000800007f */
[----:B----4-:R-:W-:Y:S05]  /*15d30*/  @!P0 BRA `(.L_x_1275) ;  /* 0xfffffffc00f08947 */ /* 0x010fea000383ffff */
[----:B------:R-:W-:Y:S05]  /*15d40*/  BRA `(.L_x_1328) ;  /* 0xffffffe800fc7947 */ /* 0x000fea000383ffff */
.L_x_1329:
        /* <DEDUP_REMOVED lines=11> */
.L_x_12754:


//--------------------- .text._ZN7cutlass13device_kernelIN5flash11enable_sm90INS1_16FlashAttnFwdSm90INS1_25CollectiveMainloopFwdSm90ILi2EN4cute5tupleIJNS5_1CILi1EEES8_S8_EEENS6_IJNS7_ILi128EEENS7_ILi64EEENS7_ILi256EEEEEELi256ENS_10bfloat16_tEfNS_4arch4Sm90ELb0ELb1ELb0ELb1ELb0ELb1ELb0ELb1ELb1ELb0ELb0ELb0EEENS1_21CollectiveEpilogueFwdINS6_IJSA_SC_SB_EEES9_SE_SG_Li256ELb1ELb0ELb0ELb0EEENS1_36VarlenDynamicPersistentTileSchedulerILi128ELi64ELi256ELi32ELb0ELb0ELb1ELb1ELb0ELb1EEEEEEEEEvNT_6ParamsE --------------------------
	.section	.text._ZN7cutlass13device_kernelIN5flash11enable_sm90INS1_16FlashAttnFwdSm90INS1_25CollectiveMainloopFwdSm90ILi2EN4cute5tupleIJNS5_1CILi1EEES8_S8_EEENS6_IJNS7_ILi128EEENS7_ILi64EEENS7_ILi256EEEEEELi256ENS_10bfloat16_tEfNS_4arch4Sm90ELb0ELb1ELb0ELb1ELb0ELb1ELb0ELb1ELb1ELb0ELb0ELb0EEENS1_21CollectiveEpilogueFwdINS6_IJSA_SC_SB_EEES9_SE_SG_Li256ELb1ELb0ELb0ELb0EEENS1_36VarlenDynamicPersistentTileSchedulerILi128ELi64ELi256ELi32ELb0ELb0ELb1ELb1ELb0ELb1EEEEEEEEEvNT_6ParamsE,"ax",@progbits
	.align	128
.text._ZN7cutlass13device_kernelIN5flash11enable_sm90INS1_16FlashAttnFwdSm90INS1_25CollectiveMainloopFwdSm90ILi2EN4cute5tupleIJNS5_1CILi1EEES8_S8_EEENS6_IJNS7_ILi128EEENS7_ILi64EEENS7_ILi256EEEEEELi256ENS_10bfloat16_tEfNS_4arch4Sm90ELb0ELb1ELb0ELb1ELb0ELb1ELb0ELb1ELb1ELb0ELb0ELb0EEENS1_21CollectiveEpilogueFwdINS6_IJSA_SC_SB_EEES9_SE_SG_Li256ELb1ELb0ELb0ELb0EEENS1_36VarlenDynamicPersistentTileSchedulerILi128ELi64ELi256ELi32ELb0ELb0ELb1ELb1ELb0ELb1EEEEEEEEEvNT_6ParamsE:
        .type           _ZN7cutlass13device_kernelIN5flash11enable_sm90INS1_16FlashAttnFwdSm90INS1_25CollectiveMainloopFwdSm90ILi2EN4cute5tupleIJNS5_1CILi1EEES8_S8_EEENS6_IJNS7_ILi128EEENS7_ILi64EEENS7_ILi256EEEEEELi256ENS_10bfloat16_tEfNS_4arch4Sm90ELb0ELb1ELb0ELb1ELb0ELb1ELb0ELb1ELb1ELb0ELb0ELb0EEENS1_21CollectiveEpilogueFwdINS6_IJSA_SC_SB_EEES9_SE_SG_Li256ELb1ELb0ELb0ELb0EEENS1_36VarlenDynamicPersistentTileSchedulerILi128ELi64ELi256ELi32ELb0ELb0ELb1ELb1ELb0ELb1EEEEEEEEEvNT_6ParamsE,@function
        .size           _ZN7cutlass13device_kernelIN5flash11enable_sm90INS1_16FlashAttnFwdSm90INS1_25CollectiveMainloopFwdSm90ILi2EN4cute5tupleIJNS5_1CILi1EEES8_S8_EEENS6_IJNS7_ILi128EEENS7_ILi64EEENS7_ILi256EEEEEELi256ENS_10bfloat16_tEfNS_4arch4Sm90ELb0ELb1ELb0ELb1ELb0ELb1ELb0ELb1ELb1ELb0ELb0ELb0EEENS1_21CollectiveEpilogueFwdINS6_IJSA_SC_SB_EEES9_SE_SG_Li256ELb1ELb0ELb0ELb0EEENS1_36VarlenDynamicPersistentTileSchedulerILi128ELi64ELi256ELi32ELb0ELb0ELb1ELb1ELb0ELb1EEEEEEEEEvNT_6ParamsE,(.L_x_12755 - _ZN7cutlass13device_kernelIN5flash11enable_sm90INS1_16FlashAttnFwdSm90INS1_25CollectiveMainloopFwdSm90ILi2EN4cute5tupleIJNS5_1CILi1EEES8_S8_EEENS6_IJNS7_ILi128EEENS7_ILi64EEENS7_ILi256EEEEEELi256ENS_10bfloat16_tEfNS_4arch4Sm90ELb0ELb1ELb0ELb1ELb0ELb1ELb0ELb1ELb1ELb0ELb0ELb0EEENS1_21CollectiveEpilogueFwdINS6_IJSA_SC_SB_EEES9_SE_SG_Li256ELb1ELb0ELb0ELb0EEENS1_36VarlenDynamicPersistentTileSchedulerILi128ELi64ELi256ELi32ELb0ELb0ELb1ELb1ELb0ELb1EEEEEEEEEvNT_6ParamsE)
        .other          _ZN7cutlass13device_kernelIN5flash11enable_sm90INS1_16FlashAttnFwdSm90INS1_25CollectiveMainloopFwdSm90ILi2EN4cute5tupleIJNS5_1CILi1EEES8_S8_EEENS6_IJNS7_ILi128EEENS7_ILi64EEENS7_ILi256EEEEEELi256ENS_10bfloat16_tEfNS_4arch4Sm90ELb0ELb1ELb0ELb1ELb0ELb1ELb0ELb1ELb1ELb0ELb0ELb0EEENS1_21CollectiveEpilogueFwdINS6_IJSA_SC_SB_EEES9_SE_SG_Li256ELb1ELb0ELb0ELb0EEENS1_36VarlenDynamicPersistentTileSchedulerILi128ELi64ELi256ELi32ELb0ELb0ELb1ELb1ELb0ELb1EEEEEEEEEvNT_6ParamsE,@"STO_CUDA_ENTRY STV_DEFAULT"
_ZN7cutlass13device_kernelIN5flash11enable_sm90INS1_16FlashAttnFwdSm90INS1_25CollectiveMainloopFwdSm90ILi2EN4cute5tupleIJNS5_1CILi1EEES8_S8_EEENS6_IJNS7_ILi128EEENS7_ILi64EEENS7_ILi256EEEEEELi256ENS_10bfloat16_tEfNS_4arch4Sm90ELb0ELb1ELb0ELb1ELb0ELb1ELb0ELb1ELb1ELb0ELb0ELb0EEENS1_21CollectiveEpilogueFwdINS6_IJSA_SC_SB_EEES9_SE_SG_Li256ELb1ELb0ELb0ELb0EEENS1_36VarlenDynamicPersistentTileSchedulerILi128ELi64ELi256ELi32ELb0ELb0ELb1ELb1ELb0ELb1EEEEEEEEEvNT_6ParamsE:
        /* <DEDUP_REMOVED lines=27> */
.L_x_1331:
[----:B------:R-:W-:Y:S05]  /*01b0*/  BSYNC B0 ;  /* 0x0000000000007941 */ /* 0x000fea0003800000 */
.L_x_1330:
        /* <DEDUP_REMOVED lines=41> */
.L_x_1332:
        /* <DEDUP_REMOVED lines=22> */
.L_x_1333:
        /* <DEDUP_REMOVED lines=18> */
.L_x_1334:
        /* <DEDUP_REMOVED lines=22> */
.L_x_1335:
        /* <DEDUP_REMOVED lines=22> */
.L_x_1336:
[----:B0-----:R-:W-:Y:S01]  /*0990*/  UMOV UR4, 0x1 ;  /* 0x0000000100047882 */ /* 0x001fe20000000000 */
[----:B------:R-:W-:Y:S01]  /*09a0*/  PLOP3.LUT P0, PT, PT, PT, UP0, 0x80, 0x0 ;  /* 0x000000000000781c */ /* 0x000fe20003f0f008 */
[----:B------:R-:W-:Y:S01]  /*09b0*/  USEL UR4, UR4, 0x2, !UP0 ;  /* 0x0000000204047887 */ /* 0x000fe2000c000000 */
[----:B------:R-:W-:Y:S01]  /*09c0*/  NOP ;  /* 0x0000000000007918 */ /* 0x000fe20000000000 */
[----:B------:R-:W-:Y:S04]  /*09d0*/  BSSY B7, `(.L_x_1337) ;  /* 0x00027cc000077945 */ /* 0x000fe80003800000 */
[----:B------:R-:W-:-:S05]  /*09e0*/  IMAD.U32 R2, RZ, RZ, UR4 ;  /* 0x00000004ff027e24 */ /* 0x000fca000f8e00ff */
[----:B------:R0:W-:Y:S01]  /*09f0*/  STL [R1+0xac], R2 ;  /* 0x0000ac0201007387 */ /* 0x0001e20000100800 */
[----:B-12-4-:R-:W-:Y:S06]  /*0a00*/  BAR.SYNC.DEFER_BLOCKING 0x0 ;  /* 0x0000000000007b1d */ /* 0x016fec0000010000 */
[----:B------:R-:W-:Y:S05]  /*0a10*/  @!P0 BRA `(.L_x_1338) ;  /* 0x0000020c00188947 */ /* 0x000fea0003800000 */
.L_x_1339:
        /* <DEDUP_REMOVED lines=8> */
[----:B-1----:R-:W-:-:S06]  /*0aa0*/  ULEA UR4, UR5, UR4, 0x18 ;  /* 0x0000000405047291 */ /* 0x002fcc000f8ec03f */
[----:B------:R-:W-:Y:S01]  /*0ab0*/  IMAD.U32 R16, RZ, RZ, UR4 ;  /* 0x00000004ff107e24 */ /* 0x000fe2000f8e00ff */
[----:B------:R-:W-:-:S04]  /*0ac0*/  ULDC UR4, c[0x0][0xc14] ;  /* 0x0003050000047ab9 */ /* 0x000fc80000000800 */
[----:B------:R-:W1:Y:S01]  /*0ad0*/  LDS.128 R12, [R16+0x308d0] ;  /* 0x0308d000100c7984 */ /* 0x000e620000000c00 */
[----:B------:R-:W-:Y:S06]  /*0ae0*/  BAR.ARV 0x4, 0x120 ;  /* 0x0104800000007b1d */ /* 0x000fec0000002000 */
[----:B-1----:R-:W-:-:S13]  /*0af0*/  ISETP.GE.AND P0, PT, R15, UR4, PT ;  /* 0x000000040f007c0c */ /* 0x002fda000bf06270 */
[----:B------:R-:W-:Y:S05]  /*0b00*/  @P0 BRA `(.L_x_1340) ;  /* 0x0000027800e00947 */ /* 0x000fea0003800000 */
[----:B0-----:R-:W2:Y:S01]  /*0b10*/  LDL R2, [R1+0xac] ;  /* 0x0000ac0001027983 */ /* 0x001ea20000100800 */
[----:B------:R-:W-:Y:S02]  /*0b20*/  IMAD.MOV.U32 R205, RZ, RZ, RZ ;  /* 0x000000ffffcd7224 */ /* 0x000fe400078e00ff */
[----:B------:R-:W-:Y:S01]  /*0b30*/  IMAD.MOV.U32 R200, RZ, RZ, RZ ;  /* 0x000000ffffc87224 */ /* 0x000fe200078e00ff */
[----:B------:R-:W0:Y:S02]  /*0b40*/  S2R R0, SR_TID.X ;  /* 0x0000000000007919 */ /* 0x000e240000002100 */
[----:B0-----:R-:W-:-:S05]  /*0b50*/  VIADD R0, R0, 0xffffff80 ;  /* 0xffffff8000007836 */ /* 0x001fca0000000000 */
[----:B------:R-:W-:-:S04]  /*0b60*/  SHF.R.S32.HI R3, RZ, 0x1f, R0 ;  /* 0x0000001fff037819 */ /* 0x000fc80000011400 */
[CC--:B------:R-:W-:Y:S02]  /*0b70*/  LEA.HI R18, R3.reuse, R0.reuse, RZ, 0x3 ;  /* 0x0000000003127211 */ /* 0x0c0fe400078f18ff */
[CC--:B------:R-:W-:Y:S02]  /*0b80*/  LEA.HI R4, R3.reuse, R0.reuse, RZ, 0x4 ;  /* 0x0000000003047211 */ /* 0x0c0fe400078f20ff */
[----:B------:R-:W-:Y:S02]  /*0b90*/  LOP3.LUT R7, R18, 0xfffffff8, RZ, 0xc0, !PT ;  /* 0xfffffff812077812 */ /* 0x000fe400078ec0ff */
[CC--:B------:R-:W-:Y:S02]  /*0ba0*/  LEA.HI R6, R3.reuse, R0.reuse, RZ, 0x5 ;  /* 0x0000000003067211 */ /* 0x0c0fe400078f28ff */
[----:B------:R-:W-:Y:S01]  /*0bb0*/  LEA.HI R10, R3, R0, RZ, 0x6 ;  /* 0x00000000030a7211 */ /* 0x000fe200078f30ff */
[----:B------:R-:W-:Y:S01]  /*0bc0*/  IMAD.IADD R17, R0, 0x1, -R7 ;  /* 0x0000000100117824 */ /* 0x000fe200078e0a07 */
[----:B------:R-:W-:Y:S01]  /*0bd0*/  SHF.R.S32.HI R7, RZ, 0x4, R4 ;  /* 0x00000004ff077819 */ /* 0x000fe20000011404 */
[----:B------:R-:W-:Y:S01]  /*0be0*/  IMAD.SHL.U32 R6, R6, 0x20, RZ ;  /* 0x0000002006067824 */ /* 0x000fe200078e00ff */
[----:B------:R-:W-:Y:S01]  /*0bf0*/  SHF.R.S32.HI R18, RZ, 0x3, R18 ;  /* 0x00000003ff127819 */ /* 0x000fe20000011412 */
[----:B------:R-:W-:-:S02]  /*0c00*/  IMAD.SHL.U32 R208, R17, 0x4, RZ ;  /* 0x0000000411d07824 */ /* 0x000fc400078e00ff */
[----:B------:R-:W-:Y:S01]  /*0c10*/  IMAD.SHL.U32 R22, R17, 0x8, RZ ;  /* 0x0000000811167824 */ /* 0x000fe200078e00ff */
[----:B------:R-:W-:Y:S01]  /*0c20*/  LOP3.LUT R6, R6, 0xfffffc00, RZ, 0xc0, !PT ;  /* 0xfffffc0006067812 */ /* 0x000fe200078ec0ff */
[C---:B------:R-:W-:Y:S02]  /*0c30*/  VIADD R12, R18.reuse, 0x40 ;  /* 0x00000040120c7836 */ /* 0x040fe40000000000 */
[C---:B------:R-:W-:Y:S01]  /*0c40*/  VIADD R235, R18.reuse, 0x20 ;  /* 0x0000002012eb7836 */ /* 0x040fe20000000000 */
[----:B------:R-:W-:Y:S01]  /*0c50*/  SHF.R.S32.HI R23, RZ, 0x1f, R22 ;  /* 0x0000001fff177819 */ /* 0x000fe20000011416 */
[----:B------:R-:W-:Y:S02]  /*0c60*/  IMAD.SHL.U32 R30, R18, 0x40, RZ ;  /* 0x00000040121e7824 */ /* 0x000fe400078e00ff */
[----:B------:R-:W-:-:S05]  /*0c70*/  IMAD.SHL.U32 R10, R10, 0x8, RZ ;  /* 0x000000080a0a7824 */ /* 0x000fca00078e00ff */
[----:B------:R-:W-:Y:S02]  /*0c80*/  LOP3.LUT R10, R10, 0xfffffe00, RZ, 0xc0, !PT ;  /* 0xfffffe000a0a7812 */ /* 0x000fe400078ec0ff */
[----:B--2---:R-:W-:Y:S02]  /*0c90*/  R2UR UR4, R2 ;  /* 0x00000000020472ca */ /* 0x004fe400000e0000 */
[----:B------:R-:W-:-:S04]  /*0ca0*/  LEA.HI R2, R3, R0, RZ, 0x7 ;  /* 0x0000000003027211 */ /* 0x000fc800078f38ff */
[----:B------:R-:W-:Y:S02]  /*0cb0*/  LOP3.LUT R5, R2, 0xffffff80, RZ, 0xc0, !PT ;  /* 0xffffff8002057812 */ /* 0x000fe400078ec0ff */
[----:B------:R-:W-:-:S03]  /*0cc0*/  SHF.R.S32.HI R3, RZ, 0x7, R2 ;  /* 0x00000007ff037819 */ /* 0x000fc60000011402 */
[----:B------:R-:W-:Y:S01]  /*0cd0*/  IMAD.IADD R20, R0, 0x1, -R5 ;  /* 0x0000000100147824 */ /* 0x000fe200078e0a05 */
[C---:B------:R-:W-:Y:S01]  /*0ce0*/  LOP3.LUT R5, R4.reuse, 0x3fffff0, RZ, 0xc0, !PT ;  /* 0x03fffff004057812 */ /* 0x040fe200078ec0ff */
[----:B------:R-:W-:Y:S01]  /*0cf0*/  ULOP3.LUT UR4, UR4, 0x1, URZ, 0xfc, !UPT ;  /* 0x0000000104047892 */ /* 0x000fe2000f8efc3f */
[----:B------:R-:W-:Y:S02]  /*0d00*/  LEA.HI R4, R4, R7, RZ, 0x1 ;  /* 0x0000000704047211 */ /* 0x000fe400078f08ff */
[----:B------:R-:W-:Y:S01]  /*0d10*/  SHF.R.S32.HI R8, RZ, 0x1f, R20 ;  /* 0x0000001fff087819 */ /* 0x000fe20000011414 */
[----:B------:R-:W-:Y:S01]  /*0d20*/  IMAD.IADD R5, R0, 0x1, -R5 ;  /* 0x0000000100057824 */ /* 0x000fe200078e0a05 */
[----:B------:R-:W-:Y:S01]  /*0d30*/  LOP3.LUT R4, R4, 0x1ffffffe, RZ, 0xc0, !PT ;  /* 0x1ffffffe04047812 */ /* 0x000fe200078ec0ff */
[----:B------:R-:W-:Y:S01]  /*0d40*/  STL [R1+0x88], R20 ;  /* 0x0000881401007387 */ /* 0x000fe20000100800 */
[-C--:B------:R-:W-:Y:S01]  /*0d50*/  LEA.HI R9, R8, R20.reuse, RZ, 0x2 ;  /* 0x0000001408097211 */ /* 0x080fe200078f10ff */
[----:B------:R-:W-:Y:S01]  /*0d60*/  IMAD R5, R5, 0x40, R6 ;  /* 0x0000004005057824 */ /* 0x000fe200078e0206 */
[----:B------:R-:W-:Y:S01]  /*0d70*/  LEA.HI R2, R2, R3, RZ, 0x1 ;  /* 0x0000000302027211 */ /* 0x000fe200078f08ff */
[----:B------:R-:W-:Y:S01]  /*0d80*/  IMAD.IADD R4, R7, 0x1, -R4 ;  /* 0x0000000107047824 */ /* 0x000fe200078e0a04 */
[--C-:B------:R-:W-:Y:S01]  /*0d90*/  SHF.R.S32.HI R0, RZ, 0x2, R9.reuse ;  /* 0x00000002ff007819 */ /* 0x100fe20000011409 */
[----:B------:R-:W-:Y:S01]  /*0da0*/  VIADD R7, R18, 0x60 ;  /* 0x0000006012077836 */ /* 0x000fe20000000000 */
[----:B------:R-:W-:Y:S01]  /*0db0*/  SHF.R.S32.HI R11, RZ, 0x1f, R9 ;  /* 0x0000001fff0b7819 */ /* 0x000fe20000011409 */
[----:B------:R0:W-:Y:S01]  /*0dc0*/  STL [R1+0x64], R17 ;  /* 0x0000641101007387 */ /* 0x0001e20000100800 */
[----:B------:R-:W-:-:S02]  /*0dd0*/  LEA.HI R8, R8, R20, RZ, 0x5 ;  /* 0x0000001408087211 */ /* 0x000fc400078f28ff */
[----:B------:R-:W-:Y:S02]  /*0de0*/  LEA.HI R11, R11, R0, RZ, 0x3 ;  /* 0x000000000b0b7211 */ /* 0x000fe400078f18ff */
[----:B------:R-:W-:Y:S02]  /*0df0*/  LOP3.LUT R2, R2, 0x3fffffe, RZ, 0xc0, !PT ;  /* 0x03fffffe02027812 */ /* 0x000fe400078ec0ff */
[----:B------:R-:W-:Y:S02]  /*0e00*/  LOP3.LUT R11, R11, 0xfffffff8, RZ, 0xc0, !PT ;  /* 0xfffffff80b0b7812 */ /* 0x000fe400078ec0ff */
[----:B------:R-:W-:Y:S01]  /*0e10*/  SHF.R.S32.HI R8, RZ, 0x5, R8 ;  /* 0x00000005ff087819 */ /* 0x000fe20000011408 */
[----:B------:R-:W-:Y:S01]  /*0e20*/  IMAD.IADD R2, R3, 0x1, -R2 ;  /* 0x0000000103027824 */ /* 0x000fe200078e0a02 */
[----:B------:R-:W-:Y:S01]  /*0e30*/  SHF.R.S32.HI R3, RZ, 0x1f, R12 ;  /* 0x0000001fff037819 */ /* 0x000fe2000001140c */
[----:B------:R-:W-:Y:S01]  /*0e40*/  IMAD.IADD R11, R0, 0x1, -R11 ;  /* 0x00000001000b7824 */ /* 0x000fe200078e0a0b */
[----:B------:R-:W-:Y:S01]  /*0e50*/  SHF.R.S32.HI R6, RZ, 0x1f, R7 ;  /* 0x0000001fff067819 */ /* 0x000fe20000011407 */
[----:B------:R-:W-:Y:S01]  /*0e60*/  IMAD R0, R4, 0x8, R5 ;  /* 0x0000000804007824 */ /* 0x000fe200078e0205 */
[----:B------:R-:W-:Y:S01]  /*0e70*/  LEA.HI R4, R3, R12, RZ, 0x3 ;  /* 0x0000000c03047211 */ /* 0x000fe200078f18ff */
[----:B------:R-:W-:Y:S01]  /*0e80*/  IMAD R11, R8, 0x10, R11 ;  /* 0x00000010080b7824 */ /* 0x000fe200078e020b */
[----:B------:R-:W-:Y:S01]  /*0e90*/  LOP3.LUT R236, R9, 0x7ffffffc, RZ, 0xc0, !PT ;  /* 0x7ffffffc09ec7812 */ /* 0x000fe200078ec0ff */
[----:B------:R-:W-:Y:S01]  /*0ea0*/  VIADD R8, R208, 0x40 ;  /* 0x00000040d0087836 */ /* 0x000fe20000000000 */
[----:B------:R1:W-:Y:S01]  /*0eb0*/  STL [R1+0xa8], R0 ;  /* 0x0000a80001007387 */ /* 0x0003e20000100800 */
[----:B------:R-:W-:-:S02]  /*0ec0*/  IMAD.SHL.U32 R5, R7, 0x40, RZ ;  /* 0x0000004007057824 */ /* 0x000fc400078e00ff */
[----:B------:R-:W-:Y:S01]  /*0ed0*/  IMAD.IADD R228, R208, 0x1, R8 ;  /* 0x00000001d0e47824 */ /* 0x000fe200078e0208 */
[----:B------:R-:W-:Y:S01]  /*0ee0*/  STL [R1+0x7c], R12 ;  /* 0x00007c0c01007387 */ /* 0x000fe20000100800 */
[----:B------:R-:W-:Y:S01]  /*0ef0*/  IMAD.IADD R236, R20, 0x1, -R236 ;  /* 0x0000000114ec7824 */ /* 0x000fe200078e0aec */
[----:B0-----:R-:W-:Y:S02]  /*0f00*/  LOP3.LUT R17, R5, 0x1c0, RZ, 0xc0, !PT ;  /* 0x000001c005117812 */ /* 0x001fe400078ec0ff */
[----:B------:R-:W-:Y:S01]  /*0f10*/  SHF.R.S32.HI R5, RZ, 0x1f, R228 ;  /* 0x0000001fff057819 */ /* 0x000fe200000114e4 */
[----:B------:R0:W-:Y:S01]  /*0f20*/  STL [R1+0x78], R7 ;  /* 0x0000780701007387 */ /* 0x0001e20000100800 */
[----:B-1----:R-:W-:Y:S01]  /*0f30*/  IMAD.SHL.U32 R0, R12, 0x40, RZ ;  /* 0x000000400c007824 */ /* 0x002fe200078e00ff */
[----:B------:R-:W-:Y:S02]  /*0f40*/  SHF.R.U32.HI R19, RZ, 0x3, R17 ;  /* 0x00000003ff137819 */ /* 0x000fe40000011611 */
[----:B------:R1:W-:Y:S02]  /*0f50*/  STL [R1+0x4], R8 ;  /* 0x0000040801007387 */ /* 0x0003e40000100800 */
[----:B------:R-:W-:-:S02]  /*0f60*/  LOP3.LUT R3, R0, 0x1c0, RZ, 0xc0, !PT ;  /* 0x000001c000037812 */ /* 0x000fc400078ec0ff */
[----:B------:R-:W-:Y:S01]  /*0f70*/  LEA.HI R0, R6, R7, RZ, 0x3 ;  /* 0x0000000706007211 */ /* 0x000fe200078f18ff */
[----:B------:R-:W-:Y:S01]  /*0f80*/  IMAD.SHL.U32 R6, R4, 0x40, RZ ;  /* 0x0000004004067824 */ /* 0x000fe200078e00ff */
[----:B0-----:R-:W-:Y:S02]  /*0f90*/  SHF.R.U32.HI R7, RZ, 0x3, R3 ;  /* 0x00000003ff077819 */ /* 0x001fe40000011603 */
[----:B------:R-:W-:Y:S01]  /*0fa0*/  LEA.HI R4, R5, R228, RZ, 0x3 ;  /* 0x000000e405047211 */ /* 0x000fe200078f18ff */
[----:B------:R-:W-:Y:S01]  /*0fb0*/  IMAD.SHL.U32 R12, R0, 0x40, RZ ;  /* 0x00000040000c7824 */ /* 0x000fe200078e00ff */
[--C-:B------:R-:W-:Y:S02]  /*0fc0*/  LOP3.LUT R0, R3, 0x38, R22.reuse, 0xf8, !PT ;  /* 0x0000003803007812 */ /* 0x100fe400078ef816 */
[----:B------:R-:W-:Y:S02]  /*0fd0*/  LOP3.LUT R29, R6, 0xfffffe00, RZ, 0xc0, !PT ;  /* 0xfffffe00061d7812 */ /* 0x000fe400078ec0ff */
[----:B-1----:R-:W-:-:S02]  /*0fe0*/  LOP3.LUT R8, R17, 0x38, R22, 0xf8, !PT ;  /* 0x0000003811087812 */ /* 0x002fc400078ef816 */
[--C-:B------:R-:W-:Y:S01]  /*0ff0*/  LOP3.LUT R6, R3, 0x38, R4.reuse, 0xf8, !PT ;  /* 0x0000003803067812 */ /* 0x100fe200078ef804 */
[----:B------:R-:W-:Y:S01]  /*1000*/  IMAD R3, R2, 0x40, R11 ;  /* 0x0000004002037824 */ /* 0x000fe200078e020b */
[----:B------:R-:W-:Y:S01]  /*1010*/  LOP3.LUT R27, R12, 0xfffffe00, RZ, 0xc0, !PT ;  /* 0xfffffe000c1b7812 */ /* 0x000fe200078ec0ff */
[----:B------:R-:W-:Y:S01]  /*1020*/  STL [R1+0x84], R29 ;  /* 0x0000841d01007387 */ /* 0x000fe20000100800 */
[----:B------:R-:W-:Y:S02]  /*1030*/  LOP3.LUT R21, R29, R0, R7, 0xf6, !PT ;  /* 0x000000001d157212 */ /* 0x000fe400078ef607 */
[----:B------:R-:W-:Y:S01]  /*1040*/  LOP3.LUT R0, R17, 0x38, R4, 0xf8, !PT ;  /* 0x0000003811007812 */ /* 0x000fe200078ef804 */
[----:B------:R-:W-:Y:S01]  /*1050*/  STL [R1+0x80], R27 ;  /* 0x0000801b01007387 */ /* 0x000fe20000100800 */
[----:B------:R-:W-:Y:S01]  /*1060*/  SHF.R.S32.HI R2, RZ, 0x1f, R235 ;  /* 0x0000001fff027819 */ /* 0x000fe200000114eb */
[----:B------:R-:W-:Y:S01]  /*1070*/  IMAD.MOV.U32 R17, RZ, RZ, RZ ;  /* 0x000000ffff117224 */ /* 0x000fe200078e00ff */
[----:B------:R-:W-:Y:S01]  /*1080*/  LOP3.LUT R25, R27, R8, R19, 0xf6, !PT ;  /* 0x000000081b197212 */ /* 0x000fe200078ef613 */
[----:B------:R-:W-:Y:S01]  /*1090*/  STL [R1+0x3c], R30 ;  /* 0x00003c1e01007387 */ /* 0x000fe20000100800 */
[----:B------:R-:W-:Y:S01]  /*10a0*/  LOP3.LUT R8, R0, R19, RZ, 0x3c, !PT ;  /* 0x0000001300087212 */ /* 0x000fe200078e3cff */
[----:B------:R-:W-:Y:S01]  /*10b0*/  IMAD.SHL.U32 R0, R235, 0x40, RZ ;  /* 0x00000040eb007824 */ /* 0x000fe200078e00ff */
[----:B------:R-:W-:Y:S01]  /*10c0*/  LEA.HI R2, R2, R235, RZ, 0x3 ;  /* 0x000000eb02027211 */ /* 0x000fe200078f18ff */
[----:B------:R0:W-:Y:S01]  /*10d0*/  STL [R1+0x58], R3 ;  /* 0x0000580301007387 */ /* 0x0001e20000100800 */
[----:B------:R-:W-:-:S02]  /*10e0*/  LEA.HI R5, R5, R228, RZ, 0x6 ;  /* 0x000000e405057211 */ /* 0x000fc400078f30ff */
[----:B------:R-:W-:Y:S01]  /*10f0*/  LOP3.LUT R28, R0, 0x1c0, RZ, 0xc0, !PT ;  /* 0x000001c0001c7812 */ /* 0x000fe200078ec0ff */
[----:B------:R-:W-:Y:S01]  /*1100*/  IMAD.SHL.U32 R2, R2, 0x40, RZ ;  /* 0x0000004002027824 */ /* 0x000fe200078e00ff */
[----:B------:R-:W-:Y:S01]  /*1110*/  LOP3.LUT R0, R4, 0x38, RZ, 0xc0, !PT ;  /* 0x0000003804007812 */ /* 0x000fe200078ec0ff */
[----:B------:R-:W-:Y:S01]  /*1120*/  IMAD.SHL.U32 R5, R5, 0x80, RZ ;  /* 0x0000008005057824 */ /* 0x000fe200078e00ff */
[----:B------:R-:W-:Y:S01]  /*1130*/  SHF.R.U32.HI R24, RZ, 0x3, R28 ;  /* 0x00000003ff187819 */ /* 0x000fe2000001161c */
[----:B------:R-:W-:Y:S01]  /*1140*/  STL [R1+0x38], R28 ;  /* 0x0000381c01007387 */ /* 0x000fe20000100800 */
[----:B------:R-:W-:Y:S01]  /*1150*/  LOP3.LUT R12, R2, 0xfffffe00, RZ, 0xc0, !PT ;  /* 0xfffffe00020c7812 */ /* 0x000fe200078ec0ff */
[----:B------:R-:W-:Y:S01]  /*1160*/  IMAD.U32 R2, RZ, RZ, UR4 ;  /* 0x00000004ff027e24 */ /* 0x000fe2000f8e00ff */
[----:B0-----:R-:W-:Y:S02]  /*1170*/  LOP3.LUT R3, R30, 0x1c0, RZ, 0xc0, !PT ;  /* 0x000001c01e037812 */ /* 0x001fe400078ec0ff */
[----:B------:R-:W-:-:S02]  /*1180*/  LOP3.LUT R4, R28, 0x38, R4, 0xf8, !PT ;  /* 0x000000381c047812 */ /* 0x000fc400078ef804 */
[----:B------:R-:W-:Y:S02]  /*1190*/  SHF.R.U32.HI R26, RZ, 0x3, R3 ;  /* 0x00000003ff1a7819 */ /* 0x000fe40000011603 */
[----:B------:R-:W-:Y:S02]  /*11a0*/  LOP3.LUT R6, R6, R7, RZ, 0x3c, !PT ;  /* 0x0000000706067212 */ /* 0x000fe400078e3cff */
[----:B------:R-:W-:Y:S01]  /*11b0*/  LOP3.LUT R5, R5, 0xffffe000, RZ, 0xc0, !PT ;  /* 0xffffe00005057812 */ /* 0x000fe200078ec0ff */
[----:B------:R-:W-:Y:S01]  /*11c0*/  STL [R1+0x48], R26 ;  /* 0x0000481a01007387 */ /* 0x000fe20000100800 */
[----:B------:R-:W-:Y:S02]  /*11d0*/  LOP3.LUT R0, R0, 0x1c0, R30, 0xf8, !PT ;  /* 0x000001c000007812 */ /* 0x000fe400078ef81e */
[----:B------:R-:W-:Y:S01]  /*11e0*/  LOP3.LUT R4, R4, R24, RZ, 0x3c, !PT ;  /* 0x0000001804047212 */ /* 0x000fe200078e3cff */
[----:B------:R-:W-:Y:S01]  /*11f0*/  STL [R1+0x40], R24 ;  /* 0x0000401801007387 */ /* 0x000fe20000100800 */
[-C--:B------:R-:W-:Y:S01]  /*1200*/  IADD3 R11, R6, R5.reuse, R29 ;  /* 0x00000005060b7210 */ /* 0x080fe20007ffe01d */
[----:B------:R-:W-:Y:S01]  /*1210*/  VIADD R6, R208, 0x60 ;  /* 0x00000060d0067836 */ /* 0x000fe20000000000 */
[----:B------:R-:W-:Y:S01]  /*1220*/  LOP3.LUT R0, R0, R26, RZ, 0x3c, !PT ;  /* 0x0000001a00007212 */ /* 0x000fe200078e3cff */
[----:B------:R-:W-:Y:S01]  /*1230*/  STL [R1+0x44], R12 ;  /* 0x0000440c01007387 */ /* 0x000fe20000100800 */
[-C--:B------:R-:W-:Y:S01]  /*1240*/  IADD3 R7, R4, R5.reuse, R12 ;  /* 0x0000000504077210 */ /* 0x080fe20007ffe00c */
[----:B------:R-:W-:Y:S01]  /*1250*/  VIADD R4, R22, 0x80 ;  /* 0x0000008016047836 */ /* 0x000fe20000000000 */
[----:B------:R-:W-:Y:S01]  /*1260*/  IADD3 R27, R8, R5, R27 ;  /* 0x00000005081b7210 */ /* 0x000fe20007ffe01b */
[----:B------:R-:W-:Y:S01]  /*1270*/  STL [R1+0x4c], R10 ;  /* 0x00004c0a01007387 */ /* 0x000fe20000100800 */
[----:B------:R-:W-:-:S02]  /*1280*/  LOP3.LUT R3, R3, 0x38, R22, 0xf8, !PT ;  /* 0x0000003803037812 */ /* 0x000fc400078ef816 */
[----:B------:R-:W-:Y:S01]  /*1290*/  IADD3 R5, R0, R5, R10 ;  /* 0x0000000500057210 */ /* 0x000fe20007ffe00a */
[----:B------:R-:W-:Y:S01]  /*12a0*/  STL [R1+0x14], R13 ;  /* 0x0000140d01007387 */ /* 0x000fe20000100800 */
[----:B------:R-:W-:Y:S01]  /*12b0*/  VIADD R0, R16, 0x10400 ;  /* 0x0001040010007836 */ /* 0x000fe20000000000 */
[----:B------:R-:W-:Y:S02]  /*12c0*/  SHF.R.S32.HI R19, RZ, 0x1f, R18 ;  /* 0x0000001fff137819 */ /* 0x000fe40000011412 */
[----:B------:R-:W-:Y:S04]  /*12d0*/  STL [R1+0x18], R14 ;  /* 0x0000180e01007387 */ /* 0x000fe80000100800 */
[----:B------:R-:W-:Y:S04]  /*12e0*/  STL [R1+0x1c], R15 ;  /* 0x00001c0f01007387 */ /* 0x000fe80000100800 */
[----:B------:R-:W-:Y:S04]  /*12f0*/  STL [R1+0x70], RZ ;  /* 0x000070ff01007387 */ /* 0x000fe80000100800 */
[----:B------:R0:W-:Y:S04]  /*1300*/  STL [R1+0x34], R2 ;  /* 0x0000340201007387 */ /* 0x0001e80000100800 */
[----:B------:R-:W-:Y:S01]  /*1310*/  STL [R1], RZ ;  /* 0x000000ff01007387 */ /* 0x000fe20000100800 */
[----:B0-----:R-:W-:-:S05]  /*1320*/  SHF.R.S32.HI R2, RZ, 0x1f, R235 ;  /* 0x0000001fff027819 */ /* 0x001fca00000114eb */
[----:B------:R0:W-:Y:S02]  /*1330*/  STL [R1+0x60], R2 ;  /* 0x0000600201007387 */ /* 0x0001e40000100800 */
[----:B0-----:R-:W-:-:S05]  /*1340*/  VIADD R2, R208, 0x20 ;  /* 0x00000020d0027836 */ /* 0x001fca0000000000 */
[----:B------:R0:W-:Y:S04]  /*1350*/  STL [R1+0x8], R2 ;  /* 0x0000080201007387 */ /* 0x0001e80000100800 */
[----:B------:R1:W-:Y:S04]  /*1360*/  STL [R1+0xc], R6 ;  /* 0x00000c0601007387 */ /* 0x0003e80000100800 */
[----:B------:R2:W-:Y:S01]  /*1370*/  STL [R1+0x2c], R4 ;  /* 0x00002c0401007387 */ /* 0x0005e20000100800 */
[----:B0-----:R-:W-:Y:S01]  /*1380*/  LOP3.LUT R2, R28, 0x38, R22, 0xf8, !PT ;  /* 0x000000381c027812 */ /* 0x001fe200078ef816 */
[----:B-1----:R-:W-:Y:S01]  /*1390*/  VIADD R6, R22, 0xc0 ;  /* 0x000000c016067836 */ /* 0x002fe20000000000 */
[----:B--2---:R-:W-:-:S04]  /*13a0*/  LOP3.LUT R4, R10, R3, R26, 0xf6, !PT ;  /* 0x000000030a047212 */ /* 0x004fc800078ef61a */
[----:B------:R0:W-:Y:S01]  /*13b0*/  STL [R1+0x30], R6 ;  /* 0x0000300601007387 */ /* 0x0001e20000100800 */
[----:B------:R-:W-:Y:S01]  /*13c0*/  LOP3.LUT R3, R12, R2, R24, 0xf6, !PT ;  /* 0x000000020c037212 */ /* 0x000fe200078ef618 */
[--C-:B------:R-:W-:Y:S02]  /*13d0*/  IMAD R2, R21, 0x2, R0.reuse ;  /* 0x0000000215027824 */ /* 0x100fe400078e0200 */
[----:B------:R-:W-:Y:S02]  /*13e0*/  STL [R1+0x5c], R4 ;  /* 0x00005c0401007387 */ /* 0x000fe40000100800 */
[--C-:B------:R-:W-:Y:S02]  /*13f0*/  IMAD R3, R3, 0x2, R0.reuse ;  /* 0x0000000203037824 */ /* 0x100fe400078e0200 */
[----:B------:R1:W-:Y:S01]  /*1400*/  STL [R1+0x98], R2 ;  /* 0x0000980201007387 */ /* 0x0003e20000100800 */
[----:B0-----:R-:W-:-:S05]  /*1410*/  IMAD R6, R25, 0x2, R0 ;  /* 0x0000000219067824 */ /* 0x001fca00078e0200 */
[----:B------:R0:W-:Y:S01]  /*1420*/  STL [R1+0x90], R6 ;  /* 0x0000900601007387 */ /* 0x0001e20000100800 */
[----:B-1----:R-:W-:-:S03]  /*1430*/  IMAD R2, R7, 0x2, R0 ;  /* 0x0000000207027824 */ /* 0x002fc600078e0200 */
[----:B------:R1:W-:Y:S04]  /*1440*/  STL [R1+0xa0], R3 ;  /* 0x0000a00301007387 */ /* 0x0003e80000100800 */
[----:B------:R2:W-:Y:S01]  /*1450*/  STL [R1+0x9c], R2 ;  /* 0x00009c0201007387 */ /* 0x0005e20000100800 */
[--C-:B0-----:R-:W-:Y:S02]  /*1460*/  IMAD R6, R11, 0x2, R0.reuse ;  /* 0x000000020b067824 */ /* 0x101fe400078e0200 */
[----:B-1----:R-:W-:-:S03]  /*1470*/  IMAD R3, R27, 0x2, R0 ;  /* 0x000000021b037824 */ /* 0x002fc600078e0200 */
[----:B------:R0:W-:Y:S01]  /*1480*/  STL [R1+0x94], R6 ;  /* 0x0000940601007387 */ /* 0x0001e20000100800 */
[----:B--2---:R-:W-:-:S03]  /*1490*/  IMAD R2, R5, 0x2, R0 ;  /* 0x0000000205027824 */ /* 0x004fc600078e0200 */
[----:B------:R0:W-:Y:S01]  /*14a0*/  STL [R1+0x8c], R3 ;  /* 0x00008c0301007387 */ /* 0x0001e20000100800 */
[----:B------:R-:W-:-:S05]  /*14b0*/  IMAD R0, R4, 0x2, R0 ;  /* 0x0000000204007824 */ /* 0x000fca00078e0200 */
[----:B------:R0:W-:Y:S04]  /*14c0*/  STL [R1+0x50], R0 ;  /* 0x0000500001007387 */ /* 0x0001e80000100800 */
[----:B------:R0:W-:Y:S02]  /*14d0*/  STL [R1+0xa4], R2 ;  /* 0x0000a40201007387 */ /* 0x0001e40000100800 */
.L_x_1652:
[----:B-12--5:R-:W2:Y:S01]  /*14e0*/  LDL R12, [R1+0x14] ;  /* 0x00001400010c7983 */ /* 0x026ea20000100800 */
[----:B------:R-:W-:Y:S01]  /*14f0*/  ULDC.64 UR4, c[0x0][0xa28] ;  /* 0x00028a0000047ab9 */ /* 0x000fe20000000a00 */
[----:B----4-:R-:W1:Y:S02]  /*1500*/  LDC.64 R4, c[0x0][0xa08] ;  /* 0x00028200ff047b82 */ /* 0x010e640000000a00 */
[----:B------:R-:W3:Y:S04]  /*1510*/  LDL R29, [R1+0x18] ;  /* 0x00001800011d7983 */ /* 0x000ee80000100800 */
[----:B------:R-:W4:Y:S01]  /*1520*/  LDL R30, [R1+0x1c] ;  /* 0x00001c00011e7983 */ /* 0x000f220000100800 */
[----:B------:R-:W-:-:S04]  /*1530*/  ISETP.NE.U32.AND P0, PT, RZ, UR4, PT ;  /* 0x00000004ff007c0c */ /* 0x000fc8000bf05070 */
[----:B------:R-:W-:Y:S01]  /*1540*/  ISETP.NE.AND.EX P0, PT, RZ, UR5, PT, P0 ;  /* 0x00000005ff007c0c */ /* 0x000fe2000bf05300 */
[----:B------:R-:W-:Y:S02]  /*1550*/  ULDC.64 UR4, c[0x0][0xa18] ;  /* 0x0002860000047ab9 */ /* 0x000fe40000000a00 */
[----:B------:R-:W-:-:S04]  /*1560*/  ISETP.NE.U32.AND P1, PT, RZ, UR4, PT ;  /* 0x00000004ff007c0c */ /* 0x000fc8000bf25070 */
[----:B------:R-:W-:Y:S01]  /*1570*/  ISETP.NE.AND.EX P1, PT, RZ, UR5, PT, P1 ;  /* 0x00000005ff007c0c */ /* 0x000fe2000bf25310 */
[----:B------:R-:W-:-:S05]  /*1580*/  ULDC.64 UR4, c[0x0][0xa08] ;  /* 0x0002820000047ab9 */ /* 0x000fca0000000a00 */
[----:B0-----:R-:W0:Y:S08]  /*1590*/  @P0 LDC.64 R2, c[0x0][0xa28] ;  /* 0x00028a00ff020b82 */ /* 0x001e300000000a00 */
[----:B------:R-:W0:Y:S01]  /*15a0*/  @P1 LDC.64 R6, c[0x0][0xa18] ;  /* 0x00028600ff061b82 */ /* 0x000e220000000a00 */
[----:B------:R-:W-:Y:S01]  /*15b0*/  ISETP.NE.U32.AND P3, PT, RZ, UR4, PT ;  /* 0x00000004ff007c0c */ /* 0x000fe2000bf65070 */
[----:B------:R-:W-:-:S03]  /*15c0*/  ULDC UR4, c[0x0][0x288] ;  /* 0x0000a20000047ab9 */ /* 0x000fc60000000800 */
[----:B------:R-:W-:Y:S01]  /*15d0*/  ISETP.NE.AND.EX P3, PT, RZ, UR5, PT, P3 ;  /* 0x00000005ff007c0c */ /* 0x000fe2000bf65330 */
[----:B------:R-:W-:Y:S01]  /*15e0*/  IMAD.U32 R227, RZ, RZ, UR4 ;  /* 0x00000004ffe37e24 */ /* 0x000fe2000f8e00ff */
[----:B------:R-:W-:Y:S01]  /*15f0*/  ULDC.64 UR4, c[0x0][0x3f8] ;  /* 0x0000fe0000047ab9 */ /* 0x000fe20000000a00 */
[----:B------:R-:W-:Y:S01]  /*1600*/  IMAD.MOV.U32 R0, RZ, RZ, RZ ;  /* 0x000000ffff007224 */ /* 0x000fe200078e00ff */
[----:B------:R-:W-:Y:S01]  /*1610*/  UISETP.NE.U32.AND UP0, UPT, UR4, URZ, UPT ;  /* 0x0000003f0400728c */ /* 0x000fe2000bf05070 */
[----:B------:R-:W-:Y:S01]  /*1620*/  IMAD.MOV.U32 R28, RZ, RZ, RZ ;  /* 0x000000ffff1c7224 */ /* 0x000fe200078e00ff */
[----:B------:R-:W-:Y:S01]  /*1630*/  ULDC.64 UR6, c[0x0][0x208] ;  /* 0x0000820000067ab9 */ /* 0x000fe20000000a00 */
[----:B------:R-:W-:Y:S01]  /*1640*/  ULDC UR4, c[0x0][0x404] ;  /* 0x0001010000047ab9 */ /* 0x000fe20000000800 */
[----:B------:R-:W-:-:S03]  /*1650*/  UISETP.NE.AND.EX UP0, UPT, UR5, URZ, UPT, UP0 ;  /* 0x0000003f0500728c */ /* 0x000fc6000bf05300 */
[----:B------:R-:W-:Y:S01]  /*1660*/  ULDC UR5, c[0x0][0x2e0] ;  /* 0x0000b80000057ab9 */ /* 0x000fe20000000800 */
[----:B------:R-:W-:-:S04]  /*1670*/  USEL UR4, UR4, 0x1, UP0 ;  /* 0x0000000104047887 */ /* 0x000fc80008000000 */
[----:B------:R-:W-:-:S03]  /*1680*/  UIMAD UR4, UR4, UR5, URZ ;  /* 0x00000005040472a4 */ /* 0x000fc6000f8e023f */
[----:B------:R-:W-:Y:S01]  /*1690*/  ULDC UR5, c[0x0][0x338] ;  /* 0x0000ce0000057ab9 */ /* 0x000fe20000000800 */
[----:B--2---:R2:W-:Y:S04]  /*16a0*/  STL [R1+0x74], R12 ;  /* 0x0000740c01007387 */ /* 0x0045e80000100800 */
[----:B---3--:R2:W-:Y:S04]  /*16b0*/  STL [R1+0x68], R29 ;  /* 0x0000681d01007387 */ /* 0x0085e80000100800 */
[----:B----4-:R2:W-:Y:S01]  /*16c0*/  STL [R1+0x6c], R30 ;  /* 0x00006c1e01007387 */ /* 0x0105e20000100800 */
[----:B-1----:R-:W-:-:S04]  /*16d0*/  IMAD.WIDE R8, R30, 0x4, R4 ;  /* 0x000000041e087825 */ /* 0x002fc800078e0204 */
[C---:B0-----:R-:W-:Y:S01]  /*16e0*/  @P0 IMAD.WIDE R2, R30.reuse, 0x4, R2 ;  /* 0x000000041e020825 */ /* 0x041fe200078e0202 */
[----:B------:R2:W5:Y:S03]  /*16f0*/  @P3 LDG.E R28, desc[UR6][R8.64] ;  /* 0x00000006081c3981 */ /* 0x000566000c1e1900 */
[----:B------:R-:W-:Y:S01]  /*1700*/  @P1 IMAD.WIDE R4, R30, 0x4, R6 ;  /* 0x000000041e041825 */ /* 0x000fe200078e0206 */
[----:B------:R2:W5:Y:S04]  /*1710*/  @P0 LDG.E R0, desc[UR6][R2.64] ;  /* 0x0000000602000981 */ /* 0x000568000c1e1900 */
[----:B------:R2:W5:Y:S01]  /*1720*/  @P1 LDG.E R227, desc[UR6][R4.64] ;  /* 0x0000000604e31981 */ /* 0x000562000c1e1900 */
[----:B------:R-:W-:-:S02]  /*1730*/  ULDC.64 UR6, c[0x0][0xa20] ;  /* 0x0002880000067ab9 */ /* 0x000fc40000000a00 */
[----:B------:R-:W-:-:S04]  /*1740*/  ISETP.NE.U32.AND P2, PT, RZ, UR6, PT ;  /* 0x00000006ff007c0c */ /* 0x000fc8000bf45070 */
[----:B------:R-:W-:Y:S01]  /*1750*/  ISETP.NE.AND.EX P2, PT, RZ, UR7, PT, P2 ;  /* 0x00000007ff007c0c */ /* 0x000fe2000bf45320 */
[----:B------:R-:W-:-:S12]  /*1760*/  @P1 BRA `(.L_x_1341) ;  /* 0x0000000000281947 */ /* 0x000fd80003800000 */
[----:B------:R-:W-:Y:S02]  /*1770*/  ULDC.64 UR6, c[0x0][0xa00] ;  /* 0x0002800000067ab9 */ /* 0x000fe40000000a00 */
[----:B------:R-:W-:-:S04]  /*1780*/  ISETP.NE.U32.AND P0, PT, RZ, UR6, PT ;  /* 0x00000006ff007c0c */ /* 0x000fc8000bf05070 */
[----:B------:R-:W-:-:S13]  /*1790*/  ISETP.NE.AND.EX P0, PT, RZ, UR7, PT, P0 ;  /* 0x00000007ff007c0c */ /* 0x000fda000bf05300 */
[----:B------:R-:W-:Y:S05]  /*17a0*/  @!P0 BRA `(.L_x_1341) ;  /* 0x0000000000188947 */ /* 0x000fea0003800000 */
[----:B--2---:R-:W0:Y:S01]  /*17b0*/  LDC.64 R2, c[0x0][0xa00] ;  /* 0x00028000ff027b82 */ /* 0x004e220000000a00 */
[----:B------:R-:W-:Y:S01]  /*17c0*/  ULDC.64 UR6, c[0x0][0x208] ;  /* 0x0000820000067ab9 */ /* 0x000fe20000000a00 */
[----:B0-----:R-:W-:-:S05]  /*17d0*/  IMAD.WIDE R2, R30, 0x4, R2 ;  /* 0x000000041e027825 */ /* 0x001fca00078e0202 */
[----:B-----5:R-:W2:Y:S04]  /*17e0*/  LDG.E R227, desc[UR6][R2.64] ;  /* 0x0000000602e37981 */ /* 0x020ea8000c1e1900 */
[----:B------:R-:W2:Y:S02]  /*17f0*/  LDG.E R4, desc[UR6][R2.64+0x4] ;  /* 0x0000040602047981 */ /* 0x000ea4000c1e1900 */
[----:B--2---:R-:W-:-:S07]  /*1800*/  IMAD.IADD R227, R4, 0x1, -R227 ;  /* 0x0000000104e37824 */ /* 0x004fce00078e0ae3 */
.L_x_1341:
[----:B--2---:R-:W-:Y:S02]  /*1810*/  IMAD.U32 R2, RZ, RZ, UR5 ;  /* 0x00000005ff027e24 */ /* 0x004fe4000f8e00ff */
[----:B------:R-:W-:Y:S01]  /*1820*/  IMAD.U32 R27, RZ, RZ, UR4 ;  /* 0x00000004ff1b7e24 */ /* 0x000fe2000f8e00ff */
[----:B------:R-:W-:Y:S06]  /*1830*/  @!P2 BRA `(.L_x_1342) ;  /* 0x000000000014a947 */ /* 0x000fec0003800000 */
[----:B------:R-:W0:Y:S01]  /*1840*/  LDC.64 R4, c[0x0][0xa20] ;  /* 0x00028800ff047b82 */ /* 0x000e220000000a00 */
[----:B------:R-:W-:Y:S01]  /*1850*/  ULDC.64 UR4, c[0x0][0x208] ;  /* 0x0000820000047ab9 */ /* 0x000fe20000000a00 */
[----:B0-----:R-:W-:-:S05]  /*1860*/  IMAD.WIDE R4, R30, 0x4, R4 ;  /* 0x000000041e047825 */ /* 0x001fca00078e0204 */
[----:B------:R0:W5:Y:S01]  /*1870*/  LDG.E R27, desc[UR4][R4.64] ;  /* 0x00000004041b7981 */ /* 0x000162000c1e1900 */
[----:B------:R-:W-:Y:S05]  /*1880*/  BRA `(.L_x_1343) ;  /* 0x0000000000147947 */ /* 0x000fea0003800000 */
.L_x_1342:
[----:B------:R-:W-:Y:S05]  /*1890*/  @!P3 BRA `(.L_x_1343) ;  /* 0x000000000010b947 */ /* 0x000fea0003800000 */
[----:B------:R-:W-:Y:S02]  /*18a0*/  ULDC.64 UR4, c[0x0][0x208] ;  /* 0x0000820000047ab9 */ /* 0x000fe40000000a00 */
[----:B------:R-:W2:Y:S04]  /*18b0*/  LDG.E R4, desc[UR4][R8.64] ;  /* 0x0000000408047981 */ /* 0x000ea8000c1e1900 */
[----:B------:R-:W2:Y:S02]  /*18c0*/  LDG.E R27, desc[UR4][R8.64+0x4] ;  /* 0x00000404081b7981 */ /* 0x000ea4000c1e1900 */
[----:B--2---:R-:W-:-:S07]  /*18d0*/  IMAD.IADD R27, R27, 0x1, -R4 ;  /* 0x000000011b1b7824 */ /* 0x004fce00078e0a04 */
.L_x_1343:
[----:B------:R-:W-:Y:S01]  /*18e0*/  ULDC.64 UR4, c[0x0][0xa10] ;  /* 0x0002840000047ab9 */ /* 0x000fe20000000a00 */
[----:B------:R-:W-:Y:S01]  /*18f0*/  ULDC.64 UR6, c[0x0][0x208] ;  /* 0x0000820000067ab9 */ /* 0x000fe20000000a00 */
[----:B------:R-:W-:Y:S01]  /*1900*/  ISETP.NE.U32.AND P0, PT, RZ, UR4, PT ;  /* 0x00000004ff007c0c */ /* 0x000fe2000bf05070 */
[----:B------:R-:W1:Y:S03]  /*1910*/  LDC.64 R10, c[0x0][0x9e0] ;  /* 0x00027800ff0a7b82 */ /* 0x000e660000000a00 */
[----:B------:R-:W-:Y:S01]  /*1920*/  ISETP.NE.AND.EX P0, PT, RZ, UR5, PT, P0 ;  /* 0x00000005ff007c0c */ /* 0x000fe2000bf05300 */
[----:B------:R-:W-:Y:S02]  /*1930*/  ULDC.64 UR4, c[0x0][0xa30] ;  /* 0x00028c0000047ab9 */ /* 0x000fe40000000a00 */
[----:B------:R-:W-:-:S04]  /*1940*/  ISETP.NE.U32.AND P1, PT, RZ, UR4, PT ;  /* 0x00000004ff007c0c */ /* 0x000fc8000bf25070 */
[----:B------:R-:W-:-:S06]  /*1950*/  ISETP.NE.AND.EX P1, PT, RZ, UR5, PT, P1 ;  /* 0x00000005ff007c0c */ /* 0x000fcc000bf25310 */
[----:B0-----:R-:W0:Y:S08]  /*1960*/  @P0 LDC.64 R4, c[0x0][0xa10] ;  /* 0x00028400ff040b82 */ /* 0x001e300000000a00 */
[----:B------:R-:W2:Y:S01]  /*1970*/  @P1 LDC.64 R6, c[0x0][0xa30] ;  /* 0x00028c00ff061b82 */ /* 0x000ea20000000a00 */
[----:B0-----:R-:W-:-:S05]  /*1980*/  @P0 IMAD.WIDE R4, R30, 0x4, R4 ;  /* 0x000000041e040825 */ /* 0x001fca00078e0204 */
[----:B------:R-:W3:Y:S04]  /*1990*/  @P0 LDG.E R3, desc[UR6][R4.64] ;  /* 0x0000000604030981 */ /* 0x000ee8000c1e1900 */
[----:B------:R-:W3:Y:S01]  /*19a0*/  @P0 LDG.E R8, desc[UR6][R4.64+0x4] ;  /* 0x0000040604080981 */ /* 0x000ee2000c1e1900 */
[----:B-----5:R-:W-:Y:S02]  /*19b0*/  IMAD.MOV.U32 R24, RZ, RZ, R27 ;  /* 0x000000ffff187224 */ /* 0x020fe400078e001b */
[----:B--2---:R-:W-:-:S04]  /*19c0*/  @P1 IMAD.WIDE R6, R30, 0x4, R6 ;  /* 0x000000041e061825 */ /* 0x004fc800078e0206 */
[----:B------:R-:W-:Y:S01]  /*19d0*/  IMAD.IADD R9, R27, 0x1, -R0 ;  /* 0x000000011b097824 */ /* 0x000fe200078e0a00 */
[----:B------:R0:W5:Y:S01]  /*19e0*/  @P1 LDG.E R24, desc[UR6][R6.64] ;  /* 0x0000000606181981 */ /* 0x000162000c1e1900 */
[----:B-1----:R-:W-:Y:S02]  /*19f0*/  ISETP.GE.AND P1, PT, R11, 0x1, PT ;  /* 0x000000010b00780c */ /* 0x002fe40003f26270 */
[----:B------:R-:W-:Y:S01]  /*1a00*/  LEA R104, R12, 0x80, 0x7 ;  /* 0x000000800c687811 */ /* 0x000fe200078e38ff */
[----:B---3--:R-:W-:-:S04]  /*1a10*/  @P0 IMAD.IADD R2, R8, 0x1, -R3 ;  /* 0x0000000108020824 */ /* 0x008fc800078e0a03 */
[----:B------:R-:W-:-:S04]  /*1a20*/  IMAD.IADD R226, R9, 0x1, R2 ;  /* 0x0000000109e27824 */ /* 0x000fc800078e0202 */
[C---:B------:R-:W-:Y:S01]  /*1a30*/  VIADD R0, R226.reuse, 0x3f ;  /* 0x0000003fe2007836 */ /* 0x040fe20000000000 */
[----:B------:R-:W-:-:S04]  /*1a40*/  IADD3 R104, R226, R104, -R227 ;  /* 0x00000068e2687210 */ /* 0x000fc80007ffe8e3 */
[----:B------:R-:W-:-:S04]  /*1a50*/  SHF.R.S32.HI R3, RZ, 0x1f, R0 ;  /* 0x0000001fff037819 */ /* 0x000fc80000011400 */
[----:B------:R-:W-:Y:S01]  /*1a60*/  LEA.HI R3, R3, R0, RZ, 0x6 ;  /* 0x0000000003037211 */ /* 0x000fe200078f30ff */
[----:B------:R-:W-:-:S03]  /*1a70*/  IMAD.IADD R0, R104, 0x1, R10 ;  /* 0x0000000168007824 */ /* 0x000fc600078e020a */
[----:B------:R-:W-:Y:S01]  /*1a80*/  SHF.R.S32.HI R108, RZ, 0x6, R3 ;  /* 0x00000006ff6c7819 */ /* 0x000fe20000011403 */
[----:B0-----:R-:W-:Y:S06]  /*1a90*/  @!P1 BRA `(.L_x_1344) ;  /* 0x0000000000489947 */ /* 0x001fec0003800000 */
[C---:B------:R-:W-:Y:S01]  /*1aa0*/  ISETP.GT.AND P0, PT, R104.reuse, RZ, PT ;  /* 0x000000ff6800720c */ /* 0x040fe20003f04270 */
[----:B------:R-:W-:Y:S01]  /*1ab0*/  BSSY B0, `(.L_x_1345) ;  /* 0x000000e000007945 */ /* 0x000fe20003800000 */
[----:B------:R-:W-:-:S11]  /*1ac0*/  VIADD R3, R104, 0xffffffff ;  /* 0xffffffff68037836 */ /* 0x000fd60000000000 */
        /* <DEDUP_REMOVED lines=8> */
.L_x_1346:
[----:B------:R-:W-:-:S13]  /*1b50*/  ISETP.NE.AND P0, PT, R11, 0x1, PT ;  /* 0x000000010b00780c */ /* 0x000fda0003f05270 */
[----:B------:R-:W0:Y:S02]  /*1b60*/  @P0 LDC.64 R4, c[0x0][0x9e8] ;  /* 0x00027a00ff040b82 */ /* 0x000e240000000a00 */
[----:B0-----:R-:W-:-:S05]  /*1b70*/  @P0 IMAD.HI.U32 R4, R3, R4, RZ ;  /* 0x0000000403040227 */ /* 0x001fca00078e00ff */
[----:B------:R-:W-:-:S07]  /*1b80*/  @P0 SHF.R.U32.HI R3, RZ, R5, R4 ;  /* 0x00000005ff030219 */ /* 0x000fce0000011604 */
.L_x_1347:
[----:B------:R-:W-:Y:S05]  /*1b90*/  BSYNC B0 ;  /* 0x0000000000007941 */ /* 0x000fea0003800000 */
.L_x_1345:
[----:B------:R-:W-:-:S05]  /*1ba0*/  IMAD R3, R3, R11, R11 ;  /* 0x0000000b03037224 */ /* 0x000fca00078e020b */
[----:B------:R-:W-:-:S07]  /*1bb0*/  VIMNMX R0, R0, R3, PT ;  /* 0x0000000300007248 */ /* 0x000fce0003fe0100 */
.L_x_1344:
[----:B------:R-:W-:Y:S01]  /*1bc0*/  IMAD R3, R12, 0x80, -R227 ;  /* 0x000000800c037824 */ /* 0x000fe200078e0ae3 */
[----:B------:R-:W-:-:S03]  /*1bd0*/  ULDC UR4, c[0x0][0x9dc] ;  /* 0x0002770000047ab9 */ /* 0x000fc60000000800 */
[----:B------:R-:W-:-:S04]  /*1be0*/  IMAD.IADD R102, R226, 0x1, R3 ;  /* 0x00000001e2667824 */ /* 0x000fc800078e0203 */
[----:B------:R-:W-:Y:S01]  /*1bf0*/  VIADD R3, R102, -UR4 ;  /* 0x8000000466037c36 */ /* 0x000fe20008000000 */
[----:B------:R-:W-:Y:S06]  /*1c00*/  @!P1 BRA `(.L_x_1348) ;  /* 0x0000000000489947 */ /* 0x000fec0003800000 */
[----:B------:R-:W-:Y:S01]  /*1c10*/  ISETP.GT.AND P0, PT, R102, -0x1, PT ;  /* 0xffffffff6600780c */ /* 0x000fe20003f04270 */
[----:B------:R-:W-:-:S12]  /*1c20*/  BSSY B0, `(.L_x_1349) ;  /* 0x000000e000007945 */ /* 0x000fd80003800000 */
        /* <DEDUP_REMOVED lines=8> */
.L_x_1350:
[----:B------:R-:W-:Y:S01]  /*1cb0*/  ISETP.NE.AND P0, PT, R11, 0x1, PT ;  /* 0x000000010b00780c */ /* 0x000fe20003f05270 */
[----:B------:R-:W-:-:S12]  /*1cc0*/  IMAD.MOV.U32 R4, RZ, RZ, R102 ;  /* 0x000000ffff047224 */ /* 0x000fd800078e0066 */
[----:B------:R-:W0:Y:S02]  /*1cd0*/  @P0 LDC.64 R6, c[0x0][0x9e8] ;  /* 0x00027a00ff060b82 */ /* 0x000e240000000a00 */
[----:B0-----:R-:W-:-:S05]  /*1ce0*/  @P0 IMAD.HI.U32 R6, R102, R6, RZ ;  /* 0x0000000666060227 */ /* 0x001fca00078e00ff */
[----:B------:R-:W-:-:S07]  /*1cf0*/  @P0 SHF.R.U32.HI R4, RZ, R7, R6 ;  /* 0x00000007ff040219 */ /* 0x000fce0000011606 */
.L_x_1351:
[----:B------:R-:W-:Y:S05]  /*1d00*/  BSYNC B0 ;  /* 0x0000000000007941 */ /* 0x000fea0003800000 */
.L_x_1349:
[----:B------:R-:W-:-:S05]  /*1d10*/  IMAD R4, R4, R11, RZ ;  /* 0x0000000b04047224 */ /* 0x000fca00078e02ff */
[----:B------:R-:W-:-:S07]  /*1d20*/  VIMNMX R3, R3, R4, !PT ;  /* 0x0000000403037248 */ /* 0x000fce0007fe0100 */
.L_x_1348:
[----:B------:R-:W-:Y:S01]  /*1d30*/  VIADD R0, R0, 0x3f ;  /* 0x0000003f00007836 */ /* 0x000fe20000000000 */
[----:B------:R-:W-:-:S04]  /*1d40*/  SHF.R.S32.HI R4, RZ, 0x1f, R3 ;  /* 0x0000001fff047819 */ /* 0x000fc80000011403 */
[----:B------:R-:W-:Y:S02]  /*1d50*/  SHF.R.S32.HI R5, RZ, 0x1f, R0 ;  /* 0x0000001fff057819 */ /* 0x000fe40000011400 */
[----:B------:R-:W-:Y:S02]  /*1d60*/  LEA.HI R4, R4, R3, RZ, 0x6 ;  /* 0x0000000304047211 */ /* 0x000fe400078f30ff */
[----:B------:R-:W-:Y:S02]  /*1d70*/  LEA.HI R5, R5, R0, RZ, 0x6 ;  /* 0x0000000005057211 */ /* 0x000fe400078f30ff */
[----:B------:R-:W-:Y:S02]  /*1d80*/  SHF.R.S32.HI R4, RZ, 0x6, R4 ;  /* 0x00000006ff047819 */ /* 0x000fe40000011404 */
[----:B------:R-:W-:Y:S02]  /*1d90*/  SHF.R.S32.HI R5, RZ, 0x6, R5 ;  /* 0x00000006ff057819 */ /* 0x000fe40000011405 */
[----:B------:R-:W-:-:S02]  /*1da0*/  VIMNMX R4, RZ, R4, !PT ;  /* 0x00000004ff047248 */ /* 0x000fc40007fe0100 */
[----:B------:R-:W-:-:S03]  /*1db0*/  VIMNMX R5, R108, R5, PT ;  /* 0x000000056c057248 */ /* 0x000fc60003fe0100 */
[--C-:B------:R-:W-:Y:S02]  /*1dc0*/  IMAD R4, R4, 0x40, -R9.reuse ;  /* 0x0000004004047824 */ /* 0x100fe400078e0a09 */
[----:B------:R-:W-:-:S03]  /*1dd0*/  IMAD R5, R5, 0x40, -R9 ;  /* 0x0000004005057824 */ /* 0x000fc600078e0a09 */
[----:B------:R-:W-:Y:S02]  /*1de0*/  VIMNMX R4, RZ, R4, !PT ;  /* 0x00000004ff047248 */ /* 0x000fe40007fe0100 */
[----:B------:R-:W-:Y:S02]  /*1df0*/  VIMNMX R5, R5, R2, PT ;  /* 0x0000000205057248 */ /* 0x000fe40003fe0100 */
[----:B------:R-:W-:Y:S02]  /*1e00*/  SHF.R.U32.HI R25, RZ, 0x6, R4 ;  /* 0x00000006ff197819 */ /* 0x000fe40000011604 */
[----:B------:R-:W-:-:S03]  /*1e10*/  ISETP.GT.AND P0, PT, R5, R4, PT ;  /* 0x000000040500720c */ /* 0x000fc60003f04270 */
[----:B------:R-:W-:-:S10]  /*1e20*/  IMAD.MOV.U32 R26, RZ, RZ, R25 ;  /* 0x000000ffff1a7224 */ /* 0x000fd400078e0019 */
[----:B------:R-:W-:-:S05]  /*1e30*/  @P0 VIADD R0, R5, 0x3f ;  /* 0x0000003f05000836 */ /* 0x000fca0000000000 */
[----:B------:R-:W-:-:S04]  /*1e40*/  @P0 SHF.R.S32.HI R3, RZ, 0x1f, R0 ;  /* 0x0000001fff030819 */ /* 0x000fc80000011400 */
[----:B------:R-:W-:-:S04]  /*1e50*/  @P0 LEA.HI R3, R3, R0, RZ, 0x6 ;  /* 0x0000000003030211 */ /* 0x000fc800078f30ff */
[----:B------:R-:W-:Y:S02]  /*1e60*/  @P0 SHF.R.S32.HI R26, RZ, 0x6, R3 ;  /* 0x00000006ff1a0819 */ /* 0x000fe40000011403 */
[----:B------:R-:W-:Y:S02]  /*1e70*/  PLOP3.LUT P0, PT, PT, PT, PT, 0x80, 0x0 ;  /* 0x000000000000781c */ /* 0x000fe40003f0f070 */
[----:B------:R-:W-:-:S13]  /*1e80*/  ISETP.GT.AND P1, PT, R26, R25, PT ;  /* 0x000000191a00720c */ /* 0x000fda0003f24270 */
[----:B------:R-:W-:Y:S05]  /*1e90*/  @!P1 BRA `(.L_x_1352) ;  /* 0x0000006c00209947 */ /* 0x000fea0003800000 */
        /* <DEDUP_REMOVED lines=20> */
.L_x_1354:
[----:B------:R-:W-:Y:S05]  /*1fe0*/  BSYNC B6 ;  /* 0x0000000000067941 */ /* 0x000fea0003800000 */
.L_x_1353:
        /* <DEDUP_REMOVED lines=20> */
.L_x_1356:
[----:B------:R-:W-:Y:S05]  /*2130*/  BSYNC B6 ;  /* 0x0000000000067941 */ /* 0x000fea0003800000 */
.L_x_1355:
[----:B------:R-:W-:Y:S01]  /*2140*/  ULDC.64 UR4, c[0x0][0x9f8] ;  /* 0x00027e0000047ab9 */ /* 0x000fe20000000a00 */
[----:B------:R-:W0:Y:S01]  /*2150*/  LDC R0, c[0x0][0x428] ;  /* 0x00010a00ff007b82 */ /* 0x000e220000000800 */
[----:B------:R-:W-:Y:S01]  /*2160*/  ISETP.NE.U32.AND P0, PT, RZ, UR4, PT ;  /* 0x00000004ff007c0c */ /* 0x000fe2000bf05070 */
[----:B------:R-:W-:Y:S01]  /*2170*/  IMAD.MOV.U32 R3, RZ, RZ, R30 ;  /* 0x000000ffff037224 */ /* 0x000fe200078e001e */
[----:B------:R-:W2:Y:S01]  /*2180*/  LDL R20, [R1+0x2c] ;  /* 0x00002c0001147983 */ /* 0x000ea20000100800 */
[----:B------:R-:W-:Y:S01]  /*2190*/  ULDC.64 UR6, c[0x0][0x208] ;  /* 0x0000820000067ab9 */ /* 0x000fe20000000a00 */
[----:B------:R-:W-:Y:S01]  /*21a0*/  ISETP.NE.AND.EX P0, PT, RZ, UR5, PT, P0 ;  /* 0x00000005ff007c0c */ /* 0x000fe2000bf05300 */
[----:B------:R-:W-:Y:S01]  /*21b0*/  IMAD.MOV.U32 R7, RZ, RZ, R29 ;  /* 0x000000ffff077224 */ /* 0x000fe200078e001d */
[----:B------:R-:W-:Y:S01]  /*21c0*/  ULDC.64 UR4, c[0x0][0x2f8] ;  /* 0x0000be0000047ab9 */ /* 0x000fe20000000a00 */
[----:B------:R-:W3:Y:S01]  /*21d0*/  LDL R35, [R1+0x40] ;  /* 0x0000400001237983 */ /* 0x000ee20000100800 */
[----:B------:R-:W-:Y:S01]  /*21e0*/  IMAD.IADD R79, R28, 0x1, R27 ;  /* 0x000000011c4f7824 */ /* 0x000fe200078e021b */
[----:B------:R-:W1:Y:S01]  /*21f0*/  LDC.64 R12, c[0x0][0x2f0] ;  /* 0x0000bc00ff0c7b82 */ /* 0x000e620000000a00 */
[----:B------:R-:W-:Y:S01]  /*2200*/  ULDC.64 UR8, c[0x0][0x320] ;  /* 0x0000c80000087ab9 */ /* 0x000fe20000000a00 */
[----:B------:R-:W4:Y:S04]  /*2210*/  LDL R36, [R1+0x3c] ;  /* 0x00003c0001247983 */ /* 0x000f280000100800 */
[----:B------:R-:W4:Y:S02]  /*2220*/  LDL R34, [R1+0x48] ;  /* 0x0000480001227983 */ /* 0x000f240000100800 */
[----:B------:R-:W0:Y:S02]  /*2230*/  @P0 LDC.64 R4, c[0x0][0x9f8] ;  /* 0x00027e00ff040b82 */ /* 0x000e240000000a00 */
[----:B------:R-:W4:Y:S04]  /*2240*/  LDL R14, [R1+0x4c] ;  /* 0x00004c00010e7983 */ /* 0x000f280000100800 */
[----:B------:R-:W4:Y:S02]  /*2250*/  LDL R28, [R1+0x30] ;  /* 0x00003000011c7983 */ /* 0x000f240000100800 */
[----:B------:R-:W1:Y:S01]  /*2260*/  LDC R39, c[0x0][0x3d4] ;  /* 0x0000f500ff277b82 */ /* 0x000e620000000800 */
[----:B0-----:R-:W-:Y:S01]  /*2270*/  @P0 IMAD.WIDE R4, R30, 0x4, R4 ;  /* 0x000000041e040825 */ /* 0x001fe200078e0204 */
[----:B------:R-:W-:-:S06]  /*2280*/  SHF.R.S32.HI R33, RZ, 0x1f, R79 ;  /* 0x0000001fff217819 */ /* 0x000fcc000001144f */
[----:B------:R-:W0:Y:S01]  /*2290*/  LDC.64 R30, c[0x0][0x3d8] ;  /* 0x0000f600ff1e7b82 */ /* 0x000e220000000a00 */
[----:B------:R1:W3:Y:S01]  /*22a0*/  @P0 LDG.E R3, desc[UR6][R4.64] ;  /* 0x0000000604030981 */ /* 0x0002e2000c1e1900 */
[----:B------:R-:W-:Y:S01]  /*22b0*/  ISETP.NE.AND P0, PT, R0, 0x1, PT ;  /* 0x000000010000780c */ /* 0x000fe20003f05270 */
[----:B------:R-:W-:Y:S01]  /*22c0*/  ULDC UR6, c[0x0][0x2e4] ;  /* 0x0000b90000067ab9 */ /* 0x000fe20000000800 */
[-C--:B-1----:R-:W-:Y:S01]  /*22d0*/  IMAD R6, R33, R12.reuse, RZ ;  /* 0x0000000c21067224 */ /* 0x082fe200078e02ff */
[----:B------:R-:W-:Y:S01]  /*22e0*/  ISETP.GE.AND P1, PT, R228, UR6, PT ;  /* 0x00000006e4007c0c */ /* 0x000fe2000bf26270 */
[----:B------:R-:W-:-:S09]  /*22f0*/  IMAD.WIDE.U32 R4, R79, R12, RZ ;  /* 0x0000000c4f047225 */ /* 0x000fd200078e00ff */
[----:B------:R-:W1:Y:S08]  /*2300*/  @P0 LDC R0, c[0x0][0x42c] ;  /* 0x00010b00ff000b82 */ /* 0x000e700000000800 */
[----:B------:R-:W0:Y:S01]  /*2310*/  @P0 LDC R9, c[0x0][0x430] ;  /* 0x00010c00ff090b82 */ /* 0x000e220000000800 */
[----:B-1----:R-:W-:Y:S02]  /*2320*/  @P0 IMAD.HI.U32 R0, R29, R0, RZ ;  /* 0x000000001d000227 */ /* 0x002fe400078e00ff */
[----:B------:R-:W4:Y:S03]  /*2330*/  LDL R29, [R1+0x44] ;  /* 0x00004400011d7983 */ /* 0x000f260000100800 */
[----:B0-----:R-:W-:Y:S01]  /*2340*/  @P0 SHF.R.U32.HI R7, RZ, R9, R0 ;  /* 0x00000009ff070219 */ /* 0x001fe20000011600 */
[----:B------:R-:W-:Y:S01]  /*2350*/  IMAD R9, R79, R13, R6 ;  /* 0x0000000d4f097224 */ /* 0x000fe200078e0206 */
[----:B------:R-:W-:-:S02]  /*2360*/  SEL R6, RZ, 0xffffffff, P1 ;  /* 0xffffffffff067807 */ /* 0x000fc40000800000 */
[----:B------:R-:W-:Y:S01]  /*2370*/  SHF.R.S32.HI R8, RZ, 0x1f, R7 ;  /* 0x0000001fff087819 */ /* 0x000fe20000011407 */
[----:B------:R-:W-:Y:S01]  /*2380*/  IMAD.IADD R5, R5, 0x1, R9 ;  /* 0x0000000105057824 */ /* 0x000fe200078e0209 */
[----:B------:R-:W-:Y:S01]  /*2390*/  ISETP.GE.AND P0, PT, R22, UR6, PT ;  /* 0x0000000616007c0c */ /* 0x000fe2000bf06270 */
[----:B------:R-:W-:Y:S02]  /*23a0*/  IMAD.SHL.U32 R9, R6, 0x2, RZ ;  /* 0x0000000206097824 */ /* 0x000fe400078e00ff */
[----:B------:R-:W-:Y:S01]  /*23b0*/  IMAD R10, R8, UR4, RZ ;  /* 0x00000004080a7c24 */ /* 0x000fe2000f8e02ff */
[----:B------:R-:W-:Y:S01]  /*23c0*/  SEL R0, RZ, 0x1, P0 ;  /* 0x00000001ff007807 */ /* 0x000fe20000000000 */
[----:B------:R-:W-:-:S04]  /*23d0*/  IMAD.WIDE.U32 R4, R7, UR4, R4 ;  /* 0x0000000407047c25 */ /* 0x000fc8000f8e0004 */
[----:B------:R-:W-:Y:S01]  /*23e0*/  IMAD R11, R7, UR5, R10 ;  /* 0x00000005070b7c24 */ /* 0x000fe2000f8e020a */
[----:B------:R-:W-:Y:S01]  /*23f0*/  LOP3.LUT R0, R9, 0x2, R0, 0xe2, !PT ;  /* 0x0000000209007812 */ /* 0x000fe200078ee200 */
[----:B------:R-:W4:Y:S01]  /*2400*/  LDL R10, [R1+0x38] ;  /* 0x00003800010a7983 */ /* 0x000f220000100800 */
[----:B------:R-:W-:Y:S01]  /*2410*/  ULDC.64 UR4, c[0x0][0xa08] ;  /* 0x0002820000047ab9 */ /* 0x000fe20000000a00 */
[----:B------:R-:W-:Y:S02]  /*2420*/  IMAD R6, R8, UR8, RZ ;  /* 0x0000000808067c24 */ /* 0x000fe4000f8e02ff */
[----:B------:R-:W-:Y:S02]  /*2430*/  IMAD.IADD R5, R5, 0x1, R11 ;  /* 0x0000000105057824 */ /* 0x000fe400078e020b */
[C---:B------:R-:W-:Y:S02]  /*2440*/  IMAD R27, R7.reuse, UR9, R6 ;  /* 0x00000009071b7c24 */ /* 0x040fe4000f8e0206 */
[----:B------:R-:W-:Y:S01]  /*2450*/  IMAD.WIDE.U32 R6, R7, UR8, R22 ;  /* 0x0000000807067c25 */ /* 0x000fe2000f8e0016 */
[----:B------:R-:W-:-:S02]  /*2460*/  ISETP.GE.AND P3, PT, R22, R39, PT ;  /* 0x000000271600720c */ /* 0x000fc40003f66270 */
[----:B------:R-:W-:Y:S01]  /*2470*/  ISETP.GE.AND P2, PT, R228, R39, PT ;  /* 0x00000027e400720c */ /* 0x000fe20003f46270 */
[----:B------:R-:W-:Y:S01]  /*2480*/  IMAD.IADD R7, R7, 0x1, R27 ;  /* 0x0000000107077824 */ /* 0x000fe200078e021b */
[----:B------:R-:W-:Y:S01]  /*2490*/  SHF.R.S32.HI R209, RZ, 0x1f, R208 ;  /* 0x0000001fffd17819 */ /* 0x000fe200000114d0 */
[----:B------:R-:W-:-:S04]  /*24a0*/  IMAD.WIDE.U32 R80, R18, R30, R22 ;  /* 0x0000001e12507225 */ /* 0x000fc800078e0016 */
[C---:B------:R-:W-:Y:S01]  /*24b0*/  IMAD.WIDE.U32 R82, R18.reuse, R30, R208 ;  /* 0x0000001e12527225 */ /* 0x040fe200078e00d0 */
[----:B------:R-:W0:Y:S01]  /*24c0*/  S2R R109, SR_TID.X ;  /* 0x00000000006d7919 */ /* 0x000e220000002100 */
[----:B-----5:R-:W-:Y:S02]  /*24d0*/  SHF.R.S32.HI R27, RZ, 0x1f, R24 ;  /* 0x0000001fff1b7819 */ /* 0x020fe40000011418 */
[----:B------:R-:W-:-:S05]  /*24e0*/  IADD3 R78, P1, R18, R79, RZ ;  /* 0x0000004f124e7210 */ /* 0x000fca0007f3e0ff */
[----:B------:R-:W-:Y:S01]  /*24f0*/  IMAD.X R79, R19, 0x1, R33, P1 ;  /* 0x00000001134f7824 */ /* 0x000fe200008e0621 */
[----:B0-----:R-:W-:Y:S02]  /*2500*/  LEA.HI R109, R109, 0x8, RZ, 0x19 ;  /* 0x000000086d6d7811 */ /* 0x001fe400078fc8ff */
[----:B--2---:R-:W-:Y:S02]  /*2510*/  ISETP.GE.AND P0, PT, R20, UR6, PT ;  /* 0x0000000614007c0c */ /* 0x004fe4000bf06270 */
[----:B------:R-:W0:Y:S02]  /*2520*/  LDC.64 R20, c[0x0][0x3e8] ;  /* 0x0000fa00ff147b82 */ /* 0x000e240000000a00 */
[----:B------:R-:W-:Y:S02]  /*2530*/  SEL R9, RZ, 0x4, P0 ;  /* 0x00000004ff097807 */ /* 0x000fe40000000000 */
[----:B------:R-:W-:Y:S02]  /*2540*/  ISETP.NE.U32.AND P0, PT, RZ, UR4, PT ;  /* 0x00000004ff007c0c */ /* 0x000fe4000bf05070 */
[----:B------:R-:W-:-:S02]  /*2550*/  LOP3.LUT R32, R0, R9, RZ, 0xfc, !PT ;  /* 0x0000000900207212 */ /* 0x000fc400078efcff */
[----:B------:R-:W-:Y:S01]  /*2560*/  ISETP.NE.AND.EX P0, PT, RZ, UR5, PT, P0 ;  /* 0x00000005ff007c0c */ /* 0x000fe2000bf05300 */
[----:B------:R-:W-:Y:S01]  /*2570*/  ULDC.64 UR4, c[0x0][0x300] ;  /* 0x0000c00000047ab9 */ /* 0x000fe20000000a00 */
[----:B---3--:R-:W-:-:S04]  /*2580*/  SHF.R.S32.HI R0, RZ, 0x1f, R3 ;  /* 0x0000001fff007819 */ /* 0x008fc80000011403 */
[----:B------:R-:W-:Y:S02]  /*2590*/  SEL R0, R0, RZ, !P0 ;  /* 0x000000ff00007207 */ /* 0x000fe40004000000 */
[----:B------:R-:W-:-:S03]  /*25a0*/  SEL R89, R3, RZ, !P0 ;  /* 0x000000ff03597207 */ /* 0x000fc60004000000 */
[----:B------:R-:W-:Y:S02]  /*25b0*/  IMAD R8, R0, UR4, RZ ;  /* 0x0000000400087c24 */ /* 0x000fe4000f8e02ff */
[----:B------:R-:W-:-:S04]  /*25c0*/  IMAD.WIDE.U32 R90, R89, UR4, R4 ;  /* 0x00000004595a7c25 */ /* 0x000fc8000f8e0004 */
[----:B------:R-:W-:Y:S01]  /*25d0*/  IMAD R9, R89, UR5, R8 ;  /* 0x0000000559097c24 */ /* 0x000fe2000f8e0208 */
[----:B------:R-:W-:Y:S01]  /*25e0*/  ULDC.64 UR4, c[0x0][0x328] ;  /* 0x0000ca0000047ab9 */ /* 0x000fe20000000a00 */
[C---:B------:R-:W-:Y:S02]  /*25f0*/  IMAD R8, R19.reuse, R12, RZ ;  /* 0x0000000c13087224 */ /* 0x040fe400078e02ff */
[----:B0-----:R-:W-:Y:S02]  /*2600*/  IMAD R3, R19, R20, RZ ;  /* 0x0000001413037224 */ /* 0x001fe400078e02ff */
[----:B------:R-:W-:-:S04]  /*2610*/  IMAD.WIDE.U32 R4, R18, R12, R22 ;  /* 0x0000000c12047225 */ /* 0x000fc800078e0016 */
[----:B------:R-:W-:Y:S02]  /*2620*/  IMAD R15, R18, R13, R8 ;  /* 0x0000000d120f7224 */ /* 0x000fe400078e0208 */
[----:B------:R-:W-:Y:S02]  /*2630*/  IMAD R8, R0, UR4, RZ ;  /* 0x0000000400087c24 */ /* 0x000fe4000f8e02ff */
[----:B------:R-:W-:Y:S01]  /*2640*/  IMAD R11, R18, R21, R3 ;  /* 0x00000015120b7224 */ /* 0x000fe200078e0203 */
[----:B------:R-:W-:Y:S01]  /*2650*/  IADD3 R3, P0, R90, R4, RZ ;  /* 0x000000045a037210 */ /* 0x000fe20007f1e0ff */
[----:B------:R-:W-:-:S05]  /*2660*/  IMAD.IADD R0, R91, 0x1, R9 ;  /* 0x000000015b007824 */ /* 0x000fca00078e0209 */
[----:B------:R-:W-:Y:S01]  /*2670*/  IADD3.X R4, R0, R5, R15, P0, !PT ;  /* 0x0000000500047210 */ /* 0x000fe200007fe40f */
[----:B------:R-:W-:Y:S02]  /*2680*/  IMAD R5, R19, R30, RZ ;  /* 0x0000001e13057224 */ /* 0x000fe400078e02ff */
[----:B------:R-:W-:Y:S02]  /*2690*/  IMAD R99, R89, UR5, R8 ;  /* 0x0000000559637c24 */ /* 0x000fe4000f8e0208 */
[----:B------:R-:W-:Y:S01]  /*26a0*/  IMAD R9, R18, R31, R5 ;  /* 0x0000001f12097224 */ /* 0x000fe200078e0205 */
[----:B------:R-:W-:Y:S01]  /*26b0*/  SEL R5, R39, RZ, P3 ;  /* 0x000000ff27057207 */ /* 0x000fe20001800000 */
[----:B------:R-:W-:Y:S01]  /*26c0*/  IMAD.WIDE.U32 R88, R89, UR4, R6 ;  /* 0x0000000459587c25 */ /* 0x000fe2000f8e0006 */
[----:B------:R-:W-:-:S03]  /*26d0*/  SEL R7, R39, RZ, P2 ;  /* 0x000000ff27077207 */ /* 0x000fc60001000000 */
[----:B------:R-:W-:Y:S02]  /*26e0*/  IMAD.IADD R5, R22, 0x1, R5 ;  /* 0x0000000116057824 */ /* 0x000fe400078e0205 */
[----:B------:R-:W-:-:S03]  /*26f0*/  IMAD.IADD R7, R228, 0x1, R7 ;  /* 0x00000001e4077824 */ /* 0x000fc600078e0207 */
[----:B------:R-:W-:Y:S02]  /*2700*/  SHF.R.S32.HI R6, RZ, 0x1f, R5 ;  /* 0x0000001fff067819 */ /* 0x000fe40000011405 */
[----:B------:R-:W-:Y:S02]  /*2710*/  SHF.R.S32.HI R8, RZ, 0x1f, R7 ;  /* 0x0000001fff087819 */ /* 0x000fe40000011407 */
[CC--:B------:R-:W-:Y:S02]  /*2720*/  LEA.HI R77, R6.reuse, R5.reuse, RZ, 0x3 ;  /* 0x00000005064d7211 */ /* 0x0c0fe400078f18ff */
[----:B------:R-:W-:Y:S01]  /*2730*/  LEA.HI R5, R6, R5, RZ, 0x6 ;  /* 0x0000000506057211 */ /* 0x000fe200078f30ff */
[----:B------:R-:W-:Y:S01]  /*2740*/  IMAD.IADD R83, R83, 0x1, R9 ;  /* 0x0000000153537824 */ /* 0x000fe200078e0209 */
[CC--:B------:R-:W-:Y:S01]  /*2750*/  LEA.HI R93, R8.reuse, R7.reuse, RZ, 0x3 ;  /* 0x00000007085d7211 */ /* 0x0c0fe200078f18ff */
[----:B------:R-:W-:Y:S01]  /*2760*/  IMAD.IADD R81, R9, 0x1, R81 ;  /* 0x0000000109517824 */ /* 0x000fe200078e0251 */
[----:B------:R-:W-:Y:S01]  /*2770*/  LEA.HI R9, R8, R7, RZ, 0x6 ;  /* 0x0000000708097211 */ /* 0x000fe200078f30ff */
[----:B------:R-:W-:Y:S01]  /*2780*/  IMAD.WIDE.U32 R86, R18, R20, R208 ;  /* 0x0000001412567225 */ /* 0x000fe200078e00d0 */
[----:B----4-:R-:W-:-:S03]  /*2790*/  LOP3.LUT R8, R10, 0x38, R77, 0xf8, !PT ;  /* 0x000000380a087812 */ /* 0x010fc600078ef84d */
[----:B------:R-:W-:Y:S01]  /*27a0*/  IMAD.WIDE.U32 R84, R18, R20, R22 ;  /* 0x0000001412547225 */ /* 0x000fe200078e0016 */
[----:B------:R-:W-:-:S03]  /*27b0*/  LOP3.LUT R7, R93, 0x38, RZ, 0xc0, !PT ;  /* 0x000000385d077812 */ /* 0x000fc600078ec0ff */
[----:B------:R-:W-:Y:S01]  /*27c0*/  IMAD.SHL.U32 R6, R5, 0x40, RZ ;  /* 0x0000004005067824 */ /* 0x000fe200078e00ff */
[----:B------:R-:W-:Y:S01]  /*27d0*/  LOP3.LUT R5, R77, 0x38, RZ, 0xc0, !PT ;  /* 0x000000384d057812 */ /* 0x000fe200078ec0ff */
[----:B------:R-:W-:Y:S02]  /*27e0*/  IMAD.IADD R87, R87, 0x1, R11 ;  /* 0x0000000157577824 */ /* 0x000fe400078e020b */
[----:B------:R-:W-:Y:S01]  /*27f0*/  IMAD.IADD R85, R11, 0x1, R85 ;  /* 0x000000010b557824 */ /* 0x000fe200078e0255 */
[----:B------:R-:W-:Y:S01]  /*2800*/  LOP3.LUT R11, R8, R35, RZ, 0x3c, !PT ;  /* 0x00000023080b7212 */ /* 0x000fe200078e3cff */
[----:B------:R-:W-:Y:S01]  /*2810*/  IMAD.SHL.U32 R9, R9, 0x40, RZ ;  /* 0x0000004009097824 */ /* 0x000fe200078e00ff */
[--C-:B------:R-:W-:Y:S02]  /*2820*/  LOP3.LUT R5, R5, 0x1c0, R36.reuse, 0xf8, !PT ;  /* 0x000001c005057812 */ /* 0x100fe400078ef824 */
[----:B------:R-:W-:Y:S02]  /*2830*/  LOP3.LUT R8, R7, 0x1c0, R36, 0xf8, !PT ;  /* 0x000001c007087812 */ /* 0x000fe400078ef824 */
[----:B------:R-:W-:-:S02]  /*2840*/  LOP3.LUT R6, R6, 0xfffff000, RZ, 0xc0, !PT ;  /* 0xfffff00006067812 */ /* 0x000fc400078ec0ff */
[----:B------:R-:W-:Y:S02]  /*2850*/  LOP3.LUT R10, R10, 0x38, R93, 0xf8, !PT ;  /* 0x000000380a0a7812 */ /* 0x000fe400078ef85d */
[----:B------:R-:W-:Y:S02]  /*2860*/  LOP3.LUT R9, R9, 0xfffff000, RZ, 0xc0, !PT ;  /* 0xfffff00009097812 */ /* 0x000fe400078ec0ff */
[-C--:B------:R-:W-:Y:S02]  /*2870*/  LOP3.LUT R7, R5, R34.reuse, RZ, 0x3c, !PT ;  /* 0x0000002205077212 */ /* 0x080fe400078e3cff */
[----:B------:R-:W-:Y:S02]  /*2880*/  LOP3.LUT R8, R8, R34, RZ, 0x3c, !PT ;  /* 0x0000002208087212 */ /* 0x000fe400078e3cff */
[----:B------:R-:W-:Y:S02]  /*2890*/  IADD3 R5, R11, R6, R29 ;  /* 0x000000060b057210 */ /* 0x000fe40007ffe01d */
[----:B------:R-:W-:-:S02]  /*28a0*/  LOP3.LUT R10, R10, R35, RZ, 0x3c, !PT ;  /* 0x000000230a0a7212 */ /* 0x000fc400078e3cff */
[--C-:B------:R-:W-:Y:S02]  /*28b0*/  IADD3 R6, R7, R6, R14.reuse ;  /* 0x0000000607067210 */ /* 0x100fe40007ffe00e */
[-C--:B------:R-:W-:Y:S01]  /*28c0*/  IADD3 R8, R8, R9.reuse, R14 ;  /* 0x0000000908087210 */ /* 0x080fe20007ffe00e */
[C---:B------:R-:W-:Y:S02]  /*28d0*/  IMAD R14, R27.reuse, R20, RZ ;  /* 0x000000141b0e7224 */ /* 0x040fe400078e02ff */
[----:B------:R-:W-:Y:S01]  /*28e0*/  IMAD R27, R27, R30, RZ ;  /* 0x0000001e1b1b7224 */ /* 0x000fe200078e02ff */
[----:B------:R-:W-:Y:S01]  /*28f0*/  IADD3 R7, R10, R9, R29 ;  /* 0x000000090a077210 */ /* 0x000fe20007ffe01d */
[----:B------:R-:W-:Y:S01]  /*2900*/  IMAD R37, R24, R21, R14 ;  /* 0x0000001518257224 */ /* 0x000fe200078e020e */
[----:B------:R-:W-:Y:S01]  /*2910*/  ISETP.GE.AND P0, PT, R28, UR6, PT ;  /* 0x000000061c007c0c */ /* 0x000fe2000bf06270 */
[----:B------:R-:W-:Y:S01]  /*2920*/  IMAD R35, R24, R31, R27 ;  /* 0x0000001f18237224 */ /* 0x000fe200078e021b */
[----:B------:R-:W-:-:S02]  /*2930*/  SHF.L.U64.HI R9, R12, 0x6, R13 ;  /* 0x000000060c097819 */ /* 0x000fc4000001020d */
[----:B------:R-:W-:Y:S02]  /*2940*/  SHF.L.U64.HI R10, R12, 0x5, R13 ;  /* 0x000000050c0a7819 */ /* 0x000fe4000001020d */
[C-C-:B------:R-:W-:Y:S02]  /*2950*/  SHF.L.U64.HI R13, R20.reuse, 0x6, R21.reuse ;  /* 0x00000006140d7819 */ /* 0x140fe40000010215 */
[----:B------:R-:W-:Y:S02]  /*2960*/  SHF.L.U64.HI R14, R20, 0x5, R21 ;  /* 0x00000005140e7819 */ /* 0x000fe40000010215 */
[C-C-:B------:R-:W-:Y:S02]  /*2970*/  SHF.L.U64.HI R21, R30.reuse, 0x6, R31.reuse ;  /* 0x000000061e157819 */ /* 0x140fe4000001021f */
[----:B------:R-:W-:Y:S02]  /*2980*/  SHF.L.U64.HI R27, R30, 0x5, R31 ;  /* 0x000000051e1b7819 */ /* 0x000fe4000001021f */
[----:B------:R-:W-:Y:S01]  /*2990*/  SEL R31, RZ, 0x8, P0 ;  /* 0x00000008ff1f7807 */ /* 0x000fe20000000000 */
[----:B------:R-:W-:Y:S01]  /*29a0*/  IMAD.WIDE.U32 R82, R24, R30, R82 ;  /* 0x0000001e18527225 */ /* 0x000fe200078e0052 */
[----:B------:R-:W-:-:S02]  /*29b0*/  SHF.R.S32.HI R76, RZ, 0x3, R77 ;  /* 0x00000003ff4c7819 */ /* 0x000fc4000001144d */
[----:B------:R-:W-:Y:S01]  /*29c0*/  LOP3.LUT R96, R32, R31, RZ, 0xfc, !PT ;  /* 0x0000001f20607212 */ /* 0x000fe200078efcff */
[CC--:B------:R-:W-:Y:S01]  /*29d0*/  IMAD.WIDE.U32 R86, R24.reuse, R20.reuse, R86 ;  /* 0x0000001418567225 */ /* 0x0c0fe200078e0056 */
[----:B------:R-:W-:Y:S02]  /*29e0*/  SHF.R.S32.HI R92, RZ, 0x3, R93 ;  /* 0x00000003ff5c7819 */ /* 0x000fe4000001145d */
[----:B------:R-:W-:Y:S01]  /*29f0*/  LOP3.LUT R77, R77, 0xfffffff8, RZ, 0xc0, !PT ;  /* 0xfffffff84d4d7812 */ /* 0x000fe200078ec0ff */
[----:B------:R-:W-:Y:S01]  /*2a00*/  IMAD.WIDE.U32 R84, R24, R20, R84 ;  /* 0x0000001418547225 */ /* 0x000fe200078e0054 */
[----:B------:R-:W-:-:S03]  /*2a10*/  LOP3.LUT R93, R93, 0xfffffff8, RZ, 0xc0, !PT ;  /* 0xfffffff85d5d7812 */ /* 0x000fc600078ec0ff */
[----:B------:R-:W-:Y:S01]  /*2a20*/  IMAD.WIDE.U32 R80, R24, R30, R80 ;  /* 0x0000001e18507225 */ /* 0x000fe200078e0050 */
[----:B------:R-:W-:Y:S02]  /*2a30*/  LOP3.LUT R31, R32, 0x1, RZ, 0xc0, !PT ;  /* 0x00000001201f7812 */ /* 0x000fe400078ec0ff */
[----:B------:R-:W-:Y:S01]  /*2a40*/  LOP3.LUT R94, R96, 0x2, RZ, 0xc0, !PT ;  /* 0x00000002605e7812 */ /* 0x000fe200078ec0ff */
[----:B------:R-:W-:Y:S01]  /*2a50*/  IMAD.SHL.U32 R11, R12, 0x40, RZ ;  /* 0x000000400c0b7824 */ /* 0x000fe200078e00ff */
[----:B------:R-:W-:Y:S01]  /*2a60*/  LOP3.LUT R95, R96, 0x4, RZ, 0xc0, !PT ;  /* 0x00000004605f7812 */ /* 0x000fe200078ec0ff */
[----:B------:R-:W-:Y:S01]  /*2a70*/  IMAD.SHL.U32 R15, R20, 0x40, RZ ;  /* 0x00000040140f7824 */ /* 0x000fe200078e00ff */
[----:B------:R-:W-:Y:S01]  /*2a80*/  LOP3.LUT R96, R96, 0x8, RZ, 0xc0, !PT ;  /* 0x0000000860607812 */ /* 0x000fe200078ec0ff */
[C---:B------:R-:W-:Y:S01]  /*2a90*/  IMAD.SHL.U32 R28, R30.reuse, 0x40, RZ ;  /* 0x000000401e1c7824 */ /* 0x040fe200078e00ff */
[----:B------:R-:W-:Y:S01]  /*2aa0*/  SHF.R.S32.HI R97, RZ, 0x1f, R77 ;  /* 0x0000001fff617819 */ /* 0x000fe2000001144d */
[----:B------:R-:W-:Y:S01]  /*2ab0*/  IMAD.SHL.U32 R29, R30, 0x20, RZ ;  /* 0x000000201e1d7824 */ /* 0x000fe200078e00ff */
[----:B------:R-:W-:Y:S01]  /*2ac0*/  SHF.R.S32.HI R98, RZ, 0x1f, R93 ;  /* 0x0000001fff627819 */ /* 0x000fe2000001145d */
[----:B------:R-:W-:-:S02]  /*2ad0*/  IMAD.IADD R34, R83, 0x1, R35 ;  /* 0x0000000153227824 */ /* 0x000fc400078e0223 */
[----:B------:R-:W-:Y:S02]  /*2ae0*/  IMAD.SHL.U32 R12, R12, 0x20, RZ ;  /* 0x000000200c0c7824 */ /* 0x000fe400078e00ff */
[----:B------:R-:W-:Y:S02]  /*2af0*/  IMAD.SHL.U32 R20, R20, 0x20, RZ ;  /* 0x0000002014147824 */ /* 0x000fe400078e00ff */
[----:B------:R-:W-:Y:S02]  /*2b00*/  IMAD.SHL.U32 R30, R39, 0x2, RZ ;  /* 0x00000002271e7824 */ /* 0x000fe400078e00ff */
[----:B------:R-:W-:Y:S02]  /*2b10*/  IMAD.IADD R32, R87, 0x1, R37 ;  /* 0x0000000157207824 */ /* 0x000fe400078e0225 */
[----:B------:R-:W-:Y:S02]  /*2b20*/  IMAD.IADD R33, R37, 0x1, R85 ;  /* 0x0000000125217824 */ /* 0x000fe400078e0255 */
[----:B------:R-:W-:-:S02]  /*2b30*/  IMAD.IADD R35, R35, 0x1, R81 ;  /* 0x0000000123237824 */ /* 0x000fc400078e0251 */
[----:B------:R-:W-:-:S07]  /*2b40*/  IMAD.IADD R99, R89, 0x1, R99 ;  /* 0x0000000159637824 */ /* 0x000fce00078e0263 */
.L_x_1432:
[----:B------:R-:W2:Y:S01]  /*2b50*/  LDL R41, [R1+0x5c] ;  /* 0x00005c0001297983 */ /* 0x000ea20000100800 */
[----:B0-----:R-:W0:Y:S01]  /*2b60*/  LDC R111, c[0x0][0x3d4] ;  /* 0x0000f500ff6f7b82 */ /* 0x001e220000000800 */
[----:B------:R-:W-:Y:S01]  /*2b70*/  VIADD R40, R26, 0xffffffff ;  /* 0xffffffff1a287836 */ /* 0x000fe20000000000 */
[----:B------:R-:W-:Y:S05]  /*2b80*/  YIELD ;  /* 0x0000000000007946 */ /* 0x000fea0003800000 */
[----:B------:R-:W-:Y:S01]  /*2b90*/  SHF.R.S32.HI R39, RZ, 0x1f, R40 ;  /* 0x0000001fff277819 */ /* 0x000fe20000011428 */
[----:B------:R-:W1:Y:S01]  /*2ba0*/  LDC.64 R106, c[0x0][0x2d8] ;  /* 0x0000b600ff6a7b82 */ /* 0x000e620000000a00 */
[-C--:B------:R-:W-:Y:S01]  /*2bb0*/  IMAD R26, R9, R40.reuse, RZ ;  /* 0x00000028091a7224 */ /* 0x080fe200078e02ff */
[----:B------:R-:W-:Y:S01]  /*2bc0*/  BSSY B0, `(.L_x_1357) ;  /* 0x0000580000007945 */ /* 0x000fe20003800000 */
[----:B------:R-:W-:-:S04]  /*2bd0*/  IMAD.WIDE.U32 R114, R11, R40, RZ ;  /* 0x000000280b727225 */ /* 0x000fc800078e00ff */
[----:B------:R-:W-:Y:S01]  /*2be0*/  IMAD R73, R39, R11, R26 ;  /* 0x0000000b27497224 */ /* 0x000fe200078e021a */
[CC--:B------:R-:W-:Y:S02]  /*2bf0*/  IADD3 R37, P0, R3.reuse, R114.reuse, RZ ;  /* 0x0000007203257210 */ /* 0x0c0fe40007f1e0ff */
[----:B------:R-:W-:Y:S01]  /*2c00*/  IADD3 R26, P4, P5, R3, R114, R12 ;  /* 0x00000072031a7210 */ /* 0x000fe20007d9e00c */
[----:B------:R-:W-:-:S04]  /*2c10*/  IMAD.IADD R73, R115, 0x1, R73 ;  /* 0x0000000173497824 */ /* 0x000fc800078e0249 */
[----:B------:R-:W-:Y:S01]  /*2c20*/  IMAD.X R38, R73, 0x1, R4, P0 ;  /* 0x0000000149267824 */ /* 0x000fe200000e0604 */
[----:B0-----:R-:W-:Y:S02]  /*2c30*/  ISETP.GE.AND P0, PT, R111, 0x1, PT ;  /* 0x000000016f00780c */ /* 0x001fe40003f06270 */
[----:B------:R-:W-:Y:S02]  /*2c40*/  IADD3.X R36, R4, R73, R10, P4, P5 ;  /* 0x0000004904247210 */ /* 0x000fe400027ea40a */
[CC--:B-1----:R-:W-:Y:S02]  /*2c50*/  LEA R50, P1, R37.reuse, R106.reuse, 0x1 ;  /* 0x0000006a25327211 */ /* 0x0c2fe400078208ff */
[----:B------:R-:W-:Y:S02]  /*2c60*/  LEA R48, P6, R26, R106, 0x1 ;  /* 0x0000006a1a307211 */ /* 0x000fe400078c08ff */
[----:B------:R-:W-:Y:S02]  /*2c70*/  LEA.HI.X R51, R37, R107, R38, 0x1, P1 ;  /* 0x0000006b25337211 */ /* 0x000fe400008f0c26 */
[----:B------:R-:W-:-:S02]  /*2c80*/  ISETP.GT.AND P1, PT, R40, R25, PT ;  /* 0x000000192800720c */ /* 0x000fc40003f24270 */
[----:B------:R-:W-:Y:S01]  /*2c90*/  LEA.HI.X R49, R26, R107, R36, 0x1, P6 ;  /* 0x0000006b1a317211 */ /* 0x000fe200030f0c24 */
[----:B------:R-:W-:Y:S01]  /*2ca0*/  IMAD.MOV.U32 R26, RZ, RZ, R40 ;  /* 0x000000ffff1a7224 */ /* 0x000fe200078e0028 */
[----:B------:R-:W-:Y:S01]  /*2cb0*/  P2R R101, PR, RZ, 0x2 ;  /* 0x00000002ff657803 */ /* 0x000fe20000000000 */
[----:B--2---:R-:W-:-:S04]  /*2cc0*/  IMAD R103, R17, 0x4000, R41 ;  /* 0x0000400011677824 */ /* 0x004fc800078e0229 */
[----:B------:R-:W-:Y:S01]  /*2cd0*/  IMAD R103, R103, 0x2, R16 ;  /* 0x0000000267677824 */ /* 0x000fe200078e0210 */
[----:B------:R-:W-:Y:S06]  /*2ce0*/  @!P0 BRA `(.L_x_1358) ;  /* 0x0000005000f88947 */ /* 0x000fec0003800000 */
[----:B------:R-:W-:Y:S01]  /*2cf0*/  ULDC.U8 UR4, c[0x0][0x3f0] ;  /* 0x0000fc0000047ab9 */ /* 0x000fe20000000000 */
[-C--:B------:R-:W-:Y:S01]  /*2d00*/  IMAD R37, R21, R40.reuse, RZ ;  /* 0x0000002815257224 */ /* 0x080fe200078e02ff */
[----:B------:R-:W-:Y:S01]  /*2d10*/  ISETP.NE.AND P0, PT, RZ, UR4, PT ;  /* 0x00000004ff007c0c */ /* 0x000fe2000bf05270 */
[----:B------:R-:W-:Y:S02]  /*2d20*/  IMAD R36, R13, R40, RZ ;  /* 0x000000280d247224 */ /* 0x000fe400078e02ff */
[C---:B------:R-:W-:Y:S02]  /*2d30*/  IMAD R37, R39.reuse, R28, R37 ;  /* 0x0000001c27257224 */ /* 0x040fe400078e0225 */
        /* <DEDUP_REMOVED lines=8> */
[----:B------:R0:W5:Y:S04]  /*2dc0*/  LDL R119, [R1+0x8] ;  /* 0x0000080001777983 */ /* 0x0001680000100800 */
[----:B------:R0:W5:Y:S04]  /*2dd0*/  LDL R118, [R1+0x4] ;  /* 0x0000040001767983 */ /* 0x0001680000100800 */
[----:B------:R0:W5:Y:S01]  /*2de0*/  LDL R116, [R1+0xc] ;  /* 0x00000c0001747983 */ /* 0x0001620000100800 */
[----:B------:R-:W-:Y:S01]  /*2df0*/  ISETP.GE.AND P0, PT, R18, R105, PT ;  /* 0x000000691200720c */ /* 0x000fe20003f06270 */
[----:B------:R-:W-:Y:S01]  /*2e00*/  BSSY B1, `(.L_x_1360) ;  /* 0x000002a000017945 */ /* 0x000fe20003800000 */
        /* <DEDUP_REMOVED lines=9> */
[----:B0-----:R-:W-:Y:S06]  /*2ea0*/  @P0 BRA `(.L_x_1361) ;  /* 0x00000000007c0947 */ /* 0x001fec0003800000 */
[----:B------:R-:W-:Y:S01]  /*2eb0*/  IADD3 R37, P1, R82, R70, RZ ;  /* 0x0000004652257210 */ /* 0x000fe20007f3e0ff */
[----:B------:R-:W-:Y:S01]  /*2ec0*/  ULDC.64 UR4, c[0x0][0x3c8] ;  /* 0x0000f20000047ab9 */ /* 0x000fe20000000a00 */
[----:B------:R-:W-:Y:S02]  /*2ed0*/  IADD3 R39, P4, R86, R68, RZ ;  /* 0x0000004456277210 */ /* 0x000fe40007f9e0ff */
[----:B------:R-:W-:Y:S02]  /*2ee0*/  CS2R R106, SRZ ;  /* 0x00000000006a7805 */ /* 0x000fe4000001ff00 */
[-C--:B------:R-:W-:Y:S01]  /*2ef0*/  ISETP.GE.AND P5, PT, R208, R111.reuse, PT ;  /* 0x0000006fd000720c */ /* 0x080fe20003fa6270 */
[----:B------:R-:W-:Y:S01]  /*2f00*/  IMAD.X R38, R100, 0x1, R34, P1 ;  /* 0x0000000164267824 */ /* 0x000fe200008e0622 */
[----:B------:R-:W-:Y:S01]  /*2f10*/  LEA R36, P1, R37, UR4, 0x1 ;  /* 0x0000000425247c11 */ /* 0x000fe2000f8208ff */
[----:B------:R-:W-:Y:S01]  /*2f20*/  IMAD.X R42, R117, 0x1, R32, P4 ;  /* 0x00000001752a7824 */ /* 0x000fe200020e0620 */
[----:B------:R-:W-:Y:S01]  /*2f30*/  CS2R R112, SRZ ;  /* 0x0000000000707805 */ /* 0x000fe2000001ff00 */
[----:B------:R-:W-:Y:S01]  /*2f40*/  ULDC.64 UR6, c[0x0][0x208] ;  /* 0x0000820000067ab9 */ /* 0x000fe20000000a00 */
[----:B------:R-:W-:Y:S01]  /*2f50*/  LEA.HI.X R37, R37, UR5, R38, 0x1, P1 ;  /* 0x0000000525257c11 */ /* 0x000fe200088f0c26 */
[----:B------:R-:W-:Y:S01]  /*2f60*/  ULDC.64 UR4, c[0x0][0x3e0] ;  /* 0x0000f80000047ab9 */ /* 0x000fe20000000a00 */
[----:B-----5:R-:W-:-:S02]  /*2f70*/  ISETP.GE.AND P4, PT, R119, R111, PT ;  /* 0x0000006f7700720c */ /* 0x020fc40003f86270 */
        /* <DEDUP_REMOVED lines=18> */
.L_x_1361:
[----:B------:R-:W-:Y:S05]  /*30a0*/  BSYNC B1 ;  /* 0x0000000000017941 */ /* 0x000fea0003800000 */
.L_x_1360:
[----:B------:R-:W-:Y:S01]  /*30b0*/  ISETP.GE.AND P4, PT, R235, R105, PT ;  /* 0x00000069eb00720c */ /* 0x000fe20003f86270 */
[----:B------:R-:W-:Y:S01]  /*30c0*/  BSSY B1, `(.L_x_1362) ;  /* 0x000002a000017945 */ /* 0x000fe20003800000 */
[----:B------:R-:W-:Y:S02]  /*30d0*/  CS2R R44, SRZ ;  /* 0x00000000002c7805 */ /* 0x000fe4000001ff00 */
[----:B------:R-:W-:Y:S02]  /*30e0*/  CS2R R52, SRZ ;  /* 0x0000000000347805 */ /* 0x000fe4000001ff00 */
[----:B------:R-:W-:Y:S02]  /*30f0*/  CS2R R56, SRZ ;  /* 0x0000000000387805 */ /* 0x000fe4000001ff00 */
[----:B------:R-:W-:Y:S02]  /*3100*/  CS2R R42, SRZ ;  /* 0x00000000002a7805 */ /* 0x000fe4000001ff00 */
[----:B------:R-:W-:-:S02]  /*3110*/  CS2R R46, SRZ ;  /* 0x00000000002e7805 */ /* 0x000fc4000001ff00 */
[----:B------:R-:W-:Y:S01]  /*3120*/  CS2R R54, SRZ ;  /* 0x0000000000367805 */ /* 0x000fe2000001ff00 */
[----:B-----5:R-:W-:Y:S01]  /*3130*/  IMAD.MOV.U32 R110, RZ, RZ, R60 ;  /* 0x000000ffff6e7224 */ /* 0x020fe200078e003c */
[----:B------:R-:W-:Y:S01]  /*3140*/  CS2R R58, SRZ ;  /* 0x00000000003a7805 */ /* 0x000fe2000001ff00 */
[----:B------:R-:W-:Y:S01]  /*3150*/  IMAD.MOV.U32 R114, RZ, RZ, R61 ;  /* 0x000000ffff727224 */ /* 0x000fe200078e003d */
[----:B------:R-:W-:Y:S06]  /*3160*/  @P4 BRA `(.L_x_1363) ;  /* 0x00000000007c4947 */ /* 0x000fec0003800000 */
[----:B------:R-:W-:Y:S01]  /*3170*/  IADD3 R70, P1, P5, R82, R70, R29 ;  /* 0x0000004652467210 */ /* 0x000fe20007d3e01d */
[----:B------:R-:W-:Y:S01]  /*3180*/  ULDC.64 UR4, c[0x0][0x3c8] ;  /* 0x0000f20000047ab9 */ /* 0x000fe20000000a00 */
[----:B------:R-:W-:Y:S01]  /*3190*/  ULDC.64 UR6, c[0x0][0x3e0] ;  /* 0x0000f80000067ab9 */ /* 0x000fe20000000a00 */
[----:B------:R-:W-:Y:S02]  /*31a0*/  CS2R R56, SRZ ;  /* 0x0000000000387805 */ /* 0x000fe4000001ff00 */
[----:B0-----:R-:W-:Y:S02]  /*31b0*/  IADD3.X R37, R34, R100, R27, P1, P5 ;  /* 0x0000006422257210 */ /* 0x001fe40000fea41b */
        /* <DEDUP_REMOVED lines=26> */
.L_x_1363:
[----:B------:R-:W-:Y:S05]  /*3360*/  BSYNC B1 ;  /* 0x0000000000017941 */ /* 0x000fea0003800000 */
.L_x_1362:
[----:B01----:R-:W2:Y:S01]  /*3370*/  LDL R36, [R1+0x34] ;  /* 0x0000340001247983 */ /* 0x003ea20000100800 */
        /* <DEDUP_REMOVED lines=30> */
[----:B------:R-:W-:-:S03]  /*3560*/  IMAD.MOV.U32 R37, RZ, RZ, R56 ;  /* 0x000000ffff257224 */ /* 0x000fc600078e0038 */
[----:B------:R-:W-:Y:S01]  /*3570*/  PRMT R70, R39, 0x7610, R70 ;  /* 0x0000761027467816 */ /* 0x000fe20000000046 */
[----:B------:R-:W-:Y:S01]  /*3580*/  IMAD.MOV.U32 R39, RZ, RZ, R59 ;  /* 0x000000ffff277224 */ /* 0x000fe200078e003b */
[----:B------:R-:W-:Y:S01]  /*3590*/  PRMT R122, R37, 0x7610, R122 ;  /* 0x00007610257a7816 */ /* 0x000fe2000000007a */
[----:B------:R-:W-:-:S03]  /*35a0*/  IMAD.MOV.U32 R37, RZ, RZ, R46 ;  /* 0x000000ffff257224 */ /* 0x000fc600078e002e */
[----:B------:R-:W-:Y:S02]  /*35b0*/  PRMT R125, R39, 0x7610, R125 ;  /* 0x00007610277d7816 */ /* 0x000fe4000000007d */
[----:B------:R-:W-:Y:S01]  /*35c0*/  PRMT R116, R37, 0x7610, R116 ;  /* 0x0000761025747816 */ /* 0x000fe20000000074 */
[----:B------:R-:W-:-:S05]  /*35d0*/  IMAD.MOV.U32 R37, RZ, RZ, R55 ;  /* 0x000000ffff257224 */ /* 0x000fca00078e0037 */
[----:B------:R-:W-:Y:S02]  /*35e0*/  PRMT R121, R37, 0x7610, R121 ;  /* 0x0000761025797816 */ /* 0x000fe40000000079 */
[----:B--2---:R-:W-:Y:S01]  /*35f0*/  R2UR UR4, R36 ;  /* 0x00000000240472ca */ /* 0x004fe200000e0000 */
[----:B------:R-:W-:-:S05]  /*3600*/  IMAD.MOV.U32 R36, RZ, RZ, R64 ;  /* 0x000000ffff247224 */ /* 0x000fca00078e0040 */
[----:B------:R-:W-:Y:S01]  /*3610*/  PRMT R133, R36, 0x7610, R133 ;  /* 0x0000761024857816 */ /* 0x000fe20000000085 */
[----:B------:R-:W-:-:S05]  /*3620*/  IMAD.MOV.U32 R36, RZ, RZ, R73 ;  /* 0x000000ffff247224 */ /* 0x000fca00078e0049 */
[----:B------:R-:W-:Y:S01]  /*3630*/  PRMT R69, R69, 0x5410, R36 ;  /* 0x0000541045457816 */ /* 0x000fe20000000024 */
[----:B------:R-:W-:Y:S01]  /*3640*/  IMAD.MOV.U32 R36, RZ, RZ, R63 ;  /* 0x000000ffff247224 */ /* 0x000fe200078e003f */
[----:B------:R-:W-:-:S04]  /*3650*/  UISETP.NE.AND UP0, UPT, UR4, 0x3, UPT ;  /* 0x000000030400788c */ /* 0x000fc8000bf05270 */
[----:B------:R-:W-:Y:S01]  /*3660*/  PRMT R129, R36, 0x7610, R129 ;  /* 0x0000761024817816 */ /* 0x000fe20000000081 */
[----:B------:R-:W-:Y:S01]  /*3670*/  IMAD.MOV.U32 R36, RZ, RZ, R75 ;  /* 0x000000ffff247224 */ /* 0x000fe200078e004b */
[----:B------:R-:W-:-:S04]  /*3680*/  PLOP3.LUT P1, PT, PT, PT, UP0, 0x80, 0x0 ;  /* 0x000000000000781c */ /* 0x000fc80003f2f008 */
[----:B------:R-:W-:Y:S01]  /*3690*/  PRMT R115, R115, 0x5410, R36 ;  /* 0x0000541073737816 */ /* 0x000fe20000000024 */
[----:B------:R-:W-:-:S03]  /*36a0*/  IMAD.MOV.U32 R36, RZ, RZ, R41 ;  /* 0x000000ffff247224 */ /* 0x000fc600078e0029 */
        /* <DEDUP_REMOVED lines=14> */
[----:B------:R-:W-:Y:S06]  /*3790*/  @!P1 BRA `(.L_x_1364) ;  /* 0x0000000000049947 */ /* 0x000fec0003800000 */
[----:B------:R-:W-:Y:S01]  /*37a0*/  BPT.TRAP 0x1 ;  /* 0x000000040000795c */ /* 0x000fe20000300000 */
.L_x_1364:
[----:B------:R-:W2:Y:S01]  /*37b0*/  LDL R36, [R1] ;  /* 0x0000000001247983 */ /* 0x000ea20000100800 */
[----:B------:R-:W-:Y:S01]  /*37c0*/  IMAD R100, R17, 0x8, R16 ;  /* 0x0000000811647824 */ /* 0x000fe200078e0210 */
[----:B------:R-:W-:Y:S01]  /*37d0*/  BSSY B1, `(.L_x_1365) ;  /* 0x0000004000017945 */ /* 0x000fe20003800000 */
[----:B--2---:R-:W-:-:S04]  /*37e0*/  SHF.L.U32 R110, R36, 0x1f, RZ ;  /* 0x0000001f246e7819 */ /* 0x004fc800000006ff */
[----:B------:R-:W0:Y:S02]  /*37f0*/  SYNCS.PHASECHK.TRANS64.TRYWAIT P5, [R100+URZ+0x30890], R110 ;  /* 0x0308906e640075a7 */ /* 0x000e2400080a017f */
[----:B0-----:R-:W-:Y:S05]  /*3800*/  @!P5 BRA `(.L_x_1366) ;  /* 0x0000024c00a8d947 */ /* 0x001fea0003800000 */
.L_x_1778:
[----:B------:R-:W-:Y:S05]  /*3810*/  BSYNC B1 ;  /* 0x0000000000017941 */ /* 0x000fea0003800000 */
.L_x_1365:
        /* <DEDUP_REMOVED lines=18> */
[----:B------:R-:W-:Y:S02]  /*3940*/  PRMT R136, R71, 0x5432, R136 ;  /* 0x0000543247887816 */ /* 0x000fe40000000088 */
[----:B------:R-:W-:Y:S01]  /*3950*/  LOP3.LUT R113, R39, 0xffff0000, RZ, 0xc0, !PT ;  /* 0xffff000027717812 */ /* 0x000fe200078ec0ff */
[----:B------:R-:W-:Y:S01]  /*3960*/  IMAD.U32 R141, R140, 0x10000, RZ ;  /* 0x000100008c8d7824 */ /* 0x000fe200078e00ff */
[----:B------:R-:W-:Y:S01]  /*3970*/  LOP3.LUT R39, R37, 0xffff0000, RZ, 0xc0, !PT ;  /* 0xffff000025277812 */ /* 0x000fe200078ec0ff */
[----:B------:R-:W-:Y:S01]  /*3980*/  IMAD.U32 R137, R136, 0x10000, RZ ;  /* 0x0001000088897824 */ /* 0x000fe200078e00ff */
[C---:B------:R-:W-:Y:S01]  /*3990*/  LOP3.LUT R139, R138.reuse, 0xffff0000, RZ, 0xc0, !PT ;  /* 0xffff00008a8b7812 */ /* 0x040fe200078ec0ff */
[----:B------:R-:W-:Y:S01]  /*39a0*/  IMAD.U32 R138, R138, 0x10000, RZ ;  /* 0x000100008a8a7824 */ /* 0x000fe200078e00ff */
[C---:B------:R-:W-:Y:S01]  /*39b0*/  LOP3.LUT R135, R134.reuse, 0xffff0000, RZ, 0xc0, !PT ;  /* 0xffff000086877812 */ /* 0x040fe200078ec0ff */
[----:B------:R-:W-:Y:S01]  /*39c0*/  IMAD.U32 R134, R134, 0x10000, RZ ;  /* 0x0001000086867824 */ /* 0x000fe200078e00ff */
[----:B------:R-:W-:Y:S01]  /*39d0*/  LOP3.LUT R107, R38, 0xffff0000, RZ, 0xc0, !PT ;  /* 0xffff0000266b7812 */ /* 0x000fe200078ec0ff */
[C---:B------:R-:W-:Y:S01]  /*39e0*/  FMUL.FTZ R143, R39.reuse, R139 ;  /* 0x0000008b278f7220 */ /* 0x040fe20000410000 */
[----:B------:R-:W-:Y:S01]  /*39f0*/  LOP3.LUT R140, R140, 0xffff0000, RZ, 0xc0, !PT ;  /* 0xffff00008c8c7812 */ /* 0x000fe200078ec0ff */
[----:B------:R-:W-:Y:S01]  /*3a00*/  FMUL.FTZ R142, R39, R135 ;  /* 0x00000087278e7220 */ /* 0x000fe20000410000 */
[----:B------:R-:W-:Y:S01]  /*3a10*/  LOP3.LUT R136, R136, 0xffff0000, RZ, 0xc0, !PT ;  /* 0xffff000088887812 */ /* 0x000fe200078ec0ff */
[C---:B------:R-:W-:Y:S01]  /*3a20*/  FMUL.FTZ R39, R107.reuse, R141 ;  /* 0x0000008d6b277220 */ /* 0x040fe20000410000 */
[----:B------:R-:W-:Y:S01]  /*3a30*/  FMUL.FTZ R107, R107, R137 ;  /* 0x000000896b6b7220 */ /* 0x000fe20000410000 */
[----:B------:R-:W-:-:S02]  /*3a40*/  IMAD.U32 R38, R37, 0x10000, RZ ;  /* 0x0001000025267824 */ /* 0x000fc400078e00ff */
[----:B------:R-:W-:Y:S01]  /*3a50*/  FFMA.FTZ R137, R106, R137, -R39 ;  /* 0x000000896a897223 */ /* 0x000fe20000010827 */
[----:B------:R-:W-:Y:S02]  /*3a60*/  IMAD.U32 R37, R36, 0x10000, RZ ;  /* 0x0001000024257824 */ /* 0x000fe400078e00ff */
[----:B------:R-:W-:Y:S01]  /*3a70*/  FFMA.FTZ R106, R106, R141, R107 ;  /* 0x0000008d6a6a7223 */ /* 0x000fe2000001006b */
[----:B------:R-:W-:Y:S01]  /*3a80*/  LOP3.LUT R36, R36, 0xffff0000, RZ, 0xc0, !PT ;  /* 0xffff000024247812 */ /* 0x000fe200078ec0ff */
[C---:B------:R-:W-:Y:S01]  /*3a90*/  FMUL.FTZ R107, R113.reuse, R140 ;  /* 0x0000008c716b7220 */ /* 0x040fe20000410000 */
[-C--:B------:R-:W-:Y:S01]  /*3aa0*/  FMUL.FTZ R113, R113, R136.reuse ;  /* 0x0000008871717220 */ /* 0x080fe20000410000 */
[C---:B------:R-:W-:Y:S01]  /*3ab0*/  FFMA.FTZ R143, R38.reuse, R135, -R143 ;  /* 0x00000087268f7223 */ /* 0x040fe2000001088f */
[----:B------:R-:W-:Y:S01]  /*3ac0*/  FFMA.FTZ R142, R38, R139, R142 ;  /* 0x0000008b268e7223 */ /* 0x000fe2000001008e */
[----:B------:R-:W-:Y:S01]  /*3ad0*/  FFMA.FTZ R107, R112, R136, -R107 ;  /* 0x00000088706b7223 */ /* 0x000fe2000001086b */
[C---:B------:R-:W-:Y:S01]  /*3ae0*/  FMUL.FTZ R38, R36.reuse, R138 ;  /* 0x0000008a24267220 */ /* 0x040fe20000410000 */
[----:B------:R-:W-:Y:S01]  /*3af0*/  FMUL.FTZ R39, R36, R134 ;  /* 0x0000008624277220 */ /* 0x000fe20000410000 */
[----:B------:R-:W-:Y:S01]  /*3b00*/  FFMA.FTZ R112, R112, R140, R113 ;  /* 0x0000008c70707223 */ /* 0x000fe20000010071 */
[----:B------:R-:W-:Y:S01]  /*3b10*/  F2FP.BF16.F32.PACK_AB R106, R106, R137 ;  /* 0x000000896a6a723e */ /* 0x000fe200000010ff */
[C---:B------:R-:W-:Y:S01]  /*3b20*/  FFMA.FTZ R38, R37.reuse, R134, -R38 ;  /* 0x0000008625267223 */ /* 0x040fe20000010826 */
[----:B------:R-:W-:Y:S01]  /*3b30*/  FFMA.FTZ R39, R37, R138, R39 ;  /* 0x0000008a25277223 */ /* 0x000fe20000010027 */
[----:B------:R-:W-:-:S02]  /*3b40*/  F2FP.BF16.F32.PACK_AB R37, R142, R143 ;  /* 0x0000008f8e25723e */ /* 0x000fc400000010ff */
[----:B------:R-:W-:Y:S02]  /*3b50*/  F2FP.BF16.F32.PACK_AB R107, R112, R107 ;  /* 0x0000006b706b723e */ /* 0x000fe400000010ff */
[----:B------:R-:W-:Y:S01]  /*3b60*/  F2FP.BF16.F32.PACK_AB R36, R39, R38 ;  /* 0x000000262724723e */ /* 0x000fe200000010ff */
[----:B------:R-:W-:Y:S02]  /*3b70*/  IMAD.MOV.U32 R38, RZ, RZ, R106 ;  /* 0x000000ffff267224 */ /* 0x000fe400078e006a */
[----:B------:R-:W-:-:S07]  /*3b80*/  IMAD.MOV.U32 R39, RZ, RZ, R107 ;  /* 0x000000ffff277224 */ /* 0x000fce00078e006b */
.L_x_1372:
[----:B------:R-:W-:Y:S05]  /*3b90*/  BSYNC B3 ;  /* 0x0000000000037941 */ /* 0x000fea0003800000 */
.L_x_1371:
[----:B------:R-:W-:Y:S02]  /*3ba0*/  ULDC.64 UR4, c[0x0][0x208] ;  /* 0x0000820000047ab9 */ /* 0x000fe40000000a00 */
[----:B--2---:R1:W-:Y:S03]  /*3bb0*/  STG.E.128 desc[UR4][R50.64], R36 ;  /* 0x0000002432007986 */ /* 0x0043e6000c101d04 */
.L_x_1370:
[----:B------:R-:W-:Y:S05]  /*3bc0*/  BSYNC B2 ;  /* 0x0000000000027941 */ /* 0x000fea0003800000 */
.L_x_1369:
[----:B------:R-:W-:Y:S01]  /*3bd0*/  ISETP.NE.AND P0, PT, R94, RZ, PT ;  /* 0x000000ff5e00720c */ /* 0x000fe20003f05270 */
[----:B------:R-:W-:-:S12]  /*3be0*/  BSSY B2, `(.L_x_1373) ;  /* 0x0000038000027945 */ /* 0x000fd80003800000 */
[----:B------:R-:W-:Y:S05]  /*3bf0*/  @!P0 BRA `(.L_x_1374) ;  /* 0x0000000000d88947 */ /* 0x000fea0003800000 */
[----:B------:R-:W2:Y:S01]  /*3c00*/  LDL R106, [R1+0x8] ;  /* 0x00000800016a7983 */ /* 0x000ea20000100800 */
[----:B------:R-:W-:Y:S03]  /*3c10*/  BSSY B3, `(.L_x_1375) ;  /* 0x0000032000037945 */ /* 0x000fe60003800000 */
[----:B-1----:R1:W3:Y:S01]  /*3c20*/  LDS.128 R36, [R103+0x22400] ;  /* 0x0224000067247984 */ /* 0x0022e20000000c00 */
[----:B--2---:R-:W-:-:S13]  /*3c30*/  ISETP.GE.AND P0, PT, R106, R111, PT ;  /* 0x0000006f6a00720c */ /* 0x004fda0003f06270 */
[----:B-1-3--:R-:W-:Y:S05]  /*3c40*/  @P0 BRA `(.L_x_1376) ;  /* 0x0000000000b80947 */ /* 0x00afea0003800000 */
[----:B------:R-:W-:Y:S01]  /*3c50*/  SHF.R.U64 R106, R72, 0x10, R73 ;  /* 0x00000010486a7819 */ /* 0x000fe20000001249 */
[----:B------:R-:W-:Y:S01]  /*3c60*/  IMAD.U32 R72, R38, 0x10000, RZ ;  /* 0x0001000026487824 */ /* 0x000fe200078e00ff */
        /* <DEDUP_REMOVED lines=44> */
.L_x_1376:
[----:B------:R-:W-:Y:S05]  /*3f30*/  BSYNC B3 ;  /* 0x0000000000037941 */ /* 0x000fea0003800000 */
.L_x_1375:
[----:B------:R-:W-:Y:S02]  /*3f40*/  ULDC.64 UR4, c[0x0][0x208] ;  /* 0x0000820000047ab9 */ /* 0x000fe40000000a00 */
[----:B------:R2:W-:Y:S03]  /*3f50*/  STG.E.128 desc[UR4][R50.64+0x80], R36 ;  /* 0x0000802432007986 */ /* 0x0005e6000c101d04 */
.L_x_1374:
[----:B------:R-:W-:Y:S05]  /*3f60*/  BSYNC B2 ;  /* 0x0000000000027941 */ /* 0x000fea0003800000 */
.L_x_1373:
[----:B------:R-:W-:Y:S01]  /*3f70*/  ISETP.NE.AND P0, PT, R95, RZ, PT ;  /* 0x000000ff5f00720c */ /* 0x000fe20003f05270 */
[----:B------:R-:W-:-:S12]  /*3f80*/  BSSY B2, `(.L_x_1377) ;  /* 0x0000038000027945 */ /* 0x000fd80003800000 */
[----:B------:R-:W-:Y:S05]  /*3f90*/  @!P0 BRA `(.L_x_1378) ;  /* 0x0000000000d88947 */ /* 0x000fea0003800000 */
[----:B------:R-:W3:Y:S01]  /*3fa0*/  LDL R72, [R1+0x4] ;  /* 0x0000040001487983 */ /* 0x000ee20000100800 */
[----:B------:R-:W-:Y:S03]  /*3fb0*/  BSSY B3, `(.L_x_1379) ;  /* 0x0000032000037945 */ /* 0x000fe60003800000 */
[----:B-12---:R1:W2:Y:S01]  /*3fc0*/  LDS.128 R36, [R103+0x24400] ;  /* 0x0244000067247984 */ /* 0x0062a20000000c00 */
[----:B---3--:R-:W-:-:S13]  /*3fd0*/  ISETP.GE.AND P0, PT, R72, R111, PT ;  /* 0x0000006f4800720c */ /* 0x008fda0003f06270 */
[----:B-12---:R-:W-:Y:S05]  /*3fe0*/  @P0 BRA `(.L_x_1380) ;  /* 0x0000000000b80947 */ /* 0x006fea0003800000 */
[----:B------:R-:W-:Y:S01]  /*3ff0*/  SHF.R.U64 R72, R66, 0x10, R67 ;  /* 0x0000001042487819 */ /* 0x000fe20000001243 */
[----:B------:R-:W-:Y:S01]  /*4000*/  IMAD.U32 R66, R39, 0x10000, RZ ;  /* 0x0001000027427824 */ /* 0x000fe200078e00ff */
        /* <DEDUP_REMOVED lines=44> */
.L_x_1380:
[----:B------:R-:W-:Y:S05]  /*42d0*/  BSYNC B3 ;  /* 0x0000000000037941 */ /* 0x000fea0003800000 */
.L_x_1379:
[----:B------:R-:W-:Y:S02]  /*42e0*/  ULDC.64 UR4, c[0x0][0x208] ;  /* 0x0000820000047ab9 */ /* 0x000fe40000000a00 */
[----:B------:R3:W-:Y:S03]  /*42f0*/  STG.E.128 desc[UR4][R50.64+0x100], R36 ;  /* 0x0001002432007986 */ /* 0x0007e6000c101d04 */
.L_x_1378:
[----:B------:R-:W-:Y:S05]  /*4300*/  BSYNC B2 ;  /* 0x0000000000027941 */ /* 0x000fea0003800000 */
.L_x_1377:
[----:B------:R-:W-:-:S13]  /*4310*/  ISETP.NE.AND P0, PT, R96, RZ, PT ;  /* 0x000000ff6000720c */ /* 0x000fda0003f05270 */
[----:B------:R-:W-:Y:S05]  /*4320*/  @!P0 BRA `(.L_x_1368) ;  /* 0x0000000000d88947 */ /* 0x000fea0003800000 */
[----:B------:R-:W4:Y:S01]  /*4330*/  LDL R64, [R1+0xc] ;  /* 0x00000c0001407983 */ /* 0x000f220000100800 */
[----:B------:R-:W-:Y:S03]  /*4340*/  BSSY B2, `(.L_x_1381) ;  /* 0x0000032000027945 */ /* 0x000fe60003800000 */
[----:B-123--:R1:W2:Y:S01]  /*4350*/  LDS.128 R36, [R103+0x26400] ;  /* 0x0264000067247984 */ /* 0x00e2a20000000c00 */
[----:B----4-:R-:W-:-:S13]  /*4360*/  ISETP.GE.AND P0, PT, R64, R111, PT ;  /* 0x0000006f4000720c */ /* 0x010fda0003f06270 */
[----:B-12---:R-:W-:Y:S05]  /*4370*/  @P0 BRA `(.L_x_1382) ;  /* 0x0000000000b80947 */ /* 0x006fea0003800000 */
[----:B------:R-:W-:Y:S02]  /*4380*/  SHF.R.U32.HI R64, RZ, 0x10, R63 ;  /* 0x00000010ff407819 */ /* 0x000fe4000001163f */
[----:B------:R-:W-:Y:S02]  /*4390*/  SHF.R.U32.HI R66, RZ, 0x10, R61 ;  /* 0x00000010ff427819 */ /* 0x000fe4000001163d */
[----:B------:R-:W-:Y:S01]  /*43a0*/  SHF.R.U64 R65, R62, 0x10, R63 ;  /* 0x000000103e417819 */ /* 0x000fe2000000123f */
[----:B------:R-:W-:Y:S01]  /*43b0*/  IMAD.U32 R62, R39, 0x10000, RZ ;  /* 0x00010000273e7824 */ /* 0x000fe200078e00ff */
        /* <DEDUP_REMOVED lines=42> */
.L_x_1382:
[----:B------:R-:W-:Y:S05]  /*4660*/  BSYNC B2 ;  /* 0x0000000000027941 */ /* 0x000fea0003800000 */
.L_x_1381:
[----:B------:R-:W-:Y:S02]  /*4670*/  ULDC.64 UR4, c[0x0][0x208] ;  /* 0x0000820000047ab9 */ /* 0x000fe40000000a00 */
[----:B------:R4:W-:Y:S03]  /*4680*/  STG.E.128 desc[UR4][R50.64+0x180], R36 ;  /* 0x0001802432007986 */ /* 0x0009e6000c101d04 */
.L_x_1368:
[----:B------:R-:W-:Y:S05]  /*4690*/  BSYNC B1 ;  /* 0x0000000000017941 */ /* 0x000fea0003800000 */
.L_x_1367:
        /* <DEDUP_REMOVED lines=54> */
.L_x_1387:
[----:B------:R-:W-:Y:S05]  /*4a00*/  BSYNC B2 ;  /* 0x0000000000027941 */ /* 0x000fea0003800000 */
.L_x_1386:
[----:B------:R-:W-:Y:S02]  /*4a10*/  ULDC.64 UR4, c[0x0][0x208] ;  /* 0x0000820000047ab9 */ /* 0x000fe40000000a00 */
[----:B--2---:R1:W-:Y:S03]  /*4a20*/  STG.E.128 desc[UR4][R48.64], R36 ;  /* 0x0000002430007986 */ /* 0x0043e6000c101d04 */
.L_x_1385:
[----:B------:R-:W-:Y:S05]  /*4a30*/  BSYNC B1 ;  /* 0x0000000000017941 */ /* 0x000fea0003800000 */
.L_x_1384:
[----:B------:R-:W-:Y:S01]  /*4a40*/  ISETP.NE.AND P0, PT, R94, RZ, PT ;  /* 0x000000ff5e00720c */ /* 0x000fe20003f05270 */
[----:B------:R-:W-:-:S12]  /*4a50*/  BSSY B1, `(.L_x_1388) ;  /* 0x0000038000017945 */ /* 0x000fd80003800000 */
[----:B------:R-:W-:Y:S05]  /*4a60*/  @!P0 BRA `(.L_x_1389) ;  /* 0x0000000000d88947 */ /* 0x000fea0003800000 */
[----:B-1234-:R-:W2:Y:S01]  /*4a70*/  LDL R50, [R1+0x8] ;  /* 0x0000080001327983 */ /* 0x01eea20000100800 */
[----:B------:R-:W-:Y:S03]  /*4a80*/  BSSY B2, `(.L_x_1390) ;  /* 0x0000032000027945 */ /* 0x000fe60003800000 */
[----:B------:R1:W3:Y:S01]  /*4a90*/  LDS.128 R36, [R103+0x23400] ;  /* 0x0234000067247984 */ /* 0x0002e20000000c00 */
[----:B--2---:R-:W-:-:S13]  /*4aa0*/  ISETP.GE.AND P0, PT, R50, R111, PT ;  /* 0x0000006f3200720c */ /* 0x004fda0003f06270 */
[----:B-1-3--:R-:W-:Y:S05]  /*4ab0*/  @P0 BRA `(.L_x_1391) ;  /* 0x0000000000b80947 */ /* 0x00afea0003800000 */
[--C-:B------:R-:W-:Y:S01]  /*4ac0*/  SHF.R.U64 R57, R54, 0x10, R55.reuse ;  /* 0x0000001036397819 */ /* 0x100fe20000001237 */
[----:B------:R-:W-:Y:S01]  /*4ad0*/  IMAD.U32 R50, R38, 0x10000, RZ ;  /* 0x0001000026327824 */ /* 0x000fe200078e00ff */
        /* <DEDUP_REMOVED lines=44> */
.L_x_1391:
[----:B------:R-:W-:Y:S05]  /*4da0*/  BSYNC B2 ;  /* 0x0000000000027941 */ /* 0x000fea0003800000 */
.L_x_1390:
[----:B------:R-:W-:Y:S02]  /*4db0*/  ULDC.64 UR4, c[0x0][0x208] ;  /* 0x0000820000047ab9 */ /* 0x000fe40000000a00 */
[----:B------:R1:W-:Y:S03]  /*4dc0*/  STG.E.128 desc[UR4][R48.64+0x80], R36 ;  /* 0x0000802430007986 */ /* 0x0003e6000c101d04 */
.L_x_1389:
[----:B------:R-:W-:Y:S05]  /*4dd0*/  BSYNC B1 ;  /* 0x0000000000017941 */ /* 0x000fea0003800000 */
.L_x_1388:
        /* <DEDUP_REMOVED lines=54> */
.L_x_1395:
[----:B------:R-:W-:Y:S05]  /*5140*/  BSYNC B2 ;  /* 0x0000000000027941 */ /* 0x000fea0003800000 */
.L_x_1394:
[----:B------:R-:W-:Y:S02]  /*5150*/  ULDC.64 UR4, c[0x0][0x208] ;  /* 0x0000820000047ab9 */ /* 0x000fe40000000a00 */
[----:B------:R1:W-:Y:S03]  /*5160*/  STG.E.128 desc[UR4][R48.64+0x100], R36 ;  /* 0x0001002430007986 */ /* 0x0003e6000c101d04 */
.L_x_1393:
[----:B------:R-:W-:Y:S05]  /*5170*/  BSYNC B1 ;  /* 0x0000000000017941 */ /* 0x000fea0003800000 */
.L_x_1392:
[----:B------:R-:W-:-:S13]  /*5180*/  ISETP.NE.AND P0, PT, R96, RZ, PT ;  /* 0x000000ff6000720c */ /* 0x000fda0003f05270 */
[----:B------:R-:W-:Y:S05]  /*5190*/  @!P0 BRA `(.L_x_1383) ;  /* 0x0000003000888947 */ /* 0x000fea0003800000 */
[----:B------:R-:W5:Y:S01]  /*51a0*/  LDL R44, [R1+0xc] ;  /* 0x00000c00012c7983 */ /* 0x000f620000100800 */
[----:B------:R-:W-:Y:S03]  /*51b0*/  BSSY B1, `(.L_x_1396) ;  /* 0x0000032000017945 */ /* 0x000fe60003800000 */
[----:B-1234-:R1:W2:Y:S01]  /*51c0*/  LDS.128 R36, [R103+0x27400] ;  /* 0x0274000067247984 */ /* 0x01e2a20000000c00 */
[----:B-----5:R-:W-:-:S13]  /*51d0*/  ISETP.GE.AND P0, PT, R44, R111, PT ;  /* 0x0000006f2c00720c */ /* 0x020fda0003f06270 */
        /* <DEDUP_REMOVED lines=47> */
.L_x_1397:
[----:B------:R-:W-:Y:S05]  /*54d0*/  BSYNC B1 ;  /* 0x0000000000017941 */ /* 0x000fea0003800000 */
.L_x_1396:
[----:B------:R-:W-:Y:S02]  /*54e0*/  ULDC.64 UR4, c[0x0][0x208] ;  /* 0x0000820000047ab9 */ /* 0x000fe40000000a00 */
[----:B------:R1:W-:Y:S01]  /*54f0*/  STG.E.128 desc[UR4][R48.64+0x180], R36 ;  /* 0x0001802430007986 */ /* 0x0003e2000c101d04 */
[----:B------:R-:W-:Y:S05]  /*5500*/  BRA `(.L_x_1383) ;  /* 0x0000002c00ac7947 */ /* 0x000fea0003800000 */
.L_x_1359:
        /* <DEDUP_REMOVED lines=16> */
[----:B------:R-:W-:Y:S01]  /*5610*/  LEA R52, P1, R38, UR4, 0x1 ;  /* 0x0000000426347c11 */ /* 0x000fe2000f8208ff */
[----:B------:R-:W-:Y:S01]  /*5620*/  IMAD.X R39, R100, 0x1, R35, P0 ;  /* 0x0000000164277824 */ /* 0x000fe200000e0623 */
[----:B------:R-:W-:Y:S01]  /*5630*/  LEA R56, P0, R36, UR6, 0x1 ;  /* 0x0000000624387c11 */ /* 0x000fe2000f8008ff */
[----:B------:R-:W-:Y:S01]  /*5640*/  IMAD.X R37, R117, 0x1, R33, P5 ;  /* 0x0000000175257824 */ /* 0x000fe200028e0621 */
[----:B------:R-:W-:Y:S02]  /*5650*/  ISETP.GE.AND P5, PT, R228, R111, PT ;  /* 0x0000006fe400720c */ /* 0x000fe40003fa6270 */
[----:B------:R-:W-:-:S02]  /*5660*/  CS2R R42, SRZ ;  /* 0x00000000002a7805 */ /* 0x000fc4000001ff00 */
[----:B------:R-:W-:Y:S02]  /*5670*/  LEA.HI.X R53, R38, UR5, R39, 0x1, P1 ;  /* 0x0000000526357c11 */ /* 0x000fe400088f0c27 */
[----:B------:R-:W-:Y:S02]  /*5680*/  CS2R R40, SRZ ;  /* 0x0000000000287805 */ /* 0x000fe4000001ff00 */
[----:B------:R-:W-:Y:S02]  /*5690*/  ISETP.GE.AND P1, PT, R22, R111, PT ;  /* 0x0000006f1600720c */ /* 0x000fe40003f26270 */
[----:B------:R-:W-:Y:S02]  /*56a0*/  CS2R R38, SRZ ;  /* 0x0000000000267805 */ /* 0x000fe4000001ff00 */
[----:B------:R-:W-:Y:S02]  /*56b0*/  LEA.HI.X R57, R36, UR7, R37, 0x1, P0 ;  /* 0x0000000724397c11 */ /* 0x000fe400080f0c25 */
[----:B------:R-:W-:-:S02]  /*56c0*/  CS2R R36, SRZ ;  /* 0x0000000000247805 */ /* 0x000fc4000001ff00 */
[----:B------:R-:W-:Y:S02]  /*56d0*/  CS2R R50, SRZ ;  /* 0x0000000000327805 */ /* 0x000fe4000001ff00 */
[----:B------:R-:W-:Y:S02]  /*56e0*/  CS2R R48, SRZ ;  /* 0x0000000000307805 */ /* 0x000fe4000001ff00 */
[----:B------:R-:W-:Y:S02]  /*56f0*/  CS2R R46, SRZ ;  /* 0x00000000002e7805 */ /* 0x000fe4000001ff00 */
[----:B------:R-:W-:Y:S01]  /*5700*/  CS2R R44, SRZ ;  /* 0x00000000002c7805 */ /* 0x000fe2000001ff00 */
[----:B------:R-:W-:Y:S02]  /*5710*/  ULDC.64 UR8, c[0x0][0x208] ;  /* 0x0000820000087ab9 */ /* 0x000fe40000000a00 */
[----:B------:R0:W5:Y:S04]  /*5720*/  @!P5 LDG.E.128 R36, desc[UR8][R52.64+0x80] ;  /* 0x000080083424d981 */ /* 0x000168000c1e1d00 */
[----:B------:R0:W5:Y:S04]  /*5730*/  @!P1 LDG.E.128 R40, desc[UR8][R52.64] ;  /* 0x0000000834289981 */ /* 0x000168000c1e1d00 */
[----:B------:R0:W5:Y:S04]  /*5740*/  @!P1 LDG.E.128 R48, desc[UR8][R56.64] ;  /* 0x0000000838309981 */ /* 0x000168000c1e1d00 */
[----:B------:R0:W5:Y:S02]  /*5750*/  @!P5 LDG.E.128 R44, desc[UR8][R56.64+0x80] ;  /* 0x00008008382cd981 */ /* 0x000164000c1e1d00 */
.L_x_1399:
[----:B------:R-:W-:Y:S05]  /*5760*/  BSYNC B1 ;  /* 0x0000000000017941 */ /* 0x000fea0003800000 */
.L_x_1398:
[----:B------:R-:W-:Y:S01]  /*5770*/  ISETP.GE.AND P0, PT, R235, R105, PT ;  /* 0x00000069eb00720c */ /* 0x000fe20003f06270 */
[----:B------:R-:W-:Y:S01]  /*5780*/  BSSY B1, `(.L_x_1400) ;  /* 0x0000024000017945 */ /* 0x000fe20003800000 */
[----:B0-----:R-:W-:Y:S02]  /*5790*/  CS2R R52, SRZ ;  /* 0x0000000000347805 */ /* 0x001fe4000001ff00 */
        /* <DEDUP_REMOVED lines=34> */
.L_x_1401:
[----:B------:R-:W-:Y:S05]  /*59c0*/  BSYNC B1 ;  /* 0x0000000000017941 */ /* 0x000fea0003800000 */
.L_x_1400:
[----:B0-----:R-:W2:Y:S01]  /*59d0*/  LDL R68, [R1+0x34] ;  /* 0x0000340001447983 */ /* 0x001ea20000100800 */
        /* <DEDUP_REMOVED lines=40> */
[----:B------:R-:W-:Y:S01]  /*5c60*/  PRMT R130, R69, 0x7610, R130 ;  /* 0x0000761045827816 */ /* 0x000fe20000000082 */
[----:B------:R-:W-:Y:S01]  /*5c70*/  IMAD.MOV.U32 R69, RZ, RZ, R67 ;  /* 0x000000ffff457224 */ /* 0x000fe200078e0043 */
[----:B------:R-:W-:Y:S01]  /*5c80*/  PRMT R131, R70, 0x7610, R131 ;  /* 0x0000761046837816 */ /* 0x000fe20000000083 */
[----:B------:R-:W-:-:S03]  /*5c90*/  IMAD.MOV.U32 R70, RZ, RZ, R64 ;  /* 0x000000ffff467224 */ /* 0x000fc600078e0040 */
[----:B------:R-:W-:Y:S02]  /*5ca0*/  PRMT R138, R69, 0x7610, R138 ;  /* 0x00007610458a7816 */ /* 0x000fe4000000008a */
        /* <DEDUP_REMOVED lines=12> */
[----:B------:R-:W-:-:S05]  /*5d70*/  IMAD.MOV.U32 R68, RZ, RZ, R55 ;  /* 0x000000ffff447224 */ /* 0x000fca00078e0037 */
[----:B------:R-:W-:Y:S01]  /*5d80*/  PRMT R124, R68, 0x7610, R124 ;  /* 0x00007610447c7816 */ /* 0x000fe2000000007c */
[----:B------:R-:W-:-:S05]  /*5d90*/  IMAD.MOV.U32 R68, RZ, RZ, R59 ;  /* 0x000000ffff447224 */ /* 0x000fca00078e003b */
[----:B------:R-:W-:Y:S01]  /*5da0*/  PRMT R134, R68, 0x7610, R134 ;  /* 0x0000761044867816 */ /* 0x000fe20000000086 */
[----:B------:R-:W-:-:S05]  /*5db0*/  IMAD.MOV.U32 R68, RZ, RZ, R63 ;  /* 0x000000ffff447224 */ /* 0x000fca00078e003f */
[----:B------:R-:W-:Y:S01]  /*5dc0*/  PRMT R129, R68, 0x7610, R129 ;  /* 0x0000761044817816 */ /* 0x000fe20000000081 */
[----:B------:R-:W-:-:S05]  /*5dd0*/  IMAD.MOV.U32 R68, RZ, RZ, R66 ;  /* 0x000000ffff447224 */ /* 0x000fca00078e0042 */
[----:B------:R-:W-:Y:S01]  /*5de0*/  PRMT R137, R68, 0x7610, R137 ;  /* 0x0000761044897816 */ /* 0x000fe20000000089 */
[----:B------:R-:W-:Y:S06]  /*5df0*/  @!P1 BRA `(.L_x_1402) ;  /* 0x0000000000049947 */ /* 0x000fec0003800000 */
[----:B------:R-:W-:Y:S01]  /*5e00*/  BPT.TRAP 0x1 ;  /* 0x000000040000795c */ /* 0x000fe20000300000 */
.L_x_1402:
[----:B------:R-:W2:Y:S01]  /*5e10*/  LDL R68, [R1] ;  /* 0x0000000001447983 */ /* 0x000ea20000100800 */
[----:B------:R-:W-:Y:S01]  /*5e20*/  IMAD R100, R17, 0x8, R16 ;  /* 0x0000000811647824 */ /* 0x000fe200078e0210 */
[----:B------:R-:W0:Y:S01]  /*5e30*/  LDC R123, c[0x0][0x2e4] ;  /* 0x0000b900ff7b7b82 */ /* 0x000e220000000800 */
[----:B------:R-:W-:Y:S07]  /*5e40*/  BSSY B1, `(.L_x_1403) ;  /* 0x0000005000017945 */ /* 0x000fee0003800000 */
[----:B------:R-:W1:Y:S01]  /*5e50*/  LDC.64 R112, c[0x0][0x2f0] ;  /* 0x0000bc00ff707b82 */ /* 0x000e620000000a00 */
[----:B--2---:R-:W-:-:S04]  /*5e60*/  SHF.L.U32 R110, R68, 0x1f, RZ ;  /* 0x0000001f446e7819 */ /* 0x004fc800000006ff */
[----:B------:R-:W2:Y:S02]  /*5e70*/  SYNCS.PHASECHK.TRANS64.TRYWAIT P5, [R100+URZ+0x30890], R110 ;  /* 0x0308906e640075a7 */ /* 0x000ea400080a017f */
[----:B012---:R-:W-:Y:S05]  /*5e80*/  @!P5 BRA `(.L_x_1404) ;  /* 0x00000228001cd947 */ /* 0x007fea0003800000 */
.L_x_1779:
[----:B------:R-:W-:Y:S05]  /*5e90*/  BSYNC B1 ;  /* 0x0000000000017941 */ /* 0x000fea0003800000 */
.L_x_1403:
[----:B------:R-:W-:Y:S01]  /*5ea0*/  BSSY B1, `(.L_x_1405) ;  /* 0x0000112000017945 */ /* 0x000fe20003800000 */
[----:B------:R-:W-:Y:S02]  /*5eb0*/  IMAD.IADD R125, R123, 0x1, -R30 ;  /* 0x000000017b7d7824 */ /* 0x000fe400078e0a1e */
[----:B------:R-:W-:Y:S01]  /*5ec0*/  IMAD.MOV.U32 R115, RZ, RZ, R73 ;  /* 0x000000ffff737224 */ /* 0x000fe200078e0049 */
[----:B------:R-:W-:Y:S06]  /*5ed0*/  @P4 BRA `(.L_x_1406) ;  /* 0x0000001000384947 */ /* 0x000fec0003800000 */
[----:B------:R-:W-:Y:S01]  /*5ee0*/  ISETP.NE.AND P4, PT, R31, RZ, PT ;  /* 0x000000ff1f00720c */ /* 0x000fe20003f85270 */
[-C--:B------:R-:W-:Y:S01]  /*5ef0*/  IMAD R68, R19, R112.reuse, RZ ;  /* 0x0000007013447224 */ /* 0x080fe200078e02ff */
[----:B------:R-:W-:Y:S01]  /*5f00*/  BSSY B2, `(.L_x_1407) ;  /* 0x0000086000027945 */ /* 0x000fe20003800000 */
[----:B------:R-:W-:-:S04]  /*5f10*/  IMAD.WIDE.U32 R116, R18, R112, R114 ;  /* 0x0000007012747225 */ /* 0x000fc800078e0072 */
[----:B------:R-:W-:-:S04]  /*5f20*/  IMAD R133, R18, R113, R68 ;  /* 0x0000007112857224 */ /* 0x000fc800078e0244 */
[----:B------:R-:W-:Y:S02]  /*5f30*/  IMAD.IADD R133, R133, 0x1, R117 ;  /* 0x0000000185857824 */ /* 0x000fe400078e0275 */
[----:B------:R-:W-:Y:S05]  /*5f40*/  @!P4 BRA `(.L_x_1408) ;  /* 0x000000080004c947 */ /* 0x000fea0003800000 */
[----:B------:R-:W2:Y:S04]  /*5f50*/  LDL R119, [R1+0x3c] ;  /* 0x00003c0001777983 */ /* 0x000ea80000100800 */
[----:B------:R-:W3:Y:S04]  /*5f60*/  LDL R118, [R1+0x48] ;  /* 0x0000480001767983 */ /* 0x000ee80000100800 */
[----:B------:R-:W4:Y:S01]  /*5f70*/  LDL R75, [R1+0x4c] ;  /* 0x00004c00014b7983 */ /* 0x000f220000100800 */
[----:B------:R-:W-:Y:S01]  /*5f80*/  SEL R68, R30, R125, !P3 ;  /* 0x0000007d1e447207 */ /* 0x000fe20005800000 */
[----:B------:R-:W-:Y:S01]  /*5f90*/  BSSY B3, `(.L_x_1409) ;  /* 0x0000079000037945 */ /* 0x000fe20003800000 */
[----:B------:R-:W-:-:S02]  /*5fa0*/  IADD3 R72, P4, P5, R90, R116, R77 ;  /* 0x000000745a487210 */ /* 0x000fc40007d9e04d */
[----:B------:R-:W-:Y:S02]  /*5fb0*/  SHF.R.S32.HI R69, RZ, 0x1f, R68 ;  /* 0x0000001fff457819 */ /* 0x000fe40000011444 */
[----:B------:R-:W-:Y:S02]  /*5fc0*/  IADD3.X R74, R0, R133, R97, P4, P5 ;  /* 0x00000085004a7210 */ /* 0x000fe400027ea461 */
[----:B------:R-:W-:-:S04]  /*5fd0*/  LEA.HI R69, R69, R68, RZ, 0x4 ;  /* 0x0000004445457211 */ /* 0x000fc800078f20ff */
[----:B------:R-:W-:-:S05]  /*5fe0*/  LEA.HI.SX32 R69, R69, R76, 0x1c ;  /* 0x0000004c45457211 */ /* 0x000fca00078fe2ff */
[----:B------:R-:W-:-:S05]  /*5ff0*/  IMAD.SHL.U32 R71, R69, 0x8, RZ ;  /* 0x0000000845477824 */ /* 0x000fca00078e00ff */
[----:B------:R-:W-:-:S13]  /*6000*/  ISETP.GE.AND P4, PT, R71, R123, PT ;  /* 0x0000007b4700720c */ /* 0x000fda0003f86270 */
[--C-:B------:R-:W-:Y:S02]  /*6010*/  @!P4 SHF.R.S32.HI R68, RZ, 0x1f, R71.reuse ;  /* 0x0000001fff44c819 */ /* 0x100fe40000011447 */
[----:B------:R-:W-:Y:S02]  /*6020*/  @!P4 IADD3 R70, P5, P6, R90, R116, R71 ;  /* 0x000000745a46c210 */ /* 0x000fe40007ebe047 */
[----:B------:R-:W-:Y:S02]  /*6030*/  LOP3.LUT R71, R71, 0x38, RZ, 0xc0, !PT ;  /* 0x0000003847477812 */ /* 0x000fe400078ec0ff */
[----:B------:R-:W-:Y:S02]  /*6040*/  @!P4 IADD3.X R73, R0, R133, R68, P5, P6 ;  /* 0x000000850049c210 */ /* 0x000fe40002fec444 */
[----:B------:R-:W-:-:S04]  /*6050*/  SHF.R.S32.HI R68, RZ, 0x1f, R69 ;  /* 0x0000001fff447819 */ /* 0x000fc80000011445 */
[----:B------:R-:W-:Y:S01]  /*6060*/  LEA.HI R68, R68, R69, RZ, 0x3 ;  /* 0x0000004544447211 */ /* 0x000fe200078f18ff */
[----:B------:R-:W-:-:S04]  /*6070*/  IMAD R69, R17, 0x4000, R6 ;  /* 0x0000400011457824 */ /* 0x000fc800078e0206 */
[----:B------:R-:W-:Y:S02]  /*6080*/  IMAD.SHL.U32 R68, R68, 0x200, RZ ;  /* 0x0000020044447824 */ /* 0x000fe400078e00ff */
[----:B------:R-:W-:-:S03]  /*6090*/  IMAD R69, R69, 0x2, R16 ;  /* 0x0000000245457824 */ /* 0x000fc600078e0210 */
[----:B------:R-:W-:Y:S02]  /*60a0*/  LOP3.LUT R68, R68, 0x7ffff000, RZ, 0xc0, !PT ;  /* 0x7ffff00044447812 */ /* 0x000fe400078ec0ff */
[----:B--2---:R-:W-:-:S04]  /*60b0*/  LOP3.LUT R71, R71, 0x1c0, R119, 0xf8, !PT ;  /* 0x000001c047477812 */ /* 0x004fc800078ef877 */
[----:B---3--:R-:W-:Y:S02]  /*60c0*/  LOP3.LUT R71, R71, R118, RZ, 0x3c, !PT ;  /* 0x0000007647477212 */ /* 0x008fe400078e3cff */
[C---:B------:R-:W-:Y:S02]  /*60d0*/  LEA R118, P5, R72.reuse, R106, 0x1 ;  /* 0x0000006a48767211 */ /* 0x040fe400078a08ff */
[----:B----4-:R-:W-:Y:S02]  /*60e0*/  IADD3 R68, R71, R68, R75 ;  /* 0x0000004447447210 */ /* 0x010fe40007ffe04b */
[----:B------:R-:W-:Y:S02]  /*60f0*/  LEA.HI.X R119, R72, R107, R74, 0x1, P5 ;  /* 0x0000006b48777211 */ /* 0x000fe400028f0c4a */
[----:B------:R-:W-:Y:S01]  /*6100*/  @!P4 LEA R120, P5, R70, R106, 0x1 ;  /* 0x0000006a4678c211 */ /* 0x000fe200078a08ff */
[----:B------:R-:W-:-:S03]  /*6110*/  IMAD R71, R17, 0x4000, R68 ;  /* 0x0000400011477824 */ /* 0x000fc600078e0244 */
[----:B------:R-:W-:Y:S01]  /*6120*/  @!P4 LEA.HI.X R121, R70, R107, R73, 0x1, P5 ;  /* 0x0000006b4679c211 */ /* 0x000fe200028f0c49 */
[----:B------:R-:W-:Y:S01]  /*6130*/  IMAD R72, R71, 0x2, R16 ;  /* 0x0000000247487824 */ /* 0x000fe200078e0210 */
[----:B------:R-:W-:Y:S01]  /*6140*/  ISETP.GE.AND P5, PT, R22, R111, PT ;  /* 0x0000006f1600720c */ /* 0x000fe20003fa6270 */
[----:B------:R-:W1:Y:S04]  /*6150*/  LDS.128 R68, [R69+0x20400] ;  /* 0x0204000045447984 */ /* 0x000e680000000c00 */
[----:B------:R-:W2:Y:S08]  /*6160*/  LDS.128 R72, [R72+0x20400] ;  /* 0x0204000048487984 */ /* 0x000eb00000000c00 */
[----:B------:R-:W-:Y:S05]  /*6170*/  @P5 BRA `(.L_x_1410) ;  /* 0x0000000400685947 */ /* 0x000fea0003800000 */
[----:B------:R-:W-:Y:S01]  /*6180*/  SHF.R.U32.HI R157, RZ, 0x10, R49 ;  /* 0x00000010ff9d7819 */ /* 0x000fe20000011631 */
[----:B-1----:R-:W-:Y:S01]  /*6190*/  IMAD.U32 R149, R71, 0x10000, RZ ;  /* 0x0001000047957824 */ /* 0x002fe200078e00ff */
[----:B------:R-:W-:Y:S01]  /*61a0*/  SHF.R.U32.HI R158, RZ, 0x10, R41 ;  /* 0x00000010ff9e7819 */ /* 0x000fe20000011629 */
[----:B--2---:R-:W-:Y:S01]  /*61b0*/  IMAD.U32 R152, R75, 0x10000, RZ ;  /* 0x000100004b987824 */ /* 0x004fe200078e00ff */
[----:B------:R-:W-:Y:S01]  /*61c0*/  SHF.R.U64 R156, R48, 0x10, R49 ;  /* 0x00000010309c7819 */ /* 0x000fe20000001231 */
[----:B------:R-:W-:Y:S01]  /*61d0*/  IMAD.U32 R49, R69, 0x10000, RZ ;  /* 0x0001000045317824 */ /* 0x000fe200078e00ff */
[----:B------:R-:W-:Y:S01]  /*61e0*/  PRMT R157, R163, 0x5410, R157 ;  /* 0x00005410a39d7816 */ /* 0x000fe2000000009d */
[----:B------:R-:W-:Y:S01]  /*61f0*/  IMAD.U32 R48, R73, 0x10000, RZ ;  /* 0x0001000049307824 */ /* 0x000fe200078e00ff */
[----:B------:R-:W-:Y:S02]  /*6200*/  LOP3.LUT R150, R69, 0xffff0000, RZ, 0xc0, !PT ;  /* 0xffff000045967812 */ /* 0x000fe400078ec0ff */
[----:B------:R-:W-:Y:S01]  /*6210*/  SHF.R.U64 R155, R42, 0x10, R43 ;  /* 0x000000102a9b7819 */ /* 0x000fe2000000122b */
[----:B------:R-:W-:Y:S01]  /*6220*/  IMAD.U32 R42, R74, 0x10000, RZ ;  /* 0x000100004a2a7824 */ /* 0x000fe200078e00ff */
[----:B------:R-:W-:-:S02]  /*6230*/  LOP3.LUT R69, R71, 0xffff0000, RZ, 0xc0, !PT ;  /* 0xffff000047457812 */ /* 0x000fc400078ec0ff */
[----:B------:R-:W-:Y:S02]  /*6240*/  SHF.R.U32.HI R160, RZ, 0x10, R43 ;  /* 0x00000010ffa07819 */ /* 0x000fe4000001162b */
[----:B------:R-:W-:Y:S01]  /*6250*/  PRMT R71, R127, 0x5432, R158 ;  /* 0x000054327f477816 */ /* 0x000fe2000000009e */
[----:B------:R-:W-:Y:S01]  /*6260*/  IMAD.U32 R158, R157, 0x10000, RZ ;  /* 0x000100009d9e7824 */ /* 0x000fe200078e00ff */
[----:B------:R-:W-:Y:S02]  /*6270*/  SHF.R.U32.HI R159, RZ, 0x10, R51 ;  /* 0x00000010ff9f7819 */ /* 0x000fe40000011633 */
[----:B------:R-:W-:Y:S02]  /*6280*/  PRMT R43, R122, 0x5432, R155 ;  /* 0x000054327a2b7816 */ /* 0x000fe4000000009b */
[----:B------:R-:W-:Y:S01]  /*6290*/  SHF.R.U64 R162, R40, 0x10, R41 ;  /* 0x0000001028a27819 */ /* 0x000fe20000001229 */
[----:B------:R-:W-:Y:S01]  /*62a0*/  IMAD.U32 R41, R68, 0x10000, RZ ;  /* 0x0001000044297824 */ /* 0x000fe200078e00ff */
[----:B------:R-:W-:Y:S01]  /*62b0*/  PRMT R155, R153, 0x5410, R160 ;  /* 0x00005410999b7816 */ /* 0x000fe200000000a0 */
[----:B------:R-:W-:-:S02]  /*62c0*/  IMAD.U32 R153, R71, 0x10000, RZ ;  /* 0x0001000047997824 */ /* 0x000fc400078e00ff */
[-C--:B------:R-:W-:Y:S01]  /*62d0*/  FMUL.FTZ R160, R48, R158.reuse ;  /* 0x0000009e30a07220 */ /* 0x080fe20000410000 */
[----:B------:R-:W-:Y:S01]  /*62e0*/  PRMT R154, R154, 0x5410, R159 ;  /* 0x000054109a9a7816 */ /* 0x000fe2000000009f */
[----:B------:R-:W-:Y:S01]  /*62f0*/  IMAD.U32 R40, R70, 0x10000, RZ ;  /* 0x0001000046287824 */ /* 0x000fe200078e00ff */
[----:B------:R-:W-:Y:S02]  /*6300*/  LOP3.LUT R151, R73, 0xffff0000, RZ, 0xc0, !PT ;  /* 0xffff000049977812 */ /* 0x000fe400078ec0ff */
[----:B------:R-:W-:Y:S01]  /*6310*/  PRMT R73, R126, 0x5432, R162 ;  /* 0x000054327e497816 */ /* 0x000fe200000000a2 */
[-C--:B------:R-:W-:Y:S01]  /*6320*/  FMUL.FTZ R162, R48, R153.reuse ;  /* 0x0000009930a27220 */ /* 0x080fe20000410000 */
[----:B------:R-:W-:Y:S01]  /*6330*/  SHF.R.U64 R161, R50, 0x10, R51 ;  /* 0x0000001032a17819 */ /* 0x000fe20000001233 */
[----:B------:R-:W-:Y:S01]  /*6340*/  FFMA.FTZ R48, R49, R153, -R160 ;  /* 0x0000009931307223 */ /* 0x000fe200000108a0 */
[----:B------:R-:W-:Y:S01]  /*6350*/  LOP3.LUT R157, R157, 0xffff0000, RZ, 0xc0, !PT ;  /* 0xffff00009d9d7812 */ /* 0x000fe200078ec0ff */
[----:B------:R-:W-:Y:S01]  /*6360*/  IMAD.U32 R159, R154, 0x10000, RZ ;  /* 0x000100009a9f7824 */ /* 0x000fe200078e00ff */
[----:B------:R-:W-:Y:S01]  /*6370*/  LOP3.LUT R71, R71, 0xffff0000, RZ, 0xc0, !PT ;  /* 0xffff000047477812 */ /* 0x000fe200078ec0ff */
[----:B------:R-:W-:Y:S01]  /*6380*/  IMAD.U32 R153, R155, 0x10000, RZ ;  /* 0x000100009b997824 */ /* 0x000fe200078e00ff */
[----:B------:R-:W-:Y:S01]  /*6390*/  PRMT R51, R124, 0x5432, R161 ;  /* 0x000054327c337816 */ /* 0x000fe200000000a1 */
[----:B------:R-:W-:Y:S01]  /*63a0*/  FFMA.FTZ R49, R49, R158, R162 ;  /* 0x0000009e31317223 */ /* 0x000fe200000100a2 */
[----:B------:R-:W-:Y:S01]  /*63b0*/  LOP3.LUT R75, R75, 0xffff0000, RZ, 0xc0, !PT ;  /* 0xffff00004b4b7812 */ /* 0x000fe200078ec0ff */
[C---:B------:R-:W-:Y:S01]  /*63c0*/  FMUL.FTZ R161, R151.reuse, R157 ;  /* 0x0000009d97a17220 */ /* 0x040fe20000410000 */
[----:B------:R-:W-:Y:S01]  /*63d0*/  FMUL.FTZ R158, R152, R159 ;  /* 0x0000009f989e7220 */ /* 0x000fe20000410000 */
[----:B------:R-:W-:Y:S01]  /*63e0*/  LOP3.LUT R154, R154, 0xffff0000, RZ, 0xc0, !PT ;  /* 0xffff00009a9a7812 */ /* 0x000fe200078ec0ff */
[----:B------:R-:W-:Y:S01]  /*63f0*/  FMUL.FTZ R160, R152, R153 ;  /* 0x0000009998a07220 */ /* 0x000fe20000410000 */
[----:B------:R-:W-:Y:S01]  /*6400*/  PRMT R156, R128, 0x5432, R156 ;  /* 0x00005432809c7816 */ /* 0x000fe2000000009c */
[-C--:B------:R-:W-:Y:S01]  /*6410*/  FMUL.FTZ R151, R151, R71.reuse ;  /* 0x0000004797977220 */ /* 0x080fe20000410000 */
[----:B------:R-:W-:Y:S01]  /*6420*/  LOP3.LUT R152, R155, 0xffff0000, RZ, 0xc0, !PT ;  /* 0xffff00009b987812 */ /* 0x000fe200078ec0ff */
[C---:B------:R-:W-:Y:S01]  /*6430*/  FFMA.FTZ R71, R150.reuse, R71, -R161 ;  /* 0x0000004796477223 */ /* 0x040fe200000108a1 */
[----:B------:R-:W-:Y:S01]  /*6440*/  FMUL.FTZ R162, R75, R154 ;  /* 0x0000009a4ba27220 */ /* 0x000fe20000410000 */
[----:B------:R-:W-:Y:S01]  /*6450*/  FFMA.FTZ R150, R150, R157, R151 ;  /* 0x0000009d96967223 */ /* 0x000fe20000010097 */
[----:B------:R-:W-:-:S02]  /*6460*/  IMAD.U32 R50, R72, 0x10000, RZ ;  /* 0x0001000048327824 */ /* 0x000fc400078e00ff */
[-C--:B------:R-:W-:Y:S01]  /*6470*/  FMUL.FTZ R164, R75, R152.reuse ;  /* 0x000000984ba47220 */ /* 0x080fe20000410000 */
[----:B------:R-:W-:Y:S01]  /*6480*/  IMAD.U32 R151, R156, 0x10000, RZ ;  /* 0x000100009c977824 */ /* 0x000fe200078e00ff */
[----:B------:R-:W-:Y:S01]  /*6490*/  LOP3.LUT R72, R72, 0xffff0000, RZ, 0xc0, !PT ;  /* 0xffff000048487812 */ /* 0x000fe200078ec0ff */
[C---:B------:R-:W-:Y:S01]  /*64a0*/  FFMA.FTZ R158, R149.reuse, R153, -R158 ;  /* 0x00000099959e7223 */ /* 0x040fe2000001089e */
[----:B------:R-:W-:Y:S01]  /*64b0*/  LOP3.LUT R75, R156, 0xffff0000, RZ, 0xc0, !PT ;  /* 0xffff00009c4b7812 */ /* 0x000fe200078ec0ff */
[----:B------:R-:W-:Y:S01]  /*64c0*/  FFMA.FTZ R160, R149, R159, R160 ;  /* 0x0000009f95a07223 */ /* 0x000fe200000100a0 */
[----:B------:R-:W-:Y:S02]  /*64d0*/  IMAD.U32 R149, R73, 0x10000, RZ ;  /* 0x0001000049957824 */ /* 0x000fe400078e00ff */
[----:B------:R-:W-:Y:S01]  /*64e0*/  FFMA.FTZ R153, R69, R152, -R162 ;  /* 0x0000009845997223 */ /* 0x000fe200000108a2 */
[----:B------:R-:W-:Y:S01]  /*64f0*/  LOP3.LUT R73, R73, 0xffff0000, RZ, 0xc0, !PT ;  /* 0xffff000049497812 */ /* 0x000fe200078ec0ff */
[----:B------:R-:W-:Y:S01]  /*6500*/  FMUL.FTZ R152, R50, R151 ;  /* 0x0000009732987220 */ /* 0x000fe20000410000 */
[----:B------:R-:W-:Y:S01]  /*6510*/  LOP3.LUT R68, R68, 0xffff0000, RZ, 0xc0, !PT ;  /* 0xffff000044447812 */ /* 0x000fe200078ec0ff */
[----:B------:R-:W-:Y:S01]  /*6520*/  FFMA.FTZ R155, R69, R154, R164 ;  /* 0x0000009a459b7223 */ /* 0x000fe200000100a4 */
[----:B------:R-:W-:Y:S01]  /*6530*/  FMUL.FTZ R69, R72, R75 ;  /* 0x0000004b48457220 */ /* 0x000fe20000410000 */
[-C--:B------:R-:W-:Y:S01]  /*6540*/  FMUL.FTZ R50, R50, R149.reuse ;  /* 0x0000009532327220 */ /* 0x080fe20000410000 */
[C---:B------:R-:W-:Y:S01]  /*6550*/  FFMA.FTZ R152, R41.reuse, R149, -R152 ;  /* 0x0000009529987223 */ /* 0x040fe20000010898 */
[-C--:B------:R-:W-:Y:S01]  /*6560*/  FMUL.FTZ R149, R72, R73.reuse ;  /* 0x0000004948957220 */ /* 0x080fe20000410000 */
[----:B------:R-:W-:Y:S01]  /*6570*/  FFMA.FTZ R73, R68, R73, -R69 ;  /* 0x0000004944497223 */ /* 0x000fe20000010845 */
[----:B------:R-:W-:Y:S01]  /*6580*/  FFMA.FTZ R50, R41, R151, R50 ;  /* 0x0000009729327223 */ /* 0x000fe20000010032 */
[----:B------:R-:W-:Y:S01]  /*6590*/  IMAD.U32 R69, R51, 0x10000, RZ ;  /* 0x0001000033457824 */ /* 0x000fe200078e00ff */
[----:B------:R-:W-:Y:S01]  /*65a0*/  LOP3.LUT R74, R74, 0xffff0000, RZ, 0xc0, !PT ;  /* 0xffff00004a4a7812 */ /* 0x000fe200078ec0ff */
[----:B------:R-:W-:Y:S01]  /*65b0*/  IMAD.U32 R41, R43, 0x10000, RZ ;  /* 0x000100002b297824 */ /* 0x000fe200078e00ff */
[----:B------:R-:W-:Y:S01]  /*65c0*/  LOP3.LUT R51, R51, 0xffff0000, RZ, 0xc0, !PT ;  /* 0xffff000033337812 */ /* 0x000fe200078ec0ff */
[----:B------:R-:W-:Y:S01]  /*65d0*/  FFMA.FTZ R149, R68, R75, R149 ;  /* 0x0000004b44957223 */ /* 0x000fe20000010095 */
[----:B------:R-:W-:Y:S01]  /*65e0*/  LOP3.LUT R43, R43, 0xffff0000, RZ, 0xc0, !PT ;  /* 0xffff00002b2b7812 */ /* 0x000fe200078ec0ff */
[----:B------:R-:W-:Y:S01]  /*65f0*/  FMUL.FTZ R75, R42, R69 ;  /* 0x000000452a4b7220 */ /* 0x000fe20000410000 */
[----:B------:R-:W-:Y:S01]  /*6600*/  LOP3.LUT R70, R70, 0xffff0000, RZ, 0xc0, !PT ;  /* 0xffff000046467812 */ /* 0x000fe200078ec0ff */
        /* <DEDUP_REMOVED lines=12> */
[----:B------:R-:W-:Y:S01]  /*66d0*/  F2FP.BF16.F32.PACK_AB R70, R40, R75 ;  /* 0x0000004b2846723e */ /* 0x000fe200000010ff */
[----:B------:R-:W-:Y:S01]  /*66e0*/  IMAD.MOV.U32 R75, RZ, RZ, R155 ;  /* 0x000000ffff4b7224 */ /* 0x000fe200078e009b */
[----:B------:R-:W-:Y:S02]  /*66f0*/  F2FP.BF16.F32.PACK_AB R71, R153, R158 ;  /* 0x0000009e9947723e */ /* 0x000fe400000010ff */
[----:B------:R-:W-:-:S02]  /*6700*/  F2FP.BF16.F32.PACK_AB R72, R149, R50 ;  /* 0x000000329548723e */ /* 0x000fc400000010ff */
[----:B------:R-:W-:-:S07]  /*6710*/  F2FP.BF16.F32.PACK_AB R74, R51, R42 ;  /* 0x0000002a334a723e */ /* 0x000fce00000010ff */
.L_x_1410:
[----:B------:R-:W-:Y:S05]  /*6720*/  BSYNC B3 ;  /* 0x0000000000037941 */ /* 0x000fea0003800000 */
.L_x_1409:
[----:B------:R-:W-:Y:S02]  /*6730*/  ULDC.64 UR4, c[0x0][0x208] ;  /* 0x0000820000047ab9 */ /* 0x000fe40000000a00 */
[----:B-1----:R1:W-:Y:S04]  /*6740*/  STG.E.128 desc[UR4][R118.64], R68 ;  /* 0x0000004476007986 */ /* 0x0023e8000c101d04 */
[----:B--2---:R1:W-:Y:S02]  /*6750*/  @!P4 STG.E.128 desc[UR4][R120.64], R72 ;  /* 0x000000487800c986 */ /* 0x0043e4000c101d04 */
.L_x_1408:
[----:B------:R-:W-:Y:S05]  /*6760*/  BSYNC B2 ;  /* 0x0000000000027941 */ /* 0x000fea0003800000 */
.L_x_1407:
[----:B------:R-:W-:-:S13]  /*6770*/  ISETP.NE.AND P4, PT, R94, RZ, PT ;  /* 0x000000ff5e00720c */ /* 0x000fda0003f85270 */
        /* <DEDUP_REMOVED lines=17> */
[----:B------:R-:W-:Y:S02]  /*6890*/  SHF.R.S32.HI R40, RZ, 0x1f, R41 ;  /* 0x0000001fff287819 */ /* 0x000fe40000011429 */
[----:B-1----:R-:W-:-:S02]  /*68a0*/  LEA R68, P5, R42, R106, 0x1 ;  /* 0x0000006a2a447211 */ /* 0x002fc400078a08ff */
[----:B------:R-:W-:Y:S01]  /*68b0*/  LEA.HI R40, R40, R41, RZ, 0x3 ;  /* 0x0000002928287211 */ /* 0x000fe200078f18ff */
[----:B------:R-:W-:Y:S01]  /*68c0*/  IMAD R41, R17, 0x4000, R8 ;  /* 0x0000400011297824 */ /* 0x000fe200078e0208 */
[-C--:B------:R-:W-:Y:S02]  /*68d0*/  LEA.HI.X R69, R42, R107.reuse, R48, 0x1, P5 ;  /* 0x0000006b2a457211 */ /* 0x080fe400028f0c30 */
[----:B------:R-:W-:Y:S01]  /*68e0*/  @!P4 LEA R70, P5, R116, R106, 0x1 ;  /* 0x0000006a7446c211 */ /* 0x000fe200078a08ff */
[----:B------:R-:W-:Y:S02]  /*68f0*/  IMAD.SHL.U32 R40, R40, 0x200, RZ ;  /* 0x0000020028287824 */ /* 0x000fe400078e00ff */
[----:B------:R-:W-:Y:S01]  /*6900*/  IMAD R41, R41, 0x2, R16 ;  /* 0x0000000229297824 */ /* 0x000fe200078e0210 */
[----:B------:R-:W-:Y:S02]  /*6910*/  @!P4 LEA.HI.X R71, R116, R107, R133, 0x1, P5 ;  /* 0x0000006b7447c211 */ /* 0x000fe400028f0c85 */
[----:B------:R-:W-:-:S02]  /*6920*/  LOP3.LUT R40, R40, 0x7ffff000, RZ, 0xc0, !PT ;  /* 0x7ffff00028287812 */ /* 0x000fc400078ec0ff */
[----:B------:R-:W-:Y:S02]  /*6930*/  ISETP.GE.AND P5, PT, R228, R111, PT ;  /* 0x0000006fe400720c */ /* 0x000fe40003fa6270 */
[----:B--2---:R-:W-:-:S04]  /*6940*/  LOP3.LUT R43, R43, 0x1c0, R51, 0xf8, !PT ;  /* 0x000001c02b2b7812 */ /* 0x004fc800078ef833 */
[----:B---3--:R-:W-:-:S04]  /*6950*/  LOP3.LUT R43, R43, R50, RZ, 0x3c, !PT ;  /* 0x000000322b2b7212 */ /* 0x008fc800078e3cff */
[----:B----4-:R-:W-:-:S05]  /*6960*/  IADD3 R40, R43, R40, R49 ;  /* 0x000000282b287210 */ /* 0x010fca0007ffe031 */
[----:B------:R-:W-:-:S04]  /*6970*/  IMAD R43, R17, 0x4000, R40 ;  /* 0x00004000112b7824 */ /* 0x000fc800078e0228 */
[----:B------:R-:W-:Y:S02]  /*6980*/  IMAD R48, R43, 0x2, R16 ;  /* 0x000000022b307824 */ /* 0x000fe400078e0210 */
[----:B------:R-:W1:Y:S04]  /*6990*/  LDS.128 R40, [R41+0x20400] ;  /* 0x0204000029287984 */ /* 0x000e680000000c00 */
[----:B------:R-:W2:Y:S01]  /*69a0*/  LDS.128 R48, [R48+0x20400] ;  /* 0x0204000030307984 */ /* 0x000ea20000000c00 */
[----:B------:R-:W-:Y:S05]  /*69b0*/  @P5 BRA `(.L_x_1412) ;  /* 0x0000000400705947 */ /* 0x000fea0003800000 */
[----:B------:R-:W-:Y:S02]  /*69c0*/  SHF.R.U32.HI R119, RZ, 0x10, R37 ;  /* 0x00000010ff777819 */ /* 0x000fe40000011625 */
[--C-:B------:R-:W-:Y:S02]  /*69d0*/  SHF.R.U32.HI R73, RZ, 0x10, R45.reuse ;  /* 0x00000010ff497819 */ /* 0x100fe4000001162d */
[----:B------:R-:W-:Y:S01]  /*69e0*/  SHF.R.U64 R72, R44, 0x10, R45 ;  /* 0x000000102c487819 */ /* 0x000fe2000000122d */
[----:B-1----:R-:W-:Y:S01]  /*69f0*/  IMAD.U32 R44, R43, 0x10000, RZ ;  /* 0x000100002b2c7824 */ /* 0x002fe200078e00ff */
[----:B------:R-:W-:Y:S01]  /*6a00*/  PRMT R144, R144, 0x5410, R119 ;  /* 0x0000541090907816 */ /* 0x000fe20000000077 */
[----:B--2---:R-:W-:Y:S01]  /*6a10*/  IMAD.U32 R45, R48, 0x10000, RZ ;  /* 0x00010000302d7824 */ /* 0x004fe200078e00ff */
[----:B------:R-:W-:Y:S02]  /*6a20*/  PRMT R148, R148, 0x5410, R73 ;  /* 0x0000541094947816 */ /* 0x000fe40000000049 */
[----:B------:R-:W-:Y:S01]  /*6a30*/  SHF.R.U64 R116, R38, 0x10, R39 ;  /* 0x0000001026747819 */ /* 0x000fe20000001227 */
[----:B------:R-:W-:Y:S01]  /*6a40*/  IMAD.U32 R38, R40, 0x10000, RZ ;  /* 0x0001000028267824 */ /* 0x000fe200078e00ff */
[----:B------:R-:W-:Y:S01]  /*6a50*/  SHF.R.U64 R74, R46, 0x10, R47 ;  /* 0x000000102e4a7819 */ /* 0x000fe2000000122f */
[----:B------:R-:W-:Y:S01]  /*6a60*/  IMAD.U32 R46, R49, 0x10000, RZ ;  /* 0x00010000312e7824 */ /* 0x000fe200078e00ff */
[----:B------:R-:W-:Y:S01]  /*6a70*/  PRMT R147, R147, 0x5410, R72 ;  /* 0x0000541093937816 */ /* 0x000fe20000000048 */
[----:B------:R-:W-:Y:S01]  /*6a80*/  IMAD.U32 R73, R148, 0x10000, RZ ;  /* 0x0001000094497824 */ /* 0x000fe200078e00ff */
[----:B------:R-:W-:Y:S01]  /*6a90*/  SHF.R.U32.HI R117, RZ, 0x10, R39 ;  /* 0x00000010ff757819 */ /* 0x000fe20000011627 */
[----:B------:R-:W-:Y:S01]  /*6aa0*/  IMAD.U32 R72, R144, 0x10000, RZ ;  /* 0x0001000090487824 */ /* 0x000fe200078e00ff */
[----:B------:R-:W-:Y:S01]  /*6ab0*/  SHF.R.U32.HI R75, RZ, 0x10, R47 ;  /* 0x00000010ff4b7819 */ /* 0x000fe2000001162f */
[----:B------:R-:W-:Y:S01]  /*6ac0*/  IMAD.U32 R39, R41, 0x10000, RZ ;  /* 0x0001000029277824 */ /* 0x000fe200078e00ff */
[----:B------:R-:W-:Y:S01]  /*6ad0*/  PRMT R141, R141, 0x5410, R116 ;  /* 0x000054108d8d7816 */ /* 0x000fe20000000074 */
[CC--:B------:R-:W-:Y:S01]  /*6ae0*/  FMUL.FTZ R116, R46.reuse, R72.reuse ;  /* 0x000000482e747220 */ /* 0x0c0fe20000410000 */
[----:B------:R-:W-:Y:S01]  /*6af0*/  PRMT R145, R145, 0x5410, R74 ;  /* 0x0000541091917816 */ /* 0x000fe2000000004a */
[-C--:B------:R-:W-:Y:S01]  /*6b00*/  FMUL.FTZ R74, R46, R73.reuse ;  /* 0x000000492e4a7220 */ /* 0x080fe20000410000 */
[----:B------:R-:W-:Y:S01]  /*6b10*/  PRMT R142, R142, 0x5410, R117 ;  /* 0x000054108e8e7816 */ /* 0x000fe20000000075 */
[C---:B------:R-:W-:Y:S01]  /*6b20*/  FFMA.FTZ R116, R39.reuse, R73, R116 ;  /* 0x0000004927747223 */ /* 0x040fe20000010074 */
[----:B------:R-:W-:Y:S01]  /*6b30*/  PRMT R146, R146, 0x5410, R75 ;  /* 0x0000541092927816 */ /* 0x000fe2000000004b */
[----:B------:R-:W-:Y:S01]  /*6b40*/  FFMA.FTZ R74, R39, R72, -R74 ;  /* 0x00000048274a7223 */ /* 0x000fe2000001084a */
[----:B------:R-:W-:Y:S01]  /*6b50*/  SHF.R.U64 R118, R36, 0x10, R37 ;  /* 0x0000001024767819 */ /* 0x000fe20000001225 */
[----:B------:R-:W-:Y:S01]  /*6b60*/  IMAD.U32 R39, R142, 0x10000, RZ ;  /* 0x000100008e277824 */ /* 0x000fe200078e00ff */
[----:B------:R-:W-:Y:S01]  /*6b70*/  LOP3.LUT R47, R49, 0xffff0000, RZ, 0xc0, !PT ;  /* 0xffff0000312f7812 */ /* 0x000fe200078ec0ff */
[----:B------:R-:W-:Y:S01]  /*6b80*/  IMAD.U32 R49, R51, 0x10000, RZ ;  /* 0x0001000033317824 */ /* 0x000fe200078e00ff */
[----:B------:R-:W-:Y:S01]  /*6b90*/  LOP3.LUT R148, R148, 0xffff0000, RZ, 0xc0, !PT ;  /* 0xffff000094947812 */ /* 0x000fe200078ec0ff */
[----:B------:R-:W-:Y:S01]  /*6ba0*/  IMAD.U32 R46, R146, 0x10000, RZ ;  /* 0x00010000922e7824 */ /* 0x000fe200078e00ff */
[----:B------:R-:W-:Y:S01]  /*6bb0*/  LOP3.LUT R144, R144, 0xffff0000, RZ, 0xc0, !PT ;  /* 0xffff000090907812 */ /* 0x000fe200078ec0ff */
[-C--:B------:R-:W-:Y:S01]  /*6bc0*/  FMUL.FTZ R75, R49, R39.reuse ;  /* 0x00000027314b7220 */ /* 0x080fe20000410000 */
[----:B------:R-:W-:Y:S01]  /*6bd0*/  LOP3.LUT R41, R41, 0xffff0000, RZ, 0xc0, !PT ;  /* 0xffff000029297812 */ /* 0x000fe200078ec0ff */
[----:B------:R-:W-:Y:S01]  /*6be0*/  FMUL.FTZ R72, R47, R148 ;  /* 0x000000942f487220 */ /* 0x000fe20000410000 */
[----:B------:R-:W-:Y:S01]  /*6bf0*/  PRMT R143, R143, 0x5410, R118 ;  /* 0x000054108f8f7816 */ /* 0x000fe20000000076 */
[----:B------:R-:W-:Y:S01]  /*6c00*/  FMUL.FTZ R118, R47, R144 ;  /* 0x000000902f767220 */ /* 0x000fe20000410000 */
[----:B------:R-:W-:Y:S01]  /*6c10*/  LOP3.LUT R51, R51, 0xffff0000, RZ, 0xc0, !PT ;  /* 0xffff000033337812 */ /* 0x000fe200078ec0ff */
[----:B------:R-:W-:Y:S01]  /*6c20*/  FMUL.FTZ R47, R49, R46 ;  /* 0x0000002e312f7220 */ /* 0x000fe20000410000 */
[----:B------:R-:W-:Y:S01]  /*6c30*/  LOP3.LUT R146, R146, 0xffff0000, RZ, 0xc0, !PT ;  /* 0xffff000092927812 */ /* 0x000fe200078ec0ff */
[----:B------:R-:W-:Y:S01]  /*6c40*/  FFMA.FTZ R73, R41, R144, -R72 ;  /* 0x0000009029497223 */ /* 0x000fe20000010848 */
[----:B------:R-:W-:Y:S01]  /*6c50*/  LOP3.LUT R142, R142, 0xffff0000, RZ, 0xc0, !PT ;  /* 0xffff00008e8e7812 */ /* 0x000fe200078ec0ff */
[C---:B------:R-:W-:Y:S01]  /*6c60*/  FFMA.FTZ R72, R44.reuse, R39, -R47 ;  /* 0x000000272c487223 */ /* 0x040fe2000001082f */
[----:B------:R-:W-:Y:S01]  /*6c70*/  LOP3.LUT R43, R43, 0xffff0000, RZ, 0xc0, !PT ;  /* 0xffff00002b2b7812 */ /* 0x000fe200078ec0ff */
[----:B------:R-:W-:Y:S01]  /*6c80*/  FFMA.FTZ R75, R44, R46, R75 ;  /* 0x0000002e2c4b7223 */ /* 0x000fe2000001004b */
[----:B------:R-:W-:Y:S01]  /*6c90*/  FFMA.FTZ R49, R41, R148, R118 ;  /* 0x0000009429317223 */ /* 0x000fe20000010076 */
[----:B------:R-:W-:Y:S01]  /*6ca0*/  FMUL.FTZ R44, R51, R146 ;  /* 0x00000092332c7220 */ /* 0x000fe20000410000 */
[----:B------:R-:W-:-:S02]  /*6cb0*/  IMAD.U32 R39, R143, 0x10000, RZ ;  /* 0x000100008f277824 */ /* 0x000fc400078e00ff */
[-C--:B------:R-:W-:Y:S01]  /*6cc0*/  FMUL.FTZ R46, R51, R142.reuse ;  /* 0x0000008e332e7220 */ /* 0x080fe20000410000 */
[----:B------:R-:W-:Y:S02]  /*6cd0*/  IMAD.U32 R41, R147, 0x10000, RZ ;  /* 0x0001000093297824 */ /* 0x000fe400078e00ff */
[----:B------:R-:W-:Y:S01]  /*6ce0*/  FFMA.FTZ R51, R43, R142, -R44 ;  /* 0x0000008e2b337223 */ /* 0x000fe2000001082c */
[----:B------:R-:W-:Y:S01]  /*6cf0*/  LOP3.LUT R48, R48, 0xffff0000, RZ, 0xc0, !PT ;  /* 0xffff000030307812 */ /* 0x000fe200078ec0ff */
[----:B------:R-:W-:Y:S01]  /*6d00*/  FMUL.FTZ R44, R45, R39 ;  /* 0x000000272d2c7220 */ /* 0x000fe20000410000 */
[----:B------:R-:W-:Y:S01]  /*6d10*/  LOP3.LUT R147, R147, 0xffff0000, RZ, 0xc0, !PT ;  /* 0xffff000093937812 */ /* 0x000fe200078ec0ff */
[----:B------:R-:W-:Y:S01]  /*6d20*/  FMUL.FTZ R47, R45, R41 ;  /* 0x000000292d2f7220 */ /* 0x000fe20000410000 */
[----:B------:R-:W-:Y:S01]  /*6d30*/  LOP3.LUT R143, R143, 0xffff0000, RZ, 0xc0, !PT ;  /* 0xffff00008f8f7812 */ /* 0x000fe200078ec0ff */
[----:B------:R-:W-:Y:S01]  /*6d40*/  FFMA.FTZ R146, R43, R146, R46 ;  /* 0x000000922b927223 */ /* 0x000fe2000001002e */
[----:B------:R-:W-:Y:S01]  /*6d50*/  LOP3.LUT R40, R40, 0xffff0000, RZ, 0xc0, !PT ;  /* 0xffff000028287812 */ /* 0x000fe200078ec0ff */
[C---:B------:R-:W-:Y:S01]  /*6d60*/  FFMA.FTZ R47, R38.reuse, R39, -R47 ;  /* 0x00000027262f7223 */ /* 0x040fe2000001082f */
[----:B------:R-:W-:Y:S01]  /*6d70*/  FFMA.FTZ R44, R38, R41, R44 ;  /* 0x00000029262c7223 */ /* 0x000fe2000001002c */
[----:B------:R-:W-:-:S02]  /*6d80*/  IMAD.U32 R37, R50, 0x10000, RZ ;  /* 0x0001000032257824 */ /* 0x000fc400078e00ff */
[C---:B------:R-:W-:Y:S01]  /*6d90*/  FMUL.FTZ R43, R48.reuse, R147 ;  /* 0x00000093302b7220 */ /* 0x040fe20000410000 */
[-C--:B------:R-:W-:Y:S01]  /*6da0*/  FMUL.FTZ R41, R48, R143.reuse ;  /* 0x0000008f30297220 */ /* 0x080fe20000410000 */
[----:B------:R-:W-:Y:S01]  /*6db0*/  IMAD.U32 R39, R145, 0x10000, RZ ;  /* 0x0001000091277824 */ /* 0x000fe200078e00ff */
[----:B------:R-:W-:Y:S01]  /*6dc0*/  LOP3.LUT R50, R50, 0xffff0000, RZ, 0xc0, !PT ;  /* 0xffff000032327812 */ /* 0x000fe200078ec0ff */
[----:B------:R-:W-:Y:S01]  /*6dd0*/  IMAD.U32 R38, R141, 0x10000, RZ ;  /* 0x000100008d267824 */ /* 0x000fe200078e00ff */
[----:B------:R-:W-:Y:S01]  /*6de0*/  LOP3.LUT R145, R145, 0xffff0000, RZ, 0xc0, !PT ;  /* 0xffff000091917812 */ /* 0x000fe200078ec0ff */
[----:B------:R-:W-:Y:S01]  /*6df0*/  IMAD.U32 R36, R42, 0x10000, RZ ;  /* 0x000100002a247824 */ /* 0x000fe200078e00ff */
[----:B------:R-:W-:Y:S01]  /*6e00*/  LOP3.LUT R141, R141, 0xffff0000, RZ, 0xc0, !PT ;  /* 0xffff00008d8d7812 */ /* 0x000fe200078ec0ff */
[C---:B------:R-:W-:Y:S01]  /*6e10*/  FFMA.FTZ R46, R40.reuse, R143, -R43 ;  /* 0x0000008f282e7223 */ /* 0x040fe2000001082b */
[----:B------:R-:W-:Y:S01]  /*6e20*/  FFMA.FTZ R41, R40, R147, R41 ;  /* 0x0000009328297223 */ /* 0x000fe20000010029 */
[----:B------:R-:W-:Y:S01]  /*6e30*/  LOP3.LUT R42, R42, 0xffff0000, RZ, 0xc0, !PT ;  /* 0xffff00002a2a7812 */ /* 0x000fe200078ec0ff */
[C---:B------:R-:W-:Y:S01]  /*6e40*/  FMUL.FTZ R43, R37.reuse, R39 ;  /* 0x00000027252b7220 */ /* 0x040fe20000410000 */
[-C--:B------:R-:W-:Y:S01]  /*6e50*/  FMUL.FTZ R40, R37, R38.reuse ;  /* 0x0000002625287220 */ /* 0x080fe20000410000 */
        /* <DEDUP_REMOVED lines=18> */
.L_x_1412:
[----:B------:R-:W-:Y:S05]  /*6f80*/  BSYNC B2 ;  /* 0x0000000000027941 */ /* 0x000fea0003800000 */
.L_x_1411:
[----:B------:R-:W-:Y:S02]  /*6f90*/  ULDC.64 UR4, c[0x0][0x208] ;  /* 0x0000820000047ab9 */ /* 0x000fe40000000a00 */
[----:B-1----:R3:W-:Y:S04]  /*6fa0*/  STG.E.128 desc[UR4][R68.64], R40 ;  /* 0x0000002844007986 */ /* 0x0027e8000c101d04 */
[----:B--2---:R3:W-:Y:S02]  /*6fb0*/  @!P4 STG.E.128 desc[UR4][R70.64], R48 ;  /* 0x000000304600c986 */ /* 0x0047e4000c101d04 */
.L_x_1406:
[----:B------:R-:W-:Y:S05]  /*6fc0*/  BSYNC B1 ;  /* 0x0000000000017941 */ /* 0x000fea0003800000 */
.L_x_1405:
[----:B------:R-:W2:Y:S01]  /*6fd0*/  LDL R36, [R1+0x60] ;  /* 0x0000600001247983 */ /* 0x000ea20000100800 */
[----:B------:R-:W-:-:S04]  /*6fe0*/  IMAD.WIDE.U32 R114, R235, R112, R114 ;  /* 0x00000070eb727225 */ /* 0x000fc800078e0072 */
[----:B--2---:R-:W-:-:S04]  /*6ff0*/  IMAD R36, R36, R112, RZ ;  /* 0x0000007024247224 */ /* 0x004fc800078e02ff */
[----:B---3--:R-:W-:Y:S01]  /*7000*/  IMAD R49, R235, R113, R36 ;  /* 0x00000071eb317224 */ /* 0x008fe200078e0224 */
[----:B------:R-:W-:Y:S06]  /*7010*/  @P0 BRA `(.L_x_1383) ;  /* 0x0000001000e80947 */ /* 0x000fec0003800000 */
[----:B------:R-:W-:Y:S01]  /*7020*/  ISETP.NE.AND P0, PT, R31, RZ, PT ;  /* 0x000000ff1f00720c */ /* 0x000fe20003f05270 */
[----:B------:R-:W-:Y:S01]  /*7030*/  BSSY B1, `(.L_x_1413) ;  /* 0x0000084000017945 */ /* 0x000fe20003800000 */
[----:B------:R-:W-:-:S11]  /*7040*/  IMAD.IADD R49, R115, 0x1, R49 ;  /* 0x0000000173317824 */ /* 0x000fd600078e0231 */
[----:B------:R-:W-:Y:S05]  /*7050*/  @!P0 BRA `(.L_x_1414) ;  /* 0x0000000800048947 */ /* 0x000fea0003800000 */
[----:B------:R-:W2:Y:S04]  /*7060*/  LDL R39, [R1+0x38] ;  /* 0x0000380001277983 */ /* 0x000ea80000100800 */
[----:B------:R-:W3:Y:S04]  /*7070*/  LDL R41, [R1+0x40] ;  /* 0x0000400001297983 */ /* 0x000ee80000100800 */
[----:B------:R-:W4:Y:S01]  /*7080*/  LDL R40, [R1+0x44] ;  /* 0x0000440001287983 */ /* 0x000f220000100800 */
[----:B------:R-:W-:Y:S01]  /*7090*/  SEL R36, R30, R125, !P3 ;  /* 0x0000007d1e247207 */ /* 0x000fe20005800000 */
[----:B------:R-:W-:Y:S03]  /*70a0*/  BSSY B2, `(.L_x_1415) ;  /* 0x0000079000027945 */ /* 0x000fe60003800000 */
[----:B------:R-:W-:-:S04]  /*70b0*/  SHF.R.S32.HI R37, RZ, 0x1f, R36 ;  /* 0x0000001fff257819 */ /* 0x000fc80000011424 */
[----:B------:R-:W-:-:S04]  /*70c0*/  LEA.HI R37, R37, R36, RZ, 0x4 ;  /* 0x0000002425257211 */ /* 0x000fc800078f20ff */
[----:B------:R-:W-:-:S04]  /*70d0*/  LEA.HI.SX32 R37, R37, R76, 0x1c ;  /* 0x0000004c25257211 */ /* 0x000fc800078fe2ff */
[----:B------:R-:W-:Y:S01]  /*70e0*/  SHF.R.S32.HI R36, RZ, 0x1f, R37 ;  /* 0x0000001fff247819 */ /* 0x000fe20000011425 */
[----:B------:R-:W-:-:S03]  /*70f0*/  IMAD.SHL.U32 R47, R37, 0x8, RZ ;  /* 0x00000008252f7824 */ /* 0x000fc600078e00ff */
[----:B------:R-:W-:Y:S02]  /*7100*/  LEA.HI R38, R36, R37, RZ, 0x3 ;  /* 0x0000002524267211 */ /* 0x000fe400078f18ff */
[----:B------:R-:W-:Y:S02]  /*7110*/  IADD3 R37, P4, P5, R90, R114, R77 ;  /* 0x000000725a257210 */ /* 0x000fe40007d9e04d */
[----:B------:R-:W-:-:S13]  /*7120*/  ISETP.GE.AND P0, PT, R47, R123, PT ;  /* 0x0000007b2f00720c */ /* 0x000fda0003f06270 */
[--C-:B------:R-:W-:Y:S02]  /*7130*/  @!P0 SHF.R.S32.HI R48, RZ, 0x1f, R47.reuse ;  /* 0x0000001fff308819 */ /* 0x100fe4000001142f */
[----:B--2---:R-:W-:Y:S01]  /*7140*/  LOP3.LUT R36, R39, 0x38, R47, 0xf8, !PT ;  /* 0x0000003827247812 */ /* 0x004fe200078ef82f */
[----:B------:R-:W-:Y:S01]  /*7150*/  IMAD.SHL.U32 R39, R38, 0x200, RZ ;  /* 0x0000020026277824 */ /* 0x000fe200078e00ff */
[----:B------:R-:W-:Y:S02]  /*7160*/  IADD3.X R38, R0, R49, R97, P4, P5 ;  /* 0x0000003100267210 */ /* 0x000fe400027ea461 */
[----:B---3--:R-:W-:Y:S02]  /*7170*/  LOP3.LUT R36, R36, R41, RZ, 0x3c, !PT ;  /* 0x0000002924247212 */ /* 0x008fe400078e3cff */
[----:B------:R-:W-:Y:S02]  /*7180*/  LOP3.LUT R39, R39, 0x7ffff000, RZ, 0xc0, !PT ;  /* 0x7ffff00027277812 */ /* 0x000fe400078ec0ff */
[----:B------:R-:W-:-:S02]  /*7190*/  LEA R44, P4, R37, R106, 0x1 ;  /* 0x0000006a252c7211 */ /* 0x000fc400078808ff */
[----:B----4-:R-:W-:Y:S02]  /*71a0*/  IADD3 R36, R36, R39, R40 ;  /* 0x0000002724247210 */ /* 0x010fe40007ffe028 */
[----:B------:R-:W-:Y:S01]  /*71b0*/  LEA.HI.X R45, R37, R107, R38, 0x1, P4 ;  /* 0x0000006b252d7211 */ /* 0x000fe200020f0c26 */
[C---:B------:R-:W-:Y:S01]  /*71c0*/  IMAD R37, R17.reuse, 0x4000, R5 ;  /* 0x0000400011257824 */ /* 0x040fe200078e0205 */
[----:B------:R-:W-:Y:S01]  /*71d0*/  @!P0 IADD3 R47, P4, P5, R90, R114, R47 ;  /* 0x000000725a2f8210 */ /* 0x000fe20007d9e02f */
[----:B------:R-:W-:Y:S02]  /*71e0*/  IMAD R39, R17, 0x4000, R36 ;  /* 0x0000400011277824 */ /* 0x000fe400078e0224 */
[----:B------:R-:W-:Y:S01]  /*71f0*/  IMAD R37, R37, 0x2, R16 ;  /* 0x0000000225257824 */ /* 0x000fe200078e0210 */
[----:B------:R-:W-:Y:S01]  /*7200*/  @!P0 IADD3.X R48, R0, R49, R48, P4, P5 ;  /* 0x0000003100308210 */ /* 0x000fe200027ea430 */
[----:B------:R-:W-:Y:S01]  /*7210*/  IMAD R40, R39, 0x2, R16 ;  /* 0x0000000227287824 */ /* 0x000fe200078e0210 */
[----:B------:R-:W-:-:S02]  /*7220*/  ISETP.GE.AND P5, PT, R22, R111, PT ;  /* 0x0000006f1600720c */ /* 0x000fc40003fa6270 */
[C---:B------:R-:W-:Y:S01]  /*7230*/  @!P0 LEA R46, P4, R47.reuse, R106, 0x1 ;  /* 0x0000006a2f2e8211 */ /* 0x040fe200078808ff */
[----:B------:R-:W2:Y:S03]  /*7240*/  LDS.128 R36, [R37+0x20400] ;  /* 0x0204000025247984 */ /* 0x000ea60000000c00 */
[----:B------:R-:W-:Y:S01]  /*7250*/  @!P0 LEA.HI.X R47, R47, R107, R48, 0x1, P4 ;  /* 0x0000006b2f2f8211 */ /* 0x000fe200020f0c30 */
[----:B------:R-:W3:Y:S06]  /*7260*/  LDS.128 R40, [R40+0x20400] ;  /* 0x0204000028287984 */ /* 0x000eec0000000c00 */
[----:B------:R-:W-:Y:S05]  /*7270*/  @P5 BRA `(.L_x_1416) ;  /* 0x00000004006c5947 */ /* 0x000fea0003800000 */
[--C-:B-1----:R-:W-:Y:S01]  /*7280*/  SHF.R.U64 R70, R64, 0x10, R65.reuse ;  /* 0x0000001040467819 */ /* 0x102fe20000001241 */
[----:B--2---:R-:W-:Y:S01]  /*7290*/  IMAD.U32 R48, R37, 0x10000, RZ ;  /* 0x0001000025307824 */ /* 0x004fe200078e00ff */
[----:B------:R-:W-:Y:S01]  /*72a0*/  SHF.R.U32.HI R65, RZ, 0x10, R65 ;  /* 0x00000010ff417819 */ /* 0x000fe20000011641 */
[----:B---3--:R-:W-:Y:S01]  /*72b0*/  IMAD.U32 R51, R40, 0x10000, RZ ;  /* 0x0001000028337824 */ /* 0x008fe200078e00ff */
[----:B------:R-:W-:Y:S02]  /*72c0*/  SHF.R.U32.HI R73, RZ, 0x10, R57 ;  /* 0x00000010ff497819 */ /* 0x000fe40000011639 */
[----:B------:R-:W-:Y:S02]  /*72d0*/  PRMT R140, R140, 0x5410, R65 ;  /* 0x000054108c8c7816 */ /* 0x000fe40000000041 */
[----:B------:R-:W-:Y:S02]  /*72e0*/  PRMT R136, R136, 0x5410, R73 ;  /* 0x0000541088887816 */ /* 0x000fe40000000049 */
[--C-:B------:R-:W-:Y:S01]  /*72f0*/  SHF.R.U64 R68, R66, 0x10, R67.reuse ;  /* 0x0000001042447819 */ /* 0x100fe20000001243 */
[----:B------:R-:W-:Y:S01]  /*7300*/  IMAD.U32 R66, R140, 0x10000, RZ ;  /* 0x000100008c427824 */ /* 0x000fe200078e00ff */
[----:B------:R-:W-:Y:S01]  /*7310*/  SHF.R.U32.HI R67, RZ, 0x10, R67 ;  /* 0x00000010ff437819 */ /* 0x000fe20000011643 */
[----:B------:R-:W-:Y:S01]  /*7320*/  IMAD.U32 R65, R136, 0x10000, RZ ;  /* 0x0001000088417824 */ /* 0x000fe200078e00ff */
[----:B------:R-:W-:Y:S01]  /*7330*/  SHF.R.U64 R72, R56, 0x10, R57 ;  /* 0x0000001038487819 */ /* 0x000fe20000001239 */
[----:B------:R-:W-:Y:S01]  /*7340*/  IMAD.U32 R57, R41, 0x10000, RZ ;  /* 0x0001000029397824 */ /* 0x000fe200078e00ff */
[----:B------:R-:W-:-:S02]  /*7350*/  SHF.R.U32.HI R69, RZ, 0x10, R59 ;  /* 0x00000010ff457819 */ /* 0x000fc4000001163b */
[----:B------:R-:W-:Y:S01]  /*7360*/  SHF.R.U64 R71, R58, 0x10, R59 ;  /* 0x000000103a477819 */ /* 0x000fe2000000123b */
[----:B------:R-:W-:Y:S01]  /*7370*/  IMAD.U32 R59, R43, 0x10000, RZ ;  /* 0x000100002b3b7824 */ /* 0x000fe200078e00ff */
[----:B------:R-:W-:Y:S02]  /*7380*/  PRMT R138, R138, 0x5410, R67 ;  /* 0x000054108a8a7816 */ /* 0x000fe40000000043 */
[----:B------:R-:W-:Y:S02]  /*7390*/  LOP3.LUT R58, R41, 0xffff0000, RZ, 0xc0, !PT ;  /* 0xffff0000293a7812 */ /* 0x000fe400078ec0ff */
[----:B------:R-:W-:Y:S01]  /*73a0*/  PRMT R134, R134, 0x5410, R69 ;  /* 0x0000541086867816 */ /* 0x000fe20000000045 */
[C---:B------:R-:W-:Y:S01]  /*73b0*/  FMUL.FTZ R69, R57.reuse, R66 ;  /* 0x0000004239457220 */ /* 0x040fe20000410000 */
[----:B------:R-:W-:Y:S02]  /*73c0*/  LOP3.LUT R67, R140, 0xffff0000, RZ, 0xc0, !PT ;  /* 0xffff00008c437812 */ /* 0x000fe400078ec0ff */
[----:B------:R-:W-:Y:S01]  /*73d0*/  PRMT R132, R132, 0x5410, R71 ;  /* 0x0000541084847816 */ /* 0x000fe20000000047 */
[-C--:B------:R-:W-:Y:S01]  /*73e0*/  FMUL.FTZ R71, R57, R65.reuse ;  /* 0x0000004139477220 */ /* 0x080fe20000410000 */
[----:B------:R-:W-:Y:S01]  /*73f0*/  LOP3.LUT R57, R136, 0xffff0000, RZ, 0xc0, !PT ;  /* 0xffff000088397812 */ /* 0x000fe200078ec0ff */
[----:B------:R-:W-:Y:S01]  /*7400*/  FFMA.FTZ R69, R48, R65, -R69 ;  /* 0x0000004130457223 */ /* 0x000fe20000010845 */
[----:B------:R-:W-:Y:S01]  /*7410*/  LOP3.LUT R50, R37, 0xffff0000, RZ, 0xc0, !PT ;  /* 0xffff000025327812 */ /* 0x000fe200078ec0ff */
[----:B------:R-:W-:Y:S01]  /*7420*/  FMUL.FTZ R73, R58, R67 ;  /* 0x000000433a497220 */ /* 0x000fe20000410000 */
[----:B------:R-:W-:-:S02]  /*7430*/  IMAD.U32 R65, R138, 0x10000, RZ ;  /* 0x000100008a417824 */ /* 0x000fc400078e00ff */
[----:B------:R-:W-:Y:S01]  /*7440*/  FFMA.FTZ R71, R48, R66, R71 ;  /* 0x0000004230477223 */ /* 0x000fe20000010047 */
[----:B------:R-:W-:Y:S02]  /*7450*/  IMAD.U32 R48, R134, 0x10000, RZ ;  /* 0x0001000086307824 */ /* 0x000fe400078e00ff */
[-C--:B------:R-:W-:Y:S01]  /*7460*/  FMUL.FTZ R75, R58, R57.reuse ;  /* 0x000000393a4b7220 */ /* 0x080fe20000410000 */
[----:B------:R-:W-:Y:S01]  /*7470*/  LOP3.LUT R56, R40, 0xffff0000, RZ, 0xc0, !PT ;  /* 0xffff000028387812 */ /* 0x000fe200078ec0ff */
[----:B------:R-:W-:Y:S01]  /*7480*/  FFMA.FTZ R58, R50, R57, -R73 ;  /* 0x00000039323a7223 */ /* 0x000fe20000010849 */
[----:B------:R-:W-:Y:S01]  /*7490*/  LOP3.LUT R64, R43, 0xffff0000, RZ, 0xc0, !PT ;  /* 0xffff00002b407812 */ /* 0x000fe200078ec0ff */
[----:B------:R-:W-:Y:S01]  /*74a0*/  IMAD.U32 R40, R39, 0x10000, RZ ;  /* 0x0001000027287824 */ /* 0x000fe200078e00ff */
[----:B------:R-:W-:Y:S01]  /*74b0*/  LOP3.LUT R138, R138, 0xffff0000, RZ, 0xc0, !PT ;  /* 0xffff00008a8a7812 */ /* 0x000fe200078ec0ff */
[----:B------:R-:W-:Y:S01]  /*74c0*/  FMUL.FTZ R57, R59, R65 ;  /* 0x000000413b397220 */ /* 0x000fe20000410000 */
[----:B------:R-:W-:Y:S01]  /*74d0*/  PRMT R139, R139, 0x5410, R70 ;  /* 0x000054108b8b7816 */ /* 0x000fe20000000046 */
[----:B------:R-:W-:Y:S01]  /*74e0*/  FFMA.FTZ R66, R50, R67, R75 ;  /* 0x0000004332427223 */ /* 0x000fe2000001004b */
[----:B------:R-:W-:Y:S01]  /*74f0*/  PRMT R137, R137, 0x5410, R68 ;  /* 0x0000541089897816 */ /* 0x000fe20000000044 */
[-C--:B------:R-:W-:Y:S01]  /*7500*/  FMUL.FTZ R68, R59, R48.reuse ;  /* 0x000000303b447220 */ /* 0x080fe20000410000 */
[----:B------:R-:W-:Y:S01]  /*7510*/  PRMT R135, R135, 0x5410, R72 ;  /* 0x0000541087877816 */ /* 0x000fe20000000048 */
[----:B------:R-:W-:Y:S01]  /*7520*/  FFMA.FTZ R59, R40, R48, -R57 ;  /* 0x00000030283b7223 */ /* 0x000fe20000010839 */
[----:B------:R-:W-:Y:S01]  /*7530*/  LOP3.LUT R134, R134, 0xffff0000, RZ, 0xc0, !PT ;  /* 0xffff000086867812 */ /* 0x000fe200078ec0ff */
[----:B------:R-:W-:Y:S01]  /*7540*/  FMUL.FTZ R50, R64, R138 ;  /* 0x0000008a40327220 */ /* 0x000fe20000410000 */
[----:B------:R-:W-:Y:S01]  /*7550*/  LOP3.LUT R41, R39, 0xffff0000, RZ, 0xc0, !PT ;  /* 0xffff000027297812 */ /* 0x000fe200078ec0ff */
[----:B------:R-:W-:Y:S01]  /*7560*/  FFMA.FTZ R68, R40, R65, R68 ;  /* 0x0000004128447223 */ /* 0x000fe20000010044 */
[----:B------:R-:W-:-:S02]  /*7570*/  IMAD.U32 R48, R139, 0x10000, RZ ;  /* 0x000100008b307824 */ /* 0x000fc400078e00ff */
[-C--:B------:R-:W-:Y:S01]  /*7580*/  FMUL.FTZ R64, R64, R134.reuse ;  /* 0x0000008640407220 */ /* 0x080fe20000410000 */
[----:B------:R-:W-:Y:S02]  /*7590*/  IMAD.U32 R40, R135, 0x10000, RZ ;  /* 0x0001000087287824 */ /* 0x000fe400078e00ff */
[----:B------:R-:W-:Y:S01]  /*75a0*/  FFMA.FTZ R134, R41, R134, -R50 ;  /* 0x0000008629867223 */ /* 0x000fe20000010832 */
[----:B------:R-:W-:Y:S01]  /*75b0*/  FMUL.FTZ R50, R51, R48 ;  /* 0x0000003033327220 */ /* 0x000fe20000410000 */
[C---:B------:R-:W-:Y:S01]  /*75c0*/  IMAD.U32 R37, R36.reuse, 0x10000, RZ ;  /* 0x0001000024257824 */ /* 0x040fe200078e00ff */
[----:B------:R-:W-:Y:S01]  /*75d0*/  LOP3.LUT R139, R139, 0xffff0000, RZ, 0xc0, !PT ;  /* 0xffff00008b8b7812 */ /* 0x000fe200078ec0ff */
[----:B------:R-:W-:Y:S01]  /*75e0*/  FMUL.FTZ R51, R51, R40 ;  /* 0x0000002833337220 */ /* 0x000fe20000410000 */
[----:B------:R-:W-:Y:S01]  /*75f0*/  LOP3.LUT R135, R135, 0xffff0000, RZ, 0xc0, !PT ;  /* 0xffff000087877812 */ /* 0x000fe200078ec0ff */
[----:B------:R-:W-:Y:S01]  /*7600*/  FFMA.FTZ R65, R41, R138, R64 ;  /* 0x0000008a29417223 */ /* 0x000fe20000010040 */
[----:B------:R-:W-:Y:S01]  /*7610*/  LOP3.LUT R36, R36, 0xffff0000, RZ, 0xc0, !PT ;  /* 0xffff000024247812 */ /* 0x000fe200078ec0ff */
[----:B------:R-:W-:Y:S01]  /*7620*/  FFMA.FTZ R51, R37, R48, R51 ;  /* 0x0000003025337223 */ /* 0x000fe20000010033 */
[----:B------:R-:W-:-:S02]  /*7630*/  IMAD.U32 R43, R42, 0x10000, RZ ;  /* 0x000100002a2b7824 */ /* 0x000fc400078e00ff */
[----:B------:R-:W-:Y:S01]  /*7640*/  FMUL.FTZ R41, R56, R139 ;  /* 0x0000008b38297220 */ /* 0x000fe20000410000 */
[----:B------:R-:W-:Y:S01]  /*7650*/  IMAD.U32 R48, R137, 0x10000, RZ ;  /* 0x0001000089307824 */ /* 0x000fe200078e00ff */
[----:B------:R-:W-:Y:S01]  /*7660*/  LOP3.LUT R42, R42, 0xffff0000, RZ, 0xc0, !PT ;  /* 0xffff00002a2a7812 */ /* 0x000fe200078ec0ff */
[----:B------:R-:W-:Y:S01]  /*7670*/  FFMA.FTZ R50, R37, R40, -R50 ;  /* 0x0000002825327223 */ /* 0x000fe20000010832 */
[-C--:B------:R-:W-:Y:S01]  /*7680*/  FMUL.FTZ R57, R56, R135.reuse ;  /* 0x0000008738397220 */ /* 0x080fe20000410000 */
[----:B------:R-:W-:Y:S01]  /*7690*/  LOP3.LUT R137, R137, 0xffff0000, RZ, 0xc0, !PT ;  /* 0xffff000089897812 */ /* 0x000fe200078ec0ff */
[C---:B------:R-:W-:Y:S01]  /*76a0*/  IMAD.U32 R40, R132.reuse, 0x10000, RZ ;  /* 0x0001000084287824 */ /* 0x040fe200078e00ff */
[----:B------:R-:W-:Y:S01]  /*76b0*/  LOP3.LUT R37, R132, 0xffff0000, RZ, 0xc0, !PT ;  /* 0xffff000084257812 */ /* 0x000fe200078ec0ff */
[----:B------:R-:W-:Y:S01]  /*76c0*/  FFMA.FTZ R41, R36, R135, -R41 ;  /* 0x0000008724297223 */ /* 0x000fe20000010829 */
[----:B------:R-:W-:Y:S02]  /*76d0*/  IMAD.U32 R39, R38, 0x10000, RZ ;  /* 0x0001000026277824 */ /* 0x000fe400078e00ff */
[----:B------:R-:W-:Y:S01]  /*76e0*/  FFMA.FTZ R36, R36, R139, R57 ;  /* 0x0000008b24247223 */ /* 0x000fe20000010039 */
[----:B------:R-:W-:Y:S01]  /*76f0*/  LOP3.LUT R38, R38, 0xffff0000, RZ, 0xc0, !PT ;  /* 0xffff000026267812 */ /* 0x000fe200078ec0ff */
[C---:B------:R-:W-:Y:S01]  /*7700*/  FMUL.FTZ R56, R43.reuse, R48 ;  /* 0x000000302b387220 */ /* 0x040fe20000410000 */
        /* <DEDUP_REMOVED lines=16> */
[----:B------:R-:W-:-:S02]  /*7810*/  F2FP.BF16.F32.PACK_AB R39, R134, R59 ;  /* 0x0000003b8627723e */ /* 0x000fc400000010ff */
[----:B------:R-:W-:-:S07]  /*7820*/  F2FP.BF16.F32.PACK_AB R38, R57, R56 ;  /* 0x000000383926723e */ /* 0x000fce00000010ff */
.L_x_1416:
[----:B------:R-:W-:Y:S05]  /*7830*/  BSYNC B2 ;  /* 0x0000000000027941 */ /* 0x000fea0003800000 */
.L_x_1415:
[----:B------:R-:W-:Y:S02]  /*7840*/  ULDC.64 UR4, c[0x0][0x208] ;  /* 0x0000820000047ab9 */ /* 0x000fe40000000a00 */
[----:B--2---:R2:W-:Y:S04]  /*7850*/  STG.E.128 desc[UR4][R44.64], R36 ;  /* 0x000000242c007986 */ /* 0x0045e8000c101d04 */
[----:B---3--:R2:W-:Y:S02]  /*7860*/  @!P0 STG.E.128 desc[UR4][R46.64], R40 ;  /* 0x000000282e008986 */ /* 0x0085e4000c101d04 */
.L_x_1414:
[----:B------:R-:W-:Y:S05]  /*7870*/  BSYNC B1 ;  /* 0x0000000000017941 */ /* 0x000fea0003800000 */
.L_x_1413:
[----:B------:R-:W-:-:S13]  /*7880*/  ISETP.NE.AND P0, PT, R94, RZ, PT ;  /* 0x000000ff5e00720c */ /* 0x000fda0003f05270 */
[----:B------:R-:W-:Y:S05]  /*7890*/  @!P0 BRA `(.L_x_1383) ;  /* 0x0000000800c88947 */ /* 0x000fea0003800000 */
[----:B--2---:R-:W2:Y:S04]  /*78a0*/  LDL R39, [R1+0x38] ;  /* 0x0000380001277983 */ /* 0x004ea80000100800 */
[----:B------:R-:W3:Y:S04]  /*78b0*/  LDL R38, [R1+0x40] ;  /* 0x0000400001267983 */ /* 0x000ee80000100800 */
[----:B------:R-:W4:Y:S01]  /*78c0*/  LDL R37, [R1+0x44] ;  /* 0x0000440001257983 */ /* 0x000f220000100800 */
[----:B------:R-:W-:Y:S01]  /*78d0*/  SEL R125, R30, R125, !P2 ;  /* 0x0000007d1e7d7207 */ /* 0x000fe20005000000 */
[----:B------:R-:W-:Y:S01]  /*78e0*/  BSSY B1, `(.L_x_1417) ;  /* 0x0000072000017945 */ /* 0x000fe20003800000 */
[----:B------:R-:W-:-:S02]  /*78f0*/  IADD3 R45, P0, P4, R90, R114, R93 ;  /* 0x000000725a2d7210 */ /* 0x000fc40007c1e05d */
[----:B------:R-:W-:Y:S02]  /*7900*/  SHF.R.S32.HI R36, RZ, 0x1f, R125 ;  /* 0x0000001fff247819 */ /* 0x000fe4000001147d */
[----:B------:R-:W-:Y:S02]  /*7910*/  IADD3.X R46, R0, R49, R98, P0, P4 ;  /* 0x00000031002e7210 */ /* 0x000fe400007e8462 */
[----:B------:R-:W-:Y:S02]  /*7920*/  LEA.HI R125, R36, R125, RZ, 0x4 ;  /* 0x0000007d247d7211 */ /* 0x000fe400078f20ff */
[----:B------:R-:W-:Y:S02]  /*7930*/  ISETP.GE.AND P4, PT, R228, R111, PT ;  /* 0x0000006fe400720c */ /* 0x000fe40003f86270 */
[----:B------:R-:W-:Y:S02]  /*7940*/  LEA.HI.SX32 R125, R125, R92, 0x1c ;  /* 0x0000005c7d7d7211 */ /* 0x000fe400078fe2ff */
[----:B------:R-:W-:-:S02]  /*7950*/  LEA R44, P0, R45, R106, 0x1 ;  /* 0x0000006a2d2c7211 */ /* 0x000fc400078008ff */
[----:B------:R-:W-:Y:S01]  /*7960*/  SHF.R.S32.HI R36, RZ, 0x1f, R125 ;  /* 0x0000001fff247819 */ /* 0x000fe2000001147d */
[----:B------:R-:W-:Y:S01]  /*7970*/  IMAD.SHL.U32 R47, R125, 0x8, RZ ;  /* 0x000000087d2f7824 */ /* 0x000fe200078e00ff */
[----:B------:R-:W-:Y:S02]  /*7980*/  LEA.HI.X R45, R45, R107, R46, 0x1, P0 ;  /* 0x0000006b2d2d7211 */ /* 0x000fe400000f0c2e */
[----:B------:R-:W-:-:S05]  /*7990*/  LEA.HI R125, R36, R125, RZ, 0x3 ;  /* 0x0000007d247d7211 */ /* 0x000fca00078f18ff */
[----:B------:R-:W-:-:S05]  /*79a0*/  IMAD.SHL.U32 R125, R125, 0x200, RZ ;  /* 0x000002007d7d7824 */ /* 0x000fca00078e00ff */
[----:B------:R-:W-:Y:S02]  /*79b0*/  LOP3.LUT R125, R125, 0x7ffff000, RZ, 0xc0, !PT ;  /* 0x7ffff0007d7d7812 */ /* 0x000fe400078ec0ff */
[----:B--2---:R-:W-:-:S04]  /*79c0*/  LOP3.LUT R36, R39, 0x38, R47, 0xf8, !PT ;  /* 0x0000003827247812 */ /* 0x004fc800078ef82f */
[----:B---3--:R-:W-:-:S04]  /*79d0*/  LOP3.LUT R36, R36, R38, RZ, 0x3c, !PT ;  /* 0x0000002624247212 */ /* 0x008fc800078e3cff */
[----:B----4-:R-:W-:Y:S01]  /*79e0*/  IADD3 R36, R36, R125, R37 ;  /* 0x0000007d24247210 */ /* 0x010fe20007ffe025 */
[----:B------:R-:W-:-:S04]  /*79f0*/  IMAD R37, R17, 0x4000, R7 ;  /* 0x0000400011257824 */ /* 0x000fc800078e0207 */
[----:B------:R-:W-:Y:S02]  /*7a00*/  IMAD R39, R17, 0x4000, R36 ;  /* 0x0000400011277824 */ /* 0x000fe400078e0224 */
[--C-:B------:R-:W-:Y:S02]  /*7a10*/  IMAD R37, R37, 0x2, R16.reuse ;  /* 0x0000000225257824 */ /* 0x100fe400078e0210 */
[----:B------:R-:W-:-:S04]  /*7a20*/  IMAD R40, R39, 0x2, R16 ;  /* 0x0000000227287824 */ /* 0x000fc800078e0210 */
[----:B------:R-:W2:Y:S04]  /*7a30*/  LDS.128 R36, [R37+0x20400] ;  /* 0x0204000025247984 */ /* 0x000ea80000000c00 */
[----:B------:R-:W3:Y:S01]  /*7a40*/  LDS.128 R40, [R40+0x20400] ;  /* 0x0204000028287984 */ /* 0x000ee20000000c00 */
[----:B------:R-:W-:Y:S05]  /*7a50*/  @P4 BRA `(.L_x_1418) ;  /* 0x0000000400684947 */ /* 0x000fea0003800000 */
[--C-:B------:R-:W-:Y:S01]  /*7a60*/  SHF.R.U64 R57, R60, 0x10, R61.reuse ;  /* 0x000000103c397819 */ /* 0x100fe2000000123d */
[----:B--2---:R-:W-:Y:S01]  /*7a70*/  IMAD.U32 R46, R37, 0x10000, RZ ;  /* 0x00010000252e7824 */ /* 0x004fe200078e00ff */
[----:B------:R-:W-:Y:S01]  /*7a80*/  SHF.R.U32.HI R60, RZ, 0x10, R61 ;  /* 0x00000010ff3c7819 */ /* 0x000fe2000001163d */
[----:B---3--:R-:W-:Y:S01]  /*7a90*/  IMAD.U32 R50, R40, 0x10000, RZ ;  /* 0x0001000028327824 */ /* 0x008fe200078e00ff */
[----:B------:R-:W-:Y:S02]  /*7aa0*/  SHF.R.U32.HI R56, RZ, 0x10, R53 ;  /* 0x00000010ff387819 */ /* 0x000fe40000011635 */
[----:B------:R-:W-:Y:S01]  /*7ab0*/  SHF.R.U64 R59, R54, 0x10, R55 ;  /* 0x00000010363b7819 */ /* 0x000fe20000001237 */
[----:B------:R-:W-:Y:S01]  /*7ac0*/  IMAD.U32 R54, R43, 0x10000, RZ ;  /* 0x000100002b367824 */ /* 0x000fe200078e00ff */
[----:B------:R-:W-:Y:S02]  /*7ad0*/  PRMT R131, R131, 0x5410, R60 ;  /* 0x0000541083837816 */ /* 0x000fe4000000003c */
[----:B------:R-:W-:Y:S01]  /*7ae0*/  SHF.R.U64 R67, R52, 0x10, R53 ;  /* 0x0000001034437819 */ /* 0x000fe20000001235 */
[----:B------:R-:W-:Y:S01]  /*7af0*/  IMAD.U32 R52, R41, 0x10000, RZ ;  /* 0x0001000029347824 */ /* 0x000fe200078e00ff */
[----:B------:R-:W-:-:S02]  /*7b00*/  SHF.R.U64 R61, R62, 0x10, R63 ;  /* 0x000000103e3d7819 */ /* 0x000fc4000000123f */
[----:B------:R-:W-:Y:S02]  /*7b10*/  PRMT R127, R127, 0x5410, R56 ;  /* 0x000054107f7f7816 */ /* 0x000fe40000000038 */
[----:B------:R-:W-:Y:S01]  /*7b20*/  PRMT R122, R122, 0x5410, R59 ;  /* 0x000054107a7a7816 */ /* 0x000fe2000000003b */
[----:B------:R-:W-:Y:S01]  /*7b30*/  IMAD.U32 R59, R131, 0x10000, RZ ;  /* 0x00010000833b7824 */ /* 0x000fe200078e00ff */
[----:B------:R-:W-:Y:S02]  /*7b40*/  SHF.R.U32.HI R65, RZ, 0x10, R55 ;  /* 0x00000010ff417819 */ /* 0x000fe40000011637 */
[----:B------:R-:W-:Y:S02]  /*7b50*/  SHF.R.U32.HI R62, RZ, 0x10, R63 ;  /* 0x00000010ff3e7819 */ /* 0x000fe4000001163f */
[----:B------:R-:W-:Y:S01]  /*7b60*/  PRMT R130, R130, 0x5410, R57 ;  /* 0x0000541082827816 */ /* 0x000fe20000000039 */
[----:B------:R-:W-:Y:S01]  /*7b70*/  IMAD.U32 R57, R127, 0x10000, RZ ;  /* 0x000100007f397824 */ /* 0x000fe200078e00ff */
[----:B------:R-:W-:Y:S01]  /*7b80*/  PRMT R128, R128, 0x5410, R61 ;  /* 0x0000541080807816 */ /* 0x000fe2000000003d */
[----:B------:R-:W-:Y:S01]  /*7b90*/  FMUL.FTZ R61, R52, R59 ;  /* 0x0000003b343d7220 */ /* 0x000fe20000410000 */
[----:B------:R-:W-:Y:S01]  /*7ba0*/  PRMT R124, R124, 0x5410, R65 ;  /* 0x000054107c7c7816 */ /* 0x000fe20000000041 */
[-C--:B------:R-:W-:Y:S01]  /*7bb0*/  FMUL.FTZ R63, R52, R57.reuse ;  /* 0x00000039343f7220 */ /* 0x080fe20000410000 */
[----:B------:R-:W-:Y:S01]  /*7bc0*/  PRMT R129, R129, 0x5410, R62 ;  /* 0x0000541081817816 */ /* 0x000fe2000000003e */
[----:B------:R-:W-:Y:S01]  /*7bd0*/  FFMA.FTZ R56, R46, R57, -R61 ;  /* 0x000000392e387223 */ /* 0x000fe2000001083d */
[----:B------:R-:W-:Y:S01]  /*7be0*/  LOP3.LUT R53, R41, 0xffff0000, RZ, 0xc0, !PT ;  /* 0xffff000029357812 */ /* 0x000fe200078ec0ff */
[----:B------:R-:W-:Y:S01]  /*7bf0*/  IMAD.U32 R57, R124, 0x10000, RZ ;  /* 0x000100007c397824 */ /* 0x000fe200078e00ff */
[----:B------:R-:W-:Y:S01]  /*7c00*/  LOP3.LUT R131, R131, 0xffff0000, RZ, 0xc0, !PT ;  /* 0xffff000083837812 */ /* 0x000fe200078ec0ff */
[----:B------:R-:W-:Y:S01]  /*7c10*/  IMAD.U32 R61, R129, 0x10000, RZ ;  /* 0x00010000813d7824 */ /* 0x000fe200078e00ff */
[----:B------:R-:W-:Y:S01]  /*7c20*/  LOP3.LUT R127, R127, 0xffff0000, RZ, 0xc0, !PT ;  /* 0xffff00007f7f7812 */ /* 0x000fe200078ec0ff */
[----:B------:R-:W-:Y:S01]  /*7c30*/  FFMA.FTZ R63, R46, R59, R63 ;  /* 0x0000003b2e3f7223 */ /* 0x000fe2000001003f */
[----:B------:R-:W-:Y:S01]  /*7c40*/  LOP3.LUT R51, R40, 0xffff0000, RZ, 0xc0, !PT ;  /* 0xffff000028337812 */ /* 0x000fe200078ec0ff */
[----:B------:R-:W-:Y:S01]  /*7c50*/  IMAD.U32 R40, R39, 0x10000, RZ ;  /* 0x0001000027287824 */ /* 0x000fe200078e00ff */
[----:B------:R-:W-:Y:S01]  /*7c60*/  LOP3.LUT R48, R37, 0xffff0000, RZ, 0xc0, !PT ;  /* 0xffff000025307812 */ /* 0x000fe200078ec0ff */
[----:B------:R-:W-:Y:S01]  /*7c70*/  FMUL.FTZ R65, R53, R131 ;  /* 0x0000008335417220 */ /* 0x000fe20000410000 */
[C---:B------:R-:W-:Y:S01]  /*7c80*/  FMUL.FTZ R46, R54.reuse, R57 ;  /* 0x00000039362e7220 */ /* 0x040fe20000410000 */
[----:B------:R-:W-:Y:S01]  /*7c90*/  LOP3.LUT R55, R43, 0xffff0000, RZ, 0xc0, !PT ;  /* 0xffff00002b377812 */ /* 0x000fe200078ec0ff */
[----:B------:R-:W-:Y:S01]  /*7ca0*/  FMUL.FTZ R53, R53, R127 ;  /* 0x0000007f35357220 */ /* 0x000fe20000410000 */
[----:B------:R-:W-:Y:S01]  /*7cb0*/  LOP3.LUT R52, R129, 0xffff0000, RZ, 0xc0, !PT ;  /* 0xffff000081347812 */ /* 0x000fe200078ec0ff */
[-C--:B------:R-:W-:Y:S01]  /*7cc0*/  FMUL.FTZ R59, R54, R61.reuse ;  /* 0x0000003d363b7220 */ /* 0x080fe20000410000 */
[----:B------:R-:W-:Y:S01]  /*7cd0*/  LOP3.LUT R124, R124, 0xffff0000, RZ, 0xc0, !PT ;  /* 0xffff00007c7c7812 */ /* 0x000fe200078ec0ff */
[----:B------:R-:W-:Y:S01]  /*7ce0*/  FFMA.FTZ R61, R40, R61, R46 ;  /* 0x0000003d283d7223 */ /* 0x000fe2000001002e */
[----:B------:R-:W-:Y:S01]  /*7cf0*/  PRMT R126, R126, 0x5410, R67 ;  /* 0x000054107e7e7816 */ /* 0x000fe20000000043 */
[C---:B------:R-:W-:Y:S01]  /*7d00*/  FFMA.FTZ R65, R48.reuse, R127, -R65 ;  /* 0x0000007f30417223 */ /* 0x040fe20000010841 */
[----:B------:R-:W-:Y:S01]  /*7d10*/  LOP3.LUT R41, R39, 0xffff0000, RZ, 0xc0, !PT ;  /* 0xffff000027297812 */ /* 0x000fe200078ec0ff */
[----:B------:R-:W-:Y:S01]  /*7d20*/  FFMA.FTZ R54, R48, R131, R53 ;  /* 0x0000008330367223 */ /* 0x000fe20000010035 */
[----:B------:R-:W-:-:S02]  /*7d30*/  IMAD.U32 R46, R130, 0x10000, RZ ;  /* 0x00010000822e7824 */ /* 0x000fc400078e00ff */
[C---:B------:R-:W-:Y:S01]  /*7d40*/  FMUL.FTZ R48, R55.reuse, R52 ;  /* 0x0000003437307220 */ /* 0x040fe20000410000 */
[-C--:B------:R-:W-:Y:S01]  /*7d50*/  FMUL.FTZ R58, R55, R124.reuse ;  /* 0x0000007c373a7220 */ /* 0x080fe20000410000 */
[----:B------:R-:W-:Y:S01]  /*7d60*/  LOP3.LUT R130, R130, 0xffff0000, RZ, 0xc0, !PT ;  /* 0xffff000082827812 */ /* 0x000fe200078ec0ff */
[----:B------:R-:W-:Y:S01]  /*7d70*/  FFMA.FTZ R59, R40, R57, -R59 ;  /* 0x00000039283b7223 */ /* 0x000fe2000001083b */
[C---:B------:R-:W-:Y:S01]  /*7d80*/  IMAD.U32 R40, R126.reuse, 0x10000, RZ ;  /* 0x000100007e287824 */ /* 0x040fe200078e00ff */
[----:B------:R-:W-:Y:S01]  /*7d90*/  LOP3.LUT R126, R126, 0xffff0000, RZ, 0xc0, !PT ;  /* 0xffff00007e7e7812 */ /* 0x000fe200078ec0ff */
[C---:B------:R-:W-:Y:S01]  /*7da0*/  IMAD.U32 R37, R36.reuse, 0x10000, RZ ;  /* 0x0001000024257824 */ /* 0x040fe200078e00ff */
[----:B------:R-:W-:Y:S01]  /*7db0*/  LOP3.LUT R36, R36, 0xffff0000, RZ, 0xc0, !PT ;  /* 0xffff000024247812 */ /* 0x000fe200078ec0ff */
[C---:B------:R-:W-:Y:S01]  /*7dc0*/  FFMA.FTZ R124, R41.reuse, R124, -R48 ;  /* 0x0000007c297c7223 */ /* 0x040fe20000010830 */
[----:B------:R-:W-:Y:S01]  /*7dd0*/  FFMA.FTZ R58, R41, R52, R58 ;  /* 0x00000034293a7223 */ /* 0x000fe2000001003a */
[C---:B------:R-:W-:Y:S01]  /*7de0*/  FMUL.FTZ R41, R51.reuse, R130 ;  /* 0x0000008233297220 */ /* 0x040fe20000410000 */
[C---:B------:R-:W-:Y:S01]  /*7df0*/  FMUL.FTZ R48, R50.reuse, R46 ;  /* 0x0000002e32307220 */ /* 0x040fe20000410000 */
[----:B------:R-:W-:Y:S01]  /*7e00*/  FMUL.FTZ R53, R50, R40 ;  /* 0x0000002832357220 */ /* 0x000fe20000410000 */
[----:B------:R-:W-:Y:S01]  /*7e10*/  FMUL.FTZ R55, R51, R126 ;  /* 0x0000007e33377220 */ /* 0x000fe20000410000 */
[----:B------:R-:W-:-:S02]  /*7e20*/  IMAD.U32 R43, R42, 0x10000, RZ ;  /* 0x000100002a2b7824 */ /* 0x000fc400078e00ff */
[----:B------:R-:W-:Y:S01]  /*7e30*/  FFMA.FTZ R51, R36, R126, -R41 ;  /* 0x0000007e24337223 */ /* 0x000fe20000010829 */
[----:B------:R-:W-:Y:S01]  /*7e40*/  LOP3.LUT R42, R42, 0xffff0000, RZ, 0xc0, !PT ;  /* 0xffff00002a2a7812 */ /* 0x000fe200078ec0ff */
[C---:B------:R-:W-:Y:S01]  /*7e50*/  FFMA.FTZ R48, R37.reuse, R40, -R48 ;  /* 0x0000002825307223 */ /* 0x040fe20000010830 */
[----:B------:R-:W-:Y:S01]  /*7e60*/  FFMA.FTZ R53, R37, R46, R53 ;  /* 0x0000002e25357223 */ /* 0x000fe20000010035 */
[C---:B------:R-:W-:Y:S01]  /*7e70*/  LOP3.LUT R41, R128.reuse, 0xffff0000, RZ, 0xc0, !PT ;  /* 0xffff000080297812 */ /* 0x040fe200078ec0ff */
[----:B------:R-:W-:Y:S01]  /*7e80*/  IMAD.U32 R46, R128, 0x10000, RZ ;  /* 0x00010000802e7824 */ /* 0x000fe200078e00ff */
[C---:B------:R-:W-:Y:S01]  /*7e90*/  LOP3.LUT R37, R122.reuse, 0xffff0000, RZ, 0xc0, !PT ;  /* 0xffff00007a257812 */ /* 0x040fe200078ec0ff */
[----:B------:R-:W-:Y:S02]  /*7ea0*/  IMAD.U32 R40, R122, 0x10000, RZ ;  /* 0x000100007a287824 */ /* 0x000fe400078e00ff */
[----:B------:R-:W-:Y:S01]  /*7eb0*/  FFMA.FTZ R36, R36, R130, R55 ;  /* 0x0000008224247223 */ /* 0x000fe20000010037 */
[C---:B------:R-:W-:Y:S01]  /*7ec0*/  IMAD.U32 R39, R38.reuse, 0x10000, RZ ;  /* 0x0001000026277824 */ /* 0x040fe200078e00ff */
        /* <DEDUP_REMOVED lines=19> */
.L_x_1418:
[----:B------:R-:W-:Y:S05]  /*8000*/  BSYNC B1 ;  /* 0x0000000000017941 */ /* 0x000fea0003800000 */
.L_x_1417:
        /* <DEDUP_REMOVED lines=12> */
.L_x_1358:
[----:B------:R-:W2:Y:S02]  /*80d0*/  LDL R36, [R1+0x34] ;  /* 0x0000340001247983 */ /* 0x000ea40000100800 */
[----:B--2---:R-:W-:-:S13]  /*80e0*/  R2UR UR4, R36 ;  /* 0x00000000240472ca */ /* 0x004fda00000e0000 */
[----:B------:R-:W-:-:S06]  /*80f0*/  UISETP.NE.AND UP0, UPT, UR4, 0x3, UPT ;  /* 0x000000030400788c */ /* 0x000fcc000bf05270 */
[----:B------:R-:W-:-:S13]  /*8100*/  PLOP3.LUT P1, PT, PT, PT, UP0, 0x80, 0x0 ;  /* 0x000000000000781c */ /* 0x000fda0003f2f008 */
[----:B------:R-:W-:Y:S05]  /*8110*/  @!P1 BRA `(.L_x_1419) ;  /* 0x0000000000049947 */ /* 0x000fea0003800000 */
[----:B------:R-:W-:Y:S01]  /*8120*/  BPT.TRAP 0x1 ;  /* 0x000000040000795c */ /* 0x000fe20000300000 */
.L_x_1419:
[----:B------:R-:W2:Y:S01]  /*8130*/  LDL R36, [R1] ;  /* 0x0000000001247983 */ /* 0x000ea20000100800 */
[----:B------:R-:W-:Y:S01]  /*8140*/  IMAD R100, R17, 0x8, R16 ;  /* 0x0000000811647824 */ /* 0x000fe200078e0210 */
[----:B------:R-:W-:Y:S01]  /*8150*/  BSSY B1, `(.L_x_1420) ;  /* 0x0000007000017945 */ /* 0x000fe20003800000 */
[----:B------:R-:W-:-:S05]  /*8160*/  IMAD R105, R26, -0x40, R2 ;  /* 0xffffffc01a697824 */ /* 0x000fca00078e0202 */
[----:B------:R-:W-:-:S04]  /*8170*/  VIMNMX R105, R105, 0x40, PT ;  /* 0x0000004069697848 */ /* 0x000fc80003fe0100 */
[----:B------:R-:W-:Y:S02]  /*8180*/  ISETP.GE.AND P4, PT, R18, R105, PT ;  /* 0x000000691200720c */ /* 0x000fe40003f86270 */
[----:B--2---:R-:W-:-:S04]  /*8190*/  SHF.L.U32 R110, R36, 0x1f, RZ ;  /* 0x0000001f246e7819 */ /* 0x004fc800000006ff */
[----:B------:R-:W0:Y:S02]  /*81a0*/  SYNCS.PHASECHK.TRANS64.TRYWAIT P0, [R100+URZ+0x30890], R110 ;  /* 0x0308906e640075a7 */ /* 0x000e24000800017f */
[----:B0-----:R-:W-:Y:S05]  /*81b0*/  @!P0 BRA `(.L_x_1421) ;  /* 0x0000020400648947 */ /* 0x001fea0003800000 */
.L_x_1780:
[----:B------:R-:W-:Y:S05]  /*81c0*/  BSYNC B1 ;  /* 0x0000000000017941 */ /* 0x000fea0003800000 */
.L_x_1420:
[----:B------:R-:W-:Y:S04]  /*81d0*/  BSSY B1, `(.L_x_1422) ;  /* 0x000000f000017945 */ /* 0x000fe80003800000 */
[----:B------:R-:W-:Y:S05]  /*81e0*/  @P4 BRA `(.L_x_1423) ;  /* 0x0000000000344947 */ /* 0x000fea0003800000 */
[----:B------:R-:W-:Y:S01]  /*81f0*/  ISETP.NE.AND P5, PT, R31, RZ, PT ;  /* 0x000000ff1f00720c */ /* 0x000fe20003fa5270 */
[----:B------:R-:W-:Y:S01]  /*8200*/  ULDC.64 UR4, c[0x0][0x208] ;  /* 0x0000820000047ab9 */ /* 0x000fe20000000a00 */
[----:B------:R-:W-:Y:S02]  /*8210*/  ISETP.NE.AND P4, PT, R94, RZ, PT ;  /* 0x000000ff5e00720c */ /* 0x000fe40003f85270 */
[----:B------:R-:W-:-:S09]  /*8220*/  ISETP.NE.AND P0, PT, R95, RZ, PT ;  /* 0x000000ff5f00720c */ /* 0x000fd20003f05270 */
[----:B------:R-:W1:Y:S04]  /*8230*/  @P5 LDS.128 R36, [R103+0x20400] ;  /* 0x0204000067245984 */ /* 0x000e680000000c00 */
[----:B------:R-:W2:Y:S04]  /*8240*/  @P0 LDS.128 R40, [R103+0x24400] ;  /* 0x0244000067280984 */ /* 0x000ea80000000c00 */
[----:B-1----:R-:W-:Y:S01]  /*8250*/  @P5 STG.E.128 desc[UR4][R50.64], R36 ;  /* 0x0000002432005986 */ /* 0x002fe2000c101d04 */
[----:B------:R-:W-:-:S03]  /*8260*/  ISETP.NE.AND P5, PT, R96, RZ, PT ;  /* 0x000000ff6000720c */ /* 0x000fc60003fa5270 */
[----:B------:R-:W1:Y:S04]  /*8270*/  @P4 LDS.128 R36, [R103+0x22400] ;  /* 0x0224000067244984 */ /* 0x000e680000000c00 */
[----:B--2---:R-:W-:Y:S06]  /*8280*/  @P0 STG.E.128 desc[UR4][R50.64+0x100], R40 ;  /* 0x0001002832000986 */ /* 0x004fec000c101d04 */
[----:B------:R-:W2:Y:S04]  /*8290*/  @P5 LDS.128 R44, [R103+0x26400] ;  /* 0x02640000672c5984 */ /* 0x000ea80000000c00 */
[----:B-1----:R1:W-:Y:S04]  /*82a0*/  @P4 STG.E.128 desc[UR4][R50.64+0x80], R36 ;  /* 0x0000802432004986 */ /* 0x0023e8000c101d04 */
[----:B--2---:R1:W-:Y:S02]  /*82b0*/  @P5 STG.E.128 desc[UR4][R50.64+0x180], R44 ;  /* 0x0001802c32005986 */ /* 0x0043e4000c101d04 */
.L_x_1423:
[----:B------:R-:W-:Y:S05]  /*82c0*/  BSYNC B1 ;  /* 0x0000000000017941 */ /* 0x000fea0003800000 */
.L_x_1422:
[----:B------:R-:W-:-:S13]  /*82d0*/  ISETP.GE.AND P0, PT, R235, R105, PT ;  /* 0x00000069eb00720c */ /* 0x000fda0003f06270 */
[----:B------:R-:W-:Y:S05]  /*82e0*/  @P0 BRA `(.L_x_1383) ;  /* 0x0000000000340947 */ /* 0x000fea0003800000 */
[----:B------:R-:W-:Y:S01]  /*82f0*/  ISETP.NE.AND P5, PT, R31, RZ, PT ;  /* 0x000000ff1f00720c */ /* 0x000fe20003fa5270 */
[----:B------:R-:W-:Y:S01]  /*8300*/  ULDC.64 UR4, c[0x0][0x208] ;  /* 0x0000820000047ab9 */ /* 0x000fe20000000a00 */
[----:B------:R-:W-:Y:S02]  /*8310*/  ISETP.NE.AND P4, PT, R94, RZ, PT ;  /* 0x000000ff5e00720c */ /* 0x000fe40003f85270 */
[----:B------:R-:W-:-:S09]  /*8320*/  ISETP.NE.AND P0, PT, R95, RZ, PT ;  /* 0x000000ff5f00720c */ /* 0x000fd20003f05270 */
[----:B-1----:R-:W1:Y:S04]  /*8330*/  @P5 LDS.128 R36, [R103+0x21400] ;  /* 0x0214000067245984 */ /* 0x002e680000000c00 */
        /* <DEDUP_REMOVED lines=8> */
.L_x_1383:
[----:B------:R-:W-:Y:S05]  /*83c0*/  BSYNC B0 ;  /* 0x0000000000007941 */ /* 0x000fea0003800000 */
.L_x_1357:
[----:B-1234-:R-:W1:Y:S01]  /*83d0*/  S2R R36, SR_TID.X ;  /* 0x0000000000247919 */ /* 0x01ee620000002100 */
[----:B------:R-:W-:Y:S01]  /*83e0*/  @!PT LDS RZ, [RZ] ;  /* 0x00000000fffff984 */ /* 0x000fe20000000800 */
[----:B------:R-:W-:Y:S01]  /*83f0*/  @!PT LDS RZ, [RZ] ;  /* 0x00000000fffff984 */ /* 0x000fe20000000800 */
[----:B------:R-:W-:Y:S01]  /*8400*/  @!PT LDS RZ, [RZ] ;  /* 0x00000000fffff984 */ /* 0x000fe20000000800 */
[----:B------:R-:W-:Y:S01]  /*8410*/  @!PT LDS RZ, [RZ] ;  /* 0x00000000fffff984 */ /* 0x000fe20000000800 */
[----:B------:R2:W-:Y:S06]  /*8420*/  MEMBAR.ALL.CTA ;  /* 0x0000000000007992 */ /* 0x0005ec0000008000 */
[----:B--2---:R-:W2:Y:S01]  /*8430*/  FENCE.VIEW.ASYNC.S ;  /* 0x00000000000073c6 */ /* 0x004ea20000000000 */
[----:B------:R-:W-:Y:S05]  /*8440*/  WARPSYNC.ALL ;  /* 0x0000000000007948 */ /* 0x000fea0003800000 */
[----:B------:R-:W-:Y:S01]  /*8450*/  BSSY B0, `(.L_x_1424) ;  /* 0x0000009000007945 */ /* 0x000fe20003800000 */
[----:B-1----:R-:W-:Y:S01]  /*8460*/  LOP3.LUT R36, R36, 0x7f, RZ, 0xc0, !PT ;  /* 0x0000007f24247812 */ /* 0x002fe200078ec0ff */
[----:B--2---:R1:W-:Y:S03]  /*8470*/  BAR.SYNC.DEFER_BLOCKING R109, 0x80 ;  /* 0x0002006d0000751d */ /* 0x0043e60000010000 */
[----:B------:R-:W-:-:S13]  /*8480*/  ISETP.NE.AND P0, PT, R36, RZ, PT ;  /* 0x000000ff2400720c */ /* 0x000fda0003f05270 */
[----:B------:R-:W-:-:S05]  /*8490*/  @!P0 VIADD R36, R100, 0x308a0 ;  /* 0x000308a064248836 */ /* 0x000fca0000000000 */
[----:B------:R-:W-:-:S04]  /*84a0*/  @!P0 PRMT R36, RZ, 0x654, R36 ;  /* 0x00000654ff248816 */ /* 0x000fc80000000024 */
[----:B------:R1:W-:Y:S01]  /*84b0*/  @!P0 SYNCS.ARRIVE.TRANS64.RED.A1T0 RZ, [R36+URZ], RZ ;  /* 0x000000ff24ff89a7 */ /* 0x0003e2000810043f */
[----:B------:R-:W-:Y:S05]  /*84c0*/  @!P1 BRA `(.L_x_1425) ;  /* 0x0000000000049947 */ /* 0x000fea0003800000 */
[----:B------:R-:W-:Y:S01]  /*84d0*/  BPT.TRAP 0x1 ;  /* 0x000000040000795c */ /* 0x000fe20000300000 */
.L_x_1425:
[----:B------:R-:W-:Y:S05]  /*84e0*/  BSYNC B0 ;  /* 0x0000000000007941 */ /* 0x000fea0003800000 */
.L_x_1424:
[----:B------:R-:W2:Y:S01]  /*84f0*/  SYNCS.PHASECHK.TRANS64.TRYWAIT P1, [R100+URZ+0x308b0], R110 ;  /* 0x0308b06e640075a7 */ /* 0x000ea2000802017f */
[----:B------:R-:W-:Y:S01]  /*8500*/  ULDC.64 UR4, c[0x0][0x308] ;  /* 0x0000c20000047ab9 */ /* 0x000fe20000000a00 */
[----:B------:R-:W-:Y:S01]  /*8510*/  ULDC.64 UR60, c[0x0][0x318] ;  /* 0x0000c600003c7ab9 */ /* 0x000fe20000000a00 */
[----:B-1----:R-:W-:Y:S01]  /*8520*/  IMAD.U32 R36, RZ, RZ, UR5 ;  /* 0x00000005ff247e24 */ /* 0x002fe2000f8e00ff */
[----:B------:R-:W-:Y:S01]  /*8530*/  BSSY B0, `(.L_x_1426) ;  /* 0x0000007000007945 */ /* 0x000fe20003800000 */
[----:B------:R-:W-:Y:S01]  /*8540*/  IMAD.U32 R37, RZ, RZ, UR4 ;  /* 0x00000004ff257e24 */ /* 0x000fe2000f8e00ff */
[----:B------:R-:W-:Y:S01]  /*8550*/  ISETP.GE.AND P4, PT, R18, R105, PT ;  /* 0x000000691200720c */ /* 0x000fe20003f86270 */
[----:B------:R-:W-:Y:S01]  /*8560*/  IMAD.WIDE R48, R26, 0x40, R78 ;  /* 0x000000401a307825 */ /* 0x000fe200078e024e */
[----:B------:R1:W-:Y:S04]  /*8570*/  STL [R1+0x20], R36 ;  /* 0x0000202401007387 */ /* 0x0003e80000100800 */
[----:B------:R1:W-:Y:S02]  /*8580*/  STL [R1+0x24], R37 ;  /* 0x0000242501007387 */ /* 0x0003e40000100800 */
[----:B-12---:R-:W-:Y:S05]  /*8590*/  @!P1 BRA `(.L_x_1427) ;  /* 0x0000020000809947 */ /* 0x006fea0003800000 */
.L_x_1781:
[----:B------:R-:W-:Y:S05]  /*85a0*/  BSYNC B0 ;  /* 0x0000000000007941 */ /* 0x000fea0003800000 */
.L_x_1426:
[----:B------:R-:W-:Y:S04]  /*85b0*/  BSSY B0, `(.L_x_1428) ;  /* 0x000001e000007945 */ /* 0x000fe80003800000 */
[----:B------:R-:W-:Y:S05]  /*85c0*/  @P4 BRA `(.L_x_1429) ;  /* 0x0000000000704947 */ /* 0x000fea0003800000 */
[----:B------:R-:W2:Y:S01]  /*85d0*/  LDL R37, [R1+0x24] ;  /* 0x0000240001257983 */ /* 0x000ea20000100800 */
[----:B------:R-:W-:-:S03]  /*85e0*/  ULDC UR6, c[0x0][0x2e4] ;  /* 0x0000b90000067ab9 */ /* 0x000fc60000000800 */
[----:B------:R-:W3:Y:S04]  /*85f0*/  LDL R36, [R1+0x20] ;  /* 0x0000200001247983 */ /* 0x000ee80000100800 */
[----:B------:R-:W4:Y:S04]  /*8600*/  LDL R44, [R1+0x2c] ;  /* 0x00002c00012c7983 */ /* 0x000f280000100800 */
[----:B------:R-:W5:Y:S01]  /*8610*/  LDL R42, [R1+0x30] ;  /* 0x00003000012a7983 */ /* 0x000f620000100800 */
[----:B------:R-:W-:Y:S01]  /*8620*/  ISETP.GE.AND P5, PT, R22, UR6, PT ;  /* 0x0000000616007c0c */ /* 0x000fe2000bfa6270 */
[----:B------:R-:W-:Y:S01]  /*8630*/  IMAD R43, R49, UR60, RZ ;  /* 0x0000003c312b7c24 */ /* 0x000fe2000f8e02ff */
[----:B------:R-:W-:Y:S01]  /*8640*/  ISETP.GE.AND P4, PT, R228, UR6, PT ;  /* 0x00000006e4007c0c */ /* 0x000fe2000bf86270 */
[----:B------:R-:W-:-:S02]  /*8650*/  IMAD.MOV.U32 R40, RZ, RZ, R88 ;  /* 0x000000ffff287224 */ /* 0x000fc400078e0058 */
[----:B------:R-:W-:Y:S02]  /*8660*/  IMAD.MOV.U32 R41, RZ, RZ, R99 ;  /* 0x000000ffff297224 */ /* 0x000fe400078e0063 */
[C---:B------:R-:W-:Y:S02]  /*8670*/  IMAD R43, R48.reuse, UR61, R43 ;  /* 0x0000003d302b7c24 */ /* 0x040fe4000f8e022b */
[----:B------:R-:W-:-:S04]  /*8680*/  IMAD.WIDE.U32 R40, R48, UR60, R40 ;  /* 0x0000003c30287c25 */ /* 0x000fc8000f8e0028 */
[----:B------:R-:W-:Y:S01]  /*8690*/  IMAD.IADD R41, R41, 0x1, R43 ;  /* 0x0000000129297824 */ /* 0x000fe200078e022b */
[----:B--2---:R-:W-:Y:S02]  /*86a0*/  R2UR UR4, R37 ;  /* 0x00000000250472ca */ /* 0x004fe400000e0000 */
[----:B---3--:R-:W-:Y:S02]  /*86b0*/  R2UR UR7, R36 ;  /* 0x00000000240772ca */ /* 0x008fe400000e0000 */
[----:B------:R-:W2:Y:S09]  /*86c0*/  @!P5 LDS.128 R36, [R103+0x400] ;  /* 0x000400006724d984 */ /* 0x000eb20000000c00 */
[----:B------:R-:W-:Y:S01]  /*86d0*/  LEA R50, P1, R40, UR4, 0x1 ;  /* 0x0000000428327c11 */ /* 0x000fe2000f8208ff */
[----:B------:R-:W-:-:S03]  /*86e0*/  ULDC.64 UR4, c[0x0][0x208] ;  /* 0x0000820000047ab9 */ /* 0x000fc60000000a00 */
[----:B------:R-:W-:Y:S02]  /*86f0*/  LEA.HI.X R51, R40, UR7, R41, 0x1, P1 ;  /* 0x0000000728337c11 */ /* 0x000fe400088f0c29 */
[----:B----4-:R-:W-:-:S03]  /*8700*/  ISETP.GE.AND P1, PT, R44, UR6, PT ;  /* 0x000000062c007c0c */ /* 0x010fc6000bf26270 */
[----:B--2---:R-:W-:Y:S01]  /*8710*/  @!P5 STG.E.128 desc[UR4][R50.64], R36 ;  /* 0x000000243200d986 */ /* 0x004fe2000c101d04 */
[----:B-----5:R-:W-:-:S03]  /*8720*/  ISETP.GE.AND P5, PT, R42, UR6, PT ;  /* 0x000000062a007c0c */ /* 0x020fc6000bfa6270 */
[----:B------:R-:W2:Y:S06]  /*8730*/  @!P4 LDS.128 R36, [R103+0x2400] ;  /* 0x002400006724c984 */ /* 0x000eac0000000c00 */
[----:B------:R-:W3:Y:S04]  /*8740*/  @!P1 LDS.128 R40, [R103+0x4400] ;  /* 0x0044000067289984 */ /* 0x000ee80000000c00 */
[----:B------:R-:W4:Y:S04]  /*8750*/  @!P5 LDS.128 R44, [R103+0x6400] ;  /* 0x00640000672cd984 */ /* 0x000f280000000c00 */
[----:B--2---:R2:W-:Y:S04]  /*8760*/  @!P4 STG.E.128 desc[UR4][R50.64+0x80], R36 ;  /* 0x000080243200c986 */ /* 0x0045e8000c101d04 */
[----:B---3--:R2:W-:Y:S04]  /*8770*/  @!P1 STG.E.128 desc[UR4][R50.64+0x100], R40 ;  /* 0x0001002832009986 */ /* 0x0085e8000c101d04 */
[----:B----4-:R2:W-:Y:S02]  /*8780*/  @!P5 STG.E.128 desc[UR4][R50.64+0x180], R44 ;  /* 0x0001802c3200d986 */ /* 0x0105e4000c101d04 */
.L_x_1429:
[----:B------:R-:W-:Y:S05]  /*8790*/  BSYNC B0 ;  /* 0x0000000000007941 */ /* 0x000fea0003800000 */
.L_x_1428:
[----:B------:R-:W-:Y:S01]  /*87a0*/  ISETP.GE.AND P1, PT, R235, R105, PT ;  /* 0x00000069eb00720c */ /* 0x000fe20003f26270 */
[----:B------:R-:W-:-:S12]  /*87b0*/  BSSY B0, `(.L_x_1430) ;  /* 0x0000022000007945 */ /* 0x000fd80003800000 */
[----:B------:R-:W-:Y:S05]  /*87c0*/  @P1 BRA `(.L_x_1431) ;  /* 0x0000000000801947 */ /* 0x000fea0003800000 */
[----:B--2---:R-:W2:Y:S01]  /*87d0*/  LDL R36, [R1+0x20] ;  /* 0x0000200001247983 */ /* 0x004ea20000100800 */
[----:B------:R-:W-:-:S03]  /*87e0*/  ULDC UR6, c[0x0][0x2e4] ;  /* 0x0000b90000067ab9 */ /* 0x000fc60000000800 */
[----:B------:R-:W3:Y:S04]  /*87f0*/  LDL R39, [R1+0x2c] ;  /* 0x00002c0001277983 */ /* 0x000ee80000100800 */
[----:B------:R-:W4:Y:S04]  /*8800*/  LDL R38, [R1+0x30] ;  /* 0x0000300001267983 */ /* 0x000f280000100800 */
[----:B------:R-:W5:Y:S01]  /*8810*/  LDL R37, [R1+0x24] ;  /* 0x0000240001257983 */ /* 0x000f620000100800 */
[----:B------:R-:W-:Y:S01]  /*8820*/  ISETP.GE.AND P1, PT, R22, UR6, PT ;  /* 0x0000000616007c0c */ /* 0x000fe2000bf26270 */
[----:B------:R-:W-:Y:S01]  /*8830*/  IMAD.MOV.U32 R40, RZ, RZ, R88 ;  /* 0x000000ffff287224 */ /* 0x000fe200078e0058 */
[----:B------:R-:W-:Y:S01]  /*8840*/  IADD3 R43, P4, R48, 0x20, RZ ;  /* 0x00000020302b7810 */ /* 0x000fe20007f9e0ff */
[----:B------:R-:W-:Y:S01]  /*8850*/  IMAD.MOV.U32 R41, RZ, RZ, R99 ;  /* 0x000000ffff297224 */ /* 0x000fe200078e0063 */
[----:B------:R-:W-:-:S03]  /*8860*/  ISETP.GE.AND P5, PT, R228, UR6, PT ;  /* 0x00000006e4007c0c */ /* 0x000fc6000bfa6270 */
[----:B------:R-:W-:Y:S02]  /*8870*/  IMAD.X R48, RZ, RZ, R49, P4 ;  /* 0x000000ffff307224 */ /* 0x000fe400020e0631 */
[----:B------:R-:W-:-:S04]  /*8880*/  IMAD.WIDE.U32 R40, R43, UR60, R40 ;  /* 0x0000003c2b287c25 */ /* 0x000fc8000f8e0028 */
[----:B------:R-:W-:-:S04]  /*8890*/  IMAD R48, R48, UR60, RZ ;  /* 0x0000003c30307c24 */ /* 0x000fc8000f8e02ff */
[----:B------:R-:W-:-:S04]  /*88a0*/  IMAD R43, R43, UR61, R48 ;  /* 0x0000003d2b2b7c24 */ /* 0x000fc8000f8e0230 */
[----:B------:R-:W-:Y:S01]  /*88b0*/  IMAD.IADD R41, R41, 0x1, R43 ;  /* 0x0000000129297824 */ /* 0x000fe200078e022b */
[----:B--2---:R-:W-:Y:S01]  /*88c0*/  R2UR UR7, R36 ;  /* 0x00000000240772ca */ /* 0x004fe200000e0000 */
[----:B---3--:R-:W-:Y:S02]  /*88d0*/  IMAD.MOV.U32 R44, RZ, RZ, R39 ;  /* 0x000000ffff2c7224 */ /* 0x008fe400078e0027 */
[----:B----4-:R-:W-:Y:S01]  /*88e0*/  IMAD.MOV.U32 R42, RZ, RZ, R38 ;  /* 0x000000ffff2a7224 */ /* 0x010fe200078e0026 */
[----:B-----5:R-:W-:Y:S02]  /*88f0*/  R2UR UR4, R37 ;  /* 0x00000000250472ca */ /* 0x020fe400000e0000 */
[----:B------:R-:W2:Y:S11]  /*8900*/  @!P1 LDS.128 R36, [R103+0x1400] ;  /* 0x0014000067249984 */ /* 0x000eb60000000c00 */
[----:B------:R-:W-:Y:S01]  /*8910*/  LEA R48, P4, R40, UR4, 0x1 ;  /* 0x0000000428307c11 */ /* 0x000fe2000f8808ff */
[----:B------:R-:W-:-:S03]  /*8920*/  ULDC.64 UR4, c[0x0][0x208] ;  /* 0x0000820000047ab9 */ /* 0x000fc60000000a00 */
[----:B------:R-:W-:Y:S02]  /*8930*/  LEA.HI.X R49, R40, UR7, R41, 0x1, P4 ;  /* 0x0000000728317c11 */ /* 0x000fe4000a0f0c29 */
[----:B------:R-:W-:-:S03]  /*8940*/  ISETP.GE.AND P4, PT, R44, UR6, PT ;  /* 0x000000062c007c0c */ /* 0x000fc6000bf86270 */
[----:B--2---:R-:W-:Y:S01]  /*8950*/  @!P1 STG.E.128 desc[UR4][R48.64], R36 ;  /* 0x0000002430009986 */ /* 0x004fe2000c101d04 */
[----:B------:R-:W-:-:S03]  /*8960*/  ISETP.GE.AND P1, PT, R42, UR6, PT ;  /* 0x000000062a007c0c */ /* 0x000fc6000bf26270 */
[----:B------:R-:W2:Y:S06]  /*8970*/  @!P5 LDS.128 R36, [R103+0x3400] ;  /* 0x003400006724d984 */ /* 0x000eac0000000c00 */
[----:B------:R-:W3:Y:S04]  /*8980*/  @!P4 LDS.128 R40, [R103+0x5400] ;  /* 0x005400006728c984 */ /* 0x000ee80000000c00 */
[----:B------:R-:W4:Y:S04]  /*8990*/  @!P1 LDS.128 R44, [R103+0x7400] ;  /* 0x00740000672c9984 */ /* 0x000f280000000c00 */
[----:B--2---:R2:W-:Y:S04]  /*89a0*/  @!P5 STG.E.128 desc[UR4][R48.64+0x80], R36 ;  /* 0x000080243000d986 */ /* 0x0045e8000c101d04 */
[----:B---3--:R2:W-:Y:S04]  /*89b0*/  @!P4 STG.E.128 desc[UR4][R48.64+0x100], R40 ;  /* 0x000100283000c986 */ /* 0x0085e8000c101d04 */
[----:B----4-:R2:W-:Y:S02]  /*89c0*/  @!P1 STG.E.128 desc[UR4][R48.64+0x180], R44 ;  /* 0x0001802c30009986 */ /* 0x0105e4000c101d04 */
.L_x_1431:
[----:B------:R-:W-:Y:S05]  /*89d0*/  BSYNC B0 ;  /* 0x0000000000007941 */ /* 0x000fea0003800000 */
.L_x_1430:
[----:B--2---:R-:W2:Y:S01]  /*89e0*/  LDL.LU R37, [R1] ;  /* 0x0000000001257983 */ /* 0x004ea20000300800 */
[----:B------:R-:W-:Y:S01]  /*89f0*/  VIADD R17, R17, 0x1 ;  /* 0x0000000111117836 */ /* 0x000fe20000000000 */
[----:B------:R-:W-:Y:S01]  /*8a00*/  ISETP.NE.AND P4, PT, R101, RZ, PT ;  /* 0x000000ff6500720c */ /* 0x000fe20003f85270 */
[----:B01----:R-:W-:Y:S01]  /*8a10*/  @!P0 VIADD R100, R100, 0x308c0 ;  /* 0x000308c064648836 */ /* 0x003fe20000000000 */
[----:B------:R-:W-:Y:S01]  /*8a20*/  @!PT LDS RZ, [RZ] ;  /* 0x00000000fffff984 */ /* 0x000fe20000000800 */
[----:B------:R-:W-:Y:S01]  /*8a30*/  @!PT LDS RZ, [RZ] ;  /* 0x00000000fffff984 */ /* 0x000fe20000000800 */
[----:B------:R-:W-:Y:S01]  /*8a40*/  @!PT LDS RZ, [RZ] ;  /* 0x00000000fffff984 */ /* 0x000fe20000000800 */
[----:B------:R-:W-:Y:S01]  /*8a50*/  @!PT LDS RZ, [RZ] ;  /* 0x00000000fffff984 */ /* 0x000fe20000000800 */
[----:B------:R0:W-:Y:S06]  /*8a60*/  MEMBAR.ALL.CTA ;  /* 0x0000000000007992 */ /* 0x0001ec0000008000 */
[----:B0-----:R-:W0:Y:S02]  /*8a70*/  FENCE.VIEW.ASYNC.S ;  /* 0x00000000000073c6 */ /* 0x001e240000000000 */
[----:B0-----:R0:W-:Y:S01]  /*8a80*/  BAR.SYNC.DEFER_BLOCKING R109, 0x80 ;  /* 0x0002006d0000751d */ /* 0x0011e20000010000 */
[----:B------:R-:W-:-:S02]  /*8a90*/  ISETP.NE.AND P1, PT, R17, 0x2, PT ;  /* 0x000000021100780c */ /* 0x000fc40003f25270 */
[----:B------:R-:W-:Y:S02]  /*8aa0*/  @!P0 PRMT R100, RZ, 0x654, R100 ;  /* 0x00000654ff648816 */ /* 0x000fe40000000064 */
[----:B------:R-:W-:Y:S02]  /*8ab0*/  SEL R36, RZ, 0x1, P1 ;  /* 0x00000001ff247807 */ /* 0x000fe40000800000 */
[----:B------:R-:W-:Y:S01]  /*8ac0*/  SEL R17, R17, RZ, P1 ;  /* 0x000000ff11117207 */ /* 0x000fe20000800000 */
[----:B------:R0:W-:Y:S01]  /*8ad0*/  @!P0 SYNCS.ARRIVE.TRANS64.RED.A1T0 RZ, [R100+URZ], RZ ;  /* 0x000000ff64ff89a7 */ /* 0x0001e2000810043f */
[----:B------:R-:W-:Y:S02]  /*8ae0*/  PLOP3.LUT P0, PT, PT, PT, PT, 0x8, 0x0 ;  /* 0x000000000000781c */ /* 0x000fe40003f0e170 */
[----:B--2---:R-:W-:-:S05]  /*8af0*/  LOP3.LUT R37, R37, R36, RZ, 0x3c, !PT ;  /* 0x0000002425257212 */ /* 0x004fca00078e3cff */
[----:B------:R0:W-:Y:S01]  /*8b00*/  STL [R1], R37 ;  /* 0x0000002501007387 */ /* 0x0001e20000100800 */
[----:B------:R-:W-:Y:S05]  /*8b10*/  @P4 BRA `(.L_x_1432) ;  /* 0xffffffa0000c4947 */ /* 0x000fea000383ffff */
.L_x_1352:
[----:B------:R-:W1:Y:S01]  /*8b20*/  LDC.64 R4, c[0x0][0x9e0] ;  /* 0x00027800ff047b82 */ /* 0x000e620000000a00 */
[----:B------:R-:W-:Y:S01]  /*8b30*/  BSSY B0, `(.L_x_1433) ;  /* 0x0000005000007945 */ /* 0x000fe20003800000 */
[----:B-1----:R-:W-:-:S03]  /*8b40*/  ISETP.GE.AND P1, PT, R5, 0x1, PT ;  /* 0x000000010500780c */ /* 0x002fc60003f26270 */
[----:B------:R-:W-:Y:S10]  /*8b50*/  @P0 BRA `(.L_x_1434) ;  /* 0x0000000000080947 */ /* 0x000ff40003800000 */
[----:B------:R-:W1:Y:S02]  /*8b60*/  FENCE.VIEW.ASYNC.G ;  /* 0x00000000000073c6 */ /* 0x000e640000000100 */
[----:B-1----:R-:W-:Y:S06]  /*8b70*/  BAR.ARV 0xc, 0x120 ;  /* 0x0304800000007b1d */ /* 0x002fec0000002000 */
.L_x_1434:
[----:B------:R-:W-:Y:S05]  /*8b80*/  BSYNC B0 ;  /* 0x0000000000007941 */ /* 0x000fea0003800000 */
.L_x_1433:
[----:B------:R-:W-:Y:S01]  /*8b90*/  IMAD.IADD R0, R104, 0x1, R4 ;  /* 0x0000000168007824 */ /* 0x000fe200078e0204 */
[----:B------:R-:W-:Y:S06]  /*8ba0*/  @!P1 BRA `(.L_x_1435) ;  /* 0x0000000000489947 */ /* 0x000fec0003800000 */
[C---:B------:R-:W-:Y:S01]  /*8bb0*/  ISETP.GT.AND P0, PT, R104.reuse, RZ, PT ;  /* 0x000000ff6800720c */ /* 0x040fe20003f04270 */
[----:B------:R-:W-:Y:S01]  /*8bc0*/  BSSY B0, `(.L_x_1436) ;  /* 0x000000e000007945 */ /* 0x000fe20003800000 */
[----:B------:R-:W-:-:S11]  /*8bd0*/  VIADD R2, R104, 0xffffffff ;  /* 0xffffffff68027836 */ /* 0x000fd60000000000 */
        /* <DEDUP_REMOVED lines=8> */
.L_x_1437:
[----:B------:R-:W-:-:S13]  /*8c60*/  ISETP.NE.AND P0, PT, R5, 0x1, PT ;  /* 0x000000010500780c */ /* 0x000fda0003f05270 */
[----:B------:R-:W1:Y:S02]  /*8c70*/  @P0 LDC.64 R6, c[0x0][0x9e8] ;  /* 0x00027a00ff060b82 */ /* 0x000e640000000a00 */
[----:B-1----:R-:W-:-:S05]  /*8c80*/  @P0 IMAD.HI.U32 R4, R2, R6, RZ ;  /* 0x0000000602040227 */ /* 0x002fca00078e00ff */
[----:B------:R-:W-:-:S07]  /*8c90*/  @P0 SHF.R.U32.HI R2, RZ, R7, R4 ;  /* 0x00000007ff020219 */ /* 0x000fce0000011604 */
.L_x_1438:
[----:B------:R-:W-:Y:S05]  /*8ca0*/  BSYNC B0 ;  /* 0x0000000000007941 */ /* 0x000fea0003800000 */
.L_x_1436:
[----:B------:R-:W-:-:S05]  /*8cb0*/  IMAD R3, R2, R5, R5 ;  /* 0x0000000502037224 */ /* 0x000fca00078e0205 */
[----:B------:R-:W-:-:S07]  /*8cc0*/  VIMNMX R0, R0, R3, PT ;  /* 0x0000000300007248 */ /* 0x000fce0003fe0100 */
.L_x_1435:
[----:B------:R-:W-:Y:S01]  /*8cd0*/  VIADD R0, R0, 0x3f ;  /* 0x0000003f00007836 */ /* 0x000fe20000000000 */
[----:B------:R-:W-:Y:S02]  /*8ce0*/  ULDC UR4, c[0x0][0x9dc] ;  /* 0x0002770000047ab9 */ /* 0x000fe40000000800 */
[----:B------:R-:W-:Y:S02]  /*8cf0*/  VIADD R2, R102, -UR4 ;  /* 0x8000000466027c36 */ /* 0x000fe40008000000 */
[----:B------:R-:W-:-:S04]  /*8d00*/  SHF.R.S32.HI R3, RZ, 0x1f, R0 ;  /* 0x0000001fff037819 */ /* 0x000fc80000011400 */
[----:B------:R-:W-:-:S04]  /*8d10*/  LEA.HI R3, R3, R0, RZ, 0x6 ;  /* 0x0000000003037211 */ /* 0x000fc800078f30ff */
[----:B------:R-:W-:-:S04]  /*8d20*/  SHF.R.S32.HI R3, RZ, 0x6, R3 ;  /* 0x00000006ff037819 */ /* 0x000fc80000011403 */
[----:B------:R-:W-:Y:S01]  /*8d30*/  VIMNMX R108, R108, R3, PT ;  /* 0x000000036c6c7248 */ /* 0x000fe20003fe0100 */
[----:B------:R-:W-:Y:S06]  /*8d40*/  @!P1 BRA `(.L_x_1439) ;  /* 0x0000000000449947 */ /* 0x000fec0003800000 */
[----:B------:R-:W-:Y:S01]  /*8d50*/  ISETP.GT.AND P0, PT, R102, -0x1, PT ;  /* 0xffffffff6600780c */ /* 0x000fe20003f04270 */
[----:B------:R-:W-:-:S12]  /*8d60*/  BSSY B0, `(.L_x_1440) ;  /* 0x000000d000007945 */ /* 0x000fd80003800000 */
[----:B------:R-:W-:Y:S05]  /*8d70*/  @P0 BRA `(.L_x_1441) ;  /* 0x00000000001c0947 */ /* 0x000fea0003800000 */
[----:B------:R-:W-:Y:S02]  /*8d80*/  ISETP.NE.AND P0, PT, R5, 0x1, PT ;  /* 0x000000010500780c */ /* 0x000fe40003f05270 */
[----:B------:R-:W-:-:S11]  /*8d90*/  LOP3.LUT R3, RZ, R102, RZ, 0x33, !PT ;  /* 0x00000066ff037212 */ /* 0x000fd600078e33ff */
[----:B------:R-:W1:Y:S02]  /*8da0*/  @P0 LDC.64 R6, c[0x0][0x9e8] ;  /* 0x00027a00ff060b82 */ /* 0x000e640000000a00 */
[----:B-1----:R-:W-:-:S05]  /*8db0*/  @P0 IMAD.HI.U32 R0, R3, R6, RZ ;  /* 0x0000000603000227 */ /* 0x002fca00078e00ff */
[----:B------:R-:W-:-:S04]  /*8dc0*/  @P0 SHF.R.U32.HI R3, RZ, R7, R0 ;  /* 0x00000007ff030219 */ /* 0x000fc80000011600 */
[----:B------:R-:W-:Y:S01]  /*8dd0*/  LOP3.LUT R102, RZ, R3, RZ, 0x33, !PT ;  /* 0x00000003ff667212 */ /* 0x000fe200078e33ff */
[----:B------:R-:W-:Y:S06]  /*8de0*/  BRA `(.L_x_1442) ;  /* 0x0000000000107947 */ /* 0x000fec0003800000 */
.L_x_1441:
[----:B------:R-:W-:-:S13]  /*8df0*/  ISETP.NE.AND P0, PT, R5, 0x1, PT ;  /* 0x000000010500780c */ /* 0x000fda0003f05270 */
[----:B------:R-:W1:Y:S02]  /*8e00*/  @P0 LDC.64 R6, c[0x0][0x9e8] ;  /* 0x00027a00ff060b82 */ /* 0x000e640000000a00 */
[----:B-1----:R-:W-:-:S05]  /*8e10*/  @P0 IMAD.HI.U32 R6, R102, R6, RZ ;  /* 0x0000000666060227 */ /* 0x002fca00078e00ff */
[----:B------:R-:W-:-:S07]  /*8e20*/  @P0 SHF.R.U32.HI R102, RZ, R7, R6 ;  /* 0x00000007ff660219 */ /* 0x000fce0000011606 */
.L_x_1442:
[----:B------:R-:W-:Y:S05]  /*8e30*/  BSYNC B0 ;  /* 0x0000000000007941 */ /* 0x000fea0003800000 */
.L_x_1440:
[----:B------:R-:W-:-:S05]  /*8e40*/  IMAD R3, R102, R5, RZ ;  /* 0x0000000566037224 */ /* 0x000fca00078e02ff */
[----:B------:R-:W-:-:S07]  /*8e50*/  VIMNMX R2, R2, R3, !PT ;  /* 0x0000000302027248 */ /* 0x000fce0007fe0100 */
.L_x_1439:
[----:B------:R-:W-:Y:S01]  /*8e60*/  SHF.R.S32.HI R3, RZ, 0x1f, R2 ;  /* 0x0000001fff037819 */ /* 0x000fe20000011402 */
[----:B------:R-:W-:Y:S01]  /*8e70*/  IMAD.MOV.U32 R0, RZ, RZ, RZ ;  /* 0x000000ffff007224 */ /* 0x000fe200078e00ff */
[----:B------:R-:W-:Y:S02]  /*8e80*/  PLOP3.LUT P0, PT, PT, PT, PT, 0x80, 0x0 ;  /* 0x000000000000781c */ /* 0x000fe40003f0f070 */
[----:B------:R-:W-:Y:S02]  /*8e90*/  CS2R R150, SRZ ;  /* 0x0000000000967805 */ /* 0x000fe4000001ff00 */
[----:B------:R-:W-:Y:S02]  /*8ea0*/  LEA.HI R3, R3, R2, RZ, 0x6 ;  /* 0x0000000203037211 */ /* 0x000fe400078f30ff */
[----:B------:R-:W-:Y:S02]  /*8eb0*/  CS2R R148, SRZ ;  /* 0x0000000000947805 */ /* 0x000fe4000001ff00 */
[----:B------:R-:W-:-:S02]  /*8ec0*/  CS2R R146, SRZ ;  /* 0x0000000000927805 */ /* 0x000fc4000001ff00 */
[----:B------:R-:W-:Y:S02]  /*8ed0*/  CS2R R144, SRZ ;  /* 0x0000000000907805 */ /* 0x000fe4000001ff00 */
[----:B------:R-:W-:Y:S02]  /*8ee0*/  SHF.R.S32.HI R3, RZ, 0x6, R3 ;  /* 0x00000006ff037819 */ /* 0x000fe40000011403 */
[----:B------:R-:W-:Y:S02]  /*8ef0*/  CS2R R124, SRZ ;  /* 0x00000000007c7805 */ /* 0x000fe4000001ff00 */
[----:B------:R-:W-:Y:S02]  /*8f00*/  CS2R R120, SRZ ;  /* 0x0000000000787805 */ /* 0x000fe4000001ff00 */
[----:B------:R-:W-:Y:S02]  /*8f10*/  CS2R R140, SRZ ;  /* 0x00000000008c7805 */ /* 0x000fe4000001ff00 */
[----:B------:R-:W-:-:S02]  /*8f20*/  VIMNMX R4, RZ, R3, !PT ;  /* 0x00000003ff047248 */ /* 0x000fc40007fe0100 */
[----:B------:R-:W-:Y:S02]  /*8f30*/  CS2R R116, SRZ ;  /* 0x0000000000747805 */ /* 0x000fe4000001ff00 */
[----:B------:R-:W-:Y:S02]  /*8f40*/  CS2R R112, SRZ ;  /* 0x0000000000707805 */ /* 0x000fe4000001ff00 */
[----:B------:R-:W-:Y:S02]  /*8f50*/  CS2R R136, SRZ ;  /* 0x0000000000887805 */ /* 0x000fe4000001ff00 */
[----:B------:R-:W-:Y:S01]  /*8f60*/  ISETP.GT.AND P1, PT, R108, R4, PT ;  /* 0x000000046c00720c */ /* 0x000fe20003f24270 */
[----:B------:R1:W-:Y:S01]  /*8f70*/  STL [R1+0x54], R4 ;  /* 0x0000540401007387 */ /* 0x0003e20000100800 */
[----:B------:R-:W-:Y:S02]  /*8f80*/  CS2R R104, SRZ ;  /* 0x0000000000687805 */ /* 0x000fe4000001ff00 */
[----:B0-----:R-:W-:-:S02]  /*8f90*/  CS2R R100, SRZ ;  /* 0x0000000000647805 */ /* 0x001fc4000001ff00 */
[----:B------:R-:W-:Y:S02]  /*8fa0*/  CS2R R132, SRZ ;  /* 0x0000000000847805 */ /* 0x000fe4000001ff00 */
        /* <DEDUP_REMOVED lines=50> */
[----:B------:R-:W-:Y:S01]  /*92d0*/  CS2R R28, SRZ ;  /* 0x00000000001c7805 */ /* 0x000fe2000001ff00 */
[----:B------:R-:W-:Y:S01]  /*92e0*/  IMAD.MOV.U32 R5, RZ, RZ, RZ ;  /* 0x000000ffff057224 */ /* 0x000fe200078e00ff */
[----:B------:R-:W-:Y:S01]  /*92f0*/  CS2R R2, SRZ ;  /* 0x0000000000027805 */ /* 0x000fe2000001ff00 */
[----:B------:R-:W-:Y:S01]  /*9300*/  IMAD.MOV.U32 R25, RZ, RZ, RZ ;  /* 0x000000ffff197224 */ /* 0x000fe200078e00ff */
[----:B-1----:R-:W-:Y:S06]  /*9310*/  @!P1 BRA `(.L_x_1443) ;  /* 0x0000015800609947 */ /* 0x002fec0003800000 */
[----:B------:R-:W0:Y:S01]  /*9320*/  S2R R4, SR_TID.X ;  /* 0x0000000000047919 */ /* 0x000e220000002100 */
[----:B------:R-:W-:Y:S01]  /*9330*/  BSSY B6, `(.L_x_1444) ;  /* 0x0000020000067945 */ /* 0x000fe20003800000 */
[----:B0-----:R-:W-:-:S05]  /*9340*/  VIADD R0, R4, 0xffffff80 ;  /* 0xffffff8004007836 */ /* 0x001fca0000000000 */
[----:B------:R-:W-:-:S04]  /*9350*/  SHF.R.S32.HI R3, RZ, 0x1f, R0 ;  /* 0x0000001fff037819 */ /* 0x000fc80000011400 */
[----:B------:R-:W-:-:S04]  /*9360*/  LEA.HI R3, R3, R0, RZ, 0x7 ;  /* 0x0000000003037211 */ /* 0x000fc800078f38ff */
[----:B------:R-:W-:-:S06]  /*9370*/  SHF.R.S32.HI R0, RZ, 0x7, R3 ;  /* 0x00000007ff007819 */ /* 0x000fcc0000011403 */
[----:B------:R-:W0:Y:S02]  /*9380*/  SHFL.IDX PT, R0, R0, RZ, 0x1f ;  /* 0x00001fff00007589 */ /* 0x000e2400000e0000 */
[----:B0-----:R-:W-:-:S04]  /*9390*/  LEA.HI R2, R0, R0, RZ, 0x1 ;  /* 0x0000000000027211 */ /* 0x001fc800078f08ff */
[----:B------:R-:W-:Y:S01]  /*93a0*/  LOP3.LUT R3, R2, 0x1e, RZ, 0xc0, !PT ;  /* 0x0000001e02037812 */ /* 0x000fe200078ec0ff */
[----:B------:R-:W-:-:S04]  /*93b0*/  VIADD R2, R16, 0x10400 ;  /* 0x0001040010027836 */ /* 0x000fc80000000000 */
[----:B------:R-:W-:Y:S01]  /*93c0*/  IMAD.IADD R3, R0, 0x1, -R3 ;  /* 0x0000000100037824 */ /* 0x000fe200078e0a03 */
[----:B------:R-:W-:-:S03]  /*93d0*/  LOP3.LUT P0, RZ, R2, 0x3ff, RZ, 0xc0, !PT ;  /* 0x000003ff02ff7812 */ /* 0x000fc6000780c0ff */
[----:B------:R-:W-:Y:S01]  /*93e0*/  IMAD R3, R3, 0x2000, R2 ;  /* 0x0000200003037824 */ /* 0x000fe200078e0202 */
[----:B------:R-:W-:-:S04]  /*93f0*/  P2R R25, PR, RZ, 0x1 ;  /* 0x00000001ff197803 */ /* 0x000fc80000000000 */
        /* <DEDUP_REMOVED lines=19> */
.L_x_1445:
[----:B------:R-:W-:Y:S05]  /*9530*/  BSYNC B6 ;  /* 0x0000000000067941 */ /* 0x000fea0003800000 */
.L_x_1444:
[----:B------:R-:W-:Y:S02]  /*9540*/  ULDC UR4, c[0x0][0x3d4] ;  /* 0x0000f50000047ab9 */ /* 0x000fe40000000800 */
[----:B------:R-:W-:-:S13]  /*9550*/  ISETP.LT.AND P0, PT, RZ, UR4, PT ;  /* 0x00000004ff007c0c */ /* 0x000fda000bf01270 */
[----:B------:R-:W-:Y:S05]  /*9560*/  @P0 BRA `(.L_x_1446) ;  /* 0x0000000000400947 */ /* 0x000fea0003800000 */
[----:B------:R-:W2:Y:S02]  /*9570*/  LDL R20, [R1+0x70] ;  /* 0x0000700001147983 */ /* 0x000ea40000100800 */
[----:B--2---:R-:W-:-:S04]  /*9580*/  LEA.HI R0, R20, R20, RZ, 0x1 ;  /* 0x0000001414007211 */ /* 0x004fc800078f08ff */
[----:B------:R-:W-:-:S05]  /*9590*/  LOP3.LUT R0, R0, 0xfffffffe, RZ, 0xc0, !PT ;  /* 0xfffffffe00007812 */ /* 0x000fca00078ec0ff */
[----:B------:R-:W-:-:S05]  /*95a0*/  IMAD.IADD R0, R20, 0x1, -R0 ;  /* 0x0000000114007824 */ /* 0x000fca00078e0a00 */
[----:B------:R-:W-:-:S04]  /*95b0*/  SHF.L.U32 R3, R0, 0x1f, RZ ;  /* 0x0000001f00037819 */ /* 0x000fc800000006ff */
[----:B------:R0:W1:Y:S03]  /*95c0*/  SYNCS.PHASECHK.TRANS64.TRYWAIT P0, [R16+URZ+0x30800], R3 ;  /* 0x03080003100075a7 */ /* 0x000066000800017f */
[----:B-1----:R-:W-:Y:S05]  /*95d0*/  @!P0 NANOSLEEP.SYNCS 0x989680 ;  /* 0x009896800000895d */ /* 0x002fea0003900000 */
[----:B------:R-:W1:Y:S01]  /*95e0*/  @!P0 SYNCS.PHASECHK.TRANS64 P0, [R16+URZ+0x30800], R3 ;  /* 0x03080003100085a7 */ /* 0x000e62000800007f */
[----:B------:R-:W-:Y:S04]  /*95f0*/  BSSY B0, `(.L_x_1447) ;  /* 0x0000006000007945 */ /* 0x000fe80003800000 */
[----:B-1----:R-:W-:Y:S05]  /*9600*/  @P0 BRA `(.L_x_1448) ;  /* 0x0000000000100947 */ /* 0x002fea0003800000 */
.L_x_1449:
[----:B-1----:R1:W2:Y:S02]  /*9610*/  SYNCS.PHASECHK.TRANS64.TRYWAIT P0, [R16+URZ+0x30800], R3 ;  /* 0x03080003100075a7 */ /* 0x0022a4000800017f */
[----:B--2---:R-:W-:Y:S05]  /*9620*/  @!P0 NANOSLEEP.SYNCS 0x989680 ;  /* 0x009896800000895d */ /* 0x004fea0003900000 */
[----:B------:R-:W2:Y:S02]  /*9630*/  @!P0 SYNCS.PHASECHK.TRANS64 P0, [R16+URZ+0x30800], R3 ;  /* 0x03080003100085a7 */ /* 0x000ea4000800007f */
[----:B--2---:R-:W-:Y:S05]  /*9640*/  @!P0 BRA `(.L_x_1449) ;  /* 0xfffffffc00f08947 */ /* 0x004fea000383ffff */
.L_x_1448:
[----:B------:R-:W-:Y:S05]  /*9650*/  BSYNC B0 ;  /* 0x0000000000007941 */ /* 0x000fea0003800000 */
.L_x_1447:
[----:B------:R-:W-:Y:S05]  /*9660*/  BRA `(.L_x_1450) ;  /* 0x0000009c00b07947 */ /* 0x000fea0003800000 */
.L_x_1446:
[----:B------:R-:W0:Y:S01]  /*9670*/  LDC.64 R12, c[0x0][0x3d8] ;  /* 0x0000f600ff0c7b82 */ /* 0x000e220000000a00 */
[----:B-----5:R-:W-:Y:S01]  /*9680*/  SHF.R.S32.HI R3, RZ, 0x1f, R24 ;  /* 0x0000001fff037819 */ /* 0x020fe20000011418 */
[----:B------:R-:W-:Y:S01]  /*9690*/  IMAD.MOV.U32 R6, RZ, RZ, R22 ;  /* 0x000000ffff067224 */ /* 0x000fe200078e0016 */
[----:B------:R-:W-:Y:S01]  /*96a0*/  ISETP.NE.AND P4, PT, R25, RZ, PT ;  /* 0x000000ff1900720c */ /* 0x000fe20003f85270 */
[----:B------:R-:W-:Y:S01]  /*96b0*/  IMAD.MOV.U32 R7, RZ, RZ, R23 ;  /* 0x000000ffff077224 */ /* 0x000fe200078e0017 */
[--C-:B------:R-:W-:Y:S01]  /*96c0*/  SHF.R.S32.HI R5, RZ, 0x1f, R208.reuse ;  /* 0x0000001fff057819 */ /* 0x100fe200000114d0 */
[----:B------:R-:W-:Y:S01]  /*96d0*/  IMAD.MOV.U32 R4, RZ, RZ, R208 ;  /* 0x000000ffff047224 */ /* 0x000fe200078e00d0 */
[----:B------:R-:W-:Y:S01]  /*96e0*/  BSSY B6, `(.L_x_1451) ;  /* 0x000002f000067945 */ /* 0x000fe20003800000 */
[----:B------:R-:W1:Y:S01]  /*96f0*/  LDC.64 R14, c[0x0][0x3e8] ;  /* 0x0000fa00ff0e7b82 */ /* 0x000e620000000a00 */
[-C--:B0-----:R-:W-:Y:S01]  /*9700*/  IMAD R0, R3, R12.reuse, RZ ;  /* 0x0000000c03007224 */ /* 0x081fe200078e02ff */
[----:B------:R-:W-:Y:S01]  /*9710*/  SHF.L.U64.HI R82, R12, 0x5, R13 ;  /* 0x000000050c527819 */ /* 0x000fe2000001020d */
[----:B------:R-:W-:-:S04]  /*9720*/  IMAD.WIDE.U32 R8, R18, R12, R6 ;  /* 0x0000000c12087225 */ /* 0x000fc800078e0006 */
[----:B------:R-:W-:Y:S01]  /*9730*/  IMAD.WIDE.U32 R40, R24, R12, RZ ;  /* 0x0000000c18287225 */ /* 0x000fe200078e00ff */
[----:B-1----:R-:W-:-:S03]  /*9740*/  SHF.L.U64.HI R88, R14, 0x5, R15 ;  /* 0x000000050e587819 */ /* 0x002fc6000001020f */
[----:B------:R-:W-:Y:S01]  /*9750*/  IMAD R3, R3, R14, RZ ;  /* 0x0000000e03037224 */ /* 0x000fe200078e02ff */
[----:B------:R-:W-:Y:S01]  /*9760*/  IADD3 R91, P2, R8, R40, RZ ;  /* 0x00000028085b7210 */ /* 0x000fe20007f5e0ff */
[----:B------:R-:W-:-:S04]  /*9770*/  IMAD.WIDE.U32 R10, R18, R14, R6 ;  /* 0x0000000e120a7225 */ /* 0x000fc800078e0006 */
[C---:B------:R-:W-:Y:S02]  /*9780*/  IMAD R27, R24.reuse, R13, R0 ;  /* 0x0000000d181b7224 */ /* 0x040fe400078e0200 */
[----:B------:R-:W-:Y:S02]  /*9790*/  IMAD R3, R24, R15, R3 ;  /* 0x0000000f18037224 */ /* 0x000fe400078e0203 */
[----:B------:R-:W-:-:S04]  /*97a0*/  IMAD.WIDE.U32 R6, R18, R12, R4 ;  /* 0x0000000c12067225 */ /* 0x000fc800078e0004 */
[C---:B------:R-:W-:Y:S01]  /*97b0*/  IMAD R20, R19.reuse, R12, RZ ;  /* 0x0000000c13147224 */ /* 0x040fe200078e02ff */
[----:B------:R-:W-:Y:S01]  /*97c0*/  IADD3 R95, P0, R6, R40, RZ ;  /* 0x00000028065f7210 */ /* 0x000fe20007f1e0ff */
[-C--:B------:R-:W-:Y:S02]  /*97d0*/  IMAD R21, R19, R14.reuse, RZ ;  /* 0x0000000e13157224 */ /* 0x080fe400078e02ff */
[----:B------:R-:W-:-:S04]  /*97e0*/  IMAD.WIDE.U32 R24, R24, R14, RZ ;  /* 0x0000000e18187225 */ /* 0x000fc800078e00ff */
[----:B------:R-:W-:Y:S01]  /*97f0*/  IMAD.WIDE.U32 R4, R18, R14, R4 ;  /* 0x0000000e12047225 */ /* 0x000fe200078e0004 */
[----:B------:R-:W-:-:S03]  /*9800*/  IADD3 R93, P3, R10, R24, RZ ;  /* 0x000000180a5d7210 */ /* 0x000fc60007f7e0ff */
[----:B------:R-:W-:Y:S01]  /*9810*/  IMAD R20, R18, R13, R20 ;  /* 0x0000000d12147224 */ /* 0x000fe200078e0214 */
[----:B------:R-:W-:Y:S01]  /*9820*/  IADD3 R87, P1, R4, R24, RZ ;  /* 0x0000001804577210 */ /* 0x000fe20007f3e0ff */
[----:B------:R-:W-:Y:S02]  /*9830*/  IMAD R21, R18, R15, R21 ;  /* 0x0000000f12157224 */ /* 0x000fe400078e0215 */
[----:B------:R-:W-:Y:S02]  /*9840*/  IMAD.IADD R27, R27, 0x1, R41 ;  /* 0x000000011b1b7824 */ /* 0x000fe400078e0229 */
[----:B------:R-:W-:Y:S02]  /*9850*/  IMAD.IADD R83, R3, 0x1, R25 ;  /* 0x0000000103537824 */ /* 0x000fe400078e0219 */
[----:B------:R-:W-:Y:S01]  /*9860*/  IMAD.SHL.U32 R86, R12, 0x20, RZ ;  /* 0x000000200c567824 */ /* 0x000fe200078e00ff */
[C---:B------:R-:W-:Y:S01]  /*9870*/  IADD3.X R89, R27.reuse, R7, R20, P0, !PT ;  /* 0x000000071b597210 */ /* 0x040fe200007fe414 */
[----:B------:R-:W-:Y:S01]  /*9880*/  IMAD.SHL.U32 R90, R14, 0x20, RZ ;  /* 0x000000200e5a7824 */ /* 0x000fe200078e00ff */
[----:B------:R-:W-:-:S02]  /*9890*/  IADD3.X R97, R27, R20, R9, P2, !PT ;  /* 0x000000141b617210 */ /* 0x000fc400017fe409 */
[C---:B------:R-:W-:Y:S02]  /*98a0*/  IADD3.X R99, R83.reuse, R5, R21, P1, !PT ;  /* 0x0000000553637210 */ /* 0x040fe40000ffe415 */
[----:B------:R-:W-:Y:S01]  /*98b0*/  IADD3.X R101, R83, R21, R11, P3, !PT ;  /* 0x0000001553657210 */ /* 0x000fe20001ffe40b */
        /* <DEDUP_REMOVED lines=17> */
.L_x_1452:
[----:B------:R-:W-:Y:S05]  /*99d0*/  BSYNC B6 ;  /* 0x0000000000067941 */ /* 0x000fea0003800000 */
.L_x_1451:
[----:B------:R-:W2:Y:S01]  /*99e0*/  LDL R96, [R1+0x14] ;  /* 0x0000140001607983 */ /* 0x000ea20000100800 */
[----:B------:R-:W0:Y:S01]  /*99f0*/  LDC.64 R84, c[0x0][0x3d8] ;  /* 0x0000f600ff547b82 */ /* 0x000e220000000a00 */
[----:B------:R-:W-:Y:S01]  /*9a00*/  ULDC.U8 UR4, c[0x0][0x3f0] ;  /* 0x0000fc0000047ab9 */ /* 0x000fe20000000000 */
[----:B------:R-:W-:Y:S01]  /*9a10*/  BSSY B0, `(.L_x_1453) ;  /* 0x00009a9000007945 */ /* 0x000fe20003800000 */
[----:B------:R-:W-:-:S05]  /*9a20*/  ISETP.NE.AND P0, PT, RZ, UR4, PT ;  /* 0x00000004ff007c0c */ /* 0x000fca000bf05270 */
[----:B------:R-:W1:Y:S01]  /*9a30*/  LDC.64 R14, c[0x0][0x3e8] ;  /* 0x0000fa00ff0e7b82 */ /* 0x000e620000000a00 */
[----:B--2---:R-:W-:Y:S01]  /*9a40*/  SHF.R.S32.HI R3, RZ, 0x1f, R96 ;  /* 0x0000001fff037819 */ /* 0x004fe20000011460 */
[----:B0-----:R-:W-:-:S04]  /*9a50*/  IMAD.WIDE.U32 R4, R96, R84, RZ ;  /* 0x0000005460047225 */ /* 0x001fc800078e00ff */
[C---:B------:R-:W-:Y:S02]  /*9a60*/  IMAD R0, R3.reuse, R84, RZ ;  /* 0x0000005403007224 */ /* 0x040fe400078e02ff */
[-C--:B-1----:R-:W-:Y:S02]  /*9a70*/  IMAD R8, R3, R14.reuse, RZ ;  /* 0x0000000e03087224 */ /* 0x082fe400078e02ff */
[C---:B------:R-:W-:Y:S02]  /*9a80*/  IMAD R3, R96.reuse, R85, R0 ;  /* 0x0000005560037224 */ /* 0x040fe400078e0200 */
[----:B------:R-:W-:-:S04]  /*9a90*/  IMAD.WIDE.U32 R6, R96, R14, RZ ;  /* 0x0000000e60067225 */ /* 0x000fc800078e00ff */
[C---:B------:R-:W-:Y:S02]  /*9aa0*/  IMAD R9, R96.reuse, R15, R8 ;  /* 0x0000000f60097224 */ /* 0x040fe400078e0208 */
[----:B------:R-:W-:Y:S02]  /*9ab0*/  IMAD.IADD R5, R5, 0x1, R3 ;  /* 0x0000000105057824 */ /* 0x000fe400078e0203 */
[----:B------:R-:W-:Y:S02]  /*9ac0*/  IMAD R0, R96, -0x80, R227 ;  /* 0xffffff8060007824 */ /* 0x000fe400078e02e3 */
[----:B------:R-:W-:Y:S01]  /*9ad0*/  IMAD.IADD R3, R7, 0x1, R9 ;  /* 0x0000000107037824 */ /* 0x000fe200078e0209 */
[C---:B------:R-:W-:Y:S01]  /*9ae0*/  SHF.L.U64.HI R13, R4.reuse, 0x7, R5 ;  /* 0x00000007040d7819 */ /* 0x040fe20000010205 */
[----:B------:R-:W-:Y:S01]  /*9af0*/  IMAD.SHL.U32 R12, R4, 0x80, RZ ;  /* 0x00000080040c7824 */ /* 0x000fe200078e00ff */
[----:B------:R-:W-:Y:S01]  /*9b00*/  VIMNMX R21, R0, 0x80, PT ;  /* 0x0000008000157848 */ /* 0x000fe20003fe0100 */
[C---:B------:R-:W-:Y:S01]  /*9b10*/  IMAD.SHL.U32 R10, R6.reuse, 0x80, RZ ;  /* 0x00000080060a7824 */ /* 0x040fe200078e00ff */
[----:B------:R-:W-:Y:S01]  /*9b20*/  SHF.L.U64.HI R11, R6, 0x7, R3 ;  /* 0x00000007060b7819 */ /* 0x000fe20000010203 */
[----:B------:R-:W-:Y:S06]  /*9b30*/  @!P0 BRA `(.L_x_1454) ;  /* 0x0000004800dc8947 */ /* 0x000fec0003800000 */
[----:B------:R-:W2:Y:S01]  /*9b40*/  LDL R20, [R1+0x7c] ;  /* 0x00007c0001147983 */ /* 0x000ea20000100800 */
[-C--:B------:R-:W-:Y:S02]  /*9b50*/  ISETP.GE.AND P0, PT, R18, R21.reuse, PT ;  /* 0x000000151200720c */ /* 0x080fe40003f06270 */
[----:B------:R-:W-:Y:S01]  /*9b60*/  ISETP.GE.AND P1, PT, R235, R21, PT ;  /* 0x00000015eb00720c */ /* 0x000fe20003f26270 */
[----:B------:R0:W5:Y:S04]  /*9b70*/  LDL R93, [R1+0x8] ;  /* 0x00000800015d7983 */ /* 0x0001680000100800 */
[----:B------:R0:W5:Y:S04]  /*9b80*/  LDL R92, [R1+0x4] ;  /* 0x00000400015c7983 */ /* 0x0001680000100800 */
[----:B------:R0:W5:Y:S01]  /*9b90*/  LDL R91, [R1+0xc] ;  /* 0x00000c00015b7983 */ /* 0x0001620000100800 */
        /* <DEDUP_REMOVED lines=18> */
[----:B--2---:R-:W-:Y:S01]  /*9cc0*/  ISETP.GE.AND P2, PT, R20, R21, PT ;  /* 0x000000151400720c */ /* 0x004fe20003f46270 */
[----:B0-----:R-:W-:-:S12]  /*9cd0*/  @P0 BRA `(.L_x_1456) ;  /* 0x0000000000800947 */ /* 0x001fd80003800000 */
[----:B------:R-:W-:Y:S01]  /*9ce0*/  IADD3 R7, P3, R12, R95, RZ ;  /* 0x0000005f0c077210 */ /* 0x000fe20007f7e0ff */
[----:B------:R-:W-:Y:S01]  /*9cf0*/  ULDC.64 UR4, c[0x0][0x3c8] ;  /* 0x0000f20000047ab9 */ /* 0x000fe20000000a00 */
[----:B------:R-:W-:Y:S01]  /*9d00*/  IADD3 R0, P4, R10, R87, RZ ;  /* 0x000000570a007210 */ /* 0x000fe20007f9e0ff */
[----:B------:R-:W-:Y:S01]  /*9d10*/  ULDC.64 UR6, c[0x0][0x3e0] ;  /* 0x0000f80000067ab9 */ /* 0x000fe20000000a00 */
[----:B------:R-:W-:Y:S01]  /*9d20*/  CS2R R80, SRZ ;  /* 0x0000000000507805 */ /* 0x000fe2000001ff00 */
[----:B------:R-:W-:Y:S01]  /*9d30*/  IMAD.X R20, R13, 0x1, R89, P3 ;  /* 0x000000010d147824 */ /* 0x000fe200018e0659 */
[----:B------:R-:W-:Y:S01]  /*9d40*/  LEA R6, P3, R7, UR4, 0x1 ;  /* 0x0000000407067c11 */ /* 0x000fe2000f8608ff */
[----:B------:R-:W-:Y:S01]  /*9d50*/  IMAD.X R3, R11, 0x1, R99, P4 ;  /* 0x000000010b037824 */ /* 0x000fe200020e0663 */
[----:B------:R-:W-:Y:S01]  /*9d60*/  LEA R8, P4, R0, UR6, 0x1 ;  /* 0x0000000600087c11 */ /* 0x000fe2000f8808ff */
[----:B------:R-:W-:Y:S01]  /*9d70*/  ULDC UR4, c[0x0][0x3d4] ;  /* 0x0000f50000047ab9 */ /* 0x000fe20000000800 */
[----:B------:R-:W-:-:S02]  /*9d80*/  LEA.HI.X R7, R7, UR5, R20, 0x1, P3 ;  /* 0x0000000507077c11 */ /* 0x000fc400098f0c14 */
[----:B------:R-:W-:Y:S02]  /*9d90*/  CS2R R76, SRZ ;  /* 0x00000000004c7805 */ /* 0x000fe4000001ff00 */
[----:B------:R-:W-:Y:S02]  /*9da0*/  LEA.HI.X R9, R0, UR7, R3, 0x1, P4 ;  /* 0x0000000700097c11 */ /* 0x000fe4000a0f0c03 */
[----:B------:R-:W-:Y:S02]  /*9db0*/  CS2R R72, SRZ ;  /* 0x0000000000487805 */ /* 0x000fe4000001ff00 */
[----:B------:R-:W-:Y:S02]  /*9dc0*/  ISETP.GE.AND P3, PT, R208, UR4, PT ;  /* 0x00000004d0007c0c */ /* 0x000fe4000bf66270 */
[----:B------:R-:W-:Y:S02]  /*9dd0*/  CS2R R68, SRZ ;  /* 0x0000000000447805 */ /* 0x000fe4000001ff00 */
[----:B-----5:R-:W-:Y:S01]  /*9de0*/  ISETP.GE.AND P4, PT, R93, UR4, PT ;  /* 0x000000045d007c0c */ /* 0x020fe2000bf86270 */
[----:B------:R-:W-:Y:S01]  /*9df0*/  ULDC.64 UR8, c[0x0][0x208] ;  /* 0x0000820000087ab9 */ /* 0x000fe20000000a00 */
[----:B------:R-:W-:-:S02]  /*9e00*/  ISETP.GE.AND P5, PT, R92, UR4, PT ;  /* 0x000000045c007c0c */ /* 0x000fc4000bfa6270 */
[----:B------:R-:W-:Y:S02]  /*9e10*/  ISETP.GE.AND P6, PT, R91, UR4, PT ;  /* 0x000000045b007c0c */ /* 0x000fe4000bfc6270 */
[----:B------:R-:W-:Y:S02]  /*9e20*/  CS2R R78, SRZ ;  /* 0x00000000004e7805 */ /* 0x000fe4000001ff00 */
[----:B------:R-:W-:Y:S02]  /*9e30*/  CS2R R74, SRZ ;  /* 0x00000000004a7805 */ /* 0x000fe4000001ff00 */
[----:B------:R-:W-:Y:S02]  /*9e40*/  CS2R R70, SRZ ;  /* 0x0000000000467805 */ /* 0x000fe4000001ff00 */
[----:B------:R-:W-:Y:S01]  /*9e50*/  CS2R R66, SRZ ;  /* 0x0000000000427805 */ /* 0x000fe2000001ff00 */
        /* <DEDUP_REMOVED lines=8> */
.L_x_1456:
[----:B------:R-:W-:Y:S05]  /*9ee0*/  BSYNC B1 ;  /* 0x0000000000017941 */ /* 0x000fea0003800000 */
.L_x_1455:
[----:B------:R-:W-:Y:S04]  /*9ef0*/  BSSY B1, `(.L_x_1457) ;  /* 0x0000022000017945 */ /* 0x000fe80003800000 */
[----:B------:R-:W-:Y:S05]  /*9f00*/  @P1 BRA `(.L_x_1458) ;  /* 0x0000000000801947 */ /* 0x000fea0003800000 */
[----:B0-----:R-:W-:Y:S01]  /*9f10*/  IADD3 R7, P5, P6, R95, R86, R12 ;  /* 0x000000565f077210 */ /* 0x001fe20007ebe00c */
[----:B------:R-:W-:Y:S01]  /*9f20*/  ULDC.64 UR4, c[0x0][0x3c8] ;  /* 0x0000f20000047ab9 */ /* 0x000fe20000000a00 */
[----:B------:R-:W-:Y:S01]  /*9f30*/  IADD3 R0, P3, P4, R87, R90, R10 ;  /* 0x0000005a57007210 */ /* 0x000fe20007c7e00a */
[----:B------:R-:W-:Y:S01]  /*9f40*/  ULDC.64 UR6, c[0x0][0x3e0] ;  /* 0x0000f80000067ab9 */ /* 0x000fe20000000a00 */
[----:B------:R-:W-:Y:S02]  /*9f50*/  IADD3.X R20, R89, R82, R13, P5, P6 ;  /* 0x0000005259147210 */ /* 0x000fe40002fec40d */
[----:B------:R-:W-:Y:S02]  /*9f60*/  CS2R R62, SRZ ;  /* 0x00000000003e7805 */ /* 0x000fe4000001ff00 */
[----:B------:R-:W-:Y:S02]  /*9f70*/  IADD3.X R3, R99, R88, R11, P3, P4 ;  /* 0x0000005863037210 */ /* 0x000fe40001fe840b */
[----:B------:R-:W-:-:S02]  /*9f80*/  CS2R R58, SRZ ;  /* 0x00000000003a7805 */ /* 0x000fc4000001ff00 */
[C---:B------:R-:W-:Y:S01]  /*9f90*/  LEA R6, P5, R7.reuse, UR4, 0x1 ;  /* 0x0000000407067c11 */ /* 0x040fe2000f8a08ff */
[----:B------:R-:W-:Y:S01]  /*9fa0*/  ULDC UR4, c[0x0][0x3d4] ;  /* 0x0000f50000047ab9 */ /* 0x000fe20000000800 */
[C---:B------:R-:W-:Y:S02]  /*9fb0*/  LEA R8, P4, R0.reuse, UR6, 0x1 ;  /* 0x0000000600087c11 */ /* 0x040fe4000f8808ff */
[----:B------:R-:W-:Y:S02]  /*9fc0*/  CS2R R56, SRZ ;  /* 0x0000000000387805 */ /* 0x000fe4000001ff00 */
[----:B------:R-:W-:Y:S02]  /*9fd0*/  LEA.HI.X R7, R7, UR5, R20, 0x1, P5 ;  /* 0x0000000507077c11 */ /* 0x000fe4000a8f0c14 */
[----:B------:R-:W-:Y:S02]  /*9fe0*/  CS2R R50, SRZ ;  /* 0x0000000000327805 */ /* 0x000fe4000001ff00 */
[----:B------:R-:W-:Y:S01]  /*9ff0*/  LEA.HI.X R9, R0, UR7, R3, 0x1, P4 ;  /* 0x0000000700097c11 */ /* 0x000fe2000a0f0c03 */
[----:B------:R-:W-:Y:S01]  /*a000*/  ULDC.64 UR8, c[0x0][0x208] ;  /* 0x0000820000087ab9 */ /* 0x000fe20000000a00 */
[----:B------:R-:W-:-:S02]  /*a010*/  ISETP.GE.AND P3, PT, R208, UR4, PT ;  /* 0x00000004d0007c0c */ /* 0x000fc4000bf66270 */
[----:B-----5:R-:W-:Y:S02]  /*a020*/  ISETP.GE.AND P4, PT, R93, UR4, PT ;  /* 0x000000045d007c0c */ /* 0x020fe4000bf86270 */
[----:B------:R-:W-:Y:S02]  /*a030*/  ISETP.GE.AND P5, PT, R92, UR4, PT ;  /* 0x000000045c007c0c */ /* 0x000fe4000bfa6270 */
[----:B------:R-:W-:Y:S02]  /*a040*/  ISETP.GE.AND P6, PT, R91, UR4, PT ;  /* 0x000000045b007c0c */ /* 0x000fe4000bfc6270 */
        /* <DEDUP_REMOVED lines=12> */
.L_x_1458:
[----:B------:R-:W-:Y:S05]  /*a110*/  BSYNC B1 ;  /* 0x0000000000017941 */ /* 0x000fea0003800000 */
.L_x_1457:
[----:B------:R-:W-:Y:S01]  /*a120*/  BSSY B1, `(.L_x_1459) ;  /* 0x000002e000017945 */ /* 0x000fe20003800000 */
        /* <DEDUP_REMOVED lines=8> */
[----:B------:R-:W-:Y:S06]  /*a1b0*/  @P2 BRA `(.L_x_1460) ;  /* 0x0000000000902947 */ /* 0x000fec0003800000 */
[----:B01----:R-:W-:Y:S01]  /*a1c0*/  LEA R6, P3, R84, R12, 0x6 ;  /* 0x0000000c54067211 */ /* 0x003fe200078630ff */
[----:B------:R-:W-:Y:S01]  /*a1d0*/  ULDC.64 UR4, c[0x0][0x3c8] ;  /* 0x0000f20000047ab9 */ /* 0x000fe20000000a00 */
[----:B------:R-:W-:Y:S01]  /*a1e0*/  LEA R0, P4, R14, R10, 0x6 ;  /* 0x0000000a0e007211 */ /* 0x000fe200078830ff */
[----:B------:R-:W-:Y:S01]  /*a1f0*/  ULDC.64 UR6, c[0x0][0x3e0] ;  /* 0x0000f80000067ab9 */ /* 0x000fe20000000a00 */
[----:B------:R-:W-:Y:S02]  /*a200*/  IADD3 R7, P5, R6, R95, RZ ;  /* 0x0000005f06077210 */ /* 0x000fe40007fbe0ff */
[----:B------:R-:W-:Y:S02]  /*a210*/  CS2R R46, SRZ ;  /* 0x00000000002e7805 */ /* 0x000fe4000001ff00 */
[----:B------:R-:W-:Y:S02]  /*a220*/  LEA.HI.X R20, R84, R13, R85, 0x6, P3 ;  /* 0x0000000d54147211 */ /* 0x000fe400018f3455 */
[----:B------:R-:W-:-:S02]  /*a230*/  CS2R R44, SRZ ;  /* 0x00000000002c7805 */ /* 0x000fc4000001ff00 */
[----:B------:R-:W-:Y:S02]  /*a240*/  IADD3 R0, P6, R0, R87, RZ ;  /* 0x0000005700007210 */ /* 0x000fe40007fde0ff */
[----:B------:R-:W-:Y:S02]  /*a250*/  CS2R R38, SRZ ;  /* 0x0000000000267805 */ /* 0x000fe4000001ff00 */
[----:B------:R-:W-:Y:S01]  /*a260*/  LEA.HI.X R8, R14, R11, R15, 0x6, P4 ;  /* 0x0000000b0e087211 */ /* 0x000fe200020f340f */
[----:B------:R-:W-:Y:S01]  /*a270*/  IMAD.X R20, R20, 0x1, R89, P5 ;  /* 0x0000000114147824 */ /* 0x000fe200028e0659 */
[C---:B------:R-:W-:Y:S01]  /*a280*/  LEA R6, P3, R7.reuse, UR4, 0x1 ;  /* 0x0000000407067c11 */ /* 0x040fe2000f8608ff */
[----:B------:R-:W-:Y:S01]  /*a290*/  ULDC UR4, c[0x0][0x3d4] ;  /* 0x0000f50000047ab9 */ /* 0x000fe20000000800 */
[----:B------:R-:W-:Y:S01]  /*a2a0*/  CS2R R34, SRZ ;  /* 0x0000000000227805 */ /* 0x000fe2000001ff00 */
[----:B------:R-:W-:Y:S01]  /*a2b0*/  IMAD.X R3, R8, 0x1, R99, P6 ;  /* 0x0000000108037824 */ /* 0x000fe200030e0663 */
[----:B------:R-:W-:Y:S01]  /*a2c0*/  LEA R8, P4, R0, UR6, 0x1 ;  /* 0x0000000600087c11 */ /* 0x000fe2000f8808ff */
[----:B------:R-:W-:Y:S01]  /*a2d0*/  ULDC.64 UR8, c[0x0][0x208] ;  /* 0x0000820000087ab9 */ /* 0x000fe20000000a00 */
[----:B------:R-:W-:-:S02]  /*a2e0*/  LEA.HI.X R7, R7, UR5, R20, 0x1, P3 ;  /* 0x0000000507077c11 */ /* 0x000fc400098f0c14 */
[----:B------:R-:W-:Y:S02]  /*a2f0*/  LEA.HI.X R9, R0, UR7, R3, 0x1, P4 ;  /* 0x0000000700097c11 */ /* 0x000fe4000a0f0c03 */
[----:B------:R-:W-:Y:S02]  /*a300*/  ISETP.GE.AND P3, PT, R208, UR4, PT ;  /* 0x00000004d0007c0c */ /* 0x000fe4000bf66270 */
[----:B-----5:R-:W-:Y:S02]  /*a310*/  ISETP.GE.AND P4, PT, R93, UR4, PT ;  /* 0x000000045d007c0c */ /* 0x020fe4000bf86270 */
[----:B------:R-:W-:Y:S02]  /*a320*/  ISETP.GE.AND P5, PT, R92, UR4, PT ;  /* 0x000000045c007c0c */ /* 0x000fe4000bfa6270 */
[----:B------:R-:W-:Y:S02]  /*a330*/  ISETP.GE.AND P6, PT, R91, UR4, PT ;  /* 0x000000045b007c0c */ /* 0x000fe4000bfc6270 */
[----:B------:R-:W-:-:S02]  /*a340*/  CS2R R48, SRZ ;  /* 0x0000000000307805 */ /* 0x000fc4000001ff00 */
        /* <DEDUP_REMOVED lines=11> */
.L_x_1460:
[----:B------:R-:W-:Y:S05]  /*a400*/  BSYNC B1 ;  /* 0x0000000000017941 */ /* 0x000fea0003800000 */
.L_x_1459:
[----:B------:R-:W3:Y:S01]  /*a410*/  LDL R0, [R1+0x78] ;  /* 0x0000780001007983 */ /* 0x000ee20000100800 */
[----:B-----5:R-:W-:Y:S01]  /*a420*/  IMAD.MOV.U32 R3, RZ, RZ, R69 ;  /* 0x000000ffff037224 */ /* 0x020fe200078e0045 */
[----:B------:R-:W4:Y:S01]  /*a430*/  LDC R86, c[0x0][0x428] ;  /* 0x00010a00ff567b82 */ /* 0x000f220000000800 */
[----:B012---:R-:W-:Y:S01]  /*a440*/  IMAD.MOV.U32 R6, RZ, RZ, R76 ;  /* 0x000000ffff067224 */ /* 0x007fe200078e004c */
        /* <DEDUP_REMOVED lines=26> */
[----:B------:R-:W-:Y:S02]  /*a5f0*/  PRMT R139, R3, 0x7610, R139 ;  /* 0x00007610038b7816 */ /* 0x000fe4000000008b */
[----:B------:R-:W-:Y:S02]  /*a600*/  CS2R R28, SRZ ;  /* 0x00000000001c7805 */ /* 0x000fe4000001ff00 */
[----:B------:R-:W-:Y:S02]  /*a610*/  CS2R R8, SRZ ;  /* 0x0000000000087805 */ /* 0x000fe4000001ff00 */
[----:B------:R-:W-:Y:S02]  /*a620*/  CS2R R26, SRZ ;  /* 0x00000000001a7805 */ /* 0x000fe4000001ff00 */
[----:B------:R-:W-:-:S02]  /*a630*/  CS2R R30, SRZ ;  /* 0x00000000001e7805 */ /* 0x000fc4000001ff00 */
[----:B---3--:R-:W-:Y:S01]  /*a640*/  ISETP.GE.AND P3, PT, R0, R21, PT ;  /* 0x000000150000720c */ /* 0x008fe20003f66270 */
[----:B------:R-:W-:Y:S01]  /*a650*/  IMAD.MOV.U32 R0, RZ, RZ, R68 ;  /* 0x000000ffff007224 */ /* 0x000fe200078e0044 */
[----:B------:R-:W-:-:S04]  /*a660*/  CS2R R20, SRZ ;  /* 0x0000000000147805 */ /* 0x000fc8000001ff00 */
        /* <DEDUP_REMOVED lines=9> */
[----:B----4-:R-:W-:Y:S06]  /*a700*/  @P3 BRA `(.L_x_1462) ;  /* 0x0000000000903947 */ /* 0x010fec0003800000 */
[----:B------:R-:W-:Y:S01]  /*a710*/  IMAD.WIDE.U32 R12, R84, 0x60, R12 ;  /* 0x00000060540c7825 */ /* 0x000fe200078e000c */
[----:B------:R-:W-:Y:S01]  /*a720*/  ULDC UR4, c[0x0][0x3d4] ;  /* 0x0000f50000047ab9 */ /* 0x000fe20000000800 */
[----:B------:R-:W-:Y:S01]  /*a730*/  ULDC.64 UR6, c[0x0][0x3c8] ;  /* 0x0000f20000067ab9 */ /* 0x000fe20000000a00 */
[----:B------:R-:W-:Y:S01]  /*a740*/  ULDC.64 UR8, c[0x0][0x3e0] ;  /* 0x0000f80000087ab9 */ /* 0x000fe20000000a00 */
[----:B------:R-:W-:Y:S01]  /*a750*/  IMAD.WIDE.U32 R10, R14, 0x60, R10 ;  /* 0x000000600e0a7825 */ /* 0x000fe200078e000a */
[----:B------:R-:W-:Y:S02]  /*a760*/  IADD3 R95, P4, R95, R12, RZ ;  /* 0x0000000c5f5f7210 */ /* 0x000fe40007f9e0ff */
[----:B------:R-:W-:Y:S02]  /*a770*/  CS2R R28, SRZ ;  /* 0x00000000001c7805 */ /* 0x000fe4000001ff00 */
[----:B------:R-:W-:Y:S01]  /*a780*/  CS2R R30, SRZ ;  /* 0x00000000001e7805 */ /* 0x000fe2000001ff00 */
[----:B------:R-:W-:Y:S01]  /*a790*/  IMAD R4, R85, 0x60, RZ ;  /* 0x0000006055047824 */ /* 0x000fe200078e02ff */
[----:B------:R-:W-:Y:S01]  /*a7a0*/  IADD3 R87, P5, R87, R10, RZ ;  /* 0x0000000a57577210 */ /* 0x000fe20007fbe0ff */
[----:B------:R-:W-:Y:S01]  /*a7b0*/  IMAD R0, R15, 0x60, RZ ;  /* 0x000000600f007824 */ /* 0x000fe200078e02ff */
[----:B------:R-:W-:-:S02]  /*a7c0*/  ULDC.64 UR10, c[0x0][0x208] ;  /* 0x00008200000a7ab9 */ /* 0x000fc40000000a00 */
[----:B------:R-:W-:Y:S02]  /*a7d0*/  IADD3.X R4, R89, R13, R4, P4, !PT ;  /* 0x0000000d59047210 */ /* 0x000fe400027fe404 */
[----:B------:R-:W-:Y:S02]  /*a7e0*/  ISETP.GE.AND P4, PT, R208, UR4, PT ;  /* 0x00000004d0007c0c */ /* 0x000fe4000bf86270 */
[----:B------:R-:W-:Y:S02]  /*a7f0*/  IADD3.X R0, R99, R11, R0, P5, !PT ;  /* 0x0000000b63007210 */ /* 0x000fe40002ffe400 */
[----:B------:R-:W-:Y:S02]  /*a800*/  LEA R10, P5, R95, UR6, 0x1 ;  /* 0x000000065f0a7c11 */ /* 0x000fe4000f8a08ff */
[----:B------:R-:W-:Y:S02]  /*a810*/  LEA R12, P6, R87, UR8, 0x1 ;  /* 0x00000008570c7c11 */ /* 0x000fe4000f8c08ff */
[----:B------:R-:W-:-:S02]  /*a820*/  LEA.HI.X R11, R95, UR7, R4, 0x1, P5 ;  /* 0x000000075f0b7c11 */ /* 0x000fc4000a8f0c04 */
[----:B------:R-:W-:Y:S02]  /*a830*/  LEA.HI.X R13, R87, UR9, R0, 0x1, P6 ;  /* 0x00000009570d7c11 */ /* 0x000fe4000b0f0c00 */
[----:B------:R-:W-:Y:S01]  /*a840*/  ISETP.GE.AND P6, PT, R93, UR4, PT ;  /* 0x000000045d007c0c */ /* 0x000fe2000bfc6270 */
[----:B------:R0:W5:Y:S01]  /*a850*/  @!P4 LDG.E.64 R28, desc[UR10][R10.64] ;  /* 0x0000000a0a1cc981 */ /* 0x000162000c1e1b00 */
[----:B------:R-:W-:-:S03]  /*a860*/  ISETP.GE.AND P5, PT, R92, UR4, PT ;  /* 0x000000045c007c0c */ /* 0x000fc6000bfa6270 */
[----:B------:R0:W5:Y:S01]  /*a870*/  @!P4 LDG.E.64 R30, desc[UR10][R12.64] ;  /* 0x0000000a0c1ec981 */ /* 0x000162000c1e1b00 */
[----:B------:R-:W-:Y:S02]  /*a880*/  ISETP.GE.AND P4, PT, R91, UR4, PT ;  /* 0x000000045b007c0c */ /* 0x000fe4000bf86270 */
        /* <DEDUP_REMOVED lines=12> */
.L_x_1462:
[----:B------:R-:W-:Y:S05]  /*a950*/  BSYNC B1 ;  /* 0x0000000000017941 */ /* 0x000fea0003800000 */
.L_x_1461:
[----:B------:R-:W2:Y:S01]  /*a960*/  LDL R90, [R1+0x64] ;  /* 0x00006400015a7983 */ /* 0x000ea20000100800 */
[----:B------:R-:W-:Y:S01]  /*a970*/  IMAD.MOV.U32 R3, RZ, RZ, R56 ;  /* 0x000000ffff037224 */ /* 0x000fe200078e0038 */
[----:B------:R-:W-:Y:S01]  /*a980*/  ISETP.NE.AND P4, PT, R86, 0x1, PT ;  /* 0x000000015600780c */ /* 0x000fe20003f85270 */
[----:B------:R-:W-:Y:S01]  /*a990*/  IMAD.MOV.U32 R0, RZ, RZ, R51 ;  /* 0x000000ffff007224 */ /* 0x000fe200078e0033 */
[----:B------:R-:W-:Y:S01]  /*a9a0*/  ULDC.64 UR4, c[0x0][0x3c8] ;  /* 0x0000f20000047ab9 */ /* 0x000fe20000000a00 */
[----:B0-----:R-:W-:Y:S01]  /*a9b0*/  IMAD.MOV.U32 R11, RZ, RZ, R58 ;  /* 0x000000ffff0b7224 */ /* 0x001fe200078e003a */
        /* <DEDUP_REMOVED lines=15> */
[----:B------:R-:W-:Y:S01]  /*aab0*/  IMAD R0, R96, 0x80, R18 ;  /* 0x0000008060007824 */ /* 0x000fe200078e0212 */
[----:B------:R-:W-:Y:S01]  /*aac0*/  PRMT R109, R11, 0x7610, R109 ;  /* 0x000076100b6d7816 */ /* 0x000fe2000000006d */
[----:B------:R-:W-:Y:S01]  /*aad0*/  IMAD.MOV.U32 R10, RZ, RZ, R63 ;  /* 0x000000ffff0a7224 */ /* 0x000fe200078e003f */
[----:B------:R-:W-:Y:S01]  /*aae0*/  PRMT R122, R3, 0x7610, R122 ;  /* 0x00007610037a7816 */ /* 0x000fe2000000007a */
[----:B------:R-:W-:Y:S01]  /*aaf0*/  IMAD.MOV.U32 R11, RZ, RZ, R55 ;  /* 0x000000ffff0b7224 */ /* 0x000fe200078e0037 */
[----:B------:R-:W-:Y:S01]  /*ab00*/  ULDC.64 UR6, c[0x0][0x3e0] ;  /* 0x0000f80000067ab9 */ /* 0x000fe20000000a00 */
[----:B------:R-:W-:Y:S01]  /*ab10*/  IMAD.MOV.U32 R12, RZ, RZ, R60 ;  /* 0x000000ffff0c7224 */ /* 0x000fe200078e003c */
[----:B------:R-:W-:Y:S01]  /*ab20*/  PRMT R130, R10, 0x7610, R130 ;  /* 0x000076100a827816 */ /* 0x000fe20000000082 */
[----:B------:R-:W-:Y:S01]  /*ab30*/  IMAD.MOV.U32 R13, RZ, RZ, R65 ;  /* 0x000000ffff0d7224 */ /* 0x000fe200078e0041 */
[----:B------:R-:W0:Y:S01]  /*ab40*/  @P4 LDC R10, c[0x0][0x42c] ;  /* 0x00010b00ff0a4b82 */ /* 0x000e220000000800 */
[----:B------:R-:W-:-:S02]  /*ab50*/  PRMT R114, R11, 0x7610, R114 ;  /* 0x000076100b727816 */ /* 0x000fc40000000072 */
[----:B------:R-:W-:Y:S01]  /*ab60*/  PRMT R121, R12, 0x7610, R121 ;  /* 0x000076100c797816 */ /* 0x000fe20000000079 */
[----:B------:R-:W-:Y:S01]  /*ab70*/  IMAD.MOV.U32 R12, RZ, RZ, R64 ;  /* 0x000000ffff0c7224 */ /* 0x000fe200078e0040 */
[----:B------:R-:W-:-:S03]  /*ab80*/  PRMT R132, R13, 0x7610, R132 ;  /* 0x000076100d847816 */ /* 0x000fc60000000084 */
[----:B------:R-:W1:Y:S01]  /*ab90*/  @P4 LDC R11, c[0x0][0x430] ;  /* 0x00010c00ff0b4b82 */ /* 0x000e620000000800 */
[----:B------:R-:W-:Y:S01]  /*aba0*/  PRMT R131, R12, 0x7610, R131 ;  /* 0x000076100c837816 */ /* 0x000fe20000000083 */
[----:B--2---:R-:W-:Y:S02]  /*abb0*/  IMAD R3, R90, 0x20, R0 ;  /* 0x000000205a037824 */ /* 0x004fe400078e0200 */
[----:B------:R-:W2:Y:S01]  /*abc0*/  LDL R90, [R1+0x70] ;  /* 0x00007000015a7983 */ /* 0x000ea20000100800 */
[----:B------:R-:W-:Y:S02]  /*abd0*/  IMAD.MOV.U32 R0, RZ, RZ, R34 ;  /* 0x000000ffff007224 */ /* 0x000fe400078e0022 */
[----:B------:R-:W-:Y:S02]  /*abe0*/  IMAD.MOV.U32 R12, RZ, RZ, R35 ;  /* 0x000000ffff0c7224 */ /* 0x000fe400078e0023 */
[----:B------:R-:W-:Y:S01]  /*abf0*/  IMAD.MOV.U32 R86, RZ, RZ, R39 ;  /* 0x000000ffff567224 */ /* 0x000fe200078e0027 */
[----:B------:R-:W-:Y:S01]  /*ac00*/  PRMT R89, R0, 0x7610, R89 ;  /* 0x0000761000597816 */ /* 0x000fe20000000059 */
[----:B0-----:R-:W-:Y:S01]  /*ac10*/  @P4 IMAD.HI.U32 R0, R3, R10, RZ ;  /* 0x0000000a03004227 */ /* 0x001fe200078e00ff */
[----:B------:R-:W-:-:S02]  /*ac20*/  PRMT R88, R12, 0x7610, R88 ;  /* 0x000076100c587816 */ /* 0x000fc40000000058 */
[----:B------:R-:W-:Y:S01]  /*ac30*/  PRMT R93, R86, 0x7610, R93 ;  /* 0x00007610565d7816 */ /* 0x000fe2000000005d */
[----:B------:R-:W-:Y:S01]  /*ac40*/  IMAD.MOV.U32 R13, RZ, RZ, R38 ;  /* 0x000000ffff0d7224 */ /* 0x000fe200078e0026 */
[----:B-1----:R-:W-:Y:S01]  /*ac50*/  @P4 SHF.R.U32.HI R3, RZ, R11, R0 ;  /* 0x0000000bff034219 */ /* 0x002fe20000011600 */
[----:B------:R-:W-:Y:S02]  /*ac60*/  IMAD.MOV.U32 R10, RZ, RZ, R44 ;  /* 0x000000ffff0a7224 */ /* 0x000fe400078e002c */
[----:B------:R-:W-:Y:S01]  /*ac70*/  IMAD.MOV.U32 R12, RZ, RZ, R45 ;  /* 0x000000ffff0c7224 */ /* 0x000fe200078e002d */
[----:B------:R-:W-:Y:S01]  /*ac80*/  SHF.R.S32.HI R11, RZ, 0x1f, R3 ;  /* 0x0000001fff0b7819 */ /* 0x000fe20000011403 */
        /* <DEDUP_REMOVED lines=10> */
[----:B------:R-:W-:Y:S01]  /*ad30*/  IMAD.WIDE.U32 R40, R3, R84, R40 ;  /* 0x0000005403287225 */ /* 0x000fe200078e0028 */
[----:B------:R-:W-:-:S02]  /*ad40*/  PRMT R103, R13, 0x7610, R103 ;  /* 0x000076100d677816 */ /* 0x000fc40000000067 */
[----:B------:R-:W-:Y:S01]  /*ad50*/  PRMT R86, R10, 0x7610, R86 ;  /* 0x000076100a567816 */ /* 0x000fe20000000056 */
[C---:B------:R-:W-:Y:S01]  /*ad60*/  IMAD R84, R11.reuse, R84, RZ ;  /* 0x000000540b547224 */ /* 0x040fe200078e02ff */
[----:B------:R-:W-:Y:S01]  /*ad70*/  PRMT R94, R12, 0x7610, R94 ;  /* 0x000076100c5e7816 */ /* 0x000fe2000000005e */
[-C--:B------:R-:W-:Y:S02]  /*ad80*/  IMAD R0, R11, R14.reuse, RZ ;  /* 0x0000000e0b007224 */ /* 0x080fe400078e02ff */
[----:B------:R-:W-:Y:S02]  /*ad90*/  IMAD.MOV.U32 R10, RZ, RZ, R37 ;  /* 0x000000ffff0a7224 */ /* 0x000fe400078e0025 */
[----:B------:R-:W-:-:S03]  /*ada0*/  IMAD.WIDE.U32 R12, R3, R14, R82 ;  /* 0x0000000e030c7225 */ /* 0x000fc600078e0052 */
[----:B------:R-:W-:Y:S01]  /*adb0*/  PRMT R101, R10, 0x7610, R101 ;  /* 0x000076100a657816 */ /* 0x000fe20000000065 */
[C---:B------:R-:W-:Y:S01]  /*adc0*/  IMAD R11, R3.reuse, R85, R84 ;  /* 0x00000055030b7224 */ /* 0x040fe200078e0254 */
[----:B------:R-:W-:Y:S01]  /*add0*/  LEA R10, P4, R40, UR4, 0x1 ;  /* 0x00000004280a7c11 */ /* 0x000fe2000f8808ff */
[----:B------:R-:W-:Y:S01]  /*ade0*/  IMAD R3, R3, R15, R0 ;  /* 0x0000000f03037224 */ /* 0x000fe200078e0200 */
[----:B------:R-:W-:Y:S01]  /*adf0*/  LEA R0, P5, R12, UR6, 0x1 ;  /* 0x000000060c007c11 */ /* 0x000fe2000f8a08ff */
[----:B------:R-:W-:Y:S01]  /*ae00*/  IMAD.IADD R11, R41, 0x1, R11 ;  /* 0x00000001290b7824 */ /* 0x000fe200078e020b */
[----:B------:R-:W-:Y:S01]  /*ae10*/  UMOV UR4, 0xffffffff ;  /* 0xffffffff00047882 */ /* 0x000fe20000000000 */
[----:B------:R-:W-:Y:S02]  /*ae20*/  IMAD.IADD R3, R13, 0x1, R3 ;  /* 0x000000010d037824 */ /* 0x000fe400078e0203 */
[----:B------:R-:W-:Y:S01]  /*ae30*/  IMAD.MOV.U32 R14, RZ, RZ, R42 ;  /* 0x000000ffff0e7224 */ /* 0x000fe200078e002a */
[----:B------:R-:W-:Y:S01]  /*ae40*/  LEA.HI.X R40, R40, UR5, R11, 0x1, P4 ;  /* 0x0000000528287c11 */ /* 0x000fe2000a0f0c0b */
[----:B------:R-:W-:Y:S01]  /*ae50*/  IMAD.MOV.U32 R15, RZ, RZ, R43 ;  /* 0x000000ffff0f7224 */ /* 0x000fe200078e002b */
[----:B------:R-:W-:-:S02]  /*ae60*/  LEA.HI.X R3, R12, UR7, R3, 0x1, P5 ;  /* 0x000000070c037c11 */ /* 0x000fc4000a8f0c03 */
[----:B------:R-:W-:Y:S02]  /*ae70*/  PRMT R105, R14, 0x7610, R105 ;  /* 0x000076100e697816 */ /* 0x000fe40000000069 */
[----:B------:R-:W-:Y:S02]  /*ae80*/  PRMT R106, R15, 0x7610, R106 ;  /* 0x000076100f6a7816 */ /* 0x000fe4000000006a */
[----:B--2---:R-:W-:Y:S01]  /*ae90*/  LEA.HI R41, R90, R90, RZ, 0x1 ;  /* 0x0000005a5a297211 */ /* 0x004fe200078f08ff */
[----:B------:R-:W-:Y:S06]  /*aea0*/  BRA.DIV UR4, `(.L_x_1463) ;  /* 0x000001da04507947 */ /* 0x000fec000b800000 */
.L_x_1784:
[----:B------:R-:W-:-:S03]  /*aeb0*/  UMOV UR4, 0xffffffff ;  /* 0xffffffff00047882 */ /* 0x000fc60000000000 */
[----:B------:R-:W-:Y:S05]  /*aec0*/  BRA.DIV UR4, `(.L_x_1464) ;  /* 0x000001da04707947 */ /* 0x000fea000b800000 */
.L_x_1787:
[----:B------:R-:W-:-:S03]  /*aed0*/  UMOV UR4, 0xffffffff ;  /* 0xffffffff00047882 */ /* 0x000fc60000000000 */
[----:B------:R-:W-:Y:S05]  /*aee0*/  BRA.DIV UR4, `(.L_x_1465) ;  /* 0x000001da04907947 */ /* 0x000fea000b800000 */
.L_x_1790:
[----:B------:R-:W-:-:S03]  /*aef0*/  UMOV UR4, 0xffffffff ;  /* 0xffffffff00047882 */ /* 0x000fc60000000000 */
[----:B------:R-:W-:Y:S05]  /*af00*/  BRA.DIV UR4, `(.L_x_1466) ;  /* 0x000001da04b07947 */ /* 0x000fea000b800000 */
.L_x_1793:
[----:B------:R-:W-:-:S03]  /*af10*/  UMOV UR4, 0xffffffff ;  /* 0xffffffff00047882 */ /* 0x000fc60000000000 */
[----:B------:R-:W-:Y:S05]  /*af20*/  BRA.DIV UR4, `(.L_x_1467) ;  /* 0x000001da04d07947 */ /* 0x000fea000b800000 */
.L_x_1796:
[----:B------:R-:W-:-:S03]  /*af30*/  UMOV UR4, 0xffffffff ;  /* 0xffffffff00047882 */ /* 0x000fc60000000000 */
[----:B------:R-:W-:Y:S05]  /*af40*/  BRA.DIV UR4, `(.L_x_1468) ;  /* 0x000001da04f07947 */ /* 0x000fea000b800000 */
.L_x_1799:
[----:B------:R-:W-:-:S03]  /*af50*/  UMOV UR4, 0xffffffff ;  /* 0xffffffff00047882 */ /* 0x000fc60000000000 */
[----:B------:R-:W-:Y:S05]  /*af60*/  BRA.DIV UR4, `(.L_x_1469) ;  /* 0x000001de04107947 */ /* 0x000fea000b800000 */
.L_x_1802:
[----:B------:R-:W-:-:S03]  /*af70*/  UMOV UR4, 0xffffffff ;  /* 0xffffffff00047882 */ /* 0x000fc60000000000 */
[----:B------:R-:W-:Y:S05]  /*af80*/  BRA.DIV UR4, `(.L_x_1470) ;  /* 0x000001de04307947 */ /* 0x000fea000b800000 */
.L_x_1805:
[----:B------:R-:W-:-:S03]  /*af90*/  UMOV UR4, 0xffffffff ;  /* 0xffffffff00047882 */ /* 0x000fc60000000000 */
[----:B------:R-:W-:Y:S05]  /*afa0*/  BRA.DIV UR4, `(.L_x_1471) ;  /* 0x000001de04507947 */ /* 0x000fea000b800000 */
.L_x_1808:
[----:B------:R-:W-:-:S03]  /*afb0*/  UMOV UR4, 0xffffffff ;  /* 0xffffffff00047882 */ /* 0x000fc60000000000 */
[----:B------:R-:W-:Y:S05]  /*afc0*/  BRA.DIV UR4, `(.L_x_1472) ;  /* 0x000001de04707947 */ /* 0x000fea000b800000 */
.L_x_1811:
[----:B------:R-:W-:-:S03]  /*afd0*/  UMOV UR4, 0xffffffff ;  /* 0xffffffff00047882 */ /* 0x000fc60000000000 */
[----:B------:R-:W-:Y:S05]  /*afe0*/  BRA.DIV UR4, `(.L_x_1473) ;  /* 0x000001de04907947 */ /* 0x000fea000b800000 */
.L_x_1814:
[----:B------:R-:W-:-:S03]  /*aff0*/  UMOV UR4, 0xffffffff ;  /* 0xffffffff00047882 */ /* 0x000fc60000000000 */
[----:B------:R-:W-:Y:S05]  /*b000*/  BRA.DIV UR4, `(.L_x_1474) ;  /* 0x000001de04b07947 */ /* 0x000fea000b800000 */
.L_x_1817:
[----:B------:R-:W-:-:S03]  /*b010*/  UMOV UR4, 0xffffffff ;  /* 0xffffffff00047882 */ /* 0x000fc60000000000 */
[----:B------:R-:W-:Y:S05]  /*b020*/  BRA.DIV UR4, `(.L_x_1475) ;  /* 0x000001de04d07947 */ /* 0x000fea000b800000 */
.L_x_1820:
[----:B------:R-:W-:Y:S01]  /*b030*/  UMOV UR4, 0xffffffff ;  /* 0xffffffff00047882 */ /* 0x000fe20000000000 */
[----:B------:R-:W-:Y:S02]  /*b040*/  LOP3.LUT R41, R41, 0xfffffffe, RZ, 0xc0, !PT ;  /* 0xfffffffe29297812 */ /* 0x000fe400078ec0ff */
[----:B------:R-:W-:Y:S05]  /*b050*/  BRA.DIV UR4, `(.L_x_1476) ;  /* 0x000001de04ec7947 */ /* 0x000fea000b800000 */
.L_x_1823:
[----:B------:R-:W-:Y:S01]  /*b060*/  UMOV UR4, 0xffffffff ;  /* 0xffffffff00047882 */ /* 0x000fe20000000000 */
[----:B------:R-:W-:Y:S02]  /*b070*/  IMAD.IADD R41, R90, 0x1, -R41 ;  /* 0x000000015a297824 */ /* 0x000fe400078e0a29 */
[----:B------:R-:W-:Y:S05]  /*b080*/  BRA.DIV UR4, `(.L_x_1477) ;  /* 0x000001e204087947 */ /* 0x000fea000b800000 */
.L_x_1826:
[----:B------:R-:W-:Y:S01]  /*b090*/  UMOV UR4, 0xffffffff ;  /* 0xffffffff00047882 */ /* 0x000fe20000000000 */
[----:B------:R-:W-:Y:S02]  /*b0a0*/  SHF.L.U32 R97, R41, 0x1f, RZ ;  /* 0x0000001f29617819 */ /* 0x000fe400000006ff */
[----:B------:R-:W-:Y:S05]  /*b0b0*/  BRA.DIV UR4, `(.L_x_1478) ;  /* 0x000001e204247947 */ /* 0x000fea000b800000 */
.L_x_1829:
[----:B------:R-:W0:Y:S01]  /*b0c0*/  SYNCS.PHASECHK.TRANS64.TRYWAIT P4, [R16+URZ+0x30800], R97 ;  /* 0x03080061100075a7 */ /* 0x000e22000808017f */
[----:B------:R-:W-:Y:S01]  /*b0d0*/  IMAD.MOV.U32 R0, RZ, RZ, R48 ;  /* 0x000000ffff007224 */ /* 0x000fe200078e0030 */
[----:B------:R-:W-:Y:S01]  /*b0e0*/  BSSY B1, `(.L_x_1479) ;  /* 0x0000023000017945 */ /* 0x000fe20003800000 */
[----:B------:R-:W-:Y:S02]  /*b0f0*/  IMAD.MOV.U32 R3, RZ, RZ, R49 ;  /* 0x000000ffff037224 */ /* 0x000fe400078e0031 */
        /* <DEDUP_REMOVED lines=32> */
[----:B0-----:R-:W-:Y:S06]  /*b300*/  @!P4 BRA `(.L_x_1480) ;  /* 0x000001dc00b8c947 */ /* 0x001fec0003800000 */
.L_x_1830:
[----:B------:R-:W-:Y:S05]  /*b310*/  BSYNC B1 ;  /* 0x0000000000017941 */ /* 0x000fea0003800000 */
.L_x_1479:
[----:B------:R-:W-:Y:S01]  /*b320*/  BSSY B1, `(.L_x_1481) ;  /* 0x00000cf000017945 */ /* 0x000fe20003800000 */
[----:B0-----:R-:W-:Y:S02]  /*b330*/  PRMT R97, R12, 0x7610, R97 ;  /* 0x000076100c617816 */ /* 0x001fe40000000061 */
[----:B------:R-:W-:Y:S01]  /*b340*/  PRMT R98, R13, 0x7610, R98 ;  /* 0x000076100d627816 */ /* 0x000fe20000000062 */
[----:B------:R-:W-:Y:S06]  /*b350*/  @P0 BRA `(.L_x_1482) ;  /* 0x0000000c002c0947 */ /* 0x000fec0003800000 */
[----:B------:R-:W2:Y:S01]  /*b360*/  LDL R141, [R1+0x8] ;  /* 0x00000800018d7983 */ /* 0x000ea20000100800 */
[----:B------:R-:W0:Y:S03]  /*b370*/  LDC R13, c[0x0][0x3d4] ;  /* 0x0000f500ff0d7b82 */ /* 0x000e260000000800 */
[----:B------:R-:W3:Y:S04]  /*b380*/  LDL R15, [R1+0x4] ;  /* 0x00000400010f7983 */ /* 0x000ee80000100800 */
[----:B------:R-:W4:Y:S04]  /*b390*/  LDL R14, [R1+0xc] ;  /* 0x00000c00010e7983 */ /* 0x000f280000100800 */
[----:B------:R1:W5:Y:S01]  /*b3a0*/  LDL R146, [R1+0x50] ;  /* 0x0000500001927983 */ /* 0x0003620000100800 */
[----:B------:R-:W-:Y:S01]  /*b3b0*/  BSSY B2, `(.L_x_1483) ;  /* 0x0000034000027945 */ /* 0x000fe20003800000 */
[----:B0-----:R-:W-:-:S02]  /*b3c0*/  ISETP.GE.AND P0, PT, R208, R13, PT ;  /* 0x0000000dd000720c */ /* 0x001fc40003f06270 */
[-C--:B--2---:R-:W-:Y:S02]  /*b3d0*/  ISETP.GE.AND P4, PT, R141, R13.reuse, PT ;  /* 0x0000000d8d00720c */ /* 0x084fe40003f86270 */
[-C--:B---3--:R-:W-:Y:S02]  /*b3e0*/  ISETP.GE.AND P5, PT, R15, R13.reuse, PT ;  /* 0x0000000d0f00720c */ /* 0x088fe40003fa6270 */
[----:B----4-:R-:W-:-:S07]  /*b3f0*/  ISETP.GE.AND P6, PT, R14, R13, PT ;  /* 0x0000000d0e00720c */ /* 0x010fce0003fc6270 */
[----:B-1----:R-:W-:Y:S06]  /*b400*/  @P0 BRA `(.L_x_1484) ;  /* 0x0000000000b80947 */ /* 0x002fec0003800000 */
[----:B-----5:R-:W0:Y:S01]  /*b410*/  LDS.128 R12, [R146] ;  /* 0x00000000920c7984 */ /* 0x020e220000000c00 */
[--C-:B------:R-:W-:Y:S02]  /*b420*/  SHF.R.U64 R78, R78, 0x10, R79.reuse ;  /* 0x000000104e4e7819 */ /* 0x100fe4000000124f */
[----:B------:R-:W-:Y:S02]  /*b430*/  SHF.R.U32.HI R79, RZ, 0x10, R79 ;  /* 0x00000010ff4f7819 */ /* 0x000fe4000001164f */
[--C-:B------:R-:W-:Y:S02]  /*b440*/  SHF.R.U64 R80, R80, 0x10, R81.reuse ;  /* 0x0000001050507819 */ /* 0x100fe40000001251 */
[----:B------:R-:W-:Y:S02]  /*b450*/  SHF.R.U32.HI R81, RZ, 0x10, R81 ;  /* 0x00000010ff517819 */ /* 0x000fe40000011651 */
[----:B------:R-:W-:Y:S02]  /*b460*/  PRMT R140, R140, 0x5410, R79 ;  /* 0x000054108c8c7816 */ /* 0x000fe4000000004f */
[----:B------:R-:W-:-:S02]  /*b470*/  PRMT R138, R138, 0x5410, R81 ;  /* 0x000054108a8a7816 */ /* 0x000fc40000000051 */
[----:B------:R-:W-:Y:S01]  /*b480*/  PRMT R141, R139, 0x5410, R78 ;  /* 0x000054108b8d7816 */ /* 0x000fe2000000004e */
[C---:B------:R-:W-:Y:S01]  /*b490*/  IMAD.U32 R142, R140.reuse, 0x10000, RZ ;  /* 0x000100008c8e7824 */ /* 0x040fe200078e00ff */
[----:B------:R-:W-:Y:S01]  /*b4a0*/  LOP3.LUT R140, R140, 0xffff0000, RZ, 0xc0, !PT ;  /* 0xffff00008c8c7812 */ /* 0x000fe200078ec0ff */
[C---:B------:R-:W-:Y:S01]  /*b4b0*/  IMAD.U32 R139, R138.reuse, 0x10000, RZ ;  /* 0x000100008a8b7824 */ /* 0x040fe200078e00ff */
[----:B------:R-:W-:Y:S02]  /*b4c0*/  PRMT R137, R137, 0x5410, R80 ;  /* 0x0000541089897816 */ /* 0x000fe40000000050 */
[----:B------:R-:W-:Y:S02]  /*b4d0*/  LOP3.LUT R138, R138, 0xffff0000, RZ, 0xc0, !PT ;  /* 0xffff00008a8a7812 */ /* 0x000fe400078ec0ff */
[C---:B0-----:R-:W-:Y:S01]  /*b4e0*/  LOP3.LUT R79, R14.reuse, 0xffff0000, RZ, 0xc0, !PT ;  /* 0xffff00000e4f7812 */ /* 0x041fe200078ec0ff */
[----:B------:R-:W-:Y:S01]  /*b4f0*/  IMAD.U32 R78, R14, 0x10000, RZ ;  /* 0x000100000e4e7824 */ /* 0x000fe200078e00ff */
[C---:B------:R-:W-:Y:S01]  /*b500*/  LOP3.LUT R81, R15.reuse, 0xffff0000, RZ, 0xc0, !PT ;  /* 0xffff00000f517812 */ /* 0x040fe200078ec0ff */
[----:B------:R-:W-:-:S02]  /*b510*/  IMAD.U32 R80, R15, 0x10000, RZ ;  /* 0x000100000f507824 */ /* 0x000fc400078e00ff */
[C---:B------:R-:W-:Y:S01]  /*b520*/  FMUL.FTZ R143, R79.reuse, R142 ;  /* 0x0000008e4f8f7220 */ /* 0x040fe20000410000 */
[-C--:B------:R-:W-:Y:S01]  /*b530*/  FMUL.FTZ R79, R79, R139.reuse ;  /* 0x0000008b4f4f7220 */ /* 0x080fe20000410000 */
[----:B------:R-:W-:Y:S01]  /*b540*/  FMUL.FTZ R145, R81, R140 ;  /* 0x0000008c51917220 */ /* 0x000fe20000410000 */
[----:B------:R-:W-:Y:S02]  /*b550*/  IMAD.U32 R14, R12, 0x10000, RZ ;  /* 0x000100000c0e7824 */ /* 0x000fe400078e00ff */
[C---:B------:R-:W-:Y:S01]  /*b560*/  FFMA.FTZ R143, R78.reuse, R139, -R143 ;  /* 0x0000008b4e8f7223 */ /* 0x040fe2000001088f */
[----:B------:R-:W-:Y:S02]  /*b570*/  IMAD.U32 R15, R13, 0x10000, RZ ;  /* 0x000100000d0f7824 */ /* 0x000fe400078e00ff */
[----:B------:R-:W-:Y:S01]  /*b580*/  FFMA.FTZ R142, R78, R142, R79 ;  /* 0x0000008e4e8e7223 */ /* 0x000fe2000001004f */
[-C--:B------:R-:W-:Y:S01]  /*b590*/  FMUL.FTZ R139, R81, R138.reuse ;  /* 0x0000008a518b7220 */ /* 0x080fe20000410000 */
        /* <DEDUP_REMOVED lines=8> */
[C---:B------:R-:W-:Y:S01]  /*b620*/  FMUL.FTZ R137, R12.reuse, R81 ;  /* 0x000000510c897220 */ /* 0x040fe20000410000 */
[----:B------:R-:W-:Y:S01]  /*b630*/  FMUL.FTZ R80, R12, R79 ;  /* 0x0000004f0c507220 */ /* 0x000fe20000410000 */
[----:B------:R-:W-:-:S02]  /*b640*/  FMUL.FTZ R140, R13, R138 ;  /* 0x0000008a0d8c7220 */ /* 0x000fc40000410000 */
[-C--:B------:R-:W-:Y:S01]  /*b650*/  FMUL.FTZ R139, R13, R78.reuse ;  /* 0x0000004e0d8b7220 */ /* 0x080fe20000410000 */
[C---:B------:R-:W-:Y:S01]  /*b660*/  FFMA.FTZ R12, R14.reuse, R79, -R137 ;  /* 0x0000004f0e0c7223 */ /* 0x040fe20000010889 */
[----:B------:R-:W-:Y:S01]  /*b670*/  FFMA.FTZ R81, R14, R81, R80 ;  /* 0x000000510e517223 */ /* 0x000fe20000010050 */
[C---:B------:R-:W-:Y:S01]  /*b680*/  FFMA.FTZ R13, R15.reuse, R78, -R140 ;  /* 0x0000004e0f0d7223 */ /* 0x040fe2000001088c */
[----:B------:R-:W-:Y:S01]  /*b690*/  FFMA.FTZ R138, R15, R138, R139 ;  /* 0x0000008a0f8a7223 */ /* 0x000fe2000001008b */
[----:B------:R-:W-:Y:S02]  /*b6a0*/  F2FP.BF16.F32.PACK_AB R14, R142, R143 ;  /* 0x0000008f8e0e723e */ /* 0x000fe400000010ff */
[----:B------:R-:W-:Y:S02]  /*b6b0*/  F2FP.BF16.F32.PACK_AB R15, R144, R145 ;  /* 0x00000091900f723e */ /* 0x000fe400000010ff */
[----:B------:R-:W-:Y:S02]  /*b6c0*/  F2FP.BF16.F32.PACK_AB R12, R81, R12 ;  /* 0x0000000c510c723e */ /* 0x000fe400000010ff */
[----:B------:R-:W-:-:S05]  /*b6d0*/  F2FP.BF16.F32.PACK_AB R13, R138, R13 ;  /* 0x0000000d8a0d723e */ /* 0x000fca00000010ff */
[----:B------:R0:W-:Y:S02]  /*b6e0*/  STS.128 [R146], R12 ;  /* 0x0000000c92007388 */ /* 0x0001e40000000c00 */
.L_x_1484:
[----:B------:R-:W-:Y:S05]  /*b6f0*/  BSYNC B2 ;  /* 0x0000000000027941 */ /* 0x000fea0003800000 */
.L_x_1483:
[----:B------:R-:W-:Y:S04]  /*b700*/  BSSY B2, `(.L_x_1485) ;  /* 0x0000030000027945 */ /* 0x000fe80003800000 */
[----:B------:R-:W-:Y:S05]  /*b710*/  @P4 BRA `(.L_x_1486) ;  /* 0x0000000000b84947 */ /* 0x000fea0003800000 */
[----:B0----5:R-:W0:Y:S01]  /*b720*/  LDS.128 R12, [R146+0x4000] ;  /* 0x00400000920c7984 */ /* 0x021e220000000c00 */
[--C-:B------:R-:W-:Y:S02]  /*b730*/  SHF.R.U64 R79, R76, 0x10, R77.reuse ;  /* 0x000000104c4f7819 */ /* 0x100fe4000000124d */
[----:B------:R-:W-:Y:S02]  /*b740*/  SHF.R.U32.HI R76, RZ, 0x10, R77 ;  /* 0x00000010ff4c7819 */ /* 0x000fe4000001164d */
[--C-:B------:R-:W-:Y:S02]  /*b750*/  SHF.R.U64 R77, R74, 0x10, R75.reuse ;  /* 0x000000104a4d7819 */ /* 0x100fe4000000124b */
[----:B------:R-:W-:Y:S02]  /*b760*/  SHF.R.U32.HI R74, RZ, 0x10, R75 ;  /* 0x00000010ff4a7819 */ /* 0x000fe4000001164b */
[----:B------:R-:W-:Y:S02]  /*b770*/  PRMT R135, R135, 0x5410, R76 ;  /* 0x0000541087877816 */ /* 0x000fe4000000004c */
[----:B------:R-:W-:-:S02]  /*b780*/  PRMT R133, R133, 0x5410, R74 ;  /* 0x0000541085857816 */ /* 0x000fc4000000004a */
[----:B------:R-:W-:Y:S01]  /*b790*/  PRMT R136, R136, 0x5410, R79 ;  /* 0x0000541088887816 */ /* 0x000fe2000000004f */
[----:B------:R-:W-:Y:S01]  /*b7a0*/  IMAD.U32 R78, R135, 0x10000, RZ ;  /* 0x00010000874e7824 */ /* 0x000fe200078e00ff */
[----:B------:R-:W-:Y:S01]  /*b7b0*/  PRMT R134, R134, 0x5410, R77 ;  /* 0x0000541086867816 */ /* 0x000fe2000000004d */
[C---:B------:R-:W-:Y:S01]  /*b7c0*/  IMAD.U32 R79, R133.reuse, 0x10000, RZ ;  /* 0x00010000854f7824 */ /* 0x040fe200078e00ff */
[----:B------:R-:W-:Y:S02]  /*b7d0*/  LOP3.LUT R133, R133, 0xffff0000, RZ, 0xc0, !PT ;  /* 0xffff000085857812 */ /* 0x000fe400078ec0ff */
[----:B------:R-:W-:Y:S02]  /*b7e0*/  LOP3.LUT R135, R135, 0xffff0000, RZ, 0xc0, !PT ;  /* 0xffff000087877812 */ /* 0x000fe400078ec0ff */
[C---:B0-----:R-:W-:Y:S01]  /*b7f0*/  LOP3.LUT R75, R14.reuse, 0xffff0000, RZ, 0xc0, !PT ;  /* 0xffff00000e4b7812 */ /* 0x041fe200078ec0ff */
[----:B------:R-:W-:Y:S01]  /*b800*/  IMAD.U32 R74, R14, 0x10000, RZ ;  /* 0x000100000e4a7824 */ /* 0x000fe200078e00ff */
[C---:B------:R-:W-:Y:S01]  /*b810*/  LOP3.LUT R77, R15.reuse, 0xffff0000, RZ, 0xc0, !PT ;  /* 0xffff00000f4d7812 */ /* 0x040fe200078ec0ff */
[----:B------:R-:W-:-:S02]  /*b820*/  IMAD.U32 R76, R15, 0x10000, RZ ;  /* 0x000100000f4c7824 */ /* 0x000fc400078e00ff */
[CC--:B------:R-:W-:Y:S01]  /*b830*/  FMUL.FTZ R80, R75.reuse, R78.reuse ;  /* 0x0000004e4b507220 */ /* 0x0c0fe20000410000 */
[----:B------:R-:W-:Y:S01]  /*b840*/  FMUL.FTZ R81, R75, R79 ;  /* 0x0000004f4b517220 */ /* 0x000fe20000410000 */
[C---:B------:R-:W-:Y:S01]  /*b850*/  FMUL.FTZ R75, R77.reuse, R133 ;  /* 0x000000854d4b7220 */ /* 0x040fe20000410000 */
[----:B------:R-:W-:Y:S02]  /*b860*/  IMAD.U32 R14, R12, 0x10000, RZ ;  /* 0x000100000c0e7824 */ /* 0x000fe400078e00ff */
[----:B------:R-:W-:Y:S01]  /*b870*/  FFMA.FTZ R137, R74, R79, R80 ;  /* 0x0000004f4a897223 */ /* 0x000fe20000010050 */
[-C--:B------:R-:W-:Y:S01]  /*b880*/  FMUL.FTZ R79, R77, R135.reuse ;  /* 0x000000874d4f7220 */ /* 0x080fe20000410000 */
[----:B------:R-:W-:Y:S01]  /*b890*/  FFMA.FTZ R135, R76, R135, -R75 ;  /* 0x000000874c877223 */ /* 0x000fe2000001084b */
[C---:B------:R-:W-:Y:S01]  /*b8a0*/  IMAD.U32 R15, R13.reuse, 0x10000, RZ ;  /* 0x000100000d0f7824 */ /* 0x040fe200078e00ff */
[----:B------:R-:W-:Y:S01]  /*b8b0*/  LOP3.LUT R12, R12, 0xffff0000, RZ, 0xc0, !PT ;  /* 0xffff00000c0c7812 */ /* 0x000fe200078ec0ff */
[----:B------:R-:W-:Y:S01]  /*b8c0*/  IMAD.U32 R77, R134, 0x10000, RZ ;  /* 0x00010000864d7824 */ /* 0x000fe200078e00ff */
[----:B------:R-:W-:Y:S01]  /*b8d0*/  LOP3.LUT R13, R13, 0xffff0000, RZ, 0xc0, !PT ;  /* 0xffff00000d0d7812 */ /* 0x000fe200078ec0ff */
[----:B------:R-:W-:Y:S01]  /*b8e0*/  IMAD.U32 R75, R136, 0x10000, RZ ;  /* 0x00010000884b7824 */ /* 0x000fe200078e00ff */
[----:B------:R-:W-:Y:S01]  /*b8f0*/  LOP3.LUT R134, R134, 0xffff0000, RZ, 0xc0, !PT ;  /* 0xffff000086867812 */ /* 0x000fe200078ec0ff */
[----:B------:R-:W-:Y:S01]  /*b900*/  FFMA.FTZ R78, R74, R78, -R81 ;  /* 0x0000004e4a4e7223 */ /* 0x000fe20000010851 */
[----:B------:R-:W-:Y:S01]  /*b910*/  LOP3.LUT R136, R136, 0xffff0000, RZ, 0xc0, !PT ;  /* 0xffff000088887812 */ /* 0x000fe200078ec0ff */
        /* <DEDUP_REMOVED lines=14> */
.L_x_1486:
[----:B------:R-:W-:Y:S05]  /*ba00*/  BSYNC B2 ;  /* 0x0000000000027941 */ /* 0x000fea0003800000 */
.L_x_1485:
[----:B------:R-:W-:Y:S04]  /*ba10*/  BSSY B2, `(.L_x_1487) ;  /* 0x0000030000027945 */ /* 0x000fe80003800000 */
[----:B------:R-:W-:Y:S05]  /*ba20*/  @P5 BRA `(.L_x_1488) ;  /* 0x0000000000b85947 */ /* 0x000fea0003800000 */
[----:B01---5:R-:W0:Y:S01]  /*ba30*/  LDS.128 R12, [R146+0x8000] ;  /* 0x00800000920c7984 */ /* 0x023e220000000c00 */
[----:B------:R-:W-:Y:S02]  /*ba40*/  SHF.R.U64 R72, R72, 0x10, R73 ;  /* 0x0000001048487819 */ /* 0x000fe40000001249 */
[----:B------:R-:W-:Y:S02]  /*ba50*/  SHF.R.U64 R70, R70, 0x10, R71 ;  /* 0x0000001046467819 */ /* 0x000fe40000001247 */
[----:B------:R-:W-:Y:S02]  /*ba60*/  SHF.R.U32.HI R73, RZ, 0x10, R73 ;  /* 0x00000010ff497819 */ /* 0x000fe40000011649 */
[----:B------:R-:W-:Y:S02]  /*ba70*/  SHF.R.U32.HI R71, RZ, 0x10, R71 ;  /* 0x00000010ff477819 */ /* 0x000fe40000011647 */
[----:B------:R-:W-:Y:S02]  /*ba80*/  PRMT R126, R126, 0x5410, R73 ;  /* 0x000054107e7e7816 */ /* 0x000fe40000000049 */
[----:B------:R-:W-:-:S02]  /*ba90*/  PRMT R128, R128, 0x5410, R71 ;  /* 0x0000541080807816 */ /* 0x000fc40000000047 */
[----:B------:R-:W-:Y:S01]  /*baa0*/  PRMT R127, R127, 0x5410, R70 ;  /* 0x000054107f7f7816 */ /* 0x000fe20000000046 */
[C---:B------:R-:W-:Y:S01]  /*bab0*/  IMAD.U32 R74, R126.reuse, 0x10000, RZ ;  /* 0x000100007e4a7824 */ /* 0x040fe200078e00ff */
[----:B------:R-:W-:Y:S01]  /*bac0*/  LOP3.LUT R126, R126, 0xffff0000, RZ, 0xc0, !PT ;  /* 0xffff00007e7e7812 */ /* 0x000fe200078ec0ff */
[C---:B------:R-:W-:Y:S01]  /*bad0*/  IMAD.U32 R75, R128.reuse, 0x10000, RZ ;  /* 0x00010000804b7824 */ /* 0x040fe200078e00ff */
[----:B------:R-:W-:Y:S02]  /*bae0*/  LOP3.LUT R128, R128, 0xffff0000, RZ, 0xc0, !PT ;  /* 0xffff000080807812 */ /* 0x000fe400078ec0ff */
[----:B------:R-:W-:Y:S02]  /*baf0*/  PRMT R125, R125, 0x5410, R72 ;  /* 0x000054107d7d7816 */ /* 0x000fe40000000048 */
        /* <DEDUP_REMOVED lines=8> */
[C---:B------:R-:W-:Y:S01]  /*bb80*/  FFMA.FTZ R79, R70.reuse, R75, R76 ;  /* 0x0000004b464f7223 */ /* 0x040fe2000001004c */
[----:B------:R-:W-:Y:S02]  /*bb90*/  IMAD.U32 R15, R13, 0x10000, RZ ;  /* 0x000100000d0f7824 */ /* 0x000fe400078e00ff */
[----:B------:R-:W-:Y:S01]  /*bba0*/  FFMA.FTZ R78, R70, R74, -R77 ;  /* 0x0000004a464e7223 */ /* 0x000fe2000001084d */
[-C--:B------:R-:W-:Y:S01]  /*bbb0*/  FMUL.FTZ R75, R73, R126.reuse ;  /* 0x0000007e494b7220 */ /* 0x080fe20000410000 */
[----:B------:R-:W-:Y:S01]  /*bbc0*/  LOP3.LUT R12, R12, 0xffff0000, RZ, 0xc0, !PT ;  /* 0xffff00000c0c7812 */ /* 0x000fe200078ec0ff */
[C---:B------:R-:W-:Y:S01]  /*bbd0*/  FFMA.FTZ R126, R72.reuse, R126, -R71 ;  /* 0x0000007e487e7223 */ /* 0x040fe20000010847 */
[----:B------:R-:W-:Y:S01]  /*bbe0*/  LOP3.LUT R13, R13, 0xffff0000, RZ, 0xc0, !PT ;  /* 0xffff00000d0d7812 */ /* 0x000fe200078ec0ff */
[C---:B------:R-:W-:Y:S01]  /*bbf0*/  IMAD.U32 R73, R127.reuse, 0x10000, RZ ;  /* 0x000100007f497824 */ /* 0x040fe200078e00ff */
[----:B------:R-:W-:Y:S01]  /*bc00*/  LOP3.LUT R74, R127, 0xffff0000, RZ, 0xc0, !PT ;  /* 0xffff00007f4a7812 */ /* 0x000fe200078ec0ff */
[C---:B------:R-:W-:Y:S01]  /*bc10*/  IMAD.U32 R71, R125.reuse, 0x10000, RZ ;  /* 0x000100007d477824 */ /* 0x040fe200078e00ff */
        /* <DEDUP_REMOVED lines=15> */
.L_x_1488:
[----:B------:R-:W-:Y:S05]  /*bd10*/  BSYNC B2 ;  /* 0x0000000000027941 */ /* 0x000fea0003800000 */
.L_x_1487:
[----:B------:R-:W-:Y:S05]  /*bd20*/  @P6 BRA `(.L_x_1482) ;  /* 0x0000000000b86947 */ /* 0x000fea0003800000 */
[----:B012--5:R-:W0:Y:S01]  /*bd30*/  LDS.128 R12, [R146+0xc000] ;  /* 0x00c00000920c7984 */ /* 0x027e220000000c00 */
        /* <DEDUP_REMOVED lines=45> */
.L_x_1482:
[----:B------:R-:W-:Y:S05]  /*c010*/  BSYNC B1 ;  /* 0x0000000000017941 */ /* 0x000fea0003800000 */
.L_x_1481:
[----:B------:R-:W-:Y:S04]  /*c020*/  BSSY B1, `(.L_x_1489) ;  /* 0x00000cd000017945 */ /* 0x000fe80003800000 */
[----:B------:R-:W-:Y:S05]  /*c030*/  @P1 BRA `(.L_x_1490) ;  /* 0x0000000c002c1947 */ /* 0x000fea0003800000 */
[----:B0123--:R-:W2:Y:S01]  /*c040*/  LDL R15, [R1+0x8] ;  /* 0x00000800010f7983 */ /* 0x00fea20000100800 */
        /* <DEDUP_REMOVED lines=10> */
[----:B-----5:R-:W0:Y:S01]  /*c0f0*/  LDS.128 R12, [R72+0x1000] ;  /* 0x00100000480c7984 */ /* 0x020e220000000c00 */
[----:B------:R-:W-:Y:S02]  /*c100*/  SHF.R.U64 R66, R62, 0x10, R63 ;  /* 0x000000103e427819 */ /* 0x000fe4000000123f */
[----:B------:R-:W-:Y:S02]  /*c110*/  SHF.R.U64 R62, R64, 0x10, R65 ;  /* 0x00000010403e7819 */ /* 0x000fe40000001241 */
[----:B------:R-:W-:Y:S02]  /*c120*/  SHF.R.U32.HI R63, RZ, 0x10, R63 ;  /* 0x00000010ff3f7819 */ /* 0x000fe4000001163f */
        /* <DEDUP_REMOVED lines=42> */
.L_x_1492:
[----:B------:R-:W-:Y:S05]  /*c3d0*/  BSYNC B2 ;  /* 0x0000000000027941 */ /* 0x000fea0003800000 */
.L_x_1491:
[----:B------:R-:W-:Y:S04]  /*c3e0*/  BSSY B2, `(.L_x_1493) ;  /* 0x0000030000027945 */ /* 0x000fe80003800000 */
[----:B------:R-:W-:Y:S05]  /*c3f0*/  @P1 BRA `(.L_x_1494) ;  /* 0x0000000000b81947 */ /* 0x000fea0003800000 */
[----:B0----5:R-:W0:Y:S01]  /*c400*/  LDS.128 R12, [R72+0x5000] ;  /* 0x00500000480c7984 */ /* 0x021e220000000c00 */
        /* <DEDUP_REMOVED lines=45> */
.L_x_1494:
[----:B------:R-:W-:Y:S05]  /*c6e0*/  BSYNC B2 ;  /* 0x0000000000027941 */ /* 0x000fea0003800000 */
.L_x_1493:
        /* <DEDUP_REMOVED lines=48> */
.L_x_1496:
[----:B------:R-:W-:Y:S05]  /*c9f0*/  BSYNC B2 ;  /* 0x0000000000027941 */ /* 0x000fea0003800000 */
.L_x_1495:
        /* <DEDUP_REMOVED lines=20> */
[C---:B------:R-:W-:Y:S01]  /*cb40*/  FMUL.FTZ R51, R53.reuse, R110 ;  /* 0x0000006e35337220 */ /* 0x040fe20000410000 */
[----:B------:R-:W-:Y:S02]  /*cb50*/  IMAD.U32 R14, R12, 0x10000, RZ ;  /* 0x000100000c0e7824 */ /* 0x000fe400078e00ff */
[----:B------:R-:W-:Y:S01]  /*cb60*/  FFMA.FTZ R59, R50, R55, R58 ;  /* 0x00000037323b7223 */ /* 0x000fe2000001003a */
[-C--:B------:R-:W-:Y:S01]  /*cb70*/  FMUL.FTZ R55, R53, R107.reuse ;  /* 0x0000006b35377220 */ /* 0x080fe20000410000 */
[----:B------:R-:W-:Y:S01]  /*cb80*/  FFMA.FTZ R107, R52, R107, -R51 ;  /* 0x0000006b346b7223 */ /* 0x000fe20000010833 */
[----:B------:R-:W-:Y:S02]  /*cb90*/  IMAD.U32 R15, R13, 0x10000, RZ ;  /* 0x000100000d0f7824 */ /* 0x000fe400078e00ff */
[----:B------:R-:W-:Y:S01]  /*cba0*/  FFMA.FTZ R56, R50, R54, -R57 ;  /* 0x0000003632387223 */ /* 0x000fe20000010839 */
        /* <DEDUP_REMOVED lines=8> */
[----:B------:R-:W-:-:S02]  /*cc30*/  FMUL.FTZ R52, R12, R51 ;  /* 0x000000330c347220 */ /* 0x000fc40000410000 */
[C---:B------:R-:W-:Y:S01]  /*cc40*/  FMUL.FTZ R54, R13.reuse, R50 ;  /* 0x000000320d367220 */ /* 0x040fe20000410000 */
[C---:B------:R-:W-:Y:S01]  /*cc50*/  FFMA.FTZ R12, R14.reuse, R51, -R55 ;  /* 0x000000330e0c7223 */ /* 0x040fe20000010837 */
[-C--:B------:R-:W-:Y:S01]  /*cc60*/  FMUL.FTZ R57, R13, R102.reuse ;  /* 0x000000660d397220 */ /* 0x080fe20000410000 */
[----:B------:R-:W-:Y:S01]  /*cc70*/  FFMA.FTZ R53, R14, R53, R52 ;  /* 0x000000350e357223 */ /* 0x000fe20000010034 */
[----:B------:R-:W-:Y:S01]  /*cc80*/  FFMA.FTZ R13, R15, R102, -R54 ;  /* 0x000000660f0d7223 */ /* 0x000fe20000010836 */
[----:B------:R-:W-:Y:S01]  /*cc90*/  F2FP.BF16.F32.PACK_AB R14, R59, R56 ;  /* 0x000000383b0e723e */ /* 0x000fe200000010ff */
[----:B------:R-:W-:Y:S01]  /*cca0*/  FFMA.FTZ R50, R15, R50, R57 ;  /* 0x000000320f327223 */ /* 0x000fe20000010039 */
[----:B------:R-:W-:Y:S02]  /*ccb0*/  F2FP.BF16.F32.PACK_AB R15, R110, R107 ;  /* 0x0000006b6e0f723e */ /* 0x000fe400000010ff */
[----:B------:R-:W-:Y:S02]  /*ccc0*/  F2FP.BF16.F32.PACK_AB R12, R53, R12 ;  /* 0x0000000c350c723e */ /* 0x000fe400000010ff */
[----:B------:R-:W-:-:S05]  /*ccd0*/  F2FP.BF16.F32.PACK_AB R13, R50, R13 ;  /* 0x0000000d320d723e */ /* 0x000fca00000010ff */
[----:B------:R4:W-:Y:S02]  /*cce0*/  STS.128 [R72+0xd000], R12 ;  /* 0x00d0000c48007388 */ /* 0x0009e40000000c00 */
.L_x_1490:
[----:B------:R-:W-:Y:S05]  /*ccf0*/  BSYNC B1 ;  /* 0x0000000000017941 */ /* 0x000fea0003800000 */
.L_x_1489:
[----:B------:R-:W-:Y:S04]  /*cd00*/  BSSY B1, `(.L_x_1497) ;  /* 0x00000cd000017945 */ /* 0x000fe80003800000 */
[----:B------:R-:W-:Y:S05]  /*cd10*/  @P2 BRA `(.L_x_1498) ;  /* 0x0000000c002c2947 */ /* 0x000fea0003800000 */
[----:B01234-:R-:W2:Y:S01]  /*cd20*/  LDL R15, [R1+0x8] ;  /* 0x00000800010f7983 */ /* 0x01fea20000100800 */
        /* <DEDUP_REMOVED lines=56> */
.L_x_1500:
[----:B------:R-:W-:Y:S05]  /*d0b0*/  BSYNC B2 ;  /* 0x0000000000027941 */ /* 0x000fea0003800000 */
.L_x_1499:
        /* <DEDUP_REMOVED lines=48> */
.L_x_1502:
[----:B------:R-:W-:Y:S05]  /*d3c0*/  BSYNC B2 ;  /* 0x0000000000027941 */ /* 0x000fea0003800000 */
.L_x_1501:
[----:B------:R-:W-:Y:S04]  /*d3d0*/  BSSY B2, `(.L_x_1503) ;  /* 0x0000030000027945 */ /* 0x000fe80003800000 */
[----:B------:R-:W-:Y:S05]  /*d3e0*/  @P2 BRA `(.L_x_1504) ;  /* 0x0000000000b82947 */ /* 0x000fea0003800000 */
[----:B01---5:R-:W0:Y:S01]  /*d3f0*/  LDS.128 R12, [R56+0xa000] ;  /* 0x00a00000380c7984 */ /* 0x023e220000000c00 */
        /* <DEDUP_REMOVED lines=45> */
.L_x_1504:
[----:B------:R-:W-:Y:S05]  /*d6d0*/  BSYNC B2 ;  /* 0x0000000000027941 */ /* 0x000fea0003800000 */
.L_x_1503:
        /* <DEDUP_REMOVED lines=47> */
.L_x_1498:
[----:B------:R-:W-:Y:S05]  /*d9d0*/  BSYNC B1 ;  /* 0x0000000000017941 */ /* 0x000fea0003800000 */
.L_x_1497:
        /* <DEDUP_REMOVED lines=58> */
.L_x_1507:
[----:B------:R-:W-:Y:S05]  /*dd80*/  BSYNC B1 ;  /* 0x0000000000017941 */ /* 0x000fea0003800000 */
.L_x_1506:
        /* <DEDUP_REMOVED lines=48> */
.L_x_1509:
[----:B------:R-:W-:Y:S05]  /*e090*/  BSYNC B1 ;  /* 0x0000000000017941 */ /* 0x000fea0003800000 */
.L_x_1508:
        /* <DEDUP_REMOVED lines=11> */
[C---:B------:R-:W-:Y:S01]  /*e150*/  LOP3.LUT R26, R83.reuse, 0xffff0000, RZ, 0xc0, !PT ;  /* 0xffff0000531a7812 */ /* 0x040fe200078ec0ff */
[----:B------:R-:W-:Y:S01]  /*e160*/  IMAD.U32 R27, R83, 0x10000, RZ ;  /* 0x00010000531b7824 */ /* 0x000fe200078e00ff */
[----:B------:R-:W-:Y:S02]  /*e170*/  LOP3.LUT R24, R41, 0xffff0000, RZ, 0xc0, !PT ;  /* 0xffff000029187812 */ /* 0x000fe400078ec0ff */
[----:B------:R-:W-:Y:S01]  /*e180*/  PRMT R82, R82, 0x5410, R7 ;  /* 0x0000541052527816 */ /* 0x000fe20000000007 */
        /* <DEDUP_REMOVED lines=8> */
[----:B------:R-:W-:Y:S01]  /*e210*/  FMUL.FTZ R30, R15, R26 ;  /* 0x0000001a0f1e7220 */ /* 0x000fe20000410000 */
[----:B------:R-:W-:-:S02]  /*e220*/  IMAD.U32 R12, R13, 0x10000, RZ ;  /* 0x000100000d0c7824 */ /* 0x000fc400078e00ff */
[C---:B------:R-:W-:Y:S01]  /*e230*/  FFMA.FTZ R29, R20.reuse, R25, -R29 ;  /* 0x00000019141d7223 */ /* 0x040fe2000001081d */
[----:B------:R-:W-:Y:S01]  /*e240*/  FFMA.FTZ R28, R20, R27, R14 ;  /* 0x0000001b141c7223 */ /* 0x000fe2000001000e */
[-C--:B------:R-:W-:Y:S01]  /*e250*/  FMUL.FTZ R20, R15, R24.reuse ;  /* 0x000000180f147220 */ /* 0x080fe20000410000 */
[----:B------:R-:W-:Y:S01]  /*e260*/  IMAD.U32 R15, R82, 0x10000, RZ ;  /* 0x00010000520f7824 */ /* 0x000fe200078e00ff */
[----:B------:R-:W-:Y:S01]  /*e270*/  LOP3.LUT R13, R13, 0xffff0000, RZ, 0xc0, !PT ;  /* 0xffff00000d0d7812 */ /* 0x000fe200078ec0ff */
[----:B------:R-:W-:Y:S01]  /*e280*/  IMAD.U32 R14, R40, 0x10000, RZ ;  /* 0x00010000280e7824 */ /* 0x000fe200078e00ff */
[----:B------:R-:W-:Y:S01]  /*e290*/  LOP3.LUT R82, R82, 0xffff0000, RZ, 0xc0, !PT ;  /* 0xffff000052527812 */ /* 0x000fe200078ec0ff */
[C---:B------:R-:W-:Y:S01]  /*e2a0*/  FFMA.FTZ R30, R21.reuse, R24, -R30 ;  /* 0x00000018151e7223 */ /* 0x040fe2000001081e */
[----:B------:R-:W-:Y:S01]  /*e2b0*/  LOP3.LUT R40, R40, 0xffff0000, RZ, 0xc0, !PT ;  /* 0xffff000028287812 */ /* 0x000fe200078ec0ff */
[----:B------:R-:W-:Y:S01]  /*e2c0*/  FFMA.FTZ R25, R21, R26, R20 ;  /* 0x0000001a15197223 */ /* 0x000fe20000010014 */
[CC--:B------:R-:W-:Y:S01]  /*e2d0*/  FMUL.FTZ R21, R7.reuse, R15.reuse ;  /* 0x0000000f07157220 */ /* 0x0c0fe20000410000 */
        /* <DEDUP_REMOVED lines=12> */
.L_x_1511:
[----:B------:R-:W-:Y:S05]  /*e3a0*/  BSYNC B1 ;  /* 0x0000000000017941 */ /* 0x000fea0003800000 */
.L_x_1510:
[----:B------:R-:W-:Y:S05]  /*e3b0*/  @P3 BRA `(.L_x_1505) ;  /* 0x0000005000383947 */ /* 0x000fea0003800000 */
[----:B012--5:R-:W0:Y:S01]  /*e3c0*/  LDS.128 R12, [R38+0xf000] ;  /* 0x00f00000260c7984 */ /* 0x027e220000000c00 */
[----:B------:R-:W-:Y:S02]  /*e3d0*/  SHF.R.U64 R7, R4, 0x10, R5 ;  /* 0x0000001004077819 */ /* 0x000fe40000001205 */
[----:B------:R-:W-:Y:S02]  /*e3e0*/  SHF.R.U32.HI R4, RZ, 0x10, R9 ;  /* 0x00000010ff047819 */ /* 0x000fe40000011609 */
[----:B------:R-:W-:Y:S02]  /*e3f0*/  SHF.R.U32.HI R6, RZ, 0x10, R5 ;  /* 0x00000010ff067819 */ /* 0x000fe40000011605 */
[----:B------:R-:W-:Y:S02]  /*e400*/  SHF.R.U64 R5, R8, 0x10, R9 ;  /* 0x0000001008057819 */ /* 0x000fe40000001209 */
[----:B------:R-:W-:Y:S02]  /*e410*/  PRMT R11, R11, 0x5410, R4 ;  /* 0x000054100b0b7816 */ /* 0x000fe40000000004 */
[----:B------:R-:W-:-:S02]  /*e420*/  PRMT R9, R3, 0x5410, R6 ;  /* 0x0000541003097816 */ /* 0x000fc40000000006 */
[----:B------:R-:W-:Y:S02]  /*e430*/  PRMT R20, R10, 0x5410, R5 ;  /* 0x000054100a147816 */ /* 0x000fe40000000005 */
[----:B------:R-:W-:Y:S01]  /*e440*/  PRMT R8, R0, 0x5410, R7 ;  /* 0x0000541000087816 */ /* 0x000fe20000000007 */
[----:B------:R-:W-:Y:S01]  /*e450*/  IMAD.U32 R10, R9, 0x10000, RZ ;  /* 0x00010000090a7824 */ /* 0x000fe200078e00ff */
[----:B------:R-:W-:Y:S02]  /*e460*/  LOP3.LUT R21, R11, 0xffff0000, RZ, 0xc0, !PT ;  /* 0xffff00000b157812 */ /* 0x000fe400078ec0ff */
[----:B------:R-:W-:Y:S01]  /*e470*/  LOP3.LUT R9, R9, 0xffff0000, RZ, 0xc0, !PT ;  /* 0xffff000009097812 */ /* 0x000fe200078ec0ff */
[C---:B0-----:R-:W-:Y:S01]  /*e480*/  IMAD.U32 R5, R14.reuse, 0x10000, RZ ;  /* 0x000100000e057824 */ /* 0x041fe200078e00ff */
[----:B------:R-:W-:Y:S01]  /*e490*/  LOP3.LUT R6, R14, 0xffff0000, RZ, 0xc0, !PT ;  /* 0xffff00000e067812 */ /* 0x000fe200078ec0ff */
[C---:B------:R-:W-:Y:S01]  /*e4a0*/  IMAD.U32 R7, R15.reuse, 0x10000, RZ ;  /* 0x000100000f077824 */ /* 0x040fe200078e00ff */
[----:B------:R-:W-:Y:S01]  /*e4b0*/  LOP3.LUT R14, R15, 0xffff0000, RZ, 0xc0, !PT ;  /* 0xffff00000f0e7812 */ /* 0x000fe200078ec0ff */
[----:B------:R-:W-:Y:S01]  /*e4c0*/  IMAD.U32 R15, R11, 0x10000, RZ ;  /* 0x000100000b0f7824 */ /* 0x000fe200078e00ff */
[C---:B------:R-:W-:Y:S01]  /*e4d0*/  LOP3.LUT R3, R12.reuse, 0xffff0000, RZ, 0xc0, !PT ;  /* 0xffff00000c037812 */ /* 0x040fe200078ec0ff */
[----:B------:R-:W-:Y:S01]  /*e4e0*/  IMAD.U32 R0, R12, 0x10000, RZ ;  /* 0x000100000c007824 */ /* 0x000fe200078e00ff */
        /* <DEDUP_REMOVED lines=8> */
[C---:B------:R-:W-:Y:S01]  /*e570*/  IMAD.U32 R6, R20.reuse, 0x10000, RZ ;  /* 0x0001000014067824 */ /* 0x040fe200078e00ff */
[----:B------:R-:W-:Y:S01]  /*e580*/  LOP3.LUT R11, R20, 0xffff0000, RZ, 0xc0, !PT ;  /* 0xffff0000140b7812 */ /* 0x000fe200078ec0ff */
[C---:B------:R-:W-:Y:S01]  /*e590*/  IMAD.U32 R5, R8.reuse, 0x10000, RZ ;  /* 0x0001000008057824 */ /* 0x040fe200078e00ff */
[----:B------:R-:W-:Y:S01]  /*e5a0*/  LOP3.LUT R9, R8, 0xffff0000, RZ, 0xc0, !PT ;  /* 0xffff000008097812 */ /* 0x000fe200078ec0ff */
[----:B------:R-:W-:Y:S01]  /*e5b0*/  FFMA.FTZ R21, R7, R21, R14 ;  /* 0x0000001507157223 */ /* 0x000fe2000001000e */
[----:B------:R-:W-:-:S02]  /*e5c0*/  IMAD.U32 R4, R13, 0x10000, RZ ;  /* 0x000100000d047824 */ /* 0x000fc400078e00ff */
        /* <DEDUP_REMOVED lines=8> */
[----:B------:R-:W-:Y:S02]  /*e650*/  F2FP.BF16.F32.PACK_AB R6, R15, R24 ;  /* 0x000000180f06723e */ /* 0x000fe400000010ff */
[----:B------:R-:W-:-:S02]  /*e660*/  F2FP.BF16.F32.PACK_AB R4, R0, R5 ;  /* 0x000000050004723e */ /* 0x000fc400000010ff */
[----:B------:R-:W-:Y:S02]  /*e670*/  F2FP.BF16.F32.PACK_AB R7, R21, R26 ;  /* 0x0000001a1507723e */ /* 0x000fe400000010ff */
[----:B------:R-:W-:-:S05]  /*e680*/  F2FP.BF16.F32.PACK_AB R5, R12, R13 ;  /* 0x0000000d0c05723e */ /* 0x000fca00000010ff */
[----:B------:R0:W-:Y:S01]  /*e690*/  STS.128 [R38+0xf000], R4 ;  /* 0x00f0000426007388 */ /* 0x0001e20000000c00 */
[----:B------:R-:W-:Y:S05]  /*e6a0*/  BRA `(.L_x_1505) ;  /* 0x0000004c007c7947 */ /* 0x000fea0003800000 */
.L_x_1454:
[----:B------:R-:W2:Y:S04]  /*e6b0*/  LDL R3, [R1+0x7c] ;  /* 0x00007c0001037983 */ /* 0x000ea80000100800 */
[----:B------:R-:W3:Y:S01]  /*e6c0*/  LDL R0, [R1+0x78] ;  /* 0x0000780001007983 */ /* 0x000ee20000100800 */
[-C--:B------:R-:W-:Y:S01]  /*e6d0*/  ISETP.GE.AND P0, PT, R18, R21.reuse, PT ;  /* 0x000000151200720c */ /* 0x080fe20003f06270 */
[----:B------:R-:W-:Y:S01]  /*e6e0*/  BSSY B1, `(.L_x_1512) ;  /* 0x0000032000017945 */ /* 0x000fe20003800000 */
[----:B------:R-:W-:Y:S01]  /*e6f0*/  ISETP.GE.AND P1, PT, R235, R21, PT ;  /* 0x00000015eb00720c */ /* 0x000fe20003f26270 */
[----:B------:R-:W-:Y:S01]  /*e700*/  IMAD.MOV.U32 R20, RZ, RZ, R40 ;  /* 0x000000ffff147224 */ /* 0x000fe200078e0028 */
[----:B------:R-:W-:Y:S01]  /*e710*/  CS2R R34, SRZ ;  /* 0x0000000000227805 */ /* 0x000fe2000001ff00 */
[----:B------:R-:W-:Y:S01]  /*e720*/  IMAD.MOV.U32 R8, RZ, RZ, R24 ;  /* 0x000000ffff087224 */ /* 0x000fe200078e0018 */
[----:B------:R-:W-:Y:S01]  /*e730*/  CS2R R6, SRZ ;  /* 0x0000000000067805 */ /* 0x000fe2000001ff00 */
[----:B------:R-:W-:Y:S01]  /*e740*/  IMAD.MOV.U32 R9, RZ, RZ, R83 ;  /* 0x000000ffff097224 */ /* 0x000fe200078e0053 */
        /* <DEDUP_REMOVED lines=12> */
[----:B--2---:R-:W-:-:S02]  /*e810*/  ISETP.GE.AND P2, PT, R3, R21, PT ;  /* 0x000000150300720c */ /* 0x004fc40003f46270 */
[----:B---3--:R-:W-:Y:S01]  /*e820*/  ISETP.GE.AND P3, PT, R0, R21, PT ;  /* 0x000000150000720c */ /* 0x008fe20003f66270 */
[----:B------:R-:W-:Y:S01]  /*e830*/  IMAD.MOV.U32 R21, RZ, RZ, R27 ;  /* 0x000000ffff157224 */ /* 0x000fe200078e001b */
[----:B------:R-:W-:Y:S01]  /*e840*/  CS2R R26, SRZ ;  /* 0x00000000001a7805 */ /* 0x000fe2000001ff00 */
[----:B------:R-:W-:Y:S10]  /*e850*/  @P0 BRA `(.L_x_1513) ;  /* 0x0000000000680947 */ /* 0x000ff40003800000 */
[----:B------:R-:W-:Y:S01]  /*e860*/  IADD3 R3, P4, R12, R91, RZ ;  /* 0x0000005b0c037210 */ /* 0x000fe20007f9e0ff */
[----:B------:R-:W-:Y:S01]  /*e870*/  ULDC.64 UR4, c[0x0][0x3c8] ;  /* 0x0000f20000047ab9 */ /* 0x000fe20000000a00 */
[----:B------:R-:W-:Y:S01]  /*e880*/  IADD3 R0, P5, R10, R93, RZ ;  /* 0x0000005d0a007210 */ /* 0x000fe20007fbe0ff */
[----:B------:R-:W-:Y:S01]  /*e890*/  ULDC.64 UR6, c[0x0][0x3e0] ;  /* 0x0000f80000067ab9 */ /* 0x000fe20000000a00 */
[----:B------:R-:W-:Y:S01]  /*e8a0*/  CS2R R26, SRZ ;  /* 0x00000000001a7805 */ /* 0x000fe2000001ff00 */
[----:B------:R-:W-:Y:S01]  /*e8b0*/  IMAD.X R4, R13, 0x1, R97, P4 ;  /* 0x000000010d047824 */ /* 0x000fe200020e0661 */
[----:B------:R-:W-:Y:S01]  /*e8c0*/  LEA R48, P4, R3, UR4, 0x1 ;  /* 0x0000000403307c11 */ /* 0x000fe2000f8808ff */
[----:B------:R-:W-:Y:S01]  /*e8d0*/  ULDC UR4, c[0x0][0x3d4] ;  /* 0x0000f50000047ab9 */ /* 0x000fe20000000800 */
[----:B------:R-:W-:Y:S02]  /*e8e0*/  CS2R R24, SRZ ;  /* 0x0000000000187805 */ /* 0x000fe4000001ff00 */
[----:B------:R-:W-:-:S02]  /*e8f0*/  ISETP.GE.AND P6, PT, R228, UR4, PT ;  /* 0x00000004e4007c0c */ /* 0x000fc4000bfc6270 */
[----:B------:R-:W-:Y:S02]  /*e900*/  CS2R R6, SRZ ;  /* 0x0000000000067805 */ /* 0x000fe4000001ff00 */
[----:B------:R-:W-:Y:S01]  /*e910*/  LEA.HI.X R49, R3, UR5, R4, 0x1, P4 ;  /* 0x0000000503317c11 */ /* 0x000fe2000a0f0c04 */
[----:B------:R-:W-:Y:S01]  /*e920*/  IMAD.X R3, R11, 0x1, R101, P5 ;  /* 0x000000010b037824 */ /* 0x000fe200028e0665 */
[----:B------:R-:W-:Y:S02]  /*e930*/  ISETP.GE.AND P5, PT, R22, UR4, PT ;  /* 0x0000000416007c0c */ /* 0x000fe4000bfa6270 */
[----:B------:R-:W-:Y:S02]  /*e940*/  CS2R R4, SRZ ;  /* 0x0000000000047805 */ /* 0x000fe4000001ff00 */
[----:B------:R-:W-:Y:S02]  /*e950*/  LEA R52, P4, R0, UR6, 0x1 ;  /* 0x0000000600347c11 */ /* 0x000fe4000f8808ff */
[----:B------:R-:W-:-:S02]  /*e960*/  CS2R R46, SRZ ;  /* 0x00000000002e7805 */ /* 0x000fc4000001ff00 */
[----:B------:R-:W-:Y:S02]  /*e970*/  CS2R R44, SRZ ;  /* 0x00000000002c7805 */ /* 0x000fe4000001ff00 */
[----:B------:R-:W-:Y:S02]  /*e980*/  CS2R R30, SRZ ;  /* 0x00000000001e7805 */ /* 0x000fe4000001ff00 */
[----:B------:R-:W-:Y:S02]  /*e990*/  CS2R R28, SRZ ;  /* 0x00000000001c7805 */ /* 0x000fe4000001ff00 */
[----:B------:R-:W-:Y:S01]  /*e9a0*/  LEA.HI.X R53, R0, UR7, R3, 0x1, P4 ;  /* 0x0000000700357c11 */ /* 0x000fe2000a0f0c03 */
[----:B------:R-:W-:Y:S02]  /*e9b0*/  ULDC.64 UR8, c[0x0][0x208] ;  /* 0x0000820000087ab9 */ /* 0x000fe40000000a00 */
[----:B------:R0:W5:Y:S04]  /*e9c0*/  @!P6 LDG.E.128 R4, desc[UR8][R48.64+0x80] ;  /* 0x000080083004e981 */ /* 0x000168000c1e1d00 */
[----:B------:R0:W5:Y:S04]  /*e9d0*/  @!P5 LDG.E.128 R24, desc[UR8][R48.64] ;  /* 0x000000083018d981 */ /* 0x000168000c1e1d00 */
[----:B------:R0:W5:Y:S04]  /*e9e0*/  @!P5 LDG.E.128 R44, desc[UR8][R52.64] ;  /* 0x00000008342cd981 */ /* 0x000168000c1e1d00 */
[----:B------:R0:W5:Y:S02]  /*e9f0*/  @!P6 LDG.E.128 R28, desc[UR8][R52.64+0x80] ;  /* 0x00008008341ce981 */ /* 0x000164000c1e1d00 */
.L_x_1513:
[----:B------:R-:W-:Y:S05]  /*ea00*/  BSYNC B1 ;  /* 0x0000000000017941 */ /* 0x000fea0003800000 */
.L_x_1512:
[----:B------:R-:W-:Y:S01]  /*ea10*/  BSSY B1, `(.L_x_1514) ;  /* 0x000001f000017945 */ /* 0x000fe20003800000 */
[----:B-----5:R-:W-:Y:S01]  /*ea20*/  IMAD.MOV.U32 R56, RZ, RZ, R6 ;  /* 0x000000ffff387224 */ /* 0x020fe200078e0006 */
[----:B0-----:R-:W-:Y:S01]  /*ea30*/  CS2R R48, SRZ ;  /* 0x0000000000307805 */ /* 0x001fe2000001ff00 */
        /* <DEDUP_REMOVED lines=8> */
[----:B------:R-:W-:Y:S01]  /*eac0*/  LEA R52, P4, R3, UR4, 0x1 ;  /* 0x0000000403347c11 */ /* 0x000fe2000f8808ff */
[----:B------:R-:W-:Y:S01]  /*ead0*/  ULDC UR4, c[0x0][0x3d4] ;  /* 0x0000f50000047ab9 */ /* 0x000fe20000000800 */
[----:B------:R-:W-:-:S02]  /*eae0*/  IADD3 R0, P5, P6, R93, R90, R10 ;  /* 0x0000005a5d007210 */ /* 0x000fc40007ebe00a */
[----:B------:R-:W-:Y:S02]  /*eaf0*/  CS2R R34, SRZ ;  /* 0x0000000000227805 */ /* 0x000fe4000001ff00 */
[----:B------:R-:W-:Y:S02]  /*eb00*/  LEA.HI.X R53, R3, UR5, R32, 0x1, P4 ;  /* 0x0000000503357c11 */ /* 0x000fe4000a0f0c20 */
[----:B------:R-:W-:Y:S02]  /*eb10*/  CS2R R32, SRZ ;  /* 0x0000000000207805 */ /* 0x000fe4000001ff00 */
[----:B------:R-:W-:Y:S02]  /*eb20*/  IADD3.X R3, R101, R88, R11, P5, P6 ;  /* 0x0000005865037210 */ /* 0x000fe40002fec40b */
[----:B------:R-:W-:Y:S02]  /*eb30*/  CS2R R50, SRZ ;  /* 0x0000000000327805 */ /* 0x000fe4000001ff00 */
[----:B------:R-:W-:-:S02]  /*eb40*/  ISETP.GE.AND P5, PT, R22, UR4, PT ;  /* 0x0000000416007c0c */ /* 0x000fc4000bfa6270 */
[----:B------:R-:W-:Y:S02]  /*eb50*/  CS2R R48, SRZ ;  /* 0x0000000000307805 */ /* 0x000fe4000001ff00 */
[----:B------:R-:W-:Y:S02]  /*eb60*/  ISETP.GE.AND P6, PT, R228, UR4, PT ;  /* 0x00000004e4007c0c */ /* 0x000fe4000bfc6270 */
[----:B------:R-:W-:Y:S02]  /*eb70*/  CS2R R42, SRZ ;  /* 0x00000000002a7805 */ /* 0x000fe4000001ff00 */
[C---:B------:R-:W-:Y:S02]  /*eb80*/  LEA R54, P4, R0.reuse, UR6, 0x1 ;  /* 0x0000000600367c11 */ /* 0x040fe4000f8808ff */
[----:B------:R-:W-:Y:S01]  /*eb90*/  CS2R R40, SRZ ;  /* 0x0000000000287805 */ /* 0x000fe2000001ff00 */
[----:B------:R-:W-:Y:S01]  /*eba0*/  ULDC.64 UR8, c[0x0][0x208] ;  /* 0x0000820000087ab9 */ /* 0x000fe20000000a00 */
[----:B------:R-:W-:Y:S01]  /*ebb0*/  LEA.HI.X R55, R0, UR7, R3, 0x1, P4 ;  /* 0x0000000700377c11 */ /* 0x000fe2000a0f0c03 */
[----:B------:R0:W5:Y:S04]  /*ebc0*/  @!P5 LDG.E.128 R36, desc[UR8][R52.64] ;  /* 0x000000083424d981 */ /* 0x000168000c1e1d00 */
[----:B------:R0:W5:Y:S04]  /*ebd0*/  @!P6 LDG.E.128 R32, desc[UR8][R52.64+0x80] ;  /* 0x000080083420e981 */ /* 0x000168000c1e1d00 */
[----:B------:R0:W5:Y:S04]  /*ebe0*/  @!P5 LDG.E.128 R48, desc[UR8][R54.64] ;  /* 0x000000083630d981 */ /* 0x000168000c1e1d00 */
[----:B------:R0:W5:Y:S02]  /*ebf0*/  @!P6 LDG.E.128 R40, desc[UR8][R54.64+0x80] ;  /* 0x000080083628e981 */ /* 0x000164000c1e1d00 */
.L_x_1515:
[----:B------:R-:W-:Y:S05]  /*ec00*/  BSYNC B1 ;  /* 0x0000000000017941 */ /* 0x000fea0003800000 */
.L_x_1514:
[----:B------:R-:W-:Y:S01]  /*ec10*/  IMAD.MOV.U32 R0, RZ, RZ, R4 ;  /* 0x000000ffff007224 */ /* 0x000fe200078e0004 */
[----:B------:R-:W1:Y:S01]  /*ec20*/  LDC R99, c[0x0][0x428] ;  /* 0x00010a00ff637b82 */ /* 0x000e620000000800 */
[----:B------:R-:W-:Y:S01]  /*ec30*/  IMAD.MOV.U32 R3, RZ, RZ, R5 ;  /* 0x000000ffff037224 */ /* 0x000fe200078e0005 */
[----:B------:R-:W-:Y:S01]  /*ec40*/  BSSY B1, `(.L_x_1516) ;  /* 0x0000050000017945 */ /* 0x000fe20003800000 */
        /* <DEDUP_REMOVED lines=23> */
[----:B------:R-:W-:-:S02]  /*edc0*/  PRMT R122, R56, 0x7610, R122 ;  /* 0x00007610387a7816 */ /* 0x000fc4000000007a */
[----:B------:R-:W-:Y:S02]  /*edd0*/  CS2R R66, SRZ ;  /* 0x0000000000427805 */ /* 0x000fe4000001ff00 */
[----:B------:R-:W-:Y:S01]  /*ede0*/  PRMT R92, R92, 0x5410, R0 ;  /* 0x000054105c5c7816 */ /* 0x000fe20000000000 */
[----:B------:R-:W-:Y:S01]  /*edf0*/  IMAD.MOV.U32 R0, RZ, RZ, R45 ;  /* 0x000000ffff007224 */ /* 0x000fe200078e002d */
[----:B------:R-:W-:Y:S01]  /*ee00*/  PRMT R141, R3, 0x7610, R141 ;  /* 0x00007610038d7816 */ /* 0x000fe2000000008d */
[----:B------:R-:W-:Y:S01]  /*ee10*/  IMAD.MOV.U32 R3, RZ, RZ, R34 ;  /* 0x000000ffff037224 */ /* 0x000fe200078e0022 */
[----:B------:R-:W-:Y:S02]  /*ee20*/  PRMT R123, R57, 0x7610, R123 ;  /* 0x00007610397b7816 */ /* 0x000fe4000000007b */
[----:B------:R-:W-:Y:S02]  /*ee30*/  CS2R R54, SRZ ;  /* 0x0000000000367805 */ /* 0x000fe4000001ff00 */
[----:B------:R-:W-:-:S02]  /*ee40*/  PRMT R114, R52, 0x7610, R114 ;  /* 0x0000761034727816 */ /* 0x000fc40000000072 */
[----:B------:R-:W-:Y:S02]  /*ee50*/  CS2R R52, SRZ ;  /* 0x0000000000347805 */ /* 0x000fe4000001ff00 */
[----:B------:R-:W-:Y:S02]  /*ee60*/  PRMT R140, R0, 0x7610, R140 ;  /* 0x00007610008c7816 */ /* 0x000fe4000000008c */
[----:B------:R-:W-:Y:S02]  /*ee70*/  CS2R R58, SRZ ;  /* 0x00000000003a7805 */ /* 0x000fe4000001ff00 */
[----:B------:R-:W-:Y:S02]  /*ee80*/  PRMT R113, R3, 0x7610, R113 ;  /* 0x0000761003717816 */ /* 0x000fe40000000071 */
        /* <DEDUP_REMOVED lines=12> */
[----:B-1----:R-:W-:Y:S06]  /*ef50*/  @P2 BRA `(.L_x_1517) ;  /* 0x0000000000782947 */ /* 0x002fec0003800000 */
[----:B------:R-:W-:Y:S01]  /*ef60*/  LEA R0, P4, R84, R12, 0x6 ;  /* 0x0000000c54007211 */ /* 0x000fe200078830ff */
[----:B------:R-:W-:Y:S01]  /*ef70*/  ULDC.64 UR4, c[0x0][0x3c8] ;  /* 0x0000f20000047ab9 */ /* 0x000fe20000000a00 */
[----:B------:R-:W-:Y:S01]  /*ef80*/  ULDC.64 UR6, c[0x0][0x3e0] ;  /* 0x0000f80000067ab9 */ /* 0x000fe20000000a00 */
[----:B------:R-:W-:Y:S02]  /*ef90*/  CS2R R58, SRZ ;  /* 0x00000000003a7805 */ /* 0x000fe4000001ff00 */
[----:B------:R-:W-:Y:S02]  /*efa0*/  IADD3 R3, P5, R0, R91, RZ ;  /* 0x0000005b00037210 */ /* 0x000fe40007fbe0ff */
[----:B------:R-:W-:Y:S02]  /*efb0*/  CS2R R56, SRZ ;  /* 0x0000000000387805 */ /* 0x000fe4000001ff00 */
[----:B------:R-:W-:Y:S02]  /*efc0*/  LEA.HI.X R52, R84, R13, R85, 0x6, P4 ;  /* 0x0000000d54347211 */ /* 0x000fe400020f3455 */
[----:B------:R-:W-:-:S02]  /*efd0*/  CS2R R82, SRZ ;  /* 0x0000000000527805 */ /* 0x000fc4000001ff00 */
[----:B------:R-:W-:Y:S02]  /*efe0*/  LEA R0, P4, R14, R10, 0x6 ;  /* 0x0000000a0e007211 */ /* 0x000fe400078830ff */
[----:B------:R-:W-:Y:S02]  /*eff0*/  CS2R R80, SRZ ;  /* 0x0000000000507805 */ /* 0x000fe4000001ff00 */
[----:B------:R-:W-:Y:S01]  /*f000*/  CS2R R62, SRZ ;  /* 0x00000000003e7805 */ /* 0x000fe2000001ff00 */
[----:B------:R-:W-:Y:S01]  /*f010*/  IMAD.X R52, R52, 0x1, R97, P5 ;  /* 0x0000000134347824 */ /* 0x000fe200028e0661 */
[----:B------:R-:W-:Y:S01]  /*f020*/  LEA R86, P5, R3, UR4, 0x1 ;  /* 0x0000000403567c11 */ /* 0x000fe2000f8a08ff */
[----:B------:R-:W-:Y:S01]  /*f030*/  ULDC UR4, c[0x0][0x3d4] ;  /* 0x0000f50000047ab9 */ /* 0x000fe20000000800 */
[----:B------:R-:W-:Y:S02]  /*f040*/  IADD3 R0, P6, R0, R93, RZ ;  /* 0x0000005d00007210 */ /* 0x000fe40007fde0ff */
[----:B------:R-:W-:-:S02]  /*f050*/  CS2R R60, SRZ ;  /* 0x00000000003c7805 */ /* 0x000fc4000001ff00 */
[----:B------:R-:W-:Y:S01]  /*f060*/  LEA.HI.X R54, R14, R11, R15, 0x6, P4 ;  /* 0x0000000b0e367211 */ /* 0x000fe200020f340f */
[----:B------:R-:W-:Y:S01]  /*f070*/  ULDC.64 UR8, c[0x0][0x208] ;  /* 0x0000820000087ab9 */ /* 0x000fe20000000a00 */
[----:B------:R-:W-:Y:S02]  /*f080*/  LEA.HI.X R87, R3, UR5, R52, 0x1, P5 ;  /* 0x0000000503577c11 */ /* 0x000fe4000a8f0c34 */
[----:B------:R-:W-:Y:S02]  /*f090*/  CS2R R52, SRZ ;  /* 0x0000000000347805 */ /* 0x000fe4000001ff00 */
[----:B------:R-:W-:Y:S01]  /*f0a0*/  ISETP.GE.AND P5, PT, R22, UR4, PT ;  /* 0x0000000416007c0c */ /* 0x000fe2000bfa6270 */
[----:B------:R-:W-:Y:S01]  /*f0b0*/  IMAD.X R3, R54, 0x1, R101, P6 ;  /* 0x0000000136037824 */ /* 0x000fe200030e0665 */
[----:B------:R-:W-:Y:S02]  /*f0c0*/  ISETP.GE.AND P6, PT, R228, UR4, PT ;  /* 0x00000004e4007c0c */ /* 0x000fe4000bfc6270 */
[----:B------:R-:W-:-:S02]  /*f0d0*/  CS2R R54, SRZ ;  /* 0x0000000000367805 */ /* 0x000fc4000001ff00 */
[----:B------:R-:W-:-:S04]  /*f0e0*/  LEA R88, P4, R0, UR6, 0x1 ;  /* 0x0000000600587c11 */ /* 0x000fc8000f8808ff */
[----:B------:R-:W-:-:S03]  /*f0f0*/  LEA.HI.X R89, R0, UR7, R3, 0x1, P4 ;  /* 0x0000000700597c11 */ /* 0x000fc6000a0f0c03 */
[----:B------:R0:W5:Y:S04]  /*f100*/  @!P5 LDG.E.128 R56, desc[UR8][R86.64] ;  /* 0x000000085638d981 */ /* 0x000168000c1e1d00 */
[----:B------:R0:W5:Y:S04]  /*f110*/  @!P6 LDG.E.128 R52, desc[UR8][R86.64+0x80] ;  /* 0x000080085634e981 */ /* 0x000168000c1e1d00 */
[----:B------:R0:W5:Y:S04]  /*f120*/  @!P5 LDG.E.128 R80, desc[UR8][R88.64] ;  /* 0x000000085850d981 */ /* 0x000168000c1e1d00 */
[----:B------:R0:W5:Y:S02]  /*f130*/  @!P6 LDG.E.128 R60, desc[UR8][R88.64+0x80] ;  /* 0x00008008583ce981 */ /* 0x000164000c1e1d00 */
.L_x_1517:
[----:B------:R-:W-:Y:S05]  /*f140*/  BSYNC B1 ;  /* 0x0000000000017941 */ /* 0x000fea0003800000 */
.L_x_1516:
[----:B------:R-:W-:Y:S04]  /*f150*/  BSSY B1, `(.L_x_1518) ;  /* 0x0000020000017945 */ /* 0x000fe80003800000 */
[----:B------:R-:W-:Y:S05]  /*f160*/  @P3 BRA `(.L_x_1519) ;  /* 0x0000000000783947 */ /* 0x000fea0003800000 */
[----:B------:R-:W-:Y:S01]  /*f170*/  IMAD.WIDE.U32 R12, R84, 0x60, R12 ;  /* 0x00000060540c7825 */ /* 0x000fe200078e000c */
[----:B------:R-:W-:Y:S01]  /*f180*/  ULDC.64 UR4, c[0x0][0x3c8] ;  /* 0x0000f20000047ab9 */ /* 0x000fe20000000a00 */
[----:B------:R-:W-:Y:S01]  /*f190*/  ULDC.64 UR6, c[0x0][0x3e0] ;  /* 0x0000f80000067ab9 */ /* 0x000fe20000000a00 */
[----:B------:R-:W-:Y:S01]  /*f1a0*/  CS2R R70, SRZ ;  /* 0x0000000000467805 */ /* 0x000fe2000001ff00 */
[----:B------:R-:W-:Y:S01]  /*f1b0*/  IMAD.WIDE.U32 R10, R14, 0x60, R10 ;  /* 0x000000600e0a7825 */ /* 0x000fe200078e000a */
[----:B------:R-:W-:Y:S02]  /*f1c0*/  IADD3 R91, P4, R91, R12, RZ ;  /* 0x0000000c5b5b7210 */ /* 0x000fe40007f9e0ff */
[----:B------:R-:W-:Y:S02]  /*f1d0*/  CS2R R68, SRZ ;  /* 0x0000000000447805 */ /* 0x000fe4000001ff00 */
[----:B------:R-:W-:Y:S01]  /*f1e0*/  CS2R R66, SRZ ;  /* 0x0000000000427805 */ /* 0x000fe2000001ff00 */
[----:B------:R-:W-:Y:S01]  /*f1f0*/  IMAD R0, R85, 0x60, RZ ;  /* 0x0000006055007824 */ /* 0x000fe200078e02ff */
[----:B------:R-:W-:Y:S01]  /*f200*/  IADD3 R93, P5, R93, R10, RZ ;  /* 0x0000000a5d5d7210 */ /* 0x000fe20007fbe0ff */
[----:B------:R-:W-:Y:S01]  /*f210*/  IMAD R3, R15, 0x60, RZ ;  /* 0x000000600f037824 */ /* 0x000fe200078e02ff */
[----:B------:R-:W-:-:S02]  /*f220*/  CS2R R64, SRZ ;  /* 0x0000000000407805 */ /* 0x000fc4000001ff00 */
[----:B------:R-:W-:Y:S02]  /*f230*/  CS2R R78, SRZ ;  /* 0x00000000004e7805 */ /* 0x000fe4000001ff00 */
[----:B------:R-:W-:Y:S02]  /*f240*/  IADD3.X R12, R97, R13, R0, P4, !PT ;  /* 0x0000000d610c7210 */ /* 0x000fe400027fe400 */
[----:B------:R-:W-:Y:S02]  /*f250*/  CS2R R76, SRZ ;  /* 0x00000000004c7805 */ /* 0x000fe4000001ff00 */
[----:B------:R-:W-:Y:S01]  /*f260*/  LEA R10, P4, R91, UR4, 0x1 ;  /* 0x000000045b0a7c11 */ /* 0x000fe2000f8808ff */
[----:B------:R-:W-:Y:S01]  /*f270*/  ULDC UR4, c[0x0][0x3d4] ;  /* 0x0000f50000047ab9 */ /* 0x000fe20000000800 */
[----:B------:R-:W-:Y:S02]  /*f280*/  IADD3.X R0, R101, R11, R3, P5, !PT ;  /* 0x0000000b65007210 */ /* 0x000fe40002ffe403 */
[----:B------:R-:W-:-:S02]  /*f290*/  CS2R R74, SRZ ;  /* 0x00000000004a7805 */ /* 0x000fc4000001ff00 */
[----:B------:R-:W-:Y:S02]  /*f2a0*/  ISETP.GE.AND P5, PT, R22, UR4, PT ;  /* 0x0000000416007c0c */ /* 0x000fe4000bfa6270 */
[----:B------:R-:W-:Y:S02]  /*f2b0*/  CS2R R72, SRZ ;  /* 0x0000000000487805 */ /* 0x000fe4000001ff00 */
[----:B------:R-:W-:Y:S01]  /*f2c0*/  ISETP.GE.AND P6, PT, R228, UR4, PT ;  /* 0x00000004e4007c0c */ /* 0x000fe2000bfc6270 */
[----:B------:R-:W-:Y:S01]  /*f2d0*/  ULDC.64 UR8, c[0x0][0x208] ;  /* 0x0000820000087ab9 */ /* 0x000fe20000000a00 */
[----:B------:R-:W-:Y:S02]  /*f2e0*/  LEA.HI.X R11, R91, UR5, R12, 0x1, P4 ;  /* 0x000000055b0b7c11 */ /* 0x000fe4000a0f0c0c */
[----:B------:R-:W-:-:S04]  /*f2f0*/  LEA R12, P4, R93, UR6, 0x1 ;  /* 0x000000065d0c7c11 */ /* 0x000fc8000f8808ff */
[----:B------:R-:W-:Y:S01]  /*f300*/  LEA.HI.X R13, R93, UR7, R0, 0x1, P4 ;  /* 0x000000075d0d7c11 */ /* 0x000fe2000a0f0c00 */
[----:B------:R1:W5:Y:S04]  /*f310*/  @!P5 LDG.E.128 R68, desc[UR8][R10.64] ;  /* 0x000000080a44d981 */ /* 0x000368000c1e1d00 */
[----:B------:R1:W5:Y:S04]  /*f320*/  @!P6 LDG.E.128 R64, desc[UR8][R10.64+0x80] ;  /* 0x000080080a40e981 */ /* 0x000368000c1e1d00 */
[----:B------:R1:W5:Y:S04]  /*f330*/  @!P5 LDG.E.128 R76, desc[UR8][R12.64] ;  /* 0x000000080c4cd981 */ /* 0x000368000c1e1d00 */
[----:B------:R1:W5:Y:S02]  /*f340*/  @!P6 LDG.E.128 R72, desc[UR8][R12.64+0x80] ;  /* 0x000080080c48e981 */ /* 0x000364000c1e1d00 */
.L_x_1519:
[----:B------:R-:W-:Y:S05]  /*f350*/  BSYNC B1 ;  /* 0x0000000000017941 */ /* 0x000fea0003800000 */
.L_x_1518:
[----:B0-----:R-:W2:Y:S04]  /*f360*/  LDL R87, [R1+0x14] ;  /* 0x0000140001577983 */ /* 0x001ea80000100800 */
[----:B------:R-:W3:Y:S01]  /*f370*/  LDL R86, [R1+0x64] ;  /* 0x0000640001567983 */ /* 0x000ee20000100800 */
[----:B------:R-:W-:Y:S01]  /*f380*/  IMAD.MOV.U32 R3, RZ, RZ, R33 ;  /* 0x000000ffff037224 */ /* 0x000fe200078e0021 */
[----:B------:R-:W-:Y:S01]  /*f390*/  ISETP.NE.AND P4, PT, R99, 0x1, PT ;  /* 0x000000016300780c */ /* 0x000fe20003f85270 */
[----:B-1----:R-:W-:Y:S01]  /*f3a0*/  IMAD.MOV.U32 R11, RZ, RZ, R39 ;  /* 0x000000ffff0b7224 */ /* 0x002fe200078e0027 */
[----:B------:R-:W-:Y:S01]  /*f3b0*/  ULDC.64 UR4, c[0x0][0x3c8] ;  /* 0x0000f20000047ab9 */ /* 0x000fe20000000a00 */
        /* <DEDUP_REMOVED lines=14> */
[----:B------:R-:W0:Y:S01]  /*f4a0*/  @P4 LDC R0, c[0x0][0x42c] ;  /* 0x00010b00ff004b82 */ /* 0x000e220000000800 */
[----:B------:R-:W-:Y:S01]  /*f4b0*/  PRMT R130, R10, 0x7610, R130 ;  /* 0x000076100a827816 */ /* 0x000fe20000000082 */
[----:B------:R-:W-:Y:S01]  /*f4c0*/  IMAD.MOV.U32 R10, RZ, RZ, R42 ;  /* 0x000000ffff0a7224 */ /* 0x000fe200078e002a */
[----:B------:R-:W-:Y:S01]  /*f4d0*/  PRMT R134, R11, 0x7610, R134 ;  /* 0x000076100b867816 */ /* 0x000fe20000000086 */
[----:B-----5:R-:W-:Y:S01]  /*f4e0*/  IMAD.MOV.U32 R13, RZ, RZ, R54 ;  /* 0x000000ffff0d7224 */ /* 0x020fe200078e0036 */
[----:B------:R-:W-:Y:S01]  /*f4f0*/  ULDC.64 UR6, c[0x0][0x3e0] ;  /* 0x0000f80000067ab9 */ /* 0x000fe20000000a00 */
[----:B------:R-:W-:Y:S01]  /*f500*/  IMAD.MOV.U32 R12, RZ, RZ, R51 ;  /* 0x000000ffff0c7224 */ /* 0x000fe200078e0033 */
[----:B------:R-:W-:Y:S01]  /*f510*/  PRMT R117, R10, 0x7610, R117 ;  /* 0x000076100a757816 */ /* 0x000fe20000000075 */
[----:B------:R-:W1:Y:S01]  /*f520*/  @P4 LDC R11, c[0x0][0x430] ;  /* 0x00010c00ff0b4b82 */ /* 0x000e620000000800 */
[----:B------:R-:W-:Y:S01]  /*f530*/  IMAD.MOV.U32 R10, RZ, RZ, R41 ;  /* 0x000000ffff0a7224 */ /* 0x000fe200078e0029 */
[----:B------:R-:W-:-:S02]  /*f540*/  PRMT R89, R13, 0x7610, R89 ;  /* 0x000076100d597816 */ /* 0x000fc40000000059 */
[----:B------:R-:W-:Y:S02]  /*f550*/  PRMT R135, R12, 0x7610, R135 ;  /* 0x000076100c877816 */ /* 0x000fe40000000087 */
[----:B------:R-:W-:Y:S01]  /*f560*/  PRMT R120, R10, 0x7610, R120 ;  /* 0x000076100a787816 */ /* 0x000fe20000000078 */
[----:B------:R-:W-:Y:S02]  /*f570*/  IMAD.MOV.U32 R10, RZ, RZ, R48 ;  /* 0x000000ffff0a7224 */ /* 0x000fe400078e0030 */
[----:B--2---:R-:W-:-:S03]  /*f580*/  IMAD R3, R87, 0x80, R18 ;  /* 0x0000008057037824 */ /* 0x004fc600078e0212 */
[----:B------:R-:W-:Y:S01]  /*f590*/  PRMT R136, R10, 0x7610, R136 ;  /* 0x000076100a887816 */ /* 0x000fe20000000088 */
[----:B------:R-:W2:Y:S01]  /*f5a0*/  LDL R87, [R1+0x70] ;  /* 0x0000700001577983 */ /* 0x000ea20000100800 */
[----:B------:R-:W-:Y:S02]  /*f5b0*/  IMAD.MOV.U32 R10, RZ, RZ, R55 ;  /* 0x000000ffff0a7224 */ /* 0x000fe400078e0037 */
[----:B---3--:R-:W-:Y:S02]  /*f5c0*/  IMAD R3, R86, 0x20, R3 ;  /* 0x0000002056037824 */ /* 0x008fe400078e0203 */
[----:B------:R-:W-:Y:S01]  /*f5d0*/  IMAD.MOV.U32 R13, RZ, RZ, R53 ;  /* 0x000000ffff0d7224 */ /* 0x000fe200078e0035 */
[----:B------:R-:W-:Y:S01]  /*f5e0*/  PRMT R90, R10, 0x7610, R90 ;  /* 0x000076100a5a7816 */ /* 0x000fe2000000005a */
[----:B------:R-:W-:Y:S02]  /*f5f0*/  IMAD.MOV.U32 R12, RZ, RZ, R49 ;  /* 0x000000ffff0c7224 */ /* 0x000fe400078e0031 */
[----:B0-----:R-:W-:Y:S01]  /*f600*/  @P4 IMAD.HI.U32 R0, R3, R0, RZ ;  /* 0x0000000003004227 */ /* 0x001fe200078e00ff */
[----:B------:R-:W-:-:S02]  /*f610*/  PRMT R92, R13, 0x7610, R92 ;  /* 0x000076100d5c7816 */ /* 0x000fc4000000005c */
[----:B------:R-:W-:Y:S01]  /*f620*/  PRMT R137, R12, 0x7610, R137 ;  /* 0x000076100c897816 */ /* 0x000fe20000000089 */
[----:B------:R-:W-:Y:S02]  /*f630*/  IMAD.MOV.U32 R10, RZ, RZ, R59 ;  /* 0x000000ffff0a7224 */ /* 0x000fe400078e003b */
[----:B------:R-:W-:Y:S01]  /*f640*/  IMAD.MOV.U32 R13, RZ, RZ, R57 ;  /* 0x000000ffff0d7224 */ /* 0x000fe200078e0039 */
[----:B-1----:R-:W-:Y:S01]  /*f650*/  @P4 SHF.R.U32.HI R3, RZ, R11, R0 ;  /* 0x0000000bff034219 */ /* 0x002fe20000011600 */
[----:B------:R-:W-:Y:S01]  /*f660*/  IMAD.MOV.U32 R12, RZ, RZ, R52 ;  /* 0x000000ffff0c7224 */ /* 0x000fe200078e0034 */
[----:B------:R-:W-:Y:S01]  /*f670*/  PRMT R106, R10, 0x7610, R106 ;  /* 0x000076100a6a7816 */ /* 0x000fe2000000006a */
[----:B------:R-:W-:Y:S01]  /*f680*/  IMAD.MOV.U32 R10, RZ, RZ, R60 ;  /* 0x000000ffff0a7224 */ /* 0x000fe200078e003c */
[----:B------:R-:W-:Y:S01]  /*f690*/  PRMT R109, R13, 0x7610, R109 ;  /* 0x000076100d6d7816 */ /* 0x000fe2000000006d */
[----:B------:R-:W-:Y:S01]  /*f6a0*/  IMAD.MOV.U32 R11, RZ, RZ, R61 ;  /* 0x000000ffff0b7224 */ /* 0x000fe200078e003d */
[----:B------:R-:W-:Y:S01]  /*f6b0*/  SHF.R.S32.HI R13, RZ, 0x1f, R3 ;  /* 0x0000001fff0d7819 */ /* 0x000fe20000011403 */
[----:B------:R-:W-:Y:S01]  /*f6c0*/  IMAD.MOV.U32 R0, RZ, RZ, R63 ;  /* 0x000000ffff007224 */ /* 0x000fe200078e003f */
[----:B------:R-:W-:Y:S01]  /*f6d0*/  PRMT R91, R12, 0x7610, R91 ;  /* 0x000076100c5b7816 */ /* 0x000fe2000000005b */
[----:B------:R-:W-:Y:S01]  /*f6e0*/  IMAD.MOV.U32 R12, RZ, RZ, R56 ;  /* 0x000000ffff0c7224 */ /* 0x000fe200078e0038 */
[----:B------:R-:W-:-:S02]  /*f6f0*/  PRMT R95, R10, 0x7610, R95 ;  /* 0x000076100a5f7816 */ /* 0x000fc4000000005f */
[----:B------:R-:W-:Y:S01]  /*f700*/  PRMT R96, R11, 0x7610, R96 ;  /* 0x000076100b607816 */ /* 0x000fe20000000060 */
[----:B------:R-:W-:Y:S01]  /*f710*/  IMAD.WIDE.U32 R10, R3, R84, R20 ;  /* 0x00000054030a7225 */ /* 0x000fe200078e0014 */
[----:B------:R-:W-:-:S03]  /*f720*/  PRMT R94, R0, 0x7610, R94 ;  /* 0x00007610005e7816 */ /* 0x000fc6000000005e */
[C---:B------:R-:W-:Y:S01]  /*f730*/  IMAD R84, R13.reuse, R84, RZ ;  /* 0x000000540d547224 */ /* 0x040fe200078e02ff */
[----:B------:R-:W-:Y:S01]  /*f740*/  PRMT R107, R12, 0x7610, R107 ;  /* 0x000076100c6b7816 */ /* 0x000fe2000000006b */
[-C--:B------:R-:W-:Y:S02]  /*f750*/  IMAD R0, R13, R14.reuse, RZ ;  /* 0x0000000e0d007224 */ /* 0x080fe400078e02ff */
[----:B------:R-:W-:-:S04]  /*f760*/  IMAD.WIDE.U32 R12, R3, R14, R8 ;  /* 0x0000000e030c7225 */ /* 0x000fc800078e0008 */
[C---:B------:R-:W-:Y:S02]  /*f770*/  IMAD R9, R3.reuse, R85, R84 ;  /* 0x0000005503097224 */ /* 0x040fe400078e0254 */
[----:B------:R-:W-:Y:S02]  /*f780*/  IMAD R3, R3, R15, R0 ;  /* 0x0000000f03037224 */ /* 0x000fe400078e0200 */
[----:B------:R-:W-:Y:S01]  /*f790*/  IMAD.MOV.U32 R86, RZ, RZ, R58 ;  /* 0x000000ffff567224 */ /* 0x000fe200078e003a */
[----:B------:R-:W-:Y:S01]  /*f7a0*/  LEA R8, P4, R10, UR4, 0x1 ;  /* 0x000000040a087c11 */ /* 0x000fe2000f8808ff */
[----:B------:R-:W-:Y:S01]  /*f7b0*/  IMAD.IADD R9, R11, 0x1, R9 ;  /* 0x000000010b097824 */ /* 0x000fe200078e0209 */
[----:B------:R-:W-:Y:S01]  /*f7c0*/  LEA R0, P5, R12, UR6, 0x1 ;  /* 0x000000060c007c11 */ /* 0x000fe2000f8a08ff */
[----:B------:R-:W-:Y:S01]  /*f7d0*/  IMAD.IADD R3, R13, 0x1, R3 ;  /* 0x000000010d037824 */ /* 0x000fe200078e0203 */
[----:B------:R-:W-:Y:S01]  /*f7e0*/  PRMT R105, R86, 0x7610, R105 ;  /* 0x0000761056697816 */ /* 0x000fe20000000069 */
[----:B------:R-:W-:Y:S01]  /*f7f0*/  IMAD.MOV.U32 R86, RZ, RZ, R62 ;  /* 0x000000ffff567224 */ /* 0x000fe200078e003e */
[----:B------:R-:W-:Y:S01]  /*f800*/  UMOV UR4, 0xffffffff ;  /* 0xffffffff00047882 */ /* 0x000fe20000000000 */
[----:B------:R-:W-:-:S02]  /*f810*/  IMAD.MOV.U32 R20, RZ, RZ, R82 ;  /* 0x000000ffff147224 */ /* 0x000fc400078e0052 */
[----:B------:R-:W-:Y:S02]  /*f820*/  IMAD.MOV.U32 R14, RZ, RZ, R83 ;  /* 0x000000ffff0e7224 */ /* 0x000fe400078e0053 */
[----:B------:R-:W-:Y:S01]  /*f830*/  IMAD.MOV.U32 R15, RZ, RZ, R80 ;  /* 0x000000ffff0f7224 */ /* 0x000fe200078e0050 */
[----:B------:R-:W-:Y:S02]  /*f840*/  LEA.HI.X R9, R10, UR5, R9, 0x1, P4 ;  /* 0x000000050a097c11 */ /* 0x000fe4000a0f0c09 */
[----:B------:R-:W-:Y:S02]  /*f850*/  LEA.HI.X R3, R12, UR7, R3, 0x1, P5 ;  /* 0x000000070c037c11 */ /* 0x000fe4000a8f0c03 */
[----:B------:R-:W-:Y:S02]  /*f860*/  PRMT R93, R86, 0x7610, R93 ;  /* 0x00007610565d7816 */ /* 0x000fe4000000005d */
[----:B------:R-:W-:Y:S02]  /*f870*/  PRMT R110, R20, 0x7610, R110 ;  /* 0x00007610146e7816 */ /* 0x000fe4000000006e */
[----:B------:R-:W-:-:S02]  /*f880*/  PRMT R111, R14, 0x7610, R111 ;  /* 0x000076100e6f7816 */ /* 0x000fc4000000006f */
[----:B------:R-:W-:Y:S02]  /*f890*/  PRMT R112, R15, 0x7610, R112 ;  /* 0x000076100f707816 */ /* 0x000fe40000000070 */
[----:B--2---:R-:W-:Y:S01]  /*f8a0*/  LEA.HI R10, R87, R87, RZ, 0x1 ;  /* 0x00000057570a7211 */ /* 0x004fe200078f08ff */
[----:B------:R-:W-:Y:S06]  /*f8b0*/  BRA.DIV UR4, `(.L_x_1520) ;  /* 0x0000019a04607947 */ /* 0x000fec000b800000 */
.L_x_1833:
[----:B------:R-:W-:-:S03]  /*f8c0*/  UMOV UR4, 0xffffffff ;  /* 0xffffffff00047882 */ /* 0x000fc60000000000 */
[----:B------:R-:W-:Y:S05]  /*f8d0*/  BRA.DIV UR4, `(.L_x_1521) ;  /* 0x0000019a04807947 */ /* 0x000fea000b800000 */
.L_x_1836:
[----:B------:R-:W-:-:S03]  /*f8e0*/  UMOV UR4, 0xffffffff ;  /* 0xffffffff00047882 */ /* 0x000fc60000000000 */
[----:B------:R-:W-:Y:S05]  /*f8f0*/  BRA.DIV UR4, `(.L_x_1522) ;  /* 0x0000019a04a07947 */ /* 0x000fea000b800000 */
.L_x_1839:
[----:B------:R-:W-:-:S03]  /*f900*/  UMOV UR4, 0xffffffff ;  /* 0xffffffff00047882 */ /* 0x000fc60000000000 */
[----:B------:R-:W-:Y:S05]  /*f910*/  BRA.DIV UR4, `(.L_x_1523) ;  /* 0x0000019a04c07947 */ /* 0x000fea000b800000 */
.L_x_1842:
[----:B------:R-:W-:-:S03]  /*f920*/  UMOV UR4, 0xffffffff ;  /* 0xffffffff00047882 */ /* 0x000fc60000000000 */
[----:B------:R-:W-:Y:S05]  /*f930*/  BRA.DIV UR4, `(.L_x_1524) ;  /* 0x0000019a04e07947 */ /* 0x000fea000b800000 */
.L_x_1845:
[----:B------:R-:W-:-:S03]  /*f940*/  UMOV UR4, 0xffffffff ;  /* 0xffffffff00047882 */ /* 0x000fc60000000000 */
[----:B------:R-:W-:Y:S05]  /*f950*/  BRA.DIV UR4, `(.L_x_1525) ;  /* 0x0000019e04007947 */ /* 0x000fea000b800000 */
.L_x_1848:
[----:B------:R-:W-:-:S03]  /*f960*/  UMOV UR4, 0xffffffff ;  /* 0xffffffff00047882 */ /* 0x000fc60000000000 */
[----:B------:R-:W-:Y:S05]  /*f970*/  BRA.DIV UR4, `(.L_x_1526) ;  /* 0x0000019e04207947 */ /* 0x000fea000b800000 */
.L_x_1851:
[----:B------:R-:W-:-:S03]  /*f980*/  UMOV UR4, 0xffffffff ;  /* 0xffffffff00047882 */ /* 0x000fc60000000000 */
[----:B------:R-:W-:Y:S05]  /*f990*/  BRA.DIV UR4, `(.L_x_1527) ;  /* 0x0000019e04407947 */ /* 0x000fea000b800000 */
.L_x_1854:
[----:B------:R-:W-:-:S03]  /*f9a0*/  UMOV UR4, 0xffffffff ;  /* 0xffffffff00047882 */ /* 0x000fc60000000000 */
[----:B------:R-:W-:Y:S05]  /*f9b0*/  BRA.DIV UR4, `(.L_x_1528) ;  /* 0x0000019e04607947 */ /* 0x000fea000b800000 */
.L_x_1857:
[----:B------:R-:W-:-:S03]  /*f9c0*/  UMOV UR4, 0xffffffff ;  /* 0xffffffff00047882 */ /* 0x000fc60000000000 */
[----:B------:R-:W-:Y:S05]  /*f9d0*/  BRA.DIV UR4, `(.L_x_1529) ;  /* 0x0000019e04807947 */ /* 0x000fea000b800000 */
.L_x_1860:
[----:B------:R-:W-:-:S03]  /*f9e0*/  UMOV UR4, 0xffffffff ;  /* 0xffffffff00047882 */ /* 0x000fc60000000000 */
[----:B------:R-:W-:Y:S05]  /*f9f0*/  BRA.DIV UR4, `(.L_x_1530) ;  /* 0x0000019e04a07947 */ /* 0x000fea000b800000 */
.L_x_1863:
[----:B------:R-:W-:-:S03]  /*fa00*/  UMOV UR4, 0xffffffff ;  /* 0xffffffff00047882 */ /* 0x000fc60000000000 */
[----:B------:R-:W-:Y:S05]  /*fa10*/  BRA.DIV UR4, `(.L_x_1531) ;  /* 0x0000019e04c07947 */ /* 0x000fea000b800000 */
.L_x_1866:
[----:B------:R-:W-:-:S03]  /*fa20*/  UMOV UR4, 0xffffffff ;  /* 0xffffffff00047882 */ /* 0x000fc60000000000 */
[----:B------:R-:W-:Y:S05]  /*fa30*/  BRA.DIV UR4, `(.L_x_1532) ;  /* 0x0000019e04e07947 */ /* 0x000fea000b800000 */
.L_x_1869:
[----:B------:R-:W-:Y:S01]  /*fa40*/  UMOV UR4, 0xffffffff ;  /* 0xffffffff00047882 */ /* 0x000fe20000000000 */
[----:B------:R-:W-:Y:S02]  /*fa50*/  LOP3.LUT R10, R10, 0xfffffffe, RZ, 0xc0, !PT ;  /* 0xfffffffe0a0a7812 */ /* 0x000fe400078ec0ff */
[----:B------:R-:W-:Y:S05]  /*fa60*/  BRA.DIV UR4, `(.L_x_1533) ;  /* 0x0000019e04fc7947 */ /* 0x000fea000b800000 */
.L_x_1872:
[----:B------:R-:W-:Y:S01]  /*fa70*/  UMOV UR4, 0xffffffff ;  /* 0xffffffff00047882 */ /* 0x000fe20000000000 */
[----:B------:R-:W-:Y:S02]  /*fa80*/  IMAD.IADD R9, R87, 0x1, -R10 ;  /* 0x0000000157097824 */ /* 0x000fe400078e0a0a */
[----:B------:R-:W-:Y:S05]  /*fa90*/  BRA.DIV UR4, `(.L_x_1534) ;  /* 0x000001a204187947 */ /* 0x000fea000b800000 */
.L_x_1875:
[----:B------:R-:W-:Y:S01]  /*faa0*/  UMOV UR4, 0xffffffff ;  /* 0xffffffff00047882 */ /* 0x000fe20000000000 */
[----:B------:R-:W-:Y:S01]  /*fab0*/  SHF.L.U32 R9, R9, 0x1f, RZ ;  /* 0x0000001f09097819 */ /* 0x000fe200000006ff */
[----:B------:R-:W-:Y:S01]  /*fac0*/  IMAD.MOV.U32 R3, RZ, RZ, R81 ;  /* 0x000000ffff037224 */ /* 0x000fe200078e0051 */
[----:B------:R-:W-:Y:S06]  /*fad0*/  BRA.DIV UR4, `(.L_x_1535) ;  /* 0x000001a204307947 */ /* 0x000fec000b800000 */
.L_x_1878:
[----:B------:R-:W0:Y:S01]  /*fae0*/  SYNCS.PHASECHK.TRANS64.TRYWAIT P4, [R16+URZ+0x30800], R9 ;  /* 0x03080009100075a7 */ /* 0x000e22000808017f */
[----:B------:R-:W-:Y:S01]  /*faf0*/  IMAD.MOV.U32 R0, RZ, RZ, R66 ;  /* 0x000000ffff007224 */ /* 0x000fe200078e0042 */
[----:B------:R-:W-:Y:S01]  /*fb00*/  PRMT R121, R3, 0x7610, R121 ;  /* 0x0000761003797816 */ /* 0x000fe20000000079 */
        /* <DEDUP_REMOVED lines=27> */
[----:B------:R-:W-:-:S02]  /*fcc0*/  SHF.R.S32.HI R11, RZ, 0x1f, R228 ;  /* 0x0000001fff0b7819 */ /* 0x000fc400000114e4 */
[----:B------:R-:W-:Y:S02]  /*fcd0*/  PRMT R101, R0, 0x7610, R101 ;  /* 0x0000761000657816 */ /* 0x000fe40000000065 */
[----:B------:R-:W-:Y:S01]  /*fce0*/  PRMT R102, R8, 0x7610, R102 ;  /* 0x0000761008667816 */ /* 0x000fe20000000066 */
[----:B------:R-:W-:Y:S01]  /*fcf0*/  IMAD.MOV.U32 R8, RZ, RZ, R77 ;  /* 0x000000ffff087224 */ /* 0x000fe200078e004d */
[----:B------:R-:W-:Y:S02]  /*fd00*/  PRMT R103, R10, 0x7610, R103 ;  /* 0x000076100a677816 */ /* 0x000fe40000000067 */
[----:B------:R-:W-:Y:S01]  /*fd10*/  LEA.HI R0, R11, R228, RZ, 0x3 ;  /* 0x000000e40b007211 */ /* 0x000fe200078f18ff */
[----:B0-----:R-:W-:Y:S06]  /*fd20*/  @!P4 BRA `(.L_x_1537) ;  /* 0x0000019c00c4c947 */ /* 0x001fec0003800000 */
.L_x_1879:
[----:B------:R-:W-:Y:S05]  /*fd30*/  BSYNC B1 ;  /* 0x0000000000017941 */ /* 0x000fea0003800000 */
.L_x_1536:
[----:B------:R-:W-:Y:S01]  /*fd40*/  BSSY B1, `(.L_x_1538) ;  /* 0x00000df000017945 */ /* 0x000fe20003800000 */
[----:B------:R-:W-:Y:S02]  /*fd50*/  PRMT R104, R8, 0x7610, R104 ;  /* 0x0000761008687816 */ /* 0x000fe40000000068 */
[----:B------:R-:W-:Y:S01]  /*fd60*/  SHF.R.S32.HI R0, RZ, 0x3, R0 ;  /* 0x00000003ff007819 */ /* 0x000fe20000011400 */
[----:B------:R-:W-:Y:S06]  /*fd70*/  @P0 BRA `(.L_x_1539) ;  /* 0x0000000c006c0947 */ /* 0x000fec0003800000 */
[----:B------:R1:W5:Y:S01]  /*fd80*/  LDL R156, [R1+0x3c] ;  /* 0x00003c00019c7983 */ /* 0x0003620000100800 */
[----:B------:R-:W2:Y:S03]  /*fd90*/  LDC R139, c[0x0][0x3d4] ;  /* 0x0000f500ff8b7b82 */ /* 0x000ea60000000800 */
[----:B------:R1:W5:Y:S04]  /*fda0*/  LDL R154, [R1+0x48] ;  /* 0x00004800019a7983 */ /* 0x0003680000100800 */
[----:B------:R1:W5:Y:S01]  /*fdb0*/  LDL R152, [R1+0x4c] ;  /* 0x00004c0001987983 */ /* 0x0003620000100800 */
[----:B------:R-:W-:Y:S01]  /*fdc0*/  BSSY B2, `(.L_x_1540) ;  /* 0x000006d000027945 */ /* 0x000fe20003800000 */
[----:B--2---:R-:W-:-:S02]  /*fdd0*/  ISETP.GE.AND P0, PT, R22, R139, PT ;  /* 0x0000008b1600720c */ /* 0x004fc40003f06270 */
[----:B------:R-:W-:-:S11]  /*fde0*/  ISETP.GE.AND P4, PT, R228, R139, PT ;  /* 0x0000008be400720c */ /* 0x000fd60003f86270 */
[----:B-1----:R-:W-:Y:S05]  /*fdf0*/  @P0 BRA `(.L_x_1541) ;  /* 0x0000000400a40947 */ /* 0x002fea0003800000 */
[----:B------:R-:W2:Y:S04]  /*fe00*/  LDL R10, [R1+0x64] ;  /* 0x00006400010a7983 */ /* 0x000ea80000100800 */
[----:B------:R-:W3:Y:S01]  /*fe10*/  LDL R157, [R1+0x50] ;  /* 0x00005000019d7983 */ /* 0x000ee20000100800 */
[----:B------:R-:W-:Y:S02]  /*fe20*/  SHF.R.U64 R147, R24, 0x10, R25 ;  /* 0x0000001018937819 */ /* 0x000fe40000001219 */
[----:B------:R-:W-:Y:S02]  /*fe30*/  SHF.R.U64 R24, R26, 0x10, R27 ;  /* 0x000000101a187819 */ /* 0x000fe4000000121b */
[----:B------:R-:W-:Y:S02]  /*fe40*/  SHF.R.U64 R26, R44, 0x10, R45 ;  /* 0x000000102c1a7819 */ /* 0x000fe4000000122d */
[----:B------:R-:W-:-:S02]  /*fe50*/  SHF.R.U32.HI R25, RZ, 0x10, R25 ;  /* 0x00000010ff197819 */ /* 0x000fc40000011619 */
[----:B------:R-:W-:Y:S02]  /*fe60*/  SHF.R.U32.HI R145, RZ, 0x10, R27 ;  /* 0x00000010ff917819 */ /* 0x000fe4000001161b */
[----:B------:R-:W-:Y:S02]  /*fe70*/  SHF.R.U32.HI R143, RZ, 0x10, R45 ;  /* 0x00000010ff8f7819 */ /* 0x000fe4000001162d */
[----:B------:R-:W-:Y:S02]  /*fe80*/  PRMT R149, R141, 0x5410, R26 ;  /* 0x000054108d957816 */ /* 0x000fe4000000001a */
[----:B------:R-:W-:Y:S02]  /*fe90*/  SHF.R.U64 R27, R46, 0x10, R47 ;  /* 0x000000102e1b7819 */ /* 0x000fe4000000122f */
[----:B------:R-:W-:Y:S02]  /*fea0*/  PRMT R45, R98, 0x5432, R147 ;  /* 0x00005432622d7816 */ /* 0x000fe40000000093 */
[----:B------:R-:W-:-:S02]  /*feb0*/  PRMT R44, R96, 0x5432, R25 ;  /* 0x00005432602c7816 */ /* 0x000fc40000000019 */
[----:B------:R-:W-:Y:S02]  /*fec0*/  SHF.R.U32.HI R47, RZ, 0x10, R47 ;  /* 0x00000010ff2f7819 */ /* 0x000fe4000001162f */
[----:B------:R-:W-:Y:S02]  /*fed0*/  PRMT R25, R95, 0x5432, R24 ;  /* 0x000054325f197816 */ /* 0x000fe40000000018 */
[----:B------:R-:W-:Y:S02]  /*fee0*/  PRMT R24, R94, 0x5432, R145 ;  /* 0x000054325e187816 */ /* 0x000fe40000000091 */
[----:B------:R-:W-:Y:S02]  /*fef0*/  PRMT R150, R140, 0x5410, R143 ;  /* 0x000054108c967816 */ /* 0x000fe4000000008f */
[----:B------:R-:W-:Y:S02]  /*ff00*/  PRMT R26, R90, 0x5432, R47 ;  /* 0x000054325a1a7816 */ /* 0x000fe4000000002f */
[----:B------:R-:W-:Y:S01]  /*ff10*/  PRMT R27, R92, 0x5432, R27 ;  /* 0x000054325c1b7816 */ /* 0x000fe2000000001b */
[C---:B------:R-:W-:Y:S01]  /*ff20*/  IMAD.U32 R151, R150.reuse, 0x10000, RZ ;  /* 0x0001000096977824 */ /* 0x040fe200078e00ff */
[----:B------:R-:W-:-:S02]  /*ff30*/  LOP3.LUT R150, R150, 0xffff0000, RZ, 0xc0, !PT ;  /* 0xffff000096967812 */ /* 0x000fc400078ec0ff */
[----:B--2---:R-:W-:-:S04]  /*ff40*/  LEA.HI R8, R139, R10, RZ, 0x1d ;  /* 0x0000000a8b087211 */ /* 0x004fc800078fe8ff */
[----:B------:R-:W-:Y:S01]  /*ff50*/  SHF.R.S32.HI R11, RZ, 0x1f, R8 ;  /* 0x0000001fff0b7819 */ /* 0x000fe20000011408 */
[----:B0-----:R-:W-:-:S03]  /*ff60*/  IMAD.SHL.U32 R9, R8, 0x8, RZ ;  /* 0x0000000808097824 */ /* 0x001fc600078e00ff */
[----:B------:R-:W-:Y:S02]  /*ff70*/  LEA.HI R11, R11, R8, RZ, 0x3 ;  /* 0x000000080b0b7211 */ /* 0x000fe400078f18ff */
[----:B------:R-:W-:-:S03]  /*ff80*/  LOP3.LUT R9, R9, 0x38, RZ, 0xc0, !PT ;  /* 0x0000003809097812 */ /* 0x000fc600078ec0ff */
[----:B------:R-:W-:Y:S01]  /*ff90*/  IMAD.SHL.U32 R11, R11, 0x400, RZ ;  /* 0x000004000b0b7824 */ /* 0x000fe200078e00ff */
[----:B-----5:R-:W-:-:S04]  /*ffa0*/  LOP3.LUT R9, R9, 0x1c0, R156, 0xf8, !PT ;  /* 0x000001c009097812 */ /* 0x020fc800078ef89c */
[----:B------:R-:W-:Y:S02]  /*ffb0*/  LOP3.LUT R8, R9, R154, RZ, 0x3c, !PT ;  /* 0x0000009a09087212 */ /* 0x000fe400078e3cff */
[----:B------:R-:W-:-:S04]  /*ffc0*/  LOP3.LUT R11, R11, 0x7fffe000, RZ, 0xc0, !PT ;  /* 0x7fffe0000b0b7812 */ /* 0x000fc800078ec0ff */
[----:B------:R-:W-:Y:S02]  /*ffd0*/  IADD3 R13, R8, R11, R152 ;  /* 0x0000000b080d7210 */ /* 0x000fe40007ffe098 */
[----:B---3--:R-:W0:Y:S03]  /*ffe0*/  LDS.128 R8, [R157] ;  /* 0x000000009d087984 */ /* 0x008e260000000c00 */
        /* <DEDUP_REMOVED lines=14> */
[----:B------:R-:W-:Y:S01]  /*100d0*/  IMAD.U32 R13, R149, 0x10000, RZ ;  /* 0x00010000950d7824 */ /* 0x000fe200078e00ff */
[----:B------:R-:W-:Y:S01]  /*100e0*/  LOP3.LUT R11, R14, 0xffff0000, RZ, 0xc0, !PT ;  /* 0xffff00000e0b7812 */ /* 0x000fe200078ec0ff */
[----:B------:R-:W-:-:S02]  /*100f0*/  IMAD.U32 R12, R45, 0x10000, RZ ;  /* 0x000100002d0c7824 */ /* 0x000fc400078e00ff */
[----:B------:R-:W-:Y:S01]  /*10100*/  FMUL.FTZ R155, R145, R151 ;  /* 0x00000097919b7220 */ /* 0x000fe20000410000 */
[C---:B------:R-:W-:Y:S01]  /*10110*/  FMUL.FTZ R153, R143.reuse, R13 ;  /* 0x0000000d8f997220 */ /* 0x040fe20000410000 */
[----:B------:R-:W-:Y:S02]  /*10120*/  IMAD.U32 R147, R14, 0x10000, RZ ;  /* 0x000100000e937824 */ /* 0x000fe400078e00ff */
[-C--:B------:R-:W-:Y:S01]  /*10130*/  FMUL.FTZ R143, R143, R12.reuse ;  /* 0x0000000c8f8f7220 */ /* 0x080fe20000410000 */
[C---:B------:R-:W-:Y:S01]  /*10140*/  IMAD.U32 R148, R15.reuse, 0x10000, RZ ;  /* 0x000100000f947824 */ /* 0x040fe200078e00ff */
[----:B------:R-:W-:Y:S01]  /*10150*/  LOP3.LUT R14, R15, 0xffff0000, RZ, 0xc0, !PT ;  /* 0xffff00000f0e7812 */ /* 0x000fe200078ec0ff */
[----:B------:R-:W-:Y:S02]  /*10160*/  IMAD.U32 R15, R44, 0x10000, RZ ;  /* 0x000100002c0f7824 */ /* 0x000fe400078e00ff */
[----:B------:R-:W-:Y:S01]  /*10170*/  FFMA.FTZ R12, R46, R12, -R153 ;  /* 0x0000000c2e0c7223 */ /* 0x000fe20000010899 */
[----:B------:R-:W-:-:S02]  /*10180*/  IMAD.U32 R153, R26, 0x10000, RZ ;  /* 0x000100001a997824 */ /* 0x000fc400078e00ff */
[----:B------:R-:W-:Y:S01]  /*10190*/  FFMA.FTZ R13, R46, R13, R143 ;  /* 0x0000000d2e0d7223 */ /* 0x000fe2000001008f */
[----:B------:R-:W-:Y:S01]  /*101a0*/  IMAD.U32 R143, R24, 0x10000, RZ ;  /* 0x00010000188f7824 */ /* 0x000fe200078e00ff */
[----:B------:R-:W-:Y:S01]  /*101b0*/  LOP3.LUT R149, R149, 0xffff0000, RZ, 0xc0, !PT ;  /* 0xffff000095957812 */ /* 0x000fe200078ec0ff */
[-C--:B------:R-:W-:Y:S01]  /*101c0*/  FMUL.FTZ R145, R145, R15.reuse ;  /* 0x0000000f91917220 */ /* 0x080fe20000410000 */
[----:B------:R-:W-:Y:S01]  /*101d0*/  FFMA.FTZ R15, R140, R15, -R155 ;  /* 0x0000000f8c0f7223 */ /* 0x000fe2000001089b */
[C---:B------:R-:W-:Y:S01]  /*101e0*/  FMUL.FTZ R155, R148.reuse, R153 ;  /* 0x00000099949b7220 */ /* 0x040fe20000410000 */
[----:B------:R-:W-:Y:S01]  /*101f0*/  FMUL.FTZ R148, R148, R143 ;  /* 0x0000008f94947220 */ /* 0x000fe20000410000 */
[----:B------:R-:W-:Y:S01]  /*10200*/  LOP3.LUT R45, R45, 0xffff0000, RZ, 0xc0, !PT ;  /* 0xffff00002d2d7812 */ /* 0x000fe200078ec0ff */
[----:B------:R-:W-:Y:S01]  /*10210*/  FMUL.FTZ R46, R144, R149 ;  /* 0x00000095902e7220 */ /* 0x000fe20000410000 */
[----:B------:R-:W-:Y:S01]  /*10220*/  LOP3.LUT R44, R44, 0xffff0000, RZ, 0xc0, !PT ;  /* 0xffff00002c2c7812 */ /* 0x000fe200078ec0ff */
[C---:B------:R-:W-:Y:S01]  /*10230*/  FFMA.FTZ R155, R142.reuse, R143, -R155 ;  /* 0x0000008f8e9b7223 */ /* 0x040fe2000001089b */
[----:B------:R-:W-:Y:S01]  /*10240*/  FFMA.FTZ R153, R142, R153, R148 ;  /* 0x000000998e997223 */ /* 0x000fe20000010094 */
[----:B------:R-:W-:Y:S01]  /*10250*/  FFMA.FTZ R145, R140, R151, R145 ;  /* 0x000000978c917223 */ /* 0x000fe20000010091 */
[-C--:B------:R-:W-:Y:S01]  /*10260*/  FFMA.FTZ R143, R47, R45.reuse, -R46 ;  /* 0x0000002d2f8f7223 */ /* 0x080fe2000001082e */
[----:B------:R-:W-:Y:S01]  /*10270*/  FMUL.FTZ R142, R146, R150 ;  /* 0x00000096928e7220 */ /* 0x000fe20000410000 */
[----:B------:R-:W-:Y:S01]  /*10280*/  FMUL.FTZ R144, R144, R45 ;  /* 0x0000002d90907220 */ /* 0x000fe20000410000 */
[----:B------:R-:W-:-:S02]  /*10290*/  IMAD.U32 R140, R27, 0x10000, RZ ;  /* 0x000100001b8c7824 */ /* 0x000fc400078e00ff */
[-C--:B------:R-:W-:Y:S01]  /*102a0*/  FMUL.FTZ R45, R146, R44.reuse ;  /* 0x0000002c922d7220 */ /* 0x080fe20000410000 */
[----:B------:R-:W-:Y:S02]  /*102b0*/  IMAD.U32 R46, R25, 0x10000, RZ ;  /* 0x00010000192e7824 */ /* 0x000fe400078e00ff */
[----:B------:R-:W-:Y:S01]  /*102c0*/  FFMA.FTZ R142, R141, R44, -R142 ;  /* 0x0000002c8d8e7223 */ /* 0x000fe2000001088e */
[----:B------:R-:W-:Y:S01]  /*102d0*/  FMUL.FTZ R146, R147, R140 ;  /* 0x0000008c93927220 */ /* 0x000fe20000410000 */
[----:B------:R-:W-:Y:S01]  /*102e0*/  LOP3.LUT R44, R27, 0xffff0000, RZ, 0xc0, !PT ;  /* 0xffff00001b2c7812 */ /* 0x000fe200078ec0ff */
[----:B------:R-:W-:Y:S01]  /*102f0*/  FMUL.FTZ R148, R147, R46 ;  /* 0x0000002e93947220 */ /* 0x000fe20000410000 */
[----:B------:R-:W-:Y:S01]  /*10300*/  FFMA.FTZ R150, R141, R150, R45 ;  /* 0x000000968d967223 */ /* 0x000fe2000001002d */
[----:B------:R-:W-:Y:S01]  /*10310*/  LOP3.LUT R25, R25, 0xffff0000, RZ, 0xc0, !PT ;  /* 0xffff000019197812 */ /* 0x000fe200078ec0ff */
[C---:B------:R-:W-:Y:S01]  /*10320*/  FFMA.FTZ R146, R9.reuse, R46, -R146 ;  /* 0x0000002e09927223 */ /* 0x040fe20000010892 */
[----:B------:R-:W-:Y:S01]  /*10330*/  LOP3.LUT R45, R26, 0xffff0000, RZ, 0xc0, !PT ;  /* 0xffff00001a2d7812 */ /* 0x000fe200078ec0ff */
[----:B------:R-:W-:Y:S01]  /*10340*/  FFMA.FTZ R148, R9, R140, R148 ;  /* 0x0000008c09947223 */ /* 0x000fe20000010094 */
[----:B------:R-:W-:Y:S01]  /*10350*/  LOP3.LUT R27, R24, 0xffff0000, RZ, 0xc0, !PT ;  /* 0xffff0000181b7812 */ /* 0x000fe200078ec0ff */
[-C--:B------:R-:W-:Y:S01]  /*10360*/  FMUL.FTZ R9, R11, R44.reuse ;  /* 0x0000002c0b097220 */ /* 0x080fe20000410000 */
[----:B------:R-:W-:Y:S01]  /*10370*/  FFMA.FTZ R144, R47, R149, R144 ;  /* 0x000000952f907223 */ /* 0x000fe20000010090 */
        /* <DEDUP_REMOVED lines=11> */
[----:B------:R-:W-:Y:S02]  /*10430*/  F2FP.BF16.F32.PACK_AB R10, R25, R146 ;  /* 0x00000092190a723e */ /* 0x000fe400000010ff */
[----:B------:R-:W-:Y:S02]  /*10440*/  F2FP.BF16.F32.PACK_AB R11, R24, R155 ;  /* 0x0000009b180b723e */ /* 0x000fe400000010ff */
[----:B------:R-:W-:-:S02]  /*10450*/  F2FP.BF16.F32.PACK_AB R13, R150, R145 ;  /* 0x00000091960d723e */ /* 0x000fc400000010ff */
[----:B------:R-:W-:Y:S01]  /*10460*/  F2FP.BF16.F32.PACK_AB R15, R26, R153 ;  /* 0x000000991a0f723e */ /* 0x000fe200000010ff */
[----:B------:R1:W-:Y:S04]  /*10470*/  STS.128 [R157], R8 ;  /* 0x000000089d007388 */ /* 0x0003e80000000c00 */
[----:B------:R1:W-:Y:S02]  /*10480*/  STS.128 [R138+0x10400], R12 ;  /* 0x0104000c8a007388 */ /* 0x0003e40000000c00 */
.L_x_1541:
[----:B------:R-:W-:Y:S05]  /*10490*/  BSYNC B2 ;  /* 0x0000000000027941 */ /* 0x000fea0003800000 */
.L_x_1540:
[----:B------:R-:W-:Y:S05]  /*104a0*/  @P4 BRA `(.L_x_1539) ;  /* 0x0000000400a04947 */ /* 0x000fea0003800000 */
[----:B------:R-:W2:Y:S01]  /*104b0*/  LDL R46, [R1+0xa4] ;  /* 0x0000a400012e7983 */ /* 0x000ea20000100800 */
[----:B------:R-:W-:Y:S02]  /*104c0*/  LEA.HI R139, R139, R0, RZ, 0x1d ;  /* 0x000000008b8b7211 */ /* 0x000fe400078fe8ff */
[----:B------:R-:W-:Y:S02]  /*104d0*/  SHF.R.U64 R27, R4, 0x10, R5 ;  /* 0x00000010041b7819 */ /* 0x000fe40000001205 */
[----:B-1----:R-:W-:Y:S01]  /*104e0*/  SHF.R.S32.HI R10, RZ, 0x1f, R139 ;  /* 0x0000001fff0a7819 */ /* 0x002fe2000001148b */
[----:B------:R-:W-:Y:S01]  /*104f0*/  IMAD.SHL.U32 R8, R139, 0x8, RZ ;  /* 0x000000088b087824 */ /* 0x000fe200078e00ff */
[----:B------:R-:W-:Y:S02]  /*10500*/  SHF.R.U64 R25, R6, 0x10, R7 ;  /* 0x0000001006197819 */ /* 0x000fe40000001207 */
[----:B------:R-:W-:Y:S02]  /*10510*/  LEA.HI R10, R10, R139, RZ, 0x3 ;  /* 0x0000008b0a0a7211 */ /* 0x000fe400078f18ff */
[----:B------:R-:W-:-:S02]  /*10520*/  LOP3.LUT R8, R8, 0x38, RZ, 0xc0, !PT ;  /* 0x0000003808087812 */ /* 0x000fc400078ec0ff */
[----:B------:R-:W-:Y:S01]  /*10530*/  SHF.R.U32.HI R4, RZ, 0x10, R5 ;  /* 0x00000010ff047819 */ /* 0x000fe20000011605 */
[----:B------:R-:W-:Y:S01]  /*10540*/  IMAD.SHL.U32 R10, R10, 0x400, RZ ;  /* 0x000004000a0a7824 */ /* 0x000fe200078e00ff */
[----:B-----5:R-:W-:Y:S02]  /*10550*/  LOP3.LUT R8, R8, 0x1c0, R156, 0xf8, !PT ;  /* 0x000001c008087812 */ /* 0x020fe400078ef89c */
[----:B------:R-:W-:Y:S02]  /*10560*/  SHF.R.U32.HI R6, RZ, 0x10, R7 ;  /* 0x00000010ff067819 */ /* 0x000fe40000011607 */
[----:B0-----:R-:W-:Y:S02]  /*10570*/  LOP3.LUT R9, R8, R154, RZ, 0x3c, !PT ;  /* 0x0000009a08097212 */ /* 0x001fe400078e3cff */
[----:B------:R-:W-:Y:S02]  /*10580*/  LOP3.LUT R10, R10, 0x7fffe000, RZ, 0xc0, !PT ;  /* 0x7fffe0000a0a7812 */ /* 0x000fe400078ec0ff */
[----:B------:R-:W-:-:S02]  /*10590*/  SHF.R.U64 R7, R28, 0x10, R29 ;  /* 0x000000101c077819 */ /* 0x000fc4000000121d */
[----:B------:R-:W-:Y:S02]  /*105a0*/  IADD3 R13, R9, R10, R152 ;  /* 0x0000000a090d7210 */ /* 0x000fe40007ffe098 */
[--C-:B------:R-:W-:Y:S02]  /*105b0*/  SHF.R.U64 R5, R30, 0x10, R31.reuse ;  /* 0x000000101e057819 */ /* 0x100fe4000000121f */
[----:B------:R-:W-:Y:S01]  /*105c0*/  SHF.R.U32.HI R30, RZ, 0x10, R31 ;  /* 0x00000010ff1e7819 */ /* 0x000fe2000001161f */
[----:B------:R-:W-:Y:S01]  /*105d0*/  IMAD R24, R13, 0x2, R16 ;  /* 0x000000020d187824 */ /* 0x000fe200078e0210 */
[----:B------:R-:W-:Y:S02]  /*105e0*/  PRMT R125, R125, 0x5410, R4 ;  /* 0x000054107d7d7816 */ /* 0x000fe40000000004 */
[----:B------:R-:W-:Y:S02]  /*105f0*/  PRMT R128, R128, 0x5410, R7 ;  /* 0x0000541080807816 */ /* 0x000fe40000000007 */
[----:B------:R-:W0:Y:S01]  /*10600*/  LDS.128 R12, [R24+0x10400] ;  /* 0x01040000180c7984 */ /* 0x000e220000000c00 */
[----:B------:R-:W-:-:S02]  /*10610*/  PRMT R126, R126, 0x5410, R5 ;  /* 0x000054107e7e7816 */ /* 0x000fc40000000005 */
[----:B------:R-:W-:Y:S02]  /*10620*/  PRMT R123, R123, 0x5410, R6 ;  /* 0x000054107b7b7816 */ /* 0x000fe40000000006 */
[----:B------:R-:W-:Y:S02]  /*10630*/  PRMT R124, R124, 0x5410, R27 ;  /* 0x000054107c7c7816 */ /* 0x000fe4000000001b */
[----:B------:R-:W-:Y:S02]  /*10640*/  PRMT R122, R122, 0x5410, R25 ;  /* 0x000054107a7a7816 */ /* 0x000fe40000000019 */
[----:B------:R-:W-:Y:S01]  /*10650*/  SHF.R.U32.HI R28, RZ, 0x10, R29 ;  /* 0x00000010ff1c7819 */ /* 0x000fe2000001161d */
[----:B------:R-:W-:Y:S01]  /*10660*/  IMAD.U32 R29, R124, 0x10000, RZ ;  /* 0x000100007c1d7824 */ /* 0x000fe200078e00ff */
[----:B------:R-:W-:Y:S01]  /*10670*/  PRMT R127, R127, 0x5410, R30 ;  /* 0x000054107f7f7816 */ /* 0x000fe2000000001e */
[----:B------:R-:W-:Y:S01]  /*10680*/  IMAD.U32 R30, R128, 0x10000, RZ ;  /* 0x00010000801e7824 */ /* 0x000fe200078e00ff */
[----:B------:R-:W-:-:S02]  /*10690*/  PRMT R129, R129, 0x5410, R28 ;  /* 0x0000541081817816 */ /* 0x000fc4000000001c */
[----:B------:R-:W-:Y:S02]  /*106a0*/  LOP3.LUT R128, R128, 0xffff0000, RZ, 0xc0, !PT ;  /* 0xffff000080807812 */ /* 0x000fe400078ec0ff */
[----:B------:R-:W-:Y:S01]  /*106b0*/  LOP3.LUT R124, R124, 0xffff0000, RZ, 0xc0, !PT ;  /* 0xffff00007c7c7812 */ /* 0x000fe200078ec0ff */
[C---:B------:R-:W-:Y:S01]  /*106c0*/  IMAD.U32 R31, R129.reuse, 0x10000, RZ ;  /* 0x00010000811f7824 */ /* 0x040fe200078e00ff */
[----:B------:R-:W-:Y:S01]  /*106d0*/  LOP3.LUT R129, R129, 0xffff0000, RZ, 0xc0, !PT ;  /* 0xffff000081817812 */ /* 0x000fe200078ec0ff */
[C---:B0-----:R-:W-:Y:S01]  /*106e0*/  IMAD.U32 R26, R13.reuse, 0x10000, RZ ;  /* 0x000100000d1a7824 */ /* 0x041fe200078e00ff */
[----:B------:R-:W-:Y:S01]  /*106f0*/  LOP3.LUT R13, R13, 0xffff0000, RZ, 0xc0, !PT ;  /* 0xffff00000d0d7812 */ /* 0x000fe200078ec0ff */
[C---:B------:R-:W-:Y:S01]  /*10700*/  IMAD.U32 R28, R15.reuse, 0x10000, RZ ;  /* 0x000100000f1c7824 */ /* 0x040fe200078e00ff */
[----:B------:R-:W-:Y:S01]  /*10710*/  LOP3.LUT R15, R15, 0xffff0000, RZ, 0xc0, !PT ;  /* 0xffff00000f0f7812 */ /* 0x000fe200078ec0ff */
[----:B------:R-:W-:Y:S01]  /*10720*/  FMUL.FTZ R139, R26, R31 ;  /* 0x0000001f1a8b7220 */ /* 0x000fe20000410000 */
[C---:B------:R-:W-:Y:S01]  /*10730*/  IMAD.U32 R27, R14.reuse, 0x10000, RZ ;  /* 0x000100000e1b7824 */ /* 0x040fe200078e00ff */
[----:B------:R-:W-:Y:S01]  /*10740*/  LOP3.LUT R14, R14, 0xffff0000, RZ, 0xc0, !PT ;  /* 0xffff00000e0e7812 */ /* 0x000fe200078ec0ff */
[----:B--2---:R-:W0:Y:S02]  /*10750*/  LDS.128 R8, [R46] ;  /* 0x000000002e087984 */ /* 0x004e240000000c00 */
        /* <DEDUP_REMOVED lines=8> */
[C---:B------:R-:W-:Y:S01]  /*107e0*/  IMAD.U32 R11, R12.reuse, 0x10000, RZ ;  /* 0x000100000c0b7824 */ /* 0x040fe200078e00ff */
[----:B------:R-:W-:-:S03]  /*107f0*/  LOP3.LUT R12, R12, 0xffff0000, RZ, 0xc0, !PT ;  /* 0xffff00000c0c7812 */ /* 0x000fc600078ec0ff */
[CC--:B------:R-:W-:Y:S01]  /*10800*/  FMUL.FTZ R45, R11.reuse, R30.reuse ;  /* 0x0000001e0b2d7220 */ /* 0x0c0fe20000410000 */
[-C--:B------:R-:W-:Y:S01]  /*10810*/  FMUL.FTZ R47, R11, R29.reuse ;  /* 0x0000001d0b2f7220 */ /* 0x080fe20000410000 */
[C---:B------:R-:W-:Y:S01]  /*10820*/  IMAD.U32 R11, R125.reuse, 0x10000, RZ ;  /* 0x000100007d0b7824 */ /* 0x040fe200078e00ff */
[----:B------:R-:W-:Y:S01]  /*10830*/  LOP3.LUT R125, R125, 0xffff0000, RZ, 0xc0, !PT ;  /* 0xffff00007d7d7812 */ /* 0x000fe200078ec0ff */
[C---:B------:R-:W-:Y:S01]  /*10840*/  FFMA.FTZ R45, R4.reuse, R29, -R45 ;  /* 0x0000001d042d7223 */ /* 0x040fe2000001082d */
[----:B------:R-:W-:Y:S02]  /*10850*/  IMAD.U32 R29, R127, 0x10000, RZ ;  /* 0x000100007f1d7824 */ /* 0x000fe400078e00ff */
[----:B------:R-:W-:Y:S01]  /*10860*/  FFMA.FTZ R47, R4, R30, R47 ;  /* 0x0000001e042f7223 */ /* 0x000fe2000001002f */
[----:B------:R-:W-:Y:S01]  /*10870*/  FMUL.FTZ R141, R26, R11 ;  /* 0x0000000b1a8d7220 */ /* 0x000fe20000410000 */
[----:B------:R-:W-:Y:S02]  /*10880*/  IMAD.U32 R4, R123, 0x10000, RZ ;  /* 0x000100007b047824 */ /* 0x000fe400078e00ff */
[----:B------:R-:W-:Y:S01]  /*10890*/  FMUL.FTZ R26, R28, R29 ;  /* 0x0000001d1c1a7220 */ /* 0x000fe20000410000 */
[C---:B------:R-:W-:Y:S01]  /*108a0*/  FFMA.FTZ R139, R6.reuse, R11, -R139 ;  /* 0x0000000b068b7223 */ /* 0x040fe2000001088b */
[----:B------:R-:W-:Y:S01]  /*108b0*/  FFMA.FTZ R141, R6, R31, R141 ;  /* 0x0000001f068d7223 */ /* 0x000fe2000001008d */
[-C--:B------:R-:W-:Y:S01]  /*108c0*/  FMUL.FTZ R28, R28, R4.reuse ;  /* 0x000000041c1c7220 */ /* 0x080fe20000410000 */
[C---:B------:R-:W-:Y:S01]  /*108d0*/  FFMA.FTZ R31, R25.reuse, R4, -R26 ;  /* 0x00000004191f7223 */ /* 0x040fe2000001081a */
[C---:B------:R-:W-:Y:S01]  /*108e0*/  FMUL.FTZ R4, R12.reuse, R128 ;  /* 0x000000800c047220 */ /* 0x040fe20000410000 */
[----:B------:R-:W-:Y:S01]  /*108f0*/  FMUL.FTZ R12, R12, R124 ;  /* 0x0000007c0c0c7220 */ /* 0x000fe20000410000 */
[----:B------:R-:W-:Y:S01]  /*10900*/  FFMA.FTZ R25, R25, R29, R28 ;  /* 0x0000001d19197223 */ /* 0x000fe2000001001c */
[----:B------:R-:W-:-:S02]  /*10910*/  IMAD.U32 R6, R126, 0x10000, RZ ;  /* 0x000100007e067824 */ /* 0x000fc400078e00ff */
[----:B------:R-:W-:Y:S01]  /*10920*/  FFMA.FTZ R124, R5, R124, -R4 ;  /* 0x0000007c057c7223 */ /* 0x000fe20000010804 */
[C---:B------:R-:W-:Y:S01]  /*10930*/  FMUL.FTZ R11, R13.reuse, R129 ;  /* 0x000000810d0b7220 */ /* 0x040fe20000410000 */
[-C--:B------:R-:W-:Y:S01]  /*10940*/  FMUL.FTZ R28, R13, R125.reuse ;  /* 0x0000007d0d1c7220 */ /* 0x080fe20000410000 */
[C---:B------:R-:W-:Y:S01]  /*10950*/  IMAD.U32 R4, R122.reuse, 0x10000, RZ ;  /* 0x000100007a047824 */ /* 0x040fe200078e00ff */
[----:B------:R-:W-:Y:S01]  /*10960*/  LOP3.LUT R122, R122, 0xffff0000, RZ, 0xc0, !PT ;  /* 0xffff00007a7a7812 */ /* 0x000fe200078ec0ff */
[C---:B------:R-:W-:Y:S01]  /*10970*/  FMUL.FTZ R30, R27.reuse, R6 ;  /* 0x000000061b1e7220 */ /* 0x040fe20000410000 */
[C---:B------:R-:W-:Y:S01]  /*10980*/  FFMA.FTZ R26, R8.reuse, R125, -R11 ;  /* 0x0000007d081a7223 */ /* 0x040fe2000001080b */
[----:B------:R-:W-:Y:S01]  /*10990*/  FFMA.FTZ R28, R8, R129, R28 ;  /* 0x00000081081c7223 */ /* 0x000fe2000001001c */
[----:B------:R-:W-:Y:S01]  /*109a0*/  LOP3.LUT R126, R126, 0xffff0000, RZ, 0xc0, !PT ;  /* 0xffff00007e7e7812 */ /* 0x000fe200078ec0ff */
[----:B------:R-:W-:Y:S01]  /*109b0*/  FMUL.FTZ R8, R27, R4 ;  /* 0x000000041b087220 */ /* 0x000fe20000410000 */
[----:B------:R-:W-:Y:S01]  /*109c0*/  LOP3.LUT R127, R127, 0xffff0000, RZ, 0xc0, !PT ;  /* 0xffff00007f7f7812 */ /* 0x000fe200078ec0ff */
[----:B------:R-:W-:Y:S01]  /*109d0*/  FFMA.FTZ R12, R5, R128, R12 ;  /* 0x00000080050c7223 */ /* 0x000fe2000001000c */
[----:B------:R-:W-:Y:S01]  /*109e0*/  LOP3.LUT R123, R123, 0xffff0000, RZ, 0xc0, !PT ;  /* 0xffff00007b7b7812 */ /* 0x000fe200078ec0ff */
[C---:B------:R-:W-:Y:S01]  /*109f0*/  FFMA.FTZ R30, R7.reuse, R4, -R30 ;  /* 0x00000004071e7223 */ /* 0x040fe2000001081e */
[C---:B------:R-:W-:Y:S01]  /*10a00*/  FMUL.FTZ R5, R14.reuse, R122 ;  /* 0x0000007a0e057220 */ /* 0x040fe20000410000 */
[----:B------:R-:W-:Y:S01]  /*10a10*/  FFMA.FTZ R7, R7, R6, R8 ;  /* 0x0000000607077223 */ /* 0x000fe20000010008 */
[-C--:B------:R-:W-:Y:S01]  /*10a20*/  FMUL.FTZ R4, R14, R126.reuse ;  /* 0x0000007e0e047220 */ /* 0x080fe20000410000 */
[C---:B------:R-:W-:Y:S01]  /*10a30*/  FMUL.FTZ R13, R15.reuse, R127 ;  /* 0x0000007f0f0d7220 */ /* 0x040fe20000410000 */
[-C--:B------:R-:W-:Y:S01]  /*10a40*/  FMUL.FTZ R6, R15, R123.reuse ;  /* 0x0000007b0f067220 */ /* 0x080fe20000410000 */
[C---:B------:R-:W-:Y:S01]  /*10a50*/  FFMA.FTZ R126, R9.reuse, R126, R5 ;  /* 0x0000007e097e7223 */ /* 0x040fe20000010005 */
[----:B------:R-:W-:Y:S01]  /*10a60*/  FFMA.FTZ R11, R9, R122, -R4 ;  /* 0x0000007a090b7223 */ /* 0x000fe20000010804 */
        /* <DEDUP_REMOVED lines=9> */
[----:B------:R2:W-:Y:S01]  /*10b00*/  STS.128 [R46], R4 ;  /* 0x000000042e007388 */ /* 0x0005e20000000c00 */
[----:B------:R-:W-:-:S05]  /*10b10*/  F2FP.BF16.F32.PACK_AB R11, R44, R25 ;  /* 0x000000192c0b723e */ /* 0x000fca00000010ff */
[----:B------:R2:W-:Y:S02]  /*10b20*/  STS.128 [R24+0x10400], R8 ;  /* 0x0104000818007388 */ /* 0x0005e40000000c00 */
.L_x_1539:
[----:B------:R-:W-:Y:S05]  /*10b30*/  BSYNC B1 ;  /* 0x0000000000017941 */ /* 0x000fea0003800000 */
.L_x_1538:
[----:B------:R-:W-:Y:S04]  /*10b40*/  BSSY B1, `(.L_x_1542) ;  /* 0x00000db000017945 */ /* 0x000fe80003800000 */
[----:B------:R-:W-:Y:S05]  /*10b50*/  @P1 BRA `(.L_x_1543) ;  /* 0x0000000c00641947 */ /* 0x000fea0003800000 */
[----:B------:R3:W5:Y:S01]  /*10b60*/  LDL R124, [R1+0x38] ;  /* 0x00003800017c7983 */ /* 0x0007620000100800 */
[----:B-1----:R-:W1:Y:S03]  /*10b70*/  LDC R13, c[0x0][0x3d4] ;  /* 0x0000f500ff0d7b82 */ /* 0x002e660000000800 */
[----:B------:R3:W5:Y:S04]  /*10b80*/  LDL R123, [R1+0x40] ;  /* 0x00004000017b7983 */ /* 0x0007680000100800 */
[----:B------:R3:W5:Y:S01]  /*10b90*/  LDL R122, [R1+0x44] ;  /* 0x00004400017a7983 */ /* 0x0007620000100800 */
[----:B------:R-:W-:Y:S01]  /*10ba0*/  BSSY B2, `(.L_x_1544) ;  /* 0x000006c000027945 */ /* 0x000fe20003800000 */
[----:B-1----:R-:W-:-:S02]  /*10bb0*/  ISETP.GE.AND P0, PT, R22, R13, PT ;  /* 0x0000000d1600720c */ /* 0x002fc40003f06270 */
[----:B------:R-:W-:-:S11]  /*10bc0*/  ISETP.GE.AND P1, PT, R228, R13, PT ;  /* 0x0000000de400720c */ /* 0x000fd60003f26270 */
[----:B---3--:R-:W-:Y:S05]  /*10bd0*/  @P0 BRA `(.L_x_1545) ;  /* 0x0000000400a00947 */ /* 0x008fea0003800000 */
[----:B--2---:R-:W2:Y:S04]  /*10be0*/  LDL R4, [R1+0x64] ;  /* 0x0000640001047983 */ /* 0x004ea80000100800 */
[----:B------:R-:W3:Y:S01]  /*10bf0*/  LDL R125, [R1+0xa0] ;  /* 0x0000a000017d7983 */ /* 0x000ee20000100800 */
[----:B------:R-:W-:Y:S02]  /*10c00*/  SHF.R.U64 R29, R36, 0x10, R37 ;  /* 0x00000010241d7819 */ /* 0x000fe40000001225 */
[--C-:B------:R-:W-:Y:S02]  /*10c10*/  SHF.R.U64 R25, R48, 0x10, R49.reuse ;  /* 0x0000001030197819 */ /* 0x100fe40000001231 */
[----:B------:R-:W-:Y:S02]  /*10c20*/  SHF.R.U32.HI R48, RZ, 0x10, R49 ;  /* 0x00000010ff307819 */ /* 0x000fe40000011631 */
[----:B------:R-:W-:-:S02]  /*10c30*/  PRMT R132, R132, 0x5410, R29 ;  /* 0x0000541084847816 */ /* 0x000fc4000000001d */
[----:B------:R-:W-:Y:S02]  /*10c40*/  PRMT R136, R136, 0x5410, R25 ;  /* 0x0000541088887816 */ /* 0x000fe40000000019 */
[----:B------:R-:W-:Y:S01]  /*10c50*/  SHF.R.U32.HI R36, RZ, 0x10, R37 ;  /* 0x00000010ff247819 */ /* 0x000fe20000011625 */
[----:B------:R-:W-:Y:S01]  /*10c60*/  IMAD.U32 R31, R132, 0x10000, RZ ;  /* 0x00010000841f7824 */ /* 0x000fe200078e00ff */
[----:B------:R-:W-:Y:S01]  /*10c70*/  SHF.R.U64 R27, R38, 0x10, R39 ;  /* 0x00000010261b7819 */ /* 0x000fe20000001227 */
[----:B------:R-:W-:Y:S01]  /*10c80*/  IMAD.U32 R37, R136, 0x10000, RZ ;  /* 0x0001000088257824 */ /* 0x000fe200078e00ff */
[--C-:B------:R-:W-:Y:S02]  /*10c90*/  SHF.R.U64 R15, R50, 0x10, R51.reuse ;  /* 0x00000010320f7819 */ /* 0x100fe40000001233 */
[----:B------:R-:W-:Y:S02]  /*10ca0*/  PRMT R137, R137, 0x5410, R48 ;  /* 0x0000541089897816 */ /* 0x000fe40000000030 */
[----:B------:R-:W-:-:S02]  /*10cb0*/  SHF.R.U32.HI R50, RZ, 0x10, R51 ;  /* 0x00000010ff327819 */ /* 0x000fc40000011633 */
[----:B------:R-:W-:Y:S01]  /*10cc0*/  SHF.R.U32.HI R38, RZ, 0x10, R39 ;  /* 0x00000010ff267819 */ /* 0x000fe20000011627 */
[----:B------:R-:W-:Y:S01]  /*10cd0*/  IMAD.U32 R30, R137, 0x10000, RZ ;  /* 0x00010000891e7824 */ /* 0x000fe200078e00ff */
[----:B------:R-:W-:Y:S02]  /*10ce0*/  PRMT R133, R133, 0x5410, R36 ;  /* 0x0000541085857816 */ /* 0x000fe40000000024 */
[----:B------:R-:W-:Y:S02]  /*10cf0*/  PRMT R130, R130, 0x5410, R27 ;  /* 0x0000541082827816 */ /* 0x000fe4000000001b */
[----:B------:R-:W-:Y:S02]  /*10d00*/  PRMT R135, R135, 0x5410, R50 ;  /* 0x0000541087877816 */ /* 0x000fe40000000032 */
[----:B------:R-:W-:Y:S02]  /*10d10*/  PRMT R131, R131, 0x5410, R38 ;  /* 0x0000541083837816 */ /* 0x000fe40000000026 */
[----:B------:R-:W-:Y:S01]  /*10d20*/  PRMT R134, R134, 0x5410, R15 ;  /* 0x0000541086867816 */ /* 0x000fe2000000000f */
[----:B------:R-:W-:Y:S01]  /*10d30*/  IMAD.U32 R36, R135, 0x10000, RZ ;  /* 0x0001000087247824 */ /* 0x000fe200078e00ff */
[----:B--2---:R-:W-:-:S04]  /*10d40*/  LEA.HI R4, R13, R4, RZ, 0x1d ;  /* 0x000000040d047211 */ /* 0x004fc800078fe8ff */
[----:B------:R-:W-:Y:S01]  /*10d50*/  SHF.R.S32.HI R7, RZ, 0x1f, R4 ;  /* 0x0000001fff077819 */ /* 0x000fe20000011404 */
[----:B------:R-:W-:-:S03]  /*10d60*/  IMAD.SHL.U32 R5, R4, 0x8, RZ ;  /* 0x0000000804057824 */ /* 0x000fc600078e00ff */
[----:B------:R-:W-:Y:S02]  /*10d70*/  LEA.HI R7, R7, R4, RZ, 0x3 ;  /* 0x0000000407077211 */ /* 0x000fe400078f18ff */
[----:B-----5:R-:W-:-:S03]  /*10d80*/  LOP3.LUT R4, R124, 0x38, R5, 0xf8, !PT ;  /* 0x000000387c047812 */ /* 0x020fc600078ef805 */
[----:B------:R-:W-:Y:S01]  /*10d90*/  IMAD.SHL.U32 R7, R7, 0x400, RZ ;  /* 0x0000040007077824 */ /* 0x000fe200078e00ff */
[----:B------:R-:W-:-:S04]  /*10da0*/  LOP3.LUT R4, R4, R123, RZ, 0x3c, !PT ;  /* 0x0000007b04047212 */ /* 0x000fc800078e3cff */
[----:B------:R-:W-:-:S04]  /*10db0*/  LOP3.LUT R7, R7, 0x7fffe000, RZ, 0xc0, !PT ;  /* 0x7fffe00007077812 */ /* 0x000fc800078ec0ff */
[----:B0-----:R-:W-:Y:S02]  /*10dc0*/  IADD3 R9, R4, R7, R122 ;  /* 0x0000000704097210 */ /* 0x001fe40007ffe07a */
        /* <DEDUP_REMOVED lines=17> */
[----:B------:R-:W-:-:S02]  /*10ee0*/  IMAD.U32 R26, R133, 0x10000, RZ ;  /* 0x00010000851a7824 */ /* 0x000fc400078e00ff */
[----:B------:R-:W-:Y:S01]  /*10ef0*/  FMUL.FTZ R38, R27, R30 ;  /* 0x0000001e1b267220 */ /* 0x000fe20000410000 */
[----:B------:R-:W-:Y:S02]  /*10f00*/  IMAD.U32 R29, R11, 0x10000, RZ ;  /* 0x000100000b1d7824 */ /* 0x000fe400078e00ff */
[C---:B------:R-:W-:Y:S01]  /*10f10*/  FFMA.FTZ R39, R14.reuse, R31, -R39 ;  /* 0x0000001f0e277223 */ /* 0x040fe20000010827 */
[----:B------:R-:W-:Y:S01]  /*10f20*/  FFMA.FTZ R45, R14, R37, R45 ;  /* 0x000000250e2d7223 */ /* 0x000fe2000001002d */
[----:B------:R-:W-:Y:S02]  /*10f30*/  IMAD.U32 R14, R131, 0x10000, RZ ;  /* 0x00010000830e7824 */ /* 0x000fe400078e00ff */
[-C--:B------:R-:W-:Y:S01]  /*10f40*/  FMUL.FTZ R44, R27, R26.reuse ;  /* 0x0000001a1b2c7220 */ /* 0x080fe20000410000 */
[----:B------:R-:W-:Y:S01]  /*10f50*/  FFMA.FTZ R38, R15, R26, -R38 ;  /* 0x0000001a0f267223 */ /* 0x000fe20000010826 */
[C---:B------:R-:W-:Y:S01]  /*10f60*/  FMUL.FTZ R26, R29.reuse, R36 ;  /* 0x000000241d1a7220 */ /* 0x040fe20000410000 */
[----:B------:R-:W-:Y:S01]  /*10f70*/  LOP3.LUT R27, R136, 0xffff0000, RZ, 0xc0, !PT ;  /* 0xffff0000881b7812 */ /* 0x000fe200078ec0ff */
[----:B------:R-:W-:Y:S01]  /*10f80*/  FMUL.FTZ R29, R29, R14 ;  /* 0x0000000e1d1d7220 */ /* 0x000fe20000410000 */
[----:B------:R-:W-:Y:S01]  /*10f90*/  FFMA.FTZ R44, R15, R30, R44 ;  /* 0x0000001e0f2c7223 */ /* 0x000fe2000001002c */
[C---:B------:R-:W-:Y:S01]  /*10fa0*/  FFMA.FTZ R46, R25.reuse, R14, -R26 ;  /* 0x0000000e192e7223 */ /* 0x040fe2000001081a */
[----:B------:R-:W-:Y:S01]  /*10fb0*/  LOP3.LUT R15, R132, 0xffff0000, RZ, 0xc0, !PT ;  /* 0xffff0000840f7812 */ /* 0x000fe200078ec0ff */
[----:B------:R-:W-:Y:S01]  /*10fc0*/  FFMA.FTZ R47, R25, R36, R29 ;  /* 0x00000024192f7223 */ /* 0x000fe2000001001d */
[----:B------:R-:W-:Y:S01]  /*10fd0*/  LOP3.LUT R26, R137, 0xffff0000, RZ, 0xc0, !PT ;  /* 0xffff0000891a7812 */ /* 0x000fe200078ec0ff */
[C---:B------:R-:W-:Y:S01]  /*10fe0*/  FMUL.FTZ R25, R8.reuse, R27 ;  /* 0x0000001b08197220 */ /* 0x040fe20000410000 */
[----:B------:R-:W-:Y:S01]  /*10ff0*/  LOP3.LUT R14, R133, 0xffff0000, RZ, 0xc0, !PT ;  /* 0xffff0000850e7812 */ /* 0x000fe200078ec0ff */
[----:B------:R-:W-:Y:S01]  /*11000*/  FMUL.FTZ R29, R8, R15 ;  /* 0x0000000f081d7220 */ /* 0x000fe20000410000 */
[----:B------:R-:W-:-:S02]  /*11010*/  IMAD.U32 R28, R10, 0x10000, RZ ;  /* 0x000100000a1c7824 */ /* 0x000fc400078e00ff */
[C---:B------:R-:W-:Y:S01]  /*11020*/  FMUL.FTZ R8, R9.reuse, R26 ;  /* 0x0000001a09087220 */ /* 0x040fe20000410000 */
[----:B------:R-:W-:Y:S01]  /*11030*/  FFMA.FTZ R30, R4, R15, -R25 ;  /* 0x0000000f041e7223 */ /* 0x000fe20000010819 */
[-C--:B------:R-:W-:Y:S01]  /*11040*/  FMUL.FTZ R9, R9, R14.reuse ;  /* 0x0000000e09097220 */ /* 0x080fe20000410000 */
[----:B------:R-:W-:Y:S02]  /*11050*/  IMAD.U32 R25, R134, 0x10000, RZ ;  /* 0x0001000086197824 */ /* 0x000fe400078e00ff */
[----:B------:R-:W-:Y:S01]  /*11060*/  FFMA.FTZ R36, R4, R27, R29 ;  /* 0x0000001b04247223 */ /* 0x000fe2000001001d */
[----:B------:R-:W-:Y:S02]  /*11070*/  IMAD.U32 R15, R130, 0x10000, RZ ;  /* 0x00010000820f7824 */ /* 0x000fe400078e00ff */
[C---:B------:R-:W-:Y:S01]  /*11080*/  FFMA.FTZ R27, R5.reuse, R14, -R8 ;  /* 0x0000000e051b7223 */ /* 0x040fe20000010808 */
[----:B------:R-:W-:Y:S01]  /*11090*/  FFMA.FTZ R29, R5, R26, R9 ;  /* 0x0000001a051d7223 */ /* 0x000fe20000010009 */
[----:B------:R-:W-:Y:S01]  /*110a0*/  LOP3.LUT R10, R10, 0xffff0000, RZ, 0xc0, !PT ;  /* 0xffff00000a0a7812 */ /* 0x000fe200078ec0ff */
[C---:B------:R-:W-:Y:S01]  /*110b0*/  FMUL.FTZ R31, R28.reuse, R25 ;  /* 0x000000191c1f7220 */ /* 0x040fe20000410000 */
        /* <DEDUP_REMOVED lines=9> */
[----:B------:R-:W-:-:S02]  /*11150*/  FMUL.FTZ R24, R11, R8 ;  /* 0x000000080b187220 */ /* 0x000fc40000410000 */
[-C--:B------:R-:W-:Y:S01]  /*11160*/  FMUL.FTZ R14, R10, R5.reuse ;  /* 0x000000050a0e7220 */ /* 0x080fe20000410000 */
[C---:B------:R-:W-:Y:S01]  /*11170*/  FFMA.FTZ R10, R6.reuse, R5, -R15 ;  /* 0x00000005060a7223 */ /* 0x040fe2000001080f */
[-C--:B------:R-:W-:Y:S01]  /*11180*/  FMUL.FTZ R25, R11, R4.reuse ;  /* 0x000000040b197220 */ /* 0x080fe20000410000 */
[C---:B------:R-:W-:Y:S01]  /*11190*/  FFMA.FTZ R11, R7.reuse, R4, -R24 ;  /* 0x00000004070b7223 */ /* 0x040fe20000010818 */
        /* <DEDUP_REMOVED lines=12> */
.L_x_1545:
[----:B------:R-:W-:Y:S05]  /*11260*/  BSYNC B2 ;  /* 0x0000000000027941 */ /* 0x000fea0003800000 */
.L_x_1544:
[----:B------:R-:W-:Y:S05]  /*11270*/  @P1 BRA `(.L_x_1543) ;  /* 0x00000004009c1947 */ /* 0x000fea0003800000 */
[----:B------:R-:W3:Y:S01]  /*11280*/  LDL R37, [R1+0x9c] ;  /* 0x00009c0001257983 */ /* 0x000ee20000100800 */
[----:B------:R-:W-:Y:S02]  /*11290*/  LEA.HI R13, R13, R0, RZ, 0x1d ;  /* 0x000000000d0d7211 */ /* 0x000fe400078fe8ff */
[----:B------:R-:W-:Y:S02]  /*112a0*/  SHF.R.U64 R28, R32, 0x10, R33 ;  /* 0x00000010201c7819 */ /* 0x000fe40000001221 */
[----:B-12---:R-:W-:Y:S01]  /*112b0*/  SHF.R.S32.HI R6, RZ, 0x1f, R13 ;  /* 0x0000001fff067819 */ /* 0x006fe2000001140d */
[----:B------:R-:W-:Y:S01]  /*112c0*/  IMAD.SHL.U32 R4, R13, 0x8, RZ ;  /* 0x000000080d047824 */ /* 0x000fe200078e00ff */
[----:B------:R-:W-:Y:S02]  /*112d0*/  SHF.R.U64 R24, R40, 0x10, R41 ;  /* 0x0000001028187819 */ /* 0x000fe40000001229 */
[----:B------:R-:W-:Y:S02]  /*112e0*/  LEA.HI R6, R6, R13, RZ, 0x3 ;  /* 0x0000000d06067211 */ /* 0x000fe400078f18ff */
[----:B-----5:R-:W-:-:S02]  /*112f0*/  LOP3.LUT R4, R124, 0x38, R4, 0xf8, !PT ;  /* 0x000000387c047812 */ /* 0x020fc400078ef804 */
[----:B------:R-:W-:Y:S01]  /*11300*/  SHF.R.U32.HI R41, RZ, 0x10, R41 ;  /* 0x00000010ff297819 */ /* 0x000fe20000011629 */
[----:B------:R-:W-:Y:S01]  /*11310*/  IMAD.SHL.U32 R6, R6, 0x400, RZ ;  /* 0x0000040006067824 */ /* 0x000fe200078e00ff */
[----:B------:R-:W-:Y:S02]  /*11320*/  LOP3.LUT R4, R4, R123, RZ, 0x3c, !PT ;  /* 0x0000007b04047212 */ /* 0x000fe400078e3cff */
[----:B------:R-:W-:Y:S02]  /*11330*/  PRMT R115, R115, 0x5410, R28 ;  /* 0x0000541073737816 */ /* 0x000fe4000000001c */
[----:B0-----:R-:W-:Y:S02]  /*11340*/  LOP3.LUT R9, R6, 0x7fffe000, RZ, 0xc0, !PT ;  /* 0x7fffe00006097812 */ /* 0x001fe400078ec0ff */
[----:B------:R-:W-:Y:S01]  /*11350*/  PRMT R119, R119, 0x5410, R24 ;  /* 0x0000541077777816 */ /* 0x000fe20000000018 */
[----:B------:R-:W-:Y:S01]  /*11360*/  IMAD.U32 R30, R115, 0x10000, RZ ;  /* 0x00010000731e7824 */ /* 0x000fe200078e00ff */
[----:B------:R-:W-:-:S02]  /*11370*/  IADD3 R9, R4, R9, R122 ;  /* 0x0000000904097210 */ /* 0x000fc40007ffe07a */
[----:B------:R-:W-:Y:S01]  /*11380*/  SHF.R.U32.HI R33, RZ, 0x10, R33 ;  /* 0x00000010ff217819 */ /* 0x000fe20000011621 */
[----:B------:R-:W-:Y:S01]  /*11390*/  IMAD.U32 R32, R119, 0x10000, RZ ;  /* 0x0001000077207824 */ /* 0x000fe200078e00ff */
[----:B------:R-:W-:Y:S01]  /*113a0*/  SHF.R.U64 R26, R34, 0x10, R35 ;  /* 0x00000010221a7819 */ /* 0x000fe20000001223 */
[----:B------:R-:W-:Y:S01]  /*113b0*/  IMAD R12, R9, 0x2, R16 ;  /* 0x00000002090c7824 */ /* 0x000fe200078e0210 */
[----:B------:R-:W-:Y:S02]  /*113c0*/  SHF.R.U64 R14, R42, 0x10, R43 ;  /* 0x000000102a0e7819 */ /* 0x000fe4000000122b */
[----:B------:R-:W-:Y:S02]  /*113d0*/  PRMT R120, R120, 0x5410, R41 ;  /* 0x0000541078787816 */ /* 0x000fe40000000029 */
[----:B------:R-:W0:Y:S01]  /*113e0*/  LDS.128 R8, [R12+0x10400] ;  /* 0x010400000c087984 */ /* 0x000e220000000c00 */
[----:B------:R-:W-:Y:S02]  /*113f0*/  SHF.R.U32.HI R43, RZ, 0x10, R43 ;  /* 0x00000010ff2b7819 */ /* 0x000fe4000001162b */
[----:B------:R-:W-:Y:S01]  /*11400*/  PRMT R116, R116, 0x5410, R33 ;  /* 0x0000541074747816 */ /* 0x000fe20000000021 */
[----:B------:R-:W-:Y:S01]  /*11410*/  IMAD.U32 R29, R120, 0x10000, RZ ;  /* 0x00010000781d7824 */ /* 0x000fe200078e00ff */
[----:B------:R-:W-:-:S02]  /*11420*/  PRMT R113, R113, 0x5410, R26 ;  /* 0x0000541071717816 */ /* 0x000fc4000000001a */
[----:B------:R-:W-:Y:S02]  /*11430*/  SHF.R.U32.HI R35, RZ, 0x10, R35 ;  /* 0x00000010ff237819 */ /* 0x000fe40000011623 */
[----:B------:R-:W-:Y:S02]  /*11440*/  PRMT R118, R118, 0x5410, R43 ;  /* 0x0000541076767816 */ /* 0x000fe4000000002b */
[----:B------:R-:W-:Y:S02]  /*11450*/  PRMT R117, R117, 0x5410, R14 ;  /* 0x0000541075757816 */ /* 0x000fe4000000000e */
[----:B------:R-:W-:Y:S01]  /*11460*/  PRMT R114, R114, 0x5410, R35 ;  /* 0x0000541072727816 */ /* 0x000fe20000000023 */
[----:B------:R-:W-:Y:S01]  /*11470*/  IMAD.U32 R31, R118, 0x10000, RZ ;  /* 0x00010000761f7824 */ /* 0x000fe200078e00ff */
[----:B------:R-:W-:Y:S02]  /*11480*/  LOP3.LUT R119, R119, 0xffff0000, RZ, 0xc0, !PT ;  /* 0xffff000077777812 */ /* 0x000fe400078ec0ff */
[----:B------:R-:W-:-:S02]  /*11490*/  LOP3.LUT R115, R115, 0xffff0000, RZ, 0xc0, !PT ;  /* 0xffff000073737812 */ /* 0x000fc400078ec0ff */
[----:B------:R-:W-:Y:S02]  /*114a0*/  LOP3.LUT R120, R120, 0xffff0000, RZ, 0xc0, !PT ;  /* 0xffff000078787812 */ /* 0x000fe400078ec0ff */
[----:B------:R-:W-:Y:S01]  /*114b0*/  LOP3.LUT R118, R118, 0xffff0000, RZ, 0xc0, !PT ;  /* 0xffff000076767812 */ /* 0x000fe200078ec0ff */
[C---:B0-----:R-:W-:Y:S01]  /*114c0*/  IMAD.U32 R25, R8.reuse, 0x10000, RZ ;  /* 0x0001000008197824 */ /* 0x041fe200078e00ff */
[----:B------:R-:W-:Y:S01]  /*114d0*/  LOP3.LUT R8, R8, 0xffff0000, RZ, 0xc0, !PT ;  /* 0xffff000008087812 */ /* 0x000fe200078ec0ff */
[C---:B------:R-:W-:Y:S01]  /*114e0*/  IMAD.U32 R26, R9.reuse, 0x10000, RZ ;  /* 0x00010000091a7824 */ /* 0x040fe200078e00ff */
[----:B------:R-:W-:Y:S01]  /*114f0*/  LOP3.LUT R9, R9, 0xffff0000, RZ, 0xc0, !PT ;  /* 0xffff000009097812 */ /* 0x000fe200078ec0ff */
[C---:B------:R-:W-:Y:S01]  /*11500*/  FMUL.FTZ R34, R25.reuse, R32 ;  /* 0x0000002019227220 */ /* 0x040fe20000410000 */
[----:B------:R-:W-:Y:S01]  /*11510*/  FMUL.FTZ R36, R25, R30 ;  /* 0x0000001e19247220 */ /* 0x000fe20000410000 */
[----:B------:R-:W-:Y:S02]  /*11520*/  IMAD.U32 R25, R116, 0x10000, RZ ;  /* 0x0001000074197824 */ /* 0x000fe400078e00ff */
[----:B------:R-:W-:Y:S01]  /*11530*/  FMUL.FTZ R33, R26, R29 ;  /* 0x0000001d1a217220 */ /* 0x000fe20000410000 */
[----:B------:R-:W-:Y:S01]  /*11540*/  IMAD.U32 R28, R11, 0x10000, RZ ;  /* 0x000100000b1c7824 */ /* 0x000fe200078e00ff */
[----:B------:R-:W-:Y:S01]  /*11550*/  LOP3.LUT R116, R116, 0xffff0000, RZ, 0xc0, !PT ;  /* 0xffff000074747812 */ /* 0x000fe200078ec0ff */
[----:B------:R-:W-:Y:S01]  /*11560*/  FMUL.FTZ R35, R26, R25 ;  /* 0x000000191a237220 */ /* 0x000fe20000410000 */
[C---:B------:R-:W-:Y:S01]  /*11570*/  IMAD.U32 R27, R10.reuse, 0x10000, RZ ;  /* 0x000100000a1b7824 */ /* 0x040fe200078e00ff */
[----:B------:R-:W-:-:S02]  /*11580*/  LOP3.LUT R10, R10, 0xffff0000, RZ, 0xc0, !PT ;  /* 0xffff00000a0a7812 */ /* 0x000fc400078ec0ff */
[----:B------:R-:W-:Y:S01]  /*11590*/  LOP3.LUT R11, R11, 0xffff0000, RZ, 0xc0, !PT ;  /* 0xffff00000b0b7812 */ /* 0x000fe200078ec0ff */
[----:B---3--:R-:W0:Y:S02]  /*115a0*/  LDS.128 R4, [R37] ;  /* 0x0000000025047984 */ /* 0x008e240000000c00 */
[C---:B0-----:R-:W-:Y:S01]  /*115b0*/  IMAD.U32 R13, R4.reuse, 0x10000, RZ ;  /* 0x00010000040d7824 */ /* 0x041fe200078e00ff */
[----:B------:R-:W-:Y:S01]  /*115c0*/  LOP3.LUT R4, R4, 0xffff0000, RZ, 0xc0, !PT ;  /* 0xffff000004047812 */ /* 0x000fe200078ec0ff */
[C---:B------:R-:W-:Y:S01]  /*115d0*/  IMAD.U32 R14, R5.reuse, 0x10000, RZ ;  /* 0x00010000050e7824 */ /* 0x040fe200078e00ff */
[----:B------:R-:W-:Y:S01]  /*115e0*/  LOP3.LUT R5, R5, 0xffff0000, RZ, 0xc0, !PT ;  /* 0xffff000005057812 */ /* 0x000fe200078ec0ff */
[C---:B------:R-:W-:Y:S01]  /*115f0*/  FFMA.FTZ R34, R13.reuse, R30, -R34 ;  /* 0x0000001e0d227223 */ /* 0x040fe20000010822 */
[----:B------:R-:W-:Y:S01]  /*11600*/  FFMA.FTZ R36, R13, R32, R36 ;  /* 0x000000200d247223 */ /* 0x000fe20000010024 */
[----:B------:R-:W-:Y:S01]  /*11610*/  FFMA.FTZ R33, R14, R25, -R33 ;  /* 0x000000190e217223 */ /* 0x000fe20000010821 */
[----:B------:R-:W-:-:S02]  /*11620*/  IMAD.U32 R24, R7, 0x10000, RZ ;  /* 0x0001000007187824 */ /* 0x000fc400078e00ff */
[----:B------:R-:W-:Y:S01]  /*11630*/  FMUL.FTZ R25, R28, R31 ;  /* 0x0000001f1c197220 */ /* 0x000fe20000410000 */
[----:B------:R-:W-:Y:S02]  /*11640*/  IMAD.U32 R13, R114, 0x10000, RZ ;  /* 0x00010000720d7824 */ /* 0x000fe400078e00ff */
[----:B------:R-:W-:Y:S01]  /*11650*/  FFMA.FTZ R35, R14, R29, R35 ;  /* 0x0000001d0e237223 */ /* 0x000fe20000010023 */
[C---:B------:R-:W-:Y:S01]  /*11660*/  IMAD.U32 R14, R117.reuse, 0x10000, RZ ;  /* 0x00010000750e7824 */ /* 0x040fe200078e00ff */
[----:B------:R-:W-:Y:S01]  /*11670*/  LOP3.LUT R117, R117, 0xffff0000, RZ, 0xc0, !PT ;  /* 0xffff000075757812 */ /* 0x000fe200078ec0ff */
[-C--:B------:R-:W-:Y:S01]  /*11680*/  FMUL.FTZ R28, R28, R13.reuse ;  /* 0x0000000d1c1c7220 */ /* 0x080fe20000410000 */
[----:B------:R-:W-:Y:S01]  /*11690*/  FFMA.FTZ R29, R24, R13, -R25 ;  /* 0x0000000d181d7223 */ /* 0x000fe20000010819 */
[C---:B------:R-:W-:Y:S01]  /*116a0*/  FMUL.FTZ R13, R8.reuse, R119 ;  /* 0x00000077080d7220 */ /* 0x040fe20000410000 */
[----:B------:R-:W-:Y:S01]  /*116b0*/  FMUL.FTZ R25, R8, R115 ;  /* 0x0000007308197220 */ /* 0x000fe20000410000 */
[----:B------:R-:W-:Y:S01]  /*116c0*/  FFMA.FTZ R31, R24, R31, R28 ;  /* 0x0000001f181f7223 */ /* 0x000fe2000001001c */
[----:B------:R-:W-:Y:S01]  /*116d0*/  FMUL.FTZ R24, R9, R120 ;  /* 0x0000007809187220 */ /* 0x000fe20000410000 */
[C---:B------:R-:W-:Y:S01]  /*116e0*/  FFMA.FTZ R13, R4.reuse, R115, -R13 ;  /* 0x00000073040d7223 */ /* 0x040fe2000001080d */
[----:B------:R-:W-:Y:S01]  /*116f0*/  FFMA.FTZ R25, R4, R119, R25 ;  /* 0x0000007704197223 */ /* 0x000fe20000010019 */
[----:B------:R-:W-:-:S02]  /*11700*/  IMAD.U32 R15, R6, 0x10000, RZ ;  /* 0x00010000060f7824 */ /* 0x000fc400078e00ff */
[----:B------:R-:W-:Y:S01]  /*11710*/  FMUL.FTZ R9, R9, R116 ;  /* 0x0000007409097220 */ /* 0x000fe20000410000 */
[----:B------:R-:W-:Y:S02]  /*11720*/  IMAD.U32 R8, R113, 0x10000, RZ ;  /* 0x0001000071087824 */ /* 0x000fe400078e00ff */
[----:B------:R-:W-:Y:S01]  /*11730*/  FMUL.FTZ R4, R27, R14 ;  /* 0x0000000e1b047220 */ /* 0x000fe20000410000 */
[----:B------:R-:W-:Y:S01]  /*11740*/  LOP3.LUT R113, R113, 0xffff0000, RZ, 0xc0, !PT ;  /* 0xffff000071717812 */ /* 0x000fe200078ec0ff */
[C---:B------:R-:W-:Y:S01]  /*11750*/  FFMA.FTZ R24, R5.reuse, R116, -R24 ;  /* 0x0000007405187223 */ /* 0x040fe20000010818 */
[----:B------:R-:W-:Y:S01]  /*11760*/  LOP3.LUT R114, R114, 0xffff0000, RZ, 0xc0, !PT ;  /* 0xffff000072727812 */ /* 0x000fe200078ec0ff */
[----:B------:R-:W-:Y:S01]  /*11770*/  FFMA.FTZ R120, R5, R120, R9 ;  /* 0x0000007805787223 */ /* 0x000fe20000010009 */
[----:B------:R-:W-:Y:S01]  /*11780*/  LOP3.LUT R6, R6, 0xffff0000, RZ, 0xc0, !PT ;  /* 0xffff000006067812 */ /* 0x000fe200078ec0ff */
[----:B------:R-:W-:Y:S01]  /*11790*/  FFMA.FTZ R26, R15, R8, -R4 ;  /* 0x000000080f1a7223 */ /* 0x000fe20000010804 */
[----:B------:R-:W-:Y:S01]  /*117a0*/  LOP3.LUT R7, R7, 0xffff0000, RZ, 0xc0, !PT ;  /* 0xffff000007077812 */ /* 0x000fe200078ec0ff */
[C---:B------:R-:W-:Y:S01]  /*117b0*/  FMUL.FTZ R5, R10.reuse, R117 ;  /* 0x000000750a057220 */ /* 0x040fe20000410000 */
[----:B------:R-:W-:Y:S01]  /*117c0*/  FMUL.FTZ R4, R11, R118 ;  /* 0x000000760b047220 */ /* 0x000fe20000410000 */
[----:B------:R-:W-:Y:S01]  /*117d0*/  FMUL.FTZ R28, R27, R8 ;  /* 0x000000081b1c7220 */ /* 0x000fe20000410000 */
[-C--:B------:R-:W-:Y:S01]  /*117e0*/  FMUL.FTZ R10, R10, R113.reuse ;  /* 0x000000710a0a7220 */ /* 0x080fe20000410000 */
[-C--:B------:R-:W-:Y:S01]  /*117f0*/  FMUL.FTZ R11, R11, R114.reuse ;  /* 0x000000720b0b7220 */ /* 0x080fe20000410000 */
[C---:B------:R-:W-:Y:S01]  /*11800*/  FFMA.FTZ R113, R6.reuse, R113, -R5 ;  /* 0x0000007106717223 */ /* 0x040fe20000010805 */
[----:B------:R-:W-:Y:S01]  /*11810*/  FFMA.FTZ R114, R7, R114, -R4 ;  /* 0x0000007207727223 */ /* 0x000fe20000010804 */
[----:B------:R-:W-:Y:S01]  /*11820*/  FFMA.FTZ R28, R15, R14, R28 ;  /* 0x0000000e0f1c7223 */ /* 0x000fe2000001001c */
        /* <DEDUP_REMOVED lines=12> */
.L_x_1543:
[----:B------:R-:W-:Y:S05]  /*118f0*/  BSYNC B1 ;  /* 0x0000000000017941 */ /* 0x000fea0003800000 */
.L_x_1542:
[----:B------:R-:W-:Y:S04]  /*11900*/  BSSY B1, `(.L_x_1546) ;  /* 0x00000dd000017945 */ /* 0x000fe80003800000 */
[----:B------:R-:W-:Y:S05]  /*11910*/  @P2 BRA `(.L_x_1547) ;  /* 0x0000000c006c2947 */ /* 0x000fea0003800000 */
[----:B-123--:R-:W2:Y:S01]  /*11920*/  LDL R4, [R1+0x7c] ;  /* 0x00007c0001047983 */ /* 0x00eea20000100800 */
[----:B------:R-:W1:Y:S03]  /*11930*/  LDC R39, c[0x0][0x3d4] ;  /* 0x0000f500ff277b82 */ /* 0x000e660000000800 */
[----:B------:R3:W5:Y:S01]  /*11940*/  LDL R41, [R1+0x84] ;  /* 0x0000840001297983 */ /* 0x0007620000100800 */
[----:B------:R-:W-:Y:S01]  /*11950*/  BSSY B2, `(.L_x_1548) ;  /* 0x000006f000027945 */ /* 0x000fe20003800000 */
[-C--:B-1----:R-:W-:Y:S02]  /*11960*/  ISETP.GE.AND P0, PT, R22, R39.reuse, PT ;  /* 0x000000271600720c */ /* 0x082fe40003f06270 */
[----:B------:R-:W-:Y:S01]  /*11970*/  ISETP.GE.AND P1, PT, R228, R39, PT ;  /* 0x00000027e400720c */ /* 0x000fe20003f26270 */
[----:B--2---:R-:W-:-:S05]  /*11980*/  IMAD.SHL.U32 R4, R4, 0x40, RZ ;  /* 0x0000004004047824 */ /* 0x004fca00078e00ff */
[----:B------:R-:W-:-:S04]  /*11990*/  LOP3.LUT R40, R4, 0x1c0, RZ, 0xc0, !PT ;  /* 0x000001c004287812 */ /* 0x000fc800078ec0ff */
[----:B------:R-:W-:Y:S01]  /*119a0*/  SHF.R.U32.HI R12, RZ, 0x3, R40 ;  /* 0x00000003ff0c7819 */ /* 0x000fe20000011628 */
[----:B---3--:R-:W-:Y:S06]  /*119b0*/  @P0 BRA `(.L_x_1549) ;  /* 0x0000000400a00947 */ /* 0x008fec0003800000 */
[----:B------:R-:W2:Y:S04]  /*119c0*/  LDL R5, [R1+0x64] ;  /* 0x0000640001057983 */ /* 0x000ea80000100800 */
        /* <DEDUP_REMOVED lines=8> */
[--C-:B------:R-:W-:Y:S01]  /*11a50*/  SHF.R.U64 R15, R82, 0x10, R83.reuse ;  /* 0x00000010520f7819 */ /* 0x100fe20000001253 */
[----:B------:R-:W-:Y:S01]  /*11a60*/  IMAD.U32 R33, R112, 0x10000, RZ ;  /* 0x0001000070217824 */ /* 0x000fe200078e00ff */
[----:B------:R-:W-:Y:S02]  /*11a70*/  PRMT R121, R121, 0x5410, R80 ;  /* 0x0000541079797816 */ /* 0x000fe40000000050 */
[----:B------:R-:W-:Y:S02]  /*11a80*/  SHF.R.U32.HI R82, RZ, 0x10, R83 ;  /* 0x00000010ff527819 */ /* 0x000fe40000011653 */
[----:B------:R-:W-:Y:S01]  /*11a90*/  SHF.R.U64 R14, R58, 0x10, R59 ;  /* 0x000000103a0e7819 */ /* 0x000fe2000000123b */
[----:B------:R-:W-:Y:S01]  /*11aa0*/  IMAD.U32 R30, R121, 0x10000, RZ ;  /* 0x00010000791e7824 */ /* 0x000fe200078e00ff */
[----:B------:R-:W-:-:S02]  /*11ab0*/  PRMT R109, R109, 0x5410, R56 ;  /* 0x000054106d6d7816 */ /* 0x000fc40000000038 */
[----:B------:R-:W-:Y:S02]  /*11ac0*/  SHF.R.U32.HI R59, RZ, 0x10, R59 ;  /* 0x00000010ff3b7819 */ /* 0x000fe4000001163b */
[----:B------:R-:W-:Y:S02]  /*11ad0*/  PRMT R111, R111, 0x5410, R82 ;  /* 0x000054106f6f7816 */ /* 0x000fe40000000052 */
[----:B------:R-:W-:Y:S02]  /*11ae0*/  PRMT R105, R105, 0x5410, R14 ;  /* 0x0000541069697816 */ /* 0x000fe4000000000e */
[----:B------:R-:W-:Y:S01]  /*11af0*/  PRMT R110, R110, 0x5410, R15 ;  /* 0x000054106e6e7816 */ /* 0x000fe2000000000f */
[----:B------:R-:W-:Y:S01]  /*11b00*/  IMAD.U32 R32, R111, 0x10000, RZ ;  /* 0x000100006f207824 */ /* 0x000fe200078e00ff */
[----:B------:R-:W-:Y:S02]  /*11b10*/  PRMT R106, R106, 0x5410, R59 ;  /* 0x000054106a6a7816 */ /* 0x000fe4000000003b */
[----:B------:R-:W-:-:S02]  /*11b20*/  LOP3.LUT R107, R107, 0xffff0000, RZ, 0xc0, !PT ;  /* 0xffff00006b6b7812 */ /* 0x000fc400078ec0ff */
[----:B--2---:R-:W-:-:S04]  /*11b30*/  LEA.HI R4, R39, R5, RZ, 0x1d ;  /* 0x0000000527047211 */ /* 0x004fc800078fe8ff */
[----:B------:R-:W-:Y:S01]  /*11b40*/  SHF.R.S32.HI R7, RZ, 0x1f, R4 ;  /* 0x0000001fff077819 */ /* 0x000fe20000011404 */
[----:B------:R-:W-:-:S03]  /*11b50*/  IMAD.SHL.U32 R5, R4, 0x8, RZ ;  /* 0x0000000804057824 */ /* 0x000fc600078e00ff */
[----:B------:R-:W-:Y:S02]  /*11b60*/  LEA.HI R7, R7, R4, RZ, 0x3 ;  /* 0x0000000407077211 */ /* 0x000fe400078f18ff */
[----:B------:R-:W-:-:S03]  /*11b70*/  LOP3.LUT R5, R40, 0x38, R5, 0xf8, !PT ;  /* 0x0000003828057812 */ /* 0x000fc600078ef805 */
[----:B------:R-:W-:Y:S01]  /*11b80*/  IMAD.SHL.U32 R7, R7, 0x400, RZ ;  /* 0x0000040007077824 */ /* 0x000fe200078e00ff */
[----:B------:R-:W-:-:S04]  /*11b90*/  LOP3.LUT R5, R5, R12, RZ, 0x3c, !PT ;  /* 0x0000000c05057212 */ /* 0x000fc800078e3cff */
[----:B------:R-:W-:-:S04]  /*11ba0*/  LOP3.LUT R4, R7, 0x7fffe000, RZ, 0xc0, !PT ;  /* 0x7fffe00007047812 */ /* 0x000fc800078ec0ff */
[----:B0----5:R-:W-:Y:S02]  /*11bb0*/  IADD3 R9, R5, R4, R41 ;  /* 0x0000000405097210 */ /* 0x021fe40007ffe029 */
        /* <DEDUP_REMOVED lines=22> */
[-C--:B------:R-:W-:Y:S01]  /*11d20*/  FMUL.FTZ R36, R27, R26.reuse ;  /* 0x0000001a1b247220 */ /* 0x080fe20000410000 */
[----:B------:R-:W-:Y:S01]  /*11d30*/  FFMA.FTZ R34, R15, R26, -R34 ;  /* 0x0000001a0f227223 */ /* 0x000fe20000010822 */
[----:B------:R-:W-:Y:S02]  /*11d40*/  IMAD.U32 R14, R106, 0x10000, RZ ;  /* 0x000100006a0e7824 */ /* 0x000fe400078e00ff */
[----:B------:R-:W-:Y:S01]  /*11d50*/  FMUL.FTZ R26, R29, R32 ;  /* 0x000000201d1a7220 */ /* 0x000fe20000410000 */
[----:B------:R-:W-:Y:S01]  /*11d60*/  LOP3.LUT R27, R112, 0xffff0000, RZ, 0xc0, !PT ;  /* 0xffff0000701b7812 */ /* 0x000fe200078ec0ff */
[----:B------:R-:W-:Y:S01]  /*11d70*/  FFMA.FTZ R36, R15, R30, R36 ;  /* 0x0000001e0f247223 */ /* 0x000fe20000010024 */
[-C--:B------:R-:W-:Y:S01]  /*11d80*/  FMUL.FTZ R29, R29, R14.reuse ;  /* 0x0000000e1d1d7220 */ /* 0x080fe20000410000 */
[----:B------:R-:W-:Y:S01]  /*11d90*/  FFMA.FTZ R33, R25, R14, -R26 ;  /* 0x0000000e19217223 */ /* 0x000fe2000001081a */
[----:B------:R-:W-:Y:S01]  /*11da0*/  LOP3.LUT R14, R109, 0xffff0000, RZ, 0xc0, !PT ;  /* 0xffff00006d0e7812 */ /* 0x000fe200078ec0ff */
[C---:B------:R-:W-:Y:S01]  /*11db0*/  FMUL.FTZ R15, R8.reuse, R27 ;  /* 0x0000001b080f7220 */ /* 0x040fe20000410000 */
[----:B------:R-:W-:Y:S01]  /*11dc0*/  LOP3.LUT R26, R121, 0xffff0000, RZ, 0xc0, !PT ;  /* 0xffff0000791a7812 */ /* 0x000fe200078ec0ff */
[----:B------:R-:W-:Y:S01]  /*11dd0*/  FFMA.FTZ R38, R25, R32, R29 ;  /* 0x0000002019267223 */ /* 0x000fe2000001001d */
[-C--:B------:R-:W-:Y:S01]  /*11de0*/  FMUL.FTZ R29, R8, R107.reuse ;  /* 0x0000006b081d7220 */ /* 0x080fe20000410000 */
[----:B------:R-:W-:Y:S01]  /*11df0*/  FFMA.FTZ R8, R4, R107, -R15 ;  /* 0x0000006b04087223 */ /* 0x000fe2000001080f */
[C---:B------:R-:W-:Y:S01]  /*11e00*/  FMUL.FTZ R31, R9.reuse, R14 ;  /* 0x0000000e091f7220 */ /* 0x040fe20000410000 */
[----:B------:R-:W-:Y:S01]  /*11e10*/  FMUL.FTZ R32, R9, R26 ;  /* 0x0000001a09207220 */ /* 0x000fe20000410000 */
[----:B------:R-:W-:-:S02]  /*11e20*/  IMAD.U32 R28, R10, 0x10000, RZ ;  /* 0x000100000a1c7824 */ /* 0x000fc400078e00ff */
[----:B------:R-:W-:Y:S01]  /*11e30*/  FFMA.FTZ R30, R4, R27, R29 ;  /* 0x0000001b041e7223 */ /* 0x000fe2000001001d */
[----:B------:R-:W-:Y:S02]  /*11e40*/  IMAD.U32 R25, R110, 0x10000, RZ ;  /* 0x000100006e197824 */ /* 0x000fe400078e00ff */
[----:B------:R-:W-:Y:S01]  /*11e50*/  FFMA.FTZ R9, R5, R14, -R32 ;  /* 0x0000000e05097223 */ /* 0x000fe20000010820 */
[----:B------:R-:W-:Y:S02]  /*11e60*/  IMAD.U32 R15, R105, 0x10000, RZ ;  /* 0x00010000690f7824 */ /* 0x000fe400078e00ff */
        /* <DEDUP_REMOVED lines=29> */
.L_x_1549:
[----:B------:R-:W-:Y:S05]  /*12040*/  BSYNC B2 ;  /* 0x0000000000027941 */ /* 0x000fea0003800000 */
.L_x_1548:
        /* <DEDUP_REMOVED lines=8> */
[----:B------:R-:W-:-:S02]  /*120d0*/  LOP3.LUT R5, R40, 0x38, R5, 0xf8, !PT ;  /* 0x0000003828057812 */ /* 0x000fc400078ef805 */
[----:B------:R-:W-:Y:S01]  /*120e0*/  SHF.R.U32.HI R61, RZ, 0x10, R61 ;  /* 0x00000010ff3d7819 */ /* 0x000fe2000001163d */
[----:B------:R-:W-:Y:S01]  /*120f0*/  IMAD.SHL.U32 R4, R4, 0x400, RZ ;  /* 0x0000040004047824 */ /* 0x000fe200078e00ff */
[----:B------:R-:W-:Y:S02]  /*12100*/  LOP3.LUT R5, R5, R12, RZ, 0x3c, !PT ;  /* 0x0000000c05057212 */ /* 0x000fe400078e3cff */
[----:B------:R-:W-:Y:S02]  /*12110*/  PRMT R91, R91, 0x5410, R28 ;  /* 0x000054105b5b7816 */ /* 0x000fe4000000001c */
[----:B------:R-:W-:Y:S02]  /*12120*/  LOP3.LUT R4, R4, 0x7fffe000, RZ, 0xc0, !PT ;  /* 0x7fffe00004047812 */ /* 0x000fe400078ec0ff */
[----:B------:R-:W-:Y:S01]  /*12130*/  PRMT R95, R95, 0x5410, R24 ;  /* 0x000054105f5f7816 */ /* 0x000fe20000000018 */
[----:B------:R-:W-:Y:S01]  /*12140*/  IMAD.U32 R30, R91, 0x10000, RZ ;  /* 0x000100005b1e7824 */ /* 0x000fe200078e00ff */
[----:B0----5:R-:W-:-:S02]  /*12150*/  IADD3 R9, R5, R4, R41 ;  /* 0x0000000405097210 */ /* 0x021fc40007ffe029 */
        /* <DEDUP_REMOVED lines=87> */
.L_x_1547:
[----:B------:R-:W-:Y:S05]  /*126d0*/  BSYNC B1 ;  /* 0x0000000000017941 */ /* 0x000fea0003800000 */
.L_x_1546:
[----:B------:R-:W-:Y:S05]  /*126e0*/  @P3 BRA `(.L_x_1505) ;  /* 0x0000000c006c3947 */ /* 0x000fea0003800000 */
[----:B-1234-:R-:W2:Y:S01]  /*126f0*/  LDL R4, [R1+0x78] ;  /* 0x0000780001047983 */ /* 0x01eea20000100800 */
        /* <DEDUP_REMOVED lines=10> */
[----:B-----5:R-:W3:Y:S01]  /*127a0*/  LDL R41, [R1+0x90] ;  /* 0x0000900001297983 */ /* 0x020ee20000100800 */
        /* <DEDUP_REMOVED lines=9> */
[----:B------:R-:W-:Y:S02]  /*12840*/  SHF.R.U64 R14, R78, 0x10, R79 ;  /* 0x000000104e0e7819 */ /* 0x000fe4000000124f */
[----:B------:R-:W-:Y:S02]  /*12850*/  PRMT R104, R104, 0x5410, R77 ;  /* 0x0000541068687816 */ /* 0x000fe4000000004d */
[----:B------:R-:W-:-:S02]  /*12860*/  SHF.R.U32.HI R79, RZ, 0x10, R79 ;  /* 0x00000010ff4f7819 */ /* 0x000fc4000001164f */
[----:B------:R-:W-:Y:S01]  /*12870*/  PRMT R100, R100, 0x5410, R69 ;  /* 0x0000541064647816 */ /* 0x000fe20000000045 */
[----:B------:R-:W-:Y:S01]  /*12880*/  IMAD.U32 R29, R104, 0x10000, RZ ;  /* 0x00010000681d7824 */ /* 0x000fe200078e00ff */
[----:B------:R-:W-:Y:S02]  /*12890*/  PRMT R97, R97, 0x5410, R26 ;  /* 0x0000541061617816 */ /* 0x000fe4000000001a */
[----:B------:R-:W-:Y:S02]  /*128a0*/  SHF.R.U32.HI R71, RZ, 0x10, R71 ;  /* 0x00000010ff477819 */ /* 0x000fe40000011647 */
[----:B------:R-:W-:Y:S02]  /*128b0*/  PRMT R102, R102, 0x5410, R79 ;  /* 0x0000541066667816 */ /* 0x000fe4000000004f */
[----:B------:R-:W-:Y:S02]  /*128c0*/  PRMT R101, R101, 0x5410, R14 ;  /* 0x0000541065657816 */ /* 0x000fe4000000000e */
[----:B------:R-:W-:Y:S01]  /*128d0*/  PRMT R98, R98, 0x5410, R71 ;  /* 0x0000541062627816 */ /* 0x000fe20000000047 */
[----:B------:R-:W-:Y:S01]  /*128e0*/  IMAD.U32 R31, R102, 0x10000, RZ ;  /* 0x00010000661f7824 */ /* 0x000fe200078e00ff */
[----:B------:R-:W-:-:S02]  /*128f0*/  LOP3.LUT R103, R103, 0xffff0000, RZ, 0xc0, !PT ;  /* 0xffff000067677812 */ /* 0x000fc400078ec0ff */
[----:B------:R-:W-:Y:S02]  /*12900*/  LOP3.LUT R99, R99, 0xffff0000, RZ, 0xc0, !PT ;  /* 0xffff000063637812 */ /* 0x000fe400078ec0ff */
[----:B------:R-:W-:Y:S02]  /*12910*/  LOP3.LUT R104, R104, 0xffff0000, RZ, 0xc0, !PT ;  /* 0xffff000068687812 */ /* 0x000fe400078ec0ff */
[----:B------:R-:W-:Y:S02]  /*12920*/  LOP3.LUT R102, R102, 0xffff0000, RZ, 0xc0, !PT ;  /* 0xffff000066667812 */ /* 0x000fe400078ec0ff */
        /* <DEDUP_REMOVED lines=27> */
[C---:B------:R-:W-:Y:S01]  /*12ae0*/  FMUL.FTZ R33, R26.reuse, R29 ;  /* 0x0000001d1a217220 */ /* 0x040fe20000410000 */
[----:B------:R-:W-:Y:S02]  /*12af0*/  IMAD.U32 R28, R11, 0x10000, RZ ;  /* 0x000100000b1c7824 */ /* 0x000fe400078e00ff */
[C---:B------:R-:W-:Y:S01]  /*12b00*/  FFMA.FTZ R34, R13.reuse, R30, -R34 ;  /* 0x0000001e0d227223 */ /* 0x040fe20000010822 */
[----:B------:R-:W-:Y:S01]  /*12b10*/  FFMA.FTZ R36, R13, R32, R36 ;  /* 0x000000200d247223 */ /* 0x000fe20000010024 */
[-C--:B------:R-:W-:Y:S01]  /*12b20*/  FMUL.FTZ R35, R26, R25.reuse ;  /* 0x000000191a237220 */ /* 0x080fe20000410000 */
[----:B------:R-:W-:Y:S01]  /*12b30*/  FFMA.FTZ R33, R14, R25, -R33 ;  /* 0x000000190e217223 */ /* 0x000fe20000010821 */
[----:B------:R-:W-:Y:S02]  /*12b40*/  IMAD.U32 R13, R98, 0x10000, RZ ;  /* 0x00010000620d7824 */ /* 0x000fe400078e00ff */
[----:B------:R-:W-:Y:S01]  /*12b50*/  FMUL.FTZ R25, R28, R31 ;  /* 0x0000001f1c197220 */ /* 0x000fe20000410000 */
[----:B------:R-:W-:Y:S01]  /*12b60*/  FFMA.FTZ R35, R14, R29, R35 ;  /* 0x0000001d0e237223 */ /* 0x000fe20000010023 */
[----:B------:R-:W-:Y:S01]  /*12b70*/  LOP3.LUT R100, R100, 0xffff0000, RZ, 0xc0, !PT ;  /* 0xffff000064647812 */ /* 0x000fe200078ec0ff */
[-C--:B------:R-:W-:Y:S01]  /*12b80*/  FMUL.FTZ R28, R28, R13.reuse ;  /* 0x0000000d1c1c7220 */ /* 0x080fe20000410000 */
[----:B------:R-:W-:Y:S01]  /*12b90*/  FFMA.FTZ R29, R24, R13, -R25 ;  /* 0x0000000d181d7223 */ /* 0x000fe20000010819 */
[C---:B------:R-:W-:Y:S01]  /*12ba0*/  FMUL.FTZ R13, R8.reuse, R103 ;  /* 0x00000067080d7220 */ /* 0x040fe20000410000 */
[----:B------:R-:W-:Y:S01]  /*12bb0*/  FMUL.FTZ R25, R8, R99 ;  /* 0x0000006308197220 */ /* 0x000fe20000410000 */
[----:B------:R-:W-:-:S02]  /*12bc0*/  IMAD.U32 R27, R10, 0x10000, RZ ;  /* 0x000100000a1b7824 */ /* 0x000fc400078e00ff */
[----:B------:R-:W-:Y:S01]  /*12bd0*/  FFMA.FTZ R31, R24, R31, R28 ;  /* 0x0000001f181f7223 */ /* 0x000fe2000001001c */
[----:B------:R-:W-:Y:S02]  /*12be0*/  IMAD.U32 R14, R101, 0x10000, RZ ;  /* 0x00010000650e7824 */ /* 0x000fe400078e00ff */
[C---:B------:R-:W-:Y:S01]  /*12bf0*/  FFMA.FTZ R13, R4.reuse, R99, -R13 ;  /* 0x00000063040d7223 */ /* 0x040fe2000001080d */
[----:B------:R-:W-:Y:S01]  /*12c00*/  FMUL.FTZ R24, R9, R104 ;  /* 0x0000006809187220 */ /* 0x000fe20000410000 */
[----:B------:R-:W-:Y:S01]  /*12c10*/  FFMA.FTZ R25, R4, R103, R25 ;  /* 0x0000006704197223 */ /* 0x000fe20000010019 */
[----:B------:R-:W-:Y:S01]  /*12c20*/  LOP3.LUT R10, R10, 0xffff0000, RZ, 0xc0, !PT ;  /* 0xffff00000a0a7812 */ /* 0x000fe200078ec0ff */
[----:B------:R-:W-:Y:S01]  /*12c30*/  IMAD.U32 R8, R97, 0x10000, RZ ;  /* 0x0001000061087824 */ /* 0x000fe200078e00ff */
[----:B------:R-:W-:Y:S01]  /*12c40*/  LOP3.LUT R11, R11, 0xffff0000, RZ, 0xc0, !PT ;  /* 0xffff00000b0b7812 */ /* 0x000fe200078ec0ff */
[----:B------:R-:W-:Y:S01]  /*12c50*/  FMUL.FTZ R9, R9, R100 ;  /* 0x0000006409097220 */ /* 0x000fe20000410000 */
[----:B------:R-:W-:Y:S01]  /*12c60*/  FMUL.FTZ R4, R27, R14 ;  /* 0x0000000e1b047220 */ /* 0x000fe20000410000 */
[----:B------:R-:W-:Y:S01]  /*12c70*/  LOP3.LUT R101, R101, 0xffff0000, RZ, 0xc0, !PT ;  /* 0xffff000065657812 */ /* 0x000fe200078ec0ff */
[----:B------:R-:W-:Y:S01]  /*12c80*/  FFMA.FTZ R24, R5, R100, -R24 ;  /* 0x0000006405187223 */ /* 0x000fe20000010818 */
[----:B------:R-:W-:Y:S01]  /*12c90*/  LOP3.LUT R97, R97, 0xffff0000, RZ, 0xc0, !PT ;  /* 0xffff000061617812 */ /* 0x000fe200078ec0ff */
[----:B------:R-:W-:Y:S01]  /*12ca0*/  FFMA.FTZ R104, R5, R104, R9 ;  /* 0x0000006805687223 */ /* 0x000fe20000010009 */
[----:B------:R-:W-:Y:S01]  /*12cb0*/  LOP3.LUT R98, R98, 0xffff0000, RZ, 0xc0, !PT ;  /* 0xffff000062627812 */ /* 0x000fe200078ec0ff */
[----:B------:R-:W-:Y:S01]  /*12cc0*/  FFMA.FTZ R26, R15, R8, -R4 ;  /* 0x000000080f1a7223 */ /* 0x000fe20000010804 */
        /* <DEDUP_REMOVED lines=20> */
.L_x_1551:
[----:B------:R-:W-:Y:S05]  /*12e10*/  BSYNC B1 ;  /* 0x0000000000017941 */ /* 0x000fea0003800000 */
.L_x_1550:
        /* <DEDUP_REMOVED lines=12> */
[----:B------:R-:W-:Y:S02]  /*12ee0*/  SHF.R.U64 R24, R66, 0x10, R67 ;  /* 0x0000001042187819 */ /* 0x000fe40000001243 */
[----:B------:R-:W-:Y:S02]  /*12ef0*/  LOP3.LUT R5, R5, 0x7fffe000, RZ, 0xc0, !PT ;  /* 0x7fffe00005057812 */ /* 0x000fe400078ec0ff */
[----:B------:R-:W-:Y:S02]  /*12f00*/  PRMT R25, R21, 0x5410, R26 ;  /* 0x0000541015197816 */ /* 0x000fe4000000001a */
[----:B0----5:R-:W-:-:S02]  /*12f10*/  IADD3 R9, R0, R5, R40 ;  /* 0x0000000500097210 */ /* 0x021fc40007ffe028 */
[----:B------:R-:W-:Y:S01]  /*12f20*/  PRMT R87, R87, 0x5410, R14 ;  /* 0x0000541057577816 */ /* 0x000fe2000000000e */
[----:B------:R-:W-:Y:S01]  /*12f30*/  IMAD.U32 R26, R25, 0x10000, RZ ;  /* 0x00010000191a7824 */ /* 0x000fe200078e00ff */
[----:B------:R-:W-:Y:S01]  /*12f40*/  SHF.R.U32.HI R65, RZ, 0x10, R65 ;  /* 0x00000010ff417819 */ /* 0x000fe20000011641 */
[----:B------:R-:W-:Y:S01]  /*12f50*/  IMAD R0, R9, 0x2, R16 ;  /* 0x0000000209007824 */ /* 0x000fe200078e0210 */
[----:B------:R-:W-:Y:S01]  /*12f60*/  SHF.R.U32.HI R67, RZ, 0x10, R67 ;  /* 0x00000010ff437819 */ /* 0x000fe20000011643 */
[----:B------:R-:W-:Y:S01]  /*12f70*/  IMAD.U32 R30, R87, 0x10000, RZ ;  /* 0x00010000571e7824 */ /* 0x000fe200078e00ff */
[----:B------:R-:W-:Y:S02]  /*12f80*/  SHF.R.U64 R12, R74, 0x10, R75 ;  /* 0x000000104a0c7819 */ /* 0x000fe4000000124b */
[----:B------:R-:W0:Y:S01]  /*12f90*/  LDS.128 R8, [R0+0x10400] ;  /* 0x0104000000087984 */ /* 0x000e220000000c00 */
[----:B------:R-:W-:Y:S02]  /*12fa0*/  PRMT R88, R88, 0x5410, R73 ;  /* 0x0000541058587816 */ /* 0x000fe40000000049 */
[----:B------:R-:W-:-:S02]  /*12fb0*/  SHF.R.U32.HI R75, RZ, 0x10, R75 ;  /* 0x00000010ff4b7819 */ /* 0x000fc4000001164b */
[----:B------:R-:W-:Y:S01]  /*12fc0*/  PRMT R84, R84, 0x5410, R65 ;  /* 0x0000541054547816 */ /* 0x000fe20000000041 */
[----:B------:R-:W-:Y:S01]  /*12fd0*/  IMAD.U32 R29, R88, 0x10000, RZ ;  /* 0x00010000581d7824 */ /* 0x000fe200078e00ff */
[----:B------:R-:W-:Y:S02]  /*12fe0*/  PRMT R28, R20, 0x5410, R67 ;  /* 0x00005410141c7816 */ /* 0x000fe40000000043 */
[----:B------:R-:W-:Y:S02]  /*12ff0*/  PRMT R86, R86, 0x5410, R75 ;  /* 0x0000541056567816 */ /* 0x000fe4000000004b */
[----:B------:R-:W-:Y:S02]  /*13000*/  PRMT R27, R3, 0x5410, R24 ;  /* 0x00005410031b7816 */ /* 0x000fe40000000018 */
[----:B------:R-:W-:Y:S01]  /*13010*/  PRMT R85, R85, 0x5410, R12 ;  /* 0x0000541055557816 */ /* 0x000fe2000000000c */
[----:B------:R-:W-:Y:S01]  /*13020*/  IMAD.U32 R31, R86, 0x10000, RZ ;  /* 0x00010000561f7824 */ /* 0x000fe200078e00ff */
[----:B------:R-:W-:-:S02]  /*13030*/  LOP3.LUT R87, R87, 0xffff0000, RZ, 0xc0, !PT ;  /* 0xffff000057577812 */ /* 0x000fc400078ec0ff */
[----:B------:R-:W-:Y:S02]  /*13040*/  LOP3.LUT R25, R25, 0xffff0000, RZ, 0xc0, !PT ;  /* 0xffff000019197812 */ /* 0x000fe400078ec0ff */
        /* <DEDUP_REMOVED lines=8> */
[----:B------:R-:W-:-:S02]  /*130d0*/  IMAD.U32 R15, R84, 0x10000, RZ ;  /* 0x00010000540f7824 */ /* 0x000fc400078e00ff */
[----:B------:R-:W-:Y:S01]  /*130e0*/  FMUL.FTZ R33, R20, R29 ;  /* 0x0000001d14217220 */ /* 0x000fe20000410000 */
[C---:B------:R-:W-:Y:S01]  /*130f0*/  IMAD.U32 R24, R11.reuse, 0x10000, RZ ;  /* 0x000100000b187824 */ /* 0x040fe200078e00ff */
[----:B------:R-:W-:Y:S01]  /*13100*/  LOP3.LUT R84, R84, 0xffff0000, RZ, 0xc0, !PT ;  /* 0xffff000054547812 */ /* 0x000fe200078ec0ff */
[-C--:B------:R-:W-:Y:S01]  /*13110*/  FMUL.FTZ R35, R20, R15.reuse ;  /* 0x0000000f14237220 */ /* 0x080fe20000410000 */
[C---:B------:R-:W-:Y:S01]  /*13120*/  IMAD.U32 R21, R10.reuse, 0x10000, RZ ;  /* 0x000100000a157824 */ /* 0x040fe200078e00ff */
[----:B------:R-:W-:Y:S02]  /*13130*/  LOP3.LUT R10, R10, 0xffff0000, RZ, 0xc0, !PT ;  /* 0xffff00000a0a7812 */ /* 0x000fe400078ec0ff */
        /* <DEDUP_REMOVED lines=54> */
.L_x_1505:
[----:B------:R-:W-:Y:S05]  /*134a0*/  BSYNC B0 ;  /* 0x0000000000007941 */ /* 0x000fea0003800000 */
.L_x_1453:
[----:B------:R-:W-:Y:S01]  /*134b0*/  @!PT LDS RZ, [RZ] ;  /* 0x00000000fffff984 */ /* 0x000fe20000000800 */
[----:B------:R-:W-:Y:S01]  /*134c0*/  @!PT LDS RZ, [RZ] ;  /* 0x00000000fffff984 */ /* 0x000fe20000000800 */
[----:B------:R-:W-:Y:S01]  /*134d0*/  @!PT LDS RZ, [RZ] ;  /* 0x00000000fffff984 */ /* 0x000fe20000000800 */
[----:B------:R-:W-:Y:S01]  /*134e0*/  @!PT LDS RZ, [RZ] ;  /* 0x00000000fffff984 */ /* 0x000fe20000000800 */
[----:B------:R1:W-:Y:S06]  /*134f0*/  MEMBAR.ALL.CTA ;  /* 0x0000000000007992 */ /* 0x0003ec0000008000 */
[----:B-1----:R-:W1:Y:S01]  /*13500*/  FENCE.VIEW.ASYNC.S ;  /* 0x00000000000073c6 */ /* 0x002e620000000000 */
[----:B------:R-:W-:Y:S05]  /*13510*/  WARPSYNC.ALL ;  /* 0x0000000000007948 */ /* 0x000fea0003800000 */
[----:B-1----:R-:W-:Y:S06]  /*13520*/  BAR.SYNC.DEFER_BLOCKING 0xd, 0x100 ;  /* 0x0344000000007b1d */ /* 0x002fec0000010000 */
.L_x_1450:
[----:B0-----:R-:W2:Y:S02]  /*13530*/  LDL R0, [R1+0x34] ;  /* 0x0000340001007983 */ /* 0x001ea40000100800 */
[----:B--2---:R-:W-:-:S13]  /*13540*/  R2UR UR4, R0 ;  /* 0x00000000000472ca */ /* 0x004fda00000e0000 */
[----:B------:R-:W-:-:S05]  /*13550*/  IMAD.U32 R0, RZ, RZ, UR4 ;  /* 0x00000004ff007e24 */ /* 0x000fca000f8e00ff */
[----:B------:R-:W-:-:S13]  /*13560*/  ISETP.NE.AND P0, PT, R0, 0x3, PT ;  /* 0x000000030000780c */ /* 0x000fda0003f05270 */
[----:B------:R-:W-:Y:S05]  /*13570*/  @!P0 BRA `(.L_x_1552) ;  /* 0x0000000000048947 */ /* 0x000fea0003800000 */
[----:B------:R-:W-:Y:S01]  /*13580*/  BPT.TRAP 0x1 ;  /* 0x000000040000795c */ /* 0x000fe20000300000 */
.L_x_1552:
[----:B---34-:R-:W-:Y:S01]  /*13590*/  IMAD R5, R200, 0x8, R16 ;  /* 0x00000008c8057824 */ /* 0x018fe200078e0210 */
[----:B------:R-:W-:-:S04]  /*135a0*/  SHF.L.U32 R0, R205, 0x1f, RZ ;  /* 0x0000001fcd007819 */ /* 0x000fc800000006ff */
[----:B------:R0:W2:Y:S01]  /*135b0*/  SYNCS.PHASECHK.TRANS64.TRYWAIT P2, [R5+URZ+0x30830], R0 ;  /* 0x03083000050075a7 */ /* 0x0000a2000804017f */
[----:B------:R-:W-:Y:S05]  /*135c0*/  @!P0 BRA `(.L_x_1553) ;  /* 0x0000000000048947 */ /* 0x000fea0003800000 */
[----:B------:R-:W-:Y:S01]  /*135d0*/  BPT.TRAP 0x1 ;  /* 0x000000040000795c */ /* 0x000fe20000300000 */
.L_x_1553:
[----:B-1----:R-:W1:Y:S02]  /*135e0*/  S2R R3, SR_TID.X ;  /* 0x0000000000037919 */ /* 0x002e640000002100 */
[----:B-1----:R-:W-:-:S04]  /*135f0*/  LOP3.LUT R3, R3, 0x7f, RZ, 0xc0, !PT ;  /* 0x0000007f03037812 */ /* 0x002fc800078ec0ff */
[----:B------:R-:W-:Y:S01]  /*13600*/  ISETP.NE.AND P1, PT, R3, RZ, PT ;  /* 0x000000ff0300720c */ /* 0x000fe20003f25270 */
[----:B--2---:R-:W-:-:S12]  /*13610*/  @P2 BRA `(.L_x_1554) ;  /* 0x0000000000082947 */ /* 0x004fd80003800000 */
[----:B------:R-:W1:Y:S02]  /*13620*/  SYNCS.PHASECHK.TRANS64.TRYWAIT P2, [R5+URZ+0x30830], R0 ;  /* 0x03083000050075a7 */ /* 0x000e64000804017f */
[----:B-1----:R-:W-:Y:S05]  /*13630*/  @!P2 BRA `(.L_x_1555) ;  /* 0x000001640094a947 */ /* 0x002fea0003800000 */
.L_x_1554:
[----:B------:R-:W-:Y:S05]  /*13640*/  WARPSYNC.ALL ;  /* 0x0000000000007948 */ /* 0x000fea0003800000 */
[----:B01----:R-:W-:Y:S01]  /*13650*/  VIADD R0, R16, 0x20400 ;  /* 0x0002040010007836 */ /* 0x003fe20000000000 */
[----:B------:R-:W-:Y:S01]  /*13660*/  LOP3.LUT R6, R2, 0x10000, RZ, 0xfc, !PT ;  /* 0x0001000002067812 */ /* 0x000fe200078efcff */
[----:B------:R-:W-:Y:S02]  /*13670*/  IMAD.MOV.U32 R7, RZ, RZ, 0x40000040 ;  /* 0x40000040ff077424 */ /* 0x000fe400078e00ff */
[----:B------:R-:W-:Y:S01]  /*13680*/  IMAD.MOV.U32 R3, RZ, RZ, 0x40000040 ;  /* 0x40000040ff037424 */ /* 0x000fe200078e00ff */
[----:B------:R-:W-:Y:S01]  /*13690*/  SHF.R.U32.HI R0, RZ, 0x4, R0 ;  /* 0x00000004ff007819 */ /* 0x000fe20000011600 */
[----:B-----5:R-:W-:Y:S01]  /*136a0*/  WARPGROUP.ARRIVE ;  /* 0x00000000000079c5 */ /* 0x020fe20000000000 */
[----:B------:R-:W-:Y:S01]  /*136b0*/  IMAD.MOV.U32 R225, RZ, RZ, 0x40000040 ;  /* 0x40000040ffe17424 */ /* 0x000fe200078e00ff */
[----:B------:R-:W0:Y:S01]  /*136c0*/  LDC.64 R56, c[0x0][0x9e0] ;  /* 0x00027800ff387b82 */ /* 0x000e220000000a00 */
[----:B------:R-:W-:-:S04]  /*136d0*/  LOP3.LUT R0, R0, 0x3fff, RZ, 0xc0, !PT ;  /* 0x00003fff00007812 */ /* 0x000fc800078ec0ff */
[----:B------:R-:W-:-:S05]  /*136e0*/  LOP3.LUT R4, R0, 0x10000, RZ, 0xfc, !PT ;  /* 0x0001000000047812 */ /* 0x000fca00078efcff */
[----:B------:R-:W-:Y:S01]  /*136f0*/  IMAD R2, R200, 0x800, R4 ;  /* 0x00000800c8027824 */ /* 0x000fe200078e0204 */
[C---:B------:R-:W-:Y:S01]  /*13700*/  R2UR UR4, R6.reuse ;  /* 0x00000000060472ca */ /* 0x040fe200000e0000 */
[----:B------:R-:W-:Y:S01]  /*13710*/  VIADD R224, R6, 0x2 ;  /* 0x0000000206e07836 */ /* 0x000fe20000000000 */
[----:B------:R-:W-:Y:S01]  /*13720*/  R2UR UR5, R7 ;  /* 0x00000000070572ca */ /* 0x000fe200000e0000 */
[----:B------:R-:W-:Y:S01]  /*13730*/  IMAD.MOV.U32 R9, RZ, RZ, 0x40000040 ;  /* 0x40000040ff097424 */ /* 0x000fe200078e00ff */
[----:B------:R-:W-:Y:S02]  /*13740*/  R2UR UR6, R2 ;  /* 0x00000000020672ca */ /* 0x000fe400000e0000 */
[----:B------:R-:W-:Y:S01]  /*13750*/  R2UR UR7, R3 ;  /* 0x00000000030772ca */ /* 0x000fe200000e0000 */
[----:B------:R-:W-:Y:S01]  /*13760*/  VIADD R222, R6, 0x4 ;  /* 0x0000000406de7836 */ /* 0x000fe20000000000 */
[----:B------:R1:W-:Y:S01]  /*13770*/  STL [R1+0x18], R4 ;  /* 0x0000180401007387 */ /* 0x0003e20000100800 */
[----:B------:R-:W-:-:S02]  /*13780*/  VIADD R8, R2, 0x2 ;  /* 0x0000000202087836 */ /* 0x000fc40000000000 */
[----:B------:R-:W-:Y:S01]  /*13790*/  IMAD.MOV.U32 R223, RZ, RZ, 0x40000040 ;  /* 0x40000040ffdf7424 */ /* 0x000fe200078e00ff */
[----:B------:R-:W2:Y:S01]  /*137a0*/  LDL R73, [R1+0x14] ;  /* 0x0000140001497983 */ /* 0x000ea20000100800 */
[C---:B------:R-:W-:Y:S02]  /*137b0*/  VIADD R220, R6.reuse, 0x6 ;  /* 0x0000000606dc7836 */ /* 0x040fe40000000000 */
[----:B------:R-:W-:Y:S02]  /*137c0*/  IMAD.MOV.U32 R221, RZ, RZ, 0x40000040 ;  /* 0x40000040ffdd7424 */ /* 0x000fe400078e00ff */
[----:B------:R-:W-:Y:S01]  /*137d0*/  VIADD R218, R6, 0x400 ;  /* 0x0000040006da7836 */ /* 0x000fe20000000000 */
[----:B-1----:R-:W2:Y:S01]  /*137e0*/  LDL R4, [R1+0x58] ;  /* 0x0000580001047983 */ /* 0x002ea20000100800 */
[----:B------:R-:W-:Y:S01]  /*137f0*/  HGMMA.64x64x16.F32.BF16 R24, gdesc[UR4], RZ, !UPT, gsb0 ;  /* 0x00e00000041879f0 */ /* 0x000fe2000c0018ff */
[----:B------:R-:W-:Y:S02]  /*13800*/  R2UR UR4, R224 ;  /* 0x00000000e00472ca */ /* 0x000fe400000e0000 */
[----:B------:R-:W-:-:S02]  /*13810*/  R2UR UR5, R225 ;  /* 0x00000000e10572ca */ /* 0x000fc400000e0000 */
[----:B------:R-:W-:Y:S02]  /*13820*/  R2UR UR6, R8 ;  /* 0x00000000080672ca */ /* 0x000fe400000e0000 */
[----:B------:R-:W-:Y:S01]  /*13830*/  R2UR UR7, R9 ;  /* 0x00000000090772ca */ /* 0x000fe200000e0000 */
[----:B------:R-:W-:Y:S02]  /*13840*/  WARPGROUP.DEPBAR.LE gsb0, 0x0 ;  /* 0x00008000000079c5 */ /* 0x000fe40000010000 */
[----:B------:R-:W-:-:S10]  /*13850*/  WARPGROUP.ARRIVE ;  /* 0x00000000000079c5 */ /* 0x000fd40000000000 */
[----:B------:R-:W-:Y:S01]  /*13860*/  HGMMA.64x64x16.F32.BF16 R24, gdesc[UR4], R24, gsb0 ;  /* 0x00e00000041879f0 */ /* 0x000fe20008001818 */
[----:B------:R-:W-:Y:S02]  /*13870*/  VIADD R8, R2, 0x4 ;  /* 0x0000000402087836 */ /* 0x000fe40000000000 */
[----:B------:R-:W-:Y:S01]  /*13880*/  IMAD.MOV.U32 R9, RZ, RZ, 0x40000040 ;  /* 0x40000040ff097424 */ /* 0x000fe200078e00ff */
[----:B------:R-:W-:Y:S02]  /*13890*/  R2UR UR4, R222 ;  /* 0x00000000de0472ca */ /* 0x000fe400000e0000 */
[----:B------:R-:W-:Y:S02]  /*138a0*/  R2UR UR5, R223 ;  /* 0x00000000df0572ca */ /* 0x000fe400000e0000 */
[----:B------:R-:W-:Y:S02]  /*138b0*/  R2UR UR6, R8 ;  /* 0x00000000080672ca */ /* 0x000fe400000e0000 */
[----:B------:R-:W-:Y:S01]  /*138c0*/  R2UR UR7, R9 ;  /* 0x00000000090772ca */ /* 0x000fe200000e0000 */
[----:B------:R-:W-:-:S02]  /*138d0*/  WARPGROUP.DEPBAR.LE gsb0, 0x0 ;  /* 0x00008000000079c5 */ /* 0x000fc40000010000 */
        /* <DEDUP_REMOVED lines=12> */
[----:B------:R-:W-:Y:S02]  /*139a0*/  IMAD.MOV.U32 R219, RZ, RZ, 0x40000040 ;  /* 0x40000040ffdb7424 */ /* 0x000fe400078e00ff */
[----:B------:R-:W-:Y:S01]  /*139b0*/  IMAD.MOV.U32 R9, RZ, RZ, 0x40000040 ;  /* 0x40000040ff097424 */ /* 0x000fe200078e00ff */
[----:B------:R-:W-:Y:S02]  /*139c0*/  R2UR UR4, R218 ;  /* 0x00000000da0472ca */ /* 0x000fe400000e0000 */
[----:B------:R-:W-:Y:S02]  /*139d0*/  R2UR UR5, R219 ;  /* 0x00000000db0572ca */ /* 0x000fe400000e0000 */
[----:B------:R-:W-:-:S02]  /*139e0*/  R2UR UR6, R8 ;  /* 0x00000000080672ca */ /* 0x000fc400000e0000 */
[----:B------:R-:W-:Y:S01]  /*139f0*/  R2UR UR7, R9 ;  /* 0x00000000090772ca */ /* 0x000fe200000e0000 */
[----:B------:R-:W-:Y:S02]  /*13a00*/  WARPGROUP.DEPBAR.LE gsb0, 0x0 ;  /* 0x00008000000079c5 */ /* 0x000fe40000010000 */
[----:B------:R-:W-:-:S10]  /*13a10*/  WARPGROUP.ARRIVE ;  /* 0x00000000000079c5 */ /* 0x000fd40000000000 */
[----:B------:R-:W-:Y:S01]  /*13a20*/  HGMMA.64x64x16.F32.BF16 R24, gdesc[UR4], R24, gsb0 ;  /* 0x00e00000041879f0 */ /* 0x000fe20008001818 */
[----:B------:R-:W-:Y:S02]  /*13a30*/  VIADD R216, R6, 0x402 ;  /* 0x0000040206d87836 */ /* 0x000fe40000000000 */
[----:B------:R-:W-:Y:S02]  /*13a40*/  VIADD R8, R2, 0x202 ;  /* 0x0000020202087836 */ /* 0x000fe40000000000 */
[----:B------:R-:W-:Y:S02]  /*13a50*/  IMAD.MOV.U32 R217, RZ, RZ, 0x40000040 ;  /* 0x40000040ffd97424 */ /* 0x000fe400078e00ff */
[----:B------:R-:W-:Y:S01]  /*13a60*/  IMAD.MOV.U32 R9, RZ, RZ, 0x40000040 ;  /* 0x40000040ff097424 */ /* 0x000fe200078e00ff */
        /* <DEDUP_REMOVED lines=117> */
[----:B------:R-:W-:Y:S01]  /*141c0*/  IMAD.MOV.U32 R3, RZ, RZ, -0x40 ;  /* 0xffffffc0ff037424 */ /* 0x000fe200078e00ff */
[----:B------:R-:W-:-:S03]  /*141d0*/  ULDC UR4, c[0x0][0x9dc] ;  /* 0x0002770000047ab9 */ /* 0x000fc60000000800 */
[----:B------:R-:W-:Y:S02]  /*141e0*/  IMAD R59, R108, R3, 0x40 ;  /* 0x000000406c3b7424 */ /* 0x000fe400078e0203 */
[----:B------:R-:W-:Y:S02]  /*141f0*/  @!P1 VIADD R0, R5, 0x30840 ;  /* 0x0003084005009836 */ /* 0x000fe40000000000 */
[----:B------:R-:W-:Y:S01]  /*14200*/  IMAD.IADD R2, R226, 0x1, R59 ;  /* 0x00000001e2027824 */ /* 0x000fe200078e023b */
[----:B0-----:R-:W-:Y:S01]  /*14210*/  ISETP.GE.AND P2, PT, R57, 0x1, PT ;  /* 0x000000013900780c */ /* 0x001fe20003f46270 */
[----:B------:R-:W-:Y:S01]  /*14220*/  IMAD.U32 R232, RZ, RZ, UR4 ;  /* 0x00000004ffe87e24 */ /* 0x000fe2000f8e00ff */
[----:B------:R-:W-:Y:S02]  /*14230*/  @!P1 PRMT R0, RZ, 0x654, R0 ;  /* 0x00000654ff009816 */ /* 0x000fe40000000000 */
[----:B------:R-:W-:Y:S01]  /*14240*/  IADD3 R3, -R227, 0x1, R2 ;  /* 0x00000001e3037810 */ /* 0x000fe20007ffe102 */
[----:B--2---:R-:W-:-:S04]  /*14250*/  IMAD R201, R73, 0x80, R4 ;  /* 0x0000008049c97824 */ /* 0x004fc800078e0204 */
[C---:B------:R-:W-:Y:S02]  /*14260*/  IMAD R3, R236.reuse, -0x2, R3 ;  /* 0xfffffffeec037824 */ /* 0x040fe400078e0203 */
[----:B------:R-:W-:Y:S02]  /*14270*/  IMAD R60, R236, -0x2, R2 ;  /* 0xfffffffeec3c7824 */ /* 0x000fe400078e0202 */
[----:B------:R-:W-:Y:S01]  /*14280*/  IMAD.IADD R61, R3, 0x1, R56 ;  /* 0x00000001033d7824 */ /* 0x000fe200078e0238 */
[----:B------:R-:W-:Y:S01]  /*14290*/  LEA R58, R108, 0xffffffc0, 0x6 ;  /* 0xffffffc06c3a7811 */ /* 0x000fe200078e30ff */
[----:B------:R-:W-:Y:S02]  /*142a0*/  WARPGROUP.DEPBAR.LE gsb0, 0x0 ;  /* 0x00008000000079c5 */ /* 0x000fe40000010000 */
[----:B------:R0:W-:Y:S02]  /*142b0*/  @!P1 SYNCS.ARRIVE.TRANS64.RED.A1T0 RZ, [R0+URZ], RZ ;  /* 0x000000ff00ff99a7 */ /* 0x0001e4000810043f */
[----:B0-----:R-:W-:-:S05]  /*142c0*/  LOP3.LUT R0, RZ, R232, RZ, 0x33, !PT ;  /* 0x000000e8ff007212 */ /* 0x001fca00078e33ff */
[----:B------:R-:W-:Y:S01]  /*142d0*/  IMAD.IADD R62, R3, 0x1, R0 ;  /* 0x00000001033e7824 */ /* 0x000fe200078e0200 */
[----:B------:R-:W-:-:S03]  /*142e0*/  VIADDMNMX R0, R201, R61, R60, PT ;  /* 0x0000003dc9007246 */ /* 0x000fc6000380013c */
[----:B------:R-:W-:Y:S01]  /*142f0*/  IMAD.IADD R3, R62, 0x1, R201 ;  /* 0x000000013e037824 */ /* 0x000fe200078e02c9 */
[----:B------:R-:W-:Y:S06]  /*14300*/  @!P2 BRA `(.L_x_1556) ;  /* 0x000000000050a947 */ /* 0x000fec0003800000 */
[----:B------:R-:W-:Y:S01]  /*14310*/  IADD3 R2, -R227, R226, R201 ;  /* 0x000000e2e3027210 */ /* 0x000fe20007ffe1c9 */
[----:B------:R-:W-:Y:S03]  /*14320*/  BSSY B0, `(.L_x_1557) ;  /* 0x000000e000007945 */ /* 0x000fe60003800000 */
        /* <DEDUP_REMOVED lines=9> */
.L_x_1558:
[----:B------:R-:W-:-:S13]  /*143c0*/  ISETP.NE.AND P3, PT, R57, 0x1, PT ;  /* 0x000000013900780c */ /* 0x000fda0003f65270 */
[----:B------:R-:W0:Y:S02]  /*143d0*/  @P3 LDC.64 R4, c[0x0][0x9e8] ;  /* 0x00027a00ff043b82 */ /* 0x000e240000000a00 */
[----:B0-----:R-:W-:-:S05]  /*143e0*/  @P3 IMAD.HI.U32 R4, R2, R4, RZ ;  /* 0x0000000402043227 */ /* 0x001fca00078e00ff */
[----:B------:R-:W-:-:S07]  /*143f0*/  @P3 SHF.R.U32.HI R2, RZ, R5, R4 ;  /* 0x00000005ff023219 */ /* 0x000fce0000011604 */
.L_x_1559:
[----:B------:R-:W-:Y:S05]  /*14400*/  BSYNC B0 ;  /* 0x0000000000007941 */ /* 0x000fea0003800000 */
.L_x_1557:
[----:B------:R-:W-:-:S04]  /*14410*/  IMAD R5, R2, R57, -R58 ;  /* 0x0000003902057224 */ /* 0x000fc800078e0a3a */
[----:B------:R-:W-:-:S05]  /*14420*/  IMAD R2, R236, -0x2, R5 ;  /* 0xfffffffeec027824 */ /* 0x000fca00078e0205 */
[----:B------:R-:W-:Y:S02]  /*14430*/  VIMNMX R3, R3, R2, !PT ;  /* 0x0000000203037248 */ /* 0x000fe40007fe0100 */
[----:B------:R-:W-:-:S07]  /*14440*/  VIADDMNMX R0, R2, R57, R0, PT ;  /* 0x0000003902007246 */ /* 0x000fce0003800100 */
.L_x_1556:
[C---:B------:R-:W-:Y:S02]  /*14450*/  ISETP.GE.AND P3, PT, R59.reuse, 0x2, PT ;  /* 0x000000023b00780c */ /* 0x040fe40003f66270 */
[----:B------:R-:W-:Y:S02]  /*14460*/  ISETP.GE.AND P4, PT, R59, 0x9, PT ;  /* 0x000000093b00780c */ /* 0x000fe40003f86270 */
[C---:B------:R-:W-:Y:S02]  /*14470*/  ISETP.GT.AND P6, PT, R3.reuse, 0x1, !P3 ;  /* 0x000000010300780c */ /* 0x040fe40005fc4270 */
[----:B------:R-:W-:Y:S02]  /*14480*/  ISETP.GT.AND P5, PT, R3, 0x8, !P4 ;  /* 0x000000080300780c */ /* 0x000fe400067a4270 */
[C---:B------:R-:W-:Y:S02]  /*14490*/  ISETP.LT.OR P6, PT, R0.reuse, 0x2, P6 ;  /* 0x000000020000780c */ /* 0x040fe400037c1670 */
[----:B------:R-:W-:-:S02]  /*144a0*/  ISETP.LT.OR P5, PT, R0, 0x9, P5 ;  /* 0x000000090000780c */ /* 0x000fc40002fa1670 */
[----:B------:R-:W-:Y:S02]  /*144b0*/  FSEL R70, R25, -INF , !P6 ;  /* 0xff80000019467808 */ /* 0x000fe40007000000 */
        /* <DEDUP_REMOVED lines=55> */
[----:B------:R-:W-:Y:S02]  /*14830*/  IADD3 R29, R62, 0x8, R201 ;  /* 0x000000083e1d7810 */ /* 0x000fe40007ffe0c9 */
        /* <DEDUP_REMOVED lines=12> */
[----:B------:R-:W-:Y:S01]  /*14900*/  ISETP.GT.AND P6, PT, R3, 0x39, !P6 ;  /* 0x000000390300780c */ /* 0x000fe200077c4270 */
[----:B------:R-:W-:-:S03]  /*14910*/  VIADD R3, R201, 0x8 ;  /* 0x00000008c9037836 */ /* 0x000fc60000000000 */
[----:B------:R-:W-:Y:S02]  /*14920*/  ISETP.LT.OR P6, PT, R0, 0x3a, P6 ;  /* 0x0000003a0000780c */ /* 0x000fe400037c1670 */
[----:B------:R-:W-:Y:S02]  /*14930*/  VIADDMNMX R36, R3, R61, R60, PT ;  /* 0x0000003d03247246 */ /* 0x000fe4000380013c */
[----:B------:R-:W-:Y:S01]  /*14940*/  FSEL R0, R53, -INF , !P6 ;  /* 0xff80000035007808 */ /* 0x000fe20007000000 */
[----:B------:R-:W-:Y:S08]  /*14950*/  @!P2 BRA `(.L_x_1560) ;  /* 0x000000000054a947 */ /* 0x000ff00003800000 */
[----:B------:R-:W-:Y:S01]  /*14960*/  IADD3 R24, R226, 0x8, R201 ;  /* 0x00000008e2187810 */ /* 0x000fe20007ffe0c9 */
[----:B------:R-:W-:Y:S04]  /*14970*/  BSSY B0, `(.L_x_1561) ;  /* 0x000000f000007945 */ /* 0x000fe80003800000 */
[----:B------:R-:W-:-:S05]  /*14980*/  IMAD.IADD R3, R24, 0x1, -R227 ;  /* 0x0000000118037824 */ /* 0x000fca00078e0ae3 */
        /* <DEDUP_REMOVED lines=9> */
.L_x_1562:
[----:B------:R-:W-:-:S13]  /*14a20*/  ISETP.NE.AND P6, PT, R57, 0x1, PT ;  /* 0x000000013900780c */ /* 0x000fda0003fc5270 */
[----:B------:R-:W0:Y:S02]  /*14a30*/  @P6 LDC.64 R24, c[0x0][0x9e8] ;  /* 0x00027a00ff186b82 */ /* 0x000e240000000a00 */
[----:B0-----:R-:W-:-:S05]  /*14a40*/  @P6 IMAD.HI.U32 R24, R3, R24, RZ ;  /* 0x0000001803186227 */ /* 0x001fca00078e00ff */
[----:B------:R-:W-:-:S07]  /*14a50*/  @P6 SHF.R.U32.HI R3, RZ, R25, R24 ;  /* 0x00000019ff036219 */ /* 0x000fce0000011618 */
.L_x_1563:
[----:B------:R-:W-:Y:S05]  /*14a60*/  BSYNC B0 ;  /* 0x0000000000007941 */ /* 0x000fea0003800000 */
.L_x_1561:
[----:B------:R-:W-:-:S04]  /*14a70*/  IMAD R3, R3, R57, -R58 ;  /* 0x0000003903037224 */ /* 0x000fc800078e0a3a */
[----:B------:R-:W-:-:S05]  /*14a80*/  IMAD R24, R236, -0x2, R3 ;  /* 0xfffffffeec187824 */ /* 0x000fca00078e0203 */
[----:B------:R-:W-:Y:S02]  /*14a90*/  VIMNMX R29, R29, R24, !PT ;  /* 0x000000181d1d7248 */ /* 0x000fe40007fe0100 */
[----:B------:R-:W-:-:S07]  /*14aa0*/  VIADDMNMX R36, R24, R57, R36, PT ;  /* 0x0000003918247246 */ /* 0x000fce0003800124 */
.L_x_1560:
[----:B------:R-:W-:Y:S01]  /*14ab0*/  ISETP.GT.AND P3, PT, R29, 0x1, !P3 ;  /* 0x000000011d00780c */ /* 0x000fe20005f64270 */
[----:B------:R-:W-:Y:S01]  /*14ac0*/  ULDC UR4, c[0x0][0x988] ;  /* 0x0002620000047ab9 */ /* 0x000fe20000000800 */
[----:B------:R-:W-:Y:S01]  /*14ad0*/  FMNMX.FTZ R3, R68, R70, !PT ;  /* 0x0000004644037209 */ /* 0x000fe20007810000 */
[----:B------:R-:W-:Y:S01]  /*14ae0*/  IMAD.IADD R152, R226, 0x1, -R227 ;  /* 0x00000001e2987824 */ /* 0x000fe200078e0ae3 */
[----:B------:R-:W-:Y:S01]  /*14af0*/  ISETP.LT.OR P3, PT, R36, 0x2, P3 ;  /* 0x000000022400780c */ /* 0x000fe20001f61670 */
[----:B------:R-:W-:Y:S01]  /*14b00*/  VIADD R204, R108, 0xfffffffe ;  /* 0xfffffffe6ccc7836 */ /* 0x000fe20000000000 */
[----:B------:R-:W-:Y:S02]  /*14b10*/  FMNMX.FTZ R3, R72, R3, !PT ;  /* 0x0000000348037209 */ /* 0x000fe40007810000 */
[----:B------:R-:W-:Y:S01]  /*14b20*/  FSEL R27, R27, -INF , !P3 ;  /* 0xff8000001b1b7808 */ /* 0x000fe20005800000 */
[----:B------:R-:W-:Y:S01]  /*14b30*/  STL [R1+0x10], R152 ;  /* 0x0000109801007387 */ /* 0x000fe20000100800 */
        /* <DEDUP_REMOVED lines=29> */
[----:B------:R-:W-:Y:S01]  /*14d10*/  FMNMX.FTZ R31, R0, R3, !PT ;  /* 0x00000003001f7209 */ /* 0x000fe20007810000 */
[----:B------:R-:W-:Y:S01]  /*14d20*/  IMAD.U32 R3, RZ, RZ, UR4 ;  /* 0x00000004ff037e24 */ /* 0x000fe2000f8e00ff */
[----:B------:R-:W-:-:S02]  /*14d30*/  ISETP.GT.AND P3, PT, R29, 0x19, !P3 ;  /* 0x000000191d00780c */ /* 0x000fc40005f64270 */
[----:B------:R-:W-:Y:S01]  /*14d40*/  ISETP.NE.AND P6, PT, R5, RZ, PT ;  /* 0x000000ff0500720c */ /* 0x000fe20003fc5270 */
[----:B------:R-:W0:Y:S01]  /*14d50*/  SHFL.BFLY PT, R66, R31, 0x2, 0x1f ;  /* 0x0c401f001f427f89 */ /* 0x000e2200000e0000 */
[C---:B------:R-:W-:Y:S02]  /*14d60*/  ISETP.LT.OR P3, PT, R36.reuse, 0x1a, P3 ;  /* 0x0000001a2400780c */ /* 0x040fe40001f61670 */
[----:B------:R-:W-:Y:S02]  /*14d70*/  ISETP.GT.AND P4, PT, R29, 0x8, !P4 ;  /* 0x000000081d00780c */ /* 0x000fe40006784270 */
[----:B------:R-:W-:Y:S02]  /*14d80*/  FSEL R62, R39, -INF , !P3 ;  /* 0xff800000273e7808 */ /* 0x000fe40005800000 */
[----:B------:R-:W-:Y:S02]  /*14d90*/  ISETP.NE.AND P3, PT, R37, RZ, PT ;  /* 0x000000ff2500720c */ /* 0x000fe40003f65270 */
[----:B------:R-:W-:-:S02]  /*14da0*/  ISETP.LT.OR P4, PT, R36, 0x9, P4 ;  /* 0x000000092400780c */ /* 0x000fc40002781670 */
[----:B------:R-:W-:Y:S02]  /*14db0*/  ISETP.GT.AND P3, PT, R29, 0x20, !P3 ;  /* 0x000000201d00780c */ /* 0x000fe40005f64270 */
[----:B------:R-:W-:Y:S02]  /*14dc0*/  FSEL R30, R30, -INF , !P4 ;  /* 0xff8000001e1e7808 */ /* 0x000fe40006000000 */
[----:B------:R-:W-:Y:S02]  /*14dd0*/  ISETP.LT.OR P3, PT, R36, 0x21, P3 ;  /* 0x000000212400780c */ /* 0x000fe40001f61670 */
[----:B------:R-:W-:Y:S02]  /*14de0*/  ISETP.NE.AND P4, PT, R69, RZ, PT ;  /* 0x000000ff4500720c */ /* 0x000fe40003f85270 */
[----:B------:R-:W-:Y:S02]  /*14df0*/  FSEL R42, R42, -INF , !P3 ;  /* 0xff8000002a2a7808 */ /* 0x000fe40005800000 */
[----:B------:R-:W-:-:S02]  /*14e00*/  ISETP.NE.AND P3, PT, R67, RZ, PT ;  /* 0x000000ff4300720c */ /* 0x000fc40003f65270 */
[C---:B------:R-:W-:Y:S02]  /*14e10*/  ISETP.GT.AND P5, PT, R29.reuse, 0x38, !P5 ;  /* 0x000000381d00780c */ /* 0x040fe40006fa4270 */
[----:B------:R-:W-:Y:S02]  /*14e20*/  ISETP.GT.AND P3, PT, R29, 0x21, !P3 ;  /* 0x000000211d00780c */ /* 0x000fe40005f64270 */
[----:B0-----:R-:W-:Y:S02]  /*14e30*/  FMNMX.FTZ R66, R31, R66, !PT ;  /* 0x000000421f427209 */ /* 0x001fe40007810000 */
[C---:B------:R-:W-:Y:S02]  /*14e40*/  ISETP.LT.OR P3, PT, R36.reuse, 0x22, P3 ;  /* 0x000000222400780c */ /* 0x040fe40001f61670 */
[----:B------:R-:W-:Y:S01]  /*14e50*/  ISETP.LT.OR P5, PT, R36, 0x39, P5 ;  /* 0x000000392400780c */ /* 0x000fe20002fa1670 */
[----:B------:R-:W0:Y:S01]  /*14e60*/  SHFL.BFLY PT, R5, R66, 0x1, 0x1f ;  /* 0x0c201f0042057f89 */ /* 0x000e2200000e0000 */
[----:B------:R-:W-:-:S02]  /*14e70*/  FSEL R64, R43, -INF , !P3 ;  /* 0xff8000002b407808 */ /* 0x000fc40005800000 */
[----:B------:R-:W-:Y:S02]  /*14e80*/  ISETP.NE.AND P3, PT, R41, RZ, PT ;  /* 0x000000ff2900720c */ /* 0x000fe40003f65270 */
[----:B------:R-:W-:Y:S02]  /*14e90*/  FSEL R54, R54, -INF , !P5 ;  /* 0xff80000036367808 */ /* 0x000fe40006800000 */
[----:B------:R-:W-:-:S04]  /*14ea0*/  ISETP.GT.AND P3, PT, R29, 0x28, !P3 ;  /* 0x000000281d00780c */ /* 0x000fc80005f64270 */
[----:B------:R-:W-:-:S04]  /*14eb0*/  ISETP.LT.OR P3, PT, R36, 0x29, P3 ;  /* 0x000000292400780c */ /* 0x000fc80001f61670 */
[----:B------:R-:W-:Y:S02]  /*14ec0*/  FSEL R46, R46, -INF , !P3 ;  /* 0xff8000002e2e7808 */ /* 0x000fe40005800000 */
[----:B------:R-:W-:Y:S02]  /*14ed0*/  ISETP.GT.AND P3, PT, R29, 0x29, !P4 ;  /* 0x000000291d00780c */ /* 0x000fe40006764270 */
[----:B------:R-:W-:Y:S02]  /*14ee0*/  ISETP.NE.AND P4, PT, R71, RZ, PT ;  /* 0x000000ff4700720c */ /* 0x000fe40003f85270 */
[----:B------:R-:W-:Y:S02]  /*14ef0*/  ISETP.LT.OR P3, PT, R36, 0x2a, P3 ;  /* 0x0000002a2400780c */ /* 0x000fe40001f61670 */
[----:B------:R-:W-:Y:S02]  /*14f00*/  ISETP.GT.AND P4, PT, R29, 0x31, !P4 ;  /* 0x000000311d00780c */ /* 0x000fe40006784270 */
[----:B------:R-:W-:-:S02]  /*14f10*/  FSEL R24, R47, -INF , !P3 ;  /* 0xff8000002f187808 */ /* 0x000fc40005800000 */
[----:B------:R-:W-:Y:S02]  /*14f20*/  ISETP.GT.AND P3, PT, R29, RZ, !P6 ;  /* 0x000000ff1d00720c */ /* 0x000fe40007764270 */
[----:B0-----:R-:W-:Y:S02]  /*14f30*/  FMNMX.FTZ R5, R66, R5, !PT ;  /* 0x0000000542057209 */ /* 0x001fe40007810000 */
[----:B------:R-:W-:Y:S02]  /*14f40*/  ISETP.LT.OR P3, PT, R36, 0x1, P3 ;  /* 0x000000012400780c */ /* 0x000fe40001f61670 */
[----:B------:R-:W-:Y:S01]  /*14f50*/  ISETP.NE.AND P6, PT, R49, RZ, PT ;  /* 0x000000ff3100720c */ /* 0x000fe20003fc5270 */
[C---:B------:R-:W-:Y:S01]  /*14f60*/  FMUL.FTZ R25, R5.reuse, R3 ;  /* 0x0000000305197220 */ /* 0x040fe20000410000 */
[----:B------:R-:W-:Y:S02]  /*14f70*/  FSEL R26, R26, -INF , !P3 ;  /* 0xff8000001a1a7808 */ /* 0x000fe40005800000 */
[----:B------:R-:W-:-:S02]  /*14f80*/  FSETP.NEU.FTZ.AND P3, PT, R5, -INF , PT ;  /* 0xff8000000500780b */ /* 0x000fc40003f7d000 */
[----:B------:R-:W-:Y:S02]  /*14f90*/  ISETP.LT.OR P4, PT, R36, 0x32, P4 ;  /* 0x000000322400780c */ /* 0x000fe40002781670 */
[----:B------:R-:W-:Y:S02]  /*14fa0*/  FSEL R33, R25, RZ, P3 ;  /* 0x000000ff19217208 */ /* 0x000fe40001800000 */
[----:B------:R-:W-:Y:S02]  /*14fb0*/  FMNMX.FTZ R25, R26, R27, !PT ;  /* 0x0000001b1a197209 */ /* 0x000fe40007810000 */
[----:B------:R-:W-:Y:S01]  /*14fc0*/  ISETP.NE.AND P3, PT, R45, RZ, PT ;  /* 0x000000ff2d00720c */ /* 0x000fe20003f65270 */
[--C-:B------:R-:W-:Y:S01]  /*14fd0*/  FFMA.FTZ R31, R70, R3, -R33.reuse ;  /* 0x00000003461f7223 */ /* 0x100fe20000010821 */
[----:B------:R-:W-:Y:S01]  /*14fe0*/  FMNMX.FTZ R25, R30, R25, !PT ;  /* 0x000000191e197209 */ /* 0x000fe20007810000 */
[--C-:B------:R-:W-:Y:S01]  /*14ff0*/  FFMA.FTZ R35, R72, R3, -R33.reuse ;  /* 0x0000000348237223 */ /* 0x100fe20000010821 */
[C---:B------:R-:W-:Y:S01]  /*15000*/  ISETP.GT.AND P3, PT, R29.reuse, 0x30, !P3 ;  /* 0x000000301d00780c */ /* 0x040fe20005f64270 */
[----:B------:R0:W-:Y:S01]  /*15010*/  MUFU.EX2 R196, R31 ;  /* 0x0000001f00c47308 */ /* 0x0001e20000000800 */
[----:B------:R-:W-:Y:S01]  /*15020*/  FMNMX.FTZ R25, R58, R25, !PT ;  /* 0x000000193a197209 */ /* 0x000fe20007810000 */
[-CC-:B------:R-:W-:Y:S01]  /*15030*/  FFMA.FTZ R37, R74, R3.reuse, -R33.reuse ;  /* 0x000000034a257223 */ /* 0x180fe20000010821 */
[----:B------:R-:W-:Y:S01]  /*15040*/  ISETP.LT.OR P3, PT, R36, 0x31, P3 ;  /* 0x000000312400780c */ /* 0x000fe20001f61670 */
[--C-:B------:R-:W-:Y:S01]  /*15050*/  FFMA.FTZ R39, R76, R3, -R33.reuse ;  /* 0x000000034c277223 */ /* 0x100fe20000010821 */
[----:B------:R-:W-:Y:S01]  /*15060*/  FMNMX.FTZ R25, R34, R25, !PT ;  /* 0x0000001922197209 */ /* 0x000fe20007810000 */
[-CC-:B------:R-:W-:Y:S01]  /*15070*/  FFMA.FTZ R41, R80, R3.reuse, -R33.reuse ;  /* 0x0000000350297223 */ /* 0x180fe20000010821 */
[----:B------:R-:W-:Y:S01]  /*15080*/  FSEL R50, R50, -INF , !P3 ;  /* 0xff80000032327808 */ /* 0x000fe20005800000 */
[--C-:B------:R-:W-:Y:S01]  /*15090*/  FFMA.FTZ R32, R32, R3, -R33.reuse ;  /* 0x0000000320207223 */ /* 0x100fe20000010821 */
[----:B------:R-:W-:Y:S01]  /*150a0*/  FMNMX.FTZ R25, R60, R25, !PT ;  /* 0x000000193c197209 */ /* 0x000fe20007810000 */
[-CC-:B0-----:R-:W-:Y:S01]  /*150b0*/  FFMA.FTZ R31, R78, R3.reuse, -R33.reuse ;  /* 0x000000034e1f7223 */ /* 0x181fe20000010821 */
[----:B------:R-:W-:Y:S01]  /*150c0*/  ISETP.GT.AND P6, PT, R29, 0x39, !P6 ;  /* 0x000000391d00780c */ /* 0x000fe200077c4270 */
[--C-:B------:R-:W-:Y:S01]  /*150d0*/  FFMA.FTZ R29, R68, R3, -R33.reuse ;  /* 0x00000003441d7223 */ /* 0x100fe20000010821 */
[----:B------:R-:W-:Y:S01]  /*150e0*/  FMNMX.FTZ R25, R38, R25, !PT ;  /* 0x0000001926197209 */ /* 0x000fe20007810000 */
[----:B------:R0:W-:Y:S01]  /*150f0*/  MUFU.EX2 R192, R31 ;  /* 0x0000001f00c07308 */ /* 0x0001e20000000800 */
[----:B------:R-:W-:Y:S01]  /*15100*/  FSEL R66, R51, -INF , !P4 ;  /* 0xff80000033427808 */ /* 0x000fe20006000000 */
[--C-:B------:R-:W-:Y:S01]  /*15110*/  FFMA.FTZ R40, R40, R3, -R33.reuse ;  /* 0x0000000328287223 */ /* 0x100fe20000010821 */
[----:B------:R-:W-:Y:S01]  /*15120*/  FMNMX.FTZ R25, R62, R25, !PT ;  /* 0x000000193e197209 */ /* 0x000fe20007810000 */
[-CC-:B------:R-:W-:Y:S01]  /*15130*/  FFMA.FTZ R28, R28, R3.reuse, -R33.reuse ;  /* 0x000000031c1c7223 */ /* 0x180fe20000010821 */
[----:B------:R-:W-:Y:S01]  /*15140*/  ISETP.LT.OR P6, PT, R36, 0x3a, P6 ;  /* 0x0000003a2400780c */ /* 0x000fe200037c1670 */
[--C-:B------:R-:W-:Y:S01]  /*15150*/  FFMA.FTZ R44, R44, R3, -R33.reuse ;  /* 0x000000032c2c7223 */ /* 0x100fe20000010821 */
[----:B------:R-:W-:Y:S01]  /*15160*/  FMNMX.FTZ R25, R42, R25, !PT ;  /* 0x000000192a197209 */ /* 0x000fe20007810000 */
[----:B------:R-:W-:Y:S01]  /*15170*/  MUFU.EX2 R29, R29 ;  /* 0x0000001d001d7308 */ /* 0x000fe20000000800 */
[----:B------:R-:W-:Y:S01]  /*15180*/  FSEL R36, R55, -INF , !P6 ;  /* 0xff80000037247808 */ /* 0x000fe20007000000 */
[--C-:B0-----:R-:W-:Y:S01]  /*15190*/  FFMA.FTZ R31, R4, R3, -R33.reuse ;  /* 0x00000003041f7223 */ /* 0x101fe20000010821 */
[----:B------:R-:W-:Y:S01]  /*151a0*/  FMNMX.FTZ R25, R64, R25, !PT ;  /* 0x0000001940197209 */ /* 0x000fe20007810000 */
[-CC-:B------:R-:W-:Y:S01]  /*151b0*/  FFMA.FTZ R48, R48, R3.reuse, -R33.reuse ;  /* 0x0000000330307223 */ /* 0x180fe20000010821 */
[-CC-:B------:R-:W-:Y:S01]  /*151c0*/  FFMA.FTZ R2, R2, R3.reuse, -R33.reuse ;  /* 0x0000000302027223 */ /* 0x180fe20000010821 */
[--C-:B------:R-:W-:Y:S01]  /*151d0*/  FFMA.FTZ R52, R52, R3, -R33.reuse ;  /* 0x0000000334347223 */ /* 0x100fe20000010821 */
[----:B------:R-:W-:Y:S01]  /*151e0*/  FMNMX.FTZ R25, R46, R25, !PT ;  /* 0x000000192e197209 */ /* 0x000fe20007810000 */
[----:B------:R-:W-:Y:S01]  /*151f0*/  FFMA.FTZ R0, R0, R3, -R33 ;  /* 0x0000000300007223 */ /* 0x000fe20000010821 */
[----:B------:R-:W-:Y:S02]  /*15200*/  MUFU.EX2 R35, R35 ;  /* 0x0000002300237308 */ /* 0x000fe40000000800 */
[----:B------:R-:W-:-:S04]  /*15210*/  FMNMX.FTZ R25, R24, R25, !PT ;  /* 0x0000001918197209 */ /* 0x000fc80007810000 */
[----:B------:R-:W-:Y:S02]  /*15220*/  FMNMX.FTZ R25, R50, R25, !PT ;  /* 0x0000001932197209 */ /* 0x000fe40007810000 */
[----:B------:R-:W-:Y:S02]  /*15230*/  MUFU.EX2 R198, R37 ;  /* 0x0000002500c67308 */ /* 0x000fe40000000800 */
[----:B------:R-:W-:-:S04]  /*15240*/  FMNMX.FTZ R25, R66, R25, !PT ;  /* 0x0000001942197209 */ /* 0x000fc80007810000 */
[----:B------:R-:W-:Y:S02]  /*15250*/  FMNMX.FTZ R25, R54, R25, !PT ;  /* 0x0000001936197209 */ /* 0x000fe40007810000 */
[----:B------:R-:W-:Y:S02]  /*15260*/  MUFU.EX2 R39, R39 ;  /* 0x0000002700277308 */ /* 0x000fe40000000800 */
[----:B------:R-:W-:-:S05]  /*15270*/  FMNMX.FTZ R25, R36, R25, !PT ;  /* 0x0000001924197209 */ /* 0x000fca0007810000 */
[----:B------:R-:W0:Y:S01]  /*15280*/  SHFL.BFLY PT, R68, R25, 0x2, 0x1f ;  /* 0x0c401f0019447f89 */ /* 0x000e2200000e0000 */
[----:B------:R-:W-:Y:S08]  /*15290*/  MUFU.EX2 R41, R41 ;  /* 0x0000002900297308 */ /* 0x000ff00000000800 */
[----:B------:R-:W1:Y:S08]  /*152a0*/  MUFU.EX2 R32, R32 ;  /* 0x0000002000207308 */ /* 0x000e700000000800 */
[----:B------:R-:W-:Y:S01]  /*152b0*/  MUFU.EX2 R40, R40 ;  /* 0x0000002800287308 */ /* 0x000fe20000000800 */
[----:B0-----:R-:W-:-:S07]  /*152c0*/  FMNMX.FTZ R68, R25, R68, !PT ;  /* 0x0000004419447209 */ /* 0x001fce0007810000 */
[----:B------:R-:W0:Y:S01]  /*152d0*/  MUFU.EX2 R37, R28 ;  /* 0x0000001c00257308 */ /* 0x000e220000000800 */
[----:B-1----:R-:W-:Y:S01]  /*152e0*/  F2FP.BF16.F32.PACK_AB R194, R32, R41 ;  /* 0x0000002920c2723e */ /* 0x002fe200000010ff */
[----:B------:R-:W1:Y:S06]  /*152f0*/  SHFL.BFLY PT, R25, R68, 0x1, 0x1f ;  /* 0x0c201f0044197f89 */ /* 0x000e6c00000e0000 */
[----:B------:R-:W-:Y:S08]  /*15300*/  MUFU.EX2 R43, R2 ;  /* 0x00000002002b7308 */ /* 0x000ff00000000800 */
[----:B------:R-:W-:Y:S01]  /*15310*/  MUFU.EX2 R44, R44 ;  /* 0x0000002c002c7308 */ /* 0x000fe20000000800 */
[----:B0-----:R-:W-:-:S07]  /*15320*/  F2FP.BF16.F32.PACK_AB R188, R37, R40 ;  /* 0x0000002825bc723e */ /* 0x001fce00000010ff */
[----:B------:R-:W0:Y:S01]  /*15330*/  MUFU.EX2 R31, R31 ;  /* 0x0000001f001f7308 */ /* 0x000e220000000800 */
[----:B-1----:R-:W-:-:S04]  /*15340*/  FMNMX.FTZ R4, R68, R25, !PT ;  /* 0x0000001944047209 */ /* 0x002fc80007810000 */
[C---:B------:R-:W-:Y:S01]  /*15350*/  FSETP.NEU.FTZ.AND P3, PT, R4.reuse, -INF , PT ;  /* 0xff8000000400780b */ /* 0x040fe20003f7d000 */
[----:B------:R-:W-:Y:S02]  /*15360*/  FMUL.FTZ R25, R4, R3 ;  /* 0x0000000304197220 */ /* 0x000fe40000410000 */
[----:B------:R-:W1:Y:S03]  /*15370*/  MUFU.EX2 R48, R48 ;  /* 0x0000003000307308 */ /* 0x000e660000000800 */
[----:B------:R-:W-:Y:S02]  /*15380*/  FSEL R33, R25, RZ, P3 ;  /* 0x000000ff19217208 */ /* 0x000fe40001800000 */
[----:B0-----:R-:W-:-:S03]  /*15390*/  F2FP.BF16.F32.PACK_AB R190, R31, R44 ;  /* 0x0000002c1fbe723e */ /* 0x001fc600000010ff */
        /* <DEDUP_REMOVED lines=9> */
[----:B0-----:R-:W-:Y:S01]  /*15430*/  FADD.FTZ R0, R29, R196 ;  /* 0x000000c41d007221 */ /* 0x001fe20000010000 */
[-CC-:B------:R-:W-:Y:S01]  /*15440*/  FFMA.FTZ R62, R62, R3.reuse, -R33.reuse ;  /* 0x000000033e3e7223 */ /* 0x180fe20000010821 */
[-CC-:B------:R-:W-:Y:S01]  /*15450*/  FFMA.FTZ R42, R42, R3.reuse, -R33.reuse ;  /* 0x000000032a2a7223 */ /* 0x180fe20000010821 */
[-CC-:B------:R-:W-:Y:S01]  /*15460*/  FFMA.FTZ R64, R64, R3.reuse, -R33.reuse ;  /* 0x0000000340407223 */ /* 0x180fe20000010821 */
[----:B------:R-:W-:Y:S01]  /*15470*/  FADD.FTZ R45, R35, R0 ;  /* 0x00000000232d7221 */ /* 0x000fe20000010000 */
[-CC-:B------:R-:W-:Y:S01]  /*15480*/  FFMA.FTZ R46, R46, R3.reuse, -R33.reuse ;  /* 0x000000032e2e7223 */ /* 0x180fe20000010821 */
[-C--:B------:R-:W-:Y:S01]  /*15490*/  FFMA.FTZ R24, R24, R3.reuse, -R33 ;  /* 0x0000000318187223 */ /* 0x080fe20000010821 */
[----:B------:R-:W0:Y:S01]  /*154a0*/  MUFU.EX2 R27, R27 ;  /* 0x0000001b001b7308 */ /* 0x000e220000000800 */
[----:B------:R-:W-:Y:S01]  /*154b0*/  FADD.FTZ R0, R198, R45 ;  /* 0x0000002dc6007221 */ /* 0x000fe20000010000 */
[--C-:B------:R-:W-:Y:S01]  /*154c0*/  FFMA.FTZ R50, R50, R3, -R33.reuse ;  /* 0x0000000332327223 */ /* 0x100fe20000010821 */
[----:B------:R-:W-:Y:S01]  /*154d0*/  F2FP.BF16.F32.PACK_AB R196, R196, R29 ;  /* 0x0000001dc4c4723e */ /* 0x000fe200000010ff */
[-CC-:B------:R-:W-:Y:S01]  /*154e0*/  FFMA.FTZ R66, R66, R3.reuse, -R33.reuse ;  /* 0x0000000342427223 */ /* 0x180fe20000010821 */
[----:B------:R-:W-:Y:S01]  /*154f0*/  FADD.FTZ R47, R39, R0 ;  /* 0x00000000272f7221 */ /* 0x000fe20000010000 */
[-CC-:B------:R-:W-:Y:S01]  /*15500*/  FFMA.FTZ R54, R54, R3.reuse, -R33.reuse ;  /* 0x0000000336367223 */ /* 0x180fe20000010821 */
[----:B------:R-:W-:Y:S01]  /*15510*/  FFMA.FTZ R33, R36, R3, -R33 ;  /* 0x0000000324217223 */ /* 0x000fe20000010821 */
[----:B------:R-:W2:Y:S01]  /*15520*/  MUFU.EX2 R30, R30 ;  /* 0x0000001e001e7308 */ /* 0x000ea20000000800 */
[----:B------:R-:W-:Y:S01]  /*15530*/  FADD.FTZ R2, R192, R47 ;  /* 0x0000002fc0027221 */ /* 0x000fe20000010000 */
[----:B------:R-:W-:-:S02]  /*15540*/  F2FP.BF16.F32.PACK_AB R198, R198, R35 ;  /* 0x00000023c6c6723e */ /* 0x000fc400000010ff */
[----:B------:R-:W-:Y:S01]  /*15550*/  F2FP.BF16.F32.PACK_AB R192, R192, R39 ;  /* 0x00000027c0c0723e */ /* 0x000fe200000010ff */
[----:B------:R-:W-:Y:S01]  /*15560*/  FADD.FTZ R47, R41, R2 ;  /* 0x00000002292f7221 */ /* 0x000fe20000010000 */
[----:B-1----:R-:W-:Y:S02]  /*15570*/  F2FP.BF16.F32.PACK_AB R184, R43, R48 ;  /* 0x000000302bb8723e */ /* 0x002fe400000010ff */
[----:B------:R-:W1:Y:S01]  /*15580*/  MUFU.EX2 R199, R58 ;  /* 0x0000003a00c77308 */ /* 0x000e620000000800 */
[----:B0-----:R-:W-:Y:S01]  /*15590*/  FADD.FTZ R45, R26, R27 ;  /* 0x0000001b1a2d7221 */ /* 0x001fe20000010000 */
[----:B------:R-:W-:Y:S01]  /*155a0*/  FADD.FTZ R47, R32, R47 ;  /* 0x0000002f202f7221 */ /* 0x000fe20000010000 */
[----:B------:R-:W-:-:S03]  /*155b0*/  F2FP.BF16.F32.PACK_AB R197, R27, R26 ;  /* 0x0000001a1bc5723e */ /* 0x000fc600000010ff */
[----:B------:R-:W-:Y:S02]  /*155c0*/  FADD.FTZ R2, R40, R47 ;  /* 0x0000002f28027221 */ /* 0x000fe40000010000 */
[----:B------:R-:W0:Y:S01]  /*155d0*/  MUFU.EX2 R34, R34 ;  /* 0x0000002200227308 */ /* 0x000e220000000800 */
[----:B--2---:R-:W-:Y:S01]  /*155e0*/  FADD.FTZ R0, R30, R45 ;  /* 0x0000002d1e007221 */ /* 0x004fe20000010000 */
[----:B------:R-:W-:-:S04]  /*155f0*/  FADD.FTZ R47, R37, R2 ;  /* 0x00000002252f7221 */ /* 0x000fc80000010000 */
[----:B------:R-:W-:Y:S02]  /*15600*/  FADD.FTZ R2, R44, R47 ;  /* 0x0000002f2c027221 */ /* 0x000fe40000010000 */
[----:B------:R-:W2:Y:S01]  /*15610*/  MUFU.EX2 R193, R60 ;  /* 0x0000003c00c17308 */ /* 0x000ea20000000800 */
[----:B-1----:R-:W-:Y:S01]  /*15620*/  FADD.FTZ R45, R199, R0 ;  /* 0x00000000c72d7221 */ /* 0x002fe20000010000 */
[----:B------:R-:W-:Y:S01]  /*15630*/  FADD.FTZ R29, R31, R2 ;  /* 0x000000021f1d7221 */ /* 0x000fe20000010000 */
[----:B------:R-:W-:-:S03]  /*15640*/  F2FP.BF16.F32.PACK_AB R199, R199, R30 ;  /* 0x0000001ec7c7723e */ /* 0x000fc600000010ff */
[----:B------:R-:W-:Y:S02]  /*15650*/  FADD.FTZ R2, R48, R29 ;  /* 0x0000001d30027221 */ /* 0x000fe40000010000 */
[----:B------:R-:W1:Y:S01]  /*15660*/  MUFU.EX2 R38, R38 ;  /* 0x0000002600267308 */ /* 0x000e620000000800 */
[----:B0-----:R-:W-:Y:S01]  /*15670*/  FADD.FTZ R0, R34, R45 ;  /* 0x0000002d22007221 */ /* 0x001fe20000010000 */
[----:B------:R-:W-:-:S06]  /*15680*/  FADD.FTZ R35, R43, R2 ;  /* 0x000000022b237221 */ /* 0x000fcc0000010000 */
[----:B------:R-:W0:Y:S01]  /*15690*/  MUFU.EX2 R195, R62 ;  /* 0x0000003e00c37308 */ /* 0x000e220000000800 */
[C---:B--2---:R-:W-:Y:S01]  /*156a0*/  FADD.FTZ R45, R193.reuse, R0 ;  /* 0x00000000c12d7221 */ /* 0x044fe20000010000 */
[----:B------:R-:W-:-:S06]  /*156b0*/  F2FP.BF16.F32.PACK_AB R193, R193, R34 ;  /* 0x00000022c1c1723e */ /* 0x000fcc00000010ff */
[----:B------:R-:W2:Y:S01]  /*156c0*/  MUFU.EX2 R42, R42 ;  /* 0x0000002a002a7308 */ /* 0x000ea20000000800 */
[----:B-1----:R-:W-:-:S07]  /*156d0*/  FADD.FTZ R0, R38, R45 ;  /* 0x0000002d26007221 */ /* 0x002fce0000010000 */
        /* <DEDUP_REMOVED lines=14> */
[----:B-1----:R-:W-:Y:S01]  /*157c0*/  FADD.FTZ R230, R52, R35 ;  /* 0x0000002334e67221 */ /* 0x002fe20000010000 */
[----:B------:R-:W-:-:S03]  /*157d0*/  F2FP.BF16.F32.PACK_AB R186, R25, R52 ;  /* 0x0000003419ba723e */ /* 0x000fc600000010ff */
[----:B------:R-:W-:-:S03]  /*157e0*/  FADD.FTZ R230, R25, R230 ;  /* 0x000000e619e67221 */ /* 0x000fc60000010000 */
[----:B------:R-:W1:Y:S01]  /*157f0*/  MUFU.EX2 R54, R54 ;  /* 0x0000003600367308 */ /* 0x000e620000000800 */
[----:B0-----:R-:W-:-:S07]  /*15800*/  FADD.FTZ R0, R50, R29 ;  /* 0x0000001d32007221 */ /* 0x001fce0000010000 */
[----:B------:R-:W0:Y:S01]  /*15810*/  MUFU.EX2 R33, R33 ;  /* 0x0000002100217308 */ /* 0x000e220000000800 */
[C---:B--2---:R-:W-:Y:S01]  /*15820*/  FADD.FTZ R25, R185.reuse, R0 ;  /* 0x00000000b9197221 */ /* 0x044fe20000010000 */
[----:B------:R-:W-:-:S03]  /*15830*/  F2FP.BF16.F32.PACK_AB R185, R185, R50 ;  /* 0x00000032b9b9723e */ /* 0x000fc600000010ff */
[----:B-1----:R-:W-:Y:S01]  /*15840*/  FADD.FTZ R0, R54, R25 ;  /* 0x0000001936007221 */ /* 0x002fe20000010000 */
[----:B------:R-:W-:-:S04]  /*15850*/  IMAD R25, R73, 0x80, R152 ;  /* 0x0000008049197824 */ /* 0x000fc800078e0298 */
[----:B------:R-:W-:Y:S02]  /*15860*/  IMAD.IADD R56, R25, 0x1, R56 ;  /* 0x0000000119387824 */ /* 0x000fe400078e0238 */
[C---:B0-----:R-:W-:Y:S01]  /*15870*/  FADD.FTZ R229, R33.reuse, R0 ;  /* 0x0000000021e57221 */ /* 0x041fe20000010000 */
[----:B------:R-:W-:Y:S01]  /*15880*/  F2FP.BF16.F32.PACK_AB R187, R33, R54 ;  /* 0x0000003621bb723e */ /* 0x000fe200000010ff */
[----:B------:R-:W-:Y:S06]  /*15890*/  @!P2 BRA `(.L_x_1564) ;  /* 0x000000000048a947 */ /* 0x000fec0003800000 */
        /* <DEDUP_REMOVED lines=11> */
.L_x_1566:
[----:B------:R-:W-:-:S13]  /*15950*/  ISETP.NE.AND P3, PT, R57, 0x1, PT ;  /* 0x000000013900780c */ /* 0x000fda0003f65270 */
[----:B------:R-:W0:Y:S02]  /*15960*/  @P3 LDC.64 R24, c[0x0][0x9e8] ;  /* 0x00027a00ff183b82 */ /* 0x000e240000000a00 */
[----:B0-----:R-:W-:-:S05]  /*15970*/  @P3 IMAD.HI.U32 R2, R0, R24, RZ ;  /* 0x0000001800023227 */ /* 0x001fca00078e00ff */
[----:B------:R-:W-:-:S07]  /*15980*/  @P3 SHF.R.U32.HI R0, RZ, R25, R2 ;  /* 0x00000019ff003219 */ /* 0x000fce0000011602 */
.L_x_1567:
[----:B------:R-:W-:Y:S05]  /*15990*/  BSYNC B0 ;  /* 0x0000000000007941 */ /* 0x000fea0003800000 */
.L_x_1565:
[----:B------:R-:W-:-:S05]  /*159a0*/  IMAD R57, R0, R57, R57 ;  /* 0x0000003900397224 */ /* 0x000fca00078e0239 */
[----:B------:R-:W-:-:S07]  /*159b0*/  VIMNMX R56, R56, R57, PT ;  /* 0x0000003938387248 */ /* 0x000fce0003fe0100 */
.L_x_1564:
[----:B------:R-:W2:Y:S01]  /*159c0*/  LDL R24, [R1+0x54] ;  /* 0x0000540001187983 */ /* 0x000ea20000100800 */
[----:B------:R-:W-:Y:S01]  /*159d0*/  SHF.R.S32.HI R25, RZ, 0x1f, R56 ;  /* 0x0000001fff197819 */ /* 0x000fe20000011438 */
[----:B------:R-:W-:Y:S01]  /*159e0*/  BSSY B1, `(.L_x_1568) ;  /* 0x00002fd000017945 */ /* 0x000fe20003800000 */
[----:B------:R-:W-:Y:S01]  /*159f0*/  IMAD.MOV.U32 R2, RZ, RZ, 0x3f800000 ;  /* 0x3f800000ff027424 */ /* 0x000fe200078e00ff */
[----:B------:R-:W-:Y:S02]  /*15a00*/  CS2R R150, SRZ ;  /* 0x0000000000967805 */ /* 0x000fe4000001ff00 */
[----:B------:R-:W-:Y:S01]  /*15a10*/  LEA.HI R25, R25, R56, RZ, 0x6 ;  /* 0x0000003819197211 */ /* 0x000fe200078f30ff */
[----:B------:R-:W-:Y:S01]  /*15a20*/  IMAD.MOV.U32 R0, RZ, RZ, 0x3f800000 ;  /* 0x3f800000ff007424 */ /* 0x000fe200078e00ff */
[----:B------:R-:W-:Y:S02]  /*15a30*/  CS2R R148, SRZ ;  /* 0x0000000000947805 */ /* 0x000fe4000001ff00 */
[----:B------:R-:W-:-:S02]  /*15a40*/  CS2R R146, SRZ ;  /* 0x0000000000927805 */ /* 0x000fc4000001ff00 */
[----:B------:R-:W-:Y:S02]  /*15a50*/  SHF.R.S32.HI R25, RZ, 0x6, R25 ;  /* 0x00000006ff197819 */ /* 0x000fe40000011419 */
        /* <DEDUP_REMOVED lines=60> */
[----:B--2---:R-:W-:-:S04]  /*15e20*/  VIMNMX R24, R24, R25, !PT ;  /* 0x0000001918187248 */ /* 0x004fc80007fe0100 */
[----:B------:R-:W-:Y:S01]  /*15e30*/  ISETP.GE.AND P3, PT, R204, R24, PT ;  /* 0x00000018cc00720c */ /* 0x000fe20003f66270 */
[----:B------:R0:W-:Y:S02]  /*15e40*/  STL [R1+0x28], R24 ;  /* 0x0000281801007387 */ /* 0x0001e40000100800 */
[----:B0-----:R-:W-:-:S10]  /*15e50*/  CS2R R24, SRZ ;  /* 0x0000000000187805 */ /* 0x001fd4000001ff00 */
[----:B------:R-:W-:Y:S05]  /*15e60*/  @!P3 BRA `(.L_x_1569) ;  /* 0x0000002800d0b947 */ /* 0x000fea0003800000 */
[----:B------:R-:W-:Y:S01]  /*15e70*/  IMAD.IADD R3, R201, 0x1, R152 ;  /* 0x00000001c9037824 */ /* 0x000fe200078e0298 */
[----:B------:R-:W-:Y:S01]  /*15e80*/  BSSY B0, `(.L_x_1570) ;  /* 0x00002ae000007945 */ /* 0x000fe20003800000 */
[----:B------:R-:W-:Y:S02]  /*15e90*/  IMAD.MOV.U32 R2, RZ, RZ, 0x3f800000 ;  /* 0x3f800000ff027424 */ /* 0x000fe400078e00ff */
[----:B------:R-:W-:Y:S01]  /*15ea0*/  IMAD.MOV.U32 R151, RZ, RZ, RZ ;  /* 0x000000ffff977224 */ /* 0x000fe200078e00ff */
[----:B------:R0:W-:Y:S01]  /*15eb0*/  STL [R1+0x1c], R3 ;  /* 0x00001c0301007387 */ /* 0x0001e20000100800 */
[----:B------:R-:W-:-:S07]  /*15ec0*/  VIADD R233, R3, 0x8 ;  /* 0x0000000803e97836 */ /* 0x000fce0000000000 */
.L_x_1589:
[----:B------:R-:W-:-:S05]  /*15ed0*/  VIADD R231, R200, 0x1 ;  /* 0x00000001c8e77836 */ /* 0x000fca0000000000 */
[----:B------:R-:W-:-:S04]  /*15ee0*/  ISETP.NE.AND P3, PT, R231, 0x2, PT ;  /* 0x00000002e700780c */ /* 0x000fc80003f65270 */
[----:B------:R-:W-:Y:S02]  /*15ef0*/  SEL R234, RZ, 0x1, P3 ;  /* 0x00000001ffea7807 */ /* 0x000fe40001800000 */
[----:B------:R-:W-:Y:S02]  /*15f00*/  SEL R231, R231, RZ, P3 ;  /* 0x000000ffe7e77207 */ /* 0x000fe40001800000 */
[----:B------:R-:W-:Y:S01]  /*15f10*/  LOP3.LUT R234, R205, R234, RZ, 0x3c, !PT ;  /* 0x000000eacdea7212 */ /* 0x000fe200078e3cff */
[----:B------:R-:W-:Y:S06]  /*15f20*/  @!P0 BRA `(.L_x_1571) ;  /* 0x0000000000048947 */ /* 0x000fec0003800000 */
[----:B------:R-:W-:Y:S01]  /*15f30*/  BPT.TRAP 0x1 ;  /* 0x000000040000795c */ /* 0x000fe20000300000 */
.L_x_1571:
[----:B------:R-:W-:Y:S01]  /*15f40*/  IMAD R232, R231, 0x8, R16 ;  /* 0x00000008e7e87824 */ /* 0x000fe200078e0210 */
[----:B------:R-:W-:-:S04]  /*15f50*/  SHF.L.U32 R152, R234, 0x1f, RZ ;  /* 0x0000001fea987819 */ /* 0x000fc800000006ff */
[----:B------:R1:W2:Y:S01]  /*15f60*/  SYNCS.PHASECHK.TRANS64.TRYWAIT P3, [R232+URZ+0x30830], R152 ;  /* 0x03083098e80075a7 */ /* 0x0002a2000806017f */
[----:B------:R-:W-:Y:S05]  /*15f70*/  @!P0 BRA `(.L_x_1572) ;  /* 0x0000000000048947 */ /* 0x000fea0003800000 */
[----:B------:R-:W-:Y:S01]  /*15f80*/  BPT.TRAP 0x1 ;  /* 0x000000040000795c */ /* 0x000fe20000300000 */
.L_x_1572:
[----:B0-----:R-:W3:Y:S01]  /*15f90*/  LDL R3, [R1+0x18] ;  /* 0x0000180001037983 */ /* 0x001ee20000100800 */
[----:B------:R-:W-:Y:S01]  /*15fa0*/  BSSY B2, `(.L_x_1573) ;  /* 0x0000007000027945 */ /* 0x000fe20003800000 */
[----:B---3--:R-:W-:-:S04]  /*15fb0*/  IMAD R158, R231, 0x800, R3 ;  /* 0x00000800e79e7824 */ /* 0x008fc800078e0203 */
[C---:B------:R-:W-:Y:S02]  /*15fc0*/  VIADD R155, R158.reuse, 0x2 ;  /* 0x000000029e9b7836 */ /* 0x040fe40000000000 */
[----:B------:R-:W-:Y:S01]  /*15fd0*/  VIADD R3, R158, 0x4 ;  /* 0x000000049e037836 */ /* 0x000fe20000000000 */
[----:B--2---:R-:W-:Y:S06]  /*15fe0*/  @P3 BRA `(.L_x_1574) ;  /* 0x0000000000083947 */ /* 0x004fec0003800000 */
[----:B------:R-:W0:Y:S02]  /*15ff0*/  SYNCS.PHASECHK.TRANS64.TRYWAIT P3, [R232+URZ+0x30830], R152 ;  /* 0x03083098e80075a7 */ /* 0x000e24000806017f */
[----:B0-----:R-:W-:Y:S05]  /*16000*/  @!P3 BRA `(.L_x_1575) ;  /* 0x0000013c0034b947 */ /* 0x001fea0003800000 */
.L_x_1574:
[----:B------:R-:W-:Y:S05]  /*16010*/  BSYNC B2 ;  /* 0x0000000000027941 */ /* 0x000fea0003800000 */
.L_x_1573:
[----:B01----:R-:W-:Y:S01]  /*16020*/  IMAD.MOV.U32 R152, RZ, RZ, R158 ;  /* 0x000000ffff987224 */ /* 0x003fe200078e009e */
[----:B------:R-:W-:Y:S01]  /*16030*/  R2UR UR12, R218 ;  /* 0x00000000da0c72ca */ /* 0x000fe200000e0000 */
[----:B------:R-:W-:Y:S01]  /*16040*/  VIADD R154, R158, 0x6 ;  /* 0x000000069e9a7836 */ /* 0x000fe20000000000 */
[----:B------:R-:W-:Y:S01]  /*16050*/  R2UR UR13, R219 ;  /* 0x00000000db0d72ca */ /* 0x000fe200000e0000 */
[----:B------:R-:W-:Y:S01]  /*16060*/  IMAD.MOV.U32 R153, RZ, RZ, 0x40000040 ;  /* 0x40000040ff997424 */ /* 0x000fe200078e00ff */
[----:B------:R-:W-:Y:S01]  /*16070*/  R2UR UR6, R152 ;  /* 0x00000000980672ca */ /* 0x000fe200000e0000 */
[----:B------:R-:W-:Y:S01]  /*16080*/  IMAD.MOV.U32 R152, RZ, RZ, R155 ;  /* 0x000000ffff987224 */ /* 0x000fe200078e009b */
[----:B------:R-:W-:Y:S01]  /*16090*/  R2UR UR10, R154 ;  /* 0x000000009a0a72ca */ /* 0x000fe200000e0000 */
[----:B------:R-:W-:Y:S01]  /*160a0*/  IMAD.MOV.U32 R155, RZ, RZ, 0x40000040 ;  /* 0x40000040ff9b7424 */ /* 0x000fe200078e00ff */
[----:B------:R-:W-:Y:S01]  /*160b0*/  R2UR UR5, R153 ;  /* 0x00000000990572ca */ /* 0x000fe200000e0000 */
[----:B------:R-:W-:Y:S01]  /*160c0*/  VIADD R156, R158, 0x204 ;  /* 0x000002049e9c7836 */ /* 0x000fe20000000000 */
[----:B------:R-:W-:Y:S01]  /*160d0*/  R2UR UR4, R152 ;  /* 0x00000000980472ca */ /* 0x000fe200000e0000 */
[----:B------:R-:W-:Y:S01]  /*160e0*/  IMAD.MOV.U32 R152, RZ, RZ, R3 ;  /* 0x000000ffff987224 */ /* 0x000fe200078e0003 */
[----:B------:R-:W-:Y:S01]  /*160f0*/  R2UR UR11, R155 ;  /* 0x000000009b0b72ca */ /* 0x000fe200000e0000 */
[----:B------:R-:W-:Y:S01]  /*16100*/  VIADD R154, R158, 0x202 ;  /* 0x000002029e9a7836 */ /* 0x000fe20000000000 */
        /* <DEDUP_REMOVED lines=10> */
[----:B------:R-:W-:Y:S01]  /*161b0*/  MOV R3, UR10 ;  /* 0x0000000a00037c02 */ /* 0x000fe20008000f00 */
[----:B------:R-:W-:Y:S01]  /*161c0*/  UMOV UR10, UR4 ;  /* 0x00000004000a7c82 */ /* 0x000fe20008000000 */
[----:B------:R-:W-:Y:S01]  /*161d0*/  MOV R237, UR11 ;  /* 0x0000000b00ed7c02 */ /* 0x000fe20008000f00 */
[----:B------:R-:W-:Y:S01]  /*161e0*/  UMOV UR11, UR5 ;  /* 0x00000005000b7c82 */ /* 0x000fe20008000000 */
[----:B------:R-:W-:Y:S01]  /*161f0*/  R2UR UR26, R152 ;  /* 0x00000000981a72ca */ /* 0x000fe200000e0000 */
[----:B------:R-:W-:Y:S01]  /*16200*/  VIADD R152, R158, 0x404 ;  /* 0x000004049e987836 */ /* 0x000fe20000000000 */
[----:B------:R-:W-:Y:S01]  /*16210*/  R2UR UR7, R153 ;  /* 0x00000000990772ca */ /* 0x000fe200000e0000 */
[----:B------:R-:W-:Y:S01]  /*16220*/  IMAD.MOV.U32 R157, RZ, RZ, 0x40000040 ;  /* 0x40000040ff9d7424 */ /* 0x000fe200078e00ff */
[----:B------:R-:W-:Y:S01]  /*16230*/  R2UR UR34, R154 ;  /* 0x000000009a2272ca */ /* 0x000fe200000e0000 */
[----:B------:R-:W-:Y:S01]  /*16240*/  VIADD R154, R158, 0x604 ;  /* 0x000006049e9a7836 */ /* 0x000fe20000000000 */
[----:B------:R-:W-:Y:S01]  /*16250*/  R2UR UR38, R152 ;  /* 0x00000000982672ca */ /* 0x000fe200000e0000 */
[----:B------:R-:W-:Y:S01]  /*16260*/  VIADD R152, R158, 0x600 ;  /* 0x000006009e987836 */ /* 0x000fe20000000000 */
[----:B------:R-:W-:Y:S01]  /*16270*/  R2UR UR42, R156 ;  /* 0x000000009c2a72ca */ /* 0x000fe200000e0000 */
[----:B------:R-:W-:Y:S01]  /*16280*/  VIADD R156, R158, 0x602 ;  /* 0x000006029e9c7836 */ /* 0x000fe20000000000 */
[----:B------:R-:W-:Y:S01]  /*16290*/  R2UR UR4, R6 ;  /* 0x00000000060472ca */ /* 0x000fe200000e0000 */
[-C--:B------:R-:W-:Y:S01]  /*162a0*/  FMUL.FTZ R24, R24, R0.reuse ;  /* 0x0000000018187220 */ /* 0x080fe20000410000 */
[----:B------:R-:W-:Y:S01]  /*162b0*/  R2UR UR46, R152 ;  /* 0x00000000982e72ca */ /* 0x000fe200000e0000 */
[----:B------:R-:W-:Y:S01]  /*162c0*/  VIADD R152, R158, 0x606 ;  /* 0x000006069e987836 */ /* 0x000fe20000000000 */
[----:B------:R-:W-:Y:S01]  /*162d0*/  R2UR UR5, R7 ;  /* 0x00000000070572ca */ /* 0x000fe200000e0000 */
[-C--:B------:R-:W-:Y:S01]  /*162e0*/  FMUL.FTZ R25, R25, R0.reuse ;  /* 0x0000000019197220 */ /* 0x080fe20000410000 */
[C---:B------:R-:W-:Y:S01]  /*162f0*/  R2UR UR9, R153.reuse ;  /* 0x00000000990972ca */ /* 0x040fe200000e0000 */
[-C--:B------:R-:W-:Y:S01]  /*16300*/  FMUL.FTZ R28, R28, R0.reuse ;  /* 0x000000001c1c7220 */ /* 0x080fe20000410000 */
[----:B------:R-:W-:Y:S01]  /*16310*/  R2UR UR15, R153 ;  /* 0x00000000990f72ca */ /* 0x000fe200000e0000 */
        /* <DEDUP_REMOVED lines=29> */
[----:B------:R-:W-:Y:S01]  /*164f0*/  WARPGROUP.ARRIVE ;  /* 0x00000000000079c5 */ /* 0x000fe20000000000 */
[----:B------:R-:W-:Y:S01]  /*16500*/  R2UR UR16, R216 ;  /* 0x00000000d81072ca */ /* 0x000fe200000e0000 */
[-C--:B------:R-:W-:Y:S01]  /*16510*/  FMUL.FTZ R60, R60, R0.reuse ;  /* 0x000000003c3c7220 */ /* 0x080fe20000410000 */
[----:B------:R-:W-:Y:S01]  /*16520*/  R2UR UR17, R217 ;  /* 0x00000000d91172ca */ /* 0x000fe200000e0000 */
[-C--:B------:R-:W-:Y:S01]  /*16530*/  FMUL.FTZ R61, R61, R0.reuse ;  /* 0x000000003d3d7220 */ /* 0x080fe20000410000 */
[----:B------:R-:W-:Y:S01]  /*16540*/  R2UR UR20, R214 ;  /* 0x00000000d61472ca */ /* 0x000fe200000e0000 */
[----:B------:R-:W-:Y:S01]  /*16550*/  HGMMA.64x64x16.F32.BF16 R152, gdesc[UR4], RZ, !UPT, gsb0 ;  /* 0x00e00000049879f0 */ /* 0x000fe2000c0018ff */
[----:B------:R-:W-:Y:S01]  /*16560*/  UMOV UR6, UR8 ;  /* 0x0000000800067c82 */ /* 0x000fe20008000000 */
[----:B------:R-:W-:Y:S01]  /*16570*/  UMOV UR7, UR9 ;  /* 0x0000000900077c82 */ /* 0x000fe20008000000 */
        /* <DEDUP_REMOVED lines=80> */
[----:B------:R-:W-:Y:S01]  /*16a80*/  HGMMA.64x64x16.F32.BF16 R152, gdesc[UR8], R152, gsb0 ;  /* 0x00e00000089879f0 */ /* 0x000fe20008001898 */
        /* <DEDUP_REMOVED lines=102> */
.L_x_1576:
[----:B------:R-:W-:Y:S01]  /*170f0*/  SHF.L.U32 R2, R205, 0x1f, RZ ;  /* 0x0000001fcd027819 */ /* 0x000fe200000006ff */
[----:B------:R-:W-:-:S04]  /*17100*/  IMAD R0, R200, 0x8, R16 ;  /* 0x00000008c8007824 */ /* 0x000fc800078e0210 */
[----:B------:R0:W1:Y:S01]  /*17110*/  SYNCS.PHASECHK.TRANS64.TRYWAIT P3, [R0+URZ+0x30850], R2 ;  /* 0x03085002000075a7 */ /* 0x000062000806017f */
[----:B------:R-:W-:Y:S05]  /*17120*/  @!P0 BRA `(.L_x_1577) ;  /* 0x0000000000048947 */ /* 0x000fea0003800000 */
[----:B------:R-:W-:Y:S01]  /*17130*/  BPT.TRAP 0x1 ;  /* 0x000000040000795c */ /* 0x000fe20000300000 */
.L_x_1577:
[----:B------:R-:W-:Y:S04]  /*17140*/  BSSY B2, `(.L_x_1578) ;  /* 0x0000004000027945 */ /* 0x000fe80003800000 */
[----:B-1----:R-:W-:Y:S05]  /*17150*/  @P3 BRA `(.L_x_1579) ;  /* 0x0000000000083947 */ /* 0x002fea0003800000 */
[----:B------:R-:W1:Y:S02]  /*17160*/  SYNCS.PHASECHK.TRANS64.TRYWAIT P3, [R0+URZ+0x30850], R2 ;  /* 0x03085002000075a7 */ /* 0x000e64000806017f */
[----:B-1----:R-:W-:Y:S05]  /*17170*/  @!P3 BRA `(.L_x_1580) ;  /* 0x0000012800ecb947 */ /* 0x002fea0003800000 */
.L_x_1579:
[----:B------:R-:W-:Y:S05]  /*17180*/  BSYNC B2 ;  /* 0x0000000000027941 */ /* 0x000fea0003800000 */
.L_x_1578:
[----:B01----:R-:W-:Y:S01]  /*17190*/  VIADD R2, R16, 0x400 ;  /* 0x0000040010027836 */ /* 0x003fe20000000000 */
[----:B------:R-:W-:Y:S01]  /*171a0*/  WARPGROUP.ARRIVE ;  /* 0x00000000000079c5 */ /* 0x000fe20000000000 */
[----:B------:R-:W-:Y:S01]  /*171b0*/  IMAD.MOV.U32 R3, RZ, RZ, 0x40000040 ;  /* 0x40000040ff037424 */ /* 0x000fe200078e00ff */
[----:B------:R-:W-:Y:S01]  /*171c0*/  ULDC UR4, c[0x0][0x9dc] ;  /* 0x0002770000047ab9 */ /* 0x000fe20000000800 */
[----:B------:R-:W-:Y:S01]  /*171d0*/  @!P1 VIADD R232, R232, 0x30840 ;  /* 0x00030840e8e89836 */ /* 0x000fe20000000000 */
[----:B------:R-:W-:Y:S02]  /*171e0*/  SHF.R.U32.HI R2, RZ, 0x4, R2 ;  /* 0x00000004ff027819 */ /* 0x000fe40000011602 */
[----:B------:R-:W-:Y:S01]  /*171f0*/  R2UR UR7, R3 ;  /* 0x00000000030772ca */ /* 0x000fe200000e0000 */
[----:B------:R-:W-:Y:S01]  /*17200*/  IMAD.MOV.U32 R3, RZ, RZ, 0x40000040 ;  /* 0x40000040ff037424 */ /* 0x000fe200078e00ff */
[----:B------:R-:W-:Y:S02]  /*17210*/  LOP3.LUT R2, R2, 0x3fff, RZ, 0xc0, !PT ;  /* 0x00003fff02027812 */ /* 0x000fe400078ec0ff */
[----:B------:R-:W-:-:S02]  /*17220*/  @!P1 PRMT R232, RZ, 0x654, R232 ;  /* 0x00000654ffe89816 */ /* 0x000fc400000000e8 */
[----:B------:R-:W-:-:S05]  /*17230*/  LOP3.LUT R2, R2, 0x2000000, RZ, 0xfc, !PT ;  /* 0x0200000002027812 */ /* 0x000fca00078efcff */
[----:B------:R-:W-:-:S05]  /*17240*/  IMAD R2, R200, 0x800, R2 ;  /* 0x00000800c8027824 */ /* 0x000fca00078e0202 */
[----:B------:R-:W-:-:S13]  /*17250*/  R2UR UR6, R2 ;  /* 0x00000000020672ca */ /* 0x000fda00000e0000 */
[----:B------:R-:W-:Y:S03]  /*17260*/  HGMMA.64x256x16.F32.BF16 R24, R196, gdesc[UR4].tnspB, R24, gsb0 ;  /* 0x43e00004c4187df0 */ /* 0x000fe60008001818 */
[----:B------:R-:W-:Y:S02]  /*17270*/  WARPGROUP.DEPBAR.LE gsb0, 0x0 ;  /* 0x00008000000079c5 */ /* 0x000fe40000010000 */
[----:B------:R-:W-:Y:S01]  /*17280*/  VIADD R196, R2, 0x80 ;  /* 0x0000008002c47836 */ /* 0x000fe20000000000 */
[----:B------:R-:W-:Y:S01]  /*17290*/  WARPGROUP.ARRIVE ;  /* 0x00000000000079c5 */ /* 0x000fe20000000000 */
[----:B------:R-:W-:-:S03]  /*172a0*/  IMAD.MOV.U32 R197, RZ, RZ, 0x40000040 ;  /* 0x40000040ffc57424 */ /* 0x000fc600078e00ff */
[----:B------:R-:W-:Y:S02]  /*172b0*/  R2UR UR6, R196 ;  /* 0x00000000c40672ca */ /* 0x000fe400000e0000 */
[----:B------:R-:W-:-:S15]  /*172c0*/  R2UR UR7, R197 ;  /* 0x00000000c50772ca */ /* 0x000fde00000e0000 */
[----:B------:R-:W-:-:S01]  /*172d0*/  NOP ;  /* 0x0000000000007918 */ /* 0x000fc20000000000 */
[----:B------:R-:W-:Y:S03]  /*172e0*/  HGMMA.64x256x16.F32.BF16 R24, R192, gdesc[UR4].tnspB, R24, gsb0 ;  /* 0x43e00004c0187df0 */ /* 0x000fe60008001818 */
[----:B------:R-:W-:Y:S02]  /*172f0*/  WARPGROUP.DEPBAR.LE gsb0, 0x0 ;  /* 0x00008000000079c5 */ /* 0x000fe40000010000 */
[C---:B------:R-:W-:Y:S01]  /*17300*/  VIADD R192, R2.reuse, 0x100 ;  /* 0x0000010002c07836 */ /* 0x040fe20000000000 */
[----:B------:R-:W-:Y:S01]  /*17310*/  WARPGROUP.ARRIVE ;  /* 0x00000000000079c5 */ /* 0x000fe20000000000 */
[----:B------:R-:W-:Y:S02]  /*17320*/  IMAD.MOV.U32 R193, RZ, RZ, 0x40000040 ;  /* 0x40000040ffc17424 */ /* 0x000fe400078e00ff */
[----:B------:R-:W-:Y:S01]  /*17330*/  VIADD R2, R2, 0x180 ;  /* 0x0000018002027836 */ /* 0x000fe20000000000 */
[----:B------:R-:W-:-:S02]  /*17340*/  R2UR UR6, R192 ;  /* 0x00000000c00672ca */ /* 0x000fc400000e0000 */
[----:B------:R-:W-:-:S15]  /*17350*/  R2UR UR7, R193 ;  /* 0x00000000c10772ca */ /* 0x000fde00000e0000 */
[----:B------:R-:W-:-:S01]  /*17360*/  NOP ;  /* 0x0000000000007918 */ /* 0x000fc20000000000 */
[----:B------:R-:W-:Y:S01]  /*17370*/  HGMMA.64x256x16.F32.BF16 R24, R188, gdesc[UR4].tnspB, R24, gsb0 ;  /* 0x43e00004bc187df0 */ /* 0x000fe20008001818 */
[----:B------:R-:W-:Y:S02]  /*17380*/  R2UR UR6, R2 ;  /* 0x00000000020672ca */ /* 0x000fe400000e0000 */
[----:B------:R-:W-:Y:S01]  /*17390*/  R2UR UR7, R3 ;  /* 0x00000000030772ca */ /* 0x000fe200000e0000 */
[----:B------:R-:W-:Y:S02]  /*173a0*/  WARPGROUP.DEPBAR.LE gsb0, 0x0 ;  /* 0x00008000000079c5 */ /* 0x000fe40000010000 */
[----:B------:R-:W-:-:S15]  /*173b0*/  WARPGROUP.ARRIVE ;  /* 0x00000000000079c5 */ /* 0x000fde0000000000 */
[----:B------:R-:W-:-:S07]  /*173c0*/  NOP ;  /* 0x0000000000007918 */ /* 0x000fce0000000000 */
[----:B------:R-:W-:Y:S03]  /*173d0*/  HGMMA.64x256x16.F32.BF16 R24, R184, gdesc[UR4].tnspB, R24, gsb0 ;  /* 0x43e00004b8187df0 */ /* 0x000fe60008001818 */
[----:B------:R-:W-:Y:S02]  /*173e0*/  WARPGROUP.DEPBAR.LE gsb0, 0x0 ;  /* 0x00008000000079c5 */ /* 0x000fe40000010000 */
[----:B------:R-:W-:Y:S01]  /*173f0*/  IMAD.SHL.U32 R184, R204, 0x40, RZ ;  /* 0x00000040ccb87824 */ /* 0x000fe200078e00ff */
[----:B------:R0:W-:Y:S04]  /*17400*/  @!P1 SYNCS.ARRIVE.TRANS64.RED.A1T0 RZ, [R232+URZ], RZ ;  /* 0x000000ffe8ff99a7 */ /* 0x0001e8000810043f */
[----:B------:R-:W-:Y:S01]  /*17410*/  IADD3 R187, R226, 0x1, -R184 ;  /* 0x00000001e2bb7810 */ /* 0x000fe20007ffe8b8 */
[----:B0-----:R-:W-:Y:S01]  /*17420*/  IMAD.U32 R232, RZ, RZ, UR4 ;  /* 0x00000004ffe87e24 */ /* 0x001fe2000f8e00ff */
[----:B------:R-:W-:-:S03]  /*17430*/  ULDC UR4, c[0x0][0x9e0] ;  /* 0x0002780000047ab9 */ /* 0x000fc60000000800 */
[----:B------:R-:W-:Y:S01]  /*17440*/  IMAD.IADD R187, R187, 0x1, -R227 ;  /* 0x00000001bbbb7824 */ /* 0x000fe200078e0ae3 */
[----:B------:R-:W-:-:S03]  /*17450*/  LOP3.LUT R188, RZ, R232, RZ, 0x33, !PT ;  /* 0x000000e8ffbc7212 */ /* 0x000fc600078e33ff */
[----:B------:R-:W-:-:S04]  /*17460*/  IMAD R187, R236, -0x2, R187 ;  /* 0xfffffffeecbb7824 */ /* 0x000fc800078e02bb */
[----:B------:R-:W-:Y:S02]  /*17470*/  IMAD.IADD R188, R188, 0x1, R187 ;  /* 0x00000001bcbc7824 */ /* 0x000fe400078e02bb */
[----:B------:R-:W-:Y:S02]  /*17480*/  VIADD R187, R187, UR4 ;  /* 0x00000004bbbb7c36 */ /* 0x000fe40008000000 */
[C---:B------:R-:W-:Y:S02]  /*17490*/  IMAD.IADD R185, R201.reuse, 0x1, R188 ;  /* 0x00000001c9b97824 */ /* 0x040fe400078e02bc */
[----:B------:R-:W-:Y:S01]  /*174a0*/  IMAD.IADD R186, R201, 0x1, R187 ;  /* 0x00000001c9ba7824 */ /* 0x000fe200078e02bb */
[----:B------:R-:W-:Y:S06]  /*174b0*/  @!P2 BRA `(.L_x_1581) ;  /* 0x000000000064a947 */ /* 0x000fec0003800000 */
[----:B------:R-:W2:Y:S01]  /*174c0*/  LDL R205, [R1+0x10] ;  /* 0x0000100001cd7983 */ /* 0x000ea20000100800 */
[----:B------:R-:W-:Y:S01]  /*174d0*/  BSSY B2, `(.L_x_1582) ;  /* 0x0000013000027945 */ /* 0x000fe20003800000 */
[----:B--2---:R-:W-:-:S05]  /*174e0*/  IMAD.IADD R189, R201, 0x1, R205 ;  /* 0x00000001c9bd7824 */ /* 0x004fca00078e02cd */
[----:B------:R-:W-:-:S13]  /*174f0*/  ISETP.GT.AND P3, PT, R189, -0x1, PT ;  /* 0xffffffffbd00780c */ /* 0x000fda0003f64270 */
[----:B------:R-:W-:Y:S05]  /*17500*/  @P3 BRA `(.L_x_1583) ;  /* 0x0000000000243947 */ /* 0x000fea0003800000 */
[----:B------:R-:W-:Y:S01]  /*17510*/  ULDC UR4, c[0x0][0x9e4] ;  /* 0x0002790000047ab9 */ /* 0x000fe20000000800 */
[----:B------:R-:W-:Y:S01]  /*17520*/  LOP3.LUT R189, RZ, R189, RZ, 0x33, !PT ;  /* 0x000000bdffbd7212 */ /* 0x000fe200078e33ff */
[----:B------:R-:W-:-:S05]  /*17530*/  IMAD.U32 R190, RZ, RZ, UR4 ;  /* 0x00000004ffbe7e24 */ /* 0x000fca000f8e00ff */
[----:B------:R-:W-:-:S13]  /*17540*/  ISETP.NE.AND P3, PT, R190, 0x1, PT ;  /* 0x00000001be00780c */ /* 0x000fda0003f65270 */
[----:B------:R-:W0:Y:S02]  /*17550*/  @P3 LDC.64 R2, c[0x0][0x9e8] ;  /* 0x00027a00ff023b82 */ /* 0x000e240000000a00 */
[----:B0-----:R-:W-:-:S05]  /*17560*/  @P3 IMAD.HI.U32 R2, R189, R2, RZ ;  /* 0x00000002bd023227 */ /* 0x001fca00078e00ff */
[----:B------:R-:W-:-:S04]  /*17570*/  @P3 SHF.R.U32.HI R189, RZ, R3, R2 ;  /* 0x00000003ffbd3219 */ /* 0x000fc80000011602 */
[----:B------:R-:W-:Y:S01]  /*17580*/  LOP3.LUT R189, RZ, R189, RZ, 0x33, !PT ;  /* 0x000000bdffbd7212 */ /* 0x000fe200078e33ff */
[----:B------:R-:W-:Y:S06]  /*17590*/  BRA `(.L_x_1584) ;  /* 0x0000000000187947 */ /* 0x000fec0003800000 */
.L_x_1583:
[----:B------:R-:W-:Y:S02]  /*175a0*/  ULDC UR4, c[0x0][0x9e4] ;  /* 0x0002790000047ab9 */ /* 0x000fe40000000800 */
[----:B------:R-:W-:-:S05]  /*175b0*/  IMAD.U32 R190, RZ, RZ, UR4 ;  /* 0x00000004ffbe7e24 */ /* 0x000fca000f8e00ff */
[----:B------:R-:W-:-:S13]  /*175c0*/  ISETP.NE.AND P3, PT, R190, 0x1, PT ;  /* 0x00000001be00780c */ /* 0x000fda0003f65270 */
[----:B------:R-:W0:Y:S02]  /*175d0*/  @P3 LDC.64 R2, c[0x0][0x9e8] ;  /* 0x00027a00ff023b82 */ /* 0x000e240000000a00 */
[----:B0-----:R-:W-:-:S05]  /*175e0*/  @P3 IMAD.HI.U32 R2, R189, R2, RZ ;  /* 0x00000002bd023227 */ /* 0x001fca00078e00ff */
[----:B------:R-:W-:-:S07]  /*175f0*/  @P3 SHF.R.U32.HI R189, RZ, R3, R2 ;  /* 0x00000003ffbd3219 */ /* 0x000fce0000011602 */
.L_x_1584:
[----:B------:R-:W-:Y:S05]  /*17600*/  BSYNC B2 ;  /* 0x0000000000027941 */ /* 0x000fea0003800000 */
.L_x_1582:
[----:B------:R-:W-:-:S04]  /*17610*/  IMAD R189, R189, R190, -R184 ;  /* 0x000000bebdbd7224 */ /* 0x000fc800078e0ab8 */
[----:B------:R-:W-:-:S05]  /*17620*/  IMAD R189, R236, -0x2, R189 ;  /* 0xfffffffeecbd7824 */ /* 0x000fca00078e02bd */
[----:B------:R-:W-:Y:S02]  /*17630*/  VIMNMX R185, R185, R189, !PT ;  /* 0x000000bdb9b97248 */ /* 0x000fe40007fe0100 */
[----:B------:R-:W-:-:S07]  /*17640*/  VIADDMNMX R186, R189, R190, R186, PT ;  /* 0x000000bebdba7246 */ /* 0x000fce00038001ba */
.L_x_1581:
[----:B------:R-:W-:Y:S02]  /*17650*/  ISETP.GT.AND P3, PT, R204, -0x1, PT ;  /* 0xffffffffcc00780c */ /* 0x000fe40003f64270 */
[----:B------:R-:W-:Y:S02]  /*17660*/  IADD3 R187, R187, 0x8, R201 ;  /* 0x00000008bbbb7810 */ /* 0x000fe40007ffe0c9 */
[C---:B------:R-:W-:Y:S02]  /*17670*/  ISETP.GT.AND P4, PT, R185.reuse, RZ, P3 ;  /* 0x000000ffb900720c */ /* 0x040fe40001f84270 */
[C---:B------:R-:W-:Y:S02]  /*17680*/  ISETP.GT.AND P6, PT, R185.reuse, 0x1, P3 ;  /* 0x00000001b900780c */ /* 0x040fe40001fc4270 */
        /* <DEDUP_REMOVED lines=51> */
[----:B------:R-:W2:Y:S01]  /*179c0*/  LDL R190, [R1+0x1c] ;  /* 0x00001c0001be7983 */ /* 0x000ea20000100800 */
[----:B------:R-:W-:Y:S02]  /*179d0*/  ULDC UR4, c[0x0][0x9e4] ;  /* 0x0002790000047ab9 */ /* 0x000fe40000000800 */
[----:B------:R-:W-:-:S05]  /*179e0*/  IMAD.U32 R164, RZ, RZ, UR4 ;  /* 0x00000004ffa47e24 */ /* 0x000fca000f8e00ff */
[----:B------:R-:W-:-:S13]  /*179f0*/  ISETP.NE.AND P4, PT, R164, 0x1, PT ;  /* 0x00000001a400780c */ /* 0x000fda0003f85270 */
[----:B------:R-:W0:Y:S01]  /*17a00*/  @P4 LDC.64 R2, c[0x0][0x9e8] ;  /* 0x00027a00ff024b82 */ /* 0x000e220000000a00 */
[----:B--2---:R-:W-:-:S05]  /*17a10*/  VIADD R185, R190, 0x8 ;  /* 0x00000008beb97836 */ /* 0x004fca0000000000 */
[----:B------:R-:W-:-:S05]  /*17a20*/  LOP3.LUT R185, RZ, R185, RZ, 0x33, !PT ;  /* 0x000000b9ffb97212 */ /* 0x000fca00078e33ff */
[----:B0-----:R-:W-:-:S05]  /*17a30*/  @P4 IMAD.HI.U32 R2, R185, R2, RZ ;  /* 0x00000002b9024227 */ /* 0x001fca00078e00ff */
[----:B------:R-:W-:-:S04]  /*17a40*/  @P4 SHF.R.U32.HI R185, RZ, R3, R2 ;  /* 0x00000003ffb94219 */ /* 0x000fc80000011602 */
[----:B------:R-:W-:Y:S01]  /*17a50*/  LOP3.LUT R185, RZ, R185, RZ, 0x33, !PT ;  /* 0x000000b9ffb97212 */ /* 0x000fe200078e33ff */
[----:B------:R-:W-:Y:S06]  /*17a60*/  BRA `(.L_x_1588) ;  /* 0x00000000001c7947 */ /* 0x000fec0003800000 */
.L_x_1587:
[----:B------:R-:W-:Y:S01]  /*17a70*/  ULDC UR4, c[0x0][0x9e4] ;  /* 0x0002790000047ab9 */ /* 0x000fe20000000800 */
[----:B------:R-:W-:Y:S02]  /*17a80*/  IMAD.MOV.U32 R185, RZ, RZ, R233 ;  /* 0x000000ffffb97224 */ /* 0x000fe400078e00e9 */
[----:B------:R-:W-:-:S05]  /*17a90*/  IMAD.U32 R164, RZ, RZ, UR4 ;  /* 0x00000004ffa47e24 */ /* 0x000fca000f8e00ff */
[----:B------:R-:W-:-:S13]  /*17aa0*/  ISETP.NE.AND P4, PT, R164, 0x1, PT ;  /* 0x00000001a400780c */ /* 0x000fda0003f85270 */
[----:B------:R-:W0:Y:S02]  /*17ab0*/  @P4 LDC.64 R2, c[0x0][0x9e8] ;  /* 0x00027a00ff024b82 */ /* 0x000e240000000a00 */
[----:B0-----:R-:W-:-:S05]  /*17ac0*/  @P4 IMAD.HI.U32 R2, R233, R2, RZ ;  /* 0x00000002e9024227 */ /* 0x001fca00078e00ff */
[----:B------:R-:W-:-:S07]  /*17ad0*/  @P4 SHF.R.U32.HI R185, RZ, R3, R2 ;  /* 0x00000003ffb94219 */ /* 0x000fce0000011602 */
.L_x_1588:
[----:B------:R-:W-:Y:S05]  /*17ae0*/  BSYNC B2 ;  /* 0x0000000000027941 */ /* 0x000fea0003800000 */
.L_x_1586:
[----:B------:R-:W-:-:S04]  /*17af0*/  IMAD R184, R185, R164, -R184 ;  /* 0x000000a4b9b87224 */ /* 0x000fc800078e0ab8 */
[----:B------:R-:W-:-:S05]  /*17b00*/  IMAD R184, R236, -0x2, R184 ;  /* 0xfffffffeecb87824 */ /* 0x000fca00078e02b8 */
[----:B------:R-:W-:Y:S02]  /*17b10*/  VIMNMX R188, R188, R184, !PT ;  /* 0x000000b8bcbc7248 */ /* 0x000fe40007fe0100 */
[----:B------:R-:W-:-:S07]  /*17b20*/  VIADDMNMX R187, R184, R164, R187, PT ;  /* 0x000000a4b8bb7246 */ /* 0x000fce00038001bb */
.L_x_1585:
[----:B------:R-:W-:Y:S01]  /*17b30*/  @!P1 VIADD R0, R0, 0x30860 ;  /* 0x0003086000009836 */ /* 0x000fe20000000000 */
[----:B------:R-:W2:Y:S01]  /*17b40*/  LDL R200, [R1+0x28] ;  /* 0x0000280001c87983 */ /* 0x000ea20000100800 */
[C---:B------:R-:W-:Y:S01]  /*17b50*/  ISETP.GT.AND P6, PT, R188.reuse, 0x9, P3 ;  /* 0x00000009bc00780c */ /* 0x040fe20001fc4270 */
[----:B------:R-:W-:Y:S01]  /*17b60*/  ULDC UR4, c[0x0][0x988] ;  /* 0x0002620000047ab9 */ /* 0x000fe20000000800 */
[----:B------:R-:W-:Y:S01]  /*17b70*/  ISETP.GT.AND P5, PT, R188, 0x1, P3 ;  /* 0x00000001bc00780c */ /* 0x000fe20001fa4270 */
[----:B------:R-:W-:Y:S01]  /*17b80*/  IMAD.U32 R3, RZ, RZ, UR4 ;  /* 0x00000004ff037e24 */ /* 0x000fe2000f8e00ff */
[----:B------:R-:W-:Y:S01]  /*17b90*/  @!P1 PRMT R0, RZ, 0x654, R0 ;  /* 0x00000654ff009816 */ /* 0x000fe20000000000 */
[----:B------:R-:W-:Y:S01]  /*17ba0*/  IMAD.MOV.U32 R205, RZ, RZ, R234 ;  /* 0x000000ffffcd7224 */ /* 0x000fe200078e00ea */
[C---:B------:R-:W-:Y:S02]  /*17bb0*/  ISETP.LT.OR P6, PT, R187.reuse, 0xa, P6 ;  /* 0x0000000abb00780c */ /* 0x040fe400037c1670 */
[----:B------:R0:W-:Y:S01]  /*17bc0*/  @!P1 SYNCS.ARRIVE.TRANS64.RED.A1T0 RZ, [R0+URZ], RZ ;  /* 0x000000ff00ff99a7 */ /* 0x0001e2000810043f */
[----:B------:R-:W-:-:S02]  /*17bd0*/  ISETP.LT.OR P5, PT, R187, 0x2, P5 ;  /* 0x00000002bb00780c */ /* 0x000fc40002fa1670 */
[----:B------:R-:W-:Y:S02]  /*17be0*/  FSEL R159, R159, -INF , !P6 ;  /* 0xff8000009f9f7808 */ /* 0x000fe40007000000 */
[----:B------:R-:W-:Y:S02]  /*17bf0*/  ISETP.GT.AND P6, PT, R188, 0x18, P3 ;  /* 0x00000018bc00780c */ /* 0x000fe40001fc4270 */
[----:B------:R-:W-:Y:S02]  /*17c00*/  FSEL R155, R155, -INF , !P5 ;  /* 0xff8000009b9b7808 */ /* 0x000fe40006800000 */
[----:B0-----:R-:W-:Y:S02]  /*17c10*/  FMNMX.FTZ R0, R152, R5, !PT ;  /* 0x0000000598007209 */ /* 0x001fe40007810000 */
[----:B------:R-:W-:Y:S02]  /*17c20*/  ISETP.LT.OR P6, PT, R187, 0x19, P6 ;  /* 0x00000019bb00780c */ /* 0x000fe400037c1670 */
[----:B------:R-:W-:-:S02]  /*17c30*/  FMNMX.FTZ R0, R153, R0, !PT ;  /* 0x0000000099007209 */ /* 0x000fc40007810000 */
[----:B------:R-:W-:Y:S02]  /*17c40*/  FSEL R166, R166, -INF , !P6 ;  /* 0xff800000a6a67808 */ /* 0x000fe40007000000 */
[----:B------:R-:W-:Y:S02]  /*17c50*/  FMNMX.FTZ R0, R156, R0, !PT ;  /* 0x000000009c007209 */ /* 0x000fe40007810000 */
[----:B------:R-:W-:Y:S02]  /*17c60*/  ISETP.GT.AND P6, PT, R188, 0x21, P3 ;  /* 0x00000021bc00780c */ /* 0x000fe40001fc4270 */
[----:B------:R-:W-:Y:S02]  /*17c70*/  FMNMX.FTZ R0, R157, R0, !PT ;  /* 0x000000009d007209 */ /* 0x000fe40007810000 */
[----:B------:R-:W-:Y:S02]  /*17c80*/  ISETP.LT.OR P6, PT, R187, 0x22, P6 ;  /* 0x00000022bb00780c */ /* 0x000fe400037c1670 */
[----:B------:R-:W-:-:S02]  /*17c90*/  FMNMX.FTZ R0, R160, R0, !PT ;  /* 0x00000000a0007209 */ /* 0x000fc40007810000 */
[----:B------:R-:W-:Y:S02]  /*17ca0*/  FSEL R171, R171, -INF , !P6 ;  /* 0xff800000abab7808 */ /* 0x000fe40007000000 */
[----:B------:R-:W-:Y:S02]  /*17cb0*/  FMNMX.FTZ R0, R161, R0, !PT ;  /* 0x00000000a1007209 */ /* 0x000fe40007810000 */
[----:B------:R-:W-:Y:S02]  /*17cc0*/  ISETP.GT.AND P6, PT, R188, RZ, P3 ;  /* 0x000000ffbc00720c */ /* 0x000fe40001fc4270 */
[----:B------:R-:W-:Y:S02]  /*17cd0*/  FMNMX.FTZ R0, R189, R0, !PT ;  /* 0x00000000bd007209 */ /* 0x000fe40007810000 */
        /* <DEDUP_REMOVED lines=16> */
[C---:B------:R-:W-:Y:S02]  /*17de0*/  ISETP.GT.AND P5, PT, R188.reuse, 0x28, P3 ;  /* 0x00000028bc00780c */ /* 0x040fe40001fa4270 */
[----:B------:R-:W-:Y:S02]  /*17df0*/  FMNMX.FTZ R0, R181, R0, !PT ;  /* 0x00000000b5007209 */ /* 0x000fe40007810000 */
[----:B------:R-:W-:Y:S02]  /*17e00*/  ISETP.LT.OR P5, PT, R187, 0x29, P5 ;  /* 0x00000029bb00780c */ /* 0x000fe40002fa1670 */
[----:B------:R-:W-:Y:S01]  /*17e10*/  ISETP.GT.AND P6, PT, R188, 0x38, P3 ;  /* 0x00000038bc00780c */ /* 0x000fe20001fc4270 */
[----:B------:R-:W0:Y:S01]  /*17e20*/  SHFL.BFLY PT, R2, R0, 0x2, 0x1f ;  /* 0x0c401f0000027f89 */ /* 0x000e2200000e0000 */
[----:B------:R-:W-:-:S02]  /*17e30*/  FSEL R174, R174, -INF , !P5 ;  /* 0xff800000aeae7808 */ /* 0x000fc40006800000 */
[----:B------:R-:W-:Y:S02]  /*17e40*/  ISETP.GT.AND P5, PT, R188, 0x30, P3 ;  /* 0x00000030bc00780c */ /* 0x000fe40001fa4270 */
[C---:B------:R-:W-:Y:S02]  /*17e50*/  ISETP.LT.OR P6, PT, R187.reuse, 0x39, P6 ;  /* 0x00000039bb00780c */ /* 0x040fe400037c1670 */
[----:B------:R-:W-:Y:S02]  /*17e60*/  ISETP.LT.OR P5, PT, R187, 0x31, P5 ;  /* 0x00000031bb00780c */ /* 0x000fe40002fa1670 */
[----:B------:R-:W-:Y:S02]  /*17e70*/  FSEL R182, R182, -INF , !P6 ;  /* 0xff800000b6b67808 */ /* 0x000fe40007000000 */
[----:B------:R-:W-:Y:S02]  /*17e80*/  FSEL R178, R178, -INF , !P5 ;  /* 0xff800000b2b27808 */ /* 0x000fe40006800000 */
[----:B0-----:R-:W-:-:S05]  /*17e90*/  FMNMX.FTZ R2, R0, R2, !PT ;  /* 0x0000000200027209 */ /* 0x001fca0007810000 */
[----:B------:R-:W0:Y:S02]  /*17ea0*/  SHFL.BFLY PT, R164, R2, 0x1, 0x1f ;  /* 0x0c201f0002a47f89 */ /* 0x000e2400000e0000 */
[----:B0-----:R-:W-:-:S04]  /*17eb0*/  FMNMX.FTZ R164, R2, R164, !PT ;  /* 0x000000a402a47209 */ /* 0x001fc80007810000 */
[C---:B------:R-:W-:Y:S01]  /*17ec0*/  FSETP.NEU.FTZ.AND P4, PT, R164.reuse, -INF , PT ;  /* 0xff800000a400780b */ /* 0x040fe20003f9d000 */
[----:B------:R-:W-:-:S03]  /*17ed0*/  FMUL.FTZ R0, R164, R3 ;  /* 0x00000003a4007220 */ /* 0x000fc60000410000 */
[----:B------:R-:W-:Y:S02]  /*17ee0*/  FSEL R2, R164, RZ, P4 ;  /* 0x000000ffa4027208 */ /* 0x000fe40002000000 */
[----:B------:R-:W-:Y:S02]  /*17ef0*/  FSEL R0, R0, RZ, P4 ;  /* 0x000000ff00007208 */ /* 0x000fe40002000000 */
[----:B------:R-:W-:Y:S01]  /*17f00*/  ISETP.GT.AND P4, PT, R188, 0x8, P3 ;  /* 0x00000008bc00780c */ /* 0x000fe20001f84270 */
[----:B------:R-:W-:Y:S01]  /*17f10*/  FADD.FTZ R2, -R2, R5 ;  /* 0x0000000502027221 */ /* 0x000fe20000010100 */
[----:B------:R-:W-:Y:S01]  /*17f20*/  FMNMX.FTZ R5, R154, R4, !PT ;  /* 0x000000049a057209 */ /* 0x000fe20007810000 */
[-CC-:B------:R-:W-:Y:S01]  /*17f30*/  FFMA.FTZ R152, R152, R3.reuse, -R0.reuse ;  /* 0x0000000398987223 */ /* 0x180fe20000010800 */
[----:B------:R-:W-:Y:S01]  /*17f40*/  ISETP.LT.OR P4, PT, R187, 0x9, P4 ;  /* 0x00000009bb00780c */ /* 0x000fe20002781670 */
[--C-:B------:R-:W-:Y:S01]  /*17f50*/  FFMA.FTZ R153, R153, R3, -R0.reuse ;  /* 0x0000000399997223 */ /* 0x100fe20000010800 */
[----:B------:R-:W-:Y:S01]  /*17f60*/  FMNMX.FTZ R5, R155, R5, !PT ;  /* 0x000000059b057209 */ /* 0x000fe20007810000 */
[-C--:B------:R-:W-:Y:S01]  /*17f70*/  FMUL.FTZ R2, R2, R3.reuse ;  /* 0x0000000302027220 */ /* 0x080fe20000410000 */
[----:B------:R-:W-:Y:S01]  /*17f80*/  FSEL R158, R158, -INF , !P4 ;  /* 0xff8000009e9e7808 */ /* 0x000fe20006000000 */
[-CC-:B------:R-:W-:Y:S01]  /*17f90*/  FFMA.FTZ R156, R156, R3.reuse, -R0.reuse ;  /* 0x000000039c9c7223 */ /* 0x180fe20000010800 */
[----:B------:R-:W-:Y:S01]  /*17fa0*/  ISETP.GT.AND P4, PT, R188, 0x11, P3 ;  /* 0x00000011bc00780c */ /* 0x000fe20001f84270 */
[--C-:B------:R-:W-:Y:S01]  /*17fb0*/  FFMA.FTZ R157, R157, R3, -R0.reuse ;  /* 0x000000039d9d7223 */ /* 0x100fe20000010800 */
        /* <DEDUP_REMOVED lines=23> */
[----:B------:R-:W-:Y:S01]  /*18130*/  FFMA.FTZ R181, R181, R3, -R0 ;  /* 0x00000003b5b57223 */ /* 0x000fe20000010800 */
[----:B------:R-:W-:Y:S01]  /*18140*/  FMNMX.FTZ R5, R170, R5, !PT ;  /* 0x00000005aa057209 */ /* 0x000fe20007810000 */
[----:B------:R-:W-:Y:S01]  /*18150*/  MUFU.EX2 R152, R152 ;  /* 0x0000009800987308 */ /* 0x000fe20000000800 */
[----:B------:R-:W-:-:S02]  /*18160*/  ISETP.LT.OR P4, PT, R187, 0x2a, P4 ;  /* 0x0000002abb00780c */ /* 0x000fc40002781670 */
[----:B------:R-:W-:Y:S02]  /*18170*/  FMNMX.FTZ R5, R171, R5, !PT ;  /* 0x00000005ab057209 */ /* 0x000fe40007810000 */
[----:B------:R-:W-:Y:S02]  /*18180*/  FSEL R175, R175, -INF , !P4 ;  /* 0xff800000afaf7808 */ /* 0x000fe40006000000 */
[----:B------:R-:W-:Y:S01]  /*18190*/  ISETP.GT.AND P4, PT, R188, 0x31, P3 ;  /* 0x00000031bc00780c */ /* 0x000fe20001f84270 */
[----:B------:R-:W0:Y:S01]  /*181a0*/  MUFU.EX2 R0, R2 ;  /* 0x0000000200007308 */ /* 0x000e220000000800 */
[----:B------:R-:W-:Y:S02]  /*181b0*/  FMNMX.FTZ R5, R174, R5, !PT ;  /* 0x00000005ae057209 */ /* 0x000fe40007810000 */
[----:B------:R-:W-:Y:S02]  /*181c0*/  ISETP.LT.OR P4, PT, R187, 0x32, P4 ;  /* 0x00000032bb00780c */ /* 0x000fe40002781670 */
[----:B------:R-:W-:-:S02]  /*181d0*/  FMNMX.FTZ R5, R175, R5, !PT ;  /* 0x00000005af057209 */ /* 0x000fc40007810000 */
[----:B------:R-:W-:Y:S01]  /*181e0*/  ISETP.GT.AND P3, PT, R188, 0x39, P3 ;  /* 0x00000039bc00780c */ /* 0x000fe20001f64270 */
[----:B------:R-:W1:Y:S01]  /*181f0*/  MUFU.EX2 R153, R153 ;  /* 0x0000009900997308 */ /* 0x000e620000000800 */
[----:B------:R-:W-:Y:S02]  /*18200*/  FSEL R179, R179, -INF , !P4 ;  /* 0xff800000b3b37808 */ /* 0x000fe40006000000 */
[----:B------:R-:W-:Y:S02]  /*18210*/  FMNMX.FTZ R5, R178, R5, !PT ;  /* 0x00000005b2057209 */ /* 0x000fe40007810000 */
[----:B------:R-:W-:Y:S02]  /*18220*/  ISETP.LT.OR P3, PT, R187, 0x3a, P3 ;  /* 0x0000003abb00780c */ /* 0x000fe40001f61670 */
[----:B------:R-:W-:Y:S01]  /*18230*/  FMNMX.FTZ R5, R179, R5, !PT ;  /* 0x00000005b3057209 */ /* 0x000fe20007810000 */
[----:B------:R-:W3:Y:S01]  /*18240*/  MUFU.EX2 R156, R156 ;  /* 0x0000009c009c7308 */ /* 0x000ee20000000800 */
[----:B------:R-:W-:Y:S01]  /*18250*/  FSEL R183, R183, -INF , !P3 ;  /* 0xff800000b7b77808 */ /* 0x000fe20005800000 */
[----:B0-----:R-:W-:Y:S01]  /*18260*/  FFMA.FTZ R2, R0, R230, R152 ;  /* 0x000000e600027223 */ /* 0x001fe20000010098 */
[----:B------:R-:W-:-:S04]  /*18270*/  FMNMX.FTZ R5, R182, R5, !PT ;  /* 0x00000005b6057209 */ /* 0x000fc80007810000 */
[----:B------:R-:W-:Y:S01]  /*18280*/  FMNMX.FTZ R5, R183, R5, !PT ;  /* 0x00000005b7057209 */ /* 0x000fe20007810000 */
[----:B------:R-:W0:Y:S01]  /*18290*/  MUFU.EX2 R157, R157 ;  /* 0x0000009d009d7308 */ /* 0x000e220000000800 */
[C---:B-1----:R-:W-:Y:S01]  /*182a0*/  F2FP.BF16.F32.PACK_AB R196, R153.reuse, R152 ;  /* 0x0000009899c4723e */ /* 0x042fe200000010ff */
[----:B------:R-:W-:Y:S02]  /*182b0*/  FADD.FTZ R2, R153, R2 ;  /* 0x0000000299027221 */ /* 0x000fe40000010000 */
[----:B------:R-:W1:Y:S04]  /*182c0*/  SHFL.BFLY PT, R152, R5, 0x2, 0x1f ;  /* 0x0c401f0005987f89 */ /* 0x000e6800000e0000 */
[----:B------:R-:W4:Y:S01]  /*182d0*/  MUFU.EX2 R160, R160 ;  /* 0x000000a000a07308 */ /* 0x000f220000000800 */
[----:B---3--:R-:W-:-:S07]  /*182e0*/  FADD.FTZ R2, R156, R2 ;  /* 0x000000029c027221 */ /* 0x008fce0000010000 */
[----:B------:R-:W3:Y:S01]  /*182f0*/  MUFU.EX2 R161, R161 ;  /* 0x000000a100a17308 */ /* 0x000ee20000000800 */
[C---:B0-----:R-:W-:Y:S01]  /*18300*/  FADD.FTZ R2, R157.reuse, R2 ;  /* 0x000000029d027221 */ /* 0x041fe20000010000 */
[----:B------:R-:W-:-:S06]  /*18310*/  F2FP.BF16.F32.PACK_AB R198, R157, R156 ;  /* 0x0000009c9dc6723e */ /* 0x000fcc00000010ff */
[----:B------:R-:W-:Y:S01]  /*18320*/  MUFU.EX2 R189, R189 ;  /* 0x000000bd00bd7308 */ /* 0x000fe20000000800 */
[----:B----4-:R-:W-:Y:S01]  /*18330*/  FADD.FTZ R2, R160, R2 ;  /* 0x00000002a0027221 */ /* 0x010fe20000010000 */
[----:B-1----:R-:W-:-:S06]  /*18340*/  FMNMX.FTZ R5, R5, R152, !PT ;  /* 0x0000009805057209 */ /* 0x002fcc0007810000 */
[----:B------:R-:W0:Y:S01]  /*18350*/  MUFU.EX2 R165, R165 ;  /* 0x000000a500a57308 */ /* 0x000e220000000800 */
[----:B------:R-:W1:Y:S01]  /*18360*/  SHFL.BFLY PT, R152, R5, 0x1, 0x1f ;  /* 0x0c201f0005987f89 */ /* 0x000e6200000e0000 */
[C---:B---3--:R-:W-:Y:S01]  /*18370*/  FADD.FTZ R2, R161.reuse, R2 ;  /* 0x00000002a1027221 */ /* 0x048fe20000010000 */
[----:B------:R-:W-:-:S05]  /*18380*/  F2FP.BF16.F32.PACK_AB R192, R161, R160 ;  /* 0x000000a0a1c0723e */ /* 0x000fca00000010ff */
[----:B------:R-:W-:Y:S08]  /*18390*/  MUFU.EX2 R168, R168 ;  /* 0x000000a800a87308 */ /* 0x000ff00000000800 */
[----:B------:R-:W3:Y:S01]  /*183a0*/  MUFU.EX2 R169, R169 ;  /* 0x000000a900a97308 */ /* 0x000ee20000000800 */
[----:B0-----:R-:W-:-:S07]  /*183b0*/  F2FP.BF16.F32.PACK_AB R194, R165, R189 ;  /* 0x000000bda5c2723e */ /* 0x001fce00000010ff */
[----:B------:R-:W-:Y:S01]  /*183c0*/  MUFU.EX2 R172, R172 ;  /* 0x000000ac00ac7308 */ /* 0x000fe20000000800 */
[----:B-1----:R-:W-:-:S04]  /*183d0*/  FMNMX.FTZ R152, R5, R152, !PT ;  /* 0x0000009805987209 */ /* 0x002fc80007810000 */
[C---:B------:R-:W-:Y:S01]  /*183e0*/  FSETP.NEU.FTZ.AND P3, PT, R152.reuse, -INF , PT ;  /* 0xff8000009800780b */ /* 0x040fe20003f7d000 */
[CC--:B------:R-:W-:Y:S02]  /*183f0*/  FMUL.FTZ R5, R152.reuse, R3.reuse ;  /* 0x0000000398057220 */ /* 0x0c0fe40000410000 */
[----:B------:R-:W0:Y:S01]  /*18400*/  MUFU.EX2 R173, R173 ;  /* 0x000000ad00ad7308 */ /* 0x000e220000000800 */
[----:B------:R-:W-:Y:S02]  /*18410*/  FSEL R153, R152, RZ, P3 ;  /* 0x000000ff98997208 */ /* 0x000fe40001800000 */
[----:B------:R-:W-:Y:S02]  /*18420*/  FSEL R5, R5, RZ, P3 ;  /* 0x000000ff05057208 */ /* 0x000fe40001800000 */
[----:B---3--:R-:W-:Y:S01]  /*18430*/  F2FP.BF16.F32.PACK_AB R188, R169, R168 ;  /* 0x000000a8a9bc723e */ /* 0x008fe200000010ff */
[----:B------:R-:W-:Y:S01]  /*18440*/  FADD.FTZ R153, -R153, R4 ;  /* 0x0000000499997221 */ /* 0x000fe20000010100 */
[----:B------:R-:W-:Y:S01]  /*18450*/  FADD.FTZ R4, R189, R2 ;  /* 0x00000002bd047221 */ /* 0x000fe20000010000 */
[-CC-:B------:R-:W-:Y:S01]  /*18460*/  FFMA.FTZ R154, R154, R3.reuse, -R5.reuse ;  /* 0x000000039a9a7223 */ /* 0x180fe20000010805 */
[-CC-:B------:R-:W-:Y:S01]  /*18470*/  FFMA.FTZ R155, R155, R3.reuse, -R5.reuse ;  /* 0x000000039b9b7223 */ /* 0x180fe20000010805 */
[-C--:B------:R-:W-:Y:S01]  /*18480*/  FMUL.FTZ R153, R153, R3.reuse ;  /* 0x0000000399997220 */ /* 0x080fe20000410000 */
        /* <DEDUP_REMOVED lines=11> */
[----:B------:R-:W1:Y:S01]  /*18540*/  MUFU.EX2 R2, R153 ;  /* 0x0000009900027308 */ /* 0x000e620000000800 */
[-CC-:B------:R-:W-:Y:S01]  /*18550*/  FFMA.FTZ R178, R178, R3.reuse, -R5.reuse ;  /* 0x00000003b2b27223 */ /* 0x180fe20000010805 */
[----:B------:R-:W-:Y:S01]  /*18560*/  FADD.FTZ R4, R165, R4 ;  /* 0x00000004a5047221 */ /* 0x000fe20000010000 */
[-CC-:B------:R-:W-:Y:S01]  /*18570*/  FFMA.FTZ R179, R179, R3.reuse, -R5.reuse ;  /* 0x00000003b3b37223 */ /* 0x180fe20000010805 */
[-CC-:B------:R-:W-:Y:S01]  /*18580*/  FFMA.FTZ R182, R182, R3.reuse, -R5.reuse ;  /* 0x00000003b6b67223 */ /* 0x180fe20000010805 */
[----:B------:R-:W-:Y:S01]  /*18590*/  FFMA.FTZ R5, R183, R3, -R5 ;  /* 0x00000003b7057223 */ /* 0x000fe20000010805 */
[----:B------:R-:W-:Y:S01]  /*185a0*/  FADD.FTZ R4, R168, R4 ;  /* 0x00000004a8047221 */ /* 0x000fe20000010000 */
[C---:B--2---:R-:W-:Y:S01]  /*185b0*/  ISETP.GT.AND P3, PT, R204.reuse, R200, PT ;  /* 0x000000c8cc00720c */ /* 0x044fe20003f64270 */
[----:B------:R-:W2:Y:S01]  /*185c0*/  MUFU.EX2 R155, R155 ;  /* 0x0000009b009b7308 */ /* 0x000ea20000000800 */
[----:B0-----:R-:W-:Y:S01]  /*185d0*/  F2FP.BF16.F32.PACK_AB R190, R173, R172 ;  /* 0x000000acadbe723e */ /* 0x001fe200000010ff */
[----:B------:R-:W-:Y:S01]  /*185e0*/  FADD.FTZ R4, R169, R4 ;  /* 0x00000004a9047221 */ /* 0x000fe20000010000 */
[----:B------:R-:W-:-:S02]  /*185f0*/  VIADD R204, R204, 0xffffffff ;  /* 0xffffffffcccc7836 */ /* 0x000fc40000000000 */
[----:B------:R-:W-:Y:S02]  /*18600*/  IMAD.MOV.U32 R200, RZ, RZ, R231 ;  /* 0x000000ffffc87224 */ /* 0x000fe400078e00e7 */
[----:B------:R-:W-:Y:S01]  /*18610*/  FADD.FTZ R4, R172, R4 ;  /* 0x00000004ac047221 */ /* 0x000fe20000010000 */
[----:B------:R-:W0:Y:S01]  /*18620*/  MUFU.EX2 R158, R158 ;  /* 0x0000009e009e7308 */ /* 0x000e220000000800 */
[----:B-1----:R-:W-:Y:S02]  /*18630*/  FFMA.FTZ R229, R2, R229, R154 ;  /* 0x000000e502e57223 */ /* 0x002fe4000001009a */
[----:B------:R-:W-:-:S05]  /*18640*/  FADD.FTZ R4, R173, R4 ;  /* 0x00000004ad047221 */ /* 0x000fca0000010000 */
[----:B------:R-:W1:Y:S01]  /*18650*/  MUFU.EX2 R159, R159 ;  /* 0x0000009f009f7308 */ /* 0x000e620000000800 */
[C---:B--2---:R-:W-:Y:S01]  /*18660*/  FADD.FTZ R229, R155.reuse, R229 ;  /* 0x000000e59be57221 */ /* 0x044fe20000010000 */
        /* <DEDUP_REMOVED lines=29> */
[----:B--2---:R-:W-:-:S07]  /*18840*/  FADD.FTZ R229, R178, R229 ;  /* 0x000000e5b2e57221 */ /* 0x004fce0000010000 */
[----:B------:R-:W2:Y:S01]  /*18850*/  MUFU.EX2 R180, R180 ;  /* 0x000000b400b47308 */ /* 0x000ea20000000800 */
[C---:B0-----:R-:W-:Y:S01]  /*18860*/  FADD.FTZ R4, R177.reuse, R4 ;  /* 0x00000004b1047221 */ /* 0x041fe20000010000 */
[----:B------:R-:W-:-:S06]  /*18870*/  F2FP.BF16.F32.PACK_AB R184, R177, R176 ;  /* 0x000000b0b1b8723e */ /* 0x000fcc00000010ff */
[----:B------:R-:W0:Y:S01]  /*18880*/  MUFU.EX2 R182, R182 ;  /* 0x000000b600b67308 */ /* 0x000e220000000800 */
[C---:B-1----:R-:W-:Y:S01]  /*18890*/  FADD.FTZ R229, R179.reuse, R229 ;  /* 0x000000e5b3e57221 */ /* 0x042fe20000010000 */
[----:B------:R-:W-:-:S06]  /*188a0*/  F2FP.BF16.F32.PACK_AB R185, R179, R178 ;  /* 0x000000b2b3b9723e */ /* 0x000fcc00000010ff */
[----:B------:R-:W1:Y:S01]  /*188b0*/  MUFU.EX2 R181, R181 ;  /* 0x000000b500b57308 */ /* 0x000e620000000800 */
[----:B--2---:R-:W-:-:S07]  /*188c0*/  FADD.FTZ R4, R180, R4 ;  /* 0x00000004b4047221 */ /* 0x004fce0000010000 */
[----:B------:R-:W2:Y:S01]  /*188d0*/  MUFU.EX2 R5, R5 ;  /* 0x0000000500057308 */ /* 0x000ea20000000800 */
[----:B0-----:R-:W-:Y:S01]  /*188e0*/  FADD.FTZ R229, R182, R229 ;  /* 0x000000e5b6e57221 */ /* 0x001fe20000010000 */
[C---:B-1----:R-:W-:Y:S01]  /*188f0*/  FADD.FTZ R230, R181.reuse, R4 ;  /* 0x00000004b5e67221 */ /* 0x042fe20000010000 */
[----:B------:R-:W-:Y:S01]  /*18900*/  F2FP.BF16.F32.PACK_AB R186, R181, R180 ;  /* 0x000000b4b5ba723e */ /* 0x000fe200000010ff */
[----:B------:R-:W-:Y:S02]  /*18910*/  IMAD.MOV.U32 R4, RZ, RZ, R152 ;  /* 0x000000ffff047224 */ /* 0x000fe400078e0098 */
[C---:B--2---:R-:W-:Y:S01]  /*18920*/  FADD.FTZ R229, R5.reuse, R229 ;  /* 0x000000e505e57221 */ /* 0x044fe20000010000 */
[----:B------:R-:W-:Y:S01]  /*18930*/  F2FP.BF16.F32.PACK_AB R187, R5, R182 ;  /* 0x000000b605bb723e */ /* 0x000fe200000010ff */
[----:B------:R-:W-:Y:S01]  /*18940*/  IMAD.MOV.U32 R5, RZ, RZ, R164 ;  /* 0x000000ffff057224 */ /* 0x000fe200078e00a4 */
[----:B------:R-:W-:Y:S06]  /*18950*/  @P3 BRA `(.L_x_1589) ;  /* 0xffffffd4005c3947 */ /* 0x000fec000383ffff */
[----:B------:R-:W-:Y:S05]  /*18960*/  BSYNC B0 ;  /* 0x0000000000007941 */ /* 0x000fea0003800000 */
.L_x_1570:
[----:B------:R-:W-:Y:S02]  /*18970*/  IMAD.MOV.U32 R4, RZ, RZ, R152 ;  /* 0x000000ffff047224 */ /* 0x000fe400078e0098 */
[----:B------:R-:W-:Y:S02]  /*18980*/  IMAD.MOV.U32 R5, RZ, RZ, R164 ;  /* 0x000000ffff057224 */ /* 0x000fe400078e00a4 */
[----:B------:R-:W-:Y:S02]  /*18990*/  IMAD.MOV.U32 R200, RZ, RZ, R231 ;  /* 0x000000ffffc87224 */ /* 0x000fe400078e00e7 */
[----:B------:R-:W-:-:S07]  /*189a0*/  IMAD.MOV.U32 R205, RZ, RZ, R234 ;  /* 0x000000ffffcd7224 */ /* 0x000fce00078e00ea */
.L_x_1569:
[----:B------:R-:W-:Y:S05]  /*189b0*/  BSYNC B1 ;  /* 0x0000000000017941 */ /* 0x000fea0003800000 */
.L_x_1568:
[----:B------:R-:W2:Y:S01]  /*189c0*/  LDL R152, [R1+0x14] ;  /* 0x0000140001987983 */ /* 0x000ea20000100800 */
[----:B------:R-:W0:Y:S01]  /*189d0*/  LDC R155, c[0x0][0x9e4] ;  /* 0x00027900ff9b7b82 */ /* 0x000e220000000800 */
[----:B------:R-:W-:Y:S02]  /*189e0*/  IADD3 R154, R226, 0x80, -R227 ;  /* 0x00000080e29a7810 */ /* 0x000fe40007ffe8e3 */
[----:B0-----:R-:W-:-:S03]  /*189f0*/  ISETP.GE.AND P5, PT, R155, 0x1, PT ;  /* 0x000000019b00780c */ /* 0x001fc60003fa6270 */
[----:B--2---:R-:W-:-:S04]  /*18a00*/  IMAD R154, R152, 0x80, R154 ;  /* 0x00000080989a7824 */ /* 0x004fc800078e029a */
[----:B------:R-:W-:-:S06]  /*18a10*/  IMAD.IADD R232, R154, 0x1, -R232 ;  /* 0x000000019ae87824 */ /* 0x000fcc00078e0ae8 */
[----:B------:R-:W-:Y:S05]  /*18a20*/  @!P5 BRA `(.L_x_1590) ;  /* 0x000000000044d947 */ /* 0x000fea0003800000 */
        /* <DEDUP_REMOVED lines=10> */
.L_x_1592:
[----:B------:R-:W-:-:S13]  /*18ad0*/  ISETP.NE.AND P2, PT, R155, 0x1, PT ;  /* 0x000000019b00780c */ /* 0x000fda0003f45270 */
[----:B------:R-:W0:Y:S02]  /*18ae0*/  @P2 LDC.64 R152, c[0x0][0x9e8] ;  /* 0x00027a00ff982b82 */ /* 0x000e240000000a00 */
[----:B0-----:R-:W-:-:S05]  /*18af0*/  @P2 IMAD.HI.U32 R152, R154, R152, RZ ;  /* 0x000000989a982227 */ /* 0x001fca00078e00ff */
[----:B------:R-:W-:-:S07]  /*18b00*/  @P2 SHF.R.U32.HI R154, RZ, R153, R152 ;  /* 0x00000099ff9a2219 */ /* 0x000fce0000011698 */
.L_x_1593:
[----:B------:R-:W-:Y:S05]  /*18b10*/  BSYNC B0 ;  /* 0x0000000000007941 */ /* 0x000fea0003800000 */
.L_x_1591:
[----:B------:R-:W-:-:S05]  /*18b20*/  IMAD R154, R154, R155, RZ ;  /* 0x0000009b9a9a7224 */ /* 0x000fca00078e02ff */
[----:B------:R-:W-:-:S07]  /*18b30*/  VIMNMX R232, R232, R154, !PT ;  /* 0x0000009ae8e87248 */ /* 0x000fce0007fe0100 */
.L_x_1590:
[----:B------:R-:W2:Y:S01]  /*18b40*/  LDL R153, [R1+0x54] ;  /* 0x0000540001997983 */ /* 0x000ea20000100800 */
[----:B------:R-:W-:Y:S01]  /*18b50*/  VIADD R232, R232, 0x3f ;  /* 0x0000003fe8e87836 */ /* 0x000fe20000000000 */
[----:B------:R-:W-:Y:S04]  /*18b60*/  BSSY B0, `(.L_x_1594) ;  /* 0x0000209000007945 */ /* 0x000fe80003800000 */
[----:B------:R-:W-:-:S04]  /*18b70*/  SHF.R.S32.HI R152, RZ, 0x1f, R232 ;  /* 0x0000001fff987819 */ /* 0x000fc800000114e8 */
[----:B------:R-:W-:-:S04]  /*18b80*/  LEA.HI R152, R152, R232, RZ, 0x6 ;  /* 0x000000e898987211 */ /* 0x000fc800078f30ff */
[----:B------:R-:W-:-:S04]  /*18b90*/  SHF.R.S32.HI R152, RZ, 0x6, R152 ;  /* 0x00000006ff987819 */ /* 0x000fc80000011498 */
[----:B--2---:R-:W-:-:S04]  /*18ba0*/  VIMNMX R237, R153, R152, !PT ;  /* 0x0000009899ed7248 */ /* 0x004fc80007fe0100 */
[----:B------:R-:W-:-:S13]  /*18bb0*/  ISETP.GE.AND P2, PT, R204, R237, PT ;  /* 0x000000edcc00720c */ /* 0x000fda0003f46270 */
[----:B------:R-:W-:Y:S05]  /*18bc0*/  @!P2 BRA `(.L_x_1595) ;  /* 0x000000200008a947 */ /* 0x000fea0003800000 */
[----:B------:R-:W-:Y:S01]  /*18bd0*/  BSSY B1, `(.L_x_1595) ;  /* 0x0000201000017945 */ /* 0x000fe20003800000 */
[----:B------:R-:W-:Y:S02]  /*18be0*/  IMAD.MOV.U32 R231, RZ, RZ, R4 ;  /* 0x000000ffffe77224 */ /* 0x000fe400078e0004 */
[----:B------:R-:W-:Y:S02]  /*18bf0*/  IMAD.MOV.U32 R201, RZ, RZ, R5 ;  /* 0x000000ffffc97224 */ /* 0x000fe400078e0005 */
[----:B------:R-:W-:Y:S02]  /*18c00*/  IMAD.MOV.U32 R232, RZ, RZ, R205 ;  /* 0x000000ffffe87224 */ /* 0x000fe400078e00cd */
[----:B------:R-:W-:-:S07]  /*18c10*/  IMAD.MOV.U32 R233, RZ, RZ, R200 ;  /* 0x000000ffffe97224 */ /* 0x000fce00078e00c8 */
.L_x_1606:
[----:B------:R-:W-:-:S05]  /*18c20*/  VIADD R200, R233, 0x1 ;  /* 0x00000001e9c87836 */ /* 0x000fca0000000000 */
[----:B------:R-:W-:-:S04]  /*18c30*/  ISETP.NE.AND P2, PT, R200, 0x2, PT ;  /* 0x00000002c800780c */ /* 0x000fc80003f45270 */
[----:B------:R-:W-:Y:S02]  /*18c40*/  SEL R205, RZ, 0x1, P2 ;  /* 0x00000001ffcd7807 */ /* 0x000fe40001000000 */
[----:B------:R-:W-:Y:S02]  /*18c50*/  SEL R200, R200, RZ, P2 ;  /* 0x000000ffc8c87207 */ /* 0x000fe40001000000 */
[----:B------:R-:W-:Y:S01]  /*18c60*/  LOP3.LUT R205, R232, R205, RZ, 0x3c, !PT ;  /* 0x000000cde8cd7212 */ /* 0x000fe200078e3cff */
[----:B------:R-:W-:Y:S06]  /*18c70*/  @!P0 BRA `(.L_x_1596) ;  /* 0x0000000000048947 */ /* 0x000fec0003800000 */
[----:B------:R-:W-:Y:S01]  /*18c80*/  BPT.TRAP 0x1 ;  /* 0x000000040000795c */ /* 0x000fe20000300000 */
.L_x_1596:
[----:B------:R-:W-:Y:S01]  /*18c90*/  IMAD R4, R200, 0x8, R16 ;  /* 0x00000008c8047824 */ /* 0x000fe200078e0210 */
[----:B------:R-:W-:-:S04]  /*18ca0*/  SHF.L.U32 R5, R205, 0x1f, RZ ;  /* 0x0000001fcd057819 */ /* 0x000fc800000006ff */
[----:B------:R0:W1:Y:S01]  /*18cb0*/  SYNCS.PHASECHK.TRANS64.TRYWAIT P2, [R4+URZ+0x30830], R5 ;  /* 0x03083005040075a7 */ /* 0x000062000804017f */
[----:B------:R-:W-:Y:S05]  /*18cc0*/  @!P0 BRA `(.L_x_1597) ;  /* 0x0000000000048947 */ /* 0x000fea0003800000 */
[----:B------:R-:W-:Y:S01]  /*18cd0*/  BPT.TRAP 0x1 ;  /* 0x000000040000795c */ /* 0x000fe20000300000 */
.L_x_1597:
[----:B------:R-:W2:Y:S01]  /*18ce0*/  LDL R3, [R1+0x18] ;  /* 0x0000180001037983 */ /* 0x000ea20000100800 */
[----:B------:R-:W-:Y:S01]  /*18cf0*/  BSSY B2, `(.L_x_1598) ;  /* 0x0000007000027945 */ /* 0x000fe20003800000 */
[----:B--2---:R-:W-:-:S04]  /*18d00*/  IMAD R156, R200, 0x800, R3 ;  /* 0x00000800c89c7824 */ /* 0x004fc800078e0203 */
[C---:B------:R-:W-:Y:S02]  /*18d10*/  VIADD R153, R156.reuse, 0x2 ;  /* 0x000000029c997836 */ /* 0x040fe40000000000 */
[----:B------:R-:W-:Y:S01]  /*18d20*/  VIADD R3, R156, 0x4 ;  /* 0x000000049c037836 */ /* 0x000fe20000000000 */
[----:B-1----:R-:W-:Y:S06]  /*18d30*/  @P2 BRA `(.L_x_1599) ;  /* 0x0000000000082947 */ /* 0x002fec0003800000 */
[----:B------:R-:W1:Y:S02]  /*18d40*/  SYNCS.PHASECHK.TRANS64.TRYWAIT P2, [R4+URZ+0x30830], R5 ;  /* 0x03083005040075a7 */ /* 0x000e64000804017f */
[----:B-1----:R-:W-:Y:S05]  /*18d50*/  @!P2 BRA `(.L_x_1600) ;  /* 0x000001100008a947 */ /* 0x002fea0003800000 */
.L_x_1599:
[----:B------:R-:W-:Y:S05]  /*18d60*/  BSYNC B2 ;  /* 0x0000000000027941 */ /* 0x000fea0003800000 */
.L_x_1598:
        /* <DEDUP_REMOVED lines=42> */
[-C--:B------:R-:W-:Y:S01]  /*19010*/  FMUL.FTZ R25, R25, R0.reuse ;  /* 0x0000000019197220 */ /* 0x080fe20000410000 */
[----:B------:R-:W-:Y:S01]  /*19020*/  R2UR UR46, R4 ;  /* 0x00000000042e72ca */ /* 0x000fe200000e0000 */
[----:B------:R-:W-:Y:S01]  /*19030*/  VIADD R4, R156, 0x606 ;  /* 0x000006069c047836 */ /* 0x000fe20000000000 */
        /* <DEDUP_REMOVED lines=26> */
[----:B------:R-:W-:Y:S01]  /*191e0*/  R2UR UR8, R224 ;  /* 0x00000000e00872ca */ /* 0x000fe200000e0000 */
[-C--:B------:R-:W-:Y:S01]  /*191f0*/  FMUL.FTZ R49, R49, R0.reuse ;  /* 0x0000000031317220 */ /* 0x080fe20000410000 */
[----:B------:R-:W-:Y:S01]  /*19200*/  R2UR UR4, R222 ;  /* 0x00000000de0472ca */ /* 0x000fe200000e0000 */
[-C--:B------:R-:W-:Y:S01]  /*19210*/  FMUL.FTZ R52, R52, R0.reuse ;  /* 0x0000000034347220 */ /* 0x080fe20000410000 */
[----:B------:R-:W-:Y:S01]  /*19220*/  R2UR UR5, R223 ;  /* 0x00000000df0572ca */ /* 0x000fe200000e0000 */
[-C--:B------:R-:W-:Y:S01]  /*19230*/  FMUL.FTZ R53, R53, R0.reuse ;  /* 0x0000000035357220 */ /* 0x080fe20000410000 */
        /* <DEDUP_REMOVED lines=81> */
[----:B------:R-:W-:Y:S01]  /*19750*/  FMUL.FTZ R149, R149, R0 ;  /* 0x0000000095957220 */ /* 0x000fe20000410000 */
        /* <DEDUP_REMOVED lines=110> */
.L_x_1601:
[----:B------:R-:W-:Y:S01]  /*19e40*/  SHF.L.U32 R0, R232, 0x1f, RZ ;  /* 0x0000001fe8007819 */ /* 0x000fe200000006ff */
[----:B------:R-:W-:-:S04]  /*19e50*/  IMAD R232, R233, 0x8, R16 ;  /* 0x00000008e9e87824 */ /* 0x000fc800078e0210 */
[----:B------:R0:W1:Y:S01]  /*19e60*/  SYNCS.PHASECHK.TRANS64.TRYWAIT P2, [R232+URZ+0x30850], R0 ;  /* 0x03085000e80075a7 */ /* 0x000062000804017f */
[----:B------:R-:W-:Y:S05]  /*19e70*/  @!P0 BRA `(.L_x_1602) ;  /* 0x0000000000048947 */ /* 0x000fea0003800000 */
[----:B------:R-:W-:Y:S01]  /*19e80*/  BPT.TRAP 0x1 ;  /* 0x000000040000795c */ /* 0x000fe20000300000 */
.L_x_1602:
[----:B------:R-:W-:Y:S04]  /*19e90*/  BSSY B2, `(.L_x_1603) ;  /* 0x0000004000027945 */ /* 0x000fe80003800000 */
[----:B-1----:R-:W-:Y:S05]  /*19ea0*/  @P2 BRA `(.L_x_1604) ;  /* 0x0000000000082947 */ /* 0x002fea0003800000 */
[----:B------:R-:W1:Y:S02]  /*19eb0*/  SYNCS.PHASECHK.TRANS64.TRYWAIT P2, [R232+URZ+0x30850], R0 ;  /* 0x03085000e80075a7 */ /* 0x000e64000804017f */
[----:B-1----:R-:W-:Y:S05]  /*19ec0*/  @!P2 BRA `(.L_x_1605) ;  /* 0x000000fc00c0a947 */ /* 0x002fea0003800000 */
.L_x_1604:
[----:B------:R-:W-:Y:S05]  /*19ed0*/  BSYNC B2 ;  /* 0x0000000000027941 */ /* 0x000fea0003800000 */
.L_x_1603:
[----:B01----:R-:W-:Y:S01]  /*19ee0*/  VIADD R0, R16, 0x400 ;  /* 0x0000040010007836 */ /* 0x003fe20000000000 */
[----:B------:R-:W-:Y:S01]  /*19ef0*/  WARPGROUP.ARRIVE ;  /* 0x00000000000079c5 */ /* 0x000fe20000000000 */
[----:B------:R-:W-:Y:S01]  /*19f00*/  IMAD.MOV.U32 R3, RZ, RZ, 0x40000040 ;  /* 0x40000040ff037424 */ /* 0x000fe200078e00ff */
[----:B------:R-:W-:Y:S01]  /*19f10*/  ULDC UR4, c[0x0][0x988] ;  /* 0x0002620000047ab9 */ /* 0x000fe20000000800 */
[----:B------:R-:W-:Y:S01]  /*19f20*/  IMAD.MOV.U32 R5, RZ, RZ, 0x40000040 ;  /* 0x40000040ff057424 */ /* 0x000fe200078e00ff */
[----:B------:R-:W-:Y:S01]  /*19f30*/  SHF.R.U32.HI R0, RZ, 0x4, R0 ;  /* 0x00000004ff007819 */ /* 0x000fe20000011600 */
[----:B------:R-:W-:Y:S01]  /*19f40*/  @!P1 VIADD R232, R232, 0x30860 ;  /* 0x00030860e8e89836 */ /* 0x000fe20000000000 */
[----:B------:R-:W-:Y:S01]  /*19f50*/  R2UR UR7, R3 ;  /* 0x00000000030772ca */ /* 0x000fe200000e0000 */
[----:B------:R-:W-:Y:S01]  /*19f60*/  IMAD.MOV.U32 R3, RZ, RZ, 0x40000040 ;  /* 0x40000040ff037424 */ /* 0x000fe200078e00ff */
[----:B------:R-:W-:Y:S02]  /*19f70*/  LOP3.LUT R0, R0, 0x3fff, RZ, 0xc0, !PT ;  /* 0x00003fff00007812 */ /* 0x000fe400078ec0ff */
[C---:B------:R-:W-:Y:S01]  /*19f80*/  ISETP.GT.AND P2, PT, R204.reuse, R237, PT ;  /* 0x000000edcc00720c */ /* 0x040fe20003f44270 */
[----:B------:R-:W-:Y:S01]  /*19f90*/  VIADD R204, R204, 0xffffffff ;  /* 0xffffffffcccc7836 */ /* 0x000fe20000000000 */
[----:B------:R-:W-:-:S02]  /*19fa0*/  LOP3.LUT R0, R0, 0x2000000, RZ, 0xfc, !PT ;  /* 0x0200000000007812 */ /* 0x000fc400078efcff */
[----:B------:R-:W-:-:S03]  /*19fb0*/  @!P1 PRMT R232, RZ, 0x654, R232 ;  /* 0x00000654ffe89816 */ /* 0x000fc600000000e8 */
[----:B------:R-:W-:Y:S01]  /*19fc0*/  IMAD R2, R233, 0x800, R0 ;  /* 0x00000800e9027824 */ /* 0x000fe200078e0200 */
[----:B------:R-:W-:Y:S01]  /*19fd0*/  FMNMX.FTZ R0, R152, R201, !PT ;  /* 0x000000c998007209 */ /* 0x000fe20007810000 */
[----:B------:R-:W-:Y:S02]  /*19fe0*/  IMAD.MOV.U32 R233, RZ, RZ, R200 ;  /* 0x000000ffffe97224 */ /* 0x000fe400078e00c8 */
        /* <DEDUP_REMOVED lines=8> */
[----:B------:R-:W-:Y:S01]  /*1a070*/  R2UR UR7, R5 ;  /* 0x00000000050772ca */ /* 0x000fe200000e0000 */
[----:B------:R-:W-:Y:S01]  /*1a080*/  IMAD.MOV.U32 R5, RZ, RZ, 0x40000040 ;  /* 0x40000040ff057424 */ /* 0x000fe200078e00ff */
[----:B------:R-:W-:Y:S01]  /*1a090*/  FMNMX.FTZ R0, R160, R0, !PT ;  /* 0x00000000a0007209 */ /* 0x000fe20007810000 */
[----:B------:R-:W-:-:S03]  /*1a0a0*/  VIADD R2, R2, 0x180 ;  /* 0x0000018002027836 */ /* 0x000fc60000000000 */
        /* <DEDUP_REMOVED lines=14> */
[----:B------:R-:W-:Y:S02]  /*1a190*/  R2UR UR6, R4 ;  /* 0x00000000040672ca */ /* 0x000fe400000e0000 */
[----:B------:R-:W-:Y:S01]  /*1a1a0*/  R2UR UR7, R5 ;  /* 0x00000000050772ca */ /* 0x000fe200000e0000 */
[----:B------:R-:W0:Y:S02]  /*1a1b0*/  SHFL.BFLY PT, R4, R0, 0x2, 0x1f ;  /* 0x0c401f0000047f89 */ /* 0x000e2400000e0000 */
[----:B0-----:R-:W-:Y:S02]  /*1a1c0*/  FMNMX.FTZ R4, R0, R4, !PT ;  /* 0x0000000400047209 */ /* 0x001fe40007810000 */
[----:B------:R-:W-:-:S03]  /*1a1d0*/  FMNMX.FTZ R0, R154, R231, !PT ;  /* 0x000000e79a007209 */ /* 0x000fc60007810000 */
[----:B------:R-:W0:Y:S01]  /*1a1e0*/  SHFL.BFLY PT, R5, R4, 0x1, 0x1f ;  /* 0x0c201f0004057f89 */ /* 0x000e2200000e0000 */
[----:B------:R-:W-:-:S04]  /*1a1f0*/  FMNMX.FTZ R0, R155, R0, !PT ;  /* 0x000000009b007209 */ /* 0x000fc80007810000 */
[----:B------:R-:W-:-:S04]  /*1a200*/  FMNMX.FTZ R0, R158, R0, !PT ;  /* 0x000000009e007209 */ /* 0x000fc80007810000 */
[----:B------:R-:W-:-:S04]  /*1a210*/  FMNMX.FTZ R0, R159, R0, !PT ;  /* 0x000000009f007209 */ /* 0x000fc80007810000 */
[----:B------:R-:W-:-:S04]  /*1a220*/  FMNMX.FTZ R0, R162, R0, !PT ;  /* 0x00000000a2007209 */ /* 0x000fc80007810000 */
[----:B------:R-:W-:-:S04]  /*1a230*/  FMNMX.FTZ R0, R163, R0, !PT ;  /* 0x00000000a3007209 */ /* 0x000fc80007810000 */
[----:B------:R-:W-:Y:S02]  /*1a240*/  FMNMX.FTZ R0, R166, R0, !PT ;  /* 0x00000000a6007209 */ /* 0x000fe40007810000 */
        /* <DEDUP_REMOVED lines=14> */
[----:B------:R-:W-:Y:S01]  /*1a330*/  FADD.FTZ R2, -R5, R201 ;  /* 0x000000c905027221 */ /* 0x000fe20000010100 */
[----:B------:R-:W-:Y:S01]  /*1a340*/  R2UR UR7, R3 ;  /* 0x00000000030772ca */ /* 0x000fe200000e0000 */
[----:B------:R-:W-:Y:S02]  /*1a350*/  IMAD.U32 R3, RZ, RZ, UR4 ;  /* 0x00000004ff037e24 */ /* 0x000fe4000f8e00ff */
[----:B------:R-:W-:Y:S02]  /*1a360*/  IMAD.MOV.U32 R201, RZ, RZ, R5 ;  /* 0x000000ffffc97224 */ /* 0x000fe400078e0005 */
[----:B------:R-:W-:-:S04]  /*1a370*/  FMUL.FTZ R2, R2, R3 ;  /* 0x0000000302027220 */ /* 0x000fc80000410000 */
[----:B------:R0:W-:Y:S02]  /*1a380*/  MUFU.EX2 R0, R2 ;  /* 0x0000000200007308 */ /* 0x0001e40000000800 */
[----:B0-----:R-:W-:-:S04]  /*1a390*/  FMUL.FTZ R2, R5, R3 ;  /* 0x0000000305027220 */ /* 0x001fc80000410000 */
[-CC-:B------:R-:W-:Y:S01]  /*1a3a0*/  FFMA.FTZ R196, R153, R3.reuse, -R2.reuse ;  /* 0x0000000399c47223 */ /* 0x180fe20000010802 */
[-CC-:B------:R-:W-:Y:S01]  /*1a3b0*/  FFMA.FTZ R198, R156, R3.reuse, -R2.reuse ;  /* 0x000000039cc67223 */ /* 0x180fe20000010802 */
[----:B------:R-:W0:Y:S01]  /*1a3c0*/  SHFL.BFLY PT, R153, R4, 0x2, 0x1f ;  /* 0x0c401f0004997f89 */ /* 0x000e2200000e0000 */
[-CC-:B------:R-:W-:Y:S01]  /*1a3d0*/  FFMA.FTZ R192, R161, R3.reuse, -R2.reuse ;  /* 0x00000003a1c07223 */ /* 0x180fe20000010802 */
[-CC-:B------:R-:W-:Y:S01]  /*1a3e0*/  FFMA.FTZ R194, R164, R3.reuse, -R2.reuse ;  /* 0x00000003a4c27223 */ /* 0x180fe20000010802 */
[--C-:B------:R-:W-:Y:S01]  /*1a3f0*/  FFMA.FTZ R156, R173, R3, -R2.reuse ;  /* 0x00000003ad9c7223 */ /* 0x100fe20000010802 */
[----:B------:R-:W-:Y:S08]  /*1a400*/  MUFU.EX2 R196, R196 ;  /* 0x000000c400c47308 */ /* 0x000ff00000000800 */
[----:B------:R-:W-:Y:S08]  /*1a410*/  MUFU.EX2 R198, R198 ;  /* 0x000000c600c67308 */ /* 0x000ff00000000800 */
[----:B------:R-:W-:Y:S01]  /*1a420*/  MUFU.EX2 R192, R192 ;  /* 0x000000c000c07308 */ /* 0x000fe20000000800 */
[----:B0-----:R-:W-:Y:S01]  /*1a430*/  FMNMX.FTZ R4, R4, R153, !PT ;  /* 0x0000009904047209 */ /* 0x001fe20007810000 */
[----:B------:R-:W-:-:S06]  /*1a440*/  FFMA.FTZ R153, R169, R3, -R2 ;  /* 0x00000003a9997223 */ /* 0x000fcc0000010802 */
[----:B------:R-:W-:Y:S08]  /*1a450*/  MUFU.EX2 R194, R194 ;  /* 0x000000c200c27308 */ /* 0x000ff00000000800 */
[----:B------:R-:W-:Y:S08]  /*1a460*/  MUFU.EX2 R153, R153 ;  /* 0x0000009900997308 */ /* 0x000ff00000000800 */
[----:B------:R-:W-:Y:S01]  /*1a470*/  MUFU.EX2 R156, R156 ;  /* 0x0000009c009c7308 */ /* 0x000fe20000000800 */
[----:B------:R-:W-:-:S02]  /*1a480*/  WARPGROUP.DEPBAR.LE gsb0, 0x0 ;  /* 0x00008000000079c5 */ /* 0x000fc40000010000 */
[----:B------:R-:W-:Y:S01]  /*1a490*/  WARPGROUP.ARRIVE ;  /* 0x00000000000079c5 */ /* 0x000fe20000000000 */
[-CC-:B------:R-:W-:Y:S01]  /*1a4a0*/  FFMA.FTZ R189, R152, R3.reuse, -R2.reuse ;  /* 0x0000000398bd7223 */ /* 0x180fe20000010802 */
[-CC-:B------:R-:W-:Y:S01]  /*1a4b0*/  FFMA.FTZ R152, R165, R3.reuse, -R2.reuse ;  /* 0x00000003a5987223 */ /* 0x180fe20000010802 */
[-CC-:B------:R-:W-:Y:S01]  /*1a4c0*/  FFMA.FTZ R188, R168, R3.reuse, -R2.reuse ;  /* 0x00000003a8bc7223 */ /* 0x180fe20000010802 */
[----:B------:R-:W-:Y:S02]  /*1a4d0*/  FFMA.FTZ R190, R172, R3, -R2 ;  /* 0x00000003acbe7223 */ /* 0x000fe40000010802 */
[----:B------:R-:W-:Y:S01]  /*1a4e0*/  HGMMA.64x256x16.F32.BF16 R24, R184, gdesc[UR4].tnspB, R24, gsb0 ;  /* 0x43e00004b8187df0 */ /* 0x000fe20008001818 */
[----:B------:R-:W0:Y:S08]  /*1a4f0*/  MUFU.EX2 R189, R189 ;  /* 0x000000bd00bd7308 */ /* 0x000e300000000800 */
[----:B------:R-:W-:Y:S08]  /*1a500*/  MUFU.EX2 R152, R152 ;  /* 0x0000009800987308 */ /* 0x000ff00000000800 */
[----:B------:R-:W-:Y:S01]  /*1a510*/  MUFU.EX2 R188, R188 ;  /* 0x000000bc00bc7308 */ /* 0x000fe20000000800 */
[----:B0-----:R-:W-:-:S04]  /*1a520*/  FFMA.FTZ R164, R0, R230, R189 ;  /* 0x000000e600a47223 */ /* 0x001fc800000100bd */
[C---:B------:R-:W-:Y:S01]  /*1a530*/  FADD.FTZ R164, R196.reuse, R164 ;  /* 0x000000a4c4a47221 */ /* 0x040fe20000010000 */
[----:B------:R-:W-:Y:S02]  /*1a540*/  F2FP.BF16.F32.PACK_AB R196, R196, R189 ;  /* 0x000000bdc4c4723e */ /* 0x000fe400000010ff */
[----:B------:R-:W-:Y:S01]  /*1a550*/  MUFU.EX2 R190, R190 ;  /* 0x000000be00be7308 */ /* 0x000fe20000000800 */
[----:B------:R-:W-:Y:S01]  /*1a560*/  FADD.FTZ R164, R198, R164 ;  /* 0x000000a4c6a47221 */ /* 0x000fe20000010000 */
[----:B------:R-:W-:Y:S02]  /*1a570*/  WARPGROUP.DEPBAR.LE gsb0, 0x0 ;  /* 0x00008000000079c5 */ /* 0x000fe40000010000 */
[-CC-:B------:R-:W-:Y:S01]  /*1a580*/  FFMA.FTZ R187, R160, R3.reuse, -R2.reuse ;  /* 0x00000003a0bb7223 */ /* 0x180fe20000010802 */
[-CC-:B------:R-:W-:Y:S01]  /*1a590*/  FFMA.FTZ R185, R157, R3.reuse, -R2.reuse ;  /* 0x000000039db97223 */ /* 0x180fe20000010802 */
[----:B------:R-:W0:Y:S01]  /*1a5a0*/  SHFL.BFLY PT, R160, R4, 0x1, 0x1f ;  /* 0x0c201f0004a07f89 */ /* 0x000e2200000e0000 */
[-CC-:B------:R-:W-:Y:S01]  /*1a5b0*/  FFMA.FTZ R184, R176, R3.reuse, -R2.reuse ;  /* 0x00000003b0b87223 */ /* 0x180fe20000010802 */
[-CC-:B------:R-:W-:Y:S01]  /*1a5c0*/  FFMA.FTZ R157, R177, R3.reuse, -R2.reuse ;  /* 0x00000003b19d7223 */ /* 0x180fe20000010802 */
[-CC-:B------:R-:W-:Y:S01]  /*1a5d0*/  FFMA.FTZ R186, R180, R3.reuse, -R2.reuse ;  /* 0x00000003b4ba7223 */ /* 0x180fe20000010802 */
[----:B------:R-:W-:Y:S08]  /*1a5e0*/  MUFU.EX2 R187, R187 ;  /* 0x000000bb00bb7308 */ /* 0x000ff00000000800 */
[----:B------:R-:W1:Y:S08]  /*1a5f0*/  MUFU.EX2 R185, R185 ;  /* 0x000000b900b97308 */ /* 0x000e700000000800 */
[----:B------:R-:W-:Y:S01]  /*1a600*/  MUFU.EX2 R184, R184 ;  /* 0x000000b800b87308 */ /* 0x000fe20000000800 */
[----:B0-----:R-:W-:Y:S01]  /*1a610*/  FMNMX.FTZ R4, R4, R160, !PT ;  /* 0x000000a004047209 */ /* 0x001fe20007810000 */
[----:B------:R-:W-:-:S06]  /*1a620*/  FFMA.FTZ R160, R181, R3, -R2 ;  /* 0x00000003b5a07223 */ /* 0x000fcc0000010802 */
[----:B------:R-:W-:Y:S01]  /*1a630*/  MUFU.EX2 R157, R157 ;  /* 0x0000009d009d7308 */ /* 0x000fe20000000800 */
[C---:B------:R-:W-:Y:S01]  /*1a640*/  FADD.FTZ R2, -R4.reuse, R231 ;  /* 0x000000e704027221 */ /* 0x040fe20000010100 */
[-C--:B------:R-:W-:Y:S01]  /*1a650*/  FMUL.FTZ R161, R4, R3.reuse ;  /* 0x0000000304a17220 */ /* 0x080fe20000410000 */
[C---:B-1----:R-:W-:Y:S01]  /*1a660*/  FADD.FTZ R164, R185.reuse, R164 ;  /* 0x000000a4b9a47221 */ /* 0x042fe20000010000 */
[----:B------:R-:W-:Y:S01]  /*1a670*/  F2FP.BF16.F32.PACK_AB R198, R185, R198 ;  /* 0x000000c6b9c6723e */ /* 0x000fe200000010ff */
[-C--:B------:R-:W-:Y:S01]  /*1a680*/  FMUL.FTZ R2, R2, R3.reuse ;  /* 0x0000000302027220 */ /* 0x080fe20000410000 */
[-CC-:B------:R-:W-:Y:S01]  /*1a690*/  FFMA.FTZ R197, R154, R3.reuse, -R161.reuse ;  /* 0x000000039ac57223 */ /* 0x180fe200000108a1 */
[-CC-:B------:R-:W-:Y:S01]  /*1a6a0*/  FFMA.FTZ R154, R155, R3.reuse, -R161.reuse ;  /* 0x000000039b9a7223 */ /* 0x180fe200000108a1 */
[-CC-:B------:R-:W-:Y:S01]  /*1a6b0*/  FFMA.FTZ R199, R158, R3.reuse, -R161.reuse ;  /* 0x000000039ec77223 */ /* 0x180fe200000108a1 */
[-CC-:B------:R-:W-:Y:S01]  /*1a6c0*/  FFMA.FTZ R155, R159, R3.reuse, -R161.reuse ;  /* 0x000000039f9b7223 */ /* 0x180fe200000108a1 */
[----:B------:R-:W-:Y:S01]  /*1a6d0*/  @!P1 IMAD R158, R200, 0x8, R16 ;  /* 0x00000008c89e9824 */ /* 0x000fe200078e0210 */
[----:B------:R-:W-:Y:S01]  /*1a6e0*/  MUFU.EX2 R2, R2 ;  /* 0x0000000200027308 */ /* 0x000fe20000000800 */
[-CC-:B------:R-:W-:Y:S01]  /*1a6f0*/  FFMA.FTZ R193, R162, R3.reuse, -R161.reuse ;  /* 0x00000003a2c17223 */ /* 0x180fe200000108a1 */
[----:B------:R-:W-:Y:S01]  /*1a700*/  FFMA.FTZ R163, R163, R3, -R161 ;  /* 0x00000003a3a37223 */ /* 0x000fe200000108a1 */
[----:B------:R-:W-:-:S02]  /*1a710*/  @!P1 VIADD R159, R158, 0x30840 ;  /* 0x000308409e9f9836 */ /* 0x000fc40000000000 */
[-CC-:B------:R-:W-:Y:S01]  /*1a720*/  FFMA.FTZ R195, R166, R3.reuse, -R161.reuse ;  /* 0x00000003a6c37223 */ /* 0x180fe200000108a1 */
[-CC-:B------:R-:W-:Y:S01]  /*1a730*/  FFMA.FTZ R162, R170, R3.reuse, -R161.reuse ;  /* 0x00000003aaa27223 */ /* 0x180fe200000108a1 */
[----:B------:R-:W-:Y:S01]  /*1a740*/  FADD.FTZ R164, R187, R164 ;  /* 0x000000a4bba47221 */ /* 0x000fe20000010000 */
[-C--:B------:R-:W-:Y:S01]  /*1a750*/  FFMA.FTZ R174, R174, R3.reuse, -R161 ;  /* 0x00000003aeae7223 */ /* 0x080fe200000108a1 */
[----:B------:R-:W0:Y:S01]  /*1a760*/  MUFU.EX2 R197, R197 ;  /* 0x000000c500c57308 */ /* 0x000e220000000800 */
[----:B------:R-:W-:Y:S01]  /*1a770*/  @!P1 PRMT R159, RZ, 0x654, R159 ;  /* 0x00000654ff9f9816 */ /* 0x000fe2000000009f */
[----:B------:R-:W-:Y:S01]  /*1a780*/  FADD.FTZ R164, R192, R164 ;  /* 0x000000a4c0a47221 */ /* 0x000fe20000010000 */
[-CC-:B------:R-:W-:Y:S01]  /*1a790*/  FFMA.FTZ R175, R175, R3.reuse, -R161.reuse ;  /* 0x00000003afaf7223 */ /* 0x180fe200000108a1 */
[-CC-:B------:R-:W-:Y:S01]  /*1a7a0*/  FFMA.FTZ R178, R178, R3.reuse, -R161.reuse ;  /* 0x00000003b2b27223 */ /* 0x180fe200000108a1 */
[----:B------:R1:W-:Y:S01]  /*1a7b0*/  @!P1 SYNCS.ARRIVE.TRANS64.RED.A1T0 RZ, [R159+URZ], RZ ;  /* 0x000000ff9fff99a7 */ /* 0x0003e2000810043f */
[----:B------:R-:W-:Y:S01]  /*1a7c0*/  FADD.FTZ R164, R194, R164 ;  /* 0x000000a4c2a47221 */ /* 0x000fe20000010000 */
[-CC-:B------:R-:W-:Y:S01]  /*1a7d0*/  FFMA.FTZ R179, R179, R3.reuse, -R161.reuse ;  /* 0x00000003b3b37223 */ /* 0x180fe200000108a1 */
[----:B------:R-:W2:Y:S01]  /*1a7e0*/  MUFU.EX2 R154, R154 ;  /* 0x0000009a009a7308 */ /* 0x000ea20000000800 */
[----:B------:R-:W-:Y:S01]  /*1a7f0*/  FFMA.FTZ R182, R182, R3, -R161 ;  /* 0x00000003b6b67223 */ /* 0x000fe200000108a1 */
[----:B------:R-:W-:Y:S01]  /*1a800*/  FADD.FTZ R164, R152, R164 ;  /* 0x000000a498a47221 */ /* 0x000fe20000010000 */
[----:B------:R-:W-:Y:S01]  /*1a810*/  F2FP.BF16.F32.PACK_AB R192, R192, R187 ;  /* 0x000000bbc0c0723e */ /* 0x000fe200000010ff */
[----:B------:R-:W-:-:S02]  /*1a820*/  IMAD.MOV.U32 R231, RZ, RZ, R4 ;  /* 0x000000ffffe77224 */ /* 0x000fc400078e0004 */
[----:B-1----:R-:W-:Y:S01]  /*1a830*/  FFMA.FTZ R159, R167, R3, -R161 ;  /* 0x00000003a79f7223 */ /* 0x002fe200000108a1 */
[----:B------:R-:W-:Y:S01]  /*1a840*/  FADD.FTZ R164, R188, R164 ;  /* 0x000000a4bca47221 */ /* 0x000fe20000010000 */
[----:B------:R1:W-:Y:S01]  /*1a850*/  @!P1 SYNCS.ARRIVE.TRANS64.RED.A1T0 RZ, [R232+URZ], RZ ;  /* 0x000000ffe8ff99a7 */ /* 0x0003e2000810043f */
[----:B------:R-:W3:Y:S01]  /*1a860*/  MUFU.EX2 R199, R199 ;  /* 0x000000c700c77308 */ /* 0x000ee20000000800 */
[----:B0-----:R-:W-:Y:S01]  /*1a870*/  FFMA.FTZ R229, R2, R229, R197 ;  /* 0x000000e502e57223 */ /* 0x001fe200000100c5 */
[C---:B------:R-:W-:Y:S01]  /*1a880*/  FADD.FTZ R164, R153.reuse, R164 ;  /* 0x000000a499a47221 */ /* 0x040fe20000010000 */
[----:B------:R-:W-:Y:S02]  /*1a890*/  F2FP.BF16.F32.PACK_AB R194, R152, R194 ;  /* 0x000000c298c2723e */ /* 0x000fe400000010ff */
[----:B------:R-:W-:Y:S01]  /*1a8a0*/  F2FP.BF16.F32.PACK_AB R188, R153, R188 ;  /* 0x000000bc99bc723e */ /* 0x000fe200000010ff */
[----:B------:R-:W-:Y:S01]  /*1a8b0*/  FADD.FTZ R164, R190, R164 ;  /* 0x000000a4bea47221 */ /* 0x000fe20000010000 */
[----:B------:R-:W-:Y:S01]  /*1a8c0*/  F2FP.BF16.F32.PACK_AB R190, R156, R190 ;  /* 0x000000be9cbe723e */ /* 0x000fe200000010ff */
[----:B------:R-:W0:Y:S01]  /*1a8d0*/  MUFU.EX2 R155, R155 ;  /* 0x0000009b009b7308 */ /* 0x000e220000000800 */
[----:B--2---:R-:W-:Y:S01]  /*1a8e0*/  FADD.FTZ R229, R154, R229 ;  /* 0x000000e59ae57221 */ /* 0x004fe20000010000 */
[----:B------:R-:W-:Y:S01]  /*1a8f0*/  FADD.FTZ R164, R156, R164 ;  /* 0x000000a49ca47221 */ /* 0x000fe20000010000 */
[----:B------:R-:W-:Y:S01]  /*1a900*/  F2FP.BF16.F32.PACK_AB R197, R154, R197 ;  /* 0x000000c59ac5723e */ /* 0x000fe200000010ff */
[----:B-1----:R-:W-:-:S02]  /*1a910*/  IMAD.MOV.U32 R232, RZ, RZ, R205 ;  /* 0x000000ffffe87224 */ /* 0x002fc400078e00cd */
[----:B------:R-:W-:Y:S01]  /*1a920*/  FADD.FTZ R164, R184, R164 ;  /* 0x000000a4b8a47221 */ /* 0x000fe20000010000 */
[----:B------:R-:W-:Y:S01]  /*1a930*/  F2FP.BF16.F32.PACK_AB R184, R157, R184 ;  /* 0x000000b89db8723e */ /* 0x000fe200000010ff */
[----:B------:R-:W1:Y:S01]  /*1a940*/  MUFU.EX2 R193, R193 ;  /* 0x000000c100c17308 */ /* 0x000e620000000800 */
[----:B---3--:R-:W-:Y:S01]  /*1a950*/  FADD.FTZ R229, R199, R229 ;  /* 0x000000e5c7e57221 */ /* 0x008fe20000010000 */
[----:B------:R-:W-:-:S06]  /*1a960*/  FADD.FTZ R164, R157, R164 ;  /* 0x000000a49da47221 */ /* 0x000fcc0000010000 */
[----:B------:R2:W3:Y:S01]  /*1a970*/  MUFU.EX2 R158, R163 ;  /* 0x000000a3009e7308 */ /* 0x0004e20000000800 */
[C---:B0-----:R-:W-:Y:S01]  /*1a980*/  FADD.FTZ R165, R155.reuse, R229 ;  /* 0x000000e59ba57221 */ /* 0x041fe20000010000 */
[----:B------:R-:W-:-:S06]  /*1a990*/  F2FP.BF16.F32.PACK_AB R199, R155, R199 ;  /* 0x000000c79bc7723e */ /* 0x000fcc00000010ff */
[----:B------:R-:W0:Y:S01]  /*1a9a0*/  MUFU.EX2 R195, R195 ;  /* 0x000000c300c37308 */ /* 0x000e220000000800 */
[-C--:B--2---:R-:W-:Y:S01]  /*1a9b0*/  FFMA.FTZ R163, R171, R3.reuse, -R161 ;  /* 0x00000003aba37223 */ /* 0x084fe200000108a1 */
[----:B-1----:R-:W-:Y:S01]  /*1a9c0*/  FADD.FTZ R165, R193, R165 ;  /* 0x000000a5c1a57221 */ /* 0x002fe20000010000 */
[----:B------:R-:W-:-:S05]  /*1a9d0*/  FFMA.FTZ R161, R183, R3, -R161 ;  /* 0x00000003b7a17223 */ /* 0x000fca00000108a1 */
[----:B------:R-:W1:Y:S01]  /*1a9e0*/  MUFU.EX2 R159, R159 ;  /* 0x0000009f009f7308 */ /* 0x000e620000000800 */
        /* <DEDUP_REMOVED lines=27> */
[----:B------:R-:W-:Y:S02]  /*1aba0*/  F2FP.BF16.F32.PACK_AB R186, R160, R186 ;  /* 0x000000baa0ba723e */ /* 0x000fe400000010ff */
[C---:B--2---:R-:W-:Y:S01]  /*1abb0*/  FADD.FTZ R229, R161.reuse, R165 ;  /* 0x000000a5a1e57221 */ /* 0x044fe20000010000 */
[----:B------:R-:W-:Y:S01]  /*1abc0*/  F2FP.BF16.F32.PACK_AB R187, R161, R182 ;  /* 0x000000b6a1bb723e */ /* 0x000fe200000010ff */
[----:B------:R-:W-:Y:S06]  /*1abd0*/  @P2 BRA `(.L_x_1606) ;  /* 0xffffffe000102947 */ /* 0x000fec000383ffff */
[----:B------:R-:W-:Y:S05]  /*1abe0*/  BSYNC B1 ;  /* 0x0000000000017941 */ /* 0x000fea0003800000 */
.L_x_1595:
[----:B------:R-:W-:Y:S05]  /*1abf0*/  BSYNC B0 ;  /* 0x0000000000007941 */ /* 0x000fea0003800000 */
.L_x_1594:
[----:B------:R-:W2:Y:S01]  /*1ac00*/  LDL R152, [R1+0x54] ;  /* 0x0000540001987983 */ /* 0x000ea20000100800 */
[----:B------:R-:W-:Y:S01]  /*1ac10*/  BSSY B0, `(.L_x_1607) ;  /* 0x00002b7000007945 */ /* 0x000fe20003800000 */
[----:B--2---:R-:W-:-:S13]  /*1ac20*/  ISETP.GE.AND P2, PT, R204, R152, PT ;  /* 0x00000098cc00720c */ /* 0x004fda0003f46270 */
[----:B------:R-:W-:Y:S05]  /*1ac30*/  @!P2 BRA `(.L_x_1608) ;  /* 0x0000002800d0a947 */ /* 0x000fea0003800000 */
[----:B------:R-:W2:Y:S04]  /*1ac40*/  LDL R153, [R1+0x58] ;  /* 0x0000580001997983 */ /* 0x000ea80000100800 */
[----:B------:R-:W2:Y:S01]  /*1ac50*/  LDL R152, [R1+0x14] ;  /* 0x0000140001987983 */ /* 0x000ea20000100800 */
[----:B------:R-:W-:Y:S02]  /*1ac60*/  IMAD.MOV.U32 R201, RZ, RZ, R4 ;  /* 0x000000ffffc97224 */ /* 0x000fe400078e0004 */
[----:B------:R-:W-:Y:S02]  /*1ac70*/  IMAD.MOV.U32 R231, RZ, RZ, R5 ;  /* 0x000000ffffe77224 */ /* 0x000fe400078e0005 */
[----:B------:R-:W-:Y:S02]  /*1ac80*/  IMAD.MOV.U32 R237, RZ, RZ, R205 ;  /* 0x000000ffffed7224 */ /* 0x000fe400078e00cd */
[----:B------:R-:W-:-:S02]  /*1ac90*/  IMAD.MOV.U32 R234, RZ, RZ, R200 ;  /* 0x000000ffffea7224 */ /* 0x000fc400078e00c8 */
[----:B--2---:R-:W-:-:S04]  /*1aca0*/  IMAD R232, R152, 0x80, R153 ;  /* 0x0000008098e87824 */ /* 0x004fc800078e0299 */
[----:B------:R-:W-:-:S05]  /*1acb0*/  VIADD R232, R232, 0x8 ;  /* 0x00000008e8e87836 */ /* 0x000fca0000000000 */
[----:B------:R-:W-:-:S07]  /*1acc0*/  IADD3 R232, R232, R226, -R227 ;  /* 0x000000e2e8e87210 */ /* 0x000fce0007ffe8e3 */
.L_x_1627:
[----:B------:R-:W-:-:S05]  /*1acd0*/  VIADD R3, R234, 0x1 ;  /* 0x00000001ea037836 */ /* 0x000fca0000000000 */
[----:B------:R-:W-:-:S04]  /*1ace0*/  ISETP.NE.AND P2, PT, R3, 0x2, PT ;  /* 0x000000020300780c */ /* 0x000fc80003f45270 */
[----:B------:R-:W-:Y:S02]  /*1acf0*/  SEL R3, R3, RZ, P2 ;  /* 0x000000ff03037207 */ /* 0x000fe40001000000 */
[----:B------:R-:W-:-:S03]  /*1ad00*/  SEL R205, RZ, 0x1, P2 ;  /* 0x00000001ffcd7807 */ /* 0x000fc60001000000 */
[----:B------:R-:W-:Y:S01]  /*1ad10*/  IMAD.MOV.U32 R200, RZ, RZ, R3 ;  /* 0x000000ffffc87224 */ /* 0x000fe200078e0003 */
[----:B------:R-:W-:Y:S01]  /*1ad20*/  LOP3.LUT R205, R237, R205, RZ, 0x3c, !PT ;  /* 0x000000cdedcd7212 */ /* 0x000fe200078e3cff */
[----:B------:R-:W-:Y:S06]  /*1ad30*/  @!P0 BRA `(.L_x_1609) ;  /* 0x0000000000048947 */ /* 0x000fec0003800000 */
[----:B------:R-:W-:Y:S01]  /*1ad40*/  BPT.TRAP 0x1 ;  /* 0x000000040000795c */ /* 0x000fe20000300000 */
.L_x_1609:
[----:B------:R-:W-:Y:S01]  /*1ad50*/  IMAD R233, R3, 0x8, R16 ;  /* 0x0000000803e97824 */ /* 0x000fe200078e0210 */
[----:B------:R-:W-:-:S04]  /*1ad60*/  SHF.L.U32 R4, R205, 0x1f, RZ ;  /* 0x0000001fcd047819 */ /* 0x000fc800000006ff */
[----:B------:R0:W1:Y:S01]  /*1ad70*/  SYNCS.PHASECHK.TRANS64.TRYWAIT P2, [R233+URZ+0x30830], R4 ;  /* 0x03083004e90075a7 */ /* 0x000062000804017f */
[----:B------:R-:W-:Y:S05]  /*1ad80*/  @!P0 BRA `(.L_x_1610) ;  /* 0x0000000000048947 */ /* 0x000fea0003800000 */
[----:B------:R-:W-:Y:S01]  /*1ad90*/  BPT.TRAP 0x1 ;  /* 0x000000040000795c */ /* 0x000fe20000300000 */
.L_x_1610:
        /* <DEDUP_REMOVED lines=8> */
.L_x_1612:
[----:B------:R-:W-:Y:S05]  /*1ae20*/  BSYNC B1 ;  /* 0x0000000000017941 */ /* 0x000fea0003800000 */
.L_x_1611:
        /* <DEDUP_REMOVED lines=43> */
[C---:B------:R-:W-:Y:S01]  /*1b0e0*/  R2UR UR9, R5.reuse ;  /* 0x00000000050972ca */ /* 0x040fe200000e0000 */
[-C--:B------:R-:W-:Y:S01]  /*1b0f0*/  FMUL.FTZ R28, R28, R0.reuse ;  /* 0x000000001c1c7220 */ /* 0x080fe20000410000 */
[----:B------:R-:W-:Y:S01]  /*1b100*/  R2UR UR15, R5 ;  /* 0x00000000050f72ca */ /* 0x000fe200000e0000 */
[-C--:B------:R-:W-:Y:S01]  /*1b110*/  FMUL.FTZ R29, R29, R0.reuse ;  /* 0x000000001d1d7220 */ /* 0x080fe20000410000 */
[C---:B------:R-:W-:Y:S01]  /*1b120*/  R2UR UR27, R5.reuse ;  /* 0x00000000051b72ca */ /* 0x040fe200000e0000 */
[-C--:B------:R-:W-:Y:S01]  /*1b130*/  FMUL.FTZ R32, R32, R0.reuse ;  /* 0x0000000020207220 */ /* 0x080fe20000410000 */
[----:B------:R-:W-:Y:S01]  /*1b140*/  R2UR UR39, R5 ;  /* 0x00000000052772ca */ /* 0x000fe200000e0000 */
[-C--:B------:R-:W-:Y:S01]  /*1b150*/  FMUL.FTZ R33, R33, R0.reuse ;  /* 0x0000000021217220 */ /* 0x080fe20000410000 */
[----:B------:R-:W-:Y:S01]  /*1b160*/  R2UR UR46, R4 ;  /* 0x00000000042e72ca */ /* 0x000fe200000e0000 */
[----:B------:R-:W-:Y:S01]  /*1b170*/  VIADD R4, R156, 0x606 ;  /* 0x000006069c047836 */ /* 0x000fe20000000000 */
[C---:B------:R-:W-:Y:S01]  /*1b180*/  R2UR UR47, R5.reuse ;  /* 0x00000000052f72ca */ /* 0x040fe200000e0000 */
[-C--:B------:R-:W-:Y:S01]  /*1b190*/  FMUL.FTZ R36, R36, R0.reuse ;  /* 0x0000000024247220 */ /* 0x080fe20000410000 */
[----:B------:R-:W-:Y:S01]  /*1b1a0*/  R2UR UR59, R5 ;  /* 0x00000000053b72ca */ /* 0x000fe200000e0000 */
[----:B------:R-:W-:Y:S01]  /*1b1b0*/  IMAD.MOV.U32 R5, RZ, RZ, R157 ;  /* 0x000000ffff057224 */ /* 0x000fe200078e009d */
        /* <DEDUP_REMOVED lines=213> */
.L_x_1614:
[----:B------:R-:W-:Y:S01]  /*1bf10*/  SHF.L.U32 R2, R237, 0x1f, RZ ;  /* 0x0000001fed027819 */ /* 0x000fe200000006ff */
[----:B------:R-:W-:-:S04]  /*1bf20*/  IMAD R0, R234, 0x8, R16 ;  /* 0x00000008ea007824 */ /* 0x000fc800078e0210 */
[----:B------:R0:W1:Y:S01]  /*1bf30*/  SYNCS.PHASECHK.TRANS64.TRYWAIT P2, [R0+URZ+0x30850], R2 ;  /* 0x03085002000075a7 */ /* 0x000062000804017f */
[----:B------:R-:W-:Y:S05]  /*1bf40*/  @!P0 BRA `(.L_x_1615) ;  /* 0x0000000000048947 */ /* 0x000fea0003800000 */
[----:B------:R-:W-:Y:S01]  /*1bf50*/  BPT.TRAP 0x1 ;  /* 0x000000040000795c */ /* 0x000fe20000300000 */
.L_x_1615:
[----:B------:R-:W-:Y:S04]  /*1bf60*/  BSSY B1, `(.L_x_1616) ;  /* 0x0000004000017945 */ /* 0x000fe80003800000 */
[----:B-1----:R-:W-:Y:S05]  /*1bf70*/  @P2 BRA `(.L_x_1617) ;  /* 0x0000000000082947 */ /* 0x002fea0003800000 */
[----:B------:R-:W1:Y:S02]  /*1bf80*/  SYNCS.PHASECHK.TRANS64.TRYWAIT P2, [R0+URZ+0x30850], R2 ;  /* 0x03085002000075a7 */ /* 0x000e64000804017f */
[----:B-1----:R-:W-:Y:S05]  /*1bf90*/  @!P2 BRA `(.L_x_1618) ;  /* 0x000000dc00b4a947 */ /* 0x002fea0003800000 */
.L_x_1617:
[----:B------:R-:W-:Y:S05]  /*1bfa0*/  BSYNC B1 ;  /* 0x0000000000017941 */ /* 0x000fea0003800000 */
.L_x_1616:
[----:B01----:R-:W-:Y:S02]  /*1bfb0*/  VIADD R2, R16, 0x400 ;  /* 0x0000040010027836 */ /* 0x003fe40000000000 */
[----:B------:R-:W-:Y:S01]  /*1bfc0*/  IMAD.MOV.U32 R3, RZ, RZ, 0x40000040 ;  /* 0x40000040ff037424 */ /* 0x000fe200078e00ff */
[----:B------:R-:W-:Y:S01]  /*1bfd0*/  WARPGROUP.ARRIVE ;  /* 0x00000000000079c5 */ /* 0x000fe20000000000 */
[----:B------:R-:W-:Y:S01]  /*1bfe0*/  IMAD.MOV.U32 R5, RZ, RZ, 0x40000040 ;  /* 0x40000040ff057424 */ /* 0x000fe200078e00ff */
[----:B------:R-:W-:Y:S01]  /*1bff0*/  SHF.R.U32.HI R2, RZ, 0x4, R2 ;  /* 0x00000004ff027819 */ /* 0x000fe20000011602 */
[----:B------:R-:W-:Y:S01]  /*1c000*/  @!P1 VIADD R233, R233, 0x30840 ;  /* 0x00030840e9e99836 */ /* 0x000fe20000000000 */
[----:B------:R-:W-:Y:S01]  /*1c010*/  ULDC UR4, c[0x0][0x9dc] ;  /* 0x0002770000047ab9 */ /* 0x000fe20000000800 */
[----:B------:R-:W-:Y:S01]  /*1c020*/  ULDC UR5, c[0x0][0x9e0] ;  /* 0x0002780000057ab9 */ /* 0x000fe20000000800 */
[----:B------:R-:W-:-:S04]  /*1c030*/  LOP3.LUT R2, R2, 0x3fff, RZ, 0xc0, !PT ;  /* 0x00003fff02027812 */ /* 0x000fc800078ec0ff */
[----:B------:R-:W-:-:S05]  /*1c040*/  LOP3.LUT R2, R2, 0x2000000, RZ, 0xfc, !PT ;  /* 0x0200000002027812 */ /* 0x000fca00078efcff */
[----:B------:R-:W-:Y:S01]  /*1c050*/  IMAD R2, R234, 0x800, R2 ;  /* 0x00000800ea027824 */ /* 0x000fe200078e0202 */
[----:B------:R-:W-:Y:S01]  /*1c060*/  R2UR UR7, R3 ;  /* 0x00000000030772ca */ /* 0x000fe200000e0000 */
[----:B------:R-:W2:Y:S03]  /*1c070*/  LDL R234, [R1+0x14] ;  /* 0x0000140001ea7983 */ /* 0x000ea60000100800 */
[----:B------:R-:W-:-:S13]  /*1c080*/  R2UR UR6, R2 ;  /* 0x00000000020672ca */ /* 0x000fda00000e0000 */
[----:B------:R-:W-:Y:S01]  /*1c090*/  HGMMA.64x256x16.F32.BF16 R24, R196, gdesc[UR4].tnspB, R24, gsb0 ;  /* 0x43e00004c4187df0 */ /* 0x000fe20008001818 */
[----:B------:R-:W-:Y:S01]  /*1c0a0*/  VIADD R4, R2, 0x80 ;  /* 0x0000008002047836 */ /* 0x000fe20000000000 */
[----:B------:R-:W-:-:S04]  /*1c0b0*/  R2UR UR7, R5 ;  /* 0x00000000050772ca */ /* 0x000fc800000e0000 */
[----:B------:R-:W-:Y:S01]  /*1c0c0*/  R2UR UR6, R4 ;  /* 0x00000000040672ca */ /* 0x000fe200000e0000 */
[C---:B------:R-:W-:Y:S02]  /*1c0d0*/  VIADD R4, R2.reuse, 0x100 ;  /* 0x0000010002047836 */ /* 0x040fe40000000000 */
[----:B------:R-:W-:Y:S01]  /*1c0e0*/  IMAD.MOV.U32 R5, RZ, RZ, 0x40000040 ;  /* 0x40000040ff057424 */ /* 0x000fe200078e00ff */
[----:B------:R-:W-:Y:S02]  /*1c0f0*/  WARPGROUP.DEPBAR.LE gsb0, 0x0 ;  /* 0x00008000000079c5 */ /* 0x000fe40000010000 */
[----:B------:R-:W-:Y:S01]  /*1c100*/  WARPGROUP.ARRIVE ;  /* 0x00000000000079c5 */ /* 0x000fe20000000000 */
[----:B------:R-:W2:Y:S01]  /*1c110*/  LDL R199, [R1+0x58] ;  /* 0x0000580001c77983 */ /* 0x000ea20000100800 */
[----:B------:R-:W-:Y:S01]  /*1c120*/  VIADD R2, R2, 0x180 ;  /* 0x0000018002027836 */ /* 0x000fe20000000000 */
[----:B------:R-:W-:Y:S01]  /*1c130*/  ULOP3.LUT UR4, URZ, UR4, URZ, 0x33, !UPT ;  /* 0x000000043f047292 */ /* 0x000fe2000f8e333f */
[----:B------:R-:W-:Y:S01]  /*1c140*/  IMAD.MOV.U32 R3, RZ, RZ, 0x40000040 ;  /* 0x40000040ff037424 */ /* 0x000fe200078e00ff */
[----:B------:R-:W-:-:S11]  /*1c150*/  @!P1 PRMT R233, RZ, 0x654, R233 ;  /* 0x00000654ffe99816 */ /* 0x000fd600000000e9 */
[----:B------:R-:W-:Y:S01]  /*1c160*/  HGMMA.64x256x16.F32.BF16 R24, R192, gdesc[UR4].tnspB, R24, gsb0 ;  /* 0x43e00004c0187df0 */ /* 0x000fe20008001818 */
[----:B------:R-:W-:Y:S01]  /*1c170*/  R2UR UR6, R4 ;  /* 0x00000000040672ca */ /* 0x000fe200000e0000 */
[----:B------:R-:W-:Y:S01]  /*1c180*/  IMAD.SHL.U32 R4, R204, 0x40, RZ ;  /* 0x00000040cc047824 */ /* 0x000fe200078e00ff */
[----:B------:R-:W-:Y:S01]  /*1c190*/  R2UR UR7, R5 ;  /* 0x00000000050772ca */ /* 0x000fe200000e0000 */
[----:B------:R-:W-:Y:S02]  /*1c1a0*/  WARPGROUP.DEPBAR.LE gsb0, 0x0 ;  /* 0x00008000000079c5 */ /* 0x000fe40000010000 */
[----:B------:R-:W-:-:S15]  /*1c1b0*/  WARPGROUP.ARRIVE ;  /* 0x00000000000079c5 */ /* 0x000fde0000000000 */
[----:B------:R-:W-:-:S07]  /*1c1c0*/  NOP ;  /* 0x0000000000007918 */ /* 0x000fce0000000000 */
[----:B------:R-:W-:Y:S01]  /*1c1d0*/  HGMMA.64x256x16.F32.BF16 R24, R188, gdesc[UR4].tnspB, R24, gsb0 ;  /* 0x43e00004bc187df0 */ /* 0x000fe20008001818 */
[----:B------:R-:W-:Y:S02]  /*1c1e0*/  R2UR UR6, R2 ;  /* 0x00000000020672ca */ /* 0x000fe400000e0000 */
[----:B------:R-:W-:Y:S02]  /*1c1f0*/  R2UR UR7, R3 ;  /* 0x00000000030772ca */ /* 0x000fe400000e0000 */
[----:B------:R-:W-:-:S05]  /*1c200*/  IADD3 R2, R226, 0x1, -R4 ;  /* 0x00000001e2027810 */ /* 0x000fca0007ffe804 */
[----:B------:R-:W-:Y:S02]  /*1c210*/  IMAD.IADD R2, R2, 0x1, -R227 ;  /* 0x0000000102027824 */ /* 0x000fe400078e0ae3 */
[----:B--2---:R-:W-:Y:S01]  /*1c220*/  IMAD R5, R234, 0x80, R199 ;  /* 0x00000080ea057824 */ /* 0x004fe200078e02c7 */
[----:B------:R-:W-:Y:S02]  /*1c230*/  WARPGROUP.DEPBAR.LE gsb0, 0x0 ;  /* 0x00008000000079c5 */ /* 0x000fe40000010000 */
[----:B------:R-:W-:-:S13]  /*1c240*/  WARPGROUP.ARRIVE ;  /* 0x00000000000079c5 */ /* 0x000fda0000000000 */
[----:B------:R-:W-:Y:S03]  /*1c250*/  HGMMA.64x256x16.F32.BF16 R24, R184, gdesc[UR4].tnspB, R24, gsb0 ;  /* 0x43e00004b8187df0 */ /* 0x000fe60008001818 */
[----:B------:R-:W-:Y:S02]  /*1c260*/  WARPGROUP.DEPBAR.LE gsb0, 0x0 ;  /* 0x00008000000079c5 */ /* 0x000fe40000010000 */
[----:B------:R-:W-:Y:S01]  /*1c270*/  IMAD R186, R236, -0x2, R2 ;  /* 0xfffffffeecba7824 */ /* 0x000fe200078e0202 */
[----:B------:R0:W-:Y:S03]  /*1c280*/  @!P1 SYNCS.ARRIVE.TRANS64.RED.A1T0 RZ, [R233+URZ], RZ ;  /* 0x000000ffe9ff99a7 */ /* 0x0001e6000810043f */
[C---:B------:R-:W-:Y:S02]  /*1c290*/  VIADD R187, R186.reuse, UR5 ;  /* 0x00000005babb7c36 */ /* 0x040fe40008000000 */
[----:B------:R-:W-:-:S02]  /*1c2a0*/  VIADD R186, R186, UR4 ;  /* 0x00000004baba7c36 */ /* 0x000fc40008000000 */
[C---:B------:R-:W-:Y:S02]  /*1c2b0*/  IMAD.IADD R185, R5.reuse, 0x1, R187 ;  /* 0x0000000105b97824 */ /* 0x040fe400078e02bb */
[----:B------:R-:W-:Y:S01]  /*1c2c0*/  IMAD.IADD R184, R5, 0x1, R186 ;  /* 0x0000000105b87824 */ /* 0x000fe200078e02ba */
[----:B0-----:R-:W-:Y:S06]  /*1c2d0*/  @!P5 BRA `(.L_x_1619) ;  /* 0x000000000064d947 */ /* 0x001fec0003800000 */
[----:B------:R-:W-:Y:S01]  /*1c2e0*/  IADD3 R189, R5, R226, -R227 ;  /* 0x000000e205bd7210 */ /* 0x000fe20007ffe8e3 */
[----:B------:R-:W-:Y:S03]  /*1c2f0*/  BSSY B1, `(.L_x_1620) ;  /* 0x0000013000017945 */ /* 0x000fe60003800000 */
        /* <DEDUP_REMOVED lines=11> */
.L_x_1621:
[----:B------:R-:W-:Y:S01]  /*1c3b0*/  ULDC UR4, c[0x0][0x9e4] ;  /* 0x0002790000047ab9 */ /* 0x000fe20000000800 */
[----:B------:R-:W-:Y:S01]  /*1c3c0*/  IADD3 R189, R5, R226, -R227 ;  /* 0x000000e205bd7210 */ /* 0x000fe20007ffe8e3 */
[----:B------:R-:W-:-:S05]  /*1c3d0*/  IMAD.U32 R188, RZ, RZ, UR4 ;  /* 0x00000004ffbc7e24 */ /* 0x000fca000f8e00ff */
[----:B------:R-:W-:-:S13]  /*1c3e0*/  ISETP.NE.AND P2, PT, R188, 0x1, PT ;  /* 0x00000001bc00780c */ /* 0x000fda0003f45270 */
[----:B------:R-:W0:Y:S02]  /*1c3f0*/  @P2 LDC.64 R2, c[0x0][0x9e8] ;  /* 0x00027a00ff022b82 */ /* 0x000e240000000a00 */
[----:B0-----:R-:W-:-:S05]  /*1c400*/  @P2 IMAD.HI.U32 R2, R189, R2, RZ ;  /* 0x00000002bd022227 */ /* 0x001fca00078e00ff */
[----:B------:R-:W-:-:S07]  /*1c410*/  @P2 SHF.R.U32.HI R189, RZ, R3, R2 ;  /* 0x00000003ffbd2219 */ /* 0x000fce0000011602 */
.L_x_1622:
[----:B------:R-:W-:Y:S05]  /*1c420*/  BSYNC B1 ;  /* 0x0000000000017941 */ /* 0x000fea0003800000 */
.L_x_1620:
[----:B------:R-:W-:-:S04]  /*1c430*/  IMAD R189, R189, R188, -R4 ;  /* 0x000000bcbdbd7224 */ /* 0x000fc800078e0a04 */
[----:B------:R-:W-:-:S05]  /*1c440*/  IMAD R189, R236, -0x2, R189 ;  /* 0xfffffffeecbd7824 */ /* 0x000fca00078e02bd */
[----:B------:R-:W-:Y:S02]  /*1c450*/  VIMNMX R184, R184, R189, !PT ;  /* 0x000000bdb8b87248 */ /* 0x000fe40007fe0100 */
[----:B------:R-:W-:-:S07]  /*1c460*/  VIADDMNMX R185, R189, R188, R185, PT ;  /* 0x000000bcbdb97246 */ /* 0x000fce00038001b9 */
.L_x_1619:
        /* <DEDUP_REMOVED lines=55> */
[----:B------:R-:W-:Y:S01]  /*1c7e0*/  ULDC UR4, c[0x0][0x9e4] ;  /* 0x0002790000047ab9 */ /* 0x000fe20000000800 */
[----:B------:R-:W-:Y:S02]  /*1c7f0*/  VIADD R5, R5, 0x8 ;  /* 0x0000000805057836 */ /* 0x000fe40000000000 */
[----:B------:R-:W-:-:S03]  /*1c800*/  IMAD.U32 R184, RZ, RZ, UR4 ;  /* 0x00000004ffb87e24 */ /* 0x000fc6000f8e00ff */
[----:B------:R-:W-:Y:S02]  /*1c810*/  IADD3 R5, R5, R226, -R227 ;  /* 0x000000e205057210 */ /* 0x000fe40007ffe8e3 */
[----:B------:R-:W-:Y:S02]  /*1c820*/  ISETP.NE.AND P3, PT, R184, 0x1, PT ;  /* 0x00000001b800780c */ /* 0x000fe40003f65270 */
[----:B------:R-:W-:-:S11]  /*1c830*/  LOP3.LUT R5, RZ, R5, RZ, 0x33, !PT ;  /* 0x00000005ff057212 */ /* 0x000fd600078e33ff */
[----:B------:R-:W0:Y:S02]  /*1c840*/  @P3 LDC.64 R2, c[0x0][0x9e8] ;  /* 0x00027a00ff023b82 */ /* 0x000e240000000a00 */
[----:B0-----:R-:W-:-:S05]  /*1c850*/  @P3 IMAD.HI.U32 R2, R5, R2, RZ ;  /* 0x0000000205023227 */ /* 0x001fca00078e00ff */
[----:B------:R-:W-:-:S04]  /*1c860*/  @P3 SHF.R.U32.HI R5, RZ, R3, R2 ;  /* 0x00000003ff053219 */ /* 0x000fc80000011602 */
[----:B------:R-:W-:Y:S01]  /*1c870*/  LOP3.LUT R5, RZ, R5, RZ, 0x33, !PT ;  /* 0x00000005ff057212 */ /* 0x000fe200078e33ff */
[----:B------:R-:W-:Y:S06]  /*1c880*/  BRA `(.L_x_1626) ;  /* 0x00000000001c7947 */ /* 0x000fec0003800000 */
.L_x_1625:
[----:B------:R-:W-:Y:S01]  /*1c890*/  ULDC UR4, c[0x0][0x9e4] ;  /* 0x0002790000047ab9 */ /* 0x000fe20000000800 */
[----:B------:R-:W-:Y:S02]  /*1c8a0*/  IMAD.MOV.U32 R5, RZ, RZ, R232 ;  /* 0x000000ffff057224 */ /* 0x000fe400078e00e8 */
[----:B------:R-:W-:-:S05]  /*1c8b0*/  IMAD.U32 R184, RZ, RZ, UR4 ;  /* 0x00000004ffb87e24 */ /* 0x000fca000f8e00ff */
[----:B------:R-:W-:-:S13]  /*1c8c0*/  ISETP.NE.AND P3, PT, R184, 0x1, PT ;  /* 0x00000001b800780c */ /* 0x000fda0003f65270 */
[----:B------:R-:W0:Y:S02]  /*1c8d0*/  @P3 LDC.64 R2, c[0x0][0x9e8] ;  /* 0x00027a00ff023b82 */ /* 0x000e240000000a00 */
[----:B0-----:R-:W-:-:S05]  /*1c8e0*/  @P3 IMAD.HI.U32 R2, R232, R2, RZ ;  /* 0x00000002e8023227 */ /* 0x001fca00078e00ff */
[----:B------:R-:W-:-:S07]  /*1c8f0*/  @P3 SHF.R.U32.HI R5, RZ, R3, R2 ;  /* 0x00000003ff053219 */ /* 0x000fce0000011602 */
.L_x_1626:
[----:B------:R-:W-:Y:S05]  /*1c900*/  BSYNC B1 ;  /* 0x0000000000017941 */ /* 0x000fea0003800000 */
.L_x_1624:
[----:B------:R-:W-:-:S04]  /*1c910*/  IMAD R4, R5, R184, -R4 ;  /* 0x000000b805047224 */ /* 0x000fc800078e0a04 */
[----:B------:R-:W-:-:S05]  /*1c920*/  IMAD R4, R236, -0x2, R4 ;  /* 0xfffffffeec047824 */ /* 0x000fca00078e0204 */
[----:B------:R-:W-:Y:S02]  /*1c930*/  VIMNMX R186, R186, R4, !PT ;  /* 0x00000004baba7248 */ /* 0x000fe40007fe0100 */
[----:B------:R-:W-:-:S07]  /*1c940*/  VIADDMNMX R187, R4, R184, R187, PT ;  /* 0x000000b804bb7246 */ /* 0x000fce00038001bb */
.L_x_1623:
        /* <DEDUP_REMOVED lines=8> */
[C---:B------:R-:W-:Y:S01]  /*1c9d0*/  ISETP.LT.OR P6, PT, R187.reuse, 0xa, P6 ;  /* 0x0000000abb00780c */ /* 0x040fe200037c1670 */
[----:B------:R-:W-:Y:S01]  /*1c9e0*/  IMAD.MOV.U32 R234, RZ, RZ, R200 ;  /* 0x000000ffffea7224 */ /* 0x000fe200078e00c8 */
        /* <DEDUP_REMOVED lines=22> */
[----:B------:R-:W-:Y:S02]  /*1cb50*/  FMNMX.FTZ R4, R154, R201, !PT ;  /* 0x000000c99a047209 */ /* 0x000fe40007810000 */
[----:B------:R-:W-:Y:S02]  /*1cb60*/  FMNMX.FTZ R0, R169, R0, !PT ;  /* 0x00000000a9007209 */ /* 0x000fe40007810000 */
[----:B------:R-:W-:Y:S02]  /*1cb70*/  ISETP.GT.AND P4, PT, R186, 0x10, P2 ;  /* 0x00000010ba00780c */ /* 0x000fe40001784270 */
[----:B------:R-:W-:-:S02]  /*1cb80*/  FMNMX.FTZ R0, R172, R0, !PT ;  /* 0x00000000ac007209 */ /* 0x000fc40007810000 */
[----:B------:R-:W-:Y:S02]  /*1cb90*/  FMNMX.FTZ R4, R155, R4, !PT ;  /* 0x000000049b047209 */ /* 0x000fe40007810000 */
[----:B------:R-:W-:Y:S02]  /*1cba0*/  FMNMX.FTZ R0, R173, R0, !PT ;  /* 0x00000000ad007209 */ /* 0x000fe40007810000 */
[----:B------:R-:W-:Y:S02]  /*1cbb0*/  ISETP.LT.OR P4, PT, R187, 0x11, P4 ;  /* 0x00000011bb00780c */ /* 0x000fe40002781670 */
[----:B------:R-:W-:Y:S02]  /*1cbc0*/  FMNMX.FTZ R0, R176, R0, !PT ;  /* 0x00000000b0007209 */ /* 0x000fe40007810000 */
[----:B------:R-:W-:Y:S02]  /*1cbd0*/  FSEL R162, R162, -INF , !P4 ;  /* 0xff800000a2a27808 */ /* 0x000fe40006000000 */
[----:B------:R-:W-:-:S02]  /*1cbe0*/  FMNMX.FTZ R0, R177, R0, !PT ;  /* 0x00000000b1007209 */ /* 0x000fc40007810000 */
[----:B------:R-:W-:Y:S02]  /*1cbf0*/  ISETP.GT.AND P4, PT, R186, 0x19, P2 ;  /* 0x00000019ba00780c */ /* 0x000fe40001784270 */
[----:B------:R-:W-:Y:S02]  /*1cc00*/  FMNMX.FTZ R0, R180, R0, !PT ;  /* 0x00000000b4007209 */ /* 0x000fe40007810000 */
[----:B------:R-:W-:Y:S02]  /*1cc10*/  ISETP.LT.OR P4, PT, R187, 0x1a, P4 ;  /* 0x0000001abb00780c */ /* 0x000fe40002781670 */
[----:B------:R-:W-:Y:S02]  /*1cc20*/  FMNMX.FTZ R0, R181, R0, !PT ;  /* 0x00000000b5007209 */ /* 0x000fe40007810000 */
[----:B------:R-:W-:Y:S02]  /*1cc30*/  FSEL R167, R167, -INF , !P4 ;  /* 0xff800000a7a77808 */ /* 0x000fe40006000000 */
[C---:B------:R-:W-:Y:S01]  /*1cc40*/  ISETP.GT.AND P4, PT, R186.reuse, 0x28, P2 ;  /* 0x00000028ba00780c */ /* 0x040fe20001784270 */
[----:B------:R-:W0:Y:S01]  /*1cc50*/  SHFL.BFLY PT, R2, R0, 0x2, 0x1f ;  /* 0x0c401f0000027f89 */ /* 0x000e2200000e0000 */
[----:B------:R-:W-:-:S02]  /*1cc60*/  ISETP.GT.AND P6, PT, R186, 0x38, P2 ;  /* 0x00000038ba00780c */ /* 0x000fc400017c4270 */
[C---:B------:R-:W-:Y:S02]  /*1cc70*/  ISETP.LT.OR P4, PT, R187.reuse, 0x29, P4 ;  /* 0x00000029bb00780c */ /* 0x040fe40002781670 */
[C---:B------:R-:W-:Y:S02]  /*1cc80*/  ISETP.LT.OR P6, PT, R187.reuse, 0x39, P6 ;  /* 0x00000039bb00780c */ /* 0x040fe400037c1670 */
[----:B------:R-:W-:Y:S02]  /*1cc90*/  FSEL R174, R174, -INF , !P4 ;  /* 0xff800000aeae7808 */ /* 0x000fe40006000000 */
[----:B------:R-:W-:Y:S02]  /*1cca0*/  ISETP.GT.AND P4, PT, R186, 0x30, P2 ;  /* 0x00000030ba00780c */ /* 0x000fe40001784270 */
[----:B------:R-:W-:Y:S02]  /*1ccb0*/  FSEL R182, R182, -INF , !P6 ;  /* 0xff800000b6b67808 */ /* 0x000fe40007000000 */
[----:B------:R-:W-:-:S04]  /*1ccc0*/  ISETP.LT.OR P4, PT, R187, 0x31, P4 ;  /* 0x00000031bb00780c */ /* 0x000fc80002781670 */
        /* <DEDUP_REMOVED lines=10> */
[----:B------:R-:W-:Y:S02]  /*1cd70*/  IMAD.MOV.U32 R231, RZ, RZ, R5 ;  /* 0x000000ffffe77224 */ /* 0x000fe400078e0005 */
[-CC-:B------:R-:W-:Y:S01]  /*1cd80*/  FFMA.FTZ R152, R152, R3.reuse, -R0.reuse ;  /* 0x0000000398987223 */ /* 0x180fe20000010800 */
[----:B------:R-:W-:Y:S01]  /*1cd90*/  ISETP.LT.OR P3, PT, R187, 0x9, P3 ;  /* 0x00000009bb00780c */ /* 0x000fe20001f61670 */
[-CC-:B------:R-:W-:Y:S01]  /*1cda0*/  FFMA.FTZ R153, R153, R3.reuse, -R0.reuse ;  /* 0x0000000399997223 */ /* 0x180fe20000010800 */
[-C--:B------:R-:W-:Y:S01]  /*1cdb0*/  FMUL.FTZ R2, R2, R3.reuse ;  /* 0x0000000302027220 */ /* 0x080fe20000410000 */
[-CC-:B------:R-:W-:Y:S01]  /*1cdc0*/  FFMA.FTZ R156, R156, R3.reuse, -R0.reuse ;  /* 0x000000039c9c7223 */ /* 0x180fe20000010800 */
[----:B------:R-:W-:Y:S01]  /*1cdd0*/  FSEL R158, R158, -INF , !P3 ;  /* 0xff8000009e9e7808 */ /* 0x000fe20005800000 */
[-CC-:B------:R-:W-:Y:S01]  /*1cde0*/  FFMA.FTZ R157, R157, R3.reuse, -R0.reuse ;  /* 0x000000039d9d7223 */ /* 0x180fe20000010800 */
[----:B------:R-:W-:Y:S01]  /*1cdf0*/  ISETP.GT.AND P3, PT, R186, 0x11, P2 ;  /* 0x00000011ba00780c */ /* 0x000fe20001764270 */
[-CC-:B------:R-:W-:Y:S01]  /*1ce00*/  FFMA.FTZ R160, R160, R3.reuse, -R0.reuse ;  /* 0x00000003a0a07223 */ /* 0x180fe20000010800 */
[----:B------:R-:W-:Y:S01]  /*1ce10*/  FMNMX.FTZ R4, R158, R4, !PT ;  /* 0x000000049e047209 */ /* 0x000fe20007810000 */
[-CC-:B------:R-:W-:Y:S01]  /*1ce20*/  FFMA.FTZ R161, R161, R3.reuse, -R0.reuse ;  /* 0x00000003a1a17223 */ /* 0x180fe20000010800 */
[----:B------:R-:W-:Y:S01]  /*1ce30*/  ISETP.LT.OR P3, PT, R187, 0x12, P3 ;  /* 0x00000012bb00780c */ /* 0x000fe20001f61670 */
[-CC-:B------:R-:W-:Y:S01]  /*1ce40*/  FFMA.FTZ R164, R164, R3.reuse, -R0.reuse ;  /* 0x00000003a4a47223 */ /* 0x180fe20000010800 */
[----:B------:R-:W-:Y:S01]  /*1ce50*/  FMNMX.FTZ R4, R159, R4, !PT ;  /* 0x000000049f047209 */ /* 0x000fe20007810000 */
[-CC-:B------:R-:W-:Y:S01]  /*1ce60*/  FFMA.FTZ R165, R165, R3.reuse, -R0.reuse ;  /* 0x00000003a5a57223 */ /* 0x180fe20000010800 */
[----:B------:R-:W-:Y:S01]  /*1ce70*/  FSEL R163, R163, -INF , !P3 ;  /* 0xff800000a3a37808 */ /* 0x000fe20005800000 */
[-CC-:B------:R-:W-:Y:S01]  /*1ce80*/  FFMA.FTZ R168, R168, R3.reuse, -R0.reuse ;  /* 0x00000003a8a87223 */ /* 0x180fe20000010800 */
[----:B------:R-:W-:Y:S01]  /*1ce90*/  FMNMX.FTZ R4, R162, R4, !PT ;  /* 0x00000004a2047209 */ /* 0x000fe20007810000 */
        /* <DEDUP_REMOVED lines=12> */
[----:B------:R-:W-:Y:S01]  /*1cf60*/  FFMA.FTZ R181, R181, R3, -R0 ;  /* 0x00000003b5b57223 */ /* 0x000fe20000010800 */
[----:B------:R-:W-:Y:S01]  /*1cf70*/  ISETP.GT.AND P3, PT, R186, 0x29, P2 ;  /* 0x00000029ba00780c */ /* 0x000fe20001764270 */
[----:B------:R-:W-:Y:S01]  /*1cf80*/  MUFU.EX2 R152, R152 ;  /* 0x0000009800987308 */ /* 0x000fe20000000800 */
[----:B------:R-:W-:-:S02]  /*1cf90*/  FMNMX.FTZ R4, R170, R4, !PT ;  /* 0x00000004aa047209 */ /* 0x000fc40007810000 */
[----:B------:R-:W-:Y:S02]  /*1cfa0*/  ISETP.LT.OR P3, PT, R187, 0x2a, P3 ;  /* 0x0000002abb00780c */ /* 0x000fe40001f61670 */
[----:B------:R-:W-:Y:S02]  /*1cfb0*/  FMNMX.FTZ R4, R171, R4, !PT ;  /* 0x00000004ab047209 */ /* 0x000fe40007810000 */
[----:B------:R-:W-:Y:S01]  /*1cfc0*/  FSEL R175, R175, -INF , !P3 ;  /* 0xff800000afaf7808 */ /* 0x000fe20005800000 */
[----:B------:R-:W0:Y:S01]  /*1cfd0*/  MUFU.EX2 R0, R2 ;  /* 0x0000000200007308 */ /* 0x000e220000000800 */
[----:B------:R-:W-:Y:S02]  /*1cfe0*/  ISETP.GT.AND P3, PT, R186, 0x31, P2 ;  /* 0x00000031ba00780c */ /* 0x000fe40001764270 */
[----:B------:R-:W-:Y:S02]  /*1cff0*/  FMNMX.FTZ R4, R174, R4, !PT ;  /* 0x00000004ae047209 */ /* 0x000fe40007810000 */
[----:B------:R-:W-:-:S02]  /*1d000*/  ISETP.LT.OR P3, PT, R187, 0x32, P3 ;  /* 0x00000032bb00780c */ /* 0x000fc40001f61670 */
[----:B------:R-:W-:Y:S01]  /*1d010*/  FMNMX.FTZ R4, R175, R4, !PT ;  /* 0x00000004af047209 */ /* 0x000fe20007810000 */
[----:B------:R-:W1:Y:S01]  /*1d020*/  MUFU.EX2 R153, R153 ;  /* 0x0000009900997308 */ /* 0x000e620000000800 */
[----:B------:R-:W-:Y:S02]  /*1d030*/  ISETP.GT.AND P2, PT, R186, 0x39, P2 ;  /* 0x00000039ba00780c */ /* 0x000fe40001744270 */
[----:B------:R-:W-:Y:S02]  /*1d040*/  FSEL R179, R179, -INF , !P3 ;  /* 0xff800000b3b37808 */ /* 0x000fe40005800000 */
[----:B------:R-:W-:Y:S02]  /*1d050*/  FMNMX.FTZ R4, R178, R4, !PT ;  /* 0x00000004b2047209 */ /* 0x000fe40007810000 */
[----:B------:R-:W-:Y:S01]  /*1d060*/  ISETP.LT.OR P2, PT, R187, 0x3a, P2 ;  /* 0x0000003abb00780c */ /* 0x000fe20001741670 */
[----:B------:R-:W3:Y:S01]  /*1d070*/  MUFU.EX2 R156, R156 ;  /* 0x0000009c009c7308 */ /* 0x000ee20000000800 */
[----:B------:R-:W-:Y:S01]  /*1d080*/  FMNMX.FTZ R4, R179, R4, !PT ;  /* 0x00000004b3047209 */ /* 0x000fe20007810000 */
[----:B0-----:R-:W-:Y:S01]  /*1d090*/  FFMA.FTZ R2, R0, R230, R152 ;  /* 0x000000e600027223 */ /* 0x001fe20000010098 */
[----:B------:R-:W-:-:S02]  /*1d0a0*/  FSEL R183, R183, -INF , !P2 ;  /* 0xff800000b7b77808 */ /* 0x000fc40005000000 */
[----:B------:R-:W-:-:S03]  /*1d0b0*/  FMNMX.FTZ R4, R182, R4, !PT ;  /* 0x00000004b6047209 */ /* 0x000fc60007810000 */
[----:B------:R-:W0:Y:S01]  /*1d0c0*/  MUFU.EX2 R157, R157 ;  /* 0x0000009d009d7308 */ /* 0x000e220000000800 */
[C---:B-1----:R-:W-:Y:S01]  /*1d0d0*/  F2FP.BF16.F32.PACK_AB R196, R153.reuse, R152 ;  /* 0x0000009899c4723e */ /* 0x042fe200000010ff */
[----:B------:R-:W-:Y:S01]  /*1d0e0*/  FADD.FTZ R2, R153, R2 ;  /* 0x0000000299027221 */ /* 0x000fe20000010000 */
[----:B------:R-:W-:-:S05]  /*1d0f0*/  FMNMX.FTZ R152, R183, R4, !PT ;  /* 0x00000004b7987209 */ /* 0x000fca0007810000 */
[----:B------:R-:W1:Y:S01]  /*1d100*/  SHFL.BFLY PT, R4, R152, 0x2, 0x1f ;  /* 0x0c401f0098047f89 */ /* 0x000e6200000e0000 */
[----:B------:R-:W4:Y:S01]  /*1d110*/  MUFU.EX2 R160, R160 ;  /* 0x000000a000a07308 */ /* 0x000f220000000800 */
[----:B---3--:R-:W-:-:S07]  /*1d120*/  FADD.FTZ R2, R156, R2 ;  /* 0x000000029c027221 */ /* 0x008fce0000010000 */
[----:B------:R-:W3:Y:S01]  /*1d130*/  MUFU.EX2 R161, R161 ;  /* 0x000000a100a17308 */ /* 0x000ee20000000800 */
[C---:B0-----:R-:W-:Y:S01]  /*1d140*/  FADD.FTZ R2, R157.reuse, R2 ;  /* 0x000000029d027221 */ /* 0x041fe20000010000 */
[----:B------:R-:W-:-:S06]  /*1d150*/  F2FP.BF16.F32.PACK_AB R198, R157, R156 ;  /* 0x0000009c9dc6723e */ /* 0x000fcc00000010ff */
[----:B------:R-:W0:Y:S01]  /*1d160*/  MUFU.EX2 R164, R164 ;  /* 0x000000a400a47308 */ /* 0x000e220000000800 */
[----:B----4-:R-:W-:Y:S01]  /*1d170*/  FADD.FTZ R2, R160, R2 ;  /* 0x00000002a0027221 */ /* 0x010fe20000010000 */
[----:B-1----:R-:W-:-:S06]  /*1d180*/  FMNMX.FTZ R152, R152, R4, !PT ;  /* 0x0000000498987209 */ /* 0x002fcc0007810000 */
[----:B------:R-:W1:Y:S01]  /*1d190*/  MUFU.EX2 R165, R165 ;  /* 0x000000a500a57308 */ /* 0x000e620000000800 */
[C---:B---3--:R-:W-:Y:S01]  /*1d1a0*/  FADD.FTZ R2, R161.reuse, R2 ;  /* 0x00000002a1027221 */ /* 0x048fe20000010000 */
[----:B------:R-:W-:Y:S01]  /*1d1b0*/  F2FP.BF16.F32.PACK_AB R192, R161, R160 ;  /* 0x000000a0a1c0723e */ /* 0x000fe200000010ff */
[----:B------:R-:W3:Y:S05]  /*1d1c0*/  SHFL.BFLY PT, R4, R152, 0x1, 0x1f ;  /* 0x0c201f0098047f89 */ /* 0x000eea00000e0000 */
[----:B------:R-:W4:Y:S01]  /*1d1d0*/  MUFU.EX2 R168, R168 ;  /* 0x000000a800a87308 */ /* 0x000f220000000800 */
[----:B0-----:R-:W-:-:S07]  /*1d1e0*/  FADD.FTZ R2, R164, R2 ;  /* 0x00000002a4027221 */ /* 0x001fce0000010000 */
[----:B------:R-:W0:Y:S01]  /*1d1f0*/  MUFU.EX2 R169, R169 ;  /* 0x000000a900a97308 */ /* 0x000e220000000800 */
[C---:B-1----:R-:W-:Y:S01]  /*1d200*/  FADD.FTZ R2, R165.reuse, R2 ;  /* 0x00000002a5027221 */ /* 0x042fe20000010000 */
[----:B------:R-:W-:-:S06]  /*1d210*/  F2FP.BF16.F32.PACK_AB R194, R165, R164 ;  /* 0x000000a4a5c2723e */ /* 0x000fcc00000010ff */
[----:B------:R-:W1:Y:S01]  /*1d220*/  MUFU.EX2 R172, R172 ;  /* 0x000000ac00ac7308 */ /* 0x000e620000000800 */
[----:B----4-:R-:W-:Y:S01]  /*1d230*/  FADD.FTZ R156, R168, R2 ;  /* 0x00000002a89c7221 */ /* 0x010fe20000010000 */
[----:B---3--:R-:W-:-:S04]  /*1d240*/  FMNMX.FTZ R4, R152, R4, !PT ;  /* 0x0000000498047209 */ /* 0x008fc80007810000 */
[C---:B------:R-:W-:Y:S01]  /*1d250*/  FSETP.NEU.FTZ.AND P2, PT, R4.reuse, -INF , PT ;  /* 0xff8000000400780b */ /* 0x040fe20003f5d000 */
[CC--:B------:R-:W-:Y:S01]  /*1d260*/  FMUL.FTZ R152, R4.reuse, R3.reuse ;  /* 0x0000000304987220 */ /* 0x0c0fe20000410000 */
[----:B------:R-:W3:Y:S01]  /*1d270*/  MUFU.EX2 R173, R173 ;  /* 0x000000ad00ad7308 */ /* 0x000ee20000000800 */
[C---:B0-----:R-:W-:Y:S01]  /*1d280*/  FADD.FTZ R156, R169.reuse, R156 ;  /* 0x0000009ca99c7221 */ /* 0x041fe20000010000 */
[----:B------:R-:W-:Y:S02]  /*1d290*/  FSEL R153, R4, RZ, P2 ;  /* 0x000000ff04997208 */ /* 0x000fe40001000000 */
[----:B------:R-:W-:Y:S02]  /*1d2a0*/  FSEL R152, R152, RZ, P2 ;  /* 0x000000ff98987208 */ /* 0x000fe40001000000 */
[----:B------:R-:W-:Y:S01]  /*1d2b0*/  F2FP.BF16.F32.PACK_AB R188, R169, R168 ;  /* 0x000000a8a9bc723e */ /* 0x000fe200000010ff */
[----:B------:R-:W-:Y:S01]  /*1d2c0*/  FADD.FTZ R153, -R153, R201 ;  /* 0x000000c999997221 */ /* 0x000fe20000010100 */
[----:B------:R-:W0:Y:S01]  /*1d2d0*/  MUFU.EX2 R176, R176 ;  /* 0x000000b000b07308 */ /* 0x000e220000000800 */
[-CC-:B------:R-:W-:Y:S01]  /*1d2e0*/  FFMA.FTZ R154, R154, R3.reuse, -R152.reuse ;  /* 0x000000039a9a7223 */ /* 0x180fe20000010898 */
[-CC-:B------:R-:W-:Y:S01]  /*1d2f0*/  FFMA.FTZ R155, R155, R3.reuse, -R152.reuse ;  /* 0x000000039b9b7223 */ /* 0x180fe20000010898 */
[-C--:B------:R-:W-:Y:S01]  /*1d300*/  FMUL.FTZ R153, R153, R3.reuse ;  /* 0x0000000399997220 */ /* 0x080fe20000410000 */
        /* <DEDUP_REMOVED lines=15> */
[----:B------:R-:W-:Y:S01]  /*1d400*/  FFMA.FTZ R152, R183, R3, -R152 ;  /* 0x00000003b7987223 */ /* 0x000fe20000010898 */
[----:B-1----:R-:W-:Y:S01]  /*1d410*/  FADD.FTZ R156, R172, R156 ;  /* 0x0000009cac9c7221 */ /* 0x002fe20000010000 */
[C---:B--2---:R-:W-:Y:S01]  /*1d420*/  ISETP.GT.AND P2, PT, R204.reuse, R233, PT ;  /* 0x000000e9cc00720c */ /* 0x044fe20003f44270 */
[----:B------:R-:W-:Y:S01]  /*1d430*/  VIADD R204, R204, 0xffffffff ;  /* 0xffffffffcccc7836 */ /* 0x000fe20000000000 */
[C---:B---3--:R-:W-:Y:S01]  /*1d440*/  F2FP.BF16.F32.PACK_AB R190, R173.reuse, R172 ;  /* 0x000000acadbe723e */ /* 0x048fe200000010ff */
[----:B------:R-:W1:Y:S01]  /*1d450*/  MUFU.EX2 R155, R155 ;  /* 0x0000009b009b7308 */ /* 0x000e620000000800 */
[----:B------:R-:W-:Y:S01]  /*1d460*/  FADD.FTZ R156, R173, R156 ;  /* 0x0000009cad9c7221 */ /* 0x000fe20000010000 */
[----:B------:R-:W-:-:S03]  /*1d470*/  IMAD.MOV.U32 R201, RZ, RZ, R4 ;  /* 0x000000ffffc97224 */ /* 0x000fc600078e0004 */
[----:B0-----:R-:W-:-:S03]  /*1d480*/  FADD.FTZ R153, R176, R156 ;  /* 0x0000009cb0997221 */ /* 0x001fc60000010000 */
[----:B------:R-:W0:Y:S01]  /*1d490*/  MUFU.EX2 R158, R158 ;  /* 0x0000009e009e7308 */ /* 0x000e220000000800 */
[----:B----4-:R-:W-:-:S07]  /*1d4a0*/  FFMA.FTZ R229, R2, R229, R154 ;  /* 0x000000e502e57223 */ /* 0x010fce000001009a */
        /* <DEDUP_REMOVED lines=34> */
[C---:B0-----:R-:W-:Y:S01]  /*1d6d0*/  FADD.FTZ R229, R179.reuse, R229 ;  /* 0x000000e5b3e57221 */ /* 0x041fe20000010000 */
[----:B------:R-:W-:-:S06]  /*1d6e0*/  F2FP.BF16.F32.PACK_AB R185, R179, R178 ;  /* 0x000000b2b3b9723e */ /* 0x000fcc00000010ff */
[----:B------:R-:W0:Y:S01]  /*1d6f0*/  MUFU.EX2 R181, R181 ;  /* 0x000000b500b57308 */ /* 0x000e220000000800 */
[----:B--2---:R-:W-:-:S07]  /*1d700*/  FADD.FTZ R153, R180, R153 ;  /* 0x00000099b4997221 */ /* 0x004fce0000010000 */
[----:B------:R-:W2:Y:S01]  /*1d710*/  MUFU.EX2 R152, R152 ;  /* 0x0000009800987308 */ /* 0x000ea20000000800 */
[----:B-1----:R-:W-:Y:S01]  /*1d720*/  FADD.FTZ R229, R182, R229 ;  /* 0x000000e5b6e57221 */ /* 0x002fe20000010000 */
[C---:B0-----:R-:W-:Y:S01]  /*1d730*/  FADD.FTZ R230, R181.reuse, R153 ;  /* 0x00000099b5e67221 */ /* 0x041fe20000010000 */
[----:B------:R-:W-:Y:S02]  /*1d740*/  F2FP.BF16.F32.PACK_AB R186, R181, R180 ;  /* 0x000000b4b5ba723e */ /* 0x000fe400000010ff */
[C---:B--2---:R-:W-:Y:S01]  /*1d750*/  FADD.FTZ R229, R152.reuse, R229 ;  /* 0x000000e598e57221 */ /* 0x044fe20000010000 */
[----:B------:R-:W-:Y:S01]  /*1d760*/  F2FP.BF16.F32.PACK_AB R187, R152, R182 ;  /* 0x000000b698bb723e */ /* 0x000fe200000010ff */
[----:B------:R-:W-:Y:S06]  /*1d770*/  @P2 BRA `(.L_x_1627) ;  /* 0xffffffd400542947 */ /* 0x000fec000383ffff */
.L_x_1608:
[----:B------:R-:W-:Y:S05]  /*1d780*/  BSYNC B0 ;  /* 0x0000000000007941 */ /* 0x000fea0003800000 */
.L_x_1607:
        /* <DEDUP_REMOVED lines=131> */
.L_x_1628:
[----:B------:R-:W-:Y:S01]  /*1dfc0*/  IMAD R11, R200, 0x8, R16 ;  /* 0x00000008c80b7824 */ /* 0x000fe200078e0210 */
[----:B------:R-:W-:-:S04]  /*1dfd0*/  SHF.L.U32 R2, R205, 0x1f, RZ ;  /* 0x0000001fcd027819 */ /* 0x000fc800000006ff */
[----:B------:R0:W1:Y:S01]  /*1dfe0*/  SYNCS.PHASECHK.TRANS64.TRYWAIT P2, [R11+URZ+0x30850], R2 ;  /* 0x030850020b0075a7 */ /* 0x000062000804017f */
[----:B------:R-:W-:Y:S05]  /*1dff0*/  @!P0 BRA `(.L_x_1629) ;  /* 0x0000000000048947 */ /* 0x000fea0003800000 */
[----:B------:R-:W-:Y:S01]  /*1e000*/  BPT.TRAP 0x1 ;  /* 0x000000040000795c */ /* 0x000fe20000300000 */
.L_x_1629:
        /* <DEDUP_REMOVED lines=9> */
.L_x_1631:
[----:B------:R-:W-:Y:S05]  /*1e0a0*/  BSYNC B0 ;  /* 0x0000000000007941 */ /* 0x000fea0003800000 */
.L_x_1630:
[----:B------:R-:W-:Y:S01]  /*1e0b0*/  IMAD.MOV.U32 R6, RZ, RZ, R0 ;  /* 0x000000ffff067224 */ /* 0x000fe200078e0000 */
[----:B------:R-:W2:Y:S01]  /*1e0c0*/  LDL.LU R16, [R1+0x70] ;  /* 0x0000700001107983 */ /* 0x000ea20000300800 */
[----:B------:R-:W-:Y:S01]  /*1e0d0*/  IMAD.MOV.U32 R7, RZ, RZ, 0x40000040 ;  /* 0x40000040ff077424 */ /* 0x000fe200078e00ff */
[----:B------:R-:W-:Y:S01]  /*1e0e0*/  WARPGROUP.ARRIVE ;  /* 0x00000000000079c5 */ /* 0x000fe20000000000 */
[----:B------:R-:W-:Y:S01]  /*1e0f0*/  VIADD R200, R200, 0x1 ;  /* 0x00000001c8c87836 */ /* 0x000fe20000000000 */
[----:B------:R-:W-:Y:S01]  /*1e100*/  R2UR UR6, R6 ;  /* 0x00000000060672ca */ /* 0x000fe200000e0000 */
[----:B------:R-:W-:Y:S01]  /*1e110*/  VIADD R6, R0, 0x80 ;  /* 0x0000008000067836 */ /* 0x000fe20000000000 */
[----:B------:R-:W-:Y:S01]  /*1e120*/  R2UR UR7, R7 ;  /* 0x00000000070772ca */ /* 0x000fe200000e0000 */
[----:B------:R-:W-:Y:S01]  /*1e130*/  IMAD.MOV.U32 R7, RZ, RZ, 0x40000040 ;  /* 0x40000040ff077424 */ /* 0x000fe200078e00ff */
[----:B01----:R-:W0:Y:S01]  /*1e140*/  SHFL.BFLY PT, R2, R229, 0x2, 0x1f ;  /* 0x0c401f00e5027f89 */ /* 0x003e2200000e0000 */
[----:B------:R-:W-:Y:S01]  /*1e150*/  ISETP.NE.AND P2, PT, R200, 0x2, PT ;  /* 0x00000002c800780c */ /* 0x000fe20003f45270 */
[----:B------:R-:W-:-:S03]  /*1e160*/  @!P1 VIADD R11, R11, 0x30860 ;  /* 0x000308600b0b9836 */ /* 0x000fc60000000000 */
[----:B------:R-:W-:Y:S02]  /*1e170*/  SEL R200, R200, RZ, P2 ;  /* 0x000000ffc8c87207 */ /* 0x000fe40001000000 */
[----:B------:R-:W-:-:S04]  /*1e180*/  @!P1 PRMT R11, RZ, 0x654, R11 ;  /* 0x00000654ff0b9816 */ /* 0x000fc8000000000b */
[----:B------:R-:W-:Y:S01]  /*1e190*/  HGMMA.64x256x16.F32.BF16 R24, R196, gdesc[UR4].tnspB, R24, gsb0 ;  /* 0x43e00004c4187df0 */ /* 0x000fe20008001818 */
[----:B------:R-:W-:Y:S01]  /*1e1a0*/  R2UR UR6, R6 ;  /* 0x00000000060672ca */ /* 0x000fe200000e0000 */
[----:B------:R-:W-:Y:S01]  /*1e1b0*/  VIADD R6, R0, 0x100 ;  /* 0x0000010000067836 */ /* 0x000fe20000000000 */
[----:B------:R-:W-:Y:S01]  /*1e1c0*/  R2UR UR7, R7 ;  /* 0x00000000070772ca */ /* 0x000fe200000e0000 */
[----:B------:R-:W-:Y:S02]  /*1e1d0*/  IMAD.MOV.U32 R7, RZ, RZ, 0x40000040 ;  /* 0x40000040ff077424 */ /* 0x000fe400078e00ff */
[----:B0-----:R-:W-:-:S05]  /*1e1e0*/  FADD.FTZ R2, R2, R229 ;  /* 0x000000e502027221 */ /* 0x001fca0000010000 */
[----:B------:R-:W0:Y:S02]  /*1e1f0*/  SHFL.BFLY PT, R9, R2, 0x1, 0x1f ;  /* 0x0c201f0002097f89 */ /* 0x000e2400000e0000 */
[----:B0-----:R-:W-:Y:S01]  /*1e200*/  FADD.FTZ R13, R2, R9 ;  /* 0x00000009020d7221 */ /* 0x001fe20000010000 */
[----:B------:R-:W-:-:S04]  /*1e210*/  IMAD.MOV.U32 R2, RZ, RZ, -0x800000 ;  /* 0xff800000ff027424 */ /* 0x000fc800078e00ff */
[----:B------:R-:W-:-:S13]  /*1e220*/  FSETP.NE.FTZ.AND P3, PT, R13, RZ, PT ;  /* 0x000000ff0d00720b */ /* 0x000fda0003f75000 */
[----:B------:R-:W0:Y:S01]  /*1e230*/  @P3 MUFU.LG2 R10, R13 ;  /* 0x0000000d000a3308 */ /* 0x000e220000000c00 */
[----:B------:R-:W-:Y:S01]  /*1e240*/  @P3 FMUL.FTZ R14, R3, 0.69314718246459960938 ;  /* 0x3f317218030e3820 */ /* 0x000fe20000410000 */
[----:B------:R-:W-:Y:S02]  /*1e250*/  WARPGROUP.DEPBAR.LE gsb0, 0x0 ;  /* 0x00008000000079c5 */ /* 0x000fe40000010000 */
[----:B------:R-:W-:-:S06]  /*1e260*/  WARPGROUP.ARRIVE ;  /* 0x00000000000079c5 */ /* 0x000fcc0000000000 */
[----:B------:R-:W-:Y:S01]  /*1e270*/  HGMMA.64x256x16.F32.BF16 R24, R192, gdesc[UR4].tnspB, R24, gsb0 ;  /* 0x43e00004c0187df0 */ /* 0x000fe20008001818 */
[----:B------:R-:W-:Y:S01]  /*1e280*/  R2UR UR6, R6 ;  /* 0x00000000060672ca */ /* 0x000fe200000e0000 */
[----:B------:R-:W-:Y:S01]  /*1e290*/  VIADD R6, R0, 0x180 ;  /* 0x0000018000067836 */ /* 0x000fe20000000000 */
[----:B------:R-:W-:Y:S01]  /*1e2a0*/  R2UR UR7, R7 ;  /* 0x00000000070772ca */ /* 0x000fe200000e0000 */
[----:B------:R-:W-:Y:S02]  /*1e2b0*/  IMAD.MOV.U32 R7, RZ, RZ, 0x40000040 ;  /* 0x40000040ff077424 */ /* 0x000fe400078e00ff */
[----:B--2---:R-:W-:-:S05]  /*1e2c0*/  VIADD R16, R16, 0x1 ;  /* 0x0000000110107836 */ /* 0x004fca0000000000 */
[----:B------:R-:W-:Y:S01]  /*1e2d0*/  STL [R1+0x70], R16 ;  /* 0x0000701001007387 */ /* 0x000fe20000100800 */
[----:B------:R-:W-:Y:S02]  /*1e2e0*/  WARPGROUP.DEPBAR.LE gsb0, 0x0 ;  /* 0x00008000000079c5 */ /* 0x000fe40000010000 */
[----:B------:R-:W-:-:S14]  /*1e2f0*/  WARPGROUP.ARRIVE ;  /* 0x00000000000079c5 */ /* 0x000fdc0000000000 */
[----:B------:R-:W-:Y:S01]  /*1e300*/  HGMMA.64x256x16.F32.BF16 R24, R188, gdesc[UR4].tnspB, R24, gsb0 ;  /* 0x43e00004bc187df0 */ /* 0x000fe20008001818 */
[----:B------:R-:W-:Y:S02]  /*1e310*/  R2UR UR6, R6 ;  /* 0x00000000060672ca */ /* 0x000fe400000e0000 */
[----:B------:R-:W-:Y:S02]  /*1e320*/  R2UR UR7, R7 ;  /* 0x00000000070772ca */ /* 0x000fe400000e0000 */
[----:B------:R-:W1:Y:S02]  /*1e330*/  SHFL.BFLY PT, R7, R230, 0x2, 0x1f ;  /* 0x0c401f00e6077f89 */ /* 0x000e6400000e0000 */
[----:B-1----:R-:W-:-:S05]  /*1e340*/  FADD.FTZ R0, R7, R230 ;  /* 0x000000e607007221 */ /* 0x002fca0000010000 */
[----:B------:R-:W1:Y:S02]  /*1e350*/  SHFL.BFLY PT, R7, R0, 0x1, 0x1f ;  /* 0x0c201f0000077f89 */ /* 0x000e6400000e0000 */
[----:B-1----:R-:W-:Y:S01]  /*1e360*/  FADD.FTZ R12, R0, R7 ;  /* 0x00000007000c7221 */ /* 0x002fe20000010000 */
[----:B------:R-:W-:Y:S02]  /*1e370*/  CS2R R6, SRZ ;  /* 0x0000000000067805 */ /* 0x000fe4000001ff00 */
[----:B------:R-:W-:Y:S02]  /*1e380*/  SEL R0, RZ, 0x1, P2 ;  /* 0x00000001ff007807 */ /* 0x000fe40001000000 */
[----:B------:R-:W-:Y:S02]  /*1e390*/  FSETP.NE.FTZ.AND P0, PT, R12, RZ, PT ;  /* 0x000000ff0c00720b */ /* 0x000fe40003f15000 */
[----:B------:R-:W-:Y:S01]  /*1e3a0*/  @P3 MUFU.RCP R6, R13 ;  /* 0x0000000d00063308 */ /* 0x000fe20000001000 */
[----:B------:R-:W-:Y:S01]  /*1e3b0*/  LOP3.LUT R205, R205, R0, RZ, 0x3c, !PT ;  /* 0x00000000cdcd7212 */ /* 0x000fe200078e3cff */
[----:B------:R-:W-:-:S09]  /*1e3c0*/  IMAD.MOV.U32 R0, RZ, RZ, -0x800000 ;  /* 0xff800000ff007424 */ /* 0x000fd200078e00ff */
[----:B------:R-:W1:Y:S01]  /*1e3d0*/  @P0 MUFU.LG2 R9, R12 ;  /* 0x0000000c00090308 */ /* 0x000e620000000c00 */
[----:B------:R-:W-:Y:S01]  /*1e3e0*/  @P0 FMUL.FTZ R8, R3, 0.69314718246459960938 ;  /* 0x3f31721803080820 */ /* 0x000fe20000410000 */
[----:B0-----:R-:W-:-:S04]  /*1e3f0*/  @P3 FMUL.FTZ R3, R10, 0.69314718246459960938 ;  /* 0x3f3172180a033820 */ /* 0x001fc80000410000 */
[----:B------:R-:W-:Y:S02]  /*1e400*/  @P3 FFMA.FTZ R0, R14, R4, R3 ;  /* 0x000000040e003223 */ /* 0x000fe40000010003 */
[----:B------:R-:W0:Y:S01]  /*1e410*/  @P0 MUFU.RCP R7, R12 ;  /* 0x0000000c00070308 */ /* 0x000e220000001000 */
[----:B-1----:R-:W-:-:S04]  /*1e420*/  @P0 FMUL.FTZ R9, R9, 0.69314718246459960938 ;  /* 0x3f31721809090820 */ /* 0x002fc80000410000 */
[----:B------:R-:W-:Y:S01]  /*1e430*/  @P0 FFMA.FTZ R2, R8, R5, R9 ;  /* 0x0000000508020223 */ /* 0x000fe20000010009 */
[----:B------:R-:W-:Y:S01]  /*1e440*/  PLOP3.LUT P0, PT, PT, PT, PT, 0x8, 0x0 ;  /* 0x000000000000781c */ /* 0x000fe20003f0e170 */
[----:B------:R-:W-:Y:S02]  /*1e450*/  WARPGROUP.DEPBAR.LE gsb0, 0x0 ;  /* 0x00008000000079c5 */ /* 0x000fe40000010000 */
[----:B------:R-:W-:-:S06]  /*1e460*/  WARPGROUP.ARRIVE ;  /* 0x00000000000079c5 */ /* 0x000fcc0000000000 */
[----:B------:R-:W-:Y:S03]  /*1e470*/  HGMMA.64x256x16.F32.BF16 R24, R184, gdesc[UR4].tnspB, R24, gsb0 ;  /* 0x43e00004b8187df0 */ /* 0x000fe60008001818 */
[----:B------:R-:W-:Y:S02]  /*1e480*/  WARPGROUP.DEPBAR.LE gsb0, 0x0 ;  /* 0x00008000000079c5 */ /* 0x000fe40000010000 */
        /* <DEDUP_REMOVED lines=129> */
.L_x_1443:
[----:B------:R-:W0:Y:S08]  /*1eca0*/  S2UR UR5, SR_CgaCtaId ;  /* 0x00000000000579c3 */ /* 0x000e300000008800 */
[----:B------:R-:W-:Y:S06]  /*1ecb0*/  BAR.SYNC.DEFER_BLOCKING 0x5, 0x120 ;  /* 0x0144800000007b1d */ /* 0x000fec0000010000 */
[----:B------:R-:W-:Y:S01]  /*1ecc0*/  UMOV UR4, 0x400 ;  /* 0x0000040000047882 */ /* 0x000fe20000000000 */
[----:B------:R-:W-:Y:S01]  /*1ecd0*/  BSSY B0, `(.L_x_1633) ;  /* 0x0000295000007945 */ /* 0x000fe20003800000 */
[----:B0-----:R-:W-:-:S06]  /*1ece0*/  ULEA UR4, UR5, UR4, 0x18 ;  /* 0x0000000405047291 */ /* 0x001fcc000f8ec03f */
[----:B------:R-:W-:-:S05]  /*1ecf0*/  IMAD.U32 R16, RZ, RZ, UR4 ;  /* 0x00000004ff107e24 */ /* 0x000fca000f8e00ff */
[----:B------:R-:W0:Y:S04]  /*1ed00*/  LDS.128 R176, [R16+0x308d0] ;  /* 0x0308d00010b07984 */ /* 0x000e280000000c00 */
[----:B0-----:R0:W-:Y:S04]  /*1ed10*/  STL.64 [R1+0x10], R176 ;  /* 0x000010b001007387 */ /* 0x0011e80000100a00 */
[----:B------:R0:W-:Y:S01]  /*1ed20*/  STL.64 [R1+0x18], R178 ;  /* 0x000018b201007387 */ /* 0x0001e20000100a00 */
[----:B------:R-:W-:Y:S06]  /*1ed30*/  BAR.ARV 0x4, 0x120 ;  /* 0x0104800000007b1d */ /* 0x000fec0000002000 */
[----:B------:R-:W-:Y:S05]  /*1ed40*/  @P0 BRA `(.L_x_1634) ;  /* 0x0000001c00580947 */ /* 0x000fea0003800000 */
[----:B------:R-:W2:Y:S04]  /*1ed50*/  LDL R4, [R1+0xa8] ;  /* 0x0000a80001047983 */ /* 0x000ea80000100800 */
[----:B------:R-:W3:Y:S04]  /*1ed60*/  LDL R180, [R1+0x3c] ;  /* 0x00003c0001b47983 */ /* 0x000ee80000100800 */
[----:B0-----:R-:W3:Y:S04]  /*1ed70*/  LDL R178, [R1+0x64] ;  /* 0x0000640001b27983 */ /* 0x001ee80000100800 */
[----:B------:R-:W4:Y:S01]  /*1ed80*/  LDL R176, [R1+0x6c] ;  /* 0x00006c0001b07983 */ /* 0x000f220000100800 */
[----:B------:R-:W0:Y:S01]  /*1ed90*/  S2R R39, SR_SWINHI ;  /* 0x0000000000277919 */ /* 0x000e220000002f00 */
[----:B------:R-:W-:Y:S01]  /*1eda0*/  F2FP.BF16.F32.PACK_AB R5, R40, R5 ;  /* 0x000000052805723e */ /* 0x000fe200000010ff */
[----:B------:R-:W-:Y:S01]  /*1edb0*/  ULDC.64 UR4, c[0x0][0xbd8] ;  /* 0x0002f60000047ab9 */ /* 0x000fe20000000a00 */
[----:B------:R-:W-:-:S02]  /*1edc0*/  MOV R20, R16 ;  /* 0x0000001000147202 */ /* 0x000fc40000000f00 */
[----:B0-----:R-:W-:Y:S02]  /*1edd0*/  MOV R21, R39 ;  /* 0x0000002700157202 */ /* 0x001fe40000000f00 */
        /* <DEDUP_REMOVED lines=26> */
[----:B------:R-:W-:Y:S01]  /*1ef80*/  F2FP.BF16.F32.PACK_AB R147, R151, R150 ;  /* 0x000000969793723e */ /* 0x000fe200000010ff */
[----:B------:R-:W-:Y:S01]  /*1ef90*/  ULDC.64 UR6, c[0x0][0x208] ;  /* 0x0000820000067ab9 */ /* 0x000fe20000000a00 */
[----:B--2---:R-:W-:-:S03]  /*1efa0*/  IMAD.WIDE R142, R4, 0x2, R20 ;  /* 0x00000002048e7825 */ /* 0x004fc600078e0214 */
[C---:B------:R-:W-:Y:S02]  /*1efb0*/  IADD3 R58, P4, R142.reuse, 0x60, RZ ;  /* 0x000000608e3a7810 */ /* 0x040fe40007f9e0ff */
[----:B------:R-:W-:Y:S02]  /*1efc0*/  IADD3 R50, P1, R142, 0x20, RZ ;  /* 0x000000208e327810 */ /* 0x000fe40007f3e0ff */
[----:B------:R-:W-:Y:S02]  /*1efd0*/  LOP3.LUT R118, R58, 0x380, RZ, 0xc0, !PT ;  /* 0x000003803a767812 */ /* 0x000fe400078ec0ff */
[----:B------:R-:W-:Y:S01]  /*1efe0*/  IADD3 R102, P6, R142, 0x4020, RZ ;  /* 0x000040208e667810 */ /* 0x000fe20007fde0ff */
[----:B------:R-:W-:Y:S01]  /*1eff0*/  IMAD.X R51, RZ, RZ, R143, P1 ;  /* 0x000000ffff337224 */ /* 0x000fe200008e068f */
[----:B------:R-:W-:Y:S02]  /*1f000*/  SHF.R.U64 R118, R118, 0x3, RZ ;  /* 0x0000000376767819 */ /* 0x000fe400000012ff */
[----:B------:R-:W-:-:S02]  /*1f010*/  IADD3 R114, P1, R142, 0x8000, RZ ;  /* 0x000080008e727810 */ /* 0x000fc40007f3e0ff */
[----:B------:R-:W-:Y:S02]  /*1f020*/  IADD3 R54, P0, R142, 0x40, RZ ;  /* 0x000000408e367810 */ /* 0x000fe40007f1e0ff */
[----:B------:R-:W-:Y:S02]  /*1f030*/  LOP3.LUT R58, R118, R58, RZ, 0x3c, !PT ;  /* 0x0000003a763a7212 */ /* 0x000fe400078e3cff */
[----:B------:R-:W-:Y:S02]  /*1f040*/  LOP3.LUT R175, R102, 0x380, RZ, 0xc0, !PT ;  /* 0x0000038066af7812 */ /* 0x000fe400078ec0ff */
[----:B------:R-:W-:Y:S01]  /*1f050*/  LOP3.LUT R118, R114, 0x380, RZ, 0xc0, !PT ;  /* 0x0000038072767812 */ /* 0x000fe200078ec0ff */
[--C-:B------:R-:W-:Y:S01]  /*1f060*/  IMAD.X R55, RZ, RZ, R143.reuse, P0 ;  /* 0x000000ffff377224 */ /* 0x100fe200000e068f */
[----:B------:R-:W-:Y:S01]  /*1f070*/  IADD3 R62, P3, R142, 0x4000, RZ ;  /* 0x000040008e3e7810 */ /* 0x000fe20007f7e0ff */
[----:B------:R-:W-:Y:S01]  /*1f080*/  IMAD.X R103, RZ, RZ, R143, P6 ;  /* 0x000000ffff677224 */ /* 0x000fe200030e068f */
[----:B------:R-:W-:-:S02]  /*1f090*/  SHF.R.U64 R175, R175, 0x3, RZ ;  /* 0x00000003afaf7819 */ /* 0x000fc400000012ff */
[----:B------:R-:W-:Y:S02]  /*1f0a0*/  SHF.R.U64 R181, R118, 0x3, RZ ;  /* 0x0000000376b57819 */ /* 0x000fe400000012ff */
[C---:B------:R-:W-:Y:S02]  /*1f0b0*/  IADD3 R4, P0, R142.reuse, 0x8020, RZ ;  /* 0x000080208e047810 */ /* 0x040fe40007f1e0ff */
[C---:B------:R-:W-:Y:S02]  /*1f0c0*/  IADD3 R6, P6, R142.reuse, 0xc000, RZ ;  /* 0x0000c0008e067810 */ /* 0x040fe40007fde0ff */
[C---:B------:R-:W-:Y:S02]  /*1f0d0*/  LOP3.LUT R39, R142.reuse, 0x380, RZ, 0xc0, !PT ;  /* 0x000003808e277812 */ /* 0x040fe400078ec0ff */
[C---:B------:R-:W-:Y:S02]  /*1f0e0*/  IADD3 R106, P5, R142.reuse, 0x4040, RZ ;  /* 0x000040408e6a7810 */ /* 0x040fe40007fbe0ff */
[----:B------:R-:W-:-:S02]  /*1f0f0*/  IADD3 R110, P2, R142, 0x4060, RZ ;  /* 0x000040608e6e7810 */ /* 0x000fc40007f5e0ff */
[----:B------:R-:W-:Y:S02]  /*1f100*/  LOP3.LUT R130, R62, 0x380, RZ, 0xc0, !PT ;  /* 0x000003803e827812 */ /* 0x000fe400078ec0ff */
[----:B------:R-:W-:Y:S02]  /*1f110*/  LOP3.LUT R102, R175, R102, RZ, 0x3c, !PT ;  /* 0x00000066af667212 */ /* 0x000fe400078e3cff */
[----:B------:R-:W-:Y:S02]  /*1f120*/  LOP3.LUT R114, R181, R114, RZ, 0x3c, !PT ;  /* 0x00000072b5727212 */ /* 0x000fe400078e3cff */
[----:B------:R-:W-:Y:S02]  /*1f130*/  LOP3.LUT R175, R4, 0x380, RZ, 0xc0, !PT ;  /* 0x0000038004af7812 */ /* 0x000fe400078ec0ff */
[----:B------:R-:W-:Y:S02]  /*1f140*/  LOP3.LUT R181, R6, 0x380, RZ, 0xc0, !PT ;  /* 0x0000038006b57812 */ /* 0x000fe400078ec0ff */
[----:B------:R-:W-:Y:S01]  /*1f150*/  SHF.R.U64 R39, R39, 0x3, RZ ;  /* 0x0000000327277819 */ /* 0x000fe200000012ff */
[--C-:B------:R-:W-:Y:S01]  /*1f160*/  IMAD.X R59, RZ, RZ, R143.reuse, P4 ;  /* 0x000000ffff3b7224 */ /* 0x100fe200020e068f */
[----:B------:R-:W-:Y:S01]  /*1f170*/  LOP3.LUT R134, R50, 0x380, RZ, 0xc0, !PT ;  /* 0x0000038032867812 */ /* 0x000fe200078ec0ff */
[--C-:B------:R-:W-:Y:S01]  /*1f180*/  IMAD.X R63, RZ, RZ, R143.reuse, P3 ;  /* 0x000000ffff3f7224 */ /* 0x100fe200018e068f */
[----:B------:R-:W-:Y:S01]  /*1f190*/  LOP3.LUT R138, R54, 0x380, RZ, 0xc0, !PT ;  /* 0x00000380368a7812 */ /* 0x000fe200078ec0ff */
[--C-:B------:R-:W-:Y:S01]  /*1f1a0*/  IMAD.X R107, RZ, RZ, R143.reuse, P5 ;  /* 0x000000ffff6b7224 */ /* 0x100fe200028e068f */
[----:B------:R-:W-:Y:S01]  /*1f1b0*/  SHF.R.U64 R130, R130, 0x3, RZ ;  /* 0x0000000382827819 */ /* 0x000fe200000012ff */
[--C-:B------:R-:W-:Y:S01]  /*1f1c0*/  IMAD.X R111, RZ, RZ, R143.reuse, P2 ;  /* 0x000000ffff6f7224 */ /* 0x100fe200010e068f */
[C---:B------:R-:W-:Y:S01]  /*1f1d0*/  IADD3 R122, P4, R142.reuse, 0x8040, RZ ;  /* 0x000080408e7a7810 */ /* 0x040fe20007f9e0ff */
[----:B------:R-:W-:Y:S01]  /*1f1e0*/  IMAD.X R115, RZ, RZ, R143, P1 ;  /* 0x000000ffff737224 */ /* 0x000fe200008e068f */
[----:B------:R-:W-:-:S02]  /*1f1f0*/  IADD3 R126, P3, R142, 0x8060, RZ ;  /* 0x000080608e7e7810 */ /* 0x000fc40007f7e0ff */
[C---:B-----5:R-:W-:Y:S02]  /*1f200*/  IADD3 R24, P5, R142.reuse, 0xc020, RZ ;  /* 0x0000c0208e187810 */ /* 0x060fe40007fbe0ff */
[C---:B------:R-:W-:Y:S02]  /*1f210*/  IADD3 R38, P2, R142.reuse, 0xc040, RZ ;  /* 0x0000c0408e267810 */ /* 0x040fe40007f5e0ff */
[----:B------:R-:W-:Y:S02]  /*1f220*/  IADD3 R108, P1, R142, 0xc060, RZ ;  /* 0x0000c0608e6c7810 */ /* 0x000fe40007f3e0ff */
[----:B------:R-:W-:Y:S02]  /*1f230*/  SHF.R.U64 R175, R175, 0x3, RZ ;  /* 0x00000003afaf7819 */ /* 0x000fe400000012ff */
[----:B------:R-:W-:Y:S02]  /*1f240*/  SHF.R.U64 R181, R181, 0x3, RZ ;  /* 0x00000003b5b57819 */ /* 0x000fe400000012ff */
[----:B------:R-:W-:-:S02]  /*1f250*/  LOP3.LUT R142, R39, R142, RZ, 0x3c, !PT ;  /* 0x0000008e278e7212 */ /* 0x000fc400078e3cff */
[----:B------:R-:W-:Y:S02]  /*1f260*/  LOP3.LUT R177, R106, 0x380, RZ, 0xc0, !PT ;  /* 0x000003806ab17812 */ /* 0x000fe400078ec0ff */
[----:B------:R-:W-:Y:S02]  /*1f270*/  SHF.R.U64 R134, R134, 0x3, RZ ;  /* 0x0000000386867819 */ /* 0x000fe400000012ff */
[----:B------:R-:W-:Y:S02]  /*1f280*/  LOP3.LUT R179, R110, 0x380, RZ, 0xc0, !PT ;  /* 0x000003806eb37812 */ /* 0x000fe400078ec0ff */
[----:B------:R-:W-:Y:S02]  /*1f290*/  SHF.R.U64 R138, R138, 0x3, RZ ;  /* 0x000000038a8a7819 */ /* 0x000fe400000012ff */
[----:B------:R-:W-:Y:S02]  /*1f2a0*/  LOP3.LUT R62, R130, R62, RZ, 0x3c, !PT ;  /* 0x0000003e823e7212 */ /* 0x000fe400078e3cff */
[----:B------:R-:W-:-:S02]  /*1f2b0*/  LOP3.LUT R118, R175, R4, RZ, 0x3c, !PT ;  /* 0x00000004af767212 */ /* 0x000fc400078e3cff */
[----:B------:R-:W-:Y:S02]  /*1f2c0*/  LOP3.LUT R130, R181, R6, RZ, 0x3c, !PT ;  /* 0x00000006b5827212 */ /* 0x000fe400078e3cff */
[----:B------:R-:W-:Y:S02]  /*1f2d0*/  SHF.R.U64 R177, R177, 0x3, RZ ;  /* 0x00000003b1b17819 */ /* 0x000fe400000012ff */
[----:B------:R-:W-:Y:S02]  /*1f2e0*/  MOV R142, R142 ;  /* 0x0000008e008e7202 */ /* 0x000fe40000000f00 */
[----:B------:R-:W-:Y:S02]  /*1f2f0*/  F2FP.BF16.F32.PACK_AB R4, R25, R3 ;  /* 0x000000031904723e */ /* 0x000fe400000010ff */
[----:B------:R-:W-:Y:S01]  /*1f300*/  F2FP.BF16.F32.PACK_AB R6, R29, R28 ;  /* 0x0000001c1d06723e */ /* 0x000fe200000010ff */
[----:B------:R-:W-:Y:S01]  /*1f310*/  BAR.SYNC.DEFER_BLOCKING 0x1, 0x100 ;  /* 0x0044000000007b1d */ /* 0x000fe20000010000 */
[----:B------:R-:W-:-:S02]  /*1f320*/  LOP3.LUT R50, R134, R50, RZ, 0x3c, !PT ;  /* 0x0000003286327212 */ /* 0x000fc400078e3cff */
[----:B------:R-:W-:Y:S01]  /*1f330*/  SHF.R.U64 R179, R179, 0x3, RZ ;  /* 0x00000003b3b37819 */ /* 0x000fe200000012ff */
[----:B------:R-:W-:Y:S01]  /*1f340*/  IMAD.X R127, RZ, RZ, R143, P3 ;  /* 0x000000ffff7f7224 */ /* 0x000fe200018e068f */
[----:B------:R-:W-:Y:S02]  /*1f350*/  LOP3.LUT R54, R138, R54, RZ, 0x3c, !PT ;  /* 0x000000368a367212 */ /* 0x000fe400078e3cff */
[----:B------:R-:W-:Y:S02]  /*1f360*/  LOP3.LUT R3, R24, 0x380, RZ, 0xc0, !PT ;  /* 0x0000038018037812 */ /* 0x000fe400078ec0ff */
[----:B------:R-:W-:Y:S02]  /*1f370*/  LOP3.LUT R25, R38, 0x380, RZ, 0xc0, !PT ;  /* 0x0000038026197812 */ /* 0x000fe400078ec0ff */
[----:B------:R-:W-:Y:S02]  /*1f380*/  LOP3.LUT R106, R177, R106, RZ, 0x3c, !PT ;  /* 0x0000006ab16a7212 */ /* 0x000fe400078e3cff */
[----:B------:R-:W-:-:S02]  /*1f390*/  LOP3.LUT R40, R108, 0x380, RZ, 0xc0, !PT ;  /* 0x000003806c287812 */ /* 0x000fc400078ec0ff */
[----:B------:R-:W-:Y:S02]  /*1f3a0*/  ISETP.NE.U32.AND P3, PT, RZ, UR4, PT ;  /* 0x00000004ff007c0c */ /* 0x000fe4000bf65070 */
[----:B------:R-:W-:Y:S02]  /*1f3b0*/  LOP3.LUT R110, R179, R110, RZ, 0x3c, !PT ;  /* 0x0000006eb36e7212 */ /* 0x000fe400078e3cff */
[----:B------:R-:W-:Y:S02]  /*1f3c0*/  LOP3.LUT R177, R122, 0x380, RZ, 0xc0, !PT ;  /* 0x000003807ab17812 */ /* 0x000fe400078ec0ff */
[----:B------:R-:W-:Y:S02]  /*1f3d0*/  MOV R50, R50 ;  /* 0x0000003200327202 */ /* 0x000fe40000000f00 */
[----:B------:R-:W-:Y:S01]  /*1f3e0*/  LOP3.LUT R179, R126, 0x380, RZ, 0xc0, !PT ;  /* 0x000003807eb37812 */ /* 0x000fe200078ec0ff */
[----:B------:R0:W-:Y:S01]  /*1f3f0*/  STSM.16.M88.4 [R142], R4 ;  /* 0x000000048e007844 */ /* 0x0001e20000000200 */
[----:B------:R-:W-:-:S02]  /*1f400*/  SHF.R.U64 R3, R3, 0x3, RZ ;  /* 0x0000000303037819 */ /* 0x000fc400000012ff */
[----:B------:R-:W-:Y:S02]  /*1f410*/  SHF.R.U64 R25, R25, 0x3, RZ ;  /* 0x0000000319197819 */ /* 0x000fe400000012ff */
[----:B------:R-:W-:Y:S02]  /*1f420*/  MOV R54, R54 ;  /* 0x0000003600367202 */ /* 0x000fe40000000f00 */
[----:B------:R-:W-:Y:S02]  /*1f430*/  MOV R58, R58 ;  /* 0x0000003a003a7202 */ /* 0x000fe40000000f00 */
[----:B------:R-:W-:Y:S02]  /*1f440*/  SHF.R.U64 R29, R40, 0x3, RZ ;  /* 0x00000003281d7819 */ /* 0x000fe400000012ff */
[----:B------:R-:W-:Y:S01]  /*1f450*/  ISETP.NE.AND.EX P3, PT, RZ, UR5, PT, P3 ;  /* 0x00000005ff007c0c */ /* 0x000fe2000bf65330 */
[----:B------:R-:W-:Y:S01]  /*1f460*/  ULDC.64 UR4, c[0x0][0xbe0] ;  /* 0x0002f80000047ab9 */ /* 0x000fe20000000a00 */
[----:B------:R-:W-:-:S02]  /*1f470*/  SHF.R.U64 R177, R177, 0x3, RZ ;  /* 0x00000003b1b17819 */ /* 0x000fc400000012ff */
[----:B0-----:R-:W-:Y:S02]  /*1f480*/  F2FP.BF16.F32.PACK_AB R4, R41, R153 ;  /* 0x000000992904723e */ /* 0x001fe400000010ff */
[----:B------:R-:W-:Y:S02]  /*1f490*/  F2FP.BF16.F32.PACK_AB R5, R43, R42 ;  /* 0x0000002a2b05723e */ /* 0x000fe400000010ff */
[----:B------:R-:W-:Y:S02]  /*1f4a0*/  F2FP.BF16.F32.PACK_AB R6, R45, R154 ;  /* 0x0000009a2d06723e */ /* 0x000fe400000010ff */
[----:B------:R-:W-:Y:S01]  /*1f4b0*/  F2FP.BF16.F32.PACK_AB R7, R47, R46 ;  /* 0x0000002e2f07723e */ /* 0x000fe200000010ff */
[--C-:B------:R-:W-:Y:S01]  /*1f4c0*/  IMAD.X R139, RZ, RZ, R143.reuse, P2 ;  /* 0x000000ffff8b7224 */ /* 0x100fe200010e068f */
[----:B------:R-:W-:Y:S01]  /*1f4d0*/  SHF.R.U64 R179, R179, 0x3, RZ ;  /* 0x00000003b3b37819 */ /* 0x000fe200000012ff */
[----:B------:R-:W-:Y:S01]  /*1f4e0*/  STSM.16.M88.4 [R50], R32 ;  /* 0x0000002032007844 */ /* 0x000fe20000000200 */
[----:B------:R-:W-:Y:S01]  /*1f4f0*/  LOP3.LUT R134, R3, R24, RZ, 0x3c, !PT ;  /* 0x0000001803867212 */ /* 0x000fe200078e3cff */
[--C-:B------:R-:W-:Y:S01]  /*1f500*/  IMAD.X R119, RZ, RZ, R143.reuse, P0 ;  /* 0x000000ffff777224 */ /* 0x100fe200000e068f */
[----:B------:R-:W-:Y:S01]  /*1f510*/  LOP3.LUT R138, R25, R38, RZ, 0x3c, !PT ;  /* 0x00000026198a7212 */ /* 0x000fe200078e3cff */
[--C-:B------:R-:W-:Y:S01]  /*1f520*/  IMAD.X R39, RZ, RZ, R143.reuse, P1 ;  /* 0x000000ffff277224 */ /* 0x100fe200008e068f */
[----:B------:R-:W-:Y:S01]  /*1f530*/  MOV R62, R62 ;  /* 0x0000003e003e7202 */ /* 0x000fe20000000f00 */
[----:B------:R0:W-:Y:S01]  /*1f540*/  STSM.16.M88.4 [R54], R4 ;  /* 0x0000000436007844 */ /* 0x0001e20000000200 */
[----:B------:R-:W-:Y:S01]  /*1f550*/  MOV R102, R102 ;  /* 0x0000006600667202 */ /* 0x000fe20000000f00 */
[----:B------:R-:W-:Y:S01]  /*1f560*/  IMAD.X R123, RZ, RZ, R143, P4 ;  /* 0x000000ffff7b7224 */ /* 0x000fe200020e068f */
[----:B------:R-:W-:Y:S01]  /*1f570*/  F2FP.BF16.F32.PACK_AB R24, R65, R159 ;  /* 0x0000009f4118723e */ /* 0x000fe200000010ff */
[----:B------:R1:W-:Y:S01]  /*1f580*/  STSM.16.M88.4 [R58], R8 ;  /* 0x000000083a007844 */ /* 0x0003e20000000200 */
[----:B------:R-:W-:-:S02]  /*1f590*/  F2FP.BF16.F32.PACK_AB R25, R67, R66 ;  /* 0x000000424319723e */ /* 0x000fc400000010ff */
[----:B------:R-:W-:Y:S02]  /*1f5a0*/  ISETP.NE.U32.AND P2, PT, RZ, UR4, PT ;  /* 0x00000004ff007c0c */ /* 0x000fe4000bf45070 */
[----:B------:R-:W-:Y:S02]  /*1f5b0*/  LOP3.LUT R38, R29, R108, RZ, 0x3c, !PT ;  /* 0x0000006c1d267212 */ /* 0x000fe400078e3cff */
[----:B------:R-:W-:Y:S01]  /*1f5c0*/  MOV R106, R106 ;  /* 0x0000006a006a7202 */ /* 0x000fe20000000f00 */
[----:B------:R-:W-:Y:S01]  /*1f5d0*/  IMAD.X R131, RZ, RZ, R143, P6 ;  /* 0x000000ffff837224 */ /* 0x000fe200030e068f */
[----:B------:R-:W-:Y:S02]  /*1f5e0*/  LOP3.LUT R122, R177, R122, RZ, 0x3c, !PT ;  /* 0x0000007ab17a7212 */ /* 0x000fe400078e3cff */
[----:B------:R-:W-:Y:S02]  /*1f5f0*/  MOV R110, R110 ;  /* 0x0000006e006e7202 */ /* 0x000fe40000000f00 */
[----:B0-----:R-:W-:-:S02]  /*1f600*/  F2FP.BF16.F32.PACK_AB R4, R73, R161 ;  /* 0x000000a14904723e */ /* 0x001fc400000010ff */
[----:B------:R-:W-:Y:S02]  /*1f610*/  F2FP.BF16.F32.PACK_AB R5, R75, R74 ;  /* 0x0000004a4b05723e */ /* 0x000fe400000010ff */
[----:B------:R-:W-:Y:S02]  /*1f620*/  F2FP.BF16.F32.PACK_AB R6, R77, R162 ;  /* 0x000000a24d06723e */ /* 0x000fe400000010ff */
[----:B------:R-:W-:Y:S02]  /*1f630*/  F2FP.BF16.F32.PACK_AB R7, R79, R78 ;  /* 0x0000004e4f07723e */ /* 0x000fe400000010ff */
[----:B-1----:R-:W-:Y:S02]  /*1f640*/  F2FP.BF16.F32.PACK_AB R8, R81, R163 ;  /* 0x000000a35108723e */ /* 0x002fe400000010ff */
[----:B------:R-:W-:Y:S02]  /*1f650*/  F2FP.BF16.F32.PACK_AB R9, R83, R82 ;  /* 0x000000525309723e */ /* 0x000fe400000010ff */
[----:B------:R-:W-:-:S02]  /*1f660*/  F2FP.BF16.F32.PACK_AB R10, R85, R164 ;  /* 0x000000a4550a723e */ /* 0x000fc400000010ff */
[----:B------:R-:W-:Y:S01]  /*1f670*/  F2FP.BF16.F32.PACK_AB R11, R87, R86 ;  /* 0x00000056570b723e */ /* 0x000fe200000010ff */
[----:B------:R0:W-:Y:S01]  /*1f680*/  STSM.16.M88.4 [R62], R12 ;  /* 0x0000000c3e007844 */ /* 0x0001e20000000200 */
[----:B------:R-:W-:Y:S02]  /*1f690*/  LOP3.LUT R126, R179, R126, RZ, 0x3c, !PT ;  /* 0x0000007eb37e7212 */ /* 0x000fe400078e3cff */
[----:B------:R-:W-:Y:S01]  /*1f6a0*/  MOV R114, R114 ;  /* 0x0000007200727202 */ /* 0x000fe20000000f00 */
[----:B------:R-:W-:Y:S01]  /*1f6b0*/  STSM.16.M88.4 [R102], R24 ;  /* 0x0000001866007844 */ /* 0x000fe20000000200 */
[----:B------:R-:W-:Y:S02]  /*1f6c0*/  F2FP.BF16.F32.PACK_AB R28, R89, R165 ;  /* 0x000000a5591c723e */ /* 0x000fe400000010ff */
[----:B------:R-:W-:Y:S02]  /*1f6d0*/  F2FP.BF16.F32.PACK_AB R29, R91, R90 ;  /* 0x0000005a5b1d723e */ /* 0x000fe400000010ff */
[----:B------:R-:W-:Y:S01]  /*1f6e0*/  ISETP.NE.AND.EX P2, PT, RZ, UR5, PT, P2 ;  /* 0x00000005ff007c0c */ /* 0x000fe2000bf45320 */
[----:B------:R1:W-:Y:S01]  /*1f6f0*/  STSM.16.M88.4 [R106], R4 ;  /* 0x000000046a007844 */ /* 0x0003e20000000200 */
[----:B------:R-:W-:-:S02]  /*1f700*/  MOV R118, R118 ;  /* 0x0000007600767202 */ /* 0x000fc40000000f00 */
[----:B------:R-:W-:Y:S02]  /*1f710*/  MOV R40, R38 ;  /* 0x0000002600287202 */ /* 0x000fe40000000f00 */
[----:B------:R-:W-:Y:S02]  /*1f720*/  F2FP.BF16.F32.PACK_AB R32, R97, R167 ;  /* 0x000000a76120723e */ /* 0x000fe400000010ff */
[----:B------:R-:W-:Y:S02]  /*1f730*/  F2FP.BF16.F32.PACK_AB R33, R99, R98 ;  /* 0x000000626321723e */ /* 0x000fe400000010ff */
[----:B------:R-:W-:Y:S02]  /*1f740*/  F2FP.BF16.F32.PACK_AB R34, R101, R168 ;  /* 0x000000a86522723e */ /* 0x000fe400000010ff */
[----:B------:R-:W-:Y:S01]  /*1f750*/  F2FP.BF16.F32.PACK_AB R35, R48, R44 ;  /* 0x0000002c3023723e */ /* 0x000fe200000010ff */
[----:B------:R2:W-:Y:S01]  /*1f760*/  STSM.16.M88.4 [R110], R8 ;  /* 0x000000086e007844 */ /* 0x0005e20000000200 */
[----:B------:R-:W-:Y:S01]  /*1f770*/  MOV R122, R122 ;  /* 0x0000007a007a7202 */ /* 0x000fe20000000f00 */
[----:B------:R-:W-:Y:S01]  /*1f780*/  IMAD.X R135, RZ, RZ, R143, P5 ;  /* 0x000000ffff877224 */ /* 0x000fe200028e068f */
[----:B------:R-:W-:Y:S01]  /*1f790*/  F2FP.BF16.F32.PACK_AB R38, R109, R170 ;  /* 0x000000aa6d26723e */ /* 0x000fe200000010ff */
[----:B0-----:R-:W4:Y:S01]  /*1f7a0*/  LDC.64 R12, c[0x0][0xbd8] ;  /* 0x0002f600ff0c7b82 */ /* 0x001f220000000a00 */
        /* <DEDUP_REMOVED lines=13> */
[----:B------:R-:W-:-:S03]  /*1f880*/  MOV R134, R134 ;  /* 0x0000008600867202 */ /* 0x000fc60000000f00 */
[----:B------:R-:W-:Y:S01]  /*1f890*/  STSM.16.M88.4 [R122], R36 ;  /* 0x000000247a007844 */ /* 0x000fe20000000200 */
[----:B------:R-:W-:-:S03]  /*1f8a0*/  MOV R3, R138 ;  /* 0x0000008a00037202 */ /* 0x000fc60000000f00 */
[----:B------:R0:W-:Y:S01]  /*1f8b0*/  STSM.16.M88.4 [R126], R4 ;  /* 0x000000047e007844 */ /* 0x0001e20000000200 */
[----:B------:R-:W-:-:S03]  /*1f8c0*/  F2FP.BF16.F32.PACK_AB R131, R104, R100 ;  /* 0x000000646883723e */ /* 0x000fc600000010ff */
[----:B------:R1:W-:Y:S01]  /*1f8d0*/  STSM.16.M88.4 [R130], R8 ;  /* 0x0000000882007844 */ /* 0x0003e20000000200 */
[----:B------:R-:W-:Y:S02]  /*1f8e0*/  F2FP.BF16.F32.PACK_AB R138, R141, R140 ;  /* 0x0000008c8d8a723e */ /* 0x000fe400000010ff */
[----:B------:R-:W-:Y:S01]  /*1f8f0*/  F2FP.BF16.F32.PACK_AB R139, R124, R120 ;  /* 0x000000787c8b723e */ /* 0x000fe200000010ff */
[----:B0-----:R-:W0:Y:S01]  /*1f900*/  @P2 LDC.64 R6, c[0x0][0xbe0] ;  /* 0x0002f800ff062b82 */ /* 0x001e220000000a00 */
[----:B-1----:R-:W-:-:S05]  /*1f910*/  F2FP.BF16.F32.PACK_AB R130, R133, R132 ;  /* 0x000000848582723e */ /* 0x002fca00000010ff */
[----:B------:R-:W-:Y:S04]  /*1f920*/  STSM.16.M88.4 [R134], R128 ;  /* 0x0000008086007844 */ /* 0x000fe80000000200 */
[----:B------:R1:W-:Y:S04]  /*1f930*/  STSM.16.M88.4 [R3], R136 ;  /* 0x0000008803007844 */ /* 0x0003e80000000200 */
[----:B------:R2:W-:Y:S01]  /*1f940*/  STSM.16.M88.4 [R40], R144 ;  /* 0x0000009028007844 */ /* 0x0005e20000000200 */
[----:B---3--:R-:W-:-:S04]  /*1f950*/  IMAD R5, R178, 0x8, R180 ;  /* 0x00000008b2057824 */ /* 0x008fc800078e02b4 */
[----:B------:R-:W-:Y:S01]  /*1f960*/  IMAD.WIDE R4, R5, 0x2, R20 ;  /* 0x0000000205047825 */ /* 0x000fe200078e0214 */
[----:B------:R-:W-:Y:S01]  /*1f970*/  ULDC UR4, c[0x0][0xa88] ;  /* 0x0002a20000047ab9 */ /* 0x000fe20000000800 */
[----:B------:R-:W-:Y:S01]  /*1f980*/  BAR.SYNC.DEFER_BLOCKING 0x1, 0x100 ;  /* 0x0044000000007b1d */ /* 0x000fe20000010000 */
[----:B------:R-:W-:Y:S01]  /*1f990*/  IADD3 R9, P0, R4, 0x1000, RZ ;  /* 0x0000100004097810 */ /* 0x000fe20007f1e0ff */
[----:B------:R-:W-:Y:S02]  /*1f9a0*/  IMAD.MOV.U32 R77, RZ, RZ, RZ ;  /* 0x000000ffff4d7224 */ /* 0x000fe400078e00ff */
[----:B-1----:R-:W-:Y:S01]  /*1f9b0*/  IMAD.U32 R3, RZ, RZ, UR4 ;  /* 0x00000004ff037e24 */ /* 0x002fe2000f8e00ff */
[----:B------:R-:W-:Y:S01]  /*1f9c0*/  LOP3.LUT R8, R9, 0x380, RZ, 0xc0, !PT ;  /* 0x0000038009087812 */ /* 0x000fe200078ec0ff */
[----:B----4-:R-:W-:-:S04]  /*1f9d0*/  IMAD.WIDE R12, R176, 0x4, R12 ;  /* 0x00000004b00c7825 */ /* 0x010fc800078e020c */
[----:B0-----:R-:W-:Y:S01]  /*1f9e0*/  @P2 IMAD.WIDE R6, R176, 0x4, R6 ;  /* 0x00000004b0062825 */ /* 0x001fe200078e0206 */
[----:B------:R-:W-:Y:S02]  /*1f9f0*/  SHF.R.U64 R8, R8, 0x3, RZ ;  /* 0x0000000308087819 */ /* 0x000fe400000012ff */
[----:B------:R-:W-:Y:S02]  /*1fa00*/  IADD3 R11, P1, R4, 0x2000, RZ ;  /* 0x00002000040b7810 */ /* 0x000fe40007f3e0ff */
[----:B------:R-:W-:Y:S01]  /*1fa10*/  LOP3.LUT R8, R8, R9, RZ, 0x3c, !PT ;  /* 0x0000000908087212 */ /* 0x000fe200078e3cff */
[----:B------:R2:W5:Y:S04]  /*1fa20*/  @P3 LDG.E R77, desc[UR6][R12.64] ;  /* 0x000000060c4d3981 */ /* 0x000568000c1e1900 */
[----:B------:R2:W5:Y:S01]  /*1fa30*/  @P2 LDG.E R3, desc[UR6][R6.64] ;  /* 0x0000000606032981 */ /* 0x000562000c1e1900 */
[----:B------:R-:W-:Y:S05]  /*1fa40*/  @P2 BRA `(.L_x_1635) ;  /* 0x0000000000142947 */ /* 0x000fea0003800000 */
[----:B------:R-:W-:Y:S05]  /*1fa50*/  @!P3 BRA `(.L_x_1635) ;  /* 0x000000000010b947 */ /* 0x000fea0003800000 */
[----:B------:R-:W-:Y:S02]  /*1fa60*/  ULDC.64 UR4, c[0x0][0x208] ;  /* 0x0000820000047ab9 */ /* 0x000fe40000000a00 */
[----:B--2---:R-:W2:Y:S04]  /*1fa70*/  LDG.E R6, desc[UR4][R12.64] ;  /* 0x000000040c067981 */ /* 0x004ea8000c1e1900 */
[----:B-----5:R-:W2:Y:S02]  /*1fa80*/  LDG.E R3, desc[UR4][R12.64+0x4] ;  /* 0x000004040c037981 */ /* 0x020ea4000c1e1900 */
[----:B--2---:R-:W-:-:S07]  /*1fa90*/  IMAD.IADD R3, R3, 0x1, -R6 ;  /* 0x0000000103037824 */ /* 0x004fce00078e0a06 */
.L_x_1635:
[----:B------:R-:W3:Y:S01]  /*1faa0*/  LDL R10, [R1+0x58] ;  /* 0x00005800010a7983 */ /* 0x000ee20000100800 */
[----:B------:R-:W-:-:S03]  /*1fab0*/  ULDC.64 UR4, c[0x0][0xb70] ;  /* 0x0002dc0000047ab9 */ /* 0x000fc60000000a00 */
[----:B------:R-:W4:Y:S04]  /*1fac0*/  LDL.LU R80, [R1+0x68] ;  /* 0x0000680001507983 */ /* 0x000f280000300800 */
[----:B------:R-:W3:Y:S01]  /*1fad0*/  LDL.LU R83, [R1+0x74] ;  /* 0x0000740001537983 */ /* 0x000ee20000300800 */
[--C-:B-----5:R-:W-:Y:S01]  /*1fae0*/  SHF.R.S32.HI R21, RZ, 0x1f, R77.reuse ;  /* 0x0000001fff157819 */ /* 0x120fe2000001144d */
[----:B------:R-:W-:Y:S01]  /*1faf0*/  IMAD.MOV.U32 R20, RZ, RZ, R77 ;  /* 0x000000ffff147224 */ /* 0x000fe200078e004d */
[----:B--2---:R-:W-:Y:S01]  /*1fb00*/  LOP3.LUT R12, R11, 0x380, RZ, 0xc0, !PT ;  /* 0x000003800b0c7812 */ /* 0x004fe200078ec0ff */
[----:B------:R-:W2:Y:S01]  /*1fb10*/  LDL R14, [R1+0x88] ;  /* 0x00008800010e7983 */ /* 0x000ea20000100800 */
[----:B------:R-:W-:Y:S02]  /*1fb20*/  SHF.R.S32.HI R9, RZ, 0x1f, R176 ;  /* 0x0000001fff097819 */ /* 0x000fe400000114b0 */
[----:B------:R-:W-:-:S02]  /*1fb30*/  SHF.R.U64 R12, R12, 0x3, RZ ;  /* 0x000000030c0c7819 */ /* 0x000fc400000012ff */
[----:B------:R-:W-:Y:S01]  /*1fb40*/  SEL R81, R176, RZ, !P3 ;  /* 0x000000ffb0517207 */ /* 0x000fe20005800000 */
[----:B------:R-:W-:Y:S01]  /*1fb50*/  ULDC.64 UR6, c[0x0][0x208] ;  /* 0x0000820000067ab9 */ /* 0x000fe20000000a00 */
[----:B------:R-:W-:Y:S01]  /*1fb60*/  SEL R78, R9, RZ, !P3 ;  /* 0x000000ff094e7207 */ /* 0x000fe20005800000 */
[----:B------:R-:W2:Y:S01]  /*1fb70*/  LDL R84, [R1+0x7c] ;  /* 0x00007c0001547983 */ /* 0x000ea20000100800 */
[----:B------:R-:W-:Y:S02]  /*1fb80*/  LOP3.LUT R12, R12, R11, RZ, 0x3c, !PT ;  /* 0x0000000b0c0c7212 */ /* 0x000fe400078e3cff */
[----:B------:R-:W-:Y:S01]  /*1fb90*/  IADD3 R25, P2, R4, 0x3000, RZ ;  /* 0x0000300004197810 */ /* 0x000fe20007f5e0ff */
[----:B------:R-:W2:Y:S03]  /*1fba0*/  LDL R79, [R1+0x78] ;  /* 0x00007800014f7983 */ /* 0x000ea60000100800 */
[----:B------:R-:W-:Y:S01]  /*1fbb0*/  LOP3.LUT R24, R25, 0x380, RZ, 0xc0, !PT ;  /* 0x0000038019187812 */ /* 0x000fe200078ec0ff */
[----:B------:R0:W5:Y:S03]  /*1fbc0*/  LDL R82, [R1+0x2c] ;  /* 0x00002c0001527983 */ /* 0x0001660000100800 */
[----:B------:R-:W-:-:S02]  /*1fbd0*/  SHF.R.U64 R24, R24, 0x3, RZ ;  /* 0x0000000318187819 */ /* 0x000fc400000012ff */
[----:B------:R-:W-:Y:S02]  /*1fbe0*/  IADD3 R29, P6, R4, 0x4000, RZ ;  /* 0x00004000041d7810 */ /* 0x000fe40007fde0ff */
[----:B------:R-:W-:Y:S02]  /*1fbf0*/  LOP3.LUT R24, R24, R25, RZ, 0x3c, !PT ;  /* 0x0000001918187212 */ /* 0x000fe400078e3cff */
[----:B----4-:R-:W-:Y:S01]  /*1fc00*/  SHF.R.S32.HI R76, RZ, 0x1f, R80 ;  /* 0x0000001fff4c7819 */ /* 0x010fe20000011450 */
[----:B---3--:R-:W-:-:S04]  /*1fc10*/  IMAD R11, R83, 0x80, R10 ;  /* 0x00000080530b7824 */ /* 0x008fc800078e020a */
[----:B------:R-:W-:-:S04]  /*1fc20*/  IMAD R6, R76, UR4, RZ ;  /* 0x000000044c067c24 */ /* 0x000fc8000f8e02ff */
[C---:B------:R-:W-:Y:S02]  /*1fc30*/  IMAD R13, R80.reuse, UR5, R6 ;  /* 0x00000005500d7c24 */ /* 0x040fe4000f8e0206 */
[----:B------:R-:W-:Y:S01]  /*1fc40*/  IMAD.WIDE.U32 R6, R80, UR4, R20 ;  /* 0x0000000450067c25 */ /* 0x000fe2000f8e0014 */
[----:B------:R-:W-:-:S03]  /*1fc50*/  ULDC.64 UR4, c[0x0][0xb78] ;  /* 0x0002de0000047ab9 */ /* 0x000fc60000000a00 */
        /* <DEDUP_REMOVED lines=8> */
[----:B------:R-:W-:-:S04]  /*1fce0*/  LEA R54, P3, R6, UR4, 0x2 ;  /* 0x0000000406367c11 */ /* 0x000fc8000f8610ff */
[----:B------:R-:W-:Y:S01]  /*1fcf0*/  LEA.HI.X R55, R6, UR5, R9, 0x2, P3 ;  /* 0x0000000506377c11 */ /* 0x000fe200098f1409 */
[--C-:B------:R-:W-:Y:S01]  /*1fd00*/  IMAD.X R9, RZ, RZ, R5.reuse, P0 ;  /* 0x000000ffff097224 */ /* 0x100fe200000e0605 */
[C---:B------:R-:W-:Y:S01]  /*1fd10*/  IADD3 R45, P0, R4.reuse, 0x8000, RZ ;  /* 0x00008000042d7810 */ /* 0x040fe20007f1e0ff */
[----:B------:R-:W-:Y:S01]  /*1fd20*/  IMAD.X R13, RZ, RZ, R5, P1 ;  /* 0x000000ffff0d7224 */ /* 0x000fe200008e0605 */
[----:B------:R-:W-:Y:S01]  /*1fd30*/  IADD3 R49, P1, R4, 0x9000, RZ ;  /* 0x0000900004317810 */ /* 0x000fe20007f3e0ff */
[----:B------:R-:W-:Y:S01]  /*1fd40*/  VIADD R6, R11, 0x8 ;  /* 0x000000080b067836 */ /* 0x000fe20000000000 */
[----:B------:R-:W-:Y:S01]  /*1fd50*/  LOP3.LUT R44, R45, 0x380, RZ, 0xc0, !PT ;  /* 0x000003802d2c7812 */ /* 0x000fe200078ec0ff */
[----:B------:R-:W-:Y:S01]  /*1fd60*/  ULDC.64 UR4, c[0x0][0xaa0] ;  /* 0x0002a80000047ab9 */ /* 0x000fe20000000a00 */
[----:B------:R-:W-:Y:S02]  /*1fd70*/  LOP3.LUT R48, R49, 0x380, RZ, 0xc0, !PT ;  /* 0x0000038031307812 */ /* 0x000fe400078ec0ff */
[----:B------:R-:W-:-:S02]  /*1fd80*/  SHF.R.U64 R44, R44, 0x3, RZ ;  /* 0x000000032c2c7819 */ /* 0x000fc400000012ff */
[----:B------:R-:W-:Y:S02]  /*1fd90*/  SHF.R.U64 R48, R48, 0x3, RZ ;  /* 0x0000000330307819 */ /* 0x000fe400000012ff */
[----:B------:R-:W-:Y:S01]  /*1fda0*/  LOP3.LUT R44, R44, R45, RZ, 0x3c, !PT ;  /* 0x0000002d2c2c7212 */ /* 0x000fe200078e3cff */
[--C-:B------:R-:W-:Y:S01]  /*1fdb0*/  IMAD.X R45, RZ, RZ, R5.reuse, P0 ;  /* 0x000000ffff2d7224 */ /* 0x100fe200000e0605 */
[----:B--2---:R-:W-:Y:S02]  /*1fdc0*/  LOP3.LUT P0, RZ, R14, 0x3, RZ, 0xc0, !PT ;  /* 0x000000030eff7812 */ /* 0x004fe4000780c0ff */
[----:B------:R-:W-:Y:S01]  /*1fdd0*/  LOP3.LUT R48, R48, R49, RZ, 0x3c, !PT ;  /* 0x0000003130307212 */ /* 0x000fe200078e3cff */
[----:B------:R-:W-:Y:S01]  /*1fde0*/  IMAD.X R49, RZ, RZ, R5, P1 ;  /* 0x000000ffff317224 */ /* 0x000fe200008e0605 */
[-C--:B------:R-:W-:Y:S02]  /*1fdf0*/  ISETP.GE.OR P1, PT, R11, R3.reuse, P0 ;  /* 0x000000030b00720c */ /* 0x080fe40000726670 */
[----:B------:R-:W-:Y:S01]  /*1fe00*/  ISETP.GE.OR P0, PT, R6, R3, P0 ;  /* 0x000000030600720c */ /* 0x000fe20000706670 */
[----:B------:R-:W-:-:S12]  /*1fe10*/  IMAD.MOV.U32 R20, RZ, RZ, R22 ;  /* 0x000000ffff147224 */ /* 0x000fd800078e0016 */
[----:B------:R1:W-:Y:S02]  /*1fe20*/  @!P0 STG.E desc[UR6][R54.64+0x20], R0 ;  /* 0x0000200036008986 */ /* 0x0003e4000c101906 */
[----:B-1----:R-:W-:Y:S02]  /*1fe30*/  IMAD R0, R21, UR4, RZ ;  /* 0x0000000415007c24 */ /* 0x002fe4000f8e02ff */
[----:B------:R-:W-:Y:S02]  /*1fe40*/  IMAD.MOV.U32 R21, RZ, RZ, R23 ;  /* 0x000000ffff157224 */ /* 0x000fe400078e0017 */
[----:B------:R-:W-:-:S04]  /*1fe50*/  IMAD.WIDE.U32 R20, R77, UR4, R20 ;  /* 0x000000044d147c25 */ /* 0x000fc8000f8e0014 */
[----:B------:R-:W-:Y:S01]  /*1fe60*/  IMAD R77, R77, UR5, R0 ;  /* 0x000000054d4d7c24 */ /* 0x000fe2000f8e0200 */
[----:B------:R-:W-:Y:S02]  /*1fe70*/  ULDC.64 UR4, c[0x0][0xae0] ;  /* 0x0002b80000047ab9 */ /* 0x000fe40000000a00 */
[----:B------:R-:W-:Y:S02]  /*1fe80*/  IMAD R0, R76, UR4, RZ ;  /* 0x000000044c007c24 */ /* 0x000fe4000f8e02ff */
[----:B------:R-:W-:Y:S01]  /*1fe90*/  IMAD.IADD R21, R21, 0x1, R77 ;  /* 0x0000000115157824 */ /* 0x000fe200078e024d */
[----:B------:R1:W-:Y:S01]  /*1fea0*/  @!P1 STG.E desc[UR6][R54.64], R2 ;  /* 0x0000000236009986 */ /* 0x0003e2000c101906 */
[----:B------:R-:W-:Y:S02]  /*1feb0*/  IMAD R76, R83, -0x80, R3 ;  /* 0xffffff80534c7824 */ /* 0x000fe400078e0203 */
[----:B------:R-:W-:Y:S01]  /*1fec0*/  IMAD R77, R80, UR5, R0 ;  /* 0x00000005504d7c24 */ /* 0x000fe2000f8e0200 */
[C---:B------:R-:W-:Y:S01]  /*1fed0*/  IADD3 R33, P5, R4.reuse, 0x5000, RZ ;  /* 0x0000500004217810 */ /* 0x040fe20007fbe0ff */
[----:B------:R-:W-:Y:S01]  /*1fee0*/  IMAD.X R25, RZ, RZ, R5, P2 ;  /* 0x000000ffff197224 */ /* 0x000fe200010e0605 */
[C---:B------:R-:W-:Y:S01]  /*1fef0*/  IADD3 R37, P4, R4.reuse, 0x6000, RZ ;  /* 0x0000600004257810 */ /* 0x040fe20007f9e0ff */
[----:B------:R-:W5:Y:S01]  /*1ff00*/  LD.E.128 R12, desc[UR6][R12.64] ;  /* 0x000000060c0c7980 */ /* 0x000f62000c101d00 */
[----:B------:R-:W-:-:S02]  /*1ff10*/  IADD3 R41, P3, R4, 0x7000, RZ ;  /* 0x0000700004297810 */ /* 0x000fc40007f7e0ff */
[----:B------:R-:W-:Y:S01]  /*1ff20*/  LOP3.LUT R28, R29, 0x380, RZ, 0xc0, !PT ;  /* 0x000003801d1c7812 */ /* 0x000fe200078ec0ff */
[----:B------:R-:W5:Y:S01]  /*1ff30*/  LD.E.128 R24, desc[UR6][R24.64] ;  /* 0x0000000618187980 */ /* 0x000f62000c101d00 */
[----:B-1----:R-:W-:Y:S01]  /*1ff40*/  IMAD.WIDE.U32 R2, R80, UR4, R20 ;  /* 0x0000000450027c25 */ /* 0x002fe2000f8e0014 */
[----:B------:R-:W-:Y:S01]  /*1ff50*/  IADD3 R53, P2, R4, 0xa000, RZ ;  /* 0x0000a00004357810 */ /* 0x000fe20007f5e0ff */
[----:B------:R-:W-:Y:S01]  /*1ff60*/  ULDC.64 UR4, c[0x0][0xae8] ;  /* 0x0002ba0000047ab9 */ /* 0x000fe20000000a00 */
[----:B------:R0:W5:Y:S01]  /*1ff70*/  LDL R80, [R1+0x30] ;  /* 0x0000300001507983 */ /* 0x0001620000100800 */
[----:B------:R-:W-:Y:S02]  /*1ff80*/  LOP3.LUT R32, R33, 0x380, RZ, 0xc0, !PT ;  /* 0x0000038021207812 */ /* 0x000fe400078ec0ff */
[----:B------:R-:W-:Y:S01]  /*1ff90*/  LOP3.LUT R36, R37, 0x380, RZ, 0xc0, !PT ;  /* 0x0000038025247812 */ /* 0x000fe200078ec0ff */
[----:B------:R-:W5:Y:S01]  /*1ffa0*/  LD.E.128 R44, desc[UR6][R44.64] ;  /* 0x000000062c2c7980 */ /* 0x000f62000c101d00 */
[----:B------:R-:W-:-:S02]  /*1ffb0*/  LOP3.LUT R40, R41, 0x380, RZ, 0xc0, !PT ;  /* 0x0000038029287812 */ /* 0x000fc400078ec0ff */
[----:B------:R-:W-:Y:S01]  /*1ffc0*/  LOP3.LUT R52, R53, 0x380, RZ, 0xc0, !PT ;  /* 0x0000038035347812 */ /* 0x000fe200078ec0ff */
[----:B------:R-:W5:Y:S01]  /*1ffd0*/  LD.E.128 R48, desc[UR6][R48.64] ;  /* 0x0000000630307980 */ /* 0x000f62000c101d00 */
[----:B------:R-:W-:Y:S02]  /*1ffe0*/  SHF.R.U64 R28, R28, 0x3, RZ ;  /* 0x000000031c1c7819 */ /* 0x000fe400000012ff */
[----:B------:R-:W-:Y:S02]  /*1fff0*/  SHF.R.U64 R32, R32, 0x3, RZ ;  /* 0x0000000320207819 */ /* 0x000fe400000012ff */
[----:B------:R-:W-:Y:S02]  /*20000*/  SHF.R.U64 R36, R36, 0x3, RZ ;  /* 0x0000000324247819 */ /* 0x000fe400000012ff */
[----:B------:R-:W-:Y:S02]  /*20010*/  SHF.R.U64 R40, R40, 0x3, RZ ;  /* 0x0000000328287819 */ /* 0x000fe400000012ff */
[----:B------:R-:W-:-:S02]  /*20020*/  SHF.R.U64 R52, R52, 0x3, RZ ;  /* 0x0000000334347819 */ /* 0x000fc400000012ff */
        /* <DEDUP_REMOVED lines=10> */
[C---:B------:R-:W-:Y:S01]  /*200d0*/  IADD3 R57, P6, R4.reuse, 0xb000, RZ ;  /* 0x0000b00004397810 */ /* 0x040fe20007fde0ff */
[----:B------:R-:W5:Y:S01]  /*200e0*/  LD.E.128 R28, desc[UR6][R28.64] ;  /* 0x000000061c1c7980 */ /* 0x000f62000c101d00 */
[----:B------:R-:W-:-:S02]  /*200f0*/  IADD3 R61, P5, R4, 0xc000, RZ ;  /* 0x0000c000043d7810 */ /* 0x000fc40007fbe0ff */
[C---:B------:R-:W-:Y:S01]  /*20100*/  IADD3 R65, P4, R4.reuse, 0xd000, RZ ;  /* 0x0000d00004417810 */ /* 0x040fe20007f9e0ff */
[----:B------:R-:W5:Y:S01]  /*20110*/  LD.E.128 R32, desc[UR6][R32.64] ;  /* 0x0000000620207980 */ /* 0x000f62000c101d00 */
[C---:B------:R-:W-:Y:S02]  /*20120*/  IADD3 R69, P3, R4.reuse, 0xe000, RZ ;  /* 0x0000e00004457810 */ /* 0x040fe40007f7e0ff */
[----:B------:R-:W-:Y:S01]  /*20130*/  IADD3 R7, P2, R4, 0xf000, RZ ;  /* 0x0000f00004077810 */ /* 0x000fe20007f5e0ff */
[----:B------:R-:W5:Y:S01]  /*20140*/  LD.E.128 R36, desc[UR6][R36.64] ;  /* 0x0000000624247980 */ /* 0x000f62000c101d00 */
[----:B------:R-:W-:Y:S02]  /*20150*/  LOP3.LUT R56, R57, 0x380, RZ, 0xc0, !PT ;  /* 0x0000038039387812 */ /* 0x000fe400078ec0ff */
[----:B------:R-:W-:Y:S01]  /*20160*/  LOP3.LUT R60, R61, 0x380, RZ, 0xc0, !PT ;  /* 0x000003803d3c7812 */ /* 0x000fe200078ec0ff */
[----:B------:R-:W5:Y:S01]  /*20170*/  LD.E.128 R40, desc[UR6][R40.64] ;  /* 0x0000000628287980 */ /* 0x000f62000c101d00 */
[----:B------:R-:W-:-:S02]  /*20180*/  LOP3.LUT R64, R65, 0x380, RZ, 0xc0, !PT ;  /* 0x0000038041407812 */ /* 0x000fc400078ec0ff */
[----:B------:R-:W-:Y:S01]  /*20190*/  LOP3.LUT R68, R69, 0x380, RZ, 0xc0, !PT ;  /* 0x0000038045447812 */ /* 0x000fe200078ec0ff */
[----:B------:R-:W5:Y:S01]  /*201a0*/  LD.E.128 R52, desc[UR6][R52.64] ;  /* 0x0000000634347980 */ /* 0x000f62000c101d00 */
[----:B------:R-:W-:Y:S02]  /*201b0*/  LOP3.LUT R11, R4, 0x380, RZ, 0xc0, !PT ;  /* 0x00000380040b7812 */ /* 0x000fe400078ec0ff */
[----:B------:R-:W-:Y:S02]  /*201c0*/  LOP3.LUT R6, R7, 0x380, RZ, 0xc0, !PT ;  /* 0x0000038007067812 */ /* 0x000fe400078ec0ff */
[----:B------:R-:W-:Y:S02]  /*201d0*/  SHF.R.U64 R56, R56, 0x3, RZ ;  /* 0x0000000338387819 */ /* 0x000fe400000012ff */
[----:B------:R-:W-:Y:S02]  /*201e0*/  SHF.R.U64 R60, R60, 0x3, RZ ;  /* 0x000000033c3c7819 */ /* 0x000fe400000012ff */
[----:B------:R-:W-:-:S02]  /*201f0*/  SHF.R.U64 R64, R64, 0x3, RZ ;  /* 0x0000000340407819 */ /* 0x000fc400000012ff */
[----:B------:R-:W-:Y:S02]  /*20200*/  SHF.R.U64 R68, R68, 0x3, RZ ;  /* 0x0000000344447819 */ /* 0x000fe400000012ff */
        /* <DEDUP_REMOVED lines=11> */
[----:B------:R-:W-:Y:S01]  /*202c0*/  LOP3.LUT R4, R11, R4, RZ, 0x3c, !PT ;  /* 0x000000040b047212 */ /* 0x000fe200078e3cff */
[----:B------:R-:W5:Y:S01]  /*202d0*/  LD.E.128 R56, desc[UR6][R56.64] ;  /* 0x0000000638387980 */ /* 0x000f62000c101d00 */
[----:B------:R-:W-:-:S03]  /*202e0*/  LOP3.LUT R72, R6, R7, RZ, 0x3c, !PT ;  /* 0x0000000706487212 */ /* 0x000fc600078e3cff */
[----:B------:R-:W5:Y:S04]  /*202f0*/  LD.E.128 R8, desc[UR6][R8.64] ;  /* 0x0000000608087980 */ /* 0x000f68000c101d00 */
        /* <DEDUP_REMOVED lines=11> */
[----:B------:R-:W-:Y:S01]  /*203b0*/  ISETP.GE.AND P3, PT, R18, R76, PT ;  /* 0x0000004c1200720c */ /* 0x000fe20003f66270 */
[----:B------:R-:W-:-:S02]  /*203c0*/  VIADD R0, R16, 0x30820 ;  /* 0x0003082010007836 */ /* 0x000fc40000000000 */
[----:B------:R-:W-:Y:S02]  /*203d0*/  IMAD R20, R78, UR4, RZ ;  /* 0x000000044e147c24 */ /* 0x000fe4000f8e02ff */
[----:B------:R-:W-:Y:S01]  /*203e0*/  IMAD.IADD R3, R3, 0x1, R77 ;  /* 0x0000000103037824 */ /* 0x000fe200078e024d */
[----:B------:R-:W-:Y:S02]  /*203f0*/  PRMT R0, RZ, 0x654, R0 ;  /* 0x00000654ff007816 */ /* 0x000fe40000000000 */
[-C--:B------:R-:W-:Y:S02]  /*20400*/  ISETP.GE.AND P0, PT, R235, R76.reuse, PT ;  /* 0x0000004ceb00720c */ /* 0x080fe40003f06270 */
[-C--:B------:R-:W-:Y:S02]  /*20410*/  ISETP.GE.AND P1, PT, R84, R76.reuse, PT ;  /* 0x0000004c5400720c */ /* 0x080fe40003f26270 */
[----:B------:R-:W-:Y:S01]  /*20420*/  ISETP.GE.AND P2, PT, R79, R76, PT ;  /* 0x0000004c4f00720c */ /* 0x000fe20003f46270 */
[C---:B------:R-:W-:Y:S01]  /*20430*/  IMAD R79, R81.reuse, UR5, R20 ;  /* 0x00000005514f7c24 */ /* 0x040fe2000f8e0214 */
[----:B------:R-:W-:Y:S01]  /*20440*/  BSSY B1, `(.L_x_1636) ;  /* 0x000001a000017945 */ /* 0x000fe20003800000 */
[----:B------:R-:W-:-:S04]  /*20450*/  IMAD.WIDE.U32 R76, R81, UR4, R2 ;  /* 0x00000004514c7c25 */ /* 0x000fc8000f8e0002 */
[----:B------:R-:W-:Y:S01]  /*20460*/  IMAD.WIDE R20, R83, 0x80, R18 ;  /* 0x0000008053147825 */ /* 0x000fe200078e0212 */
[----:B-1----:R0:W-:Y:S03]  /*20470*/  SYNCS.ARRIVE.TRANS64.RED.A1T0 RZ, [R0+URZ], RZ ;  /* 0x000000ff00ff79a7 */ /* 0x0021e6000810043f */
[----:B------:R-:W-:Y:S01]  /*20480*/  IMAD.IADD R81, R77, 0x1, R79 ;  /* 0x000000014d517824 */ /* 0x000fe200078e024f */
[----:B------:R-:W-:Y:S06]  /*20490*/  @P3 BRA `(.L_x_1637) ;  /* 0x0000000000503947 */ /* 0x000fec0003800000 */
        /* <DEDUP_REMOVED lines=11> */
[----:B------:R-:W-:Y:S02]  /*20550*/  LEA R78, P5, R2, UR6, 0x1 ;  /* 0x00000006024e7c11 */ /* 0x000fe4000f8a08ff */
[----:B------:R-:W-:Y:S02]  /*20560*/  ISETP.GE.AND P4, PT, R228, UR4, PT ;  /* 0x00000004e4007c0c */ /* 0x000fe4000bf86270 */
[----:B------:R-:W-:Y:S02]  /*20570*/  LEA.HI.X R79, R2, UR7, R3, 0x1, P5 ;  /* 0x00000007024f7c11 */ /* 0x000fe4000a8f0c03 */
[----:B-----5:R-:W-:Y:S02]  /*20580*/  ISETP.GE.AND P5, PT, R82, UR4, PT ;  /* 0x0000000452007c0c */ /* 0x020fe4000bfa6270 */
[----:B------:R-:W-:-:S03]  /*20590*/  ISETP.GE.AND P6, PT, R80, UR4, PT ;  /* 0x0000000450007c0c */ /* 0x000fc6000bfc6270 */
[----:B------:R1:W-:Y:S04]  /*205a0*/  @!P3 STG.E.128 desc[UR8][R78.64], R4 ;  /* 0x000000044e00b986 */ /* 0x0003e8000c101d08 */
[----:B------:R1:W-:Y:S04]  /*205b0*/  @!P4 STG.E.128 desc[UR8][R78.64+0x80], R28 ;  /* 0x0000801c4e00c986 */ /* 0x0003e8000c101d08 */
[----:B------:R1:W-:Y:S04]  /*205c0*/  @!P5 STG.E.128 desc[UR8][R78.64+0x100], R44 ;  /* 0x0001002c4e00d986 */ /* 0x0003e8000c101d08 */
[----:B------:R1:W-:Y:S02]  /*205d0*/  @!P6 STG.E.128 desc[UR8][R78.64+0x180], R60 ;  /* 0x0001803c4e00e986 */ /* 0x0003e4000c101d08 */
.L_x_1637:
[----:B------:R-:W-:Y:S05]  /*205e0*/  BSYNC B1 ;  /* 0x0000000000017941 */ /* 0x000fea0003800000 */
.L_x_1636:
[----:B------:R-:W-:Y:S04]  /*205f0*/  BSSY B1, `(.L_x_1638) ;  /* 0x0000018000017945 */ /* 0x000fe80003800000 */
[----:B------:R-:W-:Y:S05]  /*20600*/  @P0 BRA `(.L_x_1639) ;  /* 0x0000000000580947 */ /* 0x000fea0003800000 */
[----:B-1---5:R-:W-:Y:S01]  /*20610*/  IADD3 R5, P0, R20, 0x20, RZ ;  /* 0x0000002014057810 */ /* 0x022fe20007f1e0ff */
[----:B------:R-:W-:Y:S01]  /*20620*/  ULDC.64 UR6, c[0x0][0xad8] ;  /* 0x0002b60000067ab9 */ /* 0x000fe20000000a00 */
[----:B------:R-:W-:Y:S01]  /*20630*/  IMAD.MOV.U32 R2, RZ, RZ, R76 ;  /* 0x000000ffff027224 */ /* 0x000fe200078e004c */
[----:B------:R-:W-:Y:S01]  /*20640*/  ULDC UR4, c[0x0][0xa8c] ;  /* 0x0002a30000047ab9 */ /* 0x000fe20000000800 */
[----:B------:R-:W-:Y:S01]  /*20650*/  IMAD.MOV.U32 R3, RZ, RZ, R81 ;  /* 0x000000ffff037224 */ /* 0x000fe200078e0051 */
[----:B------:R-:W-:Y:S01]  /*20660*/  ISETP.GE.AND P3, PT, R22, UR4, PT ;  /* 0x0000000416007c0c */ /* 0x000fe2000bf66270 */
[----:B0-----:R-:W-:Y:S01]  /*20670*/  IMAD.X R0, RZ, RZ, R21, P0 ;  /* 0x000000ffff007224 */ /* 0x001fe200000e0615 */
        /* <DEDUP_REMOVED lines=15> */
.L_x_1639:
[----:B------:R-:W-:Y:S05]  /*20770*/  BSYNC B1 ;  /* 0x0000000000017941 */ /* 0x000fea0003800000 */
.L_x_1638:
        /* <DEDUP_REMOVED lines=24> */
.L_x_1641:
[----:B------:R-:W-:Y:S05]  /*20900*/  BSYNC B1 ;  /* 0x0000000000017941 */ /* 0x000fea0003800000 */
.L_x_1640:
[----:B------:R-:W-:Y:S05]  /*20910*/  @P2 BRA `(.L_x_1642) ;  /* 0x0000000c00402947 */ /* 0x000fea0003800000 */
[----:B-123-5:R-:W-:Y:S01]  /*20920*/  IADD3 R5, P0, R20, 0x60, RZ ;  /* 0x0000006014057810 */ /* 0x02efe20007f1e0ff */
        /* <DEDUP_REMOVED lines=9> */
[----:B------:R-:W-:-:S02]  /*209c0*/  ULDC.64 UR8, c[0x0][0x208] ;  /* 0x0000820000087ab9 */ /* 0x000fc40000000a00 */
[----:B------:R-:W-:-:S04]  /*209d0*/  IMAD R20, R20, UR6, RZ ;  /* 0x0000000614147c24 */ /* 0x000fc8000f8e02ff */
        /* <DEDUP_REMOVED lines=13> */
.L_x_1634:
[----:B------:R-:W2:Y:S01]  /*20ab0*/  LDL R10, [R1+0x6c] ;  /* 0x00006c00010a7983 */ /* 0x000ea20000100800 */
[----:B------:R-:W-:Y:S01]  /*20ac0*/  ULDC.64 UR4, c[0x0][0xbd8] ;  /* 0x0002f60000047ab9 */ /* 0x000fe20000000a00 */
[----:B------:R-:W2:Y:S01]  /*20ad0*/  LDC.64 R2, c[0x0][0xbd8] ;  /* 0x0002f600ff027b82 */ /* 0x000ea20000000a00 */
[----:B------:R-:W-:Y:S01]  /*20ae0*/  ISETP.NE.U32.AND P0, PT, RZ, UR4, PT ;  /* 0x00000004ff007c0c */ /* 0x000fe2000bf05070 */
[----:B------:R-:W-:Y:S01]  /*20af0*/  IMAD.MOV.U32 R7, RZ, RZ, RZ ;  /* 0x000000ffff077224 */ /* 0x000fe200078e00ff */
[----:B------:R-:W-:Y:S02]  /*20b00*/  ULDC.64 UR6, c[0x0][0x208] ;  /* 0x0000820000067ab9 */ /* 0x000fe40000000a00 */
[----:B------:R-:W-:Y:S01]  /*20b10*/  ISETP.NE.AND.EX P0, PT, RZ, UR5, PT, P0 ;  /* 0x00000005ff007c0c */ /* 0x000fe2000bf05300 */
[----:B------:R-:W-:Y:S02]  /*20b20*/  ULDC.64 UR4, c[0x0][0xbe0] ;  /* 0x0002f80000047ab9 */ /* 0x000fe40000000a00 */
[----:B------:R-:W-:-:S04]  /*20b30*/  ISETP.NE.U32.AND P1, PT, RZ, UR4, PT ;  /* 0x00000004ff007c0c */ /* 0x000fc8000bf25070 */
[----:B------:R-:W-:Y:S01]  /*20b40*/  ISETP.NE.AND.EX P1, PT, RZ, UR5, PT, P1 ;  /* 0x00000005ff007c0c */ /* 0x000fe2000bf25310 */
[----:B------:R-:W1:-:S12]  /*20b50*/  S2R R8, SR_TID.X ;  /* 0x0000000000087919 */ /* 0x000e580000002100 */
[----:B------:R-:W3:Y:S01]  /*20b60*/  @P1 LDC.64 R4, c[0x0][0xbe0] ;  /* 0x0002f800ff041b82 */ /* 0x000ee20000000a00 */
[----:B------:R-:W-:Y:S02]  /*20b70*/  ULDC UR4, c[0x0][0xa88] ;  /* 0x0002a20000047ab9 */ /* 0x000fe40000000800 */
[----:B------:R-:W-:Y:S02]  /*20b80*/  IMAD.U32 R0, RZ, RZ, UR4 ;  /* 0x00000004ff007e24 */ /* 0x000fe4000f8e00ff */
[----:B-1----:R-:W-:-:S05]  /*20b90*/  VIADD R6, R8, 0xffffff80 ;  /* 0xffffff8008067836 */ /* 0x002fca0000000000 */
[----:B------:R-:W-:Y:S01]  /*20ba0*/  ISETP.GT.AND P2, PT, R6, 0x7f, PT ;  /* 0x0000007f0600780c */ /* 0x000fe20003f44270 */
[----:B--2---:R-:W-:-:S04]  /*20bb0*/  IMAD.WIDE R2, R10, 0x4, R2 ;  /* 0x000000040a027825 */ /* 0x004fc800078e0202 */
[----:B---3--:R-:W-:Y:S01]  /*20bc0*/  @P1 IMAD.WIDE R4, R10, 0x4, R4 ;  /* 0x000000040a041825 */ /* 0x008fe200078e0204 */
[----:B------:R1:W5:Y:S01]  /*20bd0*/  @P0 LDG.E R7, desc[UR6][R2.64] ;  /* 0x0000000602070981 */ /* 0x000362000c1e1900 */
[----:B------:R-:W-:-:S03]  /*20be0*/  SHF.R.S32.HI R6, RZ, 0x1f, R10 ;  /* 0x0000001fff067819 */ /* 0x000fc6000001140a */
[----:B------:R1:W5:Y:S01]  /*20bf0*/  @P1 LDG.E R0, desc[UR6][R4.64] ;  /* 0x0000000604001981 */ /* 0x000362000c1e1900 */
[----:B------:R-:W-:Y:S05]  /*20c00*/  @P1 BRA `(.L_x_1643) ;  /* 0x0000000000141947 */ /* 0x000fea0003800000 */
[----:B------:R-:W-:Y:S05]  /*20c10*/  @!P0 BRA `(.L_x_1643) ;  /* 0x0000000000108947 */ /* 0x000fea0003800000 */
[----:B------:R-:W-:Y:S02]  /*20c20*/  ULDC.64 UR4, c[0x0][0x208] ;  /* 0x0000820000047ab9 */ /* 0x000fe40000000a00 */
[----:B-1----:R-:W2:Y:S04]  /*20c30*/  LDG.E R5, desc[UR4][R2.64] ;  /* 0x0000000402057981 */ /* 0x002ea8000c1e1900 */
[----:B-----5:R-:W2:Y:S02]  /*20c40*/  LDG.E R0, desc[UR4][R2.64+0x4] ;  /* 0x0000040402007981 */ /* 0x020ea4000c1e1900 */
[----:B--2---:R-:W-:-:S07]  /*20c50*/  IMAD.IADD R0, R0, 0x1, -R5 ;  /* 0x0000000100007824 */ /* 0x004fce00078e0a05 */
.L_x_1643:
[----:B------:R-:W2:Y:S04]  /*20c60*/  LDL R20, [R1+0x68] ;  /* 0x0000680001147983 */ /* 0x000ea80000100800 */
[----:B------:R3:W5:Y:S01]  /*20c70*/  LDL R12, [R1+0x74] ;  /* 0x00007400010c7983 */ /* 0x0007620000100800 */
[----:B------:R-:W-:Y:S01]  /*20c80*/  BSSY B1, `(.L_x_1644) ;  /* 0x000001c000017945 */ /* 0x000fe20003800000 */
[----:B------:R-:W-:Y:S02]  /*20c90*/  SEL R11, R10, RZ, !P0 ;  /* 0x000000ff0a0b7207 */ /* 0x000fe40004000000 */
[----:B------:R-:W-:Y:S02]  /*20ca0*/  SEL R10, R6, RZ, !P0 ;  /* 0x000000ff060a7207 */ /* 0x000fe40004000000 */
[----:B-----5:R-:W-:-:S02]  /*20cb0*/  SHF.R.S32.HI R6, RZ, 0x1f, R7 ;  /* 0x0000001fff067819 */ /* 0x020fc40000011407 */
[----:B--2---:R-:W-:Y:S01]  /*20cc0*/  SHF.R.S32.HI R9, RZ, 0x1f, R20 ;  /* 0x0000001fff097819 */ /* 0x004fe20000011414 */
[----:B---3--:R-:W-:Y:S06]  /*20cd0*/  @P2 BRA `(.L_x_1645) ;  /* 0x0000000000582947 */ /* 0x008fec0003800000 */
[----:B-1----:R-:W-:-:S04]  /*20ce0*/  IMAD R2, R12, 0x80, R8 ;  /* 0x000000800c027824 */ /* 0x002fc800078e0208 */
        /* <DEDUP_REMOVED lines=21> */
.L_x_1645:
[----:B------:R-:W-:Y:S05]  /*20e40*/  BSYNC B1 ;  /* 0x0000000000017941 */ /* 0x000fea0003800000 */
.L_x_1644:
[----:B------:R-:W3:Y:S01]  /*20e50*/  LDL R13, [R1+0x7c] ;  /* 0x00007c00010d7983 */ /* 0x000ee20000100800 */
[----:B------:R-:W-:-:S03]  /*20e60*/  ULDC.64 UR4, c[0x0][0xaa0] ;  /* 0x0002a80000047ab9 */ /* 0x000fc60000000a00 */
[----:B------:R4:W5:Y:S04]  /*20e70*/  LDL R14, [R1+0x30] ;  /* 0x00003000010e7983 */ /* 0x0009680000100800 */
[----:B------:R4:W5:Y:S01]  /*20e80*/  LDL R15, [R1+0x2c] ;  /* 0x00002c00010f7983 */ /* 0x0009620000100800 */
[----:B-1----:R-:W-:Y:S01]  /*20e90*/  IMAD.MOV.U32 R2, RZ, RZ, R22 ;  /* 0x000000ffff027224 */ /* 0x002fe200078e0016 */
[----:B------:R-:W-:Y:S01]  /*20ea0*/  BSSY B1, `(.L_x_1646) ;  /* 0x000002c000017945 */ /* 0x000fe20003800000 */
[----:B--2---:R-:W-:Y:S02]  /*20eb0*/  IMAD.MOV.U32 R3, RZ, RZ, R23 ;  /* 0x000000ffff037224 */ /* 0x004fe400078e0017 */
        /* <DEDUP_REMOVED lines=9> */
[----:B------:R-:W-:Y:S01]  /*20f50*/  ISETP.GE.AND P1, PT, R235, R8, PT ;  /* 0x00000008eb00720c */ /* 0x000fe20003f26270 */
[----:B------:R-:W-:Y:S01]  /*20f60*/  IMAD.WIDE.U32 R2, R20, UR4, R2 ;  /* 0x0000000414027c25 */ /* 0x000fe2000f8e0002 */
[----:B------:R-:W-:-:S03]  /*20f70*/  ULDC.64 UR4, c[0x0][0xae8] ;  /* 0x0002ba0000047ab9 */ /* 0x000fc60000000a00 */
[----:B------:R-:W-:Y:S02]  /*20f80*/  IMAD.IADD R3, R3, 0x1, R5 ;  /* 0x0000000103037824 */ /* 0x000fe400078e0205 */
[----:B------:R-:W-:Y:S02]  /*20f90*/  IMAD R0, R10, UR4, RZ ;  /* 0x000000040a007c24 */ /* 0x000fe4000f8e02ff */
[----:B------:R-:W-:-:S04]  /*20fa0*/  IMAD.WIDE.U32 R4, R11, UR4, R2 ;  /* 0x000000040b047c25 */ /* 0x000fc8000f8e0002 */
[----:B------:R-:W-:Y:S02]  /*20fb0*/  IMAD R9, R11, UR5, R0 ;  /* 0x000000050b097c24 */ /* 0x000fe4000f8e0200 */
[----:B------:R-:W-:Y:S02]  /*20fc0*/  IMAD.MOV.U32 R2, RZ, RZ, R18 ;  /* 0x000000ffff027224 */ /* 0x000fe400078e0012 */
[----:B------:R-:W-:Y:S02]  /*20fd0*/  IMAD.MOV.U32 R3, RZ, RZ, R19 ;  /* 0x000000ffff037224 */ /* 0x000fe400078e0013 */
[----:B------:R-:W-:Y:S02]  /*20fe0*/  IMAD.IADD R11, R5, 0x1, R9 ;  /* 0x00000001050b7824 */ /* 0x000fe400078e0209 */
[----:B------:R-:W-:Y:S01]  /*20ff0*/  IMAD.WIDE R6, R12, 0x80, R2 ;  /* 0x000000800c067825 */ /* 0x000fe200078e0202 */
[----:B---3--:R-:W-:Y:S01]  /*21000*/  ISETP.GE.AND P0, PT, R13, R8, PT ;  /* 0x000000080d00720c */ /* 0x008fe20003f06270 */
[----:B----4-:R-:W-:-:S12]  /*21010*/  @P2 BRA `(.L_x_1647) ;  /* 0x0000000000502947 */ /* 0x010fd80003800000 */
[----:B------:R-:W-:Y:S01]  /*21020*/  ULDC.64 UR6, c[0x0][0xad8] ;  /* 0x0002b60000067ab9 */ /* 0x000fe20000000a00 */
[----:B------:R-:W-:Y:S01]  /*21030*/  IMAD.MOV.U32 R2, RZ, RZ, R4 ;  /* 0x000000ffff027224 */ /* 0x000fe200078e0004 */
[----:B------:R-:W-:Y:S01]  /*21040*/  ULDC UR4, c[0x0][0xa8c] ;  /* 0x0002a30000047ab9 */ /* 0x000fe20000000800 */
[----:B------:R-:W-:Y:S01]  /*21050*/  IMAD R9, R7, UR6, RZ ;  /* 0x0000000607097c24 */ /* 0x000fe2000f8e02ff */
[----:B------:R-:W-:Y:S01]  /*21060*/  ISETP.GE.AND P3, PT, R22, UR4, PT ;  /* 0x0000000416007c0c */ /* 0x000fe2000bf66270 */
[----:B------:R-:W-:Y:S01]  /*21070*/  IMAD.MOV.U32 R3, RZ, RZ, R11 ;  /* 0x000000ffff037224 */ /* 0x000fe200078e000b */
[----:B------:R-:W-:Y:S01]  /*21080*/  ISETP.GE.AND P4, PT, R228, UR4, PT ;  /* 0x00000004e4007c0c */ /* 0x000fe2000bf86270 */
[C---:B------:R-:W-:Y:S01]  /*21090*/  IMAD R9, R6.reuse, UR7, R9 ;  /* 0x0000000706097c24 */ /* 0x040fe2000f8e0209 */
[----:B-----5:R-:W-:Y:S01]  /*210a0*/  ISETP.GE.AND P5, PT, R15, UR4, PT ;  /* 0x000000040f007c0c */ /* 0x020fe2000bfa6270 */
        /* <DEDUP_REMOVED lines=11> */
.L_x_1647:
[----:B------:R-:W-:Y:S05]  /*21160*/  BSYNC B1 ;  /* 0x0000000000017941 */ /* 0x000fea0003800000 */
.L_x_1646:
[----:B------:R-:W2:Y:S01]  /*21170*/  LDL R0, [R1+0x78] ;  /* 0x0000780001007983 */ /* 0x000ea20000100800 */
[----:B------:R-:W-:Y:S01]  /*21180*/  BSSY B1, `(.L_x_1648) ;  /* 0x0000019000017945 */ /* 0x000fe20003800000 */
[----:B--2---:R-:W-:-:S03]  /*21190*/  ISETP.GE.AND P2, PT, R0, R8, PT ;  /* 0x000000080000720c */ /* 0x004fc60003f46270 */
[----:B------:R-:W-:Y:S10]  /*211a0*/  @P1 BRA `(.L_x_1649) ;  /* 0x0000000000581947 */ /* 0x000ff40003800000 */
        /* <DEDUP_REMOVED lines=9> */
[----:B-----5:R-:W-:Y:S01]  /*21240*/  ISETP.GE.AND P5, PT, R15, UR4, PT ;  /* 0x000000040f007c0c */ /* 0x020fe2000bfa6270 */
        /* <DEDUP_REMOVED lines=12> */
.L_x_1649:
[----:B------:R-:W-:Y:S05]  /*21310*/  BSYNC B1 ;  /* 0x0000000000017941 */ /* 0x000fea0003800000 */
.L_x_1648:
[----:B------:R-:W-:Y:S04]  /*21320*/  BSSY B1, `(.L_x_1650) ;  /* 0x0000018000017945 */ /* 0x000fe80003800000 */
[----:B------:R-:W-:Y:S05]  /*21330*/  @P0 BRA `(.L_x_1651) ;  /* 0x0000000000580947 */ /* 0x000fea0003800000 */
        /* <DEDUP_REMOVED lines=22> */
.L_x_1651:
[----:B------:R-:W-:Y:S05]  /*214a0*/  BSYNC B1 ;  /* 0x0000000000017941 */ /* 0x000fea0003800000 */
.L_x_1650:
        /* <DEDUP_REMOVED lines=23> */
.L_x_1642:
[----:B------:R-:W-:Y:S05]  /*21620*/  BSYNC B0 ;  /* 0x0000000000007941 */ /* 0x000fea0003800000 */
.L_x_1633:
[----:B0-----:R-:W3:Y:S01]  /*21630*/  LDL R0, [R1+0x1c] ;  /* 0x00001c0001007983 */ /* 0x001ee20000100800 */
[----:B------:R-:W-:Y:S02]  /*21640*/  ULDC UR4, c[0x0][0xc14] ;  /* 0x0003050000047ab9 */ /* 0x000fe40000000800 */
[----:B---3--:R-:W-:-:S13]  /*21650*/  ISETP.GE.AND P0, PT, R0, UR4, PT ;  /* 0x0000000400007c0c */ /* 0x008fda000bf06270 */
[----:B------:R-:W-:Y:S05]  /*21660*/  @!P0 BRA `(.L_x_1652) ;  /* 0xfffffdfc009c8947 */ /* 0x000fea000383ffff */
[----:B------:R-:W-:Y:S05]  /*21670*/  BRA `(.L_x_1340) ;  /* 0x0000007000047947 */ /* 0x000fea0003800000 */
.L_x_1338:
[----:B------:R-:W-:-:S08]  /*21680*/  NOP ;  /* 0x0000000000007918 */ /* 0x000fd00000000000 */
[----:B0-----:R-:W0:-:S00]  /*21690*/  USETMAXREG.DEALLOC.CTAPOOL 0x18 ;  /* 0x00000018000079c8 */ /* 0x001e0000080e0500 */
[----:B0-----:R-:W-:-:S06]  /*216a0*/  LOP3.LUT R0, R0, 0x3, RZ, 0xc0, !PT ;  /* 0x0000000300007812 */ /* 0x001fcc00078ec0ff */
[----:B------:R-:W0:Y:S02]  /*216b0*/  SHFL.IDX PT, R0, R0, RZ, 0x1f ;  /* 0x00001fff00007589 */ /* 0x000e2400000e0000 */
[----:B0-----:R-:W-:-:S13]  /*216c0*/  ISETP.NE.AND P0, PT, R0, RZ, PT ;  /* 0x000000ff0000720c */ /* 0x001fda0003f05270 */
[----:B------:R-:W-:Y:S05]  /*216d0*/  @P0 BRA `(.L_x_1340) ;  /* 0x0000006c00ec0947 */ /* 0x000fea0003800000 */
[----:B------:R-:W2:Y:S01]  /*216e0*/  LDL.LU R6, [R1+0x14] ;  /* 0x0000140001067983 */ /* 0x000ea20000300800 */
[----:B------:R-:W-:Y:S01]  /*216f0*/  ULDC UR5, c[0x0][0xc14] ;  /* 0x0003050000057ab9 */ /* 0x000fe20000000800 */
[----:B------:R-:W0:Y:S01]  /*21700*/  S2R R2, SR_TID.X ;  /* 0x0000000000027919 */ /* 0x000e220000002100 */
[----:B------:R-:W-:Y:S01]  /*21710*/  CS2R R16, SRZ ;  /* 0x0000000000107805 */ /* 0x000fe2000001ff00 */
[----:B------:R-:W-:Y:S01]  /*21720*/  ULDC.64 UR6, c[0x0][0x208] ;  /* 0x0000820000067ab9 */ /* 0x000fe20000000a00 */
[----:B------:R-:W-:Y:S01]  /*21730*/  ULDC UR4, c[0x0][0xc10] ;  /* 0x0003040000047ab9 */ /* 0x000fe20000000800 */
[----:B0-----:R-:W-:-:S04]  /*21740*/  LOP3.LUT R7, R2, 0x1f, RZ, 0xc0, !PT ;  /* 0x0000001f02077812 */ /* 0x001fc800078ec0ff */
[----:B------:R-:W-:Y:S02]  /*21750*/  ISETP.NE.AND P0, PT, R7, 0x1f, PT ;  /* 0x0000001f0700780c */ /* 0x000fe40003f05270 */
[----:B--2---:R-:W-:-:S11]  /*21760*/  LOP3.LUT R6, R6, 0xffffff7f, RZ, 0xc0, !PT ;  /* 0xffffff7f06067812 */ /* 0x004fd600078ec0ff */
[----:B------:R-:W-:Y:S02]  /*21770*/  @P0 LOP3.LUT R6, R6, 0x80, RZ, 0xfc, !PT ;  /* 0x0000008006060812 */ /* 0x000fe400078efcff */
[----:B------:R-:W-:-:S13]  /*21780*/  ISETP.GE.OR P0, PT, R7, UR5, !P0 ;  /* 0x0000000507007c0c */ /* 0x000fda000c706670 */
[----:B------:R-:W0:Y:S02]  /*21790*/  @!P0 LDC.64 R2, c[0x0][0xc58] ;  /* 0x00031600ff028b82 */ /* 0x000e240000000a00 */
[----:B0-----:R-:W-:-:S05]  /*217a0*/  @!P0 IMAD.WIDE.U32 R2, R7, 0x4, R2 ;  /* 0x0000000407028825 */ /* 0x001fca00078e0002 */
[----:B------:R-:W2:Y:S01]  /*217b0*/  @!P0 LDG.E R17, desc[UR6][R2.64] ;  /* 0x0000000602118981 */ /* 0x000ea2000c1e1900 */
[C---:B------:R-:W-:Y:S02]  /*217c0*/  ISETP.NE.AND P1, PT, R7.reuse, RZ, PT ;  /* 0x000000ff0700720c */ /* 0x040fe40003f25270 */
[----:B------:R-:W-:Y:S02]  /*217d0*/  ISETP.GE.U32.AND P0, PT, R7, 0x2, PT ;  /* 0x000000020700780c */ /* 0x000fe40003f06070 */
[----:B------:R-:W-:-:S09]  /*217e0*/  LOP3.LUT R6, R6, 0xfffffffe, RZ, 0xc0, !PT ;  /* 0xfffffffe06067812 */ /* 0x000fd200078ec0ff */
[----:B------:R-:W-:-:S04]  /*217f0*/  @P1 LOP3.LUT R6, R6, 0x1, RZ, 0xfc, !PT ;  /* 0x0000000106061812 */ /* 0x000fc800078efcff */
[----:B------:R-:W-:-:S04]  /*21800*/  LOP3.LUT R6, R6, 0xffffffdf, RZ, 0xc0, !PT ;  /* 0xffffffdf06067812 */ /* 0x000fc800078ec0ff */
[----:B------:R-:W-:-:S04]  /*21810*/  @P0 LOP3.LUT R6, R6, 0x20, RZ, 0xfc, !PT ;  /* 0x0000002006060812 */ /* 0x000fc800078efcff */
[----:B------:R-:W-:Y:S01]  /*21820*/  LOP3.LUT R6, R6, 0xffffffef, RZ, 0xc0, !PT ;  /* 0xffffffef06067812 */ /* 0x000fe200078ec0ff */
[----:B------:R-:W0:Y:S01]  /*21830*/  S2UR UR6, SR_CTAID.X ;  /* 0x00000000000679c3 */ /* 0x000e220000002500 */
[----:B------:R-:W-:Y:S01]  /*21840*/  IMAD.MOV.U32 R19, RZ, RZ, RZ ;  /* 0x000000ffff137224 */ /* 0x000fe200078e00ff */
[----:B--2---:R-:W1:Y:S02]  /*21850*/  SHFL.UP PT, R0, R17, 0x1, RZ ;  /* 0x0420000011007989 */ /* 0x004e6400000e00ff */
[----:B-1----:R-:W-:-:S05]  /*21860*/  SEL R0, R0, RZ, P1 ;  /* 0x000000ff00007207 */ /* 0x002fca0000800000 */
[----:B------:R-:W-:-:S05]  /*21870*/  IMAD.IADD R0, R17, 0x1, R0 ;  /* 0x0000000111007824 */ /* 0x000fca00078e0200 */
[----:B------:R-:W1:Y:S02]  /*21880*/  SHFL.UP PT, R4, R0, 0x2, RZ ;  /* 0x0440000000047989 */ /* 0x000e6400000e00ff */
[----:B-1----:R-:W-:-:S05]  /*21890*/  SEL R5, R4, RZ, P0 ;  /* 0x000000ff04057207 */ /* 0x002fca0000000000 */
[----:B------:R-:W-:-:S05]  /*218a0*/  IMAD.IADD R5, R0, 0x1, R5 ;  /* 0x0000000100057824 */ /* 0x000fca00078e0205 */
[----:B------:R-:W1:Y:S01]  /*218b0*/  SHFL.UP PT, R4, R5, 0x4, RZ ;  /* 0x0480000005047989 */ /* 0x000e6200000e00ff */
[----:B------:R-:W-:-:S04]  /*218c0*/  ISETP.GE.U32.AND P0, PT, R7, 0x4, PT ;  /* 0x000000040700780c */ /* 0x000fc80003f06070 */
[----:B-1----:R-:W-:-:S05]  /*218d0*/  SEL R4, R4, RZ, P0 ;  /* 0x000000ff04047207 */ /* 0x002fca0000000000 */
[----:B------:R-:W-:-:S05]  /*218e0*/  IMAD.IADD R4, R5, 0x1, R4 ;  /* 0x0000000105047824 */ /* 0x000fca00078e0204 */
[----:B------:R-:W1:Y:S01]  /*218f0*/  SHFL.UP PT, R2, R4, 0x8, RZ ;  /* 0x0500000004027989 */ /* 0x000e6200000e00ff */
[----:B------:R-:W-:Y:S02]  /*21900*/  @P0 LOP3.LUT R6, R6, 0x10, RZ, 0xfc, !PT ;  /* 0x0000001006060812 */ /* 0x000fe400078efcff */
[----:B------:R-:W-:-:S04]  /*21910*/  ISETP.GE.U32.AND P0, PT, R7, 0x8, PT ;  /* 0x000000080700780c */ /* 0x000fc80003f06070 */
[----:B-1----:R-:W-:-:S05]  /*21920*/  SEL R3, R2, RZ, P0 ;  /* 0x000000ff02037207 */ /* 0x002fca0000000000 */
[----:B------:R-:W-:-:S05]  /*21930*/  IMAD.IADD R3, R4, 0x1, R3 ;  /* 0x0000000104037824 */ /* 0x000fca00078e0203 */
[----:B------:R-:W1:Y:S01]  /*21940*/  SHFL.UP PT, R0, R3, 0x10, RZ ;  /* 0x0600000003007989 */ /* 0x000e6200000e00ff */
[----:B------:R-:W-:-:S04]  /*21950*/  LOP3.LUT R6, R6, 0xfffffff7, RZ, 0xc0, !PT ;  /* 0xfffffff706067812 */ /* 0x000fc800078ec0ff */
[----:B------:R-:W-:Y:S02]  /*21960*/  @P0 LOP3.LUT R6, R6, 0x8, RZ, 0xfc, !PT ;  /* 0x0000000806060812 */ /* 0x000fe400078efcff */
[----:B------:R-:W-:-:S04]  /*21970*/  ISETP.GE.U32.AND P0, PT, R7, 0x10, PT ;  /* 0x000000100700780c */ /* 0x000fc80003f06070 */
[----:B-1----:R-:W-:-:S05]  /*21980*/  SEL R0, R0, RZ, P0 ;  /* 0x000000ff00007207 */ /* 0x002fca0000000000 */
[----:B------:R-:W-:-:S05]  /*21990*/  IMAD.IADD R0, R3, 0x1, R0 ;  /* 0x0000000103007824 */ /* 0x000fca00078e0200 */
[----:B------:R-:W1:Y:S01]  /*219a0*/  SHFL.IDX PT, R2, R0, 0x1f, 0x1f ;  /* 0x03e01f0000027f89 */ /* 0x000e6200000e0000 */
[----:B------:R-:W-:-:S04]  /*219b0*/  LOP3.LUT R6, R6, 0xfffffffb, RZ, 0xc0, !PT ;  /* 0xfffffffb06067812 */ /* 0x000fc800078ec0ff */
[----:B------:R-:W-:-:S05]  /*219c0*/  @P0 LOP3.LUT R6, R6, 0x4, RZ, 0xfc, !PT ;  /* 0x0000000406060812 */ /* 0x000fca00078efcff */
[----:B------:R2:W-:Y:S01]  /*219d0*/  STL [R1+0x14], R6 ;  /* 0x0000140601007387 */ /* 0x0005e20000100800 */
[----:B-1----:R-:W-:-:S05]  /*219e0*/  IMAD R4, R2, UR4, RZ ;  /* 0x0000000402047c24 */ /* 0x002fca000f8e02ff */
[----:B0-----:R-:W-:Y:S01]  /*219f0*/  ISETP.GT.AND P0, PT, R4, UR6, PT ;  /* 0x0000000604007c0c */ /* 0x001fe2000bf04270 */
[----:B------:R-:W-:-:S12]  /*21a00*/  IMAD.MOV.U32 R5, RZ, RZ, R4 ;  /* 0x000000ffff057224 */ /* 0x000fd800078e0004 */
[----:B--2---:R-:W-:Y:S05]  /*21a10*/  @P0 BRA `(.L_x_1653) ;  /* 0x0000000000c00947 */ /* 0x004fea0003800000 */
[----:B------:R-:W-:Y:S01]  /*21a20*/  IMAD.MOV.U32 R4, RZ, RZ, R5 ;  /* 0x000000ffff047224 */ /* 0x000fe200078e0005 */
[----:B------:R-:W-:Y:S01]  /*21a30*/  ULDC UR5, c[0x0][0xc14] ;  /* 0x0003050000057ab9 */ /* 0x000fe20000000800 */
[----:B------:R-:W-:Y:S01]  /*21a40*/  IMAD.MOV.U32 R19, RZ, RZ, RZ ;  /* 0x000000ffff137224 */ /* 0x000fe200078e00ff */
[----:B------:R-:W-:Y:S01]  /*21a50*/  ULDC UR7, c[0x0][0xc14] ;  /* 0x0003050000077ab9 */ /* 0x000fe20000000800 */
[----:B------:R-:W-:-:S05]  /*21a60*/  ULDC UR4, c[0x0][0xc10] ;  /* 0x0003040000047ab9 */ /* 0x000fca0000000800 */
.L_x_1657:
        /* <DEDUP_REMOVED lines=17> */
.L_x_1656:
[----:B------:R-:W-:Y:S05]  /*21b80*/  BSYNC B0 ;  /* 0x0000000000007941 */ /* 0x000fea0003800000 */
.L_x_1655:
[----:B-----5:R-:W1:Y:S01]  /*21b90*/  SHFL.UP PT, R0, R17, 0x1, RZ ;  /* 0x0420000011007989 */ /* 0x020e6200000e00ff */
[C---:B------:R-:W-:Y:S02]  /*21ba0*/  ISETP.NE.AND P0, PT, R6.reuse, RZ, PT ;  /* 0x000000ff0600720c */ /* 0x040fe40003f05270 */
[----:B------:R-:W-:Y:S02]  /*21bb0*/  ISETP.GE.U32.AND P1, PT, R6, 0x2, PT ;  /* 0x000000020600780c */ /* 0x000fe40003f26070 */
[----:B-1----:R-:W-:Y:S02]  /*21bc0*/  SEL R0, R0, RZ, P0 ;  /* 0x000000ff00007207 */ /* 0x002fe40000000000 */
[----:B------:R-:W-:-:S03]  /*21bd0*/  ISETP.GE.U32.AND P0, PT, R6, 0x4, PT ;  /* 0x000000040600780c */ /* 0x000fc60003f06070 */
[----:B------:R-:W-:-:S05]  /*21be0*/  IMAD.IADD R0, R17, 0x1, R0 ;  /* 0x0000000111007824 */ /* 0x000fca00078e0200 */
[----:B0-----:R-:W0:Y:S02]  /*21bf0*/  SHFL.UP PT, R2, R0, 0x2, RZ ;  /* 0x0440000000027989 */ /* 0x001e2400000e00ff */
        /* <DEDUP_REMOVED lines=18> */
.L_x_1653:
[----:B------:R-:W-:Y:S01]  /*21d20*/  IMAD.IADD R5, R4, 0x1, -R5 ;  /* 0x0000000104057824 */ /* 0x000fe200078e0a05 */
[----:B------:R-:W-:-:S03]  /*21d30*/  ULDC.64 UR8, c[0x0][0x208] ;  /* 0x0000820000087ab9 */ /* 0x000fc60000000a00 */
        /* <DEDUP_REMOVED lines=19> */
.L_x_1658:
[----:B-12---:R-:W-:Y:S02]  /*21e70*/  IMAD.MOV R0, RZ, RZ, -R3 ;  /* 0x000000ffff007224 */ /* 0x006fe400078e0a03 */
[----:B---3--:R-:W-:Y:S02]  /*21e80*/  IMAD R16, R16, UR4, R5 ;  /* 0x0000000410107c24 */ /* 0x008fe4000f8e0205 */
[----:B------:R-:W-:Y:S02]  /*21e90*/  IMAD R5, R0, R9, RZ ;  /* 0x0000000900057224 */ /* 0x000fe400078e02ff */
[----:B------:R-:W-:-:S04]  /*21ea0*/  IMAD.MOV.U32 R2, RZ, RZ, RZ ;  /* 0x000000ffff027224 */ /* 0x000fc800078e00ff */
[----:B------:R-:W-:Y:S01]  /*21eb0*/  IMAD.HI.U32 R2, R3, R5, R2 ;  /* 0x0000000503027227 */ /* 0x000fe200078e0002 */
[----:B------:R-:W-:Y:S02]  /*21ec0*/  IADD3 R5, -R16, UR6, RZ ;  /* 0x0000000610057c10 */ /* 0x000fe4000fffe1ff */
        /* <DEDUP_REMOVED lines=20> */
[----:B------:R-:W-:Y:S01]  /*22010*/  IMAD.IADD R0, R5, 0x1, R0 ;  /* 0x0000000105007824 */ /* 0x000fe200078e0200 */
[----:B------:R-:W-:Y:S02]  /*22020*/  IABS R6, R5 ;  /* 0x0000000500067213 */ /* 0x000fe40000000000 */
[----:B------:R-:W-:-:S04]  /*22030*/  IABS R4, R8 ;  /* 0x0000000800047213 */ /* 0x000fc80000000000 */
[----:B------:R-:W1:Y:S08]  /*22040*/  I2F.RP R9, R4 ;  /* 0x0000000400097306 */ /* 0x000e700000209400 */
[----:B-1----:R-:W1:Y:S02]  /*22050*/  MUFU.RCP R9, R9 ;  /* 0x0000000900097308 */ /* 0x002e640000001000 */
[----:B-1----:R-:W-:-:S06]  /*22060*/  VIADD R2, R9, 0xffffffe ;  /* 0x0ffffffe09027836 */ /* 0x002fcc0000000000 */
[----:B------:R1:W2:Y:S02]  /*22070*/  F2I.FTZ.U32.TRUNC.NTZ R3, R2 ;  /* 0x0000000200037305 */ /* 0x0002a4000021f000 */
[----:B-1----:R-:W-:Y:S02]  /*22080*/  IMAD.MOV.U32 R2, RZ, RZ, RZ ;  /* 0x000000ffff027224 */ /* 0x002fe400078e00ff */
[----:B--2---:R-:W-:-:S04]  /*22090*/  IMAD.MOV R7, RZ, RZ, -R3 ;  /* 0x000000ffff077224 */ /* 0x004fc800078e0a03 */
[----:B------:R-:W-:-:S04]  /*220a0*/  IMAD R7, R7, R4, RZ ;  /* 0x0000000407077224 */ /* 0x000fc800078e02ff */
[----:B------:R-:W-:Y:S01]  /*220b0*/  IMAD.HI.U32 R3, R3, R7, R2 ;  /* 0x0000000703037227 */ /* 0x000fe200078e0002 */
[-C--:B------:R-:W-:Y:S02]  /*220c0*/  IABS R7, R8.reuse ;  /* 0x0000000800077213 */ /* 0x080fe40000000000 */
[----:B------:R-:W-:-:S03]  /*220d0*/  LOP3.LUT R2, R5, R8, RZ, 0x3c, !PT ;  /* 0x0000000805027212 */ /* 0x000fc600078e3cff */
[----:B------:R-:W-:Y:S02]  /*220e0*/  IMAD.MOV R7, RZ, RZ, -R7 ;  /* 0x000000ffff077224 */ /* 0x000fe400078e0a07 */
[----:B------:R-:W-:-:S04]  /*220f0*/  IMAD.HI.U32 R3, R3, R6, RZ ;  /* 0x0000000603037227 */ /* 0x000fc800078e00ff */
[----:B------:R-:W-:-:S05]  /*22100*/  IMAD R7, R3, R7, R6 ;  /* 0x0000000703077224 */ /* 0x000fca00078e0206 */
        /* <DEDUP_REMOVED lines=8> */
[----:B------:R-:W-:Y:S01]  /*22190*/  @!P0 LOP3.LUT R3, RZ, R8, RZ, 0x33, !PT ;  /* 0x00000008ff038212 */ /* 0x000fe200078e33ff */
[----:B------:R-:W-:-:S04]  /*221a0*/  IMAD.MOV R8, RZ, RZ, -R8 ;  /* 0x000000ffff087224 */ /* 0x000fc800078e0a08 */
[----:B------:R-:W-:Y:S01]  /*221b0*/  IMAD R18, R3, R8, R0 ;  /* 0x0000000803127224 */ /* 0x000fe200078e0200 */
[----:B------:R-:W-:-:S05]  /*221c0*/  LOP3.LUT R0, RZ, R3, RZ, 0x33, !PT ;  /* 0x00000003ff007212 */ /* 0x000fca00078e33ff */
[----:B------:R-:W-:Y:S01]  /*221d0*/  IMAD.IADD R17, R17, 0x1, R0 ;  /* 0x0000000111117824 */ /* 0x000fe200078e0200 */
[----:B------:R-:W-:Y:S06]  /*221e0*/  BRA `(.L_x_1659) ;  /* 0x00000000000c7947 */ /* 0x000fec0003800000 */
.L_x_1654:
[----:B------:R-:W-:Y:S02]  /*221f0*/  IMAD.MOV.U32 R17, RZ, RZ, RZ ;  /* 0x000000ffff117224 */ /* 0x000fe400078e00ff */
[----:B------:R-:W-:Y:S02]  /*22200*/  IMAD.U32 R16, RZ, RZ, UR6 ;  /* 0x00000006ff107e24 */ /* 0x000fe4000f8e00ff */
[----:B------:R-:W-:-:S07]  /*22210*/  IMAD.MOV.U32 R18, RZ, RZ, RZ ;  /* 0x000000ffff127224 */ /* 0x000fce00078e00ff */
.L_x_1659:
[----:B------:R-:W2:Y:S01]  /*22220*/  LDL.LU R2, [R1+0x14] ;  /* 0x0000140001027983 */ /* 0x000ea20000300800 */
[----:B------:R-:W1:Y:S02]  /*22230*/  S2R R4, SR_TID.X ;  /* 0x0000000000047919 */ /* 0x000e640000002100 */
[----:B-1----:R-:W-:-:S04]  /*22240*/  LOP3.LUT R5, R4, 0x1f, RZ, 0xc0, !PT ;  /* 0x0000001f04057812 */ /* 0x002fc800078ec0ff */
[----:B------:R-:W-:-:S13]  /*22250*/  ISETP.NE.AND P0, PT, R5, RZ, PT ;  /* 0x000000ff0500720c */ /* 0x000fda0003f05270 */
[----:B------:R-:W1:Y:S01]  /*22260*/  @!P0 S2R R3, SR_CgaCtaId ;  /* 0x0000000000038919 */ /* 0x000e620000008800 */
[----:B------:R-:W-:-:S04]  /*22270*/  @!P0 MOV R0, 0x400 ;  /* 0x0000040000008802 */ /* 0x000fc80000000f00 */
[----:B-1----:R-:W-:-:S05]  /*22280*/  @!P0 LEA R0, R3, R0, 0x18 ;  /* 0x0000000003008211 */ /* 0x002fca00078ec0ff */
[----:B------:R1:W-:Y:S02]  /*22290*/  @!P0 STS.128 [R0+0x308d0], R16 ;  /* 0x0308d01000008388 */ /* 0x0003e40000000c00 */
[----:B-1----:R-:W-:Y:S01]  /*222a0*/  IMAD.MOV.U32 R0, RZ, RZ, 0x1 ;  /* 0x00000001ff007424 */ /* 0x002fe200078e00ff */
        /* <DEDUP_REMOVED lines=9> */
[----:B------:R-:W2:Y:S01]  /*22340*/  LDL R6, [R1+0xac] ;  /* 0x0000ac0001067983 */ /* 0x000ea20000100800 */
[----:B------:R-:W-:Y:S01]  /*22350*/  LOP3.LUT R4, R4, 0x7f, RZ, 0xc0, !PT ;  /* 0x0000007f04047812 */ /* 0x000fe200078ec0ff */
[----:B-1----:R-:W-:Y:S01]  /*22360*/  IMAD.MOV.U32 R0, RZ, RZ, 0x1 ;  /* 0x00000001ff007424 */ /* 0x002fe200078e00ff */
[----:B------:R-:W-:Y:S01]  /*22370*/  ISETP.NE.AND P1, PT, R5, RZ, PT ;  /* 0x000000ff0500720c */ /* 0x000fe20003f25270 */
[----:B------:R1:W-:Y:S01]  /*22380*/  STL [R1+0x28], RZ ;  /* 0x000028ff01007387 */ /* 0x0003e20000100800 */
[C---:B------:R-:W-:Y:S01]  /*22390*/  ISETP.NE.AND P2, PT, R4.reuse, RZ, PT ;  /* 0x000000ff0400720c */ /* 0x040fe20003f45270 */
[----:B------:R-:W-:Y:S01]  /*223a0*/  ULDC.64 UR36, c[0x0][0x198] ;  /* 0x0000660000247ab9 */ /* 0x000fe20000000a00 */
[----:B------:R-:W-:Y:S01]  /*223b0*/  ISETP.NE.OR P0, PT, R4, RZ, !P1 ;  /* 0x000000ff0400720c */ /* 0x000fe20004f05670 */
[----:B------:R1:W-:Y:S01]  /*223c0*/  STL [R1+0x10], R0 ;  /* 0x0000100001007387 */ /* 0x0003e20000100800 */
[----:B------:R-:W-:Y:S01]  /*223d0*/  LOP3.LUT R2, R2, 0xffffffbf, RZ, 0xc0, !PT ;  /* 0xffffffbf02027812 */ /* 0x000fe200078ec0ff */
[----:B------:R-:W-:-:S02]  /*223e0*/  ULDC UR39, c[0x0][0xc] ;  /* 0x0000030000277ab9 */ /* 0x000fc40000000800 */
[----:B------:R1:W-:Y:S01]  /*223f0*/  STL [R1+0xc], RZ ;  /* 0x00000cff01007387 */ /* 0x0003e20000100800 */
[----:B------:R-:W-:-:S03]  /*22400*/  LOP3.LUT R2, R2, 0xfffffffd, RZ, 0xc0, !PT ;  /* 0xfffffffd02027812 */ /* 0x000fc600078ec0ff */
[----:B------:R1:W-:Y:S02]  /*22410*/  STL [R1], RZ ;  /* 0x000000ff01007387 */ /* 0x0003e40000100800 */
[----:B------:R-:W-:Y:S02]  /*22420*/  @P2 LOP3.LUT R2, R2, 0x2, RZ, 0xfc, !PT ;  /* 0x0000000202022812 */ /* 0x000fe400078efcff */
[----:B------:R1:W-:Y:S02]  /*22430*/  STL [R1+0x8], R0 ;  /* 0x0000080001007387 */ /* 0x0003e40000100800 */
[----:B------:R-:W-:-:S05]  /*22440*/  @P0 LOP3.LUT R2, R2, 0x40, RZ, 0xfc, !PT ;  /* 0x0000004002020812 */ /* 0x000fca00078efcff */
[----:B------:R1:W-:Y:S01]  /*22450*/  STL [R1+0x14], R2 ;  /* 0x0000140201007387 */ /* 0x0003e20000100800 */
[----:B--2---:R-:W-:-:S13]  /*22460*/  R2UR UR4, R6 ;  /* 0x00000000060472ca */ /* 0x004fda00000e0000 */
[----:B-1----:R-:W-:-:S12]  /*22470*/  ULOP3.LUT UR38, UR4, 0x2, URZ, 0xfc, !UPT ;  /* 0x0000000204267892 */ /* 0x002fd8000f8efc3f */
.L_x_1767:
[----:B------:R-:W-:Y:S05]  /*22480*/  YIELD ;  /* 0x0000000000007946 */ /* 0x000fea0003800000 */
[----:B------:R-:W-:Y:S01]  /*22490*/  ULDC.64 UR4, c[0x0][0xa28] ;  /* 0x00028a0000047ab9 */ /* 0x000fe20000000a00 */
[----:B------:R-:W-:Y:S01]  /*224a0*/  IMAD.MOV.U32 R8, RZ, RZ, RZ ;  /* 0x000000ffff087224 */ /* 0x000fe200078e00ff */
[----:B------:R-:W-:Y:S01]  /*224b0*/  ISETP.NE.U32.AND P0, PT, RZ, UR4, PT ;  /* 0x00000004ff007c0c */ /* 0x000fe2000bf05070 */
[----:B------:R-:W-:Y:S01]  /*224c0*/  ULDC.64 UR6, c[0x0][0x208] ;  /* 0x0000820000067ab9 */ /* 0x000fe20000000a00 */
[----:B------:R-:W-:Y:S01]  /*224d0*/  IMAD.MOV.U32 R0, RZ, RZ, RZ ;  /* 0x000000ffff007224 */ /* 0x000fe200078e00ff */
[----:B------:R-:W-:Y:S01]  /*224e0*/  ULDC.64 UR8, c[0x0][0xa08] ;  /* 0x0002820000087ab9 */ /* 0x000fe20000000a00 */
[----:B------:R-:W-:Y:S01]  /*224f0*/  ISETP.NE.AND.EX P0, PT, RZ, UR5, PT, P0 ;  /* 0x00000005ff007c0c */ /* 0x000fe2000bf05300 */
[----:B------:R-:W-:Y:S01]  /*22500*/  ULDC.64 UR4, c[0x0][0xa00] ;  /* 0x0002800000047ab9 */ /* 0x000fe20000000a00 */
[----:B------:R-:W-:-:S11]  /*22510*/  ULDC.64 UR10, c[0x0][0xa10] ;  /* 0x00028400000a7ab9 */ /* 0x000fd60000000a00 */
        /* <DEDUP_REMOVED lines=12> */
[----:B------:R-:W1:Y:S01]  /*225e0*/  @P0 LDC.64 R4, c[0x0][0xa18] ;  /* 0x00028600ff040b82 */ /* 0x000e620000000a00 */
[----:B------:R-:W-:-:S04]  /*225f0*/  ISETP.NE.U32.AND P1, PT, RZ, UR8, PT ;  /* 0x00000008ff007c0c */ /* 0x000fc8000bf25070 */
[----:B------:R-:W-:Y:S02]  /*22600*/  ISETP.NE.AND.EX P3, PT, RZ, UR9, PT, P1 ;  /* 0x00000009ff007c0c */ /* 0x000fe4000bf65310 */
[----:B------:R-:W-:-:S04]  /*22610*/  ISETP.NE.U32.AND P1, PT, RZ, UR10, PT ;  /* 0x0000000aff007c0c */ /* 0x000fc8000bf25070 */
[----:B------:R-:W-:Y:S01]  /*22620*/  ISETP.NE.AND.EX P1, PT, RZ, UR11, PT, P1 ;  /* 0x0000000bff007c0c */ /* 0x000fe2000bf25310 */
[----:B-1----:R-:W-:Y:S01]  /*22630*/  @P0 IMAD.WIDE R4, R19, 0x4, R4 ;  /* 0x0000000413040825 */ /* 0x002fe200078e0204 */
[----:B--2---:R1:W-:Y:S03]  /*22640*/  STL [R1+0x2c], R0 ;  /* 0x00002c0001007387 */ /* 0x0043e60000100800 */
[----:B-1----:R-:W-:Y:S01]  /*22650*/  IMAD.U32 R0, RZ, RZ, UR4 ;  /* 0x00000004ff007e24 */ /* 0x002fe2000f8e00ff */
[----:B------:R-:W-:Y:S02]  /*22660*/  ULDC.64 UR4, c[0x0][0x3f8] ;  /* 0x0000fe0000047ab9 */ /* 0x000fe40000000a00 */
[----:B------:R-:W-:-:S03]  /*22670*/  UISETP.NE.U32.AND UP0, UPT, UR4, URZ, UPT ;  /* 0x0000003f0400728c */ /* 0x000fc6000bf05070 */
[----:B------:R-:W-:Y:S01]  /*22680*/  ULDC UR4, c[0x0][0x404] ;  /* 0x0001010000047ab9 */ /* 0x000fe20000000800 */
[----:B------:R-:W-:Y:S01]  /*22690*/  UISETP.NE.AND.EX UP0, UPT, UR5, URZ, UPT, UP0 ;  /* 0x0000003f0500728c */ /* 0x000fe2000bf05300 */
[----:B------:R1:W5:Y:S01]  /*226a0*/  @P0 LDG.E R0, desc[UR6][R4.64] ;  /* 0x0000000604000981 */ /* 0x000362000c1e1900 */
[----:B------:R-:W-:Y:S01]  /*226b0*/  ULDC UR6, c[0x0][0x338] ;  /* 0x0000ce0000067ab9 */ /* 0x000fe20000000800 */
[----:B------:R-:W-:Y:S01]  /*226c0*/  ULDC UR5, c[0x0][0x2e0] ;  /* 0x0000b80000057ab9 */ /* 0x000fe20000000800 */
[----:B------:R-:W-:Y:S01]  /*226d0*/  USEL UR4, UR4, 0x1, UP0 ;  /* 0x0000000104047887 */ /* 0x000fe20008000000 */
[----:B------:R-:W-:-:S03]  /*226e0*/  IMAD.U32 R10, RZ, RZ, UR6 ;  /* 0x00000006ff0a7e24 */ /* 0x000fc6000f8e00ff */
[----:B------:R-:W-:-:S06]  /*226f0*/  UIMAD UR4, UR4, UR5, URZ ;  /* 0x00000005040472a4 */ /* 0x000fcc000f8e023f */
[----:B-1----:R-:W-:Y:S01]  /*22700*/  IMAD.U32 R5, RZ, RZ, UR4 ;  /* 0x00000004ff057e24 */ /* 0x002fe2000f8e00ff */
[----:B------:R-:W-:Y:S06]  /*22710*/  @P0 BRA `(.L_x_1661) ;  /* 0x0000000000140947 */ /* 0x000fec0003800000 */
[----:B------:R-:W-:Y:S05]  /*22720*/  @!P2 BRA `(.L_x_1661) ;  /* 0x000000000010a947 */ /* 0x000fea0003800000 */
[----:B------:R-:W-:Y:S02]  /*22730*/  ULDC.64 UR4, c[0x0][0x208] ;  /* 0x0000820000047ab9 */ /* 0x000fe40000000a00 */
[----:B-----5:R-:W2:Y:S04]  /*22740*/  LDG.E R0, desc[UR4][R2.64] ;  /* 0x0000000402007981 */ /* 0x020ea8000c1e1900 */
[----:B------:R-:W2:Y:S02]  /*22750*/  LDG.E R7, desc[UR4][R2.64+0x4] ;  /* 0x0000040402077981 */ /* 0x000ea4000c1e1900 */
[----:B--2---:R-:W-:-:S07]  /*22760*/  IMAD.IADD R0, R7, 0x1, -R0 ;  /* 0x0000000107007824 */ /* 0x004fce00078e0a00 */
.L_x_1661:
[----:B------:R-:W1:Y:S01]  /*22770*/  LDC.64 R6, c[0x0][0xa08] ;  /* 0x00028200ff067b82 */ /* 0x000e620000000a00 */
[----:B------:R-:W-:Y:S01]  /*22780*/  IMAD.MOV.U32 R9, RZ, RZ, RZ ;  /* 0x000000ffff097224 */ /* 0x000fe200078e00ff */
[----:B------:R-:W-:-:S06]  /*22790*/  ULDC.64 UR4, c[0x0][0x208] ;  /* 0x0000820000047ab9 */ /* 0x000fcc0000000a00 */
[----:B------:R-:W2:Y:S01]  /*227a0*/  LDC.64 R2, c[0x0][0xa10] ;  /* 0x00028400ff027b82 */ /* 0x000ea20000000a00 */
[----:B-1----:R-:W-:-:S05]  /*227b0*/  IMAD.WIDE R6, R19, 0x4, R6 ;  /* 0x0000000413067825 */ /* 0x002fca00078e0206 */
[----:B------:R-:W3:Y:S01]  /*227c0*/  @P3 LDG.E R9, desc[UR4][R6.64] ;  /* 0x0000000406093981 */ /* 0x000ee2000c1e1900 */
[----:B------:R-:W-:Y:S02]  /*227d0*/  IMAD.MOV.U32 R4, RZ, RZ, RZ ;  /* 0x000000ffff047224 */ /* 0x000fe400078e00ff */
[----:B--2---:R-:W-:-:S05]  /*227e0*/  IMAD.WIDE R2, R19, 0x4, R2 ;  /* 0x0000000413027825 */ /* 0x004fca00078e0202 */
[----:B------:R1:W5:Y:S01]  /*227f0*/  @P1 LDG.E R4, desc[UR4][R2.64] ;  /* 0x0000000402041981 */ /* 0x000362000c1e1900 */
[----:B------:R-:W-:Y:S02]  /*22800*/  ULDC.64 UR4, c[0x0][0xa20] ;  /* 0x0002880000047ab9 */ /* 0x000fe40000000a00 */
[----:B------:R-:W-:-:S04]  /*22810*/  ISETP.NE.U32.AND P0, PT, RZ, UR4, PT ;  /* 0x00000004ff007c0c */ /* 0x000fc8000bf05070 */
[----:B------:R-:W-:Y:S01]  /*22820*/  ISETP.NE.AND.EX P0, PT, RZ, UR5, PT, P0 ;  /* 0x00000005ff007c0c */ /* 0x000fe2000bf05300 */
[----:B---3-5:R-:W-:-:S05]  /*22830*/  IMAD.IADD R9, R9, 0x1, R8 ;  /* 0x0000000109097824 */ /* 0x028fca00078e0208 */
[----:B------:R1:W-:Y:S07]  /*22840*/  STL [R1+0x4], R9 ;  /* 0x0000040901007387 */ /* 0x0003ee0000100800 */
[----:B------:R-:W-:Y:S05]  /*22850*/  @!P0 BRA `(.L_x_1662) ;  /* 0x0000000000148947 */ /* 0x000fea0003800000 */
[----:B------:R-:W2:Y:S01]  /*22860*/  LDC.64 R6, c[0x0][0xa20] ;  /* 0x00028800ff067b82 */ /* 0x000ea20000000a00 */
[----:B------:R-:W-:Y:S01]  /*22870*/  ULDC.64 UR4, c[0x0][0x208] ;  /* 0x0000820000047ab9 */ /* 0x000fe20000000a00 */
[----:B--2---:R-:W-:-:S05]  /*22880*/  IMAD.WIDE R6, R19, 0x4, R6 ;  /* 0x0000000413067825 */ /* 0x004fca00078e0206 */
[----:B------:R2:W5:Y:S01]  /*22890*/  LDG.E R5, desc[UR4][R6.64] ;  /* 0x0000000406057981 */ /* 0x000562000c1e1900 */
[----:B------:R-:W-:Y:S05]  /*228a0*/  BRA `(.L_x_1663) ;  /* 0x0000000000147947 */ /* 0x000fea0003800000 */
.L_x_1662:
[----:B------:R-:W-:Y:S05]  /*228b0*/  @!P3 BRA `(.L_x_1663) ;  /* 0x000000000010b947 */ /* 0x000fea0003800000 */
[----:B------:R-:W-:Y:S02]  /*228c0*/  ULDC.64 UR4, c[0x0][0x208] ;  /* 0x0000820000047ab9 */ /* 0x000fe40000000a00 */
[----:B------:R-:W2:Y:S04]  /*228d0*/  LDG.E R5, desc[UR4][R6.64] ;  /* 0x0000000406057981 */ /* 0x000ea8000c1e1900 */
[----:B------:R-:W2:Y:S02]  /*228e0*/  LDG.E R6, desc[UR4][R6.64+0x4] ;  /* 0x0000040406067981 */ /* 0x000ea4000c1e1900 */
[----:B--2---:R-:W-:-:S07]  /*228f0*/  IMAD.IADD R5, R6, 0x1, -R5 ;  /* 0x0000000106057824 */ /* 0x004fce00078e0a05 */
.L_x_1663:
[----:B------:R-:W-:Y:S02]  /*22900*/  ULDC.64 UR4, c[0x0][0x208] ;  /* 0x0000820000047ab9 */ /* 0x000fe40000000a00 */
[----:B--2---:R-:W2:Y:S04]  /*22910*/  @P1 LDG.E R6, desc[UR4][R2.64] ;  /* 0x0000000402061981 */ /* 0x004ea8000c1e1900 */
[----:B-1----:R-:W2:Y:S01]  /*22920*/  @P1 LDG.E R2, desc[UR4][R2.64+0x4] ;  /* 0x0000040402021981 */ /* 0x002ea2000c1e1900 */
[----:B-----5:R-:W-:Y:S01]  /*22930*/  IMAD.IADD R8, R5, 0x1, -R8 ;  /* 0x0000000105087824 */ /* 0x020fe200078e0a08 */
[----:B------:R-:W-:Y:S01]  /*22940*/  LEA R20, R17, 0x80, 0x7 ;  /* 0x0000008011147811 */ /* 0x000fe200078e38ff */
[----:B--2---:R-:W-:-:S04]  /*22950*/  @P1 IMAD.IADD R10, R2, 0x1, -R6 ;  /* 0x00000001020a1824 */ /* 0x004fc800078e0a06 */
[----:B------:R-:W-:-:S04]  /*22960*/  IMAD.IADD R5, R8, 0x1, R10 ;  /* 0x0000000108057824 */ /* 0x000fc800078e020a */
[C---:B------:R-:W-:Y:S01]  /*22970*/  VIADD R21, R5.reuse, 0x3f ;  /* 0x0000003f05157836 */ /* 0x040fe20000000000 */
[----:B------:R-:W-:-:S04]  /*22980*/  IADD3 R20, R5, R20, -R0 ;  /* 0x0000001405147210 */ /* 0x000fc80007ffe800 */
[----:B------:R-:W-:-:S04]  /*22990*/  SHF.R.S32.HI R2, RZ, 0x1f, R21 ;  /* 0x0000001fff027819 */ /* 0x000fc80000011415 */
[----:B------:R-:W-:Y:S02]  /*229a0*/  LEA.HI R21, R2, R21, RZ, 0x6 ;  /* 0x0000001502157211 */ /* 0x000fe400078f30ff */
[----:B------:R-:W1:Y:S02]  /*229b0*/  LDC.64 R2, c[0x0][0x9e0] ;  /* 0x00027800ff027b82 */ /* 0x000e640000000a00 */
[----:B------:R-:W-:Y:S02]  /*229c0*/  SHF.R.S32.HI R21, RZ, 0x6, R21 ;  /* 0x00000006ff157819 */ /* 0x000fe40000011415 */
[----:B-1----:R-:W-:Y:S01]  /*229d0*/  ISETP.GE.AND P2, PT, R3, 0x1, PT ;  /* 0x000000010300780c */ /* 0x002fe20003f46270 */
[----:B------:R-:W-:-:S12]  /*229e0*/  IMAD.IADD R2, R20, 0x1, R2 ;  /* 0x0000000114027824 */ /* 0x000fd800078e0202 */
[----:B------:R-:W-:Y:S05]  /*229f0*/  @!P2 BRA `(.L_x_1664) ;  /* 0x000000000048a947 */ /* 0x000fea0003800000 */
        /* <DEDUP_REMOVED lines=11> */
.L_x_1666:
[----:B------:R-:W-:-:S13]  /*22ab0*/  ISETP.NE.AND P0, PT, R3, 0x1, PT ;  /* 0x000000010300780c */ /* 0x000fda0003f05270 */
[----:B------:R-:W1:Y:S02]  /*22ac0*/  @P0 LDC.64 R6, c[0x0][0x9e8] ;  /* 0x00027a00ff060b82 */ /* 0x000e640000000a00 */
[----:B-1----:R-:W-:-:S05]  /*22ad0*/  @P0 IMAD.HI.U32 R6, R9, R6, RZ ;  /* 0x0000000609060227 */ /* 0x002fca00078e00ff */
[----:B------:R-:W-:-:S07]  /*22ae0*/  @P0 SHF.R.U32.HI R9, RZ, R7, R6 ;  /* 0x00000007ff090219 */ /* 0x000fce0000011606 */
.L_x_1667:
[----:B------:R-:W-:Y:S05]  /*22af0*/  BSYNC B0 ;  /* 0x0000000000007941 */ /* 0x000fea0003800000 */
.L_x_1665:
[----:B------:R-:W-:-:S05]  /*22b00*/  IMAD R9, R9, R3, R3 ;  /* 0x0000000309097224 */ /* 0x000fca00078e0203 */
[----:B------:R-:W-:-:S07]  /*22b10*/  VIMNMX R2, R2, R9, PT ;  /* 0x0000000902027248 */ /* 0x000fce0003fe0100 */
.L_x_1664:
        /* <DEDUP_REMOVED lines=15> */
.L_x_1670:
[----:B------:R-:W-:Y:S01]  /*22c10*/  ISETP.NE.AND P0, PT, R3, 0x1, PT ;  /* 0x000000010300780c */ /* 0x000fe20003f05270 */
[----:B------:R-:W-:-:S12]  /*22c20*/  IMAD.MOV.U32 R9, RZ, RZ, R0 ;  /* 0x000000ffff097224 */ /* 0x000fd800078e0000 */
[----:B------:R-:W1:Y:S02]  /*22c30*/  @P0 LDC.64 R6, c[0x0][0x9e8] ;  /* 0x00027a00ff060b82 */ /* 0x000e640000000a00 */
[----:B-1----:R-:W-:-:S05]  /*22c40*/  @P0 IMAD.HI.U32 R6, R0, R6, RZ ;  /* 0x0000000600060227 */ /* 0x002fca00078e00ff */
[----:B------:R-:W-:-:S07]  /*22c50*/  @P0 SHF.R.U32.HI R9, RZ, R7, R6 ;  /* 0x00000007ff090219 */ /* 0x000fce0000011606 */
.L_x_1671:
[----:B------:R-:W-:Y:S05]  /*22c60*/  BSYNC B0 ;  /* 0x0000000000007941 */ /* 0x000fea0003800000 */
.L_x_1669:
[----:B------:R-:W-:-:S05]  /*22c70*/  IMAD R3, R9, R3, RZ ;  /* 0x0000000309037224 */ /* 0x000fca00078e02ff */
[----:B------:R-:W-:-:S07]  /*22c80*/  VIMNMX R5, R5, R3, !PT ;  /* 0x0000000305057248 */ /* 0x000fce0007fe0100 */
.L_x_1668:
[----:B------:R-:W-:Y:S01]  /*22c90*/  VIADD R2, R2, 0x3f ;  /* 0x0000003f02027836 */ /* 0x000fe20000000000 */
[----:B------:R-:W-:Y:S01]  /*22ca0*/  BSSY B0, `(.L_x_1672) ;  /* 0x0000103000007945 */ /* 0x000fe20003800000 */
[----:B------:R-:W-:-:S03]  /*22cb0*/  PLOP3.LUT P2, PT, PT, PT, PT, 0x80, 0x0 ;  /* 0x000000000000781c */ /* 0x000fc60003f4f070 */
[----:B------:R-:W-:-:S04]  /*22cc0*/  SHF.R.S32.HI R3, RZ, 0x1f, R2 ;  /* 0x0000001fff037819 */ /* 0x000fc80000011402 */
[----:B------:R-:W-:Y:S02]  /*22cd0*/  LEA.HI R3, R3, R2, RZ, 0x6 ;  /* 0x0000000203037211 */ /* 0x000fe400078f30ff */
[----:B------:R-:W-:Y:S02]  /*22ce0*/  SHF.R.S32.HI R2, RZ, 0x1f, R5 ;  /* 0x0000001fff027819 */ /* 0x000fe40000011405 */
[----:B------:R-:W-:Y:S02]  /*22cf0*/  SHF.R.S32.HI R3, RZ, 0x6, R3 ;  /* 0x00000006ff037819 */ /* 0x000fe40000011403 */
[----:B------:R-:W-:Y:S02]  /*22d00*/  LEA.HI R2, R2, R5, RZ, 0x6 ;  /* 0x0000000502027211 */ /* 0x000fe400078f30ff */
[----:B------:R-:W-:Y:S02]  /*22d10*/  VIMNMX R3, R21, R3, PT ;  /* 0x0000000315037248 */ /* 0x000fe40003fe0100 */
[----:B------:R-:W-:-:S03]  /*22d20*/  SHF.R.S32.HI R2, RZ, 0x6, R2 ;  /* 0x00000006ff027819 */ /* 0x000fc60000011402 */
[----:B------:R-:W-:Y:S01]  /*22d30*/  IMAD R3, R3, 0x40, -R8 ;  /* 0x0000004003037824 */ /* 0x000fe200078e0a08 */
[----:B------:R-:W-:-:S04]  /*22d40*/  VIMNMX R2, RZ, R2, !PT ;  /* 0x00000002ff027248 */ /* 0x000fc80007fe0100 */
[----:B------:R-:W-:Y:S01]  /*22d50*/  VIMNMX R3, R3, R10, PT ;  /* 0x0000000a03037248 */ /* 0x000fe20003fe0100 */
[----:B------:R-:W-:-:S05]  /*22d60*/  IMAD R2, R2, 0x40, -R8 ;  /* 0x0000004002027824 */ /* 0x000fca00078e0a08 */
[----:B------:R-:W-:-:S04]  /*22d70*/  VIMNMX R5, RZ, R2, !PT ;  /* 0x00000002ff057248 */ /* 0x000fc80007fe0100 */
[----:B------:R-:W-:Y:S02]  /*22d80*/  ISETP.GT.AND P0, PT, R3, R5, PT ;  /* 0x000000050300720c */ /* 0x000fe40003f04270 */
[----:B------:R-:W-:-:S05]  /*22d90*/  SHF.R.U32.HI R5, RZ, 0x6, R5 ;  /* 0x00000006ff057819 */ /* 0x000fca0000011605 */
[----:B------:R-:W-:-:S06]  /*22da0*/  IMAD.MOV.U32 R6, RZ, RZ, R5 ;  /* 0x000000ffff067224 */ /* 0x000fcc00078e0005 */
[----:B------:R-:W-:-:S05]  /*22db0*/  @P0 VIADD R2, R3, 0x3f ;  /* 0x0000003f03020836 */ /* 0x000fca0000000000 */
[----:B------:R-:W-:-:S04]  /*22dc0*/  @P0 SHF.R.S32.HI R3, RZ, 0x1f, R2 ;  /* 0x0000001fff030819 */ /* 0x000fc80000011402 */
[----:B------:R-:W-:-:S04]  /*22dd0*/  @P0 LEA.HI R3, R3, R2, RZ, 0x6 ;  /* 0x0000000203030211 */ /* 0x000fc800078f30ff */
[----:B------:R-:W-:-:S04]  /*22de0*/  @P0 SHF.R.S32.HI R6, RZ, 0x6, R3 ;  /* 0x00000006ff060819 */ /* 0x000fc80000011403 */
[----:B------:R-:W-:-:S13]  /*22df0*/  ISETP.GT.AND P0, PT, R6, R5, PT ;  /* 0x000000050600720c */ /* 0x000fda0003f04270 */
[----:B------:R-:W-:Y:S05]  /*22e00*/  @!P0 BRA `(.L_x_1673) ;  /* 0x0000000c00b08947 */ /* 0x000fea0003800000 */
[----:B------:R-:W1:Y:S01]  /*22e10*/  LDC R2, c[0x0][0x428] ;  /* 0x00010a00ff027b82 */ /* 0x000e620000000800 */
[----:B------:R-:W-:Y:S01]  /*22e20*/  UMOV UR4, 0xffffffff ;  /* 0xffffffff00047882 */ /* 0x000fe20000000000 */
[----:B------:R-:W-:Y:S01]  /*22e30*/  IMAD.MOV.U32 R3, RZ, RZ, R18 ;  /* 0x000000ffff037224 */ /* 0x000fe200078e0012 */
[----:B-1----:R-:W-:-:S13]  /*22e40*/  ISETP.NE.AND P0, PT, R2, 0x1, PT ;  /* 0x000000010200780c */ /* 0x002fda0003f05270 */
[----:B------:R-:W1:Y:S08]  /*22e50*/  @P0 LDC R2, c[0x0][0x42c] ;  /* 0x00010b00ff020b82 */ /* 0x000e700000000800 */
[----:B------:R-:W2:Y:S01]  /*22e60*/  @P0 LDC R7, c[0x0][0x430] ;  /* 0x00010c00ff070b82 */ /* 0x000ea20000000800 */
[----:B-1----:R-:W-:-:S05]  /*22e70*/  @P0 IMAD.HI.U32 R2, R18, R2, RZ ;  /* 0x0000000212020227 */ /* 0x002fca00078e00ff */
[----:B--2---:R-:W-:Y:S02]  /*22e80*/  @P0 SHF.R.U32.HI R3, RZ, R7, R2 ;  /* 0x00000007ff030219 */ /* 0x004fe40000011602 */
[----:B------:R-:W-:Y:S01]  /*22e90*/  SEL R2, R19, RZ, !P1 ;  /* 0x000000ff13027207 */ /* 0x000fe20004800000 */
[----:B------:R-:W-:Y:S06]  /*22ea0*/  BRA.DIV UR4, `(.L_x_1674) ;  /* 0x0000007204187947 */ /* 0x000fec000b800000 */
.L_x_1882:
[----:B------:R-:W-:-:S03]  /*22eb0*/  UMOV UR4, 0xffffffff ;  /* 0xffffffff00047882 */ /* 0x000fc60000000000 */
[----:B------:R-:W-:Y:S05]  /*22ec0*/  BRA.DIV UR4, `(.L_x_1675) ;  /* 0x0000007204447947 */ /* 0x000fea000b800000 */
[----:B------:R-:W-:-:S13]  /*22ed0*/  ELECT P6, URZ, PT ;  /* 0x00000000003f782f */ /* 0x000fda00038c0000 */
.L_x_1885:
[----:B------:R-:W2:Y:S01]  /*22ee0*/  LDL R7, [R1+0x28] ;  /* 0x0000280001077983 */ /* 0x000ea20000100800 */
[----:B------:R-:W-:Y:S01]  /*22ef0*/  BSSY B1, `(.L_x_1676) ;  /* 0x000000b000017945 */ /* 0x000fe20003800000 */
[----:B0-----:R-:W0:Y:S01]  /*22f00*/  S2R R11, SR_CgaCtaId ;  /* 0x00000000000b7919 */ /* 0x001e220000008800 */
        /* <DEDUP_REMOVED lines=9> */
.L_x_1886:
[----:B------:R-:W-:Y:S05]  /*22fa0*/  BSYNC B1 ;  /* 0x0000000000017941 */ /* 0x000fea0003800000 */
.L_x_1676:
        /* <DEDUP_REMOVED lines=8> */
.L_x_1887:
        /* <DEDUP_REMOVED lines=11> */
.L_x_1681:
[----:B-1----:R-:W2:Y:S01]  /*230e0*/  LDL R8, [R1+0xc] ;  /* 0x00000c0001087983 */ /* 0x002ea20000100800 */
[----:B------:R-:W-:Y:S01]  /*230f0*/  R2UR UR9, R7 ;  /* 0x00000000070972ca */ /* 0x000fe200000e0000 */
[----:B------:R-:W-:Y:S01]  /*23100*/  UIADD3 UR4, UP0, UR36, 0x570, URZ ;  /* 0x0000057024047890 */ /* 0x000fe2000ff1e03f */
[----:B------:R-:W-:Y:S01]  /*23110*/  R2UR UR12, R3 ;  /* 0x00000000030c72ca */ /* 0x000fe200000e0000 */
[----:B------:R-:W-:Y:S01]  /*23120*/  UMOV UR10, URZ ;  /* 0x0000003f000a7c82 */ /* 0x000fe20008000000 */
[----:B------:R-:W-:Y:S01]  /*23130*/  R2UR UR13, R2 ;  /* 0x00000000020d72ca */ /* 0x000fe200000e0000 */
[----:B------:R-:W-:Y:S01]  /*23140*/  UIADD3.X UR5, URZ, UR37, URZ, UP0, !UPT ;  /* 0x000000253f057290 */ /* 0x000fe200087fe43f */
[----:B------:R-:W-:Y:S01]  /*23150*/  UMOV UR6, 0x0 ;  /* 0x0000000000067882 */ /* 0x000fe20000000000 */
[----:B------:R-:W-:Y:S01]  /*23160*/  UMOV UR7, 0x12f00000 ;  /* 0x12f0000000077882 */ /* 0x000fe20000000000 */
[----:B------:R-:W-:-:S05]  /*23170*/  UMOV UR17, 0x40 ;  /* 0x0000004000117882 */ /* 0x000fca0000000000 */
[----:B------:R-:W-:Y:S01]  /*23180*/  UIADD3 UR9, UR9, 0x30890, URZ ;  /* 0x0003089009097890 */ /* 0x000fe2000fffe03f */
[----:B--2---:R-:W-:-:S05]  /*23190*/  IMAD R8, R8, 0x8000, R11 ;  /* 0x0000800008087824 */ /* 0x004fca00078e020b */
[----:B------:R-:W-:Y:S01]  /*231a0*/  R2UR UR14, R8 ;  /* 0x00000000080e72ca */ /* 0x000fe200000e0000 */
[----:B------:R-:W-:-:S04]  /*231b0*/  IMAD R8, R6, 0x40, R4 ;  /* 0x0000004006087824 */ /* 0x000fc800078e0204 */
[----:B------:R-:W-:-:S05]  /*231c0*/  VIADD R8, R8, 0xffffffc0 ;  /* 0xffffffc008087836 */ /* 0x000fca0000000000 */
[----:B------:R-:W-:-:S03]  /*231d0*/  R2UR UR11, R8 ;  /* 0x00000000080b72ca */ /* 0x000fc600000e0000 */
[----:B------:R-:W-:Y:S02]  /*231e0*/  UIADD3 UR8, UR14, 0x20400, URZ ;  /* 0x000204000e087890 */ /* 0x000fe4000fffe03f */
[----:B------:R-:W-:Y:S02]  /*231f0*/  UIADD3 UR15, UR14, 0x22400, URZ ;  /* 0x000224000e0f7890 */ /* 0x000fe4000fffe03f */
[----:B------:R-:W-:Y:S02]  /*23200*/  UIADD3 UR16, UR14, 0x24400, URZ ;  /* 0x000244000e107890 */ /* 0x000fe4000fffe03f */
[----:B------:R-:W-:-:S04]  /*23210*/  UIADD3 UR14, UR14, 0x26400, URZ ;  /* 0x000264000e0e7890 */ /* 0x000fc8000fffe03f */
        /* <DEDUP_REMOVED lines=14> */
.L_x_1888:
[----:B------:R-:W0:Y:S02]  /*23300*/  LDL R10, [R1+0xc] ;  /* 0x00000c00010a7983 */ /* 0x000e240000100800 */
[----:B01----:R-:W-:Y:S01]  /*23310*/  IMAD.SHL.U32 R9, R10, 0x4000, RZ ;  /* 0x000040000a097824 */ /* 0x003fe200078e00ff */
[----:B------:R-:W-:Y:S06]  /*23320*/  @P1 BRA `(.L_x_1683) ;  /* 0x00000000001c1947 */ /* 0x000fec0003800000 */
[----:B------:R-:W0:Y:S02]  /*23330*/  S2R R10, SR_TID.X ;  /* 0x00000000000a7919 */ /* 0x000e240000002100 */
[----:B0-----:R-:W-:-:S04]  /*23340*/  LOP3.LUT R10, R10, 0x1f, RZ, 0xc0, !PT ;  /* 0x0000001f0a0a7812 */ /* 0x001fc800078ec0ff */
[----:B------:R-:W-:Y:S01]  /*23350*/  ISETP.NE.AND P0, PT, R10, RZ, PT ;  /* 0x000000ff0a00720c */ /* 0x000fe20003f05270 */
[----:B------:R-:W-:-:S04]  /*23360*/  IMAD.MOV.U32 R10, RZ, RZ, 0x8000 ;  /* 0x00008000ff0a7424 */ /* 0x000fc800078e00ff */
[----:B------:R0:W-:Y:S08]  /*23370*/  SYNCS.ARRIVE.TRANS64 RZ, [R7+URZ+0x308b0], R10 ;  /* 0x0308b00a07ff79a7 */ /* 0x0001f0000800003f */
[----:B------:R-:W-:Y:S05]  /*23380*/  @!P0 BRA `(.L_x_1683) ;  /* 0x0000000000048947 */ /* 0x000fea0003800000 */
[----:B------:R-:W-:Y:S01]  /*23390*/  BPT.TRAP 0x1 ;  /* 0x000000040000795c */ /* 0x000fe20000300000 */
.L_x_1683:
[----:B------:R-:W-:Y:S01]  /*233a0*/  IMAD R9, R9, 0x2, R11 ;  /* 0x0000000209097824 */ /* 0x000fe200078e020b */
        /* <DEDUP_REMOVED lines=11> */
[----:B------:R-:W-:-:S04]  /*23460*/  UIADD3 UR9, UR9, 0x308b0, URZ ;  /* 0x000308b009097890 */ /* 0x000fc8000fffe03f */
        /* <DEDUP_REMOVED lines=17> */
.L_x_1679:
[----:B------:R-:W-:Y:S05]  /*23580*/  BSYNC B1 ;  /* 0x0000000000017941 */ /* 0x000fea0003800000 */
.L_x_1678:
[----:B0-----:R-:W2:Y:S04]  /*23590*/  LDL.LU R7, [R1+0xc] ;  /* 0x00000c0001077983 */ /* 0x001ea80000300800 */
[----:B------:R-:W3:Y:S01]  /*235a0*/  LDL.LU R9, [R1+0x10] ;  /* 0x0000100001097983 */ /* 0x000ee20000300800 */
[----:B------:R-:W-:Y:S01]  /*235b0*/  VIADD R6, R6, 0xfffffffe ;  /* 0xfffffffe06067836 */ /* 0x000fe20000000000 */
[----:B------:R-:W-:Y:S01]  /*235c0*/  PLOP3.LUT P2, PT, PT, PT, PT, 0x8, 0x0 ;  /* 0x000000000000781c */ /* 0x000fe20003f4e170 */
[----:B--2---:R-:W-:-:S05]  /*235d0*/  VIADD R7, R7, 0x1 ;  /* 0x0000000107077836 */ /* 0x004fca0000000000 */
[----:B------:R-:W-:-:S04]  /*235e0*/  ISETP.NE.AND P0, PT, R7, 0x2, PT ;  /* 0x000000020700780c */ /* 0x000fc80003f05270 */
[----:B------:R-:W-:Y:S02]  /*235f0*/  SEL R8, RZ, 0x1, P0 ;  /* 0x00000001ff087807 */ /* 0x000fe40000000000 */
[----:B------:R-:W-:Y:S02]  /*23600*/  SEL R7, R7, RZ, P0 ;  /* 0x000000ff07077207 */ /* 0x000fe40000000000 */
[----:B---3--:R-:W-:Y:S02]  /*23610*/  LOP3.LUT R9, R9, R8, RZ, 0x3c, !PT ;  /* 0x0000000809097212 */ /* 0x008fe400078e3cff */
[----:B------:R-:W-:-:S03]  /*23620*/  ISETP.GE.AND P0, PT, R6, R5, PT ;  /* 0x000000050600720c */ /* 0x000fc60003f06270 */
[----:B------:R1:W-:Y:S04]  /*23630*/  STL [R1+0x10], R9 ;  /* 0x0000100901007387 */ /* 0x0003e80000100800 */
[----:B------:R1:W-:Y:S06]  /*23640*/  STL [R1+0xc], R7 ;  /* 0x00000c0701007387 */ /* 0x0003ec0000100800 */
[----:B------:R-:W-:Y:S05]  /*23650*/  @!P0 BRA `(.L_x_1673) ;  /* 0x00000004009c8947 */ /* 0x000fea0003800000 */
.L_x_1690:
[----:B------:R-:W-:Y:S05]  /*23660*/  YIELD ;  /* 0x0000000000007946 */ /* 0x000fea0003800000 */
[----:B------:R-:W-:Y:S04]  /*23670*/  BSSY B1, `(.L_x_1684) ;  /* 0x0000059000017945 */ /* 0x000fe80003800000 */
[----:B--2---:R-:W-:Y:S05]  /*23680*/  @!P6 BRA `(.L_x_1685) ;  /* 0x00000004005ce947 */ /* 0x004fea0003800000 */
[----:B-1----:R-:W2:Y:S04]  /*23690*/  LDL R7, [R1+0xc] ;  /* 0x00000c0001077983 */ /* 0x002ea80000100800 */
[----:B------:R-:W3:Y:S01]  /*236a0*/  LDL R8, [R1+0x10] ;  /* 0x0000100001087983 */ /* 0x000ee20000100800 */
[----:B--2---:R-:W-:Y:S01]  /*236b0*/  IMAD R7, R7, 0x8, R11 ;  /* 0x0000000807077824 */ /* 0x004fe200078e020b */
[----:B---3--:R-:W-:-:S04]  /*236c0*/  SHF.L.U32 R8, R8, 0x1f, RZ ;  /* 0x0000001f08087819 */ /* 0x008fc800000006ff */
[----:B------:R-:W0:Y:S02]  /*236d0*/  SYNCS.PHASECHK.TRANS64.TRYWAIT P0, [R7+URZ+0x308a0], R8 ;  /* 0x0308a008070075a7 */ /* 0x000e24000800017f */
[----:B0-----:R-:W-:Y:S05]  /*236e0*/  @!P0 BRA `(.L_x_1686) ;  /* 0x0000006800988947 */ /* 0x001fea0003800000 */
.L_x_1889:
        /* <DEDUP_REMOVED lines=11> */
.L_x_1687:
[----:B-1----:R-:W2:Y:S01]  /*237a0*/  LDL R9, [R1+0xc] ;  /* 0x00000c0001097983 */ /* 0x002ea20000100800 */
[----:B------:R-:W-:Y:S01]  /*237b0*/  R2UR UR9, R7 ;  /* 0x00000000070972ca */ /* 0x000fe200000e0000 */
[----:B------:R-:W-:Y:S01]  /*237c0*/  IMAD R10, R6, 0x40, R4 ;  /* 0x00000040060a7824 */ /* 0x000fe200078e0204 */
        /* <DEDUP_REMOVED lines=8> */
[----:B------:R-:W-:-:S03]  /*23850*/  UMOV UR17, 0x40 ;  /* 0x0000004000117882 */ /* 0x000fc60000000000 */
        /* <DEDUP_REMOVED lines=21> */
.L_x_1890:
        /* <DEDUP_REMOVED lines=8> */
.L_x_1689:
        /* <DEDUP_REMOVED lines=29> */
.L_x_1685:
[----:B------:R-:W-:Y:S05]  /*23c00*/  BSYNC B1 ;  /* 0x0000000000017941 */ /* 0x000fea0003800000 */
.L_x_1684:
[----:B01----:R-:W2:Y:S04]  /*23c10*/  LDL.LU R7, [R1+0xc] ;  /* 0x00000c0001077983 */ /* 0x003ea80000300800 */
[----:B------:R-:W3:Y:S01]  /*23c20*/  LDL.LU R9, [R1+0x10] ;  /* 0x0000100001097983 */ /* 0x000ee20000300800 */
[----:B--2---:R-:W-:-:S05]  /*23c30*/  VIADD R7, R7, 0x1 ;  /* 0x0000000107077836 */ /* 0x004fca0000000000 */
[----:B------:R-:W-:-:S04]  /*23c40*/  ISETP.NE.AND P0, PT, R7, 0x2, PT ;  /* 0x000000020700780c */ /* 0x000fc80003f05270 */
[----:B------:R-:W-:Y:S02]  /*23c50*/  SEL R8, RZ, 0x1, P0 ;  /* 0x00000001ff087807 */ /* 0x000fe40000000000 */
[----:B------:R-:W-:Y:S02]  /*23c60*/  SEL R7, R7, RZ, P0 ;  /* 0x000000ff07077207 */ /* 0x000fe40000000000 */
[----:B---3--:R-:W-:Y:S02]  /*23c70*/  LOP3.LUT R9, R9, R8, RZ, 0x3c, !PT ;  /* 0x0000000809097212 */ /* 0x008fe400078e3cff */
[C---:B------:R-:W-:Y:S01]  /*23c80*/  ISETP.GT.AND P0, PT, R6.reuse, R5, PT ;  /* 0x000000050600720c */ /* 0x040fe20003f04270 */
[----:B------:R-:W-:Y:S02]  /*23c90*/  VIADD R6, R6, 0xffffffff ;  /* 0xffffffff06067836 */ /* 0x000fe40000000000 */
[----:B------:R2:W-:Y:S04]  /*23ca0*/  STL [R1+0x10], R9 ;  /* 0x0000100901007387 */ /* 0x0005e80000100800 */
[----:B------:R2:W-:Y:S06]  /*23cb0*/  STL [R1+0xc], R7 ;  /* 0x00000c0701007387 */ /* 0x0005ec0000100800 */
[----:B------:R-:W-:Y:S05]  /*23cc0*/  @P0 BRA `(.L_x_1690) ;  /* 0xfffffff800640947 */ /* 0x000fea000383ffff */
.L_x_1673:
[----:B------:R-:W-:Y:S05]  /*23cd0*/  BSYNC B0 ;  /* 0x0000000000007941 */ /* 0x000fea0003800000 */
.L_x_1672:
[----:B------:R-:W3:Y:S01]  /*23ce0*/  LDC.64 R2, c[0x0][0x9e0] ;  /* 0x00027800ff027b82 */ /* 0x000ee20000000a00 */
[----:B------:R-:W-:Y:S07]  /*23cf0*/  @!P2 WARPSYNC.ALL ;  /* 0x000000000000a948 */ /* 0x000fee0003800000 */
[----:B------:R-:W-:Y:S01]  /*23d00*/  @!P2 BAR.SYNC.DEFER_BLOCKING 0xc, 0x120 ;  /* 0x030480000000ab1d */ /* 0x000fe20000010000 */
[----:B---3--:R-:W-:Y:S01]  /*23d10*/  ISETP.GE.AND P0, PT, R3, 0x1, PT ;  /* 0x000000010300780c */ /* 0x008fe20003f06270 */
        /* <DEDUP_REMOVED lines=8> */
[----:B------:R-:W3:Y:S02]  /*23da0*/  @P1 LDC.64 R4, c[0x0][0x9e8] ;  /* 0x00027a00ff041b82 */ /* 0x000ee40000000a00 */
[----:B---3--:R-:W-:-:S05]  /*23db0*/  @P1 IMAD.HI.U32 R4, R6, R4, RZ ;  /* 0x0000000406041227 */ /* 0x008fca00078e00ff */
[----:B------:R-:W-:-:S04]  /*23dc0*/  @P1 SHF.R.U32.HI R6, RZ, R5, R4 ;  /* 0x00000005ff061219 */ /* 0x000fc80000011604 */
[----:B------:R-:W-:Y:S01]  /*23dd0*/  LOP3.LUT R6, RZ, R6, RZ, 0x33, !PT ;  /* 0x00000006ff067212 */ /* 0x000fe200078e33ff */
[----:B------:R-:W-:Y:S06]  /*23de0*/  BRA `(.L_x_1694) ;  /* 0x0000000000107947 */ /* 0x000fec0003800000 */
.L_x_1693:
[----:B------:R-:W-:-:S13]  /*23df0*/  ISETP.NE.AND P1, PT, R3, 0x1, PT ;  /* 0x000000010300780c */ /* 0x000fda0003f25270 */
[----:B------:R-:W3:Y:S02]  /*23e00*/  @P1 LDC.64 R4, c[0x0][0x9e8] ;  /* 0x00027a00ff041b82 */ /* 0x000ee40000000a00 */
[----:B---3--:R-:W-:-:S05]  /*23e10*/  @P1 IMAD.HI.U32 R4, R6, R4, RZ ;  /* 0x0000000406041227 */ /* 0x008fca00078e00ff */
[----:B------:R-:W-:-:S07]  /*23e20*/  @P1 SHF.R.U32.HI R6, RZ, R5, R4 ;  /* 0x00000005ff061219 */ /* 0x000fce0000011604 */
.L_x_1694:
[----:B------:R-:W-:Y:S05]  /*23e30*/  BSYNC B0 ;  /* 0x0000000000007941 */ /* 0x000fea0003800000 */
.L_x_1692:
[----:B------:R-:W-:-:S05]  /*23e40*/  IMAD R5, R6, R3, R3 ;  /* 0x0000000306057224 */ /* 0x000fca00078e0203 */
[----:B------:R-:W-:-:S07]  /*23e50*/  VIMNMX R2, R2, R5, PT ;  /* 0x0000000502027248 */ /* 0x000fce0003fe0100 */
.L_x_1691:
[----:B------:R-:W-:Y:S01]  /*23e60*/  VIADD R2, R2, 0x3f ;  /* 0x0000003f02027836 */ /* 0x000fe20000000000 */
[----:B------:R-:W-:-:S04]  /*23e70*/  ULDC UR4, c[0x0][0x9dc] ;  /* 0x0002770000047ab9 */ /* 0x000fc80000000800 */
[----:B------:R-:W-:-:S04]  /*23e80*/  SHF.R.S32.HI R5, RZ, 0x1f, R2 ;  /* 0x0000001fff057819 */ /* 0x000fc80000011402 */
[----:B------:R-:W-:-:S04]  /*23e90*/  LEA.HI R5, R5, R2, RZ, 0x6 ;  /* 0x0000000205057211 */ /* 0x000fc800078f30ff */
[----:B------:R-:W-:-:S04]  /*23ea0*/  SHF.R.S32.HI R2, RZ, 0x6, R5 ;  /* 0x00000006ff027819 */ /* 0x000fc80000011405 */
[----:B------:R-:W-:Y:S01]  /*23eb0*/  VIMNMX R6, R21, R2, PT ;  /* 0x0000000215067248 */ /* 0x000fe20003fe0100 */
[----:B------:R-:W-:-:S04]  /*23ec0*/  VIADD R2, R0, -UR4 ;  /* 0x8000000400027c36 */ /* 0x000fc80008000000 */
[----:B------:R3:W-:Y:S01]  /*23ed0*/  STL [R1+0x24], R6 ;  /* 0x0000240601007387 */ /* 0x0007e20000100800 */
[----:B------:R-:W-:Y:S05]  /*23ee0*/  @!P0 BRA `(.L_x_1695) ;  /* 0x0000000000448947 */ /* 0x000fea0003800000 */
[----:B------:R-:W-:Y:S01]  /*23ef0*/  ISETP.GT.AND P0, PT, R0, -0x1, PT ;  /* 0xffffffff0000780c */ /* 0x000fe20003f04270 */
[----:B------:R-:W-:-:S12]  /*23f00*/  BSSY B0, `(.L_x_1696) ;  /* 0x000000d000007945 */ /* 0x000fd80003800000 */
[----:B------:R-:W-:Y:S05]  /*23f10*/  @P0 BRA `(.L_x_1697) ;  /* 0x00000000001c0947 */ /* 0x000fea0003800000 */
[----:B------:R-:W-:Y:S02]  /*23f20*/  ISETP.NE.AND P0, PT, R3, 0x1, PT ;  /* 0x000000010300780c */ /* 0x000fe40003f05270 */
[----:B------:R-:W-:-:S11]  /*23f30*/  LOP3.LUT R0, RZ, R0, RZ, 0x33, !PT ;  /* 0x00000000ff007212 */ /* 0x000fd600078e33ff */
[----:B------:R-:W4:Y:S02]  /*23f40*/  @P0 LDC.64 R4, c[0x0][0x9e8] ;  /* 0x00027a00ff040b82 */ /* 0x000f240000000a00 */
[----:B----4-:R-:W-:-:S05]  /*23f50*/  @P0 IMAD.HI.U32 R4, R0, R4, RZ ;  /* 0x0000000400040227 */ /* 0x010fca00078e00ff */
[----:B------:R-:W-:-:S04]  /*23f60*/  @P0 SHF.R.U32.HI R0, RZ, R5, R4 ;  /* 0x00000005ff000219 */ /* 0x000fc80000011604 */
[----:B------:R-:W-:Y:S01]  /*23f70*/  LOP3.LUT R0, RZ, R0, RZ, 0x33, !PT ;  /* 0x00000000ff007212 */ /* 0x000fe200078e33ff */
[----:B------:R-:W-:Y:S06]  /*23f80*/  BRA `(.L_x_1698) ;  /* 0x0000000000107947 */ /* 0x000fec0003800000 */
.L_x_1697:
[----:B------:R-:W-:-:S13]  /*23f90*/  ISETP.NE.AND P0, PT, R3, 0x1, PT ;  /* 0x000000010300780c */ /* 0x000fda0003f05270 */
[----:B------:R-:W4:Y:S02]  /*23fa0*/  @P0 LDC.64 R4, c[0x0][0x9e8] ;  /* 0x00027a00ff040b82 */ /* 0x000f240000000a00 */
[----:B----4-:R-:W-:-:S05]  /*23fb0*/  @P0 IMAD.HI.U32 R4, R0, R4, RZ ;  /* 0x0000000400040227 */ /* 0x010fca00078e00ff */
[----:B------:R-:W-:-:S07]  /*23fc0*/  @P0 SHF.R.U32.HI R0, RZ, R5, R4 ;  /* 0x00000005ff000219 */ /* 0x000fce0000011604 */
.L_x_1698:
[----:B------:R-:W-:Y:S05]  /*23fd0*/  BSYNC B0 ;  /* 0x0000000000007941 */ /* 0x000fea0003800000 */
.L_x_1696:
[----:B------:R-:W-:-:S05]  /*23fe0*/  IMAD R3, R0, R3, RZ ;  /* 0x0000000300037224 */ /* 0x000fca00078e02ff */
[----:B------:R-:W-:-:S07]  /*23ff0*/  VIMNMX R2, R2, R3, !PT ;  /* 0x0000000302027248 */ /* 0x000fce0007fe0100 */
.L_x_1695:
[----:B------:R-:W-:Y:S01]  /*24000*/  SHF.R.S32.HI R3, RZ, 0x1f, R2 ;  /* 0x0000001fff037819 */ /* 0x000fe20000011402 */
[----:B------:R-:W-:Y:S03]  /*24010*/  BSSY B6, `(.L_x_1699) ;  /* 0x0000367000067945 */ /* 0x000fe60003800000 */
[----:B------:R-:W-:-:S04]  /*24020*/  LEA.HI R3, R3, R2, RZ, 0x6 ;  /* 0x0000000203037211 */ /* 0x000fc800078f30ff */
[----:B------:R-:W-:-:S04]  /*24030*/  SHF.R.S32.HI R3, RZ, 0x6, R3 ;  /* 0x00000006ff037819 */ /* 0x000fc80000011403 */
[----:B------:R-:W-:-:S04]  /*24040*/  VIMNMX R0, RZ, R3, !PT ;  /* 0x00000003ff007248 */ /* 0x000fc80007fe0100 */
[----:B------:R-:W-:Y:S01]  /*24050*/  ISETP.GT.AND P0, PT, R6, R0, PT ;  /* 0x000000000600720c */ /* 0x000fe20003f04270 */
[----:B------:R4:W-:-:S12]  /*24060*/  STL [R1+0x18], R0 ;  /* 0x0000180001007387 */ /* 0x0009d80000100800 */
[----:B----4-:R-:W-:Y:S05]  /*24070*/  @P0 BRA `(.L_x_1700) ;  /* 0x0000000000480947 */ /* 0x010fea0003800000 */
[----:B------:R-:W4:Y:S02]  /*24080*/  S2R R0, SR_TID.X ;  /* 0x0000000000007919 */ /* 0x000f240000002100 */
[----:B----4-:R-:W-:-:S04]  /*24090*/  LOP3.LUT R0, R0, 0x1f, RZ, 0xc0, !PT ;  /* 0x0000001f00007812 */ /* 0x010fc800078ec0ff */
[----:B------:R-:W-:-:S13]  /*240a0*/  ISETP.NE.AND P1, PT, R0, RZ, PT ;  /* 0x000000ff0000720c */ /* 0x000fda0003f25270 */
[----:B------:R-:W-:Y:S05]  /*240b0*/  @P1 BRA `(.L_x_1701) ;  /* 0x0000003400701947 */ /* 0x000fea0003800000 */
[----:B-12---:R-:W1:Y:S01]  /*240c0*/  S2R R7, SR_LANEID ;  /* 0x0000000000077919 */ /* 0x006e620000000000 */
        /* <DEDUP_REMOVED lines=11> */
[----:B-1----:R-:W-:Y:S01]  /*24180*/  IADD3 R16, R0, UR39, R7 ;  /* 0x0000002700107c10 */ /* 0x002fe2000fffe007 */
[----:B------:R-:W-:Y:S06]  /*24190*/  BRA `(.L_x_1701) ;  /* 0x0000003400387947 */ /* 0x000fec0003800000 */
.L_x_1700:
[----:B------:R-:W4:Y:S01]  /*241a0*/  S2R R3, SR_CgaCtaId ;  /* 0x0000000000037919 */ /* 0x000f220000008800 */
[----:B------:R-:W-:-:S04]  /*241b0*/  MOV R0, 0x400 ;  /* 0x0000040000007802 */ /* 0x000fc80000000f00 */
[----:B----4-:R-:W-:-:S05]  /*241c0*/  LEA R2, R3, R0, 0x18 ;  /* 0x0000000003027211 */ /* 0x010fca00078ec0ff */
[----:B------:R4:W-:Y:S01]  /*241d0*/  STL [R1+0x20], R2 ;  /* 0x0000200201007387 */ /* 0x0009e20000100800 */
[----:B------:R-:W-:-:S05]  /*241e0*/  VIADD R0, R2, 0x20400 ;  /* 0x0002040002007836 */ /* 0x000fca0000000000 */
[----:B------:R-:W-:-:S13]  /*241f0*/  LOP3.LUT P0, RZ, R0, 0x3ff, RZ, 0xc0, !PT ;  /* 0x000003ff00ff7812 */ /* 0x000fda000780c0ff */
[----:B----4-:R-:W-:Y:S05]  /*24200*/  @!P0 BRA `(.L_x_1702) ;  /* 0x0000000000408947 */ /* 0x010fea0003800000 */
[----:B------:R-:W-:Y:S01]  /*24210*/  MOV R2, 0x0 ;  /* 0x0000000000027802 */ /* 0x000fe20000000f00 */
[----:B------:R-:W-:Y:S01]  /*24220*/  ULDC.64 UR6, c[0x4][0x1b8] ;  /* 0x01006e0000067ab9 */ /* 0x000fe20000000a00 */
[----:B------:R-:W-:Y:S01]  /*24230*/  ULDC.64 UR8, c[0x4][0x1c0] ;  /* 0x0100700000087ab9 */ /* 0x000fe20000000a00 */
[----:B------:R-:W-:Y:S01]  /*24240*/  ULDC.64 UR4, c[0x4][0x140] ;  /* 0x0100500000047ab9 */ /* 0x000fe20000000a00 */
[----:B------:R-:W-:Y:S02]  /*24250*/  IMAD.U32 R4, RZ, RZ, UR6 ;  /* 0x00000006ff047e24 */ /* 0x000fe4000f8e00ff */
[----:B------:R-:W4:Y:S01]  /*24260*/  LDC.64 R2, c[0x4][R2] ;  /* 0x0100000002027b82 */ /* 0x000f220000000a00 */
[----:B------:R-:W-:Y:S02]  /*24270*/  IMAD.U32 R5, RZ, RZ, UR7 ;  /* 0x00000007ff057e24 */ /* 0x000fe4000f8e00ff */
[----:B---3--:R-:W-:Y:S02]  /*24280*/  IMAD.U32 R6, RZ, RZ, UR8 ;  /* 0x00000008ff067e24 */ /* 0x008fe4000f8e00ff */
[----:B-12---:R-:W-:-:S02]  /*24290*/  IMAD.U32 R7, RZ, RZ, UR9 ;  /* 0x00000009ff077e24 */ /* 0x006fc4000f8e00ff */
[----:B------:R-:W-:Y:S02]  /*242a0*/  IMAD.U32 R10, RZ, RZ, UR4 ;  /* 0x00000004ff0a7e24 */ /* 0x000fe4000f8e00ff */
[----:B0-----:R-:W-:Y:S02]  /*242b0*/  IMAD.U32 R11, RZ, RZ, UR5 ;  /* 0x00000005ff0b7e24 */ /* 0x001fe4000f8e00ff */
[----:B------:R-:W-:Y:S02]  /*242c0*/  IMAD.MOV.U32 R8, RZ, RZ, 0x70 ;  /* 0x00000070ff087424 */ /* 0x000fe400078e00ff */
[----:B------:R-:W-:Y:S02]  /*242d0*/  IMAD.MOV.U32 R12, RZ, RZ, 0x1 ;  /* 0x00000001ff0c7424 */ /* 0x000fe400078e00ff */
[----:B------:R-:W-:-:S07]  /*242e0*/  IMAD.MOV.U32 R13, RZ, RZ, RZ ;  /* 0x000000ffff0d7224 */ /* 0x000fce00078e00ff */
[----:B------:R-:W-:-:S07]  /*242f0*/  LEPC R20, `(.L_x_1702) ;  /* 0x000000001014794e */ /* 0x000fce0000000000 */
[----:B----4-:R-:W-:Y:S05]  /*24300*/  CALL.ABS.NOINC R2 ;  /* 0x0000000002007343 */ /* 0x010fea0003c00000 */
.L_x_1702:
[----:B------:R-:W4:Y:S02]  /*24310*/  LDL R2, [R1+0x20] ;  /* 0x0000200001027983 */ /* 0x000f240000100800 */
[----:B----4-:R-:W-:-:S05]  /*24320*/  VIADD R0, R2, 0x400 ;  /* 0x0000040002007836 */ /* 0x010fca0000000000 */
[----:B------:R-:W-:-:S13]  /*24330*/  LOP3.LUT P0, RZ, R0, 0x3ff, RZ, 0xc0, !PT ;  /* 0x000003ff00ff7812 */ /* 0x000fda000780c0ff */
[----:B------:R-:W-:Y:S05]  /*24340*/  @!P0 BRA `(.L_x_1703) ;  /* 0x0000000000808947 */ /* 0x000fea0003800000 */
[----:B------:R-:W-:Y:S01]  /*24350*/  MOV R0, 0x0 ;  /* 0x0000000000007802 */ /* 0x000fe20000000f00 */
[----:B------:R-:W-:Y:S01]  /*24360*/  ULDC.64 UR6, c[0x4][0x1b8] ;  /* 0x01006e0000067ab9 */ /* 0x000fe20000000a00 */
[----:B------:R-:W-:Y:S01]  /*24370*/  ULDC.64 UR8, c[0x4][0x1c0] ;  /* 0x0100700000087ab9 */ /* 0x000fe20000000a00 */
[----:B------:R-:W-:Y:S01]  /*24380*/  ULDC.64 UR4, c[0x4][0x148] ;  /* 0x0100520000047ab9 */ /* 0x000fe20000000a00 */
[----:B------:R4:W4:Y:S01]  /*24390*/  LDC.64 R2, c[0x4][R0] ;  /* 0x0100000000027b82 */ /* 0x0009220000000a00 */
[----:B------:R-:W-:Y:S02]  /*243a0*/  IMAD.U32 R4, RZ, RZ, UR6 ;  /* 0x00000006ff047e24 */ /* 0x000fe4000f8e00ff */
        /* <DEDUP_REMOVED lines=10> */
.L_x_1704:
        /* <DEDUP_REMOVED lines=16> */
.L_x_1703:
[----:B------:R-:W4:Y:S01]  /*24550*/  LDL.LU R4, [R1+0x2c] ;  /* 0x00002c0001047983 */ /* 0x000f220000300800 */
[----:B------:R-:W0:Y:S01]  /*24560*/  LDC R0, c[0x0][0x428] ;  /* 0x00010a00ff007b82 */ /* 0x000e220000000800 */
[----:B------:R-:W-:Y:S01]  /*24570*/  ULDC.64 UR4, c[0x0][0x9f8] ;  /* 0x00027e0000047ab9 */ /* 0x000fe20000000a00 */
[----:B------:R-:W-:Y:S01]  /*24580*/  IMAD.MOV.U32 R5, RZ, RZ, R19 ;  /* 0x000000ffff057224 */ /* 0x000fe200078e0013 */
[----:B------:R-:W-:Y:S01]  /*24590*/  ULDC.64 UR6, c[0x0][0x208] ;  /* 0x0000820000067ab9 */ /* 0x000fe20000000a00 */
[----:B0-----:R-:W-:Y:S01]  /*245a0*/  ISETP.NE.AND P0, PT, R0, 0x1, PT ;  /* 0x000000010000780c */ /* 0x001fe20003f05270 */
[----:B------:R-:W-:-:S12]  /*245b0*/  IMAD.MOV.U32 R0, RZ, RZ, R18 ;  /* 0x000000ffff007224 */ /* 0x000fd800078e0012 */
[----:B------:R-:W0:Y:S08]  /*245c0*/  @P0 LDC R3, c[0x0][0x42c] ;  /* 0x00010b00ff030b82 */ /* 0x000e300000000800 */
[----:B------:R-:W1:Y:S01]  /*245d0*/  @P0 LDC R2, c[0x0][0x430] ;  /* 0x00010c00ff020b82 */ /* 0x000e620000000800 */
[----:B0-----:R-:W-:-:S05]  /*245e0*/  @P0 IMAD.HI.U32 R3, R18, R3, RZ ;  /* 0x0000000312030227 */ /* 0x001fca00078e00ff */
[----:B-1----:R-:W-:Y:S02]  /*245f0*/  @P0 SHF.R.U32.HI R0, RZ, R2, R3 ;  /* 0x00000002ff000219 */ /* 0x002fe40000011603 */
[----:B------:R-:W-:-:S04]  /*24600*/  ISETP.NE.U32.AND P0, PT, RZ, UR4, PT ;  /* 0x00000004ff007c0c */ /* 0x000fc8000bf05070 */
[----:B------:R-:W-:Y:S01]  /*24610*/  ISETP.NE.AND.EX P0, PT, RZ, UR5, PT, P0 ;  /* 0x00000005ff007c0c */ /* 0x000fe2000bf05300 */
[----:B------:R-:W-:-:S12]  /*24620*/  ULDC.64 UR4, c[0x0][0xa00] ;  /* 0x0002800000047ab9 */ /* 0x000fd80000000a00 */
[----:B--23--:R-:W0:Y:S02]  /*24630*/  @P0 LDC.64 R6, c[0x0][0x9f8] ;  /* 0x00027e00ff060b82 */ /* 0x00ce240000000a00 */
[----:B0-----:R-:W-:-:S05]  /*24640*/  @P0 IMAD.WIDE R6, R19, 0x4, R6 ;  /* 0x0000000413060825 */ /* 0x001fca00078e0206 */
[----:B------:R0:W5:Y:S01]  /*24650*/  @P0 LDG.E R5, desc[UR6][R6.64] ;  /* 0x0000000606050981 */ /* 0x000162000c1e1900 */
[----:B------:R-:W-:-:S04]  /*24660*/  ISETP.NE.U32.AND P0, PT, RZ, UR4, PT ;  /* 0x00000004ff007c0c */ /* 0x000fc8000bf05070 */
[----:B------:R-:W-:-:S04]  /*24670*/  ISETP.NE.AND.EX P0, PT, RZ, UR5, PT, P0 ;  /* 0x00000005ff007c0c */ /* 0x000fc8000bf05300 */
[----:B------:R-:W-:Y:S01]  /*24680*/  SEL R2, R19, RZ, !P0 ;  /* 0x000000ff13027207 */ /* 0x000fe20004000000 */
[----:B----4-:R-:W-:Y:S02]  /*24690*/  IMAD R3, R17, 0x80, R4 ;  /* 0x0000008011037824 */ /* 0x010fe400078e0204 */
[----:B------:R-:W1:Y:S02]  /*246a0*/  S2R R4, SR_TID.X ;  /* 0x0000000000047919 */ /* 0x000e640000002100 */
[----:B-1----:R-:W-:-:S04]  /*246b0*/  LOP3.LUT R4, R4, 0x1f, RZ, 0xc0, !PT ;  /* 0x0000001f04047812 */ /* 0x002fc800078ec0ff */
[----:B------:R-:W-:-:S04]  /*246c0*/  ISETP.NE.AND P6, PT, R4, RZ, PT ;  /* 0x000000ff0400720c */ /* 0x000fc80003fc5270 */
[----:B------:R-:W-:-:S09]  /*246d0*/  PLOP3.LUT P1, PT, P6, PT, PT, 0x8, 0x0 ;  /* 0x000000000000781c */ /* 0x000fd2000372e170 */
[----:B------:R-:W-:-:S05]  /*246e0*/  VOTEU.ALL UP1, P6 ;  /* 0x00000000003f7886 */ /* 0x000fca0003020000 */
[----:B------:R-:W-:-:S04]  /*246f0*/  @!UP1 UIADD3 UR8, UP0, UR36, 0x270, URZ ;  /* 0x0000027024089890 */ /* 0x000fc8000ff1e03f */
[----:B------:R-:W-:-:S03]  /*24700*/  @!UP1 UIADD3.X UR9, URZ, UR37, URZ, UP0, !UPT ;  /* 0x000000253f099290 */ /* 0x000fc600087fe43f */
[----:B0-----:R-:W-:-:S09]  /*24710*/  VOTEU.ALL UP0, P6 ;  /* 0x00000000003f7886 */ /* 0x001fd20003000000 */
.L_x_1705:
        /* <DEDUP_REMOVED lines=16> */
.L_x_1706:
        /* <DEDUP_REMOVED lines=15> */
.L_x_1707:
        /* <DEDUP_REMOVED lines=15> */
.L_x_1708:
        /* <DEDUP_REMOVED lines=9> */
[----:B------:R-:W2:Y:S01]  /*24a90*/  LDL R4, [R1+0x24] ;  /* 0x0000240001047983 */ /* 0x000ea20000100800 */
[----:B------:R-:W0:Y:S01]  /*24aa0*/  LDC.64 R8, c[0x0][0x3f8] ;  /* 0x0000fe00ff087b82 */ /* 0x000e220000000a00 */
[----:B------:R-:W-:Y:S02]  /*24ab0*/  ULDC.64 UR4, c[0x0][0xa08] ;  /* 0x0002820000047ab9 */ /* 0x000fe40000000a00 */
[----:B0-----:R-:W-:Y:S01]  /*24ac0*/  LOP3.LUT P0, RZ, R8, UR4, RZ, 0xfc, !PT ;  /* 0x0000000408ff7c12 */ /* 0x001fe2000f80fcff */
[----:B------:R-:W-:-:S03]  /*24ad0*/  UMOV UR4, 0xffffffff ;  /* 0xffffffff00047882 */ /* 0x000fc60000000000 */
[----:B------:R-:W-:-:S04]  /*24ae0*/  LOP3.LUT P0, RZ, R9, UR5, RZ, 0xfc, P0 ;  /* 0x0000000509ff7c12 */ /* 0x000fc8000800fcff */
[----:B-----5:R-:W-:Y:S01]  /*24af0*/  SEL R6, R5, RZ, !P0 ;  /* 0x000000ff05067207 */ /* 0x020fe20004000000 */
[----:B--2---:R-:W-:Y:S01]  /*24b00*/  VIADD R4, R4, 0xffffffff ;  /* 0xffffffff04047836 */ /* 0x004fe20000000000 */
[----:B------:R-:W-:Y:S07]  /*24b10*/  BRA.DIV UR4, `(.L_x_1709) ;  /* 0x0000005604b47947 */ /* 0x000fee000b800000 */
.L_x_1893:
[----:B------:R-:W-:Y:S01]  /*24b20*/  UMOV UR4, 0xffffffff ;  /* 0xffffffff00047882 */ /* 0x000fe20000000000 */
[----:B------:R-:W-:Y:S02]  /*24b30*/  SHF.R.S32.HI R17, RZ, 0x1f, R5 ;  /* 0x0000001fff117819 */ /* 0x000fe40000011405 */
[----:B------:R-:W-:Y:S05]  /*24b40*/  BRA.DIV UR4, `(.L_x_1710) ;  /* 0x0000005604dc7947 */ /* 0x000fea000b800000 */
[----:B------:R-:W-:-:S13]  /*24b50*/  ELECT P6, URZ, PT ;  /* 0x00000000003f782f */ /* 0x000fda00038c0000 */
.L_x_1896:
[----:B------:R-:W-:Y:S05]  /*24b60*/  @!P6 BRA `(.L_x_1711) ;  /* 0x000000040038e947 */ /* 0x000fea0003800000 */
[----:B------:R-:W-:-:S04]  /*24b70*/  ISETP.NE.U32.AND P0, PT, R8, RZ, PT ;  /* 0x000000ff0800720c */ /* 0x000fc80003f05070 */
        /* <DEDUP_REMOVED lines=17> */
[----:B------:R-:W-:-:S04]  /*24c90*/  LEA R10, P0, R6, R8, 0x2 ;  /* 0x00000008060a7211 */ /* 0x000fc800078010ff */
[----:B------:R-:W-:-:S05]  /*24ca0*/  LEA.HI.X R11, R6, R9, R7, 0x2, P0 ;  /* 0x00000009060b7211 */ /* 0x000fca00000f1407 */
[----:B------:R0:W5:Y:S04]  /*24cb0*/  LDG.E R6, desc[UR6][R10.64] ;  /* 0x000000060a067981 */ /* 0x000168000c1e1900 */
.L_x_1712:
        /* <DEDUP_REMOVED lines=9> */
.L_x_1897:
        /* <DEDUP_REMOVED lines=11> */
.L_x_1714:
[----:B------:R-:W2:Y:S01]  /*24e00*/  LDL R11, [R1] ;  /* 0x00000000010b7983 */ /* 0x000ea20000100800 */
[----:B------:R-:W-:-:S03]  /*24e10*/  MOV R12, 0x400 ;  /* 0x00000400000c7802 */ /* 0x000fc60000000f00 */
[----:B0-----:R-:W3:Y:S01]  /*24e20*/  LDL R10, [R1+0x4] ;  /* 0x00000400010a7983 */ /* 0x001ee20000100800 */
[----:B------:R-:W0:Y:S01]  /*24e30*/  S2R R13, SR_CgaCtaId ;  /* 0x00000000000d7919 */ /* 0x000e220000008800 */
        /* <DEDUP_REMOVED lines=33> */
.L_x_1711:
        /* <DEDUP_REMOVED lines=55> */
.L_x_1898:
[----:B------:R-:W-:Y:S05]  /*253c0*/  BSYNC B0 ;  /* 0x0000000000007941 */ /* 0x000fea0003800000 */
.L_x_1715:
[----:B0-----:R-:W2:Y:S04]  /*253d0*/  LDL R3, [R1+0x24] ;  /* 0x0000240001037983 */ /* 0x001ea80000100800 */
[----:B------:R-:W3:Y:S01]  /*253e0*/  LDL R10, [R1+0x18] ;  /* 0x00001800010a7983 */ /* 0x000ee20000100800 */
[----:B------:R-:W-:Y:S01]  /*253f0*/  BSSY B0, `(.L_x_1717) ;  /* 0x00001cd000007945 */ /* 0x000fe20003800000 */
[----:B--2---:R-:W-:-:S05]  /*25400*/  VIADD R7, R3, 0xfffffffe ;  /* 0xfffffffe03077836 */ /* 0x004fca0000000000 */
[----:B---3--:R-:W-:-:S13]  /*25410*/  ISETP.GE.AND P0, PT, R7, R10, PT ;  /* 0x0000000a0700720c */ /* 0x008fda0003f06270 */
[----:B------:R-:W-:Y:S05]  /*25420*/  @!P0 BRA `(.L_x_1718) ;  /* 0x0000001c00248947 */ /* 0x000fea0003800000 */
[----:B------:R-:W-:Y:S01]  /*25430*/  IMAD.MOV R13, RZ, RZ, -R3 ;  /* 0x000000ffff0d7224 */ /* 0x000fe200078e0a03 */
[----:B------:R-:W-:Y:S01]  /*25440*/  LOP3.LUT R2, RZ, R10, RZ, 0x33, !PT ;  /* 0x0000000aff027212 */ /* 0x000fe200078e33ff */
[----:B------:R-:W-:Y:S03]  /*25450*/  BSSY B1, `(.L_x_1719) ;  /* 0x000009a000017945 */ /* 0x000fe60003800000 */
        /* <DEDUP_REMOVED lines=36> */
.L_x_1723:
[----:B0-----:R-:W0:Y:S01]  /*256a0*/  S2R R8, SR_CgaCtaId ;  /* 0x0000000000087919 */ /* 0x001e220000008800 */
[----:B------:R-:W-:-:S04]  /*256b0*/  MOV R3, 0x400 ;  /* 0x0000040000037802 */ /* 0x000fc80000000f00 */
[----:B0-----:R-:W-:Y:S02]  /*256c0*/  LEA R3, R8, R3, 0x18 ;  /* 0x0000000308037211 */ /* 0x001fe400078ec0ff */
[----:B------:R-:W-:-:S03]  /*256d0*/  SHF.L.U32 R8, R14, 0x1f, RZ ;  /* 0x0000001f0e087819 */ /* 0x000fc600000006ff */
[----:B------:R-:W-:-:S04]  /*256e0*/  IMAD R3, R12, 0x8, R3 ;  /* 0x000000080c037824 */ /* 0x000fc800078e0203 */
[----:B------:R-:W0:Y:S02]  /*256f0*/  SYNCS.PHASECHK.TRANS64.TRYWAIT P0, [R3+URZ+0x30840], R8 ;  /* 0x03084008030075a7 */ /* 0x000e24000800017f */
[----:B0-----:R-:W-:Y:S05]  /*25700*/  @!P0 BRA `(.L_x_1724) ;  /* 0x0000004c00408947 */ /* 0x001fea0003800000 */
.L_x_1899:
        /* <DEDUP_REMOVED lines=11> */
.L_x_1725:
[----:B------:R-:W2:Y:S04]  /*257c0*/  LDL R15, [R1+0x4] ;  /* 0x00000400010f7983 */ /* 0x000ea80000100800 */
[----:B0-----:R-:W3:Y:S01]  /*257d0*/  LDL.LU R8, [R1+0x8] ;  /* 0x0000080001087983 */ /* 0x001ee20000300800 */
        /* <DEDUP_REMOVED lines=39> */
.L_x_1900:
        /* <DEDUP_REMOVED lines=10> */
.L_x_1727:
[----:B------:R-:W2:Y:S02]  /*25af0*/  LDL R8, [R1+0x14] ;  /* 0x0000140001087983 */ /* 0x000ea40000100800 */
[----:B--2---:R-:W-:-:S13]  /*25b00*/  LOP3.LUT P0, RZ, R8, 0x40, RZ, 0xc0, !PT ;  /* 0x0000004008ff7812 */ /* 0x004fda000780c0ff */
[----:B------:R-:W-:Y:S05]  /*25b10*/  @P0 BRA `(.L_x_1728) ;  /* 0x0000000000040947 */ /* 0x000fea0003800000 */
[----:B------:R-:W-:Y:S01]  /*25b20*/  BPT.TRAP 0x1 ;  /* 0x000000040000795c */ /* 0x000fe20000300000 */
.L_x_1728:
[----:B------:R-:W2:Y:S01]  /*25b30*/  LDL.LU R9, [R1] ;  /* 0x0000000001097983 */ /* 0x000ea20000300800 */
        /* <DEDUP_REMOVED lines=28> */
[----:B------:R0:W-:Y:S01]  /*25d00*/  UTMALDG.4D [UR8], [UR4], desc[UR6] ;  /* 0x00000608040075b4 */ /* 0x0001e20008019000 */
[----:B------:R-:W-:Y:S01]  /*25d10*/  IMAD.MOV.U32 R4, RZ, RZ, R7 ;  /* 0x000000ffff047224 */ /* 0x000fe200078e0007 */
        /* <DEDUP_REMOVED lines=8> */
.L_x_1722:
[----:B------:R-:W-:Y:S05]  /*25da0*/  BSYNC B2 ;  /* 0x0000000000027941 */ /* 0x000fea0003800000 */
.L_x_1721:
[----:B------:R-:W2:Y:S04]  /*25db0*/  LDL R2, [R1+0x24] ;  /* 0x0000240001027983 */ /* 0x000ea80000100800 */
[----:B------:R0:W-:Y:S04]  /*25dc0*/  STL [R1+0x8], R14 ;  /* 0x0000080e01007387 */ /* 0x0001e80000100800 */
[----:B------:R0:W-:Y:S02]  /*25dd0*/  STL [R1], R12 ;  /* 0x0000000c01007387 */ /* 0x0001e40000100800 */
[----:B0-2---:R-:W-:-:S07]  /*25de0*/  VIADD R7, R2, 0xfffffffd ;  /* 0xfffffffd02077836 */ /* 0x005fce0000000000 */
.L_x_1720:
[----:B------:R-:W-:Y:S05]  /*25df0*/  BSYNC B1 ;  /* 0x0000000000017941 */ /* 0x000fea0003800000 */
.L_x_1719:
[----:B------:R-:W2:Y:S01]  /*25e00*/  LDL.LU R2, [R1+0x24] ;  /* 0x0000240001027983 */ /* 0x000ea20000300800 */
[----:B------:R-:W-:Y:S01]  /*25e10*/  VIADD R13, R13, 0xfffffffe ;  /* 0xfffffffe0d0d7836 */ /* 0x000fe20000000000 */
[----:B--2---:R-:W-:-:S04]  /*25e20*/  LOP3.LUT R2, RZ, R2, RZ, 0x33, !PT ;  /* 0x00000002ff027212 */ /* 0x004fc800078e33ff */
[----:B------:R-:W-:-:S13]  /*25e30*/  ISETP.NE.AND P0, PT, R13, R2, PT ;  /* 0x000000020d00720c */ /* 0x000fda0003f05270 */
[----:B------:R-:W-:Y:S05]  /*25e40*/  @!P0 BRA `(.L_x_1718) ;  /* 0x00000010009c8947 */ /* 0x000fea0003800000 */
[----:B------:R-:W-:-:S07]  /*25e50*/  IMAD.MOV.U32 R13, RZ, RZ, R6 ;  /* 0x000000ffff0d7224 */ /* 0x000fce00078e0006 */
.L_x_1745:
        /* <DEDUP_REMOVED lines=24> */
[--C-:B------:R-:W-:Y:S01]  /*25fe0*/  SHF.R.S32.HI R3, RZ, 0x1f, R2.reuse ;  /* 0x0000001fff037819 */ /* 0x100fe20000011402 */
[----:B------:R-:W-:Y:S02]  /*25ff0*/  IMAD.MOV R12, RZ, RZ, -R2 ;  /* 0x000000ffff0c7224 */ /* 0x000fe400078e0a02 */
[C---:B------:R-:W-:Y:S02]  /*26000*/  IMAD R10, R5.reuse, UR7, R10 ;  /* 0x00000007050a7c24 */ /* 0x040fe4000f8e020a */
[----:B------:R-:W-:-:S04]  /*26010*/  IMAD.WIDE.U32 R2, R5, UR6, R2 ;  /* 0x0000000605027c25 */ /* 0x000fc8000f8e0002 */
[----:B------:R-:W-:Y:S01]  /*26020*/  IMAD.IADD R3, R10, 0x1, R3 ;  /* 0x000000010a037824 */ /* 0x000fe200078e0203 */
[----:B------:R-:W-:Y:S01]  /*26030*/  LEA R10, P0, R2, UR4, 0x2 ;  /* 0x00000004020a7c11 */ /* 0x000fe2000f8010ff */
[----:B------:R-:W-:-:S03]  /*26040*/  IMAD R12, R11, R12, R7 ;  /* 0x0000000c0b0c7224 */ /* 0x000fc600078e0207 */
[----:B------:R-:W-:-:S05]  /*26050*/  LEA.HI.X R11, R2, UR5, R3, 0x2, P0 ;  /* 0x00000005020b7c11 */ /* 0x000fca00080f1403 */
[----:B------:R0:W5:Y:S04]  /*26060*/  LDG.E R13, desc[UR8][R10.64] ;  /* 0x000000080a0d7981 */ /* 0x000168000c1e1900 */
.L_x_1731:
[----:B------:R-:W1:Y:S01]  /*26070*/  S2R R3, SR_CgaCtaId ;  /* 0x0000000000037919 */ /* 0x000e620000008800 */
[----:B------:R-:W-:-:S04]  /*26080*/  MOV R2, 0x400 ;  /* 0x0000040000027802 */ /* 0x000fc80000000f00 */
[----:B-1----:R-:W-:Y:S02]  /*26090*/  LEA R2, R3, R2, 0x18 ;  /* 0x0000000203027211 */ /* 0x002fe400078ec0ff */
[----:B------:R-:W-:-:S03]  /*260a0*/  SHF.L.U32 R3, R9, 0x1f, RZ ;  /* 0x0000001f09037819 */ /* 0x000fc600000006ff */
[----:B------:R-:W-:-:S04]  /*260b0*/  IMAD R2, R8, 0x8, R2 ;  /* 0x0000000808027824 */ /* 0x000fc800078e0202 */
[----:B------:R-:W1:Y:S02]  /*260c0*/  SYNCS.PHASECHK.TRANS64.TRYWAIT P0, [R2+URZ+0x30840], R3 ;  /* 0x03084003020075a7 */ /* 0x000e64000800017f */
[----:B-1----:R-:W-:Y:S05]  /*260d0*/  @!P0 BRA `(.L_x_1732) ;  /* 0x0000004000f48947 */ /* 0x002fea0003800000 */
.L_x_1901:
        /* <DEDUP_REMOVED lines=11> */
.L_x_1733:
        /* <DEDUP_REMOVED lines=41> */
.L_x_1902:
        /* <DEDUP_REMOVED lines=10> */
.L_x_1735:
[----:B------:R-:W2:Y:S02]  /*264c0*/  LDL R3, [R1+0x14] ;  /* 0x0000140001037983 */ /* 0x000ea40000100800 */
[----:B--2---:R-:W-:-:S13]  /*264d0*/  LOP3.LUT P0, RZ, R3, 0x40, RZ, 0xc0, !PT ;  /* 0x0000004003ff7812 */ /* 0x004fda000780c0ff */
[----:B------:R-:W-:Y:S05]  /*264e0*/  @P0 BRA `(.L_x_1736) ;  /* 0x0000000000040947 */ /* 0x000fea0003800000 */
[----:B------:R-:W-:Y:S01]  /*264f0*/  BPT.TRAP 0x1 ;  /* 0x000000040000795c */ /* 0x000fe20000300000 */
.L_x_1736:
        /* <DEDUP_REMOVED lines=39> */
.L_x_1730:
[----:B------:R-:W-:Y:S05]  /*26770*/  BSYNC B1 ;  /* 0x0000000000017941 */ /* 0x000fea0003800000 */
.L_x_1729:
        /* <DEDUP_REMOVED lines=31> */
[----:B------:R-:W-:-:S06]  /*26970*/  LEA.HI.X R13, R2, UR5, R3, 0x2, P0 ;  /* 0x00000005020d7c11 */ /* 0x000fcc00080f1403 */
[----:B------:R1:W5:Y:S03]  /*26980*/  LDG.E R13, desc[UR8][R12.64] ;  /* 0x000000080c0d7981 */ /* 0x000366000c1e1900 */
.L_x_1739:
[----:B------:R-:W2:Y:S01]  /*26990*/  S2R R3, SR_CgaCtaId ;  /* 0x0000000000037919 */ /* 0x000ea20000008800 */
[----:B------:R-:W-:-:S04]  /*269a0*/  MOV R2, 0x400 ;  /* 0x0000040000027802 */ /* 0x000fc80000000f00 */
[----:B--2---:R-:W-:Y:S02]  /*269b0*/  LEA R2, R3, R2, 0x18 ;  /* 0x0000000203027211 */ /* 0x004fe400078ec0ff */
[----:B------:R-:W-:-:S03]  /*269c0*/  SHF.L.U32 R3, R14, 0x1f, RZ ;  /* 0x0000001f0e037819 */ /* 0x000fc600000006ff */
[----:B------:R-:W-:-:S04]  /*269d0*/  IMAD R2, R15, 0x8, R2 ;  /* 0x000000080f027824 */ /* 0x000fc800078e0202 */
[----:B------:R-:W2:Y:S02]  /*269e0*/  SYNCS.PHASECHK.TRANS64.TRYWAIT P0, [R2+URZ+0x30840], R3 ;  /* 0x03084003020075a7 */ /* 0x000ea4000800017f */
[----:B--2---:R-:W-:Y:S05]  /*269f0*/  @!P0 BRA `(.L_x_1740) ;  /* 0x0000003800d48947 */ /* 0x004fea0003800000 */
.L_x_1903:
        /* <DEDUP_REMOVED lines=11> */
.L_x_1741:
        /* <DEDUP_REMOVED lines=40> */
.L_x_1904:
        /* <DEDUP_REMOVED lines=10> */
.L_x_1743:
[----:B------:R-:W2:Y:S02]  /*26dd0*/  LDL R3, [R1+0x14] ;  /* 0x0000140001037983 */ /* 0x000ea40000100800 */
[----:B--2---:R-:W-:-:S13]  /*26de0*/  LOP3.LUT P0, RZ, R3, 0x40, RZ, 0xc0, !PT ;  /* 0x0000004003ff7812 */ /* 0x004fda000780c0ff */
[----:B------:R-:W-:Y:S05]  /*26df0*/  @P0 BRA `(.L_x_1744) ;  /* 0x0000000000040947 */ /* 0x000fea0003800000 */
[----:B------:R-:W-:Y:S01]  /*26e00*/  BPT.TRAP 0x1 ;  /* 0x000000040000795c */ /* 0x000fe20000300000 */
.L_x_1744:
[----:B------:R-:W2:Y:S01]  /*26e10*/  LDL R3, [R1+0x4] ;  /* 0x0000040001037983 */ /* 0x000ea20000100800 */
        /* <DEDUP_REMOVED lines=37> */
.L_x_1738:
[----:B------:R-:W-:Y:S05]  /*27070*/  BSYNC B1 ;  /* 0x0000000000017941 */ /* 0x000fea0003800000 */
.L_x_1737:
[----:B------:R-:W2:Y:S01]  /*27080*/  LDL R2, [R1+0x18] ;  /* 0x0000180001027983 */ /* 0x000ea20000100800 */
[----:B------:R-:W-:Y:S01]  /*27090*/  VIADD R7, R7, 0xfffffffe ;  /* 0xfffffffe07077836 */ /* 0x000fe20000000000 */
[----:B--2---:R-:W-:-:S13]  /*270a0*/  ISETP.GT.AND P0, PT, R11, R2, PT ;  /* 0x000000020b00720c */ /* 0x004fda0003f04270 */
[----:B------:R-:W-:Y:S05]  /*270b0*/  @P0 BRA `(.L_x_1745) ;  /* 0xffffffec00680947 */ /* 0x000fea000383ffff */
.L_x_1718:
[----:B------:R-:W-:Y:S05]  /*270c0*/  BSYNC B0 ;  /* 0x0000000000007941 */ /* 0x000fea0003800000 */
.L_x_1717:
        /* <DEDUP_REMOVED lines=14> */
[----:B-1----:R-:W-:-:S06]  /*271b0*/  LOP3.LUT R8, R8, UR4, RZ, 0xc0, !PT ;  /* 0x0000000408087c12 */ /* 0x002fcc000f8ec0ff */
[----:B------:R-:W1:Y:S01]  /*271c0*/  POPC R8, R8 ;  /* 0x0000000800087309 */ /* 0x000e620000000000 */
[----:B--2---:R-:W1:Y:S02]  /*271d0*/  SHFL.IDX PT, R5, R2, R5, 0x1f ;  /* 0x00001f0502057589 */ /* 0x004e6400000e0000 */
[----:B-1----:R-:W-:-:S07]  /*271e0*/  IADD3 R16, R5, UR39, R8 ;  /* 0x0000002705107c10 */ /* 0x002fce000fffe008 */
.L_x_1747:
[----:B------:R-:W-:Y:S05]  /*271f0*/  BSYNC B0 ;  /* 0x0000000000007941 */ /* 0x000fea0003800000 */
.L_x_1746:
        /* <DEDUP_REMOVED lines=11> */
.L_x_1905:
        /* <DEDUP_REMOVED lines=10> */
.L_x_1751:
[----:B------:R-:W2:Y:S02]  /*27350*/  LDL R2, [R1+0x14] ;  /* 0x0000140001027983 */ /* 0x000ea40000100800 */
[----:B--2---:R-:W-:-:S13]  /*27360*/  LOP3.LUT P0, RZ, R2, 0x40, RZ, 0xc0, !PT ;  /* 0x0000004002ff7812 */ /* 0x004fda000780c0ff */
[----:B------:R-:W-:Y:S05]  /*27370*/  @P0 BRA `(.L_x_1752) ;  /* 0x0000000000040947 */ /* 0x000fea0003800000 */
[----:B------:R-:W-:Y:S01]  /*27380*/  BPT.TRAP 0x1 ;  /* 0x000000040000795c */ /* 0x000fe20000300000 */
.L_x_1752:
[----:B------:R-:W2:Y:S01]  /*27390*/  LDL.LU R8, [R1+0x4] ;  /* 0x0000040001087983 */ /* 0x000ea20000300800 */
[----:B------:R-:W-:-:S03]  /*273a0*/  MOV R5, 0x400 ;  /* 0x0000040000057802 */ /* 0x000fc60000000f00 */
[----:B------:R-:W3:Y:S01]  /*273b0*/  LDL R2, [R1] ;  /* 0x0000000001027983 */ /* 0x000ee20000100800 */
        /* <DEDUP_REMOVED lines=34> */
.L_x_1749:
[----:B------:R-:W-:Y:S05]  /*275e0*/  BSYNC B0 ;  /* 0x0000000000007941 */ /* 0x000fea0003800000 */
.L_x_1748:
        /* <DEDUP_REMOVED lines=9> */
.L_x_1701:
[----:B------:R-:W-:Y:S05]  /*27680*/  BSYNC B6 ;  /* 0x0000000000067941 */ /* 0x000fea0003800000 */
.L_x_1699:
[----:B------:R-:W-:-:S03]  /*27690*/  UMOV UR4, 0xffffffff ;  /* 0xffffffff00047882 */ /* 0x000fc60000000000 */
[----:B------:R-:W-:Y:S05]  /*276a0*/  BRA.DIV UR4, `(.L_x_1753) ;  /* 0x0000002e04e47947 */ /* 0x000fea000b800000 */
[----:B------:R4:W0:Y:S04]  /*276b0*/  SHFL.IDX PT, R4, R16, RZ, 0x1f ;  /* 0x00001fff10047589 */ /* 0x00082800000e0000 */
[----:B------:R-:W0:Y:S02]  /*276c0*/  SHFL.IDX PT, R16, R16, 0x1, 0x1f ;  /* 0x00201f0010107f89 */ /* 0x000e2400000e0000 */
.L_x_1909:
[----:B-1----:R-:W2:Y:S01]  /*276d0*/  S2R R0, SR_TID.X ;  /* 0x0000000000007919 */ /* 0x002ea20000002100 */
[----:B------:R-:W-:Y:S01]  /*276e0*/  ULDC UR4, c[0x0][0xc14] ;  /* 0x0003050000047ab9 */ /* 0x000fe20000000800 */
[----:B------:R-:W-:Y:S01]  /*276f0*/  BSSY B0, `(.L_x_1754) ;  /* 0x000000c000007945 */ /* 0x000fe20003800000 */
[----:B------:R-:W-:Y:S01]  /*27700*/  IMAD.MOV.U32 R17, RZ, RZ, RZ ;  /* 0x000000ffff117224 */ /* 0x000fe200078e00ff */
[----:B--2---:R-:W-:Y:S01]  /*27710*/  LOP3.LUT R7, R0, 0x1f, RZ, 0xc0, !PT ;  /* 0x0000001f00077812 */ /* 0x004fe200078ec0ff */
[----:B------:R-:W-:-:S03]  /*27720*/  IMAD.U32 R0, RZ, RZ, UR4 ;  /* 0x00000004ff007e24 */ /* 0x000fc6000f8e00ff */
[C---:B------:R-:W-:Y:S01]  /*27730*/  ISETP.NE.AND P0, PT, R7.reuse, 0x1f, PT ;  /* 0x0000001f0700780c */ /* 0x040fe20003f05270 */
[----:B------:R-:W-:-:S05]  /*27740*/  IMAD.IADD R5, R7, 0x1, R19 ;  /* 0x0000000107057824 */ /* 0x000fca00078e0213 */
[----:B------:R-:W-:-:S13]  /*27750*/  ISETP.GE.OR P0, PT, R5, R0, !P0 ;  /* 0x000000000500720c */ /* 0x000fda0004706670 */
[----:B------:R-:W-:Y:S05]  /*27760*/  @P0 BRA `(.L_x_1755) ;  /* 0x0000000000100947 */ /* 0x000fea0003800000 */
[----:B------:R-:W1:Y:S01]  /*27770*/  LDC.64 R2, c[0x0][0xc58] ;  /* 0x00031600ff027b82 */ /* 0x000e620000000a00 */
[----:B------:R-:W-:Y:S01]  /*27780*/  ULDC.64 UR4, c[0x0][0x208] ;  /* 0x0000820000047ab9 */ /* 0x000fe20000000a00 */
[----:B-1----:R-:W-:-:S05]  /*27790*/  IMAD.WIDE R2, R5, 0x4, R2 ;  /* 0x0000000405027825 */ /* 0x002fca00078e0202 */
[----:B------:R1:W5:Y:S02]  /*277a0*/  LDG.E R17, desc[UR4][R2.64] ;  /* 0x0000000402117981 */ /* 0x000364000c1e1900 */
.L_x_1755:
[----:B------:R-:W-:Y:S05]  /*277b0*/  BSYNC B0 ;  /* 0x0000000000007941 */ /* 0x000fea0003800000 */
.L_x_1754:
[----:B------:R-:W-:-:S03]  /*277c0*/  UMOV UR4, 0xffffffff ;  /* 0xffffffff00047882 */ /* 0x000fc60000000000 */
[----:B------:R-:W-:Y:S05]  /*277d0*/  BRA.DIV UR4, `(.L_x_1756) ;  /* 0x0000002e04e47947 */ /* 0x000fea000b800000 */
        /* <DEDUP_REMOVED lines=9> */
[----:B-1----:R-:W-:-:S05]  /*27870*/  IMAD.IADD R3, R13, 0x1, R14 ;  /* 0x000000010d037824 */ /* 0x002fca00078e020e */
[----:B------:R-:W0:Y:S02]  /*27880*/  SHFL.UP PT, R14, R3, 0x4, RZ ;  /* 0x04800000030e7989 */ /* 0x000e2400000e00ff */
[----:B0-----:R-:W-:Y:S02]  /*27890*/  SEL R14, R14, RZ, P0 ;  /* 0x000000ff0e0e7207 */ /* 0x001fe40000000000 */
[----:B------:R-:W-:-:S03]  /*278a0*/  ISETP.GE.U32.AND P0, PT, R7, 0x10, PT ;  /* 0x000000100700780c */ /* 0x000fc60003f06070 */
[----:B------:R-:W-:-:S05]  /*278b0*/  IMAD.IADD R5, R3, 0x1, R14 ;  /* 0x0000000103057824 */ /* 0x000fca00078e020e */
[----:B------:R-:W3:Y:S02]  /*278c0*/  SHFL.UP PT, R14, R5, 0x8, RZ ;  /* 0x05000000050e7989 */ /* 0x000ee400000e00ff */
[----:B---3--:R-:W-:-:S05]  /*278d0*/  SEL R6, R14, RZ, P1 ;  /* 0x000000ff0e067207 */ /* 0x008fca0000800000 */
[----:B------:R-:W-:-:S05]  /*278e0*/  IMAD.IADD R6, R5, 0x1, R6 ;  /* 0x0000000105067824 */ /* 0x000fca00078e0206 */
[----:B------:R-:W0:Y:S02]  /*278f0*/  SHFL.UP PT, R14, R6, 0x10, RZ ;  /* 0x06000000060e7989 */ /* 0x000e2400000e00ff */
[----:B0-----:R-:W-:-:S05]  /*27900*/  SEL R7, R14, RZ, P0 ;  /* 0x000000ff0e077207 */ /* 0x001fca0000000000 */
[----:B------:R-:W-:-:S05]  /*27910*/  IMAD.IADD R2, R6, 0x1, R7 ;  /* 0x0000000106027824 */ /* 0x000fca00078e0207 */
[----:B------:R0:W1:Y:S02]  /*27920*/  SHFL.IDX PT, R14, R2, 0x1f, 0x1f ;  /* 0x03e01f00020e7f89 */ /* 0x00006400000e0000 */
.L_x_1917:
[----:B------:R-:W-:Y:S02]  /*27930*/  ULDC UR4, c[0x0][0xc10] ;  /* 0x0003040000047ab9 */ /* 0x000fe40000000800 */
[----:B------:R-:W-:-:S04]  /*27940*/  IMAD.U32 R5, RZ, RZ, UR4 ;  /* 0x00000004ff057e24 */ /* 0x000fc8000f8e00ff */
[----:B-1----:R-:W-:-:S04]  /*27950*/  IMAD R3, R14, R5, RZ ;  /* 0x000000050e037224 */ /* 0x002fc800078e02ff */
[----:B----4-:R-:W-:-:S05]  /*27960*/  IMAD.IADD R16, R16, 0x1, R3 ;  /* 0x0000000110107824 */ /* 0x010fca00078e0203 */
[----:B------:R-:W-:-:S13]  /*27970*/  ISETP.GT.AND P0, PT, R16, R4, PT ;  /* 0x000000041000720c */ /* 0x000fda0003f04270 */
[----:B------:R-:W-:Y:S05]  /*27980*/  @P0 BRA `(.L_x_1757) ;  /* 0x0000000000b80947 */ /* 0x000fea0003800000 */
[----:B------:R-:W1:Y:S02]  /*27990*/  LDC R0, c[0x0][0xc14] ;  /* 0x00030500ff007b82 */ /* 0x000e640000000800 */
.L_x_1762:
        /* <DEDUP_REMOVED lines=13> */
[----:B0-----:R-:W-:-:S05]  /*27a70*/  IMAD.WIDE R2, R5, 0x4, R2 ;  /* 0x0000000405027825 */ /* 0x001fca00078e0202 */
[----:B------:R0:W5:Y:S02]  /*27a80*/  LDG.E R17, desc[UR4][R2.64] ;  /* 0x0000000402117981 */ /* 0x000164000c1e1900 */
.L_x_1760:
[----:B------:R-:W-:Y:S05]  /*27a90*/  BSYNC B0 ;  /* 0x0000000000007941 */ /* 0x000fea0003800000 */
.L_x_1759:
        /* <DEDUP_REMOVED lines=11> */
[----:B0-----:R-:W-:-:S05]  /*27b50*/  IMAD.IADD R3, R13, 0x1, R14 ;  /* 0x000000010d037824 */ /* 0x001fca00078e020e */
        /* <DEDUP_REMOVED lines=11> */
.L_x_1925:
[----:B------:R-:W-:Y:S02]  /*27c10*/  ULDC UR4, c[0x0][0xc10] ;  /* 0x0003040000047ab9 */ /* 0x000fe40000000800 */
[----:B------:R-:W-:-:S04]  /*27c20*/  IMAD.U32 R5, RZ, RZ, UR4 ;  /* 0x00000004ff057e24 */ /* 0x000fc8000f8e00ff */
[----:B-1----:R-:W-:-:S04]  /*27c30*/  IMAD R3, R14, R5, RZ ;  /* 0x000000050e037224 */ /* 0x002fc800078e02ff */
[----:B------:R-:W-:-:S05]  /*27c40*/  IMAD.IADD R16, R3, 0x1, R16 ;  /* 0x0000000103107824 */ /* 0x000fca00078e0210 */
[----:B------:R-:W-:-:S13]  /*27c50*/  ISETP.GT.AND P0, PT, R16, R4, PT ;  /* 0x000000041000720c */ /* 0x000fda0003f04270 */
[----:B------:R-:W-:Y:S05]  /*27c60*/  @!P0 BRA `(.L_x_1762) ;  /* 0xfffffffc004c8947 */ /* 0x000fea000383ffff */
.L_x_1757:
        /* <DEDUP_REMOVED lines=8> */
.L_x_1929:
[----:B------:R-:W-:Y:S01]  /*27cf0*/  ISETP.NE.AND P0, PT, R3, RZ, PT ;  /* 0x000000ff0300720c */ /* 0x000fe20003f05270 */
[----:B------:R-:W-:-:S12]  /*27d00*/  IMAD.MOV.U32 R7, RZ, RZ, RZ ;  /* 0x000000ffff077224 */ /* 0x000fd800078e00ff */
[----:B------:R-:W-:Y:S05]  /*27d10*/  @!P0 BRA `(.L_x_1764) ;  /* 0x0000000000108947 */ /* 0x000fea0003800000 */
[----:B------:R-:W-:Y:S01]  /*27d20*/  UMOV UR4, 0xffffffff ;  /* 0xffffffff00047882 */ /* 0x000fe20000000000 */
[----:B------:R-:W-:Y:S02]  /*27d30*/  VIADD R12, R6, 0xffffffff ;  /* 0xffffffff060c7836 */ /* 0x000fe40000000000 */
[----:B------:R-:W-:Y:S05]  /*27d40*/  BRA.DIV UR4, `(.L_x_1765) ;  /* 0x0000003204707947 */ /* 0x000fea000b800000 */
[----:B------:R3:W4:Y:S02]  /*27d50*/  SHFL.IDX PT, R7, R2, R12, 0x1f ;  /* 0x00001f0c02077589 */ /* 0x00072400000e0000 */
.L_x_1764:
[----:B0--3--:R-:W0:Y:S01]  /*27d60*/  LDC.64 R2, c[0x0][0xc68] ;  /* 0x00031a00ff027b82 */ /* 0x009e220000000a00 */
[----:B------:R-:W-:Y:S01]  /*27d70*/  IMAD.IADD R19, R6, 0x1, R19 ;  /* 0x0000000106137824 */ /* 0x000fe200078e0213 */
[----:B------:R-:W-:-:S03]  /*27d80*/  ULDC.64 UR4, c[0x0][0x208] ;  /* 0x0000820000047ab9 */ /* 0x000fc60000000a00 */
[----:B0-----:R-:W-:-:S05]  /*27d90*/  IMAD.WIDE R2, R19, 0x4, R2 ;  /* 0x0000000413027825 */ /* 0x001fca00078e0202 */
[----:B------:R-:W1:Y:S01]  /*27da0*/  LDG.E R9, desc[UR4][R2.64] ;  /* 0x0000000402097981 */ /* 0x000e62000c1e1900 */
[----:B----4-:R-:W-:Y:S02]  /*27db0*/  IMAD R16, R7, R5, R16 ;  /* 0x0000000507107224 */ /* 0x010fe400078e0210 */
[----:B-12---:R-:W-:-:S05]  /*27dc0*/  IMAD R6, R17, R9, RZ ;  /* 0x0000000911067224 */ /* 0x006fca00078e02ff */
[----:B------:R-:W-:-:S04]  /*27dd0*/  IABS R8, R6 ;  /* 0x0000000600087213 */ /* 0x000fc80000000000 */
[----:B------:R-:W0:Y:S08]  /*27de0*/  I2F.RP R11, R8 ;  /* 0x00000008000b7306 */ /* 0x000e300000209400 */
[----:B0-----:R-:W0:Y:S02]  /*27df0*/  MUFU.RCP R11, R11 ;  /* 0x0000000b000b7308 */ /* 0x001e240000001000 */
[----:B0-----:R-:W-:-:S06]  /*27e00*/  VIADD R12, R11, 0xffffffe ;  /* 0x0ffffffe0b0c7836 */ /* 0x001fcc0000000000 */
[----:B------:R-:W0:Y:S02]  /*27e10*/  F2I.FTZ.U32.TRUNC.NTZ R3, R12 ;  /* 0x0000000c00037305 */ /* 0x000e24000021f000 */
[----:B0-----:R-:W-:-:S04]  /*27e20*/  IMAD.MOV R2, RZ, RZ, -R3 ;  /* 0x000000ffff027224 */ /* 0x001fc800078e0a03 */
[----:B------:R-:W-:Y:S02]  /*27e30*/  IMAD R10, R2, R8, RZ ;  /* 0x00000008020a7224 */ /* 0x000fe400078e02ff */
[----:B------:R-:W-:-:S04]  /*27e40*/  IMAD.MOV.U32 R2, RZ, RZ, RZ ;  /* 0x000000ffff027224 */ /* 0x000fc800078e00ff */
[----:B------:R-:W-:-:S04]  /*27e50*/  IMAD.HI.U32 R10, R3, R10, R2 ;  /* 0x0000000a030a7227 */ /* 0x000fc800078e0002 */
[----:B------:R-:W-:Y:S01]  /*27e60*/  IMAD.IADD R2, R4, 0x1, -R16 ;  /* 0x0000000104027824 */ /* 0x000fe200078e0a10 */
[----:B------:R-:W-:-:S04]  /*27e70*/  IABS R4, R6 ;  /* 0x0000000600047213 */ /* 0x000fc80000000000 */
[----:B------:R-:W-:Y:S01]  /*27e80*/  IABS R3, R2 ;  /* 0x0000000200037213 */ /* 0x000fe20000000000 */
[----:B------:R-:W-:-:S04]  /*27e90*/  IMAD.MOV R4, RZ, RZ, -R4 ;  /* 0x000000ffff047224 */ /* 0x000fc800078e0a04 */
        /* <DEDUP_REMOVED lines=17> */
[----:B------:R-:W-:-:S04]  /*27fb0*/  VIADDMNMX R9, R8, R5, R9, PT ;  /* 0x0000000508097246 */ /* 0x000fc80003800109 */
        /* <DEDUP_REMOVED lines=8> */
[----:B------:R-:W-:Y:S01]  /*28040*/  IMAD.HI.U32 R11, R3, R11, R2 ;  /* 0x0000000b030b7227 */ /* 0x000fe200078e0002 */
[----:B------:R-:W-:Y:S02]  /*28050*/  IABS R2, R4 ;  /* 0x0000000400027213 */ /* 0x000fe40000000000 */
[----:B------:R-:W-:-:S03]  /*28060*/  IABS R3, R9 ;  /* 0x0000000900037213 */ /* 0x000fc60000000000 */
[----:B------:R-:W-:-:S04]  /*28070*/  IMAD.HI.U32 R11, R11, R2, RZ ;  /* 0x000000020b0b7227 */ /* 0x000fc800078e00ff */
[----:B------:R-:W-:-:S04]  /*28080*/  IMAD.MOV R3, RZ, RZ, -R3 ;  /* 0x000000ffff037224 */ /* 0x000fc800078e0a03 */
[----:B------:R-:W-:-:S05]  /*28090*/  IMAD R2, R11, R3, R2 ;  /* 0x000000030b027224 */ /* 0x000fca00078e0202 */
[----:B------:R-:W-:-:S13]  /*280a0*/  ISETP.GT.U32.AND P0, PT, R5, R2, PT ;  /* 0x000000020500720c */ /* 0x000fda0003f04070 */
[----:B------:R-:W-:Y:S02]  /*280b0*/  @!P0 IMAD.IADD R2, R2, 0x1, -R5 ;  /* 0x0000000102028824 */ /* 0x000fe400078e0a05 */
[----:B------:R-:W-:-:S03]  /*280c0*/  @!P0 VIADD R11, R11, 0x1 ;  /* 0x000000010b0b8836 */ /* 0x000fc60000000000 */
[----:B------:R-:W-:Y:S02]  /*280d0*/  ISETP.GE.U32.AND P0, PT, R2, R5, PT ;  /* 0x000000050200720c */ /* 0x000fe40003f06070 */
[C---:B------:R-:W-:Y:S01]  /*280e0*/  LOP3.LUT R2, R4.reuse, R9, RZ, 0x3c, !PT ;  /* 0x0000000904027212 */ /* 0x040fe200078e3cff */
[----:B------:R-:W-:-:S10]  /*280f0*/  IMAD.IADD R4, R4, 0x1, R7 ;  /* 0x0000000104047824 */ /* 0x000fd400078e0207 */
        /* <DEDUP_REMOVED lines=10> */
.L_x_1758:
[----:B------:R-:W-:Y:S01]  /*281a0*/  UMOV UR4, URZ ;  /* 0x0000003f00047c82 */ /* 0x000fe20008000000 */
[----:B------:R-:W-:Y:S01]  /*281b0*/  UMOV UR5, URZ ;  /* 0x0000003f00057c82 */ /* 0x000fe20008000000 */
[----:B------:R-:W-:Y:S01]  /*281c0*/  ULDC UR6, c[0x0][0xc14] ;  /* 0x0003050000067ab9 */ /* 0x000fe20000000800 */
[----:B------:R-:W-:Y:S02]  /*281d0*/  IMAD.MOV.U32 R16, RZ, RZ, R4 ;  /* 0x000000ffff107224 */ /* 0x000fe400078e0004 */
[----:B------:R-:W-:Y:S02]  /*281e0*/  IMAD.U32 R17, RZ, RZ, UR4 ;  /* 0x00000004ff117e24 */ /* 0x000fe4000f8e00ff */
[----:B------:R-:W-:Y:S02]  /*281f0*/  IMAD.U32 R18, RZ, RZ, UR5 ;  /* 0x00000005ff127e24 */ /* 0x000fe4000f8e00ff */
[----:B------:R-:W-:-:S07]  /*28200*/  IMAD.U32 R19, RZ, RZ, UR6 ;  /* 0x00000006ff137e24 */ /* 0x000fce000f8e00ff */
.L_x_1766:
        /* <DEDUP_REMOVED lines=12> */
.L_x_1660:
        /* <DEDUP_REMOVED lines=12> */
.L_x_1932:
[----:B------:R-:W-:Y:S05]  /*28390*/  BSYNC B0 ;  /* 0x0000000000007941 */ /* 0x000fea0003800000 */
.L_x_1768:
[----:B------:R-:W-:-:S03]  /*283a0*/  UMOV UR4, 0xffffffff ;  /* 0xffffffff00047882 */ /* 0x000fc60000000000 */
[----:B------:R-:W-:Y:S05]  /*283b0*/  BRA.DIV UR4, `(.L_x_1770) ;  /* 0x0000002e04107947 */ /* 0x000fea000b800000 */
[----:B------:R-:W2:Y:S02]  /*283c0*/  S2R R2, SR_TID.X ;  /* 0x0000000000027919 */ /* 0x000ea40000002100 */
[----:B--2---:R-:W-:-:S04]  /*283d0*/  SHF.R.U32.HI R2, RZ, 0x5, R2 ;  /* 0x00000005ff027819 */ /* 0x004fc80000011602 */
[----:B------:R-:W-:-:S05]  /*283e0*/  LOP3.LUT R2, R2, 0x3, RZ, 0xc0, !PT ;  /* 0x0000000302027812 */ /* 0x000fca00078ec0ff */
[----:B------:R2:W3:Y:S02]  /*283f0*/  SHFL.IDX PT, R14, R2, RZ, 0x1f ;  /* 0x00001fff020e7589 */ /* 0x0004e400000e0000 */
.L_x_1935:
[----:B---3--:R-:W-:-:S13]  /*28400*/  ISETP.NE.AND P0, PT, R14, RZ, PT ;  /* 0x000000ff0e00720c */ /* 0x008fda0003f05270 */
[----:B------:R-:W-:Y:S05]  /*28410*/  @P0 BRA `(.L_x_1340) ;  /* 0x00000000009c0947 */ /* 0x000fea0003800000 */
[----:B------:R-:W-:-:S03]  /*28420*/  UMOV UR4, 0xffffffff ;  /* 0xffffffff00047882 */ /* 0x000fc60000000000 */
[----:B------:R-:W-:Y:S05]  /*28430*/  BRA.DIV UR4, `(.L_x_1771) ;  /* 0x0000002e04247947 */ /* 0x000fea000b800000 */
[----:B------:R-:W-:-:S13]  /*28440*/  ELECT P6, URZ, PT ;  /* 0x00000000003f782f */ /* 0x000fda00038c0000 */
.L_x_1938:
        /* <DEDUP_REMOVED lines=8> */
.L_x_1772:
        /* <DEDUP_REMOVED lines=14> */
.L_x_1939:
[----:B------:R-:W2:Y:S02]  /*285b0*/  SYNCS.PHASECHK.TRANS64.TRYWAIT P0, [R7+URZ], R2 ;  /* 0x00000002070075a7 */ /* 0x000ea4000800017f */
[----:B--2---:R-:W-:Y:S05]  /*285c0*/  @!P0 BRA `(.L_x_1774) ;  /* 0x0000002800f48947 */ /* 0x004fea0003800000 */
.L_x_1940:
[----:B------:R-:W-:Y:S05]  /*285d0*/  @!P2 BRA `(.L_x_1775) ;  /* 0x000000000004a947 */ /* 0x000fea0003800000 */
[----:B------:R-:W-:Y:S01]  /*285e0*/  BPT.TRAP 0x1 ;  /* 0x000000040000795c */ /* 0x000fe20000300000 */
.L_x_1775:
[----:B------:R-:W3:Y:S01]  /*285f0*/  LDL.LU R4, [R1] ;  /* 0x0000000001047983 */ /* 0x000ee20000300800 */
[----:B------:R-:W-:-:S04]  /*28600*/  VIADD R0, R0, 0x30860 ;  /* 0x0003086000007836 */ /* 0x000fc80000000000 */
[----:B---3--:R-:W-:-:S04]  /*28610*/  IMAD R4, R4, 0x8, R0 ;  /* 0x0000000804047824 */ /* 0x008fc800078e0200 */
[----:B------:R-:W3:Y:S02]  /*28620*/  SYNCS.PHASECHK.TRANS64.TRYWAIT P0, [R4+URZ], R5 ;  /* 0x00000005040075a7 */ /* 0x000ee4000800017f */
[----:B---3--:R-:W-:Y:S05]  /*28630*/  @!P0 BRA `(.L_x_1776) ;  /* 0x0000002800ec8947 */ /* 0x008fea0003800000 */
.L_x_1941:
[----:B------:R-:W-:-:S07]  /*28640*/  IMAD R3, R3, 0x8, R0 ;  /* 0x0000000803037824 */ /* 0x000fce00078e0200 */
.L_x_1777:
[----:B----4-:R4:W0:Y:S02]  /*28650*/  SYNCS.PHASECHK.TRANS64.TRYWAIT P0, [R3+URZ], R2 ;  /* 0x00000002030075a7 */ /* 0x010824000800017f */
[----:B0-----:R-:W-:Y:S05]  /*28660*/  @!P0 NANOSLEEP.SYNCS 0x989680 ;  /* 0x009896800000895d */ /* 0x001fea0003900000 */
[----:B------:R-:W0:Y:S02]  /*28670*/  @!P0 SYNCS.PHASECHK.TRANS64 P0, [R3+URZ], R2 ;  /* 0x00000002030085a7 */ /* 0x000e24000800007f */
[----:B0-----:R-:W-:Y:S05]  /*28680*/  @!P0 BRA `(.L_x_1777) ;  /* 0xfffffffc00f08947 */ /* 0x001fea000383ffff */
.L_x_1340:
[----:B------:R-:W-:Y:S05]  /*28690*/  BSYNC B7 ;  /* 0x0000000000077941 */ /* 0x000fea0003800000 */
.L_x_1337:
[----:B------:R-:W-:Y:S05]  /*286a0*/  EXIT ;  /* 0x000000000000794d */ /* 0x000fea0003800000 */
.L_x_1366:
[----:B0-----:R0:W1:Y:S02]  /*286b0*/  SYNCS.PHASECHK.TRANS64.TRYWAIT P5, [R100+URZ+0x30890], R110 ;  /* 0x0308906e640075a7 */ /* 0x00106400080a017f */
[----:B-1----:R-:W-:Y:S05]  /*286c0*/  @!P5 NANOSLEEP.SYNCS 0x989680 ;  /* 0x009896800000d95d */ /* 0x002fea0003900000 */
[----:B------:R-:W1:Y:S02]  /*286d0*/  @!P5 SYNCS.PHASECHK.TRANS64 P5, [R100+URZ+0x30890], R110 ;  /* 0x0308906e6400d5a7 */ /* 0x000e6400080a007f */
[----:B-1----:R-:W-:Y:S05]  /*286e0*/  @!P5 BRA `(.L_x_1366) ;  /* 0xfffffffc00f0d947 */ /* 0x002fea000383ffff */
[----:B------:R-:W-:Y:S05]  /*286f0*/  BRA `(.L_x_1778) ;  /* 0xfffffdb000447947 */ /* 0x000fea000383ffff */
.L_x_1404:
[----:B0-----:R0:W1:Y:S02]  /*28700*/  SYNCS.PHASECHK.TRANS64.TRYWAIT P5, [R100+URZ+0x30890], R110 ;  /* 0x0308906e640075a7 */ /* 0x00106400080a017f */
[----:B-1----:R-:W-:Y:S05]  /*28710*/  @!P5 NANOSLEEP.SYNCS 0x989680 ;  /* 0x009896800000d95d */ /* 0x002fea0003900000 */
[----:B------:R-:W1:Y:S02]  /*28720*/  @!P5 SYNCS.PHASECHK.TRANS64 P5, [R100+URZ+0x30890], R110 ;  /* 0x0308906e6400d5a7 */ /* 0x000e6400080a007f */
[----:B-1----:R-:W-:Y:S05]  /*28730*/  @!P5 BRA `(.L_x_1404) ;  /* 0xfffffffc00f0d947 */ /* 0x002fea000383ffff */
[----:B------:R-:W-:Y:S05]  /*28740*/  BRA `(.L_x_1779) ;  /* 0xfffffdd400d07947 */ /* 0x000fea000383ffff */
.L_x_1421:
[----:B0-----:R0:W1:Y:S02]  /*28750*/  SYNCS.PHASECHK.TRANS64.TRYWAIT P0, [R100+URZ+0x30890], R110 ;  /* 0x0308906e640075a7 */ /* 0x001064000800017f */
[----:B-1----:R-:W-:Y:S05]  /*28760*/  @!P0 NANOSLEEP.SYNCS 0x989680 ;  /* 0x009896800000895d */ /* 0x002fea0003900000 */
[----:B------:R-:W1:Y:S02]  /*28770*/  @!P0 SYNCS.PHASECHK.TRANS64 P0, [R100+URZ+0x30890], R110 ;  /* 0x0308906e640085a7 */ /* 0x000e64000800007f */
[----:B-1----:R-:W-:Y:S05]  /*28780*/  @!P0 BRA `(.L_x_1421) ;  /* 0xfffffffc00f08947 */ /* 0x002fea000383ffff */
[----:B------:R-:W-:Y:S05]  /*28790*/  BRA `(.L_x_1780) ;  /* 0xfffffdf800887947 */ /* 0x000fea000383ffff */
.L_x_1427:
[----:B-1----:R1:W2:Y:S02]  /*287a0*/  SYNCS.PHASECHK.TRANS64.TRYWAIT P1, [R100+URZ+0x308b0], R110 ;  /* 0x0308b06e640075a7 */ /* 0x0022a4000802017f */
[----:B--2---:R-:W-:Y:S05]  /*287b0*/  @!P1 NANOSLEEP.SYNCS 0x989680 ;  /* 0x009896800000995d */ /* 0x004fea0003900000 */
[----:B------:R-:W2:Y:S02]  /*287c0*/  @!P1 SYNCS.PHASECHK.TRANS64 P1, [R100+URZ+0x308b0], R110 ;  /* 0x0308b06e640095a7 */ /* 0x000ea4000802007f */
[----:B--2---:R-:W-:Y:S05]  /*287d0*/  @!P1 BRA `(.L_x_1427) ;  /* 0xfffffffc00f09947 */ /* 0x004fea000383ffff */
[----:B------:R-:W-:Y:S05]  /*287e0*/  BRA `(.L_x_1781) ;  /* 0xfffffdfc006c7947 */ /* 0x000fea000383ffff */
.L_x_1463:
[----:B------:R-:W-:Y:S01]  /*287f0*/  BSSY B1, `(.L_x_1782) ;  /* 0x0000008000017945 */ /* 0x000fe20003800000 */
[----:B------:R-:W-:Y:S02]  /*28800*/  IMAD.MOV.U32 R13, RZ, RZ, R40 ;  /* 0x000000ffff0d7224 */ /* 0x000fe400078e0028 */
[----:B------:R-:W-:Y:S02]  /*28810*/  IMAD.MOV.U32 R12, RZ, RZ, RZ ;  /* 0x000000ffff0c7224 */ /* 0x000fe400078e00ff */
[----:B------:R-:W-:Y:S02]  /*28820*/  IMAD.MOV.U32 R11, RZ, RZ, 0x181f ;  /* 0x0000181fff0b7424 */ /* 0x000fe400078e00ff */
[----:B------:R-:W-:-:S07]  /*28830*/  IMAD.MOV.U32 R15, RZ, RZ, -0x1 ;  /* 0xffffffffff0f7424 */ /* 0x000fce00078e00ff */
[----:B-----5:R-:W-:Y:S05]  /*28840*/  WARPSYNC.COLLECTIVE R15, `(.L_x_1783) ;  /* 0x000000000f087348 */ /* 0x020fea0003c00000 */
[----:B------:R0:W1:Y:S02]  /*28850*/  SHFL.IDX P6, R14, R13, R12, R11 ;  /* 0x0000000c0d0e7389 */ /* 0x00006400000c000b */
[----:B01---5:R-:W-:Y:S01]  /*28860*/  ENDCOLLECTIVE ;  /* 0x000000000000791b */ /* 0x023fe20003800000 */
.L_x_1783:
[----:B------:R-:W-:Y:S05]  /*28870*/  BSYNC B1 ;  /* 0x0000000000017941 */ /* 0x000fea0003800000 */
.L_x_1782:
[----:B------:R-:W-:Y:S05]  /*28880*/  BRA `(.L_x_1784) ;  /* 0xfffffe2400887947 */ /* 0x000fea000383ffff */
.L_x_1464:
        /* <DEDUP_REMOVED lines=8> */
.L_x_1786:
[----:B------:R-:W-:Y:S05]  /*28910*/  BSYNC B1 ;  /* 0x0000000000017941 */ /* 0x000fea0003800000 */
.L_x_1785:
[----:B------:R-:W-:Y:S05]  /*28920*/  BRA `(.L_x_1787) ;  /* 0xfffffe2400687947 */ /* 0x000fea000383ffff */
.L_x_1465:
        /* <DEDUP_REMOVED lines=8> */
.L_x_1789:
[----:B------:R-:W-:Y:S05]  /*289b0*/  BSYNC B1 ;  /* 0x0000000000017941 */ /* 0x000fea0003800000 */
.L_x_1788:
[----:B------:R-:W-:Y:S05]  /*289c0*/  BRA `(.L_x_1790) ;  /* 0xfffffe2400487947 */ /* 0x000fea000383ffff */
.L_x_1466:
        /* <DEDUP_REMOVED lines=8> */
.L_x_1792:
[----:B------:R-:W-:Y:S05]  /*28a50*/  BSYNC B1 ;  /* 0x0000000000017941 */ /* 0x000fea0003800000 */
.L_x_1791:
[----:B------:R-:W-:Y:S05]  /*28a60*/  BRA `(.L_x_1793) ;  /* 0xfffffe2400287947 */ /* 0x000fea000383ffff */
.L_x_1467:
[----:B------:R-:W-:Y:S01]  /*28a70*/  BSSY B1, `(.L_x_1794) ;  /* 0x0000008000017945 */ /* 0x000fe20003800000 */
[----:B------:R-:W-:Y:S02]  /*28a80*/  IMAD.MOV.U32 R13, RZ, RZ, R40 ;  /* 0x000000ffff0d7224 */ /* 0x000fe400078e0028 */
[----:B------:R-:W-:Y:S02]  /*28a90*/  IMAD.MOV.U32 R12, RZ, RZ, 0x1 ;  /* 0x00000001ff0c7424 */ /* 0x000fe400078e00ff */
[----:B------:R-:W-:Y:S02]  /*28aa0*/  IMAD.MOV.U32 R11, RZ, RZ, 0x181f ;  /* 0x0000181fff0b7424 */ /* 0x000fe400078e00ff */
[----:B------:R-:W-:-:S07]  /*28ab0*/  IMAD.MOV.U32 R15, RZ, RZ, -0x1 ;  /* 0xffffffffff0f7424 */ /* 0x000fce00078e00ff */
[----:B-----5:R-:W-:Y:S05]  /*28ac0*/  WARPSYNC.COLLECTIVE R15, `(.L_x_1795) ;  /* 0x000000000f087348 */ /* 0x020fea0003c00000 */
[----:B------:R0:W1:Y:S02]  /*28ad0*/  SHFL.IDX P6, R14, R13, R12, R11 ;  /* 0x0000000c0d0e7389 */ /* 0x00006400000c000b */
[----:B01---5:R-:W-:Y:S01]  /*28ae0*/  ENDCOLLECTIVE ;  /* 0x000000000000791b */ /* 0x023fe20003800000 */
.L_x_1795:
[----:B------:R-:W-:Y:S05]  /*28af0*/  BSYNC B1 ;  /* 0x0000000000017941 */ /* 0x000fea0003800000 */
.L_x_1794:
[----:B------:R-:W-:Y:S05]  /*28b00*/  BRA `(.L_x_1796) ;  /* 0xfffffe2400087947 */ /* 0x000fea000383ffff */
.L_x_1468:
        /* <DEDUP_REMOVED lines=8> */
.L_x_1798:
[----:B------:R-:W-:Y:S05]  /*28b90*/  BSYNC B1 ;  /* 0x0000000000017941 */ /* 0x000fea0003800000 */
.L_x_1797:
[----:B------:R-:W-:Y:S05]  /*28ba0*/  BRA `(.L_x_1799) ;  /* 0xfffffe2000e87947 */ /* 0x000fea000383ffff */
.L_x_1469:
        /* <DEDUP_REMOVED lines=8> */
.L_x_1801:
[----:B------:R-:W-:Y:S05]  /*28c30*/  BSYNC B1 ;  /* 0x0000000000017941 */ /* 0x000fea0003800000 */
.L_x_1800:
[----:B------:R-:W-:Y:S05]  /*28c40*/  BRA `(.L_x_1802) ;  /* 0xfffffe2000c87947 */ /* 0x000fea000383ffff */
.L_x_1470:
        /* <DEDUP_REMOVED lines=8> */
.L_x_1804:
[----:B------:R-:W-:Y:S05]  /*28cd0*/  BSYNC B1 ;  /* 0x0000000000017941 */ /* 0x000fea0003800000 */
.L_x_1803:
[----:B------:R-:W-:Y:S05]  /*28ce0*/  BRA `(.L_x_1805) ;  /* 0xfffffe2000a87947 */ /* 0x000fea000383ffff */
.L_x_1471:
        /* <DEDUP_REMOVED lines=8> */
.L_x_1807:
[----:B------:R-:W-:Y:S05]  /*28d70*/  BSYNC B1 ;  /* 0x0000000000017941 */ /* 0x000fea0003800000 */
.L_x_1806:
[----:B------:R-:W-:Y:S05]  /*28d80*/  BRA `(.L_x_1808) ;  /* 0xfffffe2000887947 */ /* 0x000fea000383ffff */
.L_x_1472:
        /* <DEDUP_REMOVED lines=8> */
.L_x_1810:
[----:B------:R-:W-:Y:S05]  /*28e10*/  BSYNC B1 ;  /* 0x0000000000017941 */ /* 0x000fea0003800000 */
.L_x_1809:
[----:B------:R-:W-:Y:S05]  /*28e20*/  BRA `(.L_x_1811) ;  /* 0xfffffe2000687947 */ /* 0x000fea000383ffff */
.L_x_1473:
        /* <DEDUP_REMOVED lines=8> */
.L_x_1813:
[----:B------:R-:W-:Y:S05]  /*28eb0*/  BSYNC B1 ;  /* 0x0000000000017941 */ /* 0x000fea0003800000 */
.L_x_1812:
[----:B------:R-:W-:Y:S05]  /*28ec0*/  BRA `(.L_x_1814) ;  /* 0xfffffe2000487947 */ /* 0x000fea000383ffff */
.L_x_1474:
        /* <DEDUP_REMOVED lines=8> */
.L_x_1816:
[----:B------:R-:W-:Y:S05]  /*28f50*/  BSYNC B1 ;  /* 0x0000000000017941 */ /* 0x000fea0003800000 */
.L_x_1815:
[----:B------:R-:W-:Y:S05]  /*28f60*/  BRA `(.L_x_1817) ;  /* 0xfffffe2000287947 */ /* 0x000fea000383ffff */
.L_x_1475:
        /* <DEDUP_REMOVED lines=8> */
.L_x_1819:
[----:B------:R-:W-:Y:S05]  /*28ff0*/  BSYNC B1 ;  /* 0x0000000000017941 */ /* 0x000fea0003800000 */
.L_x_1818:
[----:B------:R-:W-:Y:S05]  /*29000*/  BRA `(.L_x_1820) ;  /* 0xfffffe2000087947 */ /* 0x000fea000383ffff */
.L_x_1476:
        /* <DEDUP_REMOVED lines=8> */
.L_x_1822:
[----:B------:R-:W-:Y:S05]  /*29090*/  BSYNC B1 ;  /* 0x0000000000017941 */ /* 0x000fea0003800000 */
.L_x_1821:
[----:B------:R-:W-:Y:S05]  /*290a0*/  BRA `(.L_x_1823) ;  /* 0xfffffe1c00ec7947 */ /* 0x000fea000383ffff */
.L_x_1477:
        /* <DEDUP_REMOVED lines=8> */
.L_x_1825:
[----:B------:R-:W-:Y:S05]  /*29130*/  BSYNC B1 ;  /* 0x0000000000017941 */ /* 0x000fea0003800000 */
.L_x_1824:
[----:B------:R-:W-:Y:S05]  /*29140*/  BRA `(.L_x_1826) ;  /* 0xfffffe1c00d07947 */ /* 0x000fea000383ffff */
.L_x_1478:
        /* <DEDUP_REMOVED lines=8> */
.L_x_1828:
[----:B------:R-:W-:Y:S05]  /*291d0*/  BSYNC B1 ;  /* 0x0000000000017941 */ /* 0x000fea0003800000 */
.L_x_1827:
[----:B------:R-:W-:Y:S05]  /*291e0*/  BRA `(.L_x_1829) ;  /* 0xfffffe1c00b47947 */ /* 0x000fea000383ffff */
.L_x_1480:
[----:B0-----:R0:W1:Y:S02]  /*291f0*/  SYNCS.PHASECHK.TRANS64.TRYWAIT P4, [R16+URZ+0x30800], R97 ;  /* 0x03080061100075a7 */ /* 0x001064000808017f */
[----:B-1----:R-:W-:Y:S05]  /*29200*/  @!P4 NANOSLEEP.SYNCS 0x989680 ;  /* 0x009896800000c95d */ /* 0x002fea0003900000 */
[----:B------:R-:W1:Y:S02]  /*29210*/  @!P4 SYNCS.PHASECHK.TRANS64 P4, [R16+URZ+0x30800], R97 ;  /* 0x030800611000c5a7 */ /* 0x000e64000808007f */
[----:B-1----:R-:W-:Y:S05]  /*29220*/  @!P4 BRA `(.L_x_1480) ;  /* 0xfffffffc00f0c947 */ /* 0x002fea000383ffff */
[----:B------:R-:W-:Y:S05]  /*29230*/  BRA `(.L_x_1830) ;  /* 0xfffffe2000347947 */ /* 0x000fea000383ffff */
.L_x_1520:
        /* <DEDUP_REMOVED lines=8> */
.L_x_1832:
[----:B------:R-:W-:Y:S05]  /*292c0*/  BSYNC B1 ;  /* 0x0000000000017941 */ /* 0x000fea0003800000 */
.L_x_1831:
[----:B------:R-:W-:Y:S05]  /*292d0*/  BRA `(.L_x_1833) ;  /* 0xfffffe6400787947 */ /* 0x000fea000383ffff */
.L_x_1521:
        /* <DEDUP_REMOVED lines=8> */
.L_x_1835:
[----:B------:R-:W-:Y:S05]  /*29360*/  BSYNC B1 ;  /* 0x0000000000017941 */ /* 0x000fea0003800000 */
.L_x_1834:
[----:B------:R-:W-:Y:S05]  /*29370*/  BRA `(.L_x_1836) ;  /* 0xfffffe6400587947 */ /* 0x000fea000383ffff */
.L_x_1522:
        /* <DEDUP_REMOVED lines=8> */
.L_x_1838:
[----:B------:R-:W-:Y:S05]  /*29400*/  BSYNC B1 ;  /* 0x0000000000017941 */ /* 0x000fea0003800000 */
.L_x_1837:
[----:B------:R-:W-:Y:S05]  /*29410*/  BRA `(.L_x_1839) ;  /* 0xfffffe6400387947 */ /* 0x000fea000383ffff */
.L_x_1523:
        /* <DEDUP_REMOVED lines=8> */
.L_x_1841:
[----:B------:R-:W-:Y:S05]  /*294a0*/  BSYNC B1 ;  /* 0x0000000000017941 */ /* 0x000fea0003800000 */
.L_x_1840:
[----:B------:R-:W-:Y:S05]  /*294b0*/  BRA `(.L_x_1842) ;  /* 0xfffffe6400187947 */ /* 0x000fea000383ffff */
.L_x_1524:
[----:B------:R-:W-:Y:S01]  /*294c0*/  BSSY B1, `(.L_x_1843) ;  /* 0x0000008000017945 */ /* 0x000fe20003800000 */
[----:B------:R-:W-:Y:S02]  /*294d0*/  IMAD.MOV.U32 R13, RZ, RZ, R9 ;  /* 0x000000ffff0d7224 */ /* 0x000fe400078e0009 */
[----:B------:R-:W-:Y:S02]  /*294e0*/  IMAD.MOV.U32 R12, RZ, RZ, 0x1 ;  /* 0x00000001ff0c7424 */ /* 0x000fe400078e00ff */
[----:B------:R-:W-:Y:S02]  /*294f0*/  IMAD.MOV.U32 R11, RZ, RZ, 0x181f ;  /* 0x0000181fff0b7424 */ /* 0x000fe400078e00ff */
[----:B------:R-:W-:-:S07]  /*29500*/  IMAD.MOV.U32 R15, RZ, RZ, -0x1 ;  /* 0xffffffffff0f7424 */ /* 0x000fce00078e00ff */
[----:B------:R-:W-:Y:S05]  /*29510*/  WARPSYNC.COLLECTIVE R15, `(.L_x_1844) ;  /* 0x000000000f087348 */ /* 0x000fea0003c00000 */
[----:B------:R0:W1:Y:S02]  /*29520*/  SHFL.IDX P6, R14, R13, R12, R11 ;  /* 0x0000000c0d0e7389 */ /* 0x00006400000c000b */
[----:B01----:R-:W-:Y:S01]  /*29530*/  ENDCOLLECTIVE ;  /* 0x000000000000791b */ /* 0x003fe20003800000 */
.L_x_1844:
[----:B------:R-:W-:Y:S05]  /*29540*/  BSYNC B1 ;  /* 0x0000000000017941 */ /* 0x000fea0003800000 */
.L_x_1843:
[----:B------:R-:W-:Y:S05]  /*29550*/  BRA `(.L_x_1845) ;  /* 0xfffffe6000f87947 */ /* 0x000fea000383ffff */
.L_x_1525:
        /* <DEDUP_REMOVED lines=8> */
.L_x_1847:
[----:B------:R-:W-:Y:S05]  /*295e0*/  BSYNC B1 ;  /* 0x0000000000017941 */ /* 0x000fea0003800000 */
.L_x_1846:
[----:B------:R-:W-:Y:S05]  /*295f0*/  BRA `(.L_x_1848) ;  /* 0xfffffe6000d87947 */ /* 0x000fea000383ffff */
.L_x_1526:
        /* <DEDUP_REMOVED lines=8> */
.L_x_1850:
[----:B------:R-:W-:Y:S05]  /*29680*/  BSYNC B1 ;  /* 0x0000000000017941 */ /* 0x000fea0003800000 */
.L_x_1849:
[----:B------:R-:W-:Y:S05]  /*29690*/  BRA `(.L_x_1851) ;  /* 0xfffffe6000b87947 */ /* 0x000fea000383ffff */
.L_x_1527:
        /* <DEDUP_REMOVED lines=8> */
.L_x_1853:
[----:B------:R-:W-:Y:S05]  /*29720*/  BSYNC B1 ;  /* 0x0000000000017941 */ /* 0x000fea0003800000 */
.L_x_1852:
[----:B------:R-:W-:Y:S05]  /*29730*/  BRA `(.L_x_1854) ;  /* 0xfffffe6000987947 */ /* 0x000fea000383ffff */
.L_x_1528:
        /* <DEDUP_REMOVED lines=8> */
.L_x_1856:
[----:B------:R-:W-:Y:S05]  /*297c0*/  BSYNC B1 ;  /* 0x0000000000017941 */ /* 0x000fea0003800000 */
.L_x_1855:
[----:B------:R-:W-:Y:S05]  /*297d0*/  BRA `(.L_x_1857) ;  /* 0xfffffe6000787947 */ /* 0x000fea000383ffff */
.L_x_1529:
        /* <DEDUP_REMOVED lines=8> */
.L_x_1859:
[----:B------:R-:W-:Y:S05]  /*29860*/  BSYNC B1 ;  /* 0x0000000000017941 */ /* 0x000fea0003800000 */
.L_x_1858:
[----:B------:R-:W-:Y:S05]  /*29870*/  BRA `(.L_x_1860) ;  /* 0xfffffe6000587947 */ /* 0x000fea000383ffff */
.L_x_1530:
        /* <DEDUP_REMOVED lines=8> */
.L_x_1862:
[----:B------:R-:W-:Y:S05]  /*29900*/  BSYNC B1 ;  /* 0x0000000000017941 */ /* 0x000fea0003800000 */
.L_x_1861:
[----:B------:R-:W-:Y:S05]  /*29910*/  BRA `(.L_x_1863) ;  /* 0xfffffe6000387947 */ /* 0x000fea000383ffff */
.L_x_1531:
        /* <DEDUP_REMOVED lines=8> */
.L_x_1865:
[----:B------:R-:W-:Y:S05]  /*299a0*/  BSYNC B1 ;  /* 0x0000000000017941 */ /* 0x000fea0003800000 */
.L_x_1864:
[----:B------:R-:W-:Y:S05]  /*299b0*/  BRA `(.L_x_1866) ;  /* 0xfffffe6000187947 */ /* 0x000fea000383ffff */
.L_x_1532:
        /* <DEDUP_REMOVED lines=8> */
.L_x_1868:
[----:B------:R-:W-:Y:S05]  /*29a40*/  BSYNC B1 ;  /* 0x0000000000017941 */ /* 0x000fea0003800000 */
.L_x_1867:
[----:B------:R-:W-:Y:S05]  /*29a50*/  BRA `(.L_x_1869) ;  /* 0xfffffe5c00f87947 */ /* 0x000fea000383ffff */
.L_x_1533:
        /* <DEDUP_REMOVED lines=8> */
.L_x_1871:
[----:B------:R-:W-:Y:S05]  /*29ae0*/  BSYNC B1 ;  /* 0x0000000000017941 */ /* 0x000fea0003800000 */
.L_x_1870:
[----:B------:R-:W-:Y:S05]  /*29af0*/  BRA `(.L_x_1872) ;  /* 0xfffffe5c00dc7947 */ /* 0x000fea000383ffff */
.L_x_1534:
        /* <DEDUP_REMOVED lines=8> */
.L_x_1874:
[----:B------:R-:W-:Y:S05]  /*29b80*/  BSYNC B1 ;  /* 0x0000000000017941 */ /* 0x000fea0003800000 */
.L_x_1873:
[----:B------:R-:W-:Y:S05]  /*29b90*/  BRA `(.L_x_1875) ;  /* 0xfffffe5c00c07947 */ /* 0x000fea000383ffff */
.L_x_1535:
        /* <DEDUP_REMOVED lines=8> */
.L_x_1877:
[----:B------:R-:W-:Y:S05]  /*29c20*/  BSYNC B1 ;  /* 0x0000000000017941 */ /* 0x000fea0003800000 */
.L_x_1876:
[----:B------:R-:W-:Y:S05]  /*29c30*/  BRA `(.L_x_1878) ;  /* 0xfffffe5c00a87947 */ /* 0x000fea000383ffff */
.L_x_1537:
[----:B0-----:R0:W1:Y:S02]  /*29c40*/  SYNCS.PHASECHK.TRANS64.TRYWAIT P4, [R16+URZ+0x30800], R9 ;  /* 0x03080009100075a7 */ /* 0x001064000808017f */
[----:B-1----:R-:W-:Y:S05]  /*29c50*/  @!P4 NANOSLEEP.SYNCS 0x989680 ;  /* 0x009896800000c95d */ /* 0x002fea0003900000 */
[----:B------:R-:W1:Y:S02]  /*29c60*/  @!P4 SYNCS.PHASECHK.TRANS64 P4, [R16+URZ+0x30800], R9 ;  /* 0x030800091000c5a7 */ /* 0x000e64000808007f */
[----:B-1----:R-:W-:Y:S05]  /*29c70*/  @!P4 BRA `(.L_x_1537) ;  /* 0xfffffffc00f0c947 */ /* 0x002fea000383ffff */
[----:B------:R-:W-:Y:S05]  /*29c80*/  BRA `(.L_x_1879) ;  /* 0xfffffe6000287947 */ /* 0x000fea000383ffff */
.L_x_1555:
[----:B-1----:R1:W2:Y:S02]  /*29c90*/  SYNCS.PHASECHK.TRANS64.TRYWAIT P2, [R5+URZ+0x30830], R0 ;  /* 0x03083000050075a7 */ /* 0x0022a4000804017f */
[----:B--2---:R-:W-:Y:S05]  /*29ca0*/  @!P2 NANOSLEEP.SYNCS 0x989680 ;  /* 0x009896800000a95d */ /* 0x004fea0003900000 */
[----:B------:R-:W2:Y:S02]  /*29cb0*/  @!P2 SYNCS.PHASECHK.TRANS64 P2, [R5+URZ+0x30830], R0 ;  /* 0x030830000500a5a7 */ /* 0x000ea4000804007f */
[----:B--2---:R-:W-:Y:S05]  /*29cc0*/  @!P2 BRA `(.L_x_1555) ;  /* 0xfffffffc00f0a947 */ /* 0x004fea000383ffff */
[----:B------:R-:W-:Y:S05]  /*29cd0*/  BRA `(.L_x_1554) ;  /* 0xfffffe9800587947 */ /* 0x000fea000383ffff */
.L_x_1575:
[----:B0-----:R0:W2:Y:S02]  /*29ce0*/  SYNCS.PHASECHK.TRANS64.TRYWAIT P3, [R232+URZ+0x30830], R152 ;  /* 0x03083098e80075a7 */ /* 0x0010a4000806017f */
[----:B--2---:R-:W-:Y:S05]  /*29cf0*/  @!P3 NANOSLEEP.SYNCS 0x989680 ;  /* 0x009896800000b95d */ /* 0x004fea0003900000 */
[----:B------:R-:W2:Y:S02]  /*29d00*/  @!P3 SYNCS.PHASECHK.TRANS64 P3, [R232+URZ+0x30830], R152 ;  /* 0x03083098e800b5a7 */ /* 0x000ea4000806007f */
[----:B--2---:R-:W-:Y:S05]  /*29d10*/  @!P3 BRA `(.L_x_1575) ;  /* 0xfffffffc00f0b947 */ /* 0x004fea000383ffff */
[----:B------:R-:W-:Y:S05]  /*29d20*/  BRA `(.L_x_1574) ;  /* 0xfffffec000b87947 */ /* 0x000fea000383ffff */
.L_x_1580:
[----:B-1----:R1:W2:Y:S02]  /*29d30*/  SYNCS.PHASECHK.TRANS64.TRYWAIT P3, [R0+URZ+0x30850], R2 ;  /* 0x03085002000075a7 */ /* 0x0022a4000806017f */
[----:B--2---:R-:W-:Y:S05]  /*29d40*/  @!P3 NANOSLEEP.SYNCS 0x989680 ;  /* 0x009896800000b95d */ /* 0x004fea0003900000 */
[----:B------:R-:W2:Y:S02]  /*29d50*/  @!P3 SYNCS.PHASECHK.TRANS64 P3, [R0+URZ+0x30850], R2 ;  /* 0x030850020000b5a7 */ /* 0x000ea4000806007f */
[----:B--2---:R-:W-:Y:S05]  /*29d60*/  @!P3 BRA `(.L_x_1580) ;  /* 0xfffffffc00f0b947 */ /* 0x004fea000383ffff */
[----:B------:R-:W-:Y:S05]  /*29d70*/  BRA `(.L_x_1579) ;  /* 0xfffffed400007947 */ /* 0x000fea000383ffff */
.L_x_1600:
[----:B-1----:R1:W2:Y:S02]  /*29d80*/  SYNCS.PHASECHK.TRANS64.TRYWAIT P2, [R4+URZ+0x30830], R5 ;  /* 0x03083005040075a7 */ /* 0x0022a4000804017f */
[----:B--2---:R-:W-:Y:S05]  /*29d90*/  @!P2 NANOSLEEP.SYNCS 0x989680 ;  /* 0x009896800000a95d */ /* 0x004fea0003900000 */
[----:B------:R-:W2:Y:S02]  /*29da0*/  @!P2 SYNCS.PHASECHK.TRANS64 P2, [R4+URZ+0x30830], R5 ;  /* 0x030830050400a5a7 */ /* 0x000ea4000804007f */
[----:B--2---:R-:W-:Y:S05]  /*29db0*/  @!P2 BRA `(.L_x_1600) ;  /* 0xfffffffc00f0a947 */ /* 0x004fea000383ffff */
[----:B------:R-:W-:Y:S05]  /*29dc0*/  BRA `(.L_x_1599) ;  /* 0xfffffeec00e47947 */ /* 0x000fea000383ffff */
.L_x_1605:
[----:B-1----:R1:W2:Y:S02]  /*29dd0*/  SYNCS.PHASECHK.TRANS64.TRYWAIT P2, [R232+URZ+0x30850], R0 ;  /* 0x03085000e80075a7 */ /* 0x0022a4000804017f */
[----:B--2---:R-:W-:Y:S05]  /*29de0*/  @!P2 NANOSLEEP.SYNCS 0x989680 ;  /* 0x009896800000a95d */ /* 0x004fea0003900000 */
[----:B------:R-:W2:Y:S02]  /*29df0*/  @!P2 SYNCS.PHASECHK.TRANS64 P2, [R232+URZ+0x30850], R0 ;  /* 0x03085000e800a5a7 */ /* 0x000ea4000804007f */
[----:B--2---:R-:W-:Y:S05]  /*29e00*/  @!P2 BRA `(.L_x_1605) ;  /* 0xfffffffc00f0a947 */ /* 0x004fea000383ffff */
[----:B------:R-:W-:Y:S05]  /*29e10*/  BRA `(.L_x_1604) ;  /* 0xffffff00002c7947 */ /* 0x000fea000383ffff */
.L_x_1613:
[----:B-1----:R1:W2:Y:S02]  /*29e20*/  SYNCS.PHASECHK.TRANS64.TRYWAIT P2, [R233+URZ+0x30830], R4 ;  /* 0x03083004e90075a7 */ /* 0x0022a4000804017f */
[----:B--2---:R-:W-:Y:S05]  /*29e30*/  @!P2 NANOSLEEP.SYNCS 0x989680 ;  /* 0x009896800000a95d */ /* 0x004fea0003900000 */
[----:B------:R-:W2:Y:S02]  /*29e40*/  @!P2 SYNCS.PHASECHK.TRANS64 P2, [R233+URZ+0x30830], R4 ;  /* 0x03083004e900a5a7 */ /* 0x000ea4000804007f */
[----:B--2---:R-:W-:Y:S05]  /*29e50*/  @!P2 BRA `(.L_x_1613) ;  /* 0xfffffffc00f0a947 */ /* 0x004fea000383ffff */
[----:B------:R-:W-:Y:S05]  /*29e60*/  BRA `(.L_x_1612) ;  /* 0xffffff0c00ec7947 */ /* 0x000fea000383ffff */
.L_x_1618:
[----:B-1----:R1:W2:Y:S02]  /*29e70*/  SYNCS.PHASECHK.TRANS64.TRYWAIT P2, [R0+URZ+0x30850], R2 ;  /* 0x03085002000075a7 */ /* 0x0022a4000804017f */
[----:B--2---:R-:W-:Y:S05]  /*29e80*/  @!P2 NANOSLEEP.SYNCS 0x989680 ;  /* 0x009896800000a95d */ /* 0x004fea0003900000 */
[----:B------:R-:W2:Y:S02]  /*29e90*/  @!P2 SYNCS.PHASECHK.TRANS64 P2, [R0+URZ+0x30850], R2 ;  /* 0x030850020000a5a7 */ /* 0x000ea4000804007f */
[----:B--2---:R-:W-:Y:S05]  /*29ea0*/  @!P2 BRA `(.L_x_1618) ;  /* 0xfffffffc00f0a947 */ /* 0x004fea000383ffff */
[----:B------:R-:W-:Y:S05]  /*29eb0*/  BRA `(.L_x_1617) ;  /* 0xffffff2000387947 */ /* 0x000fea000383ffff */
.L_x_1632:
[----:B-1----:R1:W2:Y:S02]  /*29ec0*/  SYNCS.PHASECHK.TRANS64.TRYWAIT P0, [R11+URZ+0x30850], R2 ;  /* 0x030850020b0075a7 */ /* 0x0022a4000800017f */
[----:B--2---:R-:W-:Y:S05]  /*29ed0*/  @!P0 NANOSLEEP.SYNCS 0x989680 ;  /* 0x009896800000895d */ /* 0x004fea0003900000 */
[----:B------:R-:W2:Y:S02]  /*29ee0*/  @!P0 SYNCS.PHASECHK.TRANS64 P0, [R11+URZ+0x30850], R2 ;  /* 0x030850020b0085a7 */ /* 0x000ea4000800007f */
[----:B--2---:R-:W-:Y:S05]  /*29ef0*/  @!P0 BRA `(.L_x_1632) ;  /* 0xfffffffc00f08947 */ /* 0x004fea000383ffff */
[----:B------:R-:W-:Y:S05]  /*29f00*/  BRA `(.L_x_1631) ;  /* 0xffffff4000647947 */ /* 0x000fea000383ffff */
.L_x_1674:
[----:B------:R-:W1:Y:S01]  /*29f10*/  S2R R9, SR_TID.X ;  /* 0x0000000000097919 */ /* 0x000e620000002100 */
[----:B------:R-:W-:Y:S01]  /*29f20*/  BSSY B1, `(.L_x_1880) ;  /* 0x000000a000017945 */ /* 0x000fe20003800000 */
[----:B------:R-:W-:Y:S02]  /*29f30*/  IMAD.MOV.U32 R12, RZ, RZ, RZ ;  /* 0x000000ffff0c7224 */ /* 0x000fe400078e00ff */
[----:B0-----:R-:W-:Y:S02]  /*29f40*/  IMAD.MOV.U32 R11, RZ, RZ, 0x1f ;  /* 0x0000001fff0b7424 */ /* 0x001fe400078e00ff */
[----:B------:R-:W-:Y:S01]  /*29f50*/  IMAD.MOV.U32 R15, RZ, RZ, -0x1 ;  /* 0xffffffffff0f7424 */ /* 0x000fe200078e00ff */
[----:B-1----:R-:W-:-:S04]  /*29f60*/  SHF.R.U32.HI R9, RZ, 0x5, R9 ;  /* 0x00000005ff097819 */ /* 0x002fc80000011609 */
[----:B------:R-:W-:-:S05]  /*29f70*/  LOP3.LUT R9, R9, 0x3, RZ, 0xc0, !PT ;  /* 0x0000000309097812 */ /* 0x000fca00078ec0ff */
[----:B------:R-:W-:-:S07]  /*29f80*/  IMAD.MOV.U32 R13, RZ, RZ, R9 ;  /* 0x000000ffff0d7224 */ /* 0x000fce00078e0009 */
[----:B------:R-:W-:Y:S05]  /*29f90*/  WARPSYNC.COLLECTIVE R15, `(.L_x_1881) ;  /* 0x000000000f087348 */ /* 0x000fea0003c00000 */
[----:B------:R0:W1:Y:S02]  /*29fa0*/  SHFL.IDX P6, R14, R13, R12, R11 ;  /* 0x0000000c0d0e7389 */ /* 0x00006400000c000b */
[----:B01----:R-:W-:Y:S01]  /*29fb0*/  ENDCOLLECTIVE ;  /* 0x000000000000791b */ /* 0x003fe20003800000 */
.L_x_1881:
[----:B------:R-:W-:Y:S05]  /*29fc0*/  BSYNC B1 ;  /* 0x0000000000017941 */ /* 0x000fea0003800000 */
.L_x_1880:
[----:B------:R-:W-:Y:S05]  /*29fd0*/  BRA `(.L_x_1882) ;  /* 0xffffff8c00b47947 */ /* 0x000fea000383ffff */
.L_x_1675:
[----:B------:R-:W-:Y:S01]  /*29fe0*/  BSSY B1, `(.L_x_1883) ;  /* 0x0000006000017945 */ /* 0x000fe20003800000 */
[----:B------:R-:W-:-:S07]  /*29ff0*/  IMAD.MOV.U32 R15, RZ, RZ, -0x1 ;  /* 0xffffffffff0f7424 */ /* 0x000fce00078e00ff */
[----:B0-----:R-:W-:Y:S05]  /*2a000*/  WARPSYNC.COLLECTIVE R15, `(.L_x_1884) ;  /* 0x000000000f0c7348 */ /* 0x001fea0003c00000 */
[----:B------:R-:W-:Y:S02]  /*2a010*/  ELECT P6, UR62, PT ;  /* 0x00000000003e782f */ /* 0x000fe400038c0000 */
[----:B------:R-:W-:Y:S01]  /*2a020*/  MOV R14, UR62 ;  /* 0x0000003e000e7c02 */ /* 0x000fe20008000f00 */
[----:B0-----:R-:W-:Y:S10]  /*2a030*/  ENDCOLLECTIVE ;  /* 0x000000000000791b */ /* 0x001ff40003800000 */
.L_x_1884:
[----:B------:R-:W-:Y:S05]  /*2a040*/  BSYNC B1 ;  /* 0x0000000000017941 */ /* 0x000fea0003800000 */
.L_x_1883:
[----:B------:R-:W-:Y:S05]  /*2a050*/  BRA `(.L_x_1885) ;  /* 0xffffff8c00a07947 */ /* 0x000fea000383ffff */
.L_x_1677:
[----:B0-----:R0:W1:Y:S02]  /*2a060*/  SYNCS.PHASECHK.TRANS64.TRYWAIT P0, [R11+URZ+0x30820], R7 ;  /* 0x030820070b0075a7 */ /* 0x001064000800017f */
[----:B-1----:R-:W-:Y:S05]  /*2a070*/  @!P0 NANOSLEEP.SYNCS 0x989680 ;  /* 0x009896800000895d */ /* 0x002fea0003900000 */
[----:B------:R-:W1:Y:S02]  /*2a080*/  @!P0 SYNCS.PHASECHK.TRANS64 P0, [R11+URZ+0x30820], R7 ;  /* 0x030820070b0085a7 */ /* 0x000e64000800007f */
[----:B-1----:R-:W-:Y:S05]  /*2a090*/  @!P0 BRA `(.L_x_1677) ;  /* 0xfffffffc00f08947 */ /* 0x002fea000383ffff */
[----:B------:R-:W-:Y:S05]  /*2a0a0*/  BRA `(.L_x_1886) ;  /* 0xffffff8c00bc7947 */ /* 0x000fea000383ffff */
.L_x_1680:
[----:B0-----:R0:W1:Y:S02]  /*2a0b0*/  SYNCS.PHASECHK.TRANS64.TRYWAIT P0, [R7+URZ+0x308a0], R9 ;  /* 0x0308a009070075a7 */ /* 0x001064000800017f */
[----:B-1----:R-:W-:Y:S05]  /*2a0c0*/  @!P0 NANOSLEEP.SYNCS 0x989680 ;  /* 0x009896800000895d */ /* 0x002fea0003900000 */
[----:B------:R-:W1:Y:S02]  /*2a0d0*/  @!P0 SYNCS.PHASECHK.TRANS64 P0, [R7+URZ+0x308a0], R9 ;  /* 0x0308a009070085a7 */ /* 0x000e64000800007f */
[----:B-1----:R-:W-:Y:S05]  /*2a0e0*/  @!P0 BRA `(.L_x_1680) ;  /* 0xfffffffc00f08947 */ /* 0x002fea000383ffff */
[----:B------:R-:W-:Y:S05]  /*2a0f0*/  BRA `(.L_x_1887) ;  /* 0xffffff8c00cc7947 */ /* 0x000fea000383ffff */
.L_x_1682:
[----:B-1----:R1:W2:Y:S02]  /*2a100*/  SYNCS.PHASECHK.TRANS64.TRYWAIT P0, [R7+URZ+0x308c0], R9 ;  /* 0x0308c009070075a7 */ /* 0x0022a4000800017f */
[----:B--2---:R-:W-:Y:S05]  /*2a110*/  @!P0 NANOSLEEP.SYNCS 0x989680 ;  /* 0x009896800000895d */ /* 0x004fea0003900000 */
[----:B------:R-:W2:Y:S02]  /*2a120*/  @!P0 SYNCS.PHASECHK.TRANS64 P0, [R7+URZ+0x308c0], R9 ;  /* 0x0308c009070085a7 */ /* 0x000ea4000800007f */
[----:B--2---:R-:W-:Y:S05]  /*2a130*/  @!P0 BRA `(.L_x_1682) ;  /* 0xfffffffc00f08947 */ /* 0x004fea000383ffff */
[----:B------:R-:W-:Y:S05]  /*2a140*/  BRA `(.L_x_1888) ;  /* 0xffffff90006c7947 */ /* 0x000fea000383ffff */
.L_x_1686:
[----:B0-----:R0:W1:Y:S02]  /*2a150*/  SYNCS.PHASECHK.TRANS64.TRYWAIT P0, [R7+URZ+0x308a0], R8 ;  /* 0x0308a008070075a7 */ /* 0x001064000800017f */
[----:B-1----:R-:W-:Y:S05]  /*2a160*/  @!P0 NANOSLEEP.SYNCS 0x989680 ;  /* 0x009896800000895d */ /* 0x002fea0003900000 */
[----:B------:R-:W1:Y:S02]  /*2a170*/  @!P0 SYNCS.PHASECHK.TRANS64 P0, [R7+URZ+0x308a0], R8 ;  /* 0x0308a008070085a7 */ /* 0x000e64000800007f */
[----:B-1----:R-:W-:Y:S05]  /*2a180*/  @!P0 BRA `(.L_x_1686) ;  /* 0xfffffffc00f08947 */ /* 0x002fea000383ffff */
[----:B------:R-:W-:Y:S05]  /*2a190*/  BRA `(.L_x_1889) ;  /* 0xffffff9400547947 */ /* 0x000fea000383ffff */
.L_x_1688:
[----:B-1----:R1:W2:Y:S02]  /*2a1a0*/  SYNCS.PHASECHK.TRANS64.TRYWAIT P1, [R7+URZ+0x308c0], R8 ;  /* 0x0308c008070075a7 */ /* 0x0022a4000802017f */
[----:B--2---:R-:W-:Y:S05]  /*2a1b0*/  @!P1 NANOSLEEP.SYNCS 0x989680 ;  /* 0x009896800000995d */ /* 0x004fea0003900000 */
[----:B------:R-:W2:Y:S02]  /*2a1c0*/  @!P1 SYNCS.PHASECHK.TRANS64 P1, [R7+URZ+0x308c0], R8 ;  /* 0x0308c008070095a7 */ /* 0x000ea4000802007f */
[----:B--2---:R-:W-:Y:S05]  /*2a1d0*/  @!P1 BRA `(.L_x_1688) ;  /* 0xfffffffc00f09947 */ /* 0x004fea000383ffff */
[----:B------:R-:W-:Y:S05]  /*2a1e0*/  BRA `(.L_x_1890) ;  /* 0xffffff9400f07947 */ /* 0x000fea000383ffff */
.L_x_1709:
        /* <DEDUP_REMOVED lines=11> */
.L_x_1892:
[----:B------:R-:W-:Y:S05]  /*2a2a0*/  BSYNC B0 ;  /* 0x0000000000007941 */ /* 0x000fea0003800000 */
.L_x_1891:
[----:B------:R-:W-:Y:S05]  /*2a2b0*/  BRA `(.L_x_1893) ;  /* 0xffffffa800187947 */ /* 0x000fea000383ffff */
.L_x_1710:
[----:B------:R-:W-:Y:S01]  /*2a2c0*/  BSSY B0, `(.L_x_1894) ;  /* 0x0000006000007945 */ /* 0x000fe20003800000 */
[----:B------:R-:W-:-:S07]  /*2a2d0*/  IMAD.MOV.U32 R15, RZ, RZ, -0x1 ;  /* 0xffffffffff0f7424 */ /* 0x000fce00078e00ff */
[----:B------:R-:W-:Y:S05]  /*2a2e0*/  WARPSYNC.COLLECTIVE R15, `(.L_x_1895) ;  /* 0x000000000f0c7348 */ /* 0x000fea0003c00000 */
[----:B------:R-:W-:Y:S02]  /*2a2f0*/  ELECT P6, UR62, PT ;  /* 0x00000000003e782f */ /* 0x000fe400038c0000 */
[----:B------:R-:W-:Y:S01]  /*2a300*/  MOV R14, UR62 ;  /* 0x0000003e000e7c02 */ /* 0x000fe20008000f00 */
[----:B------:R-:W-:Y:S10]  /*2a310*/  ENDCOLLECTIVE ;  /* 0x000000000000791b */ /* 0x000ff40003800000 */
.L_x_1895:
[----:B------:R-:W-:Y:S05]  /*2a320*/  BSYNC B0 ;  /* 0x0000000000007941 */ /* 0x000fea0003800000 */
.L_x_1894:
[----:B------:R-:W-:Y:S05]  /*2a330*/  BRA `(.L_x_1896) ;  /* 0xffffffa800087947 */ /* 0x000fea000383ffff */
.L_x_1713:
[----:B0-----:R0:W1:Y:S02]  /*2a340*/  SYNCS.PHASECHK.TRANS64.TRYWAIT P0, [R7+URZ+0x30840], R10 ;  /* 0x0308400a070075a7 */ /* 0x001064000800017f */
[----:B-1----:R-:W-:Y:S05]  /*2a350*/  @!P0 NANOSLEEP.SYNCS 0x989680 ;  /* 0x009896800000895d */ /* 0x002fea0003900000 */
[----:B------:R-:W1:Y:S02]  /*2a360*/  @!P0 SYNCS.PHASECHK.TRANS64 P0, [R7+URZ+0x30840], R10 ;  /* 0x0308400a070085a7 */ /* 0x000e64000800007f */
[----:B-1----:R-:W-:Y:S05]  /*2a370*/  @!P0 BRA `(.L_x_1713) ;  /* 0xfffffffc00f08947 */ /* 0x002fea000383ffff */
[----:B------:R-:W-:Y:S05]  /*2a380*/  BRA `(.L_x_1897) ;  /* 0xffffffa800707947 */ /* 0x000fea000383ffff */
.L_x_1716:
        /* <DEDUP_REMOVED lines=8> */
.L_x_1724:
[----:B0-----:R0:W1:Y:S02]  /*2a410*/  SYNCS.PHASECHK.TRANS64.TRYWAIT P0, [R3+URZ+0x30840], R8 ;  /* 0x03084008030075a7 */ /* 0x001064000800017f */
[----:B-1----:R-:W-:Y:S05]  /*2a420*/  @!P0 NANOSLEEP.SYNCS 0x989680 ;  /* 0x009896800000895d */ /* 0x002fea0003900000 */
[----:B------:R-:W1:Y:S02]  /*2a430*/  @!P0 SYNCS.PHASECHK.TRANS64 P0, [R3+URZ+0x30840], R8 ;  /* 0x03084008030085a7 */ /* 0x000e64000800007f */
[----:B-1----:R-:W-:Y:S05]  /*2a440*/  @!P0 BRA `(.L_x_1724) ;  /* 0xfffffffc00f08947 */ /* 0x002fea000383ffff */
[----:B------:R-:W-:Y:S05]  /*2a450*/  BRA `(.L_x_1899) ;  /* 0xffffffb000ac7947 */ /* 0x000fea000383ffff */
.L_x_1726:
[----:B0-----:R0:W1:Y:S02]  /*2a460*/  SYNCS.PHASECHK.TRANS64.TRYWAIT P0, [R3+URZ+0x30860], R8 ;  /* 0x03086008030075a7 */ /* 0x001064000800017f */
[----:B-1----:R-:W-:Y:S05]  /*2a470*/  @!P0 NANOSLEEP.SYNCS 0x989680 ;  /* 0x009896800000895d */ /* 0x002fea0003900000 */
[----:B------:R-:W1:Y:S02]  /*2a480*/  @!P0 SYNCS.PHASECHK.TRANS64 P0, [R3+URZ+0x30860], R8 ;  /* 0x03086008030085a7 */ /* 0x000e64000800007f */
[----:B-1----:R-:W-:Y:S05]  /*2a490*/  @!P0 BRA `(.L_x_1726) ;  /* 0xfffffffc00f08947 */ /* 0x002fea000383ffff */
[----:B------:R-:W-:Y:S05]  /*2a4a0*/  BRA `(.L_x_1900) ;  /* 0xffffffb400687947 */ /* 0x000fea000383ffff */
.L_x_1732:
[----:B-1----:R1:W2:Y:S02]  /*2a4b0*/  SYNCS.PHASECHK.TRANS64.TRYWAIT P0, [R2+URZ+0x30840], R3 ;  /* 0x03084003020075a7 */ /* 0x0022a4000800017f */
[----:B--2---:R-:W-:Y:S05]  /*2a4c0*/  @!P0 NANOSLEEP.SYNCS 0x989680 ;  /* 0x009896800000895d */ /* 0x004fea0003900000 */
[----:B------:R-:W2:Y:S02]  /*2a4d0*/  @!P0 SYNCS.PHASECHK.TRANS64 P0, [R2+URZ+0x30840], R3 ;  /* 0x03084003020085a7 */ /* 0x000ea4000800007f */
[----:B--2---:R-:W-:Y:S05]  /*2a4e0*/  @!P0 BRA `(.L_x_1732) ;  /* 0xfffffffc00f08947 */ /* 0x004fea000383ffff */
[----:B------:R-:W-:Y:S05]  /*2a4f0*/  BRA `(.L_x_1901) ;  /* 0xffffffb800f87947 */ /* 0x000fea000383ffff */
.L_x_1734:
[----:B0-----:R0:W1:Y:S02]  /*2a500*/  SYNCS.PHASECHK.TRANS64.TRYWAIT P0, [R2+URZ+0x30860], R3 ;  /* 0x03086003020075a7 */ /* 0x001064000800017f */
[----:B-1----:R-:W-:Y:S05]  /*2a510*/  @!P0 NANOSLEEP.SYNCS 0x989680 ;  /* 0x009896800000895d */ /* 0x002fea0003900000 */
[----:B------:R-:W1:Y:S02]  /*2a520*/  @!P0 SYNCS.PHASECHK.TRANS64 P0, [R2+URZ+0x30860], R3 ;  /* 0x03086003020085a7 */ /* 0x000e64000800007f */
[----:B-1----:R-:W-:Y:S05]  /*2a530*/  @!P0 BRA `(.L_x_1734) ;  /* 0xfffffffc00f08947 */ /* 0x002fea000383ffff */
[----:B------:R-:W-:Y:S05]  /*2a540*/  BRA `(.L_x_1902) ;  /* 0xffffffbc00b47947 */ /* 0x000fea000383ffff */
.L_x_1740:
[----:B--2---:R2:W3:Y:S02]  /*2a550*/  SYNCS.PHASECHK.TRANS64.TRYWAIT P0, [R2+URZ+0x30840], R3 ;  /* 0x03084003020075a7 */ /* 0x0044e4000800017f */
[----:B---3--:R-:W-:Y:S05]  /*2a560*/  @!P0 NANOSLEEP.SYNCS 0x989680 ;  /* 0x009896800000895d */ /* 0x008fea0003900000 */
[----:B------:R-:W3:Y:S02]  /*2a570*/  @!P0 SYNCS.PHASECHK.TRANS64 P0, [R2+URZ+0x30840], R3 ;  /* 0x03084003020085a7 */ /* 0x000ee4000800007f */
[----:B---3--:R-:W-:Y:S05]  /*2a580*/  @!P0 BRA `(.L_x_1740) ;  /* 0xfffffffc00f08947 */ /* 0x008fea000383ffff */
[----:B------:R-:W-:Y:S05]  /*2a590*/  BRA `(.L_x_1903) ;  /* 0xffffffc400187947 */ /* 0x000fea000383ffff */
.L_x_1742:
[----:B0-----:R0:W1:Y:S02]  /*2a5a0*/  SYNCS.PHASECHK.TRANS64.TRYWAIT P0, [R2+URZ+0x30860], R9 ;  /* 0x03086009020075a7 */ /* 0x001064000800017f */
[----:B-1----:R-:W-:Y:S05]  /*2a5b0*/  @!P0 NANOSLEEP.SYNCS 0x989680 ;  /* 0x009896800000895d */ /* 0x002fea0003900000 */
[----:B------:R-:W1:Y:S02]  /*2a5c0*/  @!P0 SYNCS.PHASECHK.TRANS64 P0, [R2+URZ+0x30860], R9 ;  /* 0x03086009020085a7 */ /* 0x000e64000800007f */
[----:B-1----:R-:W-:Y:S05]  /*2a5d0*/  @!P0 BRA `(.L_x_1742) ;  /* 0xfffffffc00f08947 */ /* 0x002fea000383ffff */
[----:B------:R-:W-:Y:S05]  /*2a5e0*/  BRA `(.L_x_1904) ;  /* 0xffffffc400d07947 */ /* 0x000fea000383ffff */
.L_x_1750:
[----:B-1----:R1:W2:Y:S02]  /*2a5f0*/  SYNCS.PHASECHK.TRANS64.TRYWAIT P0, [R3+URZ+0x30860], R2 ;  /* 0x03086002030075a7 */ /* 0x0022a4000800017f */
[----:B--2---:R-:W-:Y:S05]  /*2a600*/  @!P0 NANOSLEEP.SYNCS 0x989680 ;  /* 0x009896800000895d */ /* 0x004fea0003900000 */
[----:B------:R-:W2:Y:S02]  /*2a610*/  @!P0 SYNCS.PHASECHK.TRANS64 P0, [R3+URZ+0x30860], R2 ;  /* 0x03086002030085a7 */ /* 0x000ea4000800007f */
[----:B--2---:R-:W-:Y:S05]  /*2a620*/  @!P0 BRA `(.L_x_1750) ;  /* 0xfffffffc00f08947 */ /* 0x004fea000383ffff */
[----:B------:R-:W-:Y:S05]  /*2a630*/  BRA `(.L_x_1905) ;  /* 0xffffffcc001c7947 */ /* 0x000fea000383ffff */
.L_x_1753:
[----:B------:R-:W-:Y:S01]  /*2a640*/  BSSY B0, `(.L_x_1906) ;  /* 0x0000008000007945 */ /* 0x000fe20003800000 */
[----:B------:R-:W-:Y:S02]  /*2a650*/  IMAD.MOV.U32 R13, RZ, RZ, R16 ;  /* 0x000000ffff0d7224 */ /* 0x000fe400078e0010 */
[----:B------:R-:W-:Y:S02]  /*2a660*/  IMAD.MOV.U32 R12, RZ, RZ, RZ ;  /* 0x000000ffff0c7224 */ /* 0x000fe400078e00ff */
[----:B0-----:R-:W-:Y:S02]  /*2a670*/  IMAD.MOV.U32 R11, RZ, RZ, 0x1f ;  /* 0x0000001fff0b7424 */ /* 0x001fe400078e00ff */
[----:B------:R-:W-:-:S07]  /*2a680*/  IMAD.MOV.U32 R15, RZ, RZ, -0x1 ;  /* 0xffffffffff0f7424 */ /* 0x000fce00078e00ff */
[----:B-123--:R-:W-:Y:S05]  /*2a690*/  WARPSYNC.COLLECTIVE R15, `(.L_x_1907) ;  /* 0x000000000f087348 */ /* 0x00efea0003c00000 */
[----:B------:R0:W4:Y:S02]  /*2a6a0*/  SHFL.IDX P6, R14, R13, R12, R11 ;  /* 0x0000000c0d0e7389 */ /* 0x00012400000c000b */
[----:B01234-:R-:W-:Y:S01]  /*2a6b0*/  ENDCOLLECTIVE ;  /* 0x000000000000791b */ /* 0x01ffe20003800000 */
.L_x_1907:
[----:B------:R-:W-:Y:S05]  /*2a6c0*/  BSYNC B0 ;  /* 0x0000000000007941 */ /* 0x000fea0003800000 */
.L_x_1906:
        /* <DEDUP_REMOVED lines=8> */
.L_x_1908:
[----:B------:R-:W-:Y:S01]  /*2a750*/  IMAD.MOV.U32 R16, RZ, RZ, R14 ;  /* 0x000000ffff107224 */ /* 0x000fe200078e000e */
[----:B------:R-:W-:Y:S06]  /*2a760*/  BRA `(.L_x_1909) ;  /* 0xffffffcc00d87947 */ /* 0x000fec000383ffff */
.L_x_1756:
[----:B------:R-:W-:Y:S01]  /*2a770*/  BSSY B0, `(.L_x_1910) ;  /* 0x0000008000007945 */ /* 0x000fe20003800000 */
[----:B-----5:R-:W-:Y:S02]  /*2a780*/  IMAD.MOV.U32 R13, RZ, RZ, R17 ;  /* 0x000000ffff0d7224 */ /* 0x020fe400078e0011 */
[----:B------:R-:W-:Y:S02]  /*2a790*/  IMAD.MOV.U32 R12, RZ, RZ, 0x1 ;  /* 0x00000001ff0c7424 */ /* 0x000fe400078e00ff */
[----:B0-----:R-:W-:Y:S02]  /*2a7a0*/  IMAD.MOV.U32 R11, RZ, RZ, RZ ;  /* 0x000000ffff0b7224 */ /* 0x001fe400078e00ff */
[----:B------:R-:W-:-:S07]  /*2a7b0*/  IMAD.MOV.U32 R15, RZ, RZ, -0x1 ;  /* 0xffffffffff0f7424 */ /* 0x000fce00078e00ff */
[----:B-1-34-:R-:W-:Y:S05]  /*2a7c0*/  WARPSYNC.COLLECTIVE R15, `(.L_x_1911) ;  /* 0x000000000f087348 */ /* 0x01afea0003c00000 */
[----:B------:R0:W2:Y:S02]  /*2a7d0*/  SHFL.UP P6, R14, R13, R12, R11 ;  /* 0x0400000c0d0e7389 */ /* 0x0000a400000c000b */
[----:B01234-:R-:W-:Y:S01]  /*2a7e0*/  ENDCOLLECTIVE ;  /* 0x000000000000791b */ /* 0x01ffe20003800000 */
.L_x_1911:
[----:B------:R-:W-:Y:S05]  /*2a7f0*/  BSYNC B0 ;  /* 0x0000000000007941 */ /* 0x000fea0003800000 */
.L_x_1910:
        /* <DEDUP_REMOVED lines=10> */
.L_x_1912:
        /* <DEDUP_REMOVED lines=8> */
.L_x_1913:
        /* <DEDUP_REMOVED lines=8> */
.L_x_1914:
        /* <DEDUP_REMOVED lines=8> */
.L_x_1915:
        /* <DEDUP_REMOVED lines=8> */
.L_x_1916:
[----:B------:R-:W-:Y:S05]  /*2aaa0*/  BRA `(.L_x_1917) ;  /* 0xffffffcc00a07947 */ /* 0x000fea000383ffff */
.L_x_1761:
        /* <DEDUP_REMOVED lines=8> */
.L_x_1919:
[----:B------:R-:W-:Y:S05]  /*2ab30*/  BSYNC B0 ;  /* 0x0000000000007941 */ /* 0x000fea0003800000 */
.L_x_1918:
        /* <DEDUP_REMOVED lines=10> */
.L_x_1920:
        /* <DEDUP_REMOVED lines=8> */
.L_x_1921:
        /* <DEDUP_REMOVED lines=8> */
.L_x_1922:
        /* <DEDUP_REMOVED lines=8> */
.L_x_1923:
        /* <DEDUP_REMOVED lines=8> */
.L_x_1924:
[----:B------:R-:W-:Y:S05]  /*2ade0*/  BRA `(.L_x_1925) ;  /* 0xffffffcc00887947 */ /* 0x000fea000383ffff */
.L_x_1763:
[----:B------:R-:W-:Y:S01]  /*2adf0*/  BSSY B0, `(.L_x_1926) ;  /* 0x0000006000007945 */ /* 0x000fe20003800000 */
[----:B------:R-:W-:Y:S01]  /*2ae00*/  PLOP3.LUT P6, PT, P6, PT, PT, 0x8, 0x0 ;  /* 0x000000000000781c */ /* 0x000fe200037ce170 */
[----:B------:R-:W-:-:S12]  /*2ae10*/  IMAD.MOV.U32 R15, RZ, RZ, -0x1 ;  /* 0xffffffffff0f7424 */ /* 0x000fd800078e00ff */
[----:B0-----:R-:W-:Y:S05]  /*2ae20*/  WARPSYNC.COLLECTIVE R15, `(.L_x_1927) ;  /* 0x000000000f087348 */ /* 0x001fea0003c00000 */
[----:B------:R-:W-:Y:S01]  /*2ae30*/  VOTE.ANY R14, PT, P6 ;  /* 0x00000000000e7806 */ /* 0x000fe200030e0100 */
[----:B0-----:R-:W-:Y:S06]  /*2ae40*/  ENDCOLLECTIVE ;  /* 0x000000000000791b */ /* 0x001fec0003800000 */
.L_x_1927:
[----:B------:R-:W-:Y:S05]  /*2ae50*/  BSYNC B0 ;  /* 0x0000000000007941 */ /* 0x000fea0003800000 */
.L_x_1926:
        /* <DEDUP_REMOVED lines=9> */
.L_x_1928:
[----:B------:R-:W-:Y:S01]  /*2aef0*/  IMAD.MOV.U32 R17, RZ, RZ, R14 ;  /* 0x000000ffff117224 */ /* 0x000fe200078e000e */
[----:B------:R-:W-:Y:S06]  /*2af00*/  BRA `(.L_x_1929) ;  /* 0xffffffcc00787947 */ /* 0x000fec000383ffff */
.L_x_1765:
[----:B------:R-:W-:Y:S01]  /*2af10*/  BSSY B0, `(.L_x_1930) ;  /* 0x0000007000007945 */ /* 0x000fe20003800000 */
[----:B------:R-:W-:Y:S02]  /*2af20*/  IMAD.MOV.U32 R13, RZ, RZ, R2 ;  /* 0x000000ffff0d7224 */ /* 0x000fe400078e0002 */
[----:B------:R-:W-:Y:S02]  /*2af30*/  IMAD.MOV.U32 R11, RZ, RZ, 0x1f ;  /* 0x0000001fff0b7424 */ /* 0x000fe400078e00ff */
[----:B------:R-:W-:-:S07]  /*2af40*/  IMAD.MOV.U32 R15, RZ, RZ, -0x1 ;  /* 0xffffffffff0f7424 */ /* 0x000fce00078e00ff */
[----:B012---:R-:W-:Y:S05]  /*2af50*/  WARPSYNC.COLLECTIVE R15, `(.L_x_1931) ;  /* 0x000000000f087348 */ /* 0x007fea0003c00000 */
[----:B------:R3:W4:Y:S02]  /*2af60*/  SHFL.IDX P6, R14, R13, R12, R11 ;  /* 0x0000000c0d0e7389 */ /* 0x00072400000c000b */
[----:B01234-:R-:W-:Y:S01]  /*2af70*/  ENDCOLLECTIVE ;  /* 0x000000000000791b */ /* 0x01ffe20003800000 */
.L_x_1931:
[----:B------:R-:W-:Y:S05]  /*2af80*/  BSYNC B0 ;  /* 0x0000000000007941 */ /* 0x000fea0003800000 */
.L_x_1930:
[----:B------:R-:W-:Y:S01]  /*2af90*/  IMAD.MOV.U32 R7, RZ, RZ, R14 ;  /* 0x000000ffff077224 */ /* 0x000fe200078e000e */
[----:B------:R-:W-:Y:S06]  /*2afa0*/  BRA `(.L_x_1764) ;  /* 0xffffffcc006c7947 */ /* 0x000fec000383ffff */
.L_x_1769:
[----:B-1----:R1:W2:Y:S02]  /*2afb0*/  SYNCS.PHASECHK.TRANS64.TRYWAIT P0, [R0+URZ+0x30820], R3 ;  /* 0x03082003000075a7 */ /* 0x0022a4000800017f */
[----:B--2---:R-:W-:Y:S05]  /*2afc0*/  @!P0 NANOSLEEP.SYNCS 0x989680 ;  /* 0x009896800000895d */ /* 0x004fea0003900000 */
[----:B------:R-:W2:Y:S02]  /*2afd0*/  @!P0 SYNCS.PHASECHK.TRANS64 P0, [R0+URZ+0x30820], R3 ;  /* 0x03082003000085a7 */ /* 0x000ea4000800007f */
[----:B--2---:R-:W-:Y:S05]  /*2afe0*/  @!P0 BRA `(.L_x_1769) ;  /* 0xfffffffc00f08947 */ /* 0x004fea000383ffff */
[----:B------:R-:W-:Y:S05]  /*2aff0*/  BRA `(.L_x_1932) ;  /* 0xffffffd000e47947 */ /* 0x000fea000383ffff */
.L_x_1770:
[----:B------:R-:W2:Y:S01]  /*2b000*/  S2R R2, SR_TID.X ;  /* 0x0000000000027919 */ /* 0x000ea20000002100 */
[----:B------:R-:W-:Y:S01]  /*2b010*/  BSSY B0, `(.L_x_1933) ;  /* 0x000000a000007945 */ /* 0x000fe20003800000 */
[----:B------:R-:W-:Y:S02]  /*2b020*/  IMAD.MOV.U32 R12, RZ, RZ, RZ ;  /* 0x000000ffff0c7224 */ /* 0x000fe400078e00ff */
[----:B0-----:R-:W-:Y:S02]  /*2b030*/  IMAD.MOV.U32 R11, RZ, RZ, 0x1f ;  /* 0x0000001fff0b7424 */ /* 0x001fe400078e00ff */
[----:B------:R-:W-:Y:S01]  /*2b040*/  IMAD.MOV.U32 R15, RZ, RZ, -0x1 ;  /* 0xffffffffff0f7424 */ /* 0x000fe200078e00ff */
[----:B--2---:R-:W-:-:S04]  /*2b050*/  SHF.R.U32.HI R2, RZ, 0x5, R2 ;  /* 0x00000005ff027819 */ /* 0x004fc80000011602 */
[----:B------:R-:W-:-:S05]  /*2b060*/  LOP3.LUT R2, R2, 0x3, RZ, 0xc0, !PT ;  /* 0x0000000302027812 */ /* 0x000fca00078ec0ff */
[----:B------:R-:W-:-:S07]  /*2b070*/  IMAD.MOV.U32 R13, RZ, RZ, R2 ;  /* 0x000000ffff0d7224 */ /* 0x000fce00078e0002 */
[----:B-1----:R-:W-:Y:S05]  /*2b080*/  WARPSYNC.COLLECTIVE R15, `(.L_x_1934) ;  /* 0x000000000f087348 */ /* 0x002fea0003c00000 */
[----:B------:R0:W2:Y:S02]  /*2b090*/  SHFL.IDX P6, R14, R13, R12, R11 ;  /* 0x0000000c0d0e7389 */ /* 0x0000a400000c000b */
[----:B012---:R-:W-:Y:S01]  /*2b0a0*/  ENDCOLLECTIVE ;  /* 0x000000000000791b */ /* 0x007fe20003800000 */
.L_x_1934:
[----:B------:R-:W-:Y:S05]  /*2b0b0*/  BSYNC B0 ;  /* 0x0000000000007941 */ /* 0x000fea0003800000 */
.L_x_1933:
[----:B------:R-:W-:Y:S05]  /*2b0c0*/  BRA `(.L_x_1935) ;  /* 0xffffffd000cc7947 */ /* 0x000fea000383ffff */
.L_x_1771:
[----:B------:R-:W-:Y:S01]  /*2b0d0*/  BSSY B0, `(.L_x_1936) ;  /* 0x0000006000007945 */ /* 0x000fe20003800000 */
[----:B------:R-:W-:-:S07]  /*2b0e0*/  IMAD.MOV.U32 R15, RZ, RZ, -0x1 ;  /* 0xffffffffff0f7424 */ /* 0x000fce00078e00ff */
[----:B012---:R-:W-:Y:S05]  /*2b0f0*/  WARPSYNC.COLLECTIVE R15, `(.L_x_1937) ;  /* 0x000000000f0c7348 */ /* 0x007fea0003c00000 */
[----:B------:R-:W-:Y:S02]  /*2b100*/  ELECT P6, UR62, PT ;  /* 0x00000000003e782f */ /* 0x000fe400038c0000 */
[----:B------:R-:W-:Y:S01]  /*2b110*/  MOV R14, UR62 ;  /* 0x0000003e000e7c02 */ /* 0x000fe20008000f00 */
[----:B012---:R-:W-:Y:S10]  /*2b120*/  ENDCOLLECTIVE ;  /* 0x000000000000791b */ /* 0x007ff40003800000 */
.L_x_1937:
[----:B------:R-:W-:Y:S05]  /*2b130*/  BSYNC B0 ;  /* 0x0000000000007941 */ /* 0x000fea0003800000 */
.L_x_1936:
[----:B------:R-:W-:Y:S05]  /*2b140*/  BRA `(.L_x_1938) ;  /* 0xffffffd000c07947 */ /* 0x000fea000383ffff */
.L_x_1773:
[----:B-1----:R1:W2:Y:S02]  /*2b150*/  SYNCS.PHASECHK.TRANS64.TRYWAIT P0, [R6+URZ], R5 ;  /* 0x00000005060075a7 */ /* 0x0022a4000800017f */
[----:B--2---:R-:W-:Y:S05]  /*2b160*/  @!P0 NANOSLEEP.SYNCS 0x989680 ;  /* 0x009896800000895d */ /* 0x004fea0003900000 */
[----:B------:R-:W2:Y:S02]  /*2b170*/  @!P0 SYNCS.PHASECHK.TRANS64 P0, [R6+URZ], R5 ;  /* 0x00000005060085a7 */ /* 0x000ea4000800007f */
[----:B--2---:R-:W-:Y:S05]  /*2b180*/  @!P0 BRA `(.L_x_1773) ;  /* 0xfffffffc00f08947 */ /* 0x004fea000383ffff */
[----:B------:R-:W-:Y:S05]  /*2b190*/  BRA `(.L_x_1939) ;  /* 0xffffffd400047947 */ /* 0x000fea000383ffff */
.L_x_1774:
[----:B--2---:R2:W3:Y:S02]  /*2b1a0*/  SYNCS.PHASECHK.TRANS64.TRYWAIT P0, [R7+URZ], R2 ;  /* 0x00000002070075a7 */ /* 0x0044e4000800017f */
[----:B---3--:R-:W-:Y:S05]  /*2b1b0*/  @!P0 NANOSLEEP.SYNCS 0x989680 ;  /* 0x009896800000895d */ /* 0x008fea0003900000 */
[----:B------:R-:W3:Y:S02]  /*2b1c0*/  @!P0 SYNCS.PHASECHK.TRANS64 P0, [R7+URZ], R2 ;  /* 0x00000002070085a7 */ /* 0x000ee4000800007f */
[----:B---3--:R-:W-:Y:S05]  /*2b1d0*/  @!P0 BRA `(.L_x_1774) ;  /* 0xfffffffc00f08947 */ /* 0x008fea000383ffff */
[----:B------:R-:W-:Y:S05]  /*2b1e0*/  BRA `(.L_x_1940) ;  /* 0xffffffd000f87947 */ /* 0x000fea000383ffff */
.L_x_1776:
[----:B---3--:R3:W4:Y:S02]  /*2b1f0*/  SYNCS.PHASECHK.TRANS64.TRYWAIT P0, [R4+URZ], R5 ;  /* 0x00000005040075a7 */ /* 0x008724000800017f */
[----:B----4-:R-:W-:Y:S05]  /*2b200*/  @!P0 NANOSLEEP.SYNCS 0x989680 ;  /* 0x009896800000895d */ /* 0x010fea0003900000 */
[----:B------:R-:W4:Y:S02]  /*2b210*/  @!P0 SYNCS.PHASECHK.TRANS64 P0, [R4+URZ], R5 ;  /* 0x00000005040085a7 */ /* 0x000f24000800007f */
[----:B----4-:R-:W-:Y:S05]  /*2b220*/  @!P0 BRA `(.L_x_1776) ;  /* 0xfffffffc00f08947 */ /* 0x010fea000383ffff */
[----:B------:R-:W-:Y:S05]  /*2b230*/  BRA `(.L_x_1941) ;  /* 0xffffffd400007947 */ /* 0x000fea000383ffff */
.L_x_1942:
        /* <DEDUP_REMOVED lines=12> */
.L_x_12755:


//--------------------- .text._ZN7cutlass13device_kernelIN5flash11enable_sm90INS1_16FlashAttnFwdSm90INS1_25CollectiveMainloopFwdSm90ILi2EN4cute5tupleIJNS5_1CILi1EEES8_S8_EEENS6_IJNS7_ILi128EEENS7_ILi80EEENS7_ILi256EEEEEELi256ENS_10bfloat16_tEfNS_4arch4Sm90ELb1ELb0ELb0ELb0ELb0ELb0ELb0ELb1ELb1ELb0ELb0ELb0EEENS1_21CollectiveEpilogueFwdINS6_IJSA_SC_SB_EEES9_SE_SG_Li256ELb0ELb0ELb0ELb0EEENS1_30DynamicPersistentTileSchedulerILi256ELi32ELb0ELb0ELb1EEEEEEEEEvNT_6ParamsE --------------------------
	.section	.text._ZN7cutlass13device_kernelIN5flash11enable_sm90INS1_16FlashAttnFwdSm90INS1_25CollectiveMainloopFwdSm90ILi2EN4cute5tupleIJNS5_1CILi1EEES8_S8_EEENS6_IJNS7_ILi128EEENS7_ILi80EEENS7_ILi256EEEEEELi256ENS_10bfloat16_tEfNS_4arch4Sm90ELb1ELb0ELb0ELb0ELb0ELb0ELb0ELb1ELb1ELb0ELb0ELb0EEENS1_21CollectiveEpilogueFwdINS6_IJSA_SC_SB_EEES9_SE_SG_Li256ELb0ELb0ELb0ELb0EEENS1_30DynamicPersistentTileSchedulerILi256ELi32ELb0ELb0ELb1EEEEEEEEEvNT_6ParamsE,"ax",@progbits
	.align	128
.text._ZN7cutlass13device_kernelIN5flash11enable_sm90INS1_16FlashAttnFwdSm90INS1_25CollectiveMainloopFwdSm90ILi2EN4cute5tupleIJNS5_1CILi1EEES8_S8_EEENS6_IJNS7_ILi128EEENS7_ILi80EEENS7_ILi256EEEEEELi256ENS_10bfloat16_tEfNS_4arch4Sm90ELb1ELb0ELb0ELb0ELb0ELb0ELb0ELb1ELb1ELb0ELb0ELb0EEENS1_21CollectiveEpilogueFwdINS6_IJSA_SC_SB_EEES9_SE_SG_Li256ELb0ELb0ELb0ELb0EEENS1_30DynamicPersistentTileSchedulerILi256ELi32ELb0ELb0ELb1EEEEEEEEEvNT_6ParamsE:
        .type           _ZN7cutlass13device_kernelIN5flash11enable_sm90INS1_16FlashAttnFwdSm90INS1_25CollectiveMainloopFwdSm90ILi2EN4cute5tupleIJNS5_1CILi1EEES8_S8_EEENS6_IJNS7_ILi128EEENS7_ILi80EEENS7_ILi256EEEEEELi256ENS_10bfloat16_tEfNS_4arch4Sm90ELb1ELb0ELb0ELb0ELb0ELb0ELb0ELb1ELb1ELb0ELb0ELb0EEENS1_21CollectiveEpilogueFwdINS6_IJSA_SC_SB_EEES9_SE_SG_Li256ELb0ELb0ELb0ELb0EEENS1_30DynamicPersistentTileSchedulerILi256ELi32ELb0ELb0ELb1EEEEEEEEEvNT_6ParamsE,@function
        .size           _ZN7cutlass13device_kernelIN5flash11enable_sm90INS1_16FlashAttnFwdSm90INS1_25CollectiveMainloopFwdSm90ILi2EN4cute5tupleIJNS5_1CILi1EEES8_S8_EEENS6_IJNS7_ILi128EEENS7_ILi80EEENS7_ILi256EEEEEELi256ENS_10bfloat16_tEfNS_4arch4Sm90ELb1ELb0ELb0ELb0ELb0ELb0ELb0ELb1ELb1ELb0ELb0ELb0EEENS1_21CollectiveEpilogueFwdINS6_IJSA_SC_SB_EEES9_SE_SG_Li256ELb0ELb0ELb0ELb0EEENS1_30DynamicPersistentTileSchedulerILi256ELi32ELb0ELb0ELb1EEEEEEEEEvNT_6ParamsE,(.L_x_12756 - _ZN7cutlass13device_kernelIN5flash11enable_sm90INS1_16FlashAttnFwdSm90INS1_25CollectiveMainloopFwdSm90ILi2EN4cute5tupleIJNS5_1CILi1EEES8_S8_EEENS6_IJNS7_ILi128EEENS7_ILi80EEENS7_ILi256EEEEEELi256ENS_10bfloat16_tEfNS_4arch4Sm90ELb1ELb0ELb0ELb0ELb0ELb0ELb0ELb1ELb1ELb0ELb0ELb0EEENS1_21CollectiveEpilogueFwdINS6_IJSA_SC_SB_EEES9_SE_SG_Li256ELb0ELb0ELb0ELb0EEENS1_30DynamicPersistentTileSchedulerILi256ELi32ELb0ELb0ELb1EEEEEEEEEvNT_6ParamsE)
        .other          _ZN7cutlass13device_kernelIN5flash11enable_sm90INS1_16FlashAttnFwdSm90INS1_25CollectiveMainloopFwdSm90ILi2EN4cute5tupleIJNS5_1CILi1EEES8_S8_EEENS6_IJNS7_ILi128EEENS7_ILi80EEENS7_ILi256EEEEEELi256ENS_10bfloat16_tEfNS_4arch4Sm90ELb1ELb0ELb0ELb0ELb0ELb0ELb0ELb1ELb1ELb0ELb0ELb0EEENS1_21CollectiveEpilogueFwdINS6_IJSA_SC_SB_EEES9_SE_SG_Li256ELb0ELb0ELb0ELb0EEENS1_30DynamicPersistentTileSchedulerILi256ELi32ELb0ELb0ELb1EEEEEEEEEvNT_6ParamsE,@"STO_CUDA_ENTRY STV_DEFAULT"
_ZN7cutlass13device_kernelIN5flash11enable_sm90INS1_16FlashAttnFwdSm90INS1_25CollectiveMainloopFwdSm90ILi2EN4cute5tupleIJNS5_1CILi1EEES8_S8_EEENS6_IJNS7_ILi128EEENS7_ILi80EEENS7_ILi256EEEEEELi256ENS_10bfloat16_tEfNS_4arch4Sm90ELb1ELb0ELb0ELb0ELb0ELb0ELb0ELb1ELb1ELb0ELb0ELb0EEENS1_21CollectiveEpilogueFwdINS6_IJSA_SC_SB_EEES9_SE_SG_Li256ELb0ELb0ELb0ELb0EEENS1_30DynamicPersistentTileSchedulerILi256ELi32ELb0ELb0ELb1EEEEEEEEEvNT_6ParamsE:
        /* <DEDUP_REMOVED lines=24> */
.L_x_1944:
[----:B------:R-:W-:Y:S05]  /*0180*/  BSYNC B0 ;  /* 0x0000000000007941 */ /* 0x000fea0003800000 */
.L_x_1943:
        /* <DEDUP_REMOVED lines=37> */
.L_x_1945:
        /* <DEDUP_REMOVED lines=22> */
.L_x_1946:
        /* <DEDUP_REMOVED lines=18> */
.L_x_1947:
        /* <DEDUP_REMOVED lines=22> */
.L_x_1948:
        /* <DEDUP_REMOVED lines=22> */
.L_x_1949:
        /* <DEDUP_REMOVED lines=8> */
.L_x_1951:
        /* <DEDUP_REMOVED lines=14> */
[----:B-1----:R-:W1:Y:S05]  /*0a80*/  S2R R2, SR_TID.X ;  /* 0x0000000000027919 */ /* 0x002e6a0000002100 */
[----:B------:R-:W4:Y:S01]  /*0a90*/  S2UR UR6, SR_SWINHI ;  /* 0x00000000000679c3 */ /* 0x000f220000002f00 */
[----:B---3--:R-:W-:-:S07]  /*0aa0*/  ULEA UR60, UR4, UR60, 0x18 ;  /* 0x0000003c043c7291 */ /* 0x008fce000f8ec03f */
[----:B------:R-:W-:Y:S01]  /*0ab0*/  UMOV UR4, UR60 ;  /* 0x0000003c00047c82 */ /* 0x000fe20008000000 */
[----:B----4-:R-:W-:Y:S01]  /*0ac0*/  UMOV UR5, UR6 ;  /* 0x0000000600057c82 */ /* 0x010fe20008000000 */
[----:B------:R-:W-:Y:S01]  /*0ad0*/  IMAD.U32 R22, RZ, RZ, UR4 ;  /* 0x00000004ff167e24 */ /* 0x000fe2000f8e00ff */
[----:B------:R-:W-:Y:S01]  /*0ae0*/  UMOV UR4, UR7 ;  /* 0x0000000700047c82 */ /* 0x000fe20008000000 */
[----:B-1----:R-:W-:Y:S02]  /*0af0*/  VIADD R224, R2, 0xffffff80 ;  /* 0xffffff8002e07836 */ /* 0x002fe40000000000 */
[----:B------:R-:W-:Y:S01]  /*0b00*/  IMAD.U32 R23, RZ, RZ, UR5 ;  /* 0x00000005ff177e24 */ /* 0x000fe2000f8e00ff */
[----:B--2---:R-:W-:Y:S02]  /*0b10*/  R2UR UR8, R3 ;  /* 0x00000000030872ca */ /* 0x004fe400000e0000 */
[----:B------:R-:W-:-:S04]  /*0b20*/  SHF.R.S32.HI R3, RZ, 0x1f, R224 ;  /* 0x0000001fff037819 */ /* 0x000fc800000114e0 */
[CC--:B------:R-:W-:Y:S02]  /*0b30*/  LEA.HI R2, R3.reuse, R224.reuse, RZ, 0x4 ;  /* 0x000000e003027211 */ /* 0x0c0fe400078f20ff */
[----:B------:R-:W-:Y:S02]  /*0b40*/  LEA.HI R0, R3, R224, RZ, 0x7 ;  /* 0x000000e003007211 */ /* 0x000fe400078f38ff */
[----:B------:R-:W-:Y:S02]  /*0b50*/  SHF.R.S32.HI R5, RZ, 0x4, R2 ;  /* 0x00000004ff057819 */ /* 0x000fe40000011402 */
[----:B------:R-:W-:Y:S01]  /*0b60*/  LOP3.LUT R7, R0, 0xffffff80, RZ, 0xc0, !PT ;  /* 0xffffff8000077812 */ /* 0x000fe200078ec0ff */
[----:B------:R-:W-:Y:S01]  /*0b70*/  ULOP3.LUT UR5, UR8, 0x1, URZ, 0xfc, !UPT ;  /* 0x0000000108057892 */ /* 0x000fe2000f8efc3f */
[----:B------:R-:W-:Y:S02]  /*0b80*/  LEA.HI R4, R2, R5, RZ, 0x1 ;  /* 0x0000000502047211 */ /* 0x000fe400078f08ff */
[----:B------:R-:W-:-:S02]  /*0b90*/  IADD3 R220, R224, -R7, RZ ;  /* 0x80000007e0dc7210 */ /* 0x000fc40007ffe0ff */
[----:B------:R-:W-:Y:S01]  /*0ba0*/  LOP3.LUT R4, R4, 0x1ffffffe, RZ, 0xc0, !PT ;  /* 0x1ffffffe04047812 */ /* 0x000fe200078ec0ff */
[----:B------:R-:W-:Y:S01]  /*0bb0*/  IMAD.U32 R223, RZ, RZ, UR5 ;  /* 0x00000005ffdf7e24 */ /* 0x000fe2000f8e00ff */
[----:B------:R-:W-:Y:S01]  /*0bc0*/  SHF.R.S32.HI R7, RZ, 0x1f, R220 ;  /* 0x0000001fff077819 */ /* 0x000fe200000114dc */
[----:B------:R-:W-:Y:S01]  /*0bd0*/  UMOV UR5, URZ ;  /* 0x0000003f00057c82 */ /* 0x000fe20008000000 */
[----:B------:R-:W-:Y:S01]  /*0be0*/  LEA.HI R222, R3, R224, RZ, 0x5 ;  /* 0x000000e003de7211 */ /* 0x000fe200078f28ff */
[----:B------:R-:W-:Y:S01]  /*0bf0*/  IMAD.IADD R4, R5, 0x1, -R4 ;  /* 0x0000000105047824 */ /* 0x000fe200078e0a04 */
[----:B------:R-:W-:Y:S01]  /*0c00*/  LOP3.LUT R5, R2, 0x3fffff0, RZ, 0xc0, !PT ;  /* 0x03fffff002057812 */ /* 0x000fe200078ec0ff */
[----:B------:R-:W-:Y:S01]  /*0c10*/  IMAD.U32 R219, RZ, RZ, UR5 ;  /* 0x00000005ffdb7e24 */ /* 0x000fe2000f8e00ff */
[----:B------:R-:W-:Y:S01]  /*0c20*/  LEA.HI R2, R7, R220, RZ, 0x2 ;  /* 0x000000dc07027211 */ /* 0x000fe200078f10ff */
[----:B------:R-:W-:Y:S01]  /*0c30*/  IMAD.U32 R16, RZ, RZ, UR5 ;  /* 0x00000005ff107e24 */ /* 0x000fe2000f8e00ff */
[----:B------:R-:W-:Y:S01]  /*0c40*/  SHF.R.S32.HI R222, RZ, 0x5, R222 ;  /* 0x00000005ffde7819 */ /* 0x000fe200000114de */
[----:B------:R-:W-:Y:S01]  /*0c50*/  IMAD.IADD R5, R224, 0x1, -R5 ;  /* 0x00000001e0057824 */ /* 0x000fe200078e0a05 */
[----:B------:R-:W-:-:S02]  /*0c60*/  SHF.R.S32.HI R6, RZ, 0x2, R2 ;  /* 0x00000002ff067819 */ /* 0x000fc40000011402 */
[----:B------:R-:W-:Y:S01]  /*0c70*/  SHF.R.S32.HI R9, RZ, 0x1f, R2 ;  /* 0x0000001fff097819 */ /* 0x000fe20000011402 */
[----:B------:R-:W-:Y:S01]  /*0c80*/  IMAD R5, R222, 0x10, R5 ;  /* 0x00000010de057824 */ /* 0x000fe200078e0205 */
[----:B------:R-:W-:Y:S02]  /*0c90*/  SHF.R.S32.HI R221, RZ, 0x7, R0 ;  /* 0x00000007ffdd7819 */ /* 0x000fe40000011400 */
[----:B------:R-:W-:Y:S02]  /*0ca0*/  LEA.HI R9, R9, R6, RZ, 0x3 ;  /* 0x0000000609097211 */ /* 0x000fe400078f18ff */
[----:B------:R-:W-:Y:S02]  /*0cb0*/  LEA R5, R5, R4, 0x3 ;  /* 0x0000000405057211 */ /* 0x000fe400078e18ff */
[----:B------:R-:W-:Y:S02]  /*0cc0*/  LOP3.LUT R9, R9, 0xfffffff8, RZ, 0xc0, !PT ;  /* 0xfffffff809097812 */ /* 0x000fe400078ec0ff */
[----:B------:R-:W-:-:S02]  /*0cd0*/  LEA.HI R7, R7, R220, RZ, 0x5 ;  /* 0x000000dc07077211 */ /* 0x000fc400078f28ff */
[----:B------:R-:W-:Y:S01]  /*0ce0*/  LEA.HI R0, R0, R221, RZ, 0x1 ;  /* 0x000000dd00007211 */ /* 0x000fe200078f08ff */
[----:B------:R-:W-:Y:S01]  /*0cf0*/  IMAD.IADD R6, R6, 0x1, -R9 ;  /* 0x0000000106067824 */ /* 0x000fe200078e0a09 */
[----:B------:R-:W-:Y:S02]  /*0d00*/  SHF.L.U32 R5, R5, 0x3, RZ ;  /* 0x0000000305057819 */ /* 0x000fe400000006ff */
[----:B------:R-:W-:Y:S02]  /*0d10*/  SHF.R.S32.HI R7, RZ, 0x5, R7 ;  /* 0x00000005ff077819 */ /* 0x000fe40000011407 */
[----:B------:R-:W-:Y:S01]  /*0d20*/  LOP3.LUT R0, R0, 0x3fffffe, RZ, 0xc0, !PT ;  /* 0x03fffffe00007812 */ /* 0x000fe200078ec0ff */
[----:B------:R-:W-:Y:S01]  /*0d30*/  IMAD.WIDE R22, R5, 0x2, R22 ;  /* 0x0000000205167825 */ /* 0x000fe200078e0216 */
[----:B------:R-:W-:-:S03]  /*0d40*/  LEA.HI R3, R3, R224, RZ, 0x3 ;  /* 0x000000e003037211 */ /* 0x000fc600078f18ff */
[----:B------:R-:W-:Y:S01]  /*0d50*/  IMAD R7, R7, 0x10, R6 ;  /* 0x0000001007077824 */ /* 0x000fe200078e0206 */
[----:B------:R-:W-:Y:S01]  /*0d60*/  LOP3.LUT R5, R3, 0x1ffffff8, RZ, 0xc0, !PT ;  /* 0x1ffffff803057812 */ /* 0x000fe200078ec0ff */
[----:B------:R-:W-:Y:S01]  /*0d70*/  IMAD.IADD R0, R221, 0x1, -R0 ;  /* 0x00000001dd007824 */ /* 0x000fe200078e0a00 */
[----:B------:R-:W-:Y:S02]  /*0d80*/  SHF.R.S32.HI R216, RZ, 0x3, R3 ;  /* 0x00000003ffd87819 */ /* 0x000fe40000011403 */
[----:B------:R-:W-:Y:S01]  /*0d90*/  IADD3 R5, R224, -R5, RZ ;  /* 0x80000005e0057210 */ /* 0x000fe20007ffe0ff */
[----:B------:R-:W-:Y:S01]  /*0da0*/  IMAD R215, R0, 0x40, R7 ;  /* 0x0000004000d77824 */ /* 0x000fe200078e0207 */
[----:B------:R-:W-:-:S03]  /*0db0*/  LOP3.LUT R7, R2, 0x7ffffffc, RZ, 0xc0, !PT ;  /* 0x7ffffffc02077812 */ /* 0x000fc600078ec0ff */
[----:B------:R-:W-:Y:S01]  /*0dc0*/  IMAD.SHL.U32 R212, R5, 0x8, RZ ;  /* 0x0000000805d47824 */ /* 0x000fe200078e00ff */
[----:B------:R-:W-:-:S07]  /*0dd0*/  IADD3 R214, R220, -R7, RZ ;  /* 0x80000007dcd67210 */ /* 0x000fce0007ffe0ff */
.L_x_1998:
        /* <DEDUP_REMOVED lines=21> */
.L_x_1952:
        /* <DEDUP_REMOVED lines=8> */
.L_x_1953:
[----:B------:R-:W-:Y:S01]  /*0fb0*/  R2UR UR5, R218 ;  /* 0x00000000da0572ca */ /* 0x000fe200000e0000 */
[----:B------:R-:W-:Y:S01]  /*0fc0*/  ULDC.64 UR10, c[0x0][0x3f8] ;  /* 0x0000fe00000a7ab9 */ /* 0x000fe20000000a00 */
[----:B------:R-:W-:Y:S01]  /*0fd0*/  UIADD3 UR9, UR7, -UR4, URZ ;  /* 0x8000000407097290 */ /* 0x000fe2000fffe03f */
[----:B------:R-:W-:Y:S01]  /*0fe0*/  PLOP3.LUT P0, PT, PT, PT, PT, 0x80, 0x0 ;  /* 0x000000000000781c */ /* 0x000fe20003f0f070 */
[----:B------:R-:W-:Y:S01]  /*0ff0*/  UISETP.NE.U32.AND UP0, UPT, UR10, URZ, UPT ;  /* 0x0000003f0a00728c */ /* 0x000fe2000bf05070 */
[----:B------:R-:W-:Y:S01]  /*1000*/  CS2R R2, SRZ ;  /* 0x0000000000027805 */ /* 0x000fe2000001ff00 */
[----:B------:R-:W-:Y:S01]  /*1010*/  ULDC UR41, c[0x0][0x404] ;  /* 0x0001010000297ab9 */ /* 0x000fe20000000800 */
[----:B------:R-:W-:Y:S01]  /*1020*/  ULDC UR6, c[0x0][0x2e0] ;  /* 0x0000b80000067ab9 */ /* 0x000fe20000000800 */
[----:B------:R-:W-:Y:S01]  /*1030*/  UISETP.NE.AND.EX UP0, UPT, UR11, URZ, UPT, UP0 ;  /* 0x0000003f0b00728c */ /* 0x000fe2000bf05300 */
[----:B------:R-:W-:Y:S01]  /*1040*/  MOV R0, RZ ;  /* 0x000000ff00007202 */ /* 0x000fe20000000f00 */
[----:B------:R-:W-:Y:S01]  /*1050*/  ULDC UR7, c[0x0][0x288] ;  /* 0x0000a20000077ab9 */ /* 0x000fe20000000800 */
[----:B------:R-:W-:Y:S01]  /*1060*/  ULDC UR43, c[0x0][0xdb8] ;  /* 0x00036e00002b7ab9 */ /* 0x000fe20000000800 */
[----:B------:R-:W-:Y:S01]  /*1070*/  USEL UR41, UR41, 0x1, UP0 ;  /* 0x0000000129297887 */ /* 0x000fe20008000000 */
[----:B------:R-:W-:Y:S01]  /*1080*/  CS2R R150, SRZ ;  /* 0x0000000000967805 */ /* 0x000fe2000001ff00 */
[----:B------:R-:W-:Y:S01]  /*1090*/  ULOP3.LUT UR4, URZ, UR5, URZ, 0x33, !UPT ;  /* 0x000000053f047292 */ /* 0x000fe2000f8e333f */
[----:B------:R-:W-:Y:S01]  /*10a0*/  CS2R R148, SRZ ;  /* 0x0000000000947805 */ /* 0x000fe2000001ff00 */
[----:B------:R-:W-:Y:S01]  /*10b0*/  UIMAD UR41, UR41, UR6, URZ ;  /* 0x00000006292972a4 */ /* 0x000fe2000f8e023f */
[----:B------:R-:W-:Y:S01]  /*10c0*/  CS2R R146, SRZ ;  /* 0x0000000000927805 */ /* 0x000fe2000001ff00 */
[----:B------:R-:W-:Y:S01]  /*10d0*/  ULDC UR5, c[0x0][0xdac] ;  /* 0x00036b0000057ab9 */ /* 0x000fe20000000800 */
[----:B------:R-:W-:Y:S01]  /*10e0*/  UISETP.NE.AND UP1, UPT, UR43, 0x1, UPT ;  /* 0x000000012b00788c */ /* 0x000fe2000bf25270 */
[----:B------:R-:W-:Y:S01]  /*10f0*/  CS2R R144, SRZ ;  /* 0x0000000000907805 */ /* 0x000fe2000001ff00 */
[----:B------:R-:W-:Y:S01]  /*1100*/  UIADD3 UR4, UR4, UR5, URZ ;  /* 0x0000000504047290 */ /* 0x000fe2000fffe03f */
[----:B------:R-:W-:Y:S01]  /*1110*/  CS2R R142, SRZ ;  /* 0x00000000008e7805 */ /* 0x000fe2000001ff00 */
[----:B------:R-:W-:Y:S01]  /*1120*/  ULDC UR10, c[0x0][0xdc4] ;  /* 0x00037100000a7ab9 */ /* 0x000fe20000000800 */
[----:B------:R-:W-:Y:S01]  /*1130*/  CS2R R140, SRZ ;  /* 0x00000000008c7805 */ /* 0x000fe2000001ff00 */
[----:B------:R-:W-:Y:S01]  /*1140*/  USHF.L.U32 UR42, UR4, 0x7, URZ ;  /* 0x00000007042a7899 */ /* 0x000fe2000800063f */
[----:B------:R-:W-:Y:S01]  /*1150*/  CS2R R138, SRZ ;  /* 0x00000000008a7805 */ /* 0x000fe2000001ff00 */
[----:B------:R-:W-:Y:S01]  /*1160*/  UIADD3 UR4, UR41, 0x4f, URZ ;  /* 0x0000004f29047890 */ /* 0x000fe2000fffe03f */
[----:B------:R-:W-:Y:S01]  /*1170*/  CS2R R136, SRZ ;  /* 0x0000000000887805 */ /* 0x000fe2000001ff00 */
[----:B------:R-:W-:Y:S01]  /*1180*/  UIADD3 UR5, UR42, 0xcf, -UR7 ;  /* 0x000000cf2a057890 */ /* 0x000fe2000fffe807 */
[----:B------:R-:W-:Y:S01]  /*1190*/  CS2R R134, SRZ ;  /* 0x0000000000867805 */ /* 0x000fe2000001ff00 */
[----:B------:R-:W-:Y:S01]  /*11a0*/  UIMAD UR9, UR8, UR10, UR9 ;  /* 0x0000000a080972a4 */ /* 0x000fe2000f8e0209 */
[----:B------:R-:W-:Y:S01]  /*11b0*/  CS2R R132, SRZ ;  /* 0x0000000000847805 */ /* 0x000fe2000001ff00 */
[----:B------:R-:W-:Y:S01]  /*11c0*/  UIADD3 UR6, UR41, UR5, URZ ;  /* 0x0000000529067290 */ /* 0x000fe2000fffe03f */
[----:B------:R-:W-:Y:S01]  /*11d0*/  CS2R R130, SRZ ;  /* 0x0000000000827805 */ /* 0x000fe2000001ff00 */
[----:B------:R-:W-:Y:S01]  /*11e0*/  UIMAD.WIDE UR4, UR4, 0x66666667, URZ ;  /* 0x66666667040478a5 */ /* 0x000fe2000f8e023f */
[----:B------:R-:W-:Y:S01]  /*11f0*/  CS2R R128, SRZ ;  /* 0x0000000000807805 */ /* 0x000fe2000001ff00 */
[----:B------:R-:W-:Y:S01]  /*1200*/  UIMAD.WIDE UR6, UR6, 0x66666667, URZ ;  /* 0x66666667060678a5 */ /* 0x000fe2000f8e023f */
[----:B------:R-:W-:Y:S01]  /*1210*/  CS2R R126, SRZ ;  /* 0x00000000007e7805 */ /* 0x000fe2000001ff00 */
[----:B------:R-:W-:Y:S01]  /*1220*/  USHF.R.U32.HI UR4, URZ, 0x1f, UR5 ;  /* 0x0000001f3f047899 */ /* 0x000fe20008011605 */
[----:B------:R-:W-:Y:S01]  /*1230*/  CS2R R124, SRZ ;  /* 0x00000000007c7805 */ /* 0x000fe2000001ff00 */
[----:B------:R-:W-:Y:S01]  /*1240*/  USHF.R.U32.HI UR6, URZ, 0x1f, UR7 ;  /* 0x0000001f3f067899 */ /* 0x000fe20008011607 */
[----:B------:R-:W-:Y:S01]  /*1250*/  CS2R R122, SRZ ;  /* 0x00000000007a7805 */ /* 0x000fe2000001ff00 */
[----:B------:R-:W-:Y:S01]  /*1260*/  ULEA.HI.SX32 UR45, UR5, UR4, 0x1b ;  /* 0x00000004052d7291 */ /* 0x000fe2000f8fda3f */
[----:B------:R-:W-:Y:S01]  /*1270*/  CS2R R120, SRZ ;  /* 0x0000000000787805 */ /* 0x000fe2000001ff00 */
[----:B------:R-:W-:Y:S01]  /*1280*/  ULEA.HI.SX32 UR6, UR7, UR6, 0x1b ;  /* 0x0000000607067291 */ /* 0x000fe2000f8fda3f */
[----:B------:R-:W-:Y:S01]  /*1290*/  CS2R R118, SRZ ;  /* 0x0000000000767805 */ /* 0x000fe2000001ff00 */
[----:B------:R-:W-:Y:S01]  /*12a0*/  @UP1 ULDC UR8, c[0x0][0xdbc] ;  /* 0x00036f0000081ab9 */ /* 0x000fe20000000800 */
[----:B------:R-:W-:Y:S01]  /*12b0*/  @UP1 ULDC UR7, c[0x0][0xdc0] ;  /* 0x0003700000071ab9 */ /* 0x000fe20000000800 */
[----:B------:R-:W-:Y:S01]  /*12c0*/  UISETP.LT.AND UP0, UPT, UR45, UR6, UPT ;  /* 0x000000062d00728c */ /* 0x000fe2000bf01270 */
[----:B------:R-:W-:Y:S01]  /*12d0*/  CS2R R116, SRZ ;  /* 0x0000000000747805 */ /* 0x000fe2000001ff00 */
[----:B------:R-:W-:Y:S01]  /*12e0*/  UIMAD.WIDE.U32 UR4, UR9, UR8, URZ ;  /* 0x00000008090472a5 */ /* 0x000fe2000f8e003f */
[----:B------:R-:W-:Y:S01]  /*12f0*/  CS2R R114, SRZ ;  /* 0x0000000000727805 */ /* 0x000fe2000001ff00 */
[----:B------:R-:W-:Y:S01]  /*1300*/  USEL UR45, UR45, UR6, UP0 ;  /* 0x000000062d2d7287 */ /* 0x000fe20008000000 */
[----:B------:R-:W-:Y:S01]  /*1310*/  CS2R R112, SRZ ;  /* 0x0000000000707805 */ /* 0x000fe2000001ff00 */
[----:B------:R-:W-:Y:S01]  /*1320*/  UMOV UR44, UR9 ;  /* 0x00000009002c7c82 */ /* 0x000fe20008000000 */
[----:B------:R-:W-:Y:S01]  /*1330*/  @UP1 USHF.R.U32.HI UR44, URZ, UR7, UR5 ;  /* 0x000000073f2c1299 */ /* 0x000fe20008011605 */
[----:B------:R-:W-:Y:S01]  /*1340*/  CS2R R110, SRZ ;  /* 0x00000000006e7805 */ /* 0x000fe2000001ff00 */
[----:B------:R-:W-:Y:S01]  /*1350*/  UISETP.GE.AND UP0, UPT, UR45, 0x1, UPT ;  /* 0x000000012d00788c */ /* 0x000fe2000bf06270 */
[----:B------:R-:W-:Y:S01]  /*1360*/  CS2R R108, SRZ ;  /* 0x00000000006c7805 */ /* 0x000fe2000001ff00 */
[----:B------:R-:W-:Y:S01]  /*1370*/  UIADD3 UR4, -UR44, URZ, URZ ;  /* 0x0000003f2c047290 */ /* 0x000fe2000fffe13f */
[----:B------:R-:W-:-:S02]  /*1380*/  CS2R R106, SRZ ;  /* 0x00000000006a7805 */ /* 0x000fc4000001ff00 */
[----:B------:R-:W-:Y:S01]  /*1390*/  CS2R R104, SRZ ;  /* 0x0000000000687805 */ /* 0x000fe2000001ff00 */
[----:B------:R-:W-:Y:S01]  /*13a0*/  IMAD.MOV.U32 R102, RZ, RZ, RZ ;  /* 0x000000ffff667224 */ /* 0x000fe200078e00ff */
[----:B------:R-:W-:Y:S01]  /*13b0*/  PLOP3.LUT P1, PT, PT, PT, UP0, 0x80, 0x0 ;  /* 0x000000000000781c */ /* 0x000fe20003f2f008 */
[----:B------:R-:W-:Y:S01]  /*13c0*/  UIMAD UR43, UR43, UR4, UR9 ;  /* 0x000000042b2b72a4 */ /* 0x000fe2000f8e0209 */
        /* <DEDUP_REMOVED lines=69> */
.L_x_1955:
        /* <DEDUP_REMOVED lines=11> */
.L_x_2057:
[----:B------:R-:W-:Y:S05]  /*18d0*/  @!P0 BRA `(.L_x_1957) ;  /* 0x0000000000048947 */ /* 0x000fea0003800000 */
[----:B------:R-:W-:Y:S01]  /*18e0*/  BPT.TRAP 0x1 ;  /* 0x000000040000795c */ /* 0x000fe20000300000 */
.L_x_1957:
[----:B------:R-:W-:Y:S01]  /*18f0*/  R2UR UR4, R16 ;  /* 0x00000000100472ca */ /* 0x000fe200000e0000 */
[----:B-1----:R-:W-:-:S05]  /*1900*/  IMAD.U32 R0, RZ, RZ, UR46 ;  /* 0x0000002eff007e24 */ /* 0x002fca000f8e00ff */
[----:B------:R-:W-:-:S07]  /*1910*/  LEA R0, R0, UR60, 0x3 ;  /* 0x0000003c00007c11 */ /* 0x000fce000f8e18ff */
[----:B------:R-:W-:-:S04]  /*1920*/  MOV R3, UR4 ;  /* 0x0000000400037c02 */ /* 0x000fc80008000f00 */
[----:B------:R-:W-:-:S04]  /*1930*/  SHF.L.U32 R3, R3, 0x1f, RZ ;  /* 0x0000001f03037819 */ /* 0x000fc800000006ff */
[----:B------:R1:W2:Y:S01]  /*1940*/  SYNCS.PHASECHK.TRANS64.TRYWAIT P2, [R0+URZ+0x38830], R3 ;  /* 0x03883003000075a7 */ /* 0x0002a2000804017f */
[----:B------:R-:W-:Y:S05]  /*1950*/  @!P0 BRA `(.L_x_1958) ;  /* 0x0000000000048947 */ /* 0x000fea0003800000 */
[----:B------:R-:W-:Y:S01]  /*1960*/  BPT.TRAP 0x1 ;  /* 0x000000040000795c */ /* 0x000fe20000300000 */
.L_x_1958:
[----:B------:R-:W3:Y:S01]  /*1970*/  S2R R2, SR_TID.X ;  /* 0x0000000000027919 */ /* 0x000ee20000002100 */
[----:B------:R-:W-:Y:S01]  /*1980*/  IMAD.MOV.U32 R151, RZ, RZ, RZ ;  /* 0x000000ffff977224 */ /* 0x000fe200078e00ff */
[----:B---3--:R-:W-:Y:S01]  /*1990*/  LOP3.LUT P1, RZ, R2, 0x7f, RZ, 0xc0, !PT ;  /* 0x0000007f02ff7812 */ /* 0x008fe2000782c0ff */
[----:B--2---:R-:W-:-:S12]  /*19a0*/  @P2 BRA `(.L_x_1959) ;  /* 0x0000000000082947 */ /* 0x004fd80003800000 */
[----:B------:R-:W2:Y:S02]  /*19b0*/  SYNCS.PHASECHK.TRANS64.TRYWAIT P2, [R0+URZ+0x38830], R3 ;  /* 0x03883003000075a7 */ /* 0x000ea4000804017f */
[----:B--2---:R-:W-:Y:S05]  /*19c0*/  @!P2 BRA `(.L_x_1960) ;  /* 0x0000011c0060a947 */ /* 0x004fea0003800000 */
.L_x_1959:
[----:B------:R-:W-:Y:S05]  /*19d0*/  WARPSYNC.ALL ;  /* 0x0000000000007948 */ /* 0x000fea0003800000 */
[----:B------:R-:W-:Y:S01]  /*19e0*/  UIADD3 UR4, UR60, 0x24400, URZ ;  /* 0x000244003c047890 */ /* 0x000fe2000fffe03f */
[----:B------:R-:W-:Y:S01]  /*19f0*/  WARPGROUP.ARRIVE ;  /* 0x00000000000079c5 */ /* 0x000fe20000000000 */
[----:B------:R-:W-:Y:S01]  /*1a00*/  ULOP3.LUT UR5, UR36, 0x10000, URZ, 0xfc, !UPT ;  /* 0x0001000024057892 */ /* 0x000fe2000f8efc3f */
[----:B------:R-:W-:Y:S01]  /*1a10*/  VIADD R4, R215, UR42 ;  /* 0x0000002ad7047c36 */ /* 0x000fe20008000000 */
[----:B------:R-:W-:Y:S01]  /*1a20*/  USHF.R.U32.HI UR4, URZ, 0x4, UR4 ;  /* 0x000000043f047899 */ /* 0x000fe20008011604 */
[----:B-12---:R-:W-:Y:S01]  /*1a30*/  @!P1 VIADD R0, R0, 0x38840 ;  /* 0x0003884000009836 */ /* 0x006fe20000000000 */
        /* <DEDUP_REMOVED lines=10> */
[----:B------:R-:W-:Y:S01]  /*1ae0*/  @!P1 PRMT R0, RZ, 0x654, R0 ;  /* 0x00000654ff009816 */ /* 0x000fe20000000000 */
[----:B------:R-:W-:Y:S01]  /*1af0*/  UIMAD UR4, UR46, 0xa00, UR40 ;  /* 0x00000a002e0478a4 */ /* 0x000fe2000f8e0228 */
[--C-:B------:R-:W-:Y:S01]  /*1b00*/  IMAD.MOV.U32 R150, RZ, RZ, R151.reuse ;  /* 0x000000ffff967224 */ /* 0x100fe200078e0097 */
[----:B------:R-:W-:Y:S01]  /*1b10*/  UMOV UR17, 0x40000040 ;  /* 0x4000004000117882 */ /* 0x000fe20000000000 */
[----:B------:R-:W-:Y:S01]  /*1b20*/  UMOV UR19, 0x40000040 ;  /* 0x4000004000137882 */ /* 0x000fe20000000000 */
[----:B------:R-:W-:Y:S01]  /*1b30*/  UIADD3 UR6, UR4, 0x200, URZ ;  /* 0x0000020004067890 */ /* 0x000fe2000fffe03f */
[----:B------:R-:W-:Y:S01]  /*1b40*/  IMAD.U32 R15, RZ, RZ, UR17 ;  /* 0x00000011ff0f7e24 */ /* 0x000fe2000f8e00ff */
[----:B------:R-:W-:Y:S01]  /*1b50*/  UIADD3 UR12, UR4, 0x2, URZ ;  /* 0x00000002040c7890 */ /* 0x000fe2000fffe03f */
[-C--:B------:R-:W-:Y:S01]  /*1b60*/  MOV R149, R151.reuse ;  /* 0x0000009700957202 */ /* 0x080fe20000000f00 */
[----:B------:R-:W-:Y:S01]  /*1b70*/  UMOV UR10, UR4 ;  /* 0x00000004000a7c82 */ /* 0x000fe20008000000 */
[----:B------:R-:W-:Y:S01]  /*1b80*/  UMOV UR16, UR7 ;  /* 0x0000000700107c82 */ /* 0x000fe20008000000 */
[----:B------:R-:W-:Y:S01]  /*1b90*/  HGMMA.64x16x16.F32.BF16 R56, gdesc[UR8], RZ, !UPT, gsb0 ;  /* 0x00200000083879f0 */ /* 0x000fe2000c0018ff */
[----:B------:R-:W-:Y:S01]  /*1ba0*/  UIADD3 UR10, UR4, 0x80, URZ ;  /* 0x00000080040a7890 */ /* 0x000fe2000fffe03f */
[----:B------:R-:W-:Y:S01]  /*1bb0*/  MOV R14, UR16 ;  /* 0x00000010000e7c02 */ /* 0x000fe20008000f00 */
[----:B------:R-:W-:Y:S01]  /*1bc0*/  UMOV UR8, UR14 ;  /* 0x0000000e00087c82 */ /* 0x000fe20008000000 */
[----:B------:R-:W-:Y:S01]  /*1bd0*/  UMOV UR9, UR15 ;  /* 0x0000000f00097c82 */ /* 0x000fe20008000000 */
[----:B------:R-:W-:Y:S01]  /*1be0*/  UMOV UR11, 0x40000040 ;  /* 0x40000040000b7882 */ /* 0x000fe20000000000 */
[----:B------:R-:W-:Y:S01]  /*1bf0*/  UMOV UR18, UR12 ;  /* 0x0000000c00127c82 */ /* 0x000fe20008000000 */
[----:B------:R-:W-:Y:S01]  /*1c00*/  UIADD3 UR7, UR5, 0x4, URZ ;  /* 0x0000000405077890 */ /* 0x000fe2000fffe03f */
[--C-:B------:R-:W-:Y:S01]  /*1c10*/  IMAD.MOV.U32 R148, RZ, RZ, R151.reuse ;  /* 0x000000ffff947224 */ /* 0x100fe200078e0097 */
[----:B------:R-:W-:Y:S01]  /*1c20*/  UIADD3 UR12, UR4, 0x4, URZ ;  /* 0x00000004040c7890 */ /* 0x000fe2000fffe03f */
[--C-:B------:R-:W-:Y:S01]  /*1c30*/  IMAD.MOV.U32 R147, RZ, RZ, R151.reuse ;  /* 0x000000ffff937224 */ /* 0x100fe200078e0097 */
        /* <DEDUP_REMOVED lines=10> */
[-C--:B------:R-:W-:Y:S01]  /*1ce0*/  MOV R143, R151.reuse ;  /* 0x00000097008f7202 */ /* 0x080fe20000000f00 */
        /* <DEDUP_REMOVED lines=34> */
[----:B------:R-:W-:Y:S01]  /*1f10*/  UMOV UR57, 0x40000040 ;  /* 0x4000004000397882 */ /* 0x000fe20000000000 */
[----:B------:R-:W-:Y:S01]  /*1f20*/  UMOV UR59, 0x40000040 ;  /* 0x40000040003b7882 */ /* 0x000fe20000000000 */
[----:B------:R-:W-:Y:S01]  /*1f30*/  IMAD.U32 R7, RZ, RZ, UR57 ;  /* 0x00000039ff077e24 */ /* 0x000fe2000f8e00ff */
[----:B------:R-:W-:Y:S01]  /*1f40*/  HGMMA.64x16x16.F32.BF16 R48, gdesc[UR8], RZ, !UPT, gsb0 ;  /* 0x00200000083079f0 */ /* 0x000fe2000c0018ff */
[----:B------:R-:W-:Y:S01]  /*1f50*/  UIADD3 UR10, UR4, 0x100, URZ ;  /* 0x00000100040a7890 */ /* 0x000fe2000fffe03f */
[--C-:B------:R-:W-:Y:S01]  /*1f60*/  IMAD.MOV.U32 R132, RZ, RZ, R151.reuse ;  /* 0x000000ffff847224 */ /* 0x100fe200078e0097 */
[----:B------:R-:W-:Y:S01]  /*1f70*/  UMOV UR8, UR14 ;  /* 0x0000000e00087c82 */ /* 0x000fe20008000000 */
[----:B------:R-:W-:Y:S01]  /*1f80*/  UMOV UR9, UR15 ;  /* 0x0000000f00097c82 */ /* 0x000fe20008000000 */
[----:B------:R-:W-:Y:S01]  /*1f90*/  UMOV UR11, 0x40000040 ;  /* 0x40000040000b7882 */ /* 0x000fe20000000000 */
        /* <DEDUP_REMOVED lines=45> */
[----:B------:R-:W-:Y:S01]  /*2270*/  IMAD.MOV.U32 R97, RZ, RZ, R151 ;  /* 0x000000ffff617224 */ /* 0x000fe200078e0097 */
[----:B------:R-:W-:-:S02]  /*2280*/  WARPGROUP.DEPBAR.LE gsb0, 0x0 ;  /* 0x00008000000079c5 */ /* 0x000fc40000010000 */
        /* <DEDUP_REMOVED lines=209> */
[----:B------:R-:W-:Y:S02]  /*2fa0*/  UIADD3 UR5, UR5, 0xc06, URZ ;  /* 0x00000c0605057890 */ /* 0x000fe4000fffe03f */
[----:B------:R-:W-:-:S05]  /*2fb0*/  UIADD3 UR7, UR4, 0x786, URZ ;  /* 0x0000078604077890 */ /* 0x000fca000fffe03f */
[----:B------:R-:W-:Y:S01]  /*2fc0*/  UMOV UR56, UR5 ;  /* 0x0000000500387c82 */ /* 0x000fe20008000000 */
[----:B------:R-:W-:Y:S01]  /*2fd0*/  ULDC UR5, c[0x0][0x288] ;  /* 0x0000a20000057ab9 */ /* 0x000fe20000000800 */
[----:B------:R-:W-:Y:S01]  /*2fe0*/  UMOV UR58, UR7 ;  /* 0x00000007003a7c82 */ /* 0x000fe20008000000 */
[----:B------:R-:W-:Y:S01]  /*2ff0*/  MOV R6, UR56 ;  /* 0x0000003800067c02 */ /* 0x000fe20008000f00 */
        /* <DEDUP_REMOVED lines=238> */
[----:B------:R-:W-:Y:S02]  /*3ee0*/  UIMAD UR6, UR45, -0x50, UR41 ;  /* 0xffffffb02d0678a4 */ /* 0x000fe4000f8e0229 */
[----:B------:R-:W-:Y:S02]  /*3ef0*/  UIADD3 UR45, UR45, -0x2, URZ ;  /* 0xfffffffe2d2d7890 */ /* 0x000fe4000fffe03f */
[----:B------:R-:W-:Y:S02]  /*3f00*/  UIADD3 UR7, -UR5, 0x51, UR6 ;  /* 0x0000005105077890 */ /* 0x000fe4000fffe106 */
[----:B------:R-:W-:-:S04]  /*3f10*/  UIADD3 UR6, UR6, 0x50, URZ ;  /* 0x0000005006067890 */ /* 0x000fc8000fffe03f */
[----:B------:R-:W-:Y:S02]  /*3f20*/  IMAD.U32 R3, RZ, RZ, UR7 ;  /* 0x00000007ff037e24 */ /* 0x000fe4000f8e00ff */
[----:B------:R-:W-:Y:S01]  /*3f30*/  MOV R5, UR6 ;  /* 0x0000000600057c02 */ /* 0x000fe20008000f00 */
[----:B------:R-:W-:Y:S01]  /*3f40*/  UIADD3 UR6, UR42, -UR5, UR41 ;  /* 0x800000052a067290 */ /* 0x000fe2000fffe029 */
[----:B------:R-:W-:-:S03]  /*3f50*/  IMAD R3, R214, -0x2, R3 ;  /* 0xfffffffed6037824 */ /* 0x000fc600078e0203 */
[----:B------:R-:W-:Y:S01]  /*3f60*/  IMAD R2, R214, -0x2, R5 ;  /* 0xfffffffed6027824 */ /* 0x000fe200078e0205 */
[----:B------:R-:W-:Y:S01]  /*3f70*/  UIMAD.WIDE UR6, UR6, 0x66666667, URZ ;  /* 0x66666667060678a5 */ /* 0x000fe2000f8e023f */
[----:B------:R-:W-:-:S03]  /*3f80*/  IADD3 R5, R3, 0x8, R4 ;  /* 0x0000000803057810 */ /* 0x000fc60007ffe004 */
[----:B------:R-:W-:Y:S01]  /*3f90*/  USHF.R.U32.HI UR5, URZ, 0x1f, UR7 ;  /* 0x0000001f3f057899 */ /* 0x000fe20008011607 */
[----:B------:R-:W-:Y:S02]  /*3fa0*/  VIMNMX R5, R2, R5, PT ;  /* 0x0000000502057248 */ /* 0x000fe40003fe0100 */
[----:B------:R-:W-:Y:S01]  /*3fb0*/  VIADDMNMX R2, R4, R3, R2, PT ;  /* 0x0000000304027246 */ /* 0x000fe20003800102 */
[----:B------:R-:W-:Y:S01]  /*3fc0*/  ULEA.HI.SX32 UR5, UR7, UR5, 0x1b ;  /* 0x0000000507057291 */ /* 0x000fe2000f8fda3f */
[C---:B------:R-:W-:Y:S02]  /*3fd0*/  ISETP.GT.AND P2, PT, R5.reuse, RZ, PT ;  /* 0x000000ff0500720c */ /* 0x040fe40003f44270 */
[C---:B------:R-:W-:Y:S01]  /*3fe0*/  ISETP.GT.AND P3, PT, R5.reuse, 0x1, PT ;  /* 0x000000010500780c */ /* 0x040fe20003f64270 */
[----:B------:R-:W-:Y:S01]  /*3ff0*/  UISETP.LT.AND UP0, UPT, URZ, UR5, UPT ;  /* 0x000000053f00728c */ /* 0x000fe2000bf01270 */
[----:B------:R-:W-:Y:S01]  /*4000*/  ISETP.GT.AND P4, PT, R5, 0x8, PT ;  /* 0x000000080500780c */ /* 0x000fe20003f84270 */
[----:B------:R-:W-:-:S02]  /*4010*/  WARPGROUP.DEPBAR.LE gsb0, 0x0 ;  /* 0x00008000000079c5 */ /* 0x000fc40000010000 */
        /* <DEDUP_REMOVED lines=13> */
[C---:B------:R-:W-:Y:S01]  /*40f0*/  ISETP.GT.AND P2, PT, R5.reuse, 0x9, PT ;  /* 0x000000090500780c */ /* 0x040fe20003f44270 */
[----:B------:R-:W-:Y:S01]  /*4100*/  HGMMA.64x16x16.F32.BF16 R48, gdesc[UR56], R48, gsb0 ;  /* 0x00200000383079f0 */ /* 0x000fe20008001830 */
[----:B------:R-:W-:Y:S01]  /*4110*/  UIADD3 UR58, UR4, 0x886, URZ ;  /* 0x00000886043a7890 */ /* 0x000fe2000fffe03f */
[----:B------:R-:W-:Y:S01]  /*4120*/  FSEL R62, R62, -INF , P4 ;  /* 0xff8000003e3e7808 */ /* 0x000fe20002000000 */
[----:B------:R-:W-:Y:S01]  /*4130*/  UMOV UR56, UR10 ;  /* 0x0000000a00387c82 */ /* 0x000fe20008000000 */
[----:B------:R-:W-:Y:S01]  /*4140*/  UMOV UR57, UR11 ;  /* 0x0000000b00397c82 */ /* 0x000fe20008000000 */
[----:B------:R-:W-:Y:S01]  /*4150*/  UMOV UR59, 0x40000040 ;  /* 0x40000040003b7882 */ /* 0x000fe20000000000 */
[----:B------:R-:W-:Y:S02]  /*4160*/  FMNMX.FTZ R17, R58, R59, !PT ;  /* 0x0000003b3a117209 */ /* 0x000fe40007810000 */
[----:B------:R-:W-:Y:S02]  /*4170*/  ISETP.GT.AND P3, PT, R5, 0x10, PT ;  /* 0x000000100500780c */ /* 0x000fe40003f64270 */
[----:B------:R-:W-:-:S02]  /*4180*/  FSEL R63, R63, -INF , P2 ;  /* 0xff8000003f3f7808 */ /* 0x000fc40001000000 */
[----:B------:R-:W-:Y:S02]  /*4190*/  FMNMX.FTZ R20, R62, R17, !PT ;  /* 0x000000113e147209 */ /* 0x000fe40007810000 */
[----:B------:R-:W-:Y:S02]  /*41a0*/  ISETP.GT.AND P2, PT, R5, 0x11, PT ;  /* 0x000000110500780c */ /* 0x000fe40003f44270 */
[----:B------:R-:W-:Y:S02]  /*41b0*/  FMNMX.FTZ R17, R63, R20, !PT ;  /* 0x000000143f117209 */ /* 0x000fe40007810000 */
[----:B------:R-:W-:-:S04]  /*41c0*/  ISETP.GT.AND P4, PT, R2, 0x8, PT ;  /* 0x000000080200780c */ /* 0x000fc80003f84270 */
[----:B------:R-:W-:Y:S02]  /*41d0*/  FSEL R60, R60, -INF , P4 ;  /* 0xff8000003c3c7808 */ /* 0x000fe40002000000 */
[----:B------:R-:W-:Y:S01]  /*41e0*/  ISETP.GT.AND P4, PT, R2, 0x19, PT ;  /* 0x000000190200780c */ /* 0x000fe20003f84270 */
[----:B------:R-:W-:Y:S02]  /*41f0*/  WARPGROUP.DEPBAR.LE gsb0, 0x0 ;  /* 0x00008000000079c5 */ /* 0x000fe40000010000 */
[----:B------:R-:W-:Y:S01]  /*4200*/  WARPGROUP.ARRIVE ;  /* 0x00000000000079c5 */ /* 0x000fe20000000000 */
[----:B------:R-:W-:Y:S02]  /*4210*/  FSEL R50, R50, -INF , P3 ;  /* 0xff80000032327808 */ /* 0x000fe40001800000 */
[----:B------:R-:W-:Y:S02]  /*4220*/  ISETP.GT.AND P3, PT, R5, 0x18, PT ;  /* 0x000000180500780c */ /* 0x000fe40003f64270 */
[----:B------:R-:W-:Y:S01]  /*4230*/  FSEL R51, R51, -INF , P2 ;  /* 0xff80000033337808 */ /* 0x000fe20001000000 */
[----:B------:R-:W-:Y:S01]  /*4240*/  HGMMA.64x16x16.F32.BF16 R40, gdesc[UR56], R40, gsb0 ;  /* 0x00200000382879f0 */ /* 0x000fe20008001828 */
[----:B------:R-:W-:Y:S01]  /*4250*/  UIADD3 UR58, UR4, 0x906, URZ ;  /* 0x00000906043a7890 */ /* 0x000fe2000fffe03f */
[----:B------:R-:W-:Y:S01]  /*4260*/  FMNMX.FTZ R20, R50, R17, !PT ;  /* 0x0000001132147209 */ /* 0x000fe20007810000 */
[----:B------:R-:W-:Y:S01]  /*4270*/  UMOV UR56, UR10 ;  /* 0x0000000a00387c82 */ /* 0x000fe20008000000 */
[----:B------:R-:W-:Y:S01]  /*4280*/  UMOV UR57, UR11 ;  /* 0x0000000b00397c82 */ /* 0x000fe20008000000 */
[----:B------:R-:W-:Y:S01]  /*4290*/  UMOV UR59, 0x40000040 ;  /* 0x40000040003b7882 */ /* 0x000fe20000000000 */
[----:B------:R-:W-:-:S02]  /*42a0*/  ISETP.GT.AND P2, PT, R5, 0x19, PT ;  /* 0x000000190500780c */ /* 0x000fc40003f44270 */
[----:B------:R-:W-:Y:S02]  /*42b0*/  FSEL R54, R54, -INF , P3 ;  /* 0xff80000036367808 */ /* 0x000fe40001800000 */
[----:B------:R-:W-:Y:S02]  /*42c0*/  FMNMX.FTZ R17, R51, R20, !PT ;  /* 0x0000001433117209 */ /* 0x000fe40007810000 */
[----:B------:R-:W-:Y:S02]  /*42d0*/  ISETP.GT.AND P3, PT, R5, 0x20, PT ;  /* 0x000000200500780c */ /* 0x000fe40003f64270 */
[----:B------:R-:W-:Y:S02]  /*42e0*/  FSEL R55, R55, -INF , P2 ;  /* 0xff80000037377808 */ /* 0x000fe40001000000 */
[----:B------:R-:W-:Y:S02]  /*42f0*/  FMNMX.FTZ R20, R54, R17, !PT ;  /* 0x0000001136147209 */ /* 0x000fe40007810000 */
[----:B------:R-:W-:-:S02]  /*4300*/  ISETP.GT.AND P2, PT, R5, 0x21, PT ;  /* 0x000000210500780c */ /* 0x000fc40003f44270 */
[----:B------:R-:W-:Y:S02]  /*4310*/  FMNMX.FTZ R17, R55, R20, !PT ;  /* 0x0000001437117209 */ /* 0x000fe40007810000 */
[----:B------:R-:W-:Y:S01]  /*4320*/  FSEL R53, R53, -INF , P4 ;  /* 0xff80000035357808 */ /* 0x000fe20002000000 */
        /* <DEDUP_REMOVED lines=11> */
[----:B------:R-:W-:Y:S01]  /*43e0*/  ISETP.GT.AND P2, PT, R5, 0x29, PT ;  /* 0x000000290500780c */ /* 0x000fe20003f44270 */
[----:B------:R-:W-:Y:S01]  /*43f0*/  ULDC UR4, c[0x0][0x988] ;  /* 0x0002620000047ab9 */ /* 0x000fe20000000800 */
[----:B------:R-:W-:Y:S01]  /*4400*/  FSEL R46, R46, -INF , P3 ;  /* 0xff8000002e2e7808 */ /* 0x000fe20001800000 */
[----:B------:R-:W-:Y:S01]  /*4410*/  USEL UR10, URZ, UR5, !UP0 ;  /* 0x000000053f0a7287 */ /* 0x000fe2000c000000 */
[----:B------:R-:W-:-:S02]  /*4420*/  FMNMX.FTZ R17, R43, R20, !PT ;  /* 0x000000142b117209 */ /* 0x000fc40007810000 */
[----:B------:R-:W-:Y:S01]  /*4430*/  ISETP.GT.AND P3, PT, R5, 0x30, PT ;  /* 0x000000300500780c */ /* 0x000fe20003f64270 */
[----:B------:R-:W-:Y:S01]  /*4440*/  UISETP.GE.AND UP0, UPT, UR45, UR10, UPT ;  /* 0x0000000a2d00728c */ /* 0x000fe2000bf06270 */
[----:B------:R-:W-:Y:S01]  /*4450*/  FSEL R47, R47, -INF , P2 ;  /* 0xff8000002f2f7808 */ /* 0x000fe20001000000 */
[----:B------:R-:W-:Y:S01]  /*4460*/  IMAD.U32 R226, RZ, RZ, UR10 ;  /* 0x0000000affe27e24 */ /* 0x000fe2000f8e00ff */
[----:B------:R-:W-:Y:S02]  /*4470*/  FMNMX.FTZ R20, R46, R17, !PT ;  /* 0x000000112e147209 */ /* 0x000fe40007810000 */
[----:B------:R-:W-:Y:S02]  /*4480*/  ISETP.GT.AND P2, PT, R5, 0x31, PT ;  /* 0x000000310500780c */ /* 0x000fe40003f44270 */
[----:B------:R-:W-:Y:S01]  /*4490*/  FMNMX.FTZ R17, R47, R20, !PT ;  /* 0x000000142f117209 */ /* 0x000fe20007810000 */
[----:B------:R-:W-:Y:S02]  /*44a0*/  WARPGROUP.DEPBAR.LE gsb0, 0x0 ;  /* 0x00008000000079c5 */ /* 0x000fe40000010000 */
[----:B------:R-:W-:Y:S01]  /*44b0*/  WARPGROUP.ARRIVE ;  /* 0x00000000000079c5 */ /* 0x000fe20000000000 */
[----:B------:R-:W-:-:S02]  /*44c0*/  FSEL R34, R34, -INF , P3 ;  /* 0xff80000022227808 */ /* 0x000fc40001800000 */
[----:B------:R-:W-:Y:S02]  /*44d0*/  ISETP.GT.AND P3, PT, R5, 0x38, PT ;  /* 0x000000380500780c */ /* 0x000fe40003f64270 */
[----:B------:R-:W-:Y:S01]  /*44e0*/  FSEL R35, R35, -INF , P2 ;  /* 0xff80000023237808 */ /* 0x000fe20001000000 */
[----:B------:R-:W-:Y:S01]  /*44f0*/  HGMMA.64x16x16.F32.BF16 R24, gdesc[UR56], R24, gsb0 ;  /* 0x00200000381879f0 */ /* 0x000fe20008001818 */
[----:B------:R-:W-:Y:S02]  /*4500*/  FMNMX.FTZ R20, R34, R17, !PT ;  /* 0x0000001122147209 */ /* 0x000fe40007810000 */
[----:B------:R-:W-:Y:S02]  /*4510*/  ISETP.GT.AND P2, PT, R5, 0x39, PT ;  /* 0x000000390500780c */ /* 0x000fe40003f44270 */
[----:B------:R-:W-:Y:S02]  /*4520*/  FSEL R38, R38, -INF , P3 ;  /* 0xff80000026267808 */ /* 0x000fe40001800000 */
[----:B------:R-:W-:-:S02]  /*4530*/  FMNMX.FTZ R17, R35, R20, !PT ;  /* 0x0000001423117209 */ /* 0x000fc40007810000 */
[----:B------:R-:W-:Y:S02]  /*4540*/  ISETP.GT.AND P3, PT, R5, 0x40, PT ;  /* 0x000000400500780c */ /* 0x000fe40003f64270 */
[----:B------:R-:W-:Y:S02]  /*4550*/  FSEL R39, R39, -INF , P2 ;  /* 0xff80000027277808 */ /* 0x000fe40001000000 */
[----:B------:R-:W-:Y:S02]  /*4560*/  FMNMX.FTZ R20, R38, R17, !PT ;  /* 0x0000001126147209 */ /* 0x000fe40007810000 */
[----:B------:R-:W-:Y:S02]  /*4570*/  ISETP.GT.AND P2, PT, R5, 0x41, PT ;  /* 0x000000410500780c */ /* 0x000fe40003f44270 */
[----:B------:R-:W-:Y:S01]  /*4580*/  FMNMX.FTZ R17, R39, R20, !PT ;  /* 0x0000001427117209 */ /* 0x000fe20007810000 */
[----:B------:R-:W-:Y:S02]  /*4590*/  WARPGROUP.DEPBAR.LE gsb0, 0x0 ;  /* 0x00008000000079c5 */ /* 0x000fe40000010000 */
[----:B------:R-:W-:Y:S01]  /*45a0*/  FSEL R26, R26, -INF , P3 ;  /* 0xff8000001a1a7808 */ /* 0x000fe20001800000 */
[----:B------:R1:W-:Y:S01]  /*45b0*/  @!P1 SYNCS.ARRIVE.TRANS64.RED.A1T0 RZ, [R0+URZ], RZ ;  /* 0x000000ff00ff99a7 */ /* 0x0003e2000810043f */
[----:B------:R-:W-:-:S02]  /*45c0*/  ISETP.GT.AND P3, PT, R5, 0x48, PT ;  /* 0x000000480500780c */ /* 0x000fc40003f64270 */
[----:B------:R-:W-:Y:S02]  /*45d0*/  FSEL R27, R27, -INF , P2 ;  /* 0xff8000001b1b7808 */ /* 0x000fe40001000000 */
[----:B------:R-:W-:Y:S02]  /*45e0*/  FMNMX.FTZ R20, R26, R17, !PT ;  /* 0x000000111a147209 */ /* 0x000fe40007810000 */
[----:B------:R-:W-:Y:S02]  /*45f0*/  ISETP.GT.AND P2, PT, R5, 0x49, PT ;  /* 0x000000490500780c */ /* 0x000fe40003f44270 */
[----:B------:R-:W-:Y:S02]  /*4600*/  FSEL R30, R30, -INF , P3 ;  /* 0xff8000001e1e7808 */ /* 0x000fe40001800000 */
[----:B------:R-:W-:Y:S02]  /*4610*/  FMNMX.FTZ R5, R27, R20, !PT ;  /* 0x000000141b057209 */ /* 0x000fe40007810000 */
[----:B------:R-:W-:-:S02]  /*4620*/  FSEL R31, R31, -INF , P2 ;  /* 0xff8000001f1f7808 */ /* 0x000fc40001000000 */
[----:B------:R-:W-:Y:S02]  /*4630*/  FMNMX.FTZ R20, R30, R5, !PT ;  /* 0x000000051e147209 */ /* 0x000fe40007810000 */
[C---:B------:R-:W-:Y:S02]  /*4640*/  ISETP.GT.AND P2, PT, R2.reuse, RZ, PT ;  /* 0x000000ff0200720c */ /* 0x040fe40003f44270 */
[----:B------:R-:W-:Y:S02]  /*4650*/  FMNMX.FTZ R20, R31, R20, !PT ;  /* 0x000000141f147209 */ /* 0x000fe40007810000 */
[----:B------:R-:W-:Y:S02]  /*4660*/  ISETP.GT.AND P3, PT, R2, 0x1, PT ;  /* 0x000000010200780c */ /* 0x000fe40003f64270 */
[----:B------:R-:W-:Y:S01]  /*4670*/  FSEL R56, R56, -INF , P2 ;  /* 0xff80000038387808 */ /* 0x000fe20001000000 */
[----:B------:R-:W2:Y:S01]  /*4680*/  SHFL.BFLY PT, R5, R20, 0x2, 0x1f ;  /* 0x0c401f0014057f89 */ /* 0x000ea200000e0000 */
[----:B------:R-:W-:-:S02]  /*4690*/  FSEL R57, R57, -INF , P3 ;  /* 0xff80000039397808 */ /* 0x000fc40001800000 */
[C---:B------:R-:W-:Y:S02]  /*46a0*/  ISETP.GT.AND P2, PT, R2.reuse, 0x9, PT ;  /* 0x000000090200780c */ /* 0x040fe40003f44270 */
[C---:B------:R-:W-:Y:S02]  /*46b0*/  ISETP.GT.AND P3, PT, R2.reuse, 0x11, PT ;  /* 0x000000110200780c */ /* 0x040fe40003f64270 */
[----:B------:R-:W-:Y:S02]  /*46c0*/  FSEL R61, R61, -INF , P2 ;  /* 0xff8000003d3d7808 */ /* 0x000fe40001000000 */
[----:B------:R-:W-:Y:S02]  /*46d0*/  ISETP.GT.AND P2, PT, R2, 0x10, PT ;  /* 0x000000100200780c */ /* 0x000fe40003f44270 */
[----:B------:R-:W-:Y:S02]  /*46e0*/  FSEL R49, R49, -INF , P3 ;  /* 0xff80000031317808 */ /* 0x000fe40001800000 */
[----:B------:R-:W-:-:S02]  /*46f0*/  FSEL R48, R48, -INF , P2 ;  /* 0xff80000030307808 */ /* 0x000fc40001000000 */
[----:B------:R-:W-:-:S04]  /*4700*/  ISETP.GT.AND P2, PT, R2, 0x18, PT ;  /* 0x000000180200780c */ /* 0x000fc80003f44270 */
[----:B------:R-:W-:Y:S02]  /*4710*/  FSEL R52, R52, -INF , P2 ;  /* 0xff80000034347808 */ /* 0x000fe40001000000 */
[----:B------:R-:W-:Y:S02]  /*4720*/  ISETP.GT.AND P2, PT, R2, 0x20, PT ;  /* 0x000000200200780c */ /* 0x000fe40003f44270 */
[----:B--2---:R-:W-:Y:S02]  /*4730*/  FMNMX.FTZ R17, R20, R5, !PT ;  /* 0x0000000514117209 */ /* 0x004fe40007810000 */
[----:B------:R-:W-:Y:S02]  /*4740*/  FMNMX.FTZ R5, R56, R57, !PT ;  /* 0x0000003938057209 */ /* 0x000fe40007810000 */
[----:B------:R-:W-:Y:S01]  /*4750*/  FSEL R40, R40, -INF , P2 ;  /* 0xff80000028287808 */ /* 0x000fe20001000000 */
[----:B------:R-:W2:Y:S01]  /*4760*/  SHFL.BFLY PT, R64, R17, 0x1, 0x1f ;  /* 0x0c201f0011407f89 */ /* 0x000ea200000e0000 */
        /* <DEDUP_REMOVED lines=8> */
[----:B------:R-:W-:Y:S02]  /*47f0*/  FMNMX.FTZ R4, R52, R5, !PT ;  /* 0x0000000534047209 */ /* 0x000fe40007810000 */
[----:B------:R-:W-:Y:S02]  /*4800*/  ISETP.GT.AND P2, PT, R2, 0x38, PT ;  /* 0x000000380200780c */ /* 0x000fe40003f44270 */
[----:B------:R-:W-:Y:S02]  /*4810*/  FMNMX.FTZ R5, R53, R4, !PT ;  /* 0x0000000435057209 */ /* 0x000fe40007810000 */
[----:B------:R-:W-:Y:S02]  /*4820*/  FSEL R36, R36, -INF , P2 ;  /* 0xff80000024247808 */ /* 0x000fe40001000000 */
[----:B--2---:R-:W-:-:S02]  /*4830*/  FMNMX.FTZ R3, R17, R64, !PT ;  /* 0x0000004011037209 */ /* 0x004fc40007810000 */
[----:B------:R-:W-:Y:S02]  /*4840*/  FMNMX.FTZ R4, R40, R5, !PT ;  /* 0x0000000528047209 */ /* 0x000fe40007810000 */
[C---:B------:R-:W-:Y:S01]  /*4850*/  FSETP.NEU.FTZ.AND P3, PT, R3.reuse, -INF , PT ;  /* 0xff8000000300780b */ /* 0x040fe20003f7d000 */
[----:B------:R-:W-:Y:S01]  /*4860*/  FMUL.FTZ R17, R3, UR4 ;  /* 0x0000000403117c20 */ /* 0x000fe20008410000 */
[----:B------:R-:W-:-:S04]  /*4870*/  ISETP.GT.AND P2, PT, R2, 0x40, PT ;  /* 0x000000400200780c */ /* 0x000fc80003f44270 */
[----:B------:R-:W-:Y:S02]  /*4880*/  FSEL R17, R17, RZ, P3 ;  /* 0x000000ff11117208 */ /* 0x000fe40001800000 */
[----:B------:R-:W-:Y:S02]  /*4890*/  ISETP.GT.AND P3, PT, R2, 0x21, PT ;  /* 0x000000210200780c */ /* 0x000fe40003f64270 */
[----:B------:R-:W-:Y:S01]  /*48a0*/  FSEL R24, R24, -INF , P2 ;  /* 0xff80000018187808 */ /* 0x000fe20001000000 */
[--C-:B------:R-:W-:Y:S01]  /*48b0*/  FFMA.FTZ R58, R58, UR4, -R17.reuse ;  /* 0x000000043a3a7c23 */ /* 0x100fe20008010811 */
[----:B------:R-:W-:Y:S01]  /*48c0*/  FSEL R41, R41, -INF , P3 ;  /* 0xff80000029297808 */ /* 0x000fe20001800000 */
[--C-:B------:R-:W-:Y:S01]  /*48d0*/  FFMA.FTZ R59, R59, UR4, -R17.reuse ;  /* 0x000000043b3b7c23 */ /* 0x100fe20008010811 */
[----:B------:R-:W-:Y:S01]  /*48e0*/  ISETP.GT.AND P3, PT, R2, 0x29, PT ;  /* 0x000000290200780c */ /* 0x000fe20003f64270 */
[--C-:B------:R-:W-:Y:S01]  /*48f0*/  FFMA.FTZ R62, R62, UR4, -R17.reuse ;  /* 0x000000043e3e7c23 */ /* 0x100fe20008010811 */
[----:B------:R-:W-:Y:S01]  /*4900*/  FMNMX.FTZ R5, R41, R4, !PT ;  /* 0x0000000429057209 */ /* 0x000fe20007810000 */
[----:B------:R-:W-:Y:S01]  /*4910*/  MUFU.EX2 R58, R58 ;  /* 0x0000003a003a7308 */ /* 0x000fe20000000800 */
[----:B------:R-:W-:Y:S01]  /*4920*/  FSEL R45, R45, -INF , P3 ;  /* 0xff8000002d2d7808 */ /* 0x000fe20001800000 */
[--C-:B------:R-:W-:Y:S01]  /*4930*/  FFMA.FTZ R63, R63, UR4, -R17.reuse ;  /* 0x000000043f3f7c23 */ /* 0x100fe20008010811 */
[----:B------:R-:W-:Y:S01]  /*4940*/  FMNMX.FTZ R4, R44, R5, !PT ;  /* 0x000000052c047209 */ /* 0x000fe20007810000 */
[--C-:B------:R-:W-:Y:S01]  /*4950*/  FFMA.FTZ R50, R50, UR4, -R17.reuse ;  /* 0x0000000432327c23 */ /* 0x100fe20008010811 */
[----:B------:R-:W-:Y:S01]  /*4960*/  ISETP.GT.AND P3, PT, R2, 0x31, PT ;  /* 0x000000310200780c */ /* 0x000fe20003f64270 */
[--C-:B------:R-:W-:Y:S01]  /*4970*/  FFMA.FTZ R51, R51, UR4, -R17.reuse ;  /* 0x0000000433337c23 */ /* 0x100fe20008010811 */
[----:B------:R-:W-:Y:S01]  /*4980*/  FMNMX.FTZ R5, R45, R4, !PT ;  /* 0x000000042d057209 */ /* 0x000fe20007810000 */
[----:B------:R-:W2:Y:S01]  /*4990*/  MUFU.EX2 R59, R59 ;  /* 0x0000003b003b7308 */ /* 0x000ea20000000800 */
[----:B------:R-:W-:Y:S01]  /*49a0*/  FSEL R33, R33, -INF , P3 ;  /* 0xff80000021217808 */ /* 0x000fe20001800000 */
[--C-:B------:R-:W-:Y:S01]  /*49b0*/  FFMA.FTZ R54, R54, UR4, -R17.reuse ;  /* 0x0000000436367c23 */ /* 0x100fe20008010811 */
[----:B------:R-:W-:Y:S01]  /*49c0*/  FMNMX.FTZ R4, R32, R5, !PT ;  /* 0x0000000520047209 */ /* 0x000fe20007810000 */
        /* <DEDUP_REMOVED lines=9> */
[C---:B------:R-:W-:Y:S01]  /*4a60*/  ISETP.GT.AND P3, PT, R2.reuse, 0x41, PT ;  /* 0x000000410200780c */ /* 0x040fe20003f64270 */
[--C-:B------:R-:W-:Y:S01]  /*4a70*/  FFMA.FTZ R47, R47, UR4, -R17.reuse ;  /* 0x000000042f2f7c23 */ /* 0x100fe20008010811 */
[----:B------:R-:W-:Y:S01]  /*4a80*/  FMNMX.FTZ R5, R37, R4, !PT ;  /* 0x0000000425057209 */ /* 0x000fe20007810000 */
[----:B------:R-:W3:Y:S01]  /*4a90*/  MUFU.EX2 R63, R63 ;  /* 0x0000003f003f7308 */ /* 0x000ee20000000800 */
[----:B------:R-:W-:Y:S01]  /*4aa0*/  ISETP.GT.AND P2, PT, R2, 0x48, PT ;  /* 0x000000480200780c */ /* 0x000fe20003f44270 */
[--C-:B------:R-:W-:Y:S01]  /*4ab0*/  FFMA.FTZ R34, R34, UR4, -R17.reuse ;  /* 0x0000000422227c23 */ /* 0x100fe20008010811 */
[----:B------:R-:W-:Y:S01]  /*4ac0*/  FSEL R25, R25, -INF , P3 ;  /* 0xff80000019197808 */ /* 0x000fe20001800000 */
[--C-:B------:R-:W-:Y:S01]  /*4ad0*/  FFMA.FTZ R35, R35, UR4, -R17.reuse ;  /* 0x0000000423237c23 */ /* 0x100fe20008010811 */
[----:B------:R-:W-:Y:S01]  /*4ae0*/  FMNMX.FTZ R4, R24, R5, !PT ;  /* 0x0000000518047209 */ /* 0x000fe20007810000 */
[--C-:B------:R-:W-:Y:S01]  /*4af0*/  FFMA.FTZ R38, R38, UR4, -R17.reuse ;  /* 0x0000000426267c23 */ /* 0x100fe20008010811 */
[----:B------:R-:W-:Y:S01]  /*4b00*/  ISETP.GT.AND P3, PT, R2, 0x49, PT ;  /* 0x000000490200780c */ /* 0x000fe20003f64270 */
[----:B------:R-:W-:Y:S01]  /*4b10*/  MUFU.EX2 R50, R50 ;  /* 0x0000003200327308 */ /* 0x000fe20000000800 */
[----:B------:R-:W-:Y:S01]  /*4b20*/  FSEL R28, R28, -INF , P2 ;  /* 0xff8000001c1c7808 */ /* 0x000fe20001000000 */
[--C-:B------:R-:W-:Y:S01]  /*4b30*/  FFMA.FTZ R39, R39, UR4, -R17.reuse ;  /* 0x0000000427277c23 */ /* 0x100fe20008010811 */
[----:B------:R-:W-:Y:S01]  /*4b40*/  FMNMX.FTZ R5, R25, R4, !PT ;  /* 0x0000000419057209 */ /* 0x000fe20007810000 */
[--C-:B------:R-:W-:Y:S01]  /*4b50*/  FFMA.FTZ R26, R26, UR4, -R17.reuse ;  /* 0x000000041a1a7c23 */ /* 0x100fe20008010811 */
[----:B------:R-:W-:Y:S01]  /*4b60*/  FSEL R29, R29, -INF , P3 ;  /* 0xff8000001d1d7808 */ /* 0x000fe20001800000 */
[--C-:B------:R-:W-:Y:S01]  /*4b70*/  FFMA.FTZ R27, R27, UR4, -R17.reuse ;  /* 0x000000041b1b7c23 */ /* 0x100fe20008010811 */
[----:B------:R-:W-:Y:S01]  /*4b80*/  FMNMX.FTZ R2, R28, R5, !PT ;  /* 0x000000051c027209 */ /* 0x000fe20007810000 */
[----:B------:R-:W4:Y:S01]  /*4b90*/  MUFU.EX2 R51, R51 ;  /* 0x0000003300337308 */ /* 0x000f220000000800 */
[--C-:B------:R-:W-:Y:S01]  /*4ba0*/  FFMA.FTZ R30, R30, UR4, -R17.reuse ;  /* 0x000000041e1e7c23 */ /* 0x100fe20008010811 */
[----:B------:R-:W-:Y:S01]  /*4bb0*/  FFMA.FTZ R17, R31, UR4, -R17 ;  /* 0x000000041f117c23 */ /* 0x000fe20008010811 */
[----:B------:R-:W-:Y:S01]  /*4bc0*/  FMNMX.FTZ R2, R29, R2, !PT ;  /* 0x000000021d027209 */ /* 0x000fe20007810000 */
[----:B------:R-:W-:Y:S01]  /*4bd0*/  IMAD.MOV.U32 R31, RZ, RZ, R151 ;  /* 0x000000ffff1f7224 */ /* 0x000fe200078e0097 */
[----:B--2---:R-:W-:-:S02]  /*4be0*/  F2FP.BF16.F32.PACK_AB R209, R59, R58 ;  /* 0x0000003a3bd1723e */ /* 0x004fc400000010ff */
[----:B---3--:R-:W-:Y:S01]  /*4bf0*/  F2FP.BF16.F32.PACK_AB R211, R63, R62 ;  /* 0x0000003e3fd3723e */ /* 0x008fe200000010ff */
[----:B------:R-:W2:Y:S01]  /*4c00*/  SHFL.BFLY PT, R5, R2, 0x2, 0x1f ;  /* 0x0c401f0002057f89 */ /* 0x000ea200000e0000 */
[----:B------:R-:W-:Y:S08]  /*4c10*/  MUFU.EX2 R54, R54 ;  /* 0x0000003600367308 */ /* 0x000ff00000000800 */
[----:B------:R-:W3:Y:S01]  /*4c20*/  MUFU.EX2 R55, R55 ;  /* 0x0000003700377308 */ /* 0x000ee20000000800 */
[----:B----4-:R-:W-:-:S07]  /*4c30*/  F2FP.BF16.F32.PACK_AB R205, R51, R50 ;  /* 0x0000003233cd723e */ /* 0x010fce00000010ff */
[----:B------:R-:W-:Y:S01]  /*4c40*/  MUFU.EX2 R42, R42 ;  /* 0x0000002a002a7308 */ /* 0x000fe20000000800 */
[----:B--2---:R-:W-:-:S07]  /*4c50*/  FMNMX.FTZ R5, R2, R5, !PT ;  /* 0x0000000502057209 */ /* 0x004fce0007810000 */
[----:B------:R-:W2:Y:S01]  /*4c60*/  MUFU.EX2 R43, R43 ;  /* 0x0000002b002b7308 */ /* 0x000ea20000000800 */
[----:B---3--:R-:W-:Y:S01]  /*4c70*/  F2FP.BF16.F32.PACK_AB R207, R55, R54 ;  /* 0x0000003637cf723e */ /* 0x008fe200000010ff */
[----:B------:R-:W3:Y:S06]  /*4c80*/  SHFL.BFLY PT, R4, R5, 0x1, 0x1f ;  /* 0x0c201f0005047f89 */ /* 0x000eec00000e0000 */
[----:B------:R-:W-:Y:S08]  /*4c90*/  MUFU.EX2 R46, R46 ;  /* 0x0000002e002e7308 */ /* 0x000ff00000000800 */
[----:B------:R-:W4:Y:S01]  /*4ca0*/  MUFU.EX2 R47, R47 ;  /* 0x0000002f002f7308 */ /* 0x000f220000000800 */
[----:B--2---:R-:W-:-:S07]  /*4cb0*/  F2FP.BF16.F32.PACK_AB R201, R43, R42 ;  /* 0x0000002a2bc9723e */ /* 0x004fce00000010ff */
[----:B------:R-:W-:Y:S01]  /*4cc0*/  MUFU.EX2 R34, R34 ;  /* 0x0000002200227308 */ /* 0x000fe20000000800 */
[----:B---3--:R-:W-:Y:S01]  /*4cd0*/  FMNMX.FTZ R4, R5, R4, !PT ;  /* 0x0000000405047209 */ /* 0x008fe20007810000 */
[----:B------:R-:W-:Y:S01]  /*4ce0*/  FADD.FTZ R5, R58, R59 ;  /* 0x0000003b3a057221 */ /* 0x000fe20000010000 */
[-C--:B------:R-:W-:Y:S01]  /*4cf0*/  MOV R59, R151.reuse ;  /* 0x00000097003b7202 */ /* 0x080fe20000000f00 */
[----:B------:R-:W-:Y:S01]  /*4d00*/  IMAD.MOV.U32 R58, RZ, RZ, R151 ;  /* 0x000000ffff3a7224 */ /* 0x000fe200078e0097 */
[C---:B------:R-:W-:Y:S01]  /*4d10*/  FSETP.NEU.FTZ.AND P2, PT, R4.reuse, -INF , PT ;  /* 0xff8000000400780b */ /* 0x040fe20003f5d000 */
[----:B------:R-:W-:Y:S01]  /*4d20*/  FMUL.FTZ R2, R4, UR4 ;  /* 0x0000000404027c20 */ /* 0x000fe20008410000 */
[----:B------:R-:W-:Y:S01]  /*4d30*/  FADD.FTZ R20, R62, R5 ;  /* 0x000000053e147221 */ /* 0x000fe20000010000 */
[----:B------:R-:W2:Y:S01]  /*4d40*/  MUFU.EX2 R35, R35 ;  /* 0x0000002300237308 */ /* 0x000ea20000000800 */
[----:B----4-:R-:W-:Y:S02]  /*4d50*/  F2FP.BF16.F32.PACK_AB R203, R47, R46 ;  /* 0x0000002e2fcb723e */ /* 0x010fe400000010ff */
[----:B------:R-:W-:Y:S01]  /*4d60*/  FSEL R2, R2, RZ, P2 ;  /* 0x000000ff02027208 */ /* 0x000fe20001000000 */
[----:B------:R-:W-:Y:S01]  /*4d70*/  FADD.FTZ R5, R63, R20 ;  /* 0x000000143f057221 */ /* 0x000fe20000010000 */
[----:B------:R-:W-:Y:S01]  /*4d80*/  PLOP3.LUT P2, PT, PT, PT, UP0, 0x80, 0x0 ;  /* 0x000000000000781c */ /* 0x000fe20003f4f008 */
[----:B------:R-:W-:Y:S01]  /*4d90*/  IMAD.MOV.U32 R63, RZ, RZ, R151 ;  /* 0x000000ffff3f7224 */ /* 0x000fe200078e0097 */
[-C--:B------:R-:W-:Y:S01]  /*4da0*/  MOV R62, R151.reuse ;  /* 0x00000097003e7202 */ /* 0x080fe20000000f00 */
        /* <DEDUP_REMOVED lines=14> */
[----:B------:R-:W3:Y:S01]  /*4e90*/  MUFU.EX2 R57, R57 ;  /* 0x0000003900397308 */ /* 0x000ee20000000800 */
[--C-:B------:R-:W-:Y:S01]  /*4ea0*/  FFMA.FTZ R45, R45, UR4, -R2.reuse ;  /* 0x000000042d2d7c23 */ /* 0x100fe20008010802 */
[----:B------:R-:W-:Y:S01]  /*4eb0*/  FADD.FTZ R64, R54, R21 ;  /* 0x0000001536407221 */ /* 0x000fe20000010000 */
[--C-:B------:R-:W-:Y:S01]  /*4ec0*/  FFMA.FTZ R32, R32, UR4, -R2.reuse ;  /* 0x0000000420207c23 */ /* 0x100fe20008010802 */
[--C-:B------:R-:W-:Y:S01]  /*4ed0*/  FFMA.FTZ R33, R33, UR4, -R2.reuse ;  /* 0x0000000421217c23 */ /* 0x100fe20008010802 */
[----:B------:R-:W-:Y:S01]  /*4ee0*/  FFMA.FTZ R36, R36, UR4, -R2 ;  /* 0x0000000424247c23 */ /* 0x000fe20008010802 */
[----:B------:R-:W-:Y:S01]  /*4ef0*/  FADD.FTZ R21, R55, R64 ;  /* 0x0000004037157221 */ /* 0x000fe20000010000 */
[--C-:B------:R-:W-:Y:S01]  /*4f00*/  FFMA.FTZ R37, R37, UR4, -R2.reuse ;  /* 0x0000000425257c23 */ /* 0x100fe20008010802 */
[----:B------:R-:W4:Y:S01]  /*4f10*/  MUFU.EX2 R60, R60 ;  /* 0x0000003c003c7308 */ /* 0x000f220000000800 */
[--C-:B------:R-:W-:Y:S01]  /*4f20*/  FFMA.FTZ R24, R24, UR4, -R2.reuse ;  /* 0x0000000418187c23 */ /* 0x100fe20008010802 */
[----:B------:R-:W-:Y:S01]  /*4f30*/  FADD.FTZ R64, R42, R21 ;  /* 0x000000152a407221 */ /* 0x000fe20000010000 */
[--C-:B------:R-:W-:Y:S01]  /*4f40*/  FFMA.FTZ R25, R25, UR4, -R2.reuse ;  /* 0x0000000419197c23 */ /* 0x100fe20008010802 */
[--C-:B------:R-:W-:Y:S01]  /*4f50*/  FFMA.FTZ R28, R28, UR4, -R2.reuse ;  /* 0x000000041c1c7c23 */ /* 0x100fe20008010802 */
[----:B------:R-:W-:Y:S01]  /*4f60*/  FFMA.FTZ R2, R29, UR4, -R2 ;  /* 0x000000041d027c23 */ /* 0x000fe20008010802 */
[----:B------:R-:W-:Y:S01]  /*4f70*/  FADD.FTZ R21, R43, R64 ;  /* 0x000000402b157221 */ /* 0x000fe20000010000 */
[----:B--2---:R-:W-:Y:S01]  /*4f80*/  F2FP.BF16.F32.PACK_AB R197, R35, R34 ;  /* 0x0000002223c5723e */ /* 0x004fe200000010ff */
[----:B------:R-:W2:Y:S01]  /*4f90*/  MUFU.EX2 R61, R61 ;  /* 0x0000003d003d7308 */ /* 0x000ea20000000800 */
[----:B---3--:R-:W-:Y:S01]  /*4fa0*/  FADD.FTZ R5, R56, R57 ;  /* 0x0000003938057221 */ /* 0x008fe20000010000 */
[----:B-1----:R-:W-:Y:S01]  /*4fb0*/  FADD.FTZ R0, R46, R21 ;  /* 0x000000152e007221 */ /* 0x002fe20000010000 */
[----:B------:R-:W-:Y:S01]  /*4fc0*/  F2FP.BF16.F32.PACK_AB R208, R57, R56 ;  /* 0x0000003839d0723e */ /* 0x000fe200000010ff */
[--C-:B------:R-:W-:Y:S01]  /*4fd0*/  IMAD.MOV.U32 R64, RZ, RZ, R151.reuse ;  /* 0x000000ffff407224 */ /* 0x100fe200078e0097 */
[-C--:B------:R-:W-:Y:S01]  /*4fe0*/  MOV R56, R151.reuse ;  /* 0x0000009700387202 */ /* 0x080fe20000000f00 */
[----:B------:R-:W-:Y:S01]  /*4ff0*/  FADD.FTZ R21, R47, R0 ;  /* 0x000000002f157221 */ /* 0x000fe20000010000 */
[----:B------:R-:W-:Y:S01]  /*5000*/  IMAD.MOV.U32 R57, RZ, RZ, R151 ;  /* 0x000000ffff397224 */ /* 0x000fe200078e0097 */
[----:B------:R-:W1:Y:S01]  /*5010*/  MUFU.EX2 R48, R48 ;  /* 0x0000003000307308 */ /* 0x000e620000000800 */
[----:B----4-:R-:W-:Y:S01]  /*5020*/  FADD.FTZ R20, R60, R5 ;  /* 0x000000053c147221 */ /* 0x010fe20000010000 */
[--C-:B------:R-:W-:Y:S01]  /*5030*/  IMAD.MOV.U32 R55, RZ, RZ, R151.reuse ;  /* 0x000000ffff377224 */ /* 0x100fe200078e0097 */
[-C--:B------:R-:W-:Y:S01]  /*5040*/  MOV R50, R151.reuse ;  /* 0x0000009700327202 */ /* 0x080fe20000000f00 */
[--C-:B------:R-:W-:Y:S01]  /*5050*/  IMAD.MOV.U32 R54, RZ, RZ, R151.reuse ;  /* 0x000000ffff367224 */ /* 0x100fe200078e0097 */
[----:B------:R-:W-:Y:S01]  /*5060*/  MOV R47, R151 ;  /* 0x00000097002f7202 */ /* 0x000fe20000000f00 */
[----:B------:R-:W-:-:S02]  /*5070*/  IMAD.MOV.U32 R51, RZ, RZ, R151 ;  /* 0x000000ffff337224 */ /* 0x000fc400078e0097 */
[----:B------:R-:W3:Y:S01]  /*5080*/  MUFU.EX2 R49, R49 ;  /* 0x0000003100317308 */ /* 0x000ee20000000800 */
[C---:B--2---:R-:W-:Y:S01]  /*5090*/  FADD.FTZ R5, R61.reuse, R20 ;  /* 0x000000143d057221 */ /* 0x044fe20000010000 */
[----:B------:R-:W-:Y:S01]  /*50a0*/  F2FP.BF16.F32.PACK_AB R210, R61, R60 ;  /* 0x0000003c3dd2723e */ /* 0x000fe200000010ff */
[--C-:B------:R-:W-:Y:S02]  /*50b0*/  IMAD.MOV.U32 R61, RZ, RZ, R151.reuse ;  /* 0x000000ffff3d7224 */ /* 0x100fe400078e0097 */
[--C-:B------:R-:W-:Y:S02]  /*50c0*/  IMAD.MOV.U32 R60, RZ, RZ, R151.reuse ;  /* 0x000000ffff3c7224 */ /* 0x100fe400078e0097 */
[----:B------:R-:W-:Y:S01]  /*50d0*/  IMAD.MOV.U32 R46, RZ, RZ, R151 ;  /* 0x000000ffff2e7224 */ /* 0x000fe200078e0097 */
[----:B------:R-:W2:Y:S01]  /*50e0*/  MUFU.EX2 R52, R52 ;  /* 0x0000003400347308 */ /* 0x000ea20000000800 */
[----:B-1----:R-:W-:Y:S01]  /*50f0*/  FADD.FTZ R20, R48, R5 ;  /* 0x0000000530147221 */ /* 0x002fe20000010000 */
[----:B------:R-:W-:-:S02]  /*5100*/  IMAD.MOV.U32 R43, RZ, RZ, R151 ;  /* 0x000000ffff2b7224 */ /* 0x000fc400078e0097 */
[----:B------:R-:W-:-:S04]  /*5110*/  IMAD.MOV.U32 R42, RZ, RZ, R151 ;  /* 0x000000ffff2a7224 */ /* 0x000fc800078e0097 */
[----:B------:R-:W1:Y:S01]  /*5120*/  MUFU.EX2 R53, R53 ;  /* 0x0000003500357308 */ /* 0x000e620000000800 */
[C---:B---3--:R-:W-:Y:S01]  /*5130*/  FADD.FTZ R5, R49.reuse, R20 ;  /* 0x0000001431057221 */ /* 0x048fe20000010000 */
[----:B------:R-:W-:Y:S01]  /*5140*/  F2FP.BF16.F32.PACK_AB R204, R49, R48 ;  /* 0x0000003031cc723e */ /* 0x000fe200000010ff */
[--C-:B------:R-:W-:Y:S02]  /*5150*/  IMAD.MOV.U32 R49, RZ, RZ, R151.reuse ;  /* 0x000000ffff317224 */ /* 0x100fe400078e0097 */
[----:B------:R-:W-:-:S03]  /*5160*/  IMAD.MOV.U32 R48, RZ, RZ, R151 ;  /* 0x000000ffff307224 */ /* 0x000fc600078e0097 */
[----:B------:R-:W3:Y:S01]  /*5170*/  MUFU.EX2 R40, R40 ;  /* 0x0000002800287308 */ /* 0x000ee20000000800 */
[----:B--2---:R-:W-:-:S07]  /*5180*/  FADD.FTZ R20, R52, R5 ;  /* 0x0000000534147221 */ /* 0x004fce0000010000 */
[----:B------:R-:W2:Y:S01]  /*5190*/  MUFU.EX2 R41, R41 ;  /* 0x0000002900297308 */ /* 0x000ea20000000800 */
[C---:B-1----:R-:W-:Y:S01]  /*51a0*/  FADD.FTZ R5, R53.reuse, R20 ;  /* 0x0000001435057221 */ /* 0x042fe20000010000 */
[----:B------:R-:W-:Y:S01]  /*51b0*/  FADD.FTZ R20, R34, R21 ;  /* 0x0000001522147221 */ /* 0x000fe20000010000 */
[----:B------:R-:W-:Y:S01]  /*51c0*/  F2FP.BF16.F32.PACK_AB R206, R53, R52 ;  /* 0x0000003435ce723e */ /* 0x000fe200000010ff */
[----:B------:R-:W-:Y:S01]  /*51d0*/  IMAD.MOV.U32 R52, RZ, RZ, R151 ;  /* 0x000000ffff347224 */ /* 0x000fe200078e0097 */
[-C--:B------:R-:W-:Y:S01]  /*51e0*/  MOV R53, R151.reuse ;  /* 0x0000009700357202 */ /* 0x080fe20000000f00 */
[----:B------:R-:W-:Y:S01]  /*51f0*/  FADD.FTZ R21, R35, R20 ;  /* 0x0000001423157221 */ /* 0x000fe20000010000 */
[----:B------:R-:W-:Y:S01]  /*5200*/  MOV R35, R151 ;  /* 0x0000009700237202 */ /* 0x000fe20000000f00 */
[----:B------:R-:W1:Y:S01]  /*5210*/  MUFU.EX2 R44, R44 ;  /* 0x0000002c002c7308 */ /* 0x000e620000000800 */
[----:B---3--:R-:W-:Y:S01]  /*5220*/  FADD.FTZ R0, R40, R5 ;  /* 0x0000000528007221 */ /* 0x008fe20000010000 */
[----:B------:R-:W-:-:S06]  /*5230*/  IMAD.MOV.U32 R34, RZ, RZ, R151 ;  /* 0x000000ffff227224 */ /* 0x000fcc00078e0097 */
[----:B------:R-:W3:Y:S01]  /*5240*/  MUFU.EX2 R38, R38 ;  /* 0x0000002600267308 */ /* 0x000ee20000000800 */
[C---:B--2---:R-:W-:Y:S01]  /*5250*/  FADD.FTZ R5, R41.reuse, R0 ;  /* 0x0000000029057221 */ /* 0x044fe20000010000 */
[----:B------:R-:W-:Y:S01]  /*5260*/  F2FP.BF16.F32.PACK_AB R200, R41, R40 ;  /* 0x0000002829c8723e */ /* 0x000fe200000010ff */
[----:B------:R-:W-:Y:S01]  /*5270*/  IMAD.MOV.U32 R40, RZ, RZ, R151 ;  /* 0x000000ffff287224 */ /* 0x000fe200078e0097 */
[----:B------:R-:W-:-:S04]  /*5280*/  MOV R41, R151 ;  /* 0x0000009700297202 */ /* 0x000fc80000000f00 */
[----:B------:R-:W2:Y:S01]  /*5290*/  MUFU.EX2 R45, R45 ;  /* 0x0000002d002d7308 */ /* 0x000ea20000000800 */
[----:B-1----:R-:W-:-:S07]  /*52a0*/  FADD.FTZ R0, R44, R5 ;  /* 0x000000052c007221 */ /* 0x002fce0000010000 */
[----:B------:R-:W1:Y:S01]  /*52b0*/  MUFU.EX2 R39, R39 ;  /* 0x0000002700277308 */ /* 0x000e620000000800 */
[----:B---3--:R-:W-:-:S07]  /*52c0*/  FADD.FTZ R20, R38, R21 ;  /* 0x0000001526147221 */ /* 0x008fce0000010000 */
[----:B------:R-:W3:Y:S01]  /*52d0*/  MUFU.EX2 R32, R32 ;  /* 0x0000002000207308 */ /* 0x000ee20000000800 */
[C---:B--2---:R-:W-:Y:S01]  /*52e0*/  FADD.FTZ R5, R45.reuse, R0 ;  /* 0x000000002d057221 */ /* 0x044fe20000010000 */
[----:B------:R-:W-:Y:S01]  /*52f0*/  F2FP.BF16.F32.PACK_AB R202, R45, R44 ;  /* 0x0000002c2dca723e */ /* 0x000fe200000010ff */
[----:B------:R-:W-:Y:S01]  /*5300*/  IMAD.MOV.U32 R45, RZ, RZ, R151 ;  /* 0x000000ffff2d7224 */ /* 0x000fe200078e0097 */
[----:B------:R-:W-:-:S04]  /*5310*/  MOV R44, R151 ;  /* 0x00000097002c7202 */ /* 0x000fc80000000f00 */
[----:B------:R-:W2:Y:S01]  /*5320*/  MUFU.EX2 R26, R26 ;  /* 0x0000001a001a7308 */ /* 0x000ea20000000800 */
[C---:B-1----:R-:W-:Y:S01]  /*5330*/  FADD.FTZ R21, R39.reuse, R20 ;  /* 0x0000001427157221 */ /* 0x042fe20000010000 */
[----:B------:R-:W-:Y:S01]  /*5340*/  F2FP.BF16.F32.PACK_AB R199, R39, R38 ;  /* 0x0000002627c7723e */ /* 0x000fe200000010ff */
[----:B------:R-:W-:Y:S01]  /*5350*/  IMAD.MOV.U32 R39, RZ, RZ, R151 ;  /* 0x000000ffff277224 */ /* 0x000fe200078e0097 */
[----:B------:R-:W-:-:S04]  /*5360*/  MOV R38, R151 ;  /* 0x0000009700267202 */ /* 0x000fc80000000f00 */
[----:B------:R-:W1:Y:S01]  /*5370*/  MUFU.EX2 R33, R33 ;  /* 0x0000002100217308 */ /* 0x000e620000000800 */
[----:B---3--:R-:W-:-:S07]  /*5380*/  FADD.FTZ R0, R32, R5 ;  /* 0x0000000520007221 */ /* 0x008fce0000010000 */
[----:B------:R-:W3:Y:S01]  /*5390*/  MUFU.EX2 R27, R27 ;  /* 0x0000001b001b7308 */ /* 0x000ee20000000800 */
[----:B--2---:R-:W-:-:S07]  /*53a0*/  FADD.FTZ R20, R26, R21 ;  /* 0x000000151a147221 */ /* 0x004fce0000010000 */
[----:B------:R-:W2:Y:S01]  /*53b0*/  MUFU.EX2 R36, R36 ;  /* 0x0000002400247308 */ /* 0x000ea20000000800 */
[C---:B-1----:R-:W-:Y:S01]  /*53c0*/  FADD.FTZ R5, R33.reuse, R0 ;  /* 0x0000000021057221 */ /* 0x042fe20000010000 */
[----:B------:R-:W-:Y:S01]  /*53d0*/  F2FP.BF16.F32.PACK_AB R196, R33, R32 ;  /* 0x0000002021c4723e */ /* 0x000fe200000010ff */
[----:B------:R-:W-:Y:S01]  /*53e0*/  IMAD.MOV.U32 R32, RZ, RZ, R151 ;  /* 0x000000ffff207224 */ /* 0x000fe200078e0097 */
[----:B------:R-:W-:-:S04]  /*53f0*/  MOV R33, R151 ;  /* 0x0000009700217202 */ /* 0x000fc80000000f00 */
[----:B------:R-:W1:Y:S01]  /*5400*/  MUFU.EX2 R30, R30 ;  /* 0x0000001e001e7308 */ /* 0x000e620000000800 */
[C---:B---3--:R-:W-:Y:S01]  /*5410*/  FADD.FTZ R21, R27.reuse, R20 ;  /* 0x000000141b157221 */ /* 0x048fe20000010000 */
[----:B------:R-:W-:Y:S01]  /*5420*/  F2FP.BF16.F32.PACK_AB R193, R27, R26 ;  /* 0x0000001a1bc1723e */ /* 0x000fe200000010ff */
[----:B------:R-:W-:Y:S01]  /*5430*/  IMAD.MOV.U32 R26, RZ, RZ, R151 ;  /* 0x000000ffff1a7224 */ /* 0x000fe200078e0097 */
[----:B------:R-:W-:-:S04]  /*5440*/  MOV R27, R151 ;  /* 0x00000097001b7202 */ /* 0x000fc80000000f00 */
[----:B------:R-:W3:Y:S01]  /*5450*/  MUFU.EX2 R37, R37 ;  /* 0x0000002500257308 */ /* 0x000ee20000000800 */
[----:B--2---:R-:W-:-:S07]  /*5460*/  FADD.FTZ R0, R36, R5 ;  /* 0x0000000524007221 */ /* 0x004fce0000010000 */
[----:B------:R-:W2:Y:S01]  /*5470*/  MUFU.EX2 R24, R24 ;  /* 0x0000001800187308 */ /* 0x000ea20000000800 */
[----:B-1----:R-:W-:-:S07]  /*5480*/  FADD.FTZ R20, R30, R21 ;  /* 0x000000151e147221 */ /* 0x002fce0000010000 */
[----:B------:R-:W1:Y:S01]  /*5490*/  MUFU.EX2 R17, R17 ;  /* 0x0000001100117308 */ /* 0x000e620000000800 */
[C---:B---3--:R-:W-:Y:S01]  /*54a0*/  FADD.FTZ R29, R37.reuse, R0 ;  /* 0x00000000251d7221 */ /* 0x048fe20000010000 */
[----:B------:R-:W-:Y:S01]  /*54b0*/  F2FP.BF16.F32.PACK_AB R198, R37, R36 ;  /* 0x0000002425c6723e */ /* 0x000fe200000010ff */
[--C-:B------:R-:W-:Y:S02]  /*54c0*/  IMAD.MOV.U32 R37, RZ, RZ, R151.reuse ;  /* 0x000000ffff257224 */ /* 0x100fe400078e0097 */
[----:B------:R-:W-:-:S03]  /*54d0*/  IMAD.MOV.U32 R36, RZ, RZ, R151 ;  /* 0x000000ffff247224 */ /* 0x000fc600078e0097 */
[----:B------:R-:W3:Y:S01]  /*54e0*/  MUFU.EX2 R25, R25 ;  /* 0x0000001900197308 */ /* 0x000ee20000000800 */
[----:B--2---:R-:W-:Y:S01]  /*54f0*/  FADD.FTZ R0, R24, R29 ;  /* 0x0000001d18007221 */ /* 0x004fe20000010000 */
[----:B------:R-:W-:-:S06]  /*5500*/  IMAD.MOV.U32 R29, RZ, RZ, R151 ;  /* 0x000000ffff1d7224 */ /* 0x000fcc00078e0097 */
[----:B------:R-:W2:Y:S01]  /*5510*/  MUFU.EX2 R28, R28 ;  /* 0x0000001c001c7308 */ /* 0x000ea20000000800 */
[C---:B-1----:R-:W-:Y:S01]  /*5520*/  FADD.FTZ R5, R17.reuse, R20 ;  /* 0x0000001411057221 */ /* 0x042fe20000010000 */
[----:B------:R-:W-:Y:S02]  /*5530*/  F2FP.BF16.F32.PACK_AB R195, R17, R30 ;  /* 0x0000001e11c3723e */ /* 0x000fe400000010ff */
[----:B------:R-:W-:-:S04]  /*5540*/  MOV R30, R151 ;  /* 0x00000097001e7202 */ /* 0x000fc80000000f00 */
[----:B------:R1:W4:Y:S01]  /*5550*/  MUFU.EX2 R21, R2 ;  /* 0x0000000200157308 */ /* 0x0003220000000800 */
[C---:B---3--:R-:W-:Y:S01]  /*5560*/  FADD.FTZ R17, R25.reuse, R0 ;  /* 0x0000000019117221 */ /* 0x048fe20000010000 */
[----:B------:R-:W-:Y:S01]  /*5570*/  F2FP.BF16.F32.PACK_AB R192, R25, R24 ;  /* 0x0000001819c0723e */ /* 0x000fe200000010ff */
[----:B------:R-:W-:Y:S01]  /*5580*/  IMAD.MOV.U32 R25, RZ, RZ, R151 ;  /* 0x000000ffff197224 */ /* 0x000fe200078e0097 */
[----:B------:R-:W-:Y:S01]  /*5590*/  MOV R24, R151 ;  /* 0x0000009700187202 */ /* 0x000fe20000000f00 */
[----:B--2---:R-:W-:Y:S01]  /*55a0*/  FADD.FTZ R0, R28, R17 ;  /* 0x000000111c007221 */ /* 0x004fe20000010000 */
[----:B-1----:R-:W-:-:S03]  /*55b0*/  MOV R2, 0x3f800000 ;  /* 0x3f80000000027802 */ /* 0x002fc60000000f00 */
[C---:B----4-:R-:W-:Y:S01]  /*55c0*/  FADD.FTZ R17, R21.reuse, R0 ;  /* 0x0000000015117221 */ /* 0x050fe20000010000 */
[----:B------:R-:W-:Y:S01]  /*55d0*/  F2FP.BF16.F32.PACK_AB R194, R21, R28 ;  /* 0x0000001c15c2723e */ /* 0x000fe200000010ff */
[----:B------:R-:W-:Y:S02]  /*55e0*/  IMAD.MOV.U32 R0, RZ, RZ, 0x3f800000 ;  /* 0x3f800000ff007424 */ /* 0x000fe400078e00ff */
[----:B------:R-:W-:Y:S01]  /*55f0*/  IMAD.MOV.U32 R28, RZ, RZ, R151 ;  /* 0x000000ffff1c7224 */ /* 0x000fe200078e0097 */
[----:B------:R-:W-:Y:S06]  /*5600*/  @!P2 BRA `(.L_x_1961) ;  /* 0x00000040005ca947 */ /* 0x000fec0003800000 */
[----:B------:R-:W-:Y:S01]  /*5610*/  R2UR UR61, R16 ;  /* 0x00000000103d72ca */ /* 0x000fe200000e0000 */
[----:B------:R-:W-:Y:S01]  /*5620*/  ULDC.64 UR4, c[0x0][0x3f8] ;  /* 0x0000fe0000047ab9 */ /* 0x000fe20000000a00 */
[----:B------:R-:W-:Y:S01]  /*5630*/  IMAD.MOV.U32 R20, RZ, RZ, R3 ;  /* 0x000000ffff147224 */ /* 0x000fe200078e0003 */
[----:B------:R-:W-:Y:S01]  /*5640*/  MOV R2, 0x3f800000 ;  /* 0x3f80000000027802 */ /* 0x000fe20000000f00 */
[----:B------:R-:W-:Y:S01]  /*5650*/  IMAD.MOV.U32 R21, RZ, RZ, R4 ;  /* 0x000000ffff157224 */ /* 0x000fe200078e0004 */
        /* <DEDUP_REMOVED lines=64> */
[----:B------:R-:W-:Y:S01]  /*5a60*/  IMAD.U32 R225, RZ, RZ, UR4 ;  /* 0x00000004ffe17e24 */ /* 0x000fe2000f8e00ff */
[----:B------:R-:W-:Y:S01]  /*5a70*/  UMOV UR41, UR46 ;  /* 0x0000002e00297c82 */ /* 0x000fe20008000000 */
[----:B------:R-:W-:-:S07]  /*5a80*/  IMAD.U32 R227, RZ, RZ, UR5 ;  /* 0x00000005ffe37e24 */ /* 0x000fce000f8e00ff */
.L_x_1970:
[----:B------:R-:W-:-:S04]  /*5a90*/  UIADD3 UR4, UR41, 0x1, URZ ;  /* 0x0000000129047890 */ /* 0x000fc8000fffe03f */
[----:B------:R-:W-:-:S04]  /*5aa0*/  UISETP.NE.AND UP0, UPT, UR4, 0x2, UPT ;  /* 0x000000020400788c */ /* 0x000fc8000bf05270 */
[----:B------:R-:W-:Y:S02]  /*5ab0*/  USEL UR5, URZ, 0x1, UP0 ;  /* 0x000000013f057887 */ /* 0x000fe40008000000 */
[----:B------:R-:W-:Y:S02]  /*5ac0*/  USEL UR46, UR4, URZ, UP0 ;  /* 0x0000003f042e7287 */ /* 0x000fe40008000000 */
[----:B------:R-:W-:-:S06]  /*5ad0*/  ULOP3.LUT UR4, UR61, UR5, URZ, 0x3c, !UPT ;  /* 0x000000053d047292 */ /* 0x000fcc000f8e3c3f */
[----:B------:R-:W-:Y:S01]  /*5ae0*/  MOV R16, UR4 ;  /* 0x0000000400107c02 */ /* 0x000fe20008000f00 */
[----:B------:R-:W-:Y:S06]  /*5af0*/  @!P0 BRA `(.L_x_1962) ;  /* 0x0000000000048947 */ /* 0x000fec0003800000 */
[----:B------:R-:W-:Y:S01]  /*5b00*/  BPT.TRAP 0x1 ;  /* 0x000000040000795c */ /* 0x000fe20000300000 */
.L_x_1962:
[----:B------:R-:W-:Y:S01]  /*5b10*/  R2UR UR4, R16 ;  /* 0x00000000100472ca */ /* 0x000fe200000e0000 */
[----:B------:R-:W-:-:S12]  /*5b20*/  ULEA UR47, UR46, UR60, 0x3 ;  /* 0x0000003c2e2f7291 */ /* 0x000fd8000f8e183f */
[----:B------:R-:W-:-:S05]  /*5b30*/  IMAD.U32 R3, RZ, RZ, UR4 ;  /* 0x00000004ff037e24 */ /* 0x000fca000f8e00ff */
[----:B------:R-:W-:-:S04]  /*5b40*/  SHF.L.U32 R3, R3, 0x1f, RZ ;  /* 0x0000001f03037819 */ /* 0x000fc800000006ff */
[----:B------:R1:W2:Y:S01]  /*5b50*/  SYNCS.PHASECHK.TRANS64.TRYWAIT P2, [UR47+0x38830], R3 ;  /* 0x03883003ff0075a7 */ /* 0x0002a2000804016f */
[----:B------:R-:W-:Y:S05]  /*5b60*/  @!P0 BRA `(.L_x_1963) ;  /* 0x0000000000048947 */ /* 0x000fea0003800000 */
[----:B------:R-:W-:Y:S01]  /*5b70*/  BPT.TRAP 0x1 ;  /* 0x000000040000795c */ /* 0x000fe20000300000 */
.L_x_1963:
[----:B--2---:R-:W-:Y:S05]  /*5b80*/  @P2 BRA `(.L_x_1964) ;  /* 0x0000000000082947 */ /* 0x004fea0003800000 */
[----:B------:R-:W2:Y:S02]  /*5b90*/  SYNCS.PHASECHK.TRANS64.TRYWAIT P2, [UR47+0x38830], R3 ;  /* 0x03883003ff0075a7 */ /* 0x000ea4000804016f */
[----:B--2---:R-:W-:Y:S05]  /*5ba0*/  @!P2 BRA `(.L_x_1965) ;  /* 0x000000d800fca947 */ /* 0x004fea0003800000 */
.L_x_1964:
[----:B------:R-:W-:Y:S01]  /*5bb0*/  R2UR UR10, R18 ;  /* 0x00000000120a72ca */ /* 0x000fe200000e0000 */
[----:B------:R-:W-:Y:S01]  /*5bc0*/  UIMAD UR4, UR46, 0xa00, UR40 ;  /* 0x00000a002e0478a4 */ /* 0x000fe2000f8e0228 */
[----:B------:R-:W-:Y:S01]  /*5bd0*/  R2UR UR11, R19 ;  /* 0x00000000130b72ca */ /* 0x000fe200000e0000 */
[----:B------:R-:W-:Y:S01]  /*5be0*/  WARPGROUP.ARRIVE ;  /* 0x00000000000079c5 */ /* 0x000fe20000000000 */
[----:B------:R-:W-:Y:S01]  /*5bf0*/  UMOV UR59, 0x40000040 ;  /* 0x40000040003b7882 */ /* 0x000fe20000000000 */
[----:B------:R-:W-:Y:S01]  /*5c00*/  R2UR UR6, R14 ;  /* 0x000000000e0672ca */ /* 0x000fe200000e0000 */
[----:B------:R-:W-:Y:S01]  /*5c10*/  UIADD3 UR18, UR4, 0x286, URZ ;  /* 0x0000028604127890 */ /* 0x000fe2000fffe03f */
[----:B------:R-:W-:Y:S01]  /*5c20*/  R2UR UR7, R15 ;  /* 0x000000000f0772ca */ /* 0x000fe200000e0000 */
[----:B------:R-:W-:Y:S01]  /*5c30*/  UMOV UR58, UR4 ;  /* 0x00000004003a7c82 */ /* 0x000fe20008000000 */
[----:B------:R-:W-:Y:S01]  /*5c40*/  R2UR UR14, R12 ;  /* 0x000000000c0e72ca */ /* 0x000fe200000e0000 */
[----:B------:R-:W-:Y:S01]  /*5c50*/  UMOV UR19, 0x40000040 ;  /* 0x4000004000137882 */ /* 0x000fe20000000000 */
[----:B------:R-:W-:Y:S01]  /*5c60*/  R2UR UR15, R13 ;  /* 0x000000000d0f72ca */ /* 0x000fe200000e0000 */
[----:B------:R-:W-:Y:S01]  /*5c70*/  UIADD3 UR22, UR4, 0x500, URZ ;  /* 0x0000050004167890 */ /* 0x000fe2000fffe03f */
[-C--:B------:R-:W-:Y:S01]  /*5c80*/  FMUL.FTZ R24, R24, R0.reuse ;  /* 0x0000000018187220 */ /* 0x080fe20000410000 */
[----:B------:R-:W-:Y:S01]  /*5c90*/  UMOV UR56, UR10 ;  /* 0x0000000a00387c82 */ /* 0x000fe20008000000 */
[----:B------:R-:W-:Y:S01]  /*5ca0*/  UMOV UR57, UR11 ;  /* 0x0000000b00397c82 */ /* 0x000fe20008000000 */
[----:B------:R-:W-:Y:S01]  /*5cb0*/  UMOV UR23, 0x40000040 ;  /* 0x4000004000177882 */ /* 0x000fe20000000000 */
[----:B------:R-:W-:Y:S01]  /*5cc0*/  HGMMA.64x16x16.F32.BF16 R184, gdesc[UR56], RZ, !UPT, gsb0 ;  /* 0x0020000038b879f0 */ /* 0x000fe2000c0018ff */
[----:B------:R-:W-:Y:S01]  /*5cd0*/  UIADD3 UR58, UR4, 0x80, URZ ;  /* 0x00000080043a7890 */ /* 0x000fe2000fffe03f */
[-C--:B------:R-:W-:Y:S01]  /*5ce0*/  FMUL.FTZ R25, R25, R0.reuse ;  /* 0x0000000019197220 */ /* 0x080fe20000410000 */
[----:B------:R-:W-:Y:S01]  /*5cf0*/  UMOV UR59, 0x40000040 ;  /* 0x40000040003b7882 */ /* 0x000fe20000000000 */
[----:B------:R-:W-:Y:S01]  /*5d00*/  UMOV UR56, UR10 ;  /* 0x0000000a00387c82 */ /* 0x000fe20008000000 */
[----:B------:R-:W-:Y:S01]  /*5d10*/  UMOV UR57, UR11 ;  /* 0x0000000b00397c82 */ /* 0x000fe20008000000 */
        /* <DEDUP_REMOVED lines=56> */
[----:B------:R-:W-:Y:S01]  /*60a0*/  UMOV UR59, 0x40000040 ;  /* 0x40000040003b7882 */ /* 0x000fe20000000000 */
[----:B------:R-:W-:Y:S01]  /*60b0*/  UMOV UR56, UR10 ;  /* 0x0000000a00387c82 */ /* 0x000fe20008000000 */
[----:B------:R-:W-:Y:S01]  /*60c0*/  UMOV UR57, UR11 ;  /* 0x0000000b00397c82 */ /* 0x000fe20008000000 */
        /* <DEDUP_REMOVED lines=97> */
[----:B------:R-:W-:Y:S01]  /*66e0*/  UMOV UR59, 0x40000040 ;  /* 0x40000040003b7882 */ /* 0x000fe20000000000 */
[----:B------:R-:W-:Y:S01]  /*66f0*/  UMOV UR56, UR10 ;  /* 0x0000000a00387c82 */ /* 0x000fe20008000000 */
[----:B------:R-:W-:Y:S01]  /*6700*/  UMOV UR57, UR11 ;  /* 0x0000000b00397c82 */ /* 0x000fe20008000000 */
[----:B------:R-:W-:Y:S02]  /*6710*/  R2UR UR10, R10 ;  /* 0x000000000a0a72ca */ /* 0x000fe400000e0000 */
[----:B------:R-:W-:Y:S01]  /*6720*/  R2UR UR11, R11 ;  /* 0x000000000b0b72ca */ /* 0x000fe200000e0000 */
[----:B------:R-:W-:Y:S02]  /*6730*/  WARPGROUP.DEPBAR.LE gsb0, 0x0 ;  /* 0x00008000000079c5 */ /* 0x000fe40000010000 */
[----:B------:R-:W-:-:S06]  /*6740*/  WARPGROUP.ARRIVE ;  /* 0x00000000000079c5 */ /* 0x000fcc0000000000 */
[----:B------:R-:W-:Y:S01]  /*6750*/  HGMMA.64x16x16.F32.BF16 R152, gdesc[UR56], RZ, !UPT, gsb0 ;  /* 0x00200000389879f0 */ /* 0x000fe2000c0018ff */
[----:B------:R-:W-:Y:S01]  /*6760*/  UIADD3 UR58, UR4, 0x2, URZ ;  /* 0x00000002043a7890 */ /* 0x000fe2000fffe03f */
[----:B------:R-:W-:Y:S01]  /*6770*/  UMOV UR59, 0x40000040 ;  /* 0x40000040003b7882 */ /* 0x000fe20000000000 */
[----:B------:R-:W-:Y:S01]  /*6780*/  UMOV UR56, UR6 ;  /* 0x0000000600387c82 */ /* 0x000fe20008000000 */
[----:B------:R-:W-:Y:S01]  /*6790*/  UMOV UR57, UR7 ;  /* 0x0000000700397c82 */ /* 0x000fe20008000000 */
[----:B------:R-:W-:Y:S02]  /*67a0*/  WARPGROUP.DEPBAR.LE gsb0, 0x0 ;  /* 0x00008000000079c5 */ /* 0x000fe40000010000 */
[----:B------:R-:W-:-:S06]  /*67b0*/  WARPGROUP.ARRIVE ;  /* 0x00000000000079c5 */ /* 0x000fcc0000000000 */
[----:B------:R-:W-:Y:S01]  /*67c0*/  HGMMA.64x16x16.F32.BF16 R184, gdesc[UR56], R184, gsb0 ;  /* 0x0020000038b879f0 */ /* 0x000fe200080018b8 */
        /* <DEDUP_REMOVED lines=62> */
[----:B------:R-:W-:Y:S01]  /*6bb0*/  UIADD3 UR14, UR4, 0x284, URZ ;  /* 0x00000284040e7890 */ /* 0x000fe2000fffe03f */
[----:B------:R-:W-:Y:S01]  /*6bc0*/  UMOV UR15, 0x40000040 ;  /* 0x40000040000f7882 */ /* 0x000fe20000000000 */
        /* <DEDUP_REMOVED lines=335> */
[----:B------:R-:W-:Y:S01]  /*80c0*/  UMOV UR4, UR10 ;  /* 0x0000000a00047c82 */ /* 0x000fe20008000000 */
[----:B------:R-:W-:Y:S02]  /*80d0*/  WARPGROUP.DEPBAR.LE gsb0, 0x0 ;  /* 0x00008000000079c5 */ /* 0x000fe40000010000 */
[----:B------:R-:W-:-:S06]  /*80e0*/  WARPGROUP.ARRIVE ;  /* 0x00000000000079c5 */ /* 0x000fcc0000000000 */
[----:B------:R-:W-:Y:S03]  /*80f0*/  HGMMA.64x16x16.F32.BF16 R160, gdesc[UR56], R160, gsb0 ;  /* 0x0020000038a079f0 */ /* 0x000fe600080018a0 */
[----:B------:R-:W-:Y:S02]  /*8100*/  WARPGROUP.DEPBAR.LE gsb0, 0x0 ;  /* 0x00008000000079c5 */ /* 0x000fe40000010000 */
[----:B------:R-:W-:-:S06]  /*8110*/  WARPGROUP.ARRIVE ;  /* 0x00000000000079c5 */ /* 0x000fcc0000000000 */
[----:B------:R-:W-:Y:S03]  /*8120*/  HGMMA.64x16x16.F32.BF16 R152, gdesc[UR4], R152, gsb0 ;  /* 0x00200000049879f0 */ /* 0x000fe60008001898 */
[----:B------:R-:W-:Y:S02]  /*8130*/  WARPGROUP.DEPBAR.LE gsb0, 0x0 ;  /* 0x00008000000079c5 */ /* 0x000fe40000010000 */
[----:B------:R-:W-:Y:S05]  /*8140*/  @!P0 BRA `(.L_x_1966) ;  /* 0x0000000000048947 */ /* 0x000fea0003800000 */
[----:B------:R-:W-:Y:S01]  /*8150*/  BPT.TRAP 0x1 ;  /* 0x000000040000795c */ /* 0x000fe20000300000 */
.L_x_1966:
[----:B------:R-:W-:Y:S01]  /*8160*/  ULEA UR5, UR41, UR60, 0x3 ;  /* 0x0000003c29057291 */ /* 0x000fe2000f8e183f */
[----:B------:R-:W-:-:S05]  /*8170*/  IMAD.U32 R0, RZ, RZ, UR61 ;  /* 0x0000003dff007e24 */ /* 0x000fca000f8e00ff */
[----:B------:R-:W-:-:S04]  /*8180*/  SHF.L.U32 R0, R0, 0x1f, RZ ;  /* 0x0000001f00007819 */ /* 0x000fc800000006ff */
[----:B------:R3:W4:Y:S01]  /*8190*/  SYNCS.PHASECHK.TRANS64.TRYWAIT P2, [UR5+0x38850], R0 ;  /* 0x03885000ff0075a7 */ /* 0x0007220008040145 */
[----:B------:R-:W-:Y:S05]  /*81a0*/  @!P0 BRA `(.L_x_1967) ;  /* 0x0000000000048947 */ /* 0x000fea0003800000 */
[----:B------:R-:W-:Y:S01]  /*81b0*/  BPT.TRAP 0x1 ;  /* 0x000000040000795c */ /* 0x000fe20000300000 */
.L_x_1967:
[----:B----4-:R-:W-:Y:S05]  /*81c0*/  @P2 BRA `(.L_x_1968) ;  /* 0x0000000000082947 */ /* 0x010fea0003800000 */
[----:B------:R-:W4:Y:S02]  /*81d0*/  SYNCS.PHASECHK.TRANS64.TRYWAIT P2, [UR5+0x38850], R0 ;  /* 0x03885000ff0075a7 */ /* 0x000f240008040145 */
[----:B----4-:R-:W-:Y:S05]  /*81e0*/  @!P2 BRA `(.L_x_1969) ;  /* 0x000000b40084a947 */ /* 0x010fea0003800000 */
.L_x_1968:
[----:B------:R-:W-:Y:S01]  /*81f0*/  UIADD3 UR4, UR60, 0x400, URZ ;  /* 0x000004003c047890 */ /* 0x000fe2000fffe03f */
[----:B------:R-:W-:Y:S01]  /*8200*/  WARPGROUP.ARRIVE ;  /* 0x00000000000079c5 */ /* 0x000fe20000000000 */
[----:B------:R-:W-:Y:S01]  /*8210*/  UMOV UR7, 0x40000040 ;  /* 0x4000004000077882 */ /* 0x000fe20000000000 */
[----:B------:R-:W-:Y:S01]  /*8220*/  UMOV UR11, 0x40000040 ;  /* 0x40000040000b7882 */ /* 0x000fe20000000000 */
[----:B------:R-:W-:Y:S01]  /*8230*/  USHF.R.U32.HI UR4, URZ, 0x4, UR4 ;  /* 0x000000043f047899 */ /* 0x000fe20008011604 */
[----:B------:R-:W-:Y:S01]  /*8240*/  R2UR UR15, R225 ;  /* 0x00000000e10f72ca */ /* 0x000fe200000e0000 */
[----:B-12---:R-:W1:Y:S01]  /*8250*/  LDC R3, c[0x0][0x288] ;  /* 0x0000a200ff037b82 */ /* 0x006e620000000800 */
[----:B------:R-:W-:Y:S01]  /*8260*/  R2UR UR14, R227 ;  /* 0x00000000e30e72ca */ /* 0x000fe200000e0000 */
[----:B------:R-:W-:Y:S01]  /*8270*/  ULOP3.LUT UR4, UR4, 0x3fff, URZ, 0xc0, !UPT ;  /* 0x00003fff04047892 */ /* 0x000fe2000f8ec03f */
[----:B------:R-:W-:-:S03]  /*8280*/  R2UR UR61, R16 ;  /* 0x00000000103d72ca */ /* 0x000fc600000e0000 */
[----:B------:R-:W-:-:S04]  /*8290*/  ULOP3.LUT UR4, UR4, 0x2800000, URZ, 0xfc, !UPT ;  /* 0x0280000004047892 */ /* 0x000fc8000f8efc3f */
[----:B------:R-:W-:Y:S02]  /*82a0*/  UIMAD UR6, UR41, 0xa00, UR4 ;  /* 0x00000a00290678a4 */ /* 0x000fe4000f8e0204 */
[----:B------:R-:W-:Y:S02]  /*82b0*/  UISETP.NE.U32.AND UP0, UPT, UR15, URZ, UPT ;  /* 0x0000003f0f00728c */ /* 0x000fe4000bf05070 */
[----:B------:R-:W-:Y:S02]  /*82c0*/  UIADD3 UR10, UR6, 0x80, URZ ;  /* 0x00000080060a7890 */ /* 0x000fe4000fffe03f */
[----:B------:R-:W-:Y:S02]  /*82d0*/  UIMAD UR4, UR45, -0x50, UR42 ;  /* 0xffffffb02d0478a4 */ /* 0x000fe4000f8e022a */
[----:B------:R-:W-:-:S07]  /*82e0*/  UISETP.NE.AND.EX UP0, UPT, UR14, URZ, UPT, UP0 ;  /* 0x0000003f0e00728c */ /* 0x000fce000bf05300 */
[----:B------:R-:W-:Y:S01]  /*82f0*/  HGMMA.64x256x16.F32.BF16 R24, R208, gdesc[UR4].tnspB, R24, gsb0 ;  /* 0x43e00004d0187df0 */ /* 0x000fe20008001818 */
[----:B------:R-:W-:Y:S01]  /*8300*/  UIADD3 UR4, UR4, 0x1, URZ ;  /* 0x0000000104047890 */ /* 0x000fe2000fffe03f */
[----:B------:R-:W-:Y:S01]  /*8310*/  ULDC UR14, c[0x0][0x404] ;  /* 0x00010100000e7ab9 */ /* 0x000fe20000000800 */
[----:B------:R-:W-:Y:S01]  /*8320*/  UMOV UR41, UR46 ;  /* 0x0000002e00297c82 */ /* 0x000fe20008000000 */
[----:B------:R-:W-:Y:S01]  /*8330*/  USEL UR7, UR14, 0x1, UP0 ;  /* 0x000000010e077887 */ /* 0x000fe20008000000 */
[----:B------:R-:W-:-:S13]  /*8340*/  R2UR UR14, R226 ;  /* 0x00000000e20e72ca */ /* 0x000fda00000e0000 */
[----:B------:R-:W-:Y:S02]  /*8350*/  UISETP.GT.AND UP0, UPT, UR45, UR14, UPT ;  /* 0x0000000e2d00728c */ /* 0x000fe4000bf04270 */
[----:B------:R-:W-:Y:S01]  /*8360*/  UIADD3 UR45, UR45, -0x1, URZ ;  /* 0xffffffff2d2d7890 */ /* 0x000fe2000fffe03f */
        /* <DEDUP_REMOVED lines=9> */
[----:B------:R-:W-:Y:S01]  /*8400*/  ULDC UR10, c[0x0][0x2e0] ;  /* 0x0000b800000a7ab9 */ /* 0x000fe20000000800 */
[----:B------:R-:W-:Y:S01]  /*8410*/  UMOV UR11, 0x40000040 ;  /* 0x40000040000b7882 */ /* 0x000fe20000000000 */
[----:B------:R-:W-:Y:S02]  /*8420*/  UIMAD UR4, UR7, UR10, UR4 ;  /* 0x0000000a070472a4 */ /* 0x000fe4000f8e0204 */
[----:B------:R-:W-:Y:S02]  /*8430*/  UIADD3 UR10, UR6, 0x180, URZ ;  /* 0x00000180060a7890 */ /* 0x000fe4000fffe03f */
[----:B------:R-:W-:Y:S02]  /*8440*/  UIADD3 UR6, UR6, 0x200, URZ ;  /* 0x0000020006067890 */ /* 0x000fe4000fffe03f */
[----:B-1----:R-:W-:Y:S01]  /*8450*/  IADD3 R3, -R3, UR4, RZ ;  /* 0x0000000403037c10 */ /* 0x002fe2000fffe1ff */
[----:B------:R-:W-:Y:S01]  /*8460*/  ULDC UR4, c[0x0][0x988] ;  /* 0x0002620000047ab9 */ /* 0x000fe20000000800 */
[----:B------:R-:W-:-:S03]  /*8470*/  UMOV UR7, 0x40000040 ;  /* 0x4000004000077882 */ /* 0x000fc60000000000 */
[----:B---3--:R-:W-:-:S05]  /*8480*/  IMAD R0, R214, -0x2, R3 ;  /* 0xfffffffed6007824 */ /* 0x008fca00078e0203 */
[----:B------:R-:W-:-:S04]  /*8490*/  IADD3 R0, R215, R0, RZ ;  /* 0x00000000d7007210 */ /* 0x000fc80007ffe0ff */
[C---:B------:R-:W-:Y:S02]  /*84a0*/  ISETP.GT.AND P2, PT, R0.reuse, RZ, PT ;  /* 0x000000ff0000720c */ /* 0x040fe40003f44270 */
[----:B------:R-:W-:Y:S02]  /*84b0*/  ISETP.GT.AND P3, PT, R0, 0x1, PT ;  /* 0x000000010000780c */ /* 0x000fe40003f64270 */
[----:B------:R-:W-:Y:S02]  /*84c0*/  FSEL R184, R184, -INF , P2 ;  /* 0xff800000b8b87808 */ /* 0x000fe40001000000 */
[----:B------:R-:W-:Y:S02]  /*84d0*/  ISETP.GT.AND P2, PT, R0, 0x8, PT ;  /* 0x000000080000780c */ /* 0x000fe40003f44270 */
[----:B------:R-:W-:Y:S02]  /*84e0*/  FSEL R185, R185, -INF , P3 ;  /* 0xff800000b9b97808 */ /* 0x000fe40001800000 */
[----:B------:R-:W-:-:S02]  /*84f0*/  FMNMX.FTZ R2, R184, R21, !PT ;  /* 0x00000015b8027209 */ /* 0x000fc40007810000 */
[----:B------:R-:W-:Y:S02]  /*8500*/  ISETP.GT.AND P3, PT, R0, 0x9, PT ;  /* 0x000000090000780c */ /* 0x000fe40003f64270 */
[----:B------:R-:W-:Y:S02]  /*8510*/  FSEL R188, R188, -INF , P2 ;  /* 0xff800000bcbc7808 */ /* 0x000fe40001000000 */
        /* <DEDUP_REMOVED lines=46> */
[C---:B------:R-:W-:Y:S01]  /*8800*/  ISETP.GT.AND P3, PT, R0.reuse, 0x49, PT ;  /* 0x000000490000780c */ /* 0x040fe20003f64270 */
[----:B------:R-:W-:Y:S01]  /*8810*/  VIADD R0, R0, 0x8 ;  /* 0x0000000800007836 */ /* 0x000fe20000000000 */
[----:B------:R-:W-:Y:S02]  /*8820*/  FSEL R156, R156, -INF , P2 ;  /* 0xff8000009c9c7808 */ /* 0x000fe40001000000 */
[----:B------:R-:W-:Y:S02]  /*8830*/  FMNMX.FTZ R3, R153, R2, !PT ;  /* 0x0000000299037209 */ /* 0x000fe40007810000 */
[----:B------:R-:W-:Y:S02]  /*8840*/  FSEL R157, R157, -INF , P3 ;  /* 0xff8000009d9d7808 */ /* 0x000fe40001800000 */
[----:B------:R-:W-:Y:S02]  /*8850*/  FMNMX.FTZ R2, R156, R3, !PT ;  /* 0x000000039c027209 */ /* 0x000fe40007810000 */
[----:B------:R-:W-:-:S02]  /*8860*/  ISETP.GT.AND P2, PT, R0, RZ, PT ;  /* 0x000000ff0000720c */ /* 0x000fc40003f44270 */
[----:B------:R-:W-:Y:S02]  /*8870*/  FMNMX.FTZ R2, R157, R2, !PT ;  /* 0x000000029d027209 */ /* 0x000fe40007810000 */
[C---:B------:R-:W-:Y:S02]  /*8880*/  ISETP.GT.AND P3, PT, R0.reuse, 0x1, PT ;  /* 0x000000010000780c */ /* 0x040fe40003f64270 */
[C---:B------:R-:W-:Y:S01]  /*8890*/  ISETP.GT.AND P4, PT, R0.reuse, 0x8, PT ;  /* 0x000000080000780c */ /* 0x040fe20003f84270 */
[----:B------:R-:W1:Y:S01]  /*88a0*/  SHFL.BFLY PT, R3, R2, 0x2, 0x1f ;  /* 0x0c401f0002037f89 */ /* 0x000e6200000e0000 */
[----:B------:R-:W-:Y:S02]  /*88b0*/  FSEL R187, R187, -INF , P3 ;  /* 0xff800000bbbb7808 */ /* 0x000fe40001800000 */
[----:B------:R-:W-:Y:S02]  /*88c0*/  ISETP.GT.AND P5, PT, R0, 0x9, PT ;  /* 0x000000090000780c */ /* 0x000fe40003fa4270 */
[----:B------:R-:W-:-:S02]  /*88d0*/  FSEL R190, R190, -INF , P4 ;  /* 0xff800000bebe7808 */ /* 0x000fc40002000000 */
[C---:B------:R-:W-:Y:S02]  /*88e0*/  ISETP.GT.AND P3, PT, R0.reuse, 0x10, PT ;  /* 0x000000100000780c */ /* 0x040fe40003f64270 */
[----:B------:R-:W-:Y:S02]  /*88f0*/  FSEL R191, R191, -INF , P5 ;  /* 0xff800000bfbf7808 */ /* 0x000fe40002800000 */
[----:B------:R-:W-:Y:S02]  /*8900*/  ISETP.GT.AND P4, PT, R0, 0x11, PT ;  /* 0x000000110000780c */ /* 0x000fe40003f84270 */
[----:B------:R-:W-:Y:S02]  /*8910*/  FSEL R178, R178, -INF , P3 ;  /* 0xff800000b2b27808 */ /* 0x000fe40001800000 */
[----:B------:R-:W-:-:S04]  /*8920*/  ISETP.GT.AND P3, PT, R0, 0x18, PT ;  /* 0x000000180000780c */ /* 0x000fc80003f64270 */
[----:B------:R-:W-:Y:S02]  /*8930*/  FSEL R182, R182, -INF , P3 ;  /* 0xff800000b6b67808 */ /* 0x000fe40001800000 */
[----:B------:R-:W-:Y:S02]  /*8940*/  ISETP.GT.AND P3, PT, R0, 0x20, PT ;  /* 0x000000200000780c */ /* 0x000fe40003f64270 */
[----:B-1----:R-:W-:Y:S02]  /*8950*/  FMNMX.FTZ R3, R2, R3, !PT ;  /* 0x0000000302037209 */ /* 0x002fe40007810000 */
[----:B------:R-:W-:Y:S02]  /*8960*/  FSEL R170, R170, -INF , P3 ;  /* 0xff800000aaaa7808 */ /* 0x000fe40001800000 */
[----:B------:R-:W-:Y:S01]  /*8970*/  ISETP.GT.AND P3, PT, R0, 0x28, PT ;  /* 0x000000280000780c */ /* 0x000fe20003f64270 */
[----:B------:R-:W1:Y:S03]  /*8980*/  SHFL.BFLY PT, R4, R3, 0x1, 0x1f ;  /* 0x0c201f0003047f89 */ /* 0x000e6600000e0000 */
[----:B------:R-:W-:-:S02]  /*8990*/  FSEL R174, R174, -INF , P3 ;  /* 0xff800000aeae7808 */ /* 0x000fc40001800000 */
[----:B------:R-:W-:-:S04]  /*89a0*/  ISETP.GT.AND P3, PT, R0, 0x30, PT ;  /* 0x000000300000780c */ /* 0x000fc80003f64270 */
[----:B------:R-:W-:Y:S02]  /*89b0*/  FSEL R162, R162, -INF , P3 ;  /* 0xff800000a2a27808 */ /* 0x000fe40001800000 */
[----:B------:R-:W-:-:S04]  /*89c0*/  ISETP.GT.AND P3, PT, R0, 0x38, PT ;  /* 0x000000380000780c */ /* 0x000fc80003f64270 */
[----:B------:R-:W-:Y:S02]  /*89d0*/  FSEL R166, R166, -INF , P3 ;  /* 0xff800000a6a67808 */ /* 0x000fe40001800000 */
[----:B------:R-:W-:-:S04]  /*89e0*/  ISETP.GT.AND P3, PT, R0, 0x40, PT ;  /* 0x000000400000780c */ /* 0x000fc80003f64270 */
[----:B------:R-:W-:Y:S02]  /*89f0*/  FSEL R154, R154, -INF , P3 ;  /* 0xff8000009a9a7808 */ /* 0x000fe40001800000 */
[----:B------:R-:W-:Y:S02]  /*8a00*/  ISETP.GT.AND P3, PT, R0, 0x48, PT ;  /* 0x000000480000780c */ /* 0x000fe40003f64270 */
[----:B-1----:R-:W-:Y:S02]  /*8a10*/  FMNMX.FTZ R4, R3, R4, !PT ;  /* 0x0000000403047209 */ /* 0x002fe40007810000 */
[----:B------:R-:W-:Y:S01]  /*8a20*/  FSEL R158, R158, -INF , P3 ;  /* 0xff8000009e9e7808 */ /* 0x000fe20001800000 */
[----:B------:R-:W-:Y:S02]  /*8a30*/  WARPGROUP.DEPBAR.LE gsb0, 0x0 ;  /* 0x00008000000079c5 */ /* 0x000fe40000010000 */
[----:B------:R-:W-:-:S06]  /*8a40*/  WARPGROUP.ARRIVE ;  /* 0x00000000000079c5 */ /* 0x000fcc0000000000 */
[----:B------:R-:W-:Y:S03]  /*8a50*/  HGMMA.64x256x16.F32.BF16 R24, R196, gdesc[UR8].tnspB, R24, gsb0 ;  /* 0x43e00008c4187df0 */ /* 0x000fe60008001818 */
[----:B------:R-:W-:Y:S02]  /*8a60*/  WARPGROUP.DEPBAR.LE gsb0, 0x0 ;  /* 0x00008000000079c5 */ /* 0x000fe40000010000 */
[----:B------:R-:W-:Y:S01]  /*8a70*/  FSEL R197, R186, -INF , P2 ;  /* 0xff800000bac57808 */ /* 0x000fe20001000000 */
[C---:B------:R-:W-:Y:S01]  /*8a80*/  FMUL.FTZ R186, R4.reuse, UR4 ;  /* 0x0000000404ba7c20 */ /* 0x040fe20008410000 */
[----:B------:R-:W-:Y:S01]  /*8a90*/  FSETP.NEU.FTZ.AND P2, PT, R4, -INF , PT ;  /* 0xff8000000400780b */ /* 0x000fe20003f5d000 */
[----:B------:R-:W-:Y:S01]  /*8aa0*/  WARPGROUP.ARRIVE ;  /* 0x00000000000079c5 */ /* 0x000fe20000000000 */
[----:B------:R-:W-:-:S04]  /*8ab0*/  FMNMX.FTZ R2, R197, R20, !PT ;  /* 0x00000014c5027209 */ /* 0x000fc80007810000 */
[----:B------:R-:W-:-:S15]  /*8ac0*/  FMNMX.FTZ R3, R187, R2, !PT ;  /* 0x00000002bb037209 */ /* 0x000fde0007810000 */
[----:B------:R-:W-:Y:S01]  /*8ad0*/  HGMMA.64x256x16.F32.BF16 R24, R192, gdesc[UR4].tnspB, R24, gsb0 ;  /* 0x43e00004c0187df0 */ /* 0x000fe20008001818 */
[----:B------:R-:W-:Y:S02]  /*8ae0*/  FSEL R2, R186, RZ, P2 ;  /* 0x000000ffba027208 */ /* 0x000fe40001000000 */
[----:B------:R-:W-:-:S03]  /*8af0*/  FMNMX.FTZ R186, R190, R3, !PT ;  /* 0x00000003beba7209 */ /* 0x000fc60007810000 */
[--C-:B------:R-:W-:Y:S01]  /*8b00*/  FFMA.FTZ R196, R184, UR4, -R2.reuse ;  /* 0x00000004b8c47c23 */ /* 0x100fe20008010802 */
[----:B------:R-:W-:Y:S01]  /*8b10*/  FMNMX.FTZ R3, R191, R186, !PT ;  /* 0x000000babf037209 */ /* 0x000fe20007810000 */
[--C-:B------:R-:W-:Y:S01]  /*8b20*/  FFMA.FTZ R208, R185, UR4, -R2.reuse ;  /* 0x00000004b9d07c23 */ /* 0x100fe20008010802 */
[----:B------:R-:W-:Y:S01]  /*8b30*/  FSEL R184, R179, -INF , P4 ;  /* 0xff800000b3b87808 */ /* 0x000fe20002000000 */
[--C-:B------:R-:W-:Y:S01]  /*8b40*/  FFMA.FTZ R204, R176, UR4, -R2.reuse ;  /* 0x00000004b0cc7c23 */ /* 0x100fe20008010802 */
[----:B------:R-:W-:Y:S01]  /*8b50*/  FMNMX.FTZ R3, R178, R3, !PT ;  /* 0x00000003b2037209 */ /* 0x000fe20007810000 */
[--C-:B------:R-:W-:Y:S01]  /*8b60*/  FFMA.FTZ R206, R180, UR4, -R2.reuse ;  /* 0x00000004b4ce7c23 */ /* 0x100fe20008010802 */
[----:B------:R-:W-:Y:S01]  /*8b70*/  ISETP.GT.AND P4, PT, R0, 0x19, PT ;  /* 0x000000190000780c */ /* 0x000fe20003f84270 */
[--C-:B------:R-:W-:Y:S01]  /*8b80*/  FFMA.FTZ R177, R177, UR4, -R2.reuse ;  /* 0x00000004b1b17c23 */ /* 0x100fe20008010802 */
[----:B------:R-:W-:Y:S01]  /*8b90*/  FMNMX.FTZ R3, R184, R3, !PT ;  /* 0x00000003b8037209 */ /* 0x000fe20007810000 */
[----:B------:R1:W-:Y:S01]  /*8ba0*/  MUFU.EX2 R179, R196 ;  /* 0x000000c400b37308 */ /* 0x0003e20000000800 */
[----:B------:R-:W-:Y:S01]  /*8bb0*/  FSEL R183, R183, -INF , P4 ;  /* 0xff800000b7b77808 */ /* 0x000fe20002000000 */
[--C-:B------:R-:W-:Y:S01]  /*8bc0*/  FFMA.FTZ R210, R188, UR4, -R2.reuse ;  /* 0x00000004bcd27c23 */ /* 0x100fe20008010802 */
[----:B------:R-:W-:Y:S01]  /*8bd0*/  FMNMX.FTZ R186, R182, R3, !PT ;  /* 0x00000003b6ba7209 */ /* 0x000fe20007810000 */
[--C-:B------:R-:W-:Y:S01]  /*8be0*/  FFMA.FTZ R189, R189, UR4, -R2.reuse ;  /* 0x00000004bdbd7c23 */ /* 0x100fe20008010802 */
[----:B------:R-:W-:Y:S01]  /*8bf0*/  ISETP.GT.AND P4, PT, R0, 0x21, PT ;  /* 0x000000210000780c */ /* 0x000fe20003f84270 */
[--C-:B------:R-:W-:Y:S01]  /*8c00*/  FFMA.FTZ R181, R181, UR4, -R2.reuse ;  /* 0x00000004b5b57c23 */ /* 0x100fe20008010802 */
[----:B------:R-:W-:Y:S01]  /*8c10*/  FMNMX.FTZ R3, R183, R186, !PT ;  /* 0x000000bab7037209 */ /* 0x000fe20007810000 */
[--C-:B------:R-:W-:Y:S01]  /*8c20*/  FFMA.FTZ R200, R168, UR4, -R2.reuse ;  /* 0x00000004a8c87c23 */ /* 0x100fe20008010802 */
[----:B------:R-:W-:Y:S01]  /*8c30*/  FSEL R171, R171, -INF , P4 ;  /* 0xff800000abab7808 */ /* 0x000fe20002000000 */
[--C-:B-1----:R-:W-:Y:S01]  /*8c40*/  FFMA.FTZ R196, R160, UR4, -R2.reuse ;  /* 0x00000004a0c47c23 */ /* 0x102fe20008010802 */
[----:B------:R-:W-:Y:S01]  /*8c50*/  FMNMX.FTZ R186, R170, R3, !PT ;  /* 0x00000003aaba7209 */ /* 0x000fe20007810000 */
[--C-:B------:R-:W-:Y:S01]  /*8c60*/  FFMA.FTZ R169, R169, UR4, -R2.reuse ;  /* 0x00000004a9a97c23 */ /* 0x100fe20008010802 */
[----:B------:R-:W-:Y:S01]  /*8c70*/  ISETP.GT.AND P4, PT, R0, 0x29, PT ;  /* 0x000000290000780c */ /* 0x000fe20003f84270 */
        /* <DEDUP_REMOVED lines=16> */
[----:B------:R-:W-:Y:S01]  /*8d80*/  FFMA.FTZ R2, R157, UR4, -R2 ;  /* 0x000000049d027c23 */ /* 0x000fe20008010802 */
[----:B------:R-:W-:Y:S01]  /*8d90*/  FMNMX.FTZ R3, R163, R176, !PT ;  /* 0x000000b0a3037209 */ /* 0x000fe20007810000 */
[----:B------:R-:W-:Y:S01]  /*8da0*/  MUFU.EX2 R208, R208 ;  /* 0x000000d000d07308 */ /* 0x000fe20000000800 */
[----:B------:R-:W-:-:S02]  /*8db0*/  FSEL R176, R167, -INF , P4 ;  /* 0xff800000a7b07808 */ /* 0x000fc40002000000 */
[----:B------:R-:W-:Y:S02]  /*8dc0*/  FMNMX.FTZ R3, R166, R3, !PT ;  /* 0x00000003a6037209 */ /* 0x000fe40007810000 */
[----:B------:R-:W-:Y:S02]  /*8dd0*/  ISETP.GT.AND P4, PT, R0, 0x41, PT ;  /* 0x000000410000780c */ /* 0x000fe40003f84270 */
[----:B------:R-:W-:Y:S01]  /*8de0*/  FMNMX.FTZ R3, R176, R3, !PT ;  /* 0x00000003b0037209 */ /* 0x000fe20007810000 */
[----:B------:R1:W-:Y:S01]  /*8df0*/  MUFU.EX2 R167, R177 ;  /* 0x000000b100a77308 */ /* 0x0003e20000000800 */
[----:B------:R-:W-:Y:S02]  /*8e00*/  FSEL R155, R155, -INF , P4 ;  /* 0xff8000009b9b7808 */ /* 0x000fe40002000000 */
[----:B------:R-:W-:Y:S02]  /*8e10*/  FMNMX.FTZ R180, R154, R3, !PT ;  /* 0x000000039ab47209 */ /* 0x000fe40007810000 */
[----:B------:R-:W-:-:S02]  /*8e20*/  ISETP.GT.AND P4, PT, R0, 0x49, PT ;  /* 0x000000490000780c */ /* 0x000fc40003f84270 */
[----:B------:R-:W-:Y:S01]  /*8e30*/  FMNMX.FTZ R3, R155, R180, !PT ;  /* 0x000000b49b037209 */ /* 0x000fe20007810000 */
[----:B------:R-:W-:Y:S01]  /*8e40*/  MUFU.EX2 R210, R210 ;  /* 0x000000d200d27308 */ /* 0x000fe20000000800 */
[----:B-1----:R-:W-:Y:S02]  /*8e50*/  FSEL R177, R159, -INF , P4 ;  /* 0xff8000009fb17808 */ /* 0x002fe40002000000 */
[----:B------:R-:W-:-:S04]  /*8e60*/  FMNMX.FTZ R0, R158, R3, !PT ;  /* 0x000000039e007209 */ /* 0x000fc80007810000 */
[----:B------:R-:W-:Y:S01]  /*8e70*/  FMNMX.FTZ R0, R177, R0, !PT ;  /* 0x00000000b1007209 */ /* 0x000fe20007810000 */
[----:B------:R1:W-:Y:S04]  /*8e80*/  MUFU.EX2 R159, R181 ;  /* 0x000000b5009f7308 */ /* 0x0003e80000000800 */
[----:B------:R-:W2:Y:S04]  /*8e90*/  SHFL.BFLY PT, R3, R0, 0x2, 0x1f ;  /* 0x0c401f0000037f89 */ /* 0x000ea800000e0000 */
[----:B------:R-:W-:Y:S08]  /*8ea0*/  MUFU.EX2 R175, R189 ;  /* 0x000000bd00af7308 */ /* 0x000ff00000000800 */
[----:B------:R-:W-:Y:S08]  /*8eb0*/  MUFU.EX2 R204, R204 ;  /* 0x000000cc00cc7308 */ /* 0x000ff00000000800 */
[----:B------:R-:W-:Y:S01]  /*8ec0*/  MUFU.EX2 R206, R206 ;  /* 0x000000ce00ce7308 */ /* 0x000fe20000000800 */
[----:B--2---:R-:W-:-:S02]  /*8ed0*/  FMNMX.FTZ R160, R0, R3, !PT ;  /* 0x0000000300a07209 */ /* 0x004fc40007810000 */
[----:B------:R-:W-:-:S05]  /*8ee0*/  FSEL R0, R4, RZ, P2 ;  /* 0x000000ff04007208 */ /* 0x000fca0001000000 */
[----:B------:R-:W-:Y:S01]  /*8ef0*/  MUFU.EX2 R200, R200 ;  /* 0x000000c800c87308 */ /* 0x000fe20000000800 */
[----:B------:R-:W2:Y:S01]  /*8f00*/  SHFL.BFLY PT, R3, R160, 0x1, 0x1f ;  /* 0x0c201f00a0037f89 */ /* 0x000ea200000e0000 */
[----:B------:R-:W-:-:S04]  /*8f10*/  FADD.FTZ R0, -R0, R21 ;  /* 0x0000001500007221 */ /* 0x000fc80000010100 */
[----:B------:R-:W-:Y:S02]  /*8f20*/  FMUL.FTZ R0, R0, UR4 ;  /* 0x0000000400007c20 */ /* 0x000fe40008410000 */
[----:B------:R-:W-:Y:S08]  /*8f30*/  MUFU.EX2 R21, R2 ;  /* 0x0000000200157308 */ /* 0x000ff00000000800 */
[----:B------:R-:W3:Y:S08]  /*8f40*/  MUFU.EX2 R0, R0 ;  /* 0x0000000000007308 */ /* 0x000ef00000000800 */
[----:B------:R-:W-:Y:S01]  /*8f50*/  MUFU.EX2 R169, R169 ;  /* 0x000000a900a97308 */ /* 0x000fe20000000800 */
[----:B--2---:R-:W-:-:S04]  /*8f60*/  FMNMX.FTZ R3, R160, R3, !PT ;  /* 0x00000003a0037209 */ /* 0x004fc80007810000 */
[C---:B------:R-:W-:Y:S01]  /*8f70*/  FSETP.NEU.FTZ.AND P2, PT, R3.reuse, -INF , PT ;  /* 0xff8000000300780b */ /* 0x040fe20003f5d000 */
[C---:B------:R-:W-:Y:S02]  /*8f80*/  FMUL.FTZ R157, R3.reuse, UR4 ;  /* 0x00000004039d7c20 */ /* 0x040fe40008410000 */
[----:B------:R-:W-:Y:S01]  /*8f90*/  MUFU.EX2 R202, R202 ;  /* 0x000000ca00ca7308 */ /* 0x000fe20000000800 */
[----:B-1----:R-:W-:Y:S01]  /*8fa0*/  FSEL R181, R3, RZ, P2 ;  /* 0x000000ff03b57208 */ /* 0x002fe20001000000 */
[----:B---3--:R-:W-:Y:S01]  /*8fb0*/  FFMA.FTZ R17, R0, R17, R179 ;  /* 0x0000001100117223 */ /* 0x008fe200000100b3 */
[----:B------:R-:W-:Y:S02]  /*8fc0*/  FSEL R157, R157, RZ, P2 ;  /* 0x000000ff9d9d7208 */ /* 0x000fe40001000000 */
[----:B------:R-:W-:Y:S01]  /*8fd0*/  PLOP3.LUT P2, PT, PT, PT, UP0, 0x80, 0x0 ;  /* 0x000000000000781c */ /* 0x000fe20003f4f008 */
[----:B------:R-:W-:Y:S01]  /*8fe0*/  FADD.FTZ R181, -R181, R20 ;  /* 0x00000014b5b57221 */ /* 0x000fe20000010100 */
[----:B------:R-:W-:Y:S01]  /*8ff0*/  FADD.FTZ R17, R208, R17 ;  /* 0x00000011d0117221 */ /* 0x000fe20000010000 */
[--C-:B------:R-:W-:Y:S01]  /*9000*/  FFMA.FTZ R209, R197, UR4, -R157.reuse ;  /* 0x00000004c5d17c23 */ /* 0x100fe2000801089d */
[--C-:B------:R-:W-:Y:S01]  /*9010*/  FFMA.FTZ R160, R187, UR4, -R157.reuse ;  /* 0x00000004bba07c23 */ /* 0x100fe2000801089d */
[----:B------:R-:W-:Y:S01]  /*9020*/  FMUL.FTZ R181, R181, UR4 ;  /* 0x00000004b5b57c20 */ /* 0x000fe20008410000 */
[--C-:B------:R-:W-:Y:S01]  /*9030*/  FFMA.FTZ R211, R190, UR4, -R157.reuse ;  /* 0x00000004bed37c23 */ /* 0x100fe2000801089d */
[--C-:B------:R-:W-:Y:S01]  /*9040*/  FFMA.FTZ R164, R191, UR4, -R157.reuse ;  /* 0x00000004bfa47c23 */ /* 0x100fe2000801089d */
[----:B------:R-:W-:Y:S01]  /*9050*/  FFMA.FTZ R203, R174, UR4, -R157 ;  /* 0x00000004aecb7c23 */ /* 0x000fe2000801089d */
        /* <DEDUP_REMOVED lines=8> */
[----:B------:R-:W1:Y:S01]  /*90e0*/  MUFU.EX2 R2, R181 ;  /* 0x000000b500027308 */ /* 0x000e620000000800 */
[----:B------:R-:W-:Y:S01]  /*90f0*/  FADD.FTZ R174, R204, R183 ;  /* 0x000000b7ccae7221 */ /* 0x000fe20000010000 */
[----:B------:R-:W-:Y:S01]  /*9100*/  FFMA.FTZ R201, R170, UR4, -R157 ;  /* 0x00000004aac97c23 */ /* 0x000fe2000801089d */
[----:B------:R-:W-:-:S02]  /*9110*/  IMAD.U32 R17, RZ, RZ, UR47 ;  /* 0x0000002fff117e24 */ /* 0x000fc4000f8e00ff */
[--C-:B------:R-:W-:Y:S01]  /*9120*/  FFMA.FTZ R199, R166, UR4, -R157.reuse ;  /* 0x00000004a6c77c23 */ /* 0x100fe2000801089d */
[--C-:B------:R-:W-:Y:S01]  /*9130*/  FFMA.FTZ R170, R185, UR4, -R157.reuse ;  /* 0x00000004b9aa7c23 */ /* 0x100fe2000801089d */
[--C-:B------:R-:W-:Y:S01]  /*9140*/  FFMA.FTZ R197, R162, UR4, -R157.reuse ;  /* 0x00000004a2c57c23 */ /* 0x100fe2000801089d */
[--C-:B------:R-:W-:Y:S01]  /*9150*/  FFMA.FTZ R162, R163, UR4, -R157.reuse ;  /* 0x00000004a3a27c23 */ /* 0x100fe2000801089d */
[----:B------:R-:W2:Y:S01]  /*9160*/  MUFU.EX2 R160, R160 ;  /* 0x000000a000a07308 */ /* 0x000ea20000000800 */
[----:B------:R-:W-:Y:S01]  /*9170*/  @!P1 IADD3 R17, R17, 0x38840, RZ ;  /* 0x0003884011119810 */ /* 0x000fe20007ffe0ff */
[--C-:B------:R-:W-:Y:S01]  /*9180*/  FFMA.FTZ R176, R176, UR4, -R157.reuse ;  /* 0x00000004b0b07c23 */ /* 0x100fe2000801089d */
[--C-:B------:R-:W-:Y:S01]  /*9190*/  FFMA.FTZ R155, R155, UR4, -R157.reuse ;  /* 0x000000049b9b7c23 */ /* 0x100fe2000801089d */
[----:B------:R-:W-:Y:S01]  /*91a0*/  FFMA.FTZ R158, R158, UR4, -R157 ;  /* 0x000000049e9e7c23 */ /* 0x000fe2000801089d */
[----:B------:R-:W-:Y:S02]  /*91b0*/  @!P1 PRMT R17, RZ, 0x654, R17 ;  /* 0x00000654ff119816 */ /* 0x000fe40000000011 */
[----:B------:R-:W-:Y:S01]  /*91c0*/  F2FP.BF16.F32.PACK_AB R208, R208, R179 ;  /* 0x000000b3d0d0723e */ /* 0x000fe200000010ff */
[----:B------:R-:W3:Y:S01]  /*91d0*/  MUFU.EX2 R211, R211 ;  /* 0x000000d300d37308 */ /* 0x000ee20000000800 */
[----:B-1----:R-:W-:Y:S01]  /*91e0*/  FFMA.FTZ R5, R2, R5, R209 ;  /* 0x0000000502057223 */ /* 0x002fe200000100d1 */
[----:B------:R-:W-:-:S02]  /*91f0*/  F2FP.BF16.F32.PACK_AB R210, R175, R210 ;  /* 0x000000d2afd2723e */ /* 0x000fc400000010ff */
[----:B------:R-:W-:-:S04]  /*9200*/  F2FP.BF16.F32.PACK_AB R204, R167, R204 ;  /* 0x000000cca7cc723e */ /* 0x000fc800000010ff */
[----:B------:R-:W1:Y:S01]  /*9210*/  MUFU.EX2 R164, R164 ;  /* 0x000000a400a47308 */ /* 0x000e620000000800 */
[----:B--2---:R-:W-:-:S07]  /*9220*/  F2FP.BF16.F32.PACK_AB R209, R160, R209 ;  /* 0x000000d1a0d1723e */ /* 0x004fce00000010ff */
[----:B------:R-:W2:Y:S08]  /*9230*/  MUFU.EX2 R205, R205 ;  /* 0x000000cd00cd7308 */ /* 0x000eb00000000800 */
[----:B------:R4:W-:Y:S08]  /*9240*/  MUFU.EX2 R20, R171 ;  /* 0x000000ab00147308 */ /* 0x0009f00000000800 */
[----:B------:R-:W5:Y:S01]  /*9250*/  MUFU.EX2 R168, R168 ;  /* 0x000000a800a87308 */ /* 0x000f620000000800 */
[----:B----4-:R-:W-:Y:S01]  /*9260*/  FADD.FTZ R171, R167, R174 ;  /* 0x000000aea7ab7221 */ /* 0x010fe20000010000 */
[----:B------:R-:W-:-:S03]  /*9270*/  FADD.FTZ R174, R160, R5 ;  /* 0x00000005a0ae7221 */ /* 0x000fc60000010000 */
[----:B------:R-:W-:Y:S01]  /*9280*/  FADD.FTZ R178, R206, R171 ;  /* 0x000000abceb27221 */ /* 0x000fe20000010000 */
[----:B---3--:R-:W-:Y:S01]  /*9290*/  FADD.FTZ R5, R211, R174 ;  /* 0x000000aed3057221 */ /* 0x008fe20000010000 */
[----:B------:R-:W-:Y:S01]  /*92a0*/  IMAD.U32 R171, RZ, RZ, UR5 ;  /* 0x00000005ffab7e24 */ /* 0x000fe2000f8e00ff */
[----:B------:R-:W3:Y:S01]  /*92b0*/  MUFU.EX2 R207, R207 ;  /* 0x000000cf00cf7308 */ /* 0x000ee20000000800 */
[----:B------:R-:W-:Y:S01]  /*92c0*/  F2FP.BF16.F32.PACK_AB R206, R159, R206 ;  /* 0x000000ce9fce723e */ /* 0x000fe200000010ff */
[C---:B-1----:R-:W-:Y:S01]  /*92d0*/  FADD.FTZ R174, R164.reuse, R5 ;  /* 0x00000005a4ae7221 */ /* 0x042fe20000010000 */
[----:B------:R-:W-:Y:S01]  /*92e0*/  @!P1 VIADD R163, R171, 0x38860 ;  /* 0x00038860aba39836 */ /* 0x000fe20000000000 */
[----:B------:R-:W-:Y:S02]  /*92f0*/  F2FP.BF16.F32.PACK_AB R211, R164, R211 ;  /* 0x000000d3a4d3723e */ /* 0x000fe400000010ff */
[----:B--2---:R-:W-:Y:S02]  /*9300*/  FADD.FTZ R5, R205, R174 ;  /* 0x000000aecd057221 */ /* 0x004fe40000010000 */
[----:B------:R-:W1:Y:S01]  /*9310*/  MUFU.EX2 R172, R172 ;  /* 0x000000ac00ac7308 */ /* 0x000e620000000800 */
[----:B------:R-:W-:Y:S01]  /*9320*/  @!P1 PRMT R163, RZ, 0x654, R163 ;  /* 0x00000654ffa39816 */ /* 0x000fe200000000a3 */
[C---:B-----5:R-:W-:Y:S01]  /*9330*/  FADD.FTZ R166, R168.reuse, R5 ;  /* 0x00000005a8a67221 */ /* 0x060fe20000010000 */
[----:B------:R-:W-:-:S05]  /*9340*/  F2FP.BF16.F32.PACK_AB R205, R168, R205 ;  /* 0x000000cda8cd723e */ /* 0x000fca00000010ff */
[----:B------:R-:W2:Y:S01]  /*9350*/  MUFU.EX2 R201, R201 ;  /* 0x000000c900c97308 */ /* 0x000ea20000000800 */
[----:B---3--:R-:W-:-:S07]  /*9360*/  FADD.FTZ R5, R207, R166 ;  /* 0x000000a6cf057221 */ /* 0x008fce0000010000 */
[----:B------:R-:W-:Y:S01]  /*9370*/  MUFU.EX2 R173, R173 ;  /* 0x000000ad00ad7308 */ /* 0x000fe20000000800 */
[C---:B-1----:R-:W-:Y:S01]  /*9380*/  FADD.FTZ R166, R172.reuse, R5 ;  /* 0x00000005aca67221 */ /* 0x042fe20000010000 */
[----:B------:R-:W-:-:S06]  /*9390*/  F2FP.BF16.F32.PACK_AB R207, R172, R207 ;  /* 0x000000cfaccf723e */ /* 0x000fcc00000010ff */
[----:B------:R-:W1:Y:S01]  /*93a0*/  MUFU.EX2 R203, R203 ;  /* 0x000000cb00cb7308 */ /* 0x000e620000000800 */
[----:B--2---:R-:W-:Y:S01]  /*93b0*/  FADD.FTZ R5, R201, R166 ;  /* 0x000000a6c9057221 */ /* 0x004fe20000010000 */
[----:B------:R-:W-:-:S03]  /*93c0*/  F2FP.BF16.F32.PACK_AB R201, R20, R201 ;  /* 0x000000c914c9723e */ /* 0x000fc600000010ff */
[----:B------:R-:W-:Y:S01]  /*93d0*/  FADD.FTZ R166, R20, R5 ;  /* 0x0000000514a67221 */ /* 0x000fe20000010000 */
[----:B------:R-:W-:Y:S02]  /*93e0*/  IMAD.MOV.U32 R20, RZ, RZ, R3 ;  /* 0x000000ffff147224 */ /* 0x000fe400078e0003 */
[----:B------:R-:W-:Y:S08]  /*93f0*/  MUFU.EX2 R196, R196 ;  /* 0x000000c400c47308 */ /* 0x000ff00000000800 */
[----:B------:R-:W2:Y:S01]  /*9400*/  MUFU.EX2 R170, R170 ;  /* 0x000000aa00aa7308 */ /* 0x000ea20000000800 */
[----:B-1----:R-:W-:Y:S01]  /*9410*/  FADD.FTZ R5, R203, R166 ;  /* 0x000000a6cb057221 */ /* 0x002fe20000010000 */
[----:B------:R-:W-:-:S02]  /*9420*/  WARPGROUP.DEPBAR.LE gsb0, 0x0 ;  /* 0x00008000000079c5 */ /* 0x000fc40000010000 */
[----:B------:R1:W-:Y:S04]  /*9430*/  @!P1 SYNCS.ARRIVE.TRANS64.RED.A1T0 RZ, [R17+URZ], RZ ;  /* 0x000000ff11ff99a7 */ /* 0x0003e8000810043f */
[----:B------:R-:W-:Y:S01]  /*9440*/  MUFU.EX2 R161, R161 ;  /* 0x000000a100a17308 */ /* 0x000fe20000000800 */
[--C-:B------:R-:W-:Y:S01]  /*9450*/  FFMA.FTZ R193, R154, UR4, -R157.reuse ;  /* 0x000000049ac17c23 */ /* 0x100fe2000801089d */
[----:B------:R-:W-:Y:S01]  /*9460*/  FFMA.FTZ R157, R177, UR4, -R157 ;  /* 0x00000004b19d7c23 */ /* 0x000fe2000801089d */
[----:B--2---:R-:W-:Y:S01]  /*9470*/  FADD.FTZ R166, R170, R5 ;  /* 0x00000005aaa67221 */ /* 0x004fe20000010000 */
[----:B-1----:R-:W-:-:S04]  /*9480*/  FADD.FTZ R17, R159, R178 ;  /* 0x000000b29f117221 */ /* 0x002fc80000010000 */
[----:B------:R-:W1:Y:S01]  /*9490*/  MUFU.EX2 R197, R197 ;  /* 0x000000c500c57308 */ /* 0x000e620000000800 */
[----:B------:R2:W-:Y:S01]  /*94a0*/  @!P1 SYNCS.ARRIVE.TRANS64.RED.A1T0 RZ, [R163+URZ], RZ ;  /* 0x000000ffa3ff99a7 */ /* 0x0005e2000810043f */
[----:B------:R-:W-:Y:S01]  /*94b0*/  F2FP.BF16.F32.PACK_AB R203, R170, R203 ;  /* 0x000000cbaacb723e */ /* 0x000fe200000010ff */
[----:B------:R-:W-:Y:S01]  /*94c0*/  FADD.FTZ R178, R200, R17 ;  /* 0x00000011c8b27221 */ /* 0x000fe20000010000 */
[----:B------:R-:W-:-:S03]  /*94d0*/  F2FP.BF16.F32.PACK_AB R200, R169, R200 ;  /* 0x000000c8a9c8723e */ /* 0x000fc600000010ff */
[----:B------:R-:W-:Y:S01]  /*94e0*/  FADD.FTZ R17, R169, R178 ;  /* 0x000000b2a9117221 */ /* 0x000fe20000010000 */
[----:B------:R-:W3:Y:S03]  /*94f0*/  MUFU.EX2 R198, R198 ;  /* 0x000000c600c67308 */ /* 0x000ee60000000800 */
[----:B------:R-:W-:Y:S01]  /*9500*/  FADD.FTZ R174, R202, R17 ;  /* 0x00000011caae7221 */ /* 0x000fe20000010000 */
[----:B------:R-:W-:-:S03]  /*9510*/  F2FP.BF16.F32.PACK_AB R202, R173, R202 ;  /* 0x000000caadca723e */ /* 0x000fc600000010ff */
[----:B------:R-:W-:Y:S01]  /*9520*/  FADD.FTZ R17, R173, R174 ;  /* 0x000000aead117221 */ /* 0x000fe20000010000 */
[----:B------:R-:W4:Y:S01]  /*9530*/  MUFU.EX2 R162, R162 ;  /* 0x000000a200a27308 */ /* 0x000f220000000800 */
[----:B-1----:R-:W-:Y:S02]  /*9540*/  FADD.FTZ R5, R197, R166 ;  /* 0x000000a6c5057221 */ /* 0x002fe40000010000 */
[----:B------:R-:W-:Y:S01]  /*9550*/  FADD.FTZ R174, R196, R17 ;  /* 0x00000011c4ae7221 */ /* 0x000fe20000010000 */
[----:B------:R-:W-:-:S03]  /*9560*/  F2FP.BF16.F32.PACK_AB R196, R161, R196 ;  /* 0x000000c4a1c4723e */ /* 0x000fc600000010ff */
[----:B------:R-:W-:Y:S01]  /*9570*/  FADD.FTZ R17, R161, R174 ;  /* 0x000000aea1117221 */ /* 0x000fe20000010000 */
[----:B------:R-:W1:Y:S03]  /*9580*/  MUFU.EX2 R165, R165 ;  /* 0x000000a500a57308 */ /* 0x000e660000000800 */
[----:B---3--:R-:W-:-:S05]  /*9590*/  FADD.FTZ R174, R198, R17 ;  /* 0x00000011c6ae7221 */ /* 0x008fca0000010000 */
[----:B------:R-:W3:Y:S01]  /*95a0*/  MUFU.EX2 R199, R199 ;  /* 0x000000c700c77308 */ /* 0x000ee20000000800 */
[C---:B----4-:R-:W-:Y:S01]  /*95b0*/  FADD.FTZ R166, R162.reuse, R5 ;  /* 0x00000005a2a67221 */ /* 0x050fe20000010000 */
[----:B------:R-:W-:-:S06]  /*95c0*/  F2FP.BF16.F32.PACK_AB R197, R162, R197 ;  /* 0x000000c5a2c5723e */ /* 0x000fcc00000010ff */
[----:B------:R-:W4:Y:S01]  /*95d0*/  MUFU.EX2 R152, R152 ;  /* 0x0000009800987308 */ /* 0x000f220000000800 */
[C---:B-1----:R-:W-:Y:S01]  /*95e0*/  FADD.FTZ R17, R165.reuse, R174 ;  /* 0x000000aea5117221 */ /* 0x042fe20000010000 */
[----:B------:R-:W-:-:S06]  /*95f0*/  F2FP.BF16.F32.PACK_AB R198, R165, R198 ;  /* 0x000000c6a5c6723e */ /* 0x000fcc00000010ff */
[----:B------:R-:W1:Y:S01]  /*9600*/  MUFU.EX2 R153, R153 ;  /* 0x0000009900997308 */ /* 0x000e620000000800 */
[----:B---3--:R-:W-:-:S07]  /*9610*/  FADD.FTZ R5, R199, R166 ;  /* 0x000000a6c7057221 */ /* 0x008fce0000010000 */
[----:B------:R-:W3:Y:S01]  /*9620*/  MUFU.EX2 R154, R176 ;  /* 0x000000b0009a7308 */ /* 0x000ee20000000800 */
[----:B----4-:R-:W-:-:S07]  /*9630*/  FADD.FTZ R174, R152, R17 ;  /* 0x0000001198ae7221 */ /* 0x010fce0000010000 */
[----:B------:R-:W4:Y:S01]  /*9640*/  MUFU.EX2 R193, R193 ;  /* 0x000000c100c17308 */ /* 0x000f220000000800 */
[C---:B-1----:R-:W-:Y:S01]  /*9650*/  F2FP.BF16.F32.PACK_AB R192, R153.reuse, R152 ;  /* 0x0000009899c0723e */ /* 0x042fe200000010ff */
[----:B------:R-:W-:-:S06]  /*9660*/  FADD.FTZ R17, R153, R174 ;  /* 0x000000ae99117221 */ /* 0x000fcc0000010000 */
[----:B------:R-:W1:Y:S01]  /*9670*/  MUFU.EX2 R155, R155 ;  /* 0x0000009b009b7308 */ /* 0x000e620000000800 */
[C---:B---3--:R-:W-:Y:S01]  /*9680*/  FADD.FTZ R152, R154.reuse, R5 ;  /* 0x000000059a987221 */ /* 0x048fe20000010000 */
[----:B------:R-:W-:-:S06]  /*9690*/  F2FP.BF16.F32.PACK_AB R199, R154, R199 ;  /* 0x000000c79ac7723e */ /* 0x000fcc00000010ff */
[----:B------:R-:W3:Y:S01]  /*96a0*/  MUFU.EX2 R156, R156 ;  /* 0x0000009c009c7308 */ /* 0x000ee20000000800 */
[----:B----4-:R-:W-:-:S07]  /*96b0*/  FADD.FTZ R152, R193, R152 ;  /* 0x00000098c1987221 */ /* 0x010fce0000010000 */
[----:B------:R-:W4:Y:S01]  /*96c0*/  MUFU.EX2 R195, R158 ;  /* 0x0000009e00c37308 */ /* 0x000f220000000800 */
[C---:B-1----:R-:W-:Y:S01]  /*96d0*/  FADD.FTZ R152, R155.reuse, R152 ;  /* 0x000000989b987221 */ /* 0x042fe20000010000 */
[----:B------:R-:W-:-:S06]  /*96e0*/  F2FP.BF16.F32.PACK_AB R193, R155, R193 ;  /* 0x000000c19bc1723e */ /* 0x000fcc00000010ff */
[----:B------:R-:W1:Y:S01]  /*96f0*/  MUFU.EX2 R157, R157 ;  /* 0x0000009d009d7308 */ /* 0x000e620000000800 */
[----:B---3--:R-:W-:Y:S01]  /*9700*/  FADD.FTZ R174, R156, R17 ;  /* 0x000000119cae7221 */ /* 0x008fe20000010000 */
[----:B------:R-:W-:-:S03]  /*9710*/  F2FP.BF16.F32.PACK_AB R194, R21, R156 ;  /* 0x0000009c15c2723e */ /* 0x000fc600000010ff */
[----:B------:R-:W-:Y:S01]  /*9720*/  FADD.FTZ R17, R21, R174 ;  /* 0x000000ae15117221 */ /* 0x000fe20000010000 */
[----:B------:R-:W-:Y:S01]  /*9730*/  MOV R21, R4 ;  /* 0x0000000400157202 */ /* 0x000fe20000000f00 */
[----:B----4-:R-:W-:-:S04]  /*9740*/  FADD.FTZ R152, R195, R152 ;  /* 0x00000098c3987221 */ /* 0x010fc80000010000 */
[C---:B-1----:R-:W-:Y:S01]  /*9750*/  FADD.FTZ R5, R157.reuse, R152 ;  /* 0x000000989d057221 */ /* 0x042fe20000010000 */
[----:B------:R-:W-:Y:S01]  /*9760*/  F2FP.BF16.F32.PACK_AB R195, R157, R195 ;  /* 0x000000c39dc3723e */ /* 0x000fe200000010ff */
[----:B--2---:R-:W-:Y:S06]  /*9770*/  @P2 BRA `(.L_x_1970) ;  /* 0xffffffc000c42947 */ /* 0x004fec000383ffff */
.L_x_1961:
[----:B------:R-:W-:-:S13]  /*9780*/  ISETP.LE.AND P2, PT, RZ, UR45, PT ;  /* 0x0000002dff007c0c */ /* 0x000fda000bf43270 */
[----:B------:R-:W-:Y:S05]  /*9790*/  @!P2 BRA `(.L_x_1971) ;  /* 0x0000003800c0a947 */ /* 0x000fea0003800000 */
[----:B------:R-:W-:Y:S01]  /*97a0*/  R2UR UR47, R16 ;  /* 0x00000000102f72ca */ /* 0x000fe200000e0000 */
[----:B------:R-:W-:Y:S01]  /*97b0*/  IMAD.MOV.U32 R20, RZ, RZ, R3 ;  /* 0x000000ffff147224 */ /* 0x000fe200078e0003 */
[----:B------:R-:W-:Y:S01]  /*97c0*/  MOV R21, R4 ;  /* 0x0000000400157202 */ /* 0x000fe20000000f00 */
[----:B------:R-:W-:Y:S01]  /*97d0*/  UMOV UR41, UR46 ;  /* 0x0000002e00297c82 */ /* 0x000fe20008000000 */
[----:B------:R-:W-:-:S11]  /*97e0*/  ULDC UR61, c[0x0][0x988] ;  /* 0x00026200003d7ab9 */ /* 0x000fd60000000800 */
.L_x_1980:
        /* <DEDUP_REMOVED lines=8> */
.L_x_1972:
[----:B------:R-:W-:Y:S01]  /*9870*/  R2UR UR5, R16 ;  /* 0x00000000100572ca */ /* 0x000fe200000e0000 */
[----:B------:R-:W-:-:S12]  /*9880*/  ULEA UR4, UR46, UR60, 0x3 ;  /* 0x0000003c2e047291 */ /* 0x000fd8000f8e183f */
[----:B------:R-:W-:-:S05]  /*9890*/  IMAD.U32 R3, RZ, RZ, UR5 ;  /* 0x00000005ff037e24 */ /* 0x000fca000f8e00ff */
[----:B------:R-:W-:-:S04]  /*98a0*/  SHF.L.U32 R3, R3, 0x1f, RZ ;  /* 0x0000001f03037819 */ /* 0x000fc800000006ff */
[----:B------:R1:W2:Y:S01]  /*98b0*/  SYNCS.PHASECHK.TRANS64.TRYWAIT P2, [UR4+0x38830], R3 ;  /* 0x03883003ff0075a7 */ /* 0x0002a20008040144 */
[----:B------:R-:W-:Y:S05]  /*98c0*/  @!P0 BRA `(.L_x_1973) ;  /* 0x0000000000048947 */ /* 0x000fea0003800000 */
[----:B------:R-:W-:Y:S01]  /*98d0*/  BPT.TRAP 0x1 ;  /* 0x000000040000795c */ /* 0x000fe20000300000 */
.L_x_1973:
[----:B--2---:R-:W-:Y:S05]  /*98e0*/  @P2 BRA `(.L_x_1974) ;  /* 0x0000000000082947 */ /* 0x004fea0003800000 */
[----:B------:R-:W2:Y:S02]  /*98f0*/  SYNCS.PHASECHK.TRANS64.TRYWAIT P2, [UR4+0x38830], R3 ;  /* 0x03883003ff0075a7 */ /* 0x000ea40008040144 */
[----:B--2---:R-:W-:Y:S05]  /*9900*/  @!P2 BRA `(.L_x_1975) ;  /* 0x0000009c00d4a947 */ /* 0x004fea0003800000 */
.L_x_1974:
[----:B------:R-:W-:Y:S01]  /*9910*/  R2UR UR14, R18 ;  /* 0x00000000120e72ca */ /* 0x000fe200000e0000 */
[----:B------:R-:W-:Y:S01]  /*9920*/  UIMAD UR4, UR46, 0xa00, UR40 ;  /* 0x00000a002e0478a4 */ /* 0x000fe2000f8e0228 */
[----:B------:R-:W-:Y:S01]  /*9930*/  R2UR UR15, R19 ;  /* 0x00000000130f72ca */ /* 0x000fe200000e0000 */
[----:B------:R-:W-:Y:S01]  /*9940*/  WARPGROUP.ARRIVE ;  /* 0x00000000000079c5 */ /* 0x000fe20000000000 */
[----:B------:R-:W-:Y:S01]  /*9950*/  UMOV UR59, 0x40000040 ;  /* 0x40000040003b7882 */ /* 0x000fe20000000000 */
[----:B------:R-:W-:Y:S01]  /*9960*/  UIADD3 UR6, UR4, 0x80, URZ ;  /* 0x0000008004067890 */ /* 0x000fe2000fffe03f */
[----:B------:R-:W-:Y:S01]  /*9970*/  R2UR UR10, R14 ;  /* 0x000000000e0a72ca */ /* 0x000fe200000e0000 */
[----:B------:R-:W-:Y:S01]  /*9980*/  UIADD3 UR5, UR4, 0x100, URZ ;  /* 0x0000010004057890 */ /* 0x000fe2000fffe03f */
[----:B------:R-:W-:Y:S01]  /*9990*/  R2UR UR11, R15 ;  /* 0x000000000f0b72ca */ /* 0x000fe200000e0000 */
[----:B------:R-:W-:Y:S01]  /*99a0*/  UMOV UR58, UR4 ;  /* 0x00000004003a7c82 */ /* 0x000fe20008000000 */
[----:B------:R-:W-:Y:S01]  /*99b0*/  R2UR UR18, R12 ;  /* 0x000000000c1272ca */ /* 0x000fe200000e0000 */
[----:B------:R-:W-:Y:S01]  /*99c0*/  UIADD3 UR22, UR4, 0x500, URZ ;  /* 0x0000050004167890 */ /* 0x000fe2000fffe03f */
[----:B------:R-:W-:Y:S01]  /*99d0*/  R2UR UR19, R13 ;  /* 0x000000000d1372ca */ /* 0x000fe200000e0000 */
[----:B------:R-:W-:Y:S01]  /*99e0*/  UMOV UR56, UR14 ;  /* 0x0000000e00387c82 */ /* 0x000fe20008000000 */
[----:B------:R-:W-:Y:S01]  /*99f0*/  UMOV UR23, 0x40000040 ;  /* 0x4000004000177882 */ /* 0x000fe20000000000 */
        /* <DEDUP_REMOVED lines=625> */
[----:B------:R-:W-:-:S03]  /*c110*/  UIADD3 UR6, UR4, 0x906, URZ ;  /* 0x0000090604067890 */ /* 0x000fc6000fffe03f */
        /* <DEDUP_REMOVED lines=25> */
.L_x_1976:
[----:B------:R-:W-:Y:S01]  /*c2b0*/  ULEA UR5, UR41, UR60, 0x3 ;  /* 0x0000003c29057291 */ /* 0x000fe2000f8e183f */
[----:B------:R-:W-:-:S04]  /*c2c0*/  MOV R0, UR47 ;  /* 0x0000002f00007c02 */ /* 0x000fc80008000f00 */
[----:B------:R-:W-:-:S04]  /*c2d0*/  SHF.L.U32 R0, R0, 0x1f, RZ ;  /* 0x0000001f00007819 */ /* 0x000fc800000006ff */
[----:B------:R3:W4:Y:S01]  /*c2e0*/  SYNCS.PHASECHK.TRANS64.TRYWAIT P2, [UR5+0x38850], R0 ;  /* 0x03885000ff0075a7 */ /* 0x0007220008040145 */
[----:B------:R-:W-:Y:S05]  /*c2f0*/  @!P0 BRA `(.L_x_1977) ;  /* 0x0000000000048947 */ /* 0x000fea0003800000 */
[----:B------:R-:W-:Y:S01]  /*c300*/  BPT.TRAP 0x1 ;  /* 0x000000040000795c */ /* 0x000fe20000300000 */
.L_x_1977:
[----:B----4-:R-:W-:Y:S05]  /*c310*/  @P2 BRA `(.L_x_1978) ;  /* 0x0000000000082947 */ /* 0x010fea0003800000 */
[----:B------:R-:W4:Y:S02]  /*c320*/  SYNCS.PHASECHK.TRANS64.TRYWAIT P2, [UR5+0x38850], R0 ;  /* 0x03885000ff0075a7 */ /* 0x000f240008040145 */
[----:B----4-:R-:W-:Y:S05]  /*c330*/  @!P2 BRA `(.L_x_1979) ;  /* 0x000000740060a947 */ /* 0x010fea0003800000 */
.L_x_1978:
[----:B------:R-:W-:Y:S01]  /*c340*/  UIADD3 UR4, UR60, 0x400, URZ ;  /* 0x000004003c047890 */ /* 0x000fe2000fffe03f */
[----:B------:R-:W-:Y:S01]  /*c350*/  WARPGROUP.ARRIVE ;  /* 0x00000000000079c5 */ /* 0x000fe20000000000 */
[----:B------:R-:W-:Y:S01]  /*c360*/  UMOV UR7, 0x40000040 ;  /* 0x4000004000077882 */ /* 0x000fe20000000000 */
[----:B-1-3--:R-:W-:Y:S01]  /*c370*/  FMNMX.FTZ R0, R184, R21, !PT ;  /* 0x00000015b8007209 */ /* 0x00afe20007810000 */
[----:B------:R-:W-:Y:S01]  /*c380*/  USHF.R.U32.HI UR4, URZ, 0x4, UR4 ;  /* 0x000000043f047899 */ /* 0x000fe20008011604 */
[----:B------:R-:W-:Y:S02]  /*c390*/  ISETP.LT.AND P2, PT, RZ, UR45, PT ;  /* 0x0000002dff007c0c */ /* 0x000fe4000bf41270 */
[----:B--2---:R-:W-:Y:S01]  /*c3a0*/  FMNMX.FTZ R3, R185, R0, !PT ;  /* 0x00000000b9037209 */ /* 0x004fe20007810000 */
[----:B------:R-:W-:Y:S01]  /*c3b0*/  ULOP3.LUT UR4, UR4, 0x3fff, URZ, 0xc0, !UPT ;  /* 0x00003fff04047892 */ /* 0x000fe2000f8ec03f */
[----:B------:R-:W-:Y:S02]  /*c3c0*/  R2UR UR47, R16 ;  /* 0x00000000102f72ca */ /* 0x000fe400000e0000 */
[----:B------:R-:W-:Y:S01]  /*c3d0*/  FMNMX.FTZ R0, R188, R3, !PT ;  /* 0x00000003bc007209 */ /* 0x000fe20007810000 */
[----:B------:R-:W-:-:S03]  /*c3e0*/  ULOP3.LUT UR4, UR4, 0x2800000, URZ, 0xfc, !UPT ;  /* 0x0280000004047892 */ /* 0x000fc6000f8efc3f */
[----:B------:R-:W-:Y:S01]  /*c3f0*/  FMNMX.FTZ R3, R189, R0, !PT ;  /* 0x00000000bd037209 */ /* 0x000fe20007810000 */
[----:B------:R-:W-:-:S03]  /*c400*/  UIMAD UR10, UR41, 0xa00, UR4 ;  /* 0x00000a00290a78a4 */ /* 0x000fc6000f8e0204 */
[----:B------:R-:W-:Y:S01]  /*c410*/  FMNMX.FTZ R0, R176, R3, !PT ;  /* 0x00000003b0007209 */ /* 0x000fe20007810000 */
[----:B------:R-:W-:Y:S01]  /*c420*/  UMOV UR4, UR61 ;  /* 0x0000003d00047c82 */ /* 0x000fe20008000000 */
[----:B------:R-:W-:Y:S02]  /*c430*/  UMOV UR41, UR46 ;  /* 0x0000002e00297c82 */ /* 0x000fe40008000000 */
        /* <DEDUP_REMOVED lines=33> */
[----:B------:R-:W-:Y:S01]  /*c650*/  WARPGROUP.ARRIVE ;  /* 0x00000000000079c5 */ /* 0x000fe20000000000 */
[----:B-1----:R-:W-:-:S15]  /*c660*/  FMNMX.FTZ R200, R2, R3, !PT ;  /* 0x0000000302c87209 */ /* 0x002fde0007810000 */
[----:B------:R-:W-:-:S07]  /*c670*/  NOP ;  /* 0x0000000000007918 */ /* 0x000fce0000000000 */
[----:B------:R-:W-:Y:S01]  /*c680*/  HGMMA.64x256x16.F32.BF16 R24, R196, gdesc[UR4].tnspB, R24, gsb0 ;  /* 0x43e00004c4187df0 */ /* 0x000fe20008001818 */
[----:B------:R-:W1:Y:S01]  /*c690*/  SHFL.BFLY PT, R3, R200, 0x1, 0x1f ;  /* 0x0c201f00c8037f89 */ /* 0x000e6200000e0000 */
[----:B------:R-:W-:Y:S01]  /*c6a0*/  UIADD3 UR6, UR10, 0x200, URZ ;  /* 0x000002000a067890 */ /* 0x000fe2000fffe03f */
[----:B------:R-:W-:Y:S01]  /*c6b0*/  UMOV UR7, 0x40000040 ;  /* 0x4000004000077882 */ /* 0x000fe20000000000 */
[----:B-1----:R-:W-:Y:S02]  /*c6c0*/  FMNMX.FTZ R4, R200, R3, !PT ;  /* 0x00000003c8047209 */ /* 0x002fe40007810000 */
        /* <DEDUP_REMOVED lines=17> */
[--C-:B-1----:R-:W-:Y:S01]  /*c7e0*/  FFMA.FTZ R21, R152, UR4, -R2.reuse ;  /* 0x0000000498157c23 */ /* 0x102fe20008010802 */
        /* <DEDUP_REMOVED lines=21> */
[----:B------:R-:W-:Y:S01]  /*c940*/  WARPGROUP.ARRIVE ;  /* 0x00000000000079c5 */ /* 0x000fe20000000000 */
[----:B------:R-:W-:Y:S01]  /*c950*/  FMNMX.FTZ R196, R190, R3, !PT ;  /* 0x00000003bec47209 */ /* 0x000fe20007810000 */
[--C-:B------:R-:W-:Y:S01]  /*c960*/  FFMA.FTZ R197, R184, UR4, -R2.reuse ;  /* 0x00000004b8c57c23 */ /* 0x100fe20008010802 */
[--C-:B------:R-:W-:Y:S02]  /*c970*/  FFMA.FTZ R198, R164, UR4, -R2.reuse ;  /* 0x00000004a4c67c23 */ /* 0x100fe40008010802 */
[----:B------:R-:W-:Y:S01]  /*c980*/  FMNMX.FTZ R3, R191, R196, !PT ;  /* 0x000000c4bf037209 */ /* 0x000fe20007810000 */
[----:B------:R-:W-:Y:S01]  /*c990*/  HGMMA.64x256x16.F32.BF16 R24, R192, gdesc[UR4].tnspB, R24, gsb0 ;  /* 0x43e00004c0187df0 */ /* 0x000fe20008001818 */
[----:B------:R-:W-:Y:S01]  /*c9a0*/  FFMA.FTZ R196, R160, UR4, -R2 ;  /* 0x00000004a0c47c23 */ /* 0x000fe20008010802 */
[----:B------:R-:W-:Y:S01]  /*c9b0*/  MUFU.EX2 R197, R197 ;  /* 0x000000c500c57308 */ /* 0x000fe20000000800 */
[----:B------:R-:W-:-:S04]  /*c9c0*/  FMNMX.FTZ R184, R178, R3, !PT ;  /* 0x00000003b2b87209 */ /* 0x000fc80007810000 */
[----:B------:R-:W-:-:S03]  /*c9d0*/  FMNMX.FTZ R3, R179, R184, !PT ;  /* 0x000000b8b3037209 */ /* 0x000fc60007810000 */
[----:B------:R-:W-:Y:S01]  /*c9e0*/  MUFU.EX2 R196, R196 ;  /* 0x000000c400c47308 */ /* 0x000fe20000000800 */
[----:B------:R-:W-:-:S04]  /*c9f0*/  FMNMX.FTZ R184, R182, R3, !PT ;  /* 0x00000003b6b87209 */ /* 0x000fc80007810000 */
[----:B------:R-:W-:-:S03]  /*ca00*/  FMNMX.FTZ R3, R183, R184, !PT ;  /* 0x000000b8b7037209 */ /* 0x000fc60007810000 */
[----:B------:R-:W-:Y:S01]  /*ca10*/  MUFU.EX2 R198, R198 ;  /* 0x000000c600c67308 */ /* 0x000fe20000000800 */
        /* <DEDUP_REMOVED lines=12> */
[----:B------:R-:W1:Y:S02]  /*cae0*/  SHFL.BFLY PT, R3, R176, 0x2, 0x1f ;  /* 0x0c401f00b0037f89 */ /* 0x000e6400000e0000 */
[----:B-1----:R-:W-:-:S05]  /*caf0*/  FMNMX.FTZ R160, R176, R3, !PT ;  /* 0x00000003b0a07209 */ /* 0x002fca0007810000 */
[----:B------:R-:W1:Y:S02]  /*cb00*/  SHFL.BFLY PT, R3, R160, 0x1, 0x1f ;  /* 0x0c201f00a0037f89 */ /* 0x000e6400000e0000 */
[----:B-1----:R-:W-:-:S05]  /*cb10*/  FMNMX.FTZ R3, R160, R3, !PT ;  /* 0x00000003a0037209 */ /* 0x002fca0007810000 */
        /* <DEDUP_REMOVED lines=8> */
[----:B------:R-:W-:Y:S01]  /*cba0*/  FFMA.FTZ R205, R178, UR4, -R156 ;  /* 0x00000004b2cd7c23 */ /* 0x000fe2000801089c */
[----:B------:R-:W-:Y:S01]  /*cbb0*/  MUFU.EX2 R2, R2 ;  /* 0x0000000200027308 */ /* 0x000fe20000000800 */
[----:B-1----:R-:W-:-:S02]  /*cbc0*/  IMAD.U32 R157, RZ, RZ, UR46 ;  /* 0x0000002eff9d7e24 */ /* 0x002fc4000f8e00ff */
[--C-:B------:R-:W-:Y:S01]  /*cbd0*/  FFMA.FTZ R168, R179, UR4, -R156.reuse ;  /* 0x00000004b3a87c23 */ /* 0x100fe2000801089c */
[--C-:B------:R-:W-:Y:S01]  /*cbe0*/  FFMA.FTZ R207, R182, UR4, -R156.reuse ;  /* 0x00000004b6cf7c23 */ /* 0x100fe2000801089c */
[--C-:B------:R-:W-:Y:S01]  /*cbf0*/  FFMA.FTZ R172, R183, UR4, -R156.reuse ;  /* 0x00000004b7ac7c23 */ /* 0x100fe2000801089c */
[--C-:B------:R-:W-:Y:S01]  /*cc00*/  FFMA.FTZ R201, R170, UR4, -R156.reuse ;  /* 0x00000004aac97c23 */ /* 0x100fe2000801089c */
[----:B------:R-:W-:Y:S01]  /*cc10*/  @!P1 LEA R157, R157, UR60, 0x3 ;  /* 0x0000003c9d9d9c11 */ /* 0x000fe2000f8e18ff */
[--C-:B------:R-:W-:Y:S01]  /*cc20*/  FFMA.FTZ R199, R166, UR4, -R156.reuse ;  /* 0x00000004a6c77c23 */ /* 0x100fe2000801089c */
[----:B------:R-:W1:Y:S01]  /*cc30*/  MUFU.EX2 R209, R209 ;  /* 0x000000d100d17308 */ /* 0x000e620000000800 */
[--C-:B------:R-:W-:Y:S01]  /*cc40*/  FFMA.FTZ R170, R171, UR4, -R156.reuse ;  /* 0x00000004abaa7c23 */ /* 0x100fe2000801089c */
[--C-:B------:R-:W-:Y:S01]  /*cc50*/  FFMA.FTZ R203, R174, UR4, -R156.reuse ;  /* 0x00000004aecb7c23 */ /* 0x100fe2000801089c */
[----:B------:R-:W-:Y:S02]  /*cc60*/  @!P1 VIADD R157, R157, 0x38840 ;  /* 0x000388409d9d9836 */ /* 0x000fe40000000000 */
[--C-:B------:R-:W-:Y:S01]  /*cc70*/  FFMA.FTZ R174, R175, UR4, -R156.reuse ;  /* 0x00000004afae7c23 */ /* 0x100fe2000801089c */
[--C-:B------:R-:W-:Y:S01]  /*cc80*/  FFMA.FTZ R167, R167, UR4, -R156.reuse ;  /* 0x00000004a7a77c23 */ /* 0x100fe2000801089c */
[--C-:B------:R-:W-:Y:S01]  /*cc90*/  FFMA.FTZ R155, R155, UR4, -R156.reuse ;  /* 0x000000049b9b7c23 */ /* 0x100fe2000801089c */
[----:B------:R-:W-:Y:S01]  /*cca0*/  FFMA.FTZ R158, R158, UR4, -R156 ;  /* 0x000000049e9e7c23 */ /* 0x000fe2000801089c */
[----:B------:R-:W2:Y:S01]  /*ccb0*/  MUFU.EX2 R160, R160 ;  /* 0x000000a000a07308 */ /* 0x000ea20000000800 */
[----:B------:R-:W-:-:S02]  /*ccc0*/  @!P1 PRMT R157, RZ, 0x654, R157 ;  /* 0x00000654ff9d9816 */ /* 0x000fc4000000009d */
[----:B------:R-:W-:Y:S01]  /*ccd0*/  MOV R171, UR5 ;  /* 0x0000000500ab7c02 */ /* 0x000fe20008000f00 */
[----:B------:R-:W-:-:S04]  /*cce0*/  UIADD3 UR5, UR45, -0x1, URZ ;  /* 0xffffffff2d057890 */ /* 0x000fc8000fffe03f */
[----:B------:R-:W3:Y:S01]  /*ccf0*/  MUFU.EX2 R211, R211 ;  /* 0x000000d300d37308 */ /* 0x000ee20000000800 */
[----:B-1----:R-:W-:Y:S01]  /*cd00*/  FFMA.FTZ R165, R2, R5, R209 ;  /* 0x0000000502a57223 */ /* 0x002fe200000100d1 */
[----:B------:R-:W-:Y:S01]  /*cd10*/  @!P1 VIADD R171, R171, 0x38860 ;  /* 0x00038860abab9836 */ /* 0x000fe20000000000 */
[----:B------:R-:W-:-:S04]  /*cd20*/  UMOV UR45, UR5 ;  /* 0x00000005002d7c82 */ /* 0x000fc80008000000 */
[----:B------:R-:W-:Y:S01]  /*cd30*/  @!P1 PRMT R171, RZ, 0x654, R171 ;  /* 0x00000654ffab9816 */ /* 0x000fe200000000ab */
[----:B------:R-:W1:Y:S01]  /*cd40*/  MUFU.EX2 R164, R164 ;  /* 0x000000a400a47308 */ /* 0x000e620000000800 */
[C---:B--2---:R-:W-:Y:S01]  /*cd50*/  FADD.FTZ R176, R160.reuse, R165 ;  /* 0x000000a5a0b07221 */ /* 0x044fe20000010000 */
[----:B------:R-:W-:-:S06]  /*cd60*/  F2FP.BF16.F32.PACK_AB R209, R160, R209 ;  /* 0x000000d1a0d1723e */ /* 0x000fcc00000010ff */
[----:B------:R-:W2:Y:S08]  /*cd70*/  MUFU.EX2 R205, R205 ;  /* 0x000000cd00cd7308 */ /* 0x000eb00000000800 */
[----:B------:R-:W4:Y:S08]  /*cd80*/  MUFU.EX2 R168, R168 ;  /* 0x000000a800a87308 */ /* 0x000f300000000800 */
[----:B------:R-:W5:Y:S08]  /*cd90*/  MUFU.EX2 R207, R207 ;  /* 0x000000cf00cf7308 */ /* 0x000f700000000800 */
[----:B------:R-:W5:Y:S08]  /*cda0*/  MUFU.EX2 R172, R172 ;  /* 0x000000ac00ac7308 */ /* 0x000f700000000800 */
[----:B------:R-:W5:Y:S08]  /*cdb0*/  MUFU.EX2 R201, R201 ;  /* 0x000000c900c97308 */ /* 0x000f700000000800 */
[----:B------:R-:W-:Y:S08]  /*cdc0*/  MUFU.EX2 R170, R170 ;  /* 0x000000aa00aa7308 */ /* 0x000ff00000000800 */
[----:B------:R-:W-:Y:S08]  /*cdd0*/  MUFU.EX2 R203, R203 ;  /* 0x000000cb00cb7308 */ /* 0x000ff00000000800 */
[----:B------:R-:W-:Y:S08]  /*cde0*/  MUFU.EX2 R174, R174 ;  /* 0x000000ae00ae7308 */ /* 0x000ff00000000800 */
[----:B------:R-:W-:Y:S08]  /*cdf0*/  MUFU.EX2 R199, R199 ;  /* 0x000000c700c77308 */ /* 0x000ff00000000800 */
[----:B------:R-:W-:Y:S08]  /*ce00*/  MUFU.EX2 R155, R155 ;  /* 0x0000009b009b7308 */ /* 0x000ff00000000800 */
[----:B------:R-:W-:Y:S01]  /*ce10*/  MUFU.EX2 R158, R158 ;  /* 0x0000009e009e7308 */ /* 0x000fe20000000800 */
[----:B------:R-:W-:-:S02]  /*ce20*/  WARPGROUP.DEPBAR.LE gsb0, 0x0 ;  /* 0x00008000000079c5 */ /* 0x000fc40000010000 */
[----:B------:R3:W-:Y:S01]  /*ce30*/  @!P1 SYNCS.ARRIVE.TRANS64.RED.A1T0 RZ, [R157+URZ], RZ ;  /* 0x000000ff9dff99a7 */ /* 0x0007e2000810043f */
[----:B------:R-:W-:Y:S02]  /*ce40*/  F2FP.BF16.F32.PACK_AB R192, R152, R21 ;  /* 0x0000001598c0723e */ /* 0x000fe400000010ff */
[----:B------:R-:W-:Y:S01]  /*ce50*/  F2FP.BF16.F32.PACK_AB R194, R20, R153 ;  /* 0x0000009914c2723e */ /* 0x000fe200000010ff */
[----:B---3--:R-:W-:Y:S01]  /*ce60*/  FFMA.FTZ R157, R0, R17, R197 ;  /* 0x00000011009d7223 */ /* 0x008fe200000100c5 */
[--C-:B------:R-:W-:Y:S01]  /*ce70*/  FFMA.FTZ R17, R162, UR4, -R156.reuse ;  /* 0x00000004a2117c23 */ /* 0x100fe2000801089c */
[----:B------:R-:W-:Y:S01]  /*ce80*/  FFMA.FTZ R162, R163, UR4, -R156 ;  /* 0x00000004a3a27c23 */ /* 0x000fe2000801089c */
[----:B------:R3:W-:Y:S01]  /*ce90*/  @!P1 SYNCS.ARRIVE.TRANS64.RED.A1T0 RZ, [R171+URZ], RZ ;  /* 0x000000ffabff99a7 */ /* 0x0007e2000810043f */
[C---:B------:R-:W-:Y:S01]  /*cea0*/  FADD.FTZ R157, R208.reuse, R157 ;  /* 0x0000009dd09d7221 */ /* 0x040fe20000010000 */
[----:B------:R2:W-:Y:S01]  /*ceb0*/  MUFU.EX2 R5, R17 ;  /* 0x0000001100057308 */ /* 0x0005e20000000800 */
[----:B------:R-:W-:-:S02]  /*cec0*/  F2FP.BF16.F32.PACK_AB R208, R208, R197 ;  /* 0x000000c5d0d0723e */ /* 0x000fc400000010ff */
[----:B------:R-:W-:Y:S01]  /*ced0*/  FADD.FTZ R178, R210, R157 ;  /* 0x0000009dd2b27221 */ /* 0x000fe20000010000 */
[----:B------:R-:W-:Y:S01]  /*cee0*/  FADD.FTZ R157, R211, R176 ;  /* 0x000000b0d39d7221 */ /* 0x000fe20000010000 */
[C---:B-1----:R-:W-:Y:S02]  /*cef0*/  F2FP.BF16.F32.PACK_AB R211, R164.reuse, R211 ;  /* 0x000000d3a4d3723e */ /* 0x042fe400000010ff */
[----:B------:R-:W-:Y:S01]  /*cf00*/  FADD.FTZ R163, R189, R178 ;  /* 0x000000b2bda37221 */ /* 0x000fe20000010000 */
[----:B------:R-:W-:Y:S01]  /*cf10*/  FADD.FTZ R166, R164, R157 ;  /* 0x0000009da4a67221 */ /* 0x000fe20000010000 */
[--C-:B--2---:R-:W-:Y:S01]  /*cf20*/  FFMA.FTZ R17, R154, UR4, -R156.reuse ;  /* 0x000000049a117c23 */ /* 0x104fe2000801089c */
[----:B------:R-:W-:Y:S01]  /*cf30*/  FFMA.FTZ R156, R159, UR4, -R156 ;  /* 0x000000049f9c7c23 */ /* 0x000fe2000801089c */
[----:B------:R-:W-:Y:S01]  /*cf40*/  FADD.FTZ R176, R204, R163 ;  /* 0x000000a3ccb07221 */ /* 0x000fe20000010000 */
[----:B------:R-:W-:Y:S01]  /*cf50*/  FADD.FTZ R157, R205, R166 ;  /* 0x000000a6cd9d7221 */ /* 0x000fe20000010000 */
[----:B------:R-:W1:Y:S01]  /*cf60*/  MUFU.EX2 R162, R162 ;  /* 0x000000a200a27308 */ /* 0x000e620000000800 */
[----:B------:R-:W-:Y:S01]  /*cf70*/  F2FP.BF16.F32.PACK_AB R210, R189, R210 ;  /* 0x000000d2bdd2723e */ /* 0x000fe200000010ff */
[C---:B------:R-:W-:Y:S01]  /*cf80*/  FADD.FTZ R163, R177.reuse, R176 ;  /* 0x000000b0b1a37221 */ /* 0x040fe20000010000 */
[----:B----4-:R-:W-:Y:S01]  /*cf90*/  FADD.FTZ R154, R168, R157 ;  /* 0x0000009da89a7221 */ /* 0x010fe20000010000 */
[----:B------:R-:W-:-:S02]  /*cfa0*/  F2FP.BF16.F32.PACK_AB R204, R177, R204 ;  /* 0x000000ccb1cc723e */ /* 0x000fc400000010ff */
[----:B------:R-:W-:Y:S01]  /*cfb0*/  FADD.FTZ R166, R206, R163 ;  /* 0x000000a3cea67221 */ /* 0x000fe20000010000 */
[----:B-----5:R-:W-:Y:S01]  /*cfc0*/  FADD.FTZ R157, R207, R154 ;  /* 0x0000009acf9d7221 */ /* 0x020fe20000010000 */
[----:B------:R-:W-:Y:S01]  /*cfd0*/  MUFU.EX2 R156, R156 ;  /* 0x0000009c009c7308 */ /* 0x000fe20000000800 */
[----:B------:R-:W-:Y:S01]  /*cfe0*/  F2FP.BF16.F32.PACK_AB R205, R168, R205 ;  /* 0x000000cda8cd723e */ /* 0x000fe200000010ff */
[C---:B------:R-:W-:Y:S01]  /*cff0*/  FADD.FTZ R159, R185.reuse, R166 ;  /* 0x000000a6b99f7221 */ /* 0x040fe20000010000 */
[----:B------:R-:W-:Y:S01]  /*d000*/  FADD.FTZ R166, R172, R157 ;  /* 0x0000009daca67221 */ /* 0x000fe20000010000 */
[----:B------:R-:W-:Y:S02]  /*d010*/  F2FP.BF16.F32.PACK_AB R206, R185, R206 ;  /* 0x000000ceb9ce723e */ /* 0x000fe400000010ff */
[----:B------:R-:W-:Y:S01]  /*d020*/  FADD.FTZ R176, R200, R159 ;  /* 0x0000009fc8b07221 */ /* 0x000fe20000010000 */
[----:B------:R-:W-:Y:S01]  /*d030*/  FADD.FTZ R157, R201, R166 ;  /* 0x000000a6c99d7221 */ /* 0x000fe20000010000 */
[----:B------:R-:W2:Y:S01]  /*d040*/  MUFU.EX2 R154, R167 ;  /* 0x000000a7009a7308 */ /* 0x000ea20000000800 */
[----:B-1----:R-:W-:Y:S01]  /*d050*/  F2FP.BF16.F32.PACK_AB R197, R162, R5 ;  /* 0x00000005a2c5723e */ /* 0x002fe200000010ff */
[----:B------:R-:W-:Y:S01]  /*d060*/  FADD.FTZ R159, R169, R176 ;  /* 0x000000b0a99f7221 */ /* 0x000fe20000010000 */
        /* <DEDUP_REMOVED lines=10> */
[----:B------:R-:W-:Y:S01]  /*d110*/  F2FP.BF16.F32.PACK_AB R202, R173, R202 ;  /* 0x000000caadca723e */ /* 0x000fe200000010ff */
[----:B-1----:R-:W-:-:S02]  /*d120*/  FADD.FTZ R17, R5, R160 ;  /* 0x000000a005117221 */ /* 0x002fc40000010000 */
[C---:B------:R-:W-:Y:S01]  /*d130*/  FADD.FTZ R157, R181.reuse, R164 ;  /* 0x000000a4b59d7221 */ /* 0x040fe20000010000 */
[----:B------:R-:W-:Y:S01]  /*d140*/  F2FP.BF16.F32.PACK_AB R203, R174, R203 ;  /* 0x000000cbaecb723e */ /* 0x000fe200000010ff */
[----:B------:R-:W-:Y:S02]  /*d150*/  FADD.FTZ R160, R162, R17 ;  /* 0x00000011a2a07221 */ /* 0x000fe40000010000 */
[----:B------:R-:W-:Y:S01]  /*d160*/  FADD.FTZ R164, R198, R157 ;  /* 0x0000009dc6a47221 */ /* 0x000fe20000010000 */
[----:B------:R-:W-:Y:S01]  /*d170*/  F2FP.BF16.F32.PACK_AB R196, R181, R196 ;  /* 0x000000c4b5c4723e */ /* 0x000fe200000010ff */
[----:B------:R-:W-:Y:S02]  /*d180*/  FADD.FTZ R17, R199, R160 ;  /* 0x000000a0c7117221 */ /* 0x000fe40000010000 */
[----:B------:R-:W-:Y:S01]  /*d190*/  FADD.FTZ R164, R161, R164 ;  /* 0x000000a4a1a47221 */ /* 0x000fe20000010000 */
[C---:B--2---:R-:W-:Y:S01]  /*d1a0*/  F2FP.BF16.F32.PACK_AB R199, R154.reuse, R199 ;  /* 0x000000c79ac7723e */ /* 0x044fe200000010ff */
[----:B------:R-:W-:-:S02]  /*d1b0*/  FADD.FTZ R17, R154, R17 ;  /* 0x000000119a117221 */ /* 0x000fc40000010000 */
[----:B------:R-:W-:Y:S01]  /*d1c0*/  FADD.FTZ R5, R21, R164 ;  /* 0x000000a415057221 */ /* 0x000fe20000010000 */
[----:B------:R-:W-:Y:S01]  /*d1d0*/  F2FP.BF16.F32.PACK_AB R198, R161, R198 ;  /* 0x000000c6a1c6723e */ /* 0x000fe200000010ff */
[----:B----4-:R-:W-:Y:S02]  /*d1e0*/  FADD.FTZ R17, R166, R17 ;  /* 0x00000011a6117221 */ /* 0x010fe40000010000 */
[----:B------:R-:W-:Y:S01]  /*d1f0*/  FADD.FTZ R154, R152, R5 ;  /* 0x00000005989a7221 */ /* 0x000fe20000010000 */
[C---:B------:R-:W-:Y:S01]  /*d200*/  F2FP.BF16.F32.PACK_AB R193, R155.reuse, R166 ;  /* 0x000000a69bc1723e */ /* 0x040fe200000010ff */
[----:B------:R-:W-:Y:S02]  /*d210*/  FADD.FTZ R17, R155, R17 ;  /* 0x000000119b117221 */ /* 0x000fe40000010000 */
[----:B------:R-:W-:Y:S01]  /*d220*/  FADD.FTZ R5, R153, R154 ;  /* 0x0000009a99057221 */ /* 0x000fe20000010000 */
[----:B------:R-:W-:Y:S01]  /*d230*/  F2FP.BF16.F32.PACK_AB R195, R156, R158 ;  /* 0x0000009e9cc3723e */ /* 0x000fe200000010ff */
[----:B------:R-:W-:-:S02]  /*d240*/  FADD.FTZ R21, R158, R17 ;  /* 0x000000119e157221 */ /* 0x000fc40000010000 */
[----:B------:R-:W-:Y:S01]  /*d250*/  FADD.FTZ R17, R20, R5 ;  /* 0x0000000514117221 */ /* 0x000fe20000010000 */
[----:B------:R-:W-:Y:S02]  /*d260*/  IMAD.MOV.U32 R20, RZ, RZ, R3 ;  /* 0x000000ffff147224 */ /* 0x000fe400078e0003 */
[----:B------:R-:W-:Y:S01]  /*d270*/  FADD.FTZ R5, R156, R21 ;  /* 0x000000159c057221 */ /* 0x000fe20000010000 */
[----:B------:R-:W-:Y:S01]  /*d280*/  MOV R21, R4 ;  /* 0x0000000400157202 */ /* 0x000fe20000000f00 */
[----:B---3--:R-:W-:Y:S06]  /*d290*/  @P2 BRA `(.L_x_1980) ;  /* 0xffffffc400542947 */ /* 0x008fec000383ffff */
.L_x_1971:
        /* <DEDUP_REMOVED lines=131> */
.L_x_1981:
[----:B------:R-:W-:Y:S01]  /*dad0*/  R2UR UR6, R16 ;  /* 0x00000000100672ca */ /* 0x000fe200000e0000 */
[----:B------:R-:W-:-:S12]  /*dae0*/  ULEA UR5, UR46, UR60, 0x3 ;  /* 0x0000003c2e057291 */ /* 0x000fd8000f8e183f */
[----:B------:R-:W-:-:S05]  /*daf0*/  IMAD.U32 R0, RZ, RZ, UR6 ;  /* 0x00000006ff007e24 */ /* 0x000fca000f8e00ff */
[----:B------:R-:W-:-:S04]  /*db00*/  SHF.L.U32 R0, R0, 0x1f, RZ ;  /* 0x0000001f00007819 */ /* 0x000fc800000006ff */
[----:B------:R1:W2:Y:S01]  /*db10*/  SYNCS.PHASECHK.TRANS64.TRYWAIT P2, [UR5+0x38850], R0 ;  /* 0x03885000ff0075a7 */ /* 0x0002a20008040145 */
[----:B------:R-:W-:Y:S05]  /*db20*/  @!P0 BRA `(.L_x_1982) ;  /* 0x0000000000048947 */ /* 0x000fea0003800000 */
[----:B------:R-:W-:Y:S01]  /*db30*/  BPT.TRAP 0x1 ;  /* 0x000000040000795c */ /* 0x000fe20000300000 */
.L_x_1982:
[----:B--2---:R-:W-:Y:S05]  /*db40*/  @P2 BRA `(.L_x_1983) ;  /* 0x0000000000082947 */ /* 0x004fea0003800000 */
[----:B------:R-:W2:Y:S02]  /*db50*/  SYNCS.PHASECHK.TRANS64.TRYWAIT P0, [UR5+0x38850], R0 ;  /* 0x03885000ff0075a7 */ /* 0x000ea40008000145 */
[----:B--2---:R-:W-:Y:S05]  /*db60*/  @!P0 BRA `(.L_x_1984) ;  /* 0x0000005c006c8947 */ /* 0x004fea0003800000 */
.L_x_1983:
[----:B------:R-:W-:Y:S01]  /*db70*/  UIADD3 UR60, UR60, 0x400, URZ ;  /* 0x000004003c3c7890 */ /* 0x000fe2000fffe03f */
[----:B------:R-:W-:Y:S01]  /*db80*/  WARPGROUP.ARRIVE ;  /* 0x00000000000079c5 */ /* 0x000fe20000000000 */
[----:B------:R-:W-:Y:S01]  /*db90*/  UMOV UR7, 0x40000040 ;  /* 0x4000004000077882 */ /* 0x000fe20000000000 */
[----:B------:R-:W-:Y:S01]  /*dba0*/  UMOV UR11, 0x40000040 ;  /* 0x40000040000b7882 */ /* 0x000fe20000000000 */
[----:B------:R-:W-:Y:S01]  /*dbb0*/  USHF.R.U32.HI UR60, URZ, 0x4, UR60 ;  /* 0x000000043f3c7899 */ /* 0x000fe2000801163c */
[----:B------:R-:W3:Y:S01]  /*dbc0*/  SHFL.BFLY PT, R2, R5, 0x2, 0x1f ;  /* 0x0c401f0005027f89 */ /* 0x000ee200000e0000 */
[----:B------:R-:W-:Y:S01]  /*dbd0*/  R2UR UR12, R219 ;  /* 0x00000000db0c72ca */ /* 0x000fe200000e0000 */
[----:B------:R-:W-:Y:S01]  /*dbe0*/  IMAD.U32 R12, RZ, RZ, UR5 ;  /* 0x00000005ff0c7e24 */ /* 0x000fe2000f8e00ff */
[----:B------:R-:W-:Y:S01]  /*dbf0*/  ULOP3.LUT UR60, UR60, 0x3fff, URZ, 0xc0, !UPT ;  /* 0x00003fff3c3c7892 */ /* 0x000fe2000f8ec03f */
[----:B-12---:R-:W1:Y:S01]  /*dc00*/  SHFL.BFLY PT, R0, R17, 0x2, 0x1f ;  /* 0x0c401f0011007f89 */ /* 0x006e6200000e0000 */
[----:B------:R-:W-:-:S02]  /*dc10*/  R2UR UR9, R16 ;  /* 0x00000000100972ca */ /* 0x000fc400000e0000 */
[----:B------:R-:W-:Y:S01]  /*dc20*/  ULOP3.LUT UR6, UR60, 0x2800000, URZ, 0xfc, !UPT ;  /* 0x028000003c067892 */ /* 0x000fe2000f8efc3f */
[----:B------:R-:W-:-:S03]  /*dc30*/  MOV R13, UR4 ;  /* 0x00000004000d7c02 */ /* 0x000fc60008000f00 */
[----:B------:R-:W-:Y:S02]  /*dc40*/  UIMAD UR6, UR46, 0xa00, UR6 ;  /* 0x00000a002e0678a4 */ /* 0x000fe4000f8e0206 */
[----:B------:R-:W-:Y:S02]  /*dc50*/  UIADD3 UR46, UR46, 0x1, URZ ;  /* 0x000000012e2e7890 */ /* 0x000fe4000fffe03f */
[----:B------:R-:W-:Y:S02]  /*dc60*/  UIADD3 UR8, UR6, 0x80, URZ ;  /* 0x0000008006087890 */ /* 0x000fe4000fffe03f */
[----:B------:R-:W-:Y:S02]  /*dc70*/  UISETP.NE.AND UP0, UPT, UR46, 0x2, UPT ;  /* 0x000000022e00788c */ /* 0x000fe4000bf05270 */
[----:B------:R-:W-:Y:S01]  /*dc80*/  UIADD3 UR12, UR12, 0x1, URZ ;  /* 0x000000010c0c7890 */ /* 0x000fe2000fffe03f */
[----:B------:R-:W-:Y:S01]  /*dc90*/  HGMMA.64x256x16.F32.BF16 R24, R208, gdesc[UR4].tnspB, R24, gsb0 ;  /* 0x43e00004d0187df0 */ /* 0x000fe20008001818 */
[----:B------:R-:W-:Y:S01]  /*dca0*/  UMOV UR7, 0x40000040 ;  /* 0x4000004000077882 */ /* 0x000fe20000000000 */
[----:B------:R-:W-:Y:S01]  /*dcb0*/  UMOV UR10, UR8 ;  /* 0x00000008000a7c82 */ /* 0x000fe20008000000 */
[----:B------:R-:W-:Y:S01]  /*dcc0*/  UIADD3 UR8, UR6, 0x100, URZ ;  /* 0x0000010006087890 */ /* 0x000fe2000fffe03f */
[----:B---3--:R-:W-:Y:S01]  /*dcd0*/  FADD.FTZ R2, R2, R5 ;  /* 0x0000000502027221 */ /* 0x008fe20000010000 */
[----:B------:R-:W-:Y:S01]  /*dce0*/  MOV R5, RZ ;  /* 0x000000ff00057202 */ /* 0x000fe20000000f00 */
[----:B------:R-:W-:Y:S01]  /*dcf0*/  IMAD.U32 R219, RZ, RZ, UR12 ;  /* 0x0000000cffdb7e24 */ /* 0x000fe2000f8e00ff */
[----:B------:R-:W-:Y:S01]  /*dd00*/  USEL UR46, UR46, URZ, UP0 ;  /* 0x0000003f2e2e7287 */ /* 0x000fe20008000000 */
[----:B-1----:R-:W-:Y:S01]  /*dd10*/  FADD.FTZ R0, R0, R17 ;  /* 0x0000001100007221 */ /* 0x002fe20000010000 */
[----:B------:R-:W1:Y:S04]  /*dd20*/  SHFL.BFLY PT, R9, R2, 0x1, 0x1f ;  /* 0x0c201f0002097f89 */ /* 0x000e6800000e0000 */
[----:B------:R-:W2:Y:S01]  /*dd30*/  SHFL.BFLY PT, R7, R0, 0x1, 0x1f ;  /* 0x0c201f0000077f89 */ /* 0x000ea200000e0000 */
[----:B-1----:R-:W-:Y:S01]  /*dd40*/  FADD.FTZ R11, R2, R9 ;  /* 0x00000009020b7221 */ /* 0x002fe20000010000 */
[----:B------:R-:W-:Y:S01]  /*dd50*/  IMAD.U32 R9, RZ, RZ, UR4 ;  /* 0x00000004ff097e24 */ /* 0x000fe2000f8e00ff */
[----:B------:R-:W-:Y:S01]  /*dd60*/  USEL UR4, URZ, 0x1, UP0 ;  /* 0x000000013f047887 */ /* 0x000fe20008000000 */
[----:B------:R-:W-:-:S02]  /*dd70*/  IMAD.MOV.U32 R2, RZ, RZ, -0x800000 ;  /* 0xff800000ff027424 */ /* 0x000fc400078e00ff */
[----:B--2---:R-:W-:Y:S01]  /*dd80*/  FADD.FTZ R10, R0, R7 ;  /* 0x00000007000a7221 */ /* 0x004fe20000010000 */
[----:B------:R-:W-:Y:S01]  /*dd90*/  FSETP.NE.FTZ.AND P2, PT, R11, RZ, PT ;  /* 0x000000ff0b00720b */ /* 0x000fe20003f55000 */
[----:B------:R-:W-:Y:S01]  /*dda0*/  IMAD.MOV.U32 R7, RZ, RZ, RZ ;  /* 0x000000ffff077224 */ /* 0x000fe200078e00ff */
[----:B------:R-:W-:Y:S01]  /*ddb0*/  ULOP3.LUT UR9, UR9, UR4, URZ, 0x3c, !UPT ;  /* 0x0000000409097292 */ /* 0x000fe2000f8e3c3f */
[----:B------:R-:W-:Y:S01]  /*ddc0*/  IMAD.MOV.U32 R0, RZ, RZ, -0x800000 ;  /* 0xff800000ff007424 */ /* 0x000fe200078e00ff */
[----:B------:R-:W-:-:S04]  /*ddd0*/  FSETP.NE.FTZ.AND P0, PT, R10, RZ, PT ;  /* 0x000000ff0a00720b */ /* 0x000fc80003f15000 */
[----:B------:R-:W-:-:S05]  /*dde0*/  IMAD.U32 R16, RZ, RZ, UR9 ;  /* 0x00000009ff107e24 */ /* 0x000fca000f8e00ff */
[----:B------:R-:W1:Y:S01]  /*ddf0*/  @P2 MUFU.LG2 R8, R11 ;  /* 0x0000000b00082308 */ /* 0x000e620000000c00 */
[----:B------:R-:W-:-:S03]  /*de00*/  @P2 FMUL.FTZ R13, R13, 0.69314718246459960938 ;  /* 0x3f3172180d0d2820 */ /* 0x000fc60000410000 */
[----:B------:R-:W-:-:S04]  /*de10*/  @P0 FMUL.FTZ R9, R9, 0.69314718246459960938 ;  /* 0x3f31721809090820 */ /* 0x000fc80000410000 */
[----:B------:R-:W-:Y:S08]  /*de20*/  @P2 MUFU.RCP R5, R11 ;  /* 0x0000000b00052308 */ /* 0x000ff00000001000 */
[----:B------:R-:W2:Y:S01]  /*de30*/  @P0 MUFU.LG2 R6, R10 ;  /* 0x0000000a00060308 */ /* 0x000ea20000000c00 */
[----:B-1----:R-:W-:-:S04]  /*de40*/  @P2 FMUL.FTZ R8, R8, 0.69314718246459960938 ;  /* 0x3f31721808082820 */ /* 0x002fc80000410000 */
[----:B------:R-:W-:-:S03]  /*de50*/  @P2 FFMA.FTZ R2, R13, R3, R8 ;  /* 0x000000030d022223 */ /* 0x000fc60000010008 */
[----:B------:R1:W3:Y:S02]  /*de60*/  @P0 MUFU.RCP R7, R10 ;  /* 0x0000000a00070308 */ /* 0x0002e40000001000 */
[----:B-1----:R-:W-:Y:S01]  /*de70*/  @!P1 IADD3 R10, R12, 0x38860, RZ ;  /* 0x000388600c0a9810 */ /* 0x002fe20007ffe0ff */
[----:B--2---:R-:W-:-:S03]  /*de80*/  @P0 FMUL.FTZ R6, R6, 0.69314718246459960938 ;  /* 0x3f31721806060820 */ /* 0x004fc60000410000 */
[----:B------:R-:W-:Y:S01]  /*de90*/  @!P1 PRMT R3, RZ, 0x654, R10 ;  /* 0x00000654ff039816 */ /* 0x000fe2000000000a */
[----:B------:R-:W-:Y:S01]  /*dea0*/  @P0 FFMA.FTZ R0, R9, R4, R6 ;  /* 0x0000000409000223 */ /* 0x000fe20000010006 */
[----:B------:R-:W-:Y:S01]  /*deb0*/  PLOP3.LUT P0, PT, PT, PT, PT, 0x8, 0x0 ;  /* 0x000000000000781c */ /* 0x000fe20003f0e170 */
        /* <DEDUP_REMOVED lines=18> */
[----:B------:R-:W-:-:S15]  /*dfe0*/  WARPGROUP.ARRIVE ;  /* 0x00000000000079c5 */ /* 0x000fde0000000000 */
[----:B------:R-:W-:-:S08]  /*dff0*/  NOP ;  /* 0x0000000000007918 */ /* 0x000fd00000000000 */
[----:B------:R-:W-:Y:S03]  /*e000*/  HGMMA.64x256x16.F32.BF16 R24, R192, gdesc[UR4].tnspB, R24, gsb0 ;  /* 0x43e00004c0187df0 */ /* 0x000fe60008001818 */
[----:B------:R-:W-:Y:S02]  /*e010*/  WARPGROUP.DEPBAR.LE gsb0, 0x0 ;  /* 0x00008000000079c5 */ /* 0x000fe40000010000 */
[-C--:B------:R-:W-:Y:S01]  /*e020*/  FMUL.FTZ R163, R83, R5.reuse ;  /* 0x0000000553a37220 */ /* 0x080fe20000410000 */
[-C--:B------:R-:W-:Y:S01]  /*e030*/  FMUL.FTZ R83, R86, R5.reuse ;  /* 0x0000000556537220 */ /* 0x080fe20000410000 */
[-C--:B------:R-:W-:Y:S01]  /*e040*/  FMUL.FTZ R86, R87, R5.reuse ;  /* 0x0000000557567220 */ /* 0x080fe20000410000 */
[-C--:B------:R-:W-:Y:S01]  /*e050*/  FMUL.FTZ R87, R91, R5.reuse ;  /* 0x000000055b577220 */ /* 0x080fe20000410000 */
[-C--:B------:R-:W-:Y:S01]  /*e060*/  FMUL.FTZ R91, R94, R5.reuse ;  /* 0x000000055e5b7220 */ /* 0x080fe20000410000 */
[----:B------:R-:W-:Y:S01]  /*e070*/  FMUL.FTZ R94, R95, R5 ;  /* 0x000000055f5e7220 */ /* 0x000fe20000410000 */
[-C--:B---3--:R-:W-:Y:S01]  /*e080*/  FMUL.FTZ R4, R24, R7.reuse ;  /* 0x0000000718047220 */ /* 0x088fe20000410000 */
        /* <DEDUP_REMOVED lines=122> */
.L_x_1954:
        /* <DEDUP_REMOVED lines=9> */
[----:B------:R-:W-:Y:S01]  /*e8c0*/  BAR.SYNC.DEFER_BLOCKING 0x1, 0x100 ;  /* 0x0044000000007b1d */ /* 0x000fe20000010000 */
[C---:B------:R-:W-:Y:S01]  /*e8d0*/  IADD3 R31, P3, R22.reuse, 0x4000, RZ ;  /* 0x00004000161f7810 */ /* 0x040fe20007f7e0ff */
[----:B------:R-:W-:Y:S01]  /*e8e0*/  USHF.R.S32.HI UR5, URZ, 0x1f, UR43 ;  /* 0x0000001f3f057899 */ /* 0x000fe2000801142b */
[----:B------:R-:W-:Y:S02]  /*e8f0*/  LOP3.LUT R26, R27, 0x380, RZ, 0xc0, !PT ;  /* 0x000003801b1a7812 */ /* 0x000fe400078ec0ff */
[C---:B------:R-:W-:Y:S01]  /*e900*/  IADD3 R19, P6, R22.reuse, 0x20, RZ ;  /* 0x0000002016137810 */ /* 0x040fe20007fde0ff */
[----:B------:R-:W-:Y:S01]  /*e910*/  ULDC UR10, c[0x0][0xa88] ;  /* 0x0002a200000a7ab9 */ /* 0x000fe20000000800 */
[----:B------:R-:W-:Y:S01]  /*e920*/  IADD3 R21, P5, R22, 0x40, RZ ;  /* 0x0000004016157810 */ /* 0x000fe20007fbe0ff */
[----:B------:R-:W-:Y:S01]  /*e930*/  ULDC.64 UR6, c[0x0][0xb70] ;  /* 0x0002dc0000067ab9 */ /* 0x000fe20000000a00 */
[----:B------:R-:W-:Y:S01]  /*e940*/  LOP3.LUT R30, R31, 0x380, RZ, 0xc0, !PT ;  /* 0x000003801f1e7812 */ /* 0x000fe200078ec0ff */
[----:B------:R-:W-:Y:S01]  /*e950*/  UIMAD UR5, UR5, UR6, URZ ;  /* 0x00000006050572a4 */ /* 0x000fe2000f8e023f */
[----:B------:R-:W-:Y:S01]  /*e960*/  SHF.R.U64 R26, R26, 0x3, RZ ;  /* 0x000000031a1a7819 */ /* 0x000fe200000012ff */
[----:B------:R-:W-:Y:S01]  /*e970*/  UIMAD.WIDE.U32 UR8, UR43, UR6, URZ ;  /* 0x000000062b0872a5 */ /* 0x000fe2000f8e003f */
[----:B------:R-:W-:Y:S01]  /*e980*/  LOP3.LUT R18, R19, 0x380, RZ, 0xc0, !PT ;  /* 0x0000038013127812 */ /* 0x000fe200078ec0ff */
[----:B------:R-:W-:Y:S01]  /*e990*/  UIMAD UR5, UR43, UR7, UR5 ;  /* 0x000000072b0572a4 */ /* 0x000fe2000f8e0205 */
[----:B------:R-:W-:Y:S01]  /*e9a0*/  IADD3 R35, P2, R22, 0x4020, RZ ;  /* 0x0000402016237810 */ /* 0x000fe20007f5e0ff */
[----:B------:R-:W-:Y:S01]  /*e9b0*/  ULDC.64 UR12, c[0x0][0x208] ;  /* 0x00008200000c7ab9 */ /* 0x000fe20000000a00 */
[----:B------:R-:W-:Y:S01]  /*e9c0*/  LOP3.LUT R20, R21, 0x380, RZ, 0xc0, !PT ;  /* 0x0000038015147812 */ /* 0x000fe200078ec0ff */
[----:B------:R-:W-:Y:S01]  /*e9d0*/  UIADD3 UR5, UR9, UR5, URZ ;  /* 0x0000000509057290 */ /* 0x000fe2000fffe03f */
[----:B------:R-:W-:Y:S01]  /*e9e0*/  SHF.R.U64 R30, R30, 0x3, RZ ;  /* 0x000000031e1e7819 */ /* 0x000fe200000012ff */
[----:B------:R-:W-:Y:S01]  /*e9f0*/  ULDC.64 UR6, c[0x0][0xb40] ;  /* 0x0002d00000067ab9 */ /* 0x000fe20000000a00 */
[----:B------:R-:W-:Y:S01]  /*ea00*/  LOP3.LUT R26, R26, R27, RZ, 0x3c, !PT ;  /* 0x0000001b1a1a7212 */ /* 0x000fe200078e3cff */
[----:B------:R-:W-:Y:S01]  /*ea10*/  IMAD.X R27, RZ, RZ, R23, P4 ;  /* 0x000000ffff1b7224 */ /* 0x000fe200020e0617 */
[----:B------:R-:W-:-:S02]  /*ea20*/  SHF.R.U64 R18, R18, 0x3, RZ ;  /* 0x0000000312127819 */ /* 0x000fc400000012ff */
[----:B------:R-:W-:Y:S02]  /*ea30*/  LOP3.LUT R34, R35, 0x380, RZ, 0xc0, !PT ;  /* 0x0000038023227812 */ /* 0x000fe400078ec0ff */
[----:B------:R-:W-:Y:S02]  /*ea40*/  SHF.R.U64 R20, R20, 0x3, RZ ;  /* 0x0000000314147819 */ /* 0x000fe400000012ff */
[----:B------:R-:W-:Y:S02]  /*ea50*/  IADD3 R47, P4, R22, 0x8000, RZ ;  /* 0x00008000162f7810 */ /* 0x000fe40007f9e0ff */
[----:B------:R-:W-:Y:S01]  /*ea60*/  LOP3.LUT R30, R30, R31, RZ, 0x3c, !PT ;  /* 0x0000001f1e1e7212 */ /* 0x000fe200078e3cff */
[--C-:B------:R-:W-:Y:S01]  /*ea70*/  IMAD.X R31, RZ, RZ, R23.reuse, P3 ;  /* 0x000000ffff1f7224 */ /* 0x100fe200018e0617 */
[----:B------:R-:W-:Y:S02]  /*ea80*/  IADD3 R103, R215, UR42, RZ ;  /* 0x0000002ad7677c10 */ /* 0x000fe4000fffe0ff */
[----:B------:R-:W-:Y:S01]  /*ea90*/  LOP3.LUT R18, R18, R19, RZ, 0x3c, !PT ;  /* 0x0000001312127212 */ /* 0x000fe200078e3cff */
[----:B------:R-:W-:Y:S01]  /*eaa0*/  IMAD.X R19, RZ, RZ, R23, P6 ;  /* 0x000000ffff137224 */ /* 0x000fe200030e0617 */
[----:B------:R-:W-:Y:S01]  /*eab0*/  SHF.R.U64 R34, R34, 0x3, RZ ;  /* 0x0000000322227819 */ /* 0x000fe200000012ff */
[----:B------:R-:W-:Y:S01]  /*eac0*/  VIADD R5, R103, 0x8 ;  /* 0x0000000867057836 */ /* 0x000fe20000000000 */
[----:B------:R-:W-:-:S02]  /*ead0*/  IADD3 R51, P3, R22, 0x8020, RZ ;  /* 0x0000802016337810 */ /* 0x000fc40007f7e0ff */
[----:B------:R-:W-:Y:S02]  /*eae0*/  LOP3.LUT R20, R20, R21, RZ, 0x3c, !PT ;  /* 0x0000001514147212 */ /* 0x000fe400078e3cff */
[----:B------:R-:W-:Y:S02]  /*eaf0*/  LOP3.LUT R46, R47, 0x380, RZ, 0xc0, !PT ;  /* 0x000003802f2e7812 */ /* 0x000fe400078ec0ff */
[C---:B------:R-:W-:Y:S02]  /*eb00*/  IADD3 R39, P6, R22.reuse, 0x4040, RZ ;  /* 0x0000404016277810 */ /* 0x040fe40007fde0ff */
[----:B------:R-:W-:Y:S02]  /*eb10*/  IADD3.X R21, RZ, R23, RZ, P5, !PT ;  /* 0x00000017ff157210 */ /* 0x000fe40002ffe4ff */
[----:B------:R-:W-:Y:S02]  /*eb20*/  IADD3 R43, P5, R22, 0x4060, RZ ;  /* 0x00004060162b7810 */ /* 0x000fe40007fbe0ff */
[----:B------:R-:W-:-:S02]  /*eb30*/  LOP3.LUT R34, R34, R35, RZ, 0x3c, !PT ;  /* 0x0000002322227212 */ /* 0x000fc400078e3cff */
[----:B------:R-:W-:Y:S02]  /*eb40*/  LOP3.LUT R67, R22, 0x380, RZ, 0xc0, !PT ;  /* 0x0000038016437812 */ /* 0x000fe400078ec0ff */
[----:B------:R-:W-:Y:S02]  /*eb50*/  LOP3.LUT R50, R51, 0x380, RZ, 0xc0, !PT ;  /* 0x0000038033327812 */ /* 0x000fe400078ec0ff */
[----:B------:R-:W-:Y:S02]  /*eb60*/  LOP3.LUT P0, RZ, R220, 0x3, RZ, 0xc0, !PT ;  /* 0x00000003dcff7812 */ /* 0x000fe4000780c0ff */
[----:B------:R-:W-:Y:S02]  /*eb70*/  SHF.R.U64 R46, R46, 0x3, RZ ;  /* 0x000000032e2e7819 */ /* 0x000fe400000012ff */
[----:B------:R-:W-:Y:S02]  /*eb80*/  IADD3.X R35, RZ, R23, RZ, P2, !PT ;  /* 0x00000017ff237210 */ /* 0x000fe400017fe4ff */
[----:B------:R-:W-:-:S02]  /*eb90*/  LOP3.LUT R38, R39, 0x380, RZ, 0xc0, !PT ;  /* 0x0000038027267812 */ /* 0x000fc400078ec0ff */
[----:B------:R-:W-:Y:S02]  /*eba0*/  IADD3 R55, P2, R22, 0x8040, RZ ;  /* 0x0000804016377810 */ /* 0x000fe40007f5e0ff */
[----:B------:R-:W-:Y:S02]  /*ebb0*/  LOP3.LUT R42, R43, 0x380, RZ, 0xc0, !PT ;  /* 0x000003802b2a7812 */ /* 0x000fe400078ec0ff */
[----:B------:R-:W-:Y:S02]  /*ebc0*/  SHF.R.U64 R67, R67, 0x3, RZ ;  /* 0x0000000343437819 */ /* 0x000fe400000012ff */
[----:B------:R-:W-:Y:S02]  /*ebd0*/  SHF.R.U64 R50, R50, 0x3, RZ ;  /* 0x0000000332327819 */ /* 0x000fe400000012ff */
[----:B------:R-:W-:Y:S02]  /*ebe0*/  ISETP.GE.OR P1, PT, R5, UR10, P0 ;  /* 0x0000000a05007c0c */ /* 0x000fe40008726670 */
[----:B------:R-:W-:Y:S01]  /*ebf0*/  LOP3.LUT R46, R46, R47, RZ, 0x3c, !PT ;  /* 0x0000002f2e2e7212 */ /* 0x000fe200078e3cff */
[----:B------:R-:W-:Y:S01]  /*ec00*/  IMAD.X R47, RZ, RZ, R23, P4 ;  /* 0x000000ffff2f7224 */ /* 0x000fe200020e0617 */
[----:B------:R-:W-:-:S02]  /*ec10*/  SHF.R.U64 R38, R38, 0x3, RZ ;  /* 0x0000000326267819 */ /* 0x000fc400000012ff */
[----:B------:R-:W-:Y:S02]  /*ec20*/  LOP3.LUT R54, R55, 0x380, RZ, 0xc0, !PT ;  /* 0x0000038037367812 */ /* 0x000fe400078ec0ff */
[----:B------:R-:W-:Y:S02]  /*ec30*/  F2FP.BF16.F32.PACK_AB R5, R165, R162 ;  /* 0x000000a2a505723e */ /* 0x000fe400000010ff */
[----:B------:R-:W-:Y:S02]  /*ec40*/  SHF.R.U64 R42, R42, 0x3, RZ ;  /* 0x000000032a2a7819 */ /* 0x000fe400000012ff */
[----:B------:R-:W-:Y:S02]  /*ec50*/  IADD3 R75, P4, R22, 0xc020, RZ ;  /* 0x0000c020164b7810 */ /* 0x000fe40007f9e0ff */
[----:B------:R-:W-:Y:S02]  /*ec60*/  MOV R165, R20 ;  /* 0x0000001400a57202 */ /* 0x000fe40000000f00 */
[----:B------:R-:W-:Y:S01]  /*ec70*/  LOP3.LUT R66, R67, R22, RZ, 0x3c, !PT ;  /* 0x0000001643427212 */ /* 0x000fe200078e3cff */
[----:B------:R-:W1:Y:S01]  /*ec80*/  LDC.64 R20, c[0x0][0xb78] ;  /* 0x0002de00ff147b82 */ /* 0x000e620000000a00 */
[----:B------:R-:W-:Y:S01]  /*ec90*/  LOP3.LUT R50, R50, R51, RZ, 0x3c, !PT ;  /* 0x0000003332327212 */ /* 0x000fe200078e3cff */
[----:B------:R-:W-:Y:S01]  /*eca0*/  IMAD.X R51, RZ, RZ, R23, P3 ;  /* 0x000000ffff337224 */ /* 0x000fe200018e0617 */
[----:B------:R-:W-:-:S02]  /*ecb0*/  MOV R67, R23 ;  /* 0x0000001700437202 */ /* 0x000fc40000000f00 */
[----:B------:R-:W-:Y:S02]  /*ecc0*/  F2FP.BF16.F32.PACK_AB R4, R25, R4 ;  /* 0x000000041904723e */ /* 0x000fe400000010ff */
[----:B------:R-:W-:Y:S01]  /*ecd0*/  LOP3.LUT R38, R38, R39, RZ, 0x3c, !PT ;  /* 0x0000002726267212 */ /* 0x000fe200078e3cff */
[--C-:B------:R-:W-:Y:S01]  /*ece0*/  IMAD.X R39, RZ, RZ, R23.reuse, P6 ;  /* 0x000000ffff277224 */ /* 0x100fe200030e0617 */
[----:B------:R-:W-:Y:S02]  /*ecf0*/  SHF.R.U64 R54, R54, 0x3, RZ ;  /* 0x0000000336367819 */ /* 0x000fe400000012ff */
[----:B------:R-:W-:Y:S02]  /*ed00*/  IADD3 R25, P3, R22, 0xc040, RZ ;  /* 0x0000c04016197810 */ /* 0x000fe40007f7e0ff */
[----:B------:R-:W-:Y:S01]  /*ed10*/  LOP3.LUT R42, R42, R43, RZ, 0x3c, !PT ;  /* 0x0000002b2a2a7212 */ /* 0x000fe200078e3cff */
[----:B------:R-:W-:Y:S01]  /*ed20*/  IMAD.X R43, RZ, RZ, R23, P5 ;  /* 0x000000ffff2b7224 */ /* 0x000fe200028e0617 */
[----:B------:R-:W-:-:S02]  /*ed30*/  LOP3.LUT R74, R75, 0x380, RZ, 0xc0, !PT ;  /* 0x000003804b4a7812 */ /* 0x000fc400078ec0ff */
[C---:B------:R-:W-:Y:S02]  /*ed40*/  IADD3 R59, P6, R22.reuse, 0x8060, RZ ;  /* 0x00008060163b7810 */ /* 0x040fe40007fde0ff */
[----:B------:R-:W-:Y:S02]  /*ed50*/  IADD3 R63, P5, R22, 0xc000, RZ ;  /* 0x0000c000163f7810 */ /* 0x000fe40007fbe0ff */
[----:B------:R-:W-:Y:S02]  /*ed60*/  MOV R67, R66 ;  /* 0x0000004200437202 */ /* 0x000fe40000000f00 */
[----:B------:R-:W-:Y:S02]  /*ed70*/  LOP3.LUT R54, R54, R55, RZ, 0x3c, !PT ;  /* 0x0000003736367212 */ /* 0x000fe400078e3cff */
[----:B------:R-:W-:Y:S02]  /*ed80*/  LOP3.LUT R66, R25, 0x380, RZ, 0xc0, !PT ;  /* 0x0000038019427812 */ /* 0x000fe400078ec0ff */
[----:B------:R-:W-:-:S02]  /*ed90*/  F2FP.BF16.F32.PACK_AB R6, R29, R6 ;  /* 0x000000061d06723e */ /* 0x000fc400000010ff */
[----:B------:R-:W-:Y:S02]  /*eda0*/  F2FP.BF16.F32.PACK_AB R7, R164, R7 ;  /* 0x00000007a407723e */ /* 0x000fe400000010ff */
[----:B------:R-:W-:Y:S02]  /*edb0*/  IADD3.X R55, RZ, R23, RZ, P2, !PT ;  /* 0x00000017ff377210 */ /* 0x000fe400017fe4ff */
[----:B------:R-:W-:Y:S01]  /*edc0*/  SHF.R.U64 R74, R74, 0x3, RZ ;  /* 0x000000034a4a7819 */ /* 0x000fe200000012ff */
[----:B------:R2:W-:Y:S01]  /*edd0*/  STSM.16.M88.4 [R67], R4 ;  /* 0x0000000443007844 */ /* 0x0005e20000000200 */
[----:B------:R-:W-:Y:S02]  /*ede0*/  LOP3.LUT R58, R59, 0x380, RZ, 0xc0, !PT ;  /* 0x000003803b3a7812 */ /* 0x000fe400078ec0ff */
[----:B------:R-:W-:Y:S02]  /*edf0*/  IADD3 R71, P2, R22, 0xc060, RZ ;  /* 0x0000c06016477810 */ /* 0x000fe40007f5e0ff */
[----:B------:R-:W-:-:S02]  /*ee00*/  LOP3.LUT R62, R63, 0x380, RZ, 0xc0, !PT ;  /* 0x000003803f3e7812 */ /* 0x000fc400078ec0ff */
[----:B------:R-:W-:Y:S02]  /*ee10*/  SHF.R.U64 R66, R66, 0x3, RZ ;  /* 0x0000000342427819 */ /* 0x000fe400000012ff */
[----:B------:R-:W-:Y:S02]  /*ee20*/  LOP3.LUT R74, R74, R75, RZ, 0x3c, !PT ;  /* 0x0000004b4a4a7212 */ /* 0x000fe400078e3cff */
[----:B------:R-:W-:Y:S02]  /*ee30*/  SHF.R.U64 R58, R58, 0x3, RZ ;  /* 0x000000033a3a7819 */ /* 0x000fe400000012ff */
[----:B------:R-:W-:Y:S02]  /*ee40*/  LOP3.LUT R70, R71, 0x380, RZ, 0xc0, !PT ;  /* 0x0000038047467812 */ /* 0x000fe400078ec0ff */
[----:B------:R-:W-:Y:S01]  /*ee50*/  MOV R166, R18 ;  /* 0x0000001200a67202 */ /* 0x000fe20000000f00 */
[----:B------:R-:W-:Y:S01]  /*ee60*/  IMAD.U32 R19, RZ, RZ, UR9 ;  /* 0x00000009ff137e24 */ /* 0x000fe2000f8e00ff */
[----:B------:R-:W-:Y:S01]  /*ee70*/  IADD3.X R75, RZ, R23, RZ, P4, !PT ;  /* 0x00000017ff4b7210 */ /* 0x000fe200027fe4ff */
[----:B------:R-:W-:Y:S01]  /*ee80*/  IMAD.U32 R19, RZ, RZ, UR5 ;  /* 0x00000005ff137e24 */ /* 0x000fe2000f8e00ff */
[----:B--2---:R-:W-:Y:S01]  /*ee90*/  F2FP.BF16.F32.PACK_AB R4, R33, R32 ;  /* 0x000000202104723e */ /* 0x004fe200000010ff */
[----:B------:R-:W-:Y:S01]  /*eea0*/  USHF.R.S32.HI UR5, URZ, 0x1f, UR44 ;  /* 0x0000001f3f057899 */ /* 0x000fe2000801142c */
[----:B------:R-:W-:Y:S01]  /*eeb0*/  F2FP.BF16.F32.PACK_AB R5, R153, R56 ;  /* 0x000000389905723e */ /* 0x000fe200000010ff */
[----:B------:R-:W-:Y:S01]  /*eec0*/  IMAD.X R67, RZ, RZ, R23, P3 ;  /* 0x000000ffff437224 */ /* 0x000fe200018e0617 */
[----:B------:R-:W-:-:S02]  /*eed0*/  F2FP.BF16.F32.PACK_AB R6, R37, R36 ;  /* 0x000000242506723e */ /* 0x000fc400000010ff */
[----:B------:R-:W-:Y:S02]  /*eee0*/  F2FP.BF16.F32.PACK_AB R7, R155, R52 ;  /* 0x000000349b07723e */ /* 0x000fe400000010ff */
[----:B------:R-:W-:Y:S02]  /*eef0*/  SHF.R.U64 R62, R62, 0x3, RZ ;  /* 0x000000033e3e7819 */ /* 0x000fe400000012ff */
[----:B------:R-:W-:Y:S01]  /*ef00*/  F2FP.BF16.F32.PACK_AB R8, R41, R8 ;  /* 0x000000082908723e */ /* 0x000fe200000010ff */
[----:B------:R1:W-:Y:S01]  /*ef10*/  STSM.16.M88.4 [R166], R4 ;  /* 0x00000004a6007844 */ /* 0x0003e20000000200 */
[----:B------:R-:W-:Y:S02]  /*ef20*/  F2FP.BF16.F32.PACK_AB R9, R64, R9 ;  /* 0x000000094009723e */ /* 0x000fe400000010ff */
[----:B------:R-:W-:Y:S02]  /*ef30*/  F2FP.BF16.F32.PACK_AB R10, R45, R10 ;  /* 0x0000000a2d0a723e */ /* 0x000fe400000010ff */
[----:B------:R-:W-:-:S02]  /*ef40*/  F2FP.BF16.F32.PACK_AB R11, R152, R11 ;  /* 0x0000000b980b723e */ /* 0x000fc400000010ff */
[----:B------:R-:W-:Y:S02]  /*ef50*/  LOP3.LUT R66, R66, R25, RZ, 0x3c, !PT ;  /* 0x0000001942427212 */ /* 0x000fe400078e3cff */
[----:B------:R-:W-:Y:S01]  /*ef60*/  MOV R164, R26 ;  /* 0x0000001a00a47202 */ /* 0x000fe20000000f00 */
[----:B------:R-:W-:Y:S01]  /*ef70*/  STSM.16.M88.4 [R165], R8 ;  /* 0x00000008a5007844 */ /* 0x000fe20000000200 */
[----:B------:R-:W-:Y:S02]  /*ef80*/  F2FP.BF16.F32.PACK_AB R12, R49, R12 ;  /* 0x0000000c310c723e */ /* 0x000fe400000010ff */
[----:B------:R-:W-:Y:S02]  /*ef90*/  F2FP.BF16.F32.PACK_AB R13, R154, R13 ;  /* 0x0000000d9a0d723e */ /* 0x000fe400000010ff */
[----:B------:R-:W-:Y:S01]  /*efa0*/  F2FP.BF16.F32.PACK_AB R14, R53, R14 ;  /* 0x0000000e350e723e */ /* 0x000fe200000010ff */
[----:B-1----:R-:W-:Y:S01]  /*efb0*/  IMAD R4, R20, UR5, RZ ;  /* 0x0000000514047c24 */ /* 0x002fe2000f8e02ff */
[----:B------:R-:W-:-:S02]  /*efc0*/  F2FP.BF16.F32.PACK_AB R15, R156, R15 ;  /* 0x0000000f9c0f723e */ /* 0x000fc400000010ff */
[----:B------:R-:W-:Y:S01]  /*efd0*/  MOV R162, R30 ;  /* 0x0000001e00a27202 */ /* 0x000fe20000000f00 */
[----:B------:R-:W-:Y:S01]  /*efe0*/  IMAD R4, R21, UR44, R4 ;  /* 0x0000002c15047c24 */ /* 0x000fe2000f8e0204 */
[----:B------:R-:W-:Y:S01]  /*eff0*/  MOV R35, R34 ;  /* 0x0000002200237202 */ /* 0x000fe20000000f00 */
[----:B------:R-:W-:Y:S01]  /*f000*/  STSM.16.M88.4 [R164], R12 ;  /* 0x0000000ca4007844 */ /* 0x000fe20000000200 */
[----:B------:R-:W-:Y:S02]  /*f010*/  F2FP.BF16.F32.PACK_AB R24, R57, R24 ;  /* 0x000000183918723e */ /* 0x000fe400000010ff */
[----:B------:R-:W-:Y:S02]  /*f020*/  F2FP.BF16.F32.PACK_AB R25, R157, R48 ;  /* 0x000000309d19723e */ /* 0x000fe400000010ff */
[----:B------:R-:W-:Y:S02]  /*f030*/  F2FP.BF16.F32.PACK_AB R26, R61, R60 ;  /* 0x0000003c3d1a723e */ /* 0x000fe400000010ff */
[----:B------:R-:W-:-:S02]  /*f040*/  F2FP.BF16.F32.PACK_AB R27, R159, R44 ;  /* 0x0000002c9f1b723e */ /* 0x000fc400000010ff */
[----:B------:R-:W-:Y:S01]  /*f050*/  LOP3.LUT R58, R58, R59, RZ, 0x3c, !PT ;  /* 0x0000003b3a3a7212 */ /* 0x000fe200078e3cff */
[----:B------:R-:W-:Y:S01]  /*f060*/  IMAD.X R59, RZ, RZ, R23, P6 ;  /* 0x000000ffff3b7224 */ /* 0x000fe200030e0617 */
[----:B------:R-:W-:Y:S01]  /*f070*/  SHF.R.U64 R70, R70, 0x3, RZ ;  /* 0x0000000346467819 */ /* 0x000fe200000012ff */
[----:B------:R-:W-:Y:S01]  /*f080*/  STSM.16.M88.4 [R162], R24 ;  /* 0x00000018a2007844 */ /* 0x000fe20000000200 */
[----:B------:R-:W-:Y:S02]  /*f090*/  MOV R34, R74 ;  /* 0x0000004a00227202 */ /* 0x000fe40000000f00 */
[----:B------:R-:W-:Y:S02]  /*f0a0*/  F2FP.BF16.F32.PACK_AB R28, R65, R28 ;  /* 0x0000001c411c723e */ /* 0x000fe400000010ff */
[----:B------:R-:W-:Y:S02]  /*f0b0*/  F2FP.BF16.F32.PACK_AB R29, R161, R40 ;  /* 0x00000028a11d723e */ /* 0x000fe400000010ff */
[----:B------:R-:W-:-:S02]  /*f0c0*/  F2FP.BF16.F32.PACK_AB R30, R69, R68 ;  /* 0x00000044451e723e */ /* 0x000fc400000010ff */
[----:B------:R-:W-:Y:S02]  /*f0d0*/  F2FP.BF16.F32.PACK_AB R31, R158, R17 ;  /* 0x000000119e1f723e */ /* 0x000fe400000010ff */
[----:B------:R-:W-:Y:S02]  /*f0e0*/  F2FP.BF16.F32.PACK_AB R72, R73, R72 ;  /* 0x000000484948723e */ /* 0x000fe400000010ff */
[----:B------:R-:W-:Y:S01]  /*f0f0*/  F2FP.BF16.F32.PACK_AB R80, R81, R80 ;  /* 0x000000505150723e */ /* 0x000fe200000010ff */
[----:B------:R-:W-:Y:S01]  /*f100*/  STSM.16.M88.4 [R35], R28 ;  /* 0x0000001c23007844 */ /* 0x000fe20000000200 */
[----:B------:R-:W-:Y:S01]  /*f110*/  LOP3.LUT R62, R62, R63, RZ, 0x3c, !PT ;  /* 0x0000003f3e3e7212 */ /* 0x000fe200078e3cff */
[----:B------:R-:W-:Y:S01]  /*f120*/  IMAD.X R63, RZ, RZ, R23, P5 ;  /* 0x000000ffff3f7224 */ /* 0x000fe200028e0617 */
[----:B------:R-:W-:Y:S02]  /*f130*/  MOV R38, R38 ;  /* 0x0000002600267202 */ /* 0x000fe40000000f00 */
[----:B------:R-:W-:-:S02]  /*f140*/  F2FP.BF16.F32.PACK_AB R73, R160, R3 ;  /* 0x00000003a049723e */ /* 0x000fc400000010ff */
        /* <DEDUP_REMOVED lines=12> */
[----:B------:R-:W-:Y:S02]  /*f210*/  MOV R18, UR8 ;  /* 0x0000000800127c02 */ /* 0x000fe40008000f00 */
[----:B------:R-:W-:-:S02]  /*f220*/  F2FP.BF16.F32.PACK_AB R90, R93, R92 ;  /* 0x0000005c5d5a723e */ /* 0x000fc400000010ff */
[----:B------:R-:W-:Y:S01]  /*f230*/  F2FP.BF16.F32.PACK_AB R91, R94, R91 ;  /* 0x0000005b5e5b723e */ /* 0x000fe200000010ff */
[----:B------:R-:W-:Y:S01]  /*f240*/  IMAD.WIDE.U32 R18, R20, UR44, R18 ;  /* 0x0000002c14127c25 */ /* 0x000fe2000f8e0012 */
        /* <DEDUP_REMOVED lines=23> */
[----:B------:R-:W-:Y:S02]  /*f3c0*/  MOV R62, R62 ;  /* 0x0000003e003e7202 */ /* 0x000fe40000000f00 */
        /* <DEDUP_REMOVED lines=68> */
.L_x_1988:
[----:B------:R-:W-:Y:S05]  /*f810*/  BSYNC B0 ;  /* 0x0000000000007941 */ /* 0x000fea0003800000 */
.L_x_1987:
[----:B------:R-:W-:Y:S05]  /*f820*/  BRA `(.L_x_1986) ;  /* 0x0000000800947947 */ /* 0x000fea0003800000 */
.L_x_1985:
        /* <DEDUP_REMOVED lines=12> */
[----:B------:R-:W-:Y:S01]  /*f8f0*/  MOV R2, UR42 ;  /* 0x0000002a00027c02 */ /* 0x000fe20008000f00 */
[----:B------:R-:W-:-:S03]  /*f900*/  ULDC UR7, c[0x0][0xa88] ;  /* 0x0002a20000077ab9 */ /* 0x000fc60000000800 */
        /* <DEDUP_REMOVED lines=17> */
[----:B------:R-:W-:Y:S02]  /*fa20*/  LEA.HI.X R5, R2, UR9, R3, 0x2, P0 ;  /* 0x0000000902057c11 */ /* 0x000fe400080f1403 */
[----:B------:R-:W-:-:S05]  /*fa30*/  MOV R3, 0xff800000 ;  /* 0xff80000000037802 */ /* 0x000fca0000000f00 */
[----:B------:R1:W-:Y:S02]  /*fa40*/  STG.E desc[UR10][R4.64], R3 ;  /* 0x0000000304007986 */ /* 0x0003e4000c10190a */
.L_x_1990:
[----:B------:R-:W-:Y:S05]  /*fa50*/  BSYNC B0 ;  /* 0x0000000000007941 */ /* 0x000fea0003800000 */
.L_x_1989:
[----:B------:R-:W-:Y:S01]  /*fa60*/  R2UR UR7, R218 ;  /* 0x00000000da0772ca */ /* 0x000fe200000e0000 */
[----:B------:R-:W-:Y:S01]  /*fa70*/  ULDC UR5, c[0x0][0xa88] ;  /* 0x0002a20000057ab9 */ /* 0x000fe20000000800 */
[----:B-1----:R-:W-:Y:S01]  /*fa80*/  IMAD R3, R9, UR43, R8 ;  /* 0x0000002b09037c24 */ /* 0x002fe2000f8e0208 */
[----:B------:R-:W-:Y:S01]  /*fa90*/  UIADD3 UR42, -UR42, UR5, URZ ;  /* 0x000000052a2a7290 */ /* 0x000fe2000fffe13f */
[C---:B------:R-:W-:Y:S01]  /*faa0*/  VIADD R0, R216.reuse, 0x20 ;  /* 0x00000020d8007836 */ /* 0x040fe20000000000 */
[----:B------:R-:W-:Y:S01]  /*fab0*/  SHF.R.S32.HI R217, RZ, 0x1f, R216 ;  /* 0x0000001fffd97819 */ /* 0x000fe200000114d8 */
[C---:B------:R-:W-:Y:S01]  /*fac0*/  VIADD R2, R216.reuse, 0x40 ;  /* 0x00000040d8027836 */ /* 0x040fe20000000000 */
[----:B------:R-:W-:Y:S01]  /*fad0*/  IADD3 R7, R7, R3, RZ ;  /* 0x0000000307077210 */ /* 0x000fe20007ffe0ff */
[----:B------:R-:W-:Y:S01]  /*fae0*/  BSSY B0, `(.L_x_1991) ;  /* 0x0000024000007945 */ /* 0x000fe20003800000 */
        /* <DEDUP_REMOVED lines=8> */
[----:B--2---:R-:W-:-:S03]  /*fb70*/  VIADD R5, R14, UR5 ;  /* 0x000000050e057c36 */ /* 0x004fc60008000000 */
[----:B------:R-:W-:Y:S01]  /*fb80*/  IADD3 R11, R7, R3, RZ ;  /* 0x00000003070b7210 */ /* 0x000fe20007ffe0ff */
[----:B------:R-:W-:Y:S01]  /*fb90*/  IMAD.WIDE R4, R5, 0x80, R216 ;  /* 0x0000008005047825 */ /* 0x000fe200078e02d8 */
[----:B------:R-:W-:Y:S06]  /*fba0*/  @P2 BRA `(.L_x_1992) ;  /* 0x00000000005c2947 */ /* 0x000fec0003800000 */
[C---:B------:R-:W-:Y:S01]  /*fbb0*/  VIADD R2, R212.reuse, 0x80 ;  /* 0x00000080d4027836 */ /* 0x040fe20000000000 */
[----:B------:R-:W-:Y:S01]  /*fbc0*/  ULDC UR5, c[0x0][0xa8c] ;  /* 0x0002a30000057ab9 */ /* 0x000fe20000000800 */
[----:B------:R-:W-:Y:S01]  /*fbd0*/  VIADD R0, R212, 0x40 ;  /* 0x00000040d4007836 */ /* 0x000fe20000000000 */
[----:B------:R-:W-:Y:S01]  /*fbe0*/  ULDC.64 UR6, c[0x0][0xad8] ;  /* 0x0002b60000067ab9 */ /* 0x000fe20000000a00 */
[----:B------:R-:W-:Y:S01]  /*fbf0*/  IMAD.MOV.U32 R3, RZ, RZ, R11 ;  /* 0x000000ffff037224 */ /* 0x000fe200078e000b */
[----:B------:R-:W-:Y:S01]  /*fc00*/  ISETP.GE.AND P4, PT, R2, UR5, PT ;  /* 0x0000000502007c0c */ /* 0x000fe2000bf86270 */
[----:B------:R-:W-:Y:S01]  /*fc10*/  IMAD R9, R5, UR6, RZ ;  /* 0x0000000605097c24 */ /* 0x000fe2000f8e02ff */
[----:B------:R-:W-:Y:S01]  /*fc20*/  ISETP.GE.AND P3, PT, R0, UR5, PT ;  /* 0x0000000500007c0c */ /* 0x000fe2000bf66270 */
[----:B------:R-:W-:Y:S01]  /*fc30*/  IMAD.MOV.U32 R2, RZ, RZ, R6 ;  /* 0x000000ffff027224 */ /* 0x000fe200078e0006 */
[----:B------:R-:W-:Y:S01]  /*fc40*/  IADD3 R0, R212, 0xc0, RZ ;  /* 0x000000c0d4007810 */ /* 0x000fe20007ffe0ff */
[----:B------:R-:W-:Y:S01]  /*fc50*/  IMAD R9, R4, UR7, R9 ;  /* 0x0000000704097c24 */ /* 0x000fe2000f8e0209 */
[----:B------:R-:W-:Y:S01]  /*fc60*/  ISETP.GE.AND P2, PT, R212, UR5, PT ;  /* 0x00000005d4007c0c */ /* 0x000fe2000bf46270 */
[----:B------:R-:W-:Y:S01]  /*fc70*/  IMAD.WIDE.U32 R2, R4, UR6, R2 ;  /* 0x0000000604027c25 */ /* 0x000fe2000f8e0002 */
[----:B------:R-:W-:Y:S01]  /*fc80*/  ISETP.GE.AND P5, PT, R0, UR5, PT ;  /* 0x0000000500007c0c */ /* 0x000fe2000bfa6270 */
[----:B------:R-:W-:Y:S01]  /*fc90*/  ULDC.64 UR6, c[0x0][0xa80] ;  /* 0x0002a00000067ab9 */ /* 0x000fe20000000a00 */
[----:B------:R-:W-:Y:S01]  /*fca0*/  ULDC.64 UR8, c[0x0][0x208] ;  /* 0x0000820000087ab9 */ /* 0x000fe20000000a00 */
[----:B------:R-:W-:-:S02]  /*fcb0*/  LEA R12, P6, R2, UR6, 0x1 ;  /* 0x00000006020c7c11 */ /* 0x000fc4000f8c08ff */
[----:B------:R-:W-:-:S04]  /*fcc0*/  IADD3 R3, R3, R9, RZ ;  /* 0x0000000903037210 */ /* 0x000fc80007ffe0ff */
[----:B------:R-:W-:-:S05]  /*fcd0*/  LEA.HI.X R13, R2, UR7, R3, 0x1, P6 ;  /* 0x00000007020d7c11 */ /* 0x000fca000b0f0c03 */
[----:B------:R1:W-:Y:S04]  /*fce0*/  @!P2 STG.E.128 desc[UR8][R12.64], RZ ;  /* 0x000000ff0c00a986 */ /* 0x0003e8000c101d08 */
[----:B------:R1:W-:Y:S04]  /*fcf0*/  @!P3 STG.E.128 desc[UR8][R12.64+0x80], RZ ;  /* 0x000080ff0c00b986 */ /* 0x0003e8000c101d08 */
[----:B------:R1:W-:Y:S04]  /*fd00*/  @!P4 STG.E.128 desc[UR8][R12.64+0x100], RZ ;  /* 0x000100ff0c00c986 */ /* 0x0003e8000c101d08 */
[----:B------:R1:W-:Y:S02]  /*fd10*/  @!P5 STG.E.128 desc[UR8][R12.64+0x180], RZ ;  /* 0x000180ff0c00d986 */ /* 0x0003e4000c101d08 */
.L_x_1992:
[----:B------:R-:W-:Y:S05]  /*fd20*/  BSYNC B0 ;  /* 0x0000000000007941 */ /* 0x000fea0003800000 */
.L_x_1991:
[----:B------:R-:W-:Y:S01]  /*fd30*/  BSSY B0, `(.L_x_1993) ;  /* 0x000001c000007945 */ /* 0x000fe20003800000 */
[----:B------:R-:W-:-:S03]  /*fd40*/  ISETP.GE.AND P2, PT, R8, UR42, PT ;  /* 0x0000002a08007c0c */ /* 0x000fc6000bf46270 */
[----:B------:R-:W-:Y:S10]  /*fd50*/  @P0 BRA `(.L_x_1994) ;  /* 0x0000000000640947 */ /* 0x000ff40003800000 */
[----:B------:R-:W-:Y:S01]  /*fd60*/  IADD3 R9, P0, R4, 0x20, RZ ;  /* 0x0000002004097810 */ /* 0x000fe20007f1e0ff */
[C---:B------:R-:W-:Y:S01]  /*fd70*/  VIADD R3, R212.reuse, 0x80 ;  /* 0x00000080d4037836 */ /* 0x040fe20000000000 */
[----:B------:R-:W-:Y:S01]  /*fd80*/  ULDC UR5, c[0x0][0xa8c] ;  /* 0x0002a30000057ab9 */ /* 0x000fe20000000800 */
[C---:B------:R-:W-:Y:S01]  /*fd90*/  VIADD R2, R212.reuse, 0x40 ;  /* 0x00000040d4027836 */ /* 0x040fe20000000000 */
[----:B------:R-:W-:Y:S01]  /*fda0*/  IADD3.X R0, RZ, R5, RZ, P0, !PT ;  /* 0x00000005ff007210 */ /* 0x000fe200007fe4ff */
[----:B------:R-:W-:Y:S01]  /*fdb0*/  ULDC.64 UR6, c[0x0][0xad8] ;  /* 0x0002b60000067ab9 */ /* 0x000fe20000000a00 */
        /* <DEDUP_REMOVED lines=19> */
.L_x_1994:
[----:B------:R-:W-:Y:S05]  /*fef0*/  BSYNC B0 ;  /* 0x0000000000007941 */ /* 0x000fea0003800000 */
.L_x_1993:
        /* <DEDUP_REMOVED lines=27> */
.L_x_1996:
[----:B------:R-:W-:Y:S05]  /*100b0*/  BSYNC B0 ;  /* 0x0000000000007941 */ /* 0x000fea0003800000 */
.L_x_1995:
[----:B------:R-:W-:Y:S04]  /*100c0*/  BSSY B0, `(.L_x_1986) ;  /* 0x000001b000007945 */ /* 0x000fe80003800000 */
[----:B------:R-:W-:Y:S05]  /*100d0*/  @P2 BRA `(.L_x_1997) ;  /* 0x0000000000642947 */ /* 0x000fea0003800000 */
[----:B------:R-:W-:Y:S01]  /*100e0*/  IADD3 R7, P0, R4, 0x60, RZ ;  /* 0x0000006004077810 */ /* 0x000fe20007f1e0ff */
[----:B------:R-:W-:Y:S01]  /*100f0*/  VIADD R0, R212, 0x40 ;  /* 0x00000040d4007836 */ /* 0x000fe20000000000 */
[----:B------:R-:W-:Y:S01]  /*10100*/  ULDC UR5, c[0x0][0xa8c] ;  /* 0x0002a30000057ab9 */ /* 0x000fe20000000800 */
[----:B------:R-:W-:Y:S01]  /*10110*/  MOV R2, R6 ;  /* 0x0000000600027202 */ /* 0x000fe20000000f00 */
[----:B------:R-:W-:Y:S01]  /*10120*/  ULDC.64 UR6, c[0x0][0xad8] ;  /* 0x0002b60000067ab9 */ /* 0x000fe20000000a00 */
[----:B------:R-:W-:Y:S01]  /*10130*/  IADD3.X R4, RZ, R5, RZ, P0, !PT ;  /* 0x00000005ff047210 */ /* 0x000fe200007fe4ff */
[----:B------:R-:W-:Y:S01]  /*10140*/  IMAD.MOV.U32 R3, RZ, RZ, R11 ;  /* 0x000000ffff037224 */ /* 0x000fe200078e000b */
[----:B------:R-:W-:Y:S01]  /*10150*/  ISETP.GE.AND P2, PT, R0, UR5, PT ;  /* 0x0000000500007c0c */ /* 0x000fe2000bf46270 */
[C---:B------:R-:W-:Y:S01]  /*10160*/  VIADD R5, R212.reuse, 0x80 ;  /* 0x00000080d4057836 */ /* 0x040fe20000000000 */
[----:B------:R-:W-:Y:S01]  /*10170*/  ISETP.GE.AND P1, PT, R212, UR5, PT ;  /* 0x00000005d4007c0c */ /* 0x000fe2000bf26270 */
[----:B------:R-:W-:Y:S01]  /*10180*/  IMAD R4, R4, UR6, RZ ;  /* 0x0000000604047c24 */ /* 0x000fe2000f8e02ff */
[----:B------:R-:W-:Y:S01]  /*10190*/  ULDC.64 UR8, c[0x0][0x208] ;  /* 0x0000820000087ab9 */ /* 0x000fe20000000a00 */
[----:B------:R-:W-:Y:S01]  /*101a0*/  VIADD R0, R212, 0xc0 ;  /* 0x000000c0d4007836 */ /* 0x000fe20000000000 */
[----:B------:R-:W-:Y:S01]  /*101b0*/  ISETP.GE.AND P3, PT, R5, UR5, PT ;  /* 0x0000000505007c0c */ /* 0x000fe2000bf66270 */
[----:B------:R-:W-:-:S03]  /*101c0*/  IMAD.WIDE.U32 R2, R7, UR6, R2 ;  /* 0x0000000607027c25 */ /* 0x000fc6000f8e0002 */
[----:B------:R-:W-:Y:S01]  /*101d0*/  ISETP.GE.AND P4, PT, R0, UR5, PT ;  /* 0x0000000500007c0c */ /* 0x000fe2000bf86270 */
[----:B------:R-:W-:Y:S01]  /*101e0*/  IMAD R7, R7, UR7, R4 ;  /* 0x0000000707077c24 */ /* 0x000fe2000f8e0204 */
[----:B------:R-:W-:Y:S02]  /*101f0*/  ULDC.64 UR6, c[0x0][0xa80] ;  /* 0x0002a00000067ab9 */ /* 0x000fe40000000a00 */
[----:B------:R-:W-:Y:S02]  /*10200*/  LEA R4, P0, R2, UR6, 0x1 ;  /* 0x0000000602047c11 */ /* 0x000fe4000f8008ff */
[----:B------:R-:W-:-:S04]  /*10210*/  IADD3 R3, R3, R7, RZ ;  /* 0x0000000703037210 */ /* 0x000fc80007ffe0ff */
[----:B------:R-:W-:-:S05]  /*10220*/  LEA.HI.X R5, R2, UR7, R3, 0x1, P0 ;  /* 0x0000000702057c11 */ /* 0x000fca00080f0c03 */
[----:B------:R4:W-:Y:S04]  /*10230*/  @!P1 STG.E.128 desc[UR8][R4.64], RZ ;  /* 0x000000ff04009986 */ /* 0x0009e8000c101d08 */
[----:B------:R4:W-:Y:S04]  /*10240*/  @!P2 STG.E.128 desc[UR8][R4.64+0x80], RZ ;  /* 0x000080ff0400a986 */ /* 0x0009e8000c101d08 */
[----:B------:R4:W-:Y:S04]  /*10250*/  @!P3 STG.E.128 desc[UR8][R4.64+0x100], RZ ;  /* 0x000100ff0400b986 */ /* 0x0009e8000c101d08 */
[----:B------:R4:W-:Y:S02]  /*10260*/  @!P4 STG.E.128 desc[UR8][R4.64+0x180], RZ ;  /* 0x000180ff0400c986 */ /* 0x0009e4000c101d08 */
.L_x_1997:
[----:B------:R-:W-:Y:S05]  /*10270*/  BSYNC B0 ;  /* 0x0000000000007941 */ /* 0x000fea0003800000 */
.L_x_1986:
[----:B------:R-:W5:Y:S02]  /*10280*/  LDC R0, c[0x0][0xda8] ;  /* 0x00036a00ff007b82 */ /* 0x000f640000000800 */
[----:B-----5:R-:W-:-:S13]  /*10290*/  ISETP.LE.AND P0, PT, R0, UR4, PT ;  /* 0x0000000400007c0c */ /* 0x020fda000bf03270 */
[----:B------:R-:W-:Y:S05]  /*102a0*/  @!P0 BRA `(.L_x_1998) ;  /* 0xffffff0800cc8947 */ /* 0x000fea000383ffff */
[----:B------:R-:W-:Y:S05]  /*102b0*/  EXIT ;  /* 0x000000000000794d */ /* 0x000fea0003800000 */
.L_x_1950:
        /* <DEDUP_REMOVED lines=8> */
[----:B------:R-:W-:Y:S02]  /*10340*/  IMAD.MOV.U32 R17, RZ, RZ, 0x1 ;  /* 0x00000001ff117424 */ /* 0x000fe400078e00ff */
[----:B------:R-:W-:-:S04]  /*10350*/  IMAD.MOV.U32 R16, RZ, RZ, RZ ;  /* 0x000000ffff107224 */ /* 0x000fc800078e00ff */
[----:B------:R-:W1:Y:S02]  /*10360*/  LDC R0, c[0x0][0xda8] ;  /* 0x00036a00ff007b82 */ /* 0x000e640000000800 */
[----:B-1----:R-:W-:-:S13]  /*10370*/  ISETP.LE.AND P0, PT, R0, UR4, PT ;  /* 0x0000000400007c0c */ /* 0x002fda000bf03270 */
[----:B------:R-:W-:Y:S05]  /*10380*/  @P0 BRA `(.L_x_1999) ;  /* 0x0000003000000947 */ /* 0x000fea0003800000 */
[----:B------:R-:W1:Y:S01]  /*10390*/  S2R R2, SR_TID.X ;  /* 0x0000000000027919 */ /* 0x000e620000002100 */
[----:B------:R-:W-:Y:S01]  /*103a0*/  MOV R18, UR4 ;  /* 0x0000000400127c02 */ /* 0x000fe20008000f00 */
[----:B------:R-:W-:Y:S01]  /*103b0*/  IMAD.MOV.U32 R16, RZ, RZ, RZ ;  /* 0x000000ffff107224 */ /* 0x000fe200078e00ff */
[----:B------:R-:W-:Y:S01]  /*103c0*/  ULDC UR50, c[0x0][0xc] ;  /* 0x0000030000327ab9 */ /* 0x000fe20000000800 */
[----:B------:R-:W-:Y:S01]  /*103d0*/  IMAD.MOV.U32 R17, RZ, RZ, 0x1 ;  /* 0x00000001ff117424 */ /* 0x000fe200078e00ff */
[----:B------:R-:W-:Y:S01]  /*103e0*/  ULDC.64 UR42, c[0x0][0x198] ;  /* 0x00006600002a7ab9 */ /* 0x000fe20000000a00 */
[----:B------:R-:W-:Y:S01]  /*103f0*/  UMOV UR49, URZ ;  /* 0x0000003f00317c82 */ /* 0x000fe20008000000 */
[----:B-1----:R-:W-:-:S07]  /*10400*/  LOP3.LUT R19, R2, 0x1f, RZ, 0xc0, !PT ;  /* 0x0000001f02137812 */ /* 0x002fce00078ec0ff */
.L_x_2047:
        /* <DEDUP_REMOVED lines=21> */
.L_x_2000:
[----:B------:R-:W-:Y:S01]  /*10560*/  ULDC UR9, c[0x0][0xdc4] ;  /* 0x0003710000097ab9 */ /* 0x000fe20000000800 */
[----:B------:R-:W-:Y:S01]  /*10570*/  UMOV UR6, UR7 ;  /* 0x0000000700067c82 */ /* 0x000fe20008000000 */
[----:B------:R-:W-:-:S11]  /*10580*/  UISETP.NE.AND UP0, UPT, UR9, 0x1, UPT ;  /* 0x000000010900788c */ /* 0x000fd6000bf05270 */
[----:B------:R-:W-:Y:S02]  /*10590*/  @UP0 ULDC.64 UR10, c[0x0][0xdc8] ;  /* 0x00037200000a0ab9 */ /* 0x000fe40000000a00 */
[----:B------:R-:W-:-:S04]  /*105a0*/  UIMAD.WIDE.U32 UR4, UR7, UR10, URZ ;  /* 0x0000000a070472a5 */ /* 0x000fc8000f8e003f */
[----:B------:R-:W-:-:S04]  /*105b0*/  @UP0 USHF.R.U32.HI UR6, URZ, UR11, UR5 ;  /* 0x0000000b3f060299 */ /* 0x000fc80008011605 */
[----:B------:R-:W-:-:S12]  /*105c0*/  UIMAD UR4, UR6, UR9, URZ ;  /* 0x00000009060472a4 */ /* 0x000fd8000f8e023f */
.L_x_2001:
[----:B------:R-:W-:Y:S01]  /*105d0*/  ULDC.64 UR10, c[0x0][0x3f8] ;  /* 0x0000fe00000a7ab9 */ /* 0x000fe20000000a00 */
[----:B------:R-:W-:Y:S01]  /*105e0*/  ULOP3.LUT UR6, URZ, UR6, URZ, 0x33, !UPT ;  /* 0x000000063f067292 */ /* 0x000fe2000f8e333f */
[----:B------:R-:W-:Y:S01]  /*105f0*/  BSSY B6, `(.L_x_2002) ;  /* 0x00002ca000067945 */ /* 0x000fe20003800000 */
[----:B------:R-:W-:Y:S02]  /*10600*/  UISETP.NE.U32.AND UP0, UPT, UR10, URZ, UPT ;  /* 0x0000003f0a00728c */ /* 0x000fe4000bf05070 */
[----:B------:R-:W-:Y:S02]  /*10610*/  UIADD3 UR9, UR7, -UR4, URZ ;  /* 0x8000000407097290 */ /* 0x000fe4000fffe03f */
[----:B------:R-:W-:Y:S01]  /*10620*/  UISETP.NE.AND.EX UP0, UPT, UR11, URZ, UPT, UP0 ;  /* 0x0000003f0b00728c */ /* 0x000fe2000bf05300 */
[----:B------:R-:W-:Y:S01]  /*10630*/  ULDC UR4, c[0x0][0xdac] ;  /* 0x00036b0000047ab9 */ /* 0x000fe20000000800 */
[----:B------:R-:W-:Y:S01]  /*10640*/  ULDC UR5, c[0x0][0x404] ;  /* 0x0001010000057ab9 */ /* 0x000fe20000000800 */
[----:B------:R-:W-:Y:S01]  /*10650*/  UIADD3 UR6, UR6, UR4, URZ ;  /* 0x0000000406067290 */ /* 0x000fe2000fffe03f */
[----:B------:R-:W-:-:S02]  /*10660*/  ULDC UR7, c[0x0][0x2e0] ;  /* 0x0000b80000077ab9 */ /* 0x000fc40000000800 */
[----:B------:R-:W-:Y:S01]  /*10670*/  ULDC UR4, c[0x0][0x288] ;  /* 0x0000a20000047ab9 */ /* 0x000fe20000000800 */
[----:B------:R-:W-:Y:S02]  /*10680*/  USHF.L.U32 UR45, UR6, 0x7, URZ ;  /* 0x00000007062d7899 */ /* 0x000fe4000800063f */
[----:B------:R-:W-:Y:S02]  /*10690*/  USEL UR6, UR5, 0x1, UP0 ;  /* 0x0000000105067887 */ /* 0x000fe40008000000 */
[----:B------:R-:W-:Y:S02]  /*106a0*/  UIADD3 UR5, UR45, 0xcf, -UR4 ;  /* 0x000000cf2d057890 */ /* 0x000fe4000fffe804 */
[----:B------:R-:W-:Y:S02]  /*106b0*/  UIMAD UR4, UR6, UR7, 0x4f ;  /* 0x0000004f060474a4 */ /* 0x000fe4000f8e0207 */
[----:B------:R-:W-:Y:S02]  /*106c0*/  UIMAD UR6, UR6, UR7, UR5 ;  /* 0x00000007060672a4 */ /* 0x000fe4000f8e0205 */
[----:B------:R-:W-:Y:S01]  /*106d0*/  UIMAD.WIDE UR4, UR4, 0x66666667, URZ ;  /* 0x66666667040478a5 */ /* 0x000fe2000f8e023f */
[----:B------:R-:W-:Y:S01]  /*106e0*/  ULDC UR10, c[0x0][0xdc4] ;  /* 0x00037100000a7ab9 */ /* 0x000fe20000000800 */
[----:B------:R-:W-:-:S02]  /*106f0*/  UIMAD.WIDE UR6, UR6, 0x66666667, URZ ;  /* 0x66666667060678a5 */ /* 0x000fc4000f8e023f */
[----:B------:R-:W-:Y:S02]  /*10700*/  UIMAD UR10, UR8, UR10, UR9 ;  /* 0x0000000a080a72a4 */ /* 0x000fe4000f8e0209 */
[----:B------:R-:W-:Y:S01]  /*10710*/  USHF.R.U32.HI UR6, URZ, 0x1f, UR7 ;  /* 0x0000001f3f067899 */ /* 0x000fe20008011607 */
[----:B------:R-:W-:Y:S01]  /*10720*/  UMOV UR8, UR5 ;  /* 0x0000000500087c82 */ /* 0x000fe20008000000 */
[----:B------:R-:W-:Y:S01]  /*10730*/  ULDC UR11, c[0x0][0xdb8] ;  /* 0x00036e00000b7ab9 */ /* 0x000fe20000000800 */
[----:B------:R-:W-:Y:S02]  /*10740*/  USHF.R.U32.HI UR9, URZ, 0x1f, UR8 ;  /* 0x0000001f3f097899 */ /* 0x000fe40008011608 */
[----:B------:R-:W-:Y:S02]  /*10750*/  ULEA.HI.SX32 UR6, UR7, UR6, 0x1b ;  /* 0x0000000607067291 */ /* 0x000fe4000f8fda3f */
[----:B------:R-:W-:Y:S02]  /*10760*/  ULEA.HI.SX32 UR9, UR8, UR9, 0x1b ;  /* 0x0000000908097291 */ /* 0x000fe4000f8fda3f */
[----:B------:R-:W-:-:S02]  /*10770*/  UISETP.NE.AND UP1, UPT, UR11, 0x1, UPT ;  /* 0x000000010b00788c */ /* 0x000fc4000bf25270 */
[----:B------:R-:W-:Y:S01]  /*10780*/  UISETP.LT.AND UP0, UPT, UR9, UR6, UPT ;  /* 0x000000060900728c */ /* 0x000fe2000bf01270 */
[----:B------:R-:W-:-:S03]  /*10790*/  UMOV UR47, UR10 ;  /* 0x0000000a002f7c82 */ /* 0x000fc60008000000 */
[----:B------:R-:W-:-:S05]  /*107a0*/  USEL UR41, UR9, UR6, UP0 ;  /* 0x0000000609297287 */ /* 0x000fca0008000000 */
[----:B------:R-:W-:Y:S01]  /*107b0*/  @UP1 ULDC UR12, c[0x0][0xdbc] ;  /* 0x00036f00000c1ab9 */ /* 0x000fe20000000800 */
[----:B------:R-:W-:Y:S01]  /*107c0*/  ISETP.LT.AND P0, PT, RZ, UR41, PT ;  /* 0x00000029ff007c0c */ /* 0x000fe2000bf01270 */
[----:B------:R-:W-:Y:S01]  /*107d0*/  UIMAD.WIDE.U32 UR4, UR10, UR12, URZ ;  /* 0x0000000c0a0472a5 */ /* 0x000fe2000f8e003f */
[----:B------:R-:W-:-:S03]  /*107e0*/  @UP1 ULDC UR7, c[0x0][0xdc0] ;  /* 0x0003700000071ab9 */ /* 0x000fc60000000800 */
[----:B------:R-:W-:-:S04]  /*107f0*/  @UP1 USHF.R.U32.HI UR47, URZ, UR7, UR5 ;  /* 0x000000073f2f1299 */ /* 0x000fc80008011605 */
[----:B------:R-:W-:-:S04]  /*10800*/  UIADD3 UR46, -UR47, URZ, URZ ;  /* 0x0000003f2f2e7290 */ /* 0x000fc8000fffe13f */
[----:B------:R-:W-:Y:S01]  /*10810*/  UIMAD UR46, UR11, UR46, UR10 ;  /* 0x0000002e0b2e72a4 */ /* 0x000fe2000f8e020a */
[----:B------:R-:W-:Y:S11]  /*10820*/  @P0 BRA `(.L_x_2003) ;  /* 0x0000000000440947 */ /* 0x000ff60003800000 */
[----:B------:R-:W-:Y:S02]  /*10830*/  ISETP.NE.AND P0, PT, R19, RZ, PT ;  /* 0x000000ff1300720c */ /* 0x000fe40003f05270 */
[----:B------:R-:W-:-:S11]  /*10840*/  MOV R13, R18 ;  /* 0x00000012000d7202 */ /* 0x000fd60000000f00 */
        /* <DEDUP_REMOVED lines=15> */
.L_x_2003:
        /* <DEDUP_REMOVED lines=23> */
.L_x_2005:
        /* <DEDUP_REMOVED lines=20> */
.L_x_2007:
        /* <DEDUP_REMOVED lines=16> */
.L_x_2006:
[----:B------:R-:W-:Y:S01]  /*10cf0*/  ULDC.64 UR4, c[0x0][0x9f8] ;  /* 0x00027e0000047ab9 */ /* 0x000fe20000000a00 */
[----:B------:R-:W-:Y:S01]  /*10d00*/  IMAD.U32 R5, RZ, RZ, UR47 ;  /* 0x0000002fff057e24 */ /* 0x000fe2000f8e00ff */
[----:B------:R-:W-:Y:S01]  /*10d10*/  ISETP.NE.U32.AND P0, PT, RZ, UR4, PT ;  /* 0x00000004ff007c0c */ /* 0x000fe2000bf05070 */
[----:B------:R-:W-:Y:S01]  /*10d20*/  IMAD.U32 R0, RZ, RZ, UR47 ;  /* 0x0000002fff007e24 */ /* 0x000fe2000f8e00ff */
[----:B------:R-:W-:Y:S01]  /*10d30*/  ULDC.64 UR6, c[0x0][0x208] ;  /* 0x0000820000067ab9 */ /* 0x000fe20000000a00 */
[----:B------:R-:W1:Y:S01]  /*10d40*/  LDC R4, c[0x0][0x428] ;  /* 0x00010a00ff047b82 */ /* 0x000e620000000800 */
[----:B------:R-:W-:-:S13]  /*10d50*/  ISETP.NE.AND.EX P0, PT, RZ, UR5, PT, P0 ;  /* 0x00000005ff007c0c */ /* 0x000fda000bf05300 */
[----:B------:R-:W2:Y:S02]  /*10d60*/  @P0 LDC.64 R2, c[0x0][0x9f8] ;  /* 0x00027e00ff020b82 */ /* 0x000ea40000000a00 */
[----:B--2---:R-:W-:-:S05]  /*10d70*/  @P0 IMAD.WIDE R2, R5, 0x4, R2 ;  /* 0x0000000405020825 */ /* 0x004fca00078e0202 */
[----:B------:R2:W3:Y:S01]  /*10d80*/  @P0 LDG.E R0, desc[UR6][R2.64] ;  /* 0x0000000602000981 */ /* 0x0004e2000c1e1900 */
[----:B-1----:R-:W-:Y:S01]  /*10d90*/  ISETP.NE.AND P0, PT, R4, 0x1, PT ;  /* 0x000000010400780c */ /* 0x002fe20003f05270 */
[----:B------:R-:W-:Y:S01]  /*10da0*/  UMOV UR44, URZ ;  /* 0x0000003f002c7c82 */ /* 0x000fe20008000000 */
[----:B------:R-:W-:Y:S01]  /*10db0*/  ISETP.NE.AND P1, PT, R19, RZ, PT ;  /* 0x000000ff1300720c */ /* 0x000fe20003f25270 */
[----:B------:R-:W-:Y:S01]  /*10dc0*/  UMOV UR8, 0x40 ;  /* 0x0000004000087882 */ /* 0x000fe20000000000 */
[----:B------:R-:W-:Y:S01]  /*10dd0*/  MOV R4, UR46 ;  /* 0x0000002e00047c02 */ /* 0x000fe20008000f00 */
[----:B------:R-:W-:Y:S01]  /*10de0*/  UMOV UR9, UR45 ;  /* 0x0000002d00097c82 */ /* 0x000fe20008000000 */
[----:B------:R-:W-:Y:S01]  /*10df0*/  UMOV UR10, UR46 ;  /* 0x0000002e000a7c82 */ /* 0x000fe20008000000 */
[----:B------:R-:W-:Y:S01]  /*10e00*/  UMOV UR11, UR47 ;  /* 0x0000002f000b7c82 */ /* 0x000fe20008000000 */
[----:B------:R-:W-:Y:S01]  /*10e10*/  UMOV UR12, 0x80 ;  /* 0x00000080000c7882 */ /* 0x000fe20000000000 */
[----:B--2---:R-:W1:Y:S01]  /*10e20*/  LDC.64 R2, c[0x0][0x3f8] ;  /* 0x0000fe00ff027b82 */ /* 0x004e620000000a00 */
[----:B------:R-:W-:Y:S01]  /*10e30*/  UMOV UR13, UR45 ;  /* 0x0000002d000d7c82 */ /* 0x000fe20008000000 */
[----:B------:R-:W-:Y:S01]  /*10e40*/  UMOV UR14, UR46 ;  /* 0x0000002e000e7c82 */ /* 0x000fe20008000000 */
[----:B------:R-:W-:Y:S01]  /*10e50*/  UMOV UR15, UR47 ;  /* 0x0000002f000f7c82 */ /* 0x000fe20008000000 */
[----:B------:R-:W-:Y:S01]  /*10e60*/  UMOV UR16, 0xc0 ;  /* 0x000000c000107882 */ /* 0x000fe20000000000 */
[----:B------:R-:W-:Y:S01]  /*10e70*/  UMOV UR17, UR45 ;  /* 0x0000002d00117c82 */ /* 0x000fe20008000000 */
[----:B------:R-:W-:Y:S01]  /*10e80*/  VOTEU.ALL UP1, P1 ;  /* 0x00000000003f7886 */ /* 0x000fe20000820000 */
[----:B------:R-:W-:Y:S01]  /*10e90*/  UMOV UR18, UR46 ;  /* 0x0000002e00127c82 */ /* 0x000fe20008000000 */
[----:B------:R-:W2:Y:S01]  /*10ea0*/  @P0 LDC R5, c[0x0][0x42c] ;  /* 0x00010b00ff050b82 */ /* 0x000ea20000000800 */
[----:B------:R-:W-:Y:S01]  /*10eb0*/  UMOV UR19, UR47 ;  /* 0x0000002f00137c82 */ /* 0x000fe20008000000 */
[----:B------:R-:W-:Y:S01]  /*10ec0*/  UMOV UR6, 0xffffffff ;  /* 0xffffffff00067882 */ /* 0x000fe20000000000 */
[----:B------:R-:W-:-:S04]  /*10ed0*/  @!UP1 UIADD3 UR4, UP0, UR42, 0x270, URZ ;  /* 0x000002702a049890 */ /* 0x000fc8000ff1e03f */
[----:B------:R-:W-:Y:S01]  /*10ee0*/  @!UP1 UIADD3.X UR5, URZ, UR43, URZ, UP0, !UPT ;  /* 0x0000002b3f059290 */ /* 0x000fe200087fe43f */
[----:B------:R-:W4:Y:S08]  /*10ef0*/  @P0 LDC R6, c[0x0][0x430] ;  /* 0x00010c00ff060b82 */ /* 0x000f300000000800 */
[----:B------:R1:W-:Y:S01]  /*10f00*/  @!UP1 UTMAPF.L2.4D [UR44], [UR4] ;  /* 0x0000002c040095b8 */ /* 0x0003e20008018000 */
[----:B--2---:R-:W-:Y:S01]  /*10f10*/  @P0 IMAD.HI.U32 R5, R5, UR46, RZ ;  /* 0x0000002e05050c27 */ /* 0x004fe2000f8e00ff */
[----:B------:R2:W-:Y:S04]  /*10f20*/  @!UP1 UTMAPF.L2.4D [UR8], [UR4] ;  /* 0x00000008040095b8 */ /* 0x0005e80008018000 */
[----:B----4-:R-:W-:Y:S01]  /*10f30*/  @P0 SHF.R.U32.HI R4, RZ, R6, R5 ;  /* 0x00000006ff040219 */ /* 0x010fe20000011605 */
[----:B------:R2:W-:Y:S01]  /*10f40*/  @!UP1 UTMAPF.L2.4D [UR12], [UR4] ;  /* 0x0000000c040095b8 */ /* 0x0005e20008018000 */
[----:B-1----:R-:W-:Y:S01]  /*10f50*/  ISETP.NE.U32.AND P0, PT, R2, RZ, PT ;  /* 0x000000ff0200720c */ /* 0x002fe20003f05070 */
[----:B------:R-:W-:-:S03]  /*10f60*/  IMAD.U32 R5, RZ, RZ, UR41 ;  /* 0x00000029ff057e24 */ /* 0x000fc6000f8e00ff */
[----:B------:R-:W-:Y:S01]  /*10f70*/  ISETP.NE.AND.EX P0, PT, R3, RZ, PT, P0 ;  /* 0x000000ff0300720c */ /* 0x000fe20003f05300 */
[----:B------:R-:W-:Y:S01]  /*10f80*/  VIADD R5, R5, 0xffffffff ;  /* 0xffffffff05057836 */ /* 0x000fe20000000000 */
[----:B------:R2:W-:Y:S02]  /*10f90*/  @!UP1 UTMAPF.L2.4D [UR16], [UR4] ;  /* 0x00000010040095b8 */ /* 0x0005e40008018000 */
[----:B---3--:R-:W-:Y:S01]  /*10fa0*/  SEL R6, R0, RZ, !P0 ;  /* 0x000000ff00067207 */ /* 0x008fe20004000000 */
[----:B--2---:R-:W-:Y:S08]  /*10fb0*/  BRA.DIV UR6, `(.L_x_2008) ;  /* 0x0000002a06707947 */ /* 0x004ff0000b800000 */
.L_x_2059:
[----:B------:R-:W-:Y:S01]  /*10fc0*/  UMOV UR4, 0xffffffff ;  /* 0xffffffff00047882 */ /* 0x000fe20000000000 */
[----:B------:R-:W-:Y:S02]  /*10fd0*/  SHF.R.S32.HI R12, RZ, 0x1f, R0 ;  /* 0x0000001fff0c7819 */ /* 0x000fe40000011400 */
[----:B------:R-:W-:Y:S05]  /*10fe0*/  BRA.DIV UR4, `(.L_x_2009) ;  /* 0x0000002a04907947 */ /* 0x000fea000b800000 */
[----:B------:R-:W-:-:S13]  /*10ff0*/  ELECT P6, URZ, PT ;  /* 0x00000000003f782f */ /* 0x000fda00038c0000 */
.L_x_2062:
[----:B------:R-:W-:Y:S05]  /*11000*/  @!P6 BRA `(.L_x_2010) ;  /* 0x000000040004e947 */ /* 0x000fea0003800000 */
[----:B------:R-:W-:Y:S01]  /*11010*/  MOV R6, R0 ;  /* 0x0000000000067202 */ /* 0x000fe20000000f00 */
        /* <DEDUP_REMOVED lines=11> */
[--C-:B------:R-:W-:Y:S01]  /*110d0*/  SHF.R.S32.HI R7, RZ, 0x1f, R10.reuse ;  /* 0x0000001fff077819 */ /* 0x100fe2000001140a */
[----:B------:R-:W-:-:S04]  /*110e0*/  IMAD.MOV.U32 R6, RZ, RZ, R10 ;  /* 0x000000ffff067224 */ /* 0x000fc800078e000a */
[----:B------:R-:W-:-:S05]  /*110f0*/  IMAD.WIDE.U32 R6, R0, UR4, R6 ;  /* 0x0000000400067c25 */ /* 0x000fca000f8e0006 */
[----:B------:R-:W-:Y:S02]  /*11100*/  IADD3 R7, R7, R9, RZ ;  /* 0x0000000907077210 */ /* 0x000fe40007ffe0ff */
[----:B------:R-:W-:-:S04]  /*11110*/  LEA R8, P2, R6, R2, 0x2 ;  /* 0x0000000206087211 */ /* 0x000fc800078410ff */
[----:B------:R-:W-:-:S05]  /*11120*/  LEA.HI.X R9, R6, R3, R7, 0x2, P2 ;  /* 0x0000000306097211 */ /* 0x000fca00010f1407 */
[----:B------:R1:W5:Y:S01]  /*11130*/  LDG.E R6, desc[UR6][R8.64] ;  /* 0x0000000608067981 */ /* 0x000362000c1e1900 */
[----:B------:R-:W-:-:S04]  /*11140*/  IMAD.MOV R10, RZ, RZ, -R10 ;  /* 0x000000ffff0a7224 */ /* 0x000fc800078e0a0a */
[----:B------:R-:W-:-:S07]  /*11150*/  IMAD R5, R11, R10, R5 ;  /* 0x0000000a0b057224 */ /* 0x000fce00078e0205 */
.L_x_2011:
[----:B------:R-:W2:Y:S01]  /*11160*/  S2R R7, SR_TID.X ;  /* 0x0000000000077919 */ /* 0x000ea20000002100 */
[----:B-1----:R-:W-:Y:S02]  /*11170*/  LEA R8, R16, UR40, 0x3 ;  /* 0x0000002810087c11 */ /* 0x002fe4000f8e18ff */
[----:B--2---:R-:W-:Y:S02]  /*11180*/  LOP3.LUT R9, R7, 0x7f, RZ, 0xc0, !PT ;  /* 0x0000007f07097812 */ /* 0x004fe400078ec0ff */
[----:B------:R-:W-:Y:S02]  /*11190*/  SHF.L.U32 R7, R17, 0x1f, RZ ;  /* 0x0000001f11077819 */ /* 0x000fe400000006ff */
[----:B------:R-:W-:Y:S02]  /*111a0*/  ISETP.NE.AND P3, PT, R9, RZ, PT ;  /* 0x000000ff0900720c */ /* 0x000fe40003f65270 */
[----:B------:R-:W1:Y:S02]  /*111b0*/  SYNCS.PHASECHK.TRANS64.TRYWAIT P2, [R8+URZ+0x38840], R7 ;  /* 0x03884007080075a7 */ /* 0x000e64000804017f */
[----:B-1----:R-:W-:Y:S09]  /*111c0*/  @!P2 BRA `(.L_x_2012) ;  /* 0x000000280038a947 */ /* 0x002ff20003800000 */
.L_x_2063:
[----:B------:R-:W-:Y:S05]  /*111d0*/  @P3 BRA `(.L_x_2013) ;  /* 0x0000000000143947 */ /* 0x000fea0003800000 */
[----:B------:R-:W-:Y:S01]  /*111e0*/  ISETP.NE.AND P2, PT, R19, RZ, PT ;  /* 0x000000ff1300720c */ /* 0x000fe20003f45270 */
[----:B-1----:R-:W-:-:S04]  /*111f0*/  IMAD.MOV.U32 R7, RZ, RZ, 0xa000 ;  /* 0x0000a000ff077424 */ /* 0x002fc800078e00ff */
[----:B------:R2:W-:Y:S08]  /*11200*/  SYNCS.ARRIVE.TRANS64 RZ, [R8+URZ+0x38830], R7 ;  /* 0x0388300708ff79a7 */ /* 0x0005f0000800003f */
[----:B------:R-:W-:Y:S05]  /*11210*/  @!P2 BRA `(.L_x_2013) ;  /* 0x000000000004a947 */ /* 0x000fea0003800000 */
[----:B------:R-:W-:Y:S01]  /*11220*/  BPT.TRAP 0x1 ;  /* 0x000000040000795c */ /* 0x000fe20000300000 */
.L_x_2013:
        /* <DEDUP_REMOVED lines=11> */
[----:B------:R-:W-:Y:S02]  /*112e0*/  UIMAD UR14, UR14, 0xa000, UR40 ;  /* 0x0000a0000e0e78a4 */ /* 0x000fe4000f8e0228 */
[----:B------:R-:W-:Y:S02]  /*112f0*/  UIADD3 UR9, UR9, 0x38830, URZ ;  /* 0x0003883009097890 */ /* 0x000fe4000fffe03f */
[----:B------:R-:W-:Y:S02]  /*11300*/  UIMAD UR11, UR11, 0x50, URZ ;  /* 0x000000500b0b78a4 */ /* 0x000fe4000f8e023f */
[----:B------:R-:W-:Y:S02]  /*11310*/  UIADD3 UR8, UR14, 0x24400, URZ ;  /* 0x000244000e087890 */ /* 0x000fe4000fffe03f */
[----:B------:R-:W-:Y:S02]  /*11320*/  UIADD3 UR15, UR14, 0x26c00, URZ ;  /* 0x00026c000e0f7890 */ /* 0x000fe4000fffe03f */
[----:B------:R-:W-:-:S02]  /*11330*/  UIADD3 UR17, UR14, 0x29400, URZ ;  /* 0x000294000e117890 */ /* 0x000fc4000fffe03f */
[----:B------:R-:W-:-:S03]  /*11340*/  UIADD3 UR18, UR14, 0x2bc00, URZ ;  /* 0x0002bc000e127890 */ /* 0x000fc6000fffe03f */
[----:B------:R3:W-:Y:S01]  /*11350*/  UTMALDG.4D [UR8], [UR4], desc[UR6] ;  /* 0x00000608040075b4 */ /* 0x0007e20008019000 */
[----:B------:R-:W-:Y:S01]  /*11360*/  UMOV UR14, 0x80 ;  /* 0x00000080000e7882 */ /* 0x000fe20000000000 */
[----:B---3--:R-:W-:Y:S01]  /*11370*/  UMOV UR8, UR15 ;  /* 0x0000000f00087c82 */ /* 0x008fe20008000000 */
[----:B------:R-:W-:Y:S02]  /*11380*/  UMOV UR10, UR16 ;  /* 0x00000010000a7c82 */ /* 0x000fe40008000000 */
[----:B------:R3:W-:Y:S02]  /*11390*/  UTMALDG.4D [UR8], [UR4], desc[UR6] ;  /* 0x00000608040075b4 */ /* 0x0007e40008019000 */
[----:B---3--:R-:W-:Y:S01]  /*113a0*/  UMOV UR8, UR17 ;  /* 0x0000001100087c82 */ /* 0x008fe20008000000 */
[----:B------:R-:W-:Y:S01]  /*113b0*/  UMOV UR10, UR14 ;  /* 0x0000000e000a7c82 */ /* 0x000fe20008000000 */
[----:B------:R-:W-:Y:S01]  /*113c0*/  UMOV UR14, 0xc0 ;  /* 0x000000c0000e7882 */ /* 0x000fe20000000000 */
[----:B------:R3:W-:Y:S02]  /*113d0*/  UTMALDG.4D [UR8], [UR4], desc[UR6] ;  /* 0x00000608040075b4 */ /* 0x0007e40008019000 */
[----:B---3--:R-:W-:Y:S01]  /*113e0*/  UMOV UR8, UR18 ;  /* 0x0000001200087c82 */ /* 0x008fe20008000000 */
[----:B------:R-:W-:-:S02]  /*113f0*/  UMOV UR10, UR14 ;  /* 0x0000000e000a7c82 */ /* 0x000fc40008000000 */
[----:B------:R3:W-:Y:S02]  /*11400*/  UTMALDG.4D [UR8], [UR4], desc[UR6] ;  /* 0x00000608040075b4 */ /* 0x0007e40008019000 */
[----:B---3--:R-:W-:Y:S01]  /*11410*/  NOP ;  /* 0x0000000000007918 */ /* 0x008fe20000000000 */
.L_x_2010:
        /* <DEDUP_REMOVED lines=9> */
[----:B-12---:R-:W-:Y:S01]  /*114b0*/  @P2 MOV R7, 0x10000 ;  /* 0x0001000000072802 */ /* 0x006fe20000000f00 */
        /* <DEDUP_REMOVED lines=35> */
.L_x_2064:
[----:B------:R-:W-:-:S06]  /*116f0*/  UISETP.GE.AND UP0, UPT, UR41, 0x2, UPT ;  /* 0x000000022900788c */ /* 0x000fcc000bf06270 */
[----:B------:R-:W-:-:S13]  /*11700*/  PLOP3.LUT P2, PT, PT, PT, UP0, 0x80, 0x0 ;  /* 0x000000000000781c */ /* 0x000fda0003f4f008 */
[----:B------:R-:W-:Y:S05]  /*11710*/  @!P2 BRA `(.L_x_2015) ;  /* 0x0000001400c8a947 */ /* 0x000fea0003800000 */
[----:B------:R-:W-:Y:S02]  /*11720*/  ULOP3.LUT UR4, UR41, 0x1, URZ, 0xc0, !UPT ;  /* 0x0000000129047892 */ /* 0x000fe4000f8ec03f */
[----:B------:R-:W-:Y:S02]  /*11730*/  UIADD3 UR48, UR41, -0x2, URZ ;  /* 0xfffffffe29307890 */ /* 0x000fe4000fffe03f */
[----:B------:R-:W-:Y:S01]  /*11740*/  UISETP.NE.U32.AND UP0, UPT, UR4, 0x1, UPT ;  /* 0x000000010400788c */ /* 0x000fe2000bf05070 */
[----:B------:R-:W-:-:S03]  /*11750*/  ULDC.64 UR38, c[0x0][0x408] ;  /* 0x0001020000267ab9 */ /* 0x000fc60000000a00 */
[----:B-1----:R-:W-:Y:S02]  /*11760*/  IMAD.U32 R7, RZ, RZ, UR48 ;  /* 0x00000030ff077e24 */ /* 0x002fe4000f8e00ff */
[----:B------:R-:W-:-:S13]  /*11770*/  PLOP3.LUT P2, PT, PT, PT, UP0, 0x80, 0x0 ;  /* 0x000000000000781c */ /* 0x000fda0003f4f008 */
[----:B------:R-:W-:Y:S05]  /*11780*/  @!P2 BRA `(.L_x_2016) ;  /* 0x0000000400f0a947 */ /* 0x000fea0003800000 */
[----:B------:R-:W-:Y:S01]  /*11790*/  IADD3 R7, R16, 0x1, RZ ;  /* 0x0000000110077810 */ /* 0x000fe20007ffe0ff */
[----:B------:R-:W-:Y:S03]  /*117a0*/  BSSY B0, `(.L_x_2017) ;  /* 0x0000076000007945 */ /* 0x000fe60003800000 */
[----:B------:R-:W-:-:S04]  /*117b0*/  ISETP.NE.AND P2, PT, R7, 0x2, PT ;  /* 0x000000020700780c */ /* 0x000fc80003f45270 */
[----:B------:R-:W-:Y:S02]  /*117c0*/  SEL R10, RZ, 0x1, P2 ;  /* 0x00000001ff0a7807 */ /* 0x000fe40001000000 */
[----:B------:R-:W-:Y:S02]  /*117d0*/  SEL R7, R7, RZ, P2 ;  /* 0x000000ff07077207 */ /* 0x000fe40001000000 */
[----:B------:R-:W-:Y:S01]  /*117e0*/  LOP3.LUT R10, R17, R10, RZ, 0x3c, !PT ;  /* 0x0000000a110a7212 */ /* 0x000fe200078e3cff */
[----:B------:R-:W-:Y:S06]  /*117f0*/  @!P6 BRA `(.L_x_2018) ;  /* 0x0000000400c0e947 */ /* 0x000fec0003800000 */
[----:B------:R-:W-:Y:S02]  /*11800*/  IMAD.MOV.U32 R9, RZ, RZ, R6 ;  /* 0x000000ffff097224 */ /* 0x000fe400078e0006 */
[----:B------:R-:W-:Y:S01]  /*11810*/  IMAD.U32 R8, RZ, RZ, UR48 ;  /* 0x00000030ff087e24 */ /* 0x000fe2000f8e00ff */
[----:B------:R-:W-:Y:S06]  /*11820*/  @!P0 BRA `(.L_x_2019) ;  /* 0x0000000000548947 */ /* 0x000fec0003800000 */
[----:B------:R-:W-:Y:S01]  /*11830*/  ULDC UR7, c[0x0][0x41c] ;  /* 0x0001070000077ab9 */ /* 0x000fe20000000800 */
[----:B------:R-:W-:Y:S01]  /*11840*/  UMOV UR6, UR48 ;  /* 0x0000003000067c82 */ /* 0x000fe20008000000 */
[----:B------:R-:W-:Y:S01]  /*11850*/  UISETP.NE.AND UP0, UPT, UR7, 0x1, UPT ;  /* 0x000000010700788c */ /* 0x000fe2000bf05270 */
[----:B------:R-:W-:-:S10]  /*11860*/  ULDC.64 UR10, c[0x0][0x208] ;  /* 0x00008200000a7ab9 */ /* 0x000fd40000000a00 */
[----:B------:R-:W-:Y:S02]  /*11870*/  @UP0 ULDC.64 UR8, c[0x0][0x420] ;  /* 0x0001080000080ab9 */ /* 0x000fe40000000a00 */
[----:B------:R-:W-:-:S04]  /*11880*/  UIMAD.WIDE.U32 UR4, UR48, UR8, URZ ;  /* 0x00000008300472a5 */ /* 0x000fc8000f8e003f */
[----:B------:R-:W-:-:S03]  /*11890*/  @UP0 USHF.R.U32.HI UR6, URZ, UR9, UR5 ;  /* 0x000000093f060299 */ /* 0x000fc60008011605 */
[----:B------:R-:W-:Y:S01]  /*118a0*/  ULDC.64 UR8, c[0x0][0x408] ;  /* 0x0001020000087ab9 */ /* 0x000fe20000000a00 */
[----:B------:R-:W-:Y:S01]  /*118b0*/  USHF.R.S32.HI UR4, URZ, 0x1f, UR6 ;  /* 0x0000001f3f047899 */ /* 0x000fe20008011406 */
[----:B------:R-:W-:Y:S01]  /*118c0*/  IMAD R11, R12, UR8, RZ ;  /* 0x000000080c0b7c24 */ /* 0x000fe2000f8e02ff */
[----:B------:R-:W-:-:S03]  /*118d0*/  MOV R8, UR6 ;  /* 0x0000000600087c02 */ /* 0x000fc60008000f00 */
[C---:B------:R-:W-:Y:S02]  /*118e0*/  IMAD R11, R0.reuse, UR9, R11 ;  /* 0x00000009000b7c24 */ /* 0x040fe4000f8e020b */
[----:B------:R-:W-:Y:S02]  /*118f0*/  IMAD.U32 R9, RZ, RZ, UR4 ;  /* 0x00000004ff097e24 */ /* 0x000fe4000f8e00ff */
[----:B------:R-:W-:-:S04]  /*11900*/  IMAD.WIDE.U32 R8, R0, UR8, R8 ;  /* 0x0000000800087c25 */ /* 0x000fc8000f8e0008 */
[----:B------:R-:W-:Y:S01]  /*11910*/  IMAD.IADD R9, R11, 0x1, R9 ;  /* 0x000000010b097824 */ /* 0x000fe200078e0209 */
[----:B------:R-:W-:-:S04]  /*11920*/  LEA R2, P2, R8, R2, 0x2 ;  /* 0x0000000208027211 */ /* 0x000fc800078410ff */
[----:B------:R-:W-:-:S05]  /*11930*/  LEA.HI.X R3, R8, R3, R9, 0x2, P2 ;  /* 0x0000000308037211 */ /* 0x000fca00010f1409 */
[----:B------:R1:W5:Y:S01]  /*11940*/  LDG.E R9, desc[UR10][R2.64] ;  /* 0x0000000a02097981 */ /* 0x000362000c1e1900 */
[----:B------:R-:W-:-:S04]  /*11950*/  UIADD3 UR4, -UR6, URZ, URZ ;  /* 0x0000003f06047290 */ /* 0x000fc8000fffe13f */
[----:B------:R-:W-:-:S06]  /*11960*/  UIMAD UR4, UR7, UR4, UR48 ;  /* 0x00000004070472a4 */ /* 0x000fcc000f8e0230 */
[----:B-1----:R-:W-:-:S07]  /*11970*/  MOV R8, UR4 ;  /* 0x0000000400087c02 */ /* 0x002fce0008000f00 */
.L_x_2019:
[----:B------:R-:W1:Y:S01]  /*11980*/  S2R R2, SR_TID.X ;  /* 0x0000000000027919 */ /* 0x000e620000002100 */
[----:B------:R-:W-:Y:S02]  /*11990*/  LEA R3, R7, UR40, 0x3 ;  /* 0x0000002807037c11 */ /* 0x000fe4000f8e18ff */
[----:B-1----:R-:W-:Y:S02]  /*119a0*/  LOP3.LUT R11, R2, 0x7f, RZ, 0xc0, !PT ;  /* 0x0000007f020b7812 */ /* 0x002fe400078ec0ff */
[----:B------:R-:W-:Y:S02]  /*119b0*/  SHF.L.U32 R2, R10, 0x1f, RZ ;  /* 0x0000001f0a027819 */ /* 0x000fe400000006ff */
[----:B------:R-:W-:Y:S02]  /*119c0*/  ISETP.NE.AND P2, PT, R11, RZ, PT ;  /* 0x000000ff0b00720c */ /* 0x000fe40003f45270 */
[----:B------:R-:W1:Y:S02]  /*119d0*/  SYNCS.PHASECHK.TRANS64.TRYWAIT P3, [R3+URZ+0x38840], R2 ;  /* 0x03884002030075a7 */ /* 0x000e64000806017f */
[----:B-1----:R-:W-:Y:S09]  /*119e0*/  @!P3 BRA `(.L_x_2020) ;  /* 0x00000020005cb947 */ /* 0x002ff20003800000 */
.L_x_2065:
[----:B------:R-:W-:Y:S05]  /*119f0*/  @P2 BRA `(.L_x_2021) ;  /* 0x0000000000142947 */ /* 0x000fea0003800000 */
[----:B------:R-:W-:Y:S01]  /*11a00*/  ISETP.NE.AND P3, PT, R19, RZ, PT ;  /* 0x000000ff1300720c */ /* 0x000fe20003f65270 */
[----:B-1----:R-:W-:-:S04]  /*11a10*/  IMAD.MOV.U32 R2, RZ, RZ, 0xa000 ;  /* 0x0000a000ff027424 */ /* 0x002fc800078e00ff */
[----:B------:R2:W-:Y:S08]  /*11a20*/  SYNCS.ARRIVE.TRANS64 RZ, [R3+URZ+0x38830], R2 ;  /* 0x0388300203ff79a7 */ /* 0x0005f0000800003f */
[----:B------:R-:W-:Y:S05]  /*11a30*/  @!P3 BRA `(.L_x_2021) ;  /* 0x000000000004b947 */ /* 0x000fea0003800000 */
[----:B------:R-:W-:Y:S01]  /*11a40*/  BPT.TRAP 0x1 ;  /* 0x000000040000795c */ /* 0x000fe20000300000 */
.L_x_2021:
        /* <DEDUP_REMOVED lines=12> */
[----:B-12---:R-:W-:Y:S01]  /*11b10*/  SHF.L.U32 R3, R17, 0x1f, RZ ;  /* 0x0000001f11037819 */ /* 0x006fe200000006ff */
[----:B------:R-:W-:-:S02]  /*11b20*/  UIMAD UR14, UR14, 0xa000, UR40 ;  /* 0x0000a0000e0e78a4 */ /* 0x000fc4000f8e0228 */
[----:B------:R-:W-:Y:S02]  /*11b30*/  UIADD3 UR9, UR9, 0x38830, URZ ;  /* 0x0003883009097890 */ /* 0x000fe4000fffe03f */
[----:B------:R-:W-:Y:S01]  /*11b40*/  UIMAD UR11, UR11, 0x50, URZ ;  /* 0x000000500b0b78a4 */ /* 0x000fe2000f8e023f */
        /* <DEDUP_REMOVED lines=19> */
.L_x_2066:
[----:B------:R-:W-:Y:S05]  /*11c80*/  @P2 BRA `(.L_x_2023) ;  /* 0x0000000000182947 */ /* 0x000fea0003800000 */
[----:B------:R-:W-:Y:S01]  /*11c90*/  ISETP.NE.AND P2, PT, R19, RZ, PT ;  /* 0x000000ff1300720c */ /* 0x000fe20003f45270 */
[----:B-1----:R-:W-:Y:S01]  /*11ca0*/  IMAD.MOV.U32 R3, RZ, RZ, 0xa000 ;  /* 0x0000a000ff037424 */ /* 0x002fe200078e00ff */
[----:B------:R-:W-:-:S04]  /*11cb0*/  LEA R2, R16, UR40, 0x3 ;  /* 0x0000002810027c11 */ /* 0x000fc8000f8e18ff */
[----:B------:R2:W-:Y:S07]  /*11cc0*/  SYNCS.ARRIVE.TRANS64 RZ, [R2+URZ+0x38850], R3 ;  /* 0x0388500302ff79a7 */ /* 0x0005ee000800003f */
[----:B------:R-:W-:Y:S05]  /*11cd0*/  @!P2 BRA `(.L_x_2023) ;  /* 0x000000000004a947 */ /* 0x000fea0003800000 */
[----:B------:R-:W-:Y:S01]  /*11ce0*/  BPT.TRAP 0x1 ;  /* 0x000000040000795c */ /* 0x000fe20000300000 */
.L_x_2023:
        /* <DEDUP_REMOVED lines=10> */
[----:B------:R-:W-:Y:S01]  /*11d90*/  MOV R6, R9 ;  /* 0x0000000900067202 */ /* 0x000fe20000000f00 */
[----:B------:R-:W-:-:S02]  /*11da0*/  IMAD.MOV.U32 R5, RZ, RZ, R8 ;  /* 0x000000ffff057224 */ /* 0x000fc400078e0008 */
[----:B------:R-:W-:Y:S02]  /*11db0*/  UIMAD UR16, UR9, 0xa000, UR40 ;  /* 0x0000a000091078a4 */ /* 0x000fe4000f8e0228 */
[----:B------:R-:W-:Y:S02]  /*11dc0*/  ULEA UR9, UR9, UR40, 0x3 ;  /* 0x0000002809097291 */ /* 0x000fe4000f8e183f */
[----:B------:R-:W-:Y:S02]  /*11dd0*/  UIMAD UR11, UR11, 0x50, URZ ;  /* 0x000000500b0b78a4 */ /* 0x000fe4000f8e023f */
[----:B------:R-:W-:Y:S02]  /*11de0*/  UIADD3 UR8, UR16, 0x400, URZ ;  /* 0x0000040010087890 */ /* 0x000fe4000fffe03f */
[----:B------:R-:W-:Y:S02]  /*11df0*/  UIADD3 UR9, UR9, 0x38850, URZ ;  /* 0x0003885009097890 */ /* 0x000fe4000fffe03f */
[----:B------:R-:W-:-:S02]  /*11e00*/  UIADD3 UR14, UR16, 0x2c00, URZ ;  /* 0x00002c00100e7890 */ /* 0x000fc4000fffe03f */
[----:B------:R-:W-:Y:S02]  /*11e10*/  UIADD3 UR15, UR16, 0x5400, URZ ;  /* 0x00005400100f7890 */ /* 0x000fe4000fffe03f */
[----:B------:R-:W-:-:S03]  /*11e20*/  UIADD3 UR16, UR16, 0x7c00, URZ ;  /* 0x00007c0010107890 */ /* 0x000fc6000fffe03f */
[----:B------:R3:W-:Y:S02]  /*11e30*/  UTMALDG.4D [UR8], [UR4], desc[UR6] ;  /* 0x00000608040075b4 */ /* 0x0007e40008019000 */
[----:B---3--:R-:W-:Y:S01]  /*11e40*/  UMOV UR8, UR14 ;  /* 0x0000000e00087c82 */ /* 0x008fe20008000000 */
[----:B------:R-:W-:Y:S01]  /*11e50*/  UMOV UR10, UR17 ;  /* 0x00000011000a7c82 */ /* 0x000fe20008000000 */
[----:B------:R-:W-:Y:S01]  /*11e60*/  UMOV UR14, 0x80 ;  /* 0x00000080000e7882 */ /* 0x000fe20000000000 */
        /* <DEDUP_REMOVED lines=9> */
.L_x_2018:
[----:B------:R-:W-:Y:S05]  /*11f00*/  BSYNC B0 ;  /* 0x0000000000007941 */ /* 0x000fea0003800000 */
.L_x_2017:
[----:B------:R-:W-:Y:S01]  /*11f10*/  UIADD3 UR4, UR41, -0x3, URZ ;  /* 0xfffffffd29047890 */ /* 0x000fe2000fffe03f */
[----:B------:R-:W-:Y:S01]  /*11f20*/  IMAD.MOV.U32 R16, RZ, RZ, R7 ;  /* 0x000000ffff107224 */ /* 0x000fe200078e0007 */
[----:B------:R-:W-:-:S04]  /*11f30*/  MOV R17, R10 ;  /* 0x0000000a00117202 */ /* 0x000fc80000000f00 */
[----:B------:R-:W-:-:S07]  /*11f40*/  IMAD.U32 R7, RZ, RZ, UR4 ;  /* 0x00000004ff077e24 */ /* 0x000fce000f8e00ff */
.L_x_2016:
[----:B------:R-:W-:Y:S01]  /*11f50*/  ISETP.NE.AND P2, PT, RZ, UR48, PT ;  /* 0x00000030ff007c0c */ /* 0x000fe2000bf45270 */
[----:B------:R-:W-:-:S12]  /*11f60*/  BSSY B0, `(.L_x_2015) ;  /* 0x00000ed000007945 */ /* 0x000fd80003800000 */
[----:B------:R-:W-:Y:S05]  /*11f70*/  @!P2 BRA `(.L_x_2024) ;  /* 0x0000000c00aca947 */ /* 0x000fea0003800000 */
[----:B------:R-:W-:-:S07]  /*11f80*/  IMAD.MOV.U32 R8, RZ, RZ, R6 ;  /* 0x000000ffff087224 */ /* 0x000fce00078e0006 */
.L_x_2039:
[----:B------:R-:W-:Y:S01]  /*11f90*/  IADD3 R10, R16, 0x1, RZ ;  /* 0x00000001100a7810 */ /* 0x000fe20007ffe0ff */
[----:B------:R-:W-:Y:S05]  /*11fa0*/  YIELD ;  /* 0x0000000000007946 */ /* 0x000fea0003800000 */
[----:B------:R-:W-:Y:S01]  /*11fb0*/  ISETP.NE.AND P2, PT, R10, 0x2, PT ;  /* 0x000000020a00780c */ /* 0x000fe20003f45270 */
[----:B------:R-:W-:Y:S03]  /*11fc0*/  BSSY B1, `(.L_x_2025) ;  /* 0x0000070000017945 */ /* 0x000fe60003800000 */
[----:B-12---:R-:W-:-:S02]  /*11fd0*/  SEL R2, RZ, 0x1, P2 ;  /* 0x00000001ff027807 */ /* 0x006fc40001000000 */
        /* <DEDUP_REMOVED lines=23> */
.L_x_2027:
[----:B------:R-:W1:Y:S01]  /*12150*/  S2R R2, SR_TID.X ;  /* 0x0000000000027919 */ /* 0x000e620000002100 */
[----:B------:R-:W-:Y:S02]  /*12160*/  LEA R3, R10, UR40, 0x3 ;  /* 0x000000280a037c11 */ /* 0x000fe4000f8e18ff */
[----:B-1----:R-:W-:Y:S02]  /*12170*/  LOP3.LUT R9, R2, 0x7f, RZ, 0xc0, !PT ;  /* 0x0000007f02097812 */ /* 0x002fe400078ec0ff */
[----:B------:R-:W-:Y:S02]  /*12180*/  SHF.L.U32 R2, R11, 0x1f, RZ ;  /* 0x0000001f0b027819 */ /* 0x000fe400000006ff */
[----:B------:R-:W-:Y:S02]  /*12190*/  ISETP.NE.AND P2, PT, R9, RZ, PT ;  /* 0x000000ff0900720c */ /* 0x000fe40003f45270 */
[----:B------:R-:W1:Y:S02]  /*121a0*/  SYNCS.PHASECHK.TRANS64.TRYWAIT P3, [R3+URZ+0x38840], R2 ;  /* 0x03884002030075a7 */ /* 0x000e64000806017f */
[----:B-1----:R-:W-:Y:S09]  /*121b0*/  @!P3 BRA `(.L_x_2028) ;  /* 0x000000180090b947 */ /* 0x002ff20003800000 */
.L_x_2067:
[----:B------:R-:W-:Y:S05]  /*121c0*/  @P2 BRA `(.L_x_2029) ;  /* 0x0000000000142947 */ /* 0x000fea0003800000 */
[----:B------:R-:W-:Y:S01]  /*121d0*/  ISETP.NE.AND P3, PT, R19, RZ, PT ;  /* 0x000000ff1300720c */ /* 0x000fe20003f65270 */
[----:B-1----:R-:W-:-:S04]  /*121e0*/  IMAD.MOV.U32 R2, RZ, RZ, 0xa000 ;  /* 0x0000a000ff027424 */ /* 0x002fc800078e00ff */
[----:B------:R2:W-:Y:S08]  /*121f0*/  SYNCS.ARRIVE.TRANS64 RZ, [R3+URZ+0x38830], R2 ;  /* 0x0388300203ff79a7 */ /* 0x0005f0000800003f */
[----:B------:R-:W-:Y:S05]  /*12200*/  @!P3 BRA `(.L_x_2029) ;  /* 0x000000000004b947 */ /* 0x000fea0003800000 */
[----:B------:R-:W-:Y:S01]  /*12210*/  BPT.TRAP 0x1 ;  /* 0x000000040000795c */ /* 0x000fe20000300000 */
.L_x_2029:
        /* <DEDUP_REMOVED lines=13> */
[----:B------:R-:W-:-:S02]  /*122f0*/  UIMAD UR14, UR14, 0xa000, UR40 ;  /* 0x0000a0000e0e78a4 */ /* 0x000fc4000f8e0228 */
[----:B------:R-:W-:Y:S02]  /*12300*/  UIADD3 UR9, UR9, 0x38830, URZ ;  /* 0x0003883009097890 */ /* 0x000fe4000fffe03f */
[----:B------:R-:W-:Y:S01]  /*12310*/  UIMAD UR11, UR11, 0x50, URZ ;  /* 0x000000500b0b78a4 */ /* 0x000fe2000f8e023f */
[----:B-12---:R-:W-:Y:S01]  /*12320*/  LEA R2, R16, UR19, 0x3 ;  /* 0x0000001310027c11 */ /* 0x006fe2000f8e18ff */
        /* <DEDUP_REMOVED lines=18> */
.L_x_2068:
[----:B------:R-:W-:Y:S05]  /*12450*/  @P2 BRA `(.L_x_2031) ;  /* 0x0000000000142947 */ /* 0x000fea0003800000 */
[----:B------:R-:W-:Y:S02]  /*12460*/  ISETP.NE.AND P2, PT, R19, RZ, PT ;  /* 0x000000ff1300720c */ /* 0x000fe40003f45270 */
[----:B------:R-:W-:-:S04]  /*12470*/  MOV R3, 0xa000 ;  /* 0x0000a00000037802 */ /* 0x000fc80000000f00 */
[----:B------:R2:W-:Y:S07]  /*12480*/  SYNCS.ARRIVE.TRANS64 RZ, [R2+URZ+0x50], R3 ;  /* 0x0000500302ff79a7 */ /* 0x0005ee000800003f */
[----:B------:R-:W-:Y:S05]  /*12490*/  @!P2 BRA `(.L_x_2031) ;  /* 0x000000000004a947 */ /* 0x000fea0003800000 */
[----:B------:R-:W-:Y:S01]  /*124a0*/  BPT.TRAP 0x1 ;  /* 0x000000040000795c */ /* 0x000fe20000300000 */
.L_x_2031:
        /* <DEDUP_REMOVED lines=12> */
[----:B------:R-:W-:Y:S01]  /*12570*/  UIMAD UR14, UR14, 0xa000, UR40 ;  /* 0x0000a0000e0e78a4 */ /* 0x000fe2000f8e0228 */
[----:B------:R-:W-:Y:S01]  /*12580*/  IMAD.MOV.U32 R6, RZ, RZ, R8 ;  /* 0x000000ffff067224 */ /* 0x000fe200078e0008 */
[----:B------:R-:W-:Y:S02]  /*12590*/  UIMAD UR11, UR11, 0x50, URZ ;  /* 0x000000500b0b78a4 */ /* 0x000fe4000f8e023f */
[----:B------:R-:W-:Y:S02]  /*125a0*/  UIADD3 UR9, UR9, 0x50, URZ ;  /* 0x0000005009097890 */ /* 0x000fe4000fffe03f */
[----:B------:R-:W-:Y:S02]  /*125b0*/  UIADD3 UR8, UR14, 0x400, URZ ;  /* 0x000004000e087890 */ /* 0x000fe4000fffe03f */
[----:B------:R-:W-:Y:S02]  /*125c0*/  UIADD3 UR15, UR14, 0x2c00, URZ ;  /* 0x00002c000e0f7890 */ /* 0x000fe4000fffe03f */
[----:B------:R-:W-:-:S02]  /*125d0*/  UIADD3 UR16, UR14, 0x5400, URZ ;  /* 0x000054000e107890 */ /* 0x000fc4000fffe03f */
        /* <DEDUP_REMOVED lines=14> */
.L_x_2026:
[----:B------:R-:W-:Y:S05]  /*126c0*/  BSYNC B1 ;  /* 0x0000000000017941 */ /* 0x000fea0003800000 */
.L_x_2025:
[----:B------:R-:W-:Y:S01]  /*126d0*/  IADD3 R16, R10, 0x1, RZ ;  /* 0x000000010a107810 */ /* 0x000fe20007ffe0ff */
[----:B------:R-:W-:Y:S03]  /*126e0*/  BSSY B1, `(.L_x_2032) ;  /* 0x0000071000017945 */ /* 0x000fe60003800000 */
[----:B------:R-:W-:-:S04]  /*126f0*/  ISETP.NE.AND P2, PT, R16, 0x2, PT ;  /* 0x000000021000780c */ /* 0x000fc80003f45270 */
[----:B-12---:R-:W-:Y:S02]  /*12700*/  SEL R2, RZ, 0x1, P2 ;  /* 0x00000001ff027807 */ /* 0x006fe40001000000 */
[----:B------:R-:W-:Y:S02]  /*12710*/  SEL R16, R16, RZ, P2 ;  /* 0x000000ff10107207 */ /* 0x000fe40001000000 */
[----:B------:R-:W-:Y:S01]  /*12720*/  LOP3.LUT R17, R11, R2, RZ, 0x3c, !PT ;  /* 0x000000020b117212 */ /* 0x000fe200078e3cff */
[----:B------:R-:W-:Y:S06]  /*12730*/  @!P6 BRA `(.L_x_2033) ;  /* 0x0000000400ace947 */ /* 0x000fec0003800000 */
[----:B------:R-:W-:Y:S01]  /*12740*/  VIADD R13, R7, 0xffffffff ;  /* 0xffffffff070d7836 */ /* 0x000fe20000000000 */
        /* <DEDUP_REMOVED lines=19> */
.L_x_2034:
[----:B------:R-:W1:Y:S01]  /*12880*/  S2R R2, SR_TID.X ;  /* 0x0000000000027919 */ /* 0x000e620000002100 */
[----:B------:R-:W-:Y:S02]  /*12890*/  SHF.L.U32 R3, R17, 0x1f, RZ ;  /* 0x0000001f11037819 */ /* 0x000fe400000006ff */
[----:B-1----:R-:W-:Y:S02]  /*128a0*/  LOP3.LUT R9, R2, 0x7f, RZ, 0xc0, !PT ;  /* 0x0000007f02097812 */ /* 0x002fe400078ec0ff */
[----:B------:R-:W-:Y:S02]  /*128b0*/  LEA R2, R16, UR40, 0x3 ;  /* 0x0000002810027c11 */ /* 0x000fe4000f8e18ff */
[----:B------:R-:W-:Y:S02]  /*128c0*/  ISETP.NE.AND P2, PT, R9, RZ, PT ;  /* 0x000000ff0900720c */ /* 0x000fe40003f45270 */
[----:B------:R-:W1:Y:S02]  /*128d0*/  SYNCS.PHASECHK.TRANS64.TRYWAIT P3, [R2+URZ+0x38840], R3 ;  /* 0x03884003020075a7 */ /* 0x000e64000806017f */
[----:B-1----:R-:W-:Y:S09]  /*128e0*/  @!P3 BRA `(.L_x_2035) ;  /* 0x0000001000ecb947 */ /* 0x002ff20003800000 */
.L_x_2069:
[----:B------:R-:W-:Y:S05]  /*128f0*/  @P2 BRA `(.L_x_2036) ;  /* 0x0000000000142947 */ /* 0x000fea0003800000 */
[----:B------:R-:W-:Y:S01]  /*12900*/  ISETP.NE.AND P3, PT, R19, RZ, PT ;  /* 0x000000ff1300720c */ /* 0x000fe20003f65270 */
[----:B-1----:R-:W-:-:S04]  /*12910*/  IMAD.MOV.U32 R3, RZ, RZ, 0xa000 ;  /* 0x0000a000ff037424 */ /* 0x002fc800078e00ff */
[----:B------:R2:W-:Y:S08]  /*12920*/  SYNCS.ARRIVE.TRANS64 RZ, [R2+URZ+0x38830], R3 ;  /* 0x0388300302ff79a7 */ /* 0x0005f0000800003f */
[----:B------:R-:W-:Y:S05]  /*12930*/  @!P3 BRA `(.L_x_2036) ;  /* 0x000000000004b947 */ /* 0x000fea0003800000 */
[----:B------:R-:W-:Y:S01]  /*12940*/  BPT.TRAP 0x1 ;  /* 0x000000040000795c */ /* 0x000fe20000300000 */
.L_x_2036:
        /* <DEDUP_REMOVED lines=13> */
[----:B------:R-:W-:Y:S01]  /*12a20*/  UIMAD UR14, UR9, 0xa000, UR40 ;  /* 0x0000a000090e78a4 */ /* 0x000fe2000f8e0228 */
[----:B-12---:R-:W-:Y:S01]  /*12a30*/  LEA R2, R10, UR19, 0x3 ;  /* 0x000000130a027c11 */ /* 0x006fe2000f8e18ff */
[----:B------:R-:W-:-:S02]  /*12a40*/  ULEA UR9, UR9, UR19, 0x3 ;  /* 0x0000001309097291 */ /* 0x000fc4000f8e183f */
[----:B------:R-:W-:Y:S02]  /*12a50*/  UIMAD UR11, UR11, 0x50, URZ ;  /* 0x000000500b0b78a4 */ /* 0x000fe4000f8e023f */
        /* <DEDUP_REMOVED lines=18> */
.L_x_2070:
[----:B------:R-:W-:Y:S05]  /*12b80*/  @P2 BRA `(.L_x_2038) ;  /* 0x0000000000142947 */ /* 0x000fea0003800000 */
[----:B------:R-:W-:Y:S02]  /*12b90*/  ISETP.NE.AND P2, PT, R19, RZ, PT ;  /* 0x000000ff1300720c */ /* 0x000fe40003f45270 */
[----:B------:R-:W-:-:S04]  /*12ba0*/  MOV R3, 0xa000 ;  /* 0x0000a00000037802 */ /* 0x000fc80000000f00 */
[----:B------:R2:W-:Y:S07]  /*12bb0*/  SYNCS.ARRIVE.TRANS64 RZ, [R2+URZ+0x50], R3 ;  /* 0x0000500302ff79a7 */ /* 0x0005ee000800003f */
[----:B------:R-:W-:Y:S05]  /*12bc0*/  @!P2 BRA `(.L_x_2038) ;  /* 0x000000000004a947 */ /* 0x000fea0003800000 */
[----:B------:R-:W-:Y:S01]  /*12bd0*/  BPT.TRAP 0x1 ;  /* 0x000000040000795c */ /* 0x000fe20000300000 */
.L_x_2038:
        /* <DEDUP_REMOVED lines=33> */
.L_x_2033:
[----:B------:R-:W-:Y:S05]  /*12df0*/  BSYNC B1 ;  /* 0x0000000000017941 */ /* 0x000fea0003800000 */
.L_x_2032:
[C---:B------:R-:W-:Y:S02]  /*12e00*/  ISETP.GT.AND P2, PT, R7.reuse, 0x1, PT ;  /* 0x000000010700780c */ /* 0x040fe40003f44270 */
[----:B------:R-:W-:-:S11]  /*12e10*/  IADD3 R7, R7, -0x2, RZ ;  /* 0xfffffffe07077810 */ /* 0x000fd60007ffe0ff */
[----:B------:R-:W-:Y:S05]  /*12e20*/  @P2 BRA `(.L_x_2039) ;  /* 0xfffffff000582947 */ /* 0x000fea000383ffff */
.L_x_2024:
[----:B------:R-:W-:Y:S05]  /*12e30*/  BSYNC B0 ;  /* 0x0000000000007941 */ /* 0x000fea0003800000 */
.L_x_2015:
[----:B------:R-:W-:Y:S04]  /*12e40*/  BSSY B0, `(.L_x_2040) ;  /* 0x000000f000007945 */ /* 0x000fe80003800000 */
[----:B------:R-:W-:Y:S05]  /*12e50*/  @P1 BRA `(.L_x_2041) ;  /* 0x0000000000341947 */ /* 0x000fea0003800000 */
[----:B-1----:R-:W1:Y:S01]  /*12e60*/  S2R R7, SR_LANEID ;  /* 0x0000000000077919 */ /* 0x002e620000000000 */
[----:B------:R-:W-:Y:S01]  /*12e70*/  VOTEU.ANY UR4, UPT, PT ;  /* 0x0000000000047886 */ /* 0x000fe200038e0100 */
[----:B--2---:R-:W2:Y:S01]  /*12e80*/  LDC.64 R2, c[0x0][0xdf0] ;  /* 0x00037c00ff027b82 */ /* 0x004ea20000000a00 */
        /* <DEDUP_REMOVED lines=10> */
.L_x_2041:
[----:B------:R-:W-:Y:S05]  /*12f30*/  BSYNC B0 ;  /* 0x0000000000007941 */ /* 0x000fea0003800000 */
.L_x_2040:
[----:B------:R-:W-:Y:S04]  /*12f40*/  BSSY B0, `(.L_x_2042) ;  /* 0x000002e000007945 */ /* 0x000fe80003800000 */
[----:B------:R-:W-:Y:S05]  /*12f50*/  @!P6 BRA `(.L_x_2043) ;  /* 0x0000000000b0e947 */ /* 0x000fea0003800000 */
[----:B------:R-:W3:Y:S01]  /*12f60*/  S2R R0, SR_TID.X ;  /* 0x0000000000007919 */ /* 0x000ee20000002100 */
[----:B-12---:R-:W-:Y:S02]  /*12f70*/  LEA R3, R16, UR40, 0x3 ;  /* 0x0000002810037c11 */ /* 0x006fe4000f8e18ff */
[----:B---3--:R-:W-:Y:S02]  /*12f80*/  LOP3.LUT R2, R0, 0x7f, RZ, 0xc0, !PT ;  /* 0x0000007f00027812 */ /* 0x008fe400078ec0ff */
[----:B------:R-:W-:Y:S02]  /*12f90*/  SHF.L.U32 R0, R17, 0x1f, RZ ;  /* 0x0000001f11007819 */ /* 0x000fe400000006ff */
[----:B------:R-:W-:Y:S02]  /*12fa0*/  ISETP.NE.AND P1, PT, R2, RZ, PT ;  /* 0x000000ff0200720c */ /* 0x000fe40003f25270 */
[----:B------:R-:W1:Y:S02]  /*12fb0*/  SYNCS.PHASECHK.TRANS64.TRYWAIT P0, [R3+URZ+0x38860], R0 ;  /* 0x03886000030075a7 */ /* 0x000e64000800017f */
[----:B-1----:R-:W-:Y:S09]  /*12fc0*/  @!P0 BRA `(.L_x_2044) ;  /* 0x0000000c005c8947 */ /* 0x002ff20003800000 */
.L_x_2071:
[----:B------:R-:W-:Y:S05]  /*12fd0*/  @P1 BRA `(.L_x_2045) ;  /* 0x0000000000141947 */ /* 0x000fea0003800000 */
[----:B------:R-:W-:Y:S01]  /*12fe0*/  ISETP.NE.AND P0, PT, R19, RZ, PT ;  /* 0x000000ff1300720c */ /* 0x000fe20003f05270 */
[----:B-1----:R-:W-:-:S04]  /*12ff0*/  IMAD.MOV.U32 R0, RZ, RZ, 0xa000 ;  /* 0x0000a000ff007424 */ /* 0x002fc800078e00ff */
[----:B------:R2:W-:Y:S08]  /*13000*/  SYNCS.ARRIVE.TRANS64 RZ, [R3+URZ+0x38850], R0 ;  /* 0x0388500003ff79a7 */ /* 0x0005f0000800003f */
[----:B------:R-:W-:Y:S05]  /*13010*/  @!P0 BRA `(.L_x_2045) ;  /* 0x0000000000048947 */ /* 0x000fea0003800000 */
[----:B------:R-:W-:Y:S01]  /*13020*/  BPT.TRAP 0x1 ;  /* 0x000000040000795c */ /* 0x000fe20000300000 */
.L_x_2045:
        /* <DEDUP_REMOVED lines=11> */
[----:B------:R-:W-:Y:S02]  /*130e0*/  UIMAD UR14, UR14, 0xa000, UR40 ;  /* 0x0000a0000e0e78a4 */ /* 0x000fe4000f8e0228 */
        /* <DEDUP_REMOVED lines=19> */
.L_x_2043:
[----:B------:R-:W-:Y:S05]  /*13220*/  BSYNC B0 ;  /* 0x0000000000007941 */ /* 0x000fea0003800000 */
.L_x_2042:
[----:B------:R-:W-:Y:S01]  /*13230*/  VIADD R16, R16, 0x1 ;  /* 0x0000000110107836 */ /* 0x000fe20000000000 */
[----:B------:R-:W-:-:S04]  /*13240*/  MOV R13, R18 ;  /* 0x00000012000d7202 */ /* 0x000fc80000000f00 */
[----:B------:R-:W-:-:S04]  /*13250*/  ISETP.NE.AND P0, PT, R16, 0x2, PT ;  /* 0x000000021000780c */ /* 0x000fc80003f05270 */
[----:B-12---:R-:W-:Y:S02]  /*13260*/  SEL R0, RZ, 0x1, P0 ;  /* 0x00000001ff007807 */ /* 0x006fe40000000000 */
[----:B------:R-:W-:Y:S02]  /*13270*/  SEL R16, R16, RZ, P0 ;  /* 0x000000ff10107207 */ /* 0x000fe40000000000 */
[----:B------:R-:W-:-:S07]  /*13280*/  LOP3.LUT R17, R17, R0, RZ, 0x3c, !PT ;  /* 0x0000000011117212 */ /* 0x000fce00078e3cff */
.L_x_2004:
[----:B------:R-:W-:Y:S05]  /*13290*/  BSYNC B6 ;  /* 0x0000000000067941 */ /* 0x000fea0003800000 */
.L_x_2002:
[----:B------:R-:W-:-:S03]  /*132a0*/  UMOV UR4, 0xffffffff ;  /* 0xffffffff00047882 */ /* 0x000fc60000000000 */
[----:B------:R-:W-:Y:S05]  /*132b0*/  BRA.DIV UR4, `(.L_x_2046) ;  /* 0x0000000a04b47947 */ /* 0x000fea000b800000 */
[----:B------:R1:W2:Y:S02]  /*132c0*/  SHFL.IDX PT, R14, R13, RZ, 0x1f ;  /* 0x00001fff0d0e7589 */ /* 0x0002a400000e0000 */
.L_x_2074:
[----:B------:R-:W-:Y:S01]  /*132d0*/  ISETP.NE.AND P0, PT, R19, RZ, PT ;  /* 0x000000ff1300720c */ /* 0x000fe20003f05270 */
[----:B------:R-:W-:Y:S05]  /*132e0*/  WARPSYNC.ALL ;  /* 0x0000000000007948 */ /* 0x000fea0003800000 */
[----:B------:R-:W-:Y:S01]  /*132f0*/  BAR.SYNC.DEFER_BLOCKING 0x4, 0x120 ;  /* 0x0104800000007b1d */ /* 0x000fe20000010000 */
[----:B--2---:R-:W-:-:S05]  /*13300*/  IMAD.MOV.U32 R18, RZ, RZ, R14 ;  /* 0x000000ffff127224 */ /* 0x004fca00078e000e */
[----:B------:R-:W-:Y:S01]  /*13310*/  ULDC UR4, c[0x0][0xda8] ;  /* 0x00036a0000047ab9 */ /* 0x000fe20000000800 */
[----:B------:R-:W-:Y:S01]  /*13320*/  @!P0 MOV R0, 0x400 ;  /* 0x0000040000008802 */ /* 0x000fe20000000f00 */
[----:B------:R-:W2:Y:S03]  /*13330*/  @!P0 S2R R3, SR_CgaCtaId ;  /* 0x0000000000038919 */ /* 0x000ea60000008800 */
[----:B--2---:R-:W-:-:S05]  /*13340*/  @!P0 LEA R0, R3, R0, 0x18 ;  /* 0x0000000003008211 */ /* 0x004fca00078ec0ff */
[----:B------:R2:W-:Y:S01]  /*13350*/  @!P0 STS [R0+0x388d0], R13 ;  /* 0x0388d00d00008388 */ /* 0x0005e20000000800 */
[----:B------:R-:W-:Y:S06]  /*13360*/  BAR.ARV 0x5, 0x120 ;  /* 0x0144800000007b1d */ /* 0x000fec0000002000 */
[----:B------:R-:W-:-:S13]  /*13370*/  ISETP.GE.AND P0, PT, R18, UR4, PT ;  /* 0x0000000412007c0c */ /* 0x000fda000bf06270 */
[----:B--2---:R-:W-:Y:S05]  /*13380*/  @!P0 BRA `(.L_x_2047) ;  /* 0xffffffd000208947 */ /* 0x004fea000383ffff */
.L_x_1999:
        /* <DEDUP_REMOVED lines=11> */
.L_x_2075:
        /* <DEDUP_REMOVED lines=12> */
[----:B------:R-:W-:-:S04]  /*13500*/  MOV R0, UR4 ;  /* 0x0000000400007c02 */ /* 0x000fc80008000f00 */
[----:B------:R-:W-:-:S13]  /*13510*/  ISETP.NE.AND P2, PT, R0, 0x3, PT ;  /* 0x000000030000780c */ /* 0x000fda0003f45270 */
[----:B------:R-:W-:Y:S05]  /*13520*/  @!P2 BRA `(.L_x_2051) ;  /* 0x000000000004a947 */ /* 0x000fea0003800000 */
[----:B------:R-:W-:Y:S01]  /*13530*/  BPT.TRAP 0x1 ;  /* 0x000000040000795c */ /* 0x000fe20000300000 */
.L_x_2051:
[----:B------:R-:W-:Y:S01]  /*13540*/  VIADD R3, R7, 0x38840 ;  /* 0x0003884007037836 */ /* 0x000fe20000000000 */
[----:B------:R-:W-:Y:S02]  /*13550*/  SHF.L.U32 R4, R17, 0x1f, RZ ;  /* 0x0000001f11047819 */ /* 0x000fe400000006ff */
[C---:B------:R-:W-:Y:S01]  /*13560*/  IADD3 R0, R16.reuse, 0x1, RZ ;  /* 0x0000000110007810 */ /* 0x040fe20007ffe0ff */
[----:B------:R-:W-:-:S03]  /*13570*/  IMAD R5, R16, 0x8, R3 ;  /* 0x0000000810057824 */ /* 0x000fc600078e0203 */
[----:B------:R-:W-:Y:S01]  /*13580*/  ISETP.NE.AND P1, PT, R0, 0x2, PT ;  /* 0x000000020000780c */ /* 0x000fe20003f25270 */
[----:B------:R-:W2:Y:S03]  /*13590*/  SYNCS.PHASECHK.TRANS64.TRYWAIT P0, [R5+URZ], R4 ;  /* 0x00000004050075a7 */ /* 0x000ea6000800017f */
[----:B------:R-:W-:-:S04]  /*135a0*/  SEL R2, RZ, 0x1, P1 ;  /* 0x00000001ff027807 */ /* 0x000fc80000800000 */
[----:B------:R-:W-:Y:S02]  /*135b0*/  LOP3.LUT R17, R17, R2, RZ, 0x3c, !PT ;  /* 0x0000000211117212 */ /* 0x000fe400078e3cff */
[----:B------:R-:W-:Y:S02]  /*135c0*/  SEL R2, R0, RZ, P1 ;  /* 0x000000ff00027207 */ /* 0x000fe40000800000 */
[----:B------:R-:W-:-:S03]  /*135d0*/  SHF.L.U32 R0, R17, 0x1f, RZ ;  /* 0x0000001f11007819 */ /* 0x000fc600000006ff */
[----:B------:R-:W-:Y:S01]  /*135e0*/  IMAD R3, R2, 0x8, R3 ;  /* 0x0000000802037824 */ /* 0x000fe200078e0203 */
[----:B--2---:R-:W-:Y:S06]  /*135f0*/  @!P0 BRA `(.L_x_2052) ;  /* 0x00000008001c8947 */ /* 0x004fec0003800000 */
.L_x_2076:
[----:B------:R-:W3:Y:S02]  /*13600*/  SYNCS.PHASECHK.TRANS64.TRYWAIT P0, [R3+URZ], R0 ;  /* 0x00000000030075a7 */ /* 0x000ee4000800017f */
[----:B---3--:R-:W-:Y:S05]  /*13610*/  @!P0 BRA `(.L_x_2053) ;  /* 0x0000000800288947 */ /* 0x008fea0003800000 */
.L_x_2077:
[----:B------:R-:W-:Y:S05]  /*13620*/  @!P2 BRA `(.L_x_2054) ;  /* 0x000000000004a947 */ /* 0x000fea0003800000 */
[----:B------:R-:W-:Y:S01]  /*13630*/  BPT.TRAP 0x1 ;  /* 0x000000040000795c */ /* 0x000fe20000300000 */
.L_x_2054:
[----:B---3--:R-:W-:-:S05]  /*13640*/  VIADD R3, R7, 0x38860 ;  /* 0x0003886007037836 */ /* 0x008fca0000000000 */
[----:B--2---:R-:W-:-:S04]  /*13650*/  LEA R5, R16, R3, 0x3 ;  /* 0x0000000310057211 */ /* 0x004fc800078e18ff */
[----:B------:R-:W2:Y:S02]  /*13660*/  SYNCS.PHASECHK.TRANS64.TRYWAIT P0, [R5+URZ], R4 ;  /* 0x00000004050075a7 */ /* 0x000ea4000800017f */
[----:B--2---:R-:W-:Y:S05]  /*13670*/  @!P0 BRA `(.L_x_2055) ;  /* 0x0000000800248947 */ /* 0x004fea0003800000 */
.L_x_2078:
[----:B------:R-:W-:-:S07]  /*13680*/  IMAD R3, R2, 0x8, R3 ;  /* 0x0000000802037824 */ /* 0x000fce00078e0203 */
.L_x_2056:
[----:B---3--:R3:W4:Y:S02]  /*13690*/  SYNCS.PHASECHK.TRANS64.TRYWAIT P0, [R3+URZ], R0 ;  /* 0x00000000030075a7 */ /* 0x008724000800017f */
[----:B----4-:R-:W-:Y:S05]  /*136a0*/  @!P0 NANOSLEEP.SYNCS 0x989680 ;  /* 0x009896800000895d */ /* 0x010fea0003900000 */
[----:B------:R-:W4:Y:S02]  /*136b0*/  @!P0 SYNCS.PHASECHK.TRANS64 P0, [R3+URZ], R0 ;  /* 0x00000000030085a7 */ /* 0x000f24000800007f */
[----:B----4-:R-:W-:Y:S05]  /*136c0*/  @!P0 BRA `(.L_x_2056) ;  /* 0xfffffffc00f08947 */ /* 0x010fea000383ffff */
.L_x_2050:
[----:B------:R-:W-:Y:S05]  /*136d0*/  BSYNC B0 ;  /* 0x0000000000007941 */ /* 0x000fea0003800000 */
.L_x_2049:
[----:B------:R-:W-:Y:S05]  /*136e0*/  EXIT ;  /* 0x000000000000794d */ /* 0x000fea0003800000 */
.L_x_1956:
[----:B-1----:R-:W-:-:S04]  /*136f0*/  IMAD.U32 R3, RZ, RZ, UR60 ;  /* 0x0000003cff037e24 */ /* 0x002fc8000f8e00ff */
[----:B------:R1:W2:Y:S03]  /*13700*/  SYNCS.PHASECHK.TRANS64.TRYWAIT P1, [R3+URZ+0x38800], R0 ;  /* 0x03880000030075a7 */ /* 0x0002a6000802017f */
[----:B--2---:R-:W-:Y:S05]  /*13710*/  @!P1 NANOSLEEP.SYNCS 0x989680 ;  /* 0x009896800000995d */ /* 0x004fea0003900000 */
[----:B------:R-:W2:Y:S02]  /*13720*/  @!P1 SYNCS.PHASECHK.TRANS64 P1, [R3+URZ+0x38800], R0 ;  /* 0x03880000030095a7 */ /* 0x000ea4000802007f */
[----:B--2---:R-:W-:Y:S05]  /*13730*/  @!P1 BRA `(.L_x_1956) ;  /* 0xfffffffc00ec9947 */ /* 0x004fea000383ffff */
[----:B------:R-:W-:Y:S05]  /*13740*/  BRA `(.L_x_2057) ;  /* 0xfffffee000607947 */ /* 0x000fea000383ffff */
.L_x_1960:
[----:B--2---:R2:W3:Y:S02]  /*13750*/  SYNCS.PHASECHK.TRANS64.TRYWAIT P2, [R0+URZ+0x38830], R3 ;  /* 0x03883003000075a7 */ /* 0x0044e4000804017f */
[----:B---3--:R-:W-:Y:S05]  /*13760*/  @!P2 NANOSLEEP.SYNCS 0x989680 ;  /* 0x009896800000a95d */ /* 0x008fea0003900000 */
[----:B------:R-:W3:Y:S02]  /*13770*/  @!P2 SYNCS.PHASECHK.TRANS64 P2, [R0+URZ+0x38830], R3 ;  /* 0x038830030000a5a7 */ /* 0x000ee4000804007f */
[----:B---3--:R-:W-:Y:S05]  /*13780*/  @!P2 BRA `(.L_x_1960) ;  /* 0xfffffffc00f0a947 */ /* 0x008fea000383ffff */
[----:B------:R-:W-:Y:S05]  /*13790*/  BRA `(.L_x_1959) ;  /* 0xfffffee0008c7947 */ /* 0x000fea000383ffff */
.L_x_1965:
[----:B--2---:R-:W-:-:S04]  /*137a0*/  MOV R4, UR47 ;  /* 0x0000002f00047c02 */ /* 0x004fc80008000f00 */
[----:B------:R2:W3:Y:S03]  /*137b0*/  SYNCS.PHASECHK.TRANS64.TRYWAIT P2, [R4+URZ+0x38830], R3 ;  /* 0x03883003040075a7 */ /* 0x0004e6000804017f */
[----:B---3--:R-:W-:Y:S05]  /*137c0*/  @!P2 NANOSLEEP.SYNCS 0x989680 ;  /* 0x009896800000a95d */ /* 0x008fea0003900000 */
[----:B------:R-:W3:Y:S02]  /*137d0*/  @!P2 SYNCS.PHASECHK.TRANS64 P2, [R4+URZ+0x38830], R3 ;  /* 0x038830030400a5a7 */ /* 0x000ee4000804007f */
[----:B---3--:R-:W-:Y:S05]  /*137e0*/  @!P2 BRA `(.L_x_1965) ;  /* 0xfffffffc00eca947 */ /* 0x008fea000383ffff */
[----:B------:R-:W-:Y:S05]  /*137f0*/  BRA `(.L_x_1964) ;  /* 0xffffff2000ec7947 */ /* 0x000fea000383ffff */
.L_x_1969:
[----:B-12---:R-:W-:-:S04]  /*13800*/  IMAD.U32 R3, RZ, RZ, UR5 ;  /* 0x00000005ff037e24 */ /* 0x006fc8000f8e00ff */
[----:B------:R1:W2:Y:S03]  /*13810*/  SYNCS.PHASECHK.TRANS64.TRYWAIT P2, [R3+URZ+0x38850], R0 ;  /* 0x03885000030075a7 */ /* 0x0002a6000804017f */
[----:B--2---:R-:W-:Y:S05]  /*13820*/  @!P2 NANOSLEEP.SYNCS 0x989680 ;  /* 0x009896800000a95d */ /* 0x004fea0003900000 */
[----:B------:R-:W2:Y:S02]  /*13830*/  @!P2 SYNCS.PHASECHK.TRANS64 P2, [R3+URZ+0x38850], R0 ;  /* 0x038850000300a5a7 */ /* 0x000ea4000804007f */
[----:B--2---:R-:W-:Y:S05]  /*13840*/  @!P2 BRA `(.L_x_1969) ;  /* 0xfffffffc00eca947 */ /* 0x004fea000383ffff */
[----:B------:R-:W-:Y:S05]  /*13850*/  BRA `(.L_x_1968) ;  /* 0xffffff4800647947 */ /* 0x000fea000383ffff */
.L_x_1975:
[----:B--2---:R-:W-:-:S04]  /*13860*/  IMAD.U32 R4, RZ, RZ, UR4 ;  /* 0x00000004ff047e24 */ /* 0x004fc8000f8e00ff */
[----:B------:R2:W3:Y:S03]  /*13870*/  SYNCS.PHASECHK.TRANS64.TRYWAIT P2, [R4+URZ+0x38830], R3 ;  /* 0x03883003040075a7 */ /* 0x0004e6000804017f */
[----:B---3--:R-:W-:Y:S05]  /*13880*/  @!P2 NANOSLEEP.SYNCS 0x989680 ;  /* 0x009896800000a95d */ /* 0x008fea0003900000 */
[----:B------:R-:W3:Y:S02]  /*13890*/  @!P2 SYNCS.PHASECHK.TRANS64 P2, [R4+URZ+0x38830], R3 ;  /* 0x038830030400a5a7 */ /* 0x000ee4000804007f */
[----:B---3--:R-:W-:Y:S05]  /*138a0*/  @!P2 BRA `(.L_x_1975) ;  /* 0xfffffffc00eca947 */ /* 0x008fea000383ffff */
[----:B------:R-:W-:Y:S05]  /*138b0*/  BRA `(.L_x_1974) ;  /* 0xffffff6000147947 */ /* 0x000fea000383ffff */
.L_x_1979:
[----:B-12---:R-:W-:-:S04]  /*138c0*/  MOV R3, UR5 ;  /* 0x0000000500037c02 */ /* 0x006fc80008000f00 */
[----:B------:R1:W2:Y:S03]  /*138d0*/  SYNCS.PHASECHK.TRANS64.TRYWAIT P2, [R3+URZ+0x38850], R0 ;  /* 0x03885000030075a7 */ /* 0x0002a6000804017f */
[----:B--2---:R-:W-:Y:S05]  /*138e0*/  @!P2 NANOSLEEP.SYNCS 0x989680 ;  /* 0x009896800000a95d */ /* 0x004fea0003900000 */
[----:B------:R-:W2:Y:S02]  /*138f0*/  @!P2 SYNCS.PHASECHK.TRANS64 P2, [R3+URZ+0x38850], R0 ;  /* 0x038850000300a5a7 */ /* 0x000ea4000804007f */
[----:B--2---:R-:W-:Y:S05]  /*13900*/  @!P2 BRA `(.L_x_1979) ;  /* 0xfffffffc00eca947 */ /* 0x004fea000383ffff */
[----:B------:R-:W-:Y:S05]  /*13910*/  BRA `(.L_x_1978) ;  /* 0xffffff8800887947 */ /* 0x000fea000383ffff */
.L_x_1984:
[----:B--2---:R-:W-:-:S04]  /*13920*/  IMAD.U32 R7, RZ, RZ, UR5 ;  /* 0x00000005ff077e24 */ /* 0x004fc8000f8e00ff */
[----:B------:R2:W3:Y:S03]  /*13930*/  SYNCS.PHASECHK.TRANS64.TRYWAIT P0, [R7+URZ+0x38850], R0 ;  /* 0x03885000070075a7 */ /* 0x0004e6000800017f */
[----:B---3--:R-:W-:Y:S05]  /*13940*/  @!P0 NANOSLEEP.SYNCS 0x989680 ;  /* 0x009896800000895d */ /* 0x008fea0003900000 */
[----:B------:R-:W3:Y:S02]  /*13950*/  @!P0 SYNCS.PHASECHK.TRANS64 P0, [R7+URZ+0x38850], R0 ;  /* 0x03885000070085a7 */ /* 0x000ee4000800007f */
[----:B---3--:R-:W-:Y:S05]  /*13960*/  @!P0 BRA `(.L_x_1984) ;  /* 0xfffffffc00ec8947 */ /* 0x008fea000383ffff */
[----:B------:R-:W-:Y:S05]  /*13970*/  BRA `(.L_x_1983) ;  /* 0xffffffa0007c7947 */ /* 0x000fea000383ffff */
.L_x_2008:
[----:B------:R-:W1:Y:S01]  /*13980*/  S2R R7, SR_TID.X ;  /* 0x0000000000077919 */ /* 0x000e620000002100 */
[----:B------:R-:W-:Y:S01]  /*13990*/  MOV R12, RZ ;  /* 0x000000ff000c7202 */ /* 0x000fe20000000f00 */
[----:B------:R-:W-:Y:S02]  /*139a0*/  IMAD.MOV.U32 R11, RZ, RZ, 0x1f ;  /* 0x0000001fff0b7424 */ /* 0x000fe400078e00ff */
[----:B------:R-:W-:Y:S01]  /*139b0*/  IMAD.MOV.U32 R15, RZ, RZ, -0x1 ;  /* 0xffffffffff0f7424 */ /* 0x000fe200078e00ff */
[----:B-1----:R-:W-:-:S04]  /*139c0*/  SHF.R.U32.HI R7, RZ, 0x5, R7 ;  /* 0x00000005ff077819 */ /* 0x002fc80000011607 */
[----:B------:R-:W-:-:S05]  /*139d0*/  LOP3.LUT R7, R7, 0x3, RZ, 0xc0, !PT ;  /* 0x0000000307077812 */ /* 0x000fca00078ec0ff */
[----:B------:R-:W-:-:S07]  /*139e0*/  IMAD.MOV.U32 R13, RZ, RZ, R7 ;  /* 0x000000ffff0d7224 */ /* 0x000fce00078e0007 */
[----:B------:R-:W-:Y:S05]  /*139f0*/  WARPSYNC.COLLECTIVE R15, `(.L_x_2058) ;  /* 0x000000000f087348 */ /* 0x000fea0003c00000 */
[----:B------:R1:W2:Y:S02]  /*13a00*/  SHFL.IDX P6, R14, R13, R12, R11 ;  /* 0x0000000c0d0e7389 */ /* 0x0002a400000c000b */
[----:B-12---:R-:W-:Y:S01]  /*13a10*/  ENDCOLLECTIVE ;  /* 0x000000000000791b */ /* 0x006fe20003800000 */
.L_x_2058:
[----:B------:R-:W-:Y:S05]  /*13a20*/  BRA `(.L_x_2059) ;  /* 0xffffffd400647947 */ /* 0x000fea000383ffff */
.L_x_2009:
[----:B------:R-:W-:Y:S01]  /*13a30*/  BSSY B0, `(.L_x_2060) ;  /* 0x0000006000007945 */ /* 0x000fe20003800000 */
[----:B------:R-:W-:-:S07]  /*13a40*/  MOV R15, 0xffffffff ;  /* 0xffffffff000f7802 */ /* 0x000fce0000000f00 */
[----:B------:R-:W-:Y:S05]  /*13a50*/  WARPSYNC.COLLECTIVE R15, `(.L_x_2061) ;  /* 0x000000000f0c7348 */ /* 0x000fea0003c00000 */
[----:B------:R-:W-:Y:S02]  /*13a60*/  ELECT P6, UR62, PT ;  /* 0x00000000003e782f */ /* 0x000fe400038c0000 */
[----:B------:R-:W-:Y:S01]  /*13a70*/  MOV R14, UR62 ;  /* 0x0000003e000e7c02 */ /* 0x000fe20008000f00 */
[----:B------:R-:W-:Y:S10]  /*13a80*/  ENDCOLLECTIVE ;  /* 0x000000000000791b */ /* 0x000ff40003800000 */
.L_x_2061:
[----:B------:R-:W-:Y:S05]  /*13a90*/  BSYNC B0 ;  /* 0x0000000000007941 */ /* 0x000fea0003800000 */
.L_x_2060:
[----:B------:R-:W-:Y:S05]  /*13aa0*/  BRA `(.L_x_2062) ;  /* 0xffffffd400547947 */ /* 0x000fea000383ffff */
.L_x_2012:
[----:B-1----:R1:W2:Y:S02]  /*13ab0*/  SYNCS.PHASECHK.TRANS64.TRYWAIT P2, [R8+URZ+0x38840], R7 ;  /* 0x03884007080075a7 */ /* 0x0022a4000804017f */
[----:B--2---:R-:W-:Y:S05]  /*13ac0*/  @!P2 NANOSLEEP.SYNCS 0x989680 ;  /* 0x009896800000a95d */ /* 0x004fea0003900000 */
[----:B------:R-:W2:Y:S02]  /*13ad0*/  @!P2 SYNCS.PHASECHK.TRANS64 P2, [R8+URZ+0x38840], R7 ;  /* 0x038840070800a5a7 */ /* 0x000ea4000804007f */
[----:B--2---:R-:W-:Y:S05]  /*13ae0*/  @!P2 BRA `(.L_x_2012) ;  /* 0xfffffffc00f0a947 */ /* 0x004fea000383ffff */
[----:B------:R-:W-:Y:S05]  /*13af0*/  BRA `(.L_x_2063) ;  /* 0xffffffd400b47947 */ /* 0x000fea000383ffff */
.L_x_2014:
[----:B-1----:R-:W-:-:S04]  /*13b00*/  IMAD.U32 R8, RZ, RZ, UR40 ;  /* 0x00000028ff087e24 */ /* 0x002fc8000f8e00ff */
[----:B------:R1:W2:Y:S03]  /*13b10*/  SYNCS.PHASECHK.TRANS64.TRYWAIT P2, [R8+URZ+0x38820], R7 ;  /* 0x03882007080075a7 */ /* 0x0002a6000804017f */
[----:B--2---:R-:W-:Y:S05]  /*13b20*/  @!P2 NANOSLEEP.SYNCS 0x989680 ;  /* 0x009896800000a95d */ /* 0x004fea0003900000 */
[----:B------:R-:W2:Y:S02]  /*13b30*/  @!P2 SYNCS.PHASECHK.TRANS64 P2, [R8+URZ+0x38820], R7 ;  /* 0x038820070800a5a7 */ /* 0x000ea4000804007f */
[----:B--2---:R-:W-:Y:S05]  /*13b40*/  @!P2 BRA `(.L_x_2014) ;  /* 0xfffffffc00eca947 */ /* 0x004fea000383ffff */
[----:B------:R-:W-:Y:S05]  /*13b50*/  BRA `(.L_x_2064) ;  /* 0xffffffd800e47947 */ /* 0x000fea000383ffff */
.L_x_2020:
[----:B-1----:R1:W2:Y:S02]  /*13b60*/  SYNCS.PHASECHK.TRANS64.TRYWAIT P3, [R3+URZ+0x38840], R2 ;  /* 0x03884002030075a7 */ /* 0x0022a4000806017f */
[----:B--2---:R-:W-:Y:S05]  /*13b70*/  @!P3 NANOSLEEP.SYNCS 0x989680 ;  /* 0x009896800000b95d */ /* 0x004fea0003900000 */
[----:B------:R-:W2:Y:S02]  /*13b80*/  @!P3 SYNCS.PHASECHK.TRANS64 P3, [R3+URZ+0x38840], R2 ;  /* 0x038840020300b5a7 */ /* 0x000ea4000806007f */
[----:B--2---:R-:W-:Y:S05]  /*13b90*/  @!P3 BRA `(.L_x_2020) ;  /* 0xfffffffc00f0b947 */ /* 0x004fea000383ffff */
[----:B------:R-:W-:Y:S05]  /*13ba0*/  BRA `(.L_x_2065) ;  /* 0xffffffdc00907947 */ /* 0x000fea000383ffff */
.L_x_2022:
[----:B-1----:R1:W2:Y:S02]  /*13bb0*/  SYNCS.PHASECHK.TRANS64.TRYWAIT P3, [R2+URZ+0x60], R3 ;  /* 0x00006003020075a7 */ /* 0x0022a4000806017f */
[----:B--2---:R-:W-:Y:S05]  /*13bc0*/  @!P3 NANOSLEEP.SYNCS 0x989680 ;  /* 0x009896800000b95d */ /* 0x004fea0003900000 */
[----:B------:R-:W2:Y:S02]  /*13bd0*/  @!P3 SYNCS.PHASECHK.TRANS64 P3, [R2+URZ+0x60], R3 ;  /* 0x000060030200b5a7 */ /* 0x000ea4000806007f */
[----:B--2---:R-:W-:Y:S05]  /*13be0*/  @!P3 BRA `(.L_x_2022) ;  /* 0xfffffffc00f0b947 */ /* 0x004fea000383ffff */
[----:B------:R-:W-:Y:S05]  /*13bf0*/  BRA `(.L_x_2066) ;  /* 0xffffffe000207947 */ /* 0x000fea000383ffff */
.L_x_2028:
[----:B-1----:R1:W2:Y:S02]  /*13c00*/  SYNCS.PHASECHK.TRANS64.TRYWAIT P3, [R3+URZ+0x38840], R2 ;  /* 0x03884002030075a7 */ /* 0x0022a4000806017f */
[----:B--2---:R-:W-:Y:S05]  /*13c10*/  @!P3 NANOSLEEP.SYNCS 0x989680 ;  /* 0x009896800000b95d */ /* 0x004fea0003900000 */
[----:B------:R-:W2:Y:S02]  /*13c20*/  @!P3 SYNCS.PHASECHK.TRANS64 P3, [R3+URZ+0x38840], R2 ;  /* 0x038840020300b5a7 */ /* 0x000ea4000806007f */
[----:B--2---:R-:W-:Y:S05]  /*13c30*/  @!P3 BRA `(.L_x_2028) ;  /* 0xfffffffc00f0b947 */ /* 0x004fea000383ffff */
[----:B------:R-:W-:Y:S05]  /*13c40*/  BRA `(.L_x_2067) ;  /* 0xffffffe4005c7947 */ /* 0x000fea000383ffff */
.L_x_2030:
[----:B-1----:R1:W2:Y:S02]  /*13c50*/  SYNCS.PHASECHK.TRANS64.TRYWAIT P3, [R2+URZ+0x60], R17 ;  /* 0x00006011020075a7 */ /* 0x0022a4000806017f */
[----:B--2---:R-:W-:Y:S05]  /*13c60*/  @!P3 NANOSLEEP.SYNCS 0x989680 ;  /* 0x009896800000b95d */ /* 0x004fea0003900000 */
[----:B------:R-:W2:Y:S02]  /*13c70*/  @!P3 SYNCS.PHASECHK.TRANS64 P3, [R2+URZ+0x60], R17 ;  /* 0x000060110200b5a7 */ /* 0x000ea4000806007f */
[----:B--2---:R-:W-:Y:S05]  /*13c80*/  @!P3 BRA `(.L_x_2030) ;  /* 0xfffffffc00f0b947 */ /* 0x004fea000383ffff */
[----:B------:R-:W-:Y:S05]  /*13c90*/  BRA `(.L_x_2068) ;  /* 0xffffffe400ec7947 */ /* 0x000fea000383ffff */
.L_x_2035:
[----:B-1----:R1:W2:Y:S02]  /*13ca0*/  SYNCS.PHASECHK.TRANS64.TRYWAIT P3, [R2+URZ+0x38840], R3 ;  /* 0x03884003020075a7 */ /* 0x0022a4000806017f */
[----:B--2---:R-:W-:Y:S05]  /*13cb0*/  @!P3 NANOSLEEP.SYNCS 0x989680 ;  /* 0x009896800000b95d */ /* 0x004fea0003900000 */
[----:B------:R-:W2:Y:S02]  /*13cc0*/  @!P3 SYNCS.PHASECHK.TRANS64 P3, [R2+URZ+0x38840], R3 ;  /* 0x038840030200b5a7 */ /* 0x000ea4000806007f */
[----:B--2---:R-:W-:Y:S05]  /*13cd0*/  @!P3 BRA `(.L_x_2035) ;  /* 0xfffffffc00f0b947 */ /* 0x004fea000383ffff */
[----:B------:R-:W-:Y:S05]  /*13ce0*/  BRA `(.L_x_2069) ;  /* 0xffffffec00007947 */ /* 0x000fea000383ffff */
.L_x_2037:
[----:B-1----:R1:W2:Y:S02]  /*13cf0*/  SYNCS.PHASECHK.TRANS64.TRYWAIT P3, [R2+URZ+0x60], R11 ;  /* 0x0000600b020075a7 */ /* 0x0022a4000806017f */
[----:B--2---:R-:W-:Y:S05]  /*13d00*/  @!P3 NANOSLEEP.SYNCS 0x989680 ;  /* 0x009896800000b95d */ /* 0x004fea0003900000 */
[----:B------:R-:W2:Y:S02]  /*13d10*/  @!P3 SYNCS.PHASECHK.TRANS64 P3, [R2+URZ+0x60], R11 ;  /* 0x0000600b0200b5a7 */ /* 0x000ea4000806007f */
[----:B--2---:R-:W-:Y:S05]  /*13d20*/  @!P3 BRA `(.L_x_2037) ;  /* 0xfffffffc00f0b947 */ /* 0x004fea000383ffff */
[----:B------:R-:W-:Y:S05]  /*13d30*/  BRA `(.L_x_2070) ;  /* 0xffffffec00907947 */ /* 0x000fea000383ffff */
.L_x_2044:
[----:B-1----:R1:W2:Y:S02]  /*13d40*/  SYNCS.PHASECHK.TRANS64.TRYWAIT P0, [R3+URZ+0x38860], R0 ;  /* 0x03886000030075a7 */ /* 0x0022a4000800017f */
[----:B--2---:R-:W-:Y:S05]  /*13d50*/  @!P0 NANOSLEEP.SYNCS 0x989680 ;  /* 0x009896800000895d */ /* 0x004fea0003900000 */
[----:B------:R-:W2:Y:S02]  /*13d60*/  @!P0 SYNCS.PHASECHK.TRANS64 P0, [R3+URZ+0x38860], R0 ;  /* 0x03886000030085a7 */ /* 0x000ea4000800007f */
[----:B--2---:R-:W-:Y:S05]  /*13d70*/  @!P0 BRA `(.L_x_2044) ;  /* 0xfffffffc00f08947 */ /* 0x004fea000383ffff */
[----:B------:R-:W-:Y:S05]  /*13d80*/  BRA `(.L_x_2071) ;  /* 0xfffffff000907947 */ /* 0x000fea000383ffff */
.L_x_2046:
[----:B------:R-:W-:Y:S01]  /*13d90*/  BSSY B0, `(.L_x_2072) ;  /* 0x0000007000007945 */ /* 0x000fe20003800000 */
[----:B------:R-:W-:Y:S01]  /*13da0*/  IMAD.MOV.U32 R12, RZ, RZ, RZ ;  /* 0x000000ffff0c7224 */ /* 0x000fe200078e00ff */
[----:B------:R-:W-:Y:S01]  /*13db0*/  MOV R11, 0x1f ;  /* 0x0000001f000b7802 */ /* 0x000fe20000000f00 */
[----:B------:R-:W-:-:S07]  /*13dc0*/  IMAD.MOV.U32 R15, RZ, RZ, -0x1 ;  /* 0xffffffffff0f7424 */ /* 0x000fce00078e00ff */
[----:B------:R-:W-:Y:S05]  /*13dd0*/  WARPSYNC.COLLECTIVE R15, `(.L_x_2073) ;  /* 0x000000000f087348 */ /* 0x000fea0003c00000 */
[----:B------:R1:W2:Y:S02]  /*13de0*/  SHFL.IDX P6, R14, R13, R12, R11 ;  /* 0x0000000c0d0e7389 */ /* 0x0002a400000c000b */
[----:B-12---:R-:W-:Y:S01]  /*13df0*/  ENDCOLLECTIVE ;  /* 0x000000000000791b */ /* 0x006fe20003800000 */
.L_x_2073:
[----:B------:R-:W-:Y:S05]  /*13e00*/  BSYNC B0 ;  /* 0x0000000000007941 */ /* 0x000fea0003800000 */
.L_x_2072:
[----:B------:R-:W-:Y:S05]  /*13e10*/  BRA `(.L_x_2074) ;  /* 0xfffffff4002c7947 */ /* 0x000fea000383ffff */
.L_x_2048:
[----:B--2---:R2:W3:Y:S02]  /*13e20*/  SYNCS.PHASECHK.TRANS64.TRYWAIT P0, [R7+URZ+0x38820], R0 ;  /* 0x03882000070075a7 */ /* 0x0044e4000800017f */
[----:B---3--:R-:W-:Y:S05]  /*13e30*/  @!P0 NANOSLEEP.SYNCS 0x989680 ;  /* 0x009896800000895d */ /* 0x008fea0003900000 */
[----:B------:R-:W3:Y:S02]  /*13e40*/  @!P0 SYNCS.PHASECHK.TRANS64 P0, [R7+URZ+0x38820], R0 ;  /* 0x03882000070085a7 */ /* 0x000ee4000800007f */
[----:B---3--:R-:W-:Y:S05]  /*13e50*/  @!P0 BRA `(.L_x_2048) ;  /* 0xfffffffc00f08947 */ /* 0x008fea000383ffff */
[----:B------:R-:W-:Y:S05]  /*13e60*/  BRA `(.L_x_2075) ;  /* 0xfffffff400747947 */ /* 0x000fea000383ffff */
.L_x_2052:
[----:B--2---:R2:W3:Y:S02]  /*13e70*/  SYNCS.PHASECHK.TRANS64.TRYWAIT P0, [R5+URZ], R4 ;  /* 0x00000004050075a7 */ /* 0x0044e4000800017f */
[----:B---3--:R-:W-:Y:S05]  /*13e80*/  @!P0 NANOSLEEP.SYNCS 0x989680 ;  /* 0x009896800000895d */ /* 0x008fea0003900000 */
[----:B------:R-:W3:Y:S02]  /*13e90*/  @!P0 SYNCS.PHASECHK.TRANS64 P0, [R5+URZ], R4 ;  /* 0x00000004050085a7 */ /* 0x000ee4000800007f */
[----:B---3--:R-:W-:Y:S05]  /*13ea0*/  @!P0 BRA `(.L_x_2052) ;  /* 0xfffffffc00f08947 */ /* 0x008fea000383ffff */
[----:B------:R-:W-:Y:S05]  /*13eb0*/  BRA `(.L_x_2076) ;  /* 0xfffffff400d07947 */ /* 0x000fea000383ffff */
.L_x_2053:
[----:B---3--:R3:W4:Y:S02]  /*13ec0*/  SYNCS.PHASECHK.TRANS64.TRYWAIT P0, [R3+URZ], R0 ;  /* 0x00000000030075a7 */ /* 0x008724000800017f */
[----:B----4-:R-:W-:Y:S05]  /*13ed0*/  @!P0 NANOSLEEP.SYNCS 0x989680 ;  /* 0x009896800000895d */ /* 0x010fea0003900000 */
[----:B------:R-:W4:Y:S02]  /*13ee0*/  @!P0 SYNCS.PHASECHK.TRANS64 P0, [R3+URZ], R0 ;  /* 0x00000000030085a7 */ /* 0x000f24000800007f */
[----:B----4-:R-:W-:Y:S05]  /*13ef0*/  @!P0 BRA `(.L_x_2053) ;  /* 0xfffffffc00f08947 */ /* 0x010fea000383ffff */
[----:B------:R-:W-:Y:S05]  /*13f00*/  BRA `(.L_x_2077) ;  /* 0xfffffff400c47947 */ /* 0x000fea000383ffff */
.L_x_2055:
[----:B--2---:R2:W3:Y:S02]  /*13f10*/  SYNCS.PHASECHK.TRANS64.TRYWAIT P0, [R5+URZ], R4 ;  /* 0x00000004050075a7 */ /* 0x0044e4000800017f */
[----:B---3--:R-:W-:Y:S05]  /*13f20*/  @!P0 NANOSLEEP.SYNCS 0x989680 ;  /* 0x009896800000895d */ /* 0x008fea0003900000 */
[----:B------:R-:W3:Y:S02]  /*13f30*/  @!P0 SYNCS.PHASECHK.TRANS64 P0, [R5+URZ], R4 ;  /* 0x00000004050085a7 */ /* 0x000ee4000800007f */
[----:B---3--:R-:W-:Y:S05]  /*13f40*/  @!P0 BRA `(.L_x_2055) ;  /* 0xfffffffc00f08947 */ /* 0x008fea000383ffff */
[----:B------:R-:W-:Y:S05]  /*13f50*/  BRA `(.L_x_2078) ;  /* 0xfffffff400c87947 */ /* 0x000fea000383ffff */
.L_x_2079:
        /* <DEDUP_REMOVED lines=10> */
.L_x_12756:


//--------------------- .text._ZN7cutlass13device_kernelIN5flash11enable_sm90INS1_16FlashAttnFwdSm90INS1_25CollectiveMainloopFwdSm90ILi2EN4cute5tupleIJNS5_1CILi1EEES8_S8_EEENS6_IJNS7_ILi128EEENS7_ILi80EEENS7_ILi256EEEEEELi256ENS_10bfloat16_tEfNS_4arch4Sm90ELb1ELb0ELb0ELb1ELb0ELb0ELb0ELb1ELb1ELb0ELb0ELb0EEENS1_21CollectiveEpilogueFwdINS6_IJSA_SC_SB_EEES9_SE_SG_Li256ELb1ELb0ELb0ELb0EEENS1_36VarlenDynamicPersistentTileSchedulerILi128ELi80ELi256ELi32ELb0ELb0ELb1ELb1ELb1ELb1EEEEEEEEEvNT_6ParamsE --------------------------
	.section	.text._ZN7cutlass13device_kernelIN5flash11enable_sm90INS1_16FlashAttnFwdSm90INS1_25CollectiveMainloopFwdSm90ILi2EN4cute5tupleIJNS5_1CILi1EEES8_S8_EEENS6_IJNS7_ILi128EEENS7_ILi80EEENS7_ILi256EEEEEELi256ENS_10bfloat16_tEfNS_4arch4Sm90ELb1ELb0ELb0ELb1ELb0ELb0ELb0ELb1ELb1ELb0ELb0ELb0EEENS1_21CollectiveEpilogueFwdINS6_IJSA_SC_SB_EEES9_SE_SG_Li256ELb1ELb0ELb0ELb0EEENS1_36VarlenDynamicPersistentTileSchedulerILi128ELi80ELi256ELi32ELb0ELb0ELb1ELb1ELb1ELb1EEEEEEEEEvNT_6ParamsE,"ax",@progbits
	.align	128
.text._ZN7cutlass13device_kernelIN5flash11enable_sm90INS1_16FlashAttnFwdSm90INS1_25CollectiveMainloopFwdSm90ILi2EN4cute5tupleIJNS5_1CILi1EEES8_S8_EEENS6_IJNS7_ILi128EEENS7_ILi80EEENS7_ILi256EEEEEELi256ENS_10bfloat16_tEfNS_4arch4Sm90ELb1ELb0ELb0ELb1ELb0ELb0ELb0ELb1ELb1ELb0ELb0ELb0EEENS1_21CollectiveEpilogueFwdINS6_IJSA_SC_SB_EEES9_SE_SG_Li256ELb1ELb0ELb0ELb0EEENS1_36VarlenDynamicPersistentTileSchedulerILi128ELi80ELi256ELi32ELb0ELb0ELb1ELb1ELb1ELb1EEEEEEEEEvNT_6ParamsE:
        .type           _ZN7cutlass13device_kernelIN5flash11enable_sm90INS1_16FlashAttnFwdSm90INS1_25CollectiveMainloopFwdSm90ILi2EN4cute5tupleIJNS5_1CILi1EEES8_S8_EEENS6_IJNS7_ILi128EEENS7_ILi80EEENS7_ILi256EEEEEELi256ENS_10bfloat16_tEfNS_4arch4Sm90ELb1ELb0ELb0ELb1ELb0ELb0ELb0ELb1ELb1ELb0ELb0ELb0EEENS1_21CollectiveEpilogueFwdINS6_IJSA_SC_SB_EEES9_SE_SG_Li256ELb1ELb0ELb0ELb0EEENS1_36VarlenDynamicPersistentTileSchedulerILi128ELi80ELi256ELi32ELb0ELb0ELb1ELb1ELb1ELb1EEEEEEEEEvNT_6ParamsE,@function
        .size           _ZN7cutlass13device_kernelIN5flash11enable_sm90INS1_16FlashAttnFwdSm90INS1_25CollectiveMainloopFwdSm90ILi2EN4cute5tupleIJNS5_1CILi1EEES8_S8_EEENS6_IJNS7_ILi128EEENS7_ILi80EEENS7_ILi256EEEEEELi256ENS_10bfloat16_tEfNS_4arch4Sm90ELb1ELb0ELb0ELb1ELb0ELb0ELb0ELb1ELb1ELb0ELb0ELb0EEENS1_21CollectiveEpilogueFwdINS6_IJSA_SC_SB_EEES9_SE_SG_Li256ELb1ELb0ELb0ELb0EEENS1_36VarlenDynamicPersistentTileSchedulerILi128ELi80ELi256ELi32ELb0ELb0ELb1ELb1ELb1ELb1EEEEEEEEEvNT_6ParamsE,(.L_x_12757 - _ZN7cutlass13device_kernelIN5flash11enable_sm90INS1_16FlashAttnFwdSm90INS1_25CollectiveMainloopFwdSm90ILi2EN4cute5tupleIJNS5_1CILi1EEES8_S8_EEENS6_IJNS7_ILi128EEENS7_ILi80EEENS7_ILi256EEEEEELi256ENS_10bfloat16_tEfNS_4arch4Sm90ELb1ELb0ELb0ELb1ELb0ELb0ELb0ELb1ELb1ELb0ELb0ELb0EEENS1_21CollectiveEpilogueFwdINS6_IJSA_SC_SB_EEES9_SE_SG_Li256ELb1ELb0ELb0ELb0EEENS1_36VarlenDynamicPersistentTileSchedulerILi128ELi80ELi256ELi32ELb0ELb0ELb1ELb1ELb1ELb1EEEEEEEEEvNT_6ParamsE)
        .other          _ZN7cutlass13device_kernelIN5flash11enable_sm90INS1_16FlashAttnFwdSm90INS1_25CollectiveMainloopFwdSm90ILi2EN4cute5tupleIJNS5_1CILi1EEES8_S8_EEENS6_IJNS7_ILi128EEENS7_ILi80EEENS7_ILi256EEEEEELi256ENS_10bfloat16_tEfNS_4arch4Sm90ELb1ELb0ELb0ELb1ELb0ELb0ELb0ELb1ELb1ELb0ELb0ELb0EEENS1_21CollectiveEpilogueFwdINS6_IJSA_SC_SB_EEES9_SE_SG_Li256ELb1ELb0ELb0ELb0EEENS1_36VarlenDynamicPersistentTileSchedulerILi128ELi80ELi256ELi32ELb0ELb0ELb1ELb1ELb1ELb1EEEEEEEEEvNT_6ParamsE,@"STO_CUDA_ENTRY STV_DEFAULT"
_ZN7cutlass13device_kernelIN5flash11enable_sm90INS1_16FlashAttnFwdSm90INS1_25CollectiveMainloopFwdSm90ILi2EN4cute5tupleIJNS5_1CILi1EEES8_S8_EEENS6_IJNS7_ILi128EEENS7_ILi80EEENS7_ILi256EEEEEELi256ENS_10bfloat16_tEfNS_4arch4Sm90ELb1ELb0ELb0ELb1ELb0ELb0ELb0ELb1ELb1ELb0ELb0ELb0EEENS1_21CollectiveEpilogueFwdINS6_IJSA_SC_SB_EEES9_SE_SG_Li256ELb1ELb0ELb0ELb0EEENS1_36VarlenDynamicPersistentTileSchedulerILi128ELi80ELi256ELi32ELb0ELb0ELb1ELb1ELb1ELb1EEEEEEEEEvNT_6ParamsE:
        /* <DEDUP_REMOVED lines=21> */
.L_x_2081:
[----:B------:R-:W-:Y:S05]  /*0150*/  BSYNC B0 ;  /* 0x0000000000007941 */ /* 0x000fea0003800000 */
.L_x_2080:
        /* <DEDUP_REMOVED lines=41> */
.L_x_2082:
        /* <DEDUP_REMOVED lines=22> */
.L_x_2083:
        /* <DEDUP_REMOVED lines=18> */
.L_x_2084:
        /* <DEDUP_REMOVED lines=22> */
.L_x_2085:
        /* <DEDUP_REMOVED lines=22> */
.L_x_2086:
        /* <DEDUP_REMOVED lines=8> */
.L_x_2088:
        /* <DEDUP_REMOVED lines=17> */
[----:B------:R-:W0:Y:S11]  /*0ac0*/  S2R R0, SR_TID.X ;  /* 0x0000000000007919 */ /* 0x000e360000002100 */
[----:B------:R-:W-:Y:S01]  /*0ad0*/  IMAD.U32 R19, RZ, RZ, UR5 ;  /* 0x00000005ff137e24 */ /* 0x000fe2000f8e00ff */
[----:B------:R-:W-:Y:S01]  /*0ae0*/  R2UR UR5, R14 ;  /* 0x000000000e0572ca */ /* 0x000fe200000e0000 */
[----:B0-----:R-:W-:-:S05]  /*0af0*/  VIADD R225, R0, 0xffffff80 ;  /* 0xffffff8000e17836 */ /* 0x001fca0000000000 */
[----:B------:R-:W-:-:S04]  /*0b00*/  SHF.R.S32.HI R0, RZ, 0x1f, R225 ;  /* 0x0000001fff007819 */ /* 0x000fc800000114e1 */
[CC--:B------:R-:W-:Y:S02]  /*0b10*/  LEA.HI R3, R0.reuse, R225.reuse, RZ, 0x7 ;  /* 0x000000e100037211 */ /* 0x0c0fe400078f38ff */
[----:B------:R-:W-:Y:S02]  /*0b20*/  LEA.HI R4, R0, R225, RZ, 0x5 ;  /* 0x000000e100047211 */ /* 0x000fe400078f28ff */
[----:B------:R-:W-:Y:S02]  /*0b30*/  SHF.R.S32.HI R222, RZ, 0x7, R3 ;  /* 0x00000007ffde7819 */ /* 0x000fe40000011403 */
[----:B--2---:R-:W-:Y:S02]  /*0b40*/  R2UR UR4, R2 ;  /* 0x00000000020472ca */ /* 0x004fe400000e0000 */
[C---:B------:R-:W-:Y:S02]  /*0b50*/  LOP3.LUT R2, R3.reuse, 0xffffff80, RZ, 0xc0, !PT ;  /* 0xffffff8003027812 */ /* 0x040fe400078ec0ff */
[----:B------:R-:W-:-:S03]  /*0b60*/  LEA.HI R3, R3, R222, RZ, 0x1 ;  /* 0x000000de03037211 */ /* 0x000fc600078f08ff */
[----:B------:R-:W-:Y:S01]  /*0b70*/  IMAD.IADD R221, R225, 0x1, -R2 ;  /* 0x00000001e1dd7824 */ /* 0x000fe200078e0a02 */
[----:B------:R-:W-:-:S04]  /*0b80*/  LOP3.LUT R3, R3, 0x3fffffe, RZ, 0xc0, !PT ;  /* 0x03fffffe03037812 */ /* 0x000fc800078ec0ff */
[----:B------:R-:W-:Y:S01]  /*0b90*/  SHF.R.S32.HI R8, RZ, 0x1f, R221 ;  /* 0x0000001fff087819 */ /* 0x000fe200000114dd */
[----:B------:R-:W-:Y:S01]  /*0ba0*/  ULOP3.LUT UR4, UR4, 0x1, URZ, 0xfc, !UPT ;  /* 0x0000000104047892 */ /* 0x000fe2000f8efc3f */
[----:B------:R-:W-:Y:S02]  /*0bb0*/  IMAD.IADD R3, R222, 0x1, -R3 ;  /* 0x00000001de037824 */ /* 0x000fe400078e0a03 */
[CC--:B------:R-:W-:Y:S02]  /*0bc0*/  LEA.HI R9, R8.reuse, R221.reuse, RZ, 0x2 ;  /* 0x000000dd08097211 */ /* 0x0c0fe400078f10ff */
[----:B------:R-:W-:Y:S01]  /*0bd0*/  LEA.HI R8, R8, R221, RZ, 0x5 ;  /* 0x000000dd08087211 */ /* 0x000fe200078f28ff */
[----:B------:R-:W-:Y:S01]  /*0be0*/  IMAD.U32 R224, RZ, RZ, UR4 ;  /* 0x00000004ffe07e24 */ /* 0x000fe2000f8e00ff */
[--C-:B------:R-:W-:Y:S01]  /*0bf0*/  SHF.R.S32.HI R5, RZ, 0x2, R9.reuse ;  /* 0x00000002ff057819 */ /* 0x100fe20000011409 */
[----:B------:R-:W-:Y:S01]  /*0c00*/  UMOV UR4, URZ ;  /* 0x0000003f00047c82 */ /* 0x000fe20008000000 */
[----:B------:R-:W-:Y:S01]  /*0c10*/  SHF.R.S32.HI R2, RZ, 0x1f, R9 ;  /* 0x0000001fff027819 */ /* 0x000fe20000011409 */
[----:B------:R-:W-:Y:S01]  /*0c20*/  IMAD.U32 R220, RZ, RZ, UR4 ;  /* 0x00000004ffdc7e24 */ /* 0x000fe2000f8e00ff */
[----:B------:R-:W-:Y:S01]  /*0c30*/  SHF.R.S32.HI R8, RZ, 0x5, R8 ;  /* 0x00000005ff087819 */ /* 0x000fe20000011408 */
[----:B------:R-:W-:Y:S01]  /*0c40*/  IMAD.U32 R16, RZ, RZ, UR4 ;  /* 0x00000004ff107e24 */ /* 0x000fe2000f8e00ff */
[----:B------:R-:W-:-:S02]  /*0c50*/  LEA.HI R2, R2, R5, RZ, 0x3 ;  /* 0x0000000502027211 */ /* 0x000fc400078f18ff */
[----:B------:R-:W-:Y:S02]  /*0c60*/  LOP3.LUT R214, R9, 0x7ffffffc, RZ, 0xc0, !PT ;  /* 0x7ffffffc09d67812 */ /* 0x000fe400078ec0ff */
[----:B------:R-:W-:Y:S02]  /*0c70*/  LOP3.LUT R6, R2, 0xfffffff8, RZ, 0xc0, !PT ;  /* 0xfffffff802067812 */ /* 0x000fe400078ec0ff */
[CC--:B------:R-:W-:Y:S02]  /*0c80*/  LEA.HI R2, R0.reuse, R225.reuse, RZ, 0x4 ;  /* 0x000000e100027211 */ /* 0x0c0fe400078f20ff */
[----:B------:R-:W-:Y:S01]  /*0c90*/  LEA.HI R0, R0, R225, RZ, 0x3 ;  /* 0x000000e100007211 */ /* 0x000fe200078f18ff */
[----:B------:R-:W-:Y:S01]  /*0ca0*/  IMAD.IADD R11, R5, 0x1, -R6 ;  /* 0x00000001050b7824 */ /* 0x000fe200078e0a06 */
[----:B------:R-:W-:Y:S01]  /*0cb0*/  SHF.R.S32.HI R5, RZ, 0x4, R2 ;  /* 0x00000004ff057819 */ /* 0x000fe20000011402 */
[----:B------:R-:W-:Y:S01]  /*0cc0*/  IMAD.SHL.U32 R6, R4, 0x20, RZ ;  /* 0x0000002004067824 */ /* 0x000fe200078e00ff */
[----:B------:R-:W-:Y:S01]  /*0cd0*/  LOP3.LUT R4, R2, 0x3fffff0, RZ, 0xc0, !PT ;  /* 0x03fffff002047812 */ /* 0x000fe200078ec0ff */
[----:B------:R-:W-:Y:S01]  /*0ce0*/  IMAD R8, R8, 0x10, R11 ;  /* 0x0000001008087824 */ /* 0x000fe200078e020b */
[----:B------:R-:W-:-:S02]  /*0cf0*/  LEA.HI R2, R2, R5, RZ, 0x1 ;  /* 0x0000000502027211 */ /* 0x000fc400078f08ff */
[----:B------:R-:W-:Y:S01]  /*0d00*/  LOP3.LUT R7, R6, 0xfffffc00, RZ, 0xc0, !PT ;  /* 0xfffffc0006077812 */ /* 0x000fe200078ec0ff */
[----:B------:R-:W-:Y:S01]  /*0d10*/  IMAD.IADD R4, R225, 0x1, -R4 ;  /* 0x00000001e1047824 */ /* 0x000fe200078e0a04 */
[----:B------:R-:W-:Y:S01]  /*0d20*/  LOP3.LUT R2, R2, 0x1ffffffe, RZ, 0xc0, !PT ;  /* 0x1ffffffe02027812 */ /* 0x000fe200078ec0ff */
[----:B------:R-:W-:Y:S01]  /*0d30*/  IMAD R215, R3, 0x40, R8 ;  /* 0x0000004003d77824 */ /* 0x000fe200078e0208 */
[----:B------:R-:W-:Y:S01]  /*0d40*/  SHF.R.S32.HI R212, RZ, 0x3, R0 ;  /* 0x00000003ffd47819 */ /* 0x000fe20000011400 */
[----:B------:R-:W-:Y:S01]  /*0d50*/  IMAD R7, R4, 0x40, R7 ;  /* 0x0000004004077824 */ /* 0x000fe200078e0207 */
[----:B------:R-:W-:Y:S02]  /*0d60*/  IADD3 R2, R5, -R2, RZ ;  /* 0x8000000205027210 */ /* 0x000fe40007ffe0ff */
[----:B------:R-:W-:-:S03]  /*0d70*/  IADD3 R214, R221, -R214, RZ ;  /* 0x800000d6ddd67210 */ /* 0x000fc60007ffe0ff */
[----:B------:R-:W-:Y:S01]  /*0d80*/  IMAD R223, R2, 0x8, R7 ;  /* 0x0000000802df7824 */ /* 0x000fe200078e0207 */
[----:B------:R-:W-:Y:S01]  /*0d90*/  LOP3.LUT R2, R0, 0x1ffffff8, RZ, 0xc0, !PT ;  /* 0x1ffffff800027812 */ /* 0x000fe200078ec0ff */
[----:B------:R-:W-:-:S04]  /*0da0*/  IMAD.MOV.U32 R7, RZ, RZ, R15 ;  /* 0x000000ffff077224 */ /* 0x000fc800078e000f */
[----:B------:R-:W-:-:S04]  /*0db0*/  IMAD.IADD R2, R225, 0x1, -R2 ;  /* 0x00000001e1027824 */ /* 0x000fc800078e0a02 */
[----:B------:R-:W-:-:S07]  /*0dc0*/  IMAD.SHL.U32 R18, R2, 0x8, RZ ;  /* 0x0000000802127824 */ /* 0x000fce00078e00ff */
.L_x_2142:
        /* <DEDUP_REMOVED lines=14> */
[----:B------:R-:W-:Y:S01]  /*0eb0*/  IMAD.U32 R216, RZ, RZ, UR4 ;  /* 0x00000004ffd87e24 */ /* 0x000fe2000f8e00ff */
[----:B------:R-:W-:-:S04]  /*0ec0*/  @UP0 ULEA UR6, UP2, UR4, UR6, 0x2 ;  /* 0x0000000604060291 */ /* 0x000fc8000f84103f */
[----:B------:R-:W-:Y:S02]  /*0ed0*/  @UP0 ULEA.HI.X UR7, UR4, UR7, UR12, 0x2, UP2 ;  /* 0x0000000704070291 */ /* 0x000fe400090f140c */
[----:B------:R-:W-:Y:S01]  /*0ee0*/  IMAD.U32 R218, RZ, RZ, UR12 ;  /* 0x0000000cffda7e24 */ /* 0x000fe2000f8e00ff */
[----:B------:R-:W-:Y:S01]  /*0ef0*/  @UP1 ULEA UR8, UP0, UR4, UR8, 0x2 ;  /* 0x0000000804081291 */ /* 0x000fe2000f80103f */
[----:B------:R-:W-:-:S03]  /*0f00*/  IMAD.U32 R2, RZ, RZ, UR6 ;  /* 0x00000006ff027e24 */ /* 0x000fc6000f8e00ff */
[----:B------:R-:W-:Y:S01]  /*0f10*/  @UP1 ULEA.HI.X UR9, UR4, UR9, UR12, 0x2, UP0 ;  /* 0x0000000904091291 */ /* 0x000fe200080f140c */
[----:B------:R-:W-:Y:S01]  /*0f20*/  IMAD.U32 R3, RZ, RZ, UR7 ;  /* 0x00000007ff037e24 */ /* 0x000fe2000f8e00ff */
[----:B------:R-:W-:Y:S01]  /*0f30*/  ULDC.64 UR6, c[0x0][0x3f8] ;  /* 0x0000fe0000067ab9 */ /* 0x000fe20000000a00 */
[----:B---34-:R-:W-:-:S03]  /*0f40*/  IMAD.U32 R4, RZ, RZ, UR8 ;  /* 0x00000008ff047e24 */ /* 0x018fc6000f8e00ff */
[----:B------:R-:W-:Y:S01]  /*0f50*/  IMAD.U32 R5, RZ, RZ, UR9 ;  /* 0x00000009ff057e24 */ /* 0x000fe2000f8e00ff */
[----:B------:R-:W2:Y:S01]  /*0f60*/  @P0 LDG.E R2, desc[UR10][R2.64] ;  /* 0x0000000a02020981 */ /* 0x000ea2000c1e1900 */
[----:B------:R-:W-:Y:S01]  /*0f70*/  UISETP.NE.U32.AND UP0, UPT, UR6, URZ, UPT ;  /* 0x0000003f0600728c */ /* 0x000fe2000bf05070 */
[----:B------:R-:W-:Y:S02]  /*0f80*/  ULDC UR8, c[0x0][0x2e0] ;  /* 0x0000b80000087ab9 */ /* 0x000fe40000000800 */
[----:B------:R-:W3:Y:S01]  /*0f90*/  @P2 LDG.E R4, desc[UR10][R4.64] ;  /* 0x0000000a04042981 */ /* 0x000ee2000c1e1900 */
[----:B------:R-:W-:Y:S01]  /*0fa0*/  ULDC UR9, c[0x0][0x288] ;  /* 0x0000a20000097ab9 */ /* 0x000fe20000000800 */
[----:B------:R-:W-:Y:S01]  /*0fb0*/  UISETP.NE.AND.EX UP0, UPT, UR7, URZ, UPT, UP0 ;  /* 0x0000003f0700728c */ /* 0x000fe2000bf05300 */
[----:B------:R-:W-:Y:S01]  /*0fc0*/  IMAD.U32 R217, RZ, RZ, UR5 ;  /* 0x00000005ffd97e24 */ /* 0x000fe2000f8e00ff */
[----:B------:R-:W-:Y:S01]  /*0fd0*/  ULDC UR6, c[0x0][0x404] ;  /* 0x0001010000067ab9 */ /* 0x000fe20000000800 */
[----:B------:R-:W-:Y:S01]  /*0fe0*/  ULDC.64 UR10, c[0x0][0xa20] ;  /* 0x00028800000a7ab9 */ /* 0x000fe20000000a00 */
[----:B------:R-:W-:Y:S01]  /*0ff0*/  USEL UR6, UR6, 0x1, UP0 ;  /* 0x0000000106067887 */ /* 0x000fe20008000000 */
[----:B------:R-:W-:Y:S01]  /*1000*/  ISETP.NE.U32.AND P1, PT, RZ, UR10, PT ;  /* 0x0000000aff007c0c */ /* 0x000fe2000bf25070 */
[----:B------:R-:W-:-:S02]  /*1010*/  UMOV UR4, URZ ;  /* 0x0000003f00047c82 */ /* 0x000fc40008000000 */
[----:B------:R-:W-:Y:S01]  /*1020*/  UIMAD UR8, UR6, UR8, URZ ;  /* 0x00000008060872a4 */ /* 0x000fe2000f8e023f */
[----:B------:R-:W-:Y:S02]  /*1030*/  ISETP.NE.AND.EX P1, PT, RZ, UR11, PT, P1 ;  /* 0x0000000bff007c0c */ /* 0x000fe4000bf25310 */
[----:B--2---:R-:W-:Y:S02]  /*1040*/  @P0 R2UR UR4, R2 ;  /* 0x00000000020402ca */ /* 0x004fe400000e0000 */
[----:B---3--:R-:W-:-:S13]  /*1050*/  @P2 R2UR UR9, R4 ;  /* 0x00000000040922ca */ /* 0x008fda00000e0000 */
[----:B-----5:R-:W-:Y:S01]  /*1060*/  IMAD.U32 R22, RZ, RZ, UR9 ;  /* 0x00000009ff167e24 */ /* 0x020fe2000f8e00ff */
[----:B-1----:R-:W-:Y:S06]  /*1070*/  @P2 BRA `(.L_x_2089) ;  /* 0x0000000000402947 */ /* 0x002fec0003800000 */
        /* <DEDUP_REMOVED lines=8> */
[----:B------:R-:W-:Y:S01]  /*1100*/  MOV R2, UR6 ;  /* 0x0000000600027c02 */ /* 0x000fe20008000f00 */
[----:B------:R-:W-:-:S05]  /*1110*/  IMAD.U32 R3, RZ, RZ, UR7 ;  /* 0x00000007ff037e24 */ /* 0x000fca000f8e00ff */
[----:B------:R-:W2:Y:S04]  /*1120*/  LDG.E R4, desc[UR12][R2.64] ;  /* 0x0000000c02047981 */ /* 0x000ea8000c1e1900 */
[----:B------:R-:W3:Y:S01]  /*1130*/  LDG.E R0, desc[UR12][R2.64+0x4] ;  /* 0x0000040c02007981 */ /* 0x000ee2000c1e1900 */
[----:B--2---:R-:W-:Y:S02]  /*1140*/  R2UR UR5, R4 ;  /* 0x00000000040572ca */ /* 0x004fe400000e0000 */
[----:B---3--:R-:W-:-:S13]  /*1150*/  R2UR UR6, R0 ;  /* 0x00000000000672ca */ /* 0x008fda00000e0000 */
[----:B------:R-:W-:-:S06]  /*1160*/  UIADD3 UR5, -UR5, UR6, URZ ;  /* 0x0000000605057290 */ /* 0x000fcc000fffe13f */
[----:B------:R-:W-:-:S07]  /*1170*/  IMAD.U32 R22, RZ, RZ, UR5 ;  /* 0x00000005ff167e24 */ /* 0x000fce000f8e00ff */
.L_x_2089:
[----:B------:R-:W-:-:S13]  /*1180*/  R2UR UR5, R19 ;  /* 0x00000000130572ca */ /* 0x000fda00000e0000 */
[----:B------:R-:W-:Y:S01]  /*1190*/  IMAD.U32 R219, RZ, RZ, UR5 ;  /* 0x00000005ffdb7e24 */ /* 0x000fe2000f8e00ff */
[----:B------:R-:W-:Y:S06]  /*11a0*/  @!P1 BRA `(.L_x_2090) ;  /* 0x0000000000289947 */ /* 0x000fec0003800000 */
[----:B------:R-:W-:Y:S01]  /*11b0*/  R2UR UR6, R216 ;  /* 0x00000000d80672ca */ /* 0x000fe200000e0000 */
[----:B------:R-:W-:Y:S01]  /*11c0*/  ULDC.64 UR8, c[0x0][0x208] ;  /* 0x0000820000087ab9 */ /* 0x000fe20000000a00 */
[----:B------:R-:W-:-:S11]  /*11d0*/  R2UR UR7, R218 ;  /* 0x00000000da0772ca */ /* 0x000fd600000e0000 */
[----:B------:R-:W-:-:S04]  /*11e0*/  ULEA UR5, UP0, UR6, UR10, 0x2 ;  /* 0x0000000a06057291 */ /* 0x000fc8000f80103f */
[----:B------:R-:W-:Y:S02]  /*11f0*/  ULEA.HI.X UR6, UR6, UR11, UR7, 0x2, UP0 ;  /* 0x0000000b06067291 */ /* 0x000fe400080f1407 */
[----:B------:R-:W-:-:S04]  /*1200*/  IMAD.U32 R2, RZ, RZ, UR5 ;  /* 0x00000005ff027e24 */ /* 0x000fc8000f8e00ff */
[----:B------:R-:W-:-:S05]  /*1210*/  IMAD.U32 R3, RZ, RZ, UR6 ;  /* 0x00000006ff037e24 */ /* 0x000fca000f8e00ff */
[----:B------:R-:W2:Y:S02]  /*1220*/  LDG.E R2, desc[UR8][R2.64] ;  /* 0x0000000802027981 */ /* 0x000ea4000c1e1900 */
[----:B--2---:R-:W-:Y:S01]  /*1230*/  R2UR UR8, R2 ;  /* 0x00000000020872ca */ /* 0x004fe200000e0000 */
[----:B------:R-:W-:-:S14]  /*1240*/  BRA `(.L_x_2091) ;  /* 0x00000000003c7947 */ /* 0x000fdc0003800000 */
.L_x_2090:
        /* <DEDUP_REMOVED lines=15> */
.L_x_2091:
[----:B------:R-:W-:Y:S01]  /*1340*/  R2UR UR5, R19 ;  /* 0x00000000130572ca */ /* 0x000fe200000e0000 */
[----:B------:R-:W-:Y:S01]  /*1350*/  UIADD3 UR6, -UR4, UR8, URZ ;  /* 0x0000000804067290 */ /* 0x000fe2000fffe13f */
[----:B------:R-:W-:Y:S01]  /*1360*/  R2UR UR7, R22 ;  /* 0x00000000160772ca */ /* 0x000fe200000e0000 */
[----:B------:R-:W-:Y:S01]  /*1370*/  IMAD.MOV.U32 R0, RZ, RZ, RZ ;  /* 0x000000ffff007224 */ /* 0x000fe200078e00ff */
[----:B------:R-:W-:Y:S01]  /*1380*/  PLOP3.LUT P0, PT, PT, PT, PT, 0x80, 0x0 ;  /* 0x000000000000781c */ /* 0x000fe20003f0f070 */
[----:B------:R-:W-:Y:S01]  /*1390*/  UIADD3 UR4, UR6, 0x4f, URZ ;  /* 0x0000004f06047890 */ /* 0x000fe2000fffe03f */
[----:B------:R-:W-:Y:S01]  /*13a0*/  CS2R R2, SRZ ;  /* 0x0000000000027805 */ /* 0x000fe2000001ff00 */
[----:B------:R-:W-:Y:S01]  /*13b0*/  IMAD.U32 R23, RZ, RZ, UR6 ;  /* 0x00000006ff177e24 */ /* 0x000fe2000f8e00ff */
[----:B------:R-:W-:Y:S02]  /*13c0*/  CS2R R150, SRZ ;  /* 0x0000000000967805 */ /* 0x000fe4000001ff00 */
[----:B------:R-:W-:-:S02]  /*13d0*/  CS2R R148, SRZ ;  /* 0x0000000000947805 */ /* 0x000fc4000001ff00 */
[----:B------:R-:W-:Y:S02]  /*13e0*/  CS2R R146, SRZ ;  /* 0x0000000000927805 */ /* 0x000fe4000001ff00 */
[----:B------:R-:W-:Y:S02]  /*13f0*/  CS2R R144, SRZ ;  /* 0x0000000000907805 */ /* 0x000fe4000001ff00 */
[----:B------:R-:W-:Y:S01]  /*1400*/  CS2R R142, SRZ ;  /* 0x00000000008e7805 */ /* 0x000fe2000001ff00 */
[----:B------:R-:W-:Y:S01]  /*1410*/  ULEA UR5, UR5, 0xcf, 0x7 ;  /* 0x000000cf05057891 */ /* 0x000fe2000f8e383f */
[----:B------:R-:W-:Y:S02]  /*1420*/  CS2R R140, SRZ ;  /* 0x00000000008c7805 */ /* 0x000fe4000001ff00 */
[----:B------:R-:W-:Y:S02]  /*1430*/  CS2R R138, SRZ ;  /* 0x00000000008a7805 */ /* 0x000fe4000001ff00 */
[----:B------:R-:W-:Y:S01]  /*1440*/  CS2R R136, SRZ ;  /* 0x0000000000887805 */ /* 0x000fe2000001ff00 */
[----:B------:R-:W-:Y:S01]  /*1450*/  UIADD3 UR6, UR6, UR5, -UR7 ;  /* 0x0000000506067290 */ /* 0x000fe2000fffe807 */
        /* <DEDUP_REMOVED lines=12> */
[----:B------:R-:W-:-:S02]  /*1520*/  CS2R R122, SRZ ;  /* 0x00000000007a7805 */ /* 0x000fc4000001ff00 */
[----:B------:R-:W-:Y:S02]  /*1530*/  CS2R R120, SRZ ;  /* 0x0000000000787805 */ /* 0x000fe4000001ff00 */
[----:B------:R-:W-:Y:S01]  /*1540*/  CS2R R118, SRZ ;  /* 0x0000000000767805 */ /* 0x000fe2000001ff00 */
[----:B------:R-:W-:Y:S01]  /*1550*/  UISETP.LT.AND UP0, UPT, UR4, UR6, UPT ;  /* 0x000000060400728c */ /* 0x000fe2000bf01270 */
[----:B------:R-:W-:Y:S02]  /*1560*/  CS2R R116, SRZ ;  /* 0x0000000000747805 */ /* 0x000fe4000001ff00 */
[----:B------:R-:W-:Y:S02]  /*1570*/  CS2R R114, SRZ ;  /* 0x0000000000727805 */ /* 0x000fe4000001ff00 */
[----:B------:R-:W-:Y:S01]  /*1580*/  CS2R R112, SRZ ;  /* 0x0000000000707805 */ /* 0x000fe2000001ff00 */
[----:B------:R-:W-:Y:S01]  /*1590*/  USEL UR61, UR4, UR6, UP0 ;  /* 0x00000006043d7287 */ /* 0x000fe20008000000 */
[----:B------:R-:W-:-:S02]  /*15a0*/  CS2R R110, SRZ ;  /* 0x00000000006e7805 */ /* 0x000fc4000001ff00 */
[----:B------:R-:W-:Y:S02]  /*15b0*/  CS2R R108, SRZ ;  /* 0x00000000006c7805 */ /* 0x000fe4000001ff00 */
[----:B------:R-:W-:Y:S01]  /*15c0*/  CS2R R106, SRZ ;  /* 0x00000000006a7805 */ /* 0x000fe2000001ff00 */
[----:B------:R-:W-:Y:S01]  /*15d0*/  UISETP.GE.AND UP0, UPT, UR61, 0x1, UPT ;  /* 0x000000013d00788c */ /* 0x000fe2000bf06270 */
[----:B------:R-:W-:Y:S02]  /*15e0*/  CS2R R104, SRZ ;  /* 0x0000000000687805 */ /* 0x000fe4000001ff00 */
[----:B------:R-:W-:Y:S02]  /*15f0*/  MOV R168, RZ ;  /* 0x000000ff00a87202 */ /* 0x000fe40000000f00 */
[----:B------:R-:W-:Y:S02]  /*1600*/  CS2R R166, SRZ ;  /* 0x0000000000a67805 */ /* 0x000fe4000001ff00 */
[----:B------:R-:W-:-:S02]  /*1610*/  CS2R R100, SRZ ;  /* 0x0000000000647805 */ /* 0x000fc4000001ff00 */
[----:B------:R-:W-:Y:S02]  /*1620*/  CS2R R164, SRZ ;  /* 0x0000000000a47805 */ /* 0x000fe4000001ff00 */
[----:B------:R-:W-:Y:S02]  /*1630*/  PLOP3.LUT P1, PT, PT, PT, UP0, 0x80, 0x0 ;  /* 0x000000000000781c */ /* 0x000fe40003f2f008 */
        /* <DEDUP_REMOVED lines=36> */
[----:B------:R-:W-:Y:S01]  /*1880*/  CS2R R24, SRZ ;  /* 0x0000000000187805 */ /* 0x000fe2000001ff00 */
[----:B------:R-:W-:Y:S06]  /*1890*/  @!P1 BRA `(.L_x_2092) ;  /* 0x000000cc00d89947 */ /* 0x000fec0003800000 */
[----:B------:R-:W0:Y:S01]  /*18a0*/  SHFL.IDX PT, R0, R222, RZ, 0x1f ;  /* 0x00001fffde007589 */ /* 0x000e2200000e0000 */
[----:B------:R-:W1:Y:S01]  /*18b0*/  S2UR UR7, SR_CgaCtaId ;  /* 0x00000000000779c3 */ /* 0x000e620000008800 */
[----:B------:R-:W-:Y:S01]  /*18c0*/  UMOV UR6, 0x400 ;  /* 0x0000040000067882 */ /* 0x000fe20000000000 */
[----:B0-----:R-:W-:Y:S01]  /*18d0*/  R2UR UR4, R0 ;  /* 0x00000000000472ca */ /* 0x001fe200000e0000 */
[----:B-1----:R-:W-:-:S04]  /*18e0*/  ULEA UR8, UR7, UR6, 0x18 ;  /* 0x0000000607087291 */ /* 0x002fc8000f8ec03f */
[----:B------:R-:W-:Y:S02]  /*18f0*/  UIADD3 UR6, UR8, 0x14400, URZ ;  /* 0x0001440008067890 */ /* 0x000fe4000fffe03f */
[----:B------:R-:W-:Y:S02]  /*1900*/  IMAD.U32 R17, RZ, RZ, UR8 ;  /* 0x00000008ff117e24 */ /* 0x000fe4000f8e00ff */
        /* <DEDUP_REMOVED lines=24> */
[----:B-1----:R-:W-:Y:S05]  /*1a90*/  CALL.ABS.NOINC R2 ;  /* 0x0000000002007343 */ /* 0x002fea0003c00000 */
.L_x_2093:
[----:B------:R-:W-:Y:S02]  /*1aa0*/  R2UR UR7, R220 ;  /* 0x00000000dc0772ca */ /* 0x000fe400000e0000 */
[----:B------:R-:W-:Y:S02]  /*1ab0*/  R2UR UR6, R17 ;  /* 0x00000000110672ca */ /* 0x000fe400000e0000 */
[----:B------:R-:W-:-:S09]  /*1ac0*/  R2UR UR5, R224 ;  /* 0x00000000e00572ca */ /* 0x000fd200000e0000 */
[----:B------:R-:W-:-:S04]  /*1ad0*/  ULEA.HI UR4, UR7, UR7, URZ, 0x1 ;  /* 0x0000000707047291 */ /* 0x000fc8000f8f083f */
[----:B------:R-:W-:Y:S01]  /*1ae0*/  ULOP3.LUT UR4, UR4, 0xfffffffe, URZ, 0xc0, !UPT ;  /* 0xfffffffe04047892 */ /* 0x000fe2000f8ec03f */
[----:B------:R-:W-:-:S03]  /*1af0*/  IMAD.U32 R2, RZ, RZ, UR5 ;  /* 0x00000005ff027e24 */ /* 0x000fc6000f8e00ff */
[----:B------:R-:W-:Y:S02]  /*1b00*/  UIADD3 UR4, UR7, -UR4, URZ ;  /* 0x8000000407047290 */ /* 0x000fe4000fffe03f */
[----:B------:R-:W-:-:S04]  /*1b10*/  ISETP.NE.AND P0, PT, R2, 0x3, PT ;  /* 0x000000030200780c */ /* 0x000fc80003f05270 */
[----:B------:R-:W-:-:S05]  /*1b20*/  IMAD.U32 R0, RZ, RZ, UR4 ;  /* 0x00000004ff007e24 */ /* 0x000fca000f8e00ff */
[----:B------:R-:W-:-:S04]  /*1b30*/  SHF.L.U32 R0, R0, 0x1f, RZ ;  /* 0x0000001f00007819 */ /* 0x000fc800000006ff */
[----:B------:R-:W0:Y:S02]  /*1b40*/  SYNCS.PHASECHK.TRANS64.TRYWAIT P1, [UR6+0x38800], R0 ;  /* 0x03880000ff0075a7 */ /* 0x000e240008020146 */
[----:B0-----:R-:W-:Y:S05]  /*1b50*/  @!P1 BRA `(.L_x_2094) ;  /* 0x0000015000749947 */ /* 0x001fea0003800000 */
.L_x_2231:
[----:B------:R-:W-:Y:S05]  /*1b60*/  @!P0 BRA `(.L_x_2095) ;  /* 0x0000000000048947 */ /* 0x000fea0003800000 */
[----:B------:R-:W-:Y:S01]  /*1b70*/  BPT.TRAP 0x1 ;  /* 0x000000040000795c */ /* 0x000fe20000300000 */
.L_x_2095:
[----:B------:R-:W-:Y:S01]  /*1b80*/  R2UR UR5, R16 ;  /* 0x00000000100572ca */ /* 0x000fe200000e0000 */
[----:B0-----:R-:W-:Y:S01]  /*1b90*/  IMAD.U32 R0, RZ, RZ, UR60 ;  /* 0x0000003cff007e24 */ /* 0x001fe2000f8e00ff */
[----:B------:R-:W-:-:S11]  /*1ba0*/  R2UR UR4, R17 ;  /* 0x00000000110472ca */ /* 0x000fd600000e0000 */
[----:B------:R-:W-:Y:S02]  /*1bb0*/  IMAD.U32 R3, RZ, RZ, UR5 ;  /* 0x00000005ff037e24 */ /* 0x000fe4000f8e00ff */
[----:B------:R-:W-:-:S03]  /*1bc0*/  LEA R0, R0, UR4, 0x3 ;  /* 0x0000000400007c11 */ /* 0x000fc6000f8e18ff */
[----:B------:R-:W-:-:S04]  /*1bd0*/  SHF.L.U32 R3, R3, 0x1f, RZ ;  /* 0x0000001f03037819 */ /* 0x000fc800000006ff */
[----:B------:R0:W1:Y:S01]  /*1be0*/  SYNCS.PHASECHK.TRANS64.TRYWAIT P2, [R0+URZ+0x38830], R3 ;  /* 0x03883003000075a7 */ /* 0x000062000804017f */
[----:B------:R-:W-:Y:S05]  /*1bf0*/  @!P0 BRA `(.L_x_2096) ;  /* 0x0000000000048947 */ /* 0x000fea0003800000 */
[----:B------:R-:W-:Y:S01]  /*1c00*/  BPT.TRAP 0x1 ;  /* 0x000000040000795c */ /* 0x000fe20000300000 */
.L_x_2096:
[----:B------:R-:W2:Y:S01]  /*1c10*/  S2R R2, SR_TID.X ;  /* 0x0000000000027919 */ /* 0x000ea20000002100 */
[----:B------:R-:W-:Y:S01]  /*1c20*/  IMAD.MOV.U32 R151, RZ, RZ, RZ ;  /* 0x000000ffff977224 */ /* 0x000fe200078e00ff */
[----:B--2---:R-:W-:Y:S01]  /*1c30*/  LOP3.LUT P1, RZ, R2, 0x7f, RZ, 0xc0, !PT ;  /* 0x0000007f02ff7812 */ /* 0x004fe2000782c0ff */
[----:B-1----:R-:W-:-:S12]  /*1c40*/  @P2 BRA `(.L_x_2097) ;  /* 0x0000000000082947 */ /* 0x002fd80003800000 */
[----:B------:R-:W1:Y:S02]  /*1c50*/  SYNCS.PHASECHK.TRANS64.TRYWAIT P2, [R0+URZ+0x38830], R3 ;  /* 0x03883003000075a7 */ /* 0x000e64000804017f */
[----:B-1----:R-:W-:Y:S05]  /*1c60*/  @!P2 BRA `(.L_x_2098) ;  /* 0x00000150004ca947 */ /* 0x002fea0003800000 */
.L_x_2097:
[----:B------:R-:W-:Y:S05]  /*1c70*/  WARPSYNC.ALL ;  /* 0x0000000000007948 */ /* 0x000fea0003800000 */
[----:B------:R-:W-:Y:S01]  /*1c80*/  R2UR UR4, R17 ;  /* 0x00000000110472ca */ /* 0x000fe200000e0000 */
[----:B------:R-:W-:Y:S01]  /*1c90*/  ULOP3.LUT UR5, UR36, 0x10000, URZ, 0xfc, !UPT ;  /* 0x0001000024057892 */ /* 0x000fe2000f8efc3f */
[----:B------:R-:W-:Y:S01]  /*1ca0*/  WARPGROUP.ARRIVE ;  /* 0x00000000000079c5 */ /* 0x000fe20000000000 */
[----:B------:R-:W-:Y:S01]  /*1cb0*/  UMOV UR9, 0x40000040 ;  /* 0x4000004000097882 */ /* 0x000fe20000000000 */
[----:B------:R-:W-:Y:S01]  /*1cc0*/  UMOV UR11, 0x40000040 ;  /* 0x40000040000b7882 */ /* 0x000fe20000000000 */
[----:B------:R-:W-:Y:S01]  /*1cd0*/  UMOV UR15, UR9 ;  /* 0x00000009000f7c82 */ /* 0x000fe20008000000 */
[----:B------:R-:W-:Y:S01]  /*1ce0*/  MOV R13, UR9 ;  /* 0x00000009000d7c02 */ /* 0x000fe20008000f00 */
[----:B------:R-:W-:Y:S01]  /*1cf0*/  UIADD3 UR7, UR5, 0x2, URZ ;  /* 0x0000000205077890 */ /* 0x000fe2000fffe03f */
[----:B01----:R-:W-:Y:S01]  /*1d00*/  @!P1 VIADD R0, R0, 0x38840 ;  /* 0x0003884000009836 */ /* 0x003fe20000000000 */
[----:B------:R-:W-:Y:S01]  /*1d10*/  UMOV UR8, UR5 ;  /* 0x0000000500087c82 */ /* 0x000fe20008000000 */
[----:B------:R-:W-:Y:S01]  /*1d20*/  UMOV UR17, 0x40000040 ;  /* 0x4000004000117882 */ /* 0x000fe20000000000 */
[----:B------:R-:W-:Y:S01]  /*1d30*/  UMOV UR14, UR8 ;  /* 0x00000008000e7c82 */ /* 0x000fe20008000000 */
[----:B------:R-:W-:Y:S01]  /*1d40*/  IMAD.U32 R12, RZ, RZ, UR8 ;  /* 0x00000008ff0c7e24 */ /* 0x000fe2000f8e00ff */
[----:B------:R-:W-:Y:S01]  /*1d50*/  UIADD3 UR4, UR4, 0x24400, URZ ;  /* 0x0002440004047890 */ /* 0x000fe2000fffe03f */
[----:B------:R-:W-:Y:S01]  /*1d60*/  IMAD.U32 R11, RZ, RZ, UR17 ;  /* 0x00000011ff0b7e24 */ /* 0x000fe2000f8e00ff */
[----:B------:R-:W-:Y:S01]  /*1d70*/  UMOV UR16, UR7 ;  /* 0x0000000700107c82 */ /* 0x000fe20008000000 */
[----:B------:R-:W-:Y:S01]  /*1d80*/  UMOV UR19, 0x40000040 ;  /* 0x4000004000137882 */ /* 0x000fe20000000000 */
[----:B------:R-:W-:Y:S01]  /*1d90*/  USHF.R.U32.HI UR4, URZ, 0x4, UR4 ;  /* 0x000000043f047899 */ /* 0x000fe20008011604 */
[----:B------:R-:W-:Y:S01]  /*1da0*/  IMAD.U32 R10, RZ, RZ, UR16 ;  /* 0x00000010ff0a7e24 */ /* 0x000fe2000f8e00ff */
[----:B------:R-:W-:Y:S01]  /*1db0*/  UIADD3 UR7, UR5, 0x4, URZ ;  /* 0x0000000405077890 */ /* 0x000fe2000fffe03f */
[----:B------:R-:W-:Y:S01]  /*1dc0*/  @!P1 PRMT R0, RZ, 0x654, R0 ;  /* 0x00000654ff009816 */ /* 0x000fe20000000000 */
[----:B------:R-:W-:Y:S01]  /*1dd0*/  ULOP3.LUT UR4, UR4, 0x3fff, URZ, 0xc0, !UPT ;  /* 0x00003fff04047892 */ /* 0x000fe2000f8ec03f */
[--C-:B------:R-:W-:Y:S01]  /*1de0*/  IMAD.MOV.U32 R150, RZ, RZ, R151.reuse ;  /* 0x000000ffff967224 */ /* 0x100fe200078e0097 */
[----:B------:R-:W-:Y:S01]  /*1df0*/  UMOV UR13, 0x40000040 ;  /* 0x40000040000d7882 */ /* 0x000fe20000000000 */
[----:B------:R-:W-:Y:S01]  /*1e00*/  UIADD3 UR20, UR5, 0x404, URZ ;  /* 0x0000040405147890 */ /* 0x000fe2000fffe03f */
[--C-:B------:R-:W-:Y:S01]  /*1e10*/  IMAD.MOV.U32 R149, RZ, RZ, R151.reuse ;  /* 0x000000ffff957224 */ /* 0x100fe200078e0097 */
[----:B------:R-:W-:Y:S01]  /*1e20*/  ULOP3.LUT UR6, UR4, 0x10000, URZ, 0xfc, !UPT ;  /* 0x0001000004067892 */ /* 0x000fe2000f8efc3f */
[--C-:B------:R-:W-:Y:S01]  /*1e30*/  IMAD.MOV.U32 R148, RZ, RZ, R151.reuse ;  /* 0x000000ffff947224 */ /* 0x100fe200078e0097 */
[----:B------:R-:W-:Y:S01]  /*1e40*/  UMOV UR21, 0x40000040 ;  /* 0x4000004000157882 */ /* 0x000fe20000000000 */
[----:B------:R-:W-:Y:S01]  /*1e50*/  UMOV UR23, 0x40000040 ;  /* 0x4000004000177882 */ /* 0x000fe20000000000 */
[----:B------:R-:W-:Y:S01]  /*1e60*/  UIMAD UR4, UR60, 0xa00, UR6 ;  /* 0x00000a003c0478a4 */ /* 0x000fe2000f8e0206 */
[--C-:B------:R-:W-:Y:S01]  /*1e70*/  IMAD.MOV.U32 R147, RZ, RZ, R151.reuse ;  /* 0x000000ffff937224 */ /* 0x100fe200078e0097 */
[----:B------:R-:W-:Y:S01]  /*1e80*/  UIADD3 UR24, UR5, 0x406, URZ ;  /* 0x0000040605187890 */ /* 0x000fe2000fffe03f */
[----:B------:R-:W-:Y:S01]  /*1e90*/  IMAD.U32 R15, RZ, RZ, UR6 ;  /* 0x00000006ff0f7e24 */ /* 0x000fe2000f8e00ff */
[----:B------:R-:W-:Y:S01]  /*1ea0*/  UIADD3 UR6, UR4, 0x200, URZ ;  /* 0x0000020004067890 */ /* 0x000fe2000fffe03f */
[--C-:B------:R-:W-:Y:S01]  /*1eb0*/  IMAD.MOV.U32 R146, RZ, RZ, R151.reuse ;  /* 0x000000ffff927224 */ /* 0x100fe200078e0097 */
[----:B------:R-:W-:Y:S01]  /*1ec0*/  UIADD3 UR12, UR4, 0x2, URZ ;  /* 0x00000002040c7890 */ /* 0x000fe2000fffe03f */
[-C--:B------:R-:W-:Y:S01]  /*1ed0*/  MOV R145, R151.reuse ;  /* 0x0000009700917202 */ /* 0x080fe20000000f00 */
[----:B------:R-:W-:Y:S01]  /*1ee0*/  UMOV UR10, UR4 ;  /* 0x00000004000a7c82 */ /* 0x000fe20008000000 */
[----:B------:R-:W-:Y:S01]  /*1ef0*/  UIADD3 UR22, UR4, 0x284, URZ ;  /* 0x0000028404167890 */ /* 0x000fe2000fffe03f */
[----:B------:R-:W-:Y:S01]  /*1f00*/  HGMMA.64x16x16.F32.BF16 R56, gdesc[UR8], RZ, !UPT, gsb0 ;  /* 0x00200000083879f0 */ /* 0x000fe2000c0018ff */
[----:B------:R-:W-:Y:S01]  /*1f10*/  UIADD3 UR10, UR4, 0x80, URZ ;  /* 0x00000080040a7890 */ /* 0x000fe2000fffe03f */
[--C-:B------:R-:W-:Y:S01]  /*1f20*/  IMAD.MOV.U32 R144, RZ, RZ, R151.reuse ;  /* 0x000000ffff907224 */ /* 0x100fe200078e0097 */
        /* <DEDUP_REMOVED lines=47> */
[----:B------:R-:W-:Y:S01]  /*2220*/  IMAD.MOV.U32 R129, RZ, RZ, R151 ;  /* 0x000000ffff817224 */ /* 0x000fe200078e0097 */
[----:B------:R-:W-:Y:S01]  /*2230*/  UIADD3 UR54, UR4, 0x784, URZ ;  /* 0x0000078404367890 */ /* 0x000fe2000fffe03f */
        /* <DEDUP_REMOVED lines=42> */
[--C-:B------:R-:W-:Y:S01]  /*24e0*/  IMAD.MOV.U32 R102, RZ, RZ, R151.reuse ;  /* 0x000000ffff667224 */ /* 0x100fe200078e0097 */
[----:B------:R-:W-:Y:S02]  /*24f0*/  WARPGROUP.DEPBAR.LE gsb0, 0x0 ;  /* 0x00008000000079c5 */ /* 0x000fe40000010000 */
[----:B------:R-:W-:Y:S01]  /*2500*/  WARPGROUP.ARRIVE ;  /* 0x00000000000079c5 */ /* 0x000fe20000000000 */
[--C-:B------:R-:W-:Y:S02]  /*2510*/  IMAD.MOV.U32 R101, RZ, RZ, R151.reuse ;  /* 0x000000ffff657224 */ /* 0x100fe400078e0097 */
[----:B------:R-:W-:-:S02]  /*2520*/  IMAD.MOV.U32 R100, RZ, RZ, R151 ;  /* 0x000000ffff647224 */ /* 0x000fc400078e0097 */
[--C-:B------:R-:W-:Y:S01]  /*2530*/  IMAD.MOV.U32 R98, RZ, RZ, R151.reuse ;  /* 0x000000ffff627224 */ /* 0x100fe200078e0097 */
[----:B------:R-:W-:Y:S01]  /*2540*/  HGMMA.64x16x16.F32.BF16 R40, gdesc[UR8], RZ, !UPT, gsb0 ;  /* 0x00200000082879f0 */ /* 0x000fe2000c0018ff */
[----:B------:R-:W-:Y:S01]  /*2550*/  UIADD3 UR10, UR4, 0x180, URZ ;  /* 0x00000180040a7890 */ /* 0x000fe2000fffe03f */
[--C-:B------:R-:W-:Y:S01]  /*2560*/  IMAD.MOV.U32 R97, RZ, RZ, R151.reuse ;  /* 0x000000ffff617224 */ /* 0x100fe200078e0097 */
[----:B------:R-:W-:Y:S01]  /*2570*/  UMOV UR8, UR14 ;  /* 0x0000000e00087c82 */ /* 0x000fe20008000000 */
[----:B------:R-:W-:Y:S01]  /*2580*/  UMOV UR9, UR15 ;  /* 0x0000000f00097c82 */ /* 0x000fe20008000000 */
[----:B------:R-:W-:Y:S01]  /*2590*/  UMOV UR11, 0x40000040 ;  /* 0x40000040000b7882 */ /* 0x000fe20000000000 */
        /* <DEDUP_REMOVED lines=22> */
[--C-:B------:R-:W-:Y:S01]  /*2700*/  IMAD.MOV.U32 R71, RZ, RZ, R151.reuse ;  /* 0x000000ffff477224 */ /* 0x100fe200078e0097 */
[----:B------:R-:W-:Y:S02]  /*2710*/  WARPGROUP.DEPBAR.LE gsb0, 0x0 ;  /* 0x00008000000079c5 */ /* 0x000fe40000010000 */
[----:B------:R-:W-:Y:S01]  /*2720*/  WARPGROUP.ARRIVE ;  /* 0x00000000000079c5 */ /* 0x000fe20000000000 */
[--C-:B------:R-:W-:Y:S02]  /*2730*/  IMAD.MOV.U32 R70, RZ, RZ, R151.reuse ;  /* 0x000000ffff467224 */ /* 0x100fe400078e0097 */
        /* <DEDUP_REMOVED lines=13> */
[----:B------:R-:W-:Y:S01]  /*2810*/  IMAD.MOV.U32 R64, RZ, RZ, R151 ;  /* 0x000000ffff407224 */ /* 0x000fe200078e0097 */
        /* <DEDUP_REMOVED lines=90> */
[----:B------:R-:W-:Y:S02]  /*2dc0*/  UMOV UR56, UR5 ;  /* 0x0000000500387c82 */ /* 0x000fe40008000000 */
[----:B------:R-:W-:Y:S01]  /*2dd0*/  UMOV UR58, UR7 ;  /* 0x00000007003a7c82 */ /* 0x000fe20008000000 */
[----:B------:R-:W-:Y:S01]  /*2de0*/  IMAD.U32 R6, RZ, RZ, UR56 ;  /* 0x00000038ff067e24 */ /* 0x000fe2000f8e00ff */
        /* <DEDUP_REMOVED lines=24> */
[----:B------:R-:W-:Y:S01]  /*2f70*/  R2UR UR11, R19 ;  /* 0x00000000130b72ca */ /* 0x000fe200000e0000 */
[----:B------:R-:W-:-:S06]  /*2f80*/  UIADD3 UR10, UR61, -0x2, URZ ;  /* 0xfffffffe3d0a7890 */ /* 0x000fcc000fffe03f */
[----:B------:R-:W-:-:S06]  /*2f90*/  IMAD.U32 R227, RZ, RZ, UR10 ;  /* 0x0000000affe37e24 */ /* 0x000fcc000f8e00ff */
[----:B------:R-:W-:-:S05]  /*2fa0*/  IMAD.U32 R4, RZ, RZ, UR11 ;  /* 0x0000000bff047e24 */ /* 0x000fca000f8e00ff */
[----:B------:R-:W-:Y:S01]  /*2fb0*/  LEA R4, R4, R215, 0x7 ;  /* 0x000000d704047211 */ /* 0x000fe200078e38ff */
        /* <DEDUP_REMOVED lines=26> */
[----:B------:R-:W-:Y:S01]  /*3160*/  UIMAD UR5, UR61, -0x50, UR15 ;  /* 0xffffffb03d0578a4 */ /* 0x000fe2000f8e020f */
        /* <DEDUP_REMOVED lines=238> */
[----:B------:R-:W-:Y:S02]  /*4050*/  UIADD3 UR6, -UR14, 0x51, UR5 ;  /* 0x000000510e067890 */ /* 0x000fe4000fffe105 */
[----:B------:R-:W-:-:S04]  /*4060*/  UIADD3 UR5, UR5, 0x50, URZ ;  /* 0x0000005005057890 */ /* 0x000fc8000fffe03f */
[----:B------:R-:W-:Y:S02]  /*4070*/  IMAD.U32 R3, RZ, RZ, UR6 ;  /* 0x00000006ff037e24 */ /* 0x000fe4000f8e00ff */
[----:B------:R-:W-:Y:S01]  /*4080*/  IMAD.U32 R5, RZ, RZ, UR5 ;  /* 0x00000005ff057e24 */ /* 0x000fe2000f8e00ff */
[----:B------:R-:W-:Y:S01]  /*4090*/  ULDC UR5, c[0x0][0x988] ;  /* 0x0002620000057ab9 */ /* 0x000fe20000000800 */
[C---:B------:R-:W-:Y:S02]  /*40a0*/  IMAD R3, R214.reuse, -0x2, R3 ;  /* 0xfffffffed6037824 */ /* 0x040fe400078e0203 */
[----:B------:R-:W-:-:S03]  /*40b0*/  IMAD R2, R214, -0x2, R5 ;  /* 0xfffffffed6027824 */ /* 0x000fc600078e0205 */
[----:B------:R-:W-:-:S04]  /*40c0*/  IADD3 R5, R3, 0x8, R4 ;  /* 0x0000000803057810 */ /* 0x000fc80007ffe004 */
[----:B------:R-:W-:Y:S02]  /*40d0*/  VIMNMX R5, R2, R5, PT ;  /* 0x0000000502057248 */ /* 0x000fe40003fe0100 */
[----:B------:R-:W-:Y:S02]  /*40e0*/  VIADDMNMX R2, R4, R3, R2, PT ;  /* 0x0000000304027246 */ /* 0x000fe40003800102 */
[C---:B------:R-:W-:Y:S02]  /*40f0*/  ISETP.GT.AND P2, PT, R5.reuse, RZ, PT ;  /* 0x000000ff0500720c */ /* 0x040fe40003f44270 */
[C---:B------:R-:W-:Y:S02]  /*4100*/  ISETP.GT.AND P3, PT, R5.reuse, 0x1, PT ;  /* 0x000000010500780c */ /* 0x040fe40003f64270 */
[----:B------:R-:W-:Y:S01]  /*4110*/  ISETP.GT.AND P4, PT, R5, 0x8, PT ;  /* 0x000000080500780c */ /* 0x000fe20003f84270 */
        /* <DEDUP_REMOVED lines=62> */
[----:B------:R-:W-:Y:S01]  /*4500*/  UIADD3 UR4, UR15, -UR14, URZ ;  /* 0x8000000e0f047290 */ /* 0x000fe2000fffe03f */
[----:B------:R-:W-:-:S02]  /*4510*/  FSEL R46, R46, -INF , P3 ;  /* 0xff8000002e2e7808 */ /* 0x000fc40001800000 */
[----:B------:R-:W-:Y:S01]  /*4520*/  FMNMX.FTZ R21, R43, R14, !PT ;  /* 0x0000000e2b157209 */ /* 0x000fe20007810000 */
[----:B------:R-:W-:Y:S01]  /*4530*/  ULEA UR4, UR11, UR4, 0x7 ;  /* 0x000000040b047291 */ /* 0x000fe2000f8e383f */
[----:B------:R-:W-:Y:S02]  /*4540*/  ISETP.GT.AND P3, PT, R5, 0x30, PT ;  /* 0x000000300500780c */ /* 0x000fe40003f64270 */
[----:B------:R-:W-:Y:S01]  /*4550*/  FSEL R47, R47, -INF , P2 ;  /* 0xff8000002f2f7808 */ /* 0x000fe20001000000 */
[----:B------:R-:W-:Y:S01]  /*4560*/  UIMAD.WIDE UR6, UR4, 0x66666667, URZ ;  /* 0x66666667040678a5 */ /* 0x000fe2000f8e023f */
[----:B------:R-:W-:Y:S02]  /*4570*/  FMNMX.FTZ R14, R46, R21, !PT ;  /* 0x000000152e0e7209 */ /* 0x000fe40007810000 */
[----:B------:R-:W-:Y:S01]  /*4580*/  ISETP.GT.AND P2, PT, R5, 0x31, PT ;  /* 0x000000310500780c */ /* 0x000fe20003f44270 */
[----:B------:R-:W-:Y:S01]  /*4590*/  USHF.R.U32.HI UR4, URZ, 0x1f, UR7 ;  /* 0x0000001f3f047899 */ /* 0x000fe20008011607 */
[----:B------:R-:W-:-:S03]  /*45a0*/  FMNMX.FTZ R21, R47, R14, !PT ;  /* 0x0000000e2f157209 */ /* 0x000fc60007810000 */
[----:B------:R-:W-:-:S04]  /*45b0*/  ULEA.HI.SX32 UR4, UR7, UR4, 0x1b ;  /* 0x0000000407047291 */ /* 0x000fc8000f8fda3f */
[----:B------:R-:W-:-:S04]  /*45c0*/  UISETP.LT.AND UP0, UPT, URZ, UR4, UPT ;  /* 0x000000043f00728c */ /* 0x000fc8000bf01270 */
[----:B------:R-:W-:-:S04]  /*45d0*/  USEL UR11, URZ, UR4, !UP0 ;  /* 0x000000043f0b7287 */ /* 0x000fc8000c000000 */
[----:B------:R-:W-:Y:S02]  /*45e0*/  UISETP.GE.AND UP0, UPT, UR10, UR11, UPT ;  /* 0x0000000b0a00728c */ /* 0x000fe4000bf06270 */
[----:B------:R-:W-:Y:S01]  /*45f0*/  IMAD.U32 R226, RZ, RZ, UR11 ;  /* 0x0000000bffe27e24 */ /* 0x000fe2000f8e00ff */
[----:B------:R-:W-:Y:S02]  /*4600*/  WARPGROUP.DEPBAR.LE gsb0, 0x0 ;  /* 0x00008000000079c5 */ /* 0x000fe40000010000 */
[----:B------:R-:W-:Y:S01]  /*4610*/  WARPGROUP.ARRIVE ;  /* 0x00000000000079c5 */ /* 0x000fe20000000000 */
[----:B------:R-:W-:Y:S02]  /*4620*/  FSEL R34, R34, -INF , P3 ;  /* 0xff80000022227808 */ /* 0x000fe40001800000 */
[----:B------:R-:W-:Y:S02]  /*4630*/  ISETP.GT.AND P3, PT, R5, 0x38, PT ;  /* 0x000000380500780c */ /* 0x000fe40003f64270 */
[----:B------:R-:W-:Y:S01]  /*4640*/  FSEL R35, R35, -INF , P2 ;  /* 0xff80000023237808 */ /* 0x000fe20001000000 */
[----:B------:R-:W-:Y:S01]  /*4650*/  HGMMA.64x16x16.F32.BF16 R24, gdesc[UR56], R24, gsb0 ;  /* 0x00200000381879f0 */ /* 0x000fe20008001818 */
        /* <DEDUP_REMOVED lines=8> */
[----:B------:R-:W-:Y:S01]  /*46e0*/  FMNMX.FTZ R21, R39, R14, !PT ;  /* 0x0000000e27157209 */ /* 0x000fe20007810000 */
[----:B------:R-:W-:Y:S02]  /*46f0*/  WARPGROUP.DEPBAR.LE gsb0, 0x0 ;  /* 0x00008000000079c5 */ /* 0x000fe40000010000 */
[----:B------:R-:W-:Y:S01]  /*4700*/  FSEL R26, R26, -INF , P3 ;  /* 0xff8000001a1a7808 */ /* 0x000fe20001800000 */
[----:B------:R0:W-:Y:S01]  /*4710*/  @!P1 SYNCS.ARRIVE.TRANS64.RED.A1T0 RZ, [R0+URZ], RZ ;  /* 0x000000ff00ff99a7 */ /* 0x0001e2000810043f */
[----:B------:R-:W-:Y:S02]  /*4720*/  ISETP.GT.AND P3, PT, R5, 0x48, PT ;  /* 0x000000480500780c */ /* 0x000fe40003f64270 */
[----:B------:R-:W-:Y:S02]  /*4730*/  FSEL R27, R27, -INF , P2 ;  /* 0xff8000001b1b7808 */ /* 0x000fe40001000000 */
[----:B------:R-:W-:-:S02]  /*4740*/  FMNMX.FTZ R14, R26, R21, !PT ;  /* 0x000000151a0e7209 */ /* 0x000fc40007810000 */
[----:B------:R-:W-:Y:S02]  /*4750*/  ISETP.GT.AND P2, PT, R5, 0x49, PT ;  /* 0x000000490500780c */ /* 0x000fe40003f44270 */
[----:B------:R-:W-:Y:S02]  /*4760*/  FSEL R30, R30, -INF , P3 ;  /* 0xff8000001e1e7808 */ /* 0x000fe40001800000 */
[----:B------:R-:W-:Y:S02]  /*4770*/  FMNMX.FTZ R5, R27, R14, !PT ;  /* 0x0000000e1b057209 */ /* 0x000fe40007810000 */
[----:B------:R-:W-:Y:S02]  /*4780*/  FSEL R31, R31, -INF , P2 ;  /* 0xff8000001f1f7808 */ /* 0x000fe40001000000 */
[----:B------:R-:W-:Y:S02]  /*4790*/  FMNMX.FTZ R14, R30, R5, !PT ;  /* 0x000000051e0e7209 */ /* 0x000fe40007810000 */
[----:B------:R-:W-:-:S02]  /*47a0*/  ISETP.GT.AND P2, PT, R2, RZ, PT ;  /* 0x000000ff0200720c */ /* 0x000fc40003f44270 */
[----:B------:R-:W-:Y:S02]  /*47b0*/  FMNMX.FTZ R14, R31, R14, !PT ;  /* 0x0000000e1f0e7209 */ /* 0x000fe40007810000 */
[----:B------:R-:W-:Y:S02]  /*47c0*/  ISETP.GT.AND P3, PT, R2, 0x1, PT ;  /* 0x000000010200780c */ /* 0x000fe40003f64270 */
[----:B------:R-:W-:Y:S01]  /*47d0*/  FSEL R56, R56, -INF , P2 ;  /* 0xff80000038387808 */ /* 0x000fe20001000000 */
[----:B------:R-:W1:Y:S01]  /*47e0*/  SHFL.BFLY PT, R5, R14, 0x2, 0x1f ;  /* 0x0c401f000e057f89 */ /* 0x000e6200000e0000 */
[----:B------:R-:W-:Y:S02]  /*47f0*/  FSEL R57, R57, -INF , P3 ;  /* 0xff80000039397808 */ /* 0x000fe40001800000 */
[C---:B------:R-:W-:Y:S02]  /*4800*/  ISETP.GT.AND P2, PT, R2.reuse, 0x9, PT ;  /* 0x000000090200780c */ /* 0x040fe40003f44270 */
[----:B------:R-:W-:-:S02]  /*4810*/  ISETP.GT.AND P3, PT, R2, 0x11, PT ;  /* 0x000000110200780c */ /* 0x000fc40003f64270 */
[----:B------:R-:W-:Y:S02]  /*4820*/  FSEL R61, R61, -INF , P2 ;  /* 0xff8000003d3d7808 */ /* 0x000fe40001000000 */
[----:B------:R-:W-:Y:S02]  /*4830*/  ISETP.GT.AND P2, PT, R2, 0x10, PT ;  /* 0x000000100200780c */ /* 0x000fe40003f44270 */
[----:B------:R-:W-:Y:S02]  /*4840*/  FSEL R49, R49, -INF , P3 ;  /* 0xff80000031317808 */ /* 0x000fe40001800000 */
[----:B------:R-:W-:Y:S02]  /*4850*/  FSEL R48, R48, -INF , P2 ;  /* 0xff80000030307808 */ /* 0x000fe40001000000 */
[----:B------:R-:W-:-:S04]  /*4860*/  ISETP.GT.AND P2, PT, R2, 0x18, PT ;  /* 0x000000180200780c */ /* 0x000fc80003f44270 */
[----:B------:R-:W-:Y:S02]  /*4870*/  FSEL R52, R52, -INF , P2 ;  /* 0xff80000034347808 */ /* 0x000fe40001000000 */
[----:B------:R-:W-:Y:S02]  /*4880*/  ISETP.GT.AND P2, PT, R2, 0x20, PT ;  /* 0x000000200200780c */ /* 0x000fe40003f44270 */
[----:B-1----:R-:W-:Y:S02]  /*4890*/  FMNMX.FTZ R20, R14, R5, !PT ;  /* 0x000000050e147209 */ /* 0x002fe40007810000 */
[----:B------:R-:W-:Y:S02]  /*48a0*/  FMNMX.FTZ R5, R56, R57, !PT ;  /* 0x0000003938057209 */ /* 0x000fe40007810000 */
[----:B------:R-:W-:Y:S01]  /*48b0*/  FSEL R40, R40, -INF , P2 ;  /* 0xff80000028287808 */ /* 0x000fe20001000000 */
[----:B------:R-:W1:Y:S01]  /*48c0*/  SHFL.BFLY PT, R21, R20, 0x1, 0x1f ;  /* 0x0c201f0014157f89 */ /* 0x000e6200000e0000 */
        /* <DEDUP_REMOVED lines=12> */
[----:B-1----:R-:W-:-:S02]  /*4990*/  FMNMX.FTZ R3, R20, R21, !PT ;  /* 0x0000001514037209 */ /* 0x002fc40007810000 */
        /* <DEDUP_REMOVED lines=21> */
[----:B------:R-:W1:Y:S01]  /*4af0*/  MUFU.EX2 R59, R59 ;  /* 0x0000003b003b7308 */ /* 0x000e620000000800 */
        /* <DEDUP_REMOVED lines=15> */
[----:B------:R-:W2:Y:S01]  /*4bf0*/  MUFU.EX2 R63, R63 ;  /* 0x0000003f003f7308 */ /* 0x000ea20000000800 */
        /* <DEDUP_REMOVED lines=15> */
[--C-:B------:R-:W-:Y:S01]  /*4cf0*/  FFMA.FTZ R30, R30, UR5, -R14.reuse ;  /* 0x000000051e1e7c23 */ /* 0x100fe2000801080e */
[----:B------:R-:W3:Y:S01]  /*4d00*/  MUFU.EX2 R51, R51 ;  /* 0x0000003300337308 */ /* 0x000ee20000000800 */
[----:B------:R-:W-:Y:S01]  /*4d10*/  FFMA.FTZ R14, R31, UR5, -R14 ;  /* 0x000000051f0e7c23 */ /* 0x000fe2000801080e */
[----:B------:R-:W-:Y:S01]  /*4d20*/  FMNMX.FTZ R2, R29, R2, !PT ;  /* 0x000000021d027209 */ /* 0x000fe20007810000 */
[----:B------:R-:W-:Y:S01]  /*4d30*/  IMAD.MOV.U32 R31, RZ, RZ, R151 ;  /* 0x000000ffff1f7224 */ /* 0x000fe200078e0097 */
[----:B-1----:R-:W-:-:S02]  /*4d40*/  F2FP.BF16.F32.PACK_AB R209, R59, R58 ;  /* 0x0000003a3bd1723e */ /* 0x002fc400000010ff */
[----:B--2---:R-:W-:Y:S01]  /*4d50*/  F2FP.BF16.F32.PACK_AB R211, R63, R62 ;  /* 0x0000003e3fd3723e */ /* 0x004fe200000010ff */
[----:B------:R-:W1:Y:S01]  /*4d60*/  SHFL.BFLY PT, R5, R2, 0x2, 0x1f ;  /* 0x0c401f0002057f89 */ /* 0x000e6200000e0000 */
[----:B------:R-:W-:Y:S08]  /*4d70*/  MUFU.EX2 R54, R54 ;  /* 0x0000003600367308 */ /* 0x000ff00000000800 */
[----:B------:R-:W-:Y:S01]  /*4d80*/  MUFU.EX2 R195, R14 ;  /* 0x0000000e00c37308 */ /* 0x000fe20000000800 */
[----:B---3--:R-:W-:-:S07]  /*4d90*/  F2FP.BF16.F32.PACK_AB R205, R51, R50 ;  /* 0x0000003233cd723e */ /* 0x008fce00000010ff */
[----:B------:R-:W2:Y:S01]  /*4da0*/  MUFU.EX2 R55, R55 ;  /* 0x0000003700377308 */ /* 0x000ea20000000800 */
[----:B-1----:R-:W-:-:S07]  /*4db0*/  FMNMX.FTZ R5, R2, R5, !PT ;  /* 0x0000000502057209 */ /* 0x002fce0007810000 */
[----:B------:R-:W-:Y:S01]  /*4dc0*/  MUFU.EX2 R42, R42 ;  /* 0x0000002a002a7308 */ /* 0x000fe20000000800 */
[----:B------:R-:W1:Y:S07]  /*4dd0*/  SHFL.BFLY PT, R4, R5, 0x1, 0x1f ;  /* 0x0c201f0005047f89 */ /* 0x000e6e00000e0000 */
[----:B------:R-:W3:Y:S01]  /*4de0*/  MUFU.EX2 R43, R43 ;  /* 0x0000002b002b7308 */ /* 0x000ee20000000800 */
[----:B--2---:R-:W-:-:S07]  /*4df0*/  F2FP.BF16.F32.PACK_AB R207, R55, R54 ;  /* 0x0000003637cf723e */ /* 0x004fce00000010ff */
[----:B------:R-:W-:Y:S08]  /*4e00*/  MUFU.EX2 R46, R46 ;  /* 0x0000002e002e7308 */ /* 0x000ff00000000800 */
[----:B------:R-:W2:Y:S01]  /*4e10*/  MUFU.EX2 R47, R47 ;  /* 0x0000002f002f7308 */ /* 0x000ea20000000800 */
[----:B---3--:R-:W-:Y:S02]  /*4e20*/  F2FP.BF16.F32.PACK_AB R201, R43, R42 ;  /* 0x0000002a2bc9723e */ /* 0x008fe400000010ff */
[----:B-1----:R-:W-:Y:S01]  /*4e30*/  FMNMX.FTZ R4, R5, R4, !PT ;  /* 0x0000000405047209 */ /* 0x002fe20007810000 */
[----:B------:R-:W-:Y:S01]  /*4e40*/  FADD.FTZ R5, R58, R59 ;  /* 0x0000003b3a057221 */ /* 0x000fe20000010000 */
[----:B------:R-:W-:-:S02]  /*4e50*/  IMAD.MOV.U32 R59, RZ, RZ, R151 ;  /* 0x000000ffff3b7224 */ /* 0x000fc400078e0097 */
[C---:B------:R-:W-:Y:S01]  /*4e60*/  FSETP.NEU.FTZ.AND P2, PT, R4.reuse, -INF , PT ;  /* 0xff8000000400780b */ /* 0x040fe20003f5d000 */
[----:B------:R-:W-:Y:S01]  /*4e70*/  FMUL.FTZ R2, R4, UR5 ;  /* 0x0000000504027c20 */ /* 0x000fe20008410000 */
[----:B------:R-:W-:Y:S01]  /*4e80*/  FADD.FTZ R14, R62, R5 ;  /* 0x000000053e0e7221 */ /* 0x000fe20000010000 */
[----:B------:R-:W-:Y:S01]  /*4e90*/  MUFU.EX2 R34, R34 ;  /* 0x0000002200227308 */ /* 0x000fe20000000800 */
[--C-:B------:R-:W-:Y:S02]  /*4ea0*/  IMAD.MOV.U32 R62, RZ, RZ, R151.reuse ;  /* 0x000000ffff3e7224 */ /* 0x100fe400078e0097 */
[----:B------:R-:W-:Y:S01]  /*4eb0*/  FSEL R2, R2, RZ, P2 ;  /* 0x000000ff02027208 */ /* 0x000fe20001000000 */
[----:B------:R-:W-:Y:S01]  /*4ec0*/  FADD.FTZ R5, R63, R14 ;  /* 0x0000000e3f057221 */ /* 0x000fe20000010000 */
[----:B------:R-:W-:Y:S01]  /*4ed0*/  PLOP3.LUT P2, PT, PT, PT, UP0, 0x80, 0x0 ;  /* 0x000000000000781c */ /* 0x000fe20003f4f008 */
[----:B------:R-:W-:Y:S01]  /*4ee0*/  IMAD.MOV.U32 R58, RZ, RZ, R151 ;  /* 0x000000ffff3a7224 */ /* 0x000fe200078e0097 */
[----:B--2---:R-:W-:Y:S01]  /*4ef0*/  F2FP.BF16.F32.PACK_AB R203, R47, R46 ;  /* 0x0000002e2fcb723e */ /* 0x004fe200000010ff */
[--C-:B------:R-:W-:Y:S01]  /*4f00*/  FFMA.FTZ R56, R56, UR5, -R2.reuse ;  /* 0x0000000538387c23 */ /* 0x100fe20008010802 */
[--C-:B------:R-:W-:Y:S01]  /*4f10*/  FFMA.FTZ R57, R57, UR5, -R2.reuse ;  /* 0x0000000539397c23 */ /* 0x100fe20008010802 */
[--C-:B------:R-:W-:Y:S01]  /*4f20*/  FFMA.FTZ R60, R60, UR5, -R2.reuse ;  /* 0x000000053c3c7c23 */ /* 0x100fe20008010802 */
[--C-:B------:R-:W-:Y:S01]  /*4f30*/  FFMA.FTZ R61, R61, UR5, -R2.reuse ;  /* 0x000000053d3d7c23 */ /* 0x100fe20008010802 */
[--C-:B------:R-:W-:Y:S01]  /*4f40*/  FFMA.FTZ R48, R48, UR5, -R2.reuse ;  /* 0x0000000530307c23 */ /* 0x100fe20008010802 */
[--C-:B------:R-:W-:Y:S01]  /*4f50*/  FFMA.FTZ R49, R49, UR5, -R2.reuse ;  /* 0x0000000531317c23 */ /* 0x100fe20008010802 */
[----:B------:R-:W-:Y:S01]  /*4f60*/  MUFU.EX2 R56, R56 ;  /* 0x0000003800387308 */ /* 0x000fe20000000800 */
[----:B------:R-:W-:Y:S01]  /*4f70*/  FADD.FTZ R14, R50, R5 ;  /* 0x00000005320e7221 */ /* 0x000fe20000010000 */
[--C-:B------:R-:W-:Y:S01]  /*4f80*/  FFMA.FTZ R52, R52, UR5, -R2.reuse ;  /* 0x0000000534347c23 */ /* 0x100fe20008010802 */
[--C-:B------:R-:W-:Y:S01]  /*4f90*/  FFMA.FTZ R53, R53, UR5, -R2.reuse ;  /* 0x0000000535357c23 */ /* 0x100fe20008010802 */
[----:B------:R-:W-:Y:S01]  /*4fa0*/  FFMA.FTZ R40, R40, UR5, -R2 ;  /* 0x0000000528287c23 */ /* 0x000fe20008010802 */
[----:B------:R-:W-:Y:S01]  /*4fb0*/  FADD.FTZ R21, R51, R14 ;  /* 0x0000000e33157221 */ /* 0x000fe20000010000 */
[--C-:B------:R-:W-:Y:S01]  /*4fc0*/  FFMA.FTZ R41, R41, UR5, -R2.reuse ;  /* 0x0000000529297c23 */ /* 0x100fe20008010802 */
[--C-:B------:R-:W-:Y:S01]  /*4fd0*/  FFMA.FTZ R44, R44, UR5, -R2.reuse ;  /* 0x000000052c2c7c23 */ /* 0x100fe20008010802 */
[----:B------:R-:W1:Y:S01]  /*4fe0*/  MUFU.EX2 R57, R57 ;  /* 0x0000003900397308 */ /* 0x000e620000000800 */
[----:B------:R-:W-:Y:S01]  /*4ff0*/  FADD.FTZ R20, R54, R21 ;  /* 0x0000001536147221 */ /* 0x000fe20000010000 */
[--C-:B------:R-:W-:Y:S01]  /*5000*/  FFMA.FTZ R45, R45, UR5, -R2.reuse ;  /* 0x000000052d2d7c23 */ /* 0x100fe20008010802 */
[--C-:B------:R-:W-:Y:S01]  /*5010*/  FFMA.FTZ R32, R32, UR5, -R2.reuse ;  /* 0x0000000520207c23 */ /* 0x100fe20008010802 */
[----:B------:R-:W-:Y:S01]  /*5020*/  FFMA.FTZ R33, R33, UR5, -R2 ;  /* 0x0000000521217c23 */ /* 0x000fe20008010802 */
[----:B------:R-:W-:Y:S01]  /*5030*/  FADD.FTZ R21, R55, R20 ;  /* 0x0000001437157221 */ /* 0x000fe20000010000 */
[--C-:B------:R-:W-:Y:S01]  /*5040*/  FFMA.FTZ R36, R36, UR5, -R2.reuse ;  /* 0x0000000524247c23 */ /* 0x100fe20008010802 */
[--C-:B------:R-:W-:Y:S01]  /*5050*/  FFMA.FTZ R37, R37, UR5, -R2.reuse ;  /* 0x0000000525257c23 */ /* 0x100fe20008010802 */
[----:B------:R-:W2:Y:S01]  /*5060*/  MUFU.EX2 R60, R60 ;  /* 0x0000003c003c7308 */ /* 0x000ea20000000800 */
[----:B------:R-:W-:Y:S01]  /*5070*/  FADD.FTZ R20, R42, R21 ;  /* 0x000000152a147221 */ /* 0x000fe20000010000 */
[--C-:B------:R-:W-:Y:S01]  /*5080*/  FFMA.FTZ R24, R24, UR5, -R2.reuse ;  /* 0x0000000518187c23 */ /* 0x100fe20008010802 */
[--C-:B------:R-:W-:Y:S01]  /*5090*/  FFMA.FTZ R25, R25, UR5, -R2.reuse ;  /* 0x0000000519197c23 */ /* 0x100fe20008010802 */
[----:B------:R-:W-:Y:S01]  /*50a0*/  FFMA.FTZ R28, R28, UR5, -R2 ;  /* 0x000000051c1c7c23 */ /* 0x000fe20008010802 */
[----:B------:R-:W-:Y:S01]  /*50b0*/  FADD.FTZ R21, R43, R20 ;  /* 0x000000142b157221 */ /* 0x000fe20000010000 */
[----:B------:R-:W-:Y:S01]  /*50c0*/  FFMA.FTZ R2, R29, UR5, -R2 ;  /* 0x000000051d027c23 */ /* 0x000fe20008010802 */
[-C--:B------:R-:W-:Y:S01]  /*50d0*/  MOV R63, R151.reuse ;  /* 0x00000097003f7202 */ /* 0x080fe20000000f00 */
[----:B------:R-:W3:Y:S01]  /*50e0*/  MUFU.EX2 R61, R61 ;  /* 0x0000003d003d7308 */ /* 0x000ee20000000800 */
[----:B-1----:R-:W-:Y:S01]  /*50f0*/  FADD.FTZ R5, R56, R57 ;  /* 0x0000003938057221 */ /* 0x002fe20000010000 */
[----:B------:R-:W-:Y:S01]  /*5100*/  F2FP.BF16.F32.PACK_AB R208, R57, R56 ;  /* 0x0000003839d0723e */ /* 0x000fe200000010ff */
[--C-:B------:R-:W-:Y:S01]  /*5110*/  IMAD.MOV.U32 R57, RZ, RZ, R151.reuse ;  /* 0x000000ffff397224 */ /* 0x100fe200078e0097 */
[----:B------:R-:W-:Y:S01]  /*5120*/  MOV R54, R151 ;  /* 0x0000009700367202 */ /* 0x000fe20000000f00 */
[----:B------:R-:W-:-:S02]  /*5130*/  IMAD.MOV.U32 R56, RZ, RZ, R151 ;  /* 0x000000ffff387224 */ /* 0x000fc400078e0097 */
[----:B------:R-:W-:Y:S01]  /*5140*/  IMAD.MOV.U32 R55, RZ, RZ, R151 ;  /* 0x000000ffff377224 */ /* 0x000fe200078e0097 */
[----:B------:R-:W1:Y:S01]  /*5150*/  MUFU.EX2 R48, R48 ;  /* 0x0000003000307308 */ /* 0x000e620000000800 */
[----:B--2---:R-:W-:Y:S01]  /*5160*/  FADD.FTZ R14, R60, R5 ;  /* 0x000000053c0e7221 */ /* 0x004fe20000010000 */
[--C-:B------:R-:W-:Y:S02]  /*5170*/  IMAD.MOV.U32 R51, RZ, RZ, R151.reuse ;  /* 0x000000ffff337224 */ /* 0x100fe400078e0097 */
[--C-:B------:R-:W-:Y:S02]  /*5180*/  IMAD.MOV.U32 R50, RZ, RZ, R151.reuse ;  /* 0x000000ffff327224 */ /* 0x100fe400078e0097 */
[--C-:B------:R-:W-:Y:S02]  /*5190*/  IMAD.MOV.U32 R43, RZ, RZ, R151.reuse ;  /* 0x000000ffff2b7224 */ /* 0x100fe400078e0097 */
[----:B------:R-:W2:Y:S01]  /*51a0*/  MUFU.EX2 R49, R49 ;  /* 0x0000003100317308 */ /* 0x000ea20000000800 */
[C---:B---3--:R-:W-:Y:S01]  /*51b0*/  FADD.FTZ R5, R61.reuse, R14 ;  /* 0x0000000e3d057221 */ /* 0x048fe20000010000 */
[----:B------:R-:W-:Y:S01]  /*51c0*/  F2FP.BF16.F32.PACK_AB R210, R61, R60 ;  /* 0x0000003c3dd2723e */ /* 0x000fe200000010ff */
[----:B------:R-:W-:-:S02]  /*51d0*/  IMAD.MOV.U32 R61, RZ, RZ, R151 ;  /* 0x000000ffff3d7224 */ /* 0x000fc400078e0097 */
[--C-:B------:R-:W-:Y:S02]  /*51e0*/  IMAD.MOV.U32 R60, RZ, RZ, R151.reuse ;  /* 0x000000ffff3c7224 */ /* 0x100fe400078e0097 */
[----:B------:R-:W-:Y:S01]  /*51f0*/  IMAD.MOV.U32 R42, RZ, RZ, R151 ;  /* 0x000000ffff2a7224 */ /* 0x000fe200078e0097 */
[----:B------:R-:W0:Y:S01]  /*5200*/  MUFU.EX2 R52, R52 ;  /* 0x0000003400347308 */ /* 0x000e220000000800 */
[----:B-1----:R-:W-:Y:S01]  /*5210*/  FADD.FTZ R14, R48, R5 ;  /* 0x00000005300e7221 */ /* 0x002fe20000010000 */
[----:B------:R-:W-:-:S06]  /*5220*/  IMAD.MOV.U32 R29, RZ, RZ, R151 ;  /* 0x000000ffff1d7224 */ /* 0x000fcc00078e0097 */
[----:B------:R-:W1:Y:S01]  /*5230*/  MUFU.EX2 R53, R53 ;  /* 0x0000003500357308 */ /* 0x000e620000000800 */
[C---:B--2---:R-:W-:Y:S01]  /*5240*/  FADD.FTZ R5, R49.reuse, R14 ;  /* 0x0000000e31057221 */ /* 0x044fe20000010000 */
[----:B------:R-:W-:Y:S01]  /*5250*/  FADD.FTZ R14, R46, R21 ;  /* 0x000000152e0e7221 */ /* 0x000fe20000010000 */
[----:B------:R-:W-:Y:S01]  /*5260*/  F2FP.BF16.F32.PACK_AB R204, R49, R48 ;  /* 0x0000003031cc723e */ /* 0x000fe200000010ff */
[--C-:B------:R-:W-:Y:S02]  /*5270*/  IMAD.MOV.U32 R49, RZ, RZ, R151.reuse ;  /* 0x000000ffff317224 */ /* 0x100fe400078e0097 */
[----:B------:R-:W-:Y:S01]  /*5280*/  FADD.FTZ R21, R47, R14 ;  /* 0x0000000e2f157221 */ /* 0x000fe20000010000 */
[----:B------:R-:W-:Y:S01]  /*5290*/  IMAD.MOV.U32 R48, RZ, RZ, R151 ;  /* 0x000000ffff307224 */ /* 0x000fe200078e0097 */
[----:B------:R-:W2:Y:S01]  /*52a0*/  MUFU.EX2 R40, R40 ;  /* 0x0000002800287308 */ /* 0x000ea20000000800 */
[----:B0-----:R-:W-:Y:S01]  /*52b0*/  FADD.FTZ R0, R52, R5 ;  /* 0x0000000534007221 */ /* 0x001fe20000010000 */
[----:B------:R-:W-:Y:S01]  /*52c0*/  FADD.FTZ R14, R34, R21 ;  /* 0x00000015220e7221 */ /* 0x000fe20000010000 */
[----:B------:R-:W-:-:S02]  /*52d0*/  IMAD.MOV.U32 R47, RZ, RZ, R151 ;  /* 0x000000ffff2f7224 */ /* 0x000fc400078e0097 */
        /* <DEDUP_REMOVED lines=21> */
[----:B0-----:R-:W-:-:S07]  /*5430*/  FADD.FTZ R0, R44, R5 ;  /* 0x000000052c007221 */ /* 0x001fce0000010000 */
[----:B------:R-:W0:Y:S01]  /*5440*/  MUFU.EX2 R26, R26 ;  /* 0x0000001a001a7308 */ /* 0x000e220000000800 */
[C---:B-1----:R-:W-:Y:S01]  /*5450*/  FADD.FTZ R21, R39.reuse, R14 ;  /* 0x0000000e27157221 */ /* 0x042fe20000010000 */
[----:B------:R-:W-:Y:S01]  /*5460*/  F2FP.BF16.F32.PACK_AB R199, R39, R38 ;  /* 0x0000002627c7723e */ /* 0x000fe200000010ff */
[--C-:B------:R-:W-:Y:S02]  /*5470*/  IMAD.MOV.U32 R39, RZ, RZ, R151.reuse ;  /* 0x000000ffff277224 */ /* 0x100fe400078e0097 */
[----:B------:R-:W-:-:S03]  /*5480*/  IMAD.MOV.U32 R38, RZ, RZ, R151 ;  /* 0x000000ffff267224 */ /* 0x000fc600078e0097 */
[----:B------:R-:W1:Y:S01]  /*5490*/  MUFU.EX2 R32, R32 ;  /* 0x0000002000207308 */ /* 0x000e620000000800 */
[C---:B--2---:R-:W-:Y:S01]  /*54a0*/  FADD.FTZ R5, R45.reuse, R0 ;  /* 0x000000002d057221 */ /* 0x044fe20000010000 */
[----:B------:R-:W-:Y:S01]  /*54b0*/  F2FP.BF16.F32.PACK_AB R202, R45, R44 ;  /* 0x0000002c2dca723e */ /* 0x000fe200000010ff */
[----:B------:R-:W-:Y:S01]  /*54c0*/  IMAD.MOV.U32 R44, RZ, RZ, R151 ;  /* 0x000000ffff2c7224 */ /* 0x000fe200078e0097 */
[----:B------:R-:W-:-:S04]  /*54d0*/  MOV R45, R151 ;  /* 0x00000097002d7202 */ /* 0x000fc80000000f00 */
[----:B------:R-:W2:Y:S01]  /*54e0*/  MUFU.EX2 R27, R27 ;  /* 0x0000001b001b7308 */ /* 0x000ea20000000800 */
[----:B0-----:R-:W-:-:S07]  /*54f0*/  FADD.FTZ R14, R26, R21 ;  /* 0x000000151a0e7221 */ /* 0x001fce0000010000 */
[----:B------:R-:W0:Y:S01]  /*5500*/  MUFU.EX2 R33, R33 ;  /* 0x0000002100217308 */ /* 0x000e220000000800 */
[----:B-1----:R-:W-:-:S07]  /*5510*/  FADD.FTZ R0, R32, R5 ;  /* 0x0000000520007221 */ /* 0x002fce0000010000 */
[----:B------:R-:W1:Y:S01]  /*5520*/  MUFU.EX2 R36, R36 ;  /* 0x0000002400247308 */ /* 0x000e620000000800 */
[C---:B--2---:R-:W-:Y:S01]  /*5530*/  FADD.FTZ R21, R27.reuse, R14 ;  /* 0x0000000e1b157221 */ /* 0x044fe20000010000 */
[----:B------:R-:W-:Y:S01]  /*5540*/  F2FP.BF16.F32.PACK_AB R193, R27, R26 ;  /* 0x0000001a1bc1723e */ /* 0x000fe200000010ff */
[----:B------:R-:W-:-:S05]  /*5550*/  IMAD.MOV.U32 R26, RZ, RZ, R151 ;  /* 0x000000ffff1a7224 */ /* 0x000fca00078e0097 */
        /* <DEDUP_REMOVED lines=8> */
[----:B--2---:R-:W-:-:S04]  /*55e0*/  FADD.FTZ R14, R30, R21 ;  /* 0x000000151e0e7221 */ /* 0x004fc80000010000 */
[C---:B------:R-:W-:Y:S01]  /*55f0*/  FADD.FTZ R5, R195.reuse, R14 ;  /* 0x0000000ec3057221 */ /* 0x040fe20000010000 */
[----:B------:R-:W-:Y:S01]  /*5600*/  F2FP.BF16.F32.PACK_AB R195, R195, R30 ;  /* 0x0000001ec3c3723e */ /* 0x000fe200000010ff */
[--C-:B------:R-:W-:Y:S01]  /*5610*/  IMAD.MOV.U32 R30, RZ, RZ, R151.reuse ;  /* 0x000000ffff1e7224 */ /* 0x100fe200078e0097 */
[----:B------:R-:W2:Y:S01]  /*5620*/  MUFU.EX2 R25, R25 ;  /* 0x0000001900197308 */ /* 0x000ea20000000800 */
[C---:B0-----:R-:W-:Y:S01]  /*5630*/  FADD.FTZ R27, R37.reuse, R0 ;  /* 0x00000000251b7221 */ /* 0x041fe20000010000 */
[----:B------:R-:W-:Y:S01]  /*5640*/  F2FP.BF16.F32.PACK_AB R198, R37, R36 ;  /* 0x0000002425c6723e */ /* 0x000fe200000010ff */
[----:B------:R-:W-:Y:S01]  /*5650*/  IMAD.MOV.U32 R37, RZ, RZ, R151 ;  /* 0x000000ffff257224 */ /* 0x000fe200078e0097 */
[----:B------:R-:W-:-:S04]  /*5660*/  MOV R36, R151 ;  /* 0x0000009700247202 */ /* 0x000fc80000000f00 */
[----:B------:R-:W0:Y:S01]  /*5670*/  MUFU.EX2 R28, R28 ;  /* 0x0000001c001c7308 */ /* 0x000e220000000800 */
[----:B-1----:R-:W-:-:S07]  /*5680*/  FADD.FTZ R0, R24, R27 ;  /* 0x0000001b18007221 */ /* 0x002fce0000010000 */
[----:B------:R1:W3:Y:S01]  /*5690*/  MUFU.EX2 R21, R2 ;  /* 0x0000000200157308 */ /* 0x0002e20000000800 */
[C---:B--2---:R-:W-:Y:S01]  /*56a0*/  FADD.FTZ R27, R25.reuse, R0 ;  /* 0x00000000191b7221 */ /* 0x044fe20000010000 */
[----:B------:R-:W-:Y:S01]  /*56b0*/  F2FP.BF16.F32.PACK_AB R192, R25, R24 ;  /* 0x0000001819c0723e */ /* 0x000fe200000010ff */
[----:B------:R-:W-:Y:S02]  /*56c0*/  IMAD.MOV.U32 R0, RZ, RZ, 0x3f800000 ;  /* 0x3f800000ff007424 */ /* 0x000fe400078e00ff */
[--C-:B------:R-:W-:Y:S02]  /*56d0*/  IMAD.MOV.U32 R25, RZ, RZ, R151.reuse ;  /* 0x000000ffff197224 */ /* 0x100fe400078e0097 */
[----:B------:R-:W-:Y:S02]  /*56e0*/  IMAD.MOV.U32 R24, RZ, RZ, R151 ;  /* 0x000000ffff187224 */ /* 0x000fe400078e0097 */
[----:B0-----:R-:W-:Y:S01]  /*56f0*/  FADD.FTZ R14, R28, R27 ;  /* 0x0000001b1c0e7221 */ /* 0x001fe20000010000 */
[----:B-1----:R-:W-:-:S02]  /*5700*/  IMAD.MOV.U32 R2, RZ, RZ, 0x3f800000 ;  /* 0x3f800000ff027424 */ /* 0x002fc400078e00ff */
[----:B------:R-:W-:Y:S01]  /*5710*/  IMAD.MOV.U32 R27, RZ, RZ, R151 ;  /* 0x000000ffff1b7224 */ /* 0x000fe200078e0097 */
[C---:B---3--:R-:W-:Y:S01]  /*5720*/  F2FP.BF16.F32.PACK_AB R194, R21.reuse, R28 ;  /* 0x0000001c15c2723e */ /* 0x048fe200000010ff */
[----:B------:R-:W-:Y:S01]  /*5730*/  FADD.FTZ R14, R21, R14 ;  /* 0x0000000e150e7221 */ /* 0x000fe20000010000 */
[----:B------:R-:W-:Y:S01]  /*5740*/  MOV R28, R151 ;  /* 0x00000097001c7202 */ /* 0x000fe20000000f00 */
[----:B------:R-:W-:Y:S06]  /*5750*/  @!P2 BRA `(.L_x_2099) ;  /* 0x00000040002ca947 */ /* 0x000fec0003800000 */
[----:B------:R-:W-:Y:S01]  /*5760*/  R2UR UR5, R227 ;  /* 0x00000000e30572ca */ /* 0x000fe200000e0000 */
[----:B------:R-:W-:Y:S01]  /*5770*/  IMAD.MOV.U32 R21, RZ, RZ, R3 ;  /* 0x000000ffff157224 */ /* 0x000fe200078e0003 */
[----:B------:R-:W-:Y:S01]  /*5780*/  R2UR UR4, R16 ;  /* 0x00000000100472ca */ /* 0x000fe200000e0000 */
[----:B------:R-:W-:Y:S01]  /*5790*/  IMAD.MOV.U32 R20, RZ, RZ, R4 ;  /* 0x000000ffff147224 */ /* 0x000fe200078e0004 */
[----:B------:R-:W-:Y:S01]  /*57a0*/  CS2R R150, SRZ ;  /* 0x0000000000967805 */ /* 0x000fe2000001ff00 */
[----:B------:R-:W-:Y:S01]  /*57b0*/  IMAD.MOV.U32 R2, RZ, RZ, 0x3f800000 ;  /* 0x3f800000ff027424 */ /* 0x000fe200078e00ff */
[----:B------:R-:W-:Y:S02]  /*57c0*/  CS2R R146, SRZ ;  /* 0x0000000000927805 */ /* 0x000fe4000001ff00 */
[----:B------:R-:W-:Y:S02]  /*57d0*/  CS2R R142, SRZ ;  /* 0x00000000008e7805 */ /* 0x000fe4000001ff00 */
[----:B------:R-:W-:-:S02]  /*57e0*/  CS2R R138, SRZ ;  /* 0x00000000008a7805 */ /* 0x000fc4000001ff00 */
[----:B------:R-:W-:Y:S02]  /*57f0*/  CS2R R134, SRZ ;  /* 0x0000000000867805 */ /* 0x000fe4000001ff00 */
[----:B------:R-:W-:Y:S02]  /*5800*/  CS2R R130, SRZ ;  /* 0x0000000000827805 */ /* 0x000fe4000001ff00 */
[----:B------:R-:W-:Y:S02]  /*5810*/  CS2R R126, SRZ ;  /* 0x00000000007e7805 */ /* 0x000fe4000001ff00 */
[----:B------:R-:W-:Y:S01]  /*5820*/  CS2R R122, SRZ ;  /* 0x00000000007a7805 */ /* 0x000fe2000001ff00 */
[----:B------:R-:W-:Y:S01]  /*5830*/  IMAD.U32 R228, RZ, RZ, UR5 ;  /* 0x00000005ffe47e24 */ /* 0x000fe2000f8e00ff */
[----:B------:R-:W-:Y:S02]  /*5840*/  CS2R R118, SRZ ;  /* 0x0000000000767805 */ /* 0x000fe4000001ff00 */
[----:B------:R-:W-:-:S02]  /*5850*/  MOV R229, UR4 ;  /* 0x0000000400e57c02 */ /* 0x000fc40008000f00 */
        /* <DEDUP_REMOVED lines=56> */
.L_x_2108:
[----:B------:R-:W-:Y:S01]  /*5be0*/  R2UR UR6, R229 ;  /* 0x00000000e50672ca */ /* 0x000fe200000e0000 */
        /* <DEDUP_REMOVED lines=8> */
.L_x_2100:
[----:B------:R-:W-:Y:S02]  /*5c70*/  R2UR UR4, R17 ;  /* 0x00000000110472ca */ /* 0x000fe400000e0000 */
[----:B------:R-:W-:-:S11]  /*5c80*/  R2UR UR5, R16 ;  /* 0x00000000100572ca */ /* 0x000fd600000e0000 */
[----:B------:R-:W-:Y:S02]  /*5c90*/  ULEA UR4, UR60, UR4, 0x3 ;  /* 0x000000043c047291 */ /* 0x000fe4000f8e183f */
[----:B------:R-:W-:-:S04]  /*5ca0*/  IMAD.U32 R3, RZ, RZ, UR5 ;  /* 0x00000005ff037e24 */ /* 0x000fc8000f8e00ff */
[----:B------:R-:W-:Y:S01]  /*5cb0*/  IMAD.U32 R227, RZ, RZ, UR4 ;  /* 0x00000004ffe37e24 */ /* 0x000fe2000f8e00ff */
[----:B------:R-:W-:-:S04]  /*5cc0*/  SHF.L.U32 R3, R3, 0x1f, RZ ;  /* 0x0000001f03037819 */ /* 0x000fc800000006ff */
[----:B------:R0:W1:Y:S01]  /*5cd0*/  SYNCS.PHASECHK.TRANS64.TRYWAIT P2, [UR4+0x38830], R3 ;  /* 0x03883003ff0075a7 */ /* 0x0000620008040144 */
[----:B------:R-:W-:Y:S05]  /*5ce0*/  @!P0 BRA `(.L_x_2101) ;  /* 0x0000000000048947 */ /* 0x000fea0003800000 */
[----:B------:R-:W-:Y:S01]  /*5cf0*/  BPT.TRAP 0x1 ;  /* 0x000000040000795c */ /* 0x000fe20000300000 */
.L_x_2101:
[----:B-1----:R-:W-:Y:S05]  /*5d00*/  @P2 BRA `(.L_x_2102) ;  /* 0x00000000000c2947 */ /* 0x002fea0003800000 */
[----:B------:R-:W-:-:S13]  /*5d10*/  R2UR UR4, R227 ;  /* 0x00000000e30472ca */ /* 0x000fda00000e0000 */
[----:B------:R-:W1:Y:S02]  /*5d20*/  SYNCS.PHASECHK.TRANS64.TRYWAIT P2, [UR4+0x38830], R3 ;  /* 0x03883003ff0075a7 */ /* 0x000e640008040144 */
[----:B-1----:R-:W-:Y:S05]  /*5d30*/  @!P2 BRA `(.L_x_2103) ;  /* 0x00000110002ca947 */ /* 0x002fea0003800000 */
.L_x_2102:
        /* <DEDUP_REMOVED lines=580> */
.L_x_2104:
[----:B------:R-:W-:Y:S02]  /*8180*/  R2UR UR4, R17 ;  /* 0x00000000110472ca */ /* 0x000fe400000e0000 */
[----:B------:R-:W-:-:S11]  /*8190*/  R2UR UR5, R229 ;  /* 0x00000000e50572ca */ /* 0x000fd600000e0000 */
[----:B------:R-:W-:Y:S02]  /*81a0*/  ULEA UR4, UR61, UR4, 0x3 ;  /* 0x000000043d047291 */ /* 0x000fe4000f8e183f */
[----:B------:R-:W-:-:S05]  /*81b0*/  IMAD.U32 R0, RZ, RZ, UR5 ;  /* 0x00000005ff007e24 */ /* 0x000fca000f8e00ff */
[----:B------:R-:W-:-:S04]  /*81c0*/  SHF.L.U32 R0, R0, 0x1f, RZ ;  /* 0x0000001f00007819 */ /* 0x000fc800000006ff */
[----:B------:R2:W3:Y:S01]  /*81d0*/  SYNCS.PHASECHK.TRANS64.TRYWAIT P2, [UR4+0x38850], R0 ;  /* 0x03885000ff0075a7 */ /* 0x0004e20008040144 */
[----:B------:R-:W-:Y:S05]  /*81e0*/  @!P0 BRA `(.L_x_2105) ;  /* 0x0000000000048947 */ /* 0x000fea0003800000 */
[----:B------:R-:W-:Y:S01]  /*81f0*/  BPT.TRAP 0x1 ;  /* 0x000000040000795c */ /* 0x000fe20000300000 */
.L_x_2105:
[----:B---3--:R-:W-:Y:S05]  /*8200*/  @P2 BRA `(.L_x_2106) ;  /* 0x0000000000082947 */ /* 0x008fea0003800000 */
[----:B------:R-:W3:Y:S02]  /*8210*/  SYNCS.PHASECHK.TRANS64.TRYWAIT P2, [UR4+0x38850], R0 ;  /* 0x03885000ff0075a7 */ /* 0x000ee40008040144 */
[----:B---3--:R-:W-:Y:S05]  /*8220*/  @!P2 BRA `(.L_x_2107) ;  /* 0x000000ec000ca947 */ /* 0x008fea0003800000 */
.L_x_2106:
[----:B------:R-:W-:Y:S01]  /*8230*/  R2UR UR5, R17 ;  /* 0x00000000110572ca */ /* 0x000fe200000e0000 */
[----:B------:R-:W-:Y:S01]  /*8240*/  WARPGROUP.ARRIVE ;  /* 0x00000000000079c5 */ /* 0x000fe20000000000 */
[----:B------:R-:W-:Y:S01]  /*8250*/  UMOV UR7, 0x40000040 ;  /* 0x4000004000077882 */ /* 0x000fe20000000000 */
[----:B------:R-:W-:Y:S01]  /*8260*/  R2UR UR18, R19 ;  /* 0x00000000131272ca */ /* 0x000fe200000e0000 */
[----:B01----:R-:W-:Y:S01]  /*8270*/  IMAD.MOV.U32 R3, RZ, RZ, -0x2 ;  /* 0xfffffffeff037424 */ /* 0x003fe200078e00ff */
[----:B------:R-:W-:Y:S02]  /*8280*/  R2UR UR11, R228 ;  /* 0x00000000e40b72ca */ /* 0x000fe400000e0000 */
[----:B------:R-:W-:Y:S02]  /*8290*/  R2UR UR15, R23 ;  /* 0x00000000170f72ca */ /* 0x000fe400000e0000 */
[----:B------:R-:W-:-:S04]  /*82a0*/  R2UR UR14, R22 ;  /* 0x00000000160e72ca */ /* 0x000fc800000e0000 */
[----:B------:R-:W-:-:S04]  /*82b0*/  UIADD3 UR5, UR5, 0x400, URZ ;  /* 0x0000040005057890 */ /* 0x000fc8000fffe03f */
[----:B------:R-:W-:-:S04]  /*82c0*/  USHF.R.U32.HI UR5, URZ, 0x4, UR5 ;  /* 0x000000043f057899 */ /* 0x000fc80008011605 */
[----:B------:R-:W-:-:S04]  /*82d0*/  ULOP3.LUT UR5, UR5, 0x3fff, URZ, 0xc0, !UPT ;  /* 0x00003fff05057892 */ /* 0x000fc8000f8ec03f */
[----:B------:R-:W-:-:S04]  /*82e0*/  ULOP3.LUT UR5, UR5, 0x2800000, URZ, 0xfc, !UPT ;  /* 0x0280000005057892 */ /* 0x000fc8000f8efc3f */
[----:B------:R-:W-:Y:S02]  /*82f0*/  UIMAD UR10, UR61, 0xa00, UR5 ;  /* 0x00000a003d0a78a4 */ /* 0x000fe4000f8e0205 */
[----:B------:R-:W-:Y:S01]  /*8300*/  USHF.L.U32 UR5, UR18, 0x7, URZ ;  /* 0x0000000712057899 */ /* 0x000fe2000800063f */
[----:B------:R-:W-:-:S03]  /*8310*/  UMOV UR61, UR60 ;  /* 0x0000003c003d7c82 */ /* 0x000fc60008000000 */
[----:B------:R-:W-:Y:S01]  /*8320*/  UIMAD UR5, UR11, -0x50, UR5 ;  /* 0xffffffb00b0578a4 */ /* 0x000fe2000f8e0205 */
[----:B------:R-:W-:-:S08]  /*8330*/  UMOV UR6, UR10 ;  /* 0x0000000a00067c82 */ /* 0x000fd00008000000 */
[----:B------:R-:W-:Y:S01]  /*8340*/  HGMMA.64x256x16.F32.BF16 R24, R208, gdesc[UR4].tnspB, R24, gsb0 ;  /* 0x43e00004d0187df0 */ /* 0x000fe20008001818 */
[----:B------:R-:W-:Y:S01]  /*8350*/  UIADD3 UR6, UR10, 0x80, URZ ;  /* 0x000000800a067890 */ /* 0x000fe2000fffe03f */
[----:B------:R-:W-:Y:S01]  /*8360*/  UMOV UR7, 0x40000040 ;  /* 0x4000004000077882 */ /* 0x000fe20000000000 */
[----:B------:R-:W-:-:S04]  /*8370*/  UIADD3 UR5, UR5, 0x1, UR15 ;  /* 0x0000000105057890 */ /* 0x000fc8000fffe00f */
[----:B------:R-:W-:-:S03]  /*8380*/  UIADD3 UR5, UR5, -UR14, URZ ;  /* 0x8000000e05057290 */ /* 0x000fc6000fffe03f */
[----:B------:R-:W-:-:S03]  /*8390*/  ULDC UR14, c[0x0][0x988] ;  /* 0x00026200000e7ab9 */ /* 0x000fc60000000800 */
[----:B--2---:R-:W-:Y:S01]  /*83a0*/  IMAD R0, R214, R3, UR5 ;  /* 0x00000005d6007e24 */ /* 0x004fe2000f8e0203 */
[----:B------:R-:W-:Y:S01]  /*83b0*/  UMOV UR5, UR14 ;  /* 0x0000000e00057c82 */ /* 0x000fe20008000000 */
[----:B------:R-:W-:Y:S02]  /*83c0*/  R2UR UR14, R227 ;  /* 0x00000000e30e72ca */ /* 0x000fe400000e0000 */
[----:B------:R-:W-:-:S05]  /*83d0*/  IMAD.IADD R0, R215, 0x1, R0 ;  /* 0x00000001d7007824 */ /* 0x000fca00078e0200 */
        /* <DEDUP_REMOVED lines=8> */
[C---:B------:R-:W-:Y:S02]  /*8460*/  ISETP.GT.AND P2, PT, R0.reuse, 0x10, PT ;  /* 0x000000100000780c */ /* 0x040fe40003f44270 */
[----:B------:R-:W-:Y:S02]  /*8470*/  FSEL R189, R189, -INF , P3 ;  /* 0xff800000bdbd7808 */ /* 0x000fe40001800000 */
[----:B------:R-:W-:Y:S02]  /*8480*/  ISETP.GT.AND P3, PT, R0, 0x11, PT ;  /* 0x000000110000780c */ /* 0x000fe40003f64270 */
[----:B------:R-:W-:-:S02]  /*8490*/  FSEL R176, R176, -INF , P2 ;  /* 0xff800000b0b07808 */ /* 0x000fc40001000000 */
[C---:B------:R-:W-:Y:S02]  /*84a0*/  ISETP.GT.AND P2, PT, R0.reuse, 0x18, PT ;  /* 0x000000180000780c */ /* 0x040fe40003f44270 */
[----:B------:R-:W-:Y:S02]  /*84b0*/  FSEL R177, R177, -INF , P3 ;  /* 0xff800000b1b17808 */ /* 0x000fe40001800000 */
[----:B------:R-:W-:Y:S02]  /*84c0*/  ISETP.GT.AND P3, PT, R0, 0x19, PT ;  /* 0x000000190000780c */ /* 0x000fe40003f64270 */
[----:B------:R-:W-:Y:S02]  /*84d0*/  FSEL R180, R180, -INF , P2 ;  /* 0xff800000b4b47808 */ /* 0x000fe40001000000 */
[----:B------:R-:W-:Y:S02]  /*84e0*/  ISETP.GT.AND P2, PT, R0, 0x20, PT ;  /* 0x000000200000780c */ /* 0x000fe40003f44270 */
[----:B------:R-:W-:-:S02]  /*84f0*/  FSEL R181, R181, -INF , P3 ;  /* 0xff800000b5b57808 */ /* 0x000fc40001800000 */
        /* <DEDUP_REMOVED lines=20> */
[C---:B------:R-:W-:Y:S01]  /*8640*/  ISETP.GT.AND P3, PT, R0.reuse, 0x49, PT ;  /* 0x000000490000780c */ /* 0x040fe20003f64270 */
[----:B------:R-:W-:Y:S01]  /*8650*/  VIADD R0, R0, 0x8 ;  /* 0x0000000800007836 */ /* 0x000fe20000000000 */
[----:B------:R-:W-:Y:S02]  /*8660*/  FSEL R156, R156, -INF , P2 ;  /* 0xff8000009c9c7808 */ /* 0x000fe40001000000 */
[----:B------:R-:W-:Y:S02]  /*8670*/  FSEL R157, R157, -INF , P3 ;  /* 0xff8000009d9d7808 */ /* 0x000fe40001800000 */
[----:B------:R-:W-:-:S02]  /*8680*/  ISETP.GT.AND P2, PT, R0, RZ, PT ;  /* 0x000000ff0000720c */ /* 0x000fc40003f44270 */
        /* <DEDUP_REMOVED lines=23> */
[----:B------:R-:W-:Y:S01]  /*8800*/  FSEL R158, R158, -INF , P3 ;  /* 0xff8000009e9e7808 */ /* 0x000fe20001800000 */
        /* <DEDUP_REMOVED lines=13> */
[----:B------:R-:W-:-:S04]  /*88e0*/  FMNMX.FTZ R201, R185, R2, !PT ;  /* 0x00000002b9c97209 */ /* 0x000fc80007810000 */
[----:B------:R-:W-:-:S15]  /*88f0*/  FMNMX.FTZ R2, R188, R201, !PT ;  /* 0x000000c9bc027209 */ /* 0x000fde0007810000 */
[----:B------:R-:W-:-:S03]  /*8900*/  NOP ;  /* 0x0000000000007918 */ /* 0x000fc60000000000 */
        /* <DEDUP_REMOVED lines=21> */
[----:B0-----:R-:W-:Y:S02]  /*8a60*/  FMNMX.FTZ R201, R2, R201, !PT ;  /* 0x000000c902c97209 */ /* 0x001fe40007810000 */
[----:B------:R-:W-:-:S03]  /*8a70*/  FMNMX.FTZ R2, R186, R21, !PT ;  /* 0x00000015ba027209 */ /* 0x000fc60007810000 */
[----:B------:R-:W0:Y:S02]  /*8a80*/  SHFL.BFLY PT, R4, R201, 0x1, 0x1f ;  /* 0x0c201f00c9047f89 */ /* 0x000e2400000e0000 */
[----:B0-----:R-:W-:-:S04]  /*8a90*/  FMNMX.FTZ R4, R201, R4, !PT ;  /* 0x00000004c9047209 */ /* 0x001fc80007810000 */
[C---:B------:R-:W-:Y:S01]  /*8aa0*/  FSETP.NEU.FTZ.AND P2, PT, R4.reuse, -INF , PT ;  /* 0xff8000000400780b */ /* 0x040fe20003f5d000 */
[----:B------:R-:W-:Y:S01]  /*8ab0*/  FMUL.FTZ R184, R4, UR5 ;  /* 0x0000000504b87c20 */ /* 0x000fe20008410000 */
[----:B------:R-:W-:Y:S02]  /*8ac0*/  WARPGROUP.DEPBAR.LE gsb0, 0x0 ;  /* 0x00008000000079c5 */ /* 0x000fe40000010000 */
[----:B------:R-:W-:Y:S01]  /*8ad0*/  FMNMX.FTZ R197, R187, R2, !PT ;  /* 0x00000002bbc57209 */ /* 0x000fe20007810000 */
[----:B------:R-:W-:Y:S01]  /*8ae0*/  WARPGROUP.ARRIVE ;  /* 0x00000000000079c5 */ /* 0x000fe20000000000 */
[----:B------:R-:W-:Y:S02]  /*8af0*/  FSEL R2, R184, RZ, P2 ;  /* 0x000000ffb8027208 */ /* 0x000fe40001000000 */
[----:B------:R-:W-:-:S03]  /*8b00*/  FMNMX.FTZ R184, R190, R197, !PT ;  /* 0x000000c5beb87209 */ /* 0x000fc60007810000 */
[--C-:B------:R-:W-:Y:S01]  /*8b10*/  FFMA.FTZ R197, R3, UR5, -R2.reuse ;  /* 0x0000000503c57c23 */ /* 0x100fe20008010802 */
[----:B------:R-:W-:Y:S01]  /*8b20*/  FMNMX.FTZ R3, R191, R184, !PT ;  /* 0x000000b8bf037209 */ /* 0x000fe20007810000 */
[----:B------:R-:W-:Y:S01]  /*8b30*/  HGMMA.64x256x16.F32.BF16 R24, R192, gdesc[UR4].tnspB, R24, gsb0 ;  /* 0x43e00004c0187df0 */ /* 0x000fe20008001818 */
        /* <DEDUP_REMOVED lines=50> */
[----:B0-----:R-:W-:Y:S02]  /*8e60*/  FSEL R177, R159, -INF , P4 ;  /* 0xff8000009fb17808 */ /* 0x001fe40002000000 */
[----:B------:R-:W-:Y:S02]  /*8e70*/  FMNMX.FTZ R0, R158, R3, !PT ;  /* 0x000000039e007209 */ /* 0x000fe40007810000 */
[----:B------:R-:W-:Y:S02]  /*8e80*/  R2UR UR6, R226 ;  /* 0x00000000e20672ca */ /* 0x000fe400000e0000 */
[----:B------:R-:W-:Y:S01]  /*8e90*/  FMNMX.FTZ R0, R177, R0, !PT ;  /* 0x00000000b1007209 */ /* 0x000fe20007810000 */
[----:B------:R0:W-:Y:S04]  /*8ea0*/  MUFU.EX2 R159, R181 ;  /* 0x000000b5009f7308 */ /* 0x0001e80000000800 */
[----:B------:R-:W1:Y:S04]  /*8eb0*/  SHFL.BFLY PT, R3, R0, 0x2, 0x1f ;  /* 0x0c401f0000037f89 */ /* 0x000e6800000e0000 */
[----:B------:R-:W-:Y:S01]  /*8ec0*/  MUFU.EX2 R210, R210 ;  /* 0x000000d200d27308 */ /* 0x000fe20000000800 */
[----:B0-----:R-:W-:Y:S01]  /*8ed0*/  FSEL R181, R4, RZ, P2 ;  /* 0x000000ff04b57208 */ /* 0x001fe20001000000 */
[----:B------:R-:W-:Y:S01]  /*8ee0*/  UISETP.GT.AND UP0, UPT, UR11, UR6, UPT ;  /* 0x000000060b00728c */ /* 0x000fe2000bf04270 */
[----:B------:R-:W-:-:S03]  /*8ef0*/  R2UR UR6, R16 ;  /* 0x00000000100672ca */ /* 0x000fc600000e0000 */
[----:B------:R-:W-:Y:S02]  /*8f00*/  FADD.FTZ R181, -R181, R20 ;  /* 0x00000014b5b57221 */ /* 0x000fe40000010100 */
[----:B------:R-:W-:Y:S08]  /*8f10*/  MUFU.EX2 R175, R189 ;  /* 0x000000bd00af7308 */ /* 0x000ff00000000800 */
[----:B------:R-:W-:Y:S01]  /*8f20*/  MUFU.EX2 R204, R204 ;  /* 0x000000cc00cc7308 */ /* 0x000fe20000000800 */
[----:B------:R-:W-:Y:S01]  /*8f30*/  IMAD.U32 R229, RZ, RZ, UR6 ;  /* 0x00000006ffe57e24 */ /* 0x000fe2000f8e00ff */
[----:B-1----:R-:W-:Y:S01]  /*8f40*/  FMNMX.FTZ R160, R0, R3, !PT ;  /* 0x0000000300a07209 */ /* 0x002fe20007810000 */
[----:B------:R-:W-:-:S05]  /*8f50*/  FMUL.FTZ R0, R181, UR5 ;  /* 0x00000005b5007c20 */ /* 0x000fca0008410000 */
[----:B------:R-:W-:Y:S01]  /*8f60*/  MUFU.EX2 R206, R206 ;  /* 0x000000ce00ce7308 */ /* 0x000fe20000000800 */
[----:B------:R-:W0:Y:S07]  /*8f70*/  SHFL.BFLY PT, R3, R160, 0x1, 0x1f ;  /* 0x0c201f00a0037f89 */ /* 0x000e2e00000e0000 */
[----:B------:R-:W1:Y:S08]  /*8f80*/  MUFU.EX2 R0, R0 ;  /* 0x0000000000007308 */ /* 0x000e700000000800 */
[----:B------:R-:W-:Y:S08]  /*8f90*/  MUFU.EX2 R200, R200 ;  /* 0x000000c800c87308 */ /* 0x000ff00000000800 */
[----:B------:R-:W-:Y:S01]  /*8fa0*/  MUFU.EX2 R169, R169 ;  /* 0x000000a900a97308 */ /* 0x000fe20000000800 */
[----:B0-----:R-:W-:-:S04]  /*8fb0*/  FMNMX.FTZ R3, R160, R3, !PT ;  /* 0x00000003a0037209 */ /* 0x001fc80007810000 */
[C---:B------:R-:W-:Y:S01]  /*8fc0*/  FSETP.NEU.FTZ.AND P2, PT, R3.reuse, -INF , PT ;  /* 0xff8000000300780b */ /* 0x040fe20003f5d000 */
[C---:B------:R-:W-:Y:S02]  /*8fd0*/  FMUL.FTZ R2, R3.reuse, UR5 ;  /* 0x0000000503027c20 */ /* 0x040fe40008410000 */
[----:B------:R-:W-:Y:S03]  /*8fe0*/  MUFU.EX2 R202, R202 ;  /* 0x000000ca00ca7308 */ /* 0x000fe60000000800 */
[----:B------:R-:W-:Y:S02]  /*8ff0*/  FSEL R181, R2, RZ, P2 ;  /* 0x000000ff02b57208 */ /* 0x000fe40001000000 */
[----:B------:R-:W-:Y:S02]  /*9000*/  FSEL R2, R3, RZ, P2 ;  /* 0x000000ff03027208 */ /* 0x000fe40001000000 */
[----:B------:R-:W-:Y:S01]  /*9010*/  PLOP3.LUT P2, PT, PT, PT, UP0, 0x80, 0x0 ;  /* 0x000000000000781c */ /* 0x000fe20003f4f008 */
[--C-:B------:R-:W-:Y:S01]  /*9020*/  FFMA.FTZ R209, R186, UR5, -R181.reuse ;  /* 0x00000005bad17c23 */ /* 0x100fe200080108b5 */
[----:B------:R-:W-:Y:S01]  /*9030*/  FFMA.FTZ R20, R187, UR5, -R181 ;  /* 0x00000005bb147c23 */ /* 0x000fe200080108b5 */
[----:B------:R-:W-:Y:S01]  /*9040*/  FADD.FTZ R2, -R2, R21 ;  /* 0x0000001502027221 */ /* 0x000fe20000010100 */
[----:B-1----:R-:W-:Y:S01]  /*9050*/  FFMA.FTZ R21, R0, R14, R179 ;  /* 0x0000000e00157223 */ /* 0x002fe200000100b3 */
[--C-:B------:R-:W-:Y:S01]  /*9060*/  FFMA.FTZ R211, R190, UR5, -R181.reuse ;  /* 0x00000005bed37c23 */ /* 0x100fe200080108b5 */
[----:B------:R-:W-:Y:S01]  /*9070*/  FFMA.FTZ R201, R170, UR5, -R181 ;  /* 0x00000005aac97c23 */ /* 0x000fe200080108b5 */
[----:B------:R-:W-:Y:S01]  /*9080*/  FMUL.FTZ R2, R2, UR5 ;  /* 0x0000000502027c20 */ /* 0x000fe20008410000 */
[----:B------:R-:W-:Y:S01]  /*9090*/  MUFU.EX2 R209, R209 ;  /* 0x000000d100d17308 */ /* 0x000fe20000000800 */
[----:B------:R-:W-:Y:S01]  /*90a0*/  FADD.FTZ R21, R208, R21 ;  /* 0x00000015d0157221 */ /* 0x000fe20000010000 */
[--C-:B------:R-:W-:Y:S01]  /*90b0*/  FFMA.FTZ R160, R191, UR5, -R181.reuse ;  /* 0x00000005bfa07c23 */ /* 0x100fe200080108b5 */
[----:B------:R-:W-:Y:S01]  /*90c0*/  FFMA.FTZ R170, R171, UR5, -R181 ;  /* 0x00000005abaa7c23 */ /* 0x000fe200080108b5 */
[----:B------:R-:W-:-:S02]  /*90d0*/  IMAD.U32 R171, RZ, RZ, UR14 ;  /* 0x0000000effab7e24 */ /* 0x000fc4000f8e00ff */
[----:B------:R-:W-:Y:S01]  /*90e0*/  FADD.FTZ R14, R210, R21 ;  /* 0x00000015d20e7221 */ /* 0x000fe20000010000 */
[--C-:B------:R-:W-:Y:S01]  /*90f0*/  FFMA.FTZ R205, R178, UR5, -R181.reuse ;  /* 0x00000005b2cd7c23 */ /* 0x100fe200080108b5 */
[--C-:B------:R-:W-:Y:S01]  /*9100*/  FFMA.FTZ R164, R184, UR5, -R181.reuse ;  /* 0x00000005b8a47c23 */ /* 0x100fe200080108b5 */
[----:B------:R-:W0:Y:S01]  /*9110*/  MUFU.EX2 R2, R2 ;  /* 0x0000000200027308 */ /* 0x000e220000000800 */
[----:B------:R-:W-:Y:S01]  /*9120*/  FADD.FTZ R21, R175, R14 ;  /* 0x0000000eaf157221 */ /* 0x000fe20000010000 */
[----:B------:R-:W-:Y:S01]  /*9130*/  @!P1 IADD3 R14, R171, 0x38840, RZ ;  /* 0x00038840ab0e9810 */ /* 0x000fe20007ffe0ff */
[--C-:B------:R-:W-:Y:S01]  /*9140*/  FFMA.FTZ R207, R182, UR5, -R181.reuse ;  /* 0x00000005b6cf7c23 */ /* 0x100fe200080108b5 */
[--C-:B------:R-:W-:Y:S01]  /*9150*/  FFMA.FTZ R168, R183, UR5, -R181.reuse ;  /* 0x00000005b7a87c23 */ /* 0x100fe200080108b5 */
[----:B------:R-:W-:Y:S01]  /*9160*/  FFMA.FTZ R203, R174, UR5, -R181 ;  /* 0x00000005aecb7c23 */ /* 0x000fe200080108b5 */
[----:B------:R-:W-:Y:S01]  /*9170*/  @!P1 PRMT R14, RZ, 0x654, R14 ;  /* 0x00000654ff0e9816 */ /* 0x000fe2000000000e */
[----:B------:R-:W-:Y:S01]  /*9180*/  FADD.FTZ R174, R204, R21 ;  /* 0x00000015ccae7221 */ /* 0x000fe20000010000 */
[----:B------:R-:W1:Y:S01]  /*9190*/  MUFU.EX2 R20, R20 ;  /* 0x0000001400147308 */ /* 0x000e620000000800 */
[--C-:B------:R-:W-:Y:S01]  /*91a0*/  FFMA.FTZ R172, R185, UR5, -R181.reuse ;  /* 0x00000005b9ac7c23 */ /* 0x100fe200080108b5 */
[--C-:B------:R-:W-:Y:S01]  /*91b0*/  FFMA.FTZ R197, R162, UR5, -R181.reuse ;  /* 0x00000005a2c57c23 */ /* 0x100fe200080108b5 */
[----:B------:R-:W-:Y:S01]  /*91c0*/  FADD.FTZ R21, R167, R174 ;  /* 0x000000aea7157221 */ /* 0x000fe20000010000 */
[--C-:B------:R-:W-:Y:S01]  /*91d0*/  FFMA.FTZ R162, R163, UR5, -R181.reuse ;  /* 0x00000005a3a27c23 */ /* 0x100fe200080108b5 */
[--C-:B------:R-:W-:Y:S01]  /*91e0*/  FFMA.FTZ R199, R166, UR5, -R181.reuse ;  /* 0x00000005a6c77c23 */ /* 0x100fe200080108b5 */
[----:B------:R-:W-:Y:S01]  /*91f0*/  FFMA.FTZ R176, R176, UR5, -R181 ;  /* 0x00000005b0b07c23 */ /* 0x000fe200080108b5 */
[----:B------:R-:W-:Y:S01]  /*9200*/  FADD.FTZ R174, R206, R21 ;  /* 0x00000015ceae7221 */ /* 0x000fe20000010000 */
[----:B------:R-:W-:Y:S01]  /*9210*/  MUFU.EX2 R211, R211 ;  /* 0x000000d300d37308 */ /* 0x000fe20000000800 */
[----:B0-----:R-:W-:Y:S01]  /*9220*/  FFMA.FTZ R5, R2, R5, R209 ;  /* 0x0000000502057223 */ /* 0x001fe200000100d1 */
[--C-:B------:R-:W-:Y:S01]  /*9230*/  FFMA.FTZ R155, R155, UR5, -R181.reuse ;  /* 0x000000059b9b7c23 */ /* 0x100fe200080108b5 */
[----:B------:R-:W-:Y:S01]  /*9240*/  FADD.FTZ R21, R159, R174 ;  /* 0x000000ae9f157221 */ /* 0x000fe20000010000 */
[--C-:B------:R-:W-:Y:S01]  /*9250*/  FFMA.FTZ R158, R158, UR5, -R181.reuse ;  /* 0x000000059e9e7c23 */ /* 0x100fe200080108b5 */
[----:B------:R-:W-:Y:S01]  /*9260*/  FFMA.FTZ R177, R177, UR5, -R181 ;  /* 0x00000005b1b17c23 */ /* 0x000fe200080108b5 */
[----:B------:R-:W-:-:S02]  /*9270*/  IMAD.U32 R171, RZ, RZ, UR4 ;  /* 0x00000004ffab7e24 */ /* 0x000fc4000f8e00ff */
[----:B------:R-:W-:Y:S01]  /*9280*/  FADD.FTZ R174, R200, R21 ;  /* 0x00000015c8ae7221 */ /* 0x000fe20000010000 */
[----:B------:R-:W-:Y:S01]  /*9290*/  MUFU.EX2 R160, R160 ;  /* 0x000000a000a07308 */ /* 0x000fe20000000800 */
[----:B------:R-:W-:Y:S01]  /*92a0*/  UIADD3 UR4, UR11, -0x1, URZ ;  /* 0xffffffff0b047890 */ /* 0x000fe2000fffe03f */
[----:B------:R-:W-:Y:S02]  /*92b0*/  @!P1 VIADD R163, R171, 0x38860 ;  /* 0x00038860aba39836 */ /* 0x000fe40000000000 */
[----:B------:R-:W-:Y:S01]  /*92c0*/  FADD.FTZ R21, R169, R174 ;  /* 0x000000aea9157221 */ /* 0x000fe20000010000 */
[----:B-1----:R-:W-:Y:S02]  /*92d0*/  F2FP.BF16.F32.PACK_AB R209, R20, R209 ;  /* 0x000000d114d1723e */ /* 0x002fe400000010ff */
[----:B------:R-:W-:Y:S01]  /*92e0*/  F2FP.BF16.F32.PACK_AB R208, R208, R179 ;  /* 0x000000b3d0d0723e */ /* 0x000fe200000010ff */
[----:B------:R-:W-:Y:S01]  /*92f0*/  FADD.FTZ R166, R202, R21 ;  /* 0x00000015caa67221 */ /* 0x000fe20000010000 */
[----:B------:R-:W-:Y:S01]  /*9300*/  MUFU.EX2 R205, R205 ;  /* 0x000000cd00cd7308 */ /* 0x000fe20000000800 */
[----:B------:R-:W-:Y:S01]  /*9310*/  @!P1 PRMT R163, RZ, 0x654, R163 ;  /* 0x00000654ffa39816 */ /* 0x000fe200000000a3 */
[----:B------:R-:W-:Y:S01]  /*9320*/  IMAD.U32 R228, RZ, RZ, UR4 ;  /* 0x00000004ffe47e24 */ /* 0x000fe2000f8e00ff */
[----:B------:R-:W-:-:S02]  /*9330*/  F2FP.BF16.F32.PACK_AB R210, R175, R210 ;  /* 0x000000d2afd2723e */ /* 0x000fc400000010ff */
[----:B------:R-:W-:Y:S02]  /*9340*/  F2FP.BF16.F32.PACK_AB R204, R167, R204 ;  /* 0x000000cca7cc723e */ /* 0x000fe400000010ff */
[----:B------:R-:W-:Y:S01]  /*9350*/  F2FP.BF16.F32.PACK_AB R206, R159, R206 ;  /* 0x000000ce9fce723e */ /* 0x000fe200000010ff */
[----:B------:R-:W-:Y:S01]  /*9360*/  MUFU.EX2 R164, R164 ;  /* 0x000000a400a47308 */ /* 0x000fe20000000800 */
[----:B------:R-:W-:-:S07]  /*9370*/  F2FP.BF16.F32.PACK_AB R200, R169, R200 ;  /* 0x000000c8a9c8723e */ /* 0x000fce00000010ff */
[----:B------:R-:W-:Y:S08]  /*9380*/  MUFU.EX2 R207, R207 ;  /* 0x000000cf00cf7308 */ /* 0x000ff00000000800 */
[----:B------:R-:W-:Y:S08]  /*9390*/  MUFU.EX2 R168, R168 ;  /* 0x000000a800a87308 */ /* 0x000ff00000000800 */
[----:B------:R-:W-:Y:S08]  /*93a0*/  MUFU.EX2 R201, R201 ;  /* 0x000000c900c97308 */ /* 0x000ff00000000800 */
[----:B------:R-:W-:Y:S08]  /*93b0*/  MUFU.EX2 R170, R170 ;  /* 0x000000aa00aa7308 */ /* 0x000ff00000000800 */
[----:B------:R-:W0:Y:S08]  /*93c0*/  MUFU.EX2 R173, R173 ;  /* 0x000000ad00ad7308 */ /* 0x000e300000000800 */
[----:B------:R-:W-:Y:S08]  /*93d0*/  MUFU.EX2 R203, R203 ;  /* 0x000000cb00cb7308 */ /* 0x000ff00000000800 */
[----:B------:R-:W1:Y:S01]  /*93e0*/  MUFU.EX2 R196, R196 ;  /* 0x000000c400c47308 */ /* 0x000e620000000800 */
[C---:B0-----:R-:W-:Y:S01]  /*93f0*/  FADD.FTZ R21, R173.reuse, R166 ;  /* 0x000000a6ad157221 */ /* 0x041fe20000010000 */
[----:B------:R-:W-:-:S06]  /*9400*/  F2FP.BF16.F32.PACK_AB R202, R173, R202 ;  /* 0x000000caadca723e */ /* 0x000fcc00000010ff */
[----:B------:R-:W-:Y:S08]  /*9410*/  MUFU.EX2 R172, R172 ;  /* 0x000000ac00ac7308 */ /* 0x000ff00000000800 */
[----:B------:R-:W0:Y:S01]  /*9420*/  MUFU.EX2 R161, R161 ;  /* 0x000000a100a17308 */ /* 0x000e220000000800 */
[----:B-1----:R-:W-:Y:S01]  /*9430*/  FADD.FTZ R166, R196, R21 ;  /* 0x00000015c4a67221 */ /* 0x002fe20000010000 */
[----:B------:R-:W-:-:S02]  /*9440*/  WARPGROUP.DEPBAR.LE gsb0, 0x0 ;  /* 0x00008000000079c5 */ /* 0x000fc40000010000 */
[----:B------:R1:W-:Y:S04]  /*9450*/  @!P1 SYNCS.ARRIVE.TRANS64.RED.A1T0 RZ, [R14+URZ], RZ ;  /* 0x000000ff0eff99a7 */ /* 0x0003e8000810043f */
[----:B------:R-:W-:Y:S01]  /*9460*/  MUFU.EX2 R197, R197 ;  /* 0x000000c500c57308 */ /* 0x000fe20000000800 */
[----:B------:R-:W-:Y:S01]  /*9470*/  FFMA.FTZ R193, R154, UR5, -R181 ;  /* 0x000000059ac17c23 */ /* 0x000fe200080108b5 */
[----:B-1----:R-:W-:-:S06]  /*9480*/  FADD.FTZ R14, R20, R5 ;  /* 0x00000005140e7221 */ /* 0x002fcc0000010000 */
[----:B------:R-:W1:Y:S01]  /*9490*/  MUFU.EX2 R198, R198 ;  /* 0x000000c600c67308 */ /* 0x000e620000000800 */
[----:B0-----:R-:W-:Y:S01]  /*94a0*/  FADD.FTZ R21, R161, R166 ;  /* 0x000000a6a1157221 */ /* 0x001fe20000010000 */
[----:B------:R0:W-:Y:S01]  /*94b0*/  @!P1 SYNCS.ARRIVE.TRANS64.RED.A1T0 RZ, [R163+URZ], RZ ;  /* 0x000000ffa3ff99a7 */ /* 0x0001e2000810043f */
[----:B------:R-:W-:Y:S01]  /*94c0*/  FADD.FTZ R5, R211, R14 ;  /* 0x0000000ed3057221 */ /* 0x000fe20000010000 */
[----:B------:R-:W-:Y:S01]  /*94d0*/  F2FP.BF16.F32.PACK_AB R196, R161, R196 ;  /* 0x000000c4a1c4723e */ /* 0x000fe200000010ff */
[----:B------:R-:W-:Y:S01]  /*94e0*/  IMAD.MOV.U32 R20, RZ, RZ, R4 ;  /* 0x000000ffff147224 */ /* 0x000fe200078e0004 */
[C---:B------:R-:W-:Y:S01]  /*94f0*/  F2FP.BF16.F32.PACK_AB R211, R160.reuse, R211 ;  /* 0x000000d3a0d3723e */ /* 0x040fe200000010ff */
[----:B------:R-:W-:Y:S01]  /*9500*/  FADD.FTZ R14, R160, R5 ;  /* 0x00000005a00e7221 */ /* 0x000fe20000010000 */
[----:B------:R-:W-:Y:S03]  /*9510*/  MUFU.EX2 R162, R162 ;  /* 0x000000a200a27308 */ /* 0x000fe60000000800 */
[----:B------:R-:W-:Y:S01]  /*9520*/  FADD.FTZ R5, R205, R14 ;  /* 0x0000000ecd057221 */ /* 0x000fe20000010000 */
[----:B------:R-:W-:-:S03]  /*9530*/  F2FP.BF16.F32.PACK_AB R205, R164, R205 ;  /* 0x000000cda4cd723e */ /* 0x000fc600000010ff */
[----:B------:R-:W-:Y:S01]  /*9540*/  FADD.FTZ R14, R164, R5 ;  /* 0x00000005a40e7221 */ /* 0x000fe20000010000 */
[----:B------:R-:W2:Y:S01]  /*9550*/  MUFU.EX2 R165, R165 ;  /* 0x000000a500a57308 */ /* 0x000ea20000000800 */
[----:B-1----:R-:W-:Y:S02]  /*9560*/  FADD.FTZ R166, R198, R21 ;  /* 0x00000015c6a67221 */ /* 0x002fe40000010000 */
[----:B------:R-:W-:Y:S01]  /*9570*/  FADD.FTZ R5, R207, R14 ;  /* 0x0000000ecf057221 */ /* 0x000fe20000010000 */
[----:B------:R-:W-:-:S03]  /*9580*/  F2FP.BF16.F32.PACK_AB R207, R168, R207 ;  /* 0x000000cfa8cf723e */ /* 0x000fc600000010ff */
[----:B------:R-:W-:Y:S01]  /*9590*/  FADD.FTZ R14, R168, R5 ;  /* 0x00000005a80e7221 */ /* 0x000fe20000010000 */
[----:B------:R-:W-:Y:S03]  /*95a0*/  MUFU.EX2 R199, R199 ;  /* 0x000000c700c77308 */ /* 0x000fe60000000800 */
[----:B------:R-:W-:Y:S01]  /*95b0*/  FADD.FTZ R5, R201, R14 ;  /* 0x0000000ec9057221 */ /* 0x000fe20000010000 */
[----:B------:R-:W-:-:S03]  /*95c0*/  F2FP.BF16.F32.PACK_AB R201, R170, R201 ;  /* 0x000000c9aac9723e */ /* 0x000fc600000010ff */
[----:B------:R-:W-:Y:S01]  /*95d0*/  FADD.FTZ R14, R170, R5 ;  /* 0x00000005aa0e7221 */ /* 0x000fe20000010000 */
[----:B------:R-:W1:Y:S01]  /*95e0*/  MUFU.EX2 R152, R152 ;  /* 0x0000009800987308 */ /* 0x000e620000000800 */
[C---:B--2---:R-:W-:Y:S01]  /*95f0*/  FADD.FTZ R21, R165.reuse, R166 ;  /* 0x000000a6a5157221 */ /* 0x044fe20000010000 */
[----:B------:R-:W-:Y:S01]  /*9600*/  F2FP.BF16.F32.PACK_AB R198, R165, R198 ;  /* 0x000000c6a5c6723e */ /* 0x000fe200000010ff */
[----:B------:R-:W-:Y:S01]  /*9610*/  FADD.FTZ R5, R203, R14 ;  /* 0x0000000ecb057221 */ /* 0x000fe20000010000 */
[----:B------:R-:W-:-:S03]  /*9620*/  F2FP.BF16.F32.PACK_AB R203, R172, R203 ;  /* 0x000000cbaccb723e */ /* 0x000fc600000010ff */
[----:B------:R-:W-:Y:S01]  /*9630*/  FADD.FTZ R14, R172, R5 ;  /* 0x00000005ac0e7221 */ /* 0x000fe20000010000 */
[----:B------:R-:W2:Y:S03]  /*9640*/  MUFU.EX2 R153, R153 ;  /* 0x0000009900997308 */ /* 0x000ea60000000800 */
[----:B------:R-:W-:Y:S01]  /*9650*/  FADD.FTZ R5, R197, R14 ;  /* 0x0000000ec5057221 */ /* 0x000fe20000010000 */
[----:B------:R-:W-:-:S03]  /*9660*/  F2FP.BF16.F32.PACK_AB R197, R162, R197 ;  /* 0x000000c5a2c5723e */ /* 0x000fc600000010ff */
[----:B------:R-:W-:Y:S01]  /*9670*/  FADD.FTZ R14, R162, R5 ;  /* 0x00000005a20e7221 */ /* 0x000fe20000010000 */
[----:B------:R-:W3:Y:S01]  /*9680*/  MUFU.EX2 R154, R176 ;  /* 0x000000b0009a7308 */ /* 0x000ee20000000800 */
[----:B-1----:R-:W-:Y:S02]  /*9690*/  FADD.FTZ R166, R152, R21 ;  /* 0x0000001598a67221 */ /* 0x002fe40000010000 */
[----:B------:R-:W-:-:S05]  /*96a0*/  FADD.FTZ R5, R199, R14 ;  /* 0x0000000ec7057221 */ /* 0x000fca0000010000 */
[----:B------:R-:W1:Y:S01]  /*96b0*/  MUFU.EX2 R193, R193 ;  /* 0x000000c100c17308 */ /* 0x000e620000000800 */
[C---:B--2---:R-:W-:Y:S01]  /*96c0*/  F2FP.BF16.F32.PACK_AB R192, R153.reuse, R152 ;  /* 0x0000009899c0723e */ /* 0x044fe200000010ff */
[----:B------:R-:W-:-:S06]  /*96d0*/  FADD.FTZ R21, R153, R166 ;  /* 0x000000a699157221 */ /* 0x000fcc0000010000 */
[----:B------:R-:W2:Y:S01]  /*96e0*/  MUFU.EX2 R155, R155 ;  /* 0x0000009b009b7308 */ /* 0x000ea20000000800 */
[C---:B---3--:R-:W-:Y:S01]  /*96f0*/  FADD.FTZ R152, R154.reuse, R5 ;  /* 0x000000059a987221 */ /* 0x048fe20000010000 */
[----:B------:R-:W-:-:S06]  /*9700*/  F2FP.BF16.F32.PACK_AB R199, R154, R199 ;  /* 0x000000c79ac7723e */ /* 0x000fcc00000010ff */
[----:B------:R-:W3:Y:S01]  /*9710*/  MUFU.EX2 R156, R156 ;  /* 0x0000009c009c7308 */ /* 0x000ee20000000800 */
[----:B-1----:R-:W-:-:S07]  /*9720*/  FADD.FTZ R152, R193, R152 ;  /* 0x00000098c1987221 */ /* 0x002fce0000010000 */
[----:B------:R-:W1:Y:S01]  /*9730*/  MUFU.EX2 R195, R158 ;  /* 0x0000009e00c37308 */ /* 0x000e620000000800 */
[C---:B--2---:R-:W-:Y:S01]  /*9740*/  FADD.FTZ R152, R155.reuse, R152 ;  /* 0x000000989b987221 */ /* 0x044fe20000010000 */
[----:B------:R-:W-:-:S06]  /*9750*/  F2FP.BF16.F32.PACK_AB R193, R155, R193 ;  /* 0x000000c19bc1723e */ /* 0x000fcc00000010ff */
[----:B------:R-:W2:Y:S01]  /*9760*/  MUFU.EX2 R157, R157 ;  /* 0x0000009d009d7308 */ /* 0x000ea20000000800 */
[----:B---3--:R-:W-:Y:S01]  /*9770*/  FADD.FTZ R166, R156, R21 ;  /* 0x000000159ca67221 */ /* 0x008fe20000010000 */
[----:B------:R-:W-:-:S06]  /*9780*/  IMAD.MOV.U32 R21, RZ, RZ, R3 ;  /* 0x000000ffff157224 */ /* 0x000fcc00078e0003 */
[----:B------:R-:W3:Y:S01]  /*9790*/  MUFU.EX2 R177, R177 ;  /* 0x000000b100b17308 */ /* 0x000ee20000000800 */
[----:B-1----:R-:W-:Y:S01]  /*97a0*/  FADD.FTZ R152, R195, R152 ;  /* 0x00000098c3987221 */ /* 0x002fe20000010000 */
[C---:B--2---:R-:W-:Y:S01]  /*97b0*/  FADD.FTZ R14, R157.reuse, R166 ;  /* 0x000000a69d0e7221 */ /* 0x044fe20000010000 */
[----:B------:R-:W-:Y:S02]  /*97c0*/  F2FP.BF16.F32.PACK_AB R194, R157, R156 ;  /* 0x0000009c9dc2723e */ /* 0x000fe400000010ff */
[C---:B---3--:R-:W-:Y:S01]  /*97d0*/  FADD.FTZ R5, R177.reuse, R152 ;  /* 0x00000098b1057221 */ /* 0x048fe20000010000 */
[----:B------:R-:W-:Y:S01]  /*97e0*/  F2FP.BF16.F32.PACK_AB R195, R177, R195 ;  /* 0x000000c3b1c3723e */ /* 0x000fe200000010ff */
[----:B0-----:R-:W-:Y:S06]  /*97f0*/  @P2 BRA `(.L_x_2108) ;  /* 0xffffffc000f82947 */ /* 0x001fec000383ffff */
[----:B------:R-:W-:-:S07]  /*9800*/  IMAD.U32 R227, RZ, RZ, UR4 ;  /* 0x00000004ffe37e24 */ /* 0x000fce000f8e00ff */
.L_x_2099:
[----:B------:R-:W-:-:S13]  /*9810*/  R2UR UR4, R227 ;  /* 0x00000000e30472ca */ /* 0x000fda00000e0000 */
[----:B------:R-:W-:-:S13]  /*9820*/  ISETP.LE.AND P2, PT, RZ, UR4, PT ;  /* 0x00000004ff007c0c */ /* 0x000fda000bf43270 */
[----:B------:R-:W-:Y:S05]  /*9830*/  @!P2 BRA `(.L_x_2109) ;  /* 0x000000380080a947 */ /* 0x000fea0003800000 */
[----:B------:R-:W-:Y:S01]  /*9840*/  R2UR UR4, R16 ;  /* 0x00000000100472ca */ /* 0x000fe200000e0000 */
[----:B------:R-:W-:Y:S01]  /*9850*/  IMAD.MOV.U32 R19, RZ, RZ, R3 ;  /* 0x000000ffff137224 */ /* 0x000fe200078e0003 */
[----:B------:R-:W-:Y:S01]  /*9860*/  MOV R21, R4 ;  /* 0x0000000400157202 */ /* 0x000fe20000000f00 */
[----:B------:R-:W-:-:S10]  /*9870*/  UMOV UR61, UR60 ;  /* 0x0000003c003d7c82 */ /* 0x000fd40008000000 */
[----:B------:R-:W-:-:S07]  /*9880*/  IMAD.U32 R20, RZ, RZ, UR4 ;  /* 0x00000004ff147e24 */ /* 0x000fce000f8e00ff */
.L_x_2118:
        /* <DEDUP_REMOVED lines=9> */
.L_x_2110:
[----:B------:R-:W-:Y:S02]  /*9920*/  R2UR UR4, R17 ;  /* 0x00000000110472ca */ /* 0x000fe400000e0000 */
[----:B------:R-:W-:-:S11]  /*9930*/  R2UR UR5, R16 ;  /* 0x00000000100572ca */ /* 0x000fd600000e0000 */
[----:B------:R-:W-:Y:S02]  /*9940*/  ULEA UR4, UR60, UR4, 0x3 ;  /* 0x000000043c047291 */ /* 0x000fe4000f8e183f */
[----:B------:R-:W-:-:S05]  /*9950*/  IMAD.U32 R3, RZ, RZ, UR5 ;  /* 0x00000005ff037e24 */ /* 0x000fca000f8e00ff */
[----:B------:R-:W-:-:S04]  /*9960*/  SHF.L.U32 R3, R3, 0x1f, RZ ;  /* 0x0000001f03037819 */ /* 0x000fc800000006ff */
[----:B------:R0:W1:Y:S01]  /*9970*/  SYNCS.PHASECHK.TRANS64.TRYWAIT P2, [UR4+0x38830], R3 ;  /* 0x03883003ff0075a7 */ /* 0x0000620008040144 */
[----:B------:R-:W-:Y:S05]  /*9980*/  @!P0 BRA `(.L_x_2111) ;  /* 0x0000000000048947 */ /* 0x000fea0003800000 */
[----:B------:R-:W-:Y:S01]  /*9990*/  BPT.TRAP 0x1 ;  /* 0x000000040000795c */ /* 0x000fe20000300000 */
.L_x_2111:
[----:B-1----:R-:W-:Y:S05]  /*99a0*/  @P2 BRA `(.L_x_2112) ;  /* 0x0000000000082947 */ /* 0x002fea0003800000 */
[----:B------:R-:W1:Y:S02]  /*99b0*/  SYNCS.PHASECHK.TRANS64.TRYWAIT P2, [UR4+0x38830], R3 ;  /* 0x03883003ff0075a7 */ /* 0x000e640008040144 */
[----:B-1----:R-:W-:Y:S05]  /*99c0*/  @!P2 BRA `(.L_x_2113) ;  /* 0x000000d4003ca947 */ /* 0x002fea0003800000 */
.L_x_2112:
        /* <DEDUP_REMOVED lines=627> */
[----:B------:R-:W-:Y:S01]  /*c100*/  UMOV UR7, 0x40000040 ;  /* 0x4000004000077882 */ /* 0x000fe20000000000 */
        /* <DEDUP_REMOVED lines=16> */
.L_x_2114:
        /* <DEDUP_REMOVED lines=8> */
.L_x_2115:
[----:B---3--:R-:W-:Y:S05]  /*c290*/  @P2 BRA `(.L_x_2116) ;  /* 0x0000000000082947 */ /* 0x008fea0003800000 */
[----:B------:R-:W3:Y:S02]  /*c2a0*/  SYNCS.PHASECHK.TRANS64.TRYWAIT P2, [UR4+0x38850], R0 ;  /* 0x03885000ff0075a7 */ /* 0x000ee40008040144 */
[----:B---3--:R-:W-:Y:S05]  /*c2b0*/  @!P2 BRA `(.L_x_2117) ;  /* 0x000000ac0018a947 */ /* 0x008fea0003800000 */
.L_x_2116:
[----:B------:R-:W-:Y:S01]  /*c2c0*/  R2UR UR11, R17 ;  /* 0x00000000110b72ca */ /* 0x000fe200000e0000 */
[----:B------:R-:W-:Y:S01]  /*c2d0*/  WARPGROUP.ARRIVE ;  /* 0x00000000000079c5 */ /* 0x000fe20000000000 */
[----:B------:R-:W-:Y:S01]  /*c2e0*/  UMOV UR7, 0x40000040 ;  /* 0x4000004000077882 */ /* 0x000fe20000000000 */
[----:B0-2---:R-:W-:Y:S01]  /*c2f0*/  FMNMX.FTZ R0, R184, R21, !PT ;  /* 0x00000015b8007209 */ /* 0x005fe20007810000 */
[----:B------:R-:W-:-:S03]  /*c300*/  ULDC UR14, c[0x0][0x988] ;  /* 0x00026200000e7ab9 */ /* 0x000fc60000000800 */
[----:B-1----:R-:W-:-:S04]  /*c310*/  FMNMX.FTZ R3, R185, R0, !PT ;  /* 0x00000000b9037209 */ /* 0x002fc80007810000 */
[----:B------:R-:W-:Y:S02]  /*c320*/  FMNMX.FTZ R0, R188, R3, !PT ;  /* 0x00000003bc007209 */ /* 0x000fe40007810000 */
[----:B------:R-:W-:Y:S02]  /*c330*/  UIADD3 UR5, UR11, 0x400, URZ ;  /* 0x000004000b057890 */ /* 0x000fe4000fffe03f */
[----:B------:R-:W-:Y:S02]  /*c340*/  FMNMX.FTZ R3, R189, R0, !PT ;  /* 0x00000000bd037209 */ /* 0x000fe40007810000 */
[----:B------:R-:W-:Y:S02]  /*c350*/  USHF.R.U32.HI UR5, URZ, 0x4, UR5 ;  /* 0x000000043f057899 */ /* 0x000fe40008011605 */
[----:B------:R-:W-:Y:S02]  /*c360*/  FMNMX.FTZ R0, R176, R3, !PT ;  /* 0x00000003b0007209 */ /* 0x000fe40007810000 */
[----:B------:R-:W-:-:S02]  /*c370*/  ULOP3.LUT UR5, UR5, 0x3fff, URZ, 0xc0, !UPT ;  /* 0x00003fff05057892 */ /* 0x000fc4000f8ec03f */
[----:B------:R-:W-:Y:S02]  /*c380*/  FMNMX.FTZ R3, R177, R0, !PT ;  /* 0x00000000b1037209 */ /* 0x000fe40007810000 */
[----:B------:R-:W-:Y:S02]  /*c390*/  ULOP3.LUT UR5, UR5, 0x2800000, URZ, 0xfc, !UPT ;  /* 0x0280000005057892 */ /* 0x000fe4000f8efc3f */
[----:B------:R-:W-:Y:S02]  /*c3a0*/  FMNMX.FTZ R0, R180, R3, !PT ;  /* 0x00000003b4007209 */ /* 0x000fe40007810000 */
[----:B------:R-:W-:Y:S02]  /*c3b0*/  UIMAD UR10, UR61, 0xa00, UR5 ;  /* 0x00000a003d0a78a4 */ /* 0x000fe4000f8e0205 */
[----:B------:R-:W-:Y:S01]  /*c3c0*/  FMNMX.FTZ R3, R181, R0, !PT ;  /* 0x00000000b5037209 */ /* 0x000fe20007810000 */
[----:B------:R-:W-:Y:S01]  /*c3d0*/  UMOV UR5, UR14 ;  /* 0x0000000e00057c82 */ /* 0x000fe20008000000 */
[----:B------:R-:W-:-:S02]  /*c3e0*/  UMOV UR61, UR60 ;  /* 0x0000003c003d7c82 */ /* 0x000fc40008000000 */
[----:B------:R-:W-:Y:S01]  /*c3f0*/  FMNMX.FTZ R0, R168, R3, !PT ;  /* 0x00000003a8007209 */ /* 0x000fe20007810000 */
        /* <DEDUP_REMOVED lines=16> */
[----:B------:R-:W0:Y:S02]  /*c500*/  SHFL.BFLY PT, R3, R2, 0x2, 0x1f ;  /* 0x0c401f0002037f89 */ /* 0x000e2400000e0000 */
[----:B0-----:R-:W-:-:S05]  /*c510*/  FMNMX.FTZ R22, R2, R3, !PT ;  /* 0x0000000302167209 */ /* 0x001fca0007810000 */
[----:B------:R-:W0:Y:S02]  /*c520*/  SHFL.BFLY PT, R3, R22, 0x1, 0x1f ;  /* 0x0c201f0016037f89 */ /* 0x000e2400000e0000 */
[----:B0-----:R-:W-:Y:S02]  /*c530*/  FMNMX.FTZ R4, R22, R3, !PT ;  /* 0x0000000316047209 */ /* 0x001fe40007810000 */
[----:B------:R-:W-:-:S03]  /*c540*/  FMNMX.FTZ R3, R187, R0, !PT ;  /* 0x00000000bb037209 */ /* 0x000fc60007810000 */
[C---:B------:R-:W-:Y:S01]  /*c550*/  FADD.FTZ R20, -R4.reuse, R21 ;  /* 0x0000001504147221 */ /* 0x040fe20000010100 */
[----:B------:R-:W-:-:S03]  /*c560*/  FMUL.FTZ R2, R4, UR5 ;  /* 0x0000000504027c20 */ /* 0x000fc60008410000 */
[----:B------:R-:W-:Y:S01]  /*c570*/  FMUL.FTZ R0, R20, UR5 ;  /* 0x0000000514007c20 */ /* 0x000fe20008410000 */
        /* <DEDUP_REMOVED lines=14> */
[----:B------:R-:W-:Y:S01]  /*c660*/  MUFU.EX2 R0, R0 ;  /* 0x0000000000007308 */ /* 0x000fe20000000800 */
[----:B------:R-:W-:Y:S01]  /*c670*/  IMAD.U32 R165, RZ, RZ, UR4 ;  /* 0x00000004ffa57e24 */ /* 0x000fe2000f8e00ff */
[----:B------:R-:W-:-:S03]  /*c680*/  FMNMX.FTZ R20, R182, R3, !PT ;  /* 0x00000003b6147209 */ /* 0x000fc60007810000 */
[----:B------:R-:W-:Y:S01]  /*c690*/  @!P1 VIADD R165, R165, 0x38860 ;  /* 0x00038860a5a59836 */ /* 0x000fe20000000000 */
[----:B------:R-:W-:Y:S02]  /*c6a0*/  FMNMX.FTZ R3, R183, R20, !PT ;  /* 0x00000014b7037209 */ /* 0x000fe40007810000 */
[----:B------:R-:W-:Y:S02]  /*c6b0*/  MUFU.EX2 R21, R21 ;  /* 0x0000001500157308 */ /* 0x000fe40000000800 */
[----:B------:R-:W-:Y:S02]  /*c6c0*/  FMNMX.FTZ R20, R170, R3, !PT ;  /* 0x00000003aa147209 */ /* 0x000fe40007810000 */
[----:B------:R-:W-:Y:S02]  /*c6d0*/  @!P1 PRMT R165, RZ, 0x654, R165 ;  /* 0x00000654ffa59816 */ /* 0x000fe400000000a5 */
[----:B------:R-:W-:Y:S02]  /*c6e0*/  FMNMX.FTZ R3, R171, R20, !PT ;  /* 0x00000014ab037209 */ /* 0x000fe40007810000 */
[----:B------:R-:W-:Y:S02]  /*c6f0*/  MUFU.EX2 R23, R23 ;  /* 0x0000001700177308 */ /* 0x000fe40000000800 */
[----:B------:R-:W-:-:S04]  /*c700*/  FMNMX.FTZ R20, R174, R3, !PT ;  /* 0x00000003ae147209 */ /* 0x000fc80007810000 */
        /* <DEDUP_REMOVED lines=13> */
[----:B------:R-:W-:Y:S03]  /*c7e0*/  MUFU.EX2 R161, R161 ;  /* 0x000000a100a17308 */ /* 0x000fe60000000800 */
[----:B------:R-:W0:Y:S05]  /*c7f0*/  SHFL.BFLY PT, R3, R20, 0x2, 0x1f ;  /* 0x0c401f0014037f89 */ /* 0x000e2a00000e0000 */
[----:B------:R-:W-:Y:S08]  /*c800*/  MUFU.EX2 R153, R153 ;  /* 0x0000009900997308 */ /* 0x000ff00000000800 */
[----:B------:R-:W-:Y:S01]  /*c810*/  MUFU.EX2 R22, R22 ;  /* 0x0000001600167308 */ /* 0x000fe20000000800 */
[----:B------:R-:W-:-:S02]  /*c820*/  WARPGROUP.DEPBAR.LE gsb0, 0x0 ;  /* 0x00008000000079c5 */ /* 0x000fc40000010000 */
[----:B------:R-:W-:Y:S01]  /*c830*/  WARPGROUP.ARRIVE ;  /* 0x00000000000079c5 */ /* 0x000fe20000000000 */
[--C-:B------:R-:W-:Y:S01]  /*c840*/  FFMA.FTZ R208, R185, UR5, -R2.reuse ;  /* 0x00000005b9d07c23 */ /* 0x100fe20008010802 */
[--C-:B------:R-:W-:Y:S01]  /*c850*/  FFMA.FTZ R210, R188, UR5, -R2.reuse ;  /* 0x00000005bcd27c23 */ /* 0x100fe20008010802 */
[----:B------:R-:W-:-:S03]  /*c860*/  FFMA.FTZ R185, R189, UR5, -R2 ;  /* 0x00000005bdb97c23 */ /* 0x000fc60008010802 */
[----:B------:R-:W-:Y:S01]  /*c870*/  HGMMA.64x256x16.F32.BF16 R24, R204, gdesc[UR4].tnspB, R24, gsb0 ;  /* 0x43e00004cc187df0 */ /* 0x000fe20008001818 */
[----:B------:R-:W-:Y:S01]  /*c880*/  UIADD3 UR6, UR10, 0x100, URZ ;  /* 0x000001000a067890 */ /* 0x000fe2000fffe03f */
[----:B------:R-:W-:Y:S01]  /*c890*/  MUFU.EX2 R208, R208 ;  /* 0x000000d000d07308 */ /* 0x000fe20000000800 */
[----:B------:R-:W-:-:S07]  /*c8a0*/  UMOV UR7, 0x40000040 ;  /* 0x4000004000077882 */ /* 0x000fce0000000000 */
[----:B------:R-:W-:Y:S08]  /*c8b0*/  MUFU.EX2 R210, R210 ;  /* 0x000000d200d27308 */ /* 0x000ff00000000800 */
[----:B------:R-:W-:Y:S01]  /*c8c0*/  MUFU.EX2 R185, R185 ;  /* 0x000000b900b97308 */ /* 0x000fe20000000800 */
[----:B------:R-:W-:Y:S02]  /*c8d0*/  WARPGROUP.DEPBAR.LE gsb0, 0x0 ;  /* 0x00008000000079c5 */ /* 0x000fe40000010000 */
[----:B------:R-:W-:Y:S01]  /*c8e0*/  WARPGROUP.ARRIVE ;  /* 0x00000000000079c5 */ /* 0x000fe20000000000 */
[--C-:B------:R-:W-:Y:S01]  /*c8f0*/  FFMA.FTZ R204, R176, UR5, -R2.reuse ;  /* 0x00000005b0cc7c23 */ /* 0x100fe20008010802 */
[----:B------:R-:W-:-:S05]  /*c900*/  FFMA.FTZ R206, R180, UR5, -R2 ;  /* 0x00000005b4ce7c23 */ /* 0x000fca0008010802 */
[----:B------:R-:W-:Y:S01]  /*c910*/  HGMMA.64x256x16.F32.BF16 R24, R200, gdesc[UR4].tnspB, R24, gsb0 ;  /* 0x43e00004c8187df0 */ /* 0x000fe20008001818 */
[----:B------:R-:W-:Y:S01]  /*c920*/  UIADD3 UR6, UR10, 0x180, URZ ;  /* 0x000001800a067890 */ /* 0x000fe2000fffe03f */
[----:B------:R-:W-:Y:S01]  /*c930*/  MUFU.EX2 R204, R204 ;  /* 0x000000cc00cc7308 */ /* 0x000fe20000000800 */
[----:B------:R-:W-:-:S07]  /*c940*/  UMOV UR7, 0x40000040 ;  /* 0x4000004000077882 */ /* 0x000fce0000000000 */
[----:B------:R-:W-:Y:S01]  /*c950*/  MUFU.EX2 R206, R206 ;  /* 0x000000ce00ce7308 */ /* 0x000fe20000000800 */
[----:B------:R-:W-:Y:S02]  /*c960*/  WARPGROUP.DEPBAR.LE gsb0, 0x0 ;  /* 0x00008000000079c5 */ /* 0x000fe40000010000 */
[----:B------:R-:W-:Y:S01]  /*c970*/  WARPGROUP.ARRIVE ;  /* 0x00000000000079c5 */ /* 0x000fe20000000000 */
[--C-:B------:R-:W-:Y:S01]  /*c980*/  FFMA.FTZ R200, R168, UR5, -R2.reuse ;  /* 0x00000005a8c87c23 */ /* 0x100fe20008010802 */
[----:B------:R-:W-:-:S13]  /*c990*/  FFMA.FTZ R202, R172, UR5, -R2 ;  /* 0x00000005acca7c23 */ /* 0x000fda0008010802 */
        /* <DEDUP_REMOVED lines=8> */
[----:B0-----:R-:W-:Y:S01]  /*ca20*/  FMNMX.FTZ R160, R20, R3, !PT ;  /* 0x0000000314a07209 */ /* 0x001fe20007810000 */
[--C-:B------:R-:W-:Y:S01]  /*ca30*/  FFMA.FTZ R198, R164, UR5, -R2.reuse ;  /* 0x00000005a4c67c23 */ /* 0x100fe20008010802 */
[----:B------:R-:W-:-:S11]  /*ca40*/  FFMA.FTZ R20, R152, UR5, -R2 ;  /* 0x0000000598147c23 */ /* 0x000fd60008010802 */
[----:B------:R-:W-:Y:S01]  /*ca50*/  HGMMA.64x256x16.F32.BF16 R24, R192, gdesc[UR4].tnspB, R24, gsb0 ;  /* 0x43e00004c0187df0 */ /* 0x000fe20008001818 */
[----:B------:R-:W0:Y:S01]  /*ca60*/  SHFL.BFLY PT, R3, R160, 0x1, 0x1f ;  /* 0x0c201f00a0037f89 */ /* 0x000e2200000e0000 */
[----:B------:R-:W-:Y:S01]  /*ca70*/  MUFU.EX2 R196, R196 ;  /* 0x000000c400c47308 */ /* 0x000fe20000000800 */
[----:B------:R-:W-:-:S07]  /*ca80*/  R2UR UR6, R227 ;  /* 0x00000000e30672ca */ /* 0x000fce00000e0000 */
[----:B------:R-:W-:Y:S06]  /*ca90*/  MUFU.EX2 R198, R198 ;  /* 0x000000c600c67308 */ /* 0x000fec0000000800 */
[----:B------:R-:W-:Y:S02]  /*caa0*/  UIADD3 UR4, UR6, -0x1, URZ ;  /* 0xffffffff06047890 */ /* 0x000fe4000fffe03f */
[----:B------:R-:W-:Y:S01]  /*cab0*/  ISETP.LT.AND P2, PT, RZ, UR6, PT ;  /* 0x00000006ff007c0c */ /* 0x000fe2000bf41270 */
[----:B------:R-:W-:Y:S01]  /*cac0*/  MUFU.EX2 R20, R20 ;  /* 0x0000001400147308 */ /* 0x000fe20000000800 */
[----:B------:R-:W-:-:S02]  /*cad0*/  R2UR UR6, R16 ;  /* 0x00000000100672ca */ /* 0x000fc400000e0000 */
[----:B------:R-:W-:Y:S01]  /*cae0*/  IMAD.U32 R227, RZ, RZ, UR4 ;  /* 0x00000004ffe37e24 */ /* 0x000fe2000f8e00ff */
        /* <DEDUP_REMOVED lines=11> */
[----:B0-----:R-:W-:-:S02]  /*cba0*/  IMAD.U32 R157, RZ, RZ, UR60 ;  /* 0x0000003cff9d7e24 */ /* 0x001fc4000f8e00ff */
[--C-:B------:R-:W-:Y:S01]  /*cbb0*/  FFMA.FTZ R164, R179, UR5, -R152.reuse ;  /* 0x00000005b3a47c23 */ /* 0x100fe20008010898 */
[--C-:B------:R-:W-:Y:S01]  /*cbc0*/  FFMA.FTZ R207, R182, UR5, -R152.reuse ;  /* 0x00000005b6cf7c23 */ /* 0x100fe20008010898 */
[--C-:B------:R-:W-:Y:S01]  /*cbd0*/  FFMA.FTZ R197, R162, UR5, -R152.reuse ;  /* 0x00000005a2c57c23 */ /* 0x100fe20008010898 */
[--C-:B------:R-:W-:Y:S01]  /*cbe0*/  FFMA.FTZ R168, R183, UR5, -R152.reuse ;  /* 0x00000005b7a87c23 */ /* 0x100fe20008010898 */
[----:B------:R-:W-:Y:S01]  /*cbf0*/  @!P1 LEA R157, R157, UR11, 0x3 ;  /* 0x0000000b9d9d9c11 */ /* 0x000fe2000f8e18ff */
[--C-:B------:R-:W-:Y:S01]  /*cc00*/  FFMA.FTZ R203, R174, UR5, -R152.reuse ;  /* 0x00000005aecb7c23 */ /* 0x100fe20008010898 */
[----:B------:R-:W0:Y:S01]  /*cc10*/  MUFU.EX2 R209, R209 ;  /* 0x000000d100d17308 */ /* 0x000e220000000800 */
[--C-:B------:R-:W-:Y:S01]  /*cc20*/  FFMA.FTZ R201, R170, UR5, -R152.reuse ;  /* 0x00000005aac97c23 */ /* 0x100fe20008010898 */
[--C-:B------:R-:W-:Y:S01]  /*cc30*/  FFMA.FTZ R170, R171, UR5, -R152.reuse ;  /* 0x00000005abaa7c23 */ /* 0x100fe20008010898 */
[----:B------:R-:W-:Y:S02]  /*cc40*/  @!P1 VIADD R157, R157, 0x38840 ;  /* 0x000388409d9d9836 */ /* 0x000fe40000000000 */
[--C-:B------:R-:W-:Y:S01]  /*cc50*/  FFMA.FTZ R199, R166, UR5, -R152.reuse ;  /* 0x00000005a6c77c23 */ /* 0x100fe20008010898 */
[--C-:B------:R-:W-:Y:S01]  /*cc60*/  FFMA.FTZ R172, R175, UR5, -R152.reuse ;  /* 0x00000005afac7c23 */ /* 0x100fe20008010898 */
[--C-:B------:R-:W-:Y:S01]  /*cc70*/  FFMA.FTZ R167, R167, UR5, -R152.reuse ;  /* 0x00000005a7a77c23 */ /* 0x100fe20008010898 */
[--C-:B------:R-:W-:Y:S01]  /*cc80*/  FFMA.FTZ R154, R154, UR5, -R152.reuse ;  /* 0x000000059a9a7c23 */ /* 0x100fe20008010898 */
[----:B------:R-:W1:Y:S01]  /*cc90*/  MUFU.EX2 R156, R156 ;  /* 0x0000009c009c7308 */ /* 0x000e620000000800 */
[----:B------:R-:W-:Y:S01]  /*cca0*/  @!P1 PRMT R157, RZ, 0x654, R157 ;  /* 0x00000654ff9d9816 */ /* 0x000fe2000000009d */
[--C-:B------:R-:W-:Y:S01]  /*ccb0*/  FFMA.FTZ R155, R155, UR5, -R152.reuse ;  /* 0x000000059b9b7c23 */ /* 0x100fe20008010898 */
[--C-:B------:R-:W-:Y:S01]  /*ccc0*/  FFMA.FTZ R158, R158, UR5, -R152.reuse ;  /* 0x000000059e9e7c23 */ /* 0x100fe20008010898 */
[----:B------:R-:W-:-:S04]  /*ccd0*/  FFMA.FTZ R159, R159, UR5, -R152 ;  /* 0x000000059f9f7c23 */ /* 0x000fc80008010898 */
[----:B------:R-:W2:Y:S01]  /*cce0*/  MUFU.EX2 R211, R211 ;  /* 0x000000d300d37308 */ /* 0x000ea20000000800 */
[----:B0-----:R-:W-:-:S07]  /*ccf0*/  FFMA.FTZ R5, R2, R5, R209 ;  /* 0x0000000502057223 */ /* 0x001fce00000100d1 */
        /* <DEDUP_REMOVED lines=25> */
[----:B------:R-:W-:Y:S01]  /*ce90*/  MUFU.EX2 R199, R199 ;  /* 0x000000c700c77308 */ /* 0x000fe20000000800 */
[C---:B--2---:R-:W-:Y:S01]  /*cea0*/  FADD.FTZ R156, R172.reuse, R5 ;  /* 0x00000005ac9c7221 */ /* 0x044fe20000010000 */
[----:B------:R-:W-:-:S06]  /*ceb0*/  F2FP.BF16.F32.PACK_AB R203, R172, R203 ;  /* 0x000000cbaccb723e */ /* 0x000fcc00000010ff */
[----:B------:R-:W-:Y:S01]  /*cec0*/  MUFU.EX2 R162, R154 ;  /* 0x0000009a00a27308 */ /* 0x000fe20000000800 */
[----:B0-----:R-:W-:-:S07]  /*ced0*/  FADD.FTZ R5, R197, R156 ;  /* 0x0000009cc5057221 */ /* 0x001fce0000010000 */
[----:B------:R-:W0:Y:S08]  /*cee0*/  MUFU.EX2 R155, R155 ;  /* 0x0000009b009b7308 */ /* 0x000e300000000800 */
[----:B------:R-:W-:Y:S08]  /*cef0*/  MUFU.EX2 R158, R158 ;  /* 0x0000009e009e7308 */ /* 0x000ff00000000800 */
[----:B------:R-:W1:Y:S01]  /*cf00*/  MUFU.EX2 R159, R159 ;  /* 0x0000009f009f7308 */ /* 0x000e620000000800 */
[----:B------:R-:W-:-:S02]  /*cf10*/  WARPGROUP.DEPBAR.LE gsb0, 0x0 ;  /* 0x00008000000079c5 */ /* 0x000fc40000010000 */
[----:B------:R2:W-:Y:S01]  /*cf20*/  @!P1 SYNCS.ARRIVE.TRANS64.RED.A1T0 RZ, [R157+URZ], RZ ;  /* 0x000000ff9dff99a7 */ /* 0x0005e2000810043f */
[----:B------:R-:W-:Y:S02]  /*cf30*/  F2FP.BF16.F32.PACK_AB R192, R153, R20 ;  /* 0x0000001499c0723e */ /* 0x000fe400000010ff */
[----:B------:R-:W-:Y:S02]  /*cf40*/  F2FP.BF16.F32.PACK_AB R194, R19, R22 ;  /* 0x0000001613c2723e */ /* 0x000fe400000010ff */
[----:B0-----:R-:W-:Y:S02]  /*cf50*/  F2FP.BF16.F32.PACK_AB R193, R155, R162 ;  /* 0x000000a29bc1723e */ /* 0x001fe400000010ff */
[----:B-1----:R-:W-:Y:S01]  /*cf60*/  F2FP.BF16.F32.PACK_AB R195, R159, R158 ;  /* 0x0000009e9fc3723e */ /* 0x002fe200000010ff */
[----:B--2---:R-:W-:Y:S01]  /*cf70*/  FFMA.FTZ R157, R0, R14, R21 ;  /* 0x0000000e009d7223 */ /* 0x004fe20000010015 */
[----:B------:R-:W-:Y:S01]  /*cf80*/  FFMA.FTZ R14, R163, UR5, -R152 ;  /* 0x00000005a30e7c23 */ /* 0x000fe20008010898 */
[----:B------:R0:W-:Y:S01]  /*cf90*/  @!P1 SYNCS.ARRIVE.TRANS64.RED.A1T0 RZ, [R165+URZ], RZ ;  /* 0x000000ffa5ff99a7 */ /* 0x0001e2000810043f */
[----:B------:R-:W-:Y:S01]  /*cfa0*/  MUFU.EX2 R152, R167 ;  /* 0x000000a700987308 */ /* 0x000fe20000000800 */
[C---:B------:R-:W-:Y:S01]  /*cfb0*/  FADD.FTZ R157, R208.reuse, R157 ;  /* 0x0000009dd09d7221 */ /* 0x040fe20000010000 */
[----:B------:R-:W-:-:S03]  /*cfc0*/  F2FP.BF16.F32.PACK_AB R208, R208, R21 ;  /* 0x00000015d0d0723e */ /* 0x000fc600000010ff */
[----:B------:R-:W-:Y:S01]  /*cfd0*/  FADD.FTZ R174, R210, R157 ;  /* 0x0000009dd2ae7221 */ /* 0x000fe20000010000 */
[C---:B------:R-:W-:Y:S02]  /*cfe0*/  F2FP.BF16.F32.PACK_AB R210, R185.reuse, R210 ;  /* 0x000000d2b9d2723e */ /* 0x040fe400000010ff */
[----:B------:R-:W1:Y:S01]  /*cff0*/  MUFU.EX2 R14, R14 ;  /* 0x0000000e000e7308 */ /* 0x000e620000000800 */
[----:B------:R-:W-:-:S04]  /*d000*/  FADD.FTZ R157, R185, R174 ;  /* 0x000000aeb99d7221 */ /* 0x000fc80000010000 */
[----:B------:R-:W-:Y:S01]  /*d010*/  FADD.FTZ R166, R204, R157 ;  /* 0x0000009dcca67221 */ /* 0x000fe20000010000 */
[----:B------:R-:W-:-:S03]  /*d020*/  F2FP.BF16.F32.PACK_AB R204, R23, R204 ;  /* 0x000000cc17cc723e */ /* 0x000fc600000010ff */
[----:B------:R-:W-:-:S04]  /*d030*/  FADD.FTZ R157, R23, R166 ;  /* 0x000000a6179d7221 */ /* 0x000fc80000010000 */
[----:B------:R-:W-:Y:S01]  /*d040*/  FADD.FTZ R166, R206, R157 ;  /* 0x0000009dcea67221 */ /* 0x000fe20000010000 */
[----:B------:R-:W-:-:S03]  /*d050*/  F2FP.BF16.F32.PACK_AB R206, R181, R206 ;  /* 0x000000ceb5ce723e */ /* 0x000fc600000010ff */
[----:B------:R-:W-:Y:S01]  /*d060*/  FADD.FTZ R21, R181, R166 ;  /* 0x000000a6b5157221 */ /* 0x000fe20000010000 */
[----:B-1----:R-:W-:-:S03]  /*d070*/  F2FP.BF16.F32.PACK_AB R197, R14, R197 ;  /* 0x000000c50ec5723e */ /* 0x002fc600000010ff */
[----:B------:R-:W-:Y:S01]  /*d080*/  FADD.FTZ R166, R200, R21 ;  /* 0x00000015c8a67221 */ /* 0x000fe20000010000 */
[----:B------:R-:W-:-:S03]  /*d090*/  F2FP.BF16.F32.PACK_AB R200, R169, R200 ;  /* 0x000000c8a9c8723e */ /* 0x000fc600000010ff */
[----:B------:R-:W-:-:S04]  /*d0a0*/  FADD.FTZ R21, R169, R166 ;  /* 0x000000a6a9157221 */ /* 0x000fc80000010000 */
[----:B------:R-:W-:Y:S01]  /*d0b0*/  FADD.FTZ R160, R202, R21 ;  /* 0x00000015caa07221 */ /* 0x000fe20000010000 */
[----:B------:R-:W-:-:S03]  /*d0c0*/  F2FP.BF16.F32.PACK_AB R202, R173, R202 ;  /* 0x000000caadca723e */ /* 0x000fc600000010ff */
[----:B------:R-:W-:-:S04]  /*d0d0*/  FADD.FTZ R21, R173, R160 ;  /* 0x000000a0ad157221 */ /* 0x000fc80000010000 */
[----:B------:R-:W-:Y:S01]  /*d0e0*/  FADD.FTZ R154, R196, R21 ;  /* 0x00000015c49a7221 */ /* 0x000fe20000010000 */
[----:B------:R-:W-:-:S03]  /*d0f0*/  F2FP.BF16.F32.PACK_AB R196, R177, R196 ;  /* 0x000000c4b1c4723e */ /* 0x000fc600000010ff */
[----:B------:R-:W-:Y:S01]  /*d100*/  FADD.FTZ R21, R177, R154 ;  /* 0x0000009ab1157221 */ /* 0x000fe20000010000 */
[----:B------:R-:W-:-:S03]  /*d110*/  FADD.FTZ R154, R14, R5 ;  /* 0x000000050e9a7221 */ /* 0x000fc60000010000 */
        /* <DEDUP_REMOVED lines=8> */
[----:B------:R-:W-:-:S02]  /*d1a0*/  IMAD.U32 R20, RZ, RZ, UR6 ;  /* 0x00000006ff147e24 */ /* 0x000fc4000f8e00ff */
[----:B------:R-:W-:Y:S01]  /*d1b0*/  FADD.FTZ R21, R153, R14 ;  /* 0x0000000e99157221 */ /* 0x000fe20000010000 */
[----:B------:R-:W-:-:S03]  /*d1c0*/  FADD.FTZ R5, R155, R5 ;  /* 0x000000059b057221 */ /* 0x000fc60000010000 */
[----:B------:R-:W-:Y:S01]  /*d1d0*/  FADD.FTZ R14, R22, R21 ;  /* 0x00000015160e7221 */ /* 0x000fe20000010000 */
[----:B------:R-:W-:Y:S01]  /*d1e0*/  FADD.FTZ R5, R158, R5 ;  /* 0x000000059e057221 */ /* 0x000fe20000010000 */
[----:B------:R-:W-:Y:S02]  /*d1f0*/  IMAD.MOV.U32 R21, RZ, RZ, R4 ;  /* 0x000000ffff157224 */ /* 0x000fe400078e0004 */
[----:B------:R-:W-:Y:S01]  /*d200*/  FADD.FTZ R14, R19, R14 ;  /* 0x0000000e130e7221 */ /* 0x000fe20000010000 */
[----:B------:R-:W-:Y:S01]  /*d210*/  FADD.FTZ R5, R159, R5 ;  /* 0x000000059f057221 */ /* 0x000fe20000010000 */
[----:B------:R-:W-:Y:S01]  /*d220*/  MOV R19, R3 ;  /* 0x0000000300137202 */ /* 0x000fe20000000f00 */
[----:B0-----:R-:W-:Y:S06]  /*d230*/  @P2 BRA `(.L_x_2118) ;  /* 0xffffffc400942947 */ /* 0x001fec000383ffff */
.L_x_2109:
        /* <DEDUP_REMOVED lines=131> */
.L_x_2119:
        /* <DEDUP_REMOVED lines=8> */
.L_x_2120:
[----:B-1----:R-:W-:Y:S05]  /*daf0*/  @P2 BRA `(.L_x_2121) ;  /* 0x0000000000082947 */ /* 0x002fea0003800000 */
[----:B------:R-:W1:Y:S02]  /*db00*/  SYNCS.PHASECHK.TRANS64.TRYWAIT P0, [UR7+0x38850], R0 ;  /* 0x03885000ff0075a7 */ /* 0x000e640008000147 */
[----:B-1----:R-:W-:Y:S05]  /*db10*/  @!P0 BRA `(.L_x_2122) ;  /* 0x0000009400188947 */ /* 0x002fea0003800000 */
.L_x_2121:
[----:B------:R-:W-:Y:S01]  /*db20*/  R2UR UR4, R17 ;  /* 0x00000000110472ca */ /* 0x000fe200000e0000 */
[----:B------:R-:W-:Y:S01]  /*db30*/  WARPGROUP.ARRIVE ;  /* 0x00000000000079c5 */ /* 0x000fe20000000000 */
[----:B------:R-:W-:Y:S01]  /*db40*/  UMOV UR11, 0x40000040 ;  /* 0x40000040000b7882 */ /* 0x000fe20000000000 */
[----:B01----:R-:W0:Y:S01]  /*db50*/  SHFL.BFLY PT, R0, R5, 0x2, 0x1f ;  /* 0x0c401f0005007f89 */ /* 0x003e2200000e0000 */
[----:B------:R-:W-:Y:S01]  /*db60*/  IMAD.MOV.U32 R6, RZ, RZ, RZ ;  /* 0x000000ffff067224 */ /* 0x000fe200078e00ff */
[----:B------:R-:W-:Y:S01]  /*db70*/  R2UR UR9, R220 ;  /* 0x00000000dc0972ca */ /* 0x000fe200000e0000 */
[----:B------:R-:W-:Y:S01]  /*db80*/  IMAD.U32 R12, RZ, RZ, UR7 ;  /* 0x00000007ff0c7e24 */ /* 0x000fe2000f8e00ff */
[----:B------:R-:W1:Y:S01]  /*db90*/  SHFL.BFLY PT, R7, R14, 0x2, 0x1f ;  /* 0x0c401f000e077f89 */ /* 0x000e6200000e0000 */
[----:B------:R-:W-:Y:S02]  /*dba0*/  R2UR UR8, R16 ;  /* 0x00000000100872ca */ /* 0x000fe400000e0000 */
[----:B------:R-:W-:-:S03]  /*dbb0*/  MOV R13, UR5 ;  /* 0x00000005000d7c02 */ /* 0x000fc60008000f00 */
[----:B------:R-:W-:-:S04]  /*dbc0*/  UIADD3 UR4, UR4, 0x400, URZ ;  /* 0x0000040004047890 */ /* 0x000fc8000fffe03f */
[----:B------:R-:W-:Y:S02]  /*dbd0*/  USHF.R.U32.HI UR4, URZ, 0x4, UR4 ;  /* 0x000000043f047899 */ /* 0x000fe40008011604 */
[----:B------:R-:W-:Y:S02]  /*dbe0*/  UIADD3 UR9, UR9, 0x1, URZ ;  /* 0x0000000109097890 */ /* 0x000fe4000fffe03f */
[----:B------:R-:W-:-:S04]  /*dbf0*/  ULOP3.LUT UR4, UR4, 0x3fff, URZ, 0xc0, !UPT ;  /* 0x00003fff04047892 */ /* 0x000fc8000f8ec03f */
[----:B------:R-:W-:Y:S01]  /*dc00*/  ULOP3.LUT UR4, UR4, 0x2800000, URZ, 0xfc, !UPT ;  /* 0x0280000004047892 */ /* 0x000fe2000f8efc3f */
[----:B------:R-:W-:Y:S02]  /*dc10*/  IMAD.U32 R220, RZ, RZ, UR9 ;  /* 0x00000009ffdc7e24 */ /* 0x000fe4000f8e00ff */
[----:B0-----:R-:W-:Y:S01]  /*dc20*/  FADD.FTZ R2, R0, R5 ;  /* 0x0000000500027221 */ /* 0x001fe20000010000 */
[----:B------:R-:W-:Y:S01]  /*dc30*/  IMAD.MOV.U32 R5, RZ, RZ, RZ ;  /* 0x000000ffff057224 */ /* 0x000fe200078e00ff */
[----:B------:R-:W-:Y:S01]  /*dc40*/  UIMAD UR4, UR60, 0xa00, UR4 ;  /* 0x00000a003c0478a4 */ /* 0x000fe2000f8e0204 */
[----:B-1----:R-:W-:Y:S02]  /*dc50*/  FADD.FTZ R7, R7, R14 ;  /* 0x0000000e07077221 */ /* 0x002fe40000010000 */
[----:B------:R-:W0:Y:S01]  /*dc60*/  SHFL.BFLY PT, R9, R2, 0x1, 0x1f ;  /* 0x0c201f0002097f89 */ /* 0x000e2200000e0000 */
[----:B------:R-:W-:Y:S02]  /*dc70*/  UIADD3 UR6, UR4, 0x80, URZ ;  /* 0x0000008004067890 */ /* 0x000fe4000fffe03f */
[----:B------:R-:W-:Y:S01]  /*dc80*/  UIADD3 UR60, UR60, 0x1, URZ ;  /* 0x000000013c3c7890 */ /* 0x000fe2000fffe03f */
[----:B------:R-:W1:Y:S01]  /*dc90*/  SHFL.BFLY PT, R0, R7, 0x1, 0x1f ;  /* 0x0c201f0007007f89 */ /* 0x000e6200000e0000 */
[----:B------:R-:W-:-:S02]  /*dca0*/  UMOV UR10, UR4 ;  /* 0x00000004000a7c82 */ /* 0x000fc40008000000 */
[----:B------:R-:W-:Y:S01]  /*dcb0*/  HGMMA.64x256x16.F32.BF16 R24, R208, gdesc[UR8].tnspB, R24, gsb0 ;  /* 0x43e00008d0187df0 */ /* 0x000fe20008001818 */
[----:B------:R-:W-:Y:S01]  /*dcc0*/  UMOV UR10, UR6 ;  /* 0x00000006000a7c82 */ /* 0x000fe20008000000 */
[----:B------:R-:W-:Y:S01]  /*dcd0*/  UMOV UR11, 0x40000040 ;  /* 0x40000040000b7882 */ /* 0x000fe20000000000 */
[----:B------:R-:W-:Y:S02]  /*dce0*/  UIADD3 UR6, UR4, 0x100, URZ ;  /* 0x0000010004067890 */ /* 0x000fe4000fffe03f */
[----:B------:R-:W-:-:S04]  /*dcf0*/  UISETP.NE.AND UP0, UPT, UR60, 0x2, UPT ;  /* 0x000000023c00788c */ /* 0x000fc8000bf05270 */
[----:B------:R-:W-:Y:S01]  /*dd00*/  USEL UR60, UR60, URZ, UP0 ;  /* 0x0000003f3c3c7287 */ /* 0x000fe20008000000 */
[----:B0-----:R-:W-:Y:S01]  /*dd10*/  FADD.FTZ R11, R2, R9 ;  /* 0x00000009020b7221 */ /* 0x001fe20000010000 */
[----:B------:R-:W-:Y:S02]  /*dd20*/  IMAD.MOV.U32 R2, RZ, RZ, -0x800000 ;  /* 0xff800000ff027424 */ /* 0x000fe400078e00ff */
[----:B-1----:R-:W-:Y:S02]  /*dd30*/  FADD.FTZ R10, R7, R0 ;  /* 0x00000000070a7221 */ /* 0x002fe40000010000 */
[----:B------:R-:W-:Y:S01]  /*dd40*/  FSETP.NE.FTZ.AND P2, PT, R11, RZ, PT ;  /* 0x000000ff0b00720b */ /* 0x000fe20003f55000 */
[----:B------:R-:W-:Y:S02]  /*dd50*/  IMAD.U32 R7, RZ, RZ, UR5 ;  /* 0x00000005ff077e24 */ /* 0x000fe4000f8e00ff */
[----:B------:R-:W-:Y:S01]  /*dd60*/  IMAD.MOV.U32 R0, RZ, RZ, -0x800000 ;  /* 0xff800000ff007424 */ /* 0x000fe200078e00ff */
[----:B------:R-:W-:-:S09]  /*dd70*/  FSETP.NE.FTZ.AND P0, PT, R10, RZ, PT ;  /* 0x000000ff0a00720b */ /* 0x000fd20003f15000 */
[----:B------:R-:W0:Y:S01]  /*dd80*/  @P2 MUFU.LG2 R9, R11 ;  /* 0x0000000b00092308 */ /* 0x000e220000000c00 */
[----:B------:R-:W-:-:S03]  /*dd90*/  @P2 FMUL.FTZ R13, R13, 0.69314718246459960938 ;  /* 0x3f3172180d0d2820 */ /* 0x000fc60000410000 */
[----:B------:R-:W-:-:S04]  /*dda0*/  @P0 FMUL.FTZ R7, R7, 0.69314718246459960938 ;  /* 0x3f31721807070820 */ /* 0x000fc80000410000 */
        /* <DEDUP_REMOVED lines=30> */
[----:B------:R-:W-:-:S06]  /*df90*/  ULOP3.LUT UR8, UR8, UR4, URZ, 0x3c, !UPT ;  /* 0x0000000408087292 */ /* 0x000fcc000f8e3c3f */
[----:B------:R-:W-:Y:S01]  /*dfa0*/  IMAD.U32 R16, RZ, RZ, UR8 ;  /* 0x00000008ff107e24 */ /* 0x000fe2000f8e00ff */
[----:B------:R-:W-:Y:S02]  /*dfb0*/  WARPGROUP.DEPBAR.LE gsb0, 0x0 ;  /* 0x00008000000079c5 */ /* 0x000fe40000010000 */
[----:B------:R-:W-:-:S12]  /*dfc0*/  WARPGROUP.ARRIVE ;  /* 0x00000000000079c5 */ /* 0x000fd80000000000 */
[----:B------:R-:W-:Y:S03]  /*dfd0*/  HGMMA.64x256x16.F32.BF16 R24, R192, gdesc[UR8].tnspB, R24, gsb0 ;  /* 0x43e00008c0187df0 */ /* 0x000fe60008001818 */
[----:B------:R-:W-:Y:S02]  /*dfe0*/  WARPGROUP.DEPBAR.LE gsb0, 0x0 ;  /* 0x00008000000079c5 */ /* 0x000fe40000010000 */
[----:B------:R0:W-:Y:S01]  /*dff0*/  @!P1 SYNCS.ARRIVE.TRANS64.RED.A1T0 RZ, [R9+URZ], RZ ;  /* 0x000000ff09ff99a7 */ /* 0x0001e2000810043f */
[-C--:B--2---:R-:W-:Y:S01]  /*e000*/  FMUL.FTZ R3, R83, R5.reuse ;  /* 0x0000000553037220 */ /* 0x084fe20000410000 */
        /* <DEDUP_REMOVED lines=127> */
.L_x_2092:
[----:B------:R-:W0:Y:S01]  /*e800*/  S2R R4, SR_CgaCtaId ;  /* 0x0000000000047919 */ /* 0x000e220000008800 */
[----:B------:R-:W-:Y:S01]  /*e810*/  MOV R169, 0x400 ;  /* 0x0000040000a97802 */ /* 0x000fe20000000f00 */
[----:B------:R-:W-:Y:S01]  /*e820*/  BSSY B0, `(.L_x_2123) ;  /* 0x00002d0000007945 */ /* 0x000fe20003800000 */
[----:B------:R-:W-:Y:S02]  /*e830*/  BAR.SYNC.DEFER_BLOCKING 0x5, 0x120 ;  /* 0x0144800000007b1d */ /* 0x000fe40000010000 */
[----:B0-----:R-:W-:-:S05]  /*e840*/  LEA R169, R4, R169, 0x18 ;  /* 0x000000a904a97211 */ /* 0x001fca00078ec0ff */
[----:B------:R-:W0:Y:S02]  /*e850*/  LDS.128 R4, [R169+0x388d0] ;  /* 0x0388d000a9047984 */ /* 0x000e240000000c00 */
[----:B0-----:R-:W-:Y:S02]  /*e860*/  R2UR UR4, R5 ;  /* 0x00000000050472ca */ /* 0x001fe400000e0000 */
[----:B------:R-:W-:-:S11]  /*e870*/  R2UR UR5, R6 ;  /* 0x00000000060572ca */ /* 0x000fd600000e0000 */
[----:B------:R-:W-:Y:S01]  /*e880*/  IMAD.U32 R19, RZ, RZ, UR4 ;  /* 0x00000004ff137e24 */ /* 0x000fe2000f8e00ff */
[----:B------:R-:W-:Y:S06]  /*e890*/  BAR.ARV 0x4, 0x120 ;  /* 0x0104800000007b1d */ /* 0x000fec0000002000 */
[----:B------:R-:W-:Y:S05]  /*e8a0*/  @P0 BRA `(.L_x_2124) ;  /* 0x0000001c00c00947 */ /* 0x000fea0003800000 */
[----:B------:R-:W0:Y:S01]  /*e8b0*/  S2R R6, SR_SWINHI ;  /* 0x0000000000067919 */ /* 0x000e220000002f00 */
[----:B------:R-:W-:Y:S01]  /*e8c0*/  F2FP.BF16.F32.PACK_AB R24, R25, R24 ;  /* 0x000000181918723e */ /* 0x000fe200000010ff */
[----:B------:R-:W-:Y:S01]  /*e8d0*/  ULDC.64 UR8, c[0x0][0xbe0] ;  /* 0x0002f80000087ab9 */ /* 0x000fe20000000a00 */
[----:B------:R-:W-:Y:S01]  /*e8e0*/  F2FP.BF16.F32.PACK_AB R25, R163, R26 ;  /* 0x0000001aa319723e */ /* 0x000fe200000010ff */
[----:B------:R-:W-:Y:S01]  /*e8f0*/  UISETP.NE.U32.AND UP0, UPT, UR8, URZ, UPT ;  /* 0x0000003f0800728c */ /* 0x000fe2000bf05070 */
[----:B------:R-:W-:Y:S01]  /*e900*/  F2FP.BF16.F32.PACK_AB R32, R33, R32 ;  /* 0x000000202120723e */ /* 0x000fe200000010ff */
[----:B------:R-:W-:Y:S01]  /*e910*/  ULDC.64 UR12, c[0x0][0x208] ;  /* 0x00008200000c7ab9 */ /* 0x000fe20000000a00 */
[----:B------:R-:W-:Y:S01]  /*e920*/  F2FP.BF16.F32.PACK_AB R26, R29, R28 ;  /* 0x0000001c1d1a723e */ /* 0x000fe200000010ff */
[----:B------:R-:W-:Y:S01]  /*e930*/  UISETP.NE.AND.EX UP0, UPT, UR9, URZ, UPT, UP0 ;  /* 0x0000003f0900728c */ /* 0x000fe2000bf05300 */
        /* <DEDUP_REMOVED lines=40> */
[----:B------:R-:W-:Y:S02]  /*ebc0*/  IADD3 R187, P0, R102, 0x8020, RZ ;  /* 0x0000802066bb7810 */ /* 0x000fe40007f1e0ff */
[----:B------:R-:W-:Y:S02]  /*ebd0*/  IADD3.X R15, RZ, R103, RZ, P4, !PT ;  /* 0x00000067ff0f7210 */ /* 0x000fe400027fe4ff */
[----:B------:R-:W-:Y:S01]  /*ebe0*/  SHF.R.U64 R10, R10, 0x3, RZ ;  /* 0x000000030a0a7819 */ /* 0x000fe200000012ff */
[----:B------:R-:W-:Y:S01]  /*ebf0*/  IMAD.X R55, RZ, RZ, R103, P0 ;  /* 0x000000ffff377224 */ /* 0x000fe200000e0667 */
[----:B------:R-:W-:-:S02]  /*ec00*/  LOP3.LUT R22, R179, 0x380, RZ, 0xc0, !PT ;  /* 0x00000380b3167812 */ /* 0x000fc400078ec0ff */
[----:B------:R-:W-:Y:S02]  /*ec10*/  IADD3 R189, P4, R102, 0x8040, RZ ;  /* 0x0000804066bd7810 */ /* 0x000fe40007f9e0ff */
[----:B------:R-:W-:Y:S02]  /*ec20*/  SHF.R.U64 R12, R12, 0x3, RZ ;  /* 0x000000030c0c7819 */ /* 0x000fe400000012ff */
[----:B------:R-:W-:Y:S01]  /*ec30*/  LOP3.LUT R30, R181, 0x380, RZ, 0xc0, !PT ;  /* 0x00000380b51e7812 */ /* 0x000fe200078ec0ff */
[--C-:B------:R-:W-:Y:S01]  /*ec40*/  IMAD.X R63, RZ, RZ, R103.reuse, P4 ;  /* 0x000000ffff3f7224 */ /* 0x100fe200020e0667 */
[C---:B------:R-:W-:Y:S02]  /*ec50*/  IADD3 R191, P3, R102.reuse, 0x8060, RZ ;  /* 0x0000806066bf7810 */ /* 0x040fe40007f7e0ff */
[C---:B------:R-:W-:Y:S02]  /*ec60*/  IADD3 R193, P6, R102.reuse, 0xc000, RZ ;  /* 0x0000c00066c17810 */ /* 0x040fe40007fde0ff */
[C---:B------:R-:W-:Y:S01]  /*ec70*/  IADD3 R6, P5, R102.reuse, 0xc020, RZ ;  /* 0x0000c02066067810 */ /* 0x040fe20007fbe0ff */
[----:B------:R-:W-:Y:S01]  /*ec80*/  IMAD.X R71, RZ, RZ, R103, P3 ;  /* 0x000000ffff477224 */ /* 0x000fe200018e0667 */
[----:B------:R-:W-:-:S02]  /*ec90*/  IADD3 R98, P2, R102, 0xc040, RZ ;  /* 0x0000c04066627810 */ /* 0x000fc40007f5e0ff */
[----:B------:R-:W-:Y:S01]  /*eca0*/  IADD3 R170, P1, R102, 0xc060, RZ ;  /* 0x0000c06066aa7810 */ /* 0x000fe20007f3e0ff */
[--C-:B------:R-:W-:Y:S01]  /*ecb0*/  IMAD.X R95, RZ, RZ, R103.reuse, P5 ;  /* 0x000000ffff5f7224 */ /* 0x100fe200028e0667 */
[----:B------:R-:W-:Y:S01]  /*ecc0*/  SHF.R.U64 R14, R14, 0x3, RZ ;  /* 0x000000030e0e7819 */ /* 0x000fe200000012ff */
[--C-:B------:R-:W-:Y:S01]  /*ecd0*/  IMAD.X R99, RZ, RZ, R103.reuse, P2 ;  /* 0x000000ffff637224 */ /* 0x100fe200010e0667 */
[----:B------:R-:W-:Y:S02]  /*ece0*/  LOP3.LUT R38, R183, 0x380, RZ, 0xc0, !PT ;  /* 0x00000380b7267812 */ /* 0x000fe400078ec0ff */
[----:B------:R-:W-:Y:S01]  /*ecf0*/  LOP3.LUT R102, R9, R102, RZ, 0x3c, !PT ;  /* 0x0000006609667212 */ /* 0x000fe200078e3cff */
[----:B------:R-:W-:Y:S01]  /*ed00*/  IMAD.X R9, RZ, RZ, R103, P1 ;  /* 0x000000ffff097224 */ /* 0x000fe200008e0667 */
        /* <DEDUP_REMOVED lines=14> */
[----:B------:R-:W-:Y:S01]  /*edf0*/  MOV R102, R102 ;  /* 0x0000006600667202 */ /* 0x000fe20000000f00 */
[----:B------:R-:W-:Y:S01]  /*ee00*/  BAR.SYNC.DEFER_BLOCKING 0x1, 0x100 ;  /* 0x0044000000007b1d */ /* 0x000fe20000010000 */
[----:B------:R-:W-:Y:S02]  /*ee10*/  IADD3.X R79, RZ, R103, RZ, P6, !PT ;  /* 0x00000067ff4f7210 */ /* 0x000fe400037fe4ff */
[----:B------:R-:W-:Y:S02]  /*ee20*/  LOP3.LUT R22, R22, R179, RZ, 0x3c, !PT ;  /* 0x000000b316167212 */ /* 0x000fe400078e3cff */
[----:B------:R-:W-:Y:S02]  /*ee30*/  SHF.R.U64 R54, R54, 0x3, RZ ;  /* 0x0000000336367819 */ /* 0x000fe400000012ff */
[----:B------:R-:W-:Y:S02]  /*ee40*/  LOP3.LUT R94, R6, 0x380, RZ, 0xc0, !PT ;  /* 0x00000380065e7812 */ /* 0x000fe400078ec0ff */
[----:B------:R-:W-:-:S02]  /*ee50*/  MOV R10, R10 ;  /* 0x0000000a000a7202 */ /* 0x000fc40000000f00 */
[----:B------:R-:W-:Y:S02]  /*ee60*/  LOP3.LUT R30, R30, R181, RZ, 0x3c, !PT ;  /* 0x000000b51e1e7212 */ /* 0x000fe400078e3cff */
[----:B------:R-:W-:Y:S02]  /*ee70*/  SHF.R.U64 R62, R62, 0x3, RZ ;  /* 0x000000033e3e7819 */ /* 0x000fe400000012ff */
[----:B------:R-:W-:Y:S02]  /*ee80*/  LOP3.LUT R103, R98, 0x380, RZ, 0xc0, !PT ;  /* 0x0000038062677812 */ /* 0x000fe400078ec0ff */
[----:B------:R-:W-:Y:S02]  /*ee90*/  MOV R12, R12 ;  /* 0x0000000c000c7202 */ /* 0x000fe40000000f00 */
[----:B------:R-:W-:Y:S02]  /*eea0*/  LOP3.LUT R38, R38, R183, RZ, 0x3c, !PT ;  /* 0x000000b726267212 */ /* 0x000fe400078e3cff */
[----:B------:R-:W-:-:S02]  /*eeb0*/  SHF.R.U64 R70, R70, 0x3, RZ ;  /* 0x0000000346467819 */ /* 0x000fc400000012ff */
[----:B------:R-:W-:Y:S01]  /*eec0*/  LOP3.LUT R163, R170, 0x380, RZ, 0xc0, !PT ;  /* 0x00000380aaa37812 */ /* 0x000fe200078ec0ff */
[----:B------:R-:W-:Y:S01]  /*eed0*/  STSM.16.M88.4 [R102], R24 ;  /* 0x0000001866007844 */ /* 0x000fe20000000200 */
[----:B------:R-:W-:Y:S02]  /*eee0*/  MOV R14, R14 ;  /* 0x0000000e000e7202 */ /* 0x000fe40000000f00 */
[----:B------:R-:W-:Y:S01]  /*eef0*/  LOP3.LUT R46, R46, R185, RZ, 0x3c, !PT ;  /* 0x000000b92e2e7212 */ /* 0x000fe200078e3cff */
[----:B------:R0:W-:Y:S01]  /*ef00*/  STSM.16.M88.4 [R10], R32 ;  /* 0x000000200a007844 */ /* 0x0001e20000000200 */
[----:B------:R-:W-:Y:S02]  /*ef10*/  SHF.R.U64 R78, R78, 0x3, RZ ;  /* 0x000000034e4e7819 */ /* 0x000fe400000012ff */
[----:B------:R-:W-:Y:S01]  /*ef20*/  MOV R20, R20 ;  /* 0x0000001400147202 */ /* 0x000fe20000000f00 */
[----:B------:R1:W-:Y:S01]  /*ef30*/  STSM.16.M88.4 [R12], R40 ;  /* 0x000000280c007844 */ /* 0x0003e20000000200 */
[----:B------:R-:W-:-:S02]  /*ef40*/  F2FP.BF16.F32.PACK_AB R59, R155, R59 ;  /* 0x0000003b9b3b723e */ /* 0x000fc400000010ff */
[----:B------:R-:W-:Y:S01]  /*ef50*/  F2FP.BF16.F32.PACK_AB R65, R154, R66 ;  /* 0x000000429a41723e */ /* 0x000fe200000010ff */
[----:B------:R1:W-:Y:S01]  /*ef60*/  STSM.16.M88.4 [R14], R48 ;  /* 0x000000300e007844 */ /* 0x0003e20000000200 */
[----:B------:R-:W-:Y:S02]  /*ef70*/  F2FP.BF16.F32.PACK_AB R72, R73, R72 ;  /* 0x000000484948723e */ /* 0x000fe400000010ff */
[----:B------:R-:W-:Y:S01]  /*ef80*/  LOP3.LUT R54, R54, R187, RZ, 0x3c, !PT ;  /* 0x000000bb36367212 */ /* 0x000fe200078e3cff */
[----:B------:R1:W-:Y:S01]  /*ef90*/  STSM.16.M88.4 [R20], R56 ;  /* 0x0000003814007844 */ /* 0x0003e20000000200 */
[----:B------:R-:W-:Y:S02]  /*efa0*/  SHF.R.U64 R29, R94, 0x3, RZ ;  /* 0x000000035e1d7819 */ /* 0x000fe400000012ff */
[----:B------:R-:W-:Y:S02]  /*efb0*/  MOV R22, R22 ;  /* 0x0000001600167202 */ /* 0x000fe40000000f00 */
[----:B------:R-:W-:-:S02]  /*efc0*/  F2FP.BF16.F32.PACK_AB R66, R69, R68 ;  /* 0x000000444542723e */ /* 0x000fc400000010ff */
[----:B------:R-:W-:Y:S02]  /*efd0*/  F2FP.BF16.F32.PACK_AB R67, R153, R67 ;  /* 0x000000439943723e */ /* 0x000fe400000010ff */
[----:B------:R-:W-:Y:S02]  /*efe0*/  F2FP.BF16.F32.PACK_AB R73, R152, R74 ;  /* 0x0000004a9849723e */ /* 0x000fe400000010ff */
[----:B------:R-:W-:Y:S01]  /*eff0*/  F2FP.BF16.F32.PACK_AB R80, R81, R80 ;  /* 0x000000505150723e */ /* 0x000fe200000010ff */
[----:B------:R1:W-:Y:S01]  /*f000*/  STSM.16.M88.4 [R22], R64 ;  /* 0x0000004016007844 */ /* 0x0003e20000000200 */
[----:B------:R-:W-:Y:S02]  /*f010*/  R2UR UR6, R218 ;  /* 0x00000000da0672ca */ /* 0x000fe400000e0000 */
[----:B------:R-:W-:Y:S02]  /*f020*/  R2UR UR4, R216 ;  /* 0x00000000d80472ca */ /* 0x000fe400000e0000 */
[----:B------:R-:W-:-:S02]  /*f030*/  LOP3.LUT R62, R62, R189, RZ, 0x3c, !PT ;  /* 0x000000bd3e3e7212 */ /* 0x000fc400078e3cff */
[----:B------:R-:W-:Y:S02]  /*f040*/  SHF.R.U64 R103, R103, 0x3, RZ ;  /* 0x0000000367677819 */ /* 0x000fe400000012ff */
[----:B------:R-:W-:Y:S02]  /*f050*/  MOV R30, R30 ;  /* 0x0000001e001e7202 */ /* 0x000fe40000000f00 */
[----:B------:R-:W-:Y:S02]  /*f060*/  F2FP.BF16.F32.PACK_AB R74, R77, R76 ;  /* 0x0000004c4d4a723e */ /* 0x000fe400000010ff */
[----:B------:R-:W-:Y:S02]  /*f070*/  F2FP.BF16.F32.PACK_AB R75, R17, R75 ;  /* 0x0000004b114b723e */ /* 0x000fe400000010ff */
[----:B------:R-:W-:Y:S01]  /*f080*/  F2FP.BF16.F32.PACK_AB R81, R3, R82 ;  /* 0x000000520351723e */ /* 0x000fe200000010ff */
[----:B------:R-:W-:Y:S01]  /*f090*/  USHF.L.U64.HI UR11, UR4, 0x2, UR6 ;  /* 0x00000002040b7899 */ /* 0x000fe20008010206 */
[----:B------:R-:W-:Y:S01]  /*f0a0*/  LOP3.LUT R70, R70, R191, RZ, 0x3c, !PT ;  /* 0x000000bf46467212 */ /* 0x000fe200078e3cff */
[----:B------:R1:W-:Y:S01]  /*f0b0*/  STSM.16.M88.4 [R30], R72 ;  /* 0x000000481e007844 */ /* 0x0003e20000000200 */
        /* <DEDUP_REMOVED lines=13> */
[----:B------:R-:W-:Y:S01]  /*f190*/  @UP0 UIADD3 UR6, UP3, UR10, UR8, URZ ;  /* 0x000000080a060290 */ /* 0x000fe2000ff7e03f */
[----:B------:R-:W-:Y:S01]  /*f1a0*/  F2FP.BF16.F32.PACK_AB R85, R91, R90 ;  /* 0x0000005a5b55723e */ /* 0x000fe200000010ff */
[----:B------:R-:W-:Y:S01]  /*f1b0*/  UIADD3.X UR8, UR11, UR7, URZ, UP2, !UPT ;  /* 0x000000070b087290 */ /* 0x000fe200097fe43f */
[----:B------:R-:W-:Y:S01]  /*f1c0*/  F2FP.BF16.F32.PACK_AB R86, R93, R92 ;  /* 0x0000005c5d56723e */ /* 0x000fe200000010ff */
[----:B------:R-:W-:Y:S01]  /*f1d0*/  @UP0 UIADD3.X UR7, UR11, UR9, URZ, UP3, !UPT ;  /* 0x000000090b070290 */ /* 0x000fe20009ffe43f */
[----:B------:R-:W-:-:S02]  /*f1e0*/  F2FP.BF16.F32.PACK_AB R87, R164, R87 ;  /* 0x00000057a457723e */ /* 0x000fc400000010ff */
[----:B------:R-:W-:Y:S02]  /*f1f0*/  F2FP.BF16.F32.PACK_AB R165, R166, R165 ;  /* 0x000000a5a6a5723e */ /* 0x000fe400000010ff */
[----:B------:R-:W-:Y:S01]  /*f200*/  F2FP.BF16.F32.PACK_AB R104, R105, R104 ;  /* 0x000000686968723e */ /* 0x000fe200000010ff */
[----:B------:R1:W-:Y:S01]  /*f210*/  STSM.16.M88.4 [R46], R84 ;  /* 0x000000542e007844 */ /* 0x0003e20000000200 */
[----:B------:R-:W-:Y:S02]  /*f220*/  LOP3.LUT R94, R29, R6, RZ, 0x3c, !PT ;  /* 0x000000061d5e7212 */ /* 0x000fe400078e3cff */
[----:B------:R-:W-:Y:S02]  /*f230*/  MOV R54, R54 ;  /* 0x0000003600367202 */ /* 0x000fe40000000f00 */
[----:B------:R-:W-:Y:S02]  /*f240*/  F2FP.BF16.F32.PACK_AB R164, R97, R96 ;  /* 0x0000006061a4723e */ /* 0x000fe400000010ff */
[----:B------:R-:W-:-:S02]  /*f250*/  F2FP.BF16.F32.PACK_AB R166, R101, R100 ;  /* 0x0000006465a6723e */ /* 0x000fc400000010ff */
[----:B------:R-:W-:Y:S02]  /*f260*/  F2FP.BF16.F32.PACK_AB R167, R168, R167 ;  /* 0x000000a7a8a7723e */ /* 0x000fe400000010ff */
[----:B------:R-:W-:Y:S02]  /*f270*/  F2FP.BF16.F32.PACK_AB R105, R107, R106 ;  /* 0x0000006a6b69723e */ /* 0x000fe400000010ff */
[----:B------:R-:W-:Y:S01]  /*f280*/  F2FP.BF16.F32.PACK_AB R112, R113, R112 ;  /* 0x000000707170723e */ /* 0x000fe200000010ff */
[----:B------:R1:W-:Y:S01]  /*f290*/  STSM.16.M88.4 [R54], R164 ;  /* 0x000000a436007844 */ /* 0x0003e20000000200 */
[----:B------:R-:W-:Y:S02]  /*f2a0*/  LOP3.LUT R98, R103, R98, RZ, 0x3c, !PT ;  /* 0x0000006267627212 */ /* 0x000fe400078e3cff */
[----:B------:R-:W-:Y:S02]  /*f2b0*/  MOV R62, R62 ;  /* 0x0000003e003e7202 */ /* 0x000fe40000000f00 */
        /* <DEDUP_REMOVED lines=16> */
[----:B------:R-:W-:Y:S01]  /*f3c0*/  F2FP.BF16.F32.PACK_AB R136, R137, R136 ;  /* 0x000000888988723e */ /* 0x000fe200000010ff */
[----:B------:R1:W-:Y:S01]  /*f3d0*/  STSM.16.M88.4 [R78], R120 ;  /* 0x000000784e007844 */ /* 0x0003e20000000200 */
[----:B------:R-:W-:Y:S02]  /*f3e0*/  MOV R94, R94 ;  /* 0x0000005e005e7202 */ /* 0x000fe40000000f00 */
[----:B------:R-:W-:Y:S02]  /*f3f0*/  F2FP.BF16.F32.PACK_AB R130, R133, R132 ;  /* 0x000000848582723e */ /* 0x000fe400000010ff */
        /* <DEDUP_REMOVED lines=8> */
[----:B------:R-:W-:Y:S01]  /*f480*/  MOV R6, R8 ;  /* 0x0000000800067202 */ /* 0x000fe20000000f00 */
[----:B------:R1:W-:Y:S01]  /*f490*/  STSM.16.M88.4 [R98], R136 ;  /* 0x0000008862007844 */ /* 0x0003e20000000200 */
[----:B------:R-:W-:-:S02]  /*f4a0*/  F2FP.BF16.F32.PACK_AB R146, R149, R148 ;  /* 0x000000949592723e */ /* 0x000fc400000010ff */
[----:B------:R-:W-:Y:S02]  /*f4b0*/  PLOP3.LUT P1, PT, PT, PT, UP1, 0x80, 0x0 ;  /* 0x000000000000781c */ /* 0x000fe40003f2f018 */
[----:B------:R-:W-:Y:S01]  /*f4c0*/  PLOP3.LUT P2, PT, PT, PT, UP0, 0x80, 0x0 ;  /* 0x000000000000781c */ /* 0x000fe20003f4f008 */
[----:B0-----:R-:W-:Y:S01]  /*f4d0*/  IMAD.U32 R10, RZ, RZ, UR6 ;  /* 0x00000006ff0a7e24 */ /* 0x001fe2000f8e00ff */
[----:B------:R-:W-:Y:S01]  /*f4e0*/  F2FP.BF16.F32.PACK_AB R147, R151, R150 ;  /* 0x000000969793723e */ /* 0x000fe200000010ff */
[----:B------:R-:W-:Y:S02]  /*f4f0*/  IMAD.U32 R8, RZ, RZ, UR4 ;  /* 0x00000004ff087e24 */ /* 0x000fe4000f8e00ff */
[----:B------:R-:W-:Y:S02]  /*f500*/  IMAD.U32 R9, RZ, RZ, UR8 ;  /* 0x00000008ff097e24 */ /* 0x000fe4000f8e00ff */
[----:B------:R1:W-:Y:S01]  /*f510*/  STSM.16.M88.4 [R6], R144 ;  /* 0x0000009006007844 */ /* 0x0003e20000000200 */
[----:B------:R-:W-:Y:S01]  /*f520*/  BAR.SYNC.DEFER_BLOCKING 0x1, 0x100 ;  /* 0x0044000000007b1d */ /* 0x000fe20000010000 */
[----:B------:R-:W-:-:S05]  /*f530*/  IMAD.U32 R11, RZ, RZ, UR7 ;  /* 0x00000007ff0b7e24 */ /* 0x000fca000f8e00ff */
[----:B------:R-:W2:Y:S04]  /*f540*/  @P1 LDG.E R3, desc[UR12][R8.64] ;  /* 0x0000000c08031981 */ /* 0x000ea8000c1e1900 */
[----:B------:R-:W3:Y:S01]  /*f550*/  @P2 LDG.E R10, desc[UR12][R10.64] ;  /* 0x0000000c0a0a2981 */ /* 0x000ee2000c1e1900 */
[----:B------:R-:W-:Y:S01]  /*f560*/  IMAD R13, R212, 0x40, R18 ;  /* 0x00000040d40d7824 */ /* 0x000fe200078e0212 */
[----:B------:R-:W-:Y:S01]  /*f570*/  UMOV UR4, URZ ;  /* 0x0000003f00047c82 */ /* 0x000fe20008000000 */
[----:B------:R-:W-:Y:S02]  /*f580*/  ULDC UR10, c[0x0][0xa88] ;  /* 0x0002a200000a7ab9 */ /* 0x000fe40000000800 */
[----:B------:R-:W-:-:S03]  /*f590*/  IMAD.WIDE R4, R13, 0x2, R4 ;  /* 0x000000020d047825 */ /* 0x000fc600078e0204 */
[----:B------:R-:W-:Y:S02]  /*f5a0*/  IADD3 R21, P0, R4, 0x1000, RZ ;  /* 0x0000100004157810 */ /* 0x000fe40007f1e0ff */
[----:B--2---:R-:W-:Y:S02]  /*f5b0*/  @P1 R2UR UR4, R3 ;  /* 0x00000000030412ca */ /* 0x004fe400000e0000 */
[----:B---3--:R-:W-:Y:S01]  /*f5c0*/  @P2 R2UR UR10, R10 ;  /* 0x000000000a0a22ca */ /* 0x008fe200000e0000 */
[----:B-1----:R-:W-:-:S14]  /*f5d0*/  @P2 BRA `(.L_x_2125) ;  /* 0x00000000001c2947 */ /* 0x002fdc0003800000 */
[----:B------:R-:W-:Y:S05]  /*f5e0*/  @!P1 BRA `(.L_x_2125) ;  /* 0x0000000000189947 */ /* 0x000fea0003800000 */
[----:B------:R-:W-:Y:S02]  /*f5f0*/  ULDC.64 UR6, c[0x0][0x208] ;  /* 0x0000820000067ab9 */ /* 0x000fe40000000a00 */
[----:B------:R-:W2:Y:S04]  /*f600*/  LDG.E R6, desc[UR6][R8.64] ;  /* 0x0000000608067981 */ /* 0x000ea8000c1e1900 */
[----:B------:R-:W3:Y:S01]  /*f610*/  LDG.E R3, desc[UR6][R8.64+0x4] ;  /* 0x0000040608037981 */ /* 0x000ee2000c1e1900 */
[----:B--2---:R-:W-:Y:S02]  /*f620*/  R2UR UR6, R6 ;  /* 0x00000000060672ca */ /* 0x004fe400000e0000 */
[----:B---3--:R-:W-:-:S13]  /*f630*/  R2UR UR10, R3 ;  /* 0x00000000030a72ca */ /* 0x008fda00000e0000 */
[----:B------:R-:W-:-:S12]  /*f640*/  UIADD3 UR10, -UR6, UR10, URZ ;  /* 0x0000000a060a7290 */ /* 0x000fd8000fffe13f */
.L_x_2125:
[----:B------:R-:W-:Y:S01]  /*f650*/  R2UR UR18, R217 ;  /* 0x00000000d91272ca */ /* 0x000fe200000e0000 */
[----:B------:R-:W-:Y:S01]  /*f660*/  ULDC.64 UR12, c[0x0][0xb70] ;  /* 0x0002dc00000c7ab9 */ /* 0x000fe20000000a00 */
[----:B------:R-:W-:Y:S01]  /*f670*/  R2UR UR16, R218 ;  /* 0x00000000da1072ca */ /* 0x000fe200000e0000 */
[----:B------:R-:W-:Y:S01]  /*f680*/  USHF.R.S32.HI UR9, URZ, 0x1f, UR4 ;  /* 0x0000001f3f097899 */ /* 0x000fe20008011404 */
[----:B------:R-:W-:Y:S01]  /*f690*/  R2UR UR15, R216 ;  /* 0x00000000d80f72ca */ /* 0x000fe200000e0000 */
[----:B------:R-:W-:Y:S01]  /*f6a0*/  UMOV UR8, UR4 ;  /* 0x0000000400087c82 */ /* 0x000fe20008000000 */
[----:B------:R-:W-:Y:S01]  /*f6b0*/  R2UR UR17, R219 ;  /* 0x00000000db1172ca */ /* 0x000fe200000e0000 */
[----:B------:R-:W-:Y:S01]  /*f6c0*/  ULDC.64 UR20, c[0x0][0x208] ;  /* 0x0000820000147ab9 */ /* 0x000fe20000000a00 */
[----:B------:R-:W-:Y:S02]  /*f6d0*/  LOP3.LUT R20, R21, 0x380, RZ, 0xc0, !PT ;  /* 0x0000038015147812 */ /* 0x000fe400078ec0ff */
[----:B------:R-:W-:-:S02]  /*f6e0*/  IADD3 R13, P1, R4, 0x2000, RZ ;  /* 0x00002000040d7810 */ /* 0x000fc40007f3e0ff */
[----:B------:R-:W-:Y:S01]  /*f6f0*/  IADD3 R9, P2, R4, 0x3000, RZ ;  /* 0x0000300004097810 */ /* 0x000fe20007f5e0ff */
[----:B------:R-:W-:Y:S01]  /*f700*/  USHF.R.S32.HI UR14, URZ, 0x1f, UR18 ;  /* 0x0000001f3f0e7899 */ /* 0x000fe20008011412 */
[----:B------:R-:W-:Y:S01]  /*f710*/  SHF.R.U64 R20, R20, 0x3, RZ ;  /* 0x0000000314147819 */ /* 0x000fe200000012ff */
[----:B------:R-:W-:Y:S01]  /*f720*/  USEL UR16, UR16, URZ, !UP1 ;  /* 0x0000003f10107287 */ /* 0x000fe2000c800000 */
[----:B------:R-:W-:Y:S01]  /*f730*/  LOP3.LUT R12, R13, 0x380, RZ, 0xc0, !PT ;  /* 0x000003800d0c7812 */ /* 0x000fe200078ec0ff */
[----:B------:R-:W-:Y:S01]  /*f740*/  UIMAD UR11, UR14, UR12, URZ ;  /* 0x0000000c0e0b72a4 */ /* 0x000fe2000f8e023f */
[----:B------:R-:W-:Y:S01]  /*f750*/  LOP3.LUT R8, R9, 0x380, RZ, 0xc0, !PT ;  /* 0x0000038009087812 */ /* 0x000fe200078ec0ff */
[----:B------:R-:W-:Y:S01]  /*f760*/  UIMAD.WIDE.U32 UR6, UR18, UR12, UR8 ;  /* 0x0000000c120672a5 */ /* 0x000fe2000f8e0008 */
[----:B------:R-:W-:Y:S01]  /*f770*/  MOV R10, UR17 ;  /* 0x00000011000a7c02 */ /* 0x000fe20008000f00 */
[----:B------:R-:W-:Y:S01]  /*f780*/  UIMAD UR11, UR18, UR13, UR11 ;  /* 0x0000000d120b72a4 */ /* 0x000fe2000f8e020b */
[----:B------:R-:W-:Y:S01]  /*f790*/  LOP3.LUT R20, R20, R21, RZ, 0x3c, !PT ;  /* 0x0000001514147212 */ /* 0x000fe200078e3cff */
[----:B------:R-:W-:Y:S01]  /*f7a0*/  USEL UR15, UR15, URZ, !UP1 ;  /* 0x0000003f0f0f7287 */ /* 0x000fe2000c800000 */
[----:B------:R-:W-:Y:S01]  /*f7b0*/  SHF.R.U64 R12, R12, 0x3, RZ ;  /* 0x000000030c0c7819 */ /* 0x000fe200000012ff */
[----:B------:R-:W-:Y:S01]  /*f7c0*/  ULDC.64 UR12, c[0x0][0xb78] ;  /* 0x0002de00000c7ab9 */ /* 0x000fe20000000a00 */
[----:B------:R-:W-:Y:S01]  /*f7d0*/  UIADD3 UR7, UR7, UR11, URZ ;  /* 0x0000000b07077290 */ /* 0x000fe2000fffe03f */
[----:B------:R-:W-:Y:S01]  /*f7e0*/  IMAD R10, R10, 0x80, R215 ;  /* 0x000000800a0a7824 */ /* 0x000fe200078e02d7 */
[----:B------:R-:W-:Y:S01]  /*f7f0*/  UIMAD UR8, UR16, UR12, URZ ;  /* 0x0000000c100872a4 */ /* 0x000fe2000f8e023f */
[----:B------:R-:W-:Y:S01]  /*f800*/  SHF.R.U64 R8, R8, 0x3, RZ ;  /* 0x0000000308087819 */ /* 0x000fe200000012ff */
[----:B------:R-:W-:Y:S01]  /*f810*/  UIMAD.WIDE.U32 UR6, UR15, UR12, UR6 ;  /* 0x0000000c0f0672a5 */ /* 0x000fe2000f8e0006 */
[----:B------:R-:W-:Y:S01]  /*f820*/  IMAD.X R21, RZ, RZ, R5, P0 ;  /* 0x000000ffff157224 */ /* 0x000fe200000e0605 */
[----:B------:R-:W-:Y:S01]  /*f830*/  UIMAD UR8, UR15, UR13, UR8 ;  /* 0x0000000d0f0872a4 */ /* 0x000fe2000f8e0208 */
[----:B------:R-:W-:-:S02]  /*f840*/  SHF.R.S32.HI R3, RZ, 0x1f, R10 ;  /* 0x0000001fff037819 */ /* 0x000fc4000001140a */
[----:B------:R-:W-:Y:S01]  /*f850*/  IADD3 R69, P0, R4, 0x8000, RZ ;  /* 0x0000800004457810 */ /* 0x000fe20007f1e0ff */
[----:B------:R-:W-:Y:S01]  /*f860*/  ULDC.64 UR12, c[0x0][0xaa0] ;  /* 0x0002a800000c7ab9 */ /* 0x000fe20000000a00 */
[----:B------:R-:W-:Y:S01]  /*f870*/  IADD3 R6, P3, R10, UR6, RZ ;  /* 0x000000060a067c10 */ /* 0x000fe2000ff7e0ff */
[----:B------:R-:W-:Y:S01]  /*f880*/  IMAD.U32 R14, RZ, RZ, UR8 ;  /* 0x00000008ff0e7e24 */ /* 0x000fe2000f8e00ff */
[----:B------:R-:W-:Y:S01]  /*f890*/  LOP3.LUT R12, R12, R13, RZ, 0x3c, !PT ;  /* 0x0000000d0c0c7212 */ /* 0x000fe200078e3cff */
[--C-:B------:R-:W-:Y:S01]  /*f8a0*/  IMAD.X R13, RZ, RZ, R5.reuse, P1 ;  /* 0x000000ffff0d7224 */ /* 0x100fe200008e0605 */
[----:B------:R-:W-:Y:S01]  /*f8b0*/  LOP3.LUT R8, R8, R9, RZ, 0x3c, !PT ;  /* 0x0000000908087212 */ /* 0x000fe200078e3cff */
[----:B------:R-:W-:Y:S01]  /*f8c0*/  IMAD.X R9, RZ, RZ, R5, P2 ;  /* 0x000000ffff097224 */ /* 0x000fe200010e0605 */
[----:B------:R-:W-:Y:S01]  /*f8d0*/  IADD3.X R3, R3, UR7, R14, P3, !PT ;  /* 0x0000000703037c10 */ /* 0x000fe20009ffe40e */
[----:B------:R-:W-:Y:S01]  /*f8e0*/  ULDC.64 UR6, c[0x0][0xb40] ;  /* 0x0002d00000067ab9 */ /* 0x000fe20000000a00 */
[----:B------:R-:W-:-:S02]  /*f8f0*/  IADD3 R61, P6, R4, 0x4000, RZ ;  /* 0x00004000043d7810 */ /* 0x000fc40007fde0ff */
[----:B------:R-:W-:Y:S02]  /*f900*/  LEA R38, P3, R6, UR6, 0x2 ;  /* 0x0000000606267c11 */ /* 0x000fe4000f8610ff */
[----:B------:R-:W-:Y:S02]  /*f910*/  IADD3 R49, P5, R4, 0x5000, RZ ;  /* 0x0000500004317810 */ /* 0x000fe40007fbe0ff */
[----:B------:R-:W-:Y:S01]  /*f920*/  LEA.HI.X R39, R6, UR7, R3, 0x2, P3 ;  /* 0x0000000706277c11 */ /* 0x000fe200098f1403 */
[----:B------:R-:W-:Y:S01]  /*f930*/  VIADD R3, R10, 0x8 ;  /* 0x000000080a037836 */ /* 0x000fe20000000000 */
[C---:B------:R-:W-:Y:S02]  /*f940*/  IADD3 R33, P4, R4.reuse, 0x6000, RZ ;  /* 0x0000600004217810 */ /* 0x040fe40007f9e0ff */
[C---:B------:R-:W-:Y:S02]  /*f950*/  IADD3 R25, P3, R4.reuse, 0x7000, RZ ;  /* 0x0000700004197810 */ /* 0x040fe40007f7e0ff */
[----:B------:R-:W-:-:S02]  /*f960*/  IADD3 R57, P1, R4, 0x9000, RZ ;  /* 0x0000900004397810 */ /* 0x000fc40007f3e0ff */
[----:B------:R-:W-:Y:S02]  /*f970*/  IADD3 R45, P2, R4, 0xa000, RZ ;  /* 0x0000a000042d7810 */ /* 0x000fe40007f5e0ff */
[----:B------:R-:W-:Y:S02]  /*f980*/  LOP3.LUT R68, R69, 0x380, RZ, 0xc0, !PT ;  /* 0x0000038045447812 */ /* 0x000fe400078ec0ff */
[----:B------:R-:W-:Y:S02]  /*f990*/  LOP3.LUT R60, R61, 0x380, RZ, 0xc0, !PT ;  /* 0x000003803d3c7812 */ /* 0x000fe400078ec0ff */
[----:B------:R-:W-:Y:S02]  /*f9a0*/  LOP3.LUT R48, R49, 0x380, RZ, 0xc0, !PT ;  /* 0x0000038031307812 */ /* 0x000fe400078ec0ff */
[----:B------:R-:W-:Y:S02]  /*f9b0*/  LOP3.LUT R32, R33, 0x380, RZ, 0xc0, !PT ;  /* 0x0000038021207812 */ /* 0x000fe400078ec0ff */
[----:B------:R-:W-:-:S02]  /*f9c0*/  LOP3.LUT R24, R25, 0x380, RZ, 0xc0, !PT ;  /* 0x0000038019187812 */ /* 0x000fc400078ec0ff */
[----:B------:R-:W-:Y:S02]  /*f9d0*/  LOP3.LUT R56, R57, 0x380, RZ, 0xc0, !PT ;  /* 0x0000038039387812 */ /* 0x000fe400078ec0ff */
[----:B------:R-:W-:Y:S02]  /*f9e0*/  LOP3.LUT R44, R45, 0x380, RZ, 0xc0, !PT ;  /* 0x000003802d2c7812 */ /* 0x000fe400078ec0ff */
[----:B------:R-:W-:Y:S02]  /*f9f0*/  SHF.R.U64 R68, R68, 0x3, RZ ;  /* 0x0000000344447819 */ /* 0x000fe400000012ff */
[----:B------:R-:W-:Y:S02]  /*fa00*/  SHF.R.U64 R60, R60, 0x3, RZ ;  /* 0x000000033c3c7819 */ /* 0x000fe400000012ff */
[----:B------:R-:W-:Y:S02]  /*fa10*/  SHF.R.U64 R48, R48, 0x3, RZ ;  /* 0x0000000330307819 */ /* 0x000fe400000012ff */
[----:B------:R-:W-:-:S02]  /*fa20*/  SHF.R.U64 R32, R32, 0x3, RZ ;  /* 0x0000000320207819 */ /* 0x000fc400000012ff */
[----:B------:R-:W-:Y:S02]  /*fa30*/  SHF.R.U64 R24, R24, 0x3, RZ ;  /* 0x0000000318187819 */ /* 0x000fe400000012ff */
[----:B------:R-:W-:Y:S02]  /*fa40*/  SHF.R.U64 R56, R56, 0x3, RZ ;  /* 0x0000000338387819 */ /* 0x000fe400000012ff */
[----:B------:R-:W-:Y:S02]  /*fa50*/  SHF.R.U64 R44, R44, 0x3, RZ ;  /* 0x000000032c2c7819 */ /* 0x000fe400000012ff */
[----:B------:R-:W-:Y:S01]  /*fa60*/  LOP3.LUT R68, R68, R69, RZ, 0x3c, !PT ;  /* 0x0000004544447212 */ /* 0x000fe200078e3cff */
[--C-:B------:R-:W-:Y:S01]  /*fa70*/  IMAD.X R69, RZ, RZ, R5.reuse, P0 ;  /* 0x000000ffff457224 */ /* 0x100fe200000e0605 */
        /* <DEDUP_REMOVED lines=12> */
[----:B------:R-:W-:Y:S02]  /*fb40*/  IADD3.X R25, RZ, R5, RZ, P3, !PT ;  /* 0x00000005ff197210 */ /* 0x000fe40001ffe4ff */
[C---:B------:R-:W-:Y:S02]  /*fb50*/  IADD3 R37, P6, R4.reuse, 0xb000, RZ ;  /* 0x0000b00004257810 */ /* 0x040fe40007fde0ff */
[C---:B------:R-:W-:Y:S02]  /*fb60*/  IADD3 R73, P5, R4.reuse, 0xc000, RZ ;  /* 0x0000c00004497810 */ /* 0x040fe40007fbe0ff */
[----:B------:R-:W-:-:S02]  /*fb70*/  IADD3 R65, P4, R4, 0xd000, RZ ;  /* 0x0000d00004417810 */ /* 0x000fc40007f9e0ff */
[----:B------:R-:W-:Y:S02]  /*fb80*/  IADD3 R53, P3, R4, 0xe000, RZ ;  /* 0x0000e00004357810 */ /* 0x000fe40007f7e0ff */
[----:B------:R-:W-:Y:S02]  /*fb90*/  ISETP.GE.OR P1, PT, R10, UR10, P0 ;  /* 0x0000000a0a007c0c */ /* 0x000fe40008726670 */
[C---:B------:R-:W-:Y:S02]  /*fba0*/  IADD3 R6, P2, R4.reuse, 0xf000, RZ ;  /* 0x0000f00004067810 */ /* 0x040fe40007f5e0ff */
[----:B------:R-:W-:Y:S02]  /*fbb0*/  ISETP.GE.OR P0, PT, R3, UR10, P0 ;  /* 0x0000000a03007c0c */ /* 0x000fe40008706670 */
[----:B------:R-:W-:Y:S02]  /*fbc0*/  LOP3.LUT R11, R4, 0x380, RZ, 0xc0, !PT ;  /* 0x00000380040b7812 */ /* 0x000fe400078ec0ff */
[----:B------:R-:W-:-:S02]  /*fbd0*/  LOP3.LUT R36, R37, 0x380, RZ, 0xc0, !PT ;  /* 0x0000038025247812 */ /* 0x000fc400078ec0ff */
[----:B------:R-:W-:Y:S02]  /*fbe0*/  LOP3.LUT R72, R73, 0x380, RZ, 0xc0, !PT ;  /* 0x0000038049487812 */ /* 0x000fe400078ec0ff */
[----:B------:R-:W-:Y:S01]  /*fbf0*/  LOP3.LUT R64, R65, 0x380, RZ, 0xc0, !PT ;  /* 0x0000038041407812 */ /* 0x000fe200078ec0ff */
[----:B------:R0:W-:Y:S01]  /*fc00*/  @!P1 STG.E desc[UR20][R38.64], R2 ;  /* 0x0000000226009986 */ /* 0x0001e2000c101914 */
[----:B------:R-:W-:Y:S02]  /*fc10*/  LOP3.LUT R52, R53, 0x380, RZ, 0xc0, !PT ;  /* 0x0000038035347812 */ /* 0x000fe400078ec0ff */
[----:B------:R-:W-:Y:S01]  /*fc20*/  LOP3.LUT R3, R6, 0x380, RZ, 0xc0, !PT ;  /* 0x0000038006037812 */ /* 0x000fe200078ec0ff */
[----:B------:R1:W-:Y:S01]  /*fc30*/  @!P0 STG.E desc[UR20][R38.64+0x20], R0 ;  /* 0x0000200026008986 */ /* 0x0003e2000c101914 */
[----:B------:R-:W-:Y:S02]  /*fc40*/  SHF.R.U64 R11, R11, 0x3, RZ ;  /* 0x000000030b0b7819 */ /* 0x000fe400000012ff */
[----:B------:R-:W-:Y:S01]  /*fc50*/  SHF.R.U64 R36, R36, 0x3, RZ ;  /* 0x0000000324247819 */ /* 0x000fe200000012ff */
[----:B------:R-:W-:Y:S01]  /*fc60*/  UIMAD UR6, UR9, UR12, URZ ;  /* 0x0000000c090672a4 */ /* 0x000fe2000f8e023f */
[----:B------:R-:W-:Y:S01]  /*fc70*/  SHF.R.U64 R72, R72, 0x3, RZ ;  /* 0x0000000348487819 */ /* 0x000fe200000012ff */
[----:B------:R-:W5:Y:S01]  /*fc80*/  LD.E.128 R20, desc[UR20][R20.64] ;  /* 0x0000001414147980 */ /* 0x000f62000c101d00 */
[----:B------:R-:W-:-:S02]  /*fc90*/  SHF.R.U64 R64, R64, 0x3, RZ ;  /* 0x0000000340407819 */ /* 0x000fc400000012ff */
[----:B------:R-:W-:Y:S01]  /*fca0*/  IADD3.X R41, RZ, R5, RZ, P2, !PT ;  /* 0x00000005ff297210 */ /* 0x000fe200017fe4ff */
[--C-:B0-----:R-:W-:Y:S01]  /*fcb0*/  IMAD.MOV.U32 R2, RZ, RZ, R18.reuse ;  /* 0x000000ffff027224 */ /* 0x101fe200078e0012 */
[----:B------:R-:W-:Y:S01]  /*fcc0*/  SHF.R.U64 R52, R52, 0x3, RZ ;  /* 0x0000000334347819 */ /* 0x000fe200000012ff */
[----:B------:R-:W5:Y:S01]  /*fcd0*/  LD.E.128 R12, desc[UR20][R12.64] ;  /* 0x000000140c0c7980 */ /* 0x000f62000c101d00 */
[----:B------:R-:W-:Y:S01]  /*fce0*/  SHF.R.U64 R3, R3, 0x3, RZ ;  /* 0x0000000303037819 */ /* 0x000fe200000012ff */
[----:B------:R-:W-:Y:S01]  /*fcf0*/  ULDC.64 UR8, c[0x0][0xae0] ;  /* 0x0002b80000087ab9 */ /* 0x000fe20000000a00 */
[----:B------:R-:W-:Y:S01]  /*fd00*/  LOP3.LUT R4, R11, R4, RZ, 0x3c, !PT ;  /* 0x000000040b047212 */ /* 0x000fe200078e3cff */
[----:B------:R-:W5:Y:S01]  /*fd10*/  LD.E.128 R60, desc[UR20][R60.64] ;  /* 0x000000143c3c7980 */ /* 0x000f62000c101d00 */
        /* <DEDUP_REMOVED lines=9> */
[----:B------:R0:W5:Y:S01]  /*fdb0*/  LD.E.128 R28, desc[UR20][R4.64] ;  /* 0x00000014041c7980 */ /* 0x000162000c101d00 */
[----:B------:R-:W-:Y:S01]  /*fdc0*/  SHF.R.S32.HI R3, RZ, 0x1f, R18 ;  /* 0x0000001fff037819 */ /* 0x000fe20000011412 */
[----:B------:R-:W-:-:S02]  /*fdd0*/  UIMAD UR6, UR4, UR13, UR6 ;  /* 0x0000000d040672a4 */ /* 0x000fc4000f8e0206 */
[----:B------:R-:W5:Y:S04]  /*fde0*/  LD.E.128 R8, desc[UR20][R8.64] ;  /* 0x0000001408087980 */ /* 0x000f68000c101d00 */
[----:B------:R-:W5:Y:S01]  /*fdf0*/  LD.E.128 R48, desc[UR20][R48.64] ;  /* 0x0000001430307980 */ /* 0x000f62000c101d00 */
[----:B0-----:R-:W-:-:S03]  /*fe00*/  IMAD.U32 R5, RZ, RZ, UR12 ;  /* 0x0000000cff057e24 */ /* 0x001fc6000f8e00ff */
[----:B------:R-:W5:Y:S01]  /*fe10*/  LD.E.128 R32, desc[UR20][R32.64] ;  /* 0x0000001420207980 */ /* 0x000f62000c101d00 */
[----:B------:R-:W-:-:S03]  /*fe20*/  IMAD.WIDE.U32 R2, R5, UR4, R2 ;  /* 0x0000000405027c25 */ /* 0x000fc6000f8e0002 */
[----:B------:R-:W5:Y:S04]  /*fe30*/  LD.E.128 R24, desc[UR20][R24.64] ;  /* 0x0000001418187980 */ /* 0x000f68000c101d00 */
[----:B------:R-:W5:Y:S04]  /*fe40*/  LD.E.128 R68, desc[UR20][R68.64] ;  /* 0x0000001444447980 */ /* 0x000f68000c101d00 */
[----:B------:R-:W5:Y:S04]  /*fe50*/  LD.E.128 R56, desc[UR20][R56.64] ;  /* 0x0000001438387980 */ /* 0x000f68000c101d00 */
[----:B------:R-:W5:Y:S04]  /*fe60*/  LD.E.128 R44, desc[UR20][R44.64] ;  /* 0x000000142c2c7980 */ /* 0x000f68000c101d00 */
[----:B-1----:R-:W5:Y:S04]  /*fe70*/  LD.E.128 R36, desc[UR20][R36.64] ;  /* 0x0000001424247980 */ /* 0x002f68000c101d00 */
        /* <DEDUP_REMOVED lines=11> */
[----:B------:R-:W-:Y:S01]  /*ff30*/  VIADD R3, R3, UR6 ;  /* 0x0000000603037c36 */ /* 0x000fe20008000000 */
[----:B------:R-:W-:Y:S01]  /*ff40*/  UIMAD UR10, UR17, -0x80, UR10 ;  /* 0xffffff80110a78a4 */ /* 0x000fe2000f8e020a */
[----:B------:R-:W-:Y:S01]  /*ff50*/  IMAD.U32 R5, RZ, RZ, UR8 ;  /* 0x00000008ff057e24 */ /* 0x000fe2000f8e00ff */
[----:B------:R-:W-:Y:S01]  /*ff60*/  UIMAD UR4, UR18, UR9, UR4 ;  /* 0x00000009120472a4 */ /* 0x000fe2000f8e0204 */
[----:B------:R-:W-:-:S02]  /*ff70*/  ULDC.64 UR6, c[0x0][0xae8] ;  /* 0x0002ba0000067ab9 */ /* 0x000fc40000000a00 */
[----:B------:R-:W-:Y:S01]  /*ff80*/  IMAD.WIDE.U32 R2, R5, UR18, R2 ;  /* 0x0000001205027c25 */ /* 0x000fe2000f8e0002 */
[----:B------:R-:W-:-:S03]  /*ff90*/  ISETP.GE.AND P3, PT, R212, UR10, PT ;  /* 0x0000000ad4007c0c */ /* 0x000fc6000bf66270 */
[----:B------:R-:W-:Y:S01]  /*ffa0*/  VIADD R3, R3, UR4 ;  /* 0x0000000403037c36 */ /* 0x000fe20008000000 */
[----:B------:R-:W-:Y:S01]  /*ffb0*/  UIMAD UR4, UR16, UR6, URZ ;  /* 0x00000006100472a4 */ /* 0x000fe2000f8e023f */
[----:B------:R-:W-:Y:S01]  /*ffc0*/  IADD3 R169, R169, 0x38820, RZ ;  /* 0x00038820a9a97810 */ /* 0x000fe20007ffe0ff */
[----:B------:R-:W-:Y:S02]  /*ffd0*/  IMAD.U32 R77, RZ, RZ, UR6 ;  /* 0x00000006ff4d7e24 */ /* 0x000fe4000f8e00ff */
[C---:B------:R-:W-:Y:S01]  /*ffe0*/  VIADD R5, R212.reuse, 0x60 ;  /* 0x00000060d4057836 */ /* 0x040fe20000000000 */
[----:B------:R-:W-:Y:S02]  /*fff0*/  UIMAD UR4, UR15, UR7, UR4 ;  /* 0x000000070f0472a4 */ /* 0x000fe4000f8e0204 */
[----:B------:R-:W-:Y:S01]  /*10000*/  IMAD.WIDE.U32 R76, R77, UR15, R2 ;  /* 0x0000000f4d4c7c25 */ /* 0x000fe2000f8e0002 */
[----:B------:R-:W-:Y:S02]  /*10010*/  PRMT R169, RZ, 0x654, R169 ;  /* 0x00000654ffa97816 */ /* 0x000fe400000000a9 */
[----:B------:R-:W-:Y:S01]  /*10020*/  ISETP.GE.AND P2, PT, R5, UR10, PT ;  /* 0x0000000a05007c0c */ /* 0x000fe2000bf46270 */
[C---:B------:R-:W-:Y:S01]  /*10030*/  VIADD R4, R212.reuse, 0x40 ;  /* 0x00000040d4047836 */ /* 0x040fe20000000000 */
[--C-:B------:R-:W-:Y:S01]  /*10040*/  SHF.R.S32.HI R213, RZ, 0x1f, R212.reuse ;  /* 0x0000001fffd57819 */ /* 0x100fe200000114d4 */
[----:B------:R-:W-:Y:S01]  /*10050*/  VIADD R0, R212, 0x20 ;  /* 0x00000020d4007836 */ /* 0x000fe20000000000 */
[----:B0-----:R0:W-:Y:S01]  /*10060*/  SYNCS.ARRIVE.TRANS64.RED.A1T0 RZ, [R169+URZ], RZ ;  /* 0x000000ffa9ff79a7 */ /* 0x0011e2000810043f */
[----:B------:R-:W-:Y:S01]  /*10070*/  IMAD.U32 R5, RZ, RZ, UR17 ;  /* 0x00000011ff057e24 */ /* 0x000fe2000f8e00ff */
[----:B------:R-:W-:Y:S01]  /*10080*/  BSSY B1, `(.L_x_2126) ;  /* 0x000001d000017945 */ /* 0x000fe20003800000 */
[----:B------:R-:W-:Y:S01]  /*10090*/  VIADD R81, R77, UR4 ;  /* 0x000000044d517c36 */ /* 0x000fe20008000000 */
[----:B------:R-:W-:Y:S01]  /*100a0*/  ISETP.GE.AND P1, PT, R4, UR10, PT ;  /* 0x0000000a04007c0c */ /* 0x000fe2000bf26270 */
[----:B------:R-:W-:Y:S01]  /*100b0*/  IMAD.WIDE R4, R5, 0x80, R212 ;  /* 0x0000008005047825 */ /* 0x000fe200078e02d4 */
[----:B------:R-:W-:Y:S01]  /*100c0*/  ISETP.GE.AND P0, PT, R0, UR10, PT ;  /* 0x0000000a00007c0c */ /* 0x000fe2000bf06270 */
[----:B------:R-:W-:-:S12]  /*100d0*/  @P3 BRA `(.L_x_2127) ;  /* 0x00000000005c3947 */ /* 0x000fd80003800000 */
[----:B------:R-:W-:Y:S01]  /*100e0*/  ULDC.64 UR6, c[0x0][0xad8] ;  /* 0x0002b60000067ab9 */ /* 0x000fe20000000a00 */
[----:B------:R-:W-:Y:S01]  /*100f0*/  IMAD.MOV.U32 R2, RZ, RZ, R76 ;  /* 0x000000ffff027224 */ /* 0x000fe200078e004c */
[----:B------:R-:W-:Y:S01]  /*10100*/  ULDC UR4, c[0x0][0xa8c] ;  /* 0x0002a30000047ab9 */ /* 0x000fe20000000800 */
[----:B------:R-:W-:Y:S01]  /*10110*/  IMAD R17, R5, UR6, RZ ;  /* 0x0000000605117c24 */ /* 0x000fe2000f8e02ff */
[C---:B------:R-:W-:Y:S01]  /*10120*/  IADD3 R6, R18.reuse, 0xc0, RZ ;  /* 0x000000c012067810 */ /* 0x040fe20007ffe0ff */
[----:B------:R-:W-:Y:S01]  /*10130*/  IMAD.MOV.U32 R3, RZ, RZ, R81 ;  /* 0x000000ffff037224 */ /* 0x000fe200078e0051 */
[C---:B------:R-:W-:Y:S01]  /*10140*/  ISETP.GE.AND P4, PT, R18.reuse, UR4, PT ;  /* 0x0000000412007c0c */ /* 0x040fe2000bf86270 */
[----:B------:R-:W-:Y:S01]  /*10150*/  VIADD R0, R18, 0x40 ;  /* 0x0000004012007836 */ /* 0x000fe20000000000 */
[----:B------:R-:W-:Y:S01]  /*10160*/  ULDC.64 UR8, c[0x0][0x208] ;  /* 0x0000820000087ab9 */ /* 0x000fe20000000a00 */
[----:B------:R-:W-:-:S03]  /*10170*/  IMAD.WIDE.U32 R2, R4, UR6, R2 ;  /* 0x0000000604027c25 */ /* 0x000fc6000f8e0002 */
[----:B------:R-:W-:Y:S01]  /*10180*/  ISETP.GE.AND P3, PT, R0, UR4, PT ;  /* 0x0000000400007c0c */ /* 0x000fe2000bf66270 */
[----:B------:R-:W-:Y:S01]  /*10190*/  IMAD R17, R4, UR7, R17 ;  /* 0x0000000704117c24 */ /* 0x000fe2000f8e0211 */
[----:B------:R-:W-:Y:S01]  /*101a0*/  ULDC.64 UR6, c[0x0][0xa80] ;  /* 0x0002a00000067ab9 */ /* 0x000fe20000000a00 */
[----:B------:R-:W-:Y:S01]  /*101b0*/  VIADD R0, R18, 0x80 ;  /* 0x0000008012007836 */ /* 0x000fe20000000000 */
[----:B------:R-:W-:Y:S01]  /*101c0*/  LEA R78, P6, R2, UR6, 0x1 ;  /* 0x00000006024e7c11 */ /* 0x000fe2000f8c08ff */
[----:B------:R-:W-:-:S03]  /*101d0*/  IMAD.IADD R3, R3, 0x1, R17 ;  /* 0x0000000103037824 */ /* 0x000fc600078e0211 */
[----:B------:R-:W-:Y:S02]  /*101e0*/  ISETP.GE.AND P5, PT, R0, UR4, PT ;  /* 0x0000000400007c0c */ /* 0x000fe4000bfa6270 */
[----:B------:R-:W-:Y:S02]  /*101f0*/  LEA.HI.X R79, R2, UR7, R3, 0x1, P6 ;  /* 0x00000007024f7c11 */ /* 0x000fe4000b0f0c03 */
[----:B------:R-:W-:-:S03]  /*10200*/  ISETP.GE.AND P6, PT, R6, UR4, PT ;  /* 0x0000000406007c0c */ /* 0x000fc6000bfc6270 */
[----:B-----5:R1:W-:Y:S04]  /*10210*/  @!P4 STG.E.128 desc[UR8][R78.64], R28 ;  /* 0x0000001c4e00c986 */ /* 0x0203e8000c101d08 */
[----:B------:R1:W-:Y:S04]  /*10220*/  @!P3 STG.E.128 desc[UR8][R78.64+0x80], R60 ;  /* 0x0000803c4e00b986 */ /* 0x0003e8000c101d08 */
[----:B------:R1:W-:Y:S04]  /*10230*/  @!P5 STG.E.128 desc[UR8][R78.64+0x100], R68 ;  /* 0x000100444e00d986 */ /* 0x0003e8000c101d08 */
[----:B------:R1:W-:Y:S02]  /*10240*/  @!P6 STG.E.128 desc[UR8][R78.64+0x180], R72 ;  /* 0x000180484e00e986 */ /* 0x0003e4000c101d08 */
.L_x_2127:
[----:B------:R-:W-:Y:S05]  /*10250*/  BSYNC B1 ;  /* 0x0000000000017941 */ /* 0x000fea0003800000 */
.L_x_2126:
        /* <DEDUP_REMOVED lines=27> */
.L_x_2129:
[----:B------:R-:W-:Y:S05]  /*10410*/  BSYNC B1 ;  /* 0x0000000000017941 */ /* 0x000fea0003800000 */
.L_x_2128:
[----:B------:R-:W-:Y:S04]  /*10420*/  BSSY B1, `(.L_x_2130) ;  /* 0x000001b000017945 */ /* 0x000fe80003800000 */
[----:B------:R-:W-:Y:S05]  /*10430*/  @P1 BRA `(.L_x_2131) ;  /* 0x0000000000641947 */ /* 0x000fea0003800000 */
[----:B------:R-:W-:Y:S01]  /*10440*/  IADD3 R17, P0, R4, 0x40, RZ ;  /* 0x0000004004117810 */ /* 0x000fe20007f1e0ff */
        /* <DEDUP_REMOVED lines=24> */
.L_x_2131:
[----:B------:R-:W-:Y:S05]  /*105d0*/  BSYNC B1 ;  /* 0x0000000000017941 */ /* 0x000fea0003800000 */
.L_x_2130:
[----:B------:R-:W-:Y:S05]  /*105e0*/  @P2 BRA `(.L_x_2132) ;  /* 0x0000000c00cc2947 */ /* 0x000fea0003800000 */
[----:B---3-5:R-:W-:Y:S01]  /*105f0*/  IADD3 R13, P0, R4, 0x60, RZ ;  /* 0x00000060040d7810 */ /* 0x028fe20007f1e0ff */
[----:B------:R-:W-:Y:S01]  /*10600*/  ULDC.64 UR6, c[0x0][0xad8] ;  /* 0x0002b60000067ab9 */ /* 0x000fe20000000a00 */
[----:B------:R-:W-:Y:S01]  /*10610*/  IADD3 R0, R18, 0x40, RZ ;  /* 0x0000004012007810 */ /* 0x000fe20007ffe0ff */
[----:B------:R-:W-:Y:S01]  /*10620*/  IMAD.MOV.U32 R2, RZ, RZ, R76 ;  /* 0x000000ffff027224 */ /* 0x000fe200078e004c */
[----:B------:R-:W-:Y:S01]  /*10630*/  ULDC UR4, c[0x0][0xa8c] ;  /* 0x0002a30000047ab9 */ /* 0x000fe20000000800 */
[----:B------:R-:W-:Y:S01]  /*10640*/  IMAD.X R4, RZ, RZ, R5, P0 ;  /* 0x000000ffff047224 */ /* 0x000fe200000e0605 */
        /* <DEDUP_REMOVED lines=22> */
.L_x_2124:
[----:B------:R-:W-:Y:S01]  /*107b0*/  R2UR UR8, R218 ;  /* 0x00000000da0872ca */ /* 0x000fe200000e0000 */
[----:B------:R-:W-:Y:S01]  /*107c0*/  ULDC.64 UR6, c[0x0][0xbe0] ;  /* 0x0002f80000067ab9 */ /* 0x000fe20000000a00 */
[----:B------:R-:W-:Y:S01]  /*107d0*/  R2UR UR4, R216 ;  /* 0x00000000d80472ca */ /* 0x000fe200000e0000 */
[----:B------:R-:W-:Y:S01]  /*107e0*/  UISETP.NE.U32.AND UP0, UPT, UR6, URZ, UPT ;  /* 0x0000003f0600728c */ /* 0x000fe2000bf05070 */
[----:B------:R-:W-:-:S03]  /*107f0*/  ULDC.64 UR12, c[0x0][0x208] ;  /* 0x00008200000c7ab9 */ /* 0x000fc60000000a00 */
[----:B------:R-:W-:-:S06]  /*10800*/  UISETP.NE.AND.EX UP1, UPT, UR7, URZ, UPT, UP0 ;  /* 0x0000003f0700728c */ /* 0x000fcc000bf25300 */
[----:B------:R-:W-:Y:S02]  /*10810*/  PLOP3.LUT P2, PT, PT, PT, UP1, 0x80, 0x0 ;  /* 0x000000000000781c */ /* 0x000fe40003f4f018 */
[----:B------:R-:W-:Y:S02]  /*10820*/  USHF.L.U64.HI UR10, UR4, 0x2, UR8 ;  /* 0x00000002040a7899 */ /* 0x000fe40008010208 */
[----:B------:R-:W-:Y:S01]  /*10830*/  USHF.L.U32 UR4, UR4, 0x2, URZ ;  /* 0x0000000204047899 */ /* 0x000fe2000800063f */
[----:B------:R-:W-:-:S03]  /*10840*/  ULDC.64 UR8, c[0x0][0xbd8] ;  /* 0x0002f60000087ab9 */ /* 0x000fc60000000a00 */
[----:B------:R-:W-:Y:S02]  /*10850*/  @UP1 UIADD3 UR6, UP2, UR4, UR6, URZ ;  /* 0x0000000604061290 */ /* 0x000fe4000ff5e03f */
[----:B------:R-:W-:Y:S02]  /*10860*/  UISETP.NE.U32.AND UP0, UPT, UR8, URZ, UPT ;  /* 0x0000003f0800728c */ /* 0x000fe4000bf05070 */
[----:B------:R-:W-:Y:S02]  /*10870*/  @UP1 UIADD3.X UR7, UR10, UR7, URZ, UP2, !UPT ;  /* 0x000000070a071290 */ /* 0x000fe400097fe43f */
[----:B------:R-:W-:Y:S01]  /*10880*/  IMAD.U32 R4, RZ, RZ, UR6 ;  /* 0x00000006ff047e24 */ /* 0x000fe2000f8e00ff */
[----:B------:R-:W-:Y:S02]  /*10890*/  UISETP.NE.AND.EX UP0, UPT, UR9, URZ, UPT, UP0 ;  /* 0x0000003f0900728c */ /* 0x000fe4000bf05300 */
[----:B------:R-:W-:Y:S01]  /*108a0*/  UIADD3 UR4, UP1, UR4, UR8, URZ ;  /* 0x0000000804047290 */ /* 0x000fe2000ff3e03f */
[----:B------:R-:W-:-:S03]  /*108b0*/  IMAD.U32 R5, RZ, RZ, UR7 ;  /* 0x00000007ff057e24 */ /* 0x000fc6000f8e00ff */
[----:B------:R-:W-:Y:S01]  /*108c0*/  PLOP3.LUT P1, PT, PT, PT, UP0, 0x80, 0x0 ;  /* 0x000000000000781c */ /* 0x000fe20003f2f008 */
[----:B------:R-:W-:Y:S01]  /*108d0*/  UIADD3.X UR6, UR10, UR9, URZ, UP1, !UPT ;  /* 0x000000090a067290 */ /* 0x000fe20008ffe43f */
[----:B------:R-:W2:Y:S01]  /*108e0*/  @P2 LDG.E R4, desc[UR12][R4.64] ;  /* 0x0000000c04042981 */ /* 0x000ea2000c1e1900 */
[----:B------:R-:W-:Y:S02]  /*108f0*/  IMAD.MOV.U32 R9, RZ, RZ, RZ ;  /* 0x000000ffff097224 */ /* 0x000fe400078e00ff */
[----:B------:R-:W-:Y:S02]  /*10900*/  IMAD.U32 R2, RZ, RZ, UR4 ;  /* 0x00000004ff027e24 */ /* 0x000fe4000f8e00ff */
[----:B------:R-:W-:Y:S01]  /*10910*/  IMAD.U32 R3, RZ, RZ, UR6 ;  /* 0x00000006ff037e24 */ /* 0x000fe2000f8e00ff */
[----:B------:R-:W-:Y:S01]  /*10920*/  ULDC UR4, c[0x0][0xa88] ;  /* 0x0002a20000047ab9 */ /* 0x000fe20000000800 */
[----:B------:R-:W-:-:S04]  /*10930*/  ISETP.GT.AND P0, PT, R225, 0x7f, PT ;  /* 0x0000007fe100780c */ /* 0x000fc80003f04270 */
[----:B------:R0:W5:Y:S01]  /*10940*/  @P1 LDG.E R9, desc[UR12][R2.64] ;  /* 0x0000000c02091981 */ /* 0x000162000c1e1900 */
[----:B--2---:R-:W-:Y:S01]  /*10950*/  @P2 R2UR UR4, R4 ;  /* 0x00000000040422ca */ /* 0x004fe200000e0000 */
[----:B0-----:R-:W-:-:S14]  /*10960*/  @P2 BRA `(.L_x_2133) ;  /* 0x00000000001c2947 */ /* 0x001fdc0003800000 */
[----:B------:R-:W-:Y:S05]  /*10970*/  @!P1 BRA `(.L_x_2133) ;  /* 0x0000000000189947 */ /* 0x000fea0003800000 */
[----:B------:R-:W-:Y:S02]  /*10980*/  ULDC.64 UR6, c[0x0][0x208] ;  /* 0x0000820000067ab9 */ /* 0x000fe40000000a00 */
[----:B------:R-:W2:Y:S04]  /*10990*/  LDG.E R4, desc[UR6][R2.64] ;  /* 0x0000000602047981 */ /* 0x000ea8000c1e1900 */
[----:B------:R-:W3:Y:S01]  /*109a0*/  LDG.E R0, desc[UR6][R2.64+0x4] ;  /* 0x0000040602007981 */ /* 0x000ee2000c1e1900 */
[----:B--2---:R-:W-:Y:S02]  /*109b0*/  R2UR UR6, R4 ;  /* 0x00000000040672ca */ /* 0x004fe400000e0000 */
[----:B---3--:R-:W-:-:S13]  /*109c0*/  R2UR UR4, R0 ;  /* 0x00000000000472ca */ /* 0x008fda00000e0000 */
[----:B------:R-:W-:-:S12]  /*109d0*/  UIADD3 UR4, -UR6, UR4, URZ ;  /* 0x0000000406047290 */ /* 0x000fd8000fffe13f */
.L_x_2133:
        /* <DEDUP_REMOVED lines=10> */
[----:B------:R-:W0:Y:S01]  /*10a80*/  S2R R2, SR_TID.X ;  /* 0x0000000000027919 */ /* 0x000e220000002100 */
[----:B------:R-:W-:-:S13]  /*10a90*/  R2UR UR6, R219 ;  /* 0x00000000db0672ca */ /* 0x000fda00000e0000 */
[----:B------:R-:W-:-:S05]  /*10aa0*/  MOV R0, UR6 ;  /* 0x0000000600007c02 */ /* 0x000fca0008000f00 */
[----:B0-----:R-:W-:-:S04]  /*10ab0*/  IMAD R0, R0, 0x80, R2 ;  /* 0x0000008000007824 */ /* 0x001fc800078e0202 */
[----:B------:R-:W-:-:S05]  /*10ac0*/  VIADD R0, R0, 0xffffff80 ;  /* 0xffffff8000007836 */ /* 0x000fca0000000000 */
[----:B------:R-:W-:-:S13]  /*10ad0*/  ISETP.GE.AND P0, PT, R0, UR4, PT ;  /* 0x0000000400007c0c */ /* 0x000fda000bf06270 */
[----:B------:R-:W-:Y:S05]  /*10ae0*/  @P0 BRA `(.L_x_2135) ;  /* 0x0000000000540947 */ /* 0x000fea0003800000 */
[----:B------:R-:W-:Y:S01]  /*10af0*/  R2UR UR7, R217 ;  /* 0x00000000d90772ca */ /* 0x000fe200000e0000 */
[----:B------:R-:W-:Y:S01]  /*10b00*/  ULDC.64 UR12, c[0x0][0xb70] ;  /* 0x0002dc00000c7ab9 */ /* 0x000fe20000000a00 */
[C---:B------:R-:W-:Y:S01]  /*10b10*/  IADD3 R2, P0, R0.reuse, R9, RZ ;  /* 0x0000000900027210 */ /* 0x040fe20007f1e0ff */
        /* <DEDUP_REMOVED lines=18> */
.L_x_2135:
[----:B------:R-:W-:Y:S05]  /*10c40*/  BSYNC B1 ;  /* 0x0000000000017941 */ /* 0x000fea0003800000 */
.L_x_2134:
[----:B------:R-:W-:Y:S01]  /*10c50*/  R2UR UR11, R219 ;  /* 0x00000000db0b72ca */ /* 0x000fe200000e0000 */
[----:B------:R-:W-:Y:S01]  /*10c60*/  ULDC.64 UR6, c[0x0][0xaa0] ;  /* 0x0002a80000067ab9 */ /* 0x000fe20000000a00 */
[----:B------:R-:W-:Y:S01]  /*10c70*/  R2UR UR14, R217 ;  /* 0x00000000d90e72ca */ /* 0x000fe200000e0000 */
[----:B------:R-:W-:Y:S01]  /*10c80*/  IMAD.MOV.U32 R2, RZ, RZ, R18 ;  /* 0x000000ffff027224 */ /* 0x000fe200078e0012 */
[----:B0-----:R-:W-:Y:S01]  /*10c90*/  MOV R3, R11 ;  /* 0x0000000b00037202 */ /* 0x001fe20000000f00 */
[----:B------:R-:W-:Y:S01]  /*10ca0*/  IMAD R0, R6, UR6, RZ ;  /* 0x0000000606007c24 */ /* 0x000fe2000f8e02ff */
[----:B------:R-:W-:Y:S01]  /*10cb0*/  ULDC.64 UR12, c[0x0][0xae0] ;  /* 0x0002b800000c7ab9 */ /* 0x000fe20000000a00 */
[C---:B------:R-:W-:Y:S01]  /*10cc0*/  VIADD R4, R212.reuse, 0x40 ;  /* 0x00000040d4047836 */ /* 0x040fe20000000000 */
[----:B------:R-:W-:Y:S01]  /*10cd0*/  BSSY B1, `(.L_x_2136) ;  /* 0x0000031000017945 */ /* 0x000fe20003800000 */
[----:B------:R-:W-:Y:S01]  /*10ce0*/  IMAD.WIDE.U32 R2, R9, UR6, R2 ;  /* 0x0000000609027c25 */ /* 0x000fe2000f8e0002 */
[----:B------:R-:W-:Y:S01]  /*10cf0*/  UIMAD UR6, UR8, UR12, URZ ;  /* 0x0000000c080672a4 */ /* 0x000fe2000f8e023f */
[----:B------:R-:W-:-:S02]  /*10d00*/  IADD3 R6, R212, 0x60, RZ ;  /* 0x00000060d4067810 */ /* 0x000fc40007ffe0ff */
[----:B------:R-:W-:Y:S01]  /*10d10*/  IMAD R9, R9, UR7, R0 ;  /* 0x0000000709097c24 */ /* 0x000fe2000f8e0200 */
[----:B------:R-:W-:Y:S01]  /*10d20*/  UIMAD UR7, UR11, -0x80, UR4 ;  /* 0xffffff800b0778a4 */ /* 0x000fe2000f8e0204 */
[----:B------:R-:W-:Y:S01]  /*10d30*/  IMAD.U32 R5, RZ, RZ, UR12 ;  /* 0x0000000cff057e24 */ /* 0x000fe2000f8e00ff */
[----:B------:R-:W-:Y:S01]  /*10d40*/  UIMAD UR6, UR14, UR13, UR6 ;  /* 0x0000000d0e0672a4 */ /* 0x000fe2000f8e0206 */
[----:B------:R-:W-:Y:S01]  /*10d50*/  IMAD.IADD R3, R3, 0x1, R9 ;  /* 0x0000000103037824 */ /* 0x000fe200078e0209 */
[----:B------:R-:W-:Y:S01]  /*10d60*/  SHF.R.S32.HI R9, RZ, 0x1f, R212 ;  /* 0x0000001fff097819 */ /* 0x000fe200000114d4 */
[----:B------:R-:W-:Y:S01]  /*10d70*/  ULDC.64 UR12, c[0x0][0xae8] ;  /* 0x0002ba00000c7ab9 */ /* 0x000fe20000000a00 */
[----:B------:R-:W-:Y:S01]  /*10d80*/  ISETP.GE.AND P2, PT, R212, UR7, PT ;  /* 0x00000007d4007c0c */ /* 0x000fe2000bf46270 */
[----:B------:R-:W-:Y:S01]  /*10d90*/  IMAD.WIDE.U32 R2, R5, UR14, R2 ;  /* 0x0000000e05027c25 */ /* 0x000fe2000f8e0002 */
[----:B------:R-:W-:Y:S01]  /*10da0*/  UIMAD UR4, UR10, UR12, URZ ;  /* 0x0000000c0a0472a4 */ /* 0x000fe2000f8e023f */
[----:B------:R-:W-:-:S02]  /*10db0*/  ISETP.GE.AND P0, PT, R4, UR7, PT ;  /* 0x0000000704007c0c */ /* 0x000fc4000bf06270 */
[----:B------:R-:W-:Y:S01]  /*10dc0*/  VIADD R3, R3, UR6 ;  /* 0x0000000603037c36 */ /* 0x000fe20008000000 */
[----:B------:R-:W-:Y:S01]  /*10dd0*/  UIMAD UR4, UR9, UR13, UR4 ;  /* 0x0000000d090472a4 */ /* 0x000fe2000f8e0204 */
[----:B------:R-:W-:Y:S02]  /*10de0*/  IMAD.U32 R5, RZ, RZ, UR12 ;  /* 0x0000000cff057e24 */ /* 0x000fe4000f8e00ff */
[----:B------:R-:W-:Y:S02]  /*10df0*/  VIADD R0, R212, 0x20 ;  /* 0x00000020d4007836 */ /* 0x000fe40000000000 */
[----:B------:R-:W-:-:S03]  /*10e00*/  IMAD.WIDE.U32 R4, R5, UR9, R2 ;  /* 0x0000000905047c25 */ /* 0x000fc6000f8e0002 */
[----:B------:R-:W-:Y:S01]  /*10e10*/  ISETP.GE.AND P1, PT, R0, UR7, PT ;  /* 0x0000000700007c0c */ /* 0x000fe2000bf26270 */
[----:B------:R-:W-:Y:S02]  /*10e20*/  IMAD.U32 R11, RZ, RZ, UR11 ;  /* 0x0000000bff0b7e24 */ /* 0x000fe4000f8e00ff */
[----:B------:R-:W-:Y:S02]  /*10e30*/  IMAD.MOV.U32 R8, RZ, RZ, R212 ;  /* 0x000000ffff087224 */ /* 0x000fe400078e00d4 */
[----:B------:R-:W-:Y:S02]  /*10e40*/  VIADD R13, R5, UR4 ;  /* 0x00000004050d7c36 */ /* 0x000fe40008000000 */
        /* <DEDUP_REMOVED lines=10> */
[C---:B------:R-:W-:Y:S01]  /*10ef0*/  VIADD R0, R18.reuse, 0xc0 ;  /* 0x000000c012007836 */ /* 0x040fe20000000000 */
[----:B------:R-:W-:Y:S01]  /*10f00*/  ISETP.GE.AND P3, PT, R18, UR4, PT ;  /* 0x0000000412007c0c */ /* 0x000fe2000bf66270 */
[----:B------:R-:W-:Y:S01]  /*10f10*/  IMAD.MOV.U32 R2, RZ, RZ, R4 ;  /* 0x000000ffff027224 */ /* 0x000fe200078e0004 */
[----:B------:R-:W-:Y:S01]  /*10f20*/  ULDC.64 UR10, c[0x0][0x208] ;  /* 0x00008200000a7ab9 */ /* 0x000fe20000000a00 */
[----:B------:R-:W-:Y:S01]  /*10f30*/  IMAD R11, R8, UR9, R11 ;  /* 0x00000009080b7c24 */ /* 0x000fe2000f8e020b */
[----:B------:R-:W-:Y:S01]  /*10f40*/  ISETP.GE.AND P6, PT, R0, UR4, PT ;  /* 0x0000000400007c0c */ /* 0x000fe2000bfc6270 */
        /* <DEDUP_REMOVED lines=9> */
.L_x_2137:
[----:B------:R-:W-:Y:S05]  /*10fe0*/  BSYNC B1 ;  /* 0x0000000000017941 */ /* 0x000fea0003800000 */
.L_x_2136:
[----:B------:R-:W-:Y:S01]  /*10ff0*/  BSSY B1, `(.L_x_2138) ;  /* 0x000001c000017945 */ /* 0x000fe20003800000 */
[----:B------:R-:W-:-:S03]  /*11000*/  ISETP.GE.AND P2, PT, R6, UR7, PT ;  /* 0x0000000706007c0c */ /* 0x000fc6000bf46270 */
[----:B------:R-:W-:Y:S10]  /*11010*/  @P1 BRA `(.L_x_2139) ;  /* 0x0000000000641947 */ /* 0x000ff40003800000 */
[----:B0-----:R-:W-:Y:S01]  /*11020*/  IADD3 R11, P1, R8, 0x20, RZ ;  /* 0x00000020080b7810 */ /* 0x001fe20007f3e0ff */
        /* <DEDUP_REMOVED lines=24> */
.L_x_2139:
[----:B------:R-:W-:Y:S05]  /*111b0*/  BSYNC B1 ;  /* 0x0000000000017941 */ /* 0x000fea0003800000 */
.L_x_2138:
        /* <DEDUP_REMOVED lines=12> */
[----:B------:R-:W-:Y:S01]  /*11280*/  IADD3 R6, R18, 0xc0, RZ ;  /* 0x000000c012067810 */ /* 0x000fe20007ffe0ff */
[----:B------:R-:W-:Y:S01]  /*11290*/  IMAD R0, R0, UR8, RZ ;  /* 0x0000000800007c24 */ /* 0x000fe2000f8e02ff */
[----:B------:R-:W-:Y:S01]  /*112a0*/  ISETP.GE.AND P1, PT, R18, UR4, PT ;  /* 0x0000000412007c0c */ /* 0x000fe2000bf26270 */
[----:B------:R-:W-:Y:S01]  /*112b0*/  IMAD.WIDE.U32 R2, R11, UR8, R2 ;  /* 0x000000080b027c25 */ /* 0x000fe2000f8e0002 */
[----:B------:R-:W-:Y:S01]  /*112c0*/  ISETP.GE.AND P5, PT, R6, UR4, PT ;  /* 0x0000000406007c0c */ /* 0x000fe2000bfa6270 */
[----:B------:R-:W-:-:S02]  /*112d0*/  ULDC.64 UR10, c[0x0][0x208] ;  /* 0x00008200000a7ab9 */ /* 0x000fc40000000a00 */
        /* <DEDUP_REMOVED lines=9> */
.L_x_2141:
[----:B------:R-:W-:Y:S05]  /*11370*/  BSYNC B1 ;  /* 0x0000000000017941 */ /* 0x000fea0003800000 */
.L_x_2140:
[----:B------:R-:W-:Y:S05]  /*11380*/  @P2 BRA `(.L_x_2132) ;  /* 0x0000000000642947 */ /* 0x000fea0003800000 */
[----:B------:R-:W-:Y:S01]  /*11390*/  IADD3 R5, P0, R8, 0x60, RZ ;  /* 0x0000006008057810 */ /* 0x000fe20007f1e0ff */
[C---:B------:R-:W-:Y:S01]  /*113a0*/  VIADD R0, R18.reuse, 0x40 ;  /* 0x0000004012007836 */ /* 0x040fe20000000000 */
[----:B------:R-:W-:Y:S01]  /*113b0*/  ULDC UR4, c[0x0][0xa8c] ;  /* 0x0002a30000047ab9 */ /* 0x000fe20000000800 */
[----:B------:R-:W-:Y:S01]  /*113c0*/  ULDC.64 UR6, c[0x0][0xad8] ;  /* 0x0002b60000067ab9 */ /* 0x000fe20000000a00 */
[----:B------:R-:W-:Y:S01]  /*113d0*/  IMAD.MOV.U32 R2, RZ, RZ, R4 ;  /* 0x000000ffff027224 */ /* 0x000fe200078e0004 */
[----:B------:R-:W-:Y:S01]  /*113e0*/  ISETP.GE.AND P1, PT, R18, UR4, PT ;  /* 0x0000000412007c0c */ /* 0x000fe2000bf26270 */
[----:B------:R-:W-:Y:S01]  /*113f0*/  IMAD.X R8, RZ, RZ, R9, P0 ;  /* 0x000000ffff087224 */ /* 0x000fe200000e0609 */
[----:B------:R-:W-:Y:S01]  /*11400*/  ISETP.GE.AND P2, PT, R0, UR4, PT ;  /* 0x0000000400007c0c */ /* 0x000fe2000bf46270 */
[----:B------:R-:W-:Y:S01]  /*11410*/  IMAD.MOV.U32 R3, RZ, RZ, R13 ;  /* 0x000000ffff037224 */ /* 0x000fe200078e000d */
[C---:B------:R-:W-:Y:S01]  /*11420*/  IADD3 R0, R18.reuse, 0xc0, RZ ;  /* 0x000000c012007810 */ /* 0x040fe20007ffe0ff */
[----:B------:R-:W-:Y:S01]  /*11430*/  VIADD R4, R18, 0x80 ;  /* 0x0000008012047836 */ /* 0x000fe20000000000 */
[----:B------:R-:W-:Y:S01]  /*11440*/  ULDC.64 UR8, c[0x0][0x208] ;  /* 0x0000820000087ab9 */ /* 0x000fe20000000a00 */
[----:B------:R-:W-:Y:S01]  /*11450*/  IMAD R8, R8, UR6, RZ ;  /* 0x0000000608087c24 */ /* 0x000fe2000f8e02ff */
[----:B------:R-:W-:Y:S01]  /*11460*/  ISETP.GE.AND P4, PT, R0, UR4, PT ;  /* 0x0000000400007c0c */ /* 0x000fe2000bf86270 */
[----:B------:R-:W-:Y:S01]  /*11470*/  IMAD.WIDE.U32 R2, R5, UR6, R2 ;  /* 0x0000000605027c25 */ /* 0x000fe2000f8e0002 */
[----:B------:R-:W-:-:S03]  /*11480*/  ISETP.GE.AND P3, PT, R4, UR4, PT ;  /* 0x0000000404007c0c */ /* 0x000fc6000bf66270 */
        /* <DEDUP_REMOVED lines=9> */
.L_x_2132:
[----:B------:R-:W-:Y:S05]  /*11520*/  BSYNC B0 ;  /* 0x0000000000007941 */ /* 0x000fea0003800000 */
.L_x_2123:
[----:B------:R-:W-:Y:S02]  /*11530*/  ULDC UR4, c[0x0][0xc14] ;  /* 0x0003050000047ab9 */ /* 0x000fe40000000800 */
[----:B------:R-:W-:-:S13]  /*11540*/  ISETP.GE.AND P0, PT, R7, UR4, PT ;  /* 0x0000000407007c0c */ /* 0x000fda000bf06270 */
[----:B------:R-:W-:Y:S05]  /*11550*/  @!P0 BRA `(.L_x_2142) ;  /* 0xfffffef8001c8947 */ /* 0x000fea000383ffff */
[----:B------:R-:W-:Y:S05]  /*11560*/  EXIT ;  /* 0x000000000000794d */ /* 0x000fea0003800000 */
.L_x_2087:
        /* <DEDUP_REMOVED lines=23> */
[----:B------:R-:W-:-:S09]  /*116e0*/  LOP3.LUT R0, R0, 0xfffffffe, RZ, 0xc0, !PT ;  /* 0xfffffffe00007812 */ /* 0x000fd200078ec0ff */
        /* <DEDUP_REMOVED lines=16> */
[----:B------:R-:W-:Y:S01]  /*117f0*/  MOV R6, RZ ;  /* 0x000000ff00067202 */ /* 0x000fe20000000f00 */
        /* <DEDUP_REMOVED lines=21> */
.L_x_2147:
        /* <DEDUP_REMOVED lines=16> */
.L_x_2146:
[----:B------:R-:W-:Y:S05]  /*11a50*/  BSYNC B0 ;  /* 0x0000000000007941 */ /* 0x000fea0003800000 */
.L_x_2145:
        /* <DEDUP_REMOVED lines=25> */
.L_x_2143:
        /* <DEDUP_REMOVED lines=21> */
.L_x_2148:
[----:B-1----:R-:W-:Y:S01]  /*11d40*/  IADD3 R2, RZ, -R3, RZ ;  /* 0x80000003ff027210 */ /* 0x002fe20007ffe0ff */
[----:B---3--:R-:W-:Y:S01]  /*11d50*/  IMAD R16, R16, UR4, R7 ;  /* 0x0000000410107c24 */ /* 0x008fe2000f8e0207 */
[----:B--2---:R-:W-:-:S03]  /*11d60*/  IABS R4, R6 ;  /* 0x0000000600047213 */ /* 0x004fc60000000000 */
        /* <DEDUP_REMOVED lines=18> */
[----:B------:R-:W-:Y:S01]  /*11e90*/  IMAD R4, R8, R9, RZ ;  /* 0x0000000908047224 */ /* 0x000fe200078e02ff */
[----:B------:R-:W-:-:S03]  /*11ea0*/  IADD3 R9, -R9, RZ, RZ ;  /* 0x000000ff09097210 */ /* 0x000fc60007ffe1ff */
        /* <DEDUP_REMOVED lines=27> */
[----:B------:R-:W-:Y:S02]  /*12060*/  @!P0 LOP3.LUT R3, RZ, R8, RZ, 0x33, !PT ;  /* 0x00000008ff038212 */ /* 0x000fe400078e33ff */
[----:B------:R-:W-:Y:S02]  /*12070*/  IADD3 R8, -R8, RZ, RZ ;  /* 0x000000ff08087210 */ /* 0x000fe40007ffe1ff */
[----:B------:R-:W-:-:S03]  /*12080*/  LOP3.LUT R2, RZ, R3, RZ, 0x33, !PT ;  /* 0x00000003ff027212 */ /* 0x000fc600078e33ff */
[----:B------:R-:W-:Y:S02]  /*12090*/  IMAD R18, R3, R8, R4 ;  /* 0x0000000803127224 */ /* 0x000fe400078e0204 */
[----:B------:R-:W-:Y:S01]  /*120a0*/  IMAD.IADD R17, R17, 0x1, R2 ;  /* 0x0000000111117824 */ /* 0x000fe200078e0202 */
[----:B------:R-:W-:Y:S06]  /*120b0*/  BRA `(.L_x_2149) ;  /* 0x00000000000c7947 */ /* 0x000fec0003800000 */
.L_x_2144:
[----:B------:R-:W-:Y:S02]  /*120c0*/  IMAD.MOV.U32 R17, RZ, RZ, RZ ;  /* 0x000000ffff117224 */ /* 0x000fe400078e00ff */
[----:B------:R-:W-:Y:S02]  /*120d0*/  IMAD.U32 R16, RZ, RZ, UR6 ;  /* 0x00000006ff107e24 */ /* 0x000fe4000f8e00ff */
[----:B------:R-:W-:-:S07]  /*120e0*/  IMAD.MOV.U32 R18, RZ, RZ, RZ ;  /* 0x000000ffff127224 */ /* 0x000fce00078e00ff */
.L_x_2149:
[----:B------:R-:W1:Y:S01]  /*120f0*/  S2R R2, SR_TID.X ;  /* 0x0000000000027919 */ /* 0x000e620000002100 */
[----:B------:R-:W-:Y:S01]  /*12100*/  STL [R1+0x20], RZ ;  /* 0x000020ff01007387 */ /* 0x000fe20000100800 */
        /* <DEDUP_REMOVED lines=10> */
[----:B------:R1:W-:Y:S03]  /*121b0*/  STL [R1], RZ ;  /* 0x000000ff01007387 */ /* 0x0003e60000100800 */
[----:B------:R-:W-:Y:S05]  /*121c0*/  @P0 BRA `(.L_x_2150) ;  /* 0x0000004400dc0947 */ /* 0x000fea0003800000 */
[----:B-1----:R-:W-:Y:S01]  /*121d0*/  IMAD.MOV.U32 R0, RZ, RZ, 0x1 ;  /* 0x00000001ff007424 */ /* 0x002fe200078e00ff */
[----:B------:R1:W-:Y:S01]  /*121e0*/  STL [R1], RZ ;  /* 0x000000ff01007387 */ /* 0x0003e20000100800 */
[----:B------:R-:W-:Y:S01]  /*121f0*/  ULDC UR38, c[0x0][0xc] ;  /* 0x0000030000267ab9 */ /* 0x000fe20000000800 */
[----:B------:R-:W-:Y:S02]  /*12200*/  ULDC.64 UR36, c[0x0][0x198] ;  /* 0x0000660000247ab9 */ /* 0x000fe40000000a00 */
[----:B------:R1:W-:Y:S04]  /*12210*/  STL [R1+0x8], R0 ;  /* 0x0000080001007387 */ /* 0x0003e80000100800 */
[----:B------:R1:W-:Y:S02]  /*12220*/  STL [R1+0x20], RZ ;  /* 0x000020ff01007387 */ /* 0x0003e40000100800 */
.L_x_2218:
[----:B--2---:R-:W2:Y:S01]  /*12230*/  LDC.64 R2, c[0x0][0xc60] ;  /* 0x00031800ff027b82 */ /* 0x004ea20000000a00 */
[----:B------:R-:W-:Y:S01]  /*12240*/  ULDC.64 UR4, c[0x0][0x208] ;  /* 0x0000820000047ab9 */ /* 0x000fe20000000a00 */
[----:B--2---:R-:W-:-:S05]  /*12250*/  IMAD.WIDE R2, R19, 0x4, R2 ;  /* 0x0000000413027825 */ /* 0x004fca00078e0202 */
[----:B------:R-:W2:Y:S01]  /*12260*/  LDG.E R5, desc[UR4][R2.64] ;  /* 0x0000000402057981 */ /* 0x000ea2000c1e1900 */
[----:B------:R-:W-:Y:S05]  /*12270*/  YIELD ;  /* 0x0000000000007946 */ /* 0x000fea0003800000 */
[----:B------:R-:W-:Y:S01]  /*12280*/  ULDC.64 UR4, c[0x0][0xa28] ;  /* 0x00028a0000047ab9 */ /* 0x000fe20000000a00 */
[----:B-1----:R-:W-:Y:S01]  /*12290*/  IMAD.MOV.U32 R0, RZ, RZ, RZ ;  /* 0x000000ffff007224 */ /* 0x002fe200078e00ff */
[----:B------:R-:W-:Y:S01]  /*122a0*/  ISETP.NE.U32.AND P0, PT, RZ, UR4, PT ;  /* 0x00000004ff007c0c */ /* 0x000fe2000bf05070 */
[----:B------:R-:W-:Y:S01]  /*122b0*/  ULDC.64 UR8, c[0x0][0x208] ;  /* 0x0000820000087ab9 */ /* 0x000fe20000000a00 */
[----:B------:R-:W-:Y:S01]  /*122c0*/  MOV R6, RZ ;  /* 0x000000ff00067202 */ /* 0x000fe20000000f00 */
[----:B------:R-:W-:Y:S01]  /*122d0*/  ULDC.64 UR6, c[0x0][0xa08] ;  /* 0x0002820000067ab9 */ /* 0x000fe20000000a00 */
[----:B------:R-:W-:-:S02]  /*122e0*/  ISETP.NE.AND.EX P0, PT, RZ, UR5, PT, P0 ;  /* 0x00000005ff007c0c */ /* 0x000fc4000bf05300 */
[----:B--2---:R-:W-:Y:S01]  /*122f0*/  SHF.R.S32.HI R4, RZ, 0x1f, R5 ;  /* 0x0000001fff047819 */ /* 0x004fe20000011405 */
[----:B------:R-:W-:-:S10]  /*12300*/  IMAD.SHL.U32 R11, R5, 0x4, RZ ;  /* 0x00000004050b7824 */ /* 0x000fd400078e00ff */
[C---:B------:R-:W-:Y:S01]  /*12310*/  @P0 LEA R2, P1, R5.reuse, UR4, 0x2 ;  /* 0x0000000405020c11 */ /* 0x040fe2000f8210ff */
[----:B------:R1:W-:Y:S03]  /*12320*/  STL [R1+0x10], R5 ;  /* 0x0000100501007387 */ /* 0x0003e60000100800 */
[C-C-:B------:R-:W-:Y:S01]  /*12330*/  @P0 LEA.HI.X R3, R5.reuse, UR5, R4.reuse, 0x2, P1 ;  /* 0x0000000505030c11 */ /* 0x140fe200088f1404 */
[----:B------:R-:W-:Y:S02]  /*12340*/  ULDC.64 UR4, c[0x0][0xa18] ;  /* 0x0002860000047ab9 */ /* 0x000fe40000000a00 */
[----:B------:R-:W-:Y:S02]  /*12350*/  ISETP.NE.U32.AND P1, PT, RZ, UR4, PT ;  /* 0x00000004ff007c0c */ /* 0x000fe4000bf25070 */
[----:B------:R2:W5:Y:S01]  /*12360*/  @P0 LDG.E R0, desc[UR8][R2.64] ;  /* 0x0000000802000981 */ /* 0x000562000c1e1900 */
[----:B------:R-:W-:-:S02]  /*12370*/  SHF.L.U64.HI R10, R5, 0x2, R4 ;  /* 0x00000002050a7819 */ /* 0x000fc40000010204 */
[----:B------:R-:W-:Y:S01]  /*12380*/  ISETP.NE.AND.EX P1, PT, RZ, UR5, PT, P1 ;  /* 0x00000005ff007c0c */ /* 0x000fe2000bf25310 */
[----:B------:R-:W-:Y:S04]  /*12390*/  STL [R1+0x18], R11 ;  /* 0x0000180b01007387 */ /* 0x000fe80000100800 */
[----:B------:R-:W-:Y:S08]  /*123a0*/  STL [R1+0x1c], R10 ;  /* 0x00001c0a01007387 */ /* 0x000ff00000100800 */
[----:B------:R-:W-:-:S04]  /*123b0*/  @P1 IADD3 R8, P0, R11, UR4, RZ ;  /* 0x000000040b081c10 */ /* 0x000fc8000ff1e0ff */
[C---:B------:R-:W-:Y:S01]  /*123c0*/  @P1 IADD3.X R9, R10.reuse, UR5, RZ, P0, !PT ;  /* 0x000000050a091c10 */ /* 0x040fe200087fe4ff */
[----:B------:R-:W-:Y:S02]  /*123d0*/  ULDC.64 UR4, c[0x0][0xa00] ;  /* 0x0002800000047ab9 */ /* 0x000fe40000000a00 */
[----:B------:R-:W-:Y:S02]  /*123e0*/  ISETP.NE.U32.AND P2, PT, RZ, UR4, PT ;  /* 0x00000004ff007c0c */ /* 0x000fe4000bf45070 */
[C---:B--2---:R-:W-:Y:S02]  /*123f0*/  IADD3 R2, P0, R11.reuse, UR4, RZ ;  /* 0x000000040b027c10 */ /* 0x044fe4000ff1e0ff */
[----:B------:R-:W-:Y:S02]  /*12400*/  ISETP.NE.AND.EX P2, PT, RZ, UR5, PT, P2 ;  /* 0x00000005ff007c0c */ /* 0x000fe4000bf45320 */
[----:B------:R-:W-:Y:S01]  /*12410*/  IADD3.X R3, R10, UR5, RZ, P0, !PT ;  /* 0x000000050a037c10 */ /* 0x000fe200087fe4ff */
[----:B------:R-:W-:Y:S01]  /*12420*/  ULDC UR4, c[0x0][0x288] ;  /* 0x0000a20000047ab9 */ /* 0x000fe20000000800 */
[----:B------:R-:W-:-:S04]  /*12430*/  IADD3 R4, P0, R11, UR6, RZ ;  /* 0x000000060b047c10 */ /* 0x000fc8000ff1e0ff */
[----:B-1----:R-:W-:-:S05]  /*12440*/  IADD3.X R5, R10, UR7, RZ, P0, !PT ;  /* 0x000000070a057c10 */ /* 0x002fca00087fe4ff */
[----:B------:R-:W2:Y:S01]  /*12450*/  @P2 LDG.E R6, desc[UR8][R2.64] ;  /* 0x0000000802062981 */ /* 0x000ea2000c1e1900 */
[----:B------:R-:W-:-:S04]  /*12460*/  ISETP.NE.U32.AND P0, PT, RZ, UR6, PT ;  /* 0x00000006ff007c0c */ /* 0x000fc8000bf05070 */
[----:B------:R-:W-:Y:S01]  /*12470*/  ISETP.NE.AND.EX P0, PT, RZ, UR7, PT, P0 ;  /* 0x00000007ff007c0c */ /* 0x000fe2000bf05300 */
[----:B--2---:R1:W-:Y:S02]  /*12480*/  STL [R1+0x24], R6 ;  /* 0x0000240601007387 */ /* 0x0043e40000100800 */
[----:B-1----:R-:W-:Y:S01]  /*12490*/  IMAD.U32 R6, RZ, RZ, UR4 ;  /* 0x00000004ff067e24 */ /* 0x002fe2000f8e00ff */
[----:B------:R-:W-:Y:S02]  /*124a0*/  ULDC.64 UR4, c[0x0][0x3f8] ;  /* 0x0000fe0000047ab9 */ /* 0x000fe40000000a00 */
[----:B------:R-:W-:-:S03]  /*124b0*/  UISETP.NE.U32.AND UP0, UPT, UR4, URZ, UPT ;  /* 0x0000003f0400728c */ /* 0x000fc6000bf05070 */
[----:B------:R-:W-:Y:S01]  /*124c0*/  ULDC UR4, c[0x0][0x404] ;  /* 0x0001010000047ab9 */ /* 0x000fe20000000800 */
[----:B------:R-:W-:Y:S01]  /*124d0*/  UISETP.NE.AND.EX UP0, UPT, UR5, URZ, UPT, UP0 ;  /* 0x0000003f0500728c */ /* 0x000fe2000bf05300 */
[----:B------:R1:W5:Y:S02]  /*124e0*/  @P1 LDG.E R6, desc[UR8][R8.64] ;  /* 0x0000000808061981 */ /* 0x000364000c1e1900 */
[----:B------:R-:W-:Y:S01]  /*124f0*/  ULDC UR5, c[0x0][0x2e0] ;  /* 0x0000b80000057ab9 */ /* 0x000fe20000000800 */
[----:B------:R-:W-:-:S04]  /*12500*/  USEL UR4, UR4, 0x1, UP0 ;  /* 0x0000000104047887 */ /* 0x000fc80008000000 */
[----:B------:R-:W-:-:S06]  /*12510*/  UIMAD UR4, UR4, UR5, URZ ;  /* 0x00000005040472a4 */ /* 0x000fcc000f8e023f */
[----:B------:R-:W-:Y:S01]  /*12520*/  IMAD.U32 R7, RZ, RZ, UR4 ;  /* 0x00000004ff077e24 */ /* 0x000fe2000f8e00ff */
[----:B-1----:R-:W-:Y:S06]  /*12530*/  @P1 BRA `(.L_x_2151) ;  /* 0x0000000000141947 */ /* 0x002fec0003800000 */
[----:B------:R-:W-:Y:S05]  /*12540*/  @!P2 BRA `(.L_x_2151) ;  /* 0x000000000010a947 */ /* 0x000fea0003800000 */
[----:B------:R-:W-:Y:S02]  /*12550*/  ULDC.64 UR4, c[0x0][0x208] ;  /* 0x0000820000047ab9 */ /* 0x000fe40000000a00 */
[----:B-----5:R-:W2:Y:S04]  /*12560*/  LDG.E R6, desc[UR4][R2.64] ;  /* 0x0000000402067981 */ /* 0x020ea8000c1e1900 */
[----:B------:R-:W2:Y:S02]  /*12570*/  LDG.E R9, desc[UR4][R2.64+0x4] ;  /* 0x0000040402097981 */ /* 0x000ea4000c1e1900 */
[----:B--2---:R-:W-:-:S07]  /*12580*/  IMAD.IADD R6, R9, 0x1, -R6 ;  /* 0x0000000109067824 */ /* 0x004fce00078e0a06 */
.L_x_2151:
[----:B------:R-:W-:Y:S01]  /*12590*/  IMAD.MOV.U32 R3, RZ, RZ, RZ ;  /* 0x000000ffff037224 */ /* 0x000fe200078e00ff */
[----:B------:R-:W-:-:S05]  /*125a0*/  ULDC.64 UR4, c[0x0][0x208] ;  /* 0x0000820000047ab9 */ /* 0x000fca0000000a00 */
[----:B------:R-:W2:Y:S01]  /*125b0*/  @P0 LDG.E R3, desc[UR4][R4.64] ;  /* 0x0000000404030981 */ /* 0x000ea2000c1e1900 */
[----:B------:R-:W-:Y:S02]  /*125c0*/  ULDC.64 UR4, c[0x0][0xa20] ;  /* 0x0002880000047ab9 */ /* 0x000fe40000000a00 */
[----:B------:R-:W-:-:S04]  /*125d0*/  ISETP.NE.U32.AND P1, PT, RZ, UR4, PT ;  /* 0x00000004ff007c0c */ /* 0x000fc8000bf25070 */
[----:B------:R-:W-:Y:S01]  /*125e0*/  ISETP.NE.AND.EX P1, PT, RZ, UR5, PT, P1 ;  /* 0x00000005ff007c0c */ /* 0x000fe2000bf25310 */
[----:B--2--5:R-:W-:-:S05]  /*125f0*/  IMAD.IADD R2, R3, 0x1, R0 ;  /* 0x0000000103027824 */ /* 0x024fca00078e0200 */
[----:B------:R1:W-:Y:S07]  /*12600*/  STL [R1+0x4], R2 ;  /* 0x0000040201007387 */ /* 0x0003ee0000100800 */
[----:B------:R-:W-:Y:S05]  /*12610*/  @!P1 BRA `(.L_x_2152) ;  /* 0x0000000000149947 */ /* 0x000fea0003800000 */
[----:B-1----:R-:W-:Y:S01]  /*12620*/  IADD3 R2, P0, R11, UR4, RZ ;  /* 0x000000040b027c10 */ /* 0x002fe2000ff1e0ff */
[----:B------:R-:W-:-:S03]  /*12630*/  ULDC.64 UR6, c[0x0][0x208] ;  /* 0x0000820000067ab9 */ /* 0x000fc60000000a00 */
[----:B------:R-:W-:-:S05]  /*12640*/  IADD3.X R3, R10, UR5, RZ, P0, !PT ;  /* 0x000000050a037c10 */ /* 0x000fca00087fe4ff */
[----:B------:R2:W5:Y:S01]  /*12650*/  LDG.E R7, desc[UR6][R2.64] ;  /* 0x0000000602077981 */ /* 0x000562000c1e1900 */
[----:B------:R-:W-:Y:S05]  /*12660*/  BRA `(.L_x_2153) ;  /* 0x0000000000147947 */ /* 0x000fea0003800000 */
.L_x_2152:
[----:B------:R-:W-:Y:S05]  /*12670*/  @!P0 BRA `(.L_x_2153) ;  /* 0x0000000000108947 */ /* 0x000fea0003800000 */
[----:B------:R-:W-:Y:S02]  /*12680*/  ULDC.64 UR4, c[0x0][0x208] ;  /* 0x0000820000047ab9 */ /* 0x000fe40000000a00 */
[----:B------:R-:W2:Y:S04]  /*12690*/  LDG.E R7, desc[UR4][R4.64] ;  /* 0x0000000404077981 */ /* 0x000ea8000c1e1900 */
[----:B-1----:R-:W2:Y:S02]  /*126a0*/  LDG.E R2, desc[UR4][R4.64+0x4] ;  /* 0x0000040404027981 */ /* 0x002ea4000c1e1900 */
[----:B--2---:R-:W-:-:S07]  /*126b0*/  IMAD.IADD R7, R2, 0x1, -R7 ;  /* 0x0000000102077824 */ /* 0x004fce00078e0a07 */
.L_x_2153:
[----:B-----5:R-:W-:Y:S01]  /*126c0*/  IMAD.IADD R7, R7, 0x1, -R0 ;  /* 0x0000000107077824 */ /* 0x020fe200078e0a00 */
[----:B------:R-:W-:Y:S01]  /*126d0*/  LEA R0, R17, 0xcf, 0x7 ;  /* 0x000000cf11007811 */ /* 0x000fe200078e38ff */
[----:B------:R-:W-:Y:S03]  /*126e0*/  BSSY B6, `(.L_x_2154) ;  /* 0x0000361000067945 */ /* 0x000fe60003800000 */
[C---:B------:R-:W-:Y:S01]  /*126f0*/  IADD3 R0, R7.reuse, R0, -R6 ;  /* 0x0000000007007210 */ /* 0x040fe20007ffe806 */
[----:B------:R-:W-:-:S04]  /*12700*/  VIADD R7, R7, 0x4f ;  /* 0x0000004f07077836 */ /* 0x000fc80000000000 */
[----:B------:R-:W-:-:S04]  /*12710*/  IMAD.HI R7, R7, 0x66666667, RZ ;  /* 0x6666666707077827 */ /* 0x000fc800078e02ff */
[----:B-12---:R-:W-:Y:S01]  /*12720*/  IMAD.HI R2, R0, 0x66666667, RZ ;  /* 0x6666666700027827 */ /* 0x006fe200078e02ff */
[----:B------:R-:W-:-:S04]  /*12730*/  SHF.R.U32.HI R0, RZ, 0x1f, R7 ;  /* 0x0000001fff007819 */ /* 0x000fc80000011607 */
[----:B------:R-:W-:Y:S02]  /*12740*/  SHF.R.U32.HI R3, RZ, 0x1f, R2 ;  /* 0x0000001fff037819 */ /* 0x000fe40000011602 */
[----:B------:R-:W-:Y:S02]  /*12750*/  LEA.HI.SX32 R0, R7, R0, 0x1b ;  /* 0x0000000007007211 */ /* 0x000fe400078fdaff */
[----:B------:R-:W-:-:S04]  /*12760*/  LEA.HI.SX32 R3, R2, R3, 0x1b ;  /* 0x0000000302037211 */ /* 0x000fc800078fdaff */
[----:B------:R-:W-:-:S04]  /*12770*/  VIMNMX R4, R0, R3, PT ;  /* 0x0000000300047248 */ /* 0x000fc80003fe0100 */
[----:B------:R-:W-:Y:S01]  /*12780*/  ISETP.GT.AND P0, PT, R4, RZ, PT ;  /* 0x000000ff0400720c */ /* 0x000fe20003f04270 */
[----:B------:R1:W-:-:S12]  /*12790*/  STL [R1+0x14], R4 ;  /* 0x0000140401007387 */ /* 0x0003d80000100800 */
[----:B-1----:R-:W-:Y:S05]  /*127a0*/  @P0 BRA `(.L_x_2155) ;  /* 0x0000000000480947 */ /* 0x002fea0003800000 */
[----:B------:R-:W1:Y:S02]  /*127b0*/  S2R R4, SR_TID.X ;  /* 0x0000000000047919 */ /* 0x000e640000002100 */
        /* <DEDUP_REMOVED lines=17> */
.L_x_2155:
[----:B------:R-:W1:Y:S01]  /*128d0*/  S2R R3, SR_CgaCtaId ;  /* 0x0000000000037919 */ /* 0x000e620000008800 */
[----:B------:R-:W-:-:S04]  /*128e0*/  MOV R0, 0x400 ;  /* 0x0000040000007802 */ /* 0x000fc80000000f00 */
[----:B-1----:R-:W-:-:S04]  /*128f0*/  LEA R2, R3, R0, 0x18 ;  /* 0x0000000003027211 */ /* 0x002fc800078ec0ff */
[----:B------:R-:W-:Y:S01]  /*12900*/  IADD3 R0, R2, 0x24400, RZ ;  /* 0x0002440002007810 */ /* 0x000fe20007ffe0ff */
[----:B------:R1:W-:Y:S03]  /*12910*/  STL [R1+0xc], R2 ;  /* 0x00000c0201007387 */ /* 0x0003e60000100800 */
[----:B------:R-:W-:-:S13]  /*12920*/  LOP3.LUT P0, RZ, R0, 0x3ff, RZ, 0xc0, !PT ;  /* 0x000003ff00ff7812 */ /* 0x000fda000780c0ff */
[----:B-1----:R-:W-:Y:S05]  /*12930*/  @!P0 BRA `(.L_x_2157) ;  /* 0x0000000000408947 */ /* 0x002fea0003800000 */
[----:B------:R-:W-:Y:S01]  /*12940*/  MOV R2, 0x0 ;  /* 0x0000000000027802 */ /* 0x000fe20000000f00 */
[----:B------:R-:W-:Y:S01]  /*12950*/  ULDC.64 UR6, c[0x4][0x1b8] ;  /* 0x01006e0000067ab9 */ /* 0x000fe20000000a00 */
[----:B------:R-:W-:Y:S01]  /*12960*/  ULDC.64 UR8, c[0x4][0x1c0] ;  /* 0x0100700000087ab9 */ /* 0x000fe20000000a00 */
[----:B------:R-:W-:Y:S01]  /*12970*/  ULDC.64 UR4, c[0x4][0x118] ;  /* 0x0100460000047ab9 */ /* 0x000fe20000000a00 */
[----:B------:R-:W-:Y:S01]  /*12980*/  IMAD.U32 R4, RZ, RZ, UR6 ;  /* 0x00000006ff047e24 */ /* 0x000fe2000f8e00ff */
[----:B0-----:R-:W-:Y:S01]  /*12990*/  MOV R13, RZ ;  /* 0x000000ff000d7202 */ /* 0x001fe20000000f00 */
[----:B------:R-:W0:Y:S01]  /*129a0*/  LDC.64 R2, c[0x4][R2] ;  /* 0x0100000002027b82 */ /* 0x000e220000000a00 */
[----:B------:R-:W-:Y:S02]  /*129b0*/  IMAD.U32 R5, RZ, RZ, UR7 ;  /* 0x00000007ff057e24 */ /* 0x000fe4000f8e00ff */
[----:B------:R-:W-:Y:S02]  /*129c0*/  IMAD.U32 R6, RZ, RZ, UR8 ;  /* 0x00000008ff067e24 */ /* 0x000fe4000f8e00ff */
[----:B------:R-:W-:-:S02]  /*129d0*/  IMAD.U32 R7, RZ, RZ, UR9 ;  /* 0x00000009ff077e24 */ /* 0x000fc4000f8e00ff */
[----:B------:R-:W-:Y:S02]  /*129e0*/  IMAD.U32 R10, RZ, RZ, UR4 ;  /* 0x00000004ff0a7e24 */ /* 0x000fe4000f8e00ff */
[----:B------:R-:W-:Y:S02]  /*129f0*/  IMAD.U32 R11, RZ, RZ, UR5 ;  /* 0x00000005ff0b7e24 */ /* 0x000fe4000f8e00ff */
[----:B------:R-:W-:Y:S02]  /*12a00*/  IMAD.MOV.U32 R8, RZ, RZ, 0x70 ;  /* 0x00000070ff087424 */ /* 0x000fe400078e00ff */
[----:B------:R-:W-:-:S07]  /*12a10*/  IMAD.MOV.U32 R12, RZ, RZ, 0x1 ;  /* 0x00000001ff0c7424 */ /* 0x000fce00078e00ff */
[----:B------:R-:W-:-:S07]  /*12a20*/  LEPC R20, `(.L_x_2157) ;  /* 0x000000001014794e */ /* 0x000fce0000000000 */
[----:B0-----:R-:W-:Y:S05]  /*12a30*/  CALL.ABS.NOINC R2 ;  /* 0x0000000002007343 */ /* 0x001fea0003c00000 */
.L_x_2157:
        /* <DEDUP_REMOVED lines=17> */
[----:B01----:R-:W-:-:S07]  /*12b50*/  IMAD.MOV.U32 R13, RZ, RZ, RZ ;  /* 0x000000ffff0d7224 */ /* 0x003fce00078e00ff */
[----:B------:R-:W-:-:S07]  /*12b60*/  LEPC R20, `(.L_x_2159) ;  /* 0x000000001014794e */ /* 0x000fce0000000000 */
[----:B--2---:R-:W-:Y:S05]  /*12b70*/  CALL.ABS.NOINC R2 ;  /* 0x0000000002007343 */ /* 0x004fea0003c00000 */
.L_x_2159:
[----:B------:R-:W-:Y:S01]  /*12b80*/  MOV R2, 0x0 ;  /* 0x0000000000027802 */ /* 0x000fe20000000f00 */
[----:B------:R-:W-:Y:S01]  /*12b90*/  ULDC.64 UR6, c[0x4][0x1b8] ;  /* 0x01006e0000067ab9 */ /* 0x000fe20000000a00 */
[----:B------:R-:W-:Y:S01]  /*12ba0*/  ULDC.64 UR8, c[0x4][0x1c0] ;  /* 0x0100700000087ab9 */ /* 0x000fe20000000a00 */
[----:B------:R-:W-:Y:S01]  /*12bb0*/  ULDC.64 UR4, c[0x4][0x128] ;  /* 0x01004a0000047ab9 */ /* 0x000fe20000000a00 */
[----:B------:R-:W-:Y:S01]  /*12bc0*/  IMAD.U32 R4, RZ, RZ, UR6 ;  /* 0x00000006ff047e24 */ /* 0x000fe2000f8e00ff */
[----:B------:R-:W-:Y:S01]  /*12bd0*/  MOV R12, 0x1 ;  /* 0x00000001000c7802 */ /* 0x000fe20000000f00 */
[----:B------:R-:W0:Y:S01]  /*12be0*/  LDC.64 R2, c[0x4][R2] ;  /* 0x0100000002027b82 */ /* 0x000e220000000a00 */
        /* <DEDUP_REMOVED lines=8> */
[----:B0-----:R-:W-:Y:S05]  /*12c70*/  CALL.ABS.NOINC R2 ;  /* 0x0000000002007343 */ /* 0x001fea0003c00000 */
.L_x_2158:
        /* <DEDUP_REMOVED lines=18> */
[----:B------:R-:W1:Y:S01]  /*12da0*/  LDC R0, c[0x0][0x428] ;  /* 0x00010a00ff007b82 */ /* 0x000e620000000800 */
[----:B----4-:R-:W-:-:S06]  /*12db0*/  IMAD.MOV.U32 R4, RZ, RZ, R7 ;  /* 0x000000ffff047224 */ /* 0x010fcc00078e0007 */
[----:B------:R2:W5:Y:S01]  /*12dc0*/  @P0 LDG.E R4, desc[UR6][R2.64] ;  /* 0x0000000602040981 */ /* 0x000562000c1e1900 */
[----:B------:R-:W-:Y:S01]  /*12dd0*/  IMAD R17, R17, 0x80, R8 ;  /* 0x0000008011117824 */ /* 0x000fe200078e0208 */
[----:B------:R-:W-:Y:S02]  /*12de0*/  PLOP3.LUT P1, PT, P6, PT, PT, 0x8, 0x0 ;  /* 0x000000000000781c */ /* 0x000fe4000372e170 */
[----:B-1----:R-:W-:Y:S01]  /*12df0*/  ISETP.NE.AND P0, PT, R0, 0x1, PT ;  /* 0x000000010000780c */ /* 0x002fe20003f05270 */
[----:B------:R-:W-:-:S12]  /*12e00*/  IMAD.MOV.U32 R0, RZ, RZ, R18 ;  /* 0x000000ffff007224 */ /* 0x000fd800078e0012 */
[----:B------:R-:W1:Y:S08]  /*12e10*/  @P0 LDC R5, c[0x0][0x42c] ;  /* 0x00010b00ff050b82 */ /* 0x000e700000000800 */
[----:B------:R-:W3:Y:S01]  /*12e20*/  @P0 LDC R6, c[0x0][0x430] ;  /* 0x00010c00ff060b82 */ /* 0x000ee20000000800 */
[----:B-1----:R-:W-:-:S05]  /*12e30*/  @P0 IMAD.HI.U32 R5, R18, R5, RZ ;  /* 0x0000000512050227 */ /* 0x002fca00078e00ff */
[----:B---3--:R-:W-:Y:S02]  /*12e40*/  @P0 SHF.R.U32.HI R0, RZ, R6, R5 ;  /* 0x00000006ff000219 */ /* 0x008fe40000011605 */
[----:B------:R-:W-:-:S04]  /*12e50*/  ISETP.NE.U32.AND P0, PT, RZ, UR4, PT ;  /* 0x00000004ff007c0c */ /* 0x000fc8000bf05070 */
[----:B------:R-:W-:-:S04]  /*12e60*/  ISETP.NE.AND.EX P0, PT, RZ, UR5, PT, P0 ;  /* 0x00000005ff007c0c */ /* 0x000fc8000bf05300 */
[----:B--2---:R-:W-:-:S09]  /*12e70*/  SEL R7, R7, RZ, !P0 ;  /* 0x000000ff07077207 */ /* 0x004fd20004000000 */
.L_x_2160:
        /* <DEDUP_REMOVED lines=16> */
.L_x_2161:
        /* <DEDUP_REMOVED lines=15> */
.L_x_2162:
        /* <DEDUP_REMOVED lines=15> */
.L_x_2163:
        /* <DEDUP_REMOVED lines=18> */
.L_x_2234:
[----:B------:R-:W-:Y:S01]  /*13280*/  UMOV UR4, 0xffffffff ;  /* 0xffffffff00047882 */ /* 0x000fe20000000000 */
[----:B0-----:R-:W-:Y:S02]  /*13290*/  SHF.R.S32.HI R13, RZ, 0x1f, R4 ;  /* 0x0000001fff0d7819 */ /* 0x001fe40000011404 */
[----:B------:R-:W-:Y:S05]  /*132a0*/  BRA.DIV UR4, `(.L_x_2165) ;  /* 0x0000003e04807947 */ /* 0x000fea000b800000 */
[----:B------:R-:W-:-:S13]  /*132b0*/  ELECT P6, URZ, PT ;  /* 0x00000000003f782f */ /* 0x000fda00038c0000 */
.L_x_2237:
[----:B------:R-:W-:Y:S05]  /*132c0*/  @!P6 BRA `(.L_x_2166) ;  /* 0x00000004003ce947 */ /* 0x000fea0003800000 */
[----:B------:R-:W-:-:S04]  /*132d0*/  ISETP.NE.U32.AND P0, PT, R2, RZ, PT ;  /* 0x000000ff0200720c */ /* 0x000fc80003f05070 */
        /* <DEDUP_REMOVED lines=10> */
[--C-:B------:R-:W-:Y:S01]  /*13380*/  SHF.R.S32.HI R9, RZ, 0x1f, R6.reuse ;  /* 0x0000001fff097819 */ /* 0x100fe20000011406 */
[----:B------:R-:W-:-:S04]  /*13390*/  IMAD.MOV R8, RZ, RZ, -R6 ;  /* 0x000000ffff087224 */ /* 0x000fc800078e0a06 */
[----:B------:R-:W-:Y:S02]  /*133a0*/  IMAD R5, R10, R8, R5 ;  /* 0x000000080a057224 */ /* 0x000fe400078e0205 */
[----:B------:R-:W-:-:S04]  /*133b0*/  IMAD R8, R13, UR4, RZ ;  /* 0x000000040d087c24 */ /* 0x000fc8000f8e02ff */
[----:B------:R-:W-:Y:S02]  /*133c0*/  IMAD R10, R4, UR5, R8 ;  /* 0x00000005040a7c24 */ /* 0x000fe4000f8e0208 */
[----:B------:R-:W-:-:S04]  /*133d0*/  IMAD.MOV.U32 R8, RZ, RZ, R6 ;  /* 0x000000ffff087224 */ /* 0x000fc800078e0006 */
[----:B------:R-:W-:-:S05]  /*133e0*/  IMAD.WIDE.U32 R8, R4, UR4, R8 ;  /* 0x0000000404087c25 */ /* 0x000fca000f8e0008 */
[----:B------:R-:W-:Y:S02]  /*133f0*/  IADD3 R6, R9, R10, RZ ;  /* 0x0000000a09067210 */ /* 0x000fe40007ffe0ff */
[----:B------:R-:W-:-:S04]  /*13400*/  LEA R10, P0, R8, R2, 0x2 ;  /* 0x00000002080a7211 */ /* 0x000fc800078010ff */
[----:B------:R-:W-:-:S05]  /*13410*/  LEA.HI.X R11, R8, R3, R6, 0x2, P0 ;  /* 0x00000003080b7211 */ /* 0x000fca00000f1406 */
[----:B------:R0:W5:Y:S04]  /*13420*/  LDG.E R6, desc[UR6][R10.64] ;  /* 0x000000060a067981 */ /* 0x000168000c1e1900 */
.L_x_2167:
        /* <DEDUP_REMOVED lines=9> */
.L_x_2238:
        /* <DEDUP_REMOVED lines=11> */
.L_x_2169:
        /* <DEDUP_REMOVED lines=18> */
[----:B------:R-:W-:-:S04]  /*13690*/  UIMAD UR11, UR11, 0x50, UR5 ;  /* 0x000000500b0b78a4 */ /* 0x000fc8000f8e0205 */
        /* <DEDUP_REMOVED lines=18> */
.L_x_2166:
[----:B------:R-:W2:Y:S01]  /*137c0*/  LDL.LU R11, [R1+0x20] ;  /* 0x00002000010b7983 */ /* 0x000ea20000300800 */
[----:B------:R-:W-:Y:S01]  /*137d0*/  MOV R9, 0x400 ;  /* 0x0000040000097802 */ /* 0x000fe20000000f00 */
[----:B------:R-:W-:Y:S05]  /*137e0*/  WARPSYNC.ALL ;  /* 0x0000000000007948 */ /* 0x000fea0003800000 */
[----:B------:R-:W0:Y:S01]  /*137f0*/  S2R R10, SR_CgaCtaId ;  /* 0x00000000000a7919 */ /* 0x000e220000008800 */
[----:B------:R-:W-:-:S13]  /*13800*/  ELECT P0, URZ, PT ;  /* 0x00000000003f782f */ /* 0x000fda0003800000 */
[----:B------:R-:W-:Y:S01]  /*13810*/  @P0 R2UR UR13, R7 ;  /* 0x00000000070d02ca */ /* 0x000fe200000e0000 */
[----:B------:R-:W-:Y:S01]  /*13820*/  UIADD3 UR4, UP0, UR36, 0x270, URZ ;  /* 0x0000027024047890 */ /* 0x000fe2000ff1e03f */
[C---:B------:R-:W-:Y:S01]  /*13830*/  @P0 R2UR UR12, R18.reuse ;  /* 0x00000000120c02ca */ /* 0x040fe200000e0000 */
        /* <DEDUP_REMOVED lines=47> */
.L_x_2239:
[----:B------:R-:W-:Y:S05]  /*13b30*/  BSYNC B0 ;  /* 0x0000000000007941 */ /* 0x000fea0003800000 */
.L_x_2170:
[----:B0-----:R-:W2:Y:S01]  /*13b40*/  LDL R8, [R1+0x14] ;  /* 0x0000140001087983 */ /* 0x001ea20000100800 */
[----:B------:R-:W-:Y:S01]  /*13b50*/  BSSY B0, `(.L_x_2172) ;  /* 0x00001c1000007945 */ /* 0x000fe20003800000 */
[----:B--2---:R-:W-:-:S13]  /*13b60*/  ISETP.GE.AND P0, PT, R8, 0x2, PT ;  /* 0x000000020800780c */ /* 0x004fda0003f06270 */
[----:B------:R-:W-:Y:S05]  /*13b70*/  @!P0 BRA `(.L_x_2173) ;  /* 0x0000001800f88947 */ /* 0x000fea0003800000 */
[C---:B------:R-:W-:Y:S01]  /*13b80*/  LOP3.LUT R7, R8.reuse, 0x1, RZ, 0xc0, !PT ;  /* 0x0000000108077812 */ /* 0x040fe200078ec0ff */
[----:B------:R-:W-:Y:S01]  /*13b90*/  VIADD R10, R8, 0xfffffffe ;  /* 0xfffffffe080a7836 */ /* 0x000fe20000000000 */
[----:B------:R-:W-:Y:S02]  /*13ba0*/  BSSY B1, `(.L_x_2174) ;  /* 0x000009c000017945 */ /* 0x000fe40003800000 */
[----:B------:R-:W-:Y:S01]  /*13bb0*/  ISETP.NE.U32.AND P0, PT, R7, 0x1, PT ;  /* 0x000000010700780c */ /* 0x000fe20003f05070 */
[----:B------:R-:W-:-:S12]  /*13bc0*/  IMAD.MOV.U32 R7, RZ, RZ, R10 ;  /* 0x000000ffff077224 */ /* 0x000fd800078e000a */
[----:B------:R-:W-:Y:S05]  /*13bd0*/  @!P0 BRA `(.L_x_2175) ;  /* 0x0000000800608947 */ /* 0x000fea0003800000 */
        /* <DEDUP_REMOVED lines=10> */
[----:B------:R-:W-:Y:S01]  /*13c80*/  IMAD.MOV.U32 R7, RZ, RZ, R10 ;  /* 0x000000ffff077224 */ /* 0x000fe200078e000a */
[----:B------:R-:W-:Y:S02]  /*13c90*/  MOV R8, R6 ;  /* 0x0000000600087202 */ /* 0x000fe40000000f00 */
        /* <DEDUP_REMOVED lines=11> */
[--C-:B------:R-:W-:Y:S01]  /*13d50*/  SHF.R.S32.HI R9, RZ, 0x1f, R7.reuse ;  /* 0x0000001fff097819 */ /* 0x100fe20000011407 */
        /* <DEDUP_REMOVED lines=9> */
.L_x_2178:
[----:B0-----:R-:W0:Y:S01]  /*13df0*/  S2R R3, SR_CgaCtaId ;  /* 0x0000000000037919 */ /* 0x001e220000008800 */
[----:B------:R-:W-:-:S04]  /*13e00*/  MOV R2, 0x400 ;  /* 0x0000040000027802 */ /* 0x000fc80000000f00 */
[----:B0-----:R-:W-:Y:S02]  /*13e10*/  LEA R2, R3, R2, 0x18 ;  /* 0x0000000203027211 */ /* 0x001fe400078ec0ff */
[----:B------:R-:W-:-:S03]  /*13e20*/  SHF.L.U32 R3, R12, 0x1f, RZ ;  /* 0x0000001f0c037819 */ /* 0x000fc600000006ff */
[----:B------:R-:W-:-:S04]  /*13e30*/  IMAD R2, R11, 0x8, R2 ;  /* 0x000000080b027824 */ /* 0x000fc800078e0202 */
[----:B------:R-:W0:Y:S02]  /*13e40*/  SYNCS.PHASECHK.TRANS64.TRYWAIT P0, [R2+URZ+0x38840], R3 ;  /* 0x03884003020075a7 */ /* 0x000e24000800017f */
[----:B0-----:R-:W-:Y:S05]  /*13e50*/  @!P0 BRA `(.L_x_2179) ;  /* 0x0000003000e88947 */ /* 0x001fea0003800000 */
.L_x_2240:
        /* <DEDUP_REMOVED lines=11> */
.L_x_2180:
        /* <DEDUP_REMOVED lines=42> */
.L_x_2241:
        /* <DEDUP_REMOVED lines=13> */
.L_x_2182:
        /* <DEDUP_REMOVED lines=41> */
.L_x_2177:
[----:B------:R-:W-:Y:S05]  /*14510*/  BSYNC B2 ;  /* 0x0000000000027941 */ /* 0x000fea0003800000 */
.L_x_2176:
[----:B------:R-:W2:Y:S04]  /*14520*/  LDL.LU R2, [R1+0x14] ;  /* 0x0000140001027983 */ /* 0x000ea80000300800 */
[----:B------:R0:W-:Y:S04]  /*14530*/  STL [R1], R11 ;  /* 0x0000000b01007387 */ /* 0x0001e80000100800 */
[----:B------:R0:W-:Y:S02]  /*14540*/  STL [R1+0x8], R12 ;  /* 0x0000080c01007387 */ /* 0x0001e40000100800 */
[----:B0-2---:R-:W-:-:S07]  /*14550*/  VIADD R7, R2, 0xfffffffd ;  /* 0xfffffffd02077836 */ /* 0x005fce0000000000 */
.L_x_2175:
[----:B------:R-:W-:Y:S05]  /*14560*/  BSYNC B1 ;  /* 0x0000000000017941 */ /* 0x000fea0003800000 */
.L_x_2174:
[----:B------:R-:W-:-:S13]  /*14570*/  ISETP.NE.AND P0, PT, R10, RZ, PT ;  /* 0x000000ff0a00720c */ /* 0x000fda0003f05270 */
[----:B------:R-:W-:Y:S05]  /*14580*/  @!P0 BRA `(.L_x_2173) ;  /* 0x0000001000748947 */ /* 0x000fea0003800000 */
[----:B------:R-:W-:-:S07]  /*14590*/  IMAD.MOV.U32 R10, RZ, RZ, R6 ;  /* 0x000000ffff0a7224 */ /* 0x000fce00078e0006 */
.L_x_2197:
[----:B------:R-:W2:Y:S04]  /*145a0*/  LDL R3, [R1] ;  /* 0x0000000001037983 */ /* 0x000ea80000100800 */
[----:B------:R-:W3:Y:S01]  /*145b0*/  LDL R2, [R1+0x8] ;  /* 0x0000080001027983 */ /* 0x000ee20000100800 */
[----:B------:R-:W-:Y:S05]  /*145c0*/  YIELD ;  /* 0x0000000000007946 */ /* 0x000fea0003800000 */
[----:B------:R-:W-:Y:S01]  /*145d0*/  BSSY B1, `(.L_x_2183) ;  /* 0x0000089000017945 */ /* 0x000fe20003800000 */
[----:B--2---:R-:W-:-:S04]  /*145e0*/  IADD3 R8, R3, 0x1, RZ ;  /* 0x0000000103087810 */ /* 0x004fc80007ffe0ff */
        /* <DEDUP_REMOVED lines=28> */
.L_x_2185:
[----:B------:R-:W1:Y:S01]  /*147b0*/  S2R R3, SR_CgaCtaId ;  /* 0x0000000000037919 */ /* 0x000e620000008800 */
[----:B------:R-:W-:-:S04]  /*147c0*/  MOV R2, 0x400 ;  /* 0x0000040000027802 */ /* 0x000fc80000000f00 */
[----:B-1----:R-:W-:Y:S02]  /*147d0*/  LEA R2, R3, R2, 0x18 ;  /* 0x0000000203027211 */ /* 0x002fe400078ec0ff */
[----:B------:R-:W-:-:S03]  /*147e0*/  SHF.L.U32 R3, R9, 0x1f, RZ ;  /* 0x0000001f09037819 */ /* 0x000fc600000006ff */
[----:B------:R-:W-:-:S04]  /*147f0*/  IMAD R2, R8, 0x8, R2 ;  /* 0x0000000808027824 */ /* 0x000fc800078e0202 */
[----:B------:R-:W1:Y:S02]  /*14800*/  SYNCS.PHASECHK.TRANS64.TRYWAIT P0, [R2+URZ+0x38840], R3 ;  /* 0x03884003020075a7 */ /* 0x000e64000800017f */
[----:B-1----:R-:W-:Y:S05]  /*14810*/  @!P0 BRA `(.L_x_2186) ;  /* 0x0000002800a08947 */ /* 0x002fea0003800000 */
.L_x_2242:
        /* <DEDUP_REMOVED lines=11> */
.L_x_2187:
        /* <DEDUP_REMOVED lines=42> */
.L_x_2243:
[----:B------:R-:W-:Y:S05]  /*14b70*/  @P0 BRA `(.L_x_2189) ;  /* 0x00000000001c0947 */ /* 0x000fea0003800000 */
[----:B------:R-:W1:Y:S01]  /*14b80*/  S2R R11, SR_TID.X ;  /* 0x00000000000b7919 */ /* 0x000e620000002100 */
[----:B0-----:R-:W-:-:S04]  /*14b90*/  MOV R2, 0xa000 ;  /* 0x0000a00000027802 */ /* 0x001fc80000000f00 */
[----:B------:R2:W-:Y:S01]  /*14ba0*/  SYNCS.ARRIVE.TRANS64 RZ, [R3+URZ+0x50], R2 ;  /* 0x0000500203ff79a7 */ /* 0x0005e2000800003f */
[----:B-1----:R-:W-:-:S04]  /*14bb0*/  LOP3.LUT R11, R11, 0x1f, RZ, 0xc0, !PT ;  /* 0x0000001f0b0b7812 */ /* 0x002fc800078ec0ff */
[----:B------:R-:W-:-:S13]  /*14bc0*/  ISETP.NE.AND P1, PT, R11, RZ, PT ;  /* 0x000000ff0b00720c */ /* 0x000fda0003f25270 */
[----:B--2---:R-:W-:Y:S05]  /*14bd0*/  @!P1 BRA `(.L_x_2189) ;  /* 0x0000000000049947 */ /* 0x004fea0003800000 */
[----:B------:R-:W-:Y:S01]  /*14be0*/  BPT.TRAP 0x1 ;  /* 0x000000040000795c */ /* 0x000fe20000300000 */
.L_x_2189:
        /* <DEDUP_REMOVED lines=39> */
.L_x_2184:
[----:B------:R-:W-:Y:S05]  /*14e60*/  BSYNC B1 ;  /* 0x0000000000017941 */ /* 0x000fea0003800000 */
.L_x_2183:
        /* <DEDUP_REMOVED lines=32> */
.L_x_2192:
[----:B------:R-:W2:Y:S01]  /*15070*/  S2R R3, SR_CgaCtaId ;  /* 0x0000000000037919 */ /* 0x000ea20000008800 */
[----:B------:R-:W-:-:S04]  /*15080*/  MOV R2, 0x400 ;  /* 0x0000040000027802 */ /* 0x000fc80000000f00 */
[----:B--2---:R-:W-:Y:S02]  /*15090*/  LEA R2, R3, R2, 0x18 ;  /* 0x0000000203027211 */ /* 0x004fe400078ec0ff */
[----:B------:R-:W-:-:S03]  /*150a0*/  SHF.L.U32 R3, R14, 0x1f, RZ ;  /* 0x0000001f0e037819 */ /* 0x000fc600000006ff */
[----:B------:R-:W-:-:S04]  /*150b0*/  IMAD R2, R15, 0x8, R2 ;  /* 0x000000080f027824 */ /* 0x000fc800078e0202 */
[----:B------:R-:W2:Y:S02]  /*150c0*/  SYNCS.PHASECHK.TRANS64.TRYWAIT P0, [R2+URZ+0x38840], R3 ;  /* 0x03884003020075a7 */ /* 0x000ea4000800017f */
[----:B--2---:R-:W-:Y:S05]  /*150d0*/  @!P0 BRA `(.L_x_2193) ;  /* 0x0000002000988947 */ /* 0x004fea0003800000 */
.L_x_2244:
        /* <DEDUP_REMOVED lines=11> */
.L_x_2194:
        /* <DEDUP_REMOVED lines=42> */
.L_x_2245:
        /* <DEDUP_REMOVED lines=8> */
.L_x_2196:
        /* <DEDUP_REMOVED lines=38> */
.L_x_2191:
[----:B------:R-:W-:Y:S05]  /*15710*/  BSYNC B1 ;  /* 0x0000000000017941 */ /* 0x000fea0003800000 */
.L_x_2190:
[C---:B------:R-:W-:Y:S01]  /*15720*/  ISETP.GT.AND P0, PT, R7.reuse, 0x1, PT ;  /* 0x000000010700780c */ /* 0x040fe20003f04270 */
[----:B------:R-:W-:-:S04]  /*15730*/  VIADD R2, R7, 0xfffffffe ;  /* 0xfffffffe07027836 */ /* 0x000fc80000000000 */
[----:B------:R-:W-:-:S08]  /*15740*/  IMAD.MOV.U32 R7, RZ, RZ, R2 ;  /* 0x000000ffff077224 */ /* 0x000fd000078e0002 */
[----:B------:R-:W-:Y:S05]  /*15750*/  @P0 BRA `(.L_x_2197) ;  /* 0xffffffec00900947 */ /* 0x000fea000383ffff */
.L_x_2173:
[----:B------:R-:W-:Y:S05]  /*15760*/  BSYNC B0 ;  /* 0x0000000000007941 */ /* 0x000fea0003800000 */
.L_x_2172:
        /* <DEDUP_REMOVED lines=18> */
.L_x_2199:
[----:B------:R-:W-:Y:S05]  /*15890*/  BSYNC B0 ;  /* 0x0000000000007941 */ /* 0x000fea0003800000 */
.L_x_2198:
[----:B------:R-:W-:Y:S04]  /*158a0*/  BSSY B0, `(.L_x_2200) ;  /* 0x000003b000007945 */ /* 0x000fe80003800000 */
[----:B------:R-:W-:Y:S05]  /*158b0*/  @!P6 BRA `(.L_x_2201) ;  /* 0x0000000000e4e947 */ /* 0x000fea0003800000 */
[----:B------:R-:W2:Y:S01]  /*158c0*/  LDL R3, [R1] ;  /* 0x0000000001037983 */ /* 0x000ea20000100800 */
[----:B------:R-:W-:-:S03]  /*158d0*/  MOV R4, 0x400 ;  /* 0x0000040000047802 */ /* 0x000fc60000000f00 */
[----:B------:R-:W3:Y:S01]  /*158e0*/  LDL R2, [R1+0x8] ;  /* 0x0000080001027983 */ /* 0x000ee20000100800 */
[----:B------:R-:W1:Y:S02]  /*158f0*/  S2R R7, SR_CgaCtaId ;  /* 0x0000000000077919 */ /* 0x000e640000008800 */
[----:B-1----:R-:W-:-:S04]  /*15900*/  LEA R4, R7, R4, 0x18 ;  /* 0x0000000407047211 */ /* 0x002fc800078ec0ff */
[----:B--2---:R-:W-:Y:S02]  /*15910*/  LEA R3, R3, R4, 0x3 ;  /* 0x0000000403037211 */ /* 0x004fe400078e18ff */
[----:B---3--:R-:W-:-:S04]  /*15920*/  SHF.L.U32 R2, R2, 0x1f, RZ ;  /* 0x0000001f02027819 */ /* 0x008fc800000006ff */
[----:B------:R-:W1:Y:S02]  /*15930*/  SYNCS.PHASECHK.TRANS64.TRYWAIT P0, [R3+URZ+0x38860], R2 ;  /* 0x03886002030075a7 */ /* 0x000e64000800017f */
[----:B-1----:R-:W-:Y:S05]  /*15940*/  @!P0 BRA `(.L_x_2202) ;  /* 0x0000001800a48947 */ /* 0x002fea0003800000 */
.L_x_2246:
        /* <DEDUP_REMOVED lines=11> */
.L_x_2203:
[----:B-1----:R-:W2:Y:S01]  /*15a00*/  LDL R2, [R1] ;  /* 0x0000000001027983 */ /* 0x002ea20000100800 */
[----:B------:R-:W-:-:S03]  /*15a10*/  MOV R7, 0x400 ;  /* 0x0000040000077802 */ /* 0x000fc60000000f00 */
[----:B------:R-:W3:Y:S01]  /*15a20*/  LDL.LU R4, [R1+0x4] ;  /* 0x0000040001047983 */ /* 0x000ee20000300800 */
        /* <DEDUP_REMOVED lines=34> */
.L_x_2201:
[----:B------:R-:W-:Y:S05]  /*15c50*/  BSYNC B0 ;  /* 0x0000000000007941 */ /* 0x000fea0003800000 */
.L_x_2200:
        /* <DEDUP_REMOVED lines=9> */
.L_x_2156:
[----:B------:R-:W-:Y:S05]  /*15cf0*/  BSYNC B6 ;  /* 0x0000000000067941 */ /* 0x000fea0003800000 */
.L_x_2154:
[----:B------:R-:W-:-:S03]  /*15d00*/  UMOV UR4, 0xffffffff ;  /* 0xffffffff00047882 */ /* 0x000fc60000000000 */
[----:B------:R-:W-:Y:S05]  /*15d10*/  BRA.DIV UR4, `(.L_x_2204) ;  /* 0x0000001604c47947 */ /* 0x000fea000b800000 */
[----:B------:R2:W3:Y:S04]  /*15d20*/  SHFL.IDX PT, R4, R16, RZ, 0x1f ;  /* 0x00001fff10047589 */ /* 0x0004e800000e0000 */
[----:B------:R-:W4:Y:S02]  /*15d30*/  SHFL.IDX PT, R16, R16, 0x1, 0x1f ;  /* 0x00201f0010107f89 */ /* 0x000f2400000e0000 */
.L_x_2250:
        /* <DEDUP_REMOVED lines=14> */
.L_x_2206:
[----:B------:R-:W-:Y:S05]  /*15e20*/  BSYNC B0 ;  /* 0x0000000000007941 */ /* 0x000fea0003800000 */
.L_x_2205:
        /* <DEDUP_REMOVED lines=17> */
[----:B0-----:R-:W-:-:S04]  /*15f40*/  SEL R14, R14, RZ, P1 ;  /* 0x000000ff0e0e7207 */ /* 0x001fc80000800000 */
[----:B------:R-:W-:-:S05]  /*15f50*/  IADD3 R5, R3, R14, RZ ;  /* 0x0000000e03057210 */ /* 0x000fca0007ffe0ff */
[----:B------:R-:W0:Y:S02]  /*15f60*/  SHFL.UP PT, R14, R5, 0x10, RZ ;  /* 0x06000000050e7989 */ /* 0x000e2400000e00ff */
[----:B0-----:R-:W-:-:S05]  /*15f70*/  SEL R14, R14, RZ, P0 ;  /* 0x000000ff0e0e7207 */ /* 0x001fca0000000000 */
[----:B------:R-:W-:-:S05]  /*15f80*/  IMAD.IADD R2, R5, 0x1, R14 ;  /* 0x0000000105027824 */ /* 0x000fca00078e020e */
[----:B------:R0:W1:Y:S02]  /*15f90*/  SHFL.IDX PT, R14, R2, 0x1f, 0x1f ;  /* 0x03e01f00020e7f89 */ /* 0x00006400000e0000 */
.L_x_2258:
[----:B------:R-:W-:Y:S02]  /*15fa0*/  ULDC UR4, c[0x0][0xc10] ;  /* 0x0003040000047ab9 */ /* 0x000fe40000000800 */
[----:B------:R-:W-:-:S04]  /*15fb0*/  IMAD.U32 R5, RZ, RZ, UR4 ;  /* 0x00000004ff057e24 */ /* 0x000fc8000f8e00ff */
[----:B-1----:R-:W-:-:S04]  /*15fc0*/  IMAD R3, R14, R5, RZ ;  /* 0x000000050e037224 */ /* 0x002fc800078e02ff */
[----:B--2-4-:R-:W-:-:S05]  /*15fd0*/  IMAD.IADD R16, R16, 0x1, R3 ;  /* 0x0000000110107824 */ /* 0x014fca00078e0203 */
[----:B---3--:R-:W-:-:S13]  /*15fe0*/  ISETP.GT.AND P0, PT, R16, R4, PT ;  /* 0x000000041000720c */ /* 0x008fda0003f04270 */
[----:B------:R-:W-:Y:S05]  /*15ff0*/  @P0 BRA `(.L_x_2208) ;  /* 0x0000000000b80947 */ /* 0x000fea0003800000 */
[----:B------:R-:W1:Y:S02]  /*16000*/  LDC R0, c[0x0][0xc14] ;  /* 0x00030500ff007b82 */ /* 0x000e640000000800 */
.L_x_2213:
        /* <DEDUP_REMOVED lines=15> */
.L_x_2211:
[----:B------:R-:W-:Y:S05]  /*16100*/  BSYNC B0 ;  /* 0x0000000000007941 */ /* 0x000fea0003800000 */
.L_x_2210:
        /* <DEDUP_REMOVED lines=17> */
[----:B0-----:R-:W-:-:S05]  /*16220*/  SEL R14, R14, RZ, P1 ;  /* 0x000000ff0e0e7207 */ /* 0x001fca0000800000 */
[----:B------:R-:W-:-:S05]  /*16230*/  IMAD.IADD R5, R3, 0x1, R14 ;  /* 0x0000000103057824 */ /* 0x000fca00078e020e */
[----:B------:R-:W0:Y:S02]  /*16240*/  SHFL.UP PT, R14, R5, 0x10, RZ ;  /* 0x06000000050e7989 */ /* 0x000e2400000e00ff */
[----:B0-----:R-:W-:-:S05]  /*16250*/  SEL R14, R14, RZ, P0 ;  /* 0x000000ff0e0e7207 */ /* 0x001fca0000000000 */
[----:B------:R-:W-:-:S05]  /*16260*/  IMAD.IADD R2, R5, 0x1, R14 ;  /* 0x0000000105027824 */ /* 0x000fca00078e020e */
[----:B------:R0:W1:Y:S02]  /*16270*/  SHFL.IDX PT, R14, R2, 0x1f, 0x1f ;  /* 0x03e01f00020e7f89 */ /* 0x00006400000e0000 */
.L_x_2266:
[----:B------:R-:W-:Y:S02]  /*16280*/  ULDC UR4, c[0x0][0xc10] ;  /* 0x0003040000047ab9 */ /* 0x000fe40000000800 */
[----:B------:R-:W-:-:S04]  /*16290*/  IMAD.U32 R5, RZ, RZ, UR4 ;  /* 0x00000004ff057e24 */ /* 0x000fc8000f8e00ff */
[----:B-1----:R-:W-:-:S04]  /*162a0*/  IMAD R3, R14, R5, RZ ;  /* 0x000000050e037224 */ /* 0x002fc800078e02ff */
[----:B------:R-:W-:-:S05]  /*162b0*/  IMAD.IADD R16, R3, 0x1, R16 ;  /* 0x0000000103107824 */ /* 0x000fca00078e0210 */
[----:B------:R-:W-:-:S13]  /*162c0*/  ISETP.GT.AND P0, PT, R16, R4, PT ;  /* 0x000000041000720c */ /* 0x000fda0003f04270 */
[----:B------:R-:W-:Y:S05]  /*162d0*/  @!P0 BRA `(.L_x_2213) ;  /* 0xfffffffc004c8947 */ /* 0x000fea000383ffff */
.L_x_2208:
        /* <DEDUP_REMOVED lines=8> */
.L_x_2270:
[----:B------:R-:W-:Y:S01]  /*16360*/  ISETP.NE.AND P0, PT, R3, RZ, PT ;  /* 0x000000ff0300720c */ /* 0x000fe20003f05270 */
[----:B------:R-:W-:-:S12]  /*16370*/  IMAD.MOV.U32 R7, RZ, RZ, RZ ;  /* 0x000000ffff077224 */ /* 0x000fd800078e00ff */
[----:B------:R-:W-:Y:S05]  /*16380*/  @!P0 BRA `(.L_x_2215) ;  /* 0x0000000000108947 */ /* 0x000fea0003800000 */
[----:B------:R-:W-:Y:S01]  /*16390*/  UMOV UR4, 0xffffffff ;  /* 0xffffffff00047882 */ /* 0x000fe20000000000 */
[----:B------:R-:W-:Y:S02]  /*163a0*/  VIADD R12, R6, 0xffffffff ;  /* 0xffffffff060c7836 */ /* 0x000fe40000000000 */
[----:B------:R-:W-:Y:S05]  /*163b0*/  BRA.DIV UR4, `(.L_x_2216) ;  /* 0x0000001a04507947 */ /* 0x000fea000b800000 */
[----:B------:R3:W4:Y:S02]  /*163c0*/  SHFL.IDX PT, R7, R2, R12, 0x1f ;  /* 0x00001f0c02077589 */ /* 0x00072400000e0000 */
.L_x_2215:
[----:B0--3--:R-:W0:Y:S01]  /*163d0*/  LDC.64 R2, c[0x0][0xc68] ;  /* 0x00031a00ff027b82 */ /* 0x009e220000000a00 */
[----:B------:R-:W-:Y:S01]  /*163e0*/  IMAD.IADD R19, R6, 0x1, R19 ;  /* 0x0000000106137824 */ /* 0x000fe200078e0213 */
[----:B------:R-:W-:-:S03]  /*163f0*/  ULDC.64 UR4, c[0x0][0x208] ;  /* 0x0000820000047ab9 */ /* 0x000fc60000000a00 */
        /* <DEDUP_REMOVED lines=11> */
[----:B0-----:R-:W-:-:S06]  /*164b0*/  IADD3 R11, R10, 0xffffffe, RZ ;  /* 0x0ffffffe0a0b7810 */ /* 0x001fcc0007ffe0ff */
        /* <DEDUP_REMOVED lines=15> */
[----:B------:R-:W-:Y:S02]  /*165b0*/  @!P0 IADD3 R9, -R9, RZ, RZ ;  /* 0x000000ff09098210 */ /* 0x000fe40007ffe1ff */
        /* <DEDUP_REMOVED lines=27> */
[----:B------:R-:W-:Y:S02]  /*16770*/  @P0 IADD3 R3, R3, 0x1, RZ ;  /* 0x0000000103030810 */ /* 0x000fe40007ffe0ff */
        /* <DEDUP_REMOVED lines=9> */
.L_x_2209:
[----:B------:R-:W-:Y:S01]  /*16810*/  UMOV UR4, URZ ;  /* 0x0000003f00047c82 */ /* 0x000fe20008000000 */
[----:B------:R-:W-:Y:S01]  /*16820*/  UMOV UR5, URZ ;  /* 0x0000003f00057c82 */ /* 0x000fe20008000000 */
[----:B------:R-:W-:Y:S01]  /*16830*/  ULDC UR6, c[0x0][0xc14] ;  /* 0x0003050000067ab9 */ /* 0x000fe20000000800 */
[----:B------:R-:W-:Y:S02]  /*16840*/  IMAD.MOV.U32 R16, RZ, RZ, R4 ;  /* 0x000000ffff107224 */ /* 0x000fe400078e0004 */
[----:B------:R-:W-:Y:S02]  /*16850*/  IMAD.U32 R17, RZ, RZ, UR4 ;  /* 0x00000004ff117e24 */ /* 0x000fe4000f8e00ff */
[----:B------:R-:W-:Y:S02]  /*16860*/  IMAD.U32 R18, RZ, RZ, UR5 ;  /* 0x00000005ff127e24 */ /* 0x000fe4000f8e00ff */
[----:B------:R-:W-:-:S07]  /*16870*/  IMAD.U32 R19, RZ, RZ, UR6 ;  /* 0x00000006ff137e24 */ /* 0x000fce000f8e00ff */
.L_x_2217:
        /* <DEDUP_REMOVED lines=12> */
.L_x_2150:
[----:B-1----:R-:W3:Y:S01]  /*16940*/  LDL.LU R0, [R1+0x20] ;  /* 0x0000200001007983 */ /* 0x002ee20000300800 */
[----:B------:R-:W-:Y:S01]  /*16950*/  BSSY B0, `(.L_x_2219) ;  /* 0x000000b000007945 */ /* 0x000fe20003800000 */
[----:B------:R-:W1:Y:S01]  /*16960*/  S2R R5, SR_CgaCtaId ;  /* 0x0000000000057919 */ /* 0x000e620000008800 */
[----:B---3--:R-:W-:-:S04]  /*16970*/  IADD3 R0, R0, 0x1, RZ ;  /* 0x0000000100007810 */ /* 0x008fc80007ffe0ff */
        /* <DEDUP_REMOVED lines=8> */
.L_x_2273:
[----:B------:R-:W-:Y:S05]  /*16a00*/  BSYNC B0 ;  /* 0x0000000000007941 */ /* 0x000fea0003800000 */
.L_x_2219:
[----:B------:R-:W-:-:S03]  /*16a10*/  UMOV UR4, 0xffffffff ;  /* 0xffffffff00047882 */ /* 0x000fc60000000000 */
[----:B------:R-:W-:Y:S05]  /*16a20*/  BRA.DIV UR4, `(.L_x_2221) ;  /* 0x0000001204f07947 */ /* 0x000fea000b800000 */
[----:B------:R-:W2:Y:S02]  /*16a30*/  S2R R2, SR_TID.X ;  /* 0x0000000000027919 */ /* 0x000ea40000002100 */
[----:B--2---:R-:W-:-:S04]  /*16a40*/  SHF.R.U32.HI R2, RZ, 0x5, R2 ;  /* 0x00000005ff027819 */ /* 0x004fc80000011602 */
[----:B------:R-:W-:-:S05]  /*16a50*/  LOP3.LUT R2, R2, 0x3, RZ, 0xc0, !PT ;  /* 0x0000000302027812 */ /* 0x000fca00078ec0ff */
[----:B------:R2:W3:Y:S02]  /*16a60*/  SHFL.IDX PT, R14, R2, RZ, 0x1f ;  /* 0x00001fff020e7589 */ /* 0x0004e400000e0000 */
.L_x_2276:
[----:B---3--:R-:W-:Y:S01]  /*16a70*/  ISETP.NE.AND P0, PT, R14, RZ, PT ;  /* 0x000000ff0e00720c */ /* 0x008fe20003f05270 */
[----:B------:R-:W-:-:S12]  /*16a80*/  BSSY B0, `(.L_x_2222) ;  /* 0x0000029000007945 */ /* 0x000fd80003800000 */
[----:B------:R-:W-:Y:S05]  /*16a90*/  @P0 BRA `(.L_x_2223) ;  /* 0x00000000009c0947 */ /* 0x000fea0003800000 */
[----:B------:R-:W-:-:S03]  /*16aa0*/  UMOV UR4, 0xffffffff ;  /* 0xffffffff00047882 */ /* 0x000fc60000000000 */
[----:B------:R-:W-:Y:S05]  /*16ab0*/  BRA.DIV UR4, `(.L_x_2224) ;  /* 0x0000001604007947 */ /* 0x000fea000b800000 */
[----:B------:R-:W-:-:S13]  /*16ac0*/  ELECT P6, URZ, PT ;  /* 0x00000000003f782f */ /* 0x000fda00038c0000 */
.L_x_2279:
        /* <DEDUP_REMOVED lines=8> */
.L_x_2225:
        /* <DEDUP_REMOVED lines=14> */
.L_x_2280:
[----:B------:R-:W2:Y:S02]  /*16c30*/  SYNCS.PHASECHK.TRANS64.TRYWAIT P0, [R7+URZ], R2 ;  /* 0x00000002070075a7 */ /* 0x000ea4000800017f */
[----:B--2---:R-:W-:Y:S05]  /*16c40*/  @!P0 BRA `(.L_x_2227) ;  /* 0x0000001000d08947 */ /* 0x004fea0003800000 */
.L_x_2281:
[----:B------:R-:W-:Y:S05]  /*16c50*/  @!P2 BRA `(.L_x_2228) ;  /* 0x000000000004a947 */ /* 0x000fea0003800000 */
[----:B------:R-:W-:Y:S01]  /*16c60*/  BPT.TRAP 0x1 ;  /* 0x000000040000795c */ /* 0x000fe20000300000 */
.L_x_2228:
[----:B------:R-:W3:Y:S01]  /*16c70*/  LDL.LU R4, [R1] ;  /* 0x0000000001047983 */ /* 0x000ee20000300800 */
[----:B------:R-:W-:-:S04]  /*16c80*/  VIADD R0, R0, 0x38860 ;  /* 0x0003886000007836 */ /* 0x000fc80000000000 */
[----:B---3--:R-:W-:-:S04]  /*16c90*/  IMAD R4, R4, 0x8, R0 ;  /* 0x0000000804047824 */ /* 0x008fc800078e0200 */
[----:B------:R-:W3:Y:S02]  /*16ca0*/  SYNCS.PHASECHK.TRANS64.TRYWAIT P0, [R4+URZ], R5 ;  /* 0x00000005040075a7 */ /* 0x000ee4000800017f */
[----:B---3--:R-:W-:Y:S05]  /*16cb0*/  @!P0 BRA `(.L_x_2229) ;  /* 0x0000001000c88947 */ /* 0x008fea0003800000 */
.L_x_2282:
[----:B------:R-:W-:-:S07]  /*16cc0*/  LEA R3, R3, R0, 0x3 ;  /* 0x0000000003037211 */ /* 0x000fce00078e18ff */
.L_x_2230:
[----:B----4-:R4:W0:Y:S02]  /*16cd0*/  SYNCS.PHASECHK.TRANS64.TRYWAIT P0, [R3+URZ], R2 ;  /* 0x00000002030075a7 */ /* 0x010824000800017f */
[----:B0-----:R-:W-:Y:S05]  /*16ce0*/  @!P0 NANOSLEEP.SYNCS 0x989680 ;  /* 0x009896800000895d */ /* 0x001fea0003900000 */
[----:B------:R-:W0:Y:S02]  /*16cf0*/  @!P0 SYNCS.PHASECHK.TRANS64 P0, [R3+URZ], R2 ;  /* 0x00000002030085a7 */ /* 0x000e24000800007f */
[----:B0-----:R-:W-:Y:S05]  /*16d00*/  @!P0 BRA `(.L_x_2230) ;  /* 0xfffffffc00f08947 */ /* 0x001fea000383ffff */
.L_x_2223:
[----:B------:R-:W-:Y:S05]  /*16d10*/  BSYNC B0 ;  /* 0x0000000000007941 */ /* 0x000fea0003800000 */
.L_x_2222:
[----:B------:R-:W-:Y:S05]  /*16d20*/  EXIT ;  /* 0x000000000000794d */ /* 0x000fea0003800000 */
.L_x_2094:
[----:B------:R-:W-:-:S13]  /*16d30*/  R2UR UR4, R17 ;  /* 0x00000000110472ca */ /* 0x000fda00000e0000 */
[----:B0-----:R-:W-:-:S04]  /*16d40*/  IMAD.U32 R3, RZ, RZ, UR4 ;  /* 0x00000004ff037e24 */ /* 0x001fc8000f8e00ff */
[----:B------:R0:W1:Y:S03]  /*16d50*/  SYNCS.PHASECHK.TRANS64.TRYWAIT P1, [R3+URZ+0x38800], R0 ;  /* 0x03880000030075a7 */ /* 0x000066000802017f */
[----:B-1----:R-:W-:Y:S05]  /*16d60*/  @!P1 NANOSLEEP.SYNCS 0x989680 ;  /* 0x009896800000995d */ /* 0x002fea0003900000 */
[----:B------:R-:W1:Y:S02]  /*16d70*/  @!P1 SYNCS.PHASECHK.TRANS64 P1, [R3+URZ+0x38800], R0 ;  /* 0x03880000030095a7 */ /* 0x000e64000802007f */
[----:B-1----:R-:W-:Y:S05]  /*16d80*/  @!P1 BRA `(.L_x_2094) ;  /* 0xfffffffc00e89947 */ /* 0x002fea000383ffff */
[----:B------:R-:W-:Y:S05]  /*16d90*/  BRA `(.L_x_2231) ;  /* 0xfffffeac00707947 */ /* 0x000fea000383ffff */
.L_x_2098:
[----:B-1----:R1:W2:Y:S02]  /*16da0*/  SYNCS.PHASECHK.TRANS64.TRYWAIT P2, [R0+URZ+0x38830], R3 ;  /* 0x03883003000075a7 */ /* 0x0022a4000804017f */
[----:B--2---:R-:W-:Y:S05]  /*16db0*/  @!P2 NANOSLEEP.SYNCS 0x989680 ;  /* 0x009896800000a95d */ /* 0x004fea0003900000 */
[----:B------:R-:W2:Y:S02]  /*16dc0*/  @!P2 SYNCS.PHASECHK.TRANS64 P2, [R0+URZ+0x38830], R3 ;  /* 0x038830030000a5a7 */ /* 0x000ea4000804007f */
[----:B--2---:R-:W-:Y:S05]  /*16dd0*/  @!P2 BRA `(.L_x_2098) ;  /* 0xfffffffc00f0a947 */ /* 0x004fea000383ffff */
[----:B------:R-:W-:Y:S05]  /*16de0*/  BRA `(.L_x_2097) ;  /* 0xfffffeac00a07947 */ /* 0x000fea000383ffff */
.L_x_2103:
[----:B------:R-:W-:-:S13]  /*16df0*/  R2UR UR4, R227 ;  /* 0x00000000e30472ca */ /* 0x000fda00000e0000 */
[----:B-1----:R-:W-:-:S04]  /*16e00*/  IMAD.U32 R4, RZ, RZ, UR4 ;  /* 0x00000004ff047e24 */ /* 0x002fc8000f8e00ff */
[----:B------:R1:W2:Y:S03]  /*16e10*/  SYNCS.PHASECHK.TRANS64.TRYWAIT P2, [R4+URZ+0x38830], R3 ;  /* 0x03883003040075a7 */ /* 0x0002a6000804017f */
[----:B--2---:R-:W-:Y:S05]  /*16e20*/  @!P2 NANOSLEEP.SYNCS 0x989680 ;  /* 0x009896800000a95d */ /* 0x004fea0003900000 */
[----:B------:R-:W2:Y:S02]  /*16e30*/  @!P2 SYNCS.PHASECHK.TRANS64 P2, [R4+URZ+0x38830], R3 ;  /* 0x038830030400a5a7 */ /* 0x000ea4000804007f */
[----:B--2---:R-:W-:Y:S05]  /*16e40*/  @!P2 BRA `(.L_x_2103) ;  /* 0xfffffffc00e8a947 */ /* 0x004fea000383ffff */
[----:B------:R-:W-:Y:S05]  /*16e50*/  BRA `(.L_x_2102) ;  /* 0xfffffeec00b87947 */ /* 0x000fea000383ffff */
.L_x_2107:
[----:B01----:R-:W-:-:S04]  /*16e60*/  IMAD.U32 R3, RZ, RZ, UR4 ;  /* 0x00000004ff037e24 */ /* 0x003fc8000f8e00ff */
[----:B------:R0:W1:Y:S03]  /*16e70*/  SYNCS.PHASECHK.TRANS64.TRYWAIT P2, [R3+URZ+0x38850], R0 ;  /* 0x03885000030075a7 */ /* 0x000066000804017f */
[----:B-1----:R-:W-:Y:S05]  /*16e80*/  @!P2 NANOSLEEP.SYNCS 0x989680 ;  /* 0x009896800000a95d */ /* 0x002fea0003900000 */
[----:B------:R-:W1:Y:S02]  /*16e90*/  @!P2 SYNCS.PHASECHK.TRANS64 P2, [R3+URZ+0x38850], R0 ;  /* 0x038850000300a5a7 */ /* 0x000e64000804007f */
[----:B-1----:R-:W-:Y:S05]  /*16ea0*/  @!P2 BRA `(.L_x_2107) ;  /* 0xfffffffc00eca947 */ /* 0x002fea000383ffff */
[----:B------:R-:W-:Y:S05]  /*16eb0*/  BRA `(.L_x_2106) ;  /* 0xffffff1000dc7947 */ /* 0x000fea000383ffff */
.L_x_2113:
[----:B-1----:R-:W-:-:S04]  /*16ec0*/  IMAD.U32 R4, RZ, RZ, UR4 ;  /* 0x00000004ff047e24 */ /* 0x002fc8000f8e00ff */
[----:B------:R1:W2:Y:S03]  /*16ed0*/  SYNCS.PHASECHK.TRANS64.TRYWAIT P2, [R4+URZ+0x38830], R3 ;  /* 0x03883003040075a7 */ /* 0x0002a6000804017f */
[----:B--2---:R-:W-:Y:S05]  /*16ee0*/  @!P2 NANOSLEEP.SYNCS 0x989680 ;  /* 0x009896800000a95d */ /* 0x004fea0003900000 */
[----:B------:R-:W2:Y:S02]  /*16ef0*/  @!P2 SYNCS.PHASECHK.TRANS64 P2, [R4+URZ+0x38830], R3 ;  /* 0x038830030400a5a7 */ /* 0x000ea4000804007f */
[----:B--2---:R-:W-:Y:S05]  /*16f00*/  @!P2 BRA `(.L_x_2113) ;  /* 0xfffffffc00eca947 */ /* 0x004fea000383ffff */
[----:B------:R-:W-:Y:S05]  /*16f10*/  BRA `(.L_x_2112) ;  /* 0xffffff2800ac7947 */ /* 0x000fea000383ffff */
.L_x_2117:
[----:B01----:R-:W-:-:S04]  /*16f20*/  IMAD.U32 R3, RZ, RZ, UR4 ;  /* 0x00000004ff037e24 */ /* 0x003fc8000f8e00ff */
[----:B------:R0:W1:Y:S03]  /*16f30*/  SYNCS.PHASECHK.TRANS64.TRYWAIT P2, [R3+URZ+0x38850], R0 ;  /* 0x03885000030075a7 */ /* 0x000066000804017f */
[----:B-1----:R-:W-:Y:S05]  /*16f40*/  @!P2 NANOSLEEP.SYNCS 0x989680 ;  /* 0x009896800000a95d */ /* 0x002fea0003900000 */
[----:B------:R-:W1:Y:S02]  /*16f50*/  @!P2 SYNCS.PHASECHK.TRANS64 P2, [R3+URZ+0x38850], R0 ;  /* 0x038850000300a5a7 */ /* 0x000e64000804007f */
[----:B-1----:R-:W-:Y:S05]  /*16f60*/  @!P2 BRA `(.L_x_2117) ;  /* 0xfffffffc00eca947 */ /* 0x002fea000383ffff */
[----:B------:R-:W-:Y:S05]  /*16f70*/  BRA `(.L_x_2116) ;  /* 0xffffff5000d07947 */ /* 0x000fea000383ffff */
.L_x_2122:
[----:B-1----:R-:W-:-:S04]  /*16f80*/  IMAD.U32 R7, RZ, RZ, UR7 ;  /* 0x00000007ff077e24 */ /* 0x002fc8000f8e00ff */
[----:B------:R1:W2:Y:S03]  /*16f90*/  SYNCS.PHASECHK.TRANS64.TRYWAIT P0, [R7+URZ+0x38850], R0 ;  /* 0x03885000070075a7 */ /* 0x0002a6000800017f */
[----:B--2---:R-:W-:Y:S05]  /*16fa0*/  @!P0 NANOSLEEP.SYNCS 0x989680 ;  /* 0x009896800000895d */ /* 0x004fea0003900000 */
[----:B------:R-:W2:Y:S02]  /*16fb0*/  @!P0 SYNCS.PHASECHK.TRANS64 P0, [R7+URZ+0x38850], R0 ;  /* 0x03885000070085a7 */ /* 0x000ea4000800007f */
[----:B--2---:R-:W-:Y:S05]  /*16fc0*/  @!P0 BRA `(.L_x_2122) ;  /* 0xfffffffc00ec8947 */ /* 0x004fea000383ffff */
[----:B------:R-:W-:Y:S05]  /*16fd0*/  BRA `(.L_x_2121) ;  /* 0xffffff6800d07947 */ /* 0x000fea000383ffff */
.L_x_2164:
[----:B------:R-:W1:Y:S01]  /*16fe0*/  S2R R8, SR_TID.X ;  /* 0x0000000000087919 */ /* 0x000e620000002100 */
[----:B------:R-:W-:Y:S01]  /*16ff0*/  BSSY B0, `(.L_x_2232) ;  /* 0x000000a000007945 */ /* 0x000fe20003800000 */
[----:B------:R-:W-:Y:S01]  /*17000*/  IMAD.MOV.U32 R12, RZ, RZ, RZ ;  /* 0x000000ffff0c7224 */ /* 0x000fe200078e00ff */
[----:B------:R-:W-:Y:S01]  /*17010*/  MOV R11, 0x1f ;  /* 0x0000001f000b7802 */ /* 0x000fe20000000f00 */
[----:B------:R-:W-:Y:S01]  /*17020*/  IMAD.MOV.U32 R15, RZ, RZ, -0x1 ;  /* 0xffffffffff0f7424 */ /* 0x000fe200078e00ff */
[----:B-1----:R-:W-:-:S04]  /*17030*/  SHF.R.U32.HI R8, RZ, 0x5, R8 ;  /* 0x00000005ff087819 */ /* 0x002fc80000011608 */
[----:B------:R-:W-:-:S05]  /*17040*/  LOP3.LUT R8, R8, 0x3, RZ, 0xc0, !PT ;  /* 0x0000000308087812 */ /* 0x000fca00078ec0ff */
[----:B0-----:R-:W-:-:S07]  /*17050*/  IMAD.MOV.U32 R13, RZ, RZ, R8 ;  /* 0x000000ffff0d7224 */ /* 0x001fce00078e0008 */
[----:B------:R-:W-:Y:S05]  /*17060*/  WARPSYNC.COLLECTIVE R15, `(.L_x_2233) ;  /* 0x000000000f087348 */ /* 0x000fea0003c00000 */
[----:B------:R0:W1:Y:S02]  /*17070*/  SHFL.IDX P6, R14, R13, R12, R11 ;  /* 0x0000000c0d0e7389 */ /* 0x00006400000c000b */
[----:B01----:R-:W-:Y:S01]  /*17080*/  ENDCOLLECTIVE ;  /* 0x000000000000791b */ /* 0x003fe20003800000 */
.L_x_2233:
[----:B------:R-:W-:Y:S05]  /*17090*/  BSYNC B0 ;  /* 0x0000000000007941 */ /* 0x000fea0003800000 */
.L_x_2232:
[----:B------:R-:W-:Y:S05]  /*170a0*/  BRA `(.L_x_2234) ;  /* 0xffffffc000747947 */ /* 0x000fea000383ffff */
.L_x_2165:
[----:B------:R-:W-:Y:S01]  /*170b0*/  BSSY B0, `(.L_x_2235) ;  /* 0x0000006000007945 */ /* 0x000fe20003800000 */
[----:B------:R-:W-:-:S07]  /*170c0*/  IMAD.MOV.U32 R15, RZ, RZ, -0x1 ;  /* 0xffffffffff0f7424 */ /* 0x000fce00078e00ff */
[----:B------:R-:W-:Y:S05]  /*170d0*/  WARPSYNC.COLLECTIVE R15, `(.L_x_2236) ;  /* 0x000000000f0c7348 */ /* 0x000fea0003c00000 */
[----:B------:R-:W-:Y:S02]  /*170e0*/  ELECT P6, UR62, PT ;  /* 0x00000000003e782f */ /* 0x000fe400038c0000 */
[----:B------:R-:W-:Y:S01]  /*170f0*/  MOV R14, UR62 ;  /* 0x0000003e000e7c02 */ /* 0x000fe20008000f00 */
[----:B------:R-:W-:Y:S10]  /*17100*/  ENDCOLLECTIVE ;  /* 0x000000000000791b */ /* 0x000ff40003800000 */
.L_x_2236:
[----:B------:R-:W-:Y:S05]  /*17110*/  BSYNC B0 ;  /* 0x0000000000007941 */ /* 0x000fea0003800000 */
.L_x_2235:
[----:B------:R-:W-:Y:S05]  /*17120*/  BRA `(.L_x_2237) ;  /* 0xffffffc000647947 */ /* 0x000fea000383ffff */
.L_x_2168:
[----:B0-----:R0:W1:Y:S02]  /*17130*/  SYNCS.PHASECHK.TRANS64.TRYWAIT P0, [R8+URZ+0x38840], R9 ;  /* 0x03884009080075a7 */ /* 0x001064000800017f */
[----:B-1----:R-:W-:Y:S05]  /*17140*/  @!P0 NANOSLEEP.SYNCS 0x989680 ;  /* 0x009896800000895d */ /* 0x002fea0003900000 */
[----:B------:R-:W1:Y:S02]  /*17150*/  @!P0 SYNCS.PHASECHK.TRANS64 P0, [R8+URZ+0x38840], R9 ;  /* 0x03884009080085a7 */ /* 0x000e64000800007f */
[----:B-1----:R-:W-:Y:S05]  /*17160*/  @!P0 BRA `(.L_x_2168) ;  /* 0xfffffffc00f08947 */ /* 0x002fea000383ffff */
[----:B------:R-:W-:Y:S05]  /*17170*/  BRA `(.L_x_2238) ;  /* 0xffffffc000d07947 */ /* 0x000fea000383ffff */
.L_x_2171:
        /* <DEDUP_REMOVED lines=8> */
.L_x_2179:
[----:B0-----:R0:W1:Y:S02]  /*17200*/  SYNCS.PHASECHK.TRANS64.TRYWAIT P0, [R2+URZ+0x38840], R3 ;  /* 0x03884003020075a7 */ /* 0x001064000800017f */
[----:B-1----:R-:W-:Y:S05]  /*17210*/  @!P0 NANOSLEEP.SYNCS 0x989680 ;  /* 0x009896800000895d */ /* 0x002fea0003900000 */
[----:B------:R-:W1:Y:S02]  /*17220*/  @!P0 SYNCS.PHASECHK.TRANS64 P0, [R2+URZ+0x38840], R3 ;  /* 0x03884003020085a7 */ /* 0x000e64000800007f */
[----:B-1----:R-:W-:Y:S05]  /*17230*/  @!P0 BRA `(.L_x_2179) ;  /* 0xfffffffc00f08947 */ /* 0x002fea000383ffff */
[----:B------:R-:W-:Y:S05]  /*17240*/  BRA `(.L_x_2240) ;  /* 0xffffffcc00047947 */ /* 0x000fea000383ffff */
.L_x_2181:
[----:B0-----:R0:W1:Y:S02]  /*17250*/  SYNCS.PHASECHK.TRANS64.TRYWAIT P0, [R3+URZ+0x60], R2 ;  /* 0x00006002030075a7 */ /* 0x001064000800017f */
[----:B-1----:R-:W-:Y:S05]  /*17260*/  @!P0 NANOSLEEP.SYNCS 0x989680 ;  /* 0x009896800000895d */ /* 0x002fea0003900000 */
[----:B------:R-:W1:Y:S02]  /*17270*/  @!P0 SYNCS.PHASECHK.TRANS64 P0, [R3+URZ+0x60], R2 ;  /* 0x00006002030085a7 */ /* 0x000e64000800007f */
[----:B-1----:R-:W-:Y:S05]  /*17280*/  @!P0 BRA `(.L_x_2181) ;  /* 0xfffffffc00f08947 */ /* 0x002fea000383ffff */
[----:B------:R-:W-:Y:S05]  /*17290*/  BRA `(.L_x_2241) ;  /* 0xffffffcc00c47947 */ /* 0x000fea000383ffff */
.L_x_2186:
[----:B-1----:R1:W2:Y:S02]  /*172a0*/  SYNCS.PHASECHK.TRANS64.TRYWAIT P0, [R2+URZ+0x38840], R3 ;  /* 0x03884003020075a7 */ /* 0x0022a4000800017f */
[----:B--2---:R-:W-:Y:S05]  /*172b0*/  @!P0 NANOSLEEP.SYNCS 0x989680 ;  /* 0x009896800000895d */ /* 0x004fea0003900000 */
[----:B------:R-:W2:Y:S02]  /*172c0*/  @!P0 SYNCS.PHASECHK.TRANS64 P0, [R2+URZ+0x38840], R3 ;  /* 0x03884003020085a7 */ /* 0x000ea4000800007f */
[----:B--2---:R-:W-:Y:S05]  /*172d0*/  @!P0 BRA `(.L_x_2186) ;  /* 0xfffffffc00f08947 */ /* 0x004fea000383ffff */
[----:B------:R-:W-:Y:S05]  /*172e0*/  BRA `(.L_x_2242) ;  /* 0xffffffd4004c7947 */ /* 0x000fea000383ffff */
.L_x_2188:
[----:B0-----:R0:W1:Y:S02]  /*172f0*/  SYNCS.PHASECHK.TRANS64.TRYWAIT P1, [R3+URZ+0x60], R2 ;  /* 0x00006002030075a7 */ /* 0x001064000802017f */
[----:B-1----:R-:W-:Y:S05]  /*17300*/  @!P1 NANOSLEEP.SYNCS 0x989680 ;  /* 0x009896800000995d */ /* 0x002fea0003900000 */
[----:B------:R-:W1:Y:S02]  /*17310*/  @!P1 SYNCS.PHASECHK.TRANS64 P1, [R3+URZ+0x60], R2 ;  /* 0x00006002030095a7 */ /* 0x000e64000802007f */
[----:B-1----:R-:W-:Y:S05]  /*17320*/  @!P1 BRA `(.L_x_2188) ;  /* 0xfffffffc00f09947 */ /* 0x002fea000383ffff */
[----:B------:R-:W-:Y:S05]  /*17330*/  BRA `(.L_x_2243) ;  /* 0xffffffd8000c7947 */ /* 0x000fea000383ffff */
.L_x_2193:
[----:B--2---:R2:W3:Y:S02]  /*17340*/  SYNCS.PHASECHK.TRANS64.TRYWAIT P0, [R2+URZ+0x38840], R3 ;  /* 0x03884003020075a7 */ /* 0x0044e4000800017f */
[----:B---3--:R-:W-:Y:S05]  /*17350*/  @!P0 NANOSLEEP.SYNCS 0x989680 ;  /* 0x009896800000895d */ /* 0x008fea0003900000 */
[----:B------:R-:W3:Y:S02]  /*17360*/  @!P0 SYNCS.PHASECHK.TRANS64 P0, [R2+URZ+0x38840], R3 ;  /* 0x03884003020085a7 */ /* 0x000ee4000800007f */
[----:B---3--:R-:W-:Y:S05]  /*17370*/  @!P0 BRA `(.L_x_2193) ;  /* 0xfffffffc00f08947 */ /* 0x008fea000383ffff */
[----:B------:R-:W-:Y:S05]  /*17380*/  BRA `(.L_x_2244) ;  /* 0xffffffdc00547947 */ /* 0x000fea000383ffff */
.L_x_2195:
[----:B0-----:R0:W1:Y:S02]  /*17390*/  SYNCS.PHASECHK.TRANS64.TRYWAIT P1, [R2+URZ+0x60], R9 ;  /* 0x00006009020075a7 */ /* 0x001064000802017f */
[----:B-1----:R-:W-:Y:S05]  /*173a0*/  @!P1 NANOSLEEP.SYNCS 0x989680 ;  /* 0x009896800000995d */ /* 0x002fea0003900000 */
[----:B------:R-:W1:Y:S02]  /*173b0*/  @!P1 SYNCS.PHASECHK.TRANS64 P1, [R2+URZ+0x60], R9 ;  /* 0x00006009020095a7 */ /* 0x000e64000802007f */
[----:B-1----:R-:W-:Y:S05]  /*173c0*/  @!P1 BRA `(.L_x_2195) ;  /* 0xfffffffc00f09947 */ /* 0x002fea000383ffff */
[----:B------:R-:W-:Y:S05]  /*173d0*/  BRA `(.L_x_2245) ;  /* 0xffffffe000147947 */ /* 0x000fea000383ffff */
.L_x_2202:
[----:B-1----:R1:W2:Y:S02]  /*173e0*/  SYNCS.PHASECHK.TRANS64.TRYWAIT P0, [R3+URZ+0x38860], R2 ;  /* 0x03886002030075a7 */ /* 0x0022a4000800017f */
[----:B--2---:R-:W-:Y:S05]  /*173f0*/  @!P0 NANOSLEEP.SYNCS 0x989680 ;  /* 0x009896800000895d */ /* 0x004fea0003900000 */
[----:B------:R-:W2:Y:S02]  /*17400*/  @!P0 SYNCS.PHASECHK.TRANS64 P0, [R3+URZ+0x38860], R2 ;  /* 0x03886002030085a7 */ /* 0x000ea4000800007f */
[----:B--2---:R-:W-:Y:S05]  /*17410*/  @!P0 BRA `(.L_x_2202) ;  /* 0xfffffffc00f08947 */ /* 0x004fea000383ffff */
[----:B------:R-:W-:Y:S05]  /*17420*/  BRA `(.L_x_2246) ;  /* 0xffffffe400487947 */ /* 0x000fea000383ffff */
.L_x_2204:
        /* <DEDUP_REMOVED lines=8> */
.L_x_2248:
[----:B------:R-:W-:Y:S05]  /*174b0*/  BSYNC B0 ;  /* 0x0000000000007941 */ /* 0x000fea0003800000 */
.L_x_2247:
[----:B------:R-:W-:Y:S01]  /*174c0*/  IMAD.MOV.U32 R13, RZ, RZ, R16 ;  /* 0x000000ffff0d7224 */ /* 0x000fe200078e0010 */
[----:B------:R-:W-:Y:S01]  /*174d0*/  MOV R12, 0x1 ;  /* 0x00000001000c7802 */ /* 0x000fe20000000f00 */
[----:B------:R-:W-:Y:S02]  /*174e0*/  IMAD.MOV.U32 R11, RZ, RZ, 0x1f ;  /* 0x0000001fff0b7424 */ /* 0x000fe400078e00ff */
[----:B------:R-:W-:Y:S02]  /*174f0*/  IMAD.MOV.U32 R15, RZ, RZ, -0x1 ;  /* 0xffffffffff0f7424 */ /* 0x000fe400078e00ff */
[----:B------:R-:W-:-:S07]  /*17500*/  IMAD.MOV.U32 R4, RZ, RZ, R14 ;  /* 0x000000ffff047224 */ /* 0x000fce00078e000e */
[----:B------:R-:W-:Y:S05]  /*17510*/  WARPSYNC.COLLECTIVE R15, `(.L_x_2249) ;  /* 0x000000000f087348 */ /* 0x000fea0003c00000 */
[----:B------:R0:W1:Y:S02]  /*17520*/  SHFL.IDX P6, R14, R13, R12, R11 ;  /* 0x0000000c0d0e7389 */ /* 0x00006400000c000b */
[----:B01----:R-:W-:Y:S01]  /*17530*/  ENDCOLLECTIVE ;  /* 0x000000000000791b */ /* 0x003fe20003800000 */
.L_x_2249:
[----:B------:R-:W-:Y:S01]  /*17540*/  IMAD.MOV.U32 R16, RZ, RZ, R14 ;  /* 0x000000ffff107224 */ /* 0x000fe200078e000e */
[----:B------:R-:W-:Y:S06]  /*17550*/  BRA `(.L_x_2250) ;  /* 0xffffffe400f87947 */ /* 0x000fec000383ffff */
.L_x_2207:
        /* <DEDUP_REMOVED lines=8> */
.L_x_2252:
[----:B------:R-:W-:Y:S05]  /*175e0*/  BSYNC B0 ;  /* 0x0000000000007941 */ /* 0x000fea0003800000 */
.L_x_2251:
[----:B------:R-:W-:Y:S01]  /*175f0*/  ISETP.NE.AND P0, PT, R6, RZ, PT ;  /* 0x000000ff0600720c */ /* 0x000fe20003f05270 */
[----:B------:R-:W-:Y:S01]  /*17600*/  IMAD.MOV.U32 R11, RZ, RZ, RZ ;  /* 0x000000ffff0b7224 */ /* 0x000fe200078e00ff */
[----:B------:R-:W-:Y:S01]  /*17610*/  MOV R12, 0x2 ;  /* 0x00000002000c7802 */ /* 0x000fe20000000f00 */
[----:B------:R-:W-:Y:S01]  /*17620*/  IMAD.MOV.U32 R15, RZ, RZ, -0x1 ;  /* 0xffffffffff0f7424 */ /* 0x000fe200078e00ff */
[----:B------:R-:W-:Y:S02]  /*17630*/  SEL R14, R14, RZ, P0 ;  /* 0x000000ff0e0e7207 */ /* 0x000fe40000000000 */
[----:B------:R-:W-:-:S03]  /*17640*/  ISETP.GE.U32.AND P0, PT, R6, 0x2, PT ;  /* 0x000000020600780c */ /* 0x000fc60003f06070 */
[----:B------:R-:W-:-:S10]  /*17650*/  IMAD.IADD R13, R17, 0x1, R14 ;  /* 0x00000001110d7824 */ /* 0x000fd400078e020e */
[----:B------:R-:W-:Y:S05]  /*17660*/  WARPSYNC.COLLECTIVE R15, `(.L_x_2253) ;  /* 0x000000000f087348 */ /* 0x000fea0003c00000 */
[----:B------:R0:W1:Y:S02]  /*17670*/  SHFL.UP P6, R14, R13, R12, R11 ;  /* 0x0400000c0d0e7389 */ /* 0x00006400000c000b */
[----:B01----:R-:W-:Y:S01]  /*17680*/  ENDCOLLECTIVE ;  /* 0x000000000000791b */ /* 0x003fe20003800000 */
.L_x_2253:
        /* <DEDUP_REMOVED lines=8> */
.L_x_2254:
        /* <DEDUP_REMOVED lines=8> */
.L_x_2255:
        /* <DEDUP_REMOVED lines=8> */
.L_x_2256:
        /* <DEDUP_REMOVED lines=8> */
.L_x_2257:
[----:B------:R-:W-:Y:S05]  /*17890*/  BRA `(.L_x_2258) ;  /* 0xffffffe400c07947 */ /* 0x000fea000383ffff */
.L_x_2212:
[----:B------:R-:W-:Y:S01]  /*178a0*/  BSSY B0, `(.L_x_2259) ;  /* 0x0000008000007945 */ /* 0x000fe20003800000 */
[----:B-----5:R-:W-:Y:S01]  /*178b0*/  IMAD.MOV.U32 R13, RZ, RZ, R17 ;  /* 0x000000ffff0d7224 */ /* 0x020fe200078e0011 */
[----:B------:R-:W-:Y:S01]  /*178c0*/  MOV R11, RZ ;  /* 0x000000ff000b7202 */ /* 0x000fe20000000f00 */
[----:B------:R-:W-:Y:S02]  /*178d0*/  IMAD.MOV.U32 R12, RZ, RZ, 0x1 ;  /* 0x00000001ff0c7424 */ /* 0x000fe400078e00ff */
[----:B------:R-:W-:-:S07]  /*178e0*/  IMAD.MOV.U32 R15, RZ, RZ, -0x1 ;  /* 0xffffffffff0f7424 */ /* 0x000fce00078e00ff */
[----:B0-----:R-:W-:Y:S05]  /*178f0*/  WARPSYNC.COLLECTIVE R15, `(.L_x_2260) ;  /* 0x000000000f087348 */ /* 0x001fea0003c00000 */
[----:B------:R1:W2:Y:S02]  /*17900*/  SHFL.UP P6, R14, R13, R12, R11 ;  /* 0x0400000c0d0e7389 */ /* 0x0002a400000c000b */
[----:B012---:R-:W-:Y:S01]  /*17910*/  ENDCOLLECTIVE ;  /* 0x000000000000791b */ /* 0x007fe20003800000 */
.L_x_2260:
[----:B------:R-:W-:Y:S05]  /*17920*/  BSYNC B0 ;  /* 0x0000000000007941 */ /* 0x000fea0003800000 */
.L_x_2259:
        /* <DEDUP_REMOVED lines=10> */
.L_x_2261:
        /* <DEDUP_REMOVED lines=8> */
.L_x_2262:
        /* <DEDUP_REMOVED lines=8> */
.L_x_2263:
        /* <DEDUP_REMOVED lines=8> */
.L_x_2264:
[----:B------:R-:W-:Y:S01]  /*17b50*/  IMAD.MOV.U32 R12, RZ, RZ, 0x1f ;  /* 0x0000001fff0c7424 */ /* 0x000fe200078e00ff */
[----:B------:R-:W-:Y:S02]  /*17b60*/  MOV R11, 0x1f ;  /* 0x0000001f000b7802 */ /* 0x000fe40000000f00 */
[----:B------:R-:W-:-:S05]  /*17b70*/  SEL R2, R14, RZ, P0 ;  /* 0x000000ff0e027207 */ /* 0x000fca0000000000 */
[----:B------:R-:W-:-:S04]  /*17b80*/  IMAD.IADD R2, R5, 0x1, R2 ;  /* 0x0000000105027824 */ /* 0x000fc800078e0202 */
[----:B------:R-:W-:-:S07]  /*17b90*/  IMAD.MOV.U32 R13, RZ, RZ, R2 ;  /* 0x000000ffff0d7224 */ /* 0x000fce00078e0002 */
[----:B------:R-:W-:Y:S05]  /*17ba0*/  WARPSYNC.COLLECTIVE R15, `(.L_x_2265) ;  /* 0x000000000f087348 */ /* 0x000fea0003c00000 */
[----:B------:R0:W1:Y:S02]  /*17bb0*/  SHFL.IDX P6, R14, R13, R12, R11 ;  /* 0x0000000c0d0e7389 */ /* 0x00006400000c000b */
[----:B01----:R-:W-:Y:S01]  /*17bc0*/  ENDCOLLECTIVE ;  /* 0x000000000000791b */ /* 0x003fe20003800000 */
.L_x_2265:
[----:B------:R-:W-:Y:S05]  /*17bd0*/  BRA `(.L_x_2266) ;  /* 0xffffffe400a87947 */ /* 0x000fea000383ffff */
.L_x_2214:
[----:B------:R-:W-:Y:S01]  /*17be0*/  BSSY B0, `(.L_x_2267) ;  /* 0x0000006000007945 */ /* 0x000fe20003800000 */
[----:B------:R-:W-:Y:S01]  /*17bf0*/  PLOP3.LUT P6, PT, P6, PT, PT, 0x8, 0x0 ;  /* 0x000000000000781c */ /* 0x000fe200037ce170 */
[----:B------:R-:W-:-:S12]  /*17c00*/  IMAD.MOV.U32 R15, RZ, RZ, -0x1 ;  /* 0xffffffffff0f7424 */ /* 0x000fd800078e00ff */
[----:B0-----:R-:W-:Y:S05]  /*17c10*/  WARPSYNC.COLLECTIVE R15, `(.L_x_2268) ;  /* 0x000000000f087348 */ /* 0x001fea0003c00000 */
[----:B------:R-:W-:Y:S01]  /*17c20*/  VOTE.ANY R14, PT, P6 ;  /* 0x00000000000e7806 */ /* 0x000fe200030e0100 */
[----:B0-----:R-:W-:Y:S06]  /*17c30*/  ENDCOLLECTIVE ;  /* 0x000000000000791b */ /* 0x001fec0003800000 */
.L_x_2268:
[----:B------:R-:W-:Y:S05]  /*17c40*/  BSYNC B0 ;  /* 0x0000000000007941 */ /* 0x000fea0003800000 */
.L_x_2267:
        /* <DEDUP_REMOVED lines=9> */
.L_x_2269:
[----:B------:R-:W-:Y:S01]  /*17ce0*/  IMAD.MOV.U32 R17, RZ, RZ, R14 ;  /* 0x000000ffff117224 */ /* 0x000fe200078e000e */
[----:B------:R-:W-:Y:S06]  /*17cf0*/  BRA `(.L_x_2270) ;  /* 0xffffffe400987947 */ /* 0x000fec000383ffff */
.L_x_2216:
[----:B------:R-:W-:Y:S01]  /*17d00*/  BSSY B0, `(.L_x_2271) ;  /* 0x0000007000007945 */ /* 0x000fe20003800000 */
[----:B------:R-:W-:Y:S01]  /*17d10*/  IMAD.MOV.U32 R13, RZ, RZ, R2 ;  /* 0x000000ffff0d7224 */ /* 0x000fe200078e0002 */
[----:B------:R-:W-:Y:S01]  /*17d20*/  MOV R11, 0x1f ;  /* 0x0000001f000b7802 */ /* 0x000fe20000000f00 */
[----:B------:R-:W-:-:S07]  /*17d30*/  IMAD.MOV.U32 R15, RZ, RZ, -0x1 ;  /* 0xffffffffff0f7424 */ /* 0x000fce00078e00ff */
[----:B012---:R-:W-:Y:S05]  /*17d40*/  WARPSYNC.COLLECTIVE R15, `(.L_x_2272) ;  /* 0x000000000f087348 */ /* 0x007fea0003c00000 */
[----:B------:R3:W4:Y:S02]  /*17d50*/  SHFL.IDX P6, R14, R13, R12, R11 ;  /* 0x0000000c0d0e7389 */ /* 0x00072400000c000b */
[----:B01234-:R-:W-:Y:S01]  /*17d60*/  ENDCOLLECTIVE ;  /* 0x000000000000791b */ /* 0x01ffe20003800000 */
.L_x_2272:
[----:B------:R-:W-:Y:S05]  /*17d70*/  BSYNC B0 ;  /* 0x0000000000007941 */ /* 0x000fea0003800000 */
.L_x_2271:
[----:B------:R-:W-:Y:S01]  /*17d80*/  IMAD.MOV.U32 R7, RZ, RZ, R14 ;  /* 0x000000ffff077224 */ /* 0x000fe200078e000e */
[----:B------:R-:W-:Y:S06]  /*17d90*/  BRA `(.L_x_2215) ;  /* 0xffffffe4008c7947 */ /* 0x000fec000383ffff */
.L_x_2220:
[----:B-1----:R1:W2:Y:S02]  /*17da0*/  SYNCS.PHASECHK.TRANS64.TRYWAIT P0, [R0+URZ+0x38820], R3 ;  /* 0x03882003000075a7 */ /* 0x0022a4000800017f */
[----:B--2---:R-:W-:Y:S05]  /*17db0*/  @!P0 NANOSLEEP.SYNCS 0x989680 ;  /* 0x009896800000895d */ /* 0x004fea0003900000 */
[----:B------:R-:W2:Y:S02]  /*17dc0*/  @!P0 SYNCS.PHASECHK.TRANS64 P0, [R0+URZ+0x38820], R3 ;  /* 0x03882003000085a7 */ /* 0x000ea4000800007f */
[----:B--2---:R-:W-:Y:S05]  /*17dd0*/  @!P0 BRA `(.L_x_2220) ;  /* 0xfffffffc00f08947 */ /* 0x004fea000383ffff */
[----:B------:R-:W-:Y:S05]  /*17de0*/  BRA `(.L_x_2273) ;  /* 0xffffffec00047947 */ /* 0x000fea000383ffff */
.L_x_2221:
        /* <DEDUP_REMOVED lines=11> */
.L_x_2275:
[----:B------:R-:W-:Y:S05]  /*17ea0*/  BSYNC B0 ;  /* 0x0000000000007941 */ /* 0x000fea0003800000 */
.L_x_2274:
[----:B------:R-:W-:Y:S05]  /*17eb0*/  BRA `(.L_x_2276) ;  /* 0xffffffe800ec7947 */ /* 0x000fea000383ffff */
.L_x_2224:
[----:B------:R-:W-:Y:S01]  /*17ec0*/  BSSY B1, `(.L_x_2277) ;  /* 0x0000006000017945 */ /* 0x000fe20003800000 */
[----:B------:R-:W-:-:S07]  /*17ed0*/  IMAD.MOV.U32 R15, RZ, RZ, -0x1 ;  /* 0xffffffffff0f7424 */ /* 0x000fce00078e00ff */
[----:B012---:R-:W-:Y:S05]  /*17ee0*/  WARPSYNC.COLLECTIVE R15, `(.L_x_2278) ;  /* 0x000000000f0c7348 */ /* 0x007fea0003c00000 */
[----:B------:R-:W-:Y:S02]  /*17ef0*/  ELECT P6, UR62, PT ;  /* 0x00000000003e782f */ /* 0x000fe400038c0000 */
[----:B------:R-:W-:Y:S01]  /*17f00*/  MOV R14, UR62 ;  /* 0x0000003e000e7c02 */ /* 0x000fe20008000f00 */
[----:B012---:R-:W-:Y:S10]  /*17f10*/  ENDCOLLECTIVE ;  /* 0x000000000000791b */ /* 0x007ff40003800000 */
.L_x_2278:
[----:B------:R-:W-:Y:S05]  /*17f20*/  BSYNC B1 ;  /* 0x0000000000017941 */ /* 0x000fea0003800000 */
.L_x_2277:
[----:B------:R-:W-:Y:S05]  /*17f30*/  BRA `(.L_x_2279) ;  /* 0xffffffe800e47947 */ /* 0x000fea000383ffff */
.L_x_2226:
[----:B-1----:R1:W2:Y:S02]  /*17f40*/  SYNCS.PHASECHK.TRANS64.TRYWAIT P0, [R6+URZ], R5 ;  /* 0x00000005060075a7 */ /* 0x0022a4000800017f */
[----:B--2---:R-:W-:Y:S05]  /*17f50*/  @!P0 NANOSLEEP.SYNCS 0x989680 ;  /* 0x009896800000895d */ /* 0x004fea0003900000 */
[----:B------:R-:W2:Y:S02]  /*17f60*/  @!P0 SYNCS.PHASECHK.TRANS64 P0, [R6+URZ], R5 ;  /* 0x00000005060085a7 */ /* 0x000ea4000800007f */
[----:B--2---:R-:W-:Y:S05]  /*17f70*/  @!P0 BRA `(.L_x_2226) ;  /* 0xfffffffc00f08947 */ /* 0x004fea000383ffff */
[----:B------:R-:W-:Y:S05]  /*17f80*/  BRA `(.L_x_2280) ;  /* 0xffffffec00287947 */ /* 0x000fea000383ffff */
.L_x_2227:
[----:B--2---:R2:W3:Y:S02]  /*17f90*/  SYNCS.PHASECHK.TRANS64.TRYWAIT P0, [R7+URZ], R2 ;  /* 0x00000002070075a7 */ /* 0x0044e4000800017f */
[----:B---3--:R-:W-:Y:S05]  /*17fa0*/  @!P0 NANOSLEEP.SYNCS 0x989680 ;  /* 0x009896800000895d */ /* 0x008fea0003900000 */
[----:B------:R-:W3:Y:S02]  /*17fb0*/  @!P0 SYNCS.PHASECHK.TRANS64 P0, [R7+URZ], R2 ;  /* 0x00000002070085a7 */ /* 0x000ee4000800007f */
[----:B---3--:R-:W-:Y:S05]  /*17fc0*/  @!P0 BRA `(.L_x_2227) ;  /* 0xfffffffc00f08947 */ /* 0x008fea000383ffff */
[----:B------:R-:W-:Y:S05]  /*17fd0*/  BRA `(.L_x_2281) ;  /* 0xffffffec001c7947 */ /* 0x000fea000383ffff */
.L_x_2229:
[----:B---3--:R3:W4:Y:S02]  /*17fe0*/  SYNCS.PHASECHK.TRANS64.TRYWAIT P0, [R4+URZ], R5 ;  /* 0x00000005040075a7 */ /* 0x008724000800017f */
[----:B----4-:R-:W-:Y:S05]  /*17ff0*/  @!P0 NANOSLEEP.SYNCS 0x989680 ;  /* 0x009896800000895d */ /* 0x010fea0003900000 */
[----:B------:R-:W4:Y:S02]  /*18000*/  @!P0 SYNCS.PHASECHK.TRANS64 P0, [R4+URZ], R5 ;  /* 0x00000005040085a7 */ /* 0x000f24000800007f */
[----:B----4-:R-:W-:Y:S05]  /*18010*/  @!P0 BRA `(.L_x_2229) ;  /* 0xfffffffc00f08947 */ /* 0x010fea000383ffff */
[----:B------:R-:W-:Y:S05]  /*18020*/  BRA `(.L_x_2282) ;  /* 0xffffffec00247947 */ /* 0x000fea000383ffff */
.L_x_2283:
        /* <DEDUP_REMOVED lines=13> */
.L_x_12757:


//--------------------- .text._ZN7cutlass13device_kernelIN5flash11enable_sm90INS1_16FlashAttnFwdSm90INS1_25CollectiveMainloopFwdSm90ILi2EN4cute5tupleIJNS5_1CILi1EEES8_S8_EEENS6_IJNS7_ILi128EEENS7_ILi80EEENS7_ILi256EEEEEELi256ENS_10bfloat16_tEfNS_4arch4Sm90ELb1ELb0ELb0ELb1ELb0ELb1ELb0ELb1ELb1ELb0ELb0ELb0EEENS1_21CollectiveEpilogueFwdINS6_IJSA_SC_SB_EEES9_SE_SG_Li256ELb1ELb0ELb0ELb0EEENS1_36VarlenDynamicPersistentTileSchedulerILi128ELi80ELi256ELi32ELb0ELb0ELb1ELb1ELb1ELb1EEEEEEEEEvNT_6ParamsE --------------------------
	.section	.text._ZN7cutlass13device_kernelIN5flash11enable_sm90INS1_16FlashAttnFwdSm90INS1_25CollectiveMainloopFwdSm90ILi2EN4cute5tupleIJNS5_1CILi1EEES8_S8_EEENS6_IJNS7_ILi128EEENS7_ILi80EEENS7_ILi256EEEEEELi256ENS_10bfloat16_tEfNS_4arch4Sm90ELb1ELb0ELb0ELb1ELb0ELb1ELb0ELb1ELb1ELb0ELb0ELb0EEENS1_21CollectiveEpilogueFwdINS6_IJSA_SC_SB_EEES9_SE_SG_Li256ELb1ELb0ELb0ELb0EEENS1_36VarlenDynamicPersistentTileSchedulerILi128ELi80ELi256ELi32ELb0ELb0ELb1ELb1ELb1ELb1EEEEEEEEEvNT_6ParamsE,"ax",@progbits
	.align	128
.text._ZN7cutlass13device_kernelIN5flash11enable_sm90INS1_16FlashAttnFwdSm90INS1_25CollectiveMainloopFwdSm90ILi2EN4cute5tupleIJNS5_1CILi1EEES8_S8_EEENS6_IJNS7_ILi128EEENS7_ILi80EEENS7_ILi256EEEEEELi256ENS_10bfloat16_tEfNS_4arch4Sm90ELb1ELb0ELb0ELb1ELb0ELb1ELb0ELb1ELb1ELb0ELb0ELb0EEENS1_21CollectiveEpilogueFwdINS6_IJSA_SC_SB_EEES9_SE_SG_Li256ELb1ELb0ELb0ELb0EEENS1_36VarlenDynamicPersistentTileSchedulerILi128ELi80ELi256ELi32ELb0ELb0ELb1ELb1ELb1ELb1EEEEEEEEEvNT_6ParamsE:
        .type           _ZN7cutlass13device_kernelIN5flash11enable_sm90INS1_16FlashAttnFwdSm90INS1_25CollectiveMainloopFwdSm90ILi2EN4cute5tupleIJNS5_1CILi1EEES8_S8_EEENS6_IJNS7_ILi128EEENS7_ILi80EEENS7_ILi256EEEEEELi256ENS_10bfloat16_tEfNS_4arch4Sm90ELb1ELb0ELb0ELb1ELb0ELb1ELb0ELb1ELb1ELb0ELb0ELb0EEENS1_21CollectiveEpilogueFwdINS6_IJSA_SC_SB_EEES9_SE_SG_Li256ELb1ELb0ELb0ELb0EEENS1_36VarlenDynamicPersistentTileSchedulerILi128ELi80ELi256ELi32ELb0ELb0ELb1ELb1ELb1ELb1EEEEEEEEEvNT_6ParamsE,@function
        .size           _ZN7cutlass13device_kernelIN5flash11enable_sm90INS1_16FlashAttnFwdSm90INS1_25CollectiveMainloopFwdSm90ILi2EN4cute5tupleIJNS5_1CILi1EEES8_S8_EEENS6_IJNS7_ILi128EEENS7_ILi80EEENS7_ILi256EEEEEELi256ENS_10bfloat16_tEfNS_4arch4Sm90ELb1ELb0ELb0ELb1ELb0ELb1ELb0ELb1ELb1ELb0ELb0ELb0EEENS1_21CollectiveEpilogueFwdINS6_IJSA_SC_SB_EEES9_SE_SG_Li256ELb1ELb0ELb0ELb0EEENS1_36VarlenDynamicPersistentTileSchedulerILi128ELi80ELi256ELi32ELb0ELb0ELb1ELb1ELb1ELb1EEEEEEEEEvNT_6ParamsE,(.L_x_12758 - _ZN7cutlass13device_kernelIN5flash11enable_sm90INS1_16FlashAttnFwdSm90INS1_25CollectiveMainloopFwdSm90ILi2EN4cute5tupleIJNS5_1CILi1EEES8_S8_EEENS6_IJNS7_ILi128EEENS7_ILi80EEENS7_ILi256EEEEEELi256ENS_10bfloat16_tEfNS_4arch4Sm90ELb1ELb0ELb0ELb1ELb0ELb1ELb0ELb1ELb1ELb0ELb0ELb0EEENS1_21CollectiveEpilogueFwdINS6_IJSA_SC_SB_EEES9_SE_SG_Li256ELb1ELb0ELb0ELb0EEENS1_36VarlenDynamicPersistentTileSchedulerILi128ELi80ELi256ELi32ELb0ELb0ELb1ELb1ELb1ELb1EEEEEEEEEvNT_6ParamsE)
        .other          _ZN7cutlass13device_kernelIN5flash11enable_sm90INS1_16FlashAttnFwdSm90INS1_25CollectiveMainloopFwdSm90ILi2EN4cute5tupleIJNS5_1CILi1EEES8_S8_EEENS6_IJNS7_ILi128EEENS7_ILi80EEENS7_ILi256EEEEEELi256ENS_10bfloat16_tEfNS_4arch4Sm90ELb1ELb0ELb0ELb1ELb0ELb1ELb0ELb1ELb1ELb0ELb0ELb0EEENS1_21CollectiveEpilogueFwdINS6_IJSA_SC_SB_EEES9_SE_SG_Li256ELb1ELb0ELb0ELb0EEENS1_36VarlenDynamicPersistentTileSchedulerILi128ELi80ELi256ELi32ELb0ELb0ELb1ELb1ELb1ELb1EEEEEEEEEvNT_6ParamsE,@"STO_CUDA_ENTRY STV_DEFAULT"
_ZN7cutlass13device_kernelIN5flash11enable_sm90INS1_16FlashAttnFwdSm90INS1_25CollectiveMainloopFwdSm90ILi2EN4cute5tupleIJNS5_1CILi1EEES8_S8_EEENS6_IJNS7_ILi128EEENS7_ILi80EEENS7_ILi256EEEEEELi256ENS_10bfloat16_tEfNS_4arch4Sm90ELb1ELb0ELb0ELb1ELb0ELb1ELb0ELb1ELb1ELb0ELb0ELb0EEENS1_21CollectiveEpilogueFwdINS6_IJSA_SC_SB_EEES9_SE_SG_Li256ELb1ELb0ELb0ELb0EEENS1_36VarlenDynamicPersistentTileSchedulerILi128ELi80ELi256ELi32ELb0ELb0ELb1ELb1ELb1ELb1EEEEEEEEEvNT_6ParamsE:
        /* <DEDUP_REMOVED lines=27> */
.L_x_2285:
[----:B------:R-:W-:Y:S05]  /*01b0*/  BSYNC B0 ;  /* 0x0000000000007941 */ /* 0x000fea0003800000 */
.L_x_2284:
        /* <DEDUP_REMOVED lines=41> */
.L_x_2286:
        /* <DEDUP_REMOVED lines=22> */
.L_x_2287:
        /* <DEDUP_REMOVED lines=18> */
.L_x_2288:
        /* <DEDUP_REMOVED lines=22> */
.L_x_2289:
        /* <DEDUP_REMOVED lines=22> */
.L_x_2290:
[----:B0-----:R-:W-:Y:S01]  /*0990*/  UMOV UR4, 0x1 ;  /* 0x0000000100047882 */ /* 0x001fe20000000000 */
[----:B------:R-:W-:Y:S01]  /*09a0*/  PLOP3.LUT P0, PT, PT, PT, UP0, 0x80, 0x0 ;  /* 0x000000000000781c */ /* 0x000fe20003f0f008 */
[----:B------:R-:W-:Y:S01]  /*09b0*/  USEL UR4, UR4, 0x2, !UP0 ;  /* 0x0000000204047887 */ /* 0x000fe2000c000000 */
[----:B------:R-:W-:Y:S01]  /*09c0*/  NOP ;  /* 0x0000000000007918 */ /* 0x000fe20000000000 */
[----:B------:R-:W-:Y:S01]  /*09d0*/  ULDC.64 UR60, c[0x0][0x208] ;  /* 0x00008200003c7ab9 */ /* 0x000fe20000000a00 */
[----:B------:R-:W-:Y:S03]  /*09e0*/  BSSY B7, `(.L_x_2291) ;  /* 0x0002d91000077945 */ /* 0x000fe60003800000 */
[----:B------:R-:W-:-:S05]  /*09f0*/  IMAD.U32 R2, RZ, RZ, UR4 ;  /* 0x00000004ff027e24 */ /* 0x000fca000f8e00ff */
[----:B------:R0:W-:Y:S01]  /*0a00*/  STL [R1+0x9c], R2 ;  /* 0x00009c0201007387 */ /* 0x0001e20000100800 */
[----:B-12-4-:R-:W-:Y:S06]  /*0a10*/  BAR.SYNC.DEFER_BLOCKING 0x0 ;  /* 0x0000000000007b1d */ /* 0x016fec0000010000 */
[----:B------:R-:W-:Y:S05]  /*0a20*/  @!P0 BRA `(.L_x_2292) ;  /* 0x0000026c00f88947 */ /* 0x000fea0003800000 */
.L_x_2293:
        /* <DEDUP_REMOVED lines=16> */
[----:B------:R-:W-:Y:S01]  /*0b30*/  R2UR UR4, R16 ;  /* 0x00000000100472ca */ /* 0x000fe200000e0000 */
[----:B------:R-:W-:Y:S01]  /*0b40*/  IMAD.MOV.U32 R17, RZ, RZ, RZ ;  /* 0x000000ffff117224 */ /* 0x000fe200078e00ff */
[----:B------:R-:W0:Y:S01]  /*0b50*/  S2R R0, SR_TID.X ;  /* 0x0000000000007919 */ /* 0x000e220000002100 */
[----:B------:R-:W-:Y:S02]  /*0b60*/  IMAD.MOV.U32 R221, RZ, RZ, RZ ;  /* 0x000000ffffdd7224 */ /* 0x000fe400078e00ff */
[----:B------:R-:W-:Y:S02]  /*0b70*/  IMAD.MOV.U32 R219, RZ, RZ, RZ ;  /* 0x000000ffffdb7224 */ /* 0x000fe400078e00ff */
[----:B------:R-:W-:-:S06]  /*0b80*/  IMAD.MOV.U32 R214, RZ, RZ, RZ ;  /* 0x000000ffffd67224 */ /* 0x000fcc00078e00ff */
[----:B------:R-:W-:Y:S01]  /*0b90*/  UIADD3 UR4, UR4, 0x14400, URZ ;  /* 0x0001440004047890 */ /* 0x000fe2000fffe03f */
        /* <DEDUP_REMOVED lines=8> */
[----:B------:R-:W-:Y:S01]  /*0c20*/  LOP3.LUT R7, R18, 0xfffffff8, RZ, 0xc0, !PT ;  /* 0xfffffff812077812 */ /* 0x000fe200078ec0ff */
[----:B------:R-:W-:Y:S01]  /*0c30*/  IMAD.SHL.U32 R5, R4, 0x20, RZ ;  /* 0x0000002004057824 */ /* 0x000fe200078e00ff */
[----:B------:R-:W-:Y:S01]  /*0c40*/  SHF.R.S32.HI R18, RZ, 0x3, R18 ;  /* 0x00000003ff127819 */ /* 0x000fe20000011412 */
[----:B------:R-:W-:Y:S01]  /*0c50*/  IMAD.SHL.U32 R10, R10, 0x8, RZ ;  /* 0x000000080a0a7824 */ /* 0x000fe200078e00ff */
[----:B------:R-:W-:-:S02]  /*0c60*/  SHF.R.S32.HI R9, RZ, 0x1f, R6 ;  /* 0x0000001fff097819 */ /* 0x000fc40000011406 */
[----:B------:R-:W-:Y:S01]  /*0c70*/  SHF.R.S32.HI R19, RZ, 0x1f, R18 ;  /* 0x0000001fff137819 */ /* 0x000fe20000011412 */
[C---:B------:R-:W-:Y:S01]  /*0c80*/  IMAD.SHL.U32 R234, R18.reuse, 0x40, RZ ;  /* 0x0000004012ea7824 */ /* 0x040fe200078e00ff */
[CC--:B------:R-:W-:Y:S01]  /*0c90*/  LEA.HI R8, R9.reuse, R6.reuse, RZ, 0x2 ;  /* 0x0000000609087211 */ /* 0x0c0fe200078f10ff */
[C---:B------:R-:W-:Y:S01]  /*0ca0*/  VIADD R218, R18.reuse, 0x20 ;  /* 0x0000002012da7836 */ /* 0x040fe20000000000 */
[----:B------:R-:W-:Y:S01]  /*0cb0*/  LEA.HI R9, R9, R6, RZ, 0x5 ;  /* 0x0000000609097211 */ /* 0x000fe200078f28ff */
[----:B------:R-:W-:Y:S01]  /*0cc0*/  VIADD R220, R18, 0x40 ;  /* 0x0000004012dc7836 */ /* 0x000fe20000000000 */
[----:B------:R-:W-:Y:S01]  /*0cd0*/  SHF.R.S32.HI R11, RZ, 0x1f, R8 ;  /* 0x0000001fff0b7819 */ /* 0x000fe20000011408 */
[----:B------:R-:W-:Y:S01]  /*0ce0*/  IMAD.SHL.U32 R229, R218, 0x40, RZ ;  /* 0x00000040dae57824 */ /* 0x000fe200078e00ff */
[----:B------:R-:W-:Y:S01]  /*0cf0*/  SHF.R.S32.HI R9, RZ, 0x5, R9 ;  /* 0x00000005ff097819 */ /* 0x000fe20000011409 */
[----:B------:R-:W-:Y:S01]  /*0d00*/  IMAD.SHL.U32 R228, R220, 0x40, RZ ;  /* 0x00000040dce47824 */ /* 0x000fe200078e00ff */
[----:B------:R-:W-:-:S02]  /*0d10*/  LOP3.LUT R236, R10, 0xfffffe00, RZ, 0xc0, !PT ;  /* 0xfffffe000aec7812 */ /* 0x000fc400078ec0ff */
[----:B------:R-:W-:Y:S02]  /*0d20*/  LOP3.LUT R229, R229, 0x1c0, RZ, 0xc0, !PT ;  /* 0x000001c0e5e57812 */ /* 0x000fe400078ec0ff */
[----:B------:R-:W-:Y:S02]  /*0d30*/  LOP3.LUT R228, R228, 0x1c0, RZ, 0xc0, !PT ;  /* 0x000001c0e4e47812 */ /* 0x000fe400078ec0ff */
[----:B------:R-:W-:Y:S02]  /*0d40*/  SHF.R.U32.HI R233, RZ, 0x3, R229 ;  /* 0x00000003ffe97819 */ /* 0x000fe400000116e5 */
[----:B------:R-:W-:Y:S02]  /*0d50*/  SHF.R.U32.HI R232, RZ, 0x3, R228 ;  /* 0x00000003ffe87819 */ /* 0x000fe400000116e4 */
[----:B--2---:R-:W-:Y:S02]  /*0d60*/  R2UR UR5, R2 ;  /* 0x00000000020572ca */ /* 0x004fe400000e0000 */
[----:B------:R-:W-:-:S04]  /*0d70*/  LEA.HI R2, R3, R222, RZ, 0x4 ;  /* 0x000000de03027211 */ /* 0x000fc800078f20ff */
[----:B------:R-:W-:-:S05]  /*0d80*/  LOP3.LUT R3, R2, 0x3fffff0, RZ, 0xc0, !PT ;  /* 0x03fffff002037812 */ /* 0x000fca00078ec0ff */
[C---:B------:R-:W-:Y:S01]  /*0d90*/  IMAD.IADD R4, R222.reuse, 0x1, -R3 ;  /* 0x00000001de047824 */ /* 0x040fe200078e0a03 */
[----:B------:R-:W-:Y:S01]  /*0da0*/  SHF.R.S32.HI R3, RZ, 0x7, R0 ;  /* 0x00000007ff037819 */ /* 0x000fe20000011400 */
[----:B------:R-:W-:Y:S01]  /*0db0*/  IMAD.IADD R222, R222, 0x1, -R7 ;  /* 0x00000001dede7824 */ /* 0x000fe200078e0a07 */
[----:B------:R-:W-:Y:S01]  /*0dc0*/  LOP3.LUT R7, R5, 0xfffffc00, RZ, 0xc0, !PT ;  /* 0xfffffc0005077812 */ /* 0x000fe200078ec0ff */
[----:B------:R-:W-:Y:S01]  /*0dd0*/  ULOP3.LUT UR5, UR5, 0x1, URZ, 0xfc, !UPT ;  /* 0x0000000105057892 */ /* 0x000fe2000f8efc3f */
[----:B------:R-:W-:Y:S01]  /*0de0*/  SHF.R.S32.HI R5, RZ, 0x4, R2 ;  /* 0x00000004ff057819 */ /* 0x000fe20000011402 */
[----:B------:R-:W-:Y:S01]  /*0df0*/  IMAD.SHL.U32 R22, R222, 0x4, RZ ;  /* 0x00000004de167824 */ /* 0x000fe200078e00ff */
[----:B------:R-:W-:Y:S01]  /*0e00*/  LEA.HI R0, R0, R3, RZ, 0x1 ;  /* 0x0000000300007211 */ /* 0x000fe200078f08ff */
[----:B------:R-:W-:Y:S01]  /*0e10*/  IMAD R7, R4, 0x40, R7 ;  /* 0x0000004004077824 */ /* 0x000fe200078e0207 */
[----:B------:R-:W-:Y:S01]  /*0e20*/  LEA.HI R2, R2, R5, RZ, 0x1 ;  /* 0x0000000502027211 */ /* 0x000fe200078f08ff */
[----:B------:R-:W-:Y:S01]  /*0e30*/  VIADD R215, R22, 0x40 ;  /* 0x0000004016d77836 */ /* 0x000fe20000000000 */
[----:B------:R-:W-:Y:S01]  /*0e40*/  LOP3.LUT R0, R0, 0x3fffffe, RZ, 0xc0, !PT ;  /* 0x03fffffe00007812 */ /* 0x000fe200078ec0ff */
[----:B------:R-:W-:Y:S01]  /*0e50*/  IMAD.SHL.U32 R213, R222, 0x8, RZ ;  /* 0x00000008ded57824 */ /* 0x000fe200078e00ff */
[----:B------:R-:W-:Y:S01]  /*0e60*/  SHF.R.S32.HI R4, RZ, 0x2, R8 ;  /* 0x00000002ff047819 */ /* 0x000fe20000011408 */
[----:B------:R-:W-:Y:S01]  /*0e70*/  IMAD.IADD R212, R22, 0x1, R215 ;  /* 0x0000000116d47824 */ /* 0x000fe200078e02d7 */
[----:B------:R-:W-:Y:S01]  /*0e80*/  LOP3.LUT R2, R2, 0x1ffffffe, RZ, 0xc0, !PT ;  /* 0x1ffffffe02027812 */ /* 0x000fe200078ec0ff */
[----:B------:R-:W-:Y:S01]  /*0e90*/  IMAD.IADD R0, R3, 0x1, -R0 ;  /* 0x0000000103007824 */ /* 0x000fe200078e0a00 */
[----:B------:R-:W-:Y:S01]  /*0ea0*/  LEA.HI R11, R11, R4, RZ, 0x3 ;  /* 0x000000040b0b7211 */ /* 0x000fe200078f18ff */
[C---:B------:R-:W-:Y:S01]  /*0eb0*/  VIADD R216, R22.reuse, 0x20 ;  /* 0x0000002016d87836 */ /* 0x040fe20000000000 */
[----:B------:R-:W-:Y:S01]  /*0ec0*/  SHF.R.S32.HI R3, RZ, 0x1f, R212 ;  /* 0x0000001fff037819 */ /* 0x000fe200000114d4 */
[----:B------:R-:W-:Y:S01]  /*0ed0*/  IMAD.IADD R2, R5, 0x1, -R2 ;  /* 0x0000000105027824 */ /* 0x000fe200078e0a02 */
[----:B------:R-:W-:Y:S01]  /*0ee0*/  LOP3.LUT R11, R11, 0xfffffff8, RZ, 0xc0, !PT ;  /* 0xfffffff80b0b7812 */ /* 0x000fe200078ec0ff */
[----:B------:R-:W-:Y:S01]  /*0ef0*/  VIADD R217, R22, 0x60 ;  /* 0x0000006016d97836 */ /* 0x000fe20000000000 */
[CC--:B------:R-:W-:Y:S01]  /*0f00*/  LEA.HI R5, R3.reuse, R212.reuse, RZ, 0x3 ;  /* 0x000000d403057211 */ /* 0x0c0fe200078f18ff */
[----:B------:R-:W-:Y:S01]  /*0f10*/  IMAD R2, R2, 0x8, R7 ;  /* 0x0000000802027824 */ /* 0x000fe200078e0207 */
[----:B------:R-:W-:Y:S01]  /*0f20*/  LEA.HI R3, R3, R212, RZ, 0x6 ;  /* 0x000000d403037211 */ /* 0x000fe200078f30ff */
[----:B------:R-:W-:Y:S01]  /*0f30*/  IMAD.IADD R4, R4, 0x1, -R11 ;  /* 0x0000000104047824 */ /* 0x000fe200078e0a0b */
[----:B------:R-:W-:-:S02]  /*0f40*/  LOP3.LUT R5, R5, 0x38, RZ, 0xc0, !PT ;  /* 0x0000003805057812 */ /* 0x000fc400078ec0ff */
[----:B------:R0:W-:Y:S01]  /*0f50*/  STL [R1+0x98], R2 ;  /* 0x0000980201007387 */ /* 0x0001e20000100800 */
[----:B------:R-:W-:Y:S01]  /*0f60*/  IMAD.SHL.U32 R7, R3, 0x80, RZ ;  /* 0x0000008003077824 */ /* 0x000fe200078e00ff */
[----:B------:R-:W-:Y:S01]  /*0f70*/  LOP3.LUT R3, R8, 0x7ffffffc, RZ, 0xc0, !PT ;  /* 0x7ffffffc08037812 */ /* 0x000fe200078ec0ff */
[----:B------:R-:W-:Y:S01]  /*0f80*/  IMAD R9, R9, 0x10, R4 ;  /* 0x0000001009097824 */ /* 0x000fe200078e0204 */
[----:B------:R-:W-:Y:S02]  /*0f90*/  LOP3.LUT R4, R5, 0x1c0, R234, 0xf8, !PT ;  /* 0x000001c005047812 */ /* 0x000fe400078ef8ea */
[----:B------:R-:W-:Y:S01]  /*0fa0*/  LOP3.LUT R7, R7, 0xffffe000, RZ, 0xc0, !PT ;  /* 0xffffe00007077812 */ /* 0x000fe200078ec0ff */
[----:B------:R-:W-:Y:S01]  /*0fb0*/  IMAD.IADD R3, R6, 0x1, -R3 ;  /* 0x0000000106037824 */ /* 0x000fe200078e0a03 */
[----:B------:R-:W-:Y:S01]  /*0fc0*/  SHF.R.S32.HI R8, RZ, 0x1f, R218 ;  /* 0x0000001fff087819 */ /* 0x000fe200000114da */
[----:B------:R-:W-:Y:S01]  /*0fd0*/  IMAD R0, R0, 0x40, R9 ;  /* 0x0000004000007824 */ /* 0x000fe200078e0209 */
[----:B0-----:R-:W-:Y:S01]  /*0fe0*/  LOP3.LUT R2, R234, 0x1c0, RZ, 0xc0, !PT ;  /* 0x000001c0ea027812 */ /* 0x001fe200078ec0ff */
[----:B------:R-:W-:Y:S01]  /*0ff0*/  VIADD R6, R18, 0x60 ;  /* 0x0000006012067836 */ /* 0x000fe20000000000 */
[----:B------:R-:W-:Y:S01]  /*1000*/  STL [R1+0x68], R3 ;  /* 0x0000680301007387 */ /* 0x000fe20000100800 */
[----:B------:R-:W-:-:S02]  /*1010*/  SHF.R.S32.HI R5, RZ, 0x1f, R220 ;  /* 0x0000001fff057819 */ /* 0x000fc400000114dc */
[----:B------:R-:W-:Y:S01]  /*1020*/  SHF.R.U32.HI R235, RZ, 0x3, R2 ;  /* 0x00000003ffeb7819 */ /* 0x000fe20000011602 */
[----:B------:R0:W-:Y:S01]  /*1030*/  STL [R1+0x6c], R0 ;  /* 0x00006c0001007387 */ /* 0x0001e20000100800 */
[----:B------:R-:W-:Y:S02]  /*1040*/  LOP3.LUT R2, R2, 0x38, R213, 0xf8, !PT ;  /* 0x0000003802027812 */ /* 0x000fe400078ef8d5 */
[----:B------:R-:W-:Y:S01]  /*1050*/  LOP3.LUT R4, R4, R235, RZ, 0x3c, !PT ;  /* 0x000000eb04047212 */ /* 0x000fe200078e3cff */
[----:B------:R-:W-:Y:S01]  /*1060*/  STL [R1+0x84], RZ ;  /* 0x000084ff01007387 */ /* 0x000fe20000100800 */
[----:B------:R-:W-:Y:S02]  /*1070*/  LOP3.LUT R2, R236, R2, R235, 0xf6, !PT ;  /* 0x00000002ec027212 */ /* 0x000fe400078ef6eb */
[----:B------:R-:W-:Y:S02]  /*1080*/  IADD3 R4, R4, R7, R236 ;  /* 0x0000000704047210 */ /* 0x000fe40007ffe0ec */
[----:B------:R-:W-:Y:S01]  /*1090*/  SHF.R.S32.HI R7, RZ, 0x1f, R220 ;  /* 0x0000001fff077819 */ /* 0x000fe200000114dc */
[----:B0-----:R-:W-:Y:S01]  /*10a0*/  IMAD.U32 R0, RZ, RZ, UR5 ;  /* 0x00000005ff007e24 */ /* 0x001fe2000f8e00ff */
[----:B------:R-:W-:-:S02]  /*10b0*/  SHF.R.S32.HI R3, RZ, 0x1f, R218 ;  /* 0x0000001fff037819 */ /* 0x000fc400000114da */
[----:B------:R-:W-:Y:S02]  /*10c0*/  LEA.HI R5, R5, R220, RZ, 0x3 ;  /* 0x000000dc05057211 */ /* 0x000fe400078f18ff */
[----:B------:R0:W-:Y:S01]  /*10d0*/  STL [R1+0x60], R0 ;  /* 0x0000600001007387 */ /* 0x0001e20000100800 */
[----:B------:R-:W-:Y:S02]  /*10e0*/  LEA.HI R3, R3, R218, RZ, 0x3 ;  /* 0x000000da03037211 */ /* 0x000fe400078f18ff */
[----:B------:R-:W-:-:S03]  /*10f0*/  IMAD.SHL.U32 R5, R5, 0x40, RZ ;  /* 0x0000004005057824 */ /* 0x000fc600078e00ff */
[----:B------:R-:W-:Y:S02]  /*1100*/  IMAD.SHL.U32 R3, R3, 0x40, RZ ;  /* 0x0000004003037824 */ /* 0x000fe400078e00ff */
[----:B------:R-:W-:Y:S01]  /*1110*/  LOP3.LUT R231, R5, 0xfffffe00, RZ, 0xc0, !PT ;  /* 0xfffffe0005e77812 */ /* 0x000fe200078ec0ff */
[----:B0-----:R-:W-:Y:S02]  /*1120*/  IMAD.U32 R0, RZ, RZ, UR4 ;  /* 0x00000004ff007e24 */ /* 0x001fe4000f8e00ff */
[----:B------:R-:W-:-:S03]  /*1130*/  LOP3.LUT R230, R3, 0xfffffe00, RZ, 0xc0, !PT ;  /* 0xfffffe0003e67812 */ /* 0x000fc600078ec0ff */
[----:B------:R0:W-:Y:S04]  /*1140*/  STL [R1+0x80], R0 ;  /* 0x0000800001007387 */ /* 0x0001e80000100800 */
[----:B------:R1:W-:Y:S04]  /*1150*/  STL [R1+0x8c], R6 ;  /* 0x00008c0601007387 */ /* 0x0003e80000100800 */
[----:B------:R-:W-:Y:S01]  /*1160*/  STL [R1+0x74], R8 ;  /* 0x0000740801007387 */ /* 0x000fe20000100800 */
[----:B0-----:R-:W-:-:S03]  /*1170*/  SHF.R.S32.HI R0, RZ, 0x1f, R6 ;  /* 0x0000001fff007819 */ /* 0x001fc60000011406 */
[----:B------:R0:W-:Y:S01]  /*1180*/  STL [R1+0x70], R7 ;  /* 0x0000700701007387 */ /* 0x0001e20000100800 */
[----:B------:R-:W-:Y:S01]  /*1190*/  LEA.HI R0, R0, R6, RZ, 0x3 ;  /* 0x0000000600007211 */ /* 0x000fe200078f18ff */
[C---:B-1----:R-:W-:Y:S02]  /*11a0*/  VIADD R6, R213.reuse, 0xc0 ;  /* 0x000000c0d5067836 */ /* 0x042fe40000000000 */
[----:B------:R1:W-:Y:S02]  /*11b0*/  STL [R1+0x64], R2 ;  /* 0x0000640201007387 */ /* 0x0003e40000100800 */
[----:B------:R-:W-:Y:S02]  /*11c0*/  IMAD.SHL.U32 R0, R0, 0x40, RZ ;  /* 0x0000004000007824 */ /* 0x000fe400078e00ff */
[----:B0-----:R-:W-:-:S03]  /*11d0*/  VIADD R7, R213, 0x80 ;  /* 0x00000080d5077836 */ /* 0x001fc60000000000 */
[----:B-1----:R-:W-:Y:S02]  /*11e0*/  LOP3.LUT R2, R0, 0xfffffe00, RZ, 0xc0, !PT ;  /* 0xfffffe0000027812 */ /* 0x002fe400078ec0ff */
[----:B------:R-:W-:-:S05]  /*11f0*/  LEA R0, R4, UR4, 0x1 ;  /* 0x0000000404007c11 */ /* 0x000fca000f8e08ff */
[----:B------:R0:W-:Y:S04]  /*1200*/  STL [R1+0x94], R0 ;  /* 0x0000940001007387 */ /* 0x0001e80000100800 */
[----:B------:R0:W-:Y:S02]  /*1210*/  STL [R1+0x90], R2 ;  /* 0x0000900201007387 */ /* 0x0001e40000100800 */
.L_x_2574:
[----:B0-----:R-:W0:Y:S01]  /*1220*/  LDC.64 R2, c[0x0][0xc60] ;  /* 0x00031800ff027b82 */ /* 0x001e220000000a00 */
        /* <DEDUP_REMOVED lines=13> */
[C---:B------:R-:W-:Y:S02]  /*1300*/  IMAD.SHL.U32 R28, R8.reuse, 0x4, RZ ;  /* 0x00000004081c7824 */ /* 0x040fe400078e00ff */
[C---:B------:R-:W-:Y:S01]  /*1310*/  @P2 LEA R2, P3, R8.reuse, UR4, 0x2 ;  /* 0x0000000408022c11 */ /* 0x040fe2000f8610ff */
[----:B------:R0:W-:Y:S01]  /*1320*/  STL [R1+0x78], R8 ;  /* 0x0000780801007387 */ /* 0x0001e20000100800 */
[C-C-:B------:R-:W-:Y:S02]  /*1330*/  SHF.L.U64.HI R29, R8.reuse, 0x2, R0.reuse ;  /* 0x00000002081d7819 */ /* 0x140fe40000010200 */
[----:B------:R-:W-:Y:S01]  /*1340*/  @P2 LEA.HI.X R3, R8, UR5, R0, 0x2, P3 ;  /* 0x0000000508032c11 */ /* 0x000fe200098f1400 */
[----:B------:R-:W-:Y:S01]  /*1350*/  IMAD.MOV.U32 R0, RZ, RZ, RZ ;  /* 0x000000ffff007224 */ /* 0x000fe200078e00ff */
[----:B------:R-:W-:Y:S01]  /*1360*/  IADD3 R6, P4, R28, UR6, RZ ;  /* 0x000000061c067c10 */ /* 0x000fe2000ff9e0ff */
[----:B------:R-:W-:-:S04]  /*1370*/  ULDC UR4, c[0x0][0x288] ;  /* 0x0000a20000047ab9 */ /* 0x000fc80000000800 */
[----:B------:R0:W5:Y:S01]  /*1380*/  @P2 LDG.E R0, desc[UR60][R2.64] ;  /* 0x0000003c02002981 */ /* 0x000162000c1e1900 */
[----:B------:R-:W-:Y:S01]  /*1390*/  @P1 IADD3 R4, P2, R28, UR8, RZ ;  /* 0x000000081c041c10 */ /* 0x000fe2000ff5e0ff */
[----:B------:R-:W-:Y:S01]  /*13a0*/  IMAD.U32 R227, RZ, RZ, UR4 ;  /* 0x00000004ffe37e24 */ /* 0x000fe2000f8e00ff */
[C---:B------:R-:W-:Y:S01]  /*13b0*/  IADD3.X R7, R29.reuse, UR7, RZ, P4, !PT ;  /* 0x000000071d077c10 */ /* 0x040fe2000a7fe4ff */
[----:B------:R0:W-:Y:S01]  /*13c0*/  STL [R1+0x88], R225 ;  /* 0x000088e101007387 */ /* 0x0001e20000100800 */
[----:B------:R-:W-:Y:S01]  /*13d0*/  @P1 IADD3.X R5, R29, UR9, RZ, P2, !PT ;  /* 0x000000091d051c10 */ /* 0x000fe200097fe4ff */
[----:B------:R-:W-:Y:S01]  /*13e0*/  ULDC.64 UR4, c[0x0][0x3f8] ;  /* 0x0000fe0000047ab9 */ /* 0x000fe20000000a00 */
[----:B------:R-:W-:Y:S01]  /*13f0*/  ULDC.64 UR6, c[0x0][0xa20] ;  /* 0x0002880000067ab9 */ /* 0x000fe20000000a00 */
[----:B------:R0:W5:Y:S04]  /*1400*/  @P0 LDG.E R26, desc[UR60][R6.64] ;  /* 0x0000003c061a0981 */ /* 0x000168000c1e1900 */
[----:B------:R0:W5:Y:S04]  /*1410*/  @P1 LDG.E R227, desc[UR60][R4.64] ;  /* 0x0000003c04e31981 */ /* 0x000168000c1e1900 */
[----:B------:R0:W-:Y:S01]  /*1420*/  STL [R1+0x7c], R226 ;  /* 0x00007ce201007387 */ /* 0x0001e20000100800 */
[----:B------:R-:W-:-:S03]  /*1430*/  UISETP.NE.U32.AND UP0, UPT, UR4, URZ, UPT ;  /* 0x0000003f0400728c */ /* 0x000fc6000bf05070 */
[----:B------:R-:W-:Y:S01]  /*1440*/  ULDC UR4, c[0x0][0x404] ;  /* 0x0001010000047ab9 */ /* 0x000fe20000000800 */
[----:B------:R-:W-:Y:S01]  /*1450*/  UISETP.NE.AND.EX UP0, UPT, UR5, URZ, UPT, UP0 ;  /* 0x0000003f0500728c */ /* 0x000fe2000bf05300 */
[----:B------:R-:W-:Y:S02]  /*1460*/  ISETP.NE.U32.AND P2, PT, RZ, UR6, PT ;  /* 0x00000006ff007c0c */ /* 0x000fe4000bf45070 */
[----:B------:R-:W-:Y:S01]  /*1470*/  ULDC UR5, c[0x0][0x2e0] ;  /* 0x0000b80000057ab9 */ /* 0x000fe20000000800 */
[----:B------:R-:W-:Y:S01]  /*1480*/  USEL UR4, UR4, 0x1, UP0 ;  /* 0x0000000104047887 */ /* 0x000fe20008000000 */
[----:B------:R-:W-:-:S03]  /*1490*/  ISETP.NE.AND.EX P2, PT, RZ, UR7, PT, P2 ;  /* 0x00000007ff007c0c */ /* 0x000fc6000bf45320 */
[----:B------:R-:W-:-:S03]  /*14a0*/  UIMAD UR4, UR4, UR5, URZ ;  /* 0x00000005040472a4 */ /* 0x000fc6000f8e023f */
[----:B------:R-:W-:Y:S01]  /*14b0*/  ULDC UR5, c[0x0][0x338] ;  /* 0x0000ce0000057ab9 */ /* 0x000fe20000000800 */
[----:B------:R-:W-:Y:S01]  /*14c0*/  IMAD.MOV.U32 R25, RZ, RZ, R8 ;  /* 0x000000ffff197224 */ /* 0x000fe200078e0008 */
[----:B0-----:R-:W-:Y:S07]  /*14d0*/  @P1 BRA `(.L_x_2295) ;  /* 0x0000000000241947 */ /* 0x001fee0003800000 */
[----:B------:R-:W-:Y:S02]  /*14e0*/  ULDC.64 UR8, c[0x0][0xa00] ;  /* 0x0002800000087ab9 */ /* 0x000fe40000000a00 */
[----:B------:R-:W-:-:S04]  /*14f0*/  ISETP.NE.U32.AND P1, PT, RZ, UR8, PT ;  /* 0x00000008ff007c0c */ /* 0x000fc8000bf25070 */
[----:B------:R-:W-:-:S13]  /*1500*/  ISETP.NE.AND.EX P1, PT, RZ, UR9, PT, P1 ;  /* 0x00000009ff007c0c */ /* 0x000fda000bf25310 */
[----:B------:R-:W-:Y:S05]  /*1510*/  @!P1 BRA `(.L_x_2295) ;  /* 0x0000000000149947 */ /* 0x000fea0003800000 */
[----:B------:R-:W0:Y:S02]  /*1520*/  LDC.64 R2, c[0x0][0xa00] ;  /* 0x00028000ff027b82 */ /* 0x000e240000000a00 */
[----:B0-----:R-:W-:-:S05]  /*1530*/  IMAD.WIDE R2, R25, 0x4, R2 ;  /* 0x0000000419027825 */ /* 0x001fca00078e0202 */
[----:B-----5:R-:W2:Y:S04]  /*1540*/  LDG.E R227, desc[UR60][R2.64] ;  /* 0x0000003c02e37981 */ /* 0x020ea8000c1e1900 */
[----:B------:R-:W2:Y:S02]  /*1550*/  LDG.E R4, desc[UR60][R2.64+0x4] ;  /* 0x0000043c02047981 */ /* 0x000ea4000c1e1900 */
[----:B--2---:R-:W-:-:S07]  /*1560*/  IMAD.IADD R227, R4, 0x1, -R227 ;  /* 0x0000000104e37824 */ /* 0x004fce00078e0ae3 */
.L_x_2295:
[----:B------:R-:W-:Y:S02]  /*1570*/  IMAD.U32 R2, RZ, RZ, UR5 ;  /* 0x00000005ff027e24 */ /* 0x000fe4000f8e00ff */
[----:B------:R-:W-:Y:S01]  /*1580*/  IMAD.U32 R27, RZ, RZ, UR4 ;  /* 0x00000004ff1b7e24 */ /* 0x000fe2000f8e00ff */
[----:B------:R-:W-:Y:S06]  /*1590*/  @!P2 BRA `(.L_x_2296) ;  /* 0x000000000010a947 */ /* 0x000fec0003800000 */
[----:B------:R-:W-:-:S04]  /*15a0*/  IADD3 R4, P0, R28, UR6, RZ ;  /* 0x000000061c047c10 */ /* 0x000fc8000ff1e0ff */
[----:B------:R-:W-:-:S05]  /*15b0*/  IADD3.X R5, R29, UR7, RZ, P0, !PT ;  /* 0x000000071d057c10 */ /* 0x000fca00087fe4ff */
[----:B------:R0:W5:Y:S01]  /*15c0*/  LDG.E R27, desc[UR60][R4.64] ;  /* 0x0000003c041b7981 */ /* 0x000162000c1e1900 */
[----:B------:R-:W-:Y:S05]  /*15d0*/  BRA `(.L_x_2297) ;  /* 0x0000000000107947 */ /* 0x000fea0003800000 */
.L_x_2296:
[----:B------:R-:W-:Y:S05]  /*15e0*/  @!P0 BRA `(.L_x_2297) ;  /* 0x00000000000c8947 */ /* 0x000fea0003800000 */
[----:B------:R-:W2:Y:S04]  /*15f0*/  LDG.E R4, desc[UR60][R6.64] ;  /* 0x0000003c06047981 */ /* 0x000ea8000c1e1900 */
[----:B------:R-:W2:Y:S02]  /*1600*/  LDG.E R27, desc[UR60][R6.64+0x4] ;  /* 0x0000043c061b7981 */ /* 0x000ea4000c1e1900 */
[----:B--2---:R-:W-:-:S07]  /*1610*/  IMAD.IADD R27, R27, 0x1, -R4 ;  /* 0x000000011b1b7824 */ /* 0x004fce00078e0a04 */
.L_x_2297:
[----:B------:R-:W-:Y:S02]  /*1620*/  ULDC.64 UR4, c[0x0][0xa10] ;  /* 0x0002840000047ab9 */ /* 0x000fe40000000a00 */
[----:B------:R-:W-:-:S04]  /*1630*/  ISETP.NE.U32.AND P0, PT, RZ, UR4, PT ;  /* 0x00000004ff007c0c */ /* 0x000fc8000bf05070 */
[----:B------:R-:W-:Y:S01]  /*1640*/  ISETP.NE.AND.EX P0, PT, RZ, UR5, PT, P0 ;  /* 0x00000005ff007c0c */ /* 0x000fe2000bf05300 */
[----:B------:R-:W-:-:S12]  /*1650*/  ULDC.64 UR4, c[0x0][0xa30] ;  /* 0x00028c0000047ab9 */ /* 0x000fd80000000a00 */
[----:B0-----:R-:W0:Y:S02]  /*1660*/  @P0 LDC.64 R4, c[0x0][0xa10] ;  /* 0x00028400ff040b82 */ /* 0x001e240000000a00 */
[----:B0-----:R-:W-:-:S05]  /*1670*/  @P0 IMAD.WIDE R4, R25, 0x4, R4 ;  /* 0x0000000419040825 */ /* 0x001fca00078e0204 */
[----:B------:R-:W2:Y:S04]  /*1680*/  @P0 LDG.E R3, desc[UR60][R4.64] ;  /* 0x0000003c04030981 */ /* 0x000ea8000c1e1900 */
[----:B------:R0:W2:Y:S01]  /*1690*/  @P0 LDG.E R8, desc[UR60][R4.64+0x4] ;  /* 0x0000043c04080981 */ /* 0x0000a2000c1e1900 */
[----:B------:R-:W-:Y:S01]  /*16a0*/  ISETP.NE.U32.AND P1, PT, RZ, UR4, PT ;  /* 0x00000004ff007c0c */ /* 0x000fe2000bf25070 */
[----:B-----5:R-:W-:-:S03]  /*16b0*/  IMAD.MOV.U32 R144, RZ, RZ, R27 ;  /* 0x000000ffff907224 */ /* 0x020fc600078e001b */
[----:B------:R-:W-:-:S13]  /*16c0*/  ISETP.NE.AND.EX P1, PT, RZ, UR5, PT, P1 ;  /* 0x00000005ff007c0c */ /* 0x000fda000bf25310 */
[----:B------:R-:W-:-:S04]  /*16d0*/  @P1 IADD3 R6, P2, R28, UR4, RZ ;  /* 0x000000041c061c10 */ /* 0x000fc8000ff5e0ff */
[----:B------:R-:W-:-:S05]  /*16e0*/  @P1 IADD3.X R7, R29, UR5, RZ, P2, !PT ;  /* 0x000000051d071c10 */ /* 0x000fca00097fe4ff */
[----:B------:R1:W5:Y:S01]  /*16f0*/  @P1 LDG.E R144, desc[UR60][R6.64] ;  /* 0x0000003c06901981 */ /* 0x000362000c1e1900 */
[----:B------:R-:W-:Y:S01]  /*1700*/  IMAD.IADD R9, R27, 0x1, -R0 ;  /* 0x000000011b097824 */ /* 0x000fe200078e0a00 */
[----:B0-----:R-:W-:Y:S02]  /*1710*/  LEA R4, R225, 0xcf, 0x7 ;  /* 0x000000cfe1047811 */ /* 0x001fe400078e38ff */
[----:B------:R-:W-:Y:S01]  /*1720*/  PLOP3.LUT P2, PT, PT, PT, PT, 0x80, 0x0 ;  /* 0x000000000000781c */ /* 0x000fe20003f4f070 */
[----:B------:R-:W-:-:S05]  /*1730*/  IMAD.MOV R124, RZ, RZ, -R9 ;  /* 0x000000ffff7c7224 */ /* 0x000fca00078e0a09 */
[----:B------:R-:W-:Y:S01]  /*1740*/  VIMNMX R124, RZ, R124, !PT ;  /* 0x0000007cff7c7248 */ /* 0x000fe20007fe0100 */
[----:B--2---:R-:W-:-:S04]  /*1750*/  @P0 IMAD.IADD R2, R8, 0x1, -R3 ;  /* 0x0000000108020824 */ /* 0x004fc800078e0a03 */
[----:B------:R-:W-:-:S04]  /*1760*/  IMAD.IADD R237, R9, 0x1, R2 ;  /* 0x0000000109ed7824 */ /* 0x000fc800078e0202 */
[C---:B------:R-:W-:Y:S01]  /*1770*/  VIADD R0, R237.reuse, 0x4f ;  /* 0x0000004fed007836 */ /* 0x040fe20000000000 */
[----:B------:R-:W-:-:S03]  /*1780*/  IADD3 R4, R237, R4, -R227 ;  /* 0x00000004ed047210 */ /* 0x000fc60007ffe8e3 */
[----:B------:R-:W-:-:S04]  /*1790*/  IMAD.HI R0, R0, 0x66666667, RZ ;  /* 0x6666666700007827 */ /* 0x000fc800078e02ff */
[----:B------:R-:W-:Y:S01]  /*17a0*/  IMAD.HI R4, R4, 0x66666667, RZ ;  /* 0x6666666704047827 */ /* 0x000fe200078e02ff */
[----:B------:R-:W-:-:S04]  /*17b0*/  SHF.R.U32.HI R3, RZ, 0x1f, R0 ;  /* 0x0000001fff037819 */ /* 0x000fc80000011600 */
[----:B------:R-:W-:Y:S02]  /*17c0*/  SHF.R.U32.HI R5, RZ, 0x1f, R4 ;  /* 0x0000001fff057819 */ /* 0x000fe40000011604 */
[----:B------:R-:W-:Y:S02]  /*17d0*/  LEA.HI.SX32 R3, R0, R3, 0x1b ;  /* 0x0000000300037211 */ /* 0x000fe400078fdaff */
[----:B------:R-:W-:-:S04]  /*17e0*/  LEA.HI.SX32 R148, R4, R5, 0x1b ;  /* 0x0000000504947211 */ /* 0x000fc800078fdaff */
[----:B------:R-:W-:-:S05]  /*17f0*/  VIMNMX R148, R3, R148, PT ;  /* 0x0000009403947248 */ /* 0x000fca0003fe0100 */
        /* <DEDUP_REMOVED lines=11> */
[----:B-1----:R-:W-:Y:S05]  /*18b0*/  @!P0 BRA `(.L_x_2298) ;  /* 0x00000094004c8947 */ /* 0x002fea0003800000 */
        /* <DEDUP_REMOVED lines=20> */
.L_x_2300:
[----:B------:R-:W-:Y:S05]  /*1a00*/  BSYNC B6 ;  /* 0x0000000000067941 */ /* 0x000fea0003800000 */
.L_x_2299:
        /* <DEDUP_REMOVED lines=20> */
.L_x_2302:
[----:B------:R-:W-:Y:S05]  /*1b50*/  BSYNC B6 ;  /* 0x0000000000067941 */ /* 0x000fea0003800000 */
.L_x_2301:
[----:B------:R-:W-:Y:S01]  /*1b60*/  ULDC.64 UR4, c[0x0][0x9f8] ;  /* 0x00027e0000047ab9 */ /* 0x000fe20000000a00 */
[----:B------:R-:W0:Y:S01]  /*1b70*/  LDC R0, c[0x0][0x428] ;  /* 0x00010a00ff007b82 */ /* 0x000e220000000800 */
[----:B------:R-:W-:-:S07]  /*1b80*/  ISETP.NE.U32.AND P0, PT, RZ, UR4, PT ;  /* 0x00000004ff007c0c */ /* 0x000fce000bf05070 */
[----:B------:R-:W1:Y:S01]  /*1b90*/  LDC.64 R98, c[0x0][0x2f0] ;  /* 0x0000bc00ff627b82 */ /* 0x000e620000000a00 */
[----:B------:R-:W-:Y:S01]  /*1ba0*/  ISETP.NE.AND.EX P0, PT, RZ, UR5, PT, P0 ;  /* 0x00000005ff007c0c */ /* 0x000fe2000bf05300 */
[----:B------:R-:W-:Y:S01]  /*1bb0*/  IMAD.IADD R113, R26, 0x1, R27 ;  /* 0x000000011a717824 */ /* 0x000fe200078e021b */
[----:B------:R-:W-:Y:S01]  /*1bc0*/  ULDC UR6, c[0x0][0x2e4] ;  /* 0x0000b90000067ab9 */ /* 0x000fe20000000800 */
[----:B------:R-:W-:Y:S01]  /*1bd0*/  VIADD R20, R213, 0x80 ;  /* 0x00000080d5147836 */ /* 0x000fe20000000000 */
[----:B------:R-:W-:-:S03]  /*1be0*/  ULDC.64 UR8, c[0x0][0x320] ;  /* 0x0000c80000087ab9 */ /* 0x000fc60000000a00 */
[----:B------:R-:W2:Y:S06]  /*1bf0*/  LDC.64 R104, c[0x0][0x3e8] ;  /* 0x0000fa00ff687b82 */ /* 0x000eac0000000a00 */
[----:B------:R-:W-:Y:S02]  /*1c00*/  @P0 IADD3 R4, P1, R28, UR4, RZ ;  /* 0x000000041c040c10 */ /* 0x000fe4000ff3e0ff */
[----:B------:R-:W3:Y:S02]  /*1c10*/  LDC.64 R110, c[0x0][0x3d8] ;  /* 0x0000f600ff6e7b82 */ /* 0x000ee40000000a00 */
[----:B------:R-:W-:Y:S01]  /*1c20*/  @P0 IADD3.X R5, R29, UR5, RZ, P1, !PT ;  /* 0x000000051d050c10 */ /* 0x000fe20008ffe4ff */
[----:B------:R-:W-:-:S04]  /*1c30*/  ULDC.64 UR4, c[0x0][0x2f8] ;  /* 0x0000be0000047ab9 */ /* 0x000fc80000000a00 */
[----:B------:R4:W3:Y:S01]  /*1c40*/  @P0 LDG.E R25, desc[UR60][R4.64] ;  /* 0x0000003c04190981 */ /* 0x0008e2000c1e1900 */
[----:B0-----:R-:W-:Y:S01]  /*1c50*/  ISETP.NE.AND P0, PT, R0, 0x1, PT ;  /* 0x000000010000780c */ /* 0x001fe20003f05270 */
[----:B------:R-:W0:Y:S01]  /*1c60*/  LDC R117, c[0x0][0x3d4] ;  /* 0x0000f500ff757b82 */ /* 0x000e220000000800 */
[----:B------:R-:W-:Y:S01]  /*1c70*/  SHF.R.S32.HI R21, RZ, 0x1f, R113 ;  /* 0x0000001fff157819 */ /* 0x000fe20000011471 */
[----:B------:R-:W0:Y:S01]  /*1c80*/  S2R R147, SR_TID.X ;  /* 0x0000000000937919 */ /* 0x000e220000002100 */
[----:B------:R-:W-:Y:S01]  /*1c90*/  ISETP.GE.AND P1, PT, R212, UR6, PT ;  /* 0x00000006d4007c0c */ /* 0x000fe2000bf26270 */
[----:B------:R-:W-:Y:S01]  /*1ca0*/  VIADD R12, R213, 0xc0 ;  /* 0x000000c0d50c7836 */ /* 0x000fe20000000000 */
[----:B------:R-:W-:Y:S01]  /*1cb0*/  SHF.R.S32.HI R23, RZ, 0x1f, R22 ;  /* 0x0000001fff177819 */ /* 0x000fe20000011416 */
[-C--:B-1----:R-:W-:Y:S01]  /*1cc0*/  IMAD R6, R21, R98.reuse, RZ ;  /* 0x0000006215067224 */ /* 0x082fe200078e02ff */
[----:B------:R-:W-:Y:S01]  /*1cd0*/  IADD3 R112, P3, R18, R113, RZ ;  /* 0x0000007112707210 */ /* 0x000fe20007f7e0ff */
[----:B----4-:R-:W-:Y:S01]  /*1ce0*/  IMAD.WIDE.U32 R4, R113, R98, RZ ;  /* 0x0000006271047225 */ /* 0x010fe200078e00ff */
[----:B------:R-:W-:-:S02]  /*1cf0*/  ISETP.GE.AND P2, PT, R12, UR6, PT ;  /* 0x000000060c007c0c */ /* 0x000fc4000bf46270 */
[----:B------:R-:W-:Y:S01]  /*1d00*/  SHF.L.U64.HI R128, R98, 0x5, R99 ;  /* 0x0000000562807819 */ /* 0x000fe20000010263 */
[----:B------:R-:W1:Y:S01]  /*1d10*/  @P0 LDC R3, c[0x0][0x42c] ;  /* 0x00010b00ff030b82 */ /* 0x000e620000000800 */
[----:B--2---:R-:W-:Y:S01]  /*1d20*/  IMAD.WIDE.U32 R100, R18, R104, R22 ;  /* 0x0000006812647225 */ /* 0x004fe200078e0016 */
[----:B------:R-:W-:Y:S02]  /*1d30*/  SHF.L.U64.HI R130, R98, 0x6, R99 ;  /* 0x0000000662827819 */ /* 0x000fe40000010263 */
[----:B---3--:R-:W-:Y:S01]  /*1d40*/  SHF.L.U64.HI R30, R110, 0x5, R111 ;  /* 0x000000056e1e7819 */ /* 0x008fe2000001026f */
[----:B------:R-:W-:Y:S01]  /*1d50*/  IMAD.WIDE.U32 R106, R18, R110, R22 ;  /* 0x0000006e126a7225 */ /* 0x000fe200078e0016 */
[C---:B------:R-:W-:Y:S02]  /*1d60*/  SHF.L.U64.HI R29, R110.reuse, 0x6, R111 ;  /* 0x000000066e1d7819 */ /* 0x040fe4000001026f */
[----:B------:R-:W2:Y:S01]  /*1d70*/  @P0 LDC R7, c[0x0][0x430] ;  /* 0x00010c00ff070b82 */ /* 0x000ea20000000800 */
[----:B------:R-:W-:Y:S01]  /*1d80*/  IMAD.SHL.U32 R28, R110, 0x20, RZ ;  /* 0x000000206e1c7824 */ /* 0x000fe200078e00ff */
[--C-:B------:R-:W-:Y:S01]  /*1d90*/  SHF.L.U64.HI R34, R104, 0x5, R105.reuse ;  /* 0x0000000568227819 */ /* 0x100fe20000010269 */
[----:B------:R-:W-:Y:S01]  /*1da0*/  IMAD.SHL.U32 R27, R110, 0x40, RZ ;  /* 0x000000406e1b7824 */ /* 0x000fe200078e00ff */
[----:B------:R-:W-:Y:S01]  /*1db0*/  SHF.L.U64.HI R33, R104, 0x6, R105 ;  /* 0x0000000668217819 */ /* 0x000fe20000010269 */
[----:B------:R-:W-:-:S02]  /*1dc0*/  IMAD R125, R99, 0x50, RZ ;  /* 0x00000050637d7824 */ /* 0x000fc400078e02ff */
[C---:B------:R-:W-:Y:S02]  /*1dd0*/  IMAD.SHL.U32 R129, R98.reuse, 0x20, RZ ;  /* 0x0000002062817824 */ /* 0x040fe400078e00ff */
[----:B------:R-:W-:Y:S02]  /*1de0*/  IMAD.SHL.U32 R131, R98, 0x40, RZ ;  /* 0x0000004062837824 */ /* 0x000fe400078e00ff */
[----:B------:R-:W-:Y:S02]  /*1df0*/  IMAD R127, R105, 0x50, RZ ;  /* 0x00000050697f7824 */ /* 0x000fe400078e02ff */
[C---:B------:R-:W-:Y:S01]  /*1e00*/  IMAD.SHL.U32 R32, R104.reuse, 0x20, RZ ;  /* 0x0000002068207824 */ /* 0x040fe200078e00ff */
[----:B0-----:R-:W-:Y:S01]  /*1e10*/  LEA.HI R147, R147, 0x8, RZ, 0x19 ;  /* 0x0000000893937811 */ /* 0x001fe200078fc8ff */
[----:B------:R-:W-:Y:S02]  /*1e20*/  IMAD.SHL.U32 R31, R104, 0x40, RZ ;  /* 0x00000040681f7824 */ /* 0x000fe400078e00ff */
        /* <DEDUP_REMOVED lines=9> */
[----:B------:R-:W-:Y:S01]  /*1ec0*/  ISETP.GE.AND P1, PT, R212, R117, PT ;  /* 0x00000075d400720c */ /* 0x000fe20003f26270 */
        /* <DEDUP_REMOVED lines=12> */
[C---:B------:R-:W-:Y:S01]  /*1f90*/  IMAD R6, R19.reuse, R104, RZ ;  /* 0x0000006813067224 */ /* 0x040fe200078e02ff */
        /* <DEDUP_REMOVED lines=12> */
[----:B------:R-:W-:-:S04]  /*2060*/  IMAD.WIDE.U32 R102, R18, R104, R4 ;  /* 0x0000006812667225 */ /* 0x000fc800078e0004 */
[----:B------:R-:W-:Y:S01]  /*2070*/  IMAD.WIDE.U32 R108, R18, R110, R4 ;  /* 0x0000006e126c7225 */ /* 0x000fe200078e0004 */
[----:B------:R-:W-:-:S03]  /*2080*/  SEL R5, R117, RZ, P1 ;  /* 0x000000ff75057207 */ /* 0x000fc60000800000 */
[----:B------:R-:W-:Y:S02]  /*2090*/  IMAD.IADD R9, R9, 0x1, R15 ;  /* 0x0000000109097824 */ /* 0x000fe400078e020f */
        /* <DEDUP_REMOVED lines=11> */
[----:B------:R-:W-:Y:S01]  /*2150*/  IADD3 R36, P0, R38, R6, RZ ;  /* 0x0000000626247210 */ /* 0x000fe20007f1e0ff */
[----:B------:R-:W-:Y:S02]  /*2160*/  IMAD.IADD R6, R212, 0x1, R5 ;  /* 0x00000001d4067824 */ /* 0x000fe400078e0205 */
[----:B------:R-:W-:Y:S01]  /*2170*/  IMAD R37, R11, UR5, R10 ;  /* 0x000000050b257c24 */ /* 0x000fe2000f8e020a */
[----:B------:R-:W-:Y:S02]  /*2180*/  ULDC.64 UR4, c[0x0][0x328] ;  /* 0x0000ca0000047ab9 */ /* 0x000fe40000000a00 */
[----:B------:R-:W-:Y:S02]  /*2190*/  IMAD R0, R0, UR4, RZ ;  /* 0x0000000400007c24 */ /* 0x000fe4000f8e02ff */
[----:B------:R-:W-:Y:S02]  /*21a0*/  IMAD.IADD R37, R39, 0x1, R37 ;  /* 0x0000000127257824 */ /* 0x000fe400078e0225 */
[----:B------:R-:W-:-:S02]  /*21b0*/  IMAD R41, R11, UR5, R0 ;  /* 0x000000050b297c24 */ /* 0x000fc4000f8e0200 */
[----:B------:R-:W-:Y:S01]  /*21c0*/  IMAD R0, R19, R110, RZ ;  /* 0x0000006e13007224 */ /* 0x000fe200078e02ff */
[----:B------:R-:W-:Y:S01]  /*21d0*/  IADD3.X R35, R37, R7, R35, P0, !PT ;  /* 0x0000000725237210 */ /* 0x000fe200007fe423 */
[----:B------:R-:W-:Y:S01]  /*21e0*/  IMAD.WIDE.U32 R96, R11, UR4, R8 ;  /* 0x000000040b607c25 */ /* 0x000fe2000f8e0008 */
[----:B------:R-:W-:-:S03]  /*21f0*/  ISETP.GE.AND P0, PT, R213, R117, PT ;  /* 0x00000075d500720c */ /* 0x000fc60003f06270 */
[----:B------:R-:W-:Y:S01]  /*2200*/  IMAD R7, R18, R111, R0 ;  /* 0x0000006f12077224 */ /* 0x000fe200078e0200 */
[C---:B------:R-:W-:Y:S01]  /*2210*/  SEL R0, R117.reuse, RZ, P0 ;  /* 0x000000ff75007207 */ /* 0x040fe20000000000 */
[----:B------:R-:W-:Y:S02]  /*2220*/  IMAD.SHL.U32 R117, R117, 0x2, RZ ;  /* 0x0000000275757824 */ /* 0x000fe400078e00ff */
[----:B------:R-:W-:Y:S02]  /*2230*/  IMAD.IADD R107, R107, 0x1, R7 ;  /* 0x000000016b6b7824 */ /* 0x000fe400078e0207 */
[----:B------:R-:W-:Y:S02]  /*2240*/  IMAD.IADD R0, R213, 0x1, R0 ;  /* 0x00000001d5007824 */ /* 0x000fe400078e0200 */
[----:B------:R-:W-:Y:S01]  /*2250*/  IMAD.IADD R109, R7, 0x1, R109 ;  /* 0x00000001076d7824 */ /* 0x000fe200078e026d */
[----:B------:R-:W-:Y:S01]  /*2260*/  SHF.R.S32.HI R7, RZ, 0x1f, R6 ;  /* 0x0000001fff077819 */ /* 0x000fe20000011406 */
[----:B------:R-:W-:Y:S01]  /*2270*/  IMAD.WIDE.U32 R106, R144, R110, R106 ;  /* 0x0000006e906a7225 */ /* 0x000fe200078e006a */
[----:B------:R-:W-:-:S03]  /*2280*/  SHF.R.S32.HI R5, RZ, 0x1f, R0 ;  /* 0x0000001fff057819 */ /* 0x000fc60000011400 */
[----:B------:R-:W-:Y:S01]  /*2290*/  IMAD.WIDE.U32 R108, R144, R110, R108 ;  /* 0x0000006e906c7225 */ /* 0x000fe200078e006c */
[CC--:B------:R-:W-:Y:S02]  /*22a0*/  LEA.HI R4, R5.reuse, R0.reuse, RZ, 0x6 ;  /* 0x0000000005047211 */ /* 0x0c0fe400078f30ff */
[----:B------:R-:W-:Y:S02]  /*22b0*/  LEA.HI R5, R5, R0, RZ, 0x3 ;  /* 0x0000000005057211 */ /* 0x000fe400078f18ff */
[CC--:B------:R-:W-:Y:S02]  /*22c0*/  LEA.HI R0, R7.reuse, R6.reuse, RZ, 0x6 ;  /* 0x0000000607007211 */ /* 0x0c0fe400078f30ff */
[----:B------:R-:W-:Y:S02]  /*22d0*/  LEA.HI R6, R7, R6, RZ, 0x3 ;  /* 0x0000000607067211 */ /* 0x000fe400078f18ff */
[----:B------:R-:W-:Y:S02]  /*22e0*/  SHF.R.S32.HI R13, RZ, 0x6, R0 ;  /* 0x00000006ff0d7819 */ /* 0x000fe40000011400 */
[----:B------:R-:W-:-:S02]  /*22f0*/  LOP3.LUT R0, R229, 0x38, R6, 0xf8, !PT ;  /* 0x00000038e5007812 */ /* 0x000fc400078ef806 */
[----:B------:R-:W-:Y:S01]  /*2300*/  SHF.R.S32.HI R9, RZ, 0x6, R4 ;  /* 0x00000006ff097819 */ /* 0x000fe20000011404 */
[----:B------:R-:W-:Y:S01]  /*2310*/  IMAD R140, R13, 0x1400, R230 ;  /* 0x000014000d8c7824 */ /* 0x000fe200078e02e6 */
[--C-:B------:R-:W-:Y:S01]  /*2320*/  LOP3.LUT R4, R229, 0x38, R5.reuse, 0xf8, !PT ;  /* 0x00000038e5047812 */ /* 0x100fe200078ef805 */
[----:B------:R-:W-:Y:S01]  /*2330*/  IMAD R142, R13, 0x1400, R236 ;  /* 0x000014000d8e7824 */ /* 0x000fe200078e02ec */
[-C--:B------:R-:W-:Y:S01]  /*2340*/  LOP3.LUT R11, R0, R233.reuse, RZ, 0x3c, !PT ;  /* 0x000000e9000b7212 */ /* 0x080fe200078e3cff */
[C---:B------:R-:W-:Y:S01]  /*2350*/  IMAD R141, R9.reuse, 0x1400, R230 ;  /* 0x00001400098d7824 */ /* 0x040fe200078e02e6 */
[----:B------:R-:W-:Y:S01]  /*2360*/  LOP3.LUT R7, R228, 0x38, R5, 0xf8, !PT ;  /* 0x00000038e4077812 */ /* 0x000fe200078ef805 */
[C---:B------:R-:W-:Y:S01]  /*2370*/  IMAD R143, R9.reuse, 0x1400, R236 ;  /* 0x00001400098f7824 */ /* 0x040fe200078e02ec */
[----:B------:R-:W-:Y:S01]  /*2380*/  LOP3.LUT R4, R4, R233, RZ, 0x3c, !PT ;  /* 0x000000e904047212 */ /* 0x000fe200078e3cff */
[----:B------:R-:W-:Y:S01]  /*2390*/  IMAD.IADD R140, R140, 0x1, R11 ;  /* 0x000000018c8c7824 */ /* 0x000fe200078e020b */
[----:B------:R-:W-:Y:S01]  /*23a0*/  LOP3.LUT R11, R6, 0x38, RZ, 0xc0, !PT ;  /* 0x00000038060b7812 */ /* 0x000fe200078ec0ff */
[--C-:B------:R-:W-:Y:S01]  /*23b0*/  IMAD R133, R9, 0x1400, R231.reuse ;  /* 0x0000140009857824 */ /* 0x100fe200078e02e7 */
[----:B------:R-:W-:Y:S01]  /*23c0*/  LOP3.LUT R8, R7, R232, RZ, 0x3c, !PT ;  /* 0x000000e807087212 */ /* 0x000fe200078e3cff */
[----:B------:R-:W-:Y:S01]  /*23d0*/  IMAD.IADD R141, R141, 0x1, R4 ;  /* 0x000000018d8d7824 */ /* 0x000fe200078e0204 */
[----:B------:R-:W-:Y:S01]  /*23e0*/  LOP3.LUT R7, R5, 0x38, RZ, 0xc0, !PT ;  /* 0x0000003805077812 */ /* 0x000fe200078ec0ff */
[----:B------:R-:W-:Y:S01]  /*23f0*/  IMAD R132, R13, 0x1400, R231 ;  /* 0x000014000d847824 */ /* 0x000fe200078e02e7 */
[----:B------:R-:W-:Y:S01]  /*2400*/  LOP3.LUT R4, R11, 0x1c0, R234, 0xf8, !PT ;  /* 0x000001c00b047812 */ /* 0x000fe200078ef8ea */
[----:B------:R-:W-:Y:S01]  /*2410*/  IMAD.IADD R133, R133, 0x1, R8 ;  /* 0x0000000185857824 */ /* 0x000fe200078e0208 */
[----:B------:R-:W-:-:S02]  /*2420*/  LOP3.LUT R0, R7, 0x1c0, R234, 0xf8, !PT ;  /* 0x000001c007007812 */ /* 0x000fc400078ef8ea */
[-C--:B------:R-:W-:Y:S02]  /*2430*/  LOP3.LUT R7, R4, R235.reuse, RZ, 0x3c, !PT ;  /* 0x000000eb04077212 */ /* 0x080fe400078e3cff */
[----:B------:R-:W-:Y:S02]  /*2440*/  LOP3.LUT R0, R0, R235, RZ, 0x3c, !PT ;  /* 0x000000eb00007212 */ /* 0x000fe400078e3cff */
[----:B------:R-:W-:Y:S01]  /*2450*/  LOP3.LUT R15, R228, 0x38, R6, 0xf8, !PT ;  /* 0x00000038e40f7812 */ /* 0x000fe200078ef806 */
[----:B------:R-:W-:Y:S01]  /*2460*/  IMAD.IADD R142, R142, 0x1, R7 ;  /* 0x000000018e8e7824 */ /* 0x000fe200078e0207 */
[----:B------:R-:W-:Y:S01]  /*2470*/  SHF.R.S32.HI R7, RZ, 0x1f, R144 ;  /* 0x0000001fff077819 */ /* 0x000fe20000011490 */
[----:B------:R-:W-:Y:S01]  /*2480*/  IMAD.IADD R143, R143, 0x1, R0 ;  /* 0x000000018f8f7824 */ /* 0x000fe200078e0200 */
[----:B------:R-:W-:Y:S02]  /*2490*/  LOP3.LUT R15, R15, R232, RZ, 0x3c, !PT ;  /* 0x000000e80f0f7212 */ /* 0x000fe400078e3cff */
[----:B------:R-:W-:Y:S01]  /*24a0*/  LOP3.LUT R13, R5, 0xfffffff8, RZ, 0xc0, !PT ;  /* 0xfffffff8050d7812 */ /* 0x000fe200078ec0ff */
[C---:B------:R-:W-:Y:S01]  /*24b0*/  IMAD R0, R7.reuse, R104, RZ ;  /* 0x0000006807007224 */ /* 0x040fe200078e02ff */
[----:B------:R-:W-:Y:S01]  /*24c0*/  LOP3.LUT R11, R6, 0xfffffff8, RZ, 0xc0, !PT ;  /* 0xfffffff8060b7812 */ /* 0x000fe200078ec0ff */
[----:B------:R-:W-:Y:S01]  /*24d0*/  IMAD.IADD R132, R132, 0x1, R15 ;  /* 0x0000000184847824 */ /* 0x000fe200078e020f */
[----:B------:R-:W-:Y:S01]  /*24e0*/  SHF.R.S32.HI R14, RZ, 0x3, R5 ;  /* 0x00000003ff0e7819 */ /* 0x000fe20000011405 */
[----:B------:R-:W-:Y:S01]  /*24f0*/  IMAD R9, R144, R105, R0 ;  /* 0x0000006990097224 */ /* 0x000fe200078e0200 */
[----:B------:R-:W-:Y:S01]  /*2500*/  SHF.R.S32.HI R12, RZ, 0x3, R6 ;  /* 0x00000003ff0c7819 */ /* 0x000fe20000011406 */
[----:B------:R-:W-:Y:S01]  /*2510*/  IMAD R0, R7, R110, RZ ;  /* 0x0000006e07007224 */ /* 0x000fe200078e02ff */
[----:B------:R-:W-:Y:S01]  /*2520*/  SHF.R.S32.HI R6, RZ, 0x1f, R11 ;  /* 0x0000001fff067819 */ /* 0x000fe2000001140b */
[----:B------:R-:W-:-:S02]  /*2530*/  IMAD R7, R111, 0x50, RZ ;  /* 0x000000506f077824 */ /* 0x000fc400078e02ff */
[----:B------:R-:W-:Y:S01]  /*2540*/  IMAD R15, R144, R111, R0 ;  /* 0x0000006f900f7224 */ /* 0x000fe200078e0200 */
[----:B------:R-:W-:Y:S01]  /*2550*/  SEL R0, RZ, 0x8, P2 ;  /* 0x00000008ff007807 */ /* 0x000fe20001000000 */
[----:B------:R-:W-:-:S03]  /*2560*/  IMAD.WIDE.U32 R110, R110, 0x50, RZ ;  /* 0x000000506e6e7825 */ /* 0x000fc600078e00ff */
[----:B------:R-:W-:Y:S01]  /*2570*/  LOP3.LUT R0, R3, R0, RZ, 0xfc, !PT ;  /* 0x0000000003007212 */ /* 0x000fe200078efcff */
[----:B------:R-:W-:-:S03]  /*2580*/  IMAD.WIDE.U32 R104, R104, 0x50, RZ ;  /* 0x0000005068687825 */ /* 0x000fc600078e00ff */
[C---:B------:R-:W-:Y:S01]  /*2590*/  LOP3.LUT R10, R0.reuse, 0x2, RZ, 0xc0, !PT ;  /* 0x00000002000a7812 */ /* 0x040fe200078ec0ff */
[----:B------:R-:W-:Y:S01]  /*25a0*/  IMAD.IADD R126, R111, 0x1, R7 ;  /* 0x000000016f7e7824 */ /* 0x000fe200078e0207 */
[C---:B------:R-:W-:Y:S01]  /*25b0*/  LOP3.LUT R8, R0.reuse, 0x8, RZ, 0xc0, !PT ;  /* 0x0000000800087812 */ /* 0x040fe200078ec0ff */
[----:B------:R-:W-:Y:S01]  /*25c0*/  IMAD.IADD R25, R101, 0x1, R9 ;  /* 0x0000000165197824 */ /* 0x000fe200078e0209 */
[----:B------:R-:W-:Y:S01]  /*25d0*/  SHF.R.S32.HI R7, RZ, 0x1f, R13 ;  /* 0x0000001fff077819 */ /* 0x000fe2000001140d */
[----:B------:R-:W-:Y:S01]  /*25e0*/  IMAD.IADD R21, R9, 0x1, R103 ;  /* 0x0000000109157824 */ /* 0x000fe200078e0267 */
[----:B------:R-:W-:Y:S01]  /*25f0*/  LOP3.LUT R9, R0, 0x4, RZ, 0xc0, !PT ;  /* 0x0000000400097812 */ /* 0x000fe200078ec0ff */
[----:B------:R-:W-:Y:S02]  /*2600*/  IMAD.IADD R20, R107, 0x1, R15 ;  /* 0x000000016b147824 */ /* 0x000fe400078e020f */
[----:B------:R-:W-:Y:S02]  /*2610*/  IMAD.IADD R127, R105, 0x1, R127 ;  /* 0x00000001697f7824 */ /* 0x000fe400078e027f */
[----:B------:R-:W-:-:S02]  /*2620*/  IMAD.IADD R15, R15, 0x1, R109 ;  /* 0x000000010f0f7824 */ /* 0x000fc400078e026d */
[----:B------:R-:W-:-:S07]  /*2630*/  IMAD.IADD R5, R97, 0x1, R41 ;  /* 0x0000000161057824 */ /* 0x000fce00078e0229 */
.L_x_2410:
[----:B--23--:R-:W2:Y:S01]  /*2640*/  LDL R43, [R1+0x64] ;  /* 0x00006400012b7983 */ /* 0x00cea20000100800 */
[----:B------:R-:W0:Y:S01]  /*2650*/  LDC.64 R118, c[0x0][0x2d8] ;  /* 0x0000b600ff767b82 */ /* 0x000e220000000a00 */
[----:B------:R-:W-:Y:S01]  /*2660*/  VIADD R45, R24, 0xffffffff ;  /* 0xffffffff182d7836 */ /* 0x000fe20000000000 */
[----:B------:R-:W-:Y:S05]  /*2670*/  YIELD ;  /* 0x0000000000007946 */ /* 0x000fea0003800000 */
[----:B------:R-:W-:Y:S01]  /*2680*/  SHF.R.S32.HI R42, RZ, 0x1f, R45 ;  /* 0x0000001fff2a7819 */ /* 0x000fe2000001142d */
[----:B------:R-:W1:Y:S01]  /*2690*/  LDC R116, c[0x0][0x3d4] ;  /* 0x0000f500ff747b82 */ /* 0x000e620000000800 */
[-C--:B------:R-:W-:Y:S01]  /*26a0*/  IMAD R3, R125, R45.reuse, RZ ;  /* 0x0000002d7d037224 */ /* 0x080fe200078e02ff */
[----:B------:R-:W-:Y:S01]  /*26b0*/  BSSY B0, `(.L_x_2303) ;  /* 0x00007d9000007945 */ /* 0x000fe20003800000 */
[----:B------:R-:W-:-:S04]  /*26c0*/  IMAD.WIDE.U32 R122, R98, R45, RZ ;  /* 0x0000002d627a7225 */ /* 0x000fc800078e00ff */
[----:B------:R-:W-:Y:S01]  /*26d0*/  IMAD R3, R42, R98, R3 ;  /* 0x000000622a037224 */ /* 0x000fe200078e0203 */
[CC--:B------:R-:W-:Y:S02]  /*26e0*/  IADD3 R40, P2, R36.reuse, R122.reuse, RZ ;  /* 0x0000007a24287210 */ /* 0x0c0fe40007f5e0ff */
[CC--:B------:R-:W-:Y:S01]  /*26f0*/  IADD3 R0, P3, P4, R36.reuse, R122.reuse, R131 ;  /* 0x0000007a24007210 */ /* 0x0c0fe20007c7e083 */
[----:B------:R-:W-:Y:S01]  /*2700*/  IMAD.IADD R92, R123, 0x1, R3 ;  /* 0x000000017b5c7824 */ /* 0x000fe200078e0203 */
[----:B------:R-:W-:-:S03]  /*2710*/  IADD3 R4, P5, P6, R36, R122, R129 ;  /* 0x0000007a24047210 */ /* 0x000fc60007ebe081 */
[----:B------:R-:W-:Y:S01]  /*2720*/  IMAD.X R41, R92, 0x1, R35, P2 ;  /* 0x000000015c297824 */ /* 0x000fe200010e0623 */
[C---:B0-----:R-:W-:Y:S02]  /*2730*/  LEA R52, P2, R0.reuse, R118, 0x1 ;  /* 0x0000007600347211 */ /* 0x041fe400078408ff */
[CC--:B------:R-:W-:Y:S02]  /*2740*/  IADD3.X R3, R35.reuse, R92.reuse, R130, P3, P4 ;  /* 0x0000005c23037210 */ /* 0x0c0fe40001fe8482 */
[----:B------:R-:W-:Y:S02]  /*2750*/  IADD3.X R24, R35, R92, R128, P5, P6 ;  /* 0x0000005c23187210 */ /* 0x000fe40002fec480 */
[----:B------:R-:W-:Y:S02]  /*2760*/  LEA.HI.X R53, R0, R119, R3, 0x1, P2 ;  /* 0x0000007700357211 */ /* 0x000fe400010f0c03 */
[----:B-1----:R-:W-:Y:S02]  /*2770*/  ISETP.GE.AND P2, PT, R116, 0x1, PT ;  /* 0x000000017400780c */ /* 0x002fe40003f46270 */
[----:B------:R-:W-:-:S02]  /*2780*/  LEA R54, P5, R4, R118, 0x1 ;  /* 0x0000007604367211 */ /* 0x000fc400078a08ff */
[----:B-----5:R-:W-:Y:S02]  /*2790*/  LEA R60, P6, R40, R118, 0x1 ;  /* 0x00000076283c7211 */ /* 0x020fe400078c08ff */
[----:B------:R-:W-:Y:S02]  /*27a0*/  ISETP.GT.AND P3, PT, R45, R124, PT ;  /* 0x0000007c2d00720c */ /* 0x000fe40003f64270 */
[-C--:B------:R-:W-:Y:S01]  /*27b0*/  LEA.HI.X R55, R4, R119.reuse, R24, 0x1, P5 ;  /* 0x0000007704377211 */ /* 0x080fe200028f0c18 */
[----:B------:R-:W-:Y:S01]  /*27c0*/  IMAD.MOV.U32 R24, RZ, RZ, R45 ;  /* 0x000000ffff187224 */ /* 0x000fe200078e002d */
[----:B------:R-:W-:Y:S02]  /*27d0*/  LEA.HI.X R61, R40, R119, R41, 0x1, P6 ;  /* 0x00000077283d7211 */ /* 0x000fe400030f0c29 */
[----:B------:R-:W-:Y:S01]  /*27e0*/  P2R R114, PR, RZ, 0x8 ;  /* 0x00000008ff727803 */ /* 0x000fe20000000000 */
[----:B--2---:R-:W-:-:S04]  /*27f0*/  IMAD R3, R17, 0x5000, R43 ;  /* 0x0000500011037824 */ /* 0x004fc800078e022b */
[----:B------:R-:W-:Y:S01]  /*2800*/  IMAD R4, R3, 0x2, R16 ;  /* 0x0000000203047824 */ /* 0x000fe200078e0210 */
[----:B------:R-:W-:Y:S06]  /*2810*/  @!P2 BRA `(.L_x_2304) ;  /* 0x000000780018a947 */ /* 0x000fec0003800000 */
[----:B------:R-:W-:Y:S01]  /*2820*/  ULDC.U8 UR4, c[0x0][0x3f0] ;  /* 0x0000fc0000047ab9 */ /* 0x000fe20000000000 */
[-C--:B------:R-:W-:Y:S01]  /*2830*/  IMAD R3, R126, R45.reuse, RZ ;  /* 0x0000002d7e037224 */ /* 0x080fe200078e02ff */
[----:B------:R-:W-:Y:S01]  /*2840*/  ISETP.NE.AND P2, PT, RZ, UR4, PT ;  /* 0x00000004ff007c0c */ /* 0x000fe2000bf45270 */
[-C--:B------:R-:W-:Y:S02]  /*2850*/  IMAD R43, R127, R45.reuse, RZ ;  /* 0x0000002d7f2b7224 */ /* 0x080fe400078e02ff */
        /* <DEDUP_REMOVED lines=25> */
[----:B------:R-:W-:Y:S01]  /*29f0*/  ISETP.GE.AND P5, PT, R22, R116, PT ;  /* 0x000000741600720c */ /* 0x000fe20003fa6270 */
[----:B------:R-:W-:Y:S01]  /*2a00*/  IMAD.X R42, R0, 0x1, R20, P2 ;  /* 0x00000001002a7824 */ /* 0x000fe200010e0614 */
[----:B------:R-:W-:Y:S01]  /*2a10*/  LEA R40, P2, R41, UR4, 0x1 ;  /* 0x0000000429287c11 */ /* 0x000fe2000f8408ff */
[----:B------:R-:W-:Y:S01]  /*2a20*/  IMAD.X R44, R115, 0x1, R25, P4 ;  /* 0x00000001732c7824 */ /* 0x000fe200020e0619 */
[----:B------:R-:W-:-:S02]  /*2a30*/  CS2R R122, SRZ ;  /* 0x00000000007a7805 */ /* 0x000fc4000001ff00 */
[-C--:B------:R-:W-:Y:S02]  /*2a40*/  ISETP.GE.AND P4, PT, R216, R116.reuse, PT ;  /* 0x00000074d800720c */ /* 0x080fe40003f86270 */
[----:B------:R-:W-:Y:S01]  /*2a50*/  LEA.HI.X R41, R41, UR5, R42, 0x1, P2 ;  /* 0x0000000529297c11 */ /* 0x000fe200090f0c2a */
[----:B------:R-:W-:Y:S02]  /*2a60*/  ULDC.64 UR4, c[0x0][0x3e0] ;  /* 0x0000f80000047ab9 */ /* 0x000fe40000000a00 */
[C---:B------:R-:W-:Y:S02]  /*2a70*/  LEA R42, P2, R43.reuse, UR4, 0x1 ;  /* 0x000000042b2a7c11 */ /* 0x040fe4000f8408ff */
[----:B------:R0:W5:Y:S02]  /*2a80*/  @!P5 LDG.E.64 R120, desc[UR60][R40.64] ;  /* 0x0000003c2878d981 */ /* 0x000164000c1e1b00 */
        /* <DEDUP_REMOVED lines=16> */
.L_x_2307:
[----:B------:R-:W-:Y:S05]  /*2b90*/  BSYNC B1 ;  /* 0x0000000000017941 */ /* 0x000fea0003800000 */
.L_x_2306:
        /* <DEDUP_REMOVED lines=33> */
[----:B------:R-:W-:Y:S02]  /*2db0*/  CS2R R74, SRZ ;  /* 0x00000000004a7805 */ /* 0x000fe4000001ff00 */
[----:B------:R-:W-:Y:S02]  /*2dc0*/  CS2R R78, SRZ ;  /* 0x00000000004e7805 */ /* 0x000fe4000001ff00 */
[----:B------:R-:W-:-:S02]  /*2dd0*/  PRMT R186, R40, 0x7610, R186 ;  /* 0x0000761028ba7816 */ /* 0x000fc400000000ba */
[----:B------:R-:W-:Y:S02]  /*2de0*/  CS2R R68, SRZ ;  /* 0x0000000000447805 */ /* 0x000fe4000001ff00 */
[----:B------:R-:W-:Y:S02]  /*2df0*/  PRMT R137, R137, 0x5410, R41 ;  /* 0x0000541089897816 */ /* 0x000fe40000000029 */
[----:B------:R-:W-:Y:S02]  /*2e00*/  CS2R R72, SRZ ;  /* 0x0000000000487805 */ /* 0x000fe4000001ff00 */
[----:B------:R-:W-:Y:S02]  /*2e10*/  CS2R R76, SRZ ;  /* 0x00000000004c7805 */ /* 0x000fe4000001ff00 */
        /* <DEDUP_REMOVED lines=32> */
.L_x_2309:
[----:B------:R-:W-:Y:S05]  /*3020*/  BSYNC B1 ;  /* 0x0000000000017941 */ /* 0x000fea0003800000 */
.L_x_2308:
        /* <DEDUP_REMOVED lines=42> */
.L_x_2311:
[----:B------:R-:W-:Y:S05]  /*32d0*/  BSYNC B1 ;  /* 0x0000000000017941 */ /* 0x000fea0003800000 */
.L_x_2310:
[----:B------:R-:W2:Y:S01]  /*32e0*/  LDL R0, [R1+0x60] ;  /* 0x0000600001007983 */ /* 0x000ea20000100800 */
[----:B01----:R-:W-:Y:S01]  /*32f0*/  IMAD.MOV.U32 R40, RZ, RZ, R70 ;  /* 0x000000ffff287224 */ /* 0x003fe200078e0046 */
[----:B------:R-:W-:Y:S01]  /*3300*/  PRMT R163, R138, 0x7610, R163 ;  /* 0x000076108aa37816 */ /* 0x000fe200000000a3 */
[----:B------:R-:W-:Y:S02]  /*3310*/  IMAD.MOV.U32 R41, RZ, RZ, R71 ;  /* 0x000000ffff297224 */ /* 0x000fe400078e0047 */
        /* <DEDUP_REMOVED lines=65> */
.L_x_2312:
[----:B------:R-:W-:Y:S01]  /*3730*/  IMAD R0, R17, 0x8, R16 ;  /* 0x0000000811007824 */ /* 0x000fe200078e0210 */
[----:B------:R-:W-:Y:S01]  /*3740*/  SHF.L.U32 R115, R221, 0x1f, RZ ;  /* 0x0000001fdd737819 */ /* 0x000fe200000006ff */
[----:B------:R-:W-:Y:S03]  /*3750*/  BSSY B1, `(.L_x_2313) ;  /* 0x0000003000017945 */ /* 0x000fe60003800000 */
[----:B------:R-:W0:Y:S02]  /*3760*/  SYNCS.PHASECHK.TRANS64.TRYWAIT P6, [R0+URZ+0x38890], R115 ;  /* 0x03889073000075a7 */ /* 0x000e2400080c017f */
[----:B0-----:R-:W-:Y:S05]  /*3770*/  @!P6 BRA `(.L_x_2314) ;  /* 0x000002a800e4e947 */ /* 0x001fea0003800000 */
.L_x_2684:
[----:B------:R-:W-:Y:S05]  /*3780*/  BSYNC B1 ;  /* 0x0000000000017941 */ /* 0x000fea0003800000 */
.L_x_2313:
        /* <DEDUP_REMOVED lines=9> */
[----:B------:R-:W-:Y:S02]  /*3820*/  SHF.R.U64 R149, R120, 0x10, R121 ;  /* 0x0000001078957819 */ /* 0x000fe40000001279 */
[--C-:B------:R-:W-:Y:S02]  /*3830*/  SHF.R.U64 R150, R122, 0x10, R123.reuse ;  /* 0x000000107a967819 */ /* 0x100fe4000000127b */
[----:B------:R-:W-:Y:S02]  /*3840*/  SHF.R.U32.HI R152, RZ, 0x10, R123 ;  /* 0x00000010ff987819 */ /* 0x000fe4000001167b */
[----:B------:R-:W-:Y:S01]  /*3850*/  SHF.R.U32.HI R151, RZ, 0x10, R121 ;  /* 0x00000010ff977819 */ /* 0x000fe20000011679 */
[----:B--2---:R-:W-:Y:S01]  /*3860*/  IMAD.U32 R121, R42, 0x10000, RZ ;  /* 0x000100002a797824 */ /* 0x004fe200078e00ff */
[----:B------:R-:W-:Y:S02]  /*3870*/  PRMT R122, R154, 0x5410, R149 ;  /* 0x000054109a7a7816 */ /* 0x000fe40000000095 */
[----:B------:R-:W-:-:S02]  /*3880*/  PRMT R149, R136, 0x5432, R150 ;  /* 0x0000543288957816 */ /* 0x000fc40000000096 */
[----:B------:R-:W-:Y:S02]  /*3890*/  PRMT R150, R137, 0x5432, R152 ;  /* 0x0000543289967816 */ /* 0x000fe40000000098 */
[----:B------:R-:W-:Y:S01]  /*38a0*/  PRMT R123, R153, 0x5410, R151 ;  /* 0x00005410997b7816 */ /* 0x000fe20000000097 */
[C---:B------:R-:W-:Y:S01]  /*38b0*/  IMAD.U32 R151, R41.reuse, 0x10000, RZ ;  /* 0x0001000029977824 */ /* 0x040fe200078e00ff */
[----:B------:R-:W-:Y:S01]  /*38c0*/  LOP3.LUT R42, R42, 0xffff0000, RZ, 0xc0, !PT ;  /* 0xffff00002a2a7812 */ /* 0x000fe200078ec0ff */
        /* <DEDUP_REMOVED lines=8> */
[C---:B------:R-:W-:Y:S01]  /*3950*/  FMUL.FTZ R158, R155.reuse, R152 ;  /* 0x000000989b9e7220 */ /* 0x040fe20000410000 */
[----:B------:R-:W-:Y:S01]  /*3960*/  FMUL.FTZ R42, R42, R154 ;  /* 0x0000009a2a2a7220 */ /* 0x000fe20000410000 */
[----:B------:R-:W-:Y:S01]  /*3970*/  FMUL.FTZ R155, R155, R156 ;  /* 0x0000009c9b9b7220 */ /* 0x000fe20000410000 */
[----:B------:R-:W-:Y:S01]  /*3980*/  LOP3.LUT R150, R150, 0xffff0000, RZ, 0xc0, !PT ;  /* 0xffff000096967812 */ /* 0x000fe200078ec0ff */
[----:B------:R-:W-:Y:S01]  /*3990*/  IMAD.U32 R149, R149, 0x10000, RZ ;  /* 0x0001000095957824 */ /* 0x000fe200078e00ff */
[----:B------:R-:W-:Y:S01]  /*39a0*/  LOP3.LUT R123, R123, 0xffff0000, RZ, 0xc0, !PT ;  /* 0xffff00007b7b7812 */ /* 0x000fe200078ec0ff */
[----:B------:R-:W-:Y:S01]  /*39b0*/  FFMA.FTZ R162, R121, R154, -R162 ;  /* 0x0000009a79a27223 */ /* 0x000fe200000108a2 */
[----:B------:R-:W-:Y:S01]  /*39c0*/  LOP3.LUT R40, R40, 0xffff0000, RZ, 0xc0, !PT ;  /* 0xffff000028287812 */ /* 0x000fe200078ec0ff */
[----:B------:R-:W-:-:S02]  /*39d0*/  IMAD.U32 R122, R122, 0x10000, RZ ;  /* 0x000100007a7a7824 */ /* 0x000fc400078e00ff */
[C---:B------:R-:W-:Y:S01]  /*39e0*/  FFMA.FTZ R158, R151.reuse, R156, -R158 ;  /* 0x0000009c979e7223 */ /* 0x040fe2000001089e */
[----:B------:R-:W-:Y:S01]  /*39f0*/  FFMA.FTZ R155, R151, R152, R155 ;  /* 0x00000098979b7223 */ /* 0x000fe2000001009b */
[----:B------:R-:W-:Y:S01]  /*3a00*/  FFMA.FTZ R121, R121, R153, R42 ;  /* 0x0000009979797223 */ /* 0x000fe2000001002a */
[C---:B------:R-:W-:Y:S01]  /*3a10*/  FMUL.FTZ R42, R120.reuse, R150 ;  /* 0x00000096782a7220 */ /* 0x040fe20000410000 */
[----:B------:R-:W-:Y:S01]  /*3a20*/  FMUL.FTZ R151, R120, R123 ;  /* 0x0000007b78977220 */ /* 0x000fe20000410000 */
[C---:B------:R-:W-:Y:S01]  /*3a30*/  FMUL.FTZ R120, R40.reuse, R149 ;  /* 0x0000009528787220 */ /* 0x040fe20000410000 */
[----:B------:R-:W-:Y:S02]  /*3a40*/  IMAD.U32 R43, R43, 0x10000, RZ ;  /* 0x000100002b2b7824 */ /* 0x000fe400078e00ff */
[----:B------:R-:W-:Y:S01]  /*3a50*/  FMUL.FTZ R40, R40, R122 ;  /* 0x0000007a28287220 */ /* 0x000fe20000410000 */
[----:B------:R-:W-:Y:S01]  /*3a60*/  F2FP.BF16.F32.PACK_AB R155, R155, R158 ;  /* 0x0000009e9b9b723e */ /* 0x000fe200000010ff */
[----:B------:R-:W-:Y:S01]  /*3a70*/  FFMA.FTZ R120, R41, R122, -R120 ;  /* 0x0000007a29787223 */ /* 0x000fe20000010878 */
[C---:B------:R-:W-:Y:S01]  /*3a80*/  FFMA.FTZ R42, R43.reuse, R123, -R42 ;  /* 0x0000007b2b2a7223 */ /* 0x040fe2000001082a */
[----:B------:R-:W-:Y:S01]  /*3a90*/  FFMA.FTZ R151, R43, R150, R151 ;  /* 0x000000962b977223 */ /* 0x000fe20000010097 */
[----:B------:R-:W-:-:S04]  /*3aa0*/  FFMA.FTZ R41, R41, R149, R40 ;  /* 0x0000009529297223 */ /* 0x000fc80000010028 */
[----:B------:R-:W-:Y:S02]  /*3ab0*/  F2FP.BF16.F32.PACK_AB R43, R151, R42 ;  /* 0x0000002a972b723e */ /* 0x000fe400000010ff */
[----:B------:R-:W-:Y:S01]  /*3ac0*/  F2FP.BF16.F32.PACK_AB R40, R41, R120 ;  /* 0x000000782928723e */ /* 0x000fe200000010ff */
[----:B------:R-:W-:Y:S01]  /*3ad0*/  IMAD.MOV.U32 R41, RZ, RZ, R155 ;  /* 0x000000ffff297224 */ /* 0x000fe200078e009b */
[----:B------:R-:W-:-:S07]  /*3ae0*/  F2FP.BF16.F32.PACK_AB R42, R121, R162 ;  /* 0x000000a2792a723e */ /* 0x000fce00000010ff */
.L_x_2320:
[----:B------:R-:W-:Y:S05]  /*3af0*/  BSYNC B3 ;  /* 0x0000000000037941 */ /* 0x000fea0003800000 */
.L_x_2319:
[----:B--2---:R1:W-:Y:S02]  /*3b00*/  STG.E.128 desc[UR60][R60.64], R40 ;  /* 0x000000283c007986 */ /* 0x0043e4000c101d3c */
.L_x_2318:
[----:B------:R-:W-:Y:S05]  /*3b10*/  BSYNC B2 ;  /* 0x0000000000027941 */ /* 0x000fea0003800000 */
.L_x_2317:
        /* <DEDUP_REMOVED lines=52> */
.L_x_2324:
[----:B------:R-:W-:Y:S05]  /*3e60*/  BSYNC B3 ;  /* 0x0000000000037941 */ /* 0x000fea0003800000 */
.L_x_2323:
[----:B--2---:R2:W-:Y:S02]  /*3e70*/  STG.E.128 desc[UR60][R60.64+0x80], R40 ;  /* 0x000080283c007986 */ /* 0x0045e4000c101d3c */
.L_x_2322:
[----:B------:R-:W-:Y:S05]  /*3e80*/  BSYNC B2 ;  /* 0x0000000000027941 */ /* 0x000fea0003800000 */
.L_x_2321:
        /* <DEDUP_REMOVED lines=12> */
[----:B------:R-:W-:Y:S01]  /*3f50*/  SHF.R.U32.HI R95, RZ, 0x10, R87 ;  /* 0x00000010ff5f7819 */ /* 0x000fe20000011657 */
[----:B------:R-:W-:Y:S01]  /*3f60*/  IMAD.U32 R87, R42, 0x10000, RZ ;  /* 0x000100002a577824 */ /* 0x000fe200078e00ff */
[----:B------:R-:W-:Y:S01]  /*3f70*/  PRMT R94, R134, 0x5432, R92 ;  /* 0x00005432865e7816 */ /* 0x000fe2000000005c */
[----:B------:R-:W-:Y:S01]  /*3f80*/  IMAD.U32 R92, R41, 0x10000, RZ ;  /* 0x00010000295c7824 */ /* 0x000fe200078e00ff */
[----:B------:R-:W-:-:S02]  /*3f90*/  PRMT R93, R185, 0x5410, R93 ;  /* 0x00005410b95d7816 */ /* 0x000fc4000000005d */
[----:B------:R-:W-:Y:S02]  /*3fa0*/  LOP3.LUT R122, R41, 0xffff0000, RZ, 0xc0, !PT ;  /* 0xffff0000297a7812 */ /* 0x000fe400078ec0ff */
[----:B------:R-:W-:Y:S01]  /*3fb0*/  PRMT R180, R180, 0x5410, R95 ;  /* 0x00005410b4b47816 */ /* 0x000fe2000000005f */
[----:B------:R-:W-:Y:S01]  /*3fc0*/  IMAD.U32 R119, R93, 0x10000, RZ ;  /* 0x000100005d777824 */ /* 0x000fe200078e00ff */
[----:B------:R-:W-:Y:S02]  /*3fd0*/  LOP3.LUT R41, R94, 0xffff0000, RZ, 0xc0, !PT ;  /* 0xffff00005e297812 */ /* 0x000fe400078ec0ff */
[----:B------:R-:W-:Y:S01]  /*3fe0*/  LOP3.LUT R95, R179, 0xffff0000, RZ, 0xc0, !PT ;  /* 0xffff0000b35f7812 */ /* 0x000fe200078ec0ff */
        /* <DEDUP_REMOVED lines=8> */
[----:B------:R-:W-:Y:S01]  /*4070*/  LOP3.LUT R40, R40, 0xffff0000, RZ, 0xc0, !PT ;  /* 0xffff000028287812 */ /* 0x000fe200078ec0ff */
[----:B------:R-:W-:Y:S01]  /*4080*/  FFMA.FTZ R122, R92, R41, R122 ;  /* 0x000000295c7a7223 */ /* 0x000fe2000001007a */
[----:B------:R-:W-:Y:S01]  /*4090*/  LOP3.LUT R180, R180, 0xffff0000, RZ, 0xc0, !PT ;  /* 0xffff0000b4b47812 */ /* 0x000fe200078ec0ff */
[----:B------:R-:W-:-:S02]  /*40a0*/  IMAD.U32 R41, R94, 0x10000, RZ ;  /* 0x000100005e297824 */ /* 0x000fc400078e00ff */
[----:B------:R-:W-:Y:S01]  /*40b0*/  FFMA.FTZ R150, R87, R120, -R150 ;  /* 0x0000007857967223 */ /* 0x000fe20000010896 */
[----:B------:R-:W-:Y:S02]  /*40c0*/  IMAD.U32 R179, R179, 0x10000, RZ ;  /* 0x00010000b3b37824 */ /* 0x000fe400078e00ff */
[----:B------:R-:W-:Y:S01]  /*40d0*/  FFMA.FTZ R87, R87, R119, R42 ;  /* 0x0000007757577223 */ /* 0x000fe2000001002a */
[----:B------:R-:W-:Y:S02]  /*40e0*/  IMAD.U32 R43, R43, 0x10000, RZ ;  /* 0x000100002b2b7824 */ /* 0x000fe400078e00ff */
[----:B------:R-:W-:Y:S01]  /*40f0*/  FFMA.FTZ R121, R92, R95, -R121 ;  /* 0x0000005f5c797223 */ /* 0x000fe20000010879 */
        /* <DEDUP_REMOVED lines=12> */
.L_x_2328:
[----:B------:R-:W-:Y:S05]  /*41c0*/  BSYNC B3 ;  /* 0x0000000000037941 */ /* 0x000fea0003800000 */
.L_x_2327:
[----:B--2---:R3:W-:Y:S02]  /*41d0*/  STG.E.128 desc[UR60][R60.64+0x100], R40 ;  /* 0x000100283c007986 */ /* 0x0047e4000c101d3c */
.L_x_2326:
[----:B------:R-:W-:Y:S05]  /*41e0*/  BSYNC B2 ;  /* 0x0000000000027941 */ /* 0x000fea0003800000 */
.L_x_2325:
[----:B------:R-:W-:-:S13]  /*41f0*/  ISETP.NE.AND P3, PT, R8, RZ, PT ;  /* 0x000000ff0800720c */ /* 0x000fda0003f65270 */
[----:B------:R-:W-:Y:S05]  /*4200*/  @!P3 BRA `(.L_x_2316) ;  /* 0x0000000000d0b947 */ /* 0x000fea0003800000 */
[----:B-123--:R1:W2:Y:S01]  /*4210*/  LDS.128 R40, [R4+0x2bc00] ;  /* 0x02bc000004287984 */ /* 0x00e2a20000000c00 */
[----:B------:R-:W-:Y:S01]  /*4220*/  ISETP.GE.AND P3, PT, R217, R116, PT ;  /* 0x00000074d900720c */ /* 0x000fe20003f66270 */
[----:B------:R-:W-:-:S12]  /*4230*/  BSSY B2, `(.L_x_2329) ;  /* 0x0000030000027945 */ /* 0x000fd80003800000 */
[----:B-1----:R-:W-:Y:S05]  /*4240*/  @P3 BRA `(.L_x_2330) ;  /* 0x0000000000b83947 */ /* 0x002fea0003800000 */
[--C-:B------:R-:W-:Y:S02]  /*4250*/  SHF.R.U64 R84, R84, 0x10, R85.reuse ;  /* 0x0000001054547819 */ /* 0x100fe40000001255 */
[----:B------:R-:W-:Y:S02]  /*4260*/  SHF.R.U32.HI R85, RZ, 0x10, R85 ;  /* 0x00000010ff557819 */ /* 0x000fe40000011655 */
[--C-:B------:R-:W-:Y:S02]  /*4270*/  SHF.R.U32.HI R87, RZ, 0x10, R83.reuse ;  /* 0x00000010ff577819 */ /* 0x100fe40000011653 */
[----:B------:R-:W-:Y:S01]  /*4280*/  SHF.R.U64 R86, R82, 0x10, R83 ;  /* 0x0000001052567819 */ /* 0x000fe20000001253 */
[----:B--2---:R-:W-:Y:S01]  /*4290*/  IMAD.U32 R82, R42, 0x10000, RZ ;  /* 0x000100002a527824 */ /* 0x004fe200078e00ff */
[----:B------:R-:W-:Y:S02]  /*42a0*/  PRMT R184, R184, 0x5410, R85 ;  /* 0x00005410b8b87816 */ /* 0x000fe40000000055 */
[----:B------:R-:W-:-:S02]  /*42b0*/  PRMT R178, R178, 0x5410, R87 ;  /* 0x00005410b2b27816 */ /* 0x000fc40000000057 */
[----:B------:R-:W-:Y:S01]  /*42c0*/  PRMT R183, R183, 0x5410, R84 ;  /* 0x00005410b7b77816 */ /* 0x000fe20000000054 */
[----:B------:R-:W-:Y:S01]  /*42d0*/  IMAD.U32 R84, R184, 0x10000, RZ ;  /* 0x00010000b8547824 */ /* 0x000fe200078e00ff */
[----:B------:R-:W-:Y:S01]  /*42e0*/  LOP3.LUT R83, R42, 0xffff0000, RZ, 0xc0, !PT ;  /* 0xffff00002a537812 */ /* 0x000fe200078ec0ff */
[----:B------:R-:W-:Y:S01]  /*42f0*/  IMAD.U32 R87, R178, 0x10000, RZ ;  /* 0x00010000b2577824 */ /* 0x000fe200078e00ff */
[----:B------:R-:W-:Y:S01]  /*4300*/  PRMT R177, R177, 0x5410, R86 ;  /* 0x00005410b1b17816 */ /* 0x000fe20000000056 */
[C---:B------:R-:W-:Y:S01]  /*4310*/  IMAD.U32 R86, R41.reuse, 0x10000, RZ ;  /* 0x0001000029567824 */ /* 0x040fe200078e00ff */
[----:B------:R-:W-:Y:S01]  /*4320*/  LOP3.LUT R85, R41, 0xffff0000, RZ, 0xc0, !PT ;  /* 0xffff000029557812 */ /* 0x000fe200078ec0ff */
[----:B------:R-:W-:Y:S01]  /*4330*/  FMUL.FTZ R119, R83, R84 ;  /* 0x0000005453777220 */ /* 0x000fe20000410000 */
[----:B------:R-:W-:Y:S01]  /*4340*/  LOP3.LUT R93, R183, 0xffff0000, RZ, 0xc0, !PT ;  /* 0xffff0000b75d7812 */ /* 0x000fe200078ec0ff */
[----:B------:R-:W-:Y:S01]  /*4350*/  IMAD.U32 R41, R40, 0x10000, RZ ;  /* 0x0001000028297824 */ /* 0x000fe200078e00ff */
[----:B------:R-:W-:Y:S01]  /*4360*/  LOP3.LUT R92, R177, 0xffff0000, RZ, 0xc0, !PT ;  /* 0xffff0000b15c7812 */ /* 0x000fe200078ec0ff */
[----:B------:R-:W-:Y:S01]  /*4370*/  FMUL.FTZ R83, R83, R87 ;  /* 0x0000005753537220 */ /* 0x000fe20000410000 */
[----:B------:R-:W-:Y:S01]  /*4380*/  LOP3.LUT R42, R43, 0xffff0000, RZ, 0xc0, !PT ;  /* 0xffff00002b2a7812 */ /* 0x000fe200078ec0ff */
[----:B------:R-:W-:Y:S01]  /*4390*/  FMUL.FTZ R95, R85, R93 ;  /* 0x0000005d555f7220 */ /* 0x000fe20000410000 */
[----:B------:R-:W-:Y:S01]  /*43a0*/  LOP3.LUT R184, R184, 0xffff0000, RZ, 0xc0, !PT ;  /* 0xffff0000b8b87812 */ /* 0x000fe200078ec0ff */
[----:B------:R-:W-:Y:S01]  /*43b0*/  IMAD.U32 R183, R183, 0x10000, RZ ;  /* 0x00010000b7b77824 */ /* 0x000fe200078e00ff */
[----:B------:R-:W-:Y:S01]  /*43c0*/  LOP3.LUT R178, R178, 0xffff0000, RZ, 0xc0, !PT ;  /* 0xffff0000b2b27812 */ /* 0x000fe200078ec0ff */
[----:B------:R-:W-:Y:S01]  /*43d0*/  FMUL.FTZ R94, R85, R92 ;  /* 0x0000005c555e7220 */ /* 0x000fe20000410000 */
[----:B------:R-:W-:Y:S01]  /*43e0*/  LOP3.LUT R40, R40, 0xffff0000, RZ, 0xc0, !PT ;  /* 0xffff000028287812 */ /* 0x000fe200078ec0ff */
[----:B------:R-:W-:Y:S01]  /*43f0*/  FFMA.FTZ R87, R82, R87, -R119 ;  /* 0x0000005752577223 */ /* 0x000fe20000010877 */
[----:B------:R-:W-:-:S02]  /*4400*/  IMAD.U32 R177, R177, 0x10000, RZ ;  /* 0x00010000b1b17824 */ /* 0x000fc400078e00ff */
[----:B------:R-:W-:Y:S01]  /*4410*/  FFMA.FTZ R82, R82, R84, R83 ;  /* 0x0000005452527223 */ /* 0x000fe20000010053 */
[C---:B------:R-:W-:Y:S01]  /*4420*/  FMUL.FTZ R84, R42.reuse, R184 ;  /* 0x000000b82a547220 */ /* 0x040fe20000410000 */
[----:B------:R-:W-:Y:S01]  /*4430*/  FMUL.FTZ R83, R42, R178 ;  /* 0x000000b22a537220 */ /* 0x000fe20000410000 */
[----:B------:R-:W-:Y:S01]  /*4440*/  FFMA.FTZ R85, R86, R92, -R95 ;  /* 0x0000005c56557223 */ /* 0x000fe2000001085f */
[----:B------:R-:W-:Y:S01]  /*4450*/  FMUL.FTZ R42, R40, R183 ;  /* 0x000000b7282a7220 */ /* 0x000fe20000410000 */
[----:B------:R-:W-:Y:S01]  /*4460*/  FFMA.FTZ R86, R86, R93, R94 ;  /* 0x0000005d56567223 */ /* 0x000fe2000001005e */
[-C--:B------:R-:W-:Y:S01]  /*4470*/  FMUL.FTZ R40, R40, R177.reuse ;  /* 0x000000b128287220 */ /* 0x080fe20000410000 */
[----:B------:R-:W-:Y:S02]  /*4480*/  IMAD.U32 R43, R43, 0x10000, RZ ;  /* 0x000100002b2b7824 */ /* 0x000fe400078e00ff */
[C---:B------:R-:W-:Y:S01]  /*4490*/  FFMA.FTZ R42, R41.reuse, R177, -R42 ;  /* 0x000000b1292a7223 */ /* 0x040fe2000001082a */
[----:B------:R-:W-:Y:S01]  /*44a0*/  F2FP.BF16.F32.PACK_AB R82, R82, R87 ;  /* 0x000000575252723e */ /* 0x000fe200000010ff */
[----:B------:R-:W-:Y:S01]  /*44b0*/  FFMA.FTZ R41, R41, R183, R40 ;  /* 0x000000b729297223 */ /* 0x000fe20000010028 */
[C---:B------:R-:W-:Y:S01]  /*44c0*/  FFMA.FTZ R84, R43.reuse, R178, -R84 ;  /* 0x000000b22b547223 */ /* 0x040fe20000010854 */
[----:B------:R-:W-:Y:S01]  /*44d0*/  FFMA.FTZ R83, R43, R184, R83 ;  /* 0x000000b82b537223 */ /* 0x000fe20000010053 */
[----:B------:R-:W-:-:S02]  /*44e0*/  F2FP.BF16.F32.PACK_AB R85, R86, R85 ;  /* 0x000000555655723e */ /* 0x000fc400000010ff */
[----:B------:R-:W-:Y:S01]  /*44f0*/  F2FP.BF16.F32.PACK_AB R40, R41, R42 ;  /* 0x0000002a2928723e */ /* 0x000fe200000010ff */
[----:B------:R-:W-:Y:S01]  /*4500*/  IMAD.MOV.U32 R42, RZ, RZ, R82 ;  /* 0x000000ffff2a7224 */ /* 0x000fe200078e0052 */
[----:B------:R-:W-:Y:S01]  /*4510*/  F2FP.BF16.F32.PACK_AB R43, R83, R84 ;  /* 0x00000054532b723e */ /* 0x000fe200000010ff */
[----:B------:R-:W-:-:S07]  /*4520*/  IMAD.MOV.U32 R41, RZ, RZ, R85 ;  /* 0x000000ffff297224 */ /* 0x000fce00078e0055 */
.L_x_2330:
[----:B------:R-:W-:Y:S05]  /*4530*/  BSYNC B2 ;  /* 0x0000000000027941 */ /* 0x000fea0003800000 */
.L_x_2329:
[----:B--2---:R4:W-:Y:S02]  /*4540*/  STG.E.128 desc[UR60][R60.64+0x180], R40 ;  /* 0x000180283c007986 */ /* 0x0049e4000c101d3c */
.L_x_2316:
[----:B------:R-:W-:Y:S05]  /*4550*/  BSYNC B1 ;  /* 0x0000000000017941 */ /* 0x000fea0003800000 */
.L_x_2315:
        /* <DEDUP_REMOVED lines=27> */
[-C--:B------:R-:W-:Y:S01]  /*4710*/  FMUL.FTZ R61, R61, R81.reuse ;  /* 0x000000513d3d7220 */ /* 0x080fe20000410000 */
[----:B------:R-:W-:Y:S01]  /*4720*/  LOP3.LUT R42, R43, 0xffff0000, RZ, 0xc0, !PT ;  /* 0xffff00002b2a7812 */ /* 0x000fe200078ec0ff */
[----:B------:R-:W-:Y:S01]  /*4730*/  FMUL.FTZ R84, R78, R82 ;  /* 0x000000524e547220 */ /* 0x000fe20000410000 */
[----:B------:R-:W-:Y:S01]  /*4740*/  LOP3.LUT R188, R188, 0xffff0000, RZ, 0xc0, !PT ;  /* 0xffff0000bcbc7812 */ /* 0x000fe200078ec0ff */
[----:B------:R-:W-:Y:S01]  /*4750*/  FMUL.FTZ R85, R78, R80 ;  /* 0x000000504e557220 */ /* 0x000fe20000410000 */
[----:B------:R-:W-:Y:S01]  /*4760*/  LOP3.LUT R176, R176, 0xffff0000, RZ, 0xc0, !PT ;  /* 0xffff0000b0b07812 */ /* 0x000fe200078ec0ff */
[----:B------:R-:W-:Y:S01]  /*4770*/  IMAD.U32 R187, R187, 0x10000, RZ ;  /* 0x00010000bbbb7824 */ /* 0x000fe200078e00ff */
[----:B------:R-:W-:Y:S01]  /*4780*/  LOP3.LUT R78, R40, 0xffff0000, RZ, 0xc0, !PT ;  /* 0xffff0000284e7812 */ /* 0x000fe200078ec0ff */
[----:B------:R-:W-:Y:S01]  /*4790*/  FFMA.FTZ R87, R60, R81, -R87 ;  /* 0x000000513c577223 */ /* 0x000fe20000010857 */
[----:B------:R-:W-:-:S02]  /*47a0*/  IMAD.U32 R175, R175, 0x10000, RZ ;  /* 0x00010000afaf7824 */ /* 0x000fc400078e00ff */
[C---:B------:R-:W-:Y:S01]  /*47b0*/  FFMA.FTZ R40, R79.reuse, R80, -R84 ;  /* 0x000000504f287223 */ /* 0x040fe20000010854 */
[----:B------:R-:W-:Y:S01]  /*47c0*/  FFMA.FTZ R60, R60, R83, R61 ;  /* 0x000000533c3c7223 */ /* 0x000fe2000001003d */
[C---:B------:R-:W-:Y:S01]  /*47d0*/  FMUL.FTZ R80, R42.reuse, R188 ;  /* 0x000000bc2a507220 */ /* 0x040fe20000410000 */
[----:B------:R-:W-:Y:S01]  /*47e0*/  FMUL.FTZ R61, R42, R176 ;  /* 0x000000b02a3d7220 */ /* 0x000fe20000410000 */
[C---:B------:R-:W-:Y:S01]  /*47f0*/  FMUL.FTZ R42, R78.reuse, R187 ;  /* 0x000000bb4e2a7220 */ /* 0x040fe20000410000 */
        /* <DEDUP_REMOVED lines=13> */
.L_x_2336:
[----:B------:R-:W-:Y:S05]  /*48d0*/  BSYNC B3 ;  /* 0x0000000000037941 */ /* 0x000fea0003800000 */
.L_x_2335:
[----:B--2---:R1:W-:Y:S02]  /*48e0*/  STG.E.128 desc[UR60][R54.64], R40 ;  /* 0x0000002836007986 */ /* 0x0043e4000c101d3c */
.L_x_2334:
[----:B------:R-:W-:Y:S05]  /*48f0*/  BSYNC B2 ;  /* 0x0000000000027941 */ /* 0x000fea0003800000 */
.L_x_2333:
[----:B------:R-:W-:Y:S01]  /*4900*/  ISETP.NE.AND P3, PT, R10, RZ, PT ;  /* 0x000000ff0a00720c */ /* 0x000fe20003f65270 */
[----:B------:R-:W-:-:S12]  /*4910*/  BSSY B2, `(.L_x_2337) ;  /* 0x0000035000027945 */ /* 0x000fd80003800000 */
[----:B------:R-:W-:Y:S05]  /*4920*/  @!P3 BRA `(.L_x_2338) ;  /* 0x0000000000ccb947 */ /* 0x000fea0003800000 */
[----:B-1234-:R1:W2:Y:S01]  /*4930*/  LDS.128 R40, [R4+0x27c00] ;  /* 0x027c000004287984 */ /* 0x01e2a20000000c00 */
[----:B------:R-:W-:Y:S01]  /*4940*/  ISETP.GE.AND P3, PT, R216, R116, PT ;  /* 0x00000074d800720c */ /* 0x000fe20003f66270 */
[----:B------:R-:W-:-:S12]  /*4950*/  BSSY B3, `(.L_x_2339) ;  /* 0x000002f000037945 */ /* 0x000fd80003800000 */
[----:B-1----:R-:W-:Y:S05]  /*4960*/  @P3 BRA `(.L_x_2340) ;  /* 0x0000000000b43947 */ /* 0x002fea0003800000 */
[----:B------:R-:W-:Y:S02]  /*4970*/  SHF.R.U64 R76, R76, 0x10, R77 ;  /* 0x000000104c4c7819 */ /* 0x000fe4000000124d */
[--C-:B------:R-:W-:Y:S01]  /*4980*/  SHF.R.U64 R78, R74, 0x10, R75.reuse ;  /* 0x000000104a4e7819 */ /* 0x100fe2000000124b */
[----:B--2---:R-:W-:Y:S01]  /*4990*/  IMAD.U32 R74, R42, 0x10000, RZ ;  /* 0x000100002a4a7824 */ /* 0x004fe200078e00ff */
[----:B------:R-:W-:Y:S02]  /*49a0*/  SHF.R.U32.HI R61, RZ, 0x10, R75 ;  /* 0x00000010ff3d7819 */ /* 0x000fe4000001164b */
[----:B------:R-:W-:Y:S02]  /*49b0*/  PRMT R173, R173, 0x5410, R76 ;  /* 0x00005410adad7816 */ /* 0x000fe4000000004c */
[----:B------:R-:W-:Y:S02]  /*49c0*/  SHF.R.U32.HI R77, RZ, 0x10, R77 ;  /* 0x00000010ff4d7819 */ /* 0x000fe4000001164d */
        /* <DEDUP_REMOVED lines=10> */
[C---:B------:R-:W-:Y:S01]  /*4a70*/  IMAD.U32 R42, R43.reuse, 0x10000, RZ ;  /* 0x000100002b2a7824 */ /* 0x040fe200078e00ff */
[----:B------:R-:W-:Y:S01]  /*4a80*/  LOP3.LUT R60, R43, 0xffff0000, RZ, 0xc0, !PT ;  /* 0xffff00002b3c7812 */ /* 0x000fe200078ec0ff */
[----:B------:R-:W-:-:S02]  /*4a90*/  IMAD.U32 R43, R41, 0x10000, RZ ;  /* 0x00010000292b7824 */ /* 0x000fc400078e00ff */
[-C--:B------:R-:W-:Y:S01]  /*4aa0*/  FMUL.FTZ R61, R61, R76.reuse ;  /* 0x0000004c3d3d7220 */ /* 0x080fe20000410000 */
[----:B------:R-:W-:Y:S02]  /*4ab0*/  IMAD.U32 R79, R174, 0x10000, RZ ;  /* 0x00010000ae4f7824 */ /* 0x000fe400078e00ff */
[C---:B------:R-:W-:Y:S01]  /*4ac0*/  FFMA.FTZ R80, R43.reuse, R76, -R80 ;  /* 0x0000004c2b507223 */ /* 0x040fe20000010850 */
[----:B------:R-:W-:Y:S01]  /*4ad0*/  FFMA.FTZ R81, R43, R78, R61 ;  /* 0x0000004e2b517223 */ /* 0x000fe2000001003d */
[C---:B------:R-:W-:Y:S01]  /*4ae0*/  FMUL.FTZ R83, R75.reuse, R79 ;  /* 0x0000004f4b537220 */ /* 0x040fe20000410000 */
[----:B------:R-:W-:Y:S02]  /*4af0*/  IMAD.U32 R41, R40, 0x10000, RZ ;  /* 0x0001000028297824 */ /* 0x000fe400078e00ff */
        /* <DEDUP_REMOVED lines=20> */
.L_x_2340:
[----:B------:R-:W-:Y:S05]  /*4c40*/  BSYNC B3 ;  /* 0x0000000000037941 */ /* 0x000fea0003800000 */
.L_x_2339:
[----:B--2---:R1:W-:Y:S02]  /*4c50*/  STG.E.128 desc[UR60][R54.64+0x80], R40 ;  /* 0x0000802836007986 */ /* 0x0043e4000c101d3c */
.L_x_2338:
[----:B------:R-:W-:Y:S05]  /*4c60*/  BSYNC B2 ;  /* 0x0000000000027941 */ /* 0x000fea0003800000 */
.L_x_2337:
        /* <DEDUP_REMOVED lines=53> */
.L_x_2344:
[----:B------:R-:W-:Y:S05]  /*4fc0*/  BSYNC B3 ;  /* 0x0000000000037941 */ /* 0x000fea0003800000 */
.L_x_2343:
[----:B--2---:R1:W-:Y:S02]  /*4fd0*/  STG.E.128 desc[UR60][R54.64+0x100], R40 ;  /* 0x0001002836007986 */ /* 0x0043e4000c101d3c */
.L_x_2342:
[----:B------:R-:W-:Y:S05]  /*4fe0*/  BSYNC B2 ;  /* 0x0000000000027941 */ /* 0x000fea0003800000 */
.L_x_2341:
        /* <DEDUP_REMOVED lines=52> */
.L_x_2346:
[----:B------:R-:W-:Y:S05]  /*5330*/  BSYNC B2 ;  /* 0x0000000000027941 */ /* 0x000fea0003800000 */
.L_x_2345:
[----:B--2---:R1:W-:Y:S02]  /*5340*/  STG.E.128 desc[UR60][R54.64+0x180], R40 ;  /* 0x0001802836007986 */ /* 0x0043e4000c101d3c */
.L_x_2332:
[----:B------:R-:W-:Y:S05]  /*5350*/  BSYNC B1 ;  /* 0x0000000000017941 */ /* 0x000fea0003800000 */
.L_x_2331:
        /* <DEDUP_REMOVED lines=10> */
[----:B------:R-:W-:Y:S01]  /*5400*/  SHF.R.U32.HI R62, RZ, 0x10, R63 ;  /* 0x00000010ff3e7819 */ /* 0x000fe2000001163f */
[----:B------:R-:W-:Y:S01]  /*5410*/  IMAD.U32 R54, R42, 0x10000, RZ ;  /* 0x000100002a367824 */ /* 0x000fe200078e00ff */
[--C-:B------:R-:W-:Y:S02]  /*5420*/  SHF.R.U64 R63, R64, 0x10, R65.reuse ;  /* 0x00000010403f7819 */ /* 0x100fe40000001241 */
[----:B------:R-:W-:Y:S02]  /*5430*/  SHF.R.U32.HI R64, RZ, 0x10, R65 ;  /* 0x00000010ff407819 */ /* 0x000fe40000011641 */
        /* <DEDUP_REMOVED lines=28> */
[CC--:B------:R-:W-:Y:S01]  /*5600*/  FMUL.FTZ R42, R40.reuse, R160.reuse ;  /* 0x000000a0282a7220 */ /* 0x0c0fe20000410000 */
        /* <DEDUP_REMOVED lines=11> */
.L_x_2351:
[----:B------:R-:W-:Y:S05]  /*56c0*/  BSYNC B2 ;  /* 0x0000000000027941 */ /* 0x000fea0003800000 */
.L_x_2350:
[----:B--2---:R1:W-:Y:S02]  /*56d0*/  STG.E.128 desc[UR60][R52.64], R40 ;  /* 0x0000002834007986 */ /* 0x0043e4000c101d3c */
.L_x_2349:
[----:B------:R-:W-:Y:S05]  /*56e0*/  BSYNC B1 ;  /* 0x0000000000017941 */ /* 0x000fea0003800000 */
.L_x_2348:
        /* <DEDUP_REMOVED lines=53> */
.L_x_2355:
[----:B------:R-:W-:Y:S05]  /*5a40*/  BSYNC B2 ;  /* 0x0000000000027941 */ /* 0x000fea0003800000 */
.L_x_2354:
[----:B--2---:R1:W-:Y:S02]  /*5a50*/  STG.E.128 desc[UR60][R52.64+0x80], R40 ;  /* 0x0000802834007986 */ /* 0x0043e4000c101d3c */
.L_x_2353:
[----:B------:R-:W-:Y:S05]  /*5a60*/  BSYNC B1 ;  /* 0x0000000000017941 */ /* 0x000fea0003800000 */
.L_x_2352:
        /* <DEDUP_REMOVED lines=53> */
.L_x_2359:
[----:B------:R-:W-:Y:S05]  /*5dc0*/  BSYNC B2 ;  /* 0x0000000000027941 */ /* 0x000fea0003800000 */
.L_x_2358:
[----:B--2---:R1:W-:Y:S02]  /*5dd0*/  STG.E.128 desc[UR60][R52.64+0x100], R40 ;  /* 0x0001002834007986 */ /* 0x0043e4000c101d3c */
.L_x_2357:
[----:B------:R-:W-:Y:S05]  /*5de0*/  BSYNC B1 ;  /* 0x0000000000017941 */ /* 0x000fea0003800000 */
.L_x_2356:
        /* <DEDUP_REMOVED lines=52> */
.L_x_2361:
[----:B------:R-:W-:Y:S05]  /*6130*/  BSYNC B1 ;  /* 0x0000000000017941 */ /* 0x000fea0003800000 */
.L_x_2360:
[----:B--2---:R1:W-:Y:S01]  /*6140*/  STG.E.128 desc[UR60][R52.64+0x180], R40 ;  /* 0x0001802834007986 */ /* 0x0043e2000c101d3c */
[----:B------:R-:W-:Y:S05]  /*6150*/  BRA `(.L_x_2347) ;  /* 0x0000004000b87947 */ /* 0x000fea0003800000 */
.L_x_2305:
        /* <DEDUP_REMOVED lines=32> */
[----:B------:R0:W5:Y:S04]  /*6360*/  @!P4 LDG.E.128 R40, desc[UR60][R56.64+0x80] ;  /* 0x0000803c3828c981 */ /* 0x000168000c1e1d00 */
[----:B------:R0:W5:Y:S04]  /*6370*/  @!P3 LDG.E.128 R44, desc[UR60][R56.64] ;  /* 0x0000003c382cb981 */ /* 0x000168000c1e1d00 */
[----:B------:R0:W5:Y:S04]  /*6380*/  @!P3 LDG.E.128 R52, desc[UR60][R60.64] ;  /* 0x0000003c3c34b981 */ /* 0x000168000c1e1d00 */
[----:B------:R0:W5:Y:S02]  /*6390*/  @!P4 LDG.E.128 R48, desc[UR60][R60.64+0x80] ;  /* 0x0000803c3c30c981 */ /* 0x000164000c1e1d00 */
.L_x_2363:
[----:B------:R-:W-:Y:S05]  /*63a0*/  BSYNC B1 ;  /* 0x0000000000017941 */ /* 0x000fea0003800000 */
.L_x_2362:
        /* <DEDUP_REMOVED lines=21> */
[----:B------:R-:W-:Y:S01]  /*6500*/  CS2R R64, SRZ ;  /* 0x0000000000407805 */ /* 0x000fe2000001ff00 */
[----:B------:R-:W-:Y:S01]  /*6510*/  IMAD.MOV.U32 R60, RZ, RZ, R48 ;  /* 0x000000ffff3c7224 */ /* 0x000fe200078e0030 */
[----:B------:R-:W-:Y:S02]  /*6520*/  CS2R R70, SRZ ;  /* 0x0000000000467805 */ /* 0x000fe4000001ff00 */
[----:B------:R-:W-:-:S02]  /*6530*/  CS2R R68, SRZ ;  /* 0x0000000000447805 */ /* 0x000fc4000001ff00 */
[----:B------:R-:W-:Y:S01]  /*6540*/  PRMT R178, R56, 0x5410, R57 ;  /* 0x0000541038b27816 */ /* 0x000fe20000000039 */
[----:B------:R-:W-:Y:S01]  /*6550*/  IMAD.MOV.U32 R56, RZ, RZ, R49 ;  /* 0x000000ffff387224 */ /* 0x000fe200078e0031 */
[----:B------:R-:W-:Y:S01]  /*6560*/  PRMT R179, R60, 0x7610, R179 ;  /* 0x000076103cb37816 */ /* 0x000fe200000000b3 */
[----:B------:R-:W-:Y:S02]  /*6570*/  IMAD.MOV.U32 R57, RZ, RZ, R54 ;  /* 0x000000ffff397224 */ /* 0x000fe400078e0036 */
[----:B------:R-:W-:Y:S01]  /*6580*/  IMAD.MOV.U32 R60, RZ, RZ, R52 ;  /* 0x000000ffff3c7224 */ /* 0x000fe200078e0034 */
[----:B------:R-:W-:Y:S01]  /*6590*/  PRMT R182, R182, 0x5410, R56 ;  /* 0x00005410b6b67816 */ /* 0x000fe20000000038 */
[----:B------:R-:W-:Y:S01]  /*65a0*/  IMAD.MOV.U32 R56, RZ, RZ, R55 ;  /* 0x000000ffff387224 */ /* 0x000fe200078e0037 */
[----:B------:R-:W-:Y:S01]  /*65b0*/  PRMT R167, R57, 0x7610, R167 ;  /* 0x0000761039a77816 */ /* 0x000fe200000000a7 */
[----:B------:R-:W-:-:S03]  /*65c0*/  IMAD.MOV.U32 R57, RZ, RZ, R53 ;  /* 0x000000ffff397224 */ /* 0x000fc600078e0035 */
[----:B------:R-:W-:Y:S02]  /*65d0*/  PRMT R168, R60, 0x5410, R56 ;  /* 0x000054103ca87816 */ /* 0x000fe40000000038 */
[----:B------:R-:W-:Y:S02]  /*65e0*/  CS2R R60, SRZ ;  /* 0x00000000003c7805 */ /* 0x000fe4000001ff00 */
        /* <DEDUP_REMOVED lines=15> */
[----:B------:R-:W-:Y:S02]  /*66e0*/  LEA R72, P4, R58, UR4, 0x1 ;  /* 0x000000043a487c11 */ /* 0x000fe4000f8808ff */
        /* <DEDUP_REMOVED lines=11> */
.L_x_2365:
[----:B------:R-:W-:Y:S05]  /*67a0*/  BSYNC B1 ;  /* 0x0000000000017941 */ /* 0x000fea0003800000 */
.L_x_2364:
        /* <DEDUP_REMOVED lines=14> */
[----:B------:R-:W-:Y:S02]  /*6890*/  ULDC.64 UR6, c[0x0][0x3e0] ;  /* 0x0000f80000067ab9 */ /* 0x000fe40000000a00 */
        /* <DEDUP_REMOVED lines=17> */
.L_x_2367:
[----:B------:R-:W-:Y:S05]  /*69b0*/  BSYNC B1 ;  /* 0x0000000000017941 */ /* 0x000fea0003800000 */
.L_x_2366:
[----:B------:R-:W2:Y:S01]  /*69c0*/  LDL R0, [R1+0x60] ;  /* 0x0000600001007983 */ /* 0x000ea20000100800 */
[----:B0-----:R-:W-:Y:S01]  /*69d0*/  IMAD.MOV.U32 R88, RZ, RZ, R56 ;  /* 0x000000ffff587224 */ /* 0x001fe200078e0038 */
[----:B------:R-:W-:Y:S01]  /*69e0*/  PRMT R170, R93, 0x7610, R170 ;  /* 0x000076105daa7816 */ /* 0x000fe200000000aa */
[----:B------:R-:W-:Y:S02]  /*69f0*/  IMAD.MOV.U32 R89, RZ, RZ, R57 ;  /* 0x000000ffff597224 */ /* 0x000fe400078e0039 */
[----:B------:R-:W-:-:S03]  /*6a00*/  IMAD.MOV.U32 R90, RZ, RZ, R62 ;  /* 0x000000ffff5a7224 */ /* 0x000fc600078e003e */
        /* <DEDUP_REMOVED lines=12> */
[----:B------:R-:W-:Y:S02]  /*6ad0*/  IMAD.MOV.U32 R88, RZ, RZ, R68 ;  /* 0x000000ffff587224 */ /* 0x000fe400078e0044 */
[----:B------:R-:W-:-:S03]  /*6ae0*/  IMAD.MOV.U32 R89, RZ, RZ, R69 ;  /* 0x000000ffff597224 */ /* 0x000fc600078e0045 */
[----:B------:R-:W-:Y:S01]  /*6af0*/  PRMT R177, R177, 0x5410, R88 ;  /* 0x00005410b1b17816 */ /* 0x000fe20000000058 */
[----:B-----5:R-:W-:Y:S01]  /*6b00*/  IMAD.MOV.U32 R88, RZ, RZ, R72 ;  /* 0x000000ffff587224 */ /* 0x020fe200078e0048 */
[----:B--2---:R-:W-:Y:S01]  /*6b10*/  R2UR UR4, R0 ;  /* 0x00000000000472ca */ /* 0x004fe200000e0000 */
[----:B------:R-:W-:-:S05]  /*6b20*/  IMAD.MOV.U32 R0, RZ, RZ, R59 ;  /* 0x000000ffff007224 */ /* 0x000fca00078e003b */
[----:B------:R-:W-:Y:S01]  /*6b30*/  PRMT R170, R170, 0x5410, R0 ;  /* 0x00005410aaaa7816 */ /* 0x000fe20000000000 */
[----:B------:R-:W-:-:S05]  /*6b40*/  IMAD.MOV.U32 R0, RZ, RZ, R63 ;  /* 0x000000ffff007224 */ /* 0x000fca00078e003f */
[----:B------:R-:W-:Y:S01]  /*6b50*/  PRMT R174, R0, 0x7610, R174 ;  /* 0x0000761000ae7816 */ /* 0x000fe200000000ae */
[----:B------:R-:W-:Y:S01]  /*6b60*/  IMAD.MOV.U32 R0, RZ, RZ, R67 ;  /* 0x000000ffff007224 */ /* 0x000fe200078e0043 */
[----:B------:R-:W-:Y:S02]  /*6b70*/  UISETP.NE.AND UP0, UPT, UR4, 0x3, UPT ;  /* 0x000000030400788c */ /* 0x000fe4000bf05270 */
[----:B------:R-:W-:Y:S01]  /*6b80*/  PRMT R174, R174, 0x5410, R90 ;  /* 0x00005410aeae7816 */ /* 0x000fe2000000005a */
[----:B------:R-:W-:Y:S01]  /*6b90*/  IMAD.MOV.U32 R90, RZ, RZ, R74 ;  /* 0x000000ffff5a7224 */ /* 0x000fe200078e004a */
[----:B------:R-:W-:Y:S01]  /*6ba0*/  PRMT R172, R172, 0x5410, R0 ;  /* 0x00005410acac7816 */ /* 0x000fe20000000000 */
[----:B------:R-:W-:Y:S01]  /*6bb0*/  IMAD.MOV.U32 R0, RZ, RZ, R71 ;  /* 0x000000ffff007224 */ /* 0x000fe200078e0047 */
[----:B------:R-:W-:Y:S02]  /*6bc0*/  PLOP3.LUT P2, PT, PT, PT, UP0, 0x80, 0x0 ;  /* 0x000000000000781c */ /* 0x000fe40003f4f008 */
        /* <DEDUP_REMOVED lines=24> */
[----:B------:R-:W-:-:S04]  /*6d50*/  PRMT R155, R90, 0x5410, R89 ;  /* 0x000054105a9b7816 */ /* 0x000fc80000000059 */
[----:B------:R-:W-:Y:S01]  /*6d60*/  PRMT R169, R88, 0x5410, R0 ;  /* 0x0000541058a97816 */ /* 0x000fe20000000000 */
[----:B------:R-:W-:Y:S06]  /*6d70*/  @!P2 BRA `(.L_x_2368) ;  /* 0x000000000004a947 */ /* 0x000fec0003800000 */
[----:B------:R-:W-:Y:S01]  /*6d80*/  BPT.TRAP 0x1 ;  /* 0x000000040000795c */ /* 0x000fe20000300000 */
.L_x_2368:
[----:B------:R-:W-:Y:S01]  /*6d90*/  IMAD R0, R17, 0x8, R16 ;  /* 0x0000000811007824 */ /* 0x000fe200078e0210 */
[----:B------:R-:W-:Y:S01]  /*6da0*/  SHF.L.U32 R115, R221, 0x1f, RZ ;  /* 0x0000001fdd737819 */ /* 0x000fe200000006ff */
[----:B------:R-:W0:Y:S01]  /*6db0*/  LDC R145, c[0x0][0x2e4] ;  /* 0x0000b900ff917b82 */ /* 0x000e220000000800 */
[----:B------:R-:W-:Y:S02]  /*6dc0*/  BSSY B1, `(.L_x_2369) ;  /* 0x0000004000017945 */ /* 0x000fe40003800000 */
[----:B------:R-:W1:Y:S05]  /*6dd0*/  SYNCS.PHASECHK.TRANS64.TRYWAIT P6, [R0+URZ+0x38890], R115 ;  /* 0x03889073000075a7 */ /* 0x000e6a00080c017f */
[----:B------:R-:W2:Y:S01]  /*6de0*/  LDC.64 R120, c[0x0][0x2f0] ;  /* 0x0000bc00ff787b82 */ /* 0x000ea20000000a00 */
[----:B-1----:R-:W-:Y:S05]  /*6df0*/  @!P6 BRA `(.L_x_2370) ;  /* 0x000002740058e947 */ /* 0x002fea0003800000 */
.L_x_2685:
[----:B------:R-:W-:Y:S05]  /*6e00*/  BSYNC B1 ;  /* 0x0000000000017941 */ /* 0x000fea0003800000 */
.L_x_2369:
        /* <DEDUP_REMOVED lines=22> */
[----:B------:R-:W-:Y:S02]  /*6f70*/  @!P5 IADD3 R90, P1, P6, R38, R134, R89 ;  /* 0x00000086265ad210 */ /* 0x000fe40007e3e059 */
[----:B------:R-:W-:Y:S02]  /*6f80*/  LOP3.LUT R89, R89, 0x38, RZ, 0xc0, !PT ;  /* 0x0000003859597812 */ /* 0x000fe400078ec0ff */
[----:B------:R-:W-:Y:S02]  /*6f90*/  @!P5 IADD3.X R91, R37, R156, R91, P1, P6 ;  /* 0x0000009c255bd210 */ /* 0x000fe40000fec45b */
[----:B------:R-:W-:Y:S02]  /*6fa0*/  LEA R136, P6, R92, R118, 0x1 ;  /* 0x000000765c887211 */ /* 0x000fe400078c08ff */
[----:B------:R-:W-:-:S02]  /*6fb0*/  LOP3.LUT R89, R89, 0x1c0, R234, 0xf8, !PT ;  /* 0x000001c059597812 */ /* 0x000fc400078ef8ea */
[----:B------:R-:W-:Y:S02]  /*6fc0*/  LEA.HI.X R137, R92, R119, R93, 0x1, P6 ;  /* 0x000000775c897211 */ /* 0x000fe400030f0c5d */
[C---:B------:R-:W-:Y:S02]  /*6fd0*/  @!P5 LEA R138, P6, R90.reuse, R118, 0x1 ;  /* 0x000000765a8ad211 */ /* 0x040fe400078c08ff */
[----:B------:R-:W-:Y:S02]  /*6fe0*/  LOP3.LUT R89, R89, R235, RZ, 0x3c, !PT ;  /* 0x000000eb59597212 */ /* 0x000fe400078e3cff */
[----:B------:R-:W-:Y:S02]  /*6ff0*/  @!P5 LEA.HI.X R139, R90, R119, R91, 0x1, P6 ;  /* 0x000000775a8bd211 */ /* 0x000fe400030f0c5b */
[----:B------:R-:W-:Y:S02]  /*7000*/  SHF.R.S32.HI R90, RZ, 0x1f, R88 ;  /* 0x0000001fff5a7819 */ /* 0x000fe40000011458 */
[----:B------:R-:W-:-:S02]  /*7010*/  ISETP.NE.AND P1, PT, R94, RZ, PT ;  /* 0x000000ff5e00720c */ /* 0x000fc40003f25270 */
[----:B------:R-:W-:Y:S01]  /*7020*/  LEA.HI R90, R90, R88, RZ, 0x3 ;  /* 0x000000585a5a7211 */ /* 0x000fe200078f18ff */
[----:B------:R-:W-:Y:S01]  /*7030*/  IMAD R88, R17, 0x5000, R143 ;  /* 0x0000500011587824 */ /* 0x000fe200078e028f */
[----:B------:R-:W-:Y:S02]  /*7040*/  ISETP.GE.AND P6, PT, R213, R116, PT ;  /* 0x00000074d500720c */ /* 0x000fe40003fc6270 */
[----:B------:R-:W-:Y:S01]  /*7050*/  SHF.R.S32.HI R90, RZ, 0x3, R90 ;  /* 0x00000003ff5a7819 */ /* 0x000fe2000001145a */
[----:B------:R-:W-:-:S04]  /*7060*/  IMAD R88, R88, 0x2, R16 ;  /* 0x0000000258587824 */ /* 0x000fc800078e0210 */
[----:B------:R-:W-:-:S04]  /*7070*/  IMAD R90, R90, 0x1400, R236 ;  /* 0x000014005a5a7824 */ /* 0x000fc800078e02ec */
[----:B------:R-:W-:-:S04]  /*7080*/  IMAD.IADD R89, R90, 0x1, R89 ;  /* 0x000000015a597824 */ /* 0x000fc800078e0259 */
[----:B------:R-:W-:Y:S02]  /*7090*/  IMAD R92, R17, 0x5000, R89 ;  /* 0x00005000115c7824 */ /* 0x000fe400078e0259 */
[----:B------:R-:W0:Y:S02]  /*70a0*/  LDS.128 R88, [R88+0x24400] ;  /* 0x0244000058587984 */ /* 0x000e240000000c00 */
[----:B------:R-:W-:-:S06]  /*70b0*/  IMAD R92, R92, 0x2, R16 ;  /* 0x000000025c5c7824 */ /* 0x000fcc00078e0210 */
        /* <DEDUP_REMOVED lines=8> */
[----:B------:R-:W-:Y:S01]  /*7140*/  SHF.R.U32.HI R52, RZ, 0x10, R53 ;  /* 0x00000010ff347819 */ /* 0x000fe20000011635 */
[----:B------:R-:W-:Y:S01]  /*7150*/  IMAD.U32 R161, R90, 0x10000, RZ ;  /* 0x000100005aa17824 */ /* 0x000fe200078e00ff */
[--C-:B------:R-:W-:Y:S02]  /*7160*/  SHF.R.U64 R44, R44, 0x10, R45.reuse ;  /* 0x000000102c2c7819 */ /* 0x100fe4000000122d */
[----:B------:R-:W-:-:S02]  /*7170*/  SHF.R.U32.HI R45, RZ, 0x10, R45 ;  /* 0x00000010ff2d7819 */ /* 0x000fc4000001162d */
[----:B------:R-:W-:Y:S02]  /*7180*/  PRMT R52, R167, 0x5432, R52 ;  /* 0x00005432a7347816 */ /* 0x000fe40000000034 */
[----:B------:R-:W-:Y:S02]  /*7190*/  SHF.R.U64 R53, R54, 0x10, R55 ;  /* 0x0000001036357819 */ /* 0x000fe40000001237 */
[C---:B------:R-:W-:Y:S02]  /*71a0*/  PRMT R45, R165.reuse, 0x5410, R45 ;  /* 0x00005410a52d7816 */ /* 0x040fe4000000002d */
[----:B------:R-:W-:Y:S01]  /*71b0*/  PRMT R46, R165, 0x5432, R46 ;  /* 0x00005432a52e7816 */ /* 0x000fe2000000002e */
[----:B------:R-:W-:Y:S01]  /*71c0*/  IMAD.U32 R165, R52, 0x10000, RZ ;  /* 0x0001000034a57824 */ /* 0x000fe200078e00ff */
[----:B------:R-:W-:Y:S01]  /*71d0*/  SHF.R.U32.HI R54, RZ, 0x10, R55 ;  /* 0x00000010ff367819 */ /* 0x000fe20000011637 */
[----:B------:R-:W-:Y:S01]  /*71e0*/  IMAD.U32 R55, R89, 0x10000, RZ ;  /* 0x0001000059377824 */ /* 0x000fe200078e00ff */
[----:B------:R-:W-:Y:S01]  /*71f0*/  LOP3.LUT R160, R93, 0xffff0000, RZ, 0xc0, !PT ;  /* 0xffff00005da07812 */ /* 0x000fe200078ec0ff */
[----:B------:R-:W-:Y:S01]  /*7200*/  IMAD.U32 R93, R92, 0x10000, RZ ;  /* 0x000100005c5d7824 */ /* 0x000fe200078e00ff */
[----:B------:R-:W-:-:S02]  /*7210*/  PRMT R44, R166, 0x5432, R44 ;  /* 0x00005432a62c7816 */ /* 0x000fc4000000002c */
[----:B------:R-:W-:Y:S01]  /*7220*/  PRMT R157, R166, 0x5410, R157 ;  /* 0x00005410a69d7816 */ /* 0x000fe2000000009d */
[----:B------:R-:W-:Y:S01]  /*7230*/  IMAD.U32 R166, R45, 0x10000, RZ ;  /* 0x000100002da67824 */ /* 0x000fe200078e00ff */
[----:B------:R-:W-:Y:S01]  /*7240*/  PRMT R167, R167, 0x5410, R53 ;  /* 0x00005410a7a77816 */ /* 0x000fe20000000035 */
[CC--:B------:R-:W-:Y:S01]  /*7250*/  FMUL.FTZ R53, R159.reuse, R165.reuse ;  /* 0x000000a59f357220 */ /* 0x0c0fe20000410000 */
[----:B------:R-:W-:Y:S01]  /*7260*/  LOP3.LUT R52, R52, 0xffff0000, RZ, 0xc0, !PT ;  /* 0xffff000034347812 */ /* 0x000fe200078ec0ff */
[-C--:B------:R-:W-:Y:S01]  /*7270*/  FMUL.FTZ R159, R159, R166.reuse ;  /* 0x000000a69f9f7220 */ /* 0x080fe20000410000 */
[----:B------:R-:W-:Y:S01]  /*7280*/  PRMT R54, R168, 0x5432, R54 ;  /* 0x00005432a8367816 */ /* 0x000fe20000000036 */
[----:B------:R-:W-:Y:S01]  /*7290*/  FFMA.FTZ R53, R55, R166, -R53 ;  /* 0x000000a637357223 */ /* 0x000fe20000010835 */
[----:B------:R-:W-:Y:S01]  /*72a0*/  LOP3.LUT R45, R45, 0xffff0000, RZ, 0xc0, !PT ;  /* 0xffff00002d2d7812 */ /* 0x000fe200078ec0ff */
[----:B------:R-:W-:Y:S01]  /*72b0*/  FFMA.FTZ R159, R55, R165, R159 ;  /* 0x000000a5379f7223 */ /* 0x000fe2000001009f */
[----:B------:R-:W-:Y:S01]  /*72c0*/  LOP3.LUT R158, R89, 0xffff0000, RZ, 0xc0, !PT ;  /* 0xffff0000599e7812 */ /* 0x000fe200078ec0ff */
[----:B------:R-:W-:Y:S01]  /*72d0*/  IMAD.U32 R166, R54, 0x10000, RZ ;  /* 0x0001000036a67824 */ /* 0x000fe200078e00ff */
[----:B------:R-:W-:Y:S01]  /*72e0*/  PRMT R47, R168, 0x5410, R47 ;  /* 0x00005410a82f7816 */ /* 0x000fe2000000002f */
[C---:B------:R-:W-:Y:S01]  /*72f0*/  FMUL.FTZ R168, R160.reuse, R52 ;  /* 0x00000034a0a87220 */ /* 0x040fe20000410000 */
[----:B------:R-:W-:Y:S01]  /*7300*/  LOP3.LUT R95, R95, 0xffff0000, RZ, 0xc0, !PT ;  /* 0xffff00005f5f7812 */ /* 0x000fe200078ec0ff */
[-C--:B------:R-:W-:Y:S01]  /*7310*/  FMUL.FTZ R160, R160, R45.reuse ;  /* 0x0000002da0a07220 */ /* 0x080fe20000410000 */
[----:B------:R-:W-:Y:S01]  /*7320*/  LOP3.LUT R54, R54, 0xffff0000, RZ, 0xc0, !PT ;  /* 0xffff000036367812 */ /* 0x000fe200078ec0ff */
[----:B------:R-:W-:Y:S01]  /*7330*/  FFMA.FTZ R168, R158, R45, -R168 ;  /* 0x0000002d9ea87223 */ /* 0x000fe200000108a8 */
[----:B------:R-:W-:-:S02]  /*7340*/  IMAD.U32 R55, R157, 0x10000, RZ ;  /* 0x000100009d377824 */ /* 0x000fc400078e00ff */
[----:B------:R-:W-:Y:S01]  /*7350*/  FMUL.FTZ R45, R164, R166 ;  /* 0x000000a6a42d7220 */ /* 0x000fe20000410000 */
[----:B------:R-:W-:Y:S01]  /*7360*/  LOP3.LUT R91, R91, 0xffff0000, RZ, 0xc0, !PT ;  /* 0xffff00005b5b7812 */ /* 0x000fe200078ec0ff */
[----:B------:R-:W-:Y:S01]  /*7370*/  FFMA.FTZ R160, R158, R52, R160 ;  /* 0x000000349ea07223 */ /* 0x000fe200000100a0 */
[----:B------:R-:W-:Y:S01]  /*7380*/  LOP3.LUT R157, R157, 0xffff0000, RZ, 0xc0, !PT ;  /* 0xffff00009d9d7812 */ /* 0x000fe200078ec0ff */
[----:B------:R-:W-:Y:S01]  /*7390*/  FMUL.FTZ R158, R95, R54 ;  /* 0x000000365f9e7220 */ /* 0x000fe20000410000 */
[-C--:B------:R-:W-:Y:S01]  /*73a0*/  FMUL.FTZ R164, R164, R55.reuse ;  /* 0x00000037a4a47220 */ /* 0x080fe20000410000 */
[----:B------:R-:W-:Y:S01]  /*73b0*/  FFMA.FTZ R45, R162, R55, -R45 ;  /* 0x00000037a22d7223 */ /* 0x000fe2000001082d */
[----:B------:R-:W-:Y:S02]  /*73c0*/  IMAD.U32 R55, R47, 0x10000, RZ ;  /* 0x000100002f377824 */ /* 0x000fe400078e00ff */
[-C--:B------:R-:W-:Y:S01]  /*73d0*/  FMUL.FTZ R95, R95, R157.reuse ;  /* 0x0000009d5f5f7220 */ /* 0x080fe20000410000 */
[----:B------:R-:W-:Y:S01]  /*73e0*/  FFMA.FTZ R158, R91, R157, -R158 ;  /* 0x0000009d5b9e7223 */ /* 0x000fe2000001089e */
[C---:B------:R-:W-:Y:S01]  /*73f0*/  IMAD.U32 R52, R44.reuse, 0x10000, RZ ;  /* 0x000100002c347824 */ /* 0x040fe200078e00ff */
[----:B------:R-:W-:Y:S01]  /*7400*/  LOP3.LUT R157, R44, 0xffff0000, RZ, 0xc0, !PT ;  /* 0xffff00002c9d7812 */ /* 0x000fe200078ec0ff */
[----:B------:R-:W-:Y:S01]  /*7410*/  IMAD.U32 R89, R88, 0x10000, RZ ;  /* 0x0001000058597824 */ /* 0x000fe200078e00ff */
[----:B------:R-:W-:Y:S01]  /*7420*/  LOP3.LUT R92, R92, 0xffff0000, RZ, 0xc0, !PT ;  /* 0xffff00005c5c7812 */ /* 0x000fe200078ec0ff */
[----:B------:R-:W-:Y:S01]  /*7430*/  FMUL.FTZ R44, R93, R55 ;  /* 0x000000375d2c7220 */ /* 0x000fe20000410000 */
[----:B------:R-:W-:Y:S01]  /*7440*/  LOP3.LUT R47, R47, 0xffff0000, RZ, 0xc0, !PT ;  /* 0xffff00002f2f7812 */ /* 0x000fe200078ec0ff */
[----:B------:R-:W-:Y:S01]  /*7450*/  FMUL.FTZ R93, R93, R52 ;  /* 0x000000345d5d7220 */ /* 0x000fe20000410000 */
[----:B------:R-:W-:Y:S01]  /*7460*/  LOP3.LUT R163, R90, 0xffff0000, RZ, 0xc0, !PT ;  /* 0xffff00005aa37812 */ /* 0x000fe200078ec0ff */
[----:B------:R-:W-:Y:S01]  /*7470*/  FFMA.FTZ R95, R91, R54, R95 ;  /* 0x000000365b5f7223 */ /* 0x000fe2000001005f */
[----:B------:R-:W-:Y:S01]  /*7480*/  FFMA.FTZ R44, R89, R52, -R44 ;  /* 0x00000034592c7223 */ /* 0x000fe2000001082c */
[----:B------:R-:W-:Y:S01]  /*7490*/  LOP3.LUT R88, R88, 0xffff0000, RZ, 0xc0, !PT ;  /* 0xffff000058587812 */ /* 0x000fe200078ec0ff */
[----:B------:R-:W-:-:S02]  /*74a0*/  IMAD.U32 R90, R94, 0x10000, RZ ;  /* 0x000100005e5a7824 */ /* 0x000fc400078e00ff */
[----:B------:R-:W-:Y:S01]  /*74b0*/  FMUL.FTZ R54, R92, R47 ;  /* 0x0000002f5c367220 */ /* 0x000fe20000410000 */
[C---:B------:R-:W-:Y:S01]  /*74c0*/  IMAD.U32 R52, R167.reuse, 0x10000, RZ ;  /* 0x00010000a7347824 */ /* 0x040fe200078e00ff */
[----:B------:R-:W-:Y:S01]  /*74d0*/  LOP3.LUT R94, R94, 0xffff0000, RZ, 0xc0, !PT ;  /* 0xffff00005e5e7812 */ /* 0x000fe200078ec0ff */
[----:B------:R-:W-:Y:S01]  /*74e0*/  FMUL.FTZ R92, R92, R157 ;  /* 0x0000009d5c5c7220 */ /* 0x000fe20000410000 */
[----:B------:R-:W-:Y:S01]  /*74f0*/  LOP3.LUT R167, R167, 0xffff0000, RZ, 0xc0, !PT ;  /* 0xffff0000a7a77812 */ /* 0x000fe200078ec0ff */
[----:B------:R-:W-:Y:S01]  /*7500*/  FFMA.FTZ R93, R89, R55, R93 ;  /* 0x00000037595d7223 */ /* 0x000fe2000001005d */
[----:B------:R-:W-:Y:S02]  /*7510*/  IMAD.U32 R55, R46, 0x10000, RZ ;  /* 0x000100002e377824 */ /* 0x000fe400078e00ff */
[----:B------:R-:W-:Y:S01]  /*7520*/  FFMA.FTZ R54, R88, R157, -R54 ;  /* 0x0000009d58367223 */ /* 0x000fe20000010836 */
        /* <DEDUP_REMOVED lines=24> */
.L_x_2376:
[----:B------:R-:W-:Y:S05]  /*76b0*/  BSYNC B3 ;  /* 0x0000000000037941 */ /* 0x000fea0003800000 */
.L_x_2375:
[----:B0-----:R0:W-:Y:S04]  /*76c0*/  STG.E.128 desc[UR60][R136.64], R88 ;  /* 0x0000005888007986 */ /* 0x0011e8000c101d3c */
[----:B--2---:R0:W-:Y:S02]  /*76d0*/  @!P5 STG.E.128 desc[UR60][R138.64], R92 ;  /* 0x0000005c8a00d986 */ /* 0x0041e4000c101d3c */
.L_x_2374:
[----:B------:R-:W-:Y:S05]  /*76e0*/  BSYNC B2 ;  /* 0x0000000000027941 */ /* 0x000fea0003800000 */
.L_x_2373:
        /* <DEDUP_REMOVED lines=16> */
[----:B0-----:R-:W-:Y:S02]  /*77f0*/  LEA R88, P6, R47, R118, 0x1 ;  /* 0x000000762f587211 */ /* 0x001fe400078c08ff */
[----:B------:R-:W-:-:S02]  /*7800*/  ISETP.NE.AND P0, PT, R52, RZ, PT ;  /* 0x000000ff3400720c */ /* 0x000fc40003f05270 */
[----:B------:R-:W-:Y:S02]  /*7810*/  LEA.HI.X R89, R47, R119, R46, 0x1, P6 ;  /* 0x000000772f597211 */ /* 0x000fe400030f0c2e */
[----:B------:R-:W-:Y:S02]  /*7820*/  SHF.R.S32.HI R47, RZ, 0x1f, R44 ;  /* 0x0000001fff2f7819 */ /* 0x000fe4000001142c */
[----:B------:R-:W-:Y:S02]  /*7830*/  @!P5 LEA R90, P6, R134, R118, 0x1 ;  /* 0x00000076865ad211 */ /* 0x000fe400078c08ff */
[----:B------:R-:W-:Y:S02]  /*7840*/  LEA.HI R47, R47, R44, RZ, 0x3 ;  /* 0x0000002c2f2f7211 */ /* 0x000fe400078f18ff */
[----:B------:R-:W-:Y:S02]  /*7850*/  LOP3.LUT R44, R45, 0x1c0, R234, 0xf8, !PT ;  /* 0x000001c02d2c7812 */ /* 0x000fe400078ef8ea */
[----:B------:R-:W-:-:S02]  /*7860*/  SHF.R.S32.HI R47, RZ, 0x3, R47 ;  /* 0x00000003ff2f7819 */ /* 0x000fc4000001142f */
[----:B------:R-:W-:Y:S02]  /*7870*/  LOP3.LUT R44, R44, R235, RZ, 0x3c, !PT ;  /* 0x000000eb2c2c7212 */ /* 0x000fe400078e3cff */
[----:B------:R-:W-:Y:S01]  /*7880*/  @!P5 LEA.HI.X R91, R134, R119, R156, 0x1, P6 ;  /* 0x00000077865bd211 */ /* 0x000fe200030f0c9c */
[----:B------:R-:W-:Y:S01]  /*7890*/  IMAD R47, R47, 0x1400, R236 ;  /* 0x000014002f2f7824 */ /* 0x000fe200078e02ec */
[----:B------:R-:W-:-:S03]  /*78a0*/  ISETP.GE.AND P6, PT, R212, R116, PT ;  /* 0x00000074d400720c */ /* 0x000fc60003fc6270 */
        /* <DEDUP_REMOVED lines=20> */
[----:B------:R-:W-:Y:S01]  /*79f0*/  PRMT R41, R180, 0x5410, R41 ;  /* 0x00005410b4297816 */ /* 0x000fe20000000029 */
[----:B------:R-:W-:Y:S01]  /*7a00*/  IMAD.U32 R138, R48, 0x10000, RZ ;  /* 0x00010000308a7824 */ /* 0x000fe200078e00ff */
[----:B------:R-:W-:Y:S01]  /*7a10*/  SHF.R.U32.HI R50, RZ, 0x10, R51 ;  /* 0x00000010ff327819 */ /* 0x000fe20000011633 */
[----:B------:R-:W-:Y:S01]  /*7a20*/  IMAD.U32 R51, R45, 0x10000, RZ ;  /* 0x000100002d337824 */ /* 0x000fe200078e00ff */
[----:B------:R-:W-:Y:S01]  /*7a30*/  LOP3.LUT R95, R53, 0xffff0000, RZ, 0xc0, !PT ;  /* 0xffff0000355f7812 */ /* 0x000fe200078ec0ff */
[----:B------:R-:W-:Y:S01]  /*7a40*/  IMAD.U32 R139, R41, 0x10000, RZ ;  /* 0x00010000298b7824 */ /* 0x000fe200078e00ff */
[----:B------:R-:W-:Y:S01]  /*7a50*/  PRMT R156, R178, 0x5410, R49 ;  /* 0x00005410b29c7816 */ /* 0x000fe20000000031 */
        /* <DEDUP_REMOVED lines=8> */
[C---:B------:R-:W-:Y:S01]  /*7ae0*/  IMAD.U32 R139, R50.reuse, 0x10000, RZ ;  /* 0x00010000328b7824 */ /* 0x040fe200078e00ff */
[----:B------:R-:W-:Y:S01]  /*7af0*/  PRMT R92, R179, 0x5432, R92 ;  /* 0x00005432b35c7816 */ /* 0x000fe2000000005c */
[-C--:B------:R-:W-:Y:S01]  /*7b00*/  FMUL.FTZ R95, R95, R41.reuse ;  /* 0x000000295f5f7220 */ /* 0x080fe20000410000 */
[----:B------:R-:W-:Y:S01]  /*7b10*/  LOP3.LUT R55, R55, 0xffff0000, RZ, 0xc0, !PT ;  /* 0xffff000037377812 */ /* 0x000fe200078ec0ff */
[----:B------:R-:W-:Y:S01]  /*7b20*/  FFMA.FTZ R94, R51, R138, R94 ;  /* 0x0000008a335e7223 */ /* 0x000fe2000001005e */
[----:B------:R-:W-:Y:S01]  /*7b30*/  LOP3.LUT R50, R50, 0xffff0000, RZ, 0xc0, !PT ;  /* 0xffff000032327812 */ /* 0x000fe200078ec0ff */
[----:B------:R-:W-:Y:S01]  /*7b40*/  FFMA.FTZ R157, R93, R41, -R157 ;  /* 0x000000295d9d7223 */ /* 0x000fe2000001089d */
[----:B------:R-:W-:Y:S01]  /*7b50*/  PRMT R43, R179, 0x5410, R43 ;  /* 0x00005410b32b7816 */ /* 0x000fe2000000002b */
[----:B------:R-:W-:-:S02]  /*7b60*/  IMAD.U32 R51, R92, 0x10000, RZ ;  /* 0x000100005c337824 */ /* 0x000fc400078e00ff */
        /* <DEDUP_REMOVED lines=57> */
.L_x_2378:
[----:B------:R-:W-:Y:S05]  /*7f00*/  BSYNC B2 ;  /* 0x0000000000027941 */ /* 0x000fea0003800000 */
.L_x_2377:
[----:B0-----:R3:W-:Y:S04]  /*7f10*/  STG.E.128 desc[UR60][R88.64], R44 ;  /* 0x0000002c58007986 */ /* 0x0017e8000c101d3c */
[----:B--2---:R3:W-:Y:S02]  /*7f20*/  @!P5 STG.E.128 desc[UR60][R90.64], R52 ;  /* 0x000000345a00d986 */ /* 0x0047e4000c101d3c */
.L_x_2372:
[----:B------:R-:W-:Y:S05]  /*7f30*/  BSYNC B1 ;  /* 0x0000000000017941 */ /* 0x000fea0003800000 */
.L_x_2371:
[----:B------:R-:W-:Y:S04]  /*7f40*/  BSSY B1, `(.L_x_2379) ;  /* 0x000010a000017945 */ /* 0x000fe80003800000 */
[----:B------:R-:W-:Y:S05]  /*7f50*/  @P3 BRA `(.L_x_2380) ;  /* 0x0000001000203947 */ /* 0x000fea0003800000 */
[----:B------:R-:W4:Y:S01]  /*7f60*/  LDL R40, [R1+0x74] ;  /* 0x0000740001287983 */ /* 0x000f220000100800 */
[----:B------:R-:W-:Y:S01]  /*7f70*/  ISETP.NE.AND P3, PT, R26, RZ, PT ;  /* 0x000000ff1a00720c */ /* 0x000fe20003f65270 */
[-C--:B--2---:R-:W-:Y:S01]  /*7f80*/  IMAD.WIDE.U32 R48, R218, R120.reuse, R122 ;  /* 0x00000078da307225 */ /* 0x084fe200078e007a */
[----:B------:R-:W-:Y:S03]  /*7f90*/  BSSY B2, `(.L_x_2381) ;  /* 0x0000085000027945 */ /* 0x000fe60003800000 */
[----:B----4-:R-:W-:-:S04]  /*7fa0*/  IMAD R40, R40, R120, RZ ;  /* 0x0000007828287224 */ /* 0x010fc800078e02ff */
[----:B------:R-:W-:-:S04]  /*7fb0*/  IMAD R41, R218, R121, R40 ;  /* 0x00000079da297224 */ /* 0x000fc800078e0228 */
[----:B---3--:R-:W-:Y:S01]  /*7fc0*/  IMAD.IADD R54, R49, 0x1, R41 ;  /* 0x0000000131367824 */ /* 0x008fe200078e0229 */
[----:B------:R-:W-:Y:S06]  /*7fd0*/  @!P3 BRA `(.L_x_2382) ;  /* 0x000000080000b947 */ /* 0x000fec0003800000 */
        /* <DEDUP_REMOVED lines=11> */
[----:B------:R-:W-:Y:S02]  /*8090*/  SHF.R.S32.HI R47, RZ, 0x3, R47 ;  /* 0x00000003ff2f7819 */ /* 0x000fe4000001142f */
[----:B------:R-:W-:-:S04]  /*80a0*/  LOP3.LUT R44, R229, 0x38, R45, 0xf8, !PT ;  /* 0x00000038e52c7812 */ /* 0x000fc800078ef82d */
[----:B------:R-:W-:-:S05]  /*80b0*/  LOP3.LUT R44, R44, R233, RZ, 0x3c, !PT ;  /* 0x000000e92c2c7212 */ /* 0x000fca00078e3cff */
[--C-:B------:R-:W-:Y:S02]  /*80c0*/  @!P3 SHF.R.S32.HI R41, RZ, 0x1f, R45.reuse ;  /* 0x0000001fff29b819 */ /* 0x100fe4000001142d */
[----:B------:R-:W-:Y:S01]  /*80d0*/  @!P3 IADD3 R40, P5, P6, R38, R48, R45 ;  /* 0x000000302628b210 */ /* 0x000fe20007ebe02d */
[----:B------:R-:W-:-:S03]  /*80e0*/  IMAD R45, R47, 0x1400, R230 ;  /* 0x000014002f2d7824 */ /* 0x000fc600078e02e6 */
[----:B------:R-:W-:Y:S01]  /*80f0*/  @!P3 IADD3.X R41, R37, R54, R41, P5, P6 ;  /* 0x000000362529b210 */ /* 0x000fe20002fec429 */
[----:B------:R-:W-:Y:S01]  /*8100*/  IMAD.IADD R44, R45, 0x1, R44 ;  /* 0x000000012d2c7824 */ /* 0x000fe200078e022c */
[CC--:B------:R-:W-:Y:S01]  /*8110*/  LEA R50, P5, R42.reuse, R118.reuse, 0x1 ;  /* 0x000000762a327211 */ /* 0x0c0fe200078a08ff */
[C---:B------:R-:W-:Y:S02]  /*8120*/  IMAD R45, R17.reuse, 0x5000, R141 ;  /* 0x00005000112d7824 */ /* 0x040fe400078e028d */
[----:B------:R-:W-:Y:S01]  /*8130*/  IMAD R47, R17, 0x5000, R44 ;  /* 0x00005000112f7824 */ /* 0x000fe200078e022c */
[----:B------:R-:W-:Y:S01]  /*8140*/  LEA.HI.X R51, R42, R119, R43, 0x1, P5 ;  /* 0x000000772a337211 */ /* 0x000fe200028f0c2b */
[--C-:B------:R-:W-:Y:S01]  /*8150*/  IMAD R42, R45, 0x2, R16.reuse ;  /* 0x000000022d2a7824 */ /* 0x100fe200078e0210 */
[----:B------:R-:W-:Y:S01]  /*8160*/  @!P3 LEA R52, P5, R40, R118, 0x1 ;  /* 0x000000762834b211 */ /* 0x000fe200078a08ff */
[----:B------:R-:W-:-:S03]  /*8170*/  IMAD R47, R47, 0x2, R16 ;  /* 0x000000022f2f7824 */ /* 0x000fc600078e0210 */
[----:B------:R-:W-:Y:S02]  /*8180*/  @!P3 LEA.HI.X R53, R40, R119, R41, 0x1, P5 ;  /* 0x000000772835b211 */ /* 0x000fe400028f0c29 */
[----:B------:R-:W2:Y:S01]  /*8190*/  LDS.128 R40, [R42+0x24400] ;  /* 0x024400002a287984 */ /* 0x000ea20000000c00 */
[----:B------:R-:W-:-:S03]  /*81a0*/  ISETP.GE.AND P5, PT, R213, R116, PT ;  /* 0x00000074d500720c */ /* 0x000fc60003fa6270 */
[----:B------:R-:W3:Y:S10]  /*81b0*/  LDS.128 R44, [R47+0x24400] ;  /* 0x024400002f2c7984 */ /* 0x000ef40000000c00 */
        /* <DEDUP_REMOVED lines=13> */
[--C-:B------:R-:W-:Y:S01]  /*8290*/  SHF.R.U64 R69, R70, 0x10, R71.reuse ;  /* 0x0000001046457819 */ /* 0x100fe20000001247 */
[----:B------:R-:W-:Y:S01]  /*82a0*/  IMAD.U32 R136, R60, 0x10000, RZ ;  /* 0x000100003c887824 */ /* 0x000fe200078e00ff */
[----:B------:R-:W-:Y:S01]  /*82b0*/  SHF.R.U32.HI R70, RZ, 0x10, R71 ;  /* 0x00000010ff467819 */ /* 0x000fe20000011647 */
[C---:B------:R-:W-:Y:S01]  /*82c0*/  IMAD.U32 R134, R68.reuse, 0x10000, RZ ;  /* 0x0001000044867824 */ /* 0x040fe200078e00ff */
[----:B------:R-:W-:Y:S01]  /*82d0*/  LOP3.LUT R90, R45, 0xffff0000, RZ, 0xc0, !PT ;  /* 0xffff00002d5a7812 */ /* 0x000fe200078ec0ff */
[----:B------:R-:W-:Y:S01]  /*82e0*/  IMAD.U32 R71, R41, 0x10000, RZ ;  /* 0x0001000029477824 */ /* 0x000fe200078e00ff */
[----:B------:R-:W-:Y:S01]  /*82f0*/  LOP3.LUT R95, R68, 0xffff0000, RZ, 0xc0, !PT ;  /* 0xffff0000445f7812 */ /* 0x000fe200078ec0ff */
[C---:B------:R-:W-:Y:S01]  /*8300*/  FMUL.FTZ R138, R89.reuse, R134 ;  /* 0x00000086598a7220 */ /* 0x040fe20000410000 */
[----:B------:R-:W-:Y:S01]  /*8310*/  SHF.R.U32.HI R63, RZ, 0x10, R63 ;  /* 0x00000010ff3f7819 */ /* 0x000fe2000001163f */
[-C--:B------:R-:W-:Y:S01]  /*8320*/  FMUL.FTZ R68, R89, R136.reuse ;  /* 0x0000008859447220 */ /* 0x080fe20000410000 */
[----:B------:R-:W-:Y:S01]  /*8330*/  PRMT R175, R175, 0x5410, R70 ;  /* 0x00005410afaf7816 */ /* 0x000fe20000000046 */
[----:B------:R-:W-:Y:S01]  /*8340*/  FMUL.FTZ R89, R90, R95 ;  /* 0x0000005f5a597220 */ /* 0x000fe20000410000 */
[----:B------:R-:W-:Y:S01]  /*8350*/  LOP3.LUT R88, R41, 0xffff0000, RZ, 0xc0, !PT ;  /* 0xffff000029587812 */ /* 0x000fe200078ec0ff */
[----:B------:R-:W-:Y:S01]  /*8360*/  FFMA.FTZ R138, R71, R136, -R138 ;  /* 0x00000088478a7223 */ /* 0x000fe2000001088a */
[----:B------:R-:W-:Y:S01]  /*8370*/  LOP3.LUT R135, R60, 0xffff0000, RZ, 0xc0, !PT ;  /* 0xffff00003c877812 */ /* 0x000fe200078ec0ff */
[----:B------:R-:W-:Y:S01]  /*8380*/  IMAD.U32 R60, R175, 0x10000, RZ ;  /* 0x00010000af3c7824 */ /* 0x000fe200078e00ff */
[----:B------:R-:W-:Y:S01]  /*8390*/  PRMT R63, R174, 0x5410, R63 ;  /* 0x00005410ae3f7816 */ /* 0x000fe2000000003f */
[----:B------:R-:W-:Y:S01]  /*83a0*/  FFMA.FTZ R68, R71, R134, R68 ;  /* 0x0000008647447223 */ /* 0x000fe20000010044 */
[----:B------:R-:W-:Y:S01]  /*83b0*/  PRMT R62, R177, 0x5432, R62 ;  /* 0x00005432b13e7816 */ /* 0x000fe2000000003e */
[-C--:B------:R-:W-:Y:S01]  /*83c0*/  FMUL.FTZ R71, R90, R135.reuse ;  /* 0x000000875a477220 */ /* 0x080fe20000410000 */
[----:B------:R-:W-:Y:S01]  /*83d0*/  FFMA.FTZ R89, R88, R135, -R89 ;  /* 0x0000008758597223 */ /* 0x000fe20000010859 */
[----:B------:R-:W-:-:S02]  /*83e0*/  IMAD.U32 R70, R63, 0x10000, RZ ;  /* 0x000100003f467824 */ /* 0x000fc400078e00ff */
[C---:B------:R-:W-:Y:S01]  /*83f0*/  FMUL.FTZ R135, R93.reuse, R60 ;  /* 0x0000003c5d877220 */ /* 0x040fe20000410000 */
[----:B------:R-:W-:Y:S01]  /*8400*/  PRMT R55, R176, 0x5410, R55 ;  /* 0x00005410b0377816 */ /* 0x000fe20000000037 */
[----:B------:R-:W-:Y:S01]  /*8410*/  FFMA.FTZ R71, R88, R95, R71 ;  /* 0x0000005f58477223 */ /* 0x000fe20000010047 */
[-C--:B------:R-:W-:Y:S01]  /*8420*/  FMUL.FTZ R93, R93, R70.reuse ;  /* 0x000000465d5d7220 */ /* 0x080fe20000410000 */
[----:B------:R-:W-:Y:S01]  /*8430*/  FFMA.FTZ R135, R92, R70, -R135 ;  /* 0x000000465c877223 */ /* 0x000fe20000010887 */
[----:B------:R-:W-:Y:S01]  /*8440*/  LOP3.LUT R47, R47, 0xffff0000, RZ, 0xc0, !PT ;  /* 0xffff00002f2f7812 */ /* 0x000fe200078ec0ff */
[----:B------:R-:W-:Y:S01]  /*8450*/  IMAD.U32 R45, R44, 0x10000, RZ ;  /* 0x000100002c2d7824 */ /* 0x000fe200078e00ff */
[----:B------:R-:W-:Y:S01]  /*8460*/  LOP3.LUT R90, R175, 0xffff0000, RZ, 0xc0, !PT ;  /* 0xffff0000af5a7812 */ /* 0x000fe200078ec0ff */
[----:B------:R-:W-:Y:S01]  /*8470*/  FFMA.FTZ R60, R92, R60, R93 ;  /* 0x0000003c5c3c7223 */ /* 0x000fe2000001005d */
[----:B------:R-:W-:Y:S01]  /*8480*/  LOP3.LUT R70, R63, 0xffff0000, RZ, 0xc0, !PT ;  /* 0xffff00003f467812 */ /* 0x000fe200078ec0ff */
[----:B------:R-:W-:Y:S01]  /*8490*/  IMAD.U32 R88, R62, 0x10000, RZ ;  /* 0x000100003e587824 */ /* 0x000fe200078e00ff */
[----:B------:R-:W-:Y:S01]  /*84a0*/  LOP3.LUT R44, R44, 0xffff0000, RZ, 0xc0, !PT ;  /* 0xffff00002c2c7812 */ /* 0x000fe200078ec0ff */
[----:B------:R-:W-:-:S02]  /*84b0*/  IMAD.U32 R92, R55, 0x10000, RZ ;  /* 0x00010000375c7824 */ /* 0x000fc400078e00ff */
[C---:B------:R-:W-:Y:S01]  /*84c0*/  FMUL.FTZ R136, R47.reuse, R90 ;  /* 0x0000005a2f887220 */ /* 0x040fe20000410000 */
[----:B------:R-:W-:Y:S01]  /*84d0*/  FMUL.FTZ R134, R47, R70 ;  /* 0x000000462f867220 */ /* 0x000fe20000410000 */
[----:B------:R-:W-:Y:S01]  /*84e0*/  LOP3.LUT R47, R62, 0xffff0000, RZ, 0xc0, !PT ;  /* 0xffff00003e2f7812 */ /* 0x000fe200078ec0ff */
[----:B------:R-:W-:Y:S01]  /*84f0*/  IMAD.U32 R41, R40, 0x10000, RZ ;  /* 0x0001000028297824 */ /* 0x000fe200078e00ff */
[----:B------:R-:W-:Y:S01]  /*8500*/  LOP3.LUT R55, R55, 0xffff0000, RZ, 0xc0, !PT ;  /* 0xffff000037377812 */ /* 0x000fe200078ec0ff */
[C---:B------:R-:W-:Y:S01]  /*8510*/  FMUL.FTZ R62, R45.reuse, R88 ;  /* 0x000000582d3e7220 */ /* 0x040fe20000410000 */
[----:B------:R-:W-:Y:S01]  /*8520*/  PRMT R69, R174, 0x5432, R69 ;  /* 0x00005432ae457816 */ /* 0x000fe20000000045 */
[-C--:B------:R-:W-:Y:S01]  /*8530*/  FMUL.FTZ R45, R45, R92.reuse ;  /* 0x0000005c2d2d7220 */ /* 0x080fe20000410000 */
[----:B------:R-:W-:Y:S01]  /*8540*/  PRMT R61, R176, 0x5432, R61 ;  /* 0x00005432b03d7816 */ /* 0x000fe2000000003d */
[----:B------:R-:W-:Y:S01]  /*8550*/  FMUL.FTZ R63, R44, R47 ;  /* 0x0000002f2c3f7220 */ /* 0x000fe20000410000 */
[----:B------:R-:W-:Y:S01]  /*8560*/  LOP3.LUT R40, R40, 0xffff0000, RZ, 0xc0, !PT ;  /* 0xffff000028287812 */ /* 0x000fe200078ec0ff */
[----:B------:R-:W-:Y:S01]  /*8570*/  FFMA.FTZ R92, R41, R92, -R62 ;  /* 0x0000005c295c7223 */ /* 0x000fe2000001083e */
[----:B------:R-:W-:Y:S01]  /*8580*/  LOP3.LUT R43, R43, 0xffff0000, RZ, 0xc0, !PT ;  /* 0xffff00002b2b7812 */ /* 0x000fe200078ec0ff */
[-C--:B------:R-:W-:Y:S01]  /*8590*/  FMUL.FTZ R93, R44, R55.reuse ;  /* 0x000000372c5d7220 */ /* 0x080fe20000410000 */
[----:B------:R-:W-:Y:S01]  /*85a0*/  FFMA.FTZ R41, R41, R88, R45 ;  /* 0x0000005829297223 */ /* 0x000fe2000001002d */
[----:B------:R-:W-:Y:S01]  /*85b0*/  IMAD.U32 R44, R69, 0x10000, RZ ;  /* 0x00010000452c7824 */ /* 0x000fe200078e00ff */
[----:B------:R-:W-:Y:S01]  /*85c0*/  LOP3.LUT R46, R46, 0xffff0000, RZ, 0xc0, !PT ;  /* 0xffff00002e2e7812 */ /* 0x000fe200078ec0ff */
[----:B------:R-:W-:Y:S01]  /*85d0*/  IMAD.U32 R45, R61, 0x10000, RZ ;  /* 0x000100003d2d7824 */ /* 0x000fe200078e00ff */
[----:B------:R-:W-:Y:S01]  /*85e0*/  LOP3.LUT R69, R69, 0xffff0000, RZ, 0xc0, !PT ;  /* 0xffff000045457812 */ /* 0x000fe200078ec0ff */
[C---:B------:R-:W-:Y:S01]  /*85f0*/  FFMA.FTZ R55, R40.reuse, R55, -R63 ;  /* 0x0000003728377223 */ /* 0x040fe2000001083f */
[----:B------:R-:W-:Y:S01]  /*8600*/  LOP3.LUT R61, R61, 0xffff0000, RZ, 0xc0, !PT ;  /* 0xffff00003d3d7812 */ /* 0x000fe200078ec0ff */
[C---:B------:R-:W-:Y:S01]  /*8610*/  FFMA.FTZ R70, R43.reuse, R70, -R136 ;  /* 0x000000462b467223 */ /* 0x040fe20000010888 */
[----:B------:R-:W-:Y:S01]  /*8620*/  FFMA.FTZ R40, R40, R47, R93 ;  /* 0x0000002f28287223 */ /* 0x000fe2000001005d */
[----:B------:R-:W-:Y:S01]  /*8630*/  LOP3.LUT R42, R42, 0xffff0000, RZ, 0xc0, !PT ;  /* 0xffff00002a2a7812 */ /* 0x000fe200078ec0ff */
[----:B------:R-:W-:Y:S01]  /*8640*/  FFMA.FTZ R43, R43, R90, R134 ;  /* 0x0000005a2b2b7223 */ /* 0x000fe20000010086 */
[C---:B------:R-:W-:Y:S01]  /*8650*/  FMUL.FTZ R47, R94.reuse, R45 ;  /* 0x0000002d5e2f7220 */ /* 0x040fe20000410000 */
[-C--:B------:R-:W-:Y:S01]  /*8660*/  FMUL.FTZ R62, R94, R44.reuse ;  /* 0x0000002c5e3e7220 */ /* 0x080fe20000410000 */
[C---:B------:R-:W-:Y:S01]  /*8670*/  FMUL.FTZ R63, R46.reuse, R69 ;  /* 0x000000452e3f7220 */ /* 0x040fe20000410000 */
[----:B------:R-:W-:Y:S01]  /*8680*/  FMUL.FTZ R46, R46, R61 ;  /* 0x0000003d2e2e7220 */ /* 0x000fe20000410000 */
[C---:B------:R-:W-:Y:S01]  /*8690*/  FFMA.FTZ R47, R91.reuse, R44, R47 ;  /* 0x0000002c5b2f7223 */ /* 0x040fe2000001002f */
[----:B------:R-:W-:Y:S01]  /*86a0*/  FFMA.FTZ R45, R91, R45, -R62 ;  /* 0x0000002d5b2d7223 */ /* 0x000fe2000001083e */
[C---:B------:R-:W-:Y:S01]  /*86b0*/  FFMA.FTZ R44, R42.reuse, R61, -R63 ;  /* 0x0000003d2a2c7223 */ /* 0x040fe2000001083f */
[----:B------:R-:W-:Y:S01]  /*86c0*/  F2FP.BF16.F32.PACK_AB R60, R43, R60 ;  /* 0x0000003c2b3c723e */ /* 0x000fe200000010ff */
[----:B------:R-:W-:Y:S01]  /*86d0*/  FFMA.FTZ R46, R42, R69, R46 ;  /* 0x000000452a2e7223 */ /* 0x000fe2000001002e */
[----:B------:R-:W-:-:S02]  /*86e0*/  F2FP.BF16.F32.PACK_AB R43, R40, R41 ;  /* 0x00000029282b723e */ /* 0x000fc400000010ff */
[----:B------:R-:W-:Y:S02]  /*86f0*/  F2FP.BF16.F32.PACK_AB R89, R89, R138 ;  /* 0x0000008a5959723e */ /* 0x000fe400000010ff */
[----:B------:R-:W-:Y:S02]  /*8700*/  F2FP.BF16.F32.PACK_AB R70, R70, R135 ;  /* 0x000000874646723e */ /* 0x000fe400000010ff */
[----:B------:R-:W-:Y:S01]  /*8710*/  F2FP.BF16.F32.PACK_AB R68, R71, R68 ;  /* 0x000000444744723e */ /* 0x000fe200000010ff */
[----:B------:R-:W-:Y:S01]  /*8720*/  IMAD.MOV.U32 R41, RZ, RZ, R89 ;  /* 0x000000ffff297224 */ /* 0x000fe200078e0059 */
[----:B------:R-:W-:Y:S02]  /*8730*/  F2FP.BF16.F32.PACK_AB R88, R55, R92 ;  /* 0x0000005c3758723e */ /* 0x000fe400000010ff */
[----:B------:R-:W-:Y:S01]  /*8740*/  F2FP.BF16.F32.PACK_AB R42, R44, R45 ;  /* 0x0000002d2c2a723e */ /* 0x000fe200000010ff */
[----:B------:R-:W-:Y:S01]  /*8750*/  IMAD.MOV.U32 R44, RZ, RZ, R43 ;  /* 0x000000ffff2c7224 */ /* 0x000fe200078e002b */
[----:B------:R-:W-:Y:S01]  /*8760*/  F2FP.BF16.F32.PACK_AB R46, R46, R47 ;  /* 0x0000002f2e2e723e */ /* 0x000fe200000010ff */
[----:B------:R-:W-:-:S02]  /*8770*/  IMAD.MOV.U32 R40, RZ, RZ, R88 ;  /* 0x000000ffff287224 */ /* 0x000fc400078e0058 */
[----:B------:R-:W-:Y:S02]  /*8780*/  IMAD.MOV.U32 R45, RZ, RZ, R68 ;  /* 0x000000ffff2d7224 */ /* 0x000fe400078e0044 */
[----:B------:R-:W-:Y:S02]  /*8790*/  IMAD.MOV.U32 R43, RZ, RZ, R70 ;  /* 0x000000ffff2b7224 */ /* 0x000fe400078e0046 */
[----:B------:R-:W-:-:S07]  /*87a0*/  IMAD.MOV.U32 R47, RZ, RZ, R60 ;  /* 0x000000ffff2f7224 */ /* 0x000fce00078e003c */
.L_x_2384:
[----:B------:R-:W-:Y:S05]  /*87b0*/  BSYNC B3 ;  /* 0x0000000000037941 */ /* 0x000fea0003800000 */
.L_x_2383:
[----:B--2---:R2:W-:Y:S04]  /*87c0*/  STG.E.128 desc[UR60][R50.64], R40 ;  /* 0x0000002832007986 */ /* 0x0045e8000c101d3c */
[----:B---3--:R2:W-:Y:S02]  /*87d0*/  @!P3 STG.E.128 desc[UR60][R52.64], R44 ;  /* 0x0000002c3400b986 */ /* 0x0085e4000c101d3c */
.L_x_2382:
[----:B------:R-:W-:Y:S05]  /*87e0*/  BSYNC B2 ;  /* 0x0000000000027941 */ /* 0x000fea0003800000 */
.L_x_2381:
        /* <DEDUP_REMOVED lines=23> */
[C---:B------:R-:W-:Y:S01]  /*8960*/  IMAD R41, R17.reuse, 0x5000, R140 ;  /* 0x0000500011297824 */ /* 0x040fe200078e028c */
[C---:B------:R-:W-:Y:S01]  /*8970*/  @!P3 LEA R50, P5, R42.reuse, R118, 0x1 ;  /* 0x000000762a32b211 */ /* 0x040fe200078a08ff */
        /* <DEDUP_REMOVED lines=9> */
[----:B---3--:R-:W-:Y:S01]  /*8a10*/  IMAD.U32 R63, R45, 0x10000, RZ ;  /* 0x000100002d3f7824 */ /* 0x008fe200078e00ff */
[----:B------:R-:W-:Y:S01]  /*8a20*/  SHF.R.U32.HI R64, RZ, 0x10, R65 ;  /* 0x00000010ff407819 */ /* 0x000fe20000011641 */
[----:B------:R-:W-:Y:S01]  /*8a30*/  IMAD.U32 R62, R47, 0x10000, RZ ;  /* 0x000100002f3e7824 */ /* 0x000fe200078e00ff */
[--C-:B------:R-:W-:Y:S01]  /*8a40*/  SHF.R.U64 R56, R56, 0x10, R57.reuse ;  /* 0x0000001038387819 */ /* 0x100fe20000001239 */
[----:B--2---:R-:W-:Y:S01]  /*8a50*/  IMAD.U32 R55, R43, 0x10000, RZ ;  /* 0x000100002b377824 */ /* 0x004fe200078e00ff */
[----:B------:R-:W-:Y:S02]  /*8a60*/  SHF.R.U32.HI R68, RZ, 0x10, R57 ;  /* 0x00000010ff447819 */ /* 0x000fe40000011639 */
[----:B------:R-:W-:Y:S02]  /*8a70*/  PRMT R65, R173, 0x5432, R64 ;  /* 0x00005432ad417816 */ /* 0x000fe40000000040 */
[----:B------:R-:W-:-:S02]  /*8a80*/  PRMT R56, R171, 0x5410, R56 ;  /* 0x00005410ab387816 */ /* 0x000fc40000000038 */
[--C-:B------:R-:W-:Y:S01]  /*8a90*/  SHF.R.U64 R61, R66, 0x10, R67.reuse ;  /* 0x00000010423d7819 */ /* 0x100fe20000001243 */
[----:B------:R-:W-:Y:S01]  /*8aa0*/  IMAD.U32 R66, R65, 0x10000, RZ ;  /* 0x0001000041427824 */ /* 0x000fe200078e00ff */
[----:B------:R-:W-:Y:S02]  /*8ab0*/  PRMT R171, R171, 0x5432, R68 ;  /* 0x00005432abab7816 */ /* 0x000fe40000000044 */
[----:B------:R-:W-:Y:S02]  /*8ac0*/  SHF.R.U32.HI R67, RZ, 0x10, R67 ;  /* 0x00000010ff437819 */ /* 0x000fe40000011643 */
[----:B------:R-:W-:Y:S01]  /*8ad0*/  PRMT R173, R173, 0x5410, R60 ;  /* 0x00005410adad7816 */ /* 0x000fe2000000003c */
[----:B------:R-:W-:Y:S01]  /*8ae0*/  IMAD.U32 R64, R171, 0x10000, RZ ;  /* 0x00010000ab407824 */ /* 0x000fe200078e00ff */
[----:B------:R-:W-:Y:S01]  /*8af0*/  SHF.R.U64 R57, R58, 0x10, R59 ;  /* 0x000000103a397819 */ /* 0x000fe2000000123b */
[----:B------:R-:W-:Y:S01]  /*8b00*/  IMAD.U32 R58, R41, 0x10000, RZ ;  /* 0x00010000293a7824 */ /* 0x000fe200078e00ff */
[C---:B------:R-:W-:Y:S01]  /*8b10*/  PRMT R60, R172.reuse, 0x5410, R61 ;  /* 0x00005410ac3c7816 */ /* 0x040fe2000000003d */
[C---:B------:R-:W-:Y:S01]  /*8b20*/  FMUL.FTZ R61, R63.reuse, R66 ;  /* 0x000000423f3d7220 */ /* 0x040fe20000410000 */
[----:B------:R-:W-:Y:S01]  /*8b30*/  SHF.R.U32.HI R69, RZ, 0x10, R59 ;  /* 0x00000010ff457819 */ /* 0x000fe2000001163b */
[-C--:B------:R-:W-:Y:S01]  /*8b40*/  FMUL.FTZ R63, R63, R64.reuse ;  /* 0x000000403f3f7220 */ /* 0x080fe20000410000 */
[----:B------:R-:W-:Y:S01]  /*8b50*/  PRMT R67, R172, 0x5432, R67 ;  /* 0x00005432ac437816 */ /* 0x000fe20000000043 */
[C---:B------:R-:W-:Y:S01]  /*8b60*/  FFMA.FTZ R61, R58.reuse, R64, -R61 ;  /* 0x000000403a3d7223 */ /* 0x040fe2000001083d */
[----:B------:R-:W-:Y:S01]  /*8b70*/  LOP3.LUT R59, R45, 0xffff0000, RZ, 0xc0, !PT ;  /* 0xffff00002d3b7812 */ /* 0x000fe200078ec0ff */
[----:B------:R-:W-:Y:S01]  /*8b80*/  FFMA.FTZ R58, R58, R66, R63 ;  /* 0x000000423a3a7223 */ /* 0x000fe2000001003f */
[----:B------:R-:W-:Y:S01]  /*8b90*/  LOP3.LUT R65, R65, 0xffff0000, RZ, 0xc0, !PT ;  /* 0xffff000041417812 */ /* 0x000fe200078ec0ff */
[----:B------:R-:W-:Y:S01]  /*8ba0*/  IMAD.U32 R68, R67, 0x10000, RZ ;  /* 0x0001000043447824 */ /* 0x000fe200078e00ff */
[----:B------:R-:W-:Y:S01]  /*8bb0*/  LOP3.LUT R64, R171, 0xffff0000, RZ, 0xc0, !PT ;  /* 0xffff0000ab407812 */ /* 0x000fe200078ec0ff */
[----:B------:R-:W-:Y:S01]  /*8bc0*/  IMAD.U32 R45, R44, 0x10000, RZ ;  /* 0x000100002c2d7824 */ /* 0x000fe200078e00ff */
[----:B------:R-:W-:Y:S01]  /*8bd0*/  PRMT R69, R170, 0x5432, R69 ;  /* 0x00005432aa457816 */ /* 0x000fe20000000045 */
[-C--:B------:R-:W-:Y:S01]  /*8be0*/  FMUL.FTZ R71, R59, R65.reuse ;  /* 0x000000413b477220 */ /* 0x080fe20000410000 */
[----:B------:R-:W-:Y:S01]  /*8bf0*/  LOP3.LUT R54, R41, 0xffff0000, RZ, 0xc0, !PT ;  /* 0xffff000029367812 */ /* 0x000fe200078ec0ff */
[----:B------:R-:W-:Y:S01]  /*8c00*/  FMUL.FTZ R59, R59, R64 ;  /* 0x000000403b3b7220 */ /* 0x000fe20000410000 */
[----:B------:R-:W-:Y:S01]  /*8c10*/  FMUL.FTZ R66, R62, R68 ;  /* 0x000000443e427220 */ /* 0x000fe20000410000 */
[----:B------:R-:W-:Y:S01]  /*8c20*/  IMAD.U32 R63, R69, 0x10000, RZ ;  /* 0x00010000453f7824 */ /* 0x000fe200078e00ff */
[----:B------:R-:W-:Y:S01]  /*8c30*/  LOP3.LUT R47, R47, 0xffff0000, RZ, 0xc0, !PT ;  /* 0xffff00002f2f7812 */ /* 0x000fe200078ec0ff */
[C---:B------:R-:W-:Y:S01]  /*8c40*/  FFMA.FTZ R64, R54.reuse, R64, -R71 ;  /* 0x0000004036407223 */ /* 0x040fe20000010847 */
[----:B------:R-:W-:Y:S01]  /*8c50*/  LOP3.LUT R67, R67, 0xffff0000, RZ, 0xc0, !PT ;  /* 0xffff000043437812 */ /* 0x000fe200078ec0ff */
[----:B------:R-:W-:Y:S01]  /*8c60*/  FFMA.FTZ R59, R54, R65, R59 ;  /* 0x00000041363b7223 */ /* 0x000fe2000001003b */
[----:B------:R-:W-:Y:S01]  /*8c70*/  LOP3.LUT R69, R69, 0xffff0000, RZ, 0xc0, !PT ;  /* 0xffff000045457812 */ /* 0x000fe200078ec0ff */
[-C--:B------:R-:W-:Y:S01]  /*8c80*/  FFMA.FTZ R54, R55, R63.reuse, -R66 ;  /* 0x0000003f37367223 */ /* 0x080fe20000010842 */
[----:B------:R-:W-:Y:S01]  /*8c90*/  FMUL.FTZ R71, R62, R63 ;  /* 0x0000003f3e477220 */ /* 0x000fe20000410000 */
[----:B------:R-:W-:-:S02]  /*8ca0*/  IMAD.U32 R66, R173, 0x10000, RZ ;  /* 0x00010000ad427824 */ /* 0x000fc400078e00ff */
[C---:B------:R-:W-:Y:S01]  /*8cb0*/  FMUL.FTZ R63, R47.reuse, R67 ;  /* 0x000000432f3f7220 */ /* 0x040fe20000410000 */
[C---:B------:R-:W-:Y:S02]  /*8cc0*/  IMAD.U32 R62, R56.reuse, 0x10000, RZ ;  /* 0x00010000383e7824 */ /* 0x040fe400078e00ff */
[-C--:B------:R-:W-:Y:S01]  /*8cd0*/  FMUL.FTZ R65, R47, R69.reuse ;  /* 0x000000452f417220 */ /* 0x080fe20000410000 */
[----:B------:R-:W-:Y:S01]  /*8ce0*/  LOP3.LUT R47, R56, 0xffff0000, RZ, 0xc0, !PT ;  /* 0xffff0000382f7812 */ /* 0x000fe200078ec0ff */
[----:B------:R-:W-:Y:S01]  /*8cf0*/  FMUL.FTZ R56, R45, R66 ;  /* 0x000000422d387220 */ /* 0x000fe20000410000 */
[----:B------:R-:W-:Y:S01]  /*8d00*/  LOP3.LUT R52, R43, 0xffff0000, RZ, 0xc0, !PT ;  /* 0xffff00002b347812 */ /* 0x000fe200078ec0ff */
[----:B------:R-:W-:Y:S01]  /*8d10*/  IMAD.U32 R41, R40, 0x10000, RZ ;  /* 0x0001000028297824 */ /* 0x000fe200078e00ff */
[----:B------:R-:W-:Y:S01]  /*8d20*/  LOP3.LUT R44, R44, 0xffff0000, RZ, 0xc0, !PT ;  /* 0xffff00002c2c7812 */ /* 0x000fe200078ec0ff */
[----:B------:R-:W-:Y:S01]  /*8d30*/  FMUL.FTZ R45, R45, R62 ;  /* 0x0000003e2d2d7220 */ /* 0x000fe20000410000 */
[----:B------:R-:W-:Y:S01]  /*8d40*/  PRMT R57, R170, 0x5410, R57 ;  /* 0x00005410aa397816 */ /* 0x000fe20000000039 */
[----:B------:R-:W-:Y:S01]  /*8d50*/  FFMA.FTZ R55, R55, R68, R71 ;  /* 0x0000004437377223 */ /* 0x000fe20000010047 */
[----:B------:R-:W-:Y:S01]  /*8d60*/  LOP3.LUT R173, R173, 0xffff0000, RZ, 0xc0, !PT ;  /* 0xffff0000adad7812 */ /* 0x000fe200078ec0ff */
[----:B------:R-:W-:Y:S01]  /*8d70*/  IMAD.U32 R43, R42, 0x10000, RZ ;  /* 0x000100002a2b7824 */ /* 0x000fe200078e00ff */
[----:B------:R-:W-:Y:S01]  /*8d80*/  LOP3.LUT R40, R40, 0xffff0000, RZ, 0xc0, !PT ;  /* 0xffff000028287812 */ /* 0x000fe200078ec0ff */
[----:B------:R-:W-:Y:S01]  /*8d90*/  FFMA.FTZ R69, R52, R69, -R63 ;  /* 0x0000004534457223 */ /* 0x000fe2000001083f */
[----:B------:R-:W-:Y:S01]  /*8da0*/  LOP3.LUT R53, R42, 0xffff0000, RZ, 0xc0, !PT ;  /* 0xffff00002a357812 */ /* 0x000fe200078ec0ff */
[----:B------:R-:W-:Y:S01]  /*8db0*/  FFMA.FTZ R68, R52, R67, R65 ;  /* 0x0000004334447223 */ /* 0x000fe20000010041 */
[C---:B------:R-:W-:Y:S01]  /*8dc0*/  FFMA.FTZ R56, R41.reuse, R62, -R56 ;  /* 0x0000003e29387223 */ /* 0x040fe20000010838 */
[----:B------:R-:W-:Y:S01]  /*8dd0*/  FFMA.FTZ R45, R41, R66, R45 ;  /* 0x00000042292d7223 */ /* 0x000fe2000001002d */
[----:B------:R-:W-:-:S02]  /*8de0*/  IMAD.U32 R42, R46, 0x10000, RZ ;  /* 0x000100002e2a7824 */ /* 0x000fc400078e00ff */
[C---:B------:R-:W-:Y:S01]  /*8df0*/  FMUL.FTZ R63, R44.reuse, R173 ;  /* 0x000000ad2c3f7220 */ /* 0x040fe20000410000 */
[-C--:B------:R-:W-:Y:S01]  /*8e00*/  FMUL.FTZ R65, R44, R47.reuse ;  /* 0x0000002f2c417220 */ /* 0x080fe20000410000 */
[C---:B------:R-:W-:Y:S01]  /*8e10*/  IMAD.U32 R41, R57.reuse, 0x10000, RZ ;  /* 0x0001000039297824 */ /* 0x040fe200078e00ff */
[----:B------:R-:W-:Y:S01]  /*8e20*/  LOP3.LUT R46, R46, 0xffff0000, RZ, 0xc0, !PT ;  /* 0xffff00002e2e7812 */ /* 0x000fe200078ec0ff */
[----:B------:R-:W-:Y:S01]  /*8e30*/  IMAD.U32 R44, R60, 0x10000, RZ ;  /* 0x000100003c2c7824 */ /* 0x000fe200078e00ff */
[----:B------:R-:W-:Y:S01]  /*8e40*/  LOP3.LUT R57, R57, 0xffff0000, RZ, 0xc0, !PT ;  /* 0xffff000039397812 */ /* 0x000fe200078ec0ff */
[----:B------:R-:W-:Y:S01]  /*8e50*/  FFMA.FTZ R63, R40, R47, -R63 ;  /* 0x0000002f283f7223 */ /* 0x000fe2000001083f */
[----:B------:R-:W-:Y:S01]  /*8e60*/  LOP3.LUT R60, R60, 0xffff0000, RZ, 0xc0, !PT ;  /* 0xffff00003c3c7812 */ /* 0x000fe200078ec0ff */
[----:B------:R-:W-:Y:S01]  /*8e70*/  FFMA.FTZ R40, R40, R173, R65 ;  /* 0x000000ad28287223 */ /* 0x000fe20000010041 */
[C---:B------:R-:W-:Y:S01]  /*8e80*/  FMUL.FTZ R52, R42.reuse, R44 ;  /* 0x0000002c2a347220 */ /* 0x040fe20000410000 */
[----:B------:R-:W-:Y:S01]  /*8e90*/  FMUL.FTZ R47, R42, R41 ;  /* 0x000000292a2f7220 */ /* 0x000fe20000410000 */
[C---:B------:R-:W-:Y:S01]  /*8ea0*/  FMUL.FTZ R65, R46.reuse, R57 ;  /* 0x000000392e417220 */ /* 0x040fe20000410000 */
[----:B------:R-:W-:Y:S01]  /*8eb0*/  FMUL.FTZ R42, R46, R60 ;  /* 0x0000003c2e2a7220 */ /* 0x000fe20000410000 */
[C---:B------:R-:W-:Y:S01]  /*8ec0*/  FFMA.FTZ R52, R43.reuse, R41, -R52 ;  /* 0x000000292b347223 */ /* 0x040fe20000010834 */
[----:B------:R-:W-:Y:S01]  /*8ed0*/  FFMA.FTZ R47, R43, R44, R47 ;  /* 0x0000002c2b2f7223 */ /* 0x000fe2000001002f */
[C---:B------:R-:W-:Y:S01]  /*8ee0*/  FFMA.FTZ R60, R53.reuse, R60, R65 ;  /* 0x0000003c353c7223 */ /* 0x040fe20000010041 */
[----:B------:R-:W-:Y:S01]  /*8ef0*/  FFMA.FTZ R57, R53, R57, -R42 ;  /* 0x0000003935397223 */ /* 0x000fe2000001082a */
[----:B------:R-:W-:-:S02]  /*8f00*/  F2FP.BF16.F32.PACK_AB R58, R59, R58 ;  /* 0x0000003a3b3a723e */ /* 0x000fc400000010ff */
        /* <DEDUP_REMOVED lines=8> */
[----:B------:R-:W-:-:S02]  /*8f90*/  F2FP.BF16.F32.PACK_AB R43, R69, R54 ;  /* 0x00000036452b723e */ /* 0x000fc400000010ff */
[----:B------:R-:W-:-:S07]  /*8fa0*/  F2FP.BF16.F32.PACK_AB R42, R57, R52 ;  /* 0x00000034392a723e */ /* 0x000fce00000010ff */
.L_x_2386:
[----:B------:R-:W-:Y:S05]  /*8fb0*/  BSYNC B2 ;  /* 0x0000000000027941 */ /* 0x000fea0003800000 */
.L_x_2385:
[----:B--2---:R4:W-:Y:S04]  /*8fc0*/  STG.E.128 desc[UR60][R48.64], R40 ;  /* 0x0000002830007986 */ /* 0x0049e8000c101d3c */
[----:B---3--:R4:W-:Y:S02]  /*8fd0*/  @!P3 STG.E.128 desc[UR60][R50.64], R44 ;  /* 0x0000002c3200b986 */ /* 0x0089e4000c101d3c */
.L_x_2380:
[----:B------:R-:W-:Y:S05]  /*8fe0*/  BSYNC B1 ;  /* 0x0000000000017941 */ /* 0x000fea0003800000 */
.L_x_2379:
[----:B--2-4-:R-:W2:Y:S01]  /*8ff0*/  LDL R40, [R1+0x70] ;  /* 0x0000700001287983 */ /* 0x014ea20000100800 */
[----:B------:R-:W-:-:S04]  /*9000*/  IMAD.WIDE.U32 R122, R220, R120, R122 ;  /* 0x00000078dc7a7225 */ /* 0x000fc800078e007a */
[----:B--2---:R-:W-:-:S04]  /*9010*/  IMAD R40, R40, R120, RZ ;  /* 0x0000007828287224 */ /* 0x004fc800078e02ff */
        /* <DEDUP_REMOVED lines=40> */
[----:B--2---:R-:W-:Y:S01]  /*92a0*/  IMAD.U32 R55, R41, 0x10000, RZ ;  /* 0x0001000029377824 */ /* 0x004fe200078e00ff */
[--C-:B------:R-:W-:Y:S01]  /*92b0*/  SHF.R.U64 R66, R76, 0x10, R77.reuse ;  /* 0x000000104c427819 */ /* 0x100fe2000000124d */
[----:B------:R-:W-:Y:S01]  /*92c0*/  IMAD.U32 R61, R47, 0x10000, RZ ;  /* 0x000100002f3d7824 */ /* 0x000fe200078e00ff */
[----:B------:R-:W-:Y:S01]  /*92d0*/  LOP3.LUT R60, R45, 0xffff0000, RZ, 0xc0, !PT ;  /* 0xffff00002d3c7812 */ /* 0x000fe200078ec0ff */
[----:B------:R-:W-:Y:S01]  /*92e0*/  IMAD.U32 R58, R43, 0x10000, RZ ;  /* 0x000100002b3a7824 */ /* 0x000fe200078e00ff */
[----:B------:R-:W-:Y:S01]  /*92f0*/  SHF.R.U32.HI R76, RZ, 0x10, R77 ;  /* 0x00000010ff4c7819 */ /* 0x000fe2000001164d */
[----:B------:R-:W-:Y:S01]  /*9300*/  IMAD.U32 R54, R44, 0x10000, RZ ;  /* 0x000100002c367824 */ /* 0x000fe200078e00ff */
[----:B------:R-:W-:Y:S01]  /*9310*/  PRMT R45, R169, 0x5432, R84 ;  /* 0x00005432a92d7816 */ /* 0x000fe20000000054 */
[----:B------:R-:W-:Y:S01]  /*9320*/  IMAD.U32 R53, R40, 0x10000, RZ ;  /* 0x0001000028357824 */ /* 0x000fe200078e00ff */
[----:B------:R-:W-:-:S02]  /*9330*/  PRMT R63, R153, 0x5432, R66 ;  /* 0x00005432993f7816 */ /* 0x000fc40000000042 */
[--C-:B------:R-:W-:Y:S01]  /*9340*/  SHF.R.U64 R68, R86, 0x10, R87.reuse ;  /* 0x0000001056447819 */ /* 0x100fe20000001257 */
[----:B------:R-:W-:Y:S01]  /*9350*/  IMAD.U32 R66, R45, 0x10000, RZ ;  /* 0x000100002d427824 */ /* 0x000fe200078e00ff */
[----:B------:R-:W-:Y:S02]  /*9360*/  PRMT R153, R153, 0x5410, R76 ;  /* 0x0000541099997816 */ /* 0x000fe4000000004c */
[----:B------:R-:W-:Y:S02]  /*9370*/  SHF.R.U32.HI R86, RZ, 0x10, R87 ;  /* 0x00000010ff567819 */ /* 0x000fe40000011657 */
[--C-:B------:R-:W-:Y:S02]  /*9380*/  SHF.R.U64 R65, R78, 0x10, R79.reuse ;  /* 0x000000104e417819 */ /* 0x100fe4000000124f */
[----:B------:R-:W-:Y:S02]  /*9390*/  SHF.R.U32.HI R79, RZ, 0x10, R79 ;  /* 0x00000010ff4f7819 */ /* 0x000fe4000001164f */
[----:B------:R-:W-:Y:S01]  /*93a0*/  PRMT R169, R169, 0x5410, R64 ;  /* 0x00005410a9a97816 */ /* 0x000fe20000000040 */
[----:B------:R-:W-:Y:S01]  /*93b0*/  IMAD.U32 R64, R153, 0x10000, RZ ;  /* 0x0001000099407824 */ /* 0x000fe200078e00ff */
[----:B------:R-:W-:Y:S01]  /*93c0*/  PRMT R67, R155, 0x5410, R68 ;  /* 0x000054109b437816 */ /* 0x000fe20000000044 */
[----:B------:R-:W-:Y:S01]  /*93d0*/  FMUL.FTZ R68, R59, R66 ;  /* 0x000000423b447220 */ /* 0x000fe20000410000 */
[----:B------:R-:W-:Y:S01]  /*93e0*/  LOP3.LUT R62, R47, 0xffff0000, RZ, 0xc0, !PT ;  /* 0xffff00002f3e7812 */ /* 0x000fe200078ec0ff */
[----:B------:R-:W-:Y:S01]  /*93f0*/  FMUL.FTZ R70, R59, R64 ;  /* 0x000000403b467220 */ /* 0x000fe20000410000 */
[----:B------:R-:W-:-:S02]  /*9400*/  PRMT R155, R155, 0x5432, R86 ;  /* 0x000054329b9b7816 */ /* 0x000fc40000000056 */
[C---:B------:R-:W-:Y:S02]  /*9410*/  PRMT R47, R154.reuse, 0x5432, R65 ;  /* 0x000054329a2f7816 */ /* 0x040fe40000000041 */
[----:B------:R-:W-:Y:S02]  /*9420*/  PRMT R154, R154, 0x5410, R79 ;  /* 0x000054109a9a7816 */ /* 0x000fe4000000004f */
[----:B------:R-:W-:Y:S01]  /*9430*/  LOP3.LUT R65, R45, 0xffff0000, RZ, 0xc0, !PT ;  /* 0xffff00002d417812 */ /* 0x000fe200078ec0ff */
[----:B------:R-:W-:Y:S01]  /*9440*/  FFMA.FTZ R45, R55, R64, -R68 ;  /* 0x00000040372d7223 */ /* 0x000fe20000010844 */
[----:B------:R-:W-:Y:S01]  /*9450*/  IMAD.U32 R64, R155, 0x10000, RZ ;  /* 0x000100009b407824 */ /* 0x000fe200078e00ff */
[----:B------:R-:W-:Y:S01]  /*9460*/  LOP3.LUT R153, R153, 0xffff0000, RZ, 0xc0, !PT ;  /* 0xffff000099997812 */ /* 0x000fe200078ec0ff */
[----:B------:R-:W-:Y:S01]  /*9470*/  IMAD.U32 R59, R154, 0x10000, RZ ;  /* 0x000100009a3b7824 */ /* 0x000fe200078e00ff */
[----:B------:R-:W-:Y:S01]  /*9480*/  LOP3.LUT R57, R41, 0xffff0000, RZ, 0xc0, !PT ;  /* 0xffff000029397812 */ /* 0x000fe200078ec0ff */
[----:B------:R-:W-:Y:S01]  /*9490*/  FMUL.FTZ R69, R61, R64 ;  /* 0x000000403d457220 */ /* 0x000fe20000410000 */
[C---:B------:R-:W-:Y:S01]  /*94a0*/  FMUL.FTZ R68, R60.reuse, R65 ;  /* 0x000000413c447220 */ /* 0x040fe20000410000 */
[----:B------:R-:W-:Y:S01]  /*94b0*/  LOP3.LUT R155, R155, 0xffff0000, RZ, 0xc0, !PT ;  /* 0xffff00009b9b7812 */ /* 0x000fe200078ec0ff */
[----:B------:R-:W-:Y:S01]  /*94c0*/  FMUL.FTZ R61, R61, R59 ;  /* 0x0000003b3d3d7220 */ /* 0x000fe20000410000 */
[----:B------:R-:W-:Y:S01]  /*94d0*/  FMUL.FTZ R60, R60, R153 ;  /* 0x000000993c3c7220 */ /* 0x000fe20000410000 */
[----:B------:R-:W-:Y:S01]  /*94e0*/  FFMA.FTZ R69, R58, R59, -R69 ;  /* 0x0000003b3a457223 */ /* 0x000fe20000010845 */
[----:B------:R-:W-:Y:S01]  /*94f0*/  LOP3.LUT R59, R154, 0xffff0000, RZ, 0xc0, !PT ;  /* 0xffff00009a3b7812 */ /* 0x000fe200078ec0ff */
[----:B------:R-:W-:Y:S01]  /*9500*/  FFMA.FTZ R55, R55, R66, R70 ;  /* 0x0000004237377223 */ /* 0x000fe20000010046 */
[----:B------:R-:W-:Y:S01]  /*9510*/  LOP3.LUT R56, R43, 0xffff0000, RZ, 0xc0, !PT ;  /* 0xffff00002b387812 */ /* 0x000fe200078ec0ff */
[----:B------:R-:W-:Y:S01]  /*9520*/  FFMA.FTZ R64, R58, R64, R61 ;  /* 0x000000403a407223 */ /* 0x000fe2000001003d */
[C---:B------:R-:W-:Y:S01]  /*9530*/  FFMA.FTZ R68, R57.reuse, R153, -R68 ;  /* 0x0000009939447223 */ /* 0x040fe20000010844 */
[----:B------:R-:W-:Y:S01]  /*9540*/  FFMA.FTZ R66, R57, R65, R60 ;  /* 0x0000004139427223 */ /* 0x000fe2000001003c */
[----:B------:R-:W-:Y:S01]  /*9550*/  FMUL.FTZ R61, R62, R155 ;  /* 0x0000009b3e3d7220 */ /* 0x000fe20000410000 */
[----:B------:R-:W-:-:S02]  /*9560*/  IMAD.U32 R57, R63, 0x10000, RZ ;  /* 0x000100003f397824 */ /* 0x000fc400078e00ff */
[-C--:B------:R-:W-:Y:S01]  /*9570*/  FMUL.FTZ R65, R62, R59.reuse ;  /* 0x0000003b3e417220 */ /* 0x080fe20000410000 */
[C---:B------:R-:W-:Y:S02]  /*9580*/  IMAD.U32 R58, R169.reuse, 0x10000, RZ ;  /* 0x00010000a93a7824 */ /* 0x040fe400078e00ff */
[----:B------:R-:W-:Y:S01]  /*9590*/  FFMA.FTZ R62, R56, R59, -R61 ;  /* 0x0000003b383e7223 */ /* 0x000fe2000001083d */
[-C--:B------:R-:W-:Y:S01]  /*95a0*/  FMUL.FTZ R59, R54, R57.reuse ;  /* 0x00000039363b7220 */ /* 0x080fe20000410000 */
[----:B------:R-:W-:Y:S01]  /*95b0*/  LOP3.LUT R44, R44, 0xffff0000, RZ, 0xc0, !PT ;  /* 0xffff00002c2c7812 */ /* 0x000fe200078ec0ff */
[-C--:B------:R-:W-:Y:S01]  /*95c0*/  FMUL.FTZ R60, R54, R58.reuse ;  /* 0x0000003a363c7220 */ /* 0x080fe20000410000 */
[----:B------:R-:W-:Y:S01]  /*95d0*/  LOP3.LUT R169, R169, 0xffff0000, RZ, 0xc0, !PT ;  /* 0xffff0000a9a97812 */ /* 0x000fe200078ec0ff */
[C---:B------:R-:W-:Y:S01]  /*95e0*/  IMAD.U32 R41, R42.reuse, 0x10000, RZ ;  /* 0x000100002a297824 */ /* 0x040fe200078e00ff */
[----:B------:R-:W-:Y:S01]  /*95f0*/  LOP3.LUT R63, R63, 0xffff0000, RZ, 0xc0, !PT ;  /* 0xffff00003f3f7812 */ /* 0x000fe200078ec0ff */
[C---:B------:R-:W-:Y:S01]  /*9600*/  FFMA.FTZ R60, R53.reuse, R57, -R60 ;  /* 0x00000039353c7223 */ /* 0x040fe2000001083c */
[----:B------:R-:W-:Y:S01]  /*9610*/  LOP3.LUT R43, R42, 0xffff0000, RZ, 0xc0, !PT ;  /* 0xffff00002a2b7812 */ /* 0x000fe200078ec0ff */
[----:B------:R-:W-:Y:S01]  /*9620*/  FFMA.FTZ R59, R53, R58, R59 ;  /* 0x0000003a353b7223 */ /* 0x000fe2000001003b */
[C---:B------:R-:W-:Y:S01]  /*9630*/  IMAD.U32 R42, R46.reuse, 0x10000, RZ ;  /* 0x000100002e2a7824 */ /* 0x040fe200078e00ff */
[----:B------:R-:W-:Y:S01]  /*9640*/  LOP3.LUT R46, R46, 0xffff0000, RZ, 0xc0, !PT ;  /* 0xffff00002e2e7812 */ /* 0x000fe200078ec0ff */
[C---:B------:R-:W-:Y:S01]  /*9650*/  IMAD.U32 R53, R67.reuse, 0x10000, RZ ;  /* 0x0001000043357824 */ /* 0x040fe200078e00ff */
[----:B------:R-:W-:Y:S01]  /*9660*/  LOP3.LUT R67, R67, 0xffff0000, RZ, 0xc0, !PT ;  /* 0xffff000043437812 */ /* 0x000fe200078ec0ff */
[C---:B------:R-:W-:Y:S01]  /*9670*/  FMUL.FTZ R61, R44.reuse, R169 ;  /* 0x000000a92c3d7220 */ /* 0x040fe20000410000 */
[----:B------:R-:W-:Y:S01]  /*9680*/  FMUL.FTZ R57, R44, R63 ;  /* 0x0000003f2c397220 */ /* 0x000fe20000410000 */
[C---:B------:R-:W-:Y:S01]  /*9690*/  IMAD.U32 R44, R47.reuse, 0x10000, RZ ;  /* 0x000100002f2c7824 */ /* 0x040fe200078e00ff */
[----:B------:R-:W-:Y:S01]  /*96a0*/  LOP3.LUT R47, R47, 0xffff0000, RZ, 0xc0, !PT ;  /* 0xffff00002f2f7812 */ /* 0x000fe200078ec0ff */
[----:B------:R-:W-:Y:S01]  /*96b0*/  FFMA.FTZ R65, R56, R155, R65 ;  /* 0x0000009b38417223 */ /* 0x000fe20000010041 */
[----:B------:R-:W-:Y:S01]  /*96c0*/  LOP3.LUT R40, R40, 0xffff0000, RZ, 0xc0, !PT ;  /* 0xffff000028287812 */ /* 0x000fe200078ec0ff */
[----:B------:R-:W-:Y:S01]  /*96d0*/  FMUL.FTZ R54, R42, R53 ;  /* 0x000000352a367220 */ /* 0x000fe20000410000 */
[C---:B------:R-:W-:Y:S01]  /*96e0*/  FMUL.FTZ R56, R46.reuse, R67 ;  /* 0x000000432e387220 */ /* 0x040fe20000410000 */
[-C--:B------:R-:W-:Y:S01]  /*96f0*/  FMUL.FTZ R46, R46, R47.reuse ;  /* 0x0000002f2e2e7220 */ /* 0x080fe20000410000 */
[-C--:B------:R-:W-:Y:S01]  /*9700*/  FMUL.FTZ R42, R42, R44.reuse ;  /* 0x0000002c2a2a7220 */ /* 0x080fe20000410000 */
[----:B------:R-:W-:Y:S01]  /*9710*/  FFMA.FTZ R54, R41, R44, -R54 ;  /* 0x0000002c29367223 */ /* 0x000fe20000010836 */
[----:B------:R-:W-:Y:S01]  /*9720*/  FFMA.FTZ R47, R43, R47, -R56 ;  /* 0x0000002f2b2f7223 */ /* 0x000fe20000010838 */
[C---:B------:R-:W-:Y:S01]  /*9730*/  FFMA.FTZ R61, R40.reuse, R63, -R61 ;  /* 0x0000003f283d7223 */ /* 0x040fe2000001083d */
[----:B------:R-:W-:Y:S01]  /*9740*/  FFMA.FTZ R42, R41, R53, R42 ;  /* 0x00000035292a7223 */ /* 0x000fe2000001002a */
        /* <DEDUP_REMOVED lines=14> */
.L_x_2390:
[----:B------:R-:W-:Y:S05]  /*9830*/  BSYNC B2 ;  /* 0x0000000000027941 */ /* 0x000fea0003800000 */
.L_x_2389:
[----:B--2---:R2:W-:Y:S04]  /*9840*/  STG.E.128 desc[UR60][R48.64], R40 ;  /* 0x0000002830007986 */ /* 0x0045e8000c101d3c */
[----:B---3--:R2:W-:Y:S02]  /*9850*/  @!P3 STG.E.128 desc[UR60][R50.64], R44 ;  /* 0x0000002c3200b986 */ /* 0x0085e4000c101d3c */
.L_x_2388:
[----:B------:R-:W-:Y:S05]  /*9860*/  BSYNC B1 ;  /* 0x0000000000017941 */ /* 0x000fea0003800000 */
.L_x_2387:
        /* <DEDUP_REMOVED lines=35> */
[----:B------:R-:W-:Y:S02]  /*9aa0*/  PRMT R60, R150, 0x5410, R65 ;  /* 0x00005410963c7816 */ /* 0x000fe40000000041 */
[----:B------:R-:W-:Y:S01]  /*9ab0*/  SHF.R.U64 R61, R80, 0x10, R81 ;  /* 0x00000010503d7819 */ /* 0x000fe20000001251 */
[----:B------:R-:W-:Y:S01]  /*9ac0*/  IMAD.U32 R64, R63, 0x10000, RZ ;  /* 0x000100003f407824 */ /* 0x000fe200078e00ff */
[----:B------:R-:W-:-:S02]  /*9ad0*/  SHF.R.U64 R66, R82, 0x10, R83 ;  /* 0x0000001052427819 */ /* 0x000fc40000001253 */
[----:B------:R-:W-:Y:S02]  /*9ae0*/  PRMT R150, R150, 0x5432, R73 ;  /* 0x0000543296967816 */ /* 0x000fe40000000049 */
[----:B------:R-:W-:Y:S02]  /*9af0*/  SHF.R.U32.HI R82, RZ, 0x10, R83 ;  /* 0x00000010ff527819 */ /* 0x000fe40000011653 */
[----:B------:R-:W-:Y:S02]  /*9b00*/  SHF.R.U64 R62, R74, 0x10, R75 ;  /* 0x000000104a3e7819 */ /* 0x000fe4000000124b */
[----:B------:R-:W-:Y:S01]  /*9b10*/  PRMT R152, R152, 0x5410, R61 ;  /* 0x0000541098987816 */ /* 0x000fe2000000003d */
[----:B------:R-:W-:Y:S01]  /*9b20*/  IMAD.U32 R61, R150, 0x10000, RZ ;  /* 0x00010000963d7824 */ /* 0x000fe200078e00ff */
[C---:B------:R-:W-:Y:S01]  /*9b30*/  PRMT R65, R151.reuse, 0x5410, R66 ;  /* 0x0000541097417816 */ /* 0x040fe20000000042 */
[CC--:B------:R-:W-:Y:S01]  /*9b40*/  FMUL.FTZ R66, R56.reuse, R64.reuse ;  /* 0x0000004038427220 */ /* 0x0c0fe20000410000 */
[----:B------:R-:W-:Y:S01]  /*9b50*/  SHF.R.U32.HI R74, RZ, 0x10, R75 ;  /* 0x00000010ff4a7819 */ /* 0x000fe2000001164b */
[-C--:B------:R-:W-:Y:S01]  /*9b60*/  FMUL.FTZ R56, R56, R61.reuse ;  /* 0x0000003d38387220 */ /* 0x080fe20000410000 */
[----:B------:R-:W-:Y:S01]  /*9b70*/  PRMT R151, R151, 0x5432, R82 ;  /* 0x0000543297977816 */ /* 0x000fe20000000052 */
[----:B------:R-:W-:Y:S01]  /*9b80*/  FFMA.FTZ R66, R53, R61, -R66 ;  /* 0x0000003d35427223 */ /* 0x000fe20000010842 */
[----:B------:R-:W-:Y:S01]  /*9b90*/  PRMT R62, R149, 0x5432, R62 ;  /* 0x00005432953e7816 */ /* 0x000fe2000000003e */
[----:B------:R-:W-:Y:S01]  /*9ba0*/  FFMA.FTZ R64, R53, R64, R56 ;  /* 0x0000004035407223 */ /* 0x000fe20000010038 */
[----:B------:R-:W-:Y:S01]  /*9bb0*/  LOP3.LUT R57, R45, 0xffff0000, RZ, 0xc0, !PT ;  /* 0xffff00002d397812 */ /* 0x000fe200078ec0ff */
        /* <DEDUP_REMOVED lines=8> */
[----:B------:R-:W-:Y:S01]  /*9c40*/  IMAD.U32 R44, R43, 0x10000, RZ ;  /* 0x000100002b2c7824 */ /* 0x000fe200078e00ff */
[----:B------:R-:W-:Y:S01]  /*9c50*/  LOP3.LUT R54, R41, 0xffff0000, RZ, 0xc0, !PT ;  /* 0xffff000029367812 */ /* 0x000fe200078ec0ff */
[C---:B------:R-:W-:Y:S01]  /*9c60*/  FMUL.FTZ R67, R57.reuse, R63 ;  /* 0x0000003f39437220 */ /* 0x040fe20000410000 */
[-C--:B------:R-:W-:Y:S01]  /*9c70*/  FMUL.FTZ R57, R57, R150.reuse ;  /* 0x0000009639397220 */ /* 0x080fe20000410000 */
[----:B------:R-:W-:Y:S01]  /*9c80*/  LOP3.LUT R59, R47, 0xffff0000, RZ, 0xc0, !PT ;  /* 0xffff00002f3b7812 */ /* 0x000fe200078ec0ff */
[-C--:B------:R-:W-:Y:S01]  /*9c90*/  FMUL.FTZ R58, R58, R53.reuse ;  /* 0x000000353a3a7220 */ /* 0x080fe20000410000 */
[----:B------:R-:W-:Y:S01]  /*9ca0*/  LOP3.LUT R56, R151, 0xffff0000, RZ, 0xc0, !PT ;  /* 0xffff000097387812 */ /* 0x000fe200078ec0ff */
[----:B------:R-:W-:Y:S01]  /*9cb0*/  FFMA.FTZ R69, R44, R53, -R69 ;  /* 0x000000352c457223 */ /* 0x000fe20000010845 */
[C---:B------:R-:W-:Y:S01]  /*9cc0*/  FFMA.FTZ R67, R54.reuse, R150, -R67 ;  /* 0x0000009636437223 */ /* 0x040fe20000010843 */
[----:B------:R-:W-:Y:S01]  /*9cd0*/  FFMA.FTZ R63, R54, R63, R57 ;  /* 0x0000003f363f7223 */ /* 0x000fe20000010039 */
[----:B------:R-:W-:Y:S01]  /*9ce0*/  IMAD.U32 R53, R152, 0x10000, RZ ;  /* 0x0001000098357824 */ /* 0x000fe200078e00ff */
[----:B------:R-:W-:Y:S01]  /*9cf0*/  LOP3.LUT R54, R149, 0xffff0000, RZ, 0xc0, !PT ;  /* 0xffff000095367812 */ /* 0x000fe200078ec0ff */
[----:B------:R-:W-:Y:S01]  /*9d00*/  FFMA.FTZ R58, R44, R61, R58 ;  /* 0x0000003d2c3a7223 */ /* 0x000fe2000001003a */
[----:B------:R-:W-:Y:S01]  /*9d10*/  LOP3.LUT R43, R43, 0xffff0000, RZ, 0xc0, !PT ;  /* 0xffff00002b2b7812 */ /* 0x000fe200078ec0ff */
[----:B------:R-:W-:Y:S01]  /*9d20*/  FMUL.FTZ R68, R59, R56 ;  /* 0x000000383b447220 */ /* 0x000fe20000410000 */
[----:B------:R-:W-:-:S02]  /*9d30*/  IMAD.U32 R44, R60, 0x10000, RZ ;  /* 0x000100003c2c7824 */ /* 0x000fc400078e00ff */
[-C--:B------:R-:W-:Y:S01]  /*9d40*/  FMUL.FTZ R57, R45, R53.reuse ;  /* 0x000000352d397220 */ /* 0x080fe20000410000 */
[-C--:B------:R-:W-:Y:S01]  /*9d50*/  FMUL.FTZ R70, R59, R54.reuse ;  /* 0x000000363b467220 */ /* 0x080fe20000410000 */
[----:B------:R-:W-:Y:S01]  /*9d60*/  FFMA.FTZ R68, R43, R54, -R68 ;  /* 0x000000362b447223 */ /* 0x000fe20000010844 */
[----:B------:R-:W-:Y:S01]  /*9d70*/  LOP3.LUT R152, R152, 0xffff0000, RZ, 0xc0, !PT ;  /* 0xffff000098987812 */ /* 0x000fe200078ec0ff */
[-C--:B------:R-:W-:Y:S01]  /*9d80*/  FMUL.FTZ R54, R45, R44.reuse ;  /* 0x0000002c2d367220 */ /* 0x080fe20000410000 */
[----:B------:R-:W-:Y:S01]  /*9d90*/  FFMA.FTZ R57, R50, R44, -R57 ;  /* 0x0000002c32397223 */ /* 0x000fe20000010839 */
        /* <DEDUP_REMOVED lines=9> */
[----:B------:R-:W-:Y:S01]  /*9e30*/  LOP3.LUT R45, R62, 0xffff0000, RZ, 0xc0, !PT ;  /* 0xffff00003e2d7812 */ /* 0x000fe200078ec0ff */
[----:B------:R-:W-:Y:S01]  /*9e40*/  FFMA.FTZ R54, R50, R53, R54 ;  /* 0x0000003532367223 */ /* 0x000fe20000010036 */
[----:B------:R-:W-:-:S02]  /*9e50*/  IMAD.U32 R40, R42, 0x10000, RZ ;  /* 0x000100002a287824 */ /* 0x000fc400078e00ff */
[----:B------:R-:W-:Y:S01]  /*9e60*/  FMUL.FTZ R50, R55, R60 ;  /* 0x0000003c37327220 */ /* 0x000fe20000410000 */
[C---:B------:R-:W-:Y:S01]  /*9e70*/  FMUL.FTZ R53, R47.reuse, R44 ;  /* 0x0000002c2f357220 */ /* 0x040fe20000410000 */
[----:B------:R-:W-:Y:S01]  /*9e80*/  LOP3.LUT R42, R42, 0xffff0000, RZ, 0xc0, !PT ;  /* 0xffff00002a2a7812 */ /* 0x000fe200078ec0ff */
[----:B------:R-:W-:Y:S01]  /*9e90*/  FMUL.FTZ R47, R47, R43 ;  /* 0x0000002b2f2f7220 */ /* 0x000fe20000410000 */
[C---:B------:R-:W-:Y:S01]  /*9ea0*/  FMUL.FTZ R55, R46.reuse, R65 ;  /* 0x000000412e377220 */ /* 0x040fe20000410000 */
[C---:B------:R-:W-:Y:S01]  /*9eb0*/  FFMA.FTZ R56, R41.reuse, R60, -R56 ;  /* 0x0000003c29387223 */ /* 0x040fe20000010838 */
[----:B------:R-:W-:Y:S01]  /*9ec0*/  FMUL.FTZ R46, R46, R45 ;  /* 0x0000002d2e2e7220 */ /* 0x000fe20000410000 */
[C---:B------:R-:W-:Y:S01]  /*9ed0*/  FFMA.FTZ R53, R40.reuse, R43, -R53 ;  /* 0x0000002b28357223 */ /* 0x040fe20000010835 */
[----:B------:R-:W-:Y:S01]  /*9ee0*/  FFMA.FTZ R47, R40, R44, R47 ;  /* 0x0000002c282f7223 */ /* 0x000fe2000001002f */
        /* <DEDUP_REMOVED lines=14> */
.L_x_2392:
[----:B------:R-:W-:Y:S05]  /*9fd0*/  BSYNC B1 ;  /* 0x0000000000017941 */ /* 0x000fea0003800000 */
.L_x_2391:
[----:B--2---:R2:W-:Y:S01]  /*9fe0*/  STG.E.128 desc[UR60][R48.64], R40 ;  /* 0x0000002830007986 */ /* 0x0045e2000c101d3c */
[----:B------:R-:W-:-:S13]  /*9ff0*/  ISETP.GE.AND P3, PT, R51, R145, PT ;  /* 0x000000913300720c */ /* 0x000fda0003f66270 */
[----:B------:R-:W-:Y:S05]  /*a000*/  @P3 BRA `(.L_x_2347) ;  /* 0x00000004000c3947 */ /* 0x000fea0003800000 */
[--C-:B------:R-:W-:Y:S02]  /*a010*/  IADD3 R122, P3, P4, R38, R122, R51.reuse ;  /* 0x0000007a267a7210 */ /* 0x100fe40007c7e033 */
[----:B------:R-:W-:-:S04]  /*a020*/  SHF.R.S32.HI R51, RZ, 0x1f, R51 ;  /* 0x0000001fff337819 */ /* 0x000fc80000011433 */
[----:B------:R-:W-:Y:S02]  /*a030*/  IADD3.X R52, R37, R52, R51, P3, P4 ;  /* 0x0000003425347210 */ /* 0x000fe40001fe8433 */
[----:B------:R-:W-:-:S04]  /*a040*/  LEA R118, P3, R122, R118, 0x1 ;  /* 0x000000767a767211 */ /* 0x000fc800078608ff */
[----:B------:R-:W-:-:S05]  /*a050*/  LEA.HI.X R119, R122, R119, R52, 0x1, P3 ;  /* 0x000000777a777211 */ /* 0x000fca00018f0c34 */
[----:B---3--:R3:W-:Y:S01]  /*a060*/  STG.E.128 desc[UR60][R118.64], R44 ;  /* 0x0000002c76007986 */ /* 0x0087e2000c101d3c */
[----:B------:R-:W-:Y:S05]  /*a070*/  BRA `(.L_x_2347) ;  /* 0x0000000000f07947 */ /* 0x000fea0003800000 */
.L_x_2304:
[----:B------:R-:W2:Y:S02]  /*a080*/  LDL R40, [R1+0x60] ;  /* 0x0000600001287983 */ /* 0x000ea40000100800 */
[----:B--2---:R-:W-:-:S13]  /*a090*/  R2UR UR4, R40 ;  /* 0x00000000280472ca */ /* 0x004fda00000e0000 */
[----:B------:R-:W-:-:S06]  /*a0a0*/  UISETP.NE.AND UP0, UPT, UR4, 0x3, UPT ;  /* 0x000000030400788c */ /* 0x000fcc000bf05270 */
[----:B------:R-:W-:-:S13]  /*a0b0*/  PLOP3.LUT P2, PT, PT, PT, UP0, 0x80, 0x0 ;  /* 0x000000000000781c */ /* 0x000fda0003f4f008 */
[----:B------:R-:W-:Y:S05]  /*a0c0*/  @!P2 BRA `(.L_x_2393) ;  /* 0x000000000004a947 */ /* 0x000fea0003800000 */
[----:B------:R-:W-:Y:S01]  /*a0d0*/  BPT.TRAP 0x1 ;  /* 0x000000040000795c */ /* 0x000fe20000300000 */
.L_x_2393:
[----:B------:R-:W-:Y:S01]  /*a0e0*/  IMAD R0, R17, 0x8, R16 ;  /* 0x0000000811007824 */ /* 0x000fe200078e0210 */
[----:B------:R-:W-:Y:S01]  /*a0f0*/  SHF.L.U32 R115, R221, 0x1f, RZ ;  /* 0x0000001fdd737819 */ /* 0x000fe200000006ff */
[----:B------:R-:W-:Y:S01]  /*a100*/  IMAD R3, R24, -0x50, R2 ;  /* 0xffffffb018037824 */ /* 0x000fe200078e0202 */
[----:B------:R-:W-:Y:S02]  /*a110*/  BSSY B1, `(.L_x_2394) ;  /* 0x0000005000017945 */ /* 0x000fe40003800000 */
[----:B------:R-:W0:Y:S02]  /*a120*/  SYNCS.PHASECHK.TRANS64.TRYWAIT P3, [R0+URZ+0x38890], R115 ;  /* 0x03889073000075a7 */ /* 0x000e24000806017f */
[----:B------:R-:W-:-:S04]  /*a130*/  VIMNMX R3, R3, 0x50, PT ;  /* 0x0000005003037848 */ /* 0x000fc80003fe0100 */
[----:B------:R-:W-:Y:S01]  /*a140*/  ISETP.GE.AND P4, PT, R18, R3, PT ;  /* 0x000000031200720c */ /* 0x000fe20003f86270 */
[----:B0-----:R-:W-:-:S12]  /*a150*/  @!P3 BRA `(.L_x_2395) ;  /* 0x000002400094b947 */ /* 0x001fd80003800000 */
.L_x_2686:
[----:B------:R-:W-:Y:S05]  /*a160*/  BSYNC B1 ;  /* 0x0000000000017941 */ /* 0x000fea0003800000 */
.L_x_2394:
[----:B------:R-:W-:Y:S04]  /*a170*/  BSSY B1, `(.L_x_2396) ;  /* 0x000000e000017945 */ /* 0x000fe80003800000 */
[----:B------:R-:W-:Y:S05]  /*a180*/  @P4 BRA `(.L_x_2397) ;  /* 0x0000000000304947 */ /* 0x000fea0003800000 */
[----:B------:R-:W-:Y:S02]  /*a190*/  ISETP.NE.AND P5, PT, R26, RZ, PT ;  /* 0x000000ff1a00720c */ /* 0x000fe40003fa5270 */
        /* <DEDUP_REMOVED lines=11> */
.L_x_2397:
[----:B------:R-:W-:Y:S05]  /*a250*/  BSYNC B1 ;  /* 0x0000000000017941 */ /* 0x000fea0003800000 */
.L_x_2396:
[----:B------:R-:W-:Y:S01]  /*a260*/  ISETP.GE.AND P3, PT, R218, R3, PT ;  /* 0x00000003da00720c */ /* 0x000fe20003f66270 */
[----:B------:R-:W-:-:S12]  /*a270*/  BSSY B1, `(.L_x_2398) ;  /* 0x000000e000017945 */ /* 0x000fd80003800000 */
[----:B------:R-:W-:Y:S05]  /*a280*/  @P3 BRA `(.L_x_2399) ;  /* 0x0000000000303947 */ /* 0x000fea0003800000 */
[----:B------:R-:W-:Y:S02]  /*a290*/  ISETP.NE.AND P5, PT, R26, RZ, PT ;  /* 0x000000ff1a00720c */ /* 0x000fe40003fa5270 */
        /* <DEDUP_REMOVED lines=11> */
.L_x_2399:
[----:B------:R-:W-:Y:S05]  /*a350*/  BSYNC B1 ;  /* 0x0000000000017941 */ /* 0x000fea0003800000 */
.L_x_2398:
[----:B------:R-:W-:-:S13]  /*a360*/  ISETP.GE.AND P3, PT, R220, R3, PT ;  /* 0x00000003dc00720c */ /* 0x000fda0003f66270 */
[----:B------:R-:W-:Y:S05]  /*a370*/  @P3 BRA `(.L_x_2347) ;  /* 0x0000000000303947 */ /* 0x000fea0003800000 */
[----:B------:R-:W-:Y:S02]  /*a380*/  ISETP.NE.AND P5, PT, R26, RZ, PT ;  /* 0x000000ff1a00720c */ /* 0x000fe40003fa5270 */
[----:B------:R-:W-:Y:S02]  /*a390*/  ISETP.NE.AND P4, PT, R10, RZ, PT ;  /* 0x000000ff0a00720c */ /* 0x000fe40003f85270 */
[----:B------:R-:W-:-:S09]  /*a3a0*/  ISETP.NE.AND P3, PT, R9, RZ, PT ;  /* 0x000000ff0900720c */ /* 0x000fd20003f65270 */
[----:B-1-3--:R-:W1:Y:S04]  /*a3b0*/  @P5 LDS.128 R40, [R4+0x26400] ;  /* 0x0264000004285984 */ /* 0x00ae680000000c00 */
        /* <DEDUP_REMOVED lines=8> */
.L_x_2347:
[----:B------:R-:W-:Y:S05]  /*a440*/  BSYNC B0 ;  /* 0x0000000000007941 */ /* 0x000fea0003800000 */
.L_x_2303:
        /* <DEDUP_REMOVED lines=17> */
.L_x_2401:
[----:B------:R-:W-:Y:S05]  /*a560*/  BSYNC B0 ;  /* 0x0000000000007941 */ /* 0x000fea0003800000 */
.L_x_2400:
[----:B------:R-:W2:Y:S01]  /*a570*/  SYNCS.PHASECHK.TRANS64.TRYWAIT P2, [R0+URZ+0x388b0], R115 ;  /* 0x0388b073000075a7 */ /* 0x000ea2000804017f */
[----:B------:R-:W-:Y:S01]  /*a580*/  ULDC.64 UR6, c[0x0][0x318] ;  /* 0x0000c60000067ab9 */ /* 0x000fe20000000a00 */
[----:B------:R-:W-:Y:S01]  /*a590*/  ULDC.64 UR4, c[0x0][0x308] ;  /* 0x0000c20000047ab9 */ /* 0x000fe20000000a00 */
[----:B-1----:R-:W-:Y:S01]  /*a5a0*/  IMAD.U32 R40, RZ, RZ, UR6 ;  /* 0x00000006ff287e24 */ /* 0x002fe2000f8e00ff */
[----:B------:R-:W-:Y:S01]  /*a5b0*/  BSSY B0, `(.L_x_2402) ;  /* 0x000000b000007945 */ /* 0x000fe20003800000 */
[----:B------:R-:W-:Y:S01]  /*a5c0*/  IMAD.U32 R42, RZ, RZ, UR7 ;  /* 0x00000007ff2a7e24 */ /* 0x000fe2000f8e00ff */
[----:B------:R-:W-:Y:S01]  /*a5d0*/  ISETP.GE.AND P4, PT, R18, R3, PT ;  /* 0x000000031200720c */ /* 0x000fe20003f86270 */
[----:B------:R-:W-:Y:S01]  /*a5e0*/  IMAD.U32 R41, RZ, RZ, UR4 ;  /* 0x00000004ff297e24 */ /* 0x000fe2000f8e00ff */
[----:B------:R1:W-:Y:S01]  /*a5f0*/  STL [R1+0x5c], R40 ;  /* 0x00005c2801007387 */ /* 0x0003e20000100800 */
[----:B------:R-:W-:-:S03]  /*a600*/  IMAD.WIDE R52, R24, 0x50, R112 ;  /* 0x0000005018347825 */ /* 0x000fc600078e0270 */
[----:B------:R3:W-:Y:S01]  /*a610*/  STL [R1+0x58], R42 ;  /* 0x0000582a01007387 */ /* 0x0007e20000100800 */
[----:B-1----:R-:W-:-:S05]  /*a620*/  IMAD.U32 R40, RZ, RZ, UR5 ;  /* 0x00000005ff287e24 */ /* 0x002fca000f8e00ff */
[----:B------:R3:W-:Y:S04]  /*a630*/  STL [R1+0x50], R40 ;  /* 0x0000502801007387 */ /* 0x0007e80000100800 */
[----:B------:R3:W-:Y:S02]  /*a640*/  STL [R1+0x54], R41 ;  /* 0x0000542901007387 */ /* 0x0007e40000100800 */
[----:B--23--:R-:W-:Y:S05]  /*a650*/  @!P2 BRA `(.L_x_2403) ;  /* 0x0000023c0068a947 */ /* 0x00cfea0003800000 */
.L_x_2687:
[----:B------:R-:W-:Y:S05]  /*a660*/  BSYNC B0 ;  /* 0x0000000000007941 */ /* 0x000fea0003800000 */
.L_x_2402:
        /* <DEDUP_REMOVED lines=8> */
[----:B------:R-:W-:Y:S01]  /*a6f0*/  IMAD.MOV.U32 R44, RZ, RZ, R96 ;  /* 0x000000ffff2c7224 */ /* 0x000fe200078e0060 */
[----:B------:R-:W-:Y:S01]  /*a700*/  ISETP.GE.AND P4, PT, R212, UR4, PT ;  /* 0x00000004d4007c0c */ /* 0x000fe2000bf86270 */
[----:B------:R-:W-:-:S02]  /*a710*/  IMAD.MOV.U32 R45, RZ, RZ, R5 ;  /* 0x000000ffff2d7224 */ /* 0x000fc400078e0005 */
[C---:B------:R-:W-:Y:S02]  /*a720*/  VIADD R48, R213.reuse, 0x80 ;  /* 0x00000080d5307836 */ /* 0x040fe40000000000 */
[----:B------:R-:W-:Y:S01]  /*a730*/  VIADD R46, R213, 0xc0 ;  /* 0x000000c0d52e7836 */ /* 0x000fe20000000000 */
[----:B--2---:R-:W-:Y:S02]  /*a740*/  R2UR UR8, R43 ;  /* 0x000000002b0872ca */ /* 0x004fe400000e0000 */
[----:B---3--:R-:W-:Y:S02]  /*a750*/  R2UR UR7, R42 ;  /* 0x000000002a0772ca */ /* 0x008fe400000e0000 */
[----:B----4-:R-:W-:Y:S02]  /*a760*/  R2UR UR6, R41 ;  /* 0x00000000290672ca */ /* 0x010fe400000e0000 */
[----:B-----5:R-:W-:-:S07]  /*a770*/  R2UR UR5, R40 ;  /* 0x00000000280572ca */ /* 0x020fce00000e0000 */
[----:B------:R-:W-:Y:S01]  /*a780*/  IMAD R47, R53, UR8, RZ ;  /* 0x00000008352f7c24 */ /* 0x000fe2000f8e02ff */
[----:B------:R-:W2:Y:S01]  /*a790*/  @!P5 LDS.128 R40, [R4+0x400] ;  /* 0x000400000428d984 */ /* 0x000ea20000000c00 */
[----:B------:R-:W-:-:S04]  /*a7a0*/  IMAD.WIDE.U32 R44, R52, UR8, R44 ;  /* 0x00000008342c7c25 */ /* 0x000fc8000f8e002c */
[----:B------:R-:W-:Y:S01]  /*a7b0*/  IMAD R47, R52, UR7, R47 ;  /* 0x00000007342f7c24 */ /* 0x000fe2000f8e022f */
[----:B------:R-:W-:-:S03]  /*a7c0*/  LEA R54, P2, R44, UR6, 0x1 ;  /* 0x000000062c367c11 */ /* 0x000fc6000f8408ff */
[----:B------:R-:W-:-:S05]  /*a7d0*/  IMAD.IADD R45, R45, 0x1, R47 ;  /* 0x000000012d2d7824 */ /* 0x000fca00078e022f */
        /* <DEDUP_REMOVED lines=10> */
.L_x_2405:
[----:B------:R-:W-:Y:S05]  /*a880*/  BSYNC B0 ;  /* 0x0000000000007941 */ /* 0x000fea0003800000 */
.L_x_2404:
[----:B------:R3:W5:Y:S04]  /*a890*/  LDL R61, [R1+0x5c] ;  /* 0x00005c00013d7983 */ /* 0x0007680000100800 */
[----:B------:R3:W5:Y:S04]  /*a8a0*/  LDL R60, [R1+0x58] ;  /* 0x00005800013c7983 */ /* 0x0007680000100800 */
[----:B------:R3:W5:Y:S04]  /*a8b0*/  LDL R59, [R1+0x54] ;  /* 0x00005400013b7983 */ /* 0x0007680000100800 */
[----:B------:R3:W5:Y:S01]  /*a8c0*/  LDL R58, [R1+0x50] ;  /* 0x00005000013a7983 */ /* 0x0007620000100800 */
[----:B------:R-:W-:Y:S01]  /*a8d0*/  ISETP.GE.AND P2, PT, R218, R3, PT ;  /* 0x00000003da00720c */ /* 0x000fe20003f46270 */
[----:B------:R-:W-:Y:S01]  /*a8e0*/  BSSY B0, `(.L_x_2406) ;  /* 0x000001f000007945 */ /* 0x000fe20003800000 */
[----:B------:R-:W-:-:S02]  /*a8f0*/  VIADD R56, R213, 0xc0 ;  /* 0x000000c0d5387836 */ /* 0x000fc40000000000 */
[----:B------:R-:W-:-:S09]  /*a900*/  VIADD R57, R213, 0x80 ;  /* 0x00000080d5397836 */ /* 0x000fd20000000000 */
[----:B---3--:R-:W-:Y:S05]  /*a910*/  @P2 BRA `(.L_x_2407) ;  /* 0x00000000006c2947 */ /* 0x008fea0003800000 */
[----:B------:R-:W-:Y:S01]  /*a920*/  ULDC UR4, c[0x0][0x2e4] ;  /* 0x0000b90000047ab9 */ /* 0x000fe20000000800 */
[----:B-----5:R-:W-:Y:S01]  /*a930*/  R2UR UR8, R61 ;  /* 0x000000003d0872ca */ /* 0x020fe200000e0000 */
[----:B--2---:R-:W-:Y:S01]  /*a940*/  IMAD.MOV.U32 R45, RZ, RZ, R5 ;  /* 0x000000ffff2d7224 */ /* 0x004fe200078e0005 */
[----:B------:R-:W-:Y:S02]  /*a950*/  ISETP.GE.AND P2, PT, R213, UR4, PT ;  /* 0x00000004d5007c0c */ /* 0x000fe4000bf46270 */
[----:B------:R-:W-:Y:S02]  /*a960*/  IADD3 R47, P4, R52, 0x20, RZ ;  /* 0x00000020342f7810 */ /* 0x000fe40007f9e0ff */
[----:B------:R-:W-:Y:S02]  /*a970*/  R2UR UR7, R60 ;  /* 0x000000003c0772ca */ /* 0x000fe400000e0000 */
[----:B------:R-:W-:Y:S01]  /*a980*/  R2UR UR6, R59 ;  /* 0x000000003b0672ca */ /* 0x000fe200000e0000 */
[----:B------:R-:W-:Y:S01]  /*a990*/  IMAD.X R44, RZ, RZ, R53, P4 ;  /* 0x000000ffff2c7224 */ /* 0x000fe200020e0635 */
[----:B------:R-:W-:-:S02]  /*a9a0*/  R2UR UR5, R58 ;  /* 0x000000003a0572ca */ /* 0x000fc400000e0000 */
[----:B------:R-:W-:Y:S01]  /*a9b0*/  ISETP.GE.AND P5, PT, R212, UR4, PT ;  /* 0x00000004d4007c0c */ /* 0x000fe2000bfa6270 */
[----:B------:R-:W-:Y:S02]  /*a9c0*/  IMAD R46, R44, UR8, RZ ;  /* 0x000000082c2e7c24 */ /* 0x000fe4000f8e02ff */
[----:B------:R-:W2:Y:S01]  /*a9d0*/  @!P2 LDS.128 R40, [R4+0x1400] ;  /* 0x001400000428a984 */ /* 0x000ea20000000c00 */
[----:B------:R-:W-:-:S04]  /*a9e0*/  IMAD.MOV.U32 R44, RZ, RZ, R96 ;  /* 0x000000ffff2c7224 */ /* 0x000fc800078e0060 */
[----:B------:R-:W-:-:S04]  /*a9f0*/  IMAD.WIDE.U32 R44, R47, UR8, R44 ;  /* 0x000000082f2c7c25 */ /* 0x000fc8000f8e002c */
[----:B------:R-:W-:Y:S01]  /*aa00*/  IMAD R47, R47, UR7, R46 ;  /* 0x000000072f2f7c24 */ /* 0x000fe2000f8e022e */
[----:B------:R-:W-:-:S03]  /*aa10*/  LEA R54, P4, R44, UR6, 0x1 ;  /* 0x000000062c367c11 */ /* 0x000fc6000f8808ff */
[----:B------:R-:W-:-:S05]  /*aa20*/  IMAD.IADD R45, R45, 0x1, R47 ;  /* 0x000000012d2d7824 */ /* 0x000fca00078e022f */
[----:B------:R-:W-:Y:S02]  /*aa30*/  LEA.HI.X R55, R44, UR5, R45, 0x1, P4 ;  /* 0x000000052c377c11 */ /* 0x000fe4000a0f0c2d */
[----:B------:R-:W-:-:S13]  /*aa40*/  ISETP.GE.AND P4, PT, R57, UR4, PT ;  /* 0x0000000439007c0c */ /* 0x000fda000bf86270 */
[----:B------:R-:W3:Y:S04]  /*aa50*/  @!P4 LDS.128 R44, [R4+0x6400] ;  /* 0x00640000042cc984 */ /* 0x000ee80000000c00 */
[----:B--2---:R-:W-:Y:S01]  /*aa60*/  @!P2 STG.E.128 desc[UR60][R54.64], R40 ;  /* 0x000000283600a986 */ /* 0x004fe2000c101d3c */
[----:B------:R-:W-:-:S03]  /*aa70*/  ISETP.GE.AND P2, PT, R56, UR4, PT ;  /* 0x0000000438007c0c */ /* 0x000fc6000bf46270 */
[----:B------:R-:W2:Y:S10]  /*aa80*/  @!P5 LDS.128 R40, [R4+0x3c00] ;  /* 0x003c00000428d984 */ /* 0x000eb40000000c00 */
[----:B------:R-:W4:Y:S04]  /*aa90*/  @!P2 LDS.128 R48, [R4+0x8c00] ;  /* 0x008c00000430a984 */ /* 0x000f280000000c00 */
[----:B---3--:R3:W-:Y:S04]  /*aaa0*/  @!P4 STG.E.128 desc[UR60][R54.64+0x100], R44 ;  /* 0x0001002c3600c986 */ /* 0x0087e8000c101d3c */
[----:B--2---:R3:W-:Y:S04]  /*aab0*/  @!P5 STG.E.128 desc[UR60][R54.64+0x80], R40 ;  /* 0x000080283600d986 */ /* 0x0047e8000c101d3c */
[----:B----4-:R3:W-:Y:S02]  /*aac0*/  @!P2 STG.E.128 desc[UR60][R54.64+0x180], R48 ;  /* 0x000180303600a986 */ /* 0x0107e4000c101d3c */
.L_x_2407:
[----:B------:R-:W-:Y:S05]  /*aad0*/  BSYNC B0 ;  /* 0x0000000000007941 */ /* 0x000fea0003800000 */
.L_x_2406:
[----:B------:R-:W-:Y:S01]  /*aae0*/  ISETP.GE.AND P2, PT, R220, R3, PT ;  /* 0x00000003dc00720c */ /* 0x000fe20003f46270 */
[----:B------:R-:W-:-:S12]  /*aaf0*/  BSSY B0, `(.L_x_2408) ;  /* 0x000001d000007945 */ /* 0x000fd80003800000 */
[----:B------:R-:W-:Y:S05]  /*ab00*/  @P2 BRA `(.L_x_2409) ;  /* 0x00000000006c2947 */ /* 0x000fea0003800000 */
[----:B------:R-:W-:Y:S01]  /*ab10*/  ULDC UR4, c[0x0][0x2e4] ;  /* 0x0000b90000047ab9 */ /* 0x000fe20000000800 */
[----:B-----5:R-:W-:Y:S01]  /*ab20*/  R2UR UR8, R61 ;  /* 0x000000003d0872ca */ /* 0x020fe200000e0000 */
[----:B--23--:R-:W-:Y:S01]  /*ab30*/  IMAD.MOV.U32 R44, RZ, RZ, R96 ;  /* 0x000000ffff2c7224 */ /* 0x00cfe200078e0060 */
[----:B------:R-:W-:Y:S01]  /*ab40*/  ISETP.GE.AND P2, PT, R213, UR4, PT ;  /* 0x00000004d5007c0c */ /* 0x000fe2000bf46270 */
[----:B------:R-:W-:Y:S01]  /*ab50*/  IMAD.MOV.U32 R45, RZ, RZ, R5 ;  /* 0x000000ffff2d7224 */ /* 0x000fe200078e0005 */
[----:B------:R-:W-:Y:S02]  /*ab60*/  R2UR UR7, R60 ;  /* 0x000000003c0772ca */ /* 0x000fe400000e0000 */
[----:B------:R-:W-:Y:S02]  /*ab70*/  IADD3 R3, P4, R52, 0x40, RZ ;  /* 0x0000004034037810 */ /* 0x000fe40007f9e0ff */
[----:B------:R-:W-:Y:S02]  /*ab80*/  R2UR UR6, R59 ;  /* 0x000000003b0672ca */ /* 0x000fe400000e0000 */
[----:B------:R-:W-:Y:S01]  /*ab90*/  R2UR UR5, R58 ;  /* 0x000000003a0572ca */ /* 0x000fe200000e0000 */
[----:B------:R-:W-:Y:S01]  /*aba0*/  IMAD.X R52, RZ, RZ, R53, P4 ;  /* 0x000000ffff347224 */ /* 0x000fe200020e0635 */
[----:B------:R-:W-:Y:S01]  /*abb0*/  ISETP.GE.AND P5, PT, R212, UR4, PT ;  /* 0x00000004d4007c0c */ /* 0x000fe2000bfa6270 */
[----:B------:R-:W-:-:S02]  /*abc0*/  IMAD.WIDE.U32 R44, R3, UR8, R44 ;  /* 0x00000008032c7c25 */ /* 0x000fc4000f8e002c */
[----:B------:R-:W2:Y:S02]  /*abd0*/  @!P2 LDS.128 R40, [R4+0x2400] ;  /* 0x002400000428a984 */ /* 0x000ea40000000c00 */
[----:B------:R-:W-:-:S04]  /*abe0*/  IMAD R52, R52, UR8, RZ ;  /* 0x0000000834347c24 */ /* 0x000fc8000f8e02ff */
[----:B------:R-:W-:Y:S01]  /*abf0*/  IMAD R3, R3, UR7, R52 ;  /* 0x0000000703037c24 */ /* 0x000fe2000f8e0234 */
[----:B------:R-:W-:-:S03]  /*ac00*/  LEA R52, P4, R44, UR6, 0x1 ;  /* 0x000000062c347c11 */ /* 0x000fc6000f8808ff */
[----:B------:R-:W-:-:S05]  /*ac10*/  IMAD.IADD R3, R45, 0x1, R3 ;  /* 0x000000012d037824 */ /* 0x000fca00078e0203 */
[----:B------:R-:W-:Y:S02]  /*ac20*/  LEA.HI.X R53, R44, UR5, R3, 0x1, P4 ;  /* 0x000000052c357c11 */ /* 0x000fe4000a0f0c03 */
[----:B------:R-:W-:Y:S01]  /*ac30*/  ISETP.GE.AND P4, PT, R57, UR4, PT ;  /* 0x0000000439007c0c */ /* 0x000fe2000bf86270 */
[----:B------:R-:W3:Y:S04]  /*ac40*/  @!P5 LDS.128 R44, [R4+0x4c00] ;  /* 0x004c0000042cd984 */ /* 0x000ee80000000c00 */
[----:B--2---:R-:W-:Y:S01]  /*ac50*/  @!P2 STG.E.128 desc[UR60][R52.64], R40 ;  /* 0x000000283400a986 */ /* 0x004fe2000c101d3c */
[----:B------:R-:W-:-:S07]  /*ac60*/  ISETP.GE.AND P2, PT, R56, UR4, PT ;  /* 0x0000000438007c0c */ /* 0x000fce000bf46270 */
[----:B------:R-:W2:Y:S06]  /*ac70*/  @!P4 LDS.128 R40, [R4+0x7400] ;  /* 0x007400000428c984 */ /* 0x000eac0000000c00 */
[----:B------:R-:W4:Y:S04]  /*ac80*/  @!P2 LDS.128 R48, [R4+0x9c00] ;  /* 0x009c00000430a984 */ /* 0x000f280000000c00 */
[----:B---3--:R3:W-:Y:S04]  /*ac90*/  @!P5 STG.E.128 desc[UR60][R52.64+0x80], R44 ;  /* 0x0000802c3400d986 */ /* 0x0087e8000c101d3c */
[----:B--2---:R3:W-:Y:S04]  /*aca0*/  @!P4 STG.E.128 desc[UR60][R52.64+0x100], R40 ;  /* 0x000100283400c986 */ /* 0x0047e8000c101d3c */
[----:B----4-:R3:W-:Y:S02]  /*acb0*/  @!P2 STG.E.128 desc[UR60][R52.64+0x180], R48 ;  /* 0x000180303400a986 */ /* 0x0107e4000c101d3c */
.L_x_2409:
[----:B------:R-:W-:Y:S05]  /*acc0*/  BSYNC B0 ;  /* 0x0000000000007941 */ /* 0x000fea0003800000 */
.L_x_2408:
[----:B------:R-:W-:Y:S01]  /*acd0*/  @!PT LDS RZ, [RZ] ;  /* 0x00000000fffff984 */ /* 0x000fe20000000800 */
[----:B------:R-:W-:Y:S01]  /*ace0*/  @!PT LDS RZ, [RZ] ;  /* 0x00000000fffff984 */ /* 0x000fe20000000800 */
[----:B------:R-:W-:Y:S01]  /*acf0*/  @!PT LDS RZ, [RZ] ;  /* 0x00000000fffff984 */ /* 0x000fe20000000800 */
[----:B------:R-:W-:Y:S01]  /*ad00*/  @!PT LDS RZ, [RZ] ;  /* 0x00000000fffff984 */ /* 0x000fe20000000800 */
[----:B------:R4:W-:Y:S06]  /*ad10*/  MEMBAR.ALL.CTA ;  /* 0x0000000000007992 */ /* 0x0009ec0000008000 */
[----:B----4-:R-:W4:Y:S01]  /*ad20*/  FENCE.VIEW.ASYNC.S ;  /* 0x00000000000073c6 */ /* 0x010f220000000000 */
[----:B01----:R-:W-:Y:S01]  /*ad30*/  @!P3 VIADD R0, R0, 0x388c0 ;  /* 0x000388c00000b836 */ /* 0x003fe20000000000 */
[----:B----4-:R0:W-:Y:S01]  /*ad40*/  BAR.SYNC.DEFER_BLOCKING R147, 0x80 ;  /* 0x000200930000751d */ /* 0x0101e20000010000 */
[----:B------:R-:W-:Y:S01]  /*ad50*/  ISETP.NE.AND P4, PT, R114, RZ, PT ;  /* 0x000000ff7200720c */ /* 0x000fe20003f85270 */
[----:B------:R-:W-:-:S02]  /*ad60*/  VIADD R17, R17, 0x1 ;  /* 0x0000000111117836 */ /* 0x000fc40000000000 */
[----:B------:R-:W-:Y:S02]  /*ad70*/  @!P3 PRMT R0, RZ, 0x654, R0 ;  /* 0x00000654ff00b816 */ /* 0x000fe40000000000 */
[----:B------:R-:W-:Y:S02]  /*ad80*/  PLOP3.LUT P2, PT, PT, PT, PT, 0x8, 0x0 ;  /* 0x000000000000781c */ /* 0x000fe40003f4e170 */
[----:B------:R1:W-:Y:S01]  /*ad90*/  @!P3 SYNCS.ARRIVE.TRANS64.RED.A1T0 RZ, [R0+URZ], RZ ;  /* 0x000000ff00ffb9a7 */ /* 0x0003e2000810043f */
[----:B------:R-:W-:-:S04]  /*ada0*/  ISETP.NE.AND P3, PT, R17, 0x2, PT ;  /* 0x000000021100780c */ /* 0x000fc80003f65270 */
[----:B------:R-:W-:Y:S02]  /*adb0*/  SEL R17, R17, RZ, P3 ;  /* 0x000000ff11117207 */ /* 0x000fe40001800000 */
[----:B-1----:R-:W-:-:S04]  /*adc0*/  SEL R0, RZ, 0x1, P3 ;  /* 0x00000001ff007807 */ /* 0x002fc80001800000 */
[----:B------:R-:W-:Y:S01]  /*add0*/  LOP3.LUT R221, R221, R0, RZ, 0x3c, !PT ;  /* 0x00000000dddd7212 */ /* 0x000fe200078e3cff */
[----:B0-----:R-:W-:Y:S06]  /*ade0*/  @P4 BRA `(.L_x_2410) ;  /* 0xffffff7800144947 */ /* 0x001fec000383ffff */
.L_x_2298:
[----:B------:R-:W-:Y:S01]  /*adf0*/  BSSY B0, `(.L_x_2411) ;  /* 0x000004c000007945 */ /* 0x000fe20003800000 */
[----:B------:R-:W-:Y:S02]  /*ae00*/  ISETP.GE.AND P1, PT, R148, 0x1, PT ;  /* 0x000000019400780c */ /* 0x000fe40003f26270 */
[----:B------:R-:W-:Y:S02]  /*ae10*/  CS2R R2, SRZ ;  /* 0x0000000000027805 */ /* 0x000fe4000001ff00 */
[----:B------:R-:W-:Y:S01]  /*ae20*/  PLOP3.LUT P0, PT, PT, PT, PT, 0x80, 0x0 ;  /* 0x000000000000781c */ /* 0x000fe20003f0f070 */
[----:B------:R-:W-:Y:S01]  /*ae30*/  IMAD.MOV.U32 R0, RZ, RZ, RZ ;  /* 0x000000ffff007224 */ /* 0x000fe200078e00ff */
[----:B------:R-:W-:Y:S01]  /*ae40*/  CS2R R150, SRZ ;  /* 0x0000000000967805 */ /* 0x000fe2000001ff00 */
[----:B------:R-:W-:Y:S01]  /*ae50*/  IMAD.MOV.U32 R149, RZ, RZ, RZ ;  /* 0x000000ffff957224 */ /* 0x000fe200078e00ff */
[----:B------:R-:W-:Y:S01]  /*ae60*/  CS2R R146, SRZ ;  /* 0x0000000000927805 */ /* 0x000fe2000001ff00 */
[----:B------:R-:W-:Y:S01]  /*ae70*/  IMAD.MOV.U32 R178, RZ, RZ, RZ ;  /* 0x000000ffffb27224 */ /* 0x000fe200078e00ff */
[----:B------:R-:W-:Y:S01]  /*ae80*/  CS2R R142, SRZ ;  /* 0x00000000008e7805 */ /* 0x000fe2000001ff00 */
[----:B------:R-:W-:Y:S01]  /*ae90*/  IMAD.MOV.U32 R145, RZ, RZ, RZ ;  /* 0x000000ffff917224 */ /* 0x000fe200078e00ff */
        /* <DEDUP_REMOVED lines=15> */
[----:B-----5:R-:W-:Y:S02]  /*af90*/  CS2R R60, SRZ ;  /* 0x00000000003c7805 */ /* 0x020fe4000001ff00 */
[----:B------:R-:W-:Y:S02]  /*afa0*/  CS2R R56, SRZ ;  /* 0x0000000000387805 */ /* 0x000fe4000001ff00 */
[----:B--23--:R-:W-:Y:S02]  /*afb0*/  CS2R R50, SRZ ;  /* 0x0000000000327805 */ /* 0x00cfe4000001ff00 */
        /* <DEDUP_REMOVED lines=38> */
[----:B------:R-:W-:Y:S01]  /*b220*/  CS2R R34, SRZ ;  /* 0x0000000000227805 */ /* 0x000fe2000001ff00 */
[----:B------:R-:W-:Y:S01]  /*b230*/  IMAD.MOV.U32 R31, RZ, RZ, RZ ;  /* 0x000000ffff1f7224 */ /* 0x000fe200078e00ff */
[----:B------:R-:W-:Y:S01]  /*b240*/  CS2R R28, SRZ ;  /* 0x00000000001c7805 */ /* 0x000fe2000001ff00 */
[----:B------:R-:W-:Y:S02]  /*b250*/  IMAD.MOV.U32 R7, RZ, RZ, RZ ;  /* 0x000000ffff077224 */ /* 0x000fe400078e00ff */
[----:B------:R-:W-:Y:S02]  /*b260*/  IMAD.MOV.U32 R27, RZ, RZ, RZ ;  /* 0x000000ffff1b7224 */ /* 0x000fe400078e00ff */
[----:B------:R-:W-:Y:S01]  /*b270*/  IMAD.MOV.U32 R5, RZ, RZ, RZ ;  /* 0x000000ffff057224 */ /* 0x000fe200078e00ff */
[----:B------:R-:W-:Y:S06]  /*b280*/  @P2 BRA `(.L_x_2412) ;  /* 0x0000000000082947 */ /* 0x000fec0003800000 */
[----:B------:R-:W0:Y:S02]  /*b290*/  FENCE.VIEW.ASYNC.G ;  /* 0x00000000000073c6 */ /* 0x000e240000000100 */
[----:B0-----:R-:W-:Y:S06]  /*b2a0*/  BAR.ARV 0xc, 0x120 ;  /* 0x0304800000007b1d */ /* 0x001fec0000002000 */
.L_x_2412:
[----:B------:R-:W-:Y:S05]  /*b2b0*/  BSYNC B0 ;  /* 0x0000000000007941 */ /* 0x000fea0003800000 */
.L_x_2411:
[----:B------:R-:W-:Y:S02]  /*b2c0*/  IMAD.MOV.U32 R25, RZ, RZ, RZ ;  /* 0x000000ffff197224 */ /* 0x000fe400078e00ff */
[----:B------:R-:W-:Y:S01]  /*b2d0*/  IMAD.MOV.U32 R4, RZ, RZ, RZ ;  /* 0x000000ffff047224 */ /* 0x000fe200078e00ff */
[----:B------:R-:W-:Y:S06]  /*b2e0*/  @!P1 BRA `(.L_x_2413) ;  /* 0x0000019c00809947 */ /* 0x000fec0003800000 */
[----:B------:R-:W2:Y:S01]  /*b2f0*/  LDL R20, [R1+0x80] ;  /* 0x0000800001147983 */ /* 0x000ea20000100800 */
[----:B------:R-:W0:Y:S02]  /*b300*/  S2R R6, SR_TID.X ;  /* 0x0000000000067919 */ /* 0x000e240000002100 */
[----:B0-----:R-:W-:-:S05]  /*b310*/  VIADD R0, R6, 0xffffff80 ;  /* 0xffffff8006007836 */ /* 0x001fca0000000000 */
[----:B------:R-:W-:-:S04]  /*b320*/  SHF.R.S32.HI R3, RZ, 0x1f, R0 ;  /* 0x0000001fff037819 */ /* 0x000fc80000011400 */
[----:B------:R-:W-:-:S04]  /*b330*/  LEA.HI R3, R3, R0, RZ, 0x7 ;  /* 0x0000000003037211 */ /* 0x000fc800078f38ff */
[----:B------:R-:W-:-:S06]  /*b340*/  SHF.R.S32.HI R0, RZ, 0x7, R3 ;  /* 0x00000007ff007819 */ /* 0x000fcc0000011403 */
[----:B------:R-:W0:Y:S02]  /*b350*/  SHFL.IDX PT, R0, R0, RZ, 0x1f ;  /* 0x00001fff00007589 */ /* 0x000e2400000e0000 */
[----:B0-----:R-:W-:-:S04]  /*b360*/  LEA.HI R2, R0, R0, RZ, 0x1 ;  /* 0x0000000000027211 */ /* 0x001fc800078f08ff */
[----:B------:R-:W-:-:S05]  /*b370*/  LOP3.LUT R3, R2, 0x1e, RZ, 0xc0, !PT ;  /* 0x0000001e02037812 */ /* 0x000fca00078ec0ff */
[----:B------:R-:W-:Y:S01]  /*b380*/  IMAD.IADD R3, R0, 0x1, -R3 ;  /* 0x0000000100037824 */ /* 0x000fe200078e0a03 */
[----:B--2---:R-:W-:-:S13]  /*b390*/  R2UR UR4, R20 ;  /* 0x00000000140472ca */ /* 0x004fda00000e0000 */
[----:B------:R-:W-:Y:S02]  /*b3a0*/  ULOP3.LUT UP0, URZ, UR4, 0x9f, URZ, 0xc0, !UPT ;  /* 0x0000009f043f7892 */ /* 0x000fe4000f80c03f */
[----:B------:R-:W-:-:S04]  /*b3b0*/  LEA R3, R3, UR4, 0xd ;  /* 0x0000000403037c11 */ /* 0x000fc8000f8e68ff */
[----:B------:R-:W-:Y:S02]  /*b3c0*/  SHF.R.U32.HI R2, RZ, 0x4, R3 ;  /* 0x00000004ff027819 */ /* 0x000fe40000011603 */
[----:B------:R-:W-:Y:S02]  /*b3d0*/  PLOP3.LUT P0, PT, PT, PT, UP0, 0x80, 0x0 ;  /* 0x000000000000781c */ /* 0x000fe40003f0f008 */
[----:B------:R-:W-:-:S11]  /*b3e0*/  LOP3.LUT R2, R2, 0x3fff, RZ, 0xc0, !PT ;  /* 0x00003fff02027812 */ /* 0x000fd600078ec0ff */
        /* <DEDUP_REMOVED lines=17> */
.L_x_2414:
        /* <DEDUP_REMOVED lines=13> */
.L_x_2418:
[----:B-1----:R1:W2:Y:S02]  /*b5d0*/  SYNCS.PHASECHK.TRANS64.TRYWAIT P0, [R16+URZ+0x38800], R3 ;  /* 0x03880003100075a7 */ /* 0x0022a4000800017f */
[----:B--2---:R-:W-:Y:S05]  /*b5e0*/  @!P0 NANOSLEEP.SYNCS 0x989680 ;  /* 0x009896800000895d */ /* 0x004fea0003900000 */
[----:B------:R-:W2:Y:S02]  /*b5f0*/  @!P0 SYNCS.PHASECHK.TRANS64 P0, [R16+URZ+0x38800], R3 ;  /* 0x03880003100085a7 */ /* 0x000ea4000800007f */
[----:B--2---:R-:W-:Y:S05]  /*b600*/  @!P0 BRA `(.L_x_2418) ;  /* 0xfffffffc00f08947 */ /* 0x004fea000383ffff */
.L_x_2417:
[----:B------:R-:W-:Y:S05]  /*b610*/  BSYNC B0 ;  /* 0x0000000000007941 */ /* 0x000fea0003800000 */
.L_x_2416:
[----:B------:R-:W-:Y:S05]  /*b620*/  BRA `(.L_x_2419) ;  /* 0x0000009c00847947 */ /* 0x000fea0003800000 */
.L_x_2415:
[----:B------:R-:W2:Y:S01]  /*b630*/  LDL R24, [R1+0x80] ;  /* 0x0000800001187983 */ /* 0x000ea20000100800 */
[----:B------:R-:W0:Y:S01]  /*b640*/  LDC.64 R10, c[0x0][0x3d8] ;  /* 0x0000f600ff0a7b82 */ /* 0x000e220000000a00 */
[----:B------:R-:W-:Y:S01]  /*b650*/  SHF.R.S32.HI R3, RZ, 0x1f, R144 ;  /* 0x0000001fff037819 */ /* 0x000fe20000011490 */
[--C-:B------:R-:W-:Y:S01]  /*b660*/  IMAD.MOV.U32 R4, RZ, RZ, R22.reuse ;  /* 0x000000ffff047224 */ /* 0x100fe200078e0016 */
[----:B------:R-:W-:Y:S02]  /*b670*/  SHF.R.S32.HI R5, RZ, 0x1f, R22 ;  /* 0x0000001fff057819 */ /* 0x000fe40000011416 */
[----:B------:R-:W-:-:S03]  /*b680*/  SHF.R.S32.HI R9, RZ, 0x1f, R213 ;  /* 0x0000001fff097819 */ /* 0x000fc600000114d5 */
[----:B------:R-:W1:Y:S01]  /*b690*/  LDC.64 R12, c[0x0][0x3e8] ;  /* 0x0000fa00ff0c7b82 */ /* 0x000e620000000a00 */
[-C--:B0-----:R-:W-:Y:S01]  /*b6a0*/  IMAD R0, R3, R10.reuse, RZ ;  /* 0x0000000a03007224 */ /* 0x081fe200078e02ff */
[----:B------:R-:W-:Y:S01]  /*b6b0*/  SHF.L.U64.HI R88, R10, 0x5, R11 ;  /* 0x000000050a587819 */ /* 0x000fe2000001020b */
[-C--:B------:R-:W-:Y:S02]  /*b6c0*/  IMAD R8, R19, R10.reuse, RZ ;  /* 0x0000000a13087224 */ /* 0x080fe400078e02ff */
[----:B------:R-:W-:-:S04]  /*b6d0*/  IMAD.WIDE.U32 R82, R144, R10, RZ ;  /* 0x0000000a90527225 */ /* 0x000fc800078e00ff */
[----:B------:R-:W-:Y:S01]  /*b6e0*/  IMAD R25, R144, R11, R0 ;  /* 0x0000000b90197224 */ /* 0x000fe200078e0200 */
[----:B-1----:R-:W-:Y:S01]  /*b6f0*/  SHF.L.U64.HI R94, R12, 0x5, R13 ;  /* 0x000000050c5e7819 */ /* 0x002fe2000001020d */
[----:B------:R-:W-:-:S04]  /*b700*/  IMAD.WIDE.U32 R6, R18, R10, R4 ;  /* 0x0000000a12067225 */ /* 0x000fc800078e0004 */
[----:B------:R-:W-:Y:S01]  /*b710*/  IMAD R101, R18, R11, R8 ;  /* 0x0000000b12657224 */ /* 0x000fe200078e0208 */
[----:B------:R-:W-:Y:S01]  /*b720*/  IADD3 R87, P0, R6, R82, RZ ;  /* 0x0000005206577210 */ /* 0x000fe20007f1e0ff */
[----:B------:R-:W-:Y:S02]  /*b730*/  IMAD.IADD R25, R25, 0x1, R83 ;  /* 0x0000000119197824 */ /* 0x000fe400078e0253 */
[----:B------:R-:W-:Y:S02]  /*b740*/  IMAD.MOV.U32 R8, RZ, RZ, R213 ;  /* 0x000000ffff087224 */ /* 0x000fe400078e00d5 */
[----:B------:R-:W-:Y:S01]  /*b750*/  IMAD R3, R3, R12, RZ ;  /* 0x0000000c03037224 */ /* 0x000fe200078e02ff */
[----:B------:R-:W-:Y:S01]  /*b760*/  IADD3.X R89, R25, R7, R101, P0, !PT ;  /* 0x0000000719597210 */ /* 0x000fe200007fe465 */
[----:B------:R-:W-:-:S04]  /*b770*/  IMAD.WIDE.U32 R6, R18, R10, R8 ;  /* 0x0000000a12067225 */ /* 0x000fc800078e0008 */
[----:B------:R-:W-:Y:S01]  /*b780*/  IMAD R0, R19, R12, RZ ;  /* 0x0000000c13007224 */ /* 0x000fe200078e02ff */
[----:B------:R-:W-:Y:S01]  /*b790*/  IADD3 R99, P1, R6, R82, RZ ;  /* 0x0000005206637210 */ /* 0x000fe20007f3e0ff */
[C---:B------:R-:W-:Y:S02]  /*b7a0*/  IMAD R3, R144.reuse, R13, R3 ;  /* 0x0000000d90037224 */ /* 0x040fe400078e0203 */
[----:B------:R-:W-:Y:S01]  /*b7b0*/  IMAD.WIDE.U32 R90, R144, R12, RZ ;  /* 0x0000000c905a7225 */ /* 0x000fe200078e00ff */
[----:B------:R-:W-:-:S03]  /*b7c0*/  IADD3.X R101, R25, R101, R7, P1, !PT ;  /* 0x0000006519657210 */ /* 0x000fc60000ffe407 */
[----:B------:R-:W-:-:S04]  /*b7d0*/  IMAD.WIDE.U32 R4, R18, R12, R4 ;  /* 0x0000000c12047225 */ /* 0x000fc800078e0004 */
[----:B------:R-:W-:Y:S01]  /*b7e0*/  IMAD.WIDE.U32 R8, R18, R12, R8 ;  /* 0x0000000c12087225 */ /* 0x000fe200078e0008 */
[----:B------:R-:W-:-:S03]  /*b7f0*/  IADD3 R93, P0, R4, R90, RZ ;  /* 0x0000005a045d7210 */ /* 0x000fc60007f1e0ff */
[----:B------:R-:W-:Y:S01]  /*b800*/  IMAD R0, R18, R13, R0 ;  /* 0x0000000d12007224 */ /* 0x000fe200078e0200 */
[----:B------:R-:W-:Y:S01]  /*b810*/  IADD3 R97, P2, R8, R90, RZ ;  /* 0x0000005a08617210 */ /* 0x000fe20007f5e0ff */
[----:B------:R-:W-:Y:S02]  /*b820*/  IMAD.IADD R27, R3, 0x1, R91 ;  /* 0x00000001031b7824 */ /* 0x000fe400078e025b */
[----:B------:R-:W-:Y:S02]  /*b830*/  IMAD.SHL.U32 R92, R10, 0x20, RZ ;  /* 0x000000200a5c7824 */ /* 0x000fe400078e00ff */
[----:B------:R-:W-:Y:S01]  /*b840*/  IMAD.SHL.U32 R96, R12, 0x20, RZ ;  /* 0x000000200c607824 */ /* 0x000fe200078e00ff */
[C---:B------:R-:W-:Y:S02]  /*b850*/  IADD3.X R95, R27.reuse, R5, R0, P0, !PT ;  /* 0x000000051b5f7210 */ /* 0x040fe400007fe400 */
[----:B------:R-:W-:Y:S02]  /*b860*/  IADD3.X R103, R27, R0, R9, P2, !PT ;  /* 0x000000001b677210 */ /* 0x000fe400017fe409 */
        /* <DEDUP_REMOVED lines=20> */
.L_x_2420:
[----:B------:R-:W2:Y:S01]  /*b9b0*/  LDL R20, [R1+0x64] ;  /* 0x0000640001147983 */ /* 0x000ea20000100800 */
[----:B------:R-:W0:Y:S01]  /*b9c0*/  LDC.64 R84, c[0x0][0x3d8] ;  /* 0x0000f600ff547b82 */ /* 0x000e220000000a00 */
[----:B------:R-:W-:Y:S01]  /*b9d0*/  SHF.R.S32.HI R3, RZ, 0x1f, R225 ;  /* 0x0000001fff037819 */ /* 0x000fe200000114e1 */
[----:B------:R-:W-:Y:S01]  /*b9e0*/  ULDC.U8 UR4, c[0x0][0x3f0] ;  /* 0x0000fc0000047ab9 */ /* 0x000fe20000000000 */
[----:B------:R-:W-:Y:S01]  /*b9f0*/  R2UR UR5, R24 ;  /* 0x00000000180572ca */ /* 0x000fe200000e0000 */
[----:B------:R-:W-:Y:S01]  /*ba00*/  BSSY B0, `(.L_x_2421) ;  /* 0x000099b000007945 */ /* 0x000fe20003800000 */
[----:B------:R-:W-:-:S03]  /*ba10*/  ISETP.NE.AND P0, PT, RZ, UR4, PT ;  /* 0x00000004ff007c0c */ /* 0x000fc6000bf05270 */
[----:B------:R-:W1:Y:S01]  /*ba20*/  LDC.64 R14, c[0x0][0x3e8] ;  /* 0x0000fa00ff0e7b82 */ /* 0x000e620000000a00 */
[-C--:B0-----:R-:W-:Y:S02]  /*ba30*/  IMAD R0, R3, R84.reuse, RZ ;  /* 0x0000005403007224 */ /* 0x081fe400078e02ff */
[----:B------:R-:W-:-:S04]  /*ba40*/  IMAD.WIDE.U32 R4, R225, R84, RZ ;  /* 0x00000054e1047225 */ /* 0x000fc800078e00ff */
[----:B------:R-:W-:Y:S02]  /*ba50*/  IMAD.SHL.U32 R12, R4, 0x80, RZ ;  /* 0x00000080040c7824 */ /* 0x000fe400078e00ff */
[-C--:B-1----:R-:W-:Y:S02]  /*ba60*/  IMAD R8, R3, R14.reuse, RZ ;  /* 0x0000000e03087224 */ /* 0x082fe400078e02ff */
[C---:B------:R-:W-:Y:S02]  /*ba70*/  IMAD R3, R225.reuse, R85, R0 ;  /* 0x00000055e1037224 */ /* 0x040fe400078e0200 */
[----:B------:R-:W-:-:S04]  /*ba80*/  IMAD.WIDE.U32 R6, R225, R14, RZ ;  /* 0x0000000ee1067225 */ /* 0x000fc800078e00ff */
[----:B------:R-:W-:Y:S02]  /*ba90*/  IMAD R9, R225, R15, R8 ;  /* 0x0000000fe1097224 */ /* 0x000fe400078e0208 */
[----:B------:R-:W-:Y:S02]  /*baa0*/  IMAD.IADD R5, R5, 0x1, R3 ;  /* 0x0000000105057824 */ /* 0x000fe400078e0203 */
[----:B------:R-:W-:Y:S02]  /*bab0*/  IMAD R0, R225, -0x80, R227 ;  /* 0xffffff80e1007824 */ /* 0x000fe400078e02e3 */
[----:B------:R-:W-:Y:S01]  /*bac0*/  IMAD.IADD R3, R7, 0x1, R9 ;  /* 0x0000000107037824 */ /* 0x000fe200078e0209 */
[----:B------:R-:W-:Y:S01]  /*bad0*/  SHF.L.U64.HI R13, R4, 0x7, R5 ;  /* 0x00000007040d7819 */ /* 0x000fe20000010205 */
[----:B------:R-:W-:Y:S01]  /*bae0*/  IMAD.SHL.U32 R10, R6, 0x80, RZ ;  /* 0x00000080060a7824 */ /* 0x000fe200078e00ff */
[----:B------:R-:W-:Y:S02]  /*baf0*/  VIMNMX R29, R0, 0x80, PT ;  /* 0x00000080001d7848 */ /* 0x000fe40003fe0100 */
[----:B------:R-:W-:-:S02]  /*bb00*/  SHF.L.U64.HI R11, R6, 0x7, R3 ;  /* 0x00000007060b7819 */ /* 0x000fc40000010203 */
[----:B--2---:R-:W-:Y:S01]  /*bb10*/  LEA R21, R20, UR5, 0x1 ;  /* 0x0000000514157c11 */ /* 0x004fe2000f8e08ff */
[----:B------:R-:W-:Y:S06]  /*bb20*/  @!P0 BRA `(.L_x_2422) ;  /* 0x0000004800788947 */ /* 0x000fec0003800000 */
[-C--:B------:R-:W-:Y:S01]  /*bb30*/  ISETP.GE.AND P0, PT, R18, R29.reuse, PT ;  /* 0x0000001d1200720c */ /* 0x080fe20003f06270 */
[----:B------:R-:W-:Y:S01]  /*bb40*/  BSSY B1, `(.L_x_2423) ;  /* 0x0000034000017945 */ /* 0x000fe20003800000 */
[-C--:B------:R-:W-:Y:S02]  /*bb50*/  ISETP.GE.AND P1, PT, R218, R29.reuse, PT ;  /* 0x0000001dda00720c */ /* 0x080fe40003f26270 */
[----:B------:R-:W-:Y:S02]  /*bb60*/  CS2R R50, SRZ ;  /* 0x0000000000327805 */ /* 0x000fe4000001ff00 */
[----:B------:R-:W-:Y:S02]  /*bb70*/  ISETP.GE.AND P2, PT, R220, R29, PT ;  /* 0x0000001ddc00720c */ /* 0x000fe40003f46270 */
        /* <DEDUP_REMOVED lines=33> */
[----:B------:R-:W-:-:S02]  /*bd90*/  ISETP.GE.AND P4, PT, R216, UR4, PT ;  /* 0x00000004d8007c0c */ /* 0x000fc4000bf86270 */
[----:B------:R-:W-:Y:S02]  /*bda0*/  ISETP.GE.AND P5, PT, R215, UR4, PT ;  /* 0x00000004d7007c0c */ /* 0x000fe4000bfa6270 */
        /* <DEDUP_REMOVED lines=13> */
.L_x_2424:
[----:B------:R-:W-:Y:S05]  /*be80*/  BSYNC B1 ;  /* 0x0000000000017941 */ /* 0x000fea0003800000 */
.L_x_2423:
        /* <DEDUP_REMOVED lines=16> */
[----:B------:R-:W-:-:S02]  /*bf90*/  LEA.HI.X R9, R0, UR7, R3, 0x1, P4 ;  /* 0x0000000700097c11 */ /* 0x000fc4000a0f0c03 */
[----:B------:R-:W-:Y:S02]  /*bfa0*/  ISETP.GE.AND P3, PT, R22, UR4, PT ;  /* 0x0000000416007c0c */ /* 0x000fe4000bf66270 */
[----:B------:R-:W-:Y:S02]  /*bfb0*/  ISETP.GE.AND P4, PT, R216, UR4, PT ;  /* 0x00000004d8007c0c */ /* 0x000fe4000bf86270 */
[----:B------:R-:W-:Y:S02]  /*bfc0*/  ISETP.GE.AND P5, PT, R215, UR4, PT ;  /* 0x00000004d7007c0c */ /* 0x000fe4000bfa6270 */
[----:B------:R-:W-:Y:S02]  /*bfd0*/  ISETP.GE.AND P6, PT, R217, UR4, PT ;  /* 0x00000004d9007c0c */ /* 0x000fe4000bfc6270 */
[----:B------:R-:W-:Y:S02]  /*bfe0*/  CS2R R62, SRZ ;  /* 0x00000000003e7805 */ /* 0x000fe4000001ff00 */
[----:B------:R-:W-:-:S02]  /*bff0*/  CS2R R58, SRZ ;  /* 0x00000000003a7805 */ /* 0x000fc4000001ff00 */
        /* <DEDUP_REMOVED lines=10> */
.L_x_2426:
[----:B------:R-:W-:Y:S05]  /*c0a0*/  BSYNC B1 ;  /* 0x0000000000017941 */ /* 0x000fea0003800000 */
.L_x_2425:
        /* <DEDUP_REMOVED lines=22> */
[----:B------:R-:W-:Y:S01]  /*c210*/  LEA R6, P3, R7, UR4, 0x1 ;  /* 0x0000000407067c11 */ /* 0x000fe2000f8608ff */
[----:B------:R-:W-:Y:S01]  /*c220*/  ULDC UR4, c[0x0][0x3d4] ;  /* 0x0000f50000047ab9 */ /* 0x000fe20000000800 */
[----:B------:R-:W-:Y:S01]  /*c230*/  CS2R R34, SRZ ;  /* 0x0000000000227805 */ /* 0x000fe2000001ff00 */
[----:B------:R-:W-:Y:S01]  /*c240*/  IMAD.X R3, R8, 0x1, R95, P6 ;  /* 0x0000000108037824 */ /* 0x000fe200030e065f */
[----:B------:R-:W-:-:S02]  /*c250*/  LEA R8, P4, R0, UR6, 0x1 ;  /* 0x0000000600087c11 */ /* 0x000fc4000f8808ff */
[----:B------:R-:W-:Y:S02]  /*c260*/  LEA.HI.X R7, R7, UR5, R20, 0x1, P3 ;  /* 0x0000000507077c11 */ /* 0x000fe400098f0c14 */
[----:B------:R-:W-:Y:S02]  /*c270*/  LEA.HI.X R9, R0, UR7, R3, 0x1, P4 ;  /* 0x0000000700097c11 */ /* 0x000fe4000a0f0c03 */
[----:B------:R-:W-:Y:S02]  /*c280*/  ISETP.GE.AND P3, PT, R22, UR4, PT ;  /* 0x0000000416007c0c */ /* 0x000fe4000bf66270 */
[----:B------:R-:W-:Y:S02]  /*c290*/  ISETP.GE.AND P4, PT, R216, UR4, PT ;  /* 0x00000004d8007c0c */ /* 0x000fe4000bf86270 */
[----:B------:R-:W-:Y:S02]  /*c2a0*/  ISETP.GE.AND P5, PT, R215, UR4, PT ;  /* 0x00000004d7007c0c */ /* 0x000fe4000bfa6270 */
[----:B------:R-:W-:-:S02]  /*c2b0*/  ISETP.GE.AND P6, PT, R217, UR4, PT ;  /* 0x00000004d9007c0c */ /* 0x000fc4000bfc6270 */
        /* <DEDUP_REMOVED lines=12> */
.L_x_2428:
[----:B------:R-:W-:Y:S05]  /*c380*/  BSYNC B1 ;  /* 0x0000000000017941 */ /* 0x000fea0003800000 */
.L_x_2427:
        /* <DEDUP_REMOVED lines=58> */
[----:B------:R-:W-:-:S03]  /*c730*/  IMAD R0, R15, 0x60, RZ ;  /* 0x000000600f007824 */ /* 0x000fc600078e02ff */
        /* <DEDUP_REMOVED lines=24> */
.L_x_2430:
[----:B------:R-:W-:Y:S05]  /*c8c0*/  BSYNC B1 ;  /* 0x0000000000017941 */ /* 0x000fea0003800000 */
.L_x_2429:
[----:B------:R-:W2:Y:S01]  /*c8d0*/  LDL R92, [R1+0x84] ;  /* 0x00008400015c7983 */ /* 0x000ea20000100800 */
[----:B------:R-:W-:Y:S01]  /*c8e0*/  ISETP.NE.AND P4, PT, R20, 0x1, PT ;  /* 0x000000011400780c */ /* 0x000fe20003f85270 */
[----:B0-----:R-:W-:Y:S01]  /*c8f0*/  IMAD.MOV.U32 R11, RZ, RZ, R60 ;  /* 0x000000ffff0b7224 */ /* 0x001fe200078e003c */
[----:B------:R-:W-:Y:S01]  /*c900*/  ULDC.64 UR4, c[0x0][0x3c8] ;  /* 0x0000f20000047ab9 */ /* 0x000fe20000000a00 */
[----:B------:R-:W-:Y:S01]  /*c910*/  IMAD.MOV.U32 R0, RZ, RZ, R51 ;  /* 0x000000ffff007224 */ /* 0x000fe200078e0033 */
        /* <DEDUP_REMOVED lines=12> */
[----:B------:R-:W0:Y:S01]  /*c9e0*/  @P4 LDC R0, c[0x0][0x42c] ;  /* 0x00010b00ff004b82 */ /* 0x000e220000000800 */
[----:B------:R-:W-:Y:S01]  /*c9f0*/  PRMT R112, R10, 0x7610, R112 ;  /* 0x000076100a707816 */ /* 0x000fe20000000070 */
[----:B------:R-:W-:Y:S01]  /*ca00*/  IMAD.MOV.U32 R10, RZ, RZ, R65 ;  /* 0x000000ffff0a7224 */ /* 0x000fe200078e0041 */
[----:B------:R-:W-:Y:S01]  /*ca10*/  PRMT R114, R11, 0x7610, R114 ;  /* 0x000076100b727816 */ /* 0x000fe20000000072 */
[----:B------:R-:W-:Y:S01]  /*ca20*/  IMAD.MOV.U32 R12, RZ, RZ, R58 ;  /* 0x000000ffff0c7224 */ /* 0x000fe200078e003a */
[----:B------:R-:W-:Y:S01]  /*ca30*/  PRMT R129, R3, 0x7610, R129 ;  /* 0x0000761003817816 */ /* 0x000fe20000000081 */
[----:B------:R-:W-:Y:S01]  /*ca40*/  IMAD.MOV.U32 R3, RZ, RZ, R53 ;  /* 0x000000ffff037224 */ /* 0x000fe200078e0035 */
[----:B------:R-:W-:Y:S01]  /*ca50*/  PRMT R130, R10, 0x7610, R130 ;  /* 0x000076100a827816 */ /* 0x000fe20000000082 */
[----:B------:R-:W1:Y:S01]  /*ca60*/  @P4 LDC R11, c[0x0][0x430] ;  /* 0x00010c00ff0b4b82 */ /* 0x000e620000000800 */
        /* <DEDUP_REMOVED lines=8> */
[----:B------:R-:W-:-:S02]  /*caf0*/  IMAD.MOV.U32 R13, RZ, RZ, R63 ;  /* 0x000000ffff0d7224 */ /* 0x000fc400078e003f */
[----:B------:R-:W-:Y:S01]  /*cb00*/  IMAD.MOV.U32 R12, RZ, RZ, R35 ;  /* 0x000000ffff0c7224 */ /* 0x000fe200078e0023 */
[----:B------:R-:W-:Y:S01]  /*cb10*/  PRMT R122, R10, 0x7610, R122 ;  /* 0x000076100a7a7816 */ /* 0x000fe2000000007a */
[----:B------:R-:W-:Y:S01]  /*cb20*/  IMAD R3, R222, 0x20, R3 ;  /* 0x00000020de037824 */ /* 0x000fe200078e0203 */
[----:B------:R-:W-:Y:S01]  /*cb30*/  PRMT R132, R13, 0x7610, R132 ;  /* 0x000076100d847816 */ /* 0x000fe20000000084 */
[----:B------:R-:W-:Y:S01]  /*cb40*/  IMAD.MOV.U32 R10, RZ, RZ, R34 ;  /* 0x000000ffff0a7224 */ /* 0x000fe200078e0022 */
[----:B------:R-:W-:Y:S01]  /*cb50*/  PRMT R86, R12, 0x7610, R86 ;  /* 0x000076100c567816 */ /* 0x000fe20000000056 */
[----:B0-----:R-:W-:-:S03]  /*cb60*/  @P4 IMAD.HI.U32 R0, R3, R0, RZ ;  /* 0x0000000003004227 */ /* 0x001fc600078e00ff */
        /* <DEDUP_REMOVED lines=29> */
[----:B------:R-:W-:Y:S01]  /*cd40*/  IMAD.MOV.U32 R20, RZ, RZ, R47 ;  /* 0x000000ffff147224 */ /* 0x000fe200078e002f */
[----:B------:R-:W-:Y:S01]  /*cd50*/  UMOV UR4, 0xffffffff ;  /* 0xffffffff00047882 */ /* 0x000fe20000000000 */
[----:B------:R-:W-:Y:S02]  /*cd60*/  IMAD.IADD R11, R13, 0x1, R11 ;  /* 0x000000010d0b7824 */ /* 0x000fe400078e020b */
[----:B------:R-:W-:Y:S01]  /*cd70*/  IMAD.IADD R3, R83, 0x1, R3 ;  /* 0x0000000153037824 */ /* 0x000fe200078e0203 */
[----:B------:R-:W-:Y:S01]  /*cd80*/  PRMT R105, R20, 0x7610, R105 ;  /* 0x0000761014697816 */ /* 0x000fe20000000069 */
        /* <DEDUP_REMOVED lines=8> */
.L_x_2690:
[----:B------:R-:W-:-:S03]  /*ce10*/  UMOV UR4, 0xffffffff ;  /* 0xffffffff00047882 */ /* 0x000fc60000000000 */
[----:B------:R-:W-:Y:S05]  /*ce20*/  BRA.DIV UR4, `(.L_x_2432) ;  /* 0x0000021604b07947 */ /* 0x000fea000b800000 */
.L_x_2693:
[----:B------:R-:W-:-:S03]  /*ce30*/  UMOV UR4, 0xffffffff ;  /* 0xffffffff00047882 */ /* 0x000fc60000000000 */
[----:B------:R-:W-:Y:S05]  /*ce40*/  BRA.DIV UR4, `(.L_x_2433) ;  /* 0x0000021604d07947 */ /* 0x000fea000b800000 */
.L_x_2696:
[----:B------:R-:W-:-:S03]  /*ce50*/  UMOV UR4, 0xffffffff ;  /* 0xffffffff00047882 */ /* 0x000fc60000000000 */
[----:B------:R-:W-:Y:S05]  /*ce60*/  BRA.DIV UR4, `(.L_x_2434) ;  /* 0x0000021604f07947 */ /* 0x000fea000b800000 */
.L_x_2699:
[----:B------:R-:W-:-:S03]  /*ce70*/  UMOV UR4, 0xffffffff ;  /* 0xffffffff00047882 */ /* 0x000fc60000000000 */
[----:B------:R-:W-:Y:S05]  /*ce80*/  BRA.DIV UR4, `(.L_x_2435) ;  /* 0x0000021a04107947 */ /* 0x000fea000b800000 */
.L_x_2702:
[----:B------:R-:W-:-:S03]  /*ce90*/  UMOV UR4, 0xffffffff ;  /* 0xffffffff00047882 */ /* 0x000fc60000000000 */
[----:B------:R-:W-:Y:S05]  /*cea0*/  BRA.DIV UR4, `(.L_x_2436) ;  /* 0x0000021a04307947 */ /* 0x000fea000b800000 */
.L_x_2705:
[----:B------:R-:W-:-:S03]  /*ceb0*/  UMOV UR4, 0xffffffff ;  /* 0xffffffff00047882 */ /* 0x000fc60000000000 */
[----:B------:R-:W-:Y:S05]  /*cec0*/  BRA.DIV UR4, `(.L_x_2437) ;  /* 0x0000021a04507947 */ /* 0x000fea000b800000 */
.L_x_2708:
[----:B------:R-:W-:-:S03]  /*ced0*/  UMOV UR4, 0xffffffff ;  /* 0xffffffff00047882 */ /* 0x000fc60000000000 */
[----:B------:R-:W-:Y:S05]  /*cee0*/  BRA.DIV UR4, `(.L_x_2438) ;  /* 0x0000021a04707947 */ /* 0x000fea000b800000 */
.L_x_2711:
[----:B------:R-:W-:-:S03]  /*cef0*/  UMOV UR4, 0xffffffff ;  /* 0xffffffff00047882 */ /* 0x000fc60000000000 */
[----:B------:R-:W-:Y:S05]  /*cf00*/  BRA.DIV UR4, `(.L_x_2439) ;  /* 0x0000021a04907947 */ /* 0x000fea000b800000 */
.L_x_2714:
[----:B------:R-:W-:-:S03]  /*cf10*/  UMOV UR4, 0xffffffff ;  /* 0xffffffff00047882 */ /* 0x000fc60000000000 */
[----:B------:R-:W-:Y:S05]  /*cf20*/  BRA.DIV UR4, `(.L_x_2440) ;  /* 0x0000021a04b07947 */ /* 0x000fea000b800000 */
.L_x_2717:
[----:B------:R-:W-:-:S03]  /*cf30*/  UMOV UR4, 0xffffffff ;  /* 0xffffffff00047882 */ /* 0x000fc60000000000 */
[----:B------:R-:W-:Y:S05]  /*cf40*/  BRA.DIV UR4, `(.L_x_2441) ;  /* 0x0000021a04d07947 */ /* 0x000fea000b800000 */
.L_x_2720:
[----:B------:R-:W-:-:S03]  /*cf50*/  UMOV UR4, 0xffffffff ;  /* 0xffffffff00047882 */ /* 0x000fc60000000000 */
[----:B------:R-:W-:Y:S05]  /*cf60*/  BRA.DIV UR4, `(.L_x_2442) ;  /* 0x0000021a04f07947 */ /* 0x000fea000b800000 */
.L_x_2723:
[----:B------:R-:W-:-:S03]  /*cf70*/  UMOV UR4, 0xffffffff ;  /* 0xffffffff00047882 */ /* 0x000fc60000000000 */
[----:B------:R-:W-:Y:S05]  /*cf80*/  BRA.DIV UR4, `(.L_x_2443) ;  /* 0x0000021e04107947 */ /* 0x000fea000b800000 */
.L_x_2726:
[----:B------:R-:W-:Y:S01]  /*cf90*/  UMOV UR4, 0xffffffff ;  /* 0xffffffff00047882 */ /* 0x000fe20000000000 */
[----:B------:R-:W-:Y:S02]  /*cfa0*/  LOP3.LUT R82, R82, 0xfffffffe, RZ, 0xc0, !PT ;  /* 0xfffffffe52527812 */ /* 0x000fe400078ec0ff */
[----:B------:R-:W-:Y:S05]  /*cfb0*/  BRA.DIV UR4, `(.L_x_2444) ;  /* 0x0000021e042c7947 */ /* 0x000fea000b800000 */
.L_x_2729:
[----:B------:R-:W-:Y:S01]  /*cfc0*/  UMOV UR4, 0xffffffff ;  /* 0xffffffff00047882 */ /* 0x000fe20000000000 */
[----:B------:R-:W-:Y:S02]  /*cfd0*/  IMAD.IADD R82, R92, 0x1, -R82 ;  /* 0x000000015c527824 */ /* 0x000fe400078e0a52 */
[----:B------:R-:W-:Y:S05]  /*cfe0*/  BRA.DIV UR4, `(.L_x_2445) ;  /* 0x0000021e04487947 */ /* 0x000fea000b800000 */
.L_x_2732:
[----:B------:R-:W-:Y:S01]  /*cff0*/  UMOV UR4, 0xffffffff ;  /* 0xffffffff00047882 */ /* 0x000fe20000000000 */
[----:B------:R-:W-:Y:S02]  /*d000*/  SHF.L.U32 R99, R82, 0x1f, RZ ;  /* 0x0000001f52637819 */ /* 0x000fe400000006ff */
[----:B------:R-:W-:Y:S05]  /*d010*/  BRA.DIV UR4, `(.L_x_2446) ;  /* 0x0000021e04647947 */ /* 0x000fea000b800000 */
.L_x_2735:
        /* <DEDUP_REMOVED lines=37> */
.L_x_2736:
[----:B------:R-:W-:Y:S05]  /*d270*/  BSYNC B1 ;  /* 0x0000000000017941 */ /* 0x000fea0003800000 */
.L_x_2447:
[----:B------:R-:W-:Y:S01]  /*d280*/  BSSY B1, `(.L_x_2449) ;  /* 0x00000cb000017945 */ /* 0x000fe20003800000 */
[----:B------:R-:W-:Y:S02]  /*d290*/  PRMT R98, R12, 0x7610, R98 ;  /* 0x000076100c627816 */ /* 0x000fe40000000062 */
[----:B0-----:R-:W-:Y:S01]  /*d2a0*/  PRMT R99, R13, 0x7610, R99 ;  /* 0x000076100d637816 */ /* 0x001fe20000000063 */
[----:B------:R-:W-:Y:S06]  /*d2b0*/  @P0 BRA `(.L_x_2450) ;  /* 0x0000000c001c0947 */ /* 0x000fec0003800000 */
[----:B------:R-:W0:Y:S01]  /*d2c0*/  LDC R12, c[0x0][0x3d4] ;  /* 0x0000f500ff0c7b82 */ /* 0x000e220000000800 */
[----:B------:R-:W-:Y:S01]  /*d2d0*/  BSSY B2, `(.L_x_2451) ;  /* 0x0000034000027945 */ /* 0x000fe20003800000 */
[-C--:B0-----:R-:W-:Y:S02]  /*d2e0*/  ISETP.GE.AND P0, PT, R22, R12.reuse, PT ;  /* 0x0000000c1600720c */ /* 0x081fe40003f06270 */
[-C--:B------:R-:W-:Y:S02]  /*d2f0*/  ISETP.GE.AND P4, PT, R216, R12.reuse, PT ;  /* 0x0000000cd800720c */ /* 0x080fe40003f86270 */
[-C--:B------:R-:W-:Y:S02]  /*d300*/  ISETP.GE.AND P5, PT, R215, R12.reuse, PT ;  /* 0x0000000cd700720c */ /* 0x080fe40003fa6270 */
[----:B------:R-:W-:-:S07]  /*d310*/  ISETP.GE.AND P6, PT, R217, R12, PT ;  /* 0x0000000cd900720c */ /* 0x000fce0003fc6270 */
[----:B------:R-:W-:Y:S06]  /*d320*/  @P0 BRA `(.L_x_2452) ;  /* 0x0000000000b80947 */ /* 0x000fec0003800000 */
[----:B------:R-:W0:Y:S01]  /*d330*/  LDS.128 R12, [R21] ;  /* 0x00000000150c7984 */ /* 0x000e220000000c00 */
        /* <DEDUP_REMOVED lines=45> */
.L_x_2452:
[----:B------:R-:W-:Y:S05]  /*d610*/  BSYNC B2 ;  /* 0x0000000000027941 */ /* 0x000fea0003800000 */
.L_x_2451:
[----:B------:R-:W-:Y:S04]  /*d620*/  BSSY B2, `(.L_x_2453) ;  /* 0x0000030000027945 */ /* 0x000fe80003800000 */
[----:B------:R-:W-:Y:S05]  /*d630*/  @P4 BRA `(.L_x_2454) ;  /* 0x0000000000b84947 */ /* 0x000fea0003800000 */
[----:B0-----:R-:W0:Y:S01]  /*d640*/  LDS.128 R12, [R21+0x4000] ;  /* 0x00400000150c7984 */ /* 0x001e220000000c00 */
        /* <DEDUP_REMOVED lines=45> */
.L_x_2454:
[----:B------:R-:W-:Y:S05]  /*d920*/  BSYNC B2 ;  /* 0x0000000000027941 */ /* 0x000fea0003800000 */
.L_x_2453:
[----:B------:R-:W-:Y:S04]  /*d930*/  BSSY B2, `(.L_x_2455) ;  /* 0x0000030000027945 */ /* 0x000fe80003800000 */
[----:B------:R-:W-:Y:S05]  /*d940*/  @P5 BRA `(.L_x_2456) ;  /* 0x0000000000b85947 */ /* 0x000fea0003800000 */
[----:B01----:R-:W0:Y:S01]  /*d950*/  LDS.128 R12, [R21+0x8000] ;  /* 0x00800000150c7984 */ /* 0x003e220000000c00 */
        /* <DEDUP_REMOVED lines=45> */
.L_x_2456:
[----:B------:R-:W-:Y:S05]  /*dc30*/  BSYNC B2 ;  /* 0x0000000000027941 */ /* 0x000fea0003800000 */
.L_x_2455:
[----:B------:R-:W-:Y:S05]  /*dc40*/  @P6 BRA `(.L_x_2450) ;  /* 0x0000000000b86947 */ /* 0x000fea0003800000 */
[----:B012---:R-:W0:Y:S01]  /*dc50*/  LDS.128 R12, [R21+0xc000] ;  /* 0x00c00000150c7984 */ /* 0x007e220000000c00 */
        /* <DEDUP_REMOVED lines=45> */
.L_x_2450:
[----:B------:R-:W-:Y:S05]  /*df30*/  BSYNC B1 ;  /* 0x0000000000017941 */ /* 0x000fea0003800000 */
.L_x_2449:
[----:B------:R-:W-:Y:S04]  /*df40*/  BSSY B1, `(.L_x_2457) ;  /* 0x00000c9000017945 */ /* 0x000fe80003800000 */
[----:B------:R-:W-:Y:S05]  /*df50*/  @P1 BRA `(.L_x_2458) ;  /* 0x0000000c001c1947 */ /* 0x000fea0003800000 */
[----:B0123--:R-:W0:Y:S01]  /*df60*/  LDC R12, c[0x0][0x3d4] ;  /* 0x0000f500ff0c7b82 */ /* 0x00fe220000000800 */
[----:B------:R-:W-:Y:S01]  /*df70*/  BSSY B2, `(.L_x_2459) ;  /* 0x0000034000027945 */ /* 0x000fe20003800000 */
[-C--:B0-----:R-:W-:Y:S02]  /*df80*/  ISETP.GE.AND P0, PT, R22, R12.reuse, PT ;  /* 0x0000000c1600720c */ /* 0x081fe40003f06270 */
[-C--:B------:R-:W-:Y:S02]  /*df90*/  ISETP.GE.AND P1, PT, R216, R12.reuse, PT ;  /* 0x0000000cd800720c */ /* 0x080fe40003f26270 */
[-C--:B------:R-:W-:Y:S02]  /*dfa0*/  ISETP.GE.AND P4, PT, R215, R12.reuse, PT ;  /* 0x0000000cd700720c */ /* 0x080fe40003f86270 */
[----:B------:R-:W-:-:S07]  /*dfb0*/  ISETP.GE.AND P5, PT, R217, R12, PT ;  /* 0x0000000cd900720c */ /* 0x000fce0003fa6270 */
[----:B------:R-:W-:Y:S06]  /*dfc0*/  @P0 BRA `(.L_x_2460) ;  /* 0x0000000000b80947 */ /* 0x000fec0003800000 */
[----:B------:R-:W0:Y:S01]  /*dfd0*/  LDS.128 R12, [R21+0x1000] ;  /* 0x00100000150c7984 */ /* 0x000e220000000c00 */
        /* <DEDUP_REMOVED lines=45> */
.L_x_2460:
[----:B------:R-:W-:Y:S05]  /*e2b0*/  BSYNC B2 ;  /* 0x0000000000027941 */ /* 0x000fea0003800000 */
.L_x_2459:
        /* <DEDUP_REMOVED lines=48> */
.L_x_2462:
[----:B------:R-:W-:Y:S05]  /*e5c0*/  BSYNC B2 ;  /* 0x0000000000027941 */ /* 0x000fea0003800000 */
.L_x_2461:
        /* <DEDUP_REMOVED lines=48> */
.L_x_2464:
[----:B------:R-:W-:Y:S05]  /*e8d0*/  BSYNC B2 ;  /* 0x0000000000027941 */ /* 0x000fea0003800000 */
.L_x_2463:
        /* <DEDUP_REMOVED lines=47> */
.L_x_2458:
[----:B------:R-:W-:Y:S05]  /*ebd0*/  BSYNC B1 ;  /* 0x0000000000017941 */ /* 0x000fea0003800000 */
.L_x_2457:
[----:B------:R-:W-:Y:S04]  /*ebe0*/  BSSY B1, `(.L_x_2465) ;  /* 0x00000c9000017945 */ /* 0x000fe80003800000 */
        /* <DEDUP_REMOVED lines=54> */
.L_x_2468:
[----:B------:R-:W-:Y:S05]  /*ef50*/  BSYNC B2 ;  /* 0x0000000000027941 */ /* 0x000fea0003800000 */
.L_x_2467:
[----:B------:R-:W-:Y:S04]  /*ef60*/  BSSY B2, `(.L_x_2469) ;  /* 0x0000030000027945 */ /* 0x000fe80003800000 */
[----:B------:R-:W-:Y:S05]  /*ef70*/  @P1 BRA `(.L_x_2470) ;  /* 0x0000000000b81947 */ /* 0x000fea0003800000 */
[----:B0-----:R-:W0:Y:S01]  /*ef80*/  LDS.128 R12, [R21+0x6000] ;  /* 0x00600000150c7984 */ /* 0x001e220000000c00 */
        /* <DEDUP_REMOVED lines=45> */
.L_x_2470:
[----:B------:R-:W-:Y:S05]  /*f260*/  BSYNC B2 ;  /* 0x0000000000027941 */ /* 0x000fea0003800000 */
.L_x_2469:
        /* <DEDUP_REMOVED lines=48> */
.L_x_2472:
[----:B------:R-:W-:Y:S05]  /*f570*/  BSYNC B2 ;  /* 0x0000000000027941 */ /* 0x000fea0003800000 */
.L_x_2471:
[----:B------:R-:W-:Y:S05]  /*f580*/  @P4 BRA `(.L_x_2466) ;  /* 0x0000000000b84947 */ /* 0x000fea0003800000 */
[----:B012---:R-:W0:Y:S01]  /*f590*/  LDS.128 R12, [R21+0xe000] ;  /* 0x00e00000150c7984 */ /* 0x007e220000000c00 */
        /* <DEDUP_REMOVED lines=17> */
[----:B------:R-:W-:Y:S01]  /*f6b0*/  FMUL.FTZ R41, R35, R39 ;  /* 0x0000002723297220 */ /* 0x000fe20000410000 */
[C---:B------:R-:W-:Y:S01]  /*f6c0*/  FMUL.FTZ R35, R37.reuse, R89 ;  /* 0x0000005925237220 */ /* 0x040fe20000410000 */
[----:B------:R-:W-:Y:S02]  /*f6d0*/  IMAD.U32 R14, R12, 0x10000, RZ ;  /* 0x000100000c0e7824 */ /* 0x000fe400078e00ff */
[C---:B------:R-:W-:Y:S01]  /*f6e0*/  FFMA.FTZ R43, R34.reuse, R39, R42 ;  /* 0x00000027222b7223 */ /* 0x040fe2000001002a */
[----:B------:R-:W-:Y:S01]  /*f6f0*/  FMUL.FTZ R39, R37, R86 ;  /* 0x0000005625277220 */ /* 0x000fe20000410000 */
[C---:B------:R-:W-:Y:S02]  /*f700*/  IMAD.U32 R15, R13.reuse, 0x10000, RZ ;  /* 0x000100000d0f7824 */ /* 0x040fe400078e00ff */
[----:B------:R-:W-:Y:S01]  /*f710*/  FFMA.FTZ R40, R34, R38, -R41 ;  /* 0x0000002622287223 */ /* 0x000fe20000010829 */
[----:B------:R-:W-:Y:S01]  /*f720*/  IMAD.U32 R37, R88, 0x10000, RZ ;  /* 0x0001000058257824 */ /* 0x000fe200078e00ff */
[----:B------:R-:W-:Y:S01]  /*f730*/  LOP3.LUT R12, R12, 0xffff0000, RZ, 0xc0, !PT ;  /* 0xffff00000c0c7812 */ /* 0x000fe200078ec0ff */
[----:B------:R-:W-:Y:S01]  /*f740*/  FFMA.FTZ R86, R36, R86, -R35 ;  /* 0x0000005624567223 */ /* 0x000fe20000010823 */
[----:B------:R-:W-:Y:S01]  /*f750*/  LOP3.LUT R13, R13, 0xffff0000, RZ, 0xc0, !PT ;  /* 0xffff00000d0d7812 */ /* 0x000fe200078ec0ff */
[C---:B------:R-:W-:Y:S01]  /*f760*/  IMAD.U32 R35, R87.reuse, 0x10000, RZ ;  /* 0x0001000057237824 */ /* 0x040fe200078e00ff */
        /* <DEDUP_REMOVED lines=15> */
[----:B------:R0:W-:Y:S02]  /*f860*/  STS.128 [R21+0xe000], R12 ;  /* 0x00e0000c15007388 */ /* 0x0001e40000000c00 */
.L_x_2466:
[----:B------:R-:W-:Y:S05]  /*f870*/  BSYNC B1 ;  /* 0x0000000000017941 */ /* 0x000fea0003800000 */
.L_x_2465:
        /* <DEDUP_REMOVED lines=54> */
.L_x_2475:
[----:B------:R-:W-:Y:S05]  /*fbe0*/  BSYNC B1 ;  /* 0x0000000000017941 */ /* 0x000fea0003800000 */
.L_x_2474:
        /* <DEDUP_REMOVED lines=48> */
.L_x_2477:
[----:B------:R-:W-:Y:S05]  /*fef0*/  BSYNC B1 ;  /* 0x0000000000017941 */ /* 0x000fea0003800000 */
.L_x_2476:
[----:B------:R-:W-:Y:S04]  /*ff00*/  BSSY B1, `(.L_x_2478) ;  /* 0x0000030000017945 */ /* 0x000fe80003800000 */
[----:B------:R-:W-:Y:S05]  /*ff10*/  @P2 BRA `(.L_x_2479) ;  /* 0x0000000000b82947 */ /* 0x000fea0003800000 */
[----:B01----:R-:W0:Y:S01]  /*ff20*/  LDS.128 R12, [R21+0xb000] ;  /* 0x00b00000150c7984 */ /* 0x003e220000000c00 */
        /* <DEDUP_REMOVED lines=23> */
[----:B------:R-:W-:Y:S01]  /*100a0*/  FMUL.FTZ R25, R15, R83 ;  /* 0x000000530f197220 */ /* 0x000fe20000410000 */
[----:B------:R-:W-:Y:S01]  /*100b0*/  FFMA.FTZ R28, R20, R27, R14 ;  /* 0x0000001b141c7223 */ /* 0x000fe2000001000e */
[----:B------:R-:W-:Y:S01]  /*100c0*/  IMAD.U32 R15, R82, 0x10000, RZ ;  /* 0x00010000520f7824 */ /* 0x000fe200078e00ff */
[----:B------:R-:W-:Y:S01]  /*100d0*/  LOP3.LUT R13, R13, 0xffff0000, RZ, 0xc0, !PT ;  /* 0xffff00000d0d7812 */ /* 0x000fe200078ec0ff */
[----:B------:R-:W-:Y:S01]  /*100e0*/  IMAD.U32 R14, R84, 0x10000, RZ ;  /* 0x00010000540e7824 */ /* 0x000fe200078e00ff */
[----:B------:R-:W-:Y:S01]  /*100f0*/  LOP3.LUT R82, R82, 0xffff0000, RZ, 0xc0, !PT ;  /* 0xffff000052527812 */ /* 0x000fe200078ec0ff */
[----:B------:R-:W-:Y:S01]  /*10100*/  FFMA.FTZ R31, R24, R83, -R31 ;  /* 0x00000053181f7223 */ /* 0x000fe2000001081f */
        /* <DEDUP_REMOVED lines=15> */
.L_x_2479:
[----:B------:R-:W-:Y:S05]  /*10200*/  BSYNC B1 ;  /* 0x0000000000017941 */ /* 0x000fea0003800000 */
.L_x_2478:
[----:B------:R-:W-:Y:S05]  /*10210*/  @P3 BRA `(.L_x_2473) ;  /* 0x0000005000643947 */ /* 0x000fea0003800000 */
[----:B012---:R-:W0:Y:S01]  /*10220*/  LDS.128 R12, [R21+0xf000] ;  /* 0x00f00000150c7984 */ /* 0x007e220000000c00 */
        /* <DEDUP_REMOVED lines=20> */
[----:B------:R-:W-:Y:S01]  /*10370*/  FMUL.FTZ R6, R6, R10 ;  /* 0x0000000a06067220 */ /* 0x000fe20000410000 */
        /* <DEDUP_REMOVED lines=25> */
.L_x_2422:
[----:B------:R-:W2:Y:S01]  /*10510*/  LDL R0, [R1+0x8c] ;  /* 0x00008c0001007983 */ /* 0x000ea20000100800 */
[-C--:B------:R-:W-:Y:S01]  /*10520*/  ISETP.GE.AND P0, PT, R18, R29.reuse, PT ;  /* 0x0000001d1200720c */ /* 0x080fe20003f06270 */
[----:B------:R-:W-:Y:S01]  /*10530*/  BSSY B1, `(.L_x_2480) ;  /* 0x0000031000017945 */ /* 0x000fe20003800000 */
[-C--:B------:R-:W-:Y:S01]  /*10540*/  ISETP.GE.AND P1, PT, R218, R29.reuse, PT ;  /* 0x0000001dda00720c */ /* 0x080fe20003f26270 */
[----:B------:R-:W-:Y:S01]  /*10550*/  IMAD.MOV.U32 R87, RZ, RZ, R25 ;  /* 0x000000ffff577224 */ /* 0x000fe200078e0019 */
        /* <DEDUP_REMOVED lines=42> */
[----:B------:R0:W5:Y:S04]  /*10800*/  @!P6 LDG.E.128 R44, desc[UR60][R50.64+0x80] ;  /* 0x0000803c322ce981 */ /* 0x000168000c1e1d00 */
[----:B------:R0:W5:Y:S04]  /*10810*/  @!P5 LDG.E.128 R4, desc[UR60][R50.64] ;  /* 0x0000003c3204d981 */ /* 0x000168000c1e1d00 */
[----:B------:R0:W5:Y:S04]  /*10820*/  @!P5 LDG.E.128 R28, desc[UR60][R52.64] ;  /* 0x0000003c341cd981 */ /* 0x000168000c1e1d00 */
[----:B------:R0:W5:Y:S02]  /*10830*/  @!P6 LDG.E.128 R24, desc[UR60][R52.64+0x80] ;  /* 0x0000803c3418e981 */ /* 0x000164000c1e1d00 */
.L_x_2481:
[----:B------:R-:W-:Y:S05]  /*10840*/  BSYNC B1 ;  /* 0x0000000000017941 */ /* 0x000fea0003800000 */
.L_x_2480:
        /* <DEDUP_REMOVED lines=24> */
[----:B------:R-:W-:Y:S02]  /*109d0*/  CS2R R32, SRZ ;  /* 0x0000000000207805 */ /* 0x000fe4000001ff00 */
[----:B------:R-:W-:Y:S01]  /*109e0*/  LEA.HI.X R55, R0, UR7, R3, 0x1, P4 ;  /* 0x0000000700377c11 */ /* 0x000fe2000a0f0c03 */
[----:B------:R0:W5:Y:S04]  /*109f0*/  @!P5 LDG.E.128 R40, desc[UR60][R52.64] ;  /* 0x0000003c3428d981 */ /* 0x000168000c1e1d00 */
[----:B------:R0:W5:Y:S04]  /*10a00*/  @!P6 LDG.E.128 R48, desc[UR60][R52.64+0x80] ;  /* 0x0000803c3430e981 */ /* 0x000168000c1e1d00 */
[----:B------:R0:W5:Y:S04]  /*10a10*/  @!P5 LDG.E.128 R36, desc[UR60][R54.64] ;  /* 0x0000003c3624d981 */ /* 0x000168000c1e1d00 */
[----:B------:R0:W5:Y:S02]  /*10a20*/  @!P6 LDG.E.128 R32, desc[UR60][R54.64+0x80] ;  /* 0x0000803c3620e981 */ /* 0x000164000c1e1d00 */
.L_x_2483:
[----:B------:R-:W-:Y:S05]  /*10a30*/  BSYNC B1 ;  /* 0x0000000000017941 */ /* 0x000fea0003800000 */
.L_x_2482:
[----:B------:R-:W-:Y:S01]  /*10a40*/  IMAD.MOV.U32 R0, RZ, RZ, R6 ;  /* 0x000000ffff007224 */ /* 0x000fe200078e0006 */
[----:B------:R-:W1:Y:S01]  /*10a50*/  LDC R96, c[0x0][0x428] ;  /* 0x00010a00ff607b82 */ /* 0x000e620000000800 */
        /* <DEDUP_REMOVED lines=32> */
[----:B0-----:R-:W-:Y:S02]  /*10c60*/  CS2R R54, SRZ ;  /* 0x0000000000367805 */ /* 0x001fe4000001ff00 */
        /* <DEDUP_REMOVED lines=34> */
[----:B------:R-:W-:Y:S02]  /*10e90*/  LEA.HI.X R52, R14, R11, R15, 0x6, P4 ;  /* 0x0000000b0e347211 */ /* 0x000fe400020f340f */
[----:B------:R-:W-:Y:S02]  /*10ea0*/  CS2R R54, SRZ ;  /* 0x0000000000367805 */ /* 0x000fe4000001ff00 */
[----:B------:R-:W-:Y:S02]  /*10eb0*/  LEA.HI.X R89, R3, UR5, R20, 0x1, P5 ;  /* 0x0000000503597c11 */ /* 0x000fe4000a8f0c14 */
        /* <DEDUP_REMOVED lines=10> */
.L_x_2485:
[----:B------:R-:W-:Y:S05]  /*10f60*/  BSYNC B1 ;  /* 0x0000000000017941 */ /* 0x000fea0003800000 */
.L_x_2484:
        /* <DEDUP_REMOVED lines=23> */
[----:B------:R-:W-:Y:S02]  /*110e0*/  ISETP.GE.AND P6, PT, R212, UR4, PT ;  /* 0x00000004d4007c0c */ /* 0x000fe4000bfc6270 */
[----:B------:R-:W-:Y:S02]  /*110f0*/  LEA.HI.X R11, R99, UR5, R12, 0x1, P4 ;  /* 0x00000005630b7c11 */ /* 0x000fe4000a0f0c0c */
[----:B------:R-:W-:-:S04]  /*11100*/  LEA R12, P4, R97, UR6, 0x1 ;  /* 0x00000006610c7c11 */ /* 0x000fc8000f8808ff */
[----:B------:R-:W-:Y:S01]  /*11110*/  LEA.HI.X R13, R97, UR7, R0, 0x1, P4 ;  /* 0x00000007610d7c11 */ /* 0x000fe2000a0f0c00 */
[----:B------:R1:W5:Y:S04]  /*11120*/  @!P5 LDG.E.128 R72, desc[UR60][R10.64] ;  /* 0x0000003c0a48d981 */ /* 0x000368000c1e1d00 */
[----:B------:R1:W5:Y:S04]  /*11130*/  @!P6 LDG.E.128 R76, desc[UR60][R10.64+0x80] ;  /* 0x0000803c0a4ce981 */ /* 0x000368000c1e1d00 */
[----:B------:R1:W5:Y:S04]  /*11140*/  @!P5 LDG.E.128 R68, desc[UR60][R12.64] ;  /* 0x0000003c0c44d981 */ /* 0x000368000c1e1d00 */
[----:B------:R1:W5:Y:S02]  /*11150*/  @!P6 LDG.E.128 R64, desc[UR60][R12.64+0x80] ;  /* 0x0000803c0c40e981 */ /* 0x000364000c1e1d00 */
.L_x_2487:
[----:B------:R-:W-:Y:S05]  /*11160*/  BSYNC B1 ;  /* 0x0000000000017941 */ /* 0x000fea0003800000 */
.L_x_2486:
[----:B0-----:R-:W2:Y:S01]  /*11170*/  LDL R88, [R1+0x84] ;  /* 0x0000840001587983 */ /* 0x001ea20000100800 */
[----:B------:R-:W-:Y:S01]  /*11180*/  ISETP.NE.AND P4, PT, R96, 0x1, PT ;  /* 0x000000016000780c */ /* 0x000fe20003f85270 */
[----:B-1----:R-:W-:Y:S01]  /*11190*/  IMAD.MOV.U32 R11, RZ, RZ, R39 ;  /* 0x000000ffff0b7224 */ /* 0x002fe200078e0027 */
        /* <DEDUP_REMOVED lines=18> */
[----:B-----5:R-:W-:Y:S01]  /*112c0*/  IMAD.MOV.U32 R13, RZ, RZ, R54 ;  /* 0x000000ffff0d7224 */ /* 0x020fe200078e0036 */
        /* <DEDUP_REMOVED lines=42> */
[C---:B------:R-:W-:Y:S01]  /*11570*/  IMAD.WIDE.U32 R12, R3.reuse, R14, R8 ;  /* 0x0000000e030c7225 */ /* 0x040fe200078e0008 */
[----:B------:R-:W-:Y:S01]  /*11580*/  LEA R8, P4, R10, UR4, 0x1 ;  /* 0x000000040a087c11 */ /* 0x000fe2000f8808ff */
[----:B------:R-:W-:Y:S02]  /*11590*/  UMOV UR4, 0xffffffff ;  /* 0xffffffff00047882 */ /* 0x000fe40000000000 */
[C---:B------:R-:W-:Y:S02]  /*115a0*/  IMAD R9, R3.reuse, R85, R84 ;  /* 0x0000005503097224 */ /* 0x040fe400078e0254 */
[----:B------:R-:W-:Y:S01]  /*115b0*/  IMAD R3, R3, R15, R0 ;  /* 0x0000000f03037224 */ /* 0x000fe200078e0200 */
[----:B------:R-:W-:Y:S01]  /*115c0*/  LEA R0, P5, R12, UR6, 0x1 ;  /* 0x000000060c007c11 */ /* 0x000fe2000f8a08ff */
[----:B------:R-:W-:-:S02]  /*115d0*/  IMAD.MOV.U32 R20, RZ, RZ, R60 ;  /* 0x000000ffff147224 */ /* 0x000fc400078e003c */
[----:B------:R-:W-:Y:S02]  /*115e0*/  IMAD.IADD R9, R11, 0x1, R9 ;  /* 0x000000010b097824 */ /* 0x000fe400078e0209 */
[----:B------:R-:W-:Y:S01]  /*115f0*/  IMAD.IADD R3, R13, 0x1, R3 ;  /* 0x000000010d037824 */ /* 0x000fe200078e0203 */
[----:B------:R-:W-:Y:S01]  /*11600*/  PRMT R111, R20, 0x7610, R111 ;  /* 0x00007610146f7816 */ /* 0x000fe2000000006f */
[----:B------:R-:W-:Y:S01]  /*11610*/  IMAD.MOV.U32 R20, RZ, RZ, R80 ;  /* 0x000000ffff147224 */ /* 0x000fe200078e0050 */
[----:B------:R-:W-:Y:S01]  /*11620*/  LEA.HI.X R9, R10, UR5, R9, 0x1, P4 ;  /* 0x000000050a097c11 */ /* 0x000fe2000a0f0c09 */
[----:B------:R-:W-:Y:S01]  /*11630*/  IMAD.MOV.U32 R14, RZ, RZ, R81 ;  /* 0x000000ffff0e7224 */ /* 0x000fe200078e0051 */
[----:B------:R-:W-:Y:S01]  /*11640*/  LEA.HI.X R3, R12, UR7, R3, 0x1, P5 ;  /* 0x000000070c037c11 */ /* 0x000fe2000a8f0c03 */
[----:B------:R-:W-:Y:S01]  /*11650*/  IMAD.MOV.U32 R15, RZ, RZ, R82 ;  /* 0x000000ffff0f7224 */ /* 0x000fe200078e0052 */
[----:B------:R-:W-:Y:S02]  /*11660*/  PRMT R104, R20, 0x7610, R104 ;  /* 0x0000761014687816 */ /* 0x000fe40000000068 */
[----:B------:R-:W-:-:S02]  /*11670*/  PRMT R105, R14, 0x7610, R105 ;  /* 0x000076100e697816 */ /* 0x000fc40000000069 */
[----:B------:R-:W-:Y:S02]  /*11680*/  PRMT R106, R15, 0x7610, R106 ;  /* 0x000076100f6a7816 */ /* 0x000fe4000000006a */
[----:B--2---:R-:W-:Y:S01]  /*11690*/  LEA.HI R10, R88, R88, RZ, 0x1 ;  /* 0x00000058580a7211 */ /* 0x004fe200078f08ff */
[----:B------:R-:W-:Y:S06]  /*116a0*/  BRA.DIV UR4, `(.L_x_2488) ;  /* 0x000001d604fc7947 */ /* 0x000fec000b800000 */
.L_x_2739:
[----:B------:R-:W-:-:S03]  /*116b0*/  UMOV UR4, 0xffffffff ;  /* 0xffffffff00047882 */ /* 0x000fc60000000000 */
[----:B------:R-:W-:Y:S05]  /*116c0*/  BRA.DIV UR4, `(.L_x_2489) ;  /* 0x000001da041c7947 */ /* 0x000fea000b800000 */
.L_x_2742:
[----:B------:R-:W-:-:S03]  /*116d0*/  UMOV UR4, 0xffffffff ;  /* 0xffffffff00047882 */ /* 0x000fc60000000000 */
[----:B------:R-:W-:Y:S05]  /*116e0*/  BRA.DIV UR4, `(.L_x_2490) ;  /* 0x000001da043c7947 */ /* 0x000fea000b800000 */
.L_x_2745:
[----:B------:R-:W-:-:S03]  /*116f0*/  UMOV UR4, 0xffffffff ;  /* 0xffffffff00047882 */ /* 0x000fc60000000000 */
[----:B------:R-:W-:Y:S05]  /*11700*/  BRA.DIV UR4, `(.L_x_2491) ;  /* 0x000001da045c7947 */ /* 0x000fea000b800000 */
.L_x_2748:
[----:B------:R-:W-:-:S03]  /*11710*/  UMOV UR4, 0xffffffff ;  /* 0xffffffff00047882 */ /* 0x000fc60000000000 */
[----:B------:R-:W-:Y:S05]  /*11720*/  BRA.DIV UR4, `(.L_x_2492) ;  /* 0x000001da047c7947 */ /* 0x000fea000b800000 */
.L_x_2751:
[----:B------:R-:W-:-:S03]  /*11730*/  UMOV UR4, 0xffffffff ;  /* 0xffffffff00047882 */ /* 0x000fc60000000000 */
[----:B------:R-:W-:Y:S05]  /*11740*/  BRA.DIV UR4, `(.L_x_2493) ;  /* 0x000001da049c7947 */ /* 0x000fea000b800000 */
.L_x_2754:
[----:B------:R-:W-:-:S03]  /*11750*/  UMOV UR4, 0xffffffff ;  /* 0xffffffff00047882 */ /* 0x000fc60000000000 */
[----:B------:R-:W-:Y:S05]  /*11760*/  BRA.DIV UR4, `(.L_x_2494) ;  /* 0x000001da04bc7947 */ /* 0x000fea000b800000 */
.L_x_2757:
[----:B------:R-:W-:-:S03]  /*11770*/  UMOV UR4, 0xffffffff ;  /* 0xffffffff00047882 */ /* 0x000fc60000000000 */
[----:B------:R-:W-:Y:S05]  /*11780*/  BRA.DIV UR4, `(.L_x_2495) ;  /* 0x000001da04dc7947 */ /* 0x000fea000b800000 */
.L_x_2760:
[----:B------:R-:W-:-:S03]  /*11790*/  UMOV UR4, 0xffffffff ;  /* 0xffffffff00047882 */ /* 0x000fc60000000000 */
[----:B------:R-:W-:Y:S05]  /*117a0*/  BRA.DIV UR4, `(.L_x_2496) ;  /* 0x000001da04fc7947 */ /* 0x000fea000b800000 */
.L_x_2763:
[----:B------:R-:W-:-:S03]  /*117b0*/  UMOV UR4, 0xffffffff ;  /* 0xffffffff00047882 */ /* 0x000fc60000000000 */
[----:B------:R-:W-:Y:S05]  /*117c0*/  BRA.DIV UR4, `(.L_x_2497) ;  /* 0x000001de041c7947 */ /* 0x000fea000b800000 */
.L_x_2766:
[----:B------:R-:W-:-:S03]  /*117d0*/  UMOV UR4, 0xffffffff ;  /* 0xffffffff00047882 */ /* 0x000fc60000000000 */
[----:B------:R-:W-:Y:S05]  /*117e0*/  BRA.DIV UR4, `(.L_x_2498) ;  /* 0x000001de043c7947 */ /* 0x000fea000b800000 */
.L_x_2769:
[----:B------:R-:W-:-:S03]  /*117f0*/  UMOV UR4, 0xffffffff ;  /* 0xffffffff00047882 */ /* 0x000fc60000000000 */
[----:B------:R-:W-:Y:S05]  /*11800*/  BRA.DIV UR4, `(.L_x_2499) ;  /* 0x000001de045c7947 */ /* 0x000fea000b800000 */
.L_x_2772:
[----:B------:R-:W-:-:S03]  /*11810*/  UMOV UR4, 0xffffffff ;  /* 0xffffffff00047882 */ /* 0x000fc60000000000 */
[----:B------:R-:W-:Y:S05]  /*11820*/  BRA.DIV UR4, `(.L_x_2500) ;  /* 0x000001de047c7947 */ /* 0x000fea000b800000 */
.L_x_2775:
[----:B------:R-:W-:Y:S01]  /*11830*/  UMOV UR4, 0xffffffff ;  /* 0xffffffff00047882 */ /* 0x000fe20000000000 */
[----:B------:R-:W-:Y:S02]  /*11840*/  LOP3.LUT R10, R10, 0xfffffffe, RZ, 0xc0, !PT ;  /* 0xfffffffe0a0a7812 */ /* 0x000fe400078ec0ff */
[----:B------:R-:W-:Y:S05]  /*11850*/  BRA.DIV UR4, `(.L_x_2501) ;  /* 0x000001de04987947 */ /* 0x000fea000b800000 */
.L_x_2778:
[----:B------:R-:W-:Y:S01]  /*11860*/  UMOV UR4, 0xffffffff ;  /* 0xffffffff00047882 */ /* 0x000fe20000000000 */
[----:B------:R-:W-:Y:S02]  /*11870*/  IMAD.IADD R9, R88, 0x1, -R10 ;  /* 0x0000000158097824 */ /* 0x000fe400078e0a0a */
[----:B------:R-:W-:Y:S05]  /*11880*/  BRA.DIV UR4, `(.L_x_2502) ;  /* 0x000001de04b47947 */ /* 0x000fea000b800000 */
.L_x_2781:
[----:B------:R-:W-:Y:S01]  /*11890*/  UMOV UR4, 0xffffffff ;  /* 0xffffffff00047882 */ /* 0x000fe20000000000 */
[----:B------:R-:W-:Y:S01]  /*118a0*/  SHF.L.U32 R9, R9, 0x1f, RZ ;  /* 0x0000001f09097819 */ /* 0x000fe200000006ff */
[----:B------:R-:W-:Y:S01]  /*118b0*/  IMAD.MOV.U32 R3, RZ, RZ, R83 ;  /* 0x000000ffff037224 */ /* 0x000fe200078e0053 */
[----:B------:R-:W-:Y:S06]  /*118c0*/  BRA.DIV UR4, `(.L_x_2503) ;  /* 0x000001de04cc7947 */ /* 0x000fec000b800000 */
.L_x_2784:
[----:B------:R-:W0:Y:S01]  /*118d0*/  SYNCS.PHASECHK.TRANS64.TRYWAIT P4, [R16+URZ+0x38800], R9 ;  /* 0x03880009100075a7 */ /* 0x000e22000808017f */
[----:B------:R-:W-:Y:S01]  /*118e0*/  PRMT R115, R3, 0x7610, R115 ;  /* 0x0000761003737816 */ /* 0x000fe20000000073 */
[----:B------:R-:W-:Y:S01]  /*118f0*/  IMAD.MOV.U32 R3, RZ, RZ, R67 ;  /* 0x000000ffff037224 */ /* 0x000fe200078e0043 */
[----:B------:R-:W-:Y:S01]  /*11900*/  BSSY B1, `(.L_x_2504) ;  /* 0x0000022000017945 */ /* 0x000fe20003800000 */
        /* <DEDUP_REMOVED lines=33> */
.L_x_2785:
[----:B------:R-:W-:Y:S05]  /*11b20*/  BSYNC B1 ;  /* 0x0000000000017941 */ /* 0x000fea0003800000 */
.L_x_2504:
[----:B------:R-:W-:Y:S01]  /*11b30*/  BSSY B1, `(.L_x_2506) ;  /* 0x00000da000017945 */ /* 0x000fe20003800000 */
[----:B------:R-:W-:Y:S02]  /*11b40*/  PRMT R91, R8, 0x7610, R91 ;  /* 0x00007610085b7816 */ /* 0x000fe4000000005b */
[----:B------:R-:W-:Y:S01]  /*11b50*/  SHF.R.S32.HI R20, RZ, 0x3, R3 ;  /* 0x00000003ff147819 */ /* 0x000fe20000011403 */
[----:B------:R-:W-:Y:S06]  /*11b60*/  @P0 BRA `(.L_x_2507) ;  /* 0x0000000c00580947 */ /* 0x000fec0003800000 */
[----:B------:R-:W1:Y:S01]  /*11b70*/  LDC R141, c[0x0][0x3d4] ;  /* 0x0000f500ff8d7b82 */ /* 0x000e620000000800 */
[----:B------:R-:W-:Y:S01]  /*11b80*/  BSSY B2, `(.L_x_2508) ;  /* 0x000006b000027945 */ /* 0x000fe20003800000 */
[-C--:B-1----:R-:W-:Y:S02]  /*11b90*/  ISETP.GE.AND P0, PT, R213, R141.reuse, PT ;  /* 0x0000008dd500720c */ /* 0x082fe40003f06270 */
[----:B------:R-:W-:-:S11]  /*11ba0*/  ISETP.GE.AND P4, PT, R212, R141, PT ;  /* 0x0000008dd400720c */ /* 0x000fd60003f86270 */
[----:B------:R-:W-:Y:S05]  /*11bb0*/  @P0 BRA `(.L_x_2509) ;  /* 0x00000004009c0947 */ /* 0x000fea0003800000 */
[----:B------:R-:W-:Y:S02]  /*11bc0*/  LEA.HI R8, R141, R222, RZ, 0x1d ;  /* 0x000000de8d087211 */ /* 0x000fe400078fe8ff */
[----:B------:R-:W-:Y:S02]  /*11bd0*/  SHF.R.U64 R146, R28, 0x10, R29 ;  /* 0x000000101c927819 */ /* 0x000fe4000000121d */
[----:B------:R-:W-:Y:S01]  /*11be0*/  SHF.R.S32.HI R11, RZ, 0x1f, R8 ;  /* 0x0000001fff0b7819 */ /* 0x000fe20000011408 */
[----:B0-----:R-:W-:Y:S01]  /*11bf0*/  IMAD.SHL.U32 R9, R8, 0x8, RZ ;  /* 0x0000000808097824 */ /* 0x001fe200078e00ff */
[----:B------:R-:W-:Y:S02]  /*11c00*/  SHF.R.U64 R4, R4, 0x10, R5 ;  /* 0x0000001004047819 */ /* 0x000fe40000001205 */
[----:B------:R-:W-:Y:S02]  /*11c10*/  LEA.HI R11, R11, R8, RZ, 0x3 ;  /* 0x000000080b0b7211 */ /* 0x000fe400078f18ff */
[----:B------:R-:W-:-:S02]  /*11c20*/  LOP3.LUT R9, R9, 0x38, RZ, 0xc0, !PT ;  /* 0x0000003809097812 */ /* 0x000fc400078ec0ff */
[----:B------:R-:W-:Y:S01]  /*11c30*/  SHF.R.U32.HI R29, RZ, 0x10, R29 ;  /* 0x00000010ff1d7819 */ /* 0x000fe2000001161d */
[----:B------:R-:W-:Y:S01]  /*11c40*/  IMAD.SHL.U32 R11, R11, 0x400, RZ ;  /* 0x000004000b0b7824 */ /* 0x000fe200078e00ff */
[----:B------:R-:W-:Y:S02]  /*11c50*/  LOP3.LUT R8, R9, 0x1c0, R234, 0xf8, !PT ;  /* 0x000001c009087812 */ /* 0x000fe400078ef8ea */
[----:B------:R-:W-:Y:S02]  /*11c60*/  SHF.R.U32.HI R147, RZ, 0x10, R5 ;  /* 0x00000010ff937819 */ /* 0x000fe40000011605 */
[----:B------:R-:W-:Y:S02]  /*11c70*/  LOP3.LUT R8, R8, R235, RZ, 0x3c, !PT ;  /* 0x000000eb08087212 */ /* 0x000fe400078e3cff */
[----:B------:R-:W-:Y:S02]  /*11c80*/  LOP3.LUT R11, R11, 0x7fffe000, RZ, 0xc0, !PT ;  /* 0x7fffe0000b0b7812 */ /* 0x000fe400078ec0ff */
[----:B------:R-:W-:-:S02]  /*11c90*/  PRMT R145, R145, 0x5410, R146 ;  /* 0x0000541091917816 */ /* 0x000fc40000000092 */
[----:B------:R-:W-:Y:S02]  /*11ca0*/  IADD3 R13, R8, R11, R236 ;  /* 0x0000000b080d7210 */ /* 0x000fe40007ffe0ec */
[----:B------:R-:W0:Y:S01]  /*11cb0*/  LDS.128 R8, [R21] ;  /* 0x0000000015087984 */ /* 0x000e220000000c00 */
[----:B------:R-:W-:Y:S01]  /*11cc0*/  PRMT R5, R95, 0x5432, R4 ;  /* 0x000054325f057816 */ /* 0x000fe20000000004 */
[----:B------:R-:W-:Y:S01]  /*11cd0*/  IMAD.U32 R153, R145, 0x10000, RZ ;  /* 0x0001000091997824 */ /* 0x000fe200078e00ff */
[----:B------:R-:W-:Y:S01]  /*11ce0*/  SHF.R.U64 R28, R30, 0x10, R31 ;  /* 0x000000101e1c7819 */ /* 0x000fe2000000121f */
[----:B------:R-:W-:Y:S01]  /*11cf0*/  IMAD R140, R13, 0x2, R16 ;  /* 0x000000020d8c7824 */ /* 0x000fe200078e0210 */
[----:B------:R-:W-:Y:S01]  /*11d00*/  PRMT R144, R144, 0x5410, R29 ;  /* 0x0000541090907816 */ /* 0x000fe2000000001d */
[----:B------:R-:W-:Y:S01]  /*11d10*/  IMAD.U32 R152, R5, 0x10000, RZ ;  /* 0x0001000005987824 */ /* 0x000fe200078e00ff */
[----:B------:R-:W-:Y:S02]  /*11d20*/  SHF.R.U64 R6, R6, 0x10, R7 ;  /* 0x0000001006067819 */ /* 0x000fe40000001207 */
[----:B------:R-:W1:Y:S01]  /*11d30*/  LDS.128 R12, [R140+0x14400] ;  /* 0x014400008c0c7984 */ /* 0x000e620000000c00 */
[----:B------:R-:W-:Y:S01]  /*11d40*/  SHF.R.U32.HI R31, RZ, 0x10, R31 ;  /* 0x00000010ff1f7819 */ /* 0x000fe2000001161f */
[----:B------:R-:W-:Y:S01]  /*11d50*/  IMAD.U32 R154, R144, 0x10000, RZ ;  /* 0x00010000909a7824 */ /* 0x000fe200078e00ff */
[----:B------:R-:W-:-:S02]  /*11d60*/  PRMT R4, R94, 0x5432, R147 ;  /* 0x000054325e047816 */ /* 0x000fc40000000093 */
[----:B------:R-:W-:Y:S02]  /*11d70*/  SHF.R.U32.HI R7, RZ, 0x10, R7 ;  /* 0x00000010ff077819 */ /* 0x000fe40000011607 */
[----:B------:R-:W-:Y:S02]  /*11d80*/  PRMT R143, R143, 0x5410, R28 ;  /* 0x000054108f8f7816 */ /* 0x000fe4000000001c */
[----:B------:R-:W-:Y:S02]  /*11d90*/  PRMT R142, R142, 0x5410, R31 ;  /* 0x000054108e8e7816 */ /* 0x000fe4000000001f */
[----:B------:R-:W-:Y:S02]  /*11da0*/  PRMT R7, R92, 0x5432, R7 ;  /* 0x000054325c077816 */ /* 0x000fe40000000007 */
[----:B------:R-:W-:Y:S01]  /*11db0*/  LOP3.LUT R5, R5, 0xffff0000, RZ, 0xc0, !PT ;  /* 0xffff000005057812 */ /* 0x000fe200078ec0ff */
[----:B------:R-:W-:Y:S01]  /*11dc0*/  IMAD.U32 R156, R142, 0x10000, RZ ;  /* 0x000100008e9c7824 */ /* 0x000fe200078e00ff */
[----:B------:R-:W-:-:S02]  /*11dd0*/  LOP3.LUT R144, R144, 0xffff0000, RZ, 0xc0, !PT ;  /* 0xffff000090907812 */ /* 0x000fc400078ec0ff */
[----:B------:R-:W-:Y:S01]  /*11de0*/  PRMT R6, R93, 0x5432, R6 ;  /* 0x000054325d067816 */ /* 0x000fe20000000006 */
[C---:B0-----:R-:W-:Y:S01]  /*11df0*/  IMAD.U32 R149, R9.reuse, 0x10000, RZ ;  /* 0x0001000009957824 */ /* 0x041fe200078e00ff */
[----:B------:R-:W-:Y:S01]  /*11e00*/  LOP3.LUT R29, R9, 0xffff0000, RZ, 0xc0, !PT ;  /* 0xffff0000091d7812 */ /* 0x000fe200078ec0ff */
[----:B------:R-:W-:Y:S01]  /*11e10*/  IMAD.U32 R146, R8, 0x10000, RZ ;  /* 0x0001000008927824 */ /* 0x000fe200078e00ff */
[C---:B------:R-:W-:Y:S01]  /*11e20*/  LOP3.LUT R9, R10.reuse, 0xffff0000, RZ, 0xc0, !PT ;  /* 0xffff00000a097812 */ /* 0x040fe200078ec0ff */
[----:B------:R-:W-:Y:S01]  /*11e30*/  IMAD.U32 R28, R10, 0x10000, RZ ;  /* 0x000100000a1c7824 */ /* 0x000fe200078e00ff */
[C---:B------:R-:W-:Y:S01]  /*11e40*/  LOP3.LUT R10, R11.reuse, 0xffff0000, RZ, 0xc0, !PT ;  /* 0xffff00000b0a7812 */ /* 0x040fe200078ec0ff */
[----:B------:R-:W-:Y:S01]  /*11e50*/  IMAD.U32 R31, R11, 0x10000, RZ ;  /* 0x000100000b1f7824 */ /* 0x000fe200078e00ff */
[----:B------:R-:W-:Y:S01]  /*11e60*/  LOP3.LUT R8, R8, 0xffff0000, RZ, 0xc0, !PT ;  /* 0xffff000008087812 */ /* 0x000fe200078ec0ff */
[C---:B-1----:R-:W-:Y:S01]  /*11e70*/  IMAD.U32 R147, R12.reuse, 0x10000, RZ ;  /* 0x000100000c937824 */ /* 0x042fe200078e00ff */
[----:B------:R-:W-:Y:S01]  /*11e80*/  LOP3.LUT R30, R12, 0xffff0000, RZ, 0xc0, !PT ;  /* 0xffff00000c1e7812 */ /* 0x000fe200078ec0ff */
[----:B------:R-:W-:Y:S01]  /*11e90*/  IMAD.U32 R150, R13, 0x10000, RZ ;  /* 0x000100000d967824 */ /* 0x000fe200078e00ff */
[C---:B------:R-:W-:Y:S01]  /*11ea0*/  LOP3.LUT R11, R14.reuse, 0xffff0000, RZ, 0xc0, !PT ;  /* 0xffff00000e0b7812 */ /* 0x040fe200078ec0ff */
[C---:B------:R-:W-:Y:S01]  /*11eb0*/  FMUL.FTZ R155, R147.reuse, R153 ;  /* 0x00000099939b7220 */ /* 0x040fe20000410000 */
[----:B------:R-:W-:Y:S01]  /*11ec0*/  FMUL.FTZ R157, R147, R152 ;  /* 0x00000098939d7220 */ /* 0x000fe20000410000 */
[----:B------:R-:W-:Y:S01]  /*11ed0*/  IMAD.U32 R12, R14, 0x10000, RZ ;  /* 0x000100000e0c7824 */ /* 0x000fe200078e00ff */
[----:B------:R-:W-:Y:S01]  /*11ee0*/  LOP3.LUT R14, R15, 0xffff0000, RZ, 0xc0, !PT ;  /* 0xffff00000f0e7812 */ /* 0x000fe200078ec0ff */
[----:B------:R-:W-:-:S02]  /*11ef0*/  IMAD.U32 R147, R4, 0x10000, RZ ;  /* 0x0001000004937824 */ /* 0x000fc400078e00ff */
[----:B------:R-:W-:Y:S01]  /*11f00*/  FMUL.FTZ R158, R150, R154 ;  /* 0x0000009a969e7220 */ /* 0x000fe20000410000 */
[----:B------:R-:W-:Y:S02]  /*11f10*/  IMAD.U32 R151, R15, 0x10000, RZ ;  /* 0x000100000f977824 */ /* 0x000fe400078e00ff */
[----:B------:R-:W-:Y:S01]  /*11f20*/  FFMA.FTZ R15, R146, R152, -R155 ;  /* 0x00000098920f7223 */ /* 0x000fe2000001089b */
[----:B------:R-:W-:Y:S02]  /*11f30*/  IMAD.U32 R152, R7, 0x10000, RZ ;  /* 0x0001000007987824 */ /* 0x000fe400078e00ff */
[-C--:B------:R-:W-:Y:S01]  /*11f40*/  FMUL.FTZ R150, R150, R147.reuse ;  /* 0x0000009396967220 */ /* 0x080fe20000410000 */
[----:B------:R-:W-:Y:S01]  /*11f50*/  FFMA.FTZ R147, R149, R147, -R158 ;  /* 0x0000009395937223 */ /* 0x000fe2000001089e */
[----:B------:R-:W-:Y:S01]  /*11f60*/  FFMA.FTZ R146, R146, R153, R157 ;  /* 0x0000009992927223 */ /* 0x000fe2000001009d */
[----:B------:R-:W-:Y:S01]  /*11f70*/  FMUL.FTZ R158, R151, R156 ;  /* 0x0000009c979e7220 */ /* 0x000fe20000410000 */
[----:B------:R-:W-:Y:S01]  /*11f80*/  LOP3.LUT R153, R145, 0xffff0000, RZ, 0xc0, !PT ;  /* 0xffff000091997812 */ /* 0x000fe200078ec0ff */
[-C--:B------:R-:W-:Y:S01]  /*11f90*/  FMUL.FTZ R151, R151, R152.reuse ;  /* 0x0000009897977220 */ /* 0x080fe20000410000 */
[----:B------:R-:W-:Y:S01]  /*11fa0*/  LOP3.LUT R13, R13, 0xffff0000, RZ, 0xc0, !PT ;  /* 0xffff00000d0d7812 */ /* 0x000fe200078ec0ff */
[----:B------:R-:W-:Y:S01]  /*11fb0*/  FFMA.FTZ R145, R31, R152, -R158 ;  /* 0x000000981f917223 */ /* 0x000fe2000001089e */
[----:B------:R-:W-:Y:S01]  /*11fc0*/  FFMA.FTZ R149, R149, R154, R150 ;  /* 0x0000009a95957223 */ /* 0x000fe20000010096 */
[----:B------:R-:W-:Y:S01]  /*11fd0*/  FFMA.FTZ R31, R31, R156, R151 ;  /* 0x0000009c1f1f7223 */ /* 0x000fe20000010097 */
[----:B------:R-:W-:Y:S01]  /*11fe0*/  FMUL.FTZ R151, R30, R153 ;  /* 0x000000991e977220 */ /* 0x000fe20000410000 */
[----:B------:R-:W-:Y:S01]  /*11ff0*/  LOP3.LUT R150, R4, 0xffff0000, RZ, 0xc0, !PT ;  /* 0xffff000004967812 */ /* 0x000fe200078ec0ff */
[-C--:B------:R-:W-:Y:S01]  /*12000*/  FMUL.FTZ R155, R30, R5.reuse ;  /* 0x000000051e9b7220 */ /* 0x080fe20000410000 */
[----:B------:R-:W-:Y:S01]  /*12010*/  FMUL.FTZ R30, R13, R144 ;  /* 0x000000900d1e7220 */ /* 0x000fe20000410000 */
[----:B------:R-:W-:Y:S01]  /*12020*/  FFMA.FTZ R4, R8, R5, -R151 ;  /* 0x0000000508047223 */ /* 0x000fe20000010897 */
[----:B------:R-:W-:-:S02]  /*12030*/  IMAD.U32 R151, R143, 0x10000, RZ ;  /* 0x000100008f977824 */ /* 0x000fc400078e00ff */
[----:B------:R-:W-:Y:S01]  /*12040*/  FMUL.FTZ R13, R13, R150 ;  /* 0x000000960d0d7220 */ /* 0x000fe20000410000 */
[----:B------:R-:W-:Y:S01]  /*12050*/  FFMA.FTZ R155, R8, R153, R155 ;  /* 0x00000099089b7223 */ /* 0x000fe2000001009b */
[----:B------:R-:W-:Y:S02]  /*12060*/  IMAD.U32 R5, R6, 0x10000, RZ ;  /* 0x0001000006057824 */ /* 0x000fe400078e00ff */
[C---:B------:R-:W-:Y:S01]  /*12070*/  FMUL.FTZ R153, R12.reuse, R151 ;  /* 0x000000970c997220 */ /* 0x040fe20000410000 */
[----:B------:R-:W-:Y:S01]  /*12080*/  FFMA.FTZ R144, R29, R144, R13 ;  /* 0x000000901d907223 */ /* 0x000fe2000001000d */
[----:B------:R-:W-:Y:S01]  /*12090*/  LOP3.LUT R8, R143, 0xffff0000, RZ, 0xc0, !PT ;  /* 0xffff00008f087812 */ /* 0x000fe200078ec0ff */
[-C--:B------:R-:W-:Y:S01]  /*120a0*/  FMUL.FTZ R13, R12, R5.reuse ;  /* 0x000000050c0d7220 */ /* 0x080fe20000410000 */
[----:B------:R-:W-:Y:S01]  /*120b0*/  FFMA.FTZ R153, R28, R5, -R153 ;  /* 0x000000051c997223 */ /* 0x000fe20000010899 */
[----:B------:R-:W-:Y:S01]  /*120c0*/  LOP3.LUT R5, R142, 0xffff0000, RZ, 0xc0, !PT ;  /* 0xffff00008e057812 */ /* 0x000fe200078ec0ff */
[----:B------:R-:W-:Y:S01]  /*120d0*/  FFMA.FTZ R30, R29, R150, -R30 ;  /* 0x000000961d1e7223 */ /* 0x000fe2000001081e */
[----:B------:R-:W-:Y:S01]  /*120e0*/  LOP3.LUT R6, R6, 0xffff0000, RZ, 0xc0, !PT ;  /* 0xffff000006067812 */ /* 0x000fe200078ec0ff */
[----:B------:R-:W-:Y:S01]  /*120f0*/  FFMA.FTZ R13, R28, R151, R13 ;  /* 0x000000971c0d7223 */ /* 0x000fe2000001000d */
[----:B------:R-:W-:Y:S01]  /*12100*/  LOP3.LUT R7, R7, 0xffff0000, RZ, 0xc0, !PT ;  /* 0xffff000007077812 */ /* 0x000fe200078ec0ff */
[C---:B------:R-:W-:Y:S01]  /*12110*/  FMUL.FTZ R12, R11.reuse, R8 ;  /* 0x000000080b0c7220 */ /* 0x040fe20000410000 */
[----:B------:R-:W-:Y:S01]  /*12120*/  FMUL.FTZ R29, R14, R5 ;  /* 0x000000050e1d7220 */ /* 0x000fe20000410000 */
[-C--:B------:R-:W-:Y:S01]  /*12130*/  FMUL.FTZ R11, R11, R6.reuse ;  /* 0x000000060b0b7220 */ /* 0x080fe20000410000 */
[----:B------:R-:W-:Y:S01]  /*12140*/  F2FP.BF16.F32.PACK_AB R4, R4, R15 ;  /* 0x0000000f0404723e */ /* 0x000fe200000010ff */
        /* <DEDUP_REMOVED lines=10> */
[----:B------:R1:W-:Y:S01]  /*121f0*/  STS.128 [R21], R4 ;  /* 0x0000000415007388 */ /* 0x0003e20000000c00 */
[----:B------:R-:W-:Y:S02]  /*12200*/  F2FP.BF16.F32.PACK_AB R10, R12, R13 ;  /* 0x0000000d0c0a723e */ /* 0x000fe400000010ff */
[----:B------:R-:W-:-:S05]  /*12210*/  F2FP.BF16.F32.PACK_AB R11, R28, R31 ;  /* 0x0000001f1c0b723e */ /* 0x000fca00000010ff */
[----:B------:R1:W-:Y:S02]  /*12220*/  STS.128 [R140+0x14400], R8 ;  /* 0x014400088c007388 */ /* 0x0003e40000000c00 */
.L_x_2509:
[----:B------:R-:W-:Y:S05]  /*12230*/  BSYNC B2 ;  /* 0x0000000000027941 */ /* 0x000fea0003800000 */
.L_x_2508:
        /* <DEDUP_REMOVED lines=9> */
[--C-:B------:R-:W-:Y:S01]  /*122d0*/  SHF.R.U64 R21, R46, 0x10, R47.reuse ;  /* 0x000000102e157819 */ /* 0x100fe2000000122f */
[----:B------:R-:W-:Y:S01]  /*122e0*/  IMAD.SHL.U32 R6, R6, 0x400, RZ ;  /* 0x0000040006067824 */ /* 0x000fe200078e00ff */
[----:B------:R-:W-:Y:S02]  /*122f0*/  LOP3.LUT R4, R5, 0x1c0, R234, 0xf8, !PT ;  /* 0x000001c005047812 */ /* 0x000fe400078ef8ea */
[----:B------:R-:W-:Y:S02]  /*12300*/  SHF.R.U32.HI R46, RZ, 0x10, R47 ;  /* 0x00000010ff2e7819 */ /* 0x000fe4000001162f */
[----:B------:R-:W-:Y:S02]  /*12310*/  LOP3.LUT R4, R4, R235, RZ, 0x3c, !PT ;  /* 0x000000eb04047212 */ /* 0x000fe400078e3cff */
[----:B------:R-:W-:Y:S02]  /*12320*/  LOP3.LUT R5, R6, 0x7fffe000, RZ, 0xc0, !PT ;  /* 0x7fffe00006057812 */ /* 0x000fe400078ec0ff */
[----:B------:R-:W-:-:S02]  /*12330*/  PRMT R136, R136, 0x5410, R15 ;  /* 0x0000541088887816 */ /* 0x000fc4000000000f */
[----:B0-----:R-:W-:Y:S02]  /*12340*/  IADD3 R9, R4, R5, R236 ;  /* 0x0000000504097210 */ /* 0x001fe40007ffe0ec */
[--C-:B------:R-:W-:Y:S02]  /*12350*/  SHF.R.U64 R13, R26, 0x10, R27.reuse ;  /* 0x000000101a0d7819 */ /* 0x100fe4000000121b */
[----:B------:R-:W-:Y:S01]  /*12360*/  SHF.R.U32.HI R26, RZ, 0x10, R27 ;  /* 0x00000010ff1a7819 */ /* 0x000fe2000001161b */
[----:B------:R-:W-:Y:S01]  /*12370*/  IMAD R12, R9, 0x2, R16 ;  /* 0x00000002090c7824 */ /* 0x000fe200078e0210 */
[----:B------:R-:W-:Y:S02]  /*12380*/  PRMT R132, R132, 0x5410, R29 ;  /* 0x0000541084847816 */ /* 0x000fe4000000001d */
[----:B------:R-:W-:Y:S02]  /*12390*/  SHF.R.U32.HI R44, RZ, 0x10, R45 ;  /* 0x00000010ff2c7819 */ /* 0x000fe4000001162d */
[----:B------:R-:W0:Y:S01]  /*123a0*/  LDS.128 R8, [R12+0x14400] ;  /* 0x014400000c087984 */ /* 0x000e220000000c00 */
[----:B------:R-:W-:-:S02]  /*123b0*/  SHF.R.U32.HI R24, RZ, 0x10, R25 ;  /* 0x00000010ff187819 */ /* 0x000fc40000011619 */
[----:B------:R-:W-:Y:S01]  /*123c0*/  PRMT R139, R139, 0x5410, R46 ;  /* 0x000054108b8b7816 */ /* 0x000fe2000000002e */
[----:B------:R-:W-:Y:S01]  /*123d0*/  IMAD.U32 R46, R136, 0x10000, RZ ;  /* 0x00010000882e7824 */ /* 0x000fe200078e00ff */
[----:B------:R-:W-:Y:S02]  /*123e0*/  PRMT R135, R135, 0x5410, R26 ;  /* 0x0000541087877816 */ /* 0x000fe4000000001a */
[----:B------:R-:W-:Y:S02]  /*123f0*/  PRMT R133, R133, 0x5410, R44 ;  /* 0x0000541085857816 */ /* 0x000fe4000000002c */
[----:B------:R-:W-:Y:S01]  /*12400*/  PRMT R134, R134, 0x5410, R13 ;  /* 0x0000541086867816 */ /* 0x000fe2000000000d */
[----:B------:R-:W-:Y:S01]  /*12410*/  IMAD.U32 R31, R135, 0x10000, RZ ;  /* 0x00010000871f7824 */ /* 0x000fe200078e00ff */
[----:B------:R-:W-:Y:S02]  /*12420*/  PRMT R137, R137, 0x5410, R24 ;  /* 0x0000541089897816 */ /* 0x000fe40000000018 */
[----:B------:R-:W-:-:S02]  /*12430*/  PRMT R138, R138, 0x5410, R21 ;  /* 0x000054108a8a7816 */ /* 0x000fc40000000015 */
[----:B------:R-:W-:Y:S01]  /*12440*/  LOP3.LUT R135, R135, 0xffff0000, RZ, 0xc0, !PT ;  /* 0xffff000087877812 */ /* 0x000fe200078ec0ff */
[C---:B------:R-:W-:Y:S01]  /*12450*/  IMAD.U32 R140, R137.reuse, 0x10000, RZ ;  /* 0x00010000898c7824 */ /* 0x040fe200078e00ff */
[----:B------:R-:W-:Y:S01]  /*12460*/  LOP3.LUT R137, R137, 0xffff0000, RZ, 0xc0, !PT ;  /* 0xffff000089897812 */ /* 0x000fe200078ec0ff */
[C---:B0-----:R-:W-:Y:S01]  /*12470*/  IMAD.U32 R25, R8.reuse, 0x10000, RZ ;  /* 0x0001000008197824 */ /* 0x041fe200078e00ff */
[----:B------:R-:W-:Y:S01]  /*12480*/  LOP3.LUT R26, R8, 0xffff0000, RZ, 0xc0, !PT ;  /* 0xffff0000081a7812 */ /* 0x000fe200078ec0ff */
[----:B------:R-:W-:Y:S01]  /*12490*/  IMAD.U32 R8, R132, 0x10000, RZ ;  /* 0x0001000084087824 */ /* 0x000fe200078e00ff */
[----:B------:R-:W-:Y:S01]  /*124a0*/  LOP3.LUT R28, R9, 0xffff0000, RZ, 0xc0, !PT ;  /* 0xffff0000091c7812 */ /* 0x000fe200078ec0ff */
[----:B------:R-:W-:Y:S01]  /*124b0*/  FMUL.FTZ R44, R25, R46 ;  /* 0x0000002e192c7220 */ /* 0x000fe20000410000 */
[----:B------:R-:W-:Y:S02]  /*124c0*/  IMAD.U32 R27, R9, 0x10000, RZ ;  /* 0x00010000091b7824 */ /* 0x000fe400078e00ff */
[----:B------:R-:W-:Y:S01]  /*124d0*/  FMUL.FTZ R142, R25, R8 ;  /* 0x00000008198e7220 */ /* 0x000fe20000410000 */
[----:B------:R-:W-:Y:S01]  /*124e0*/  IMAD.U32 R30, R11, 0x10000, RZ ;  /* 0x000100000b1e7824 */ /* 0x000fe200078e00ff */
[----:B------:R-:W-:Y:S01]  /*124f0*/  LOP3.LUT R25, R136, 0xffff0000, RZ, 0xc0, !PT ;  /* 0xffff000088197812 */ /* 0x000fe200078ec0ff */
[----:B------:R-:W-:Y:S01]  /*12500*/  FMUL.FTZ R144, R27, R140 ;  /* 0x0000008c1b907220 */ /* 0x000fe20000410000 */
[----:B------:R-:W-:Y:S01]  /*12510*/  IMAD.U32 R29, R10, 0x10000, RZ ;  /* 0x000100000a1d7824 */ /* 0x000fe200078e00ff */
[----:B--2---:R-:W0:Y:S02]  /*12520*/  LDS.128 R4, [R143] ;  /* 0x000000008f047984 */ /* 0x004e240000000c00 */
[C---:B0-----:R-:W-:Y:S01]  /*12530*/  IMAD.U32 R13, R4.reuse, 0x10000, RZ ;  /* 0x00010000040d7824 */ /* 0x041fe200078e00ff */
[----:B------:R-:W-:Y:S01]  /*12540*/  LOP3.LUT R14, R4, 0xffff0000, RZ, 0xc0, !PT ;  /* 0xffff0000040e7812 */ /* 0x000fe200078ec0ff */
[----:B------:R-:W-:Y:S01]  /*12550*/  IMAD.U32 R24, R7, 0x10000, RZ ;  /* 0x0001000007187824 */ /* 0x000fe200078e00ff */
[----:B------:R-:W-:Y:S01]  /*12560*/  LOP3.LUT R21, R5, 0xffff0000, RZ, 0xc0, !PT ;  /* 0xffff000005157812 */ /* 0x000fe200078ec0ff */
[----:B------:R-:W-:Y:S01]  /*12570*/  FFMA.FTZ R8, R13, R8, -R44 ;  /* 0x000000080d087223 */ /* 0x000fe2000001082c */
[----:B------:R-:W-:-:S02]  /*12580*/  IMAD.U32 R44, R133, 0x10000, RZ ;  /* 0x00010000852c7824 */ /* 0x000fc400078e00ff */
[----:B------:R-:W-:Y:S01]  /*12590*/  FFMA.FTZ R9, R13, R46, R142 ;  /* 0x0000002e0d097223 */ /* 0x000fe2000001008e */
[----:B------:R-:W-:Y:S01]  /*125a0*/  IMAD.U32 R13, R139, 0x10000, RZ ;  /* 0x000100008b0d7824 */ /* 0x000fe200078e00ff */
[----:B------:R-:W-:Y:S01]  /*125b0*/  LOP3.LUT R4, R6, 0xffff0000, RZ, 0xc0, !PT ;  /* 0xffff000006047812 */ /* 0x000fe200078ec0ff */
[----:B------:R-:W-:Y:S01]  /*125c0*/  FMUL.FTZ R46, R27, R44 ;  /* 0x0000002c1b2e7220 */ /* 0x000fe20000410000 */
[C---:B------:R-:W-:Y:S01]  /*125d0*/  FMUL.FTZ R27, R30.reuse, R31 ;  /* 0x0000001f1e1b7220 */ /* 0x040fe20000410000 */
[----:B------:R-:W-:Y:S02]  /*125e0*/  IMAD.U32 R15, R5, 0x10000, RZ ;  /* 0x00010000050f7824 */ /* 0x000fe400078e00ff */
[-C--:B------:R-:W-:Y:S01]  /*125f0*/  FMUL.FTZ R30, R30, R13.reuse ;  /* 0x0000000d1e1e7220 */ /* 0x080fe20000410000 */
[----:B------:R-:W-:Y:S02]  /*12600*/  IMAD.U32 R5, R6, 0x10000, RZ ;  /* 0x0001000006057824 */ /* 0x000fe400078e00ff */
[----:B------:R-:W-:Y:S01]  /*12610*/  FFMA.FTZ R45, R24, R13, -R27 ;  /* 0x0000000d182d7223 */ /* 0x000fe2000001081b */
[----:B------:R-:W-:Y:S01]  /*12620*/  LOP3.LUT R13, R132, 0xffff0000, RZ, 0xc0, !PT ;  /* 0xffff0000840d7812 */ /* 0x000fe200078ec0ff */
[----:B------:R-:W-:Y:S01]  /*12630*/  FFMA.FTZ R31, R24, R31, R30 ;  /* 0x0000001f181f7223 */ /* 0x000fe2000001001e */
[----:B------:R-:W-:Y:S01]  /*12640*/  LOP3.LUT R133, R133, 0xffff0000, RZ, 0xc0, !PT ;  /* 0xffff000085857812 */ /* 0x000fe200078ec0ff */
[----:B------:R-:W-:Y:S01]  /*12650*/  FFMA.FTZ R46, R15, R140, R46 ;  /* 0x0000008c0f2e7223 */ /* 0x000fe2000001002e */
[----:B------:R-:W-:Y:S01]  /*12660*/  LOP3.LUT R6, R7, 0xffff0000, RZ, 0xc0, !PT ;  /* 0xffff000007067812 */ /* 0x000fe200078ec0ff */
[----:B------:R-:W-:Y:S01]  /*12670*/  FMUL.FTZ R30, R28, R137 ;  /* 0x000000891c1e7220 */ /* 0x000fe20000410000 */
[----:B------:R-:W-:Y:S01]  /*12680*/  LOP3.LUT R7, R10, 0xffff0000, RZ, 0xc0, !PT ;  /* 0xffff00000a077812 */ /* 0x000fe200078ec0ff */
[C---:B------:R-:W-:Y:S01]  /*12690*/  FMUL.FTZ R27, R26.reuse, R13 ;  /* 0x0000000d1a1b7220 */ /* 0x040fe20000410000 */
[----:B------:R-:W-:Y:S01]  /*126a0*/  LOP3.LUT R10, R11, 0xffff0000, RZ, 0xc0, !PT ;  /* 0xffff00000b0a7812 */ /* 0x000fe200078ec0ff */
[----:B------:R-:W-:Y:S01]  /*126b0*/  FFMA.FTZ R11, R15, R44, -R144 ;  /* 0x0000002c0f0b7223 */ /* 0x000fe20000010890 */
[----:B------:R-:W-:Y:S01]  /*126c0*/  FMUL.FTZ R15, R26, R25 ;  /* 0x000000191a0f7220 */ /* 0x000fe20000410000 */
[----:B------:R-:W-:Y:S01]  /*126d0*/  FMUL.FTZ R28, R28, R133 ;  /* 0x000000851c1c7220 */ /* 0x000fe20000410000 */
[----:B------:R-:W-:-:S02]  /*126e0*/  IMAD.U32 R26, R134, 0x10000, RZ ;  /* 0x00010000861a7824 */ /* 0x000fc400078e00ff */
[C---:B------:R-:W-:Y:S01]  /*126f0*/  FFMA.FTZ R30, R21.reuse, R133, -R30 ;  /* 0x00000085151e7223 */ /* 0x040fe2000001081e */
[----:B------:R-:W-:Y:S02]  /*12700*/  IMAD.U32 R24, R138, 0x10000, RZ ;  /* 0x000100008a187824 */ /* 0x000fe400078e00ff */
[----:B------:R-:W-:Y:S01]  /*12710*/  FFMA.FTZ R21, R21, R137, R28 ;  /* 0x0000008915157223 */ /* 0x000fe2000001001c */
[C---:B------:R-:W-:Y:S01]  /*12720*/  FMUL.FTZ R44, R29.reuse, R26 ;  /* 0x0000001a1d2c7220 */ /* 0x040fe20000410000 */
[----:B------:R-:W-:Y:S01]  /*12730*/  LOP3.LUT R134, R134, 0xffff0000, RZ, 0xc0, !PT ;  /* 0xffff000086867812 */ /* 0x000fe200078ec0ff */
[-C--:B------:R-:W-:Y:S01]  /*12740*/  FMUL.FTZ R28, R29, R24.reuse ;  /* 0x000000181d1c7220 */ /* 0x080fe20000410000 */
[----:B------:R-:W-:Y:S01]  /*12750*/  LOP3.LUT R138, R138, 0xffff0000, RZ, 0xc0, !PT ;  /* 0xffff00008a8a7812 */ /* 0x000fe200078ec0ff */
[C---:B------:R-:W-:Y:S01]  /*12760*/  FFMA.FTZ R15, R14.reuse, R13, -R15 ;  /* 0x0000000d0e0f7223 */ /* 0x040fe2000001080f */
[----:B------:R-:W-:Y:S01]  /*12770*/  LOP3.LUT R139, R139, 0xffff0000, RZ, 0xc0, !PT ;  /* 0xffff00008b8b7812 */ /* 0x000fe200078ec0ff */
[C---:B------:R-:W-:Y:S01]  /*12780*/  FFMA.FTZ R44, R5.reuse, R24, -R44 ;  /* 0x00000018052c7223 */ /* 0x040fe2000001082c */
[----:B------:R-:W-:Y:S01]  /*12790*/  FFMA.FTZ R28, R5, R26, R28 ;  /* 0x0000001a051c7223 */ /* 0x000fe2000001001c */
[----:B------:R-:W-:Y:S01]  /*127a0*/  FFMA.FTZ R14, R14, R25, R27 ;  /* 0x000000190e0e7223 */ /* 0x000fe2000001001b */
[C---:B------:R-:W-:Y:S01]  /*127b0*/  FMUL.FTZ R5, R7.reuse, R134 ;  /* 0x0000008607057220 */ /* 0x040fe20000410000 */
[C---:B------:R-:W-:Y:S01]  /*127c0*/  FMUL.FTZ R25, R10.reuse, R135 ;  /* 0x000000870a197220 */ /* 0x040fe20000410000 */
        /* <DEDUP_REMOVED lines=16> */
.L_x_2507:
[----:B------:R-:W-:Y:S05]  /*128d0*/  BSYNC B1 ;  /* 0x0000000000017941 */ /* 0x000fea0003800000 */
.L_x_2506:
[----:B------:R-:W-:Y:S04]  /*128e0*/  BSSY B1, `(.L_x_2510) ;  /* 0x00000e2000017945 */ /* 0x000fe80003800000 */
[----:B------:R-:W-:Y:S05]  /*128f0*/  @P1 BRA `(.L_x_2511) ;  /* 0x0000000c00801947 */ /* 0x000fea0003800000 */
[----:B------:R3:W5:Y:S01]  /*12900*/  LDL R45, [R1+0x80] ;  /* 0x00008000012d7983 */ /* 0x0007620000100800 */
[----:B------:R-:W4:Y:S01]  /*12910*/  LDC R13, c[0x0][0x3d4] ;  /* 0x0000f500ff0d7b82 */ /* 0x000f220000000800 */
[----:B------:R-:W-:Y:S01]  /*12920*/  BSSY B2, `(.L_x_2512) ;  /* 0x000006e000027945 */ /* 0x000fe20003800000 */
[-C--:B----4-:R-:W-:Y:S02]  /*12930*/  ISETP.GE.AND P0, PT, R213, R13.reuse, PT ;  /* 0x0000000dd500720c */ /* 0x090fe40003f06270 */
[----:B------:R-:W-:-:S11]  /*12940*/  ISETP.GE.AND P1, PT, R212, R13, PT ;  /* 0x0000000dd400720c */ /* 0x000fd60003f26270 */
[----:B---3--:R-:W-:Y:S05]  /*12950*/  @P0 BRA `(.L_x_2513) ;  /* 0x0000000400a80947 */ /* 0x008fea0003800000 */
[----:B-12---:R-:W-:Y:S02]  /*12960*/  LEA.HI R4, R13, R222, RZ, 0x1d ;  /* 0x000000de0d047211 */ /* 0x006fe400078fe8ff */
[----:B-----5:R-:W-:Y:S02]  /*12970*/  R2UR UR4, R45 ;  /* 0x000000002d0472ca */ /* 0x020fe400000e0000 */
[----:B------:R-:W-:Y:S01]  /*12980*/  SHF.R.S32.HI R5, RZ, 0x1f, R4 ;  /* 0x0000001fff057819 */ /* 0x000fe20000011404 */
[----:B------:R-:W-:Y:S01]  /*12990*/  IMAD.SHL.U32 R6, R4, 0x8, RZ ;  /* 0x0000000804067824 */ /* 0x000fe200078e00ff */
[----:B------:R-:W-:Y:S02]  /*129a0*/  LOP3.LUT R7, R229, 0x38, R213, 0xf8, !PT ;  /* 0x00000038e5077812 */ /* 0x000fe400078ef8d5 */
[----:B------:R-:W-:Y:S02]  /*129b0*/  LEA.HI R5, R5, R4, RZ, 0x3 ;  /* 0x0000000405057211 */ /* 0x000fe400078f18ff */
[----:B------:R-:W-:-:S02]  /*129c0*/  LOP3.LUT R4, R229, 0x38, R6, 0xf8, !PT ;  /* 0x00000038e5047812 */ /* 0x000fc400078ef806 */
[----:B------:R-:W-:Y:S01]  /*129d0*/  LOP3.LUT R7, R230, R7, R233, 0xf6, !PT ;  /* 0x00000007e6077212 */ /* 0x000fe200078ef6e9 */
[----:B------:R-:W-:Y:S01]  /*129e0*/  IMAD.SHL.U32 R6, R5, 0x400, RZ ;  /* 0x0000040005067824 */ /* 0x000fe200078e00ff */
[----:B------:R-:W-:Y:S02]  /*129f0*/  LOP3.LUT R5, R4, R233, RZ, 0x3c, !PT ;  /* 0x000000e904057212 */ /* 0x000fe400078e3cff */
[----:B------:R-:W-:Y:S02]  /*12a00*/  LEA R12, R7, UR4, 0x1 ;  /* 0x00000004070c7c11 */ /* 0x000fe4000f8e08ff */
[----:B------:R-:W-:Y:S02]  /*12a10*/  LOP3.LUT R6, R6, 0x7fffe000, RZ, 0xc0, !PT ;  /* 0x7fffe00006067812 */ /* 0x000fe400078ec0ff */
[----:B------:R-:W-:Y:S02]  /*12a20*/  SHF.R.U64 R21, R36, 0x10, R37 ;  /* 0x0000001024157819 */ /* 0x000fe40000001225 */
[----:B0-----:R-:W-:-:S02]  /*12a30*/  IADD3 R9, R5, R6, R230 ;  /* 0x0000000605097210 */ /* 0x001fc40007ffe0e6 */
[----:B------:R-:W0:Y:S01]  /*12a40*/  LDS.128 R4, [R12] ;  /* 0x000000000c047984 */ /* 0x000e220000000c00 */
[----:B------:R-:W-:Y:S02]  /*12a50*/  SHF.R.U64 R27, R40, 0x10, R41 ;  /* 0x00000010281b7819 */ /* 0x000fe40000001229 */
[----:B------:R-:W-:Y:S01]  /*12a60*/  IMAD R14, R9, 0x2, R16 ;  /* 0x00000002090e7824 */ /* 0x000fe200078e0210 */
[----:B------:R-:W-:Y:S02]  /*12a70*/  SHF.R.U32.HI R36, RZ, 0x10, R37 ;  /* 0x00000010ff247819 */ /* 0x000fe40000011625 */
[----:B------:R-:W-:Y:S02]  /*12a80*/  PRMT R126, R126, 0x5410, R21 ;  /* 0x000054107e7e7816 */ /* 0x000fe40000000015 */
[----:B------:R-:W1:Y:S01]  /*12a90*/  LDS.128 R8, [R14+0x14400] ;  /* 0x014400000e087984 */ /* 0x000e620000000c00 */
[----:B------:R-:W-:Y:S02]  /*12aa0*/  SHF.R.U64 R15, R38, 0x10, R39 ;  /* 0x00000010260f7819 */ /* 0x000fe40000001227 */
[----:B------:R-:W-:Y:S01]  /*12ab0*/  PRMT R128, R128, 0x5410, R27 ;  /* 0x0000541080807816 */ /* 0x000fe2000000001b */
[----:B------:R-:W-:Y:S01]  /*12ac0*/  IMAD.U32 R31, R126, 0x10000, RZ ;  /* 0x000100007e1f7824 */ /* 0x000fe200078e00ff */
[----:B------:R-:W-:-:S02]  /*12ad0*/  SHF.R.U32.HI R40, RZ, 0x10, R41 ;  /* 0x00000010ff287819 */ /* 0x000fc40000011629 */
[----:B------:R-:W-:Y:S01]  /*12ae0*/  SHF.R.U32.HI R38, RZ, 0x10, R39 ;  /* 0x00000010ff267819 */ /* 0x000fe20000011627 */
[----:B------:R-:W-:Y:S01]  /*12af0*/  IMAD.U32 R30, R128, 0x10000, RZ ;  /* 0x00010000801e7824 */ /* 0x000fe200078e00ff */
[----:B------:R-:W-:Y:S02]  /*12b00*/  PRMT R127, R127, 0x5410, R36 ;  /* 0x000054107f7f7816 */ /* 0x000fe40000000024 */
[--C-:B------:R-:W-:Y:S02]  /*12b10*/  SHF.R.U64 R25, R42, 0x10, R43.reuse ;  /* 0x000000102a197819 */ /* 0x100fe4000000122b */
[----:B------:R-:W-:Y:S01]  /*12b20*/  SHF.R.U32.HI R42, RZ, 0x10, R43 ;  /* 0x00000010ff2a7819 */ /* 0x000fe2000001162b */
[----:B------:R-:W-:Y:S01]  /*12b30*/  IMAD.U32 R36, R127, 0x10000, RZ ;  /* 0x000100007f247824 */ /* 0x000fe200078e00ff */
[----:B------:R-:W-:Y:S02]  /*12b40*/  PRMT R129, R129, 0x5410, R40 ;  /* 0x0000541081817816 */ /* 0x000fe40000000028 */
[----:B------:R-:W-:-:S02]  /*12b50*/  PRMT R124, R124, 0x5410, R15 ;  /* 0x000054107c7c7816 */ /* 0x000fc4000000000f */
[----:B------:R-:W-:Y:S02]  /*12b60*/  PRMT R125, R125, 0x5410, R38 ;  /* 0x000054107d7d7816 */ /* 0x000fe40000000026 */
[----:B------:R-:W-:Y:S02]  /*12b70*/  PRMT R131, R131, 0x5410, R42 ;  /* 0x0000541083837816 */ /* 0x000fe4000000002a */
[----:B------:R-:W-:Y:S01]  /*12b80*/  PRMT R130, R130, 0x5410, R25 ;  /* 0x0000541082827816 */ /* 0x000fe20000000019 */
        /* <DEDUP_REMOVED lines=16> */
[----:B------:R-:W-:Y:S01]  /*12c90*/  FFMA.FTZ R37, R15, R30, -R38 ;  /* 0x0000001e0f257223 */ /* 0x000fe20000010826 */
[----:B------:R-:W-:Y:S02]  /*12ca0*/  IMAD.U32 R29, R11, 0x10000, RZ ;  /* 0x000100000b1d7824 */ /* 0x000fe400078e00ff */
[-C--:B------:R-:W-:Y:S01]  /*12cb0*/  FMUL.FTZ R44, R27, R26.reuse ;  /* 0x0000001a1b2c7220 */ /* 0x080fe20000410000 */
[----:B------:R-:W-:Y:S02]  /*12cc0*/  IMAD.U32 R38, R125, 0x10000, RZ ;  /* 0x000100007d267824 */ /* 0x000fe400078e00ff */
[----:B------:R-:W-:Y:S01]  /*12cd0*/  FFMA.FTZ R42, R21, R26, -R42 ;  /* 0x0000001a152a7223 */ /* 0x000fe2000001082a */
[----:B------:R-:W-:Y:S01]  /*12ce0*/  IMAD.U32 R30, R131, 0x10000, RZ ;  /* 0x00010000831e7824 */ /* 0x000fe200078e00ff */
[----:B------:R-:W-:Y:S01]  /*12cf0*/  LOP3.LUT R27, R126, 0xffff0000, RZ, 0xc0, !PT ;  /* 0xffff00007e1b7812 */ /* 0x000fe200078ec0ff */
[----:B------:R-:W-:Y:S01]  /*12d00*/  FMUL.FTZ R26, R29, R38 ;  /* 0x000000261d1a7220 */ /* 0x000fe20000410000 */
[----:B------:R-:W-:Y:S01]  /*12d10*/  FFMA.FTZ R40, R15, R31, R40 ;  /* 0x0000001f0f287223 */ /* 0x000fe20000010028 */
[-C--:B------:R-:W-:Y:S01]  /*12d20*/  FMUL.FTZ R29, R29, R30.reuse ;  /* 0x0000001e1d1d7220 */ /* 0x080fe20000410000 */
[----:B------:R-:W-:Y:S01]  /*12d30*/  LOP3.LUT R15, R128, 0xffff0000, RZ, 0xc0, !PT ;  /* 0xffff0000800f7812 */ /* 0x000fe200078ec0ff */
[----:B------:R-:W-:Y:S01]  /*12d40*/  FFMA.FTZ R41, R25, R30, -R26 ;  /* 0x0000001e19297223 */ /* 0x000fe2000001081a */
[----:B------:R-:W-:Y:S01]  /*12d50*/  LOP3.LUT R30, R127, 0xffff0000, RZ, 0xc0, !PT ;  /* 0xffff00007f1e7812 */ /* 0x000fe200078ec0ff */
[----:B------:R-:W-:Y:S01]  /*12d60*/  FFMA.FTZ R44, R21, R36, R44 ;  /* 0x00000024152c7223 */ /* 0x000fe2000001002c */
[----:B------:R-:W-:Y:S01]  /*12d70*/  LOP3.LUT R26, R129, 0xffff0000, RZ, 0xc0, !PT ;  /* 0xffff0000811a7812 */ /* 0x000fe200078ec0ff */
[C---:B------:R-:W-:Y:S01]  /*12d80*/  FMUL.FTZ R21, R8.reuse, R27 ;  /* 0x0000001b08157220 */ /* 0x040fe20000410000 */
[----:B------:R-:W-:Y:S01]  /*12d90*/  FFMA.FTZ R38, R25, R38, R29 ;  /* 0x0000002619267223 */ /* 0x000fe2000001001d */
[-C--:B------:R-:W-:Y:S01]  /*12da0*/  FMUL.FTZ R25, R8, R15.reuse ;  /* 0x0000000f08197220 */ /* 0x080fe20000410000 */
[C---:B------:R-:W-:Y:S01]  /*12db0*/  FMUL.FTZ R8, R9.reuse, R30 ;  /* 0x0000001e09087220 */ /* 0x040fe20000410000 */
[----:B------:R-:W-:Y:S01]  /*12dc0*/  FFMA.FTZ R36, R4, R15, -R21 ;  /* 0x0000000f04247223 */ /* 0x000fe20000010815 */
[----:B------:R-:W-:Y:S01]  /*12dd0*/  FMUL.FTZ R9, R9, R26 ;  /* 0x0000001a09097220 */ /* 0x000fe20000410000 */
[----:B------:R-:W-:-:S02]  /*12de0*/  IMAD.U32 R28, R10, 0x10000, RZ ;  /* 0x000100000a1c7824 */ /* 0x000fc400078e00ff */
[----:B------:R-:W-:Y:S01]  /*12df0*/  FFMA.FTZ R25, R4, R27, R25 ;  /* 0x0000001b04197223 */ /* 0x000fe20000010019 */
[----:B------:R-:W-:Y:S02]  /*12e00*/  IMAD.U32 R21, R124, 0x10000, RZ ;  /* 0x000100007c157824 */ /* 0x000fe400078e00ff */
[C---:B------:R-:W-:Y:S01]  /*12e10*/  FFMA.FTZ R27, R5.reuse, R26, -R8 ;  /* 0x0000001a051b7223 */ /* 0x040fe20000010808 */
        /* <DEDUP_REMOVED lines=30> */
.L_x_2513:
[----:B------:R-:W-:Y:S05]  /*13000*/  BSYNC B2 ;  /* 0x0000000000027941 */ /* 0x000fea0003800000 */
.L_x_2512:
[----:B------:R-:W-:Y:S05]  /*13010*/  @P1 BRA `(.L_x_2511) ;  /* 0x0000000400b81947 */ /* 0x000fea0003800000 */
[----:B------:R-:W-:Y:S02]  /*13020*/  LEA.HI R13, R13, R20, RZ, 0x1d ;  /* 0x000000140d0d7211 */ /* 0x000fe400078fe8ff */
[----:B-123--:R-:W-:Y:S02]  /*13030*/  LEA.HI R5, R0, R212, RZ, 0x6 ;  /* 0x000000d400057211 */ /* 0x00efe400078f30ff */
[----:B------:R-:W-:Y:S02]  /*13040*/  SHF.R.S32.HI R4, RZ, 0x1f, R13 ;  /* 0x0000001fff047819 */ /* 0x000fe4000001140d */
[----:B-----5:R-:W-:Y:S01]  /*13050*/  R2UR UR4, R45 ;  /* 0x000000002d0472ca */ /* 0x020fe200000e0000 */
[----:B------:R-:W-:Y:S01]  /*13060*/  IMAD.SHL.U32 R6, R5, 0x80, RZ ;  /* 0x0000008005067824 */ /* 0x000fe200078e00ff */
[----:B------:R-:W-:Y:S01]  /*13070*/  LEA.HI R5, R4, R13, RZ, 0x3 ;  /* 0x0000000d04057211 */ /* 0x000fe200078f18ff */
[----:B------:R-:W-:Y:S01]  /*13080*/  IMAD.SHL.U32 R4, R13, 0x8, RZ ;  /* 0x000000080d047824 */ /* 0x000fe200078e00ff */
[----:B------:R-:W-:-:S02]  /*13090*/  LOP3.LUT R8, R229, 0x38, R3, 0xf8, !PT ;  /* 0x00000038e5087812 */ /* 0x000fc400078ef803 */
[----:B------:R-:W-:Y:S01]  /*130a0*/  LOP3.LUT R7, R6, 0xffffe000, RZ, 0xc0, !PT ;  /* 0xffffe00006077812 */ /* 0x000fe200078ec0ff */
[----:B------:R-:W-:Y:S01]  /*130b0*/  IMAD.SHL.U32 R6, R5, 0x400, RZ ;  /* 0x0000040005067824 */ /* 0x000fe200078e00ff */
[----:B------:R-:W-:Y:S02]  /*130c0*/  LOP3.LUT R4, R229, 0x38, R4, 0xf8, !PT ;  /* 0x00000038e5047812 */ /* 0x000fe400078ef804 */
[-C--:B------:R-:W-:Y:S02]  /*130d0*/  LOP3.LUT R8, R8, R233.reuse, RZ, 0x3c, !PT ;  /* 0x000000e908087212 */ /* 0x080fe400078e3cff */
[----:B------:R-:W-:Y:S02]  /*130e0*/  LOP3.LUT R5, R4, R233, RZ, 0x3c, !PT ;  /* 0x000000e904057212 */ /* 0x000fe400078e3cff */
[----:B------:R-:W-:Y:S02]  /*130f0*/  LOP3.LUT R6, R6, 0x7fffe000, RZ, 0xc0, !PT ;  /* 0x7fffe00006067812 */ /* 0x000fe400078ec0ff */
[----:B------:R-:W-:-:S02]  /*13100*/  IADD3 R7, R8, R7, R230 ;  /* 0x0000000708077210 */ /* 0x000fc40007ffe0e6 */
[----:B------:R-:W-:Y:S02]  /*13110*/  IADD3 R13, R5, R6, R230 ;  /* 0x00000006050d7210 */ /* 0x000fe40007ffe0e6 */
[----:B------:R-:W-:Y:S02]  /*13120*/  LEA R12, R7, UR4, 0x1 ;  /* 0x00000004070c7c11 */ /* 0x000fe4000f8e08ff */
[----:B------:R-:W-:Y:S01]  /*13130*/  SHF.R.U64 R21, R32, 0x10, R33 ;  /* 0x0000001020157819 */ /* 0x000fe20000001221 */
[----:B------:R-:W-:Y:S01]  /*13140*/  IMAD R13, R13, 0x2, R16 ;  /* 0x000000020d0d7824 */ /* 0x000fe200078e0210 */
[----:B------:R-:W-:Y:S01]  /*13150*/  SHF.R.U64 R27, R48, 0x10, R49 ;  /* 0x00000010301b7819 */ /* 0x000fe20000001231 */
[----:B------:R-:W1:Y:S01]  /*13160*/  LDS.128 R4, [R12] ;  /* 0x000000000c047984 */ /* 0x000e620000000c00 */
[----:B------:R-:W-:Y:S02]  /*13170*/  SHF.R.U64 R25, R50, 0x10, R51 ;  /* 0x0000001032197819 */ /* 0x000fe40000001233 */
[----:B------:R-:W-:Y:S01]  /*13180*/  PRMT R118, R118, 0x5410, R21 ;  /* 0x0000541076767816 */ /* 0x000fe20000000015 */
[----:B0-----:R-:W0:Y:S01]  /*13190*/  LDS.128 R8, [R13+0x14400] ;  /* 0x014400000d087984 */ /* 0x001e220000000c00 */
[----:B------:R-:W-:-:S02]  /*131a0*/  SHF.R.U32.HI R32, RZ, 0x10, R33 ;  /* 0x00000010ff207819 */ /* 0x000fc40000011621 */
[----:B------:R-:W-:Y:S01]  /*131b0*/  PRMT R120, R120, 0x5410, R27 ;  /* 0x0000541078787816 */ /* 0x000fe2000000001b */
[----:B------:R-:W-:Y:S01]  /*131c0*/  IMAD.U32 R30, R118, 0x10000, RZ ;  /* 0x00010000761e7824 */ /* 0x000fe200078e00ff */
[----:B------:R-:W-:Y:S02]  /*131d0*/  SHF.R.U32.HI R48, RZ, 0x10, R49 ;  /* 0x00000010ff307819 */ /* 0x000fe40000011631 */
[----:B------:R-:W-:Y:S01]  /*131e0*/  SHF.R.U64 R15, R34, 0x10, R35 ;  /* 0x00000010220f7819 */ /* 0x000fe20000001223 */
[----:B------:R-:W-:Y:S01]  /*131f0*/  IMAD.U32 R29, R120, 0x10000, RZ ;  /* 0x00010000781d7824 */ /* 0x000fe200078e00ff */
[----:B------:R-:W-:Y:S02]  /*13200*/  PRMT R122, R122, 0x5410, R25 ;  /* 0x000054107a7a7816 */ /* 0x000fe40000000019 */
[----:B------:R-:W-:Y:S02]  /*13210*/  SHF.R.U32.HI R34, RZ, 0x10, R35 ;  /* 0x00000010ff227819 */ /* 0x000fe40000011623 */
[----:B------:R-:W-:-:S02]  /*13220*/  SHF.R.U32.HI R50, RZ, 0x10, R51 ;  /* 0x00000010ff327819 */ /* 0x000fc40000011633 */
[----:B------:R-:W-:Y:S02]  /*13230*/  PRMT R119, R119, 0x5410, R32 ;  /* 0x0000541077777816 */ /* 0x000fe40000000020 */
[----:B------:R-:W-:Y:S02]  /*13240*/  PRMT R121, R121, 0x5410, R48 ;  /* 0x0000541079797816 */ /* 0x000fe40000000030 */
[----:B------:R-:W-:Y:S01]  /*13250*/  PRMT R117, R117, 0x5410, R34 ;  /* 0x0000541075757816 */ /* 0x000fe20000000022 */
[----:B------:R-:W-:Y:S01]  /*13260*/  IMAD.U32 R31, R119, 0x10000, RZ ;  /* 0x00010000771f7824 */ /* 0x000fe200078e00ff */
[----:B------:R-:W-:Y:S02]  /*13270*/  PRMT R123, R123, 0x5410, R50 ;  /* 0x000054107b7b7816 */ /* 0x000fe40000000032 */
[----:B------:R-:W-:Y:S01]  /*13280*/  PRMT R116, R116, 0x5410, R15 ;  /* 0x0000541074747816 */ /* 0x000fe2000000000f */
[C---:B-1----:R-:W-:Y:S01]  /*13290*/  IMAD.U32 R14, R4.reuse, 0x10000, RZ ;  /* 0x00010000040e7824 */ /* 0x042fe200078e00ff */
[----:B------:R-:W-:Y:S01]  /*132a0*/  LOP3.LUT R4, R4, 0xffff0000, RZ, 0xc0, !PT ;  /* 0xffff000004047812 */ /* 0x000fe200078ec0ff */
[C---:B------:R-:W-:Y:S01]  /*132b0*/  IMAD.U32 R15, R5.reuse, 0x10000, RZ ;  /* 0x00010000050f7824 */ /* 0x040fe200078e00ff */
        /* <DEDUP_REMOVED lines=13> */
[----:B------:R-:W-:Y:S01]  /*13390*/  FFMA.FTZ R35, R14, R30, R35 ;  /* 0x0000001e0e237223 */ /* 0x000fe20000010023 */
[----:B------:R-:W-:Y:S02]  /*133a0*/  IMAD.U32 R29, R123, 0x10000, RZ ;  /* 0x000100007b1d7824 */ /* 0x000fe400078e00ff */
[----:B------:R-:W-:Y:S01]  /*133b0*/  FFMA.FTZ R34, R15, R25, -R34 ;  /* 0x000000190f227223 */ /* 0x000fe20000010822 */
[----:B------:R-:W-:Y:S01]  /*133c0*/  FMUL.FTZ R37, R28, R33 ;  /* 0x000000211c257220 */ /* 0x000fe20000410000 */
[----:B------:R-:W-:-:S02]  /*133d0*/  IMAD.U32 R24, R7, 0x10000, RZ ;  /* 0x0001000007187824 */ /* 0x000fc400078e00ff */
[----:B------:R-:W-:Y:S01]  /*133e0*/  FMUL.FTZ R28, R28, R29 ;  /* 0x0000001d1c1c7220 */ /* 0x000fe20000410000 */
[----:B------:R-:W-:Y:S01]  /*133f0*/  FFMA.FTZ R30, R15, R31, R26 ;  /* 0x0000001f0f1e7223 */ /* 0x000fe2000001001a */
[----:B------:R-:W-:Y:S01]  /*13400*/  LOP3.LUT R25, R118, 0xffff0000, RZ, 0xc0, !PT ;  /* 0xffff000076197812 */ /* 0x000fe200078ec0ff */
[----:B------:R-:W-:Y:S01]  /*13410*/  FFMA.FTZ R37, R24, R29, -R37 ;  /* 0x0000001d18257223 */ /* 0x000fe20000010825 */
        /* <DEDUP_REMOVED lines=8> */
[----:B------:R-:W-:Y:S02]  /*134a0*/  IMAD.U32 R26, R116, 0x10000, RZ ;  /* 0x00010000741a7824 */ /* 0x000fe400078e00ff */
[C---:B------:R-:W-:Y:S01]  /*134b0*/  FFMA.FTZ R29, R4.reuse, R15, -R29 ;  /* 0x0000000f041d7223 */ /* 0x040fe2000001081d */
[----:B------:R-:W-:Y:S01]  /*134c0*/  FMUL.FTZ R9, R9, R14 ;  /* 0x0000000e09097220 */ /* 0x000fe20000410000 */
[----:B------:R-:W-:Y:S01]  /*134d0*/  FFMA.FTZ R28, R4, R25, R31 ;  /* 0x00000019041c7223 */ /* 0x000fe2000001001f */
[----:B------:R-:W-:Y:S02]  /*134e0*/  IMAD.U32 R21, R6, 0x10000, RZ ;  /* 0x0001000006157824 */ /* 0x000fe400078e00ff */
[----:B------:R-:W-:Y:S01]  /*134f0*/  FMUL.FTZ R4, R27, R26 ;  /* 0x0000001a1b047220 */ /* 0x000fe20000410000 */
[----:B------:R-:W-:Y:S02]  /*13500*/  IMAD.U32 R8, R122, 0x10000, RZ ;  /* 0x000100007a087824 */ /* 0x000fe400078e00ff */
[C---:B------:R-:W-:Y:S01]  /*13510*/  FFMA.FTZ R15, R5.reuse, R14, -R36 ;  /* 0x0000000e050f7223 */ /* 0x040fe20000010824 */
[----:B------:R-:W-:Y:S01]  /*13520*/  FFMA.FTZ R25, R5, R24, R9 ;  /* 0x0000001805197223 */ /* 0x000fe20000010009 */
[----:B------:R-:W-:Y:S01]  /*13530*/  LOP3.LUT R10, R10, 0xffff0000, RZ, 0xc0, !PT ;  /* 0xffff00000a0a7812 */ /* 0x000fe200078ec0ff */
[-C--:B------:R-:W-:Y:S01]  /*13540*/  FMUL.FTZ R24, R27, R8.reuse ;  /* 0x000000081b187220 */ /* 0x080fe20000410000 */
[----:B------:R-:W-:Y:S01]  /*13550*/  FFMA.FTZ R14, R21, R8, -R4 ;  /* 0x00000008150e7223 */ /* 0x000fe20000010804 */
[----:B------:R-:W-:-:S02]  /*13560*/  LOP3.LUT R9, R116, 0xffff0000, RZ, 0xc0, !PT ;  /* 0xffff000074097812 */ /* 0x000fc400078ec0ff */
[----:B------:R-:W-:Y:S01]  /*13570*/  LOP3.LUT R11, R11, 0xffff0000, RZ, 0xc0, !PT ;  /* 0xffff00000b0b7812 */ /* 0x000fe200078ec0ff */
[----:B------:R-:W-:Y:S01]  /*13580*/  FFMA.FTZ R24, R21, R26, R24 ;  /* 0x0000001a15187223 */ /* 0x000fe20000010018 */
[----:B------:R-:W-:Y:S01]  /*13590*/  LOP3.LUT R5, R122, 0xffff0000, RZ, 0xc0, !PT ;  /* 0xffff00007a057812 */ /* 0x000fe200078ec0ff */
[C---:B------:R-:W-:Y:S01]  /*135a0*/  FMUL.FTZ R21, R10.reuse, R9 ;  /* 0x000000090a157220 */ /* 0x040fe20000410000 */
[----:B------:R-:W-:Y:S02]  /*135b0*/  LOP3.LUT R8, R117, 0xffff0000, RZ, 0xc0, !PT ;  /* 0xffff000075087812 */ /* 0x000fe400078ec0ff */
[----:B------:R-:W-:Y:S01]  /*135c0*/  LOP3.LUT R4, R123, 0xffff0000, RZ, 0xc0, !PT ;  /* 0xffff00007b047812 */ /* 0x000fe200078ec0ff */
[----:B------:R-:W-:Y:S01]  /*135d0*/  FMUL.FTZ R10, R10, R5 ;  /* 0x000000050a0a7220 */ /* 0x000fe20000410000 */
[----:B------:R-:W-:Y:S01]  /*135e0*/  LOP3.LUT R6, R6, 0xffff0000, RZ, 0xc0, !PT ;  /* 0xffff000006067812 */ /* 0x000fe200078ec0ff */
[----:B------:R-:W-:Y:S01]  /*135f0*/  FMUL.FTZ R26, R11, R8 ;  /* 0x000000080b1a7220 */ /* 0x000fe20000410000 */
[----:B------:R-:W-:Y:S01]  /*13600*/  LOP3.LUT R7, R7, 0xffff0000, RZ, 0xc0, !PT ;  /* 0xffff000007077812 */ /* 0x000fe200078ec0ff */
[----:B------:R-:W-:-:S02]  /*13610*/  FMUL.FTZ R27, R11, R4 ;  /* 0x000000040b1b7220 */ /* 0x000fc40000410000 */
[C---:B------:R-:W-:Y:S01]  /*13620*/  FFMA.FTZ R21, R6.reuse, R5, -R21 ;  /* 0x0000000506157223 */ /* 0x040fe20000010815 */
[----:B------:R-:W-:Y:S01]  /*13630*/  FFMA.FTZ R11, R6, R9, R10 ;  /* 0x00000009060b7223 */ /* 0x000fe2000001000a */
[C---:B------:R-:W-:Y:S01]  /*13640*/  FFMA.FTZ R26, R7.reuse, R4, -R26 ;  /* 0x00000004071a7223 */ /* 0x040fe2000001081a */
[----:B------:R-:W-:Y:S01]  /*13650*/  FFMA.FTZ R36, R7, R8, R27 ;  /* 0x0000000807247223 */ /* 0x000fe2000001001b */
[----:B------:R-:W-:Y:S02]  /*13660*/  F2FP.BF16.F32.PACK_AB R4, R29, R32 ;  /* 0x000000201d04723e */ /* 0x000fe400000010ff */
[----:B------:R-:W-:Y:S02]  /*13670*/  F2FP.BF16.F32.PACK_AB R5, R15, R34 ;  /* 0x000000220f05723e */ /* 0x000fe400000010ff */
[----:B------:R-:W-:Y:S02]  /*13680*/  F2FP.BF16.F32.PACK_AB R6, R21, R14 ;  /* 0x0000000e1506723e */ /* 0x000fe400000010ff */
[----:B------:R-:W-:-:S02]  /*13690*/  F2FP.BF16.F32.PACK_AB R10, R11, R24 ;  /* 0x000000180b0a723e */ /* 0x000fc400000010ff */
[----:B------:R-:W-:Y:S02]  /*136a0*/  F2FP.BF16.F32.PACK_AB R7, R26, R37 ;  /* 0x000000251a07723e */ /* 0x000fe400000010ff */
[----:B------:R-:W-:Y:S02]  /*136b0*/  F2FP.BF16.F32.PACK_AB R8, R28, R35 ;  /* 0x000000231c08723e */ /* 0x000fe400000010ff */
[----:B------:R-:W-:Y:S01]  /*136c0*/  F2FP.BF16.F32.PACK_AB R9, R25, R30 ;  /* 0x0000001e1909723e */ /* 0x000fe200000010ff */
[----:B------:R4:W-:Y:S01]  /*136d0*/  STS.128 [R12], R4 ;  /* 0x000000040c007388 */ /* 0x0009e20000000c00 */
[----:B------:R-:W-:-:S05]  /*136e0*/  F2FP.BF16.F32.PACK_AB R11, R36, R33 ;  /* 0x00000021240b723e */ /* 0x000fca00000010ff */
[----:B------:R4:W-:Y:S02]  /*136f0*/  STS.128 [R13+0x14400], R8 ;  /* 0x014400080d007388 */ /* 0x0009e40000000c00 */
.L_x_2511:
[----:B------:R-:W-:Y:S05]  /*13700*/  BSYNC B1 ;  /* 0x0000000000017941 */ /* 0x000fea0003800000 */
.L_x_2510:
[----:B------:R-:W-:Y:S04]  /*13710*/  BSSY B1, `(.L_x_2514) ;  /* 0x00000e2000017945 */ /* 0x000fe80003800000 */
[----:B------:R-:W-:Y:S05]  /*13720*/  @P2 BRA `(.L_x_2515) ;  /* 0x0000000c00802947 */ /* 0x000fea0003800000 */
[----:B------:R0:W5:Y:S01]  /*13730*/  LDL R35, [R1+0x80] ;  /* 0x0000800001237983 */ /* 0x0001620000100800 */
[----:B----4-:R-:W4:Y:S01]  /*13740*/  LDC R13, c[0x0][0x3d4] ;  /* 0x0000f500ff0d7b82 */ /* 0x010f220000000800 */
[----:B------:R-:W-:Y:S01]  /*13750*/  BSSY B2, `(.L_x_2516) ;  /* 0x000006e000027945 */ /* 0x000fe20003800000 */
[-C--:B----4-:R-:W-:Y:S02]  /*13760*/  ISETP.GE.AND P0, PT, R213, R13.reuse, PT ;  /* 0x0000000dd500720c */ /* 0x090fe40003f06270 */
[----:B------:R-:W-:-:S11]  /*13770*/  ISETP.GE.AND P1, PT, R212, R13, PT ;  /* 0x0000000dd400720c */ /* 0x000fd60003f26270 */
[----:B0-----:R-:W-:Y:S05]  /*13780*/  @P0 BRA `(.L_x_2517) ;  /* 0x0000000400a80947 */ /* 0x001fea0003800000 */
[----:B-123--:R-:W-:Y:S02]  /*13790*/  LEA.HI R4, R13, R222, RZ, 0x1d ;  /* 0x000000de0d047211 */ /* 0x00efe400078fe8ff */
[----:B-----5:R-:W-:Y:S02]  /*137a0*/  R2UR UR4, R35 ;  /* 0x00000000230472ca */ /* 0x020fe400000e0000 */
[----:B------:R-:W-:Y:S01]  /*137b0*/  SHF.R.S32.HI R7, RZ, 0x1f, R4 ;  /* 0x0000001fff077819 */ /* 0x000fe20000011404 */
[----:B------:R-:W-:Y:S01]  /*137c0*/  IMAD.SHL.U32 R5, R4, 0x8, RZ ;  /* 0x0000000804057824 */ /* 0x000fe200078e00ff */
[C---:B------:R-:W-:Y:S02]  /*137d0*/  LOP3.LUT R6, R228.reuse, 0x38, R213, 0xf8, !PT ;  /* 0x00000038e4067812 */ /* 0x040fe400078ef8d5 */
        /* <DEDUP_REMOVED lines=8> */
[----:B------:R-:W-:-:S02]  /*13860*/  IADD3 R9, R4, R7, R231 ;  /* 0x0000000704097210 */ /* 0x000fc40007ffe0e7 */
[----:B------:R-:W0:Y:S01]  /*13870*/  LDS.128 R4, [R12] ;  /* 0x000000000c047984 */ /* 0x000e220000000c00 */
[----:B------:R-:W-:Y:S02]  /*13880*/  SHF.R.U64 R30, R60, 0x10, R61 ;  /* 0x000000103c1e7819 */ /* 0x000fe4000000123d */
[----:B------:R-:W-:Y:S01]  /*13890*/  IMAD R14, R9, 0x2, R16 ;  /* 0x00000002090e7824 */ /* 0x000fe200078e0210 */
[----:B------:R-:W-:Y:S02]  /*138a0*/  SHF.R.U32.HI R57, RZ, 0x10, R57 ;  /* 0x00000010ff397819 */ /* 0x000fe40000011639 */
[----:B------:R-:W-:Y:S02]  /*138b0*/  PRMT R109, R109, 0x5410, R26 ;  /* 0x000054106d6d7816 */ /* 0x000fe4000000001a */
[----:B------:R-:W1:Y:S01]  /*138c0*/  LDS.128 R8, [R14+0x14400] ;  /* 0x014400000e087984 */ /* 0x000e620000000c00 */
[----:B------:R-:W-:Y:S02]  /*138d0*/  PRMT R111, R111, 0x5410, R30 ;  /* 0x000054106f6f7816 */ /* 0x000fe4000000001e */
[----:B------:R-:W-:Y:S01]  /*138e0*/  SHF.R.U32.HI R61, RZ, 0x10, R61 ;  /* 0x00000010ff3d7819 */ /* 0x000fe2000001163d */
[----:B------:R-:W-:Y:S01]  /*138f0*/  IMAD.U32 R31, R109, 0x10000, RZ ;  /* 0x000100006d1f7824 */ /* 0x000fe200078e00ff */
[----:B------:R-:W-:Y:S01]  /*13900*/  SHF.R.U64 R24, R58, 0x10, R59 ;  /* 0x000000103a187819 */ /* 0x000fe2000000123b */
[----:B------:R-:W-:Y:S01]  /*13910*/  IMAD.U32 R30, R111, 0x10000, RZ ;  /* 0x000100006f1e7824 */ /* 0x000fe200078e00ff */
[----:B------:R-:W-:-:S02]  /*13920*/  PRMT R110, R110, 0x5410, R57 ;  /* 0x000054106e6e7816 */ /* 0x000fc40000000039 */
[----:B------:R-:W-:Y:S02]  /*13930*/  SHF.R.U64 R28, R62, 0x10, R63 ;  /* 0x000000103e1c7819 */ /* 0x000fe4000000123f */
[----:B------:R-:W-:Y:S01]  /*13940*/  SHF.R.U32.HI R59, RZ, 0x10, R59 ;  /* 0x00000010ff3b7819 */ /* 0x000fe2000001163b */
[----:B------:R-:W-:Y:S01]  /*13950*/  IMAD.U32 R32, R110, 0x10000, RZ ;  /* 0x000100006e207824 */ /* 0x000fe200078e00ff */
[----:B------:R-:W-:Y:S02]  /*13960*/  SHF.R.U32.HI R63, RZ, 0x10, R63 ;  /* 0x00000010ff3f7819 */ /* 0x000fe4000001163f */
[----:B------:R-:W-:Y:S02]  /*13970*/  PRMT R112, R112, 0x5410, R61 ;  /* 0x0000541070707816 */ /* 0x000fe4000000003d */
[----:B------:R-:W-:Y:S02]  /*13980*/  PRMT R108, R108, 0x5410, R59 ;  /* 0x000054106c6c7816 */ /* 0x000fe4000000003b */
[----:B------:R-:W-:-:S02]  /*13990*/  PRMT R114, R114, 0x5410, R63 ;  /* 0x0000541072727816 */ /* 0x000fc4000000003f */
[----:B------:R-:W-:Y:S02]  /*139a0*/  LOP3.LUT R109, R109, 0xffff0000, RZ, 0xc0, !PT ;  /* 0xffff00006d6d7812 */ /* 0x000fe400078ec0ff */
[----:B------:R-:W-:Y:S02]  /*139b0*/  LOP3.LUT R111, R111, 0xffff0000, RZ, 0xc0, !PT ;  /* 0xffff00006f6f7812 */ /* 0x000fe400078ec0ff */
[----:B------:R-:W-:Y:S02]  /*139c0*/  LOP3.LUT R110, R110, 0xffff0000, RZ, 0xc0, !PT ;  /* 0xffff00006e6e7812 */ /* 0x000fe400078ec0ff */
        /* <DEDUP_REMOVED lines=23> */
[----:B------:R-:W-:Y:S02]  /*13b40*/  IMAD.U32 R30, R114, 0x10000, RZ ;  /* 0x00010000721e7824 */ /* 0x000fe400078e00ff */
[----:B------:R-:W-:Y:S01]  /*13b50*/  FFMA.FTZ R36, R15, R31, R36 ;  /* 0x0000001f0f247223 */ /* 0x000fe20000010024 */
[C---:B------:R-:W-:Y:S01]  /*13b60*/  FMUL.FTZ R26, R29.reuse, R34 ;  /* 0x000000221d1a7220 */ /* 0x040fe20000410000 */
[----:B------:R-:W-:Y:S01]  /*13b70*/  LOP3.LUT R112, R112, 0xffff0000, RZ, 0xc0, !PT ;  /* 0xffff000070707812 */ /* 0x000fe200078ec0ff */
[-C--:B------:R-:W-:Y:S01]  /*13b80*/  FMUL.FTZ R29, R29, R30.reuse ;  /* 0x0000001e1d1d7220 */ /* 0x080fe20000410000 */
[C---:B------:R-:W-:Y:S01]  /*13b90*/  FMUL.FTZ R15, R8.reuse, R109 ;  /* 0x0000006d080f7220 */ /* 0x040fe20000410000 */
[----:B------:R-:W-:Y:S01]  /*13ba0*/  FFMA.FTZ R30, R25, R30, -R26 ;  /* 0x0000001e191e7223 */ /* 0x000fe2000001081a */
[----:B------:R-:W-:Y:S01]  /*13bb0*/  FMUL.FTZ R26, R9, R110 ;  /* 0x0000006e091a7220 */ /* 0x000fe20000410000 */
[----:B------:R-:W-:Y:S01]  /*13bc0*/  FFMA.FTZ R34, R25, R34, R29 ;  /* 0x0000002219227223 */ /* 0x000fe2000001001d */
[-C--:B------:R-:W-:Y:S01]  /*13bd0*/  FMUL.FTZ R25, R8, R111.reuse ;  /* 0x0000006f08197220 */ /* 0x080fe20000410000 */
[----:B------:R-:W-:Y:S01]  /*13be0*/  FFMA.FTZ R8, R4, R111, -R15 ;  /* 0x0000006f04087223 */ /* 0x000fe2000001080f */
        /* <DEDUP_REMOVED lines=12> */
[----:B------:R-:W-:Y:S01]  /*13cb0*/  FFMA.FTZ R21, R24, R21, R5 ;  /* 0x0000001518157223 */ /* 0x000fe20000010005 */
[----:B------:R-:W-:Y:S01]  /*13cc0*/  LOP3.LUT R108, R108, 0xffff0000, RZ, 0xc0, !PT ;  /* 0xffff00006c6c7812 */ /* 0x000fe200078ec0ff */
[----:B------:R-:W-:Y:S01]  /*13cd0*/  FFMA.FTZ R25, R4, R109, R25 ;  /* 0x0000006d04197223 */ /* 0x000fe20000010019 */
[----:B------:R-:W-:Y:S01]  /*13ce0*/  LOP3.LUT R113, R113, 0xffff0000, RZ, 0xc0, !PT ;  /* 0xffff000071717812 */ /* 0x000fe200078ec0ff */
[----:B------:R-:W-:Y:S01]  /*13cf0*/  FFMA.FTZ R29, R24, R15, -R29 ;  /* 0x0000000f181d7223 */ /* 0x000fe2000001081d */
[----:B------:R-:W-:Y:S01]  /*13d00*/  LOP3.LUT R114, R114, 0xffff0000, RZ, 0xc0, !PT ;  /* 0xffff000072727812 */ /* 0x000fe200078ec0ff */
[C---:B------:R-:W-:Y:S01]  /*13d10*/  FMUL.FTZ R5, R10.reuse, R107 ;  /* 0x0000006b0a057220 */ /* 0x040fe20000410000 */
[----:B------:R-:W-:Y:S01]  /*13d20*/  FMUL.FTZ R26, R11, R108 ;  /* 0x0000006c0b1a7220 */ /* 0x000fe20000410000 */
[----:B------:R-:W-:-:S02]  /*13d30*/  FMUL.FTZ R4, R10, R113 ;  /* 0x000000710a047220 */ /* 0x000fc40000410000 */
[-C--:B------:R-:W-:Y:S01]  /*13d40*/  FMUL.FTZ R15, R11, R114.reuse ;  /* 0x000000720b0f7220 */ /* 0x080fe20000410000 */
[C---:B------:R-:W-:Y:S01]  /*13d50*/  FFMA.FTZ R10, R6.reuse, R113, -R5 ;  /* 0x00000071060a7223 */ /* 0x040fe20000010805 */
[C---:B------:R-:W-:Y:S01]  /*13d60*/  FFMA.FTZ R11, R7.reuse, R114, -R26 ;  /* 0x00000072070b7223 */ /* 0x040fe2000001081a */
[----:B------:R-:W-:Y:S01]  /*13d70*/  FFMA.FTZ R24, R6, R107, R4 ;  /* 0x0000006b06187223 */ /* 0x000fe20000010004 */
[----:B------:R-:W-:Y:S01]  /*13d80*/  FFMA.FTZ R15, R7, R108, R15 ;  /* 0x0000006c070f7223 */ /* 0x000fe2000001000f */
[----:B------:R-:W-:Y:S02]  /*13d90*/  F2FP.BF16.F32.PACK_AB R4, R8, R33 ;  /* 0x000000210804723e */ /* 0x000fe400000010ff */
        /* <DEDUP_REMOVED lines=9> */
.L_x_2517:
[----:B------:R-:W-:Y:S05]  /*13e30*/  BSYNC B2 ;  /* 0x0000000000027941 */ /* 0x000fea0003800000 */
.L_x_2516:
[----:B------:R-:W-:Y:S05]  /*13e40*/  @P1 BRA `(.L_x_2515) ;  /* 0x0000000400b81947 */ /* 0x000fea0003800000 */
[----:B------:R-:W-:Y:S02]  /*13e50*/  LEA.HI R13, R13, R20, RZ, 0x1d ;  /* 0x000000140d0d7211 */ /* 0x000fe400078fe8ff */
[----:B0123--:R-:W-:Y:S02]  /*13e60*/  LEA.HI R5, R0, R212, RZ, 0x6 ;  /* 0x000000d400057211 */ /* 0x00ffe400078f30ff */
        /* <DEDUP_REMOVED lines=18> */
[----:B------:R-:W0:Y:S01]  /*13f90*/  LDS.128 R4, [R35] ;  /* 0x0000000023047984 */ /* 0x000e220000000c00 */
[----:B------:R-:W-:Y:S02]  /*13fa0*/  SHF.R.U32.HI R53, RZ, 0x10, R53 ;  /* 0x00000010ff357819 */ /* 0x000fe40000011635 */
[----:B------:R-:W-:Y:S01]  /*13fb0*/  PRMT R93, R93, 0x5410, R24 ;  /* 0x000054105d5d7816 */ /* 0x000fe20000000018 */
[----:B------:R-:W1:Y:S01]  /*13fc0*/  LDS.128 R8, [R12+0x14400] ;  /* 0x014400000c087984 */ /* 0x000e620000000c00 */
[----:B------:R-:W-:-:S02]  /*13fd0*/  PRMT R104, R104, 0x5410, R15 ;  /* 0x0000541068687816 */ /* 0x000fc4000000000f */
[----:B------:R-:W-:Y:S01]  /*13fe0*/  SHF.R.U32.HI R80, RZ, 0x10, R81 ;  /* 0x00000010ff507819 */ /* 0x000fe20000011651 */
[----:B------:R-:W-:Y:S01]  /*13ff0*/  IMAD.U32 R29, R93, 0x10000, RZ ;  /* 0x000100005d1d7824 */ /* 0x000fe200078e00ff */
[----:B------:R-:W-:Y:S01]  /*14000*/  SHF.R.U64 R13, R82, 0x10, R83 ;  /* 0x00000010520d7819 */ /* 0x000fe20000001253 */
[----:B------:R-:W-:Y:S01]  /*14010*/  IMAD.U32 R28, R104, 0x10000, RZ ;  /* 0x00010000681c7824 */ /* 0x000fe200078e00ff */
[----:B------:R-:W-:Y:S02]  /*14020*/  SHF.R.U64 R14, R54, 0x10, R55 ;  /* 0x00000010360e7819 */ /* 0x000fe40000001237 */
[----:B------:R-:W-:Y:S02]  /*14030*/  PRMT R92, R92, 0x5410, R53 ;  /* 0x000054105c5c7816 */ /* 0x000fe40000000035 */
[----:B------:R-:W-:Y:S02]  /*14040*/  SHF.R.U32.HI R82, RZ, 0x10, R83 ;  /* 0x00000010ff527819 */ /* 0x000fe40000011653 */
[----:B------:R-:W-:Y:S01]  /*14050*/  SHF.R.U32.HI R55, RZ, 0x10, R55 ;  /* 0x00000010ff377819 */ /* 0x000fe20000011637 */
[----:B------:R-:W-:Y:S01]  /*14060*/  IMAD.U32 R30, R92, 0x10000, RZ ;  /* 0x000100005c1e7824 */ /* 0x000fe200078e00ff */
[----:B------:R-:W-:-:S02]  /*14070*/  PRMT R105, R105, 0x5410, R80 ;  /* 0x0000541069697816 */ /* 0x000fc40000000050 */
[----:B------:R-:W-:Y:S02]  /*14080*/  PRMT R106, R106, 0x5410, R13 ;  /* 0x000054106a6a7816 */ /* 0x000fe4000000000d */
[----:B------:R-:W-:Y:S02]  /*14090*/  PRMT R115, R115, 0x5410, R82 ;  /* 0x0000541073737816 */ /* 0x000fe40000000052 */
[----:B------:R-:W-:Y:S02]  /*140a0*/  PRMT R94, R94, 0x5410, R55 ;  /* 0x000054105e5e7816 */ /* 0x000fe40000000037 */
[----:B------:R-:W-:Y:S02]  /*140b0*/  PRMT R95, R95, 0x5410, R14 ;  /* 0x000054105f5f7816 */ /* 0x000fe4000000000e */
[----:B------:R-:W-:Y:S02]  /*140c0*/  LOP3.LUT R93, R93, 0xffff0000, RZ, 0xc0, !PT ;  /* 0xffff00005d5d7812 */ /* 0x000fe400078ec0ff */
[----:B------:R-:W-:Y:S01]  /*140d0*/  LOP3.LUT R92, R92, 0xffff0000, RZ, 0xc0, !PT ;  /* 0xffff00005c5c7812 */ /* 0x000fe200078ec0ff */
[C---:B0-----:R-:W-:Y:S01]  /*140e0*/  IMAD.U32 R13, R4.reuse, 0x10000, RZ ;  /* 0x00010000040d7824 */ /* 0x041fe200078e00ff */
        /* <DEDUP_REMOVED lines=13> */
[----:B------:R-:W-:Y:S01]  /*141c0*/  FFMA.FTZ R34, R13, R29, R34 ;  /* 0x0000001d0d227223 */ /* 0x000fe20000010022 */
[----:B------:R-:W-:Y:S02]  /*141d0*/  IMAD.U32 R32, R94, 0x10000, RZ ;  /* 0x000100005e207824 */ /* 0x000fe400078e00ff */
[-C--:B------:R-:W-:Y:S01]  /*141e0*/  FMUL.FTZ R25, R25, R24.reuse ;  /* 0x0000001819197220 */ /* 0x080fe20000410000 */
[----:B------:R-:W-:Y:S02]  /*141f0*/  IMAD.U32 R28, R115, 0x10000, RZ ;  /* 0x00010000731c7824 */ /* 0x000fe400078e00ff */
[----:B------:R-:W-:Y:S01]  /*14200*/  FFMA.FTZ R33, R14, R24, -R33 ;  /* 0x000000180e217223 */ /* 0x000fe20000010821 */
[----:B------:R-:W-:-:S02]  /*14210*/  IMAD.U32 R21, R7, 0x10000, RZ ;  /* 0x0001000007157824 */ /* 0x000fc400078e00ff */
[C---:B------:R-:W-:Y:S01]  /*14220*/  FMUL.FTZ R24, R27.reuse, R32 ;  /* 0x000000201b187220 */ /* 0x040fe20000410000 */
[----:B------:R-:W-:Y:S01]  /*14230*/  FMUL.FTZ R29, R27, R28 ;  /* 0x0000001c1b1d7220 */ /* 0x000fe20000410000 */
[----:B------:R-:W-:Y:S01]  /*14240*/  LOP3.LUT R13, R104, 0xffff0000, RZ, 0xc0, !PT ;  /* 0xffff0000680d7812 */ /* 0x000fe200078ec0ff */
[----:B------:R-:W-:Y:S01]  /*14250*/  FFMA.FTZ R30, R14, R30, R25 ;  /* 0x0000001e0e1e7223 */ /* 0x000fe20000010019 */
[C---:B------:R-:W-:Y:S01]  /*14260*/  FFMA.FTZ R27, R21.reuse, R28, -R24 ;  /* 0x0000001c151b7223 */ /* 0x040fe20000010818 */
[----:B------:R-:W-:Y:S01]  /*14270*/  FFMA.FTZ R29, R21, R32, R29 ;  /* 0x00000020151d7223 */ /* 0x000fe2000001001d */
[C---:B------:R-:W-:Y:S01]  /*14280*/  FMUL.FTZ R21, R8.reuse, R93 ;  /* 0x0000005d08157220 */ /* 0x040fe20000410000 */
[----:B------:R-:W-:Y:S01]  /*14290*/  LOP3.LUT R14, R105, 0xffff0000, RZ, 0xc0, !PT ;  /* 0xffff0000690e7812 */ /* 0x000fe200078ec0ff */
[-C--:B------:R-:W-:Y:S01]  /*142a0*/  FMUL.FTZ R25, R8, R13.reuse ;  /* 0x0000000d08197220 */ /* 0x080fe20000410000 */
[----:B------:R-:W-:Y:S02]  /*142b0*/  IMAD.U32 R26, R10, 0x10000, RZ ;  /* 0x000100000a1a7824 */ /* 0x000fe400078e00ff */
[----:B------:R-:W-:Y:S01]  /*142c0*/  FFMA.FTZ R24, R4, R13, -R21 ;  /* 0x0000000d04187223 */ /* 0x000fe20000010815 */
[----:B------:R-:W-:-:S02]  /*142d0*/  IMAD.U32 R13, R95, 0x10000, RZ ;  /* 0x000100005f0d7824 */ /* 0x000fc400078e00ff */
[C---:B------:R-:W-:Y:S01]  /*142e0*/  FMUL.FTZ R28, R9.reuse, R92 ;  /* 0x0000005c091c7220 */ /* 0x040fe20000410000 */
[----:B------:R-:W-:Y:S01]  /*142f0*/  FFMA.FTZ R25, R4, R93, R25 ;  /* 0x0000005d04197223 */ /* 0x000fe20000010019 */
[----:B------:R-:W-:Y:S02]  /*14300*/  IMAD.U32 R15, R6, 0x10000, RZ ;  /* 0x00010000060f7824 */ /* 0x000fe400078e00ff */
[-C--:B------:R-:W-:Y:S01]  /*14310*/  FMUL.FTZ R9, R9, R14.reuse ;  /* 0x0000000e09097220 */ /* 0x080fe20000410000 */
[----:B------:R-:W-:Y:S02]  /*14320*/  IMAD.U32 R8, R106, 0x10000, RZ ;  /* 0x000100006a087824 */ /* 0x000fe400078e00ff */
[----:B------:R-:W-:Y:S01]  /*14330*/  FMUL.FTZ R4, R26, R13 ;  /* 0x0000000d1a047220 */ /* 0x000fe20000410000 */
[C---:B------:R-:W-:Y:S01]  /*14340*/  FFMA.FTZ R28, R5.reuse, R14, -R28 ;  /* 0x0000000e051c7223 */ /* 0x040fe2000001081c */
[----:B------:R-:W-:Y:S01]  /*14350*/  LOP3.LUT R10, R10, 0xffff0000, RZ, 0xc0, !PT ;  /* 0xffff00000a0a7812 */ /* 0x000fe200078ec0ff */
        /* <DEDUP_REMOVED lines=8> */
[----:B------:R-:W-:Y:S01]  /*143e0*/  FMUL.FTZ R13, R10, R95 ;  /* 0x0000005f0a0d7220 */ /* 0x000fe20000410000 */
[----:B------:R-:W-:Y:S01]  /*143f0*/  LOP3.LUT R4, R115, 0xffff0000, RZ, 0xc0, !PT ;  /* 0xffff000073047812 */ /* 0x000fe200078ec0ff */
[----:B------:R-:W-:Y:S01]  /*14400*/  FMUL.FTZ R8, R11, R94 ;  /* 0x0000005e0b087220 */ /* 0x000fe20000410000 */
[----:B------:R-:W-:Y:S01]  /*14410*/  LOP3.LUT R6, R6, 0xffff0000, RZ, 0xc0, !PT ;  /* 0xffff000006067812 */ /* 0x000fe200078ec0ff */
[-C--:B------:R-:W-:Y:S01]  /*14420*/  FMUL.FTZ R10, R10, R5.reuse ;  /* 0x000000050a0a7220 */ /* 0x080fe20000410000 */
[----:B------:R-:W-:Y:S01]  /*14430*/  LOP3.LUT R7, R7, 0xffff0000, RZ, 0xc0, !PT ;  /* 0xffff000007077812 */ /* 0x000fe200078ec0ff */
[----:B------:R-:W-:Y:S01]  /*14440*/  FMUL.FTZ R11, R11, R4 ;  /* 0x000000040b0b7220 */ /* 0x000fe20000410000 */
[----:B------:R-:W-:Y:S01]  /*14450*/  F2FP.BF16.F32.PACK_AB R9, R9, R30 ;  /* 0x0000001e0909723e */ /* 0x000fe200000010ff */
        /* <DEDUP_REMOVED lines=13> */
.L_x_2515:
[----:B------:R-:W-:Y:S05]  /*14530*/  BSYNC B1 ;  /* 0x0000000000017941 */ /* 0x000fea0003800000 */
.L_x_2514:
[----:B------:R-:W-:Y:S05]  /*14540*/  @P3 BRA `(.L_x_2473) ;  /* 0x0000000c00983947 */ /* 0x000fea0003800000 */
[----:B01234-:R-:W2:Y:S01]  /*14550*/  LDL R4, [R1+0x8c] ;  /* 0x00008c0001047983 */ /* 0x01fea20000100800 */
[----:B------:R-:W0:Y:S03]  /*14560*/  LDC R37, c[0x0][0x3d4] ;  /* 0x0000f500ff257b82 */ /* 0x000e260000000800 */
[----:B------:R-:W3:Y:S04]  /*14570*/  LDL R5, [R1+0x80] ;  /* 0x0000800001057983 */ /* 0x000ee80000100800 */
[----:B------:R1:W5:Y:S01]  /*14580*/  LDL R41, [R1+0x90] ;  /* 0x0000900001297983 */ /* 0x0003620000100800 */
[----:B------:R-:W-:Y:S01]  /*14590*/  BSSY B1, `(.L_x_2518) ;  /* 0x0000072000017945 */ /* 0x000fe20003800000 */
[----:B0-----:R-:W-:-:S02]  /*145a0*/  ISETP.GE.AND P0, PT, R213, R37, PT ;  /* 0x00000025d500720c */ /* 0x001fc40003f06270 */
[----:B------:R-:W-:Y:S01]  /*145b0*/  ISETP.GE.AND P1, PT, R212, R37, PT ;  /* 0x00000025d400720c */ /* 0x000fe20003f26270 */
[----:B--2---:R-:W-:-:S05]  /*145c0*/  IMAD.SHL.U32 R4, R4, 0x40, RZ ;  /* 0x0000004004047824 */ /* 0x004fca00078e00ff */
[----:B------:R-:W-:Y:S01]  /*145d0*/  LOP3.LUT R38, R4, 0x1c0, RZ, 0xc0, !PT ;  /* 0x000001c004267812 */ /* 0x000fe200078ec0ff */
[----:B---3--:R-:W-:-:S03]  /*145e0*/  IMAD.MOV.U32 R42, RZ, RZ, R5 ;  /* 0x000000ffff2a7224 */ /* 0x008fc600078e0005 */
[----:B------:R-:W-:Y:S01]  /*145f0*/  SHF.R.U32.HI R39, RZ, 0x3, R38 ;  /* 0x00000003ff277819 */ /* 0x000fe20000011626 */
[----:B-1----:R-:W-:Y:S06]  /*14600*/  @P0 BRA `(.L_x_2519) ;  /* 0x0000000400a80947 */ /* 0x002fec0003800000 */
[----:B------:R-:W-:Y:S02]  /*14610*/  LEA.HI R4, R37, R222, RZ, 0x1d ;  /* 0x000000de25047211 */ /* 0x000fe400078fe8ff */
[----:B------:R-:W-:Y:S02]  /*14620*/  R2UR UR4, R42 ;  /* 0x000000002a0472ca */ /* 0x000fe400000e0000 */
[----:B------:R-:W-:Y:S01]  /*14630*/  SHF.R.S32.HI R7, RZ, 0x1f, R4 ;  /* 0x0000001fff077819 */ /* 0x000fe20000011404 */
[----:B------:R-:W-:Y:S01]  /*14640*/  IMAD.SHL.U32 R5, R4, 0x8, RZ ;  /* 0x0000000804057824 */ /* 0x000fe200078e00ff */
[C---:B------:R-:W-:Y:S02]  /*14650*/  LOP3.LUT R6, R38.reuse, 0x38, R213, 0xf8, !PT ;  /* 0x0000003826067812 */ /* 0x040fe400078ef8d5 */
[----:B------:R-:W-:Y:S02]  /*14660*/  LEA.HI R7, R7, R4, RZ, 0x3 ;  /* 0x0000000407077211 */ /* 0x000fe400078f18ff */
[----:B------:R-:W-:-:S02]  /*14670*/  LOP3.LUT R4, R38, 0x38, R5, 0xf8, !PT ;  /* 0x0000003826047812 */ /* 0x000fc400078ef805 */
[----:B-----5:R-:W-:Y:S01]  /*14680*/  LOP3.LUT R6, R41, R6, R39, 0xf6, !PT ;  /* 0x0000000629067212 */ /* 0x020fe200078ef627 */
        /* <DEDUP_REMOVED lines=57> */
[----:B------:R-:W-:Y:S01]  /*14a20*/  FMUL.FTZ R21, R8, R25 ;  /* 0x0000001908157220 */ /* 0x000fe20000410000 */
[----:B------:R-:W-:Y:S01]  /*14a30*/  LOP3.LUT R24, R99, 0xffff0000, RZ, 0xc0, !PT ;  /* 0xffff000063187812 */ /* 0x000fe200078ec0ff */
[----:B------:R-:W-:Y:S01]  /*14a40*/  IMAD.U32 R26, R10, 0x10000, RZ ;  /* 0x000100000a1a7824 */ /* 0x000fe200078e00ff */
[----:B------:R-:W-:Y:S01]  /*14a50*/  LOP3.LUT R14, R101, 0xffff0000, RZ, 0xc0, !PT ;  /* 0xffff0000650e7812 */ /* 0x000fe200078ec0ff */
[-C--:B------:R-:W-:Y:S01]  /*14a60*/  FMUL.FTZ R27, R8, R13.reuse ;  /* 0x0000000d081b7220 */ /* 0x080fe20000410000 */
[----:B------:R-:W-:Y:S01]  /*14a70*/  FFMA.FTZ R28, R4, R13, -R21 ;  /* 0x0000000d041c7223 */ /* 0x000fe20000010815 */
[----:B------:R-:W-:-:S02]  /*14a80*/  IMAD.U32 R13, R96, 0x10000, RZ ;  /* 0x00010000600d7824 */ /* 0x000fc400078e00ff */
[C---:B------:R-:W-:Y:S01]  /*14a90*/  FMUL.FTZ R32, R9.reuse, R24 ;  /* 0x0000001809207220 */ /* 0x040fe20000410000 */
[-C--:B------:R-:W-:Y:S01]  /*14aa0*/  FMUL.FTZ R9, R9, R14.reuse ;  /* 0x0000000e09097220 */ /* 0x080fe20000410000 */
[----:B------:R-:W-:Y:S01]  /*14ab0*/  FFMA.FTZ R27, R4, R25, R27 ;  /* 0x00000019041b7223 */ /* 0x000fe2000001001b */
[----:B------:R-:W-:Y:S02]  /*14ac0*/  IMAD.U32 R8, R102, 0x10000, RZ ;  /* 0x0001000066087824 */ /* 0x000fe400078e00ff */
[----:B------:R-:W-:Y:S01]  /*14ad0*/  FMUL.FTZ R4, R26, R13 ;  /* 0x0000000d1a047220 */ /* 0x000fe20000410000 */
        /* <DEDUP_REMOVED lines=12> */
[-C--:B------:R-:W-:Y:S01]  /*14ba0*/  FMUL.FTZ R10, R10, R5.reuse ;  /* 0x000000050a0a7220 */ /* 0x080fe20000410000 */
[----:B------:R-:W-:Y:S01]  /*14bb0*/  FFMA.FTZ R13, R6, R5, -R13 ;  /* 0x00000005060d7223 */ /* 0x000fe2000001080d */
[C---:B------:R-:W-:Y:S01]  /*14bc0*/  FMUL.FTZ R24, R11.reuse, R8 ;  /* 0x000000080b187220 */ /* 0x040fe20000410000 */
[----:B------:R-:W-:Y:S01]  /*14bd0*/  F2FP.BF16.F32.PACK_AB R5, R32, R33 ;  /* 0x000000212005723e */ /* 0x000fe200000010ff */
[-C--:B------:R-:W-:Y:S01]  /*14be0*/  FMUL.FTZ R15, R11, R4.reuse ;  /* 0x000000040b0f7220 */ /* 0x080fe20000410000 */
[----:B------:R-:W-:Y:S01]  /*14bf0*/  FFMA.FTZ R11, R6, R9, R10 ;  /* 0x00000009060b7223 */ /* 0x000fe2000001000a */
[C---:B------:R-:W-:Y:S01]  /*14c00*/  FFMA.FTZ R24, R7.reuse, R4, -R24 ;  /* 0x0000000407187223 */ /* 0x040fe20000010818 */
[----:B------:R-:W-:Y:S01]  /*14c10*/  F2FP.BF16.F32.PACK_AB R4, R28, R31 ;  /* 0x0000001f1c04723e */ /* 0x000fe200000010ff */
[----:B------:R-:W-:Y:S01]  /*14c20*/  FFMA.FTZ R36, R7, R8, R15 ;  /* 0x0000000807247223 */ /* 0x000fe2000001000f */
[----:B------:R-:W-:-:S02]  /*14c30*/  F2FP.BF16.F32.PACK_AB R6, R13, R14 ;  /* 0x0000000e0d06723e */ /* 0x000fc400000010ff */
[----:B------:R-:W-:Y:S02]  /*14c40*/  F2FP.BF16.F32.PACK_AB R10, R11, R26 ;  /* 0x0000001a0b0a723e */ /* 0x000fe400000010ff */
[----:B------:R-:W-:Y:S02]  /*14c50*/  F2FP.BF16.F32.PACK_AB R7, R24, R29 ;  /* 0x0000001d1807723e */ /* 0x000fe400000010ff */
[----:B------:R-:W-:Y:S02]  /*14c60*/  F2FP.BF16.F32.PACK_AB R8, R27, R34 ;  /* 0x000000221b08723e */ /* 0x000fe400000010ff */
[----:B------:R-:W-:Y:S01]  /*14c70*/  F2FP.BF16.F32.PACK_AB R9, R21, R30 ;  /* 0x0000001e1509723e */ /* 0x000fe200000010ff */
[----:B------:R0:W-:Y:S01]  /*14c80*/  STS.128 [R40], R4 ;  /* 0x0000000428007388 */ /* 0x0001e20000000c00 */
[----:B------:R-:W-:-:S05]  /*14c90*/  F2FP.BF16.F32.PACK_AB R11, R36, R35 ;  /* 0x00000023240b723e */ /* 0x000fca00000010ff */
[----:B------:R0:W-:Y:S02]  /*14ca0*/  STS.128 [R12+0x14400], R8 ;  /* 0x014400080c007388 */ /* 0x0001e40000000c00 */
.L_x_2519:
[----:B------:R-:W-:Y:S05]  /*14cb0*/  BSYNC B1 ;  /* 0x0000000000017941 */ /* 0x000fea0003800000 */
.L_x_2518:
[----:B------:R-:W-:Y:S05]  /*14cc0*/  @P1 BRA `(.L_x_2473) ;  /* 0x0000000400b81947 */ /* 0x000fea0003800000 */
[----:B------:R-:W-:Y:S02]  /*14cd0*/  LEA.HI R20, R37, R20, RZ, 0x1d ;  /* 0x0000001425147211 */ /* 0x000fe400078fe8ff */
[----:B------:R-:W-:Y:S02]  /*14ce0*/  LEA.HI R0, R0, R212, RZ, 0x6 ;  /* 0x000000d400007211 */ /* 0x000fe400078f30ff */
[----:B0-----:R-:W-:Y:S02]  /*14cf0*/  LOP3.LUT R6, R38, 0x38, R3, 0xf8, !PT ;  /* 0x0000003826067812 */ /* 0x001fe400078ef803 */
[----:B------:R-:W-:Y:S01]  /*14d00*/  SHF.R.S32.HI R3, RZ, 0x1f, R20 ;  /* 0x0000001fff037819 */ /* 0x000fe20000011414 */
[----:B------:R-:W-:Y:S01]  /*14d10*/  IMAD.SHL.U32 R4, R0, 0x80, RZ ;  /* 0x0000008000047824 */ /* 0x000fe200078e00ff */
[----:B------:R-:W-:Y:S01]  /*14d20*/  R2UR UR4, R42 ;  /* 0x000000002a0472ca */ /* 0x000fe200000e0000 */
[----:B------:R-:W-:Y:S01]  /*14d30*/  IMAD.SHL.U32 R0, R20, 0x8, RZ ;  /* 0x0000000814007824 */ /* 0x000fe200078e00ff */
[----:B------:R-:W-:-:S02]  /*14d40*/  LEA.HI R3, R3, R20, RZ, 0x3 ;  /* 0x0000001403037211 */ /* 0x000fc400078f18ff */
[-C--:B------:R-:W-:Y:S02]  /*14d50*/  LOP3.LUT R5, R6, R39.reuse, RZ, 0x3c, !PT ;  /* 0x0000002706057212 */ /* 0x080fe400078e3cff */
[----:B------:R-:W-:Y:S01]  /*14d60*/  LOP3.LUT R0, R38, 0x38, R0, 0xf8, !PT ;  /* 0x0000003826007812 */ /* 0x000fe200078ef800 */
[----:B------:R-:W-:Y:S01]  /*14d70*/  IMAD.SHL.U32 R3, R3, 0x400, RZ ;  /* 0x0000040003037824 */ /* 0x000fe200078e00ff */
[----:B------:R-:W-:Y:S02]  /*14d80*/  LOP3.LUT R4, R4, 0xffffe000, RZ, 0xc0, !PT ;  /* 0xffffe00004047812 */ /* 0x000fe400078ec0ff */
[----:B------:R-:W-:Y:S02]  /*14d90*/  LOP3.LUT R0, R0, R39, RZ, 0x3c, !PT ;  /* 0x0000002700007212 */ /* 0x000fe400078e3cff */
[----:B------:R-:W-:Y:S02]  /*14da0*/  LOP3.LUT R3, R3, 0x7fffe000, RZ, 0xc0, !PT ;  /* 0x7fffe00003037812 */ /* 0x000fe400078ec0ff */
[----:B-----5:R-:W-:-:S02]  /*14db0*/  IADD3 R4, R5, R4, R41 ;  /* 0x0000000405047210 */ /* 0x020fc40007ffe029 */
        /* <DEDUP_REMOVED lines=14> */
[----:B------:R-:W-:Y:S02]  /*14ea0*/  PRMT R84, R84, 0x5410, R65 ;  /* 0x0000541054547816 */ /* 0x000fe40000000041 */
[----:B------:R-:W-:Y:S02]  /*14eb0*/  SHF.R.U32.HI R67, RZ, 0x10, R67 ;  /* 0x00000010ff437819 */ /* 0x000fe40000011643 */
[----:B------:R-:W-:Y:S01]  /*14ec0*/  SHF.R.U64 R13, R78, 0x10, R79 ;  /* 0x000000104e0d7819 */ /* 0x000fe2000000124f */
[----:B------:R-:W-:Y:S01]  /*14ed0*/  IMAD.U32 R27, R84, 0x10000, RZ ;  /* 0x00010000541b7824 */ /* 0x000fe200078e00ff */
[----:B------:R-:W-:-:S02]  /*14ee0*/  PRMT R89, R89, 0x5410, R76 ;  /* 0x0000541059597816 */ /* 0x000fc4000000004c */
[----:B------:R-:W-:Y:S02]  /*14ef0*/  PRMT R87, R87, 0x5410, R0 ;  /* 0x0000541057577816 */ /* 0x000fe40000000000 */
[----:B------:R-:W-:Y:S02]  /*14f00*/  SHF.R.U32.HI R78, RZ, 0x10, R79 ;  /* 0x00000010ff4e7819 */ /* 0x000fe4000001164f */
[----:B------:R-:W-:Y:S02]  /*14f10*/  PRMT R86, R86, 0x5410, R67 ;  /* 0x0000541056567816 */ /* 0x000fe40000000043 */
[----:B------:R-:W-:Y:S02]  /*14f20*/  PRMT R91, R91, 0x5410, R78 ;  /* 0x000054105b5b7816 */ /* 0x000fe4000000004e */
[----:B------:R-:W-:Y:S02]  /*14f30*/  LOP3.LUT R85, R85, 0xffff0000, RZ, 0xc0, !PT ;  /* 0xffff000055557812 */ /* 0x000fe400078ec0ff */
[----:B------:R-:W-:-:S02]  /*14f40*/  LOP3.LUT R84, R84, 0xffff0000, RZ, 0xc0, !PT ;  /* 0xffff000054547812 */ /* 0x000fc400078ec0ff */
[----:B------:R-:W-:Y:S01]  /*14f50*/  PRMT R90, R90, 0x5410, R13 ;  /* 0x000054105a5a7816 */ /* 0x000fe2000000000d */
        /* <DEDUP_REMOVED lines=19> */
[----:B------:R-:W-:-:S02]  /*15090*/  IMAD.U32 R25, R91, 0x10000, RZ ;  /* 0x000100005b197824 */ /* 0x000fc400078e00ff */
[----:B------:R-:W-:Y:S01]  /*150a0*/  FMUL.FTZ R15, R24, R29 ;  /* 0x0000001d180f7220 */ /* 0x000fe20000410000 */
[----:B------:R-:W-:Y:S01]  /*150b0*/  LOP3.LUT R0, R89, 0xffff0000, RZ, 0xc0, !PT ;  /* 0xffff000059007812 */ /* 0x000fe200078ec0ff */
[----:B------:R-:W-:Y:S01]  /*150c0*/  FFMA.FTZ R35, R12, R27, R35 ;  /* 0x0000001b0c237223 */ /* 0x000fe20000010023 */
[-C--:B------:R-:W-:Y:S01]  /*150d0*/  FMUL.FTZ R24, R24, R25.reuse ;  /* 0x0000001918187220 */ /* 0x080fe20000410000 */
[----:B------:R-:W-:Y:S01]  /*150e0*/  FFMA.FTZ R26, R14, R25, -R15 ;  /* 0x000000190e1a7223 */ /* 0x000fe2000001080f */
[----:B------:R-:W-:Y:S01]  /*150f0*/  LOP3.LUT R15, R88, 0xffff0000, RZ, 0xc0, !PT ;  /* 0xffff0000580f7812 */ /* 0x000fe200078ec0ff */
[----:B------:R-:W-:Y:S01]  /*15100*/  FMUL.FTZ R25, R8, R85 ;  /* 0x0000005508197220 */ /* 0x000fe20000410000 */
[C---:B------:R-:W-:Y:S01]  /*15110*/  FMUL.FTZ R20, R9.reuse, R84 ;  /* 0x0000005409147220 */ /* 0x040fe20000410000 */
[----:B------:R-:W-:Y:S02]  /*15120*/  IMAD.U32 R21, R10, 0x10000, RZ ;  /* 0x000100000a157824 */ /* 0x000fe400078e00ff */
[----:B------:R-:W-:Y:S01]  /*15130*/  FMUL.FTZ R9, R9, R0 ;  /* 0x0000000009097220 */ /* 0x000fe20000410000 */
[----:B------:R-:W-:Y:S01]  /*15140*/  FMUL.FTZ R27, R8, R15 ;  /* 0x0000000f081b7220 */ /* 0x000fe20000410000 */
[----:B------:R-:W-:-:S02]  /*15150*/  IMAD.U32 R12, R87, 0x10000, RZ ;  /* 0x00010000570c7824 */ /* 0x000fc400078e00ff */
[----:B------:R-:W-:Y:S01]  /*15160*/  FFMA.FTZ R29, R14, R29, R24 ;  /* 0x0000001d0e1d7223 */ /* 0x000fe20000010018 */
[----:B------:R-:W-:Y:S02]  /*15170*/  IMAD.U32 R8, R90, 0x10000, RZ ;  /* 0x000100005a087824 */ /* 0x000fe400078e00ff */
[C---:B------:R-:W-:Y:S01]  /*15180*/  FFMA.FTZ R25, R4.reuse, R15, -R25 ;  /* 0x0000000f04197223 */ /* 0x040fe20000010819 */
[----:B------:R-:W-:Y:S01]  /*15190*/  FFMA.FTZ R14, R4, R85, R27 ;  /* 0x00000055040e7223 */ /* 0x000fe2000001001b */
[----:B------:R-:W-:Y:S01]  /*151a0*/  IMAD.U32 R13, R6, 0x10000, RZ ;  /* 0x00010000060d7824 */ /* 0x000fe200078e00ff */
[----:B------:R-:W-:Y:S01]  /*151b0*/  LOP3.LUT R10, R10, 0xffff0000, RZ, 0xc0, !PT ;  /* 0xffff00000a0a7812 */ /* 0x000fe200078ec0ff */
[----:B------:R-:W-:Y:S01]  /*151c0*/  FMUL.FTZ R4, R21, R12 ;  /* 0x0000000c15047220 */ /* 0x000fe20000410000 */
[----:B------:R-:W-:Y:S01]  /*151d0*/  LOP3.LUT R11, R11, 0xffff0000, RZ, 0xc0, !PT ;  /* 0xffff00000b0b7812 */ /* 0x000fe200078ec0ff */
[C---:B------:R-:W-:Y:S01]  /*151e0*/  FFMA.FTZ R20, R5.reuse, R0, -R20 ;  /* 0x0000000005147223 */ /* 0x040fe20000010814 */
[----:B------:R-:W-:Y:S01]  /*151f0*/  FFMA.FTZ R84, R5, R84, R9 ;  /* 0x0000005405547223 */ /* 0x000fe20000010009 */
        /* <DEDUP_REMOVED lines=12> */
[-C--:B------:R-:W-:Y:S01]  /*152c0*/  FMUL.FTZ R13, R11, R0.reuse ;  /* 0x000000000b0d7220 */ /* 0x080fe20000410000 */
[----:B------:R-:W-:Y:S01]  /*152d0*/  FFMA.FTZ R10, R6, R5, -R9 ;  /* 0x00000005060a7223 */ /* 0x000fe20000010809 */
[----:B------:R-:W-:Y:S01]  /*152e0*/  F2FP.BF16.F32.PACK_AB R5, R20, R33 ;  /* 0x000000211405723e */ /* 0x000fe200000010ff */
        /* <DEDUP_REMOVED lines=12> */
.L_x_2473:
[----:B------:R-:W-:Y:S05]  /*153b0*/  BSYNC B0 ;  /* 0x0000000000007941 */ /* 0x000fea0003800000 */
.L_x_2421:
        /* <DEDUP_REMOVED lines=8> */
.L_x_2419:
[----:B------:R-:W2:Y:S02]  /*15440*/  LDL R0, [R1+0x60] ;  /* 0x0000600001007983 */ /* 0x000ea40000100800 */
[----:B--2---:R-:W-:-:S13]  /*15450*/  R2UR UR4, R0 ;  /* 0x00000000000472ca */ /* 0x004fda00000e0000 */
[----:B------:R-:W-:-:S05]  /*15460*/  IMAD.U32 R0, RZ, RZ, UR4 ;  /* 0x00000004ff007e24 */ /* 0x000fca000f8e00ff */
[----:B------:R-:W-:-:S13]  /*15470*/  ISETP.NE.AND P0, PT, R0, 0x3, PT ;  /* 0x000000030000780c */ /* 0x000fda0003f05270 */
[----:B------:R-:W-:Y:S05]  /*15480*/  @!P0 BRA `(.L_x_2520) ;  /* 0x0000000000048947 */ /* 0x000fea0003800000 */
[----:B------:R-:W-:Y:S01]  /*15490*/  BPT.TRAP 0x1 ;  /* 0x000000040000795c */ /* 0x000fe20000300000 */
.L_x_2520:
[----:B------:R-:W-:Y:S01]  /*154a0*/  IMAD R0, R214, 0x8, R16 ;  /* 0x00000008d6007824 */ /* 0x000fe200078e0210 */
[----:B01----:R-:W-:-:S04]  /*154b0*/  SHF.L.U32 R3, R219, 0x1f, RZ ;  /* 0x0000001fdb037819 */ /* 0x003fc800000006ff */
[----:B------:R0:W1:Y:S01]  /*154c0*/  SYNCS.PHASECHK.TRANS64.TRYWAIT P2, [R0+URZ+0x38830], R3 ;  /* 0x03883003000075a7 */ /* 0x000062000804017f */
[----:B------:R-:W-:Y:S05]  /*154d0*/  @!P0 BRA `(.L_x_2521) ;  /* 0x0000000000048947 */ /* 0x000fea0003800000 */
[----:B------:R-:W-:Y:S01]  /*154e0*/  BPT.TRAP 0x1 ;  /* 0x000000040000795c */ /* 0x000fe20000300000 */
.L_x_2521:
[----:B---34-:R-:W2:Y:S01]  /*154f0*/  S2R R4, SR_TID.X ;  /* 0x0000000000047919 */ /* 0x018ea20000002100 */
[----:B------:R-:W-:Y:S01]  /*15500*/  IMAD.MOV.U32 R151, RZ, RZ, RZ ;  /* 0x000000ffff977224 */ /* 0x000fe200078e00ff */
[----:B--2---:R-:W-:-:S04]  /*15510*/  LOP3.LUT R4, R4, 0x7f, RZ, 0xc0, !PT ;  /* 0x0000007f04047812 */ /* 0x004fc800078ec0ff */
[----:B------:R-:W-:Y:S01]  /*15520*/  ISETP.NE.AND P1, PT, R4, RZ, PT ;  /* 0x000000ff0400720c */ /* 0x000fe20003f25270 */
[----:B-1----:R-:W-:-:S12]  /*15530*/  @P2 BRA `(.L_x_2522) ;  /* 0x0000000000082947 */ /* 0x002fd80003800000 */
[----:B------:R-:W1:Y:S02]  /*15540*/  SYNCS.PHASECHK.TRANS64.TRYWAIT P2, [R0+URZ+0x38830], R3 ;  /* 0x03883003000075a7 */ /* 0x000e64000804017f */
[----:B-1----:R-:W-:Y:S05]  /*15550*/  @!P2 BRA `(.L_x_2523) ;  /* 0x000001a000e4a947 */ /* 0x002fea0003800000 */
.L_x_2522:
[----:B------:R-:W-:Y:S05]  /*15560*/  WARPSYNC.ALL ;  /* 0x0000000000007948 */ /* 0x000fea0003800000 */
[----:B01----:R-:W-:Y:S01]  /*15570*/  VIADD R3, R16, 0x24400 ;  /* 0x0002440010037836 */ /* 0x003fe20000000000 */
[----:B------:R-:W-:Y:S01]  /*15580*/  R2UR UR12, R2 ;  /* 0x00000000020c72ca */ /* 0x000fe200000e0000 */
[----:B------:R-:W-:Y:S01]  /*15590*/  WARPGROUP.ARRIVE ;  /* 0x00000000000079c5 */ /* 0x000fe20000000000 */
[----:B------:R-:W-:Y:S01]  /*155a0*/  UMOV UR9, 0x40000040 ;  /* 0x4000004000097882 */ /* 0x000fe20000000000 */
[----:B------:R-:W-:Y:S01]  /*155b0*/  IMAD.MOV.U32 R5, RZ, RZ, 0x40000040 ;  /* 0x40000040ff057424 */ /* 0x000fe200078e00ff */
[----:B------:R-:W-:Y:S01]  /*155c0*/  SHF.R.U32.HI R3, RZ, 0x4, R3 ;  /* 0x00000004ff037819 */ /* 0x000fe20000011603 */
[----:B------:R-:W-:Y:S01]  /*155d0*/  UMOV UR5, UR9 ;  /* 0x0000000900057c82 */ /* 0x000fe20008000000 */
[----:B------:R-:W-:Y:S01]  /*155e0*/  IMAD.MOV.U32 R7, RZ, RZ, 0x40000040 ;  /* 0x40000040ff077424 */ /* 0x000fe200078e00ff */
[----:B------:R-:W-:Y:S01]  /*155f0*/  UMOV UR17, 0x40000040 ;  /* 0x4000004000117882 */ /* 0x000fe20000000000 */
[----:B------:R-:W-:Y:S01]  /*15600*/  LOP3.LUT R3, R3, 0x3fff, RZ, 0xc0, !PT ;  /* 0x00003fff03037812 */ /* 0x000fe200078ec0ff */
[----:B------:R-:W-:Y:S01]  /*15610*/  IMAD.U32 R9, RZ, RZ, UR9 ;  /* 0x00000009ff097e24 */ /* 0x000fe2000f8e00ff */
[----:B------:R-:W-:Y:S01]  /*15620*/  R2UR UR7, R5 ;  /* 0x00000000050772ca */ /* 0x000fe200000e0000 */
[----:B------:R-:W-:Y:S01]  /*15630*/  IMAD.MOV.U32 R5, RZ, RZ, 0x40000040 ;  /* 0x40000040ff057424 */ /* 0x000fe200078e00ff */
[----:B------:R-:W-:Y:S01]  /*15640*/  LOP3.LUT R223, R3, 0x10000, RZ, 0xfc, !PT ;  /* 0x0001000003df7812 */ /* 0x000fe200078efcff */
[----:B------:R-:W-:Y:S01]  /*15650*/  IMAD.MOV.U32 R3, RZ, RZ, 0x40000040 ;  /* 0x40000040ff037424 */ /* 0x000fe200078e00ff */
[----:B------:R-:W-:-:S03]  /*15660*/  ULOP3.LUT UR12, UR12, 0x10000, URZ, 0xfc, !UPT ;  /* 0x000100000c0c7892 */ /* 0x000fc6000f8efc3f */
[----:B------:R-:W-:Y:S01]  /*15670*/  IMAD R2, R214, 0xa00, R223 ;  /* 0x00000a00d6027824 */ /* 0x000fe200078e02df */
[----:B------:R-:W-:-:S03]  /*15680*/  R2UR UR11, R3 ;  /* 0x00000000030b72ca */ /* 0x000fc600000e0000 */
[----:B------:R-:W-:Y:S01]  /*15690*/  UMOV UR8, UR12 ;  /* 0x0000000c00087c82 */ /* 0x000fe20008000000 */
[C---:B------:R-:W-:Y:S01]  /*156a0*/  R2UR UR10, R2.reuse ;  /* 0x00000000020a72ca */ /* 0x040fe200000e0000 */
[C---:B------:R-:W-:Y:S01]  /*156b0*/  VIADD R4, R2.reuse, 0x80 ;  /* 0x0000008002047836 */ /* 0x040fe20000000000 */
[----:B------:R-:W-:Y:S01]  /*156c0*/  UMOV UR4, UR8 ;  /* 0x0000000800047c82 */ /* 0x000fe20008000000 */
[----:B------:R-:W-:Y:S02]  /*156d0*/  VIADD R6, R2, 0x200 ;  /* 0x0000020002067836 */ /* 0x000fe40000000000 */
[----:B------:R-:W-:Y:S01]  /*156e0*/  IMAD.U32 R8, RZ, RZ, UR8 ;  /* 0x00000008ff087e24 */ /* 0x000fe2000f8e00ff */
[----:B------:R-:W-:Y:S01]  /*156f0*/  R2UR UR6, R4 ;  /* 0x00000000040672ca */ /* 0x000fe200000e0000 */
[----:B------:R-:W-:-:S03]  /*15700*/  VIADD R4, R2, 0x100 ;  /* 0x0000010002047836 */ /* 0x000fc60000000000 */
[----:B------:R0:W-:Y:S03]  /*15710*/  STL.64 [R1+0x48], R8 ;  /* 0x0000480801007387 */ /* 0x0001e60000100a00 */
[----:B------:R-:W-:Y:S01]  /*15720*/  HGMMA.64x16x16.F32.BF16 R56, gdesc[UR8], RZ, !UPT, gsb0 ;  /* 0x00200000083879f0 */ /* 0x000fe2000c0018ff */
[----:B------:R-:W-:Y:S01]  /*15730*/  R2UR UR10, R6 ;  /* 0x00000000060a72ca */ /* 0x000fe200000e0000 */
[----:B------:R-:W-:Y:S01]  /*15740*/  VIADD R6, R2, 0x202 ;  /* 0x0000020202067836 */ /* 0x000fe20000000000 */
[----:B------:R-:W-:Y:S01]  /*15750*/  R2UR UR11, R7 ;  /* 0x00000000070b72ca */ /* 0x000fe200000e0000 */
[----:B------:R-:W-:Y:S02]  /*15760*/  IMAD.MOV.U32 R7, RZ, RZ, 0x40000040 ;  /* 0x40000040ff077424 */ /* 0x000fe400078e00ff */
[----:B0-----:R-:W-:Y:S01]  /*15770*/  IMAD.U32 R9, RZ, RZ, UR17 ;  /* 0x00000011ff097e24 */ /* 0x001fe2000f8e00ff */
[----:B------:R-:W-:-:S02]  /*15780*/  WARPGROUP.DEPBAR.LE gsb0, 0x0 ;  /* 0x00008000000079c5 */ /* 0x000fc40000010000 */
[----:B------:R-:W-:-:S06]  /*15790*/  WARPGROUP.ARRIVE ;  /* 0x00000000000079c5 */ /* 0x000fcc0000000000 */
[----:B------:R-:W-:Y:S01]  /*157a0*/  HGMMA.64x16x16.F32.BF16 R48, gdesc[UR4], RZ, !UPT, gsb0 ;  /* 0x00200000043079f0 */ /* 0x000fe2000c0018ff */
[----:B------:R-:W-:Y:S01]  /*157b0*/  R2UR UR6, R4 ;  /* 0x00000000040672ca */ /* 0x000fe200000e0000 */
[----:B------:R-:W-:Y:S01]  /*157c0*/  UMOV UR4, UR8 ;  /* 0x0000000800047c82 */ /* 0x000fe20008000000 */
[----:B------:R-:W-:Y:S01]  /*157d0*/  R2UR UR7, R5 ;  /* 0x00000000050772ca */ /* 0x000fe200000e0000 */
[----:B------:R-:W-:Y:S01]  /*157e0*/  UMOV UR5, UR9 ;  /* 0x0000000900057c82 */ /* 0x000fe20008000000 */
[----:B------:R-:W-:Y:S02]  /*157f0*/  VIADD R4, R2, 0x180 ;  /* 0x0000018002047836 */ /* 0x000fe40000000000 */
[----:B------:R-:W-:Y:S01]  /*15800*/  IMAD.MOV.U32 R5, RZ, RZ, 0x40000040 ;  /* 0x40000040ff057424 */ /* 0x000fe200078e00ff */
[----:B------:R-:W-:Y:S02]  /*15810*/  WARPGROUP.DEPBAR.LE gsb0, 0x0 ;  /* 0x00008000000079c5 */ /* 0x000fe40000010000 */
[----:B-----5:R-:W-:-:S06]  /*15820*/  WARPGROUP.ARRIVE ;  /* 0x00000000000079c5 */ /* 0x020fcc0000000000 */
[----:B------:R-:W-:Y:S01]  /*15830*/  HGMMA.64x16x16.F32.BF16 R40, gdesc[UR4], RZ, !UPT, gsb0 ;  /* 0x00200000042879f0 */ /* 0x000fe2000c0018ff */
        /* <DEDUP_REMOVED lines=364> */
[----:B------:R-:W-:Y:S01]  /*16f00*/  IMAD.U32 R8, RZ, RZ, UR16 ;  /* 0x00000010ff087e24 */ /* 0x000fe2000f8e00ff */
[----:B------:R-:W-:Y:S01]  /*16f10*/  UIADD3 UR56, UR12, 0x804, URZ ;  /* 0x000008040c387890 */ /* 0x000fe2000fffe03f */
[----:B------:R-:W-:Y:S01]  /*16f20*/  UMOV UR57, 0x40000040 ;  /* 0x4000004000397882 */ /* 0x000fe20000000000 */
[----:B------:R-:W-:Y:S02]  /*16f30*/  UIADD3 UR52, UR12, 0x806, URZ ;  /* 0x000008060c347890 */ /* 0x000fe4000fffe03f */
[----:B------:R0:W-:Y:S01]  /*16f40*/  STL.64 [R1+0x8], R8 ;  /* 0x0000080801007387 */ /* 0x0001e20000100a00 */
[----:B------:R-:W-:Y:S01]  /*16f50*/  UMOV UR53, 0x40000040 ;  /* 0x4000004000357882 */ /* 0x000fe20000000000 */
[----:B------:R-:W-:Y:S01]  /*16f60*/  UIADD3 UR48, UR12, 0xc00, URZ ;  /* 0x00000c000c307890 */ /* 0x000fe2000fffe03f */
[----:B------:R-:W-:Y:S01]  /*16f70*/  UMOV UR49, 0x40000040 ;  /* 0x4000004000317882 */ /* 0x000fe20000000000 */
[----:B------:R-:W-:Y:S01]  /*16f80*/  UIADD3 UR44, UR12, 0xc02, URZ ;  /* 0x00000c020c2c7890 */ /* 0x000fe2000fffe03f */
[----:B------:R-:W-:Y:S01]  /*16f90*/  UMOV UR45, 0x40000040 ;  /* 0x40000040002d7882 */ /* 0x000fe20000000000 */
[----:B------:R-:W-:Y:S01]  /*16fa0*/  UIADD3 UR40, UR12, 0xc04, URZ ;  /* 0x00000c040c287890 */ /* 0x000fe2000fffe03f */
[----:B------:R-:W-:Y:S01]  /*16fb0*/  UMOV UR41, 0x40000040 ;  /* 0x4000004000297882 */ /* 0x000fe20000000000 */
[----:B0-----:R-:W2:Y:S04]  /*16fc0*/  LDL R9, [R1+0x6c] ;  /* 0x00006c0001097983 */ /* 0x001ea80000100800 */
[----:B------:R-:W3:Y:S01]  /*16fd0*/  LDL R8, [R1+0x68] ;  /* 0x0000680001087983 */ /* 0x000ee20000100800 */
[----:B------:R-:W-:-:S02]  /*16fe0*/  WARPGROUP.DEPBAR.LE gsb0, 0x0 ;  /* 0x00008000000079c5 */ /* 0x000fc40000010000 */
        /* <DEDUP_REMOVED lines=8> */
[----:B------:R-:W-:Y:S02]  /*17070*/  WARPGROUP.DEPBAR.LE gsb0, 0x0 ;  /* 0x00008000000079c5 */ /* 0x000fe40000010000 */
[----:B------:R-:W-:-:S06]  /*17080*/  WARPGROUP.ARRIVE ;  /* 0x00000000000079c5 */ /* 0x000fcc0000000000 */
[----:B------:R-:W-:Y:S01]  /*17090*/  HGMMA.64x16x16.F32.BF16 R56, gdesc[UR16], R56, gsb0 ;  /* 0x00200000103879f0 */ /* 0x000fe20008001838 */
[----:B------:R-:W-:Y:S02]  /*170a0*/  UMOV UR17, 0x40000040 ;  /* 0x4000004000117882 */ /* 0x000fe40000000000 */
[----:B------:R-:W-:Y:S02]  /*170b0*/  WARPGROUP.DEPBAR.LE gsb0, 0x0 ;  /* 0x00008000000079c5 */ /* 0x000fe40000010000 */
[----:B------:R-:W-:Y:S01]  /*170c0*/  WARPGROUP.ARRIVE ;  /* 0x00000000000079c5 */ /* 0x000fe20000000000 */
[----:B------:R-:W-:Y:S01]  /*170d0*/  UMOV UR15, UR17 ;  /* 0x00000011000f7c82 */ /* 0x000fe20008000000 */
[----:B------:R-:W-:Y:S02]  /*170e0*/  VIADD R6, R2, 0x702 ;  /* 0x0000070202067836 */ /* 0x000fe40000000000 */
[----:B------:R-:W-:Y:S02]  /*170f0*/  IMAD.MOV.U32 R7, RZ, RZ, 0x40000040 ;  /* 0x40000040ff077424 */ /* 0x000fe400078e00ff */
[----:B------:R-:W-:Y:S01]  /*17100*/  HGMMA.64x16x16.F32.BF16 R48, gdesc[UR4], R48, gsb0 ;  /* 0x00200000043079f0 */ /* 0x000fe20008001830 */
[----:B------:R-:W-:Y:S01]  /*17110*/  R2UR UR6, R4 ;  /* 0x00000000040672ca */ /* 0x000fe200000e0000 */
[----:B------:R-:W-:Y:S01]  /*17120*/  UMOV UR4, UR8 ;  /* 0x0000000800047c82 */ /* 0x000fe20008000000 */
[----:B------:R-:W-:Y:S01]  /*17130*/  R2UR UR7, R5 ;  /* 0x00000000050772ca */ /* 0x000fe200000e0000 */
[----:B------:R-:W-:Y:S01]  /*17140*/  UMOV UR5, UR9 ;  /* 0x0000000900057c82 */ /* 0x000fe20008000000 */
[----:B------:R-:W-:-:S02]  /*17150*/  VIADD R4, R2, 0x680 ;  /* 0x0000068002047836 */ /* 0x000fc40000000000 */
[----:B------:R-:W-:Y:S01]  /*17160*/  IMAD.MOV.U32 R5, RZ, RZ, 0x40000040 ;  /* 0x40000040ff057424 */ /* 0x000fe200078e00ff */
[----:B------:R-:W-:Y:S01]  /*17170*/  UIADD3 UR36, UR12, 0xc06, URZ ;  /* 0x00000c060c247890 */ /* 0x000fe2000fffe03f */
[----:B------:R-:W-:Y:S01]  /*17180*/  IMAD.U32 R11, RZ, RZ, UR17 ;  /* 0x00000011ff0b7e24 */ /* 0x000fe2000f8e00ff */
        /* <DEDUP_REMOVED lines=18> */
[----:B------:R-:W-:-:S04]  /*172b0*/  R2UR UR7, R5 ;  /* 0x00000000050772ca */ /* 0x000fc800000e0000 */
[----:B------:R-:W-:Y:S01]  /*172c0*/  UMOV UR16, UR4 ;  /* 0x0000000400107c82 */ /* 0x000fe20008000000 */
[----:B------:R-:W-:Y:S02]  /*172d0*/  WARPGROUP.DEPBAR.LE gsb0, 0x0 ;  /* 0x00008000000079c5 */ /* 0x000fe40000010000 */
[----:B------:R-:W-:Y:S01]  /*172e0*/  WARPGROUP.ARRIVE ;  /* 0x00000000000079c5 */ /* 0x000fe20000000000 */
[----:B------:R-:W-:Y:S01]  /*172f0*/  UMOV UR14, UR16 ;  /* 0x00000010000e7c82 */ /* 0x000fe20008000000 */
[----:B------:R-:W-:Y:S01]  /*17300*/  UMOV UR5, UR15 ;  /* 0x0000000f00057c82 */ /* 0x000fe20008000000 */
[----:B------:R-:W-:Y:S02]  /*17310*/  VIADD R4, R2, 0x602 ;  /* 0x0000060202047836 */ /* 0x000fe40000000000 */
[----:B------:R-:W-:Y:S01]  /*17320*/  IMAD.MOV.U32 R5, RZ, RZ, 0x40000040 ;  /* 0x40000040ff057424 */ /* 0x000fe200078e00ff */
[----:B------:R-:W-:Y:S01]  /*17330*/  HGMMA.64x16x16.F32.BF16 R24, gdesc[UR8], R24, gsb0 ;  /* 0x00200000081879f0 */ /* 0x000fe20008001818 */
[----:B------:R-:W-:Y:S01]  /*17340*/  UMOV UR37, 0x40000040 ;  /* 0x4000004000257882 */ /* 0x000fe20000000000 */
[----:B------:R-:W-:Y:S01]  /*17350*/  IMAD.U32 R10, RZ, RZ, UR16 ;  /* 0x00000010ff0a7e24 */ /* 0x000fe2000f8e00ff */
[----:B------:R-:W-:-:S02]  /*17360*/  WARPGROUP.DEPBAR.LE gsb0, 0x0 ;  /* 0x00008000000079c5 */ /* 0x000fc40000010000 */
[----:B------:R-:W-:-:S06]  /*17370*/  WARPGROUP.ARRIVE ;  /* 0x00000000000079c5 */ /* 0x000fcc0000000000 */
[----:B------:R-:W-:Y:S01]  /*17380*/  HGMMA.64x16x16.F32.BF16 R56, gdesc[UR16], R56, gsb0 ;  /* 0x00200000103879f0 */ /* 0x000fe20008001838 */
[----:B------:R-:W-:Y:S02]  /*17390*/  UMOV UR4, UR14 ;  /* 0x0000000e00047c82 */ /* 0x000fe40008000000 */
[----:B------:R-:W-:Y:S02]  /*173a0*/  WARPGROUP.DEPBAR.LE gsb0, 0x0 ;  /* 0x00008000000079c5 */ /* 0x000fe40000010000 */
[----:B------:R-:W-:-:S06]  /*173b0*/  WARPGROUP.ARRIVE ;  /* 0x00000000000079c5 */ /* 0x000fcc0000000000 */
[----:B------:R-:W-:Y:S01]  /*173c0*/  HGMMA.64x16x16.F32.BF16 R48, gdesc[UR4], R48, gsb0 ;  /* 0x00200000043079f0 */ /* 0x000fe20008001830 */
        /* <DEDUP_REMOVED lines=245> */
[C---:B------:R-:W-:Y:S01]  /*18320*/  VIADD R4, R2.reuse, 0x806 ;  /* 0x0000080602047836 */ /* 0x040fe20000000000 */
[----:B------:R-:W-:Y:S01]  /*18330*/  UMOV UR4, UR36 ;  /* 0x0000002400047c82 */ /* 0x000fe20008000000 */
[----:B------:R-:W-:Y:S01]  /*18340*/  IMAD.MOV.U32 R5, RZ, RZ, 0x40000040 ;  /* 0x40000040ff057424 */ /* 0x000fe200078e00ff */
[----:B------:R-:W-:Y:S01]  /*18350*/  UMOV UR5, UR37 ;  /* 0x0000002500057c82 */ /* 0x000fe20008000000 */
[----:B------:R-:W-:Y:S01]  /*18360*/  VIADD R6, R2, 0x906 ;  /* 0x0000090602067836 */ /* 0x000fe20000000000 */
[----:B------:R-:W-:Y:S01]  /*18370*/  R2UR UR6, R4 ;  /* 0x00000000040672ca */ /* 0x000fe200000e0000 */
[----:B------:R-:W-:Y:S01]  /*18380*/  IMAD.MOV.U32 R7, RZ, RZ, 0x40000040 ;  /* 0x40000040ff077424 */ /* 0x000fe200078e00ff */
[----:B------:R-:W-:Y:S01]  /*18390*/  R2UR UR7, R5 ;  /* 0x00000000050772ca */ /* 0x000fe200000e0000 */
[----:B------:R-:W-:Y:S01]  /*183a0*/  STL.64 [R1], R10 ;  /* 0x0000000a01007387 */ /* 0x000fe20000100a00 */
[----:B------:R-:W-:Y:S01]  /*183b0*/  @!P1 VIADD R0, R0, 0x38840 ;  /* 0x0003884000009836 */ /* 0x000fe20000000000 */
[----:B------:R-:W-:Y:S01]  /*183c0*/  ULDC UR38, c[0x0][0x988] ;  /* 0x0002620000267ab9 */ /* 0x000fe20000000800 */
[----:B------:R-:W-:Y:S01]  /*183d0*/  ULDC UR39, c[0x0][0x988] ;  /* 0x0002620000277ab9 */ /* 0x000fe20000000800 */
[----:B------:R-:W-:-:S02]  /*183e0*/  WARPGROUP.DEPBAR.LE gsb0, 0x0 ;  /* 0x00008000000079c5 */ /* 0x000fc40000010000 */
        /* <DEDUP_REMOVED lines=15> */
[----:B------:R-:W-:-:S05]  /*184e0*/  IMAD R4, R148, -0x50, R237 ;  /* 0xffffffb094047824 */ /* 0x000fca00078e02ed */
[----:B------:R-:W-:Y:S01]  /*184f0*/  IADD3 R3, -R227, 0x51, R4 ;  /* 0x00000051e3037810 */ /* 0x000fe20007ffe104 */
[----:B------:R-:W-:Y:S02]  /*18500*/  VIADD R4, R4, 0x50 ;  /* 0x0000005004047836 */ /* 0x000fe40000000000 */
[----:B--2---:R-:W-:Y:S01]  /*18510*/  IMAD R6, R225, 0x80, R9 ;  /* 0x00000080e1067824 */ /* 0x004fe200078e0209 */
[----:B------:R-:W-:Y:S02]  /*18520*/  WARPGROUP.DEPBAR.LE gsb0, 0x0 ;  /* 0x00008000000079c5 */ /* 0x000fe40000010000 */
[----:B------:R-:W-:-:S06]  /*18530*/  WARPGROUP.ARRIVE ;  /* 0x00000000000079c5 */ /* 0x000fcc0000000000 */
[----:B------:R-:W-:Y:S01]  /*18540*/  HGMMA.64x16x16.F32.BF16 R32, gdesc[UR4], R32, gsb0 ;  /* 0x00200000042079f0 */ /* 0x000fe20008001820 */
[C---:B---3--:R-:W-:Y:S02]  /*18550*/  IMAD R5, R8.reuse, -0x2, R3 ;  /* 0xfffffffe08057824 */ /* 0x048fe400078e0203 */
[----:B------:R-:W-:-:S03]  /*18560*/  IMAD R4, R8, -0x2, R4 ;  /* 0xfffffffe08047824 */ /* 0x000fc600078e0204 */
[----:B------:R-:W-:Y:S01]  /*18570*/  IADD3 R3, R5, 0x8, R6 ;  /* 0x0000000805037810 */ /* 0x000fe20007ffe006 */
[----:B------:R-:W-:-:S03]  /*18580*/  VIADD R2, R2, 0x986 ;  /* 0x0000098602027836 */ /* 0x000fc60000000000 */
[----:B------:R-:W-:Y:S01]  /*18590*/  VIMNMX R7, R4, R3, PT ;  /* 0x0000000304077248 */ /* 0x000fe20003fe0100 */
[----:B------:R-:W-:Y:S01]  /*185a0*/  IMAD.MOV.U32 R3, RZ, RZ, 0x40000040 ;  /* 0x40000040ff037424 */ /* 0x000fe200078e00ff */
[----:B------:R-:W-:Y:S02]  /*185b0*/  R2UR UR6, R2 ;  /* 0x00000000020672ca */ /* 0x000fe400000e0000 */
[----:B------:R-:W-:Y:S02]  /*185c0*/  ISETP.GT.AND P2, PT, R7, RZ, PT ;  /* 0x000000ff0700720c */ /* 0x000fe40003f44270 */
[----:B------:R-:W-:Y:S02]  /*185d0*/  R2UR UR7, R3 ;  /* 0x00000000030772ca */ /* 0x000fe400000e0000 */
[C---:B------:R-:W-:Y:S02]  /*185e0*/  ISETP.GT.AND P3, PT, R7.reuse, 0x1, PT ;  /* 0x000000010700780c */ /* 0x040fe40003f64270 */
[----:B------:R-:W-:-:S02]  /*185f0*/  ISETP.GT.AND P4, PT, R7, 0x8, PT ;  /* 0x000000080700780c */ /* 0x000fc40003f84270 */
[----:B------:R-:W-:Y:S02]  /*18600*/  FSEL R58, R58, -INF , P2 ;  /* 0xff8000003a3a7808 */ /* 0x000fe40001000000 */
[----:B------:R-:W-:Y:S02]  /*18610*/  FSEL R59, R59, -INF , P3 ;  /* 0xff8000003b3b7808 */ /* 0x000fe40001800000 */
[C---:B------:R-:W-:Y:S02]  /*18620*/  ISETP.GT.AND P2, PT, R7.reuse, 0x9, PT ;  /* 0x000000090700780c */ /* 0x040fe40003f44270 */
[----:B------:R-:W-:Y:S02]  /*18630*/  FSEL R62, R62, -INF , P4 ;  /* 0xff8000003e3e7808 */ /* 0x000fe40002000000 */
[----:B------:R-:W-:Y:S01]  /*18640*/  FMNMX.FTZ R3, R58, R59, !PT ;  /* 0x0000003b3a037209 */ /* 0x000fe20007810000 */
[----:B------:R-:W-:Y:S01]  /*18650*/  UMOV UR4, UR36 ;  /* 0x0000002400047c82 */ /* 0x000fe20008000000 */
[----:B------:R-:W-:Y:S01]  /*18660*/  UMOV UR5, UR37 ;  /* 0x0000002500057c82 */ /* 0x000fe20008000000 */
[----:B------:R-:W-:-:S02]  /*18670*/  ISETP.GT.AND P3, PT, R7, 0x10, PT ;  /* 0x000000100700780c */ /* 0x000fc40003f64270 */
[----:B------:R-:W-:Y:S02]  /*18680*/  FSEL R64, R63, -INF , P2 ;  /* 0xff8000003f407808 */ /* 0x000fe40001000000 */
[----:B------:R-:W-:Y:S02]  /*18690*/  FMNMX.FTZ R3, R62, R3, !PT ;  /* 0x000000033e037209 */ /* 0x000fe40007810000 */
[----:B------:R-:W-:Y:S02]  /*186a0*/  ISETP.GT.AND P2, PT, R7, 0x11, PT ;  /* 0x000000110700780c */ /* 0x000fe40003f44270 */
[----:B------:R-:W-:Y:S01]  /*186b0*/  FSEL R50, R50, -INF , P3 ;  /* 0xff80000032327808 */ /* 0x000fe20001800000 */
[----:B------:R-:W-:Y:S02]  /*186c0*/  WARPGROUP.DEPBAR.LE gsb0, 0x0 ;  /* 0x00008000000079c5 */ /* 0x000fe40000010000 */
[----:B------:R-:W-:Y:S01]  /*186d0*/  WARPGROUP.ARRIVE ;  /* 0x00000000000079c5 */ /* 0x000fe20000000000 */
[----:B------:R-:W-:-:S05]  /*186e0*/  FMNMX.FTZ R3, R64, R3, !PT ;  /* 0x0000000340037209 */ /* 0x000fca0007810000 */
[----:B------:R-:W-:Y:S01]  /*186f0*/  HGMMA.64x16x16.F32.BF16 R24, gdesc[UR4], R24, gsb0 ;  /* 0x00200000041879f0 */ /* 0x000fe20008001818 */
[----:B------:R-:W-:Y:S01]  /*18700*/  ISETP.GT.AND P3, PT, R7, 0x18, PT ;  /* 0x000000180700780c */ /* 0x000fe20003f64270 */
[----:B------:R-:W-:Y:S01]  /*18710*/  ULDC UR4, c[0x0][0x988] ;  /* 0x0002620000047ab9 */ /* 0x000fe20000000800 */
        /* <DEDUP_REMOVED lines=31> */
[----:B------:R-:W-:Y:S01]  /*18910*/  FMNMX.FTZ R3, R78, R3, !PT ;  /* 0x000000034e037209 */ /* 0x000fe20007810000 */
[----:B------:R-:W-:Y:S02]  /*18920*/  WARPGROUP.DEPBAR.LE gsb0, 0x0 ;  /* 0x00008000000079c5 */ /* 0x000fe40000010000 */
        /* <DEDUP_REMOVED lines=9> */
[----:B------:R-:W-:Y:S02]  /*189c0*/  FSEL R88, R31, -INF , P2 ;  /* 0xff8000001f587808 */ /* 0x000fe40001000000 */
[----:B------:R-:W-:-:S04]  /*189d0*/  FMNMX.FTZ R3, R86, R3, !PT ;  /* 0x0000000356037209 */ /* 0x000fc80007810000 */
[----:B------:R-:W-:-:S05]  /*189e0*/  FMNMX.FTZ R3, R88, R3, !PT ;  /* 0x0000000358037209 */ /* 0x000fca0007810000 */
[----:B------:R-:W0:Y:S01]  /*189f0*/  SHFL.BFLY PT, R2, R3, 0x2, 0x1f ;  /* 0x0c401f0003027f89 */ /* 0x000e2200000e0000 */
[----:B------:R-:W-:-:S04]  /*18a00*/  VIADDMNMX R5, R6, R5, R4, PT ;  /* 0x0000000506057246 */ /* 0x000fc80003800104 */
[----:B------:R-:W-:Y:S02]  /*18a10*/  ISETP.GT.AND P2, PT, R5, RZ, PT ;  /* 0x000000ff0500720c */ /* 0x000fe40003f44270 */
[----:B0-----:R-:W-:-:S05]  /*18a20*/  FMNMX.FTZ R2, R3, R2, !PT ;  /* 0x0000000203027209 */ /* 0x001fca0007810000 */
[----:B------:R-:W0:Y:S01]  /*18a30*/  SHFL.BFLY PT, R7, R2, 0x1, 0x1f ;  /* 0x0c201f0002077f89 */ /* 0x000e2200000e0000 */
[C---:B------:R-:W-:Y:S02]  /*18a40*/  ISETP.GT.AND P3, PT, R5.reuse, 0x1, PT ;  /* 0x000000010500780c */ /* 0x040fe40003f64270 */
[----:B------:R-:W-:Y:S02]  /*18a50*/  ISETP.GT.AND P4, PT, R5, 0x8, PT ;  /* 0x000000080500780c */ /* 0x000fe40003f84270 */
[----:B------:R-:W-:Y:S02]  /*18a60*/  FSEL R56, R56, -INF , P2 ;  /* 0xff80000038387808 */ /* 0x000fe40001000000 */
[----:B------:R-:W-:Y:S02]  /*18a70*/  FSEL R57, R57, -INF , P3 ;  /* 0xff80000039397808 */ /* 0x000fe40001800000 */
[----:B------:R-:W-:Y:S02]  /*18a80*/  ISETP.GT.AND P5, PT, R5, 0x9, PT ;  /* 0x000000090500780c */ /* 0x000fe40003fa4270 */
[----:B------:R-:W-:-:S02]  /*18a90*/  FSEL R60, R60, -INF , P4 ;  /* 0xff8000003c3c7808 */ /* 0x000fc40002000000 */
[----:B------:R-:W-:Y:S02]  /*18aa0*/  FMNMX.FTZ R3, R56, R57, !PT ;  /* 0x0000003938037209 */ /* 0x000fe40007810000 */
[----:B------:R-:W-:Y:S02]  /*18ab0*/  FSEL R8, R61, -INF , P5 ;  /* 0xff8000003d087808 */ /* 0x000fe40002800000 */
[C---:B------:R-:W-:Y:S02]  /*18ac0*/  ISETP.GT.AND P2, PT, R5.reuse, 0x10, PT ;  /* 0x000000100500780c */ /* 0x040fe40003f44270 */
[----:B------:R-:W-:Y:S02]  /*18ad0*/  ISETP.GT.AND P3, PT, R5, 0x11, PT ;  /* 0x000000110500780c */ /* 0x000fe40003f64270 */
[----:B0-----:R-:W-:Y:S02]  /*18ae0*/  FMNMX.FTZ R4, R2, R7, !PT ;  /* 0x0000000702047209 */ /* 0x001fe40007810000 */
[----:B------:R-:W-:-:S02]  /*18af0*/  FMNMX.FTZ R7, R60, R3, !PT ;  /* 0x000000033c077209 */ /* 0x000fc40007810000 */
[----:B------:R-:W-:Y:S02]  /*18b00*/  FSEL R48, R48, -INF , P2 ;  /* 0xff80000030307808 */ /* 0x000fe40001000000 */
[----:B------:R-:W-:Y:S02]  /*18b10*/  FMNMX.FTZ R7, R8, R7, !PT ;  /* 0x0000000708077209 */ /* 0x000fe40007810000 */
[----:B------:R-:W-:Y:S02]  /*18b20*/  ISETP.GT.AND P2, PT, R5, 0x18, PT ;  /* 0x000000180500780c */ /* 0x000fe40003f44270 */
[----:B------:R-:W-:Y:S02]  /*18b30*/  FSEL R10, R49, -INF , P3 ;  /* 0xff800000310a7808 */ /* 0x000fe40001800000 */
[----:B------:R-:W-:Y:S01]  /*18b40*/  FMNMX.FTZ R7, R48, R7, !PT ;  /* 0x0000000730077209 */ /* 0x000fe20007810000 */
[----:B------:R-:W-:Y:S01]  /*18b50*/  IMAD.U32 R3, RZ, RZ, UR4 ;  /* 0x00000004ff037e24 */ /* 0x000fe2000f8e00ff */
[----:B------:R-:W-:-:S02]  /*18b60*/  ISETP.GT.AND P4, PT, R5, 0x19, PT ;  /* 0x000000190500780c */ /* 0x000fc40003f84270 */
[----:B------:R-:W-:Y:S02]  /*18b70*/  FSEL R52, R52, -INF , P2 ;  /* 0xff80000034347808 */ /* 0x000fe40001000000 */
[----:B------:R-:W-:Y:S01]  /*18b80*/  FMNMX.FTZ R7, R10, R7, !PT ;  /* 0x000000070a077209 */ /* 0x000fe20007810000 */
[C---:B------:R-:W-:Y:S01]  /*18b90*/  FMUL.FTZ R2, R4.reuse, R3 ;  /* 0x0000000304027220 */ /* 0x040fe20000410000 */
[----:B------:R-:W-:Y:S02]  /*18ba0*/  FSETP.NEU.FTZ.AND P3, PT, R4, -INF , PT ;  /* 0xff8000000400780b */ /* 0x000fe40003f7d000 */
[----:B------:R-:W-:Y:S02]  /*18bb0*/  ISETP.GT.AND P2, PT, R5, 0x20, PT ;  /* 0x000000200500780c */ /* 0x000fe40003f44270 */
[----:B------:R-:W-:Y:S02]  /*18bc0*/  FSEL R12, R53, -INF , P4 ;  /* 0xff800000350c7808 */ /* 0x000fe40002000000 */
[----:B------:R-:W-:-:S02]  /*18bd0*/  FMNMX.FTZ R7, R52, R7, !PT ;  /* 0x0000000734077209 */ /* 0x000fc40007810000 */
[----:B------:R-:W-:Y:S02]  /*18be0*/  FSEL R9, R2, RZ, P3 ;  /* 0x000000ff02097208 */ /* 0x000fe40001800000 */
[C---:B------:R-:W-:Y:S02]  /*18bf0*/  ISETP.GT.AND P3, PT, R5.reuse, 0x21, PT ;  /* 0x000000210500780c */ /* 0x040fe40003f64270 */
[----:B------:R-:W-:Y:S02]  /*18c00*/  FSEL R40, R40, -INF , P2 ;  /* 0xff80000028287808 */ /* 0x000fe40001000000 */
[----:B------:R-:W-:Y:S02]  /*18c10*/  FMNMX.FTZ R7, R12, R7, !PT ;  /* 0x000000070c077209 */ /* 0x000fe40007810000 */
[----:B------:R-:W-:Y:S02]  /*18c20*/  ISETP.GT.AND P2, PT, R5, 0x28, PT ;  /* 0x000000280500780c */ /* 0x000fe40003f44270 */
[----:B------:R-:W-:-:S02]  /*18c30*/  FSEL R14, R41, -INF , P3 ;  /* 0xff800000290e7808 */ /* 0x000fc40001800000 */
[----:B------:R-:W-:Y:S02]  /*18c40*/  FMNMX.FTZ R7, R40, R7, !PT ;  /* 0x0000000728077209 */ /* 0x000fe40007810000 */
[----:B------:R-:W-:Y:S02]  /*18c50*/  ISETP.GT.AND P3, PT, R5, 0x29, PT ;  /* 0x000000290500780c */ /* 0x000fe40003f64270 */
[----:B------:R-:W-:Y:S02]  /*18c60*/  FSEL R44, R44, -INF , P2 ;  /* 0xff8000002c2c7808 */ /* 0x000fe40001000000 */
[----:B------:R-:W-:Y:S02]  /*18c70*/  FMNMX.FTZ R7, R14, R7, !PT ;  /* 0x000000070e077209 */ /* 0x000fe40007810000 */
[----:B------:R-:W-:Y:S02]  /*18c80*/  FSEL R20, R45, -INF , P3 ;  /* 0xff8000002d147808 */ /* 0x000fe40001800000 */
[----:B------:R-:W-:-:S02]  /*18c90*/  ISETP.GT.AND P2, PT, R5, 0x30, PT ;  /* 0x000000300500780c */ /* 0x000fc40003f44270 */
[----:B------:R-:W-:Y:S02]  /*18ca0*/  FMNMX.FTZ R7, R44, R7, !PT ;  /* 0x000000072c077209 */ /* 0x000fe40007810000 */
        /* <DEDUP_REMOVED lines=22> */
[----:B------:R-:W-:Y:S01]  /*18e10*/  FMNMX.FTZ R7, R28, R7, !PT ;  /* 0x000000071c077209 */ /* 0x000fe20007810000 */
[----:B------:R-:W-:-:S03]  /*18e20*/  FFMA.FTZ R50, R50, R3, -R9 ;  /* 0x0000000332327223 */ /* 0x000fc60000010809 */
[----:B------:R-:W-:Y:S01]  /*18e30*/  FMNMX.FTZ R7, R38, R7, !PT ;  /* 0x0000000726077209 */ /* 0x000fe20007810000 */
[----:B------:R0:W-:Y:S04]  /*18e40*/  MUFU.EX2 R205, R50 ;  /* 0x0000003200cd7308 */ /* 0x0001e80000000800 */
[----:B0-----:R-:W0:Y:S02]  /*18e50*/  SHFL.BFLY PT, R50, R7, 0x2, 0x1f ;  /* 0x0c401f0007327f89 */ /* 0x001e2400000e0000 */
[----:B0-----:R-:W-:-:S05]  /*18e60*/  FMNMX.FTZ R50, R7, R50, !PT ;  /* 0x0000003207327209 */ /* 0x001fca0007810000 */
[----:B------:R-:W0:Y:S01]  /*18e70*/  SHFL.BFLY PT, R5, R50, 0x1, 0x1f ;  /* 0x0c201f0032057f89 */ /* 0x000e2200000e0000 */
[-CC-:B------:R-:W-:Y:S01]  /*18e80*/  FFMA.FTZ R209, R58, R3.reuse, -R9.reuse ;  /* 0x000000033ad17223 */ /* 0x180fe20000010809 */
[-CC-:B------:R-:W-:Y:S01]  /*18e90*/  FFMA.FTZ R2, R59, R3.reuse, -R9.reuse ;  /* 0x000000033b027223 */ /* 0x180fe20000010809 */
[-CC-:B------:R-:W-:Y:S01]  /*18ea0*/  FFMA.FTZ R211, R62, R3.reuse, -R9.reuse ;  /* 0x000000033ed37223 */ /* 0x180fe20000010809 */
[----:B------:R-:W-:-:S03]  /*18eb0*/  FFMA.FTZ R6, R64, R3, -R9 ;  /* 0x0000000340067223 */ /* 0x000fc60000010809 */
[----:B------:R-:W-:Y:S08]  /*18ec0*/  MUFU.EX2 R209, R209 ;  /* 0x000000d100d17308 */ /* 0x000ff00000000800 */
[----:B------:R-:W1:Y:S01]  /*18ed0*/  MUFU.EX2 R2, R2 ;  /* 0x0000000200027308 */ /* 0x000e620000000800 */
[----:B0-----:R-:W-:-:S04]  /*18ee0*/  FMNMX.FTZ R5, R50, R5, !PT ;  /* 0x0000000532057209 */ /* 0x001fc80007810000 */
[C---:B------:R-:W-:Y:S01]  /*18ef0*/  FSETP.NEU.FTZ.AND P2, PT, R5.reuse, -INF , PT ;  /* 0xff8000000500780b */ /* 0x040fe20003f5d000 */
[-C--:B------:R-:W-:Y:S02]  /*18f00*/  FMUL.FTZ R7, R5, R3.reuse ;  /* 0x0000000305077220 */ /* 0x080fe40000410000 */
[----:B------:R-:W0:Y:S03]  /*18f10*/  MUFU.EX2 R211, R211 ;  /* 0x000000d300d37308 */ /* 0x000e260000000800 */
[----:B------:R-:W-:Y:S01]  /*18f20*/  FSEL R7, R7, RZ, P2 ;  /* 0x000000ff07077208 */ /* 0x000fe20001000000 */
[----:B------:R-:W-:-:S04]  /*18f30*/  FFMA.FTZ R66, R66, R3, -R9 ;  /* 0x0000000342427223 */ /* 0x000fc80000010809 */
[----:B------:R-:W2:Y:S01]  /*18f40*/  MUFU.EX2 R6, R6 ;  /* 0x0000000600067308 */ /* 0x000ea20000000800 */
[-CC-:B------:R-:W-:Y:S01]  /*18f50*/  FFMA.FTZ R56, R56, R3.reuse, -R7.reuse ;  /* 0x0000000338387223 */ /* 0x180fe20000010807 */
[-CC-:B------:R-:W-:Y:S01]  /*18f60*/  FFMA.FTZ R57, R57, R3.reuse, -R7.reuse ;  /* 0x0000000339397223 */ /* 0x180fe20000010807 */
[-CC-:B------:R-:W-:Y:S01]  /*18f70*/  FFMA.FTZ R60, R60, R3.reuse, -R7.reuse ;  /* 0x000000033c3c7223 */ /* 0x180fe20000010807 */
[-C--:B------:R-:W-:Y:S01]  /*18f80*/  FFMA.FTZ R8, R8, R3.reuse, -R7 ;  /* 0x0000000308087223 */ /* 0x080fe20000010807 */
[-CC-:B------:R-:W-:Y:S01]  /*18f90*/  FFMA.FTZ R54, R54, R3.reuse, -R9.reuse ;  /* 0x0000000336367223 */ /* 0x180fe20000010809 */
[-CC-:B------:R-:W-:Y:S02]  /*18fa0*/  FFMA.FTZ R68, R68, R3.reuse, -R9.reuse ;  /* 0x0000000344447223 */ /* 0x180fe40000010809 */
[----:B------:R-:W-:Y:S01]  /*18fb0*/  MUFU.EX2 R56, R56 ;  /* 0x0000003800387308 */ /* 0x000fe20000000800 */
[-CC-:B------:R-:W-:Y:S01]  /*18fc0*/  FFMA.FTZ R42, R42, R3.reuse, -R9.reuse ;  /* 0x000000032a2a7223 */ /* 0x180fe20000010809 */
[-CC-:B------:R-:W-:Y:S01]  /*18fd0*/  FFMA.FTZ R70, R70, R3.reuse, -R9.reuse ;  /* 0x0000000346467223 */ /* 0x180fe20000010809 */
[-CC-:B------:R-:W-:Y:S01]  /*18fe0*/  FFMA.FTZ R46, R46, R3.reuse, -R9.reuse ;  /* 0x000000032e2e7223 */ /* 0x180fe20000010809 */
[-CC-:B------:R-:W-:Y:S01]  /*18ff0*/  FFMA.FTZ R72, R72, R3.reuse, -R9.reuse ;  /* 0x0000000348487223 */ /* 0x180fe20000010809 */
[-CC-:B------:R-:W-:Y:S01]  /*19000*/  FFMA.FTZ R74, R74, R3.reuse, -R9.reuse ;  /* 0x000000034a4a7223 */ /* 0x180fe20000010809 */
[----:B------:R-:W-:-:S02]  /*19010*/  FFMA.FTZ R76, R76, R3, -R9 ;  /* 0x000000034c4c7223 */ /* 0x000fc40000010809 */
[----:B------:R-:W3:Y:S01]  /*19020*/  MUFU.EX2 R57, R57 ;  /* 0x0000003900397308 */ /* 0x000ee20000000800 */
[-CC-:B------:R-:W-:Y:S01]  /*19030*/  FFMA.FTZ R78, R78, R3.reuse, -R9.reuse ;  /* 0x000000034e4e7223 */ /* 0x180fe20000010809 */
[-CC-:B------:R-:W-:Y:S01]  /*19040*/  FFMA.FTZ R80, R80, R3.reuse, -R9.reuse ;  /* 0x0000000350507223 */ /* 0x180fe20000010809 */
[-CC-:B------:R-:W-:Y:S01]  /*19050*/  FFMA.FTZ R82, R82, R3.reuse, -R9.reuse ;  /* 0x0000000352527223 */ /* 0x180fe20000010809 */
[-CC-:B------:R-:W-:Y:S01]  /*19060*/  FFMA.FTZ R84, R84, R3.reuse, -R9.reuse ;  /* 0x0000000354547223 */ /* 0x180fe20000010809 */
[-CC-:B------:R-:W-:Y:S01]  /*19070*/  FFMA.FTZ R86, R86, R3.reuse, -R9.reuse ;  /* 0x0000000356567223 */ /* 0x180fe20000010809 */
[-C--:B------:R-:W-:Y:S02]  /*19080*/  FFMA.FTZ R88, R88, R3.reuse, -R9 ;  /* 0x0000000358587223 */ /* 0x080fe40000010809 */
[----:B------:R-:W4:Y:S01]  /*19090*/  MUFU.EX2 R66, R66 ;  /* 0x0000004200427308 */ /* 0x000f220000000800 */
[-CC-:B------:R-:W-:Y:S01]  /*190a0*/  FFMA.FTZ R10, R10, R3.reuse, -R7.reuse ;  /* 0x000000030a0a7223 */ /* 0x180fe20000010807 */
[----:B------:R-:W-:-:S06]  /*190b0*/  FFMA.FTZ R48, R48, R3, -R7 ;  /* 0x0000000330307223 */ /* 0x000fcc0000010807 */
[----:B------:R1:W-:Y:S08]  /*190c0*/  MUFU.EX2 R9, R8 ;  /* 0x0000000800097308 */ /* 0x0003f00000000800 */
[----:B------:R-:W4:Y:S01]  /*190d0*/  MUFU.EX2 R60, R60 ;  /* 0x0000003c003c7308 */ /* 0x000f220000000800 */
[----:B-1----:R-:W-:-:S04]  /*190e0*/  FADD.FTZ R8, R209, R2 ;  /* 0x00000002d1087221 */ /* 0x002fc80000010000 */
[----:B0-----:R-:W-:-:S03]  /*190f0*/  FADD.FTZ R25, R211, R8 ;  /* 0x00000008d3197221 */ /* 0x001fc60000010000 */
[----:B------:R-:W0:Y:S01]  /*19100*/  MUFU.EX2 R54, R54 ;  /* 0x0000003600367308 */ /* 0x000e220000000800 */
[----:B--2---:R-:W-:Y:S01]  /*19110*/  FADD.FTZ R8, R6, R25 ;  /* 0x0000001906087221 */ /* 0x004fe20000010000 */
[----:B------:R-:W-:-:S06]  /*19120*/  FFMA.FTZ R52, R52, R3, -R7 ;  /* 0x0000000334347223 */ /* 0x000fcc0000010807 */
[----:B------:R1:W-:Y:S01]  /*19130*/  MUFU.EX2 R11, R10 ;  /* 0x0000000a000b7308 */ /* 0x0003e20000000800 */
[----:B------:R-:W-:Y:S01]  /*19140*/  FADD.FTZ R27, R205, R8 ;  /* 0x00000008cd1b7221 */ /* 0x000fe20000010000 */
[----:B---3--:R-:W-:-:S06]  /*19150*/  FADD.FTZ R25, R56, R57 ;  /* 0x0000003938197221 */ /* 0x008fcc0000010000 */
[----:B------:R-:W2:Y:S01]  /*19160*/  MUFU.EX2 R207, R68 ;  /* 0x0000004400cf7308 */ /* 0x000ea20000000800 */
[----:B-1----:R-:W-:-:S04]  /*19170*/  IMAD.IADD R10, R237, 0x1, -R227 ;  /* 0x00000001ed0a7824 */ /* 0x002fc800078e0ae3 */
[----:B------:R-:W-:-:S03]  /*19180*/  IMAD R10, R225, 0x80, R10 ;  /* 0x00000080e10a7824 */ /* 0x000fc600078e020a */
[----:B------:R-:W1:Y:S01]  /*19190*/  MUFU.EX2 R48, R48 ;  /* 0x0000003000307308 */ /* 0x000e620000000800 */
[----:B------:R-:W-:-:S04]  /*191a0*/  IMAD.HI R224, R10, 0x66666667, RZ ;  /* 0x666666670ae07827 */ /* 0x000fc800078e02ff */
[-C--:B------:R-:W-:Y:S01]  /*191b0*/  FFMA.FTZ R12, R12, R3.reuse, -R7 ;  /* 0x000000030c0c7223 */ /* 0x080fe20000010807 */
[----:B----4-:R-:W-:Y:S02]  /*191c0*/  FADD.FTZ R27, R66, R27 ;  /* 0x0000001b421b7221 */ /* 0x010fe40000010000 */
[----:B------:R-:W3:Y:S01]  /*191d0*/  MUFU.EX2 R42, R42 ;  /* 0x0000002a002a7308 */ /* 0x000ee20000000800 */
[----:B------:R-:W-:Y:S01]  /*191e0*/  FADD.FTZ R8, R60, R25 ;  /* 0x000000193c087221 */ /* 0x000fe20000010000 */
[----:B------:R-:W-:Y:S01]  /*191f0*/  FFMA.FTZ R40, R40, R3, -R7 ;  /* 0x0000000328287223 */ /* 0x000fe20000010807 */
[----:B------:R-:W-:-:S05]  /*19200*/  SHF.R.U32.HI R29, RZ, 0x1f, R224 ;  /* 0x0000001fff1d7819 */ /* 0x000fca00000116e0 */
[----:B------:R-:W4:Y:S01]  /*19210*/  MUFU.EX2 R201, R70 ;  /* 0x0000004600c97308 */ /* 0x000f220000000800 */
[----:B0-----:R-:W-:Y:S01]  /*19220*/  FADD.FTZ R10, R54, R27 ;  /* 0x0000001b360a7221 */ /* 0x001fe20000010000 */
[----:B------:R-:W-:-:S06]  /*19230*/  FADD.FTZ R27, R9, R8 ;  /* 0x00000008091b7221 */ /* 0x000fcc0000010000 */
[----:B------:R-:W0:Y:S01]  /*19240*/  MUFU.EX2 R52, R52 ;  /* 0x0000003400347308 */ /* 0x000e220000000800 */
[----:B------:R-:W-:Y:S01]  /*19250*/  LEA.HI.SX32 R224, R224, R29, 0x1b ;  /* 0x0000001de0e07211 */ /* 0x000fe200078fdaff */
[----:B------:R-:W-:Y:S01]  /*19260*/  FFMA.FTZ R14, R14, R3, -R7 ;  /* 0x000000030e0e7223 */ /* 0x000fe20000010807 */
[----:B--2---:R-:W-:-:S05]  /*19270*/  FADD.FTZ R29, R207, R10 ;  /* 0x0000000acf1d7221 */ /* 0x004fca0000010000 */
[----:B------:R-:W2:Y:S01]  /*19280*/  MUFU.EX2 R46, R46 ;  /* 0x0000002e002e7308 */ /* 0x000ea20000000800 */
[----:B-1----:R-:W-:Y:S01]  /*19290*/  FADD.FTZ R8, R48, R27 ;  /* 0x0000001b30087221 */ /* 0x002fe20000010000 */
[----:B------:R-:W-:-:S06]  /*192a0*/  FFMA.FTZ R44, R44, R3, -R7 ;  /* 0x000000032c2c7223 */ /* 0x000fcc0000010807 */
[----:B------:R-:W1:Y:S01]  /*192b0*/  MUFU.EX2 R13, R12 ;  /* 0x0000000c000d7308 */ /* 0x000e620000000800 */
[----:B---3--:R-:W-:Y:S01]  /*192c0*/  FADD.FTZ R10, R42, R29 ;  /* 0x0000001d2a0a7221 */ /* 0x008fe20000010000 */
[----:B------:R-:W-:-:S06]  /*192d0*/  FADD.FTZ R27, R11, R8 ;  /* 0x000000080b1b7221 */ /* 0x000fcc0000010000 */
[----:B------:R-:W3:Y:S01]  /*192e0*/  MUFU.EX2 R203, R72 ;  /* 0x0000004800cb7308 */ /* 0x000ee20000000800 */
[----:B------:R-:W-:-:S07]  /*192f0*/  @!P1 PRMT R0, RZ, 0x654, R0 ;  /* 0x00000654ff009816 */ /* 0x000fce0000000000 */
[----:B------:R-:W3:Y:S01]  /*19300*/  MUFU.EX2 R40, R40 ;  /* 0x0000002800287308 */ /* 0x000ee20000000800 */
[----:B------:R-:W-:Y:S01]  /*19310*/  FFMA.FTZ R20, R20, R3, -R7 ;  /* 0x0000000314147223 */ /* 0x000fe20000010807 */
[----:B----4-:R-:W-:-:S06]  /*19320*/  FADD.FTZ R29, R201, R10 ;  /* 0x0000000ac91d7221 */ /* 0x010fcc0000010000 */
[----:B------:R-:W4:Y:S01]  /*19330*/  MUFU.EX2 R74, R74 ;  /* 0x0000004a004a7308 */ /* 0x000f220000000800 */
[----:B0-----:R-:W-:Y:S01]  /*19340*/  FADD.FTZ R8, R52, R27 ;  /* 0x0000001b34087221 */ /* 0x001fe20000010000 */
[----:B------:R-:W-:Y:S01]  /*19350*/  FFMA.FTZ R32, R32, R3, -R7 ;  /* 0x0000000320207223 */ /* 0x000fe20000010807 */
[----:B------:R2:W-:Y:S05]  /*19360*/  @!P1 SYNCS.ARRIVE.TRANS64.RED.A1T0 RZ, [R0+URZ], RZ ;  /* 0x000000ff00ff99a7 */ /* 0x0005ea000810043f */
[----:B------:R-:W0:Y:S01]  /*19370*/  MUFU.EX2 R15, R14 ;  /* 0x0000000e000f7308 */ /* 0x000e220000000800 */
[----:B--2---:R-:W-:-:S07]  /*19380*/  FADD.FTZ R0, R46, R29 ;  /* 0x0000001d2e007221 */ /* 0x004fce0000010000 */
[----:B------:R-:W2:Y:S01]  /*19390*/  MUFU.EX2 R197, R76 ;  /* 0x0000004c00c57308 */ /* 0x000ea20000000800 */
[----:B-1----:R-:W-:-:S07]  /*193a0*/  FADD.FTZ R29, R13, R8 ;  /* 0x000000080d1d7221 */ /* 0x002fce0000010000 */
[----:B------:R-:W1:Y:S01]  /*193b0*/  MUFU.EX2 R44, R44 ;  /* 0x0000002c002c7308 */ /* 0x000e620000000800 */
[----:B------:R-:W-:Y:S01]  /*193c0*/  FFMA.FTZ R26, R26, R3, -R7 ;  /* 0x000000031a1a7223 */ /* 0x000fe20000010807 */
[----:B---3--:R-:W-:-:S06]  /*193d0*/  FADD.FTZ R31, R203, R0 ;  /* 0x00000000cb1f7221 */ /* 0x008fcc0000010000 */
[----:B------:R-:W3:Y:S01]  /*193e0*/  MUFU.EX2 R78, R78 ;  /* 0x0000004e004e7308 */ /* 0x000ee20000000800 */
[----:B------:R-:W-:Y:S01]  /*193f0*/  FADD.FTZ R0, R40, R29 ;  /* 0x0000001d28007221 */ /* 0x000fe20000010000 */
[----:B------:R-:W-:-:S06]  /*19400*/  FFMA.FTZ R36, R36, R3, -R7 ;  /* 0x0000000324247223 */ /* 0x000fcc0000010807 */
[----:B------:R-:W3:Y:S01]  /*19410*/  MUFU.EX2 R21, R20 ;  /* 0x0000001400157308 */ /* 0x000ee20000000800 */
[----:B----4-:R-:W-:Y:S01]  /*19420*/  FADD.FTZ R8, R74, R31 ;  /* 0x0000001f4a087221 */ /* 0x010fe20000010000 */
[----:B0-----:R-:W-:-:S06]  /*19430*/  FADD.FTZ R29, R15, R0 ;  /* 0x000000000f1d7221 */ /* 0x001fcc0000010000 */
[----:B------:R-:W0:Y:S01]  /*19440*/  MUFU.EX2 R199, R80 ;  /* 0x0000005000c77308 */ /* 0x000e220000000800 */
[----:B------:R-:W-:-:S07]  /*19450*/  FFMA.FTZ R30, R30, R3, -R7 ;  /* 0x000000031e1e7223 */ /* 0x000fce0000010807 */
[----:B------:R-:W4:Y:S01]  /*19460*/  MUFU.EX2 R32, R32 ;  /* 0x0000002000207308 */ /* 0x000f220000000800 */
[-CC-:B------:R-:W-:Y:S01]  /*19470*/  FFMA.FTZ R24, R24, R3.reuse, -R7.reuse ;  /* 0x0000000318187223 */ /* 0x180fe20000010807 */
[-CC-:B------:R-:W-:Y:S01]  /*19480*/  FFMA.FTZ R34, R34, R3.reuse, -R7.reuse ;  /* 0x0000000322227223 */ /* 0x180fe20000010807 */
[-CC-:B------:R-:W-:Y:S01]  /*19490*/  FFMA.FTZ R28, R28, R3.reuse, -R7.reuse ;  /* 0x000000031c1c7223 */ /* 0x180fe20000010807 */
[----:B------:R-:W-:-:S04]  /*194a0*/  FFMA.FTZ R38, R38, R3, -R7 ;  /* 0x0000000326267223 */ /* 0x000fc80000010807 */
[----:B------:R-:W4:Y:S01]  /*194b0*/  MUFU.EX2 R82, R82 ;  /* 0x0000005200527308 */ /* 0x000f220000000800 */
[----:B--2---:R-:W-:Y:S01]  /*194c0*/  FADD.FTZ R7, R197, R8 ;  /* 0x00000008c5077221 */ /* 0x004fe20000010000 */
[----:B-1----:R-:W-:-:S06]  /*194d0*/  FADD.FTZ R0, R44, R29 ;  /* 0x0000001d2c007221 */ /* 0x002fcc0000010000 */
[----:B------:R-:W1:Y:S01]  /*194e0*/  MUFU.EX2 R25, R26 ;  /* 0x0000001a00197308 */ /* 0x000e620000000800 */
[----:B------:R-:W-:Y:S01]  /*194f0*/  F2FP.BF16.F32.PACK_AB R209, R2, R209 ;  /* 0x000000d102d1723e */ /* 0x000fe200000010ff */
[----:B---3--:R-:W-:-:S06]  /*19500*/  FADD.FTZ R2, R78, R7 ;  /* 0x000000074e027221 */ /* 0x008fcc0000010000 */
[----:B------:R-:W2:Y:S01]  /*19510*/  MUFU.EX2 R193, R84 ;  /* 0x0000005400c17308 */ /* 0x000ea20000000800 */
[----:B------:R-:W-:-:S07]  /*19520*/  FADD.FTZ R29, R21, R0 ;  /* 0x00000000151d7221 */ /* 0x000fce0000010000 */
[----:B------:R-:W3:Y:S01]  /*19530*/  MUFU.EX2 R36, R36 ;  /* 0x0000002400247308 */ /* 0x000ee20000000800 */
[----:B0-----:R-:W-:Y:S01]  /*19540*/  FADD.FTZ R31, R199, R2 ;  /* 0x00000002c71f7221 */ /* 0x001fe20000010000 */
[----:B----4-:R-:W-:-:S06]  /*19550*/  FADD.FTZ R0, R32, R29 ;  /* 0x0000001d20007221 */ /* 0x010fcc0000010000 */
[----:B------:R-:W0:Y:S08]  /*19560*/  MUFU.EX2 R86, R86 ;  /* 0x0000005600567308 */ /* 0x000e300000000800 */
[----:B------:R-:W4:Y:S01]  /*19570*/  MUFU.EX2 R27, R30 ;  /* 0x0000001e001b7308 */ /* 0x000f220000000800 */
[----:B------:R-:W-:Y:S01]  /*19580*/  FADD.FTZ R2, R82, R31 ;  /* 0x0000001f52027221 */ /* 0x000fe20000010000 */
[----:B-1----:R-:W-:-:S06]  /*19590*/  FADD.FTZ R29, R25, R0 ;  /* 0x00000000191d7221 */ /* 0x002fcc0000010000 */
[----:B------:R-:W1:Y:S01]  /*195a0*/  MUFU.EX2 R24, R24 ;  /* 0x0000001800187308 */ /* 0x000e620000000800 */
[----:B--2---:R-:W-:Y:S01]  /*195b0*/  FADD.FTZ R31, R193, R2 ;  /* 0x00000002c11f7221 */ /* 0x004fe20000010000 */
[----:B---3--:R-:W-:-:S06]  /*195c0*/  FADD.FTZ R0, R36, R29 ;  /* 0x0000001d24007221 */ /* 0x008fcc0000010000 */
[----:B------:R-:W2:Y:S01]  /*195d0*/  MUFU.EX2 R7, R34 ;  /* 0x0000002200077308 */ /* 0x000ea20000000800 */
[----:B------:R-:W-:Y:S01]  /*195e0*/  VIADD R8, R148, 0xfffffffe ;  /* 0xfffffffe94087836 */ /* 0x000fe20000000000 */
[----:B------:R-:W-:Y:S01]  /*195f0*/  VIMNMX R224, RZ, R224, !PT ;  /* 0x000000e0ffe07248 */ /* 0x000fe20007fe0100 */
[----:B0-----:R-:W-:-:S05]  /*19600*/  FADD.FTZ R12, R86, R31 ;  /* 0x0000001f560c7221 */ /* 0x001fca0000010000 */
[----:B------:R-:W0:Y:S01]  /*19610*/  MUFU.EX2 R28, R28 ;  /* 0x0000001c001c7308 */ /* 0x000e220000000800 */
[----:B----4-:R-:W-:Y:S01]  /*19620*/  FADD.FTZ R31, R27, R0 ;  /* 0x000000001b1f7221 */ /* 0x010fe20000010000 */
[----:B------:R-:W-:-:S06]  /*19630*/  ISETP.GE.AND P2, PT, R8, R224, PT ;  /* 0x000000e00800720c */ /* 0x000fcc0003f46270 */
[----:B------:R-:W3:Y:S01]  /*19640*/  MUFU.EX2 R195, R88 ;  /* 0x0000005800c37308 */ /* 0x000ee20000000800 */
[----:B-1----:R-:W-:-:S07]  /*19650*/  FADD.FTZ R0, R24, R31 ;  /* 0x0000001f18007221 */ /* 0x002fce0000010000 */
[----:B------:R-:W1:Y:S01]  /*19660*/  MUFU.EX2 R29, R38 ;  /* 0x00000026001d7308 */ /* 0x000e620000000800 */
[----:B------:R-:W-:Y:S01]  /*19670*/  F2FP.BF16.F32.PACK_AB R210, R9, R60 ;  /* 0x0000003c09d2723e */ /* 0x000fe200000010ff */
[----:B--2---:R-:W-:Y:S01]  /*19680*/  FADD.FTZ R9, R7, R0 ;  /* 0x0000000007097221 */ /* 0x004fe20000010000 */
[----:B------:R-:W-:Y:S03]  /*19690*/  BSSY B0, `(.L_x_2524) ;  /* 0x00005bf000007945 */ /* 0x000fe60003800000 */
[----:B0-----:R-:W-:Y:S01]  /*196a0*/  FADD.FTZ R0, R28, R9 ;  /* 0x000000091c007221 */ /* 0x001fe20000010000 */
[----:B------:R-:W-:Y:S01]  /*196b0*/  F2FP.BF16.F32.PACK_AB R206, R13, R52 ;  /* 0x000000340dce723e */ /* 0x000fe200000010ff */
[----:B---3--:R-:W-:Y:S01]  /*196c0*/  FADD.FTZ R12, R195, R12 ;  /* 0x0000000cc30c7221 */ /* 0x008fe20000010000 */
[----:B------:R-:W-:Y:S01]  /*196d0*/  F2FP.BF16.F32.PACK_AB R205, R66, R205 ;  /* 0x000000cd42cd723e */ /* 0x000fe200000010ff */
[----:B------:R-:W-:Y:S01]  /*196e0*/  IMAD.MOV.U32 R2, RZ, RZ, 0x3f800000 ;  /* 0x3f800000ff027424 */ /* 0x000fe200078e00ff */
[----:B------:R-:W-:Y:S01]  /*196f0*/  F2FP.BF16.F32.PACK_AB R207, R207, R54 ;  /* 0x00000036cfcf723e */ /* 0x000fe200000010ff */
[--C-:B------:R-:W-:Y:S01]  /*19700*/  IMAD.MOV.U32 R150, RZ, RZ, R151.reuse ;  /* 0x000000ffff967224 */ /* 0x100fe200078e0097 */
[----:B------:R-:W-:Y:S01]  /*19710*/  F2FP.BF16.F32.PACK_AB R201, R201, R42 ;  /* 0x0000002ac9c9723e */ /* 0x000fe200000010ff */
[--C-:B------:R-:W-:Y:S01]  /*19720*/  IMAD.MOV.U32 R149, RZ, RZ, R151.reuse ;  /* 0x000000ffff957224 */ /* 0x100fe200078e0097 */
[----:B------:R-:W-:Y:S01]  /*19730*/  F2FP.BF16.F32.PACK_AB R203, R203, R46 ;  /* 0x0000002ecbcb723e */ /* 0x000fe200000010ff */
[----:B-1----:R-:W-:Y:S01]  /*19740*/  FADD.FTZ R13, R29, R0 ;  /* 0x000000001d0d7221 */ /* 0x002fe20000010000 */
[----:B------:R-:W-:Y:S01]  /*19750*/  F2FP.BF16.F32.PACK_AB R197, R197, R74 ;  /* 0x0000004ac5c5723e */ /* 0x000fe200000010ff */
[----:B------:R-:W-:Y:S01]  /*19760*/  IMAD.MOV.U32 R0, RZ, RZ, 0x3f800000 ;  /* 0x3f800000ff007424 */ /* 0x000fe200078e00ff */
[----:B------:R-:W-:Y:S01]  /*19770*/  F2FP.BF16.F32.PACK_AB R199, R199, R78 ;  /* 0x0000004ec7c7723e */ /* 0x000fe200000010ff */
[--C-:B------:R-:W-:Y:S01]  /*19780*/  IMAD.MOV.U32 R148, RZ, RZ, R151.reuse ;  /* 0x000000ffff947224 */ /* 0x100fe200078e0097 */
        /* <DEDUP_REMOVED lines=135> */
[----:B------:R-:W-:Y:S06]  /*1a000*/  @!P2 BRA `(.L_x_2525) ;  /* 0x00000050009ca947 */ /* 0x000fec0003800000 */
[----:B------:R-:W-:Y:S01]  /*1a010*/  BSSY B1, `(.L_x_2525) ;  /* 0x0000526000017945 */ /* 0x000fe20003800000 */
[----:B------:R-:W-:Y:S01]  /*1a020*/  IMAD.MOV.U32 R6, RZ, RZ, R4 ;  /* 0x000000ffff067224 */ /* 0x000fe200078e0004 */
[----:B------:R-:W-:Y:S01]  /*1a030*/  CS2R R150, SRZ ;  /* 0x0000000000967805 */ /* 0x000fe2000001ff00 */
[----:B------:R-:W-:Y:S01]  /*1a040*/  IMAD.MOV.U32 R7, RZ, RZ, R5 ;  /* 0x000000ffff077224 */ /* 0x000fe200078e0005 */
[----:B------:R-:W-:Y:S01]  /*1a050*/  CS2R R146, SRZ ;  /* 0x0000000000927805 */ /* 0x000fe2000001ff00 */
[----:B------:R-:W-:Y:S01]  /*1a060*/  IMAD.MOV.U32 R9, RZ, RZ, R219 ;  /* 0x000000ffff097224 */ /* 0x000fe200078e00db */
[----:B------:R-:W-:Y:S01]  /*1a070*/  CS2R R142, SRZ ;  /* 0x00000000008e7805 */ /* 0x000fe2000001ff00 */
[----:B------:R-:W-:Y:S01]  /*1a080*/  IMAD.MOV.U32 R10, RZ, RZ, R214 ;  /* 0x000000ffff0a7224 */ /* 0x000fe200078e00d6 */
[----:B------:R-:W-:Y:S01]  /*1a090*/  CS2R R138, SRZ ;  /* 0x00000000008a7805 */ /* 0x000fe2000001ff00 */
[----:B------:R-:W-:Y:S01]  /*1a0a0*/  IMAD.MOV.U32 R2, RZ, RZ, 0x3f800000 ;  /* 0x3f800000ff027424 */ /* 0x000fe200078e00ff */
        /* <DEDUP_REMOVED lines=60> */
.L_x_2536:
[----:B------:R-:W-:-:S05]  /*1a470*/  VIADD R3, R10, 0x1 ;  /* 0x000000010a037836 */ /* 0x000fca0000000000 */
[----:B------:R-:W-:-:S04]  /*1a480*/  ISETP.NE.AND P2, PT, R3, 0x2, PT ;  /* 0x000000020300780c */ /* 0x000fc80003f45270 */
[----:B------:R-:W-:Y:S02]  /*1a490*/  SEL R4, RZ, 0x1, P2 ;  /* 0x00000001ff047807 */ /* 0x000fe40001000000 */
[----:B------:R-:W-:Y:S02]  /*1a4a0*/  SEL R214, R3, RZ, P2 ;  /* 0x000000ff03d67207 */ /* 0x000fe40001000000 */
[----:B------:R-:W-:Y:S01]  /*1a4b0*/  LOP3.LUT R219, R9, R4, RZ, 0x3c, !PT ;  /* 0x0000000409db7212 */ /* 0x000fe200078e3cff */
[----:B------:R-:W-:Y:S06]  /*1a4c0*/  @!P0 BRA `(.L_x_2526) ;  /* 0x0000000000048947 */ /* 0x000fec0003800000 */
[----:B------:R-:W-:Y:S01]  /*1a4d0*/  BPT.TRAP 0x1 ;  /* 0x000000040000795c */ /* 0x000fe20000300000 */
.L_x_2526:
[----:B------:R-:W-:Y:S01]  /*1a4e0*/  IMAD R11, R214, 0x8, R16 ;  /* 0x00000008d60b7824 */ /* 0x000fe200078e0210 */
[----:B------:R-:W-:-:S04]  /*1a4f0*/  SHF.L.U32 R4, R219, 0x1f, RZ ;  /* 0x0000001fdb047819 */ /* 0x000fc800000006ff */
[----:B------:R0:W1:Y:S01]  /*1a500*/  SYNCS.PHASECHK.TRANS64.TRYWAIT P2, [R11+URZ+0x38830], R4 ;  /* 0x038830040b0075a7 */ /* 0x000062000804017f */
[----:B------:R-:W-:Y:S05]  /*1a510*/  @!P0 BRA `(.L_x_2527) ;  /* 0x0000000000048947 */ /* 0x000fea0003800000 */
[----:B------:R-:W-:Y:S01]  /*1a520*/  BPT.TRAP 0x1 ;  /* 0x000000040000795c */ /* 0x000fe20000300000 */
.L_x_2527:
[----:B------:R-:W-:Y:S01]  /*1a530*/  IMAD R3, R214, 0xa00, R223 ;  /* 0x00000a00d6037824 */ /* 0x000fe200078e02df */
[----:B------:R-:W-:Y:S03]  /*1a540*/  BSSY B2, `(.L_x_2528) ;  /* 0x0000006000027945 */ /* 0x000fe60003800000 */
[C---:B------:R-:W-:Y:S02]  /*1a550*/  VIADD R14, R3.reuse, 0x80 ;  /* 0x00000080030e7836 */ /* 0x040fe40000000000 */
[----:B------:R-:W-:Y:S01]  /*1a560*/  VIADD R20, R3, 0x100 ;  /* 0x0000010003147836 */ /* 0x000fe20000000000 */
[----:B-1----:R-:W-:Y:S06]  /*1a570*/  @P2 BRA `(.L_x_2529) ;  /* 0x0000000000082947 */ /* 0x002fec0003800000 */
[----:B------:R-:W1:Y:S02]  /*1a580*/  SYNCS.PHASECHK.TRANS64.TRYWAIT P2, [R11+URZ+0x38830], R4 ;  /* 0x038830040b0075a7 */ /* 0x000e64000804017f */
[----:B-1----:R-:W-:Y:S05]  /*1a590*/  @!P2 BRA `(.L_x_2530) ;  /* 0x0000015000e8a947 */ /* 0x002fea0003800000 */
.L_x_2529:
[----:B------:R-:W-:Y:S05]  /*1a5a0*/  BSYNC B2 ;  /* 0x0000000000027941 */ /* 0x000fea0003800000 */
.L_x_2528:
        /* <DEDUP_REMOVED lines=68> */
[----:B------:R-:W-:Y:S01]  /*1a9f0*/  VIADD R4, R3, 0x182 ;  /* 0x0000018203047836 */ /* 0x000fe20000000000 */
[----:B------:R-:W-:Y:S01]  /*1aa00*/  UMOV UR24, UR28 ;  /* 0x0000001c00187c82 */ /* 0x000fe20008000000 */
[----:B------:R-:W-:Y:S01]  /*1aa10*/  IMAD.MOV.U32 R5, RZ, RZ, 0x40000040 ;  /* 0x40000040ff057424 */ /* 0x000fe200078e00ff */
[----:B------:R-:W-:Y:S01]  /*1aa20*/  UMOV UR25, UR29 ;  /* 0x0000001d00197c82 */ /* 0x000fe20008000000 */
[----:B------:R-:W-:Y:S01]  /*1aa30*/  UMOV UR20, UR28 ;  /* 0x0000001c00147c82 */ /* 0x000fe20008000000 */
[----:B------:R-:W-:Y:S01]  /*1aa40*/  HGMMA.64x16x16.F32.BF16 R176, gdesc[UR12], R176, gsb0 ;  /* 0x002000000cb079f0 */ /* 0x000fe200080018b0 */
[----:B------:R-:W-:Y:S01]  /*1aa50*/  R2UR UR18, R20 ;  /* 0x00000000141272ca */ /* 0x000fe200000e0000 */
[----:B------:R-:W-:Y:S01]  /*1aa60*/  UMOV UR21, UR29 ;  /* 0x0000001d00157c82 */ /* 0x000fe20008000000 */
[----:B------:R-:W-:Y:S01]  /*1aa70*/  R2UR UR19, R21 ;  /* 0x00000000151372ca */ /* 0x000fe200000e0000 */
[----:B------:R-:W2:Y:S01]  /*1aa80*/  LDL.64 R14, [R1+0x30] ;  /* 0x00003000010e7983 */ /* 0x000ea20000100a00 */
[----:B------:R-:W-:Y:S01]  /*1aa90*/  R2UR UR26, R4 ;  /* 0x00000000041a72ca */ /* 0x000fe200000e0000 */
[----:B------:R-:W-:-:S02]  /*1aaa0*/  WARPGROUP.DEPBAR.LE gsb0, 0x0 ;  /* 0x00008000000079c5 */ /* 0x000fc40000010000 */
[----:B------:R-:W-:Y:S01]  /*1aab0*/  WARPGROUP.ARRIVE ;  /* 0x00000000000079c5 */ /* 0x000fe20000000000 */
[----:B------:R-:W-:Y:S01]  /*1aac0*/  R2UR UR27, R5 ;  /* 0x00000000051b72ca */ /* 0x000fe200000e0000 */
[----:B------:R-:W-:Y:S01]  /*1aad0*/  UMOV UR8, UR30 ;  /* 0x0000001e00087c82 */ /* 0x000fe20008000000 */
[----:B------:R-:W-:Y:S01]  /*1aae0*/  UMOV UR9, UR31 ;  /* 0x0000001f00097c82 */ /* 0x000fe20008000000 */
[----:B------:R-:W-:Y:S01]  /*1aaf0*/  UMOV UR4, UR30 ;  /* 0x0000001e00047c82 */ /* 0x000fe20008000000 */
[----:B------:R-:W-:-:S03]  /*1ab00*/  UMOV UR5, UR31 ;  /* 0x0000001f00057c82 */ /* 0x000fc60008000000 */
[----:B------:R-:W-:Y:S01]  /*1ab10*/  HGMMA.64x16x16.F32.BF16 R168, gdesc[UR16], R168, gsb0 ;  /* 0x0020000010a879f0 */ /* 0x000fe200080018a8 */
[----:B------:R-:W-:Y:S01]  /*1ab20*/  VIADD R4, R3, 0x202 ;  /* 0x0000020203047836 */ /* 0x000fe20000000000 */
[----:B------:R-:W-:Y:S01]  /*1ab30*/  UMOV UR12, UR30 ;  /* 0x0000001e000c7c82 */ /* 0x000fe20008000000 */
[----:B------:R-:W-:Y:S01]  /*1ab40*/  IMAD.MOV.U32 R5, RZ, RZ, 0x40000040 ;  /* 0x40000040ff057424 */ /* 0x000fe200078e00ff */
[----:B------:R-:W-:Y:S01]  /*1ab50*/  UMOV UR13, UR31 ;  /* 0x0000001f000d7c82 */ /* 0x000fe20008000000 */
[----:B------:R-:W3:Y:S01]  /*1ab60*/  LDL.64 R20, [R1+0x28] ;  /* 0x0000280001147983 */ /* 0x000ee20000100a00 */
        /* <DEDUP_REMOVED lines=782> */
.L_x_2531:
[----:B------:R-:W-:Y:S01]  /*1dc50*/  SHF.L.U32 R0, R9, 0x1f, RZ ;  /* 0x0000001f09007819 */ /* 0x000fe200000006ff */
[----:B------:R-:W-:-:S04]  /*1dc60*/  IMAD R9, R10, 0x8, R16 ;  /* 0x000000080a097824 */ /* 0x000fc800078e0210 */
[----:B------:R0:W1:Y:S01]  /*1dc70*/  SYNCS.PHASECHK.TRANS64.TRYWAIT P2, [R9+URZ+0x38850], R0 ;  /* 0x03885000090075a7 */ /* 0x000062000804017f */
[----:B------:R-:W-:Y:S05]  /*1dc80*/  @!P0 BRA `(.L_x_2532) ;  /* 0x0000000000048947 */ /* 0x000fea0003800000 */
[----:B------:R-:W-:Y:S01]  /*1dc90*/  BPT.TRAP 0x1 ;  /* 0x000000040000795c */ /* 0x000fe20000300000 */
.L_x_2532:
[----:B------:R-:W-:Y:S04]  /*1dca0*/  BSSY B2, `(.L_x_2533) ;  /* 0x0000004000027945 */ /* 0x000fe80003800000 */
[----:B-1----:R-:W-:Y:S05]  /*1dcb0*/  @P2 BRA `(.L_x_2534) ;  /* 0x0000000000082947 */ /* 0x002fea0003800000 */
[----:B------:R-:W1:Y:S02]  /*1dcc0*/  SYNCS.PHASECHK.TRANS64.TRYWAIT P2, [R9+URZ+0x38850], R0 ;  /* 0x03885000090075a7 */ /* 0x000e64000804017f */
[----:B-1----:R-:W-:Y:S05]  /*1dcd0*/  @!P2 BRA `(.L_x_2535) ;  /* 0x0000011c002ca947 */ /* 0x002fea0003800000 */
.L_x_2534:
[----:B------:R-:W-:Y:S05]  /*1dce0*/  BSYNC B2 ;  /* 0x0000000000027941 */ /* 0x000fea0003800000 */
.L_x_2533:
[----:B01----:R-:W-:Y:S01]  /*1dcf0*/  VIADD R0, R16, 0x400 ;  /* 0x0000040010007836 */ /* 0x003fe20000000000 */
[----:B------:R-:W2:Y:S04]  /*1dd00*/  LDL R15, [R1+0x68] ;  /* 0x00006800010f7983 */ /* 0x000ea80000100800 */
[----:B------:R-:W-:Y:S01]  /*1dd10*/  SHF.R.U32.HI R0, RZ, 0x4, R0 ;  /* 0x00000004ff007819 */ /* 0x000fe20000011600 */
[----:B------:R-:W3:Y:S01]  /*1dd20*/  LDL R14, [R1+0x6c] ;  /* 0x00006c00010e7983 */ /* 0x000ee20000100800 */
[----:B------:R-:W-:Y:S01]  /*1dd30*/  IMAD.MOV.U32 R3, RZ, RZ, 0x40000040 ;  /* 0x40000040ff037424 */ /* 0x000fe200078e00ff */
[----:B------:R-:W-:Y:S01]  /*1dd40*/  WARPGROUP.ARRIVE ;  /* 0x00000000000079c5 */ /* 0x000fe20000000000 */
[----:B------:R-:W-:Y:S01]  /*1dd50*/  LOP3.LUT R0, R0, 0x3fff, RZ, 0xc0, !PT ;  /* 0x00003fff00007812 */ /* 0x000fe200078ec0ff */
[----:B------:R-:W-:-:S02]  /*1dd60*/  IMAD.MOV.U32 R5, RZ, RZ, 0x40000040 ;  /* 0x40000040ff057424 */ /* 0x000fc400078e00ff */
[----:B------:R-:W-:Y:S01]  /*1dd70*/  R2UR UR7, R3 ;  /* 0x00000000030772ca */ /* 0x000fe200000e0000 */
[----:B------:R-:W-:Y:S01]  /*1dd80*/  @!P1 VIADD R11, R11, 0x38840 ;  /* 0x000388400b0b9836 */ /* 0x000fe20000000000 */
[----:B------:R-:W-:Y:S01]  /*1dd90*/  LOP3.LUT R0, R0, 0x2800000, RZ, 0xfc, !PT ;  /* 0x0280000000007812 */ /* 0x000fe200078efcff */
[----:B------:R-:W-:-:S03]  /*1dda0*/  @!P1 VIADD R9, R9, 0x38860 ;  /* 0x0003886009099836 */ /* 0x000fc60000000000 */
[----:B------:R-:W-:Y:S01]  /*1ddb0*/  @!P1 PRMT R11, RZ, 0x654, R11 ;  /* 0x00000654ff0b9816 */ /* 0x000fe2000000000b */
[----:B------:R-:W-:Y:S01]  /*1ddc0*/  IMAD R2, R10, 0xa00, R0 ;  /* 0x00000a000a027824 */ /* 0x000fe200078e0200 */
[----:B------:R-:W-:Y:S01]  /*1ddd0*/  @!P1 PRMT R9, RZ, 0x654, R9 ;  /* 0x00000654ff099816 */ /* 0x000fe20000000009 */
[----:B------:R-:W-:Y:S02]  /*1dde0*/  IMAD.SHL.U32 R0, R225, 0x80, RZ ;  /* 0x00000080e1007824 */ /* 0x000fe400078e00ff */
[C---:B------:R-:W-:Y:S01]  /*1ddf0*/  VIADD R4, R2.reuse, 0x80 ;  /* 0x0000008002047836 */ /* 0x040fe20000000000 */
[----:B------:R-:W-:Y:S01]  /*1de00*/  R2UR UR6, R2 ;  /* 0x00000000020672ca */ /* 0x000fe200000e0000 */
[----:B------:R-:W-:-:S05]  /*1de10*/  IMAD R0, R8, -0x50, R0 ;  /* 0xffffffb008007824 */ /* 0x000fca00078e0200 */
[----:B------:R-:W-:-:S05]  /*1de20*/  IADD3 R0, R0, 0x1, R237 ;  /* 0x0000000100007810 */ /* 0x000fca0007ffe0ed */
[----:B------:R-:W-:Y:S02]  /*1de30*/  IMAD.IADD R0, R0, 0x1, -R227 ;  /* 0x0000000100007824 */ /* 0x000fe400078e0ae3 */
[----:B------:R-:W-:Y:S01]  /*1de40*/  HGMMA.64x256x16.F32.BF16 R24, R208, gdesc[UR4].tnspB, R24, gsb0 ;  /* 0x43e00004d0187df0 */ /* 0x000fe20008001818 */
[----:B------:R-:W-:Y:S01]  /*1de50*/  R2UR UR6, R4 ;  /* 0x00000000040672ca */ /* 0x000fe200000e0000 */
[----:B------:R-:W-:Y:S01]  /*1de60*/  VIADD R4, R2, 0x100 ;  /* 0x0000010002047836 */ /* 0x000fe20000000000 */
[----:B------:R-:W-:Y:S01]  /*1de70*/  R2UR UR7, R5 ;  /* 0x00000000050772ca */ /* 0x000fe200000e0000 */
[----:B------:R-:W-:Y:S02]  /*1de80*/  IMAD.MOV.U32 R5, RZ, RZ, 0x40000040 ;  /* 0x40000040ff057424 */ /* 0x000fe400078e00ff */
[----:B--2---:R-:W-:-:S04]  /*1de90*/  IMAD R0, R15, -0x2, R0 ;  /* 0xfffffffe0f007824 */ /* 0x004fc800078e0200 */
[----:B---3--:R-:W-:Y:S01]  /*1dea0*/  IMAD.IADD R0, R14, 0x1, R0 ;  /* 0x000000010e007824 */ /* 0x008fe200078e0200 */
[----:B------:R-:W-:Y:S02]  /*1deb0*/  WARPGROUP.DEPBAR.LE gsb0, 0x0 ;  /* 0x00008000000079c5 */ /* 0x000fe40000010000 */
[----:B------:R-:W-:Y:S02]  /*1dec0*/  WARPGROUP.ARRIVE ;  /* 0x00000000000079c5 */ /* 0x000fe40000000000 */
[C---:B------:R-:W-:Y:S02]  /*1ded0*/  ISETP.GT.AND P2, PT, R0.reuse, RZ, PT ;  /* 0x000000ff0000720c */ /* 0x040fe40003f44270 */
[----:B------:R-:W-:-:S11]  /*1dee0*/  ISETP.GT.AND P3, PT, R0, 0x1, PT ;  /* 0x000000010000780c */ /* 0x000fd60003f64270 */
[----:B------:R-:W-:Y:S01]  /*1def0*/  HGMMA.64x256x16.F32.BF16 R24, R204, gdesc[UR4].tnspB, R24, gsb0 ;  /* 0x43e00004cc187df0 */ /* 0x000fe20008001818 */
[----:B------:R-:W-:Y:S01]  /*1df00*/  R2UR UR6, R4 ;  /* 0x00000000040672ca */ /* 0x000fe200000e0000 */
[----:B------:R-:W-:Y:S01]  /*1df10*/  VIADD R4, R2, 0x180 ;  /* 0x0000018002047836 */ /* 0x000fe20000000000 */
[----:B------:R-:W-:Y:S01]  /*1df20*/  R2UR UR7, R5 ;  /* 0x00000000050772ca */ /* 0x000fe200000e0000 */
[----:B------:R-:W-:Y:S01]  /*1df30*/  IMAD.MOV.U32 R5, RZ, RZ, 0x40000040 ;  /* 0x40000040ff057424 */ /* 0x000fe200078e00ff */
[----:B------:R-:W-:Y:S01]  /*1df40*/  FSEL R184, R184, -INF , P2 ;  /* 0xff800000b8b87808 */ /* 0x000fe20001000000 */
[----:B------:R-:W-:Y:S01]  /*1df50*/  VIADD R2, R2, 0x200 ;  /* 0x0000020002027836 */ /* 0x000fe20000000000 */
        /* <DEDUP_REMOVED lines=58> */
[----:B------:R-:W-:Y:S02]  /*1e300*/  ISETP.GT.AND P3, PT, R0, 0x1, PT ;  /* 0x000000010000780c */ /* 0x000fe40003f64270 */
[----:B------:R-:W-:Y:S02]  /*1e310*/  FSEL R186, R186, -INF , P2 ;  /* 0xff800000baba7808 */ /* 0x000fe40001000000 */
[C---:B------:R-:W-:Y:S02]  /*1e320*/  ISETP.GT.AND P4, PT, R0.reuse, 0x8, PT ;  /* 0x000000080000780c */ /* 0x040fe40003f84270 */
[----:B------:R-:W-:Y:S02]  /*1e330*/  FSEL R187, R187, -INF , P3 ;  /* 0xff800000bbbb7808 */ /* 0x000fe40001800000 */
[----:B------:R-:W-:Y:S02]  /*1e340*/  ISETP.GT.AND P5, PT, R0, 0x9, PT ;  /* 0x000000090000780c */ /* 0x000fe40003fa4270 */
[----:B------:R-:W-:-:S02]  /*1e350*/  FSEL R190, R190, -INF , P4 ;  /* 0xff800000bebe7808 */ /* 0x000fc40002000000 */
[----:B------:R-:W-:Y:S02]  /*1e360*/  FSEL R191, R191, -INF , P5 ;  /* 0xff800000bfbf7808 */ /* 0x000fe40002800000 */
[C---:B------:R-:W-:Y:S02]  /*1e370*/  ISETP.GT.AND P3, PT, R0.reuse, 0x10, PT ;  /* 0x000000100000780c */ /* 0x040fe40003f64270 */
[----:B------:R-:W-:Y:S02]  /*1e380*/  ISETP.GT.AND P4, PT, R0, 0x11, PT ;  /* 0x000000110000780c */ /* 0x000fe40003f84270 */
[----:B------:R-:W-:Y:S02]  /*1e390*/  FSEL R178, R178, -INF , P3 ;  /* 0xff800000b2b27808 */ /* 0x000fe40001800000 */
[----:B------:R-:W-:Y:S02]  /*1e3a0*/  ISETP.GT.AND P5, PT, R0, 0x18, PT ;  /* 0x000000180000780c */ /* 0x000fe40003fa4270 */
[----:B------:R-:W-:-:S02]  /*1e3b0*/  FSEL R179, R179, -INF , P4 ;  /* 0xff800000b3b37808 */ /* 0x000fc40002000000 */
[----:B------:R-:W-:Y:S02]  /*1e3c0*/  ISETP.GT.AND P6, PT, R0, 0x19, PT ;  /* 0x000000190000780c */ /* 0x000fe40003fc4270 */
[----:B------:R-:W-:Y:S02]  /*1e3d0*/  FSEL R182, R182, -INF , P5 ;  /* 0xff800000b6b67808 */ /* 0x000fe40002800000 */
[----:B------:R-:W-:Y:S02]  /*1e3e0*/  FSEL R183, R183, -INF , P6 ;  /* 0xff800000b7b77808 */ /* 0x000fe40003000000 */
[C---:B------:R-:W-:Y:S02]  /*1e3f0*/  ISETP.GT.AND P3, PT, R0.reuse, 0x20, PT ;  /* 0x000000200000780c */ /* 0x040fe40003f64270 */
[----:B------:R-:W-:Y:S02]  /*1e400*/  ISETP.GT.AND P4, PT, R0, 0x21, PT ;  /* 0x000000210000780c */ /* 0x000fe40003f84270 */
[----:B------:R-:W-:-:S02]  /*1e410*/  FSEL R170, R170, -INF , P3 ;  /* 0xff800000aaaa7808 */ /* 0x000fc40001800000 */
[C---:B------:R-:W-:Y:S02]  /*1e420*/  ISETP.GT.AND P5, PT, R0.reuse, 0x28, PT ;  /* 0x000000280000780c */ /* 0x040fe40003fa4270 */
[----:B------:R-:W-:Y:S02]  /*1e430*/  FSEL R171, R171, -INF , P4 ;  /* 0xff800000abab7808 */ /* 0x000fe40002000000 */
[----:B------:R-:W-:Y:S02]  /*1e440*/  ISETP.GT.AND P6, PT, R0, 0x29, PT ;  /* 0x000000290000780c */ /* 0x000fe40003fc4270 */
[----:B------:R-:W-:Y:S02]  /*1e450*/  FSEL R174, R174, -INF , P5 ;  /* 0xff800000aeae7808 */ /* 0x000fe40002800000 */
[----:B------:R-:W-:Y:S02]  /*1e460*/  FSEL R175, R175, -INF , P6 ;  /* 0xff800000afaf7808 */ /* 0x000fe40003000000 */
[----:B------:R-:W-:-:S02]  /*1e470*/  ISETP.GT.AND P3, PT, R0, 0x30, PT ;  /* 0x000000300000780c */ /* 0x000fc40003f64270 */
        /* <DEDUP_REMOVED lines=13> */
[----:B------:R-:W-:Y:S01]  /*1e550*/  FSEL R158, R158, -INF , P5 ;  /* 0xff8000009e9e7808 */ /* 0x000fe20002800000 */
[----:B------:R-:W-:Y:S02]  /*1e560*/  WARPGROUP.DEPBAR.LE gsb0, 0x0 ;  /* 0x00008000000079c5 */ /* 0x000fe40000010000 */
[----:B------:R-:W-:-:S06]  /*1e570*/  WARPGROUP.ARRIVE ;  /* 0x00000000000079c5 */ /* 0x000fcc0000000000 */
[----:B------:R-:W-:Y:S01]  /*1e580*/  HGMMA.64x256x16.F32.BF16 R24, R200, gdesc[UR4].tnspB, R24, gsb0 ;  /* 0x43e00004c8187df0 */ /* 0x000fe20008001818 */
[----:B------:R-:W-:Y:S02]  /*1e590*/  R2UR UR6, R4 ;  /* 0x00000000040672ca */ /* 0x000fe400000e0000 */
[----:B------:R-:W-:Y:S02]  /*1e5a0*/  R2UR UR7, R5 ;  /* 0x00000000050772ca */ /* 0x000fe400000e0000 */
[----:B------:R-:W-:Y:S02]  /*1e5b0*/  FMNMX.FTZ R5, R157, R3, !PT ;  /* 0x000000039d057209 */ /* 0x000fe40007810000 */
        /* <DEDUP_REMOVED lines=8> */
[----:B0-----:R-:W-:Y:S01]  /*1e640*/  FMNMX.FTZ R5, R5, R3, !PT ;  /* 0x0000000305057209 */ /* 0x001fe20007810000 */
[----:B------:R-:W-:Y:S01]  /*1e650*/  IMAD.MOV.U32 R3, RZ, RZ, 0x40000040 ;  /* 0x40000040ff037424 */ /* 0x000fe200078e00ff */
        /* <DEDUP_REMOVED lines=17> */
[----:B------:R-:W0:Y:S01]  /*1e770*/  SHFL.BFLY PT, R2, R5, 0x1, 0x1f ;  /* 0x0c201f0005027f89 */ /* 0x000e2200000e0000 */
[----:B------:R-:W-:Y:S01]  /*1e780*/  IMAD.U32 R3, RZ, RZ, UR39 ;  /* 0x00000027ff037e24 */ /* 0x000fe2000f8e00ff */
[----:B0-----:R-:W-:-:S04]  /*1e790*/  FMNMX.FTZ R5, R5, R2, !PT ;  /* 0x0000000205057209 */ /* 0x001fc80007810000 */
[C---:B------:R-:W-:Y:S01]  /*1e7a0*/  FSETP.NEU.FTZ.AND P2, PT, R5.reuse, -INF , PT ;  /* 0xff8000000500780b */ /* 0x040fe20003f5d000 */
[----:B------:R-:W-:-:S05]  /*1e7b0*/  FMUL.FTZ R2, R5, R3 ;  /* 0x0000000305027220 */ /* 0x000fca0000410000 */
[----:B------:R-:W-:-:S05]  /*1e7c0*/  FSEL R2, R2, RZ, P2 ;  /* 0x000000ff02027208 */ /* 0x000fca0001000000 */
[-CC-:B------:R-:W-:Y:S01]  /*1e7d0*/  FFMA.FTZ R204, R176, R3.reuse, -R2.reuse ;  /* 0x00000003b0cc7223 */ /* 0x180fe20000010802 */
[----:B------:R-:W-:Y:S01]  /*1e7e0*/  FSEL R176, R159, -INF , P6 ;  /* 0xff8000009fb07808 */ /* 0x000fe20003000000 */
[-CC-:B------:R-:W-:Y:S01]  /*1e7f0*/  FFMA.FTZ R208, R184, R3.reuse, -R2.reuse ;  /* 0x00000003b8d07223 */ /* 0x180fe20000010802 */
[-CC-:B------:R-:W-:Y:S01]  /*1e800*/  FFMA.FTZ R10, R185, R3.reuse, -R2.reuse ;  /* 0x00000003b90a7223 */ /* 0x180fe20000010802 */
[-CC-:B------:R-:W-:Y:S01]  /*1e810*/  FFMA.FTZ R210, R188, R3.reuse, -R2.reuse ;  /* 0x00000003bcd27223 */ /* 0x180fe20000010802 */
[----:B------:R-:W-:Y:S01]  /*1e820*/  FMNMX.FTZ R0, R176, R0, !PT ;  /* 0x00000000b0007209 */ /* 0x000fe20007810000 */
[-CC-:B------:R-:W-:Y:S01]  /*1e830*/  FFMA.FTZ R14, R189, R3.reuse, -R2.reuse ;  /* 0x00000003bd0e7223 */ /* 0x180fe20000010802 */
[-CC-:B------:R-:W-:Y:S01]  /*1e840*/  FFMA.FTZ R15, R177, R3.reuse, -R2.reuse ;  /* 0x00000003b10f7223 */ /* 0x180fe20000010802 */
[-CC-:B------:R-:W-:Y:S01]  /*1e850*/  FFMA.FTZ R206, R180, R3.reuse, -R2.reuse ;  /* 0x00000003b4ce7223 */ /* 0x180fe20000010802 */
[-CC-:B------:R-:W-:Y:S01]  /*1e860*/  FFMA.FTZ R20, R181, R3.reuse, -R2.reuse ;  /* 0x00000003b5147223 */ /* 0x180fe20000010802 */
[----:B------:R-:W0:Y:S01]  /*1e870*/  SHFL.BFLY PT, R4, R0, 0x2, 0x1f ;  /* 0x0c401f0000047f89 */ /* 0x000e2200000e0000 */
[-CC-:B------:R-:W-:Y:S01]  /*1e880*/  FFMA.FTZ R200, R168, R3.reuse, -R2.reuse ;  /* 0x00000003a8c87223 */ /* 0x180fe20000010802 */
[-CC-:B------:R-:W-:Y:S01]  /*1e890*/  FFMA.FTZ R21, R169, R3.reuse, -R2.reuse ;  /* 0x00000003a9157223 */ /* 0x180fe20000010802 */
[-CC-:B------:R-:W-:Y:S01]  /*1e8a0*/  FFMA.FTZ R202, R172, R3.reuse, -R2.reuse ;  /* 0x00000003acca7223 */ /* 0x180fe20000010802 */
[----:B------:R-:W-:Y:S01]  /*1e8b0*/  FFMA.FTZ R159, R173, R3, -R2 ;  /* 0x00000003ad9f7223 */ /* 0x000fe20000010802 */
        /* <DEDUP_REMOVED lines=10> */
[----:B------:R-:W-:Y:S02]  /*1e960*/  FSEL R0, R5, RZ, P2 ;  /* 0x000000ff05007208 */ /* 0x000fe40001000000 */
[C---:B------:R-:W-:Y:S01]  /*1e970*/  FSETP.NEU.FTZ.AND P2, PT, R4.reuse, -INF , PT ;  /* 0xff8000000400780b */ /* 0x040fe20003f5d000 */
[-C--:B------:R-:W-:Y:S02]  /*1e980*/  FMUL.FTZ R168, R4, R3.reuse ;  /* 0x0000000304a87220 */ /* 0x080fe40000410000 */
[----:B------:R-:W-:Y:S02]  /*1e990*/  FADD.FTZ R0, -R0, R7 ;  /* 0x0000000700007221 */ /* 0x000fe40000010100 */
[----:B------:R-:W-:Y:S01]  /*1e9a0*/  MUFU.EX2 R20, R20 ;  /* 0x0000001400147308 */ /* 0x000fe20000000800 */
[----:B------:R-:W-:Y:S01]  /*1e9b0*/  FSEL R168, R168, RZ, P2 ;  /* 0x000000ffa8a87208 */ /* 0x000fe20001000000 */
[----:B------:R-:W-:-:S04]  /*1e9c0*/  FMUL.FTZ R0, R0, R3 ;  /* 0x0000000300007220 */ /* 0x000fc80000410000 */
        /* <DEDUP_REMOVED lines=9> */
[----:B------:R-:W-:Y:S01]  /*1ea60*/  FFMA.FTZ R155, R155, R3, -R168 ;  /* 0x000000039b9b7223 */ /* 0x000fe200000108a8 */
[----:B------:R-:W-:Y:S08]  /*1ea70*/  MUFU.EX2 R209, R209 ;  /* 0x000000d100d17308 */ /* 0x000ff00000000800 */
[----:B------:R-:W-:Y:S01]  /*1ea80*/  MUFU.EX2 R211, R211 ;  /* 0x000000d300d37308 */ /* 0x000fe20000000800 */
[----:B0-----:R-:W-:Y:S01]  /*1ea90*/  FFMA.FTZ R13, R0, R13, R208 ;  /* 0x0000000d000d7223 */ /* 0x001fe200000100d0 */
[----:B------:R-:W-:-:S03]  /*1eaa0*/  F2FP.BF16.F32.PACK_AB R208, R10, R208 ;  /* 0x000000d00ad0723e */ /* 0x000fc600000010ff */
[----:B------:R-:W-:-:S03]  /*1eab0*/  FADD.FTZ R13, R10, R13 ;  /* 0x0000000d0a0d7221 */ /* 0x000fc60000010000 */
[----:B------:R-:W-:Y:S01]  /*1eac0*/  MUFU.EX2 R205, R205 ;  /* 0x000000cd00cd7308 */ /* 0x000fe20000000800 */
[----:B------:R-:W-:Y:S01]  /*1ead0*/  FADD.FTZ R13, R210, R13 ;  /* 0x0000000dd20d7221 */ /* 0x000fe20000010000 */
[----:B------:R-:W-:-:S03]  /*1eae0*/  F2FP.BF16.F32.PACK_AB R210, R14, R210 ;  /* 0x000000d20ed2723e */ /* 0x000fc600000010ff */
[----:B------:R-:W-:-:S03]  /*1eaf0*/  FADD.FTZ R13, R14, R13 ;  /* 0x0000000d0e0d7221 */ /* 0x000fc60000010000 */
[----:B------:R-:W-:Y:S01]  /*1eb00*/  MUFU.EX2 R207, R207 ;  /* 0x000000cf00cf7308 */ /* 0x000fe20000000800 */
[----:B------:R-:W-:Y:S01]  /*1eb10*/  FADD.FTZ R13, R204, R13 ;  /* 0x0000000dcc0d7221 */ /* 0x000fe20000010000 */
[----:B------:R-:W-:-:S03]  /*1eb20*/  F2FP.BF16.F32.PACK_AB R204, R15, R204 ;  /* 0x000000cc0fcc723e */ /* 0x000fc600000010ff */
[----:B------:R-:W-:-:S03]  /*1eb30*/  FADD.FTZ R13, R15, R13 ;  /* 0x0000000d0f0d7221 */ /* 0x000fc60000010000 */
[----:B------:R-:W0:Y:S01]  /*1eb40*/  MUFU.EX2 R200, R200 ;  /* 0x000000c800c87308 */ /* 0x000e220000000800 */
[----:B------:R-:W-:Y:S01]  /*1eb50*/  FADD.FTZ R13, R206, R13 ;  /* 0x0000000dce0d7221 */ /* 0x000fe20000010000 */
[----:B------:R-:W-:-:S03]  /*1eb60*/  F2FP.BF16.F32.PACK_AB R206, R20, R206 ;  /* 0x000000ce14ce723e */ /* 0x000fc600000010ff */
[----:B------:R-:W-:-:S03]  /*1eb70*/  FADD.FTZ R13, R20, R13 ;  /* 0x0000000d140d7221 */ /* 0x000fc60000010000 */
[----:B------:R-:W1:Y:S08]  /*1eb80*/  MUFU.EX2 R21, R21 ;  /* 0x0000001500157308 */ /* 0x000e700000000800 */
[----:B------:R-:W-:Y:S01]  /*1eb90*/  MUFU.EX2 R201, R201 ;  /* 0x000000c900c97308 */ /* 0x000fe20000000800 */
[----:B0-----:R-:W-:-:S07]  /*1eba0*/  FADD.FTZ R13, R200, R13 ;  /* 0x0000000dc80d7221 */ /* 0x001fce0000010000 */
[----:B------:R-:W0:Y:S01]  /*1ebb0*/  MUFU.EX2 R202, R202 ;  /* 0x000000ca00ca7308 */ /* 0x000e220000000800 */
[C---:B-1----:R-:W-:Y:S01]  /*1ebc0*/  FADD.FTZ R13, R21.reuse, R13 ;  /* 0x0000000d150d7221 */ /* 0x042fe20000010000 */
[----:B------:R-:W-:-:S06]  /*1ebd0*/  F2FP.BF16.F32.PACK_AB R200, R21, R200 ;  /* 0x000000c815c8723e */ /* 0x000fcc00000010ff */
[----:B------:R-:W1:Y:S08]  /*1ebe0*/  MUFU.EX2 R159, R159 ;  /* 0x0000009f009f7308 */ /* 0x000e700000000800 */
[----:B------:R-:W-:Y:S01]  /*1ebf0*/  MUFU.EX2 R203, R203 ;  /* 0x000000cb00cb7308 */ /* 0x000fe20000000800 */
[----:B0-----:R-:W-:-:S07]  /*1ec00*/  FADD.FTZ R13, R202, R13 ;  /* 0x0000000dca0d7221 */ /* 0x001fce0000010000 */
[----:B------:R-:W-:Y:S01]  /*1ec10*/  MUFU.EX2 R10, R155 ;  /* 0x0000009b000a7308 */ /* 0x000fe20000000800 */
[C---:B-1----:R-:W-:Y:S01]  /*1ec20*/  FADD.FTZ R13, R159.reuse, R13 ;  /* 0x0000000d9f0d7221 */ /* 0x042fe20000010000 */
[----:B------:R-:W-:Y:S01]  /*1ec30*/  F2FP.BF16.F32.PACK_AB R202, R159, R202 ;  /* 0x000000ca9fca723e */ /* 0x000fe200000010ff */
[----:B------:R-:W-:Y:S02]  /*1ec40*/  WARPGROUP.DEPBAR.LE gsb0, 0x0 ;  /* 0x00008000000079c5 */ /* 0x000fe40000010000 */
[----:B------:R-:W-:Y:S01]  /*1ec50*/  WARPGROUP.ARRIVE ;  /* 0x00000000000079c5 */ /* 0x000fe20000000000 */
[-CC-:B------:R-:W-:Y:S01]  /*1ec60*/  FFMA.FTZ R196, R160, R3.reuse, -R2.reuse ;  /* 0x00000003a0c47223 */ /* 0x180fe20000010802 */
[-CC-:B------:R-:W-:Y:S01]  /*1ec70*/  FFMA.FTZ R160, R161, R3.reuse, -R2.reuse ;  /* 0x00000003a1a07223 */ /* 0x180fe20000010802 */
[-CC-:B------:R-:W-:Y:S01]  /*1ec80*/  FFMA.FTZ R198, R164, R3.reuse, -R2.reuse ;  /* 0x00000003a4c67223 */ /* 0x180fe20000010802 */
[-C--:B------:R-:W-:Y:S01]  /*1ec90*/  FFMA.FTZ R161, R165, R3.reuse, -R2 ;  /* 0x00000003a5a17223 */ /* 0x080fe20000010802 */
[-CC-:B------:R-:W-:Y:S01]  /*1eca0*/  FFMA.FTZ R164, R183, R3.reuse, -R168.reuse ;  /* 0x00000003b7a47223 */ /* 0x180fe200000108a8 */
[----:B------:R-:W-:Y:S01]  /*1ecb0*/  HGMMA.64x256x16.F32.BF16 R24, R192, gdesc[UR4].tnspB, R24, gsb0 ;  /* 0x43e00004c0187df0 */ /* 0x000fe20008001818 */
[-CC-:B------:R-:W-:Y:S01]  /*1ecc0*/  FFMA.FTZ R165, R175, R3.reuse, -R168.reuse ;  /* 0x00000003afa57223 */ /* 0x180fe200000108a8 */
[-CC-:B------:R-:W-:Y:S01]  /*1ecd0*/  FFMA.FTZ R197, R162, R3.reuse, -R168.reuse ;  /* 0x00000003a2c57223 */ /* 0x180fe200000108a8 */
[----:B------:R-:W0:Y:S01]  /*1ece0*/  MUFU.EX2 R196, R196 ;  /* 0x000000c400c47308 */ /* 0x000e220000000800 */
[----:B------:R-:W-:-:S07]  /*1ecf0*/  FFMA.FTZ R199, R166, R3, -R168 ;  /* 0x00000003a6c77223 */ /* 0x000fce00000108a8 */
[----:B------:R-:W-:Y:S08]  /*1ed00*/  MUFU.EX2 R164, R164 ;  /* 0x000000a400a47308 */ /* 0x000ff00000000800 */
[----:B------:R-:W-:Y:S01]  /*1ed10*/  MUFU.EX2 R165, R165 ;  /* 0x000000a500a57308 */ /* 0x000fe20000000800 */
[----:B0-----:R-:W-:-:S07]  /*1ed20*/  FADD.FTZ R13, R196, R13 ;  /* 0x0000000dc40d7221 */ /* 0x001fce0000010000 */
[----:B------:R-:W0:Y:S08]  /*1ed30*/  MUFU.EX2 R160, R160 ;  /* 0x000000a000a07308 */ /* 0x000e300000000800 */
[----:B------:R-:W-:Y:S08]  /*1ed40*/  MUFU.EX2 R197, R197 ;  /* 0x000000c500c57308 */ /* 0x000ff00000000800 */
[----:B------:R-:W1:Y:S01]  /*1ed50*/  MUFU.EX2 R198, R198 ;  /* 0x000000c600c67308 */ /* 0x000e620000000800 */
[C---:B0-----:R-:W-:Y:S01]  /*1ed60*/  FADD.FTZ R13, R160.reuse, R13 ;  /* 0x0000000da00d7221 */ /* 0x041fe20000010000 */
[----:B------:R-:W-:-:S06]  /*1ed70*/  F2FP.BF16.F32.PACK_AB R196, R160, R196 ;  /* 0x000000c4a0c4723e */ /* 0x000fcc00000010ff */
[----:B------:R-:W0:Y:S08]  /*1ed80*/  MUFU.EX2 R161, R161 ;  /* 0x000000a100a17308 */ /* 0x000e300000000800 */
[----:B------:R-:W-:Y:S01]  /*1ed90*/  MUFU.EX2 R199, R199 ;  /* 0x000000c700c77308 */ /* 0x000fe20000000800 */
[----:B-1----:R-:W-:-:S04]  /*1eda0*/  FADD.FTZ R13, R198, R13 ;  /* 0x0000000dc60d7221 */ /* 0x002fc80000010000 */
[C---:B0-----:R-:W-:Y:S01]  /*1edb0*/  FADD.FTZ R13, R161.reuse, R13 ;  /* 0x0000000da10d7221 */ /* 0x041fe20000010000 */
[----:B------:R-:W-:Y:S01]  /*1edc0*/  F2FP.BF16.F32.PACK_AB R198, R161, R198 ;  /* 0x000000c6a1c6723e */ /* 0x000fe200000010ff */
[----:B------:R-:W-:Y:S02]  /*1edd0*/  WARPGROUP.DEPBAR.LE gsb0, 0x0 ;  /* 0x00008000000079c5 */ /* 0x000fe40000010000 */
[-CC-:B------:R-:W-:Y:S01]  /*1ede0*/  FFMA.FTZ R192, R152, R3.reuse, -R2.reuse ;  /* 0x0000000398c07223 */ /* 0x180fe20000010802 */
[-CC-:B------:R-:W-:Y:S01]  /*1edf0*/  FFMA.FTZ R152, R153, R3.reuse, -R2.reuse ;  /* 0x0000000399987223 */ /* 0x180fe20000010802 */
[-CC-:B------:R-:W-:Y:S01]  /*1ee00*/  FFMA.FTZ R194, R156, R3.reuse, -R2.reuse ;  /* 0x000000039cc27223 */ /* 0x180fe20000010802 */
[-C--:B------:R-:W-:Y:S01]  /*1ee10*/  FFMA.FTZ R2, R157, R3.reuse, -R2 ;  /* 0x000000039d027223 */ /* 0x080fe20000010802 */
[-CC-:B------:R-:W-:Y:S01]  /*1ee20*/  FFMA.FTZ R153, R187, R3.reuse, -R168.reuse ;  /* 0x00000003bb997223 */ /* 0x180fe200000108a8 */
[-CC-:B------:R-:W-:Y:S01]  /*1ee30*/  FFMA.FTZ R156, R191, R3.reuse, -R168.reuse ;  /* 0x00000003bf9c7223 */ /* 0x180fe200000108a8 */
[-CC-:B------:R-:W-:Y:S01]  /*1ee40*/  FFMA.FTZ R157, R179, R3.reuse, -R168.reuse ;  /* 0x00000003b39d7223 */ /* 0x180fe200000108a8 */
[----:B------:R0:W-:Y:S01]  /*1ee50*/  MUFU.EX2 R7, R2 ;  /* 0x0000000200077308 */ /* 0x0001e20000000800 */
[----:B------:R-:W-:Y:S01]  /*1ee60*/  @!P1 SYNCS.ARRIVE.TRANS64.RED.A1T0 RZ, [R11+URZ], RZ ;  /* 0x000000ff0bff99a7 */ /* 0x000fe2000810043f */
[-CC-:B------:R-:W-:Y:S01]  /*1ee70*/  FFMA.FTZ R193, R154, R3.reuse, -R168.reuse ;  /* 0x000000039ac17223 */ /* 0x180fe200000108a8 */
[----:B------:R-:W-:-:S05]  /*1ee80*/  FFMA.FTZ R195, R158, R3, -R168 ;  /* 0x000000039ec37223 */ /* 0x000fca00000108a8 */
[----:B------:R-:W-:Y:S01]  /*1ee90*/  MUFU.EX2 R153, R153 ;  /* 0x0000009900997308 */ /* 0x000fe20000000800 */
[----:B0-----:R-:W-:Y:S01]  /*1eea0*/  FSEL R2, R4, RZ, P2 ;  /* 0x000000ff04027208 */ /* 0x001fe20001000000 */
[----:B------:R0:W-:Y:S01]  /*1eeb0*/  @!P1 SYNCS.ARRIVE.TRANS64.RED.A1T0 RZ, [R9+URZ], RZ ;  /* 0x000000ff09ff99a7 */ /* 0x0001e2000810043f */
[C---:B------:R-:W-:Y:S01]  /*1eec0*/  ISETP.GT.AND P2, PT, R8.reuse, R224, PT ;  /* 0x000000e00800720c */ /* 0x040fe20003f44270 */
[----:B------:R-:W-:Y:S02]  /*1eed0*/  VIADD R8, R8, 0xffffffff ;  /* 0xffffffff08087836 */ /* 0x000fe40000000000 */
[----:B------:R-:W-:Y:S02]  /*1eee0*/  FADD.FTZ R2, -R2, R6 ;  /* 0x0000000602027221 */ /* 0x000fe40000010100 */
[----:B------:R-:W-:Y:S02]  /*1eef0*/  MUFU.EX2 R156, R156 ;  /* 0x0000009c009c7308 */ /* 0x000fe40000000800 */
[-C--:B------:R-:W-:Y:S01]  /*1ef00*/  FMUL.FTZ R2, R2, R3.reuse ;  /* 0x0000000302027220 */ /* 0x080fe20000410000 */
[-CC-:B0-----:R-:W-:Y:S01]  /*1ef10*/  FFMA.FTZ R9, R167, R3.reuse, -R168.reuse ;  /* 0x00000003a7097223 */ /* 0x181fe200000108a8 */
[----:B------:R-:W-:-:S04]  /*1ef20*/  FFMA.FTZ R168, R176, R3, -R168 ;  /* 0x00000003b0a87223 */ /* 0x000fc800000108a8 */
[----:B------:R-:W0:Y:S08]  /*1ef30*/  MUFU.EX2 R2, R2 ;  /* 0x0000000200027308 */ /* 0x000e300000000800 */
[----:B------:R-:W1:Y:S08]  /*1ef40*/  MUFU.EX2 R157, R157 ;  /* 0x0000009d009d7308 */ /* 0x000e700000000800 */
        /* <DEDUP_REMOVED lines=10> */
[----:B-1----:R-:W-:-:S03]  /*1eff0*/  F2FP.BF16.F32.PACK_AB R205, R157, R205 ;  /* 0x000000cd9dcd723e */ /* 0x002fc600000010ff */
[----:B------:R-:W-:-:S03]  /*1f000*/  FADD.FTZ R12, R157, R12 ;  /* 0x0000000c9d0c7221 */ /* 0x000fc60000010000 */
[----:B------:R-:W-:Y:S01]  /*1f010*/  MUFU.EX2 R9, R9 ;  /* 0x0000000900097308 */ /* 0x000fe20000000800 */
[----:B------:R-:W-:Y:S01]  /*1f020*/  FADD.FTZ R12, R207, R12 ;  /* 0x0000000ccf0c7221 */ /* 0x000fe20000010000 */
[----:B------:R-:W-:-:S03]  /*1f030*/  F2FP.BF16.F32.PACK_AB R207, R164, R207 ;  /* 0x000000cfa4cf723e */ /* 0x000fc600000010ff */
[----:B------:R-:W-:-:S03]  /*1f040*/  FADD.FTZ R12, R164, R12 ;  /* 0x0000000ca40c7221 */ /* 0x000fc60000010000 */
[----:B------:R-:W1:Y:S01]  /*1f050*/  MUFU.EX2 R152, R152 ;  /* 0x0000009800987308 */ /* 0x000e620000000800 */
[----:B------:R-:W-:Y:S01]  /*1f060*/  FADD.FTZ R12, R201, R12 ;  /* 0x0000000cc90c7221 */ /* 0x000fe20000010000 */
[----:B0-----:R-:W-:Y:S01]  /*1f070*/  FADD.FTZ R13, R192, R13 ;  /* 0x0000000dc00d7221 */ /* 0x001fe20000010000 */
[C---:B------:R-:W-:Y:S02]  /*1f080*/  F2FP.BF16.F32.PACK_AB R201, R6.reuse, R201 ;  /* 0x000000c906c9723e */ /* 0x040fe400000010ff */
[----:B------:R-:W-:Y:S01]  /*1f090*/  FADD.FTZ R12, R6, R12 ;  /* 0x0000000c060c7221 */ /* 0x000fe20000010000 */
[----:B------:R-:W-:Y:S02]  /*1f0a0*/  IMAD.MOV.U32 R6, RZ, RZ, R4 ;  /* 0x000000ffff067224 */ /* 0x000fe400078e0004 */
[----:B------:R-:W0:Y:S01]  /*1f0b0*/  MUFU.EX2 R193, R193 ;  /* 0x000000c100c17308 */ /* 0x000e220000000800 */
[----:B------:R-:W-:Y:S01]  /*1f0c0*/  FADD.FTZ R12, R203, R12 ;  /* 0x0000000ccb0c7221 */ /* 0x000fe20000010000 */
[----:B------:R-:W-:-:S03]  /*1f0d0*/  F2FP.BF16.F32.PACK_AB R203, R165, R203 ;  /* 0x000000cba5cb723e */ /* 0x000fc600000010ff */
[----:B------:R-:W-:-:S03]  /*1f0e0*/  FADD.FTZ R12, R165, R12 ;  /* 0x0000000ca50c7221 */ /* 0x000fc60000010000 */
[----:B------:R-:W2:Y:S01]  /*1f0f0*/  MUFU.EX2 R194, R194 ;  /* 0x000000c200c27308 */ /* 0x000ea20000000800 */
[----:B------:R-:W-:Y:S01]  /*1f100*/  FADD.FTZ R12, R197, R12 ;  /* 0x0000000cc50c7221 */ /* 0x000fe20000010000 */
[C---:B-1----:R-:W-:Y:S01]  /*1f110*/  FADD.FTZ R13, R152.reuse, R13 ;  /* 0x0000000d980d7221 */ /* 0x042fe20000010000 */
[----:B------:R-:W-:Y:S02]  /*1f120*/  F2FP.BF16.F32.PACK_AB R192, R152, R192 ;  /* 0x000000c098c0723e */ /* 0x000fe400000010ff */
[C---:B------:R-:W-:Y:S01]  /*1f130*/  FADD.FTZ R12, R11.reuse, R12 ;  /* 0x0000000c0b0c7221 */ /* 0x040fe20000010000 */
[----:B------:R-:W-:Y:S02]  /*1f140*/  F2FP.BF16.F32.PACK_AB R197, R11, R197 ;  /* 0x000000c50bc5723e */ /* 0x000fe400000010ff */
[----:B------:R-:W1:Y:S01]  /*1f150*/  MUFU.EX2 R195, R195 ;  /* 0x000000c300c37308 */ /* 0x000e620000000800 */
[----:B------:R-:W-:Y:S01]  /*1f160*/  FADD.FTZ R12, R199, R12 ;  /* 0x0000000cc70c7221 */ /* 0x000fe20000010000 */
[----:B------:R-:W-:-:S03]  /*1f170*/  F2FP.BF16.F32.PACK_AB R199, R9, R199 ;  /* 0x000000c709c7723e */ /* 0x000fc600000010ff */
[----:B------:R-:W-:Y:S01]  /*1f180*/  FADD.FTZ R12, R9, R12 ;  /* 0x0000000c090c7221 */ /* 0x000fe20000010000 */
[----:B------:R-:W-:Y:S02]  /*1f190*/  IMAD.MOV.U32 R9, RZ, RZ, R219 ;  /* 0x000000ffff097224 */ /* 0x000fe400078e00db */
[----:B------:R-:W3:Y:S01]  /*1f1a0*/  MUFU.EX2 R168, R168 ;  /* 0x000000a800a87308 */ /* 0x000ee20000000800 */
[----:B0-----:R-:W-:Y:S01]  /*1f1b0*/  FADD.FTZ R12, R193, R12 ;  /* 0x0000000cc10c7221 */ /* 0x001fe20000010000 */
[----:B--2---:R-:W-:Y:S01]  /*1f1c0*/  FADD.FTZ R13, R194, R13 ;  /* 0x0000000dc20d7221 */ /* 0x004fe20000010000 */
[C---:B------:R-:W-:Y:S02]  /*1f1d0*/  F2FP.BF16.F32.PACK_AB R194, R7.reuse, R194 ;  /* 0x000000c207c2723e */ /* 0x040fe400000010ff */
[C---:B------:R-:W-:Y:S01]  /*1f1e0*/  FADD.FTZ R12, R10.reuse, R12 ;  /* 0x0000000c0a0c7221 */ /* 0x040fe20000010000 */
[----:B------:R-:W-:Y:S01]  /*1f1f0*/  FADD.FTZ R13, R7, R13 ;  /* 0x0000000d070d7221 */ /* 0x000fe20000010000 */
[----:B------:R-:W-:Y:S01]  /*1f200*/  F2FP.BF16.F32.PACK_AB R193, R10, R193 ;  /* 0x000000c10ac1723e */ /* 0x000fe200000010ff */
[----:B------:R-:W-:-:S02]  /*1f210*/  IMAD.MOV.U32 R10, RZ, RZ, R214 ;  /* 0x000000ffff0a7224 */ /* 0x000fc400078e00d6 */
[----:B-1----:R-:W-:-:S04]  /*1f220*/  FADD.FTZ R7, R195, R12 ;  /* 0x0000000cc3077221 */ /* 0x002fc80000010000 */
[C---:B---3--:R-:W-:Y:S01]  /*1f230*/  FADD.FTZ R12, R168.reuse, R7 ;  /* 0x00000007a80c7221 */ /* 0x048fe20000010000 */
[----:B------:R-:W-:Y:S01]  /*1f240*/  F2FP.BF16.F32.PACK_AB R195, R168, R195 ;  /* 0x000000c3a8c3723e */ /* 0x000fe200000010ff */
[----:B------:R-:W-:Y:S01]  /*1f250*/  IMAD.MOV.U32 R7, RZ, RZ, R5 ;  /* 0x000000ffff077224 */ /* 0x000fe200078e0005 */
[----:B------:R-:W-:Y:S06]  /*1f260*/  @P2 BRA `(.L_x_2536) ;  /* 0xffffffb000802947 */ /* 0x000fec000383ffff */
[----:B------:R-:W-:Y:S05]  /*1f270*/  BSYNC B1 ;  /* 0x0000000000017941 */ /* 0x000fea0003800000 */
.L_x_2525:
[----:B------:R-:W-:Y:S05]  /*1f280*/  BSYNC B0 ;  /* 0x0000000000007941 */ /* 0x000fea0003800000 */
.L_x_2524:
[----:B------:R-:W-:Y:S01]  /*1f290*/  ISETP.GE.AND P2, PT, R8, RZ, PT ;  /* 0x000000ff0800720c */ /* 0x000fe20003f46270 */
[----:B------:R-:W-:-:S12]  /*1f2a0*/  BSSY B0, `(.L_x_2537) ;  /* 0x000048a000007945 */ /* 0x000fd80003800000 */
[----:B------:R-:W-:Y:S05]  /*1f2b0*/  @!P2 BRA `(.L_x_2538) ;  /* 0x000000480020a947 */ /* 0x000fea0003800000 */
[----:B------:R-:W-:Y:S02]  /*1f2c0*/  IMAD.MOV.U32 R6, RZ, RZ, R4 ;  /* 0x000000ffff067224 */ /* 0x000fe400078e0004 */
[----:B------:R-:W-:Y:S02]  /*1f2d0*/  IMAD.MOV.U32 R7, RZ, RZ, R5 ;  /* 0x000000ffff077224 */ /* 0x000fe400078e0005 */
[----:B------:R-:W-:Y:S02]  /*1f2e0*/  IMAD.MOV.U32 R9, RZ, RZ, R219 ;  /* 0x000000ffff097224 */ /* 0x000fe400078e00db */
[----:B------:R-:W-:-:S07]  /*1f2f0*/  IMAD.MOV.U32 R10, RZ, RZ, R214 ;  /* 0x000000ffff0a7224 */ /* 0x000fce00078e00d6 */
.L_x_2549:
        /* <DEDUP_REMOVED lines=8> */
.L_x_2539:
[----:B------:R-:W-:Y:S01]  /*1f380*/  IMAD R4, R214, 0x8, R16 ;  /* 0x00000008d6047824 */ /* 0x000fe200078e0210 */
[----:B------:R-:W-:-:S04]  /*1f390*/  SHF.L.U32 R5, R219, 0x1f, RZ ;  /* 0x0000001fdb057819 */ /* 0x000fc800000006ff */
[----:B------:R0:W1:Y:S01]  /*1f3a0*/  SYNCS.PHASECHK.TRANS64.TRYWAIT P2, [R4+URZ+0x38830], R5 ;  /* 0x03883005040075a7 */ /* 0x000062000804017f */
[----:B------:R-:W-:Y:S05]  /*1f3b0*/  @!P0 BRA `(.L_x_2540) ;  /* 0x0000000000048947 */ /* 0x000fea0003800000 */
[----:B------:R-:W-:Y:S01]  /*1f3c0*/  BPT.TRAP 0x1 ;  /* 0x000000040000795c */ /* 0x000fe20000300000 */
.L_x_2540:
[----:B------:R-:W-:Y:S01]  /*1f3d0*/  IMAD R3, R214, 0xa00, R223 ;  /* 0x00000a00d6037824 */ /* 0x000fe200078e02df */
[----:B------:R-:W-:Y:S03]  /*1f3e0*/  BSSY B1, `(.L_x_2541) ;  /* 0x0000006000017945 */ /* 0x000fe60003800000 */
[C---:B------:R-:W-:Y:S02]  /*1f3f0*/  VIADD R14, R3.reuse, 0x80 ;  /* 0x00000080030e7836 */ /* 0x040fe40000000000 */
[----:B------:R-:W-:Y:S01]  /*1f400*/  VIADD R20, R3, 0x100 ;  /* 0x0000010003147836 */ /* 0x000fe20000000000 */
[----:B-1----:R-:W-:Y:S06]  /*1f410*/  @P2 BRA `(.L_x_2542) ;  /* 0x0000000000082947 */ /* 0x002fec0003800000 */
[----:B------:R-:W1:Y:S02]  /*1f420*/  SYNCS.PHASECHK.TRANS64.TRYWAIT P2, [R4+URZ+0x38830], R5 ;  /* 0x03883005040075a7 */ /* 0x000e64000804017f */
[----:B-1----:R-:W-:Y:S05]  /*1f430*/  @!P2 BRA `(.L_x_2543) ;  /* 0x000001040068a947 */ /* 0x002fea0003800000 */
.L_x_2542:
[----:B------:R-:W-:Y:S05]  /*1f440*/  BSYNC B1 ;  /* 0x0000000000017941 */ /* 0x000fea0003800000 */
.L_x_2541:
[----:B------:R-:W2:Y:S04]  /*1f450*/  LDL.64 R152, [R1+0x40] ;  /* 0x0000400001987983 */ /* 0x000ea80000100a00 */
[----:B------:R-:W3:Y:S01]  /*1f460*/  LDL.64 R154, [R1+0x48] ;  /* 0x00004800019a7983 */ /* 0x000ee20000100a00 */
[----:B01----:R-:W-:Y:S02]  /*1f470*/  IMAD.MOV.U32 R4, RZ, RZ, R3 ;  /* 0x000000ffff047224 */ /* 0x003fe400078e0003 */
[----:B------:R-:W-:Y:S01]  /*1f480*/  IMAD.MOV.U32 R5, RZ, RZ, 0x40000040 ;  /* 0x40000040ff057424 */ /* 0x000fe200078e00ff */
[----:B------:R-:W4:Y:S02]  /*1f490*/  LDL.64 R224, [R1+0x30] ;  /* 0x0000300001e07983 */ /* 0x000f240000100a00 */
[----:B------:R-:W-:-:S02]  /*1f4a0*/  R2UR UR6, R4 ;  /* 0x00000000040672ca */ /* 0x000fc400000e0000 */
        /* <DEDUP_REMOVED lines=81> */
[----:B------:R-:W-:Y:S01]  /*1f9c0*/  UMOV UR12, UR30 ;  /* 0x0000001e000c7c82 */ /* 0x000fe20008000000 */
[----:B------:R-:W-:Y:S01]  /*1f9d0*/  UMOV UR13, UR31 ;  /* 0x0000001f000d7c82 */ /* 0x000fe20008000000 */
[----:B------:R-:W3:Y:S02]  /*1f9e0*/  LDL.64 R20, [R1+0x28] ;  /* 0x0000280001147983 */ /* 0x000ee40000100a00 */
[----:B------:R-:W-:Y:S01]  /*1f9f0*/  HGMMA.64x16x16.F32.BF16 R168, gdesc[UR16], R168, gsb0 ;  /* 0x0020000010a879f0 */ /* 0x000fe200080018a8 */
[----:B------:R-:W-:Y:S02]  /*1fa00*/  VIADD R4, R3, 0x202 ;  /* 0x0000020203047836 */ /* 0x000fe40000000000 */
[----:B------:R-:W-:Y:S01]  /*1fa10*/  IMAD.MOV.U32 R5, RZ, RZ, 0x40000040 ;  /* 0x40000040ff057424 */ /* 0x000fe200078e00ff */
[----:B------:R-:W-:-:S02]  /*1fa20*/  WARPGROUP.DEPBAR.LE gsb0, 0x0 ;  /* 0x00008000000079c5 */ /* 0x000fc40000010000 */
        /* <DEDUP_REMOVED lines=48> */
[----:B----4-:R-:W-:Y:S02]  /*1fd30*/  R2UR UR28, R224 ;  /* 0x00000000e01c72ca */ /* 0x010fe400000e0000 */
        /* <DEDUP_REMOVED lines=731> */
.L_x_2544:
[----:B------:R-:W-:Y:S01]  /*22af0*/  SHF.L.U32 R0, R9, 0x1f, RZ ;  /* 0x0000001f09007819 */ /* 0x000fe200000006ff */
[----:B------:R-:W-:-:S04]  /*22b00*/  IMAD R9, R10, 0x8, R16 ;  /* 0x000000080a097824 */ /* 0x000fc800078e0210 */
[----:B------:R0:W1:Y:S01]  /*22b10*/  SYNCS.PHASECHK.TRANS64.TRYWAIT P2, [R9+URZ+0x38850], R0 ;  /* 0x03885000090075a7 */ /* 0x000062000804017f */
[----:B------:R-:W-:Y:S05]  /*22b20*/  @!P0 BRA `(.L_x_2545) ;  /* 0x0000000000048947 */ /* 0x000fea0003800000 */
[----:B------:R-:W-:Y:S01]  /*22b30*/  BPT.TRAP 0x1 ;  /* 0x000000040000795c */ /* 0x000fe20000300000 */
.L_x_2545:
[----:B------:R-:W-:Y:S04]  /*22b40*/  BSSY B1, `(.L_x_2546) ;  /* 0x0000004000017945 */ /* 0x000fe80003800000 */
[----:B-1----:R-:W-:Y:S05]  /*22b50*/  @P2 BRA `(.L_x_2547) ;  /* 0x0000000000082947 */ /* 0x002fea0003800000 */
[----:B------:R-:W1:Y:S02]  /*22b60*/  SYNCS.PHASECHK.TRANS64.TRYWAIT P2, [R9+URZ+0x38850], R0 ;  /* 0x03885000090075a7 */ /* 0x000e64000804017f */
[----:B-1----:R-:W-:Y:S05]  /*22b70*/  @!P2 BRA `(.L_x_2548) ;  /* 0x000000cc00aca947 */ /* 0x002fea0003800000 */
.L_x_2547:
[----:B------:R-:W-:Y:S05]  /*22b80*/  BSYNC B1 ;  /* 0x0000000000017941 */ /* 0x000fea0003800000 */
.L_x_2546:
[----:B01----:R-:W-:Y:S01]  /*22b90*/  VIADD R0, R16, 0x400 ;  /* 0x0000040010007836 */ /* 0x003fe20000000000 */
[----:B------:R-:W-:Y:S01]  /*22ba0*/  WARPGROUP.ARRIVE ;  /* 0x00000000000079c5 */ /* 0x000fe20000000000 */
[----:B------:R-:W-:Y:S01]  /*22bb0*/  IMAD.MOV.U32 R3, RZ, RZ, 0x40000040 ;  /* 0x40000040ff037424 */ /* 0x000fe200078e00ff */
[----:B------:R-:W-:Y:S01]  /*22bc0*/  ISETP.GT.AND P2, PT, R8, RZ, PT ;  /* 0x000000ff0800720c */ /* 0x000fe20003f44270 */
[----:B------:R-:W-:Y:S01]  /*22bd0*/  IMAD.MOV.U32 R5, RZ, RZ, 0x40000040 ;  /* 0x40000040ff057424 */ /* 0x000fe200078e00ff */
[----:B------:R-:W-:Y:S01]  /*22be0*/  SHF.R.U32.HI R0, RZ, 0x4, R0 ;  /* 0x00000004ff007819 */ /* 0x000fe20000011600 */
[----:B------:R-:W-:Y:S01]  /*22bf0*/  @!P1 IMAD R11, R11, 0x8, R16 ;  /* 0x000000080b0b9824 */ /* 0x000fe200078e0210 */
[----:B------:R-:W-:Y:S01]  /*22c00*/  R2UR UR7, R3 ;  /* 0x00000000030772ca */ /* 0x000fe200000e0000 */
[----:B------:R-:W-:Y:S01]  /*22c10*/  IMAD.MOV.U32 R3, RZ, RZ, 0x40000040 ;  /* 0x40000040ff037424 */ /* 0x000fe200078e00ff */
[----:B------:R-:W-:Y:S01]  /*22c20*/  LOP3.LUT R0, R0, 0x3fff, RZ, 0xc0, !PT ;  /* 0x00003fff00007812 */ /* 0x000fe200078ec0ff */
[----:B------:R-:W-:-:S02]  /*22c30*/  @!P1 VIADD R11, R11, 0x38840 ;  /* 0x000388400b0b9836 */ /* 0x000fc40000000000 */
[----:B------:R-:W-:Y:S01]  /*22c40*/  @!P1 VIADD R9, R9, 0x38860 ;  /* 0x0003886009099836 */ /* 0x000fe20000000000 */
[----:B------:R-:W-:Y:S01]  /*22c50*/  LOP3.LUT R0, R0, 0x2800000, RZ, 0xfc, !PT ;  /* 0x0280000000007812 */ /* 0x000fe200078efcff */
[----:B------:R-:W-:-:S03]  /*22c60*/  VIADD R8, R8, 0xffffffff ;  /* 0xffffffff08087836 */ /* 0x000fc60000000000 */
[----:B------:R-:W-:Y:S01]  /*22c70*/  @!P1 PRMT R9, RZ, 0x654, R9 ;  /* 0x00000654ff099816 */ /* 0x000fe20000000009 */
        /* <DEDUP_REMOVED lines=67> */
[----:B0-----:R-:W-:Y:S01]  /*230b0*/  FMNMX.FTZ R4, R4, R21, !PT ;  /* 0x0000001504047209 */ /* 0x001fe20007810000 */
[----:B------:R-:W-:Y:S02]  /*230c0*/  WARPGROUP.DEPBAR.LE gsb0, 0x0 ;  /* 0x00008000000079c5 */ /* 0x000fe40000010000 */
[----:B------:R-:W-:-:S06]  /*230d0*/  WARPGROUP.ARRIVE ;  /* 0x00000000000079c5 */ /* 0x000fcc0000000000 */
[----:B------:R-:W-:Y:S01]  /*230e0*/  HGMMA.64x256x16.F32.BF16 R24, R196, gdesc[UR4].tnspB, R24, gsb0 ;  /* 0x43e00004c4187df0 */ /* 0x000fe20008001818 */
[----:B------:R-:W-:Y:S01]  /*230f0*/  R2UR UR6, R2 ;  /* 0x00000000020672ca */ /* 0x000fe200000e0000 */
[----:B------:R-:W-:Y:S01]  /*23100*/  FADD.FTZ R2, -R5, R7 ;  /* 0x0000000705027221 */ /* 0x000fe20000010100 */
[----:B------:R-:W-:Y:S01]  /*23110*/  R2UR UR7, R3 ;  /* 0x00000000030772ca */ /* 0x000fe200000e0000 */
[----:B------:R-:W-:-:S04]  /*23120*/  IMAD.U32 R3, RZ, RZ, UR38 ;  /* 0x00000026ff037e24 */ /* 0x000fc8000f8e00ff */
[-C--:B------:R-:W-:Y:S01]  /*23130*/  FMUL.FTZ R0, R2, R3.reuse ;  /* 0x0000000302007220 */ /* 0x080fe20000410000 */
[----:B------:R-:W-:-:S04]  /*23140*/  FMUL.FTZ R2, R5, R3 ;  /* 0x0000000305027220 */ /* 0x000fc80000410000 */
[-CC-:B------:R-:W-:Y:S01]  /*23150*/  FFMA.FTZ R21, R161, R3.reuse, -R2.reuse ;  /* 0x00000003a1157223 */ /* 0x180fe20000010802 */
[-CC-:B------:R-:W-:Y:S01]  /*23160*/  FFMA.FTZ R208, R184, R3.reuse, -R2.reuse ;  /* 0x00000003b8d07223 */ /* 0x180fe20000010802 */
[----:B------:R-:W0:Y:S01]  /*23170*/  SHFL.BFLY PT, R161, R4, 0x1, 0x1f ;  /* 0x0c201f0004a17f89 */ /* 0x000e2200000e0000 */
        /* <DEDUP_REMOVED lines=13> */
[----:B------:R-:W1:Y:S01]  /*23250*/  MUFU.EX2 R208, R208 ;  /* 0x000000d000d07308 */ /* 0x000e620000000800 */
[----:B0-----:R-:W-:-:S07]  /*23260*/  FMNMX.FTZ R4, R4, R161, !PT ;  /* 0x000000a104047209 */ /* 0x001fce0007810000 */
[----:B------:R-:W0:Y:S08]  /*23270*/  MUFU.EX2 R7, R7 ;  /* 0x0000000700077308 */ /* 0x000e300000000800 */
[----:B------:R-:W2:Y:S01]  /*23280*/  MUFU.EX2 R210, R210 ;  /* 0x000000d200d27308 */ /* 0x000ea20000000800 */
[----:B-1----:R-:W-:-:S07]  /*23290*/  FFMA.FTZ R13, R0, R13, R208 ;  /* 0x0000000d000d7223 */ /* 0x002fce00000100d0 */
        /* <DEDUP_REMOVED lines=12> */
[----:B------:R-:W-:Y:S01]  /*23360*/  F2FP.BF16.F32.PACK_AB R204, R10, R204 ;  /* 0x000000cc0acc723e */ /* 0x000fe200000010ff */
[----:B------:R-:W-:-:S05]  /*23370*/  IMAD.MOV.U32 R10, RZ, RZ, R214 ;  /* 0x000000ffff0a7224 */ /* 0x000fca00078e00d6 */
        /* <DEDUP_REMOVED lines=10> */
[----:B------:R-:W-:Y:S01]  /*23420*/  MUFU.EX2 R21, R21 ;  /* 0x0000001500157308 */ /* 0x000fe20000000800 */
[----:B0-----:R-:W-:-:S04]  /*23430*/  FADD.FTZ R13, R202, R13 ;  /* 0x0000000dca0d7221 */ /* 0x001fc80000010000 */
[C---:B--2---:R-:W-:Y:S01]  /*23440*/  FADD.FTZ R13, R20.reuse, R13 ;  /* 0x0000000d140d7221 */ /* 0x044fe20000010000 */
[----:B------:R-:W-:Y:S01]  /*23450*/  F2FP.BF16.F32.PACK_AB R202, R20, R202 ;  /* 0x000000ca14ca723e */ /* 0x000fe200000010ff */
[----:B------:R-:W-:Y:S02]  /*23460*/  WARPGROUP.DEPBAR.LE gsb0, 0x0 ;  /* 0x00008000000079c5 */ /* 0x000fe40000010000 */
[----:B------:R-:W-:Y:S01]  /*23470*/  WARPGROUP.ARRIVE ;  /* 0x00000000000079c5 */ /* 0x000fe20000000000 */
[-CC-:B------:R-:W-:Y:S01]  /*23480*/  FFMA.FTZ R196, R160, R3.reuse, -R2.reuse ;  /* 0x00000003a0c47223 */ /* 0x180fe20000010802 */
[-CC-:B------:R-:W-:Y:S01]  /*23490*/  FFMA.FTZ R198, R164, R3.reuse, -R2.reuse ;  /* 0x00000003a4c67223 */ /* 0x180fe20000010802 */
[----:B------:R-:W-:-:S03]  /*234a0*/  FFMA.FTZ R160, R165, R3, -R2 ;  /* 0x00000003a5a07223 */ /* 0x000fc60000010802 */
[----:B------:R-:W-:Y:S01]  /*234b0*/  HGMMA.64x256x16.F32.BF16 R24, R192, gdesc[UR4].tnspB, R24, gsb0 ;  /* 0x43e00004c0187df0 */ /* 0x000fe20008001818 */
[----:B------:R-:W0:Y:S08]  /*234c0*/  MUFU.EX2 R196, R196 ;  /* 0x000000c400c47308 */ /* 0x000e300000000800 */
[----:B------:R-:W1:Y:S08]  /*234d0*/  MUFU.EX2 R198, R198 ;  /* 0x000000c600c67308 */ /* 0x000e700000000800 */
[----:B------:R-:W2:Y:S01]  /*234e0*/  MUFU.EX2 R160, R160 ;  /* 0x000000a000a07308 */ /* 0x000ea20000000800 */
[----:B0-----:R-:W-:Y:S01]  /*234f0*/  FADD.FTZ R13, R196, R13 ;  /* 0x0000000dc40d7221 */ /* 0x001fe20000010000 */
[----:B------:R-:W-:-:S03]  /*23500*/  F2FP.BF16.F32.PACK_AB R196, R21, R196 ;  /* 0x000000c415c4723e */ /* 0x000fc600000010ff */
[----:B------:R-:W-:-:S04]  /*23510*/  FADD.FTZ R13, R21, R13 ;  /* 0x0000000d150d7221 */ /* 0x000fc80000010000 */
[----:B-1----:R-:W-:-:S04]  /*23520*/  FADD.FTZ R13, R198, R13 ;  /* 0x0000000dc60d7221 */ /* 0x002fc80000010000 */
[C---:B--2---:R-:W-:Y:S01]  /*23530*/  FADD.FTZ R13, R160.reuse, R13 ;  /* 0x0000000da00d7221 */ /* 0x044fe20000010000 */
[----:B------:R-:W-:Y:S01]  /*23540*/  F2FP.BF16.F32.PACK_AB R198, R160, R198 ;  /* 0x000000c6a0c6723e */ /* 0x000fe200000010ff */
[----:B------:R-:W-:Y:S02]  /*23550*/  WARPGROUP.DEPBAR.LE gsb0, 0x0 ;  /* 0x00008000000079c5 */ /* 0x000fe40000010000 */
[-CC-:B------:R-:W-:Y:S01]  /*23560*/  FFMA.FTZ R192, R152, R3.reuse, -R2.reuse ;  /* 0x0000000398c07223 */ /* 0x180fe20000010802 */
[-CC-:B------:R-:W-:Y:S01]  /*23570*/  FFMA.FTZ R152, R153, R3.reuse, -R2.reuse ;  /* 0x0000000399987223 */ /* 0x180fe20000010802 */
[-C--:B------:R-:W-:Y:S01]  /*23580*/  FFMA.FTZ R194, R156, R3.reuse, -R2 ;  /* 0x000000039cc27223 */ /* 0x080fe20000010802 */
[C---:B------:R-:W-:Y:S01]  /*23590*/  FADD.FTZ R153, -R4.reuse, R6 ;  /* 0x0000000604997221 */ /* 0x040fe20000010100 */
[-C--:B------:R-:W-:Y:S01]  /*235a0*/  FMUL.FTZ R156, R4, R3.reuse ;  /* 0x00000003049c7220 */ /* 0x080fe20000410000 */
[-C--:B------:R-:W-:Y:S01]  /*235b0*/  FFMA.FTZ R2, R157, R3.reuse, -R2 ;  /* 0x000000039d027223 */ /* 0x080fe20000010802 */
[----:B------:R-:W-:Y:S01]  /*235c0*/  @!P1 SYNCS.ARRIVE.TRANS64.RED.A1T0 RZ, [R168+URZ], RZ ;  /* 0x000000ffa8ff99a7 */ /* 0x000fe2000810043f */
[-C--:B------:R-:W-:Y:S01]  /*235d0*/  FMUL.FTZ R153, R153, R3.reuse ;  /* 0x0000000399997220 */ /* 0x080fe20000410000 */
        /* <DEDUP_REMOVED lines=16> */
[----:B------:R1:W-:Y:S01]  /*236e0*/  @!P1 SYNCS.ARRIVE.TRANS64.RED.A1T0 RZ, [R9+URZ], RZ ;  /* 0x000000ff09ff99a7 */ /* 0x0003e2000810043f */
[----:B------:R-:W2:Y:S01]  /*236f0*/  MUFU.EX2 R209, R209 ;  /* 0x000000d100d17308 */ /* 0x000ea20000000800 */
[-CC-:B0-----:R-:W-:Y:S01]  /*23700*/  FFMA.FTZ R153, R187, R3.reuse, -R156.reuse ;  /* 0x00000003bb997223 */ /* 0x181fe2000001089c */
[-CC-:B------:R-:W-:Y:S01]  /*23710*/  FFMA.FTZ R193, R154, R3.reuse, -R156.reuse ;  /* 0x000000039ac17223 */ /* 0x180fe2000001089c */
[-CC-:B------:R-:W-:Y:S01]  /*23720*/  FFMA.FTZ R155, R155, R3.reuse, -R156.reuse ;  /* 0x000000039b9b7223 */ /* 0x180fe2000001089c */
[----:B------:R-:W-:-:S04]  /*23730*/  FFMA.FTZ R158, R158, R3, -R156 ;  /* 0x000000039e9e7223 */ /* 0x000fc8000001089c */
[----:B------:R-:W0:Y:S08]  /*23740*/  MUFU.EX2 R153, R153 ;  /* 0x0000009900997308 */ /* 0x000e300000000800 */
[----:B------:R-:W3:Y:S01]  /*23750*/  MUFU.EX2 R211, R211 ;  /* 0x000000d300d37308 */ /* 0x000ee20000000800 */
[----:B--2---:R-:W-:-:S07]  /*23760*/  FFMA.FTZ R12, R2, R12, R209 ;  /* 0x0000000c020c7223 */ /* 0x004fce00000100d1 */
[----:B------:R-:W2:Y:S01]  /*23770*/  MUFU.EX2 R165, R165 ;  /* 0x000000a500a57308 */ /* 0x000ea20000000800 */
[C---:B0-----:R-:W-:Y:S01]  /*23780*/  FADD.FTZ R12, R153.reuse, R12 ;  /* 0x0000000c990c7221 */ /* 0x041fe20000010000 */
[----:B------:R-:W-:-:S06]  /*23790*/  F2FP.BF16.F32.PACK_AB R209, R153, R209 ;  /* 0x000000d199d1723e */ /* 0x000fcc00000010ff */
[----:B------:R-:W0:Y:S01]  /*237a0*/  MUFU.EX2 R205, R205 ;  /* 0x000000cd00cd7308 */ /* 0x000e220000000800 */
[----:B---3--:R-:W-:-:S07]  /*237b0*/  FADD.FTZ R12, R211, R12 ;  /* 0x0000000cd30c7221 */ /* 0x008fce0000010000 */
[----:B------:R-:W3:Y:S01]  /*237c0*/  MUFU.EX2 R157, R157 ;  /* 0x0000009d009d7308 */ /* 0x000ee20000000800 */
[----:B--2---:R-:W-:Y:S01]  /*237d0*/  FADD.FTZ R162, R165, R12 ;  /* 0x0000000ca5a27221 */ /* 0x004fe20000010000 */
[-CC-:B------:R-:W-:Y:S01]  /*237e0*/  FFMA.FTZ R12, R167, R3.reuse, -R156.reuse ;  /* 0x00000003a70c7223 */ /* 0x180fe2000001089c */
[----:B------:R-:W-:Y:S01]  /*237f0*/  FFMA.FTZ R156, R159, R3, -R156 ;  /* 0x000000039f9c7223 */ /* 0x000fe2000001089c */
[----:B------:R-:W-:-:S04]  /*23800*/  F2FP.BF16.F32.PACK_AB R211, R165, R211 ;  /* 0x000000d3a5d3723e */ /* 0x000fc800000010ff */
[----:B------:R-:W2:Y:S01]  /*23810*/  MUFU.EX2 R207, R207 ;  /* 0x000000cf00cf7308 */ /* 0x000ea20000000800 */
[----:B0-----:R-:W-:-:S07]  /*23820*/  FADD.FTZ R162, R205, R162 ;  /* 0x000000a2cda27221 */ /* 0x001fce0000010000 */
[----:B------:R-:W0:Y:S01]  /*23830*/  MUFU.EX2 R164, R164 ;  /* 0x000000a400a47308 */ /* 0x000e220000000800 */
[C---:B---3--:R-:W-:Y:S01]  /*23840*/  FADD.FTZ R162, R157.reuse, R162 ;  /* 0x000000a29da27221 */ /* 0x048fe20000010000 */
[----:B------:R-:W-:-:S06]  /*23850*/  F2FP.BF16.F32.PACK_AB R205, R157, R205 ;  /* 0x000000cd9dcd723e */ /* 0x000fcc00000010ff */
[----:B------:R-:W3:Y:S01]  /*23860*/  MUFU.EX2 R201, R201 ;  /* 0x000000c900c97308 */ /* 0x000ee20000000800 */
[----:B--2---:R-:W-:-:S07]  /*23870*/  FADD.FTZ R162, R207, R162 ;  /* 0x000000a2cfa27221 */ /* 0x004fce0000010000 */
[----:B------:R-:W2:Y:S01]  /*23880*/  MUFU.EX2 R161, R161 ;  /* 0x000000a100a17308 */ /* 0x000ea20000000800 */
[C---:B0-----:R-:W-:Y:S01]  /*23890*/  FADD.FTZ R162, R164.reuse, R162 ;  /* 0x000000a2a4a27221 */ /* 0x041fe20000010000 */
[----:B------:R-:W-:-:S06]  /*238a0*/  F2FP.BF16.F32.PACK_AB R207, R164, R207 ;  /* 0x000000cfa4cf723e */ /* 0x000fcc00000010ff */
[----:B------:R-:W0:Y:S01]  /*238b0*/  MUFU.EX2 R203, R203 ;  /* 0x000000cb00cb7308 */ /* 0x000e220000000800 */
[----:B---3--:R-:W-:-:S07]  /*238c0*/  FADD.FTZ R162, R201, R162 ;  /* 0x000000a2c9a27221 */ /* 0x008fce0000010000 */
[----:B------:R-:W3:Y:S01]  /*238d0*/  MUFU.EX2 R11, R175 ;  /* 0x000000af000b7308 */ /* 0x000ee20000000800 */
[C---:B--2---:R-:W-:Y:S01]  /*238e0*/  FADD.FTZ R162, R161.reuse, R162 ;  /* 0x000000a2a1a27221 */ /* 0x044fe20000010000 */
[----:B------:R-:W-:-:S06]  /*238f0*/  F2FP.BF16.F32.PACK_AB R201, R161, R201 ;  /* 0x000000c9a1c9723e */ /* 0x000fcc00000010ff */
[----:B------:R-:W2:Y:S01]  /*23900*/  MUFU.EX2 R197, R197 ;  /* 0x000000c500c57308 */ /* 0x000ea20000000800 */
[----:B0-----:R-:W-:-:S07]  /*23910*/  FADD.FTZ R162, R203, R162 ;  /* 0x000000a2cba27221 */ /* 0x001fce0000010000 */
[----:B-1----:R-:W0:Y:S01]  /*23920*/  MUFU.EX2 R9, R163 ;  /* 0x000000a300097308 */ /* 0x002e220000000800 */
[C---:B---3--:R-:W-:Y:S01]  /*23930*/  FADD.FTZ R162, R11.reuse, R162 ;  /* 0x000000a20ba27221 */ /* 0x048fe20000010000 */
[----:B------:R-:W-:-:S06]  /*23940*/  F2FP.BF16.F32.PACK_AB R203, R11, R203 ;  /* 0x000000cb0bcb723e */ /* 0x000fcc00000010ff */
[----:B------:R-:W1:Y:S01]  /*23950*/  MUFU.EX2 R199, R199 ;  /* 0x000000c700c77308 */ /* 0x000e620000000800 */
[----:B--2---:R-:W-:-:S07]  /*23960*/  FADD.FTZ R162, R197, R162 ;  /* 0x000000a2c5a27221 */ /* 0x004fce0000010000 */
[----:B------:R-:W2:Y:S01]  /*23970*/  MUFU.EX2 R12, R12 ;  /* 0x0000000c000c7308 */ /* 0x000ea20000000800 */
[C---:B0-----:R-:W-:Y:S01]  /*23980*/  FADD.FTZ R162, R9.reuse, R162 ;  /* 0x000000a209a27221 */ /* 0x041fe20000010000 */
[----:B------:R-:W-:Y:S01]  /*23990*/  F2FP.BF16.F32.PACK_AB R197, R9, R197 ;  /* 0x000000c509c5723e */ /* 0x000fe200000010ff */
[----:B------:R-:W-:-:S05]  /*239a0*/  IMAD.MOV.U32 R9, RZ, RZ, R219 ;  /* 0x000000ffff097224 */ /* 0x000fca00078e00db */
        /* <DEDUP_REMOVED lines=8> */
[----:B-1----:R-:W-:-:S07]  /*23a30*/  FADD.FTZ R162, R193, R162 ;  /* 0x000000a2c1a27221 */ /* 0x002fce0000010000 */
[----:B------:R-:W1:Y:S01]  /*23a40*/  MUFU.EX2 R194, R194 ;  /* 0x000000c200c27308 */ /* 0x000e620000000800 */
[C---:B--2---:R-:W-:Y:S01]  /*23a50*/  FADD.FTZ R13, R152.reuse, R13 ;  /* 0x0000000d980d7221 */ /* 0x044fe20000010000 */
[----:B------:R-:W-:-:S06]  /*23a60*/  F2FP.BF16.F32.PACK_AB R192, R152, R192 ;  /* 0x000000c098c0723e */ /* 0x000fcc00000010ff */
[----:B------:R-:W2:Y:S01]  /*23a70*/  MUFU.EX2 R158, R158 ;  /* 0x0000009e009e7308 */ /* 0x000ea20000000800 */
[C---:B0-----:R-:W-:Y:S01]  /*23a80*/  FADD.FTZ R7, R155.reuse, R162 ;  /* 0x000000a29b077221 */ /* 0x041fe20000010000 */
[----:B------:R-:W-:-:S06]  /*23a90*/  F2FP.BF16.F32.PACK_AB R193, R155, R193 ;  /* 0x000000c19bc1723e */ /* 0x000fcc00000010ff */
[----:B------:R-:W0:Y:S01]  /*23aa0*/  MUFU.EX2 R156, R156 ;  /* 0x0000009c009c7308 */ /* 0x000e220000000800 */
[----:B-1----:R-:W-:Y:S01]  /*23ab0*/  FADD.FTZ R13, R194, R13 ;  /* 0x0000000dc20d7221 */ /* 0x002fe20000010000 */
[----:B------:R-:W-:-:S03]  /*23ac0*/  F2FP.BF16.F32.PACK_AB R194, R6, R194 ;  /* 0x000000c206c2723e */ /* 0x000fc600000010ff */
[----:B------:R-:W-:Y:S01]  /*23ad0*/  FADD.FTZ R13, R6, R13 ;  /* 0x0000000d060d7221 */ /* 0x000fe20000010000 */
[----:B------:R-:W-:Y:S02]  /*23ae0*/  IMAD.MOV.U32 R6, RZ, RZ, R4 ;  /* 0x000000ffff067224 */ /* 0x000fe400078e0004 */
[----:B--2---:R-:W-:-:S04]  /*23af0*/  FADD.FTZ R7, R158, R7 ;  /* 0x000000079e077221 */ /* 0x004fc80000010000 */
[C---:B0-----:R-:W-:Y:S01]  /*23b00*/  FADD.FTZ R12, R156.reuse, R7 ;  /* 0x000000079c0c7221 */ /* 0x041fe20000010000 */
[----:B------:R-:W-:Y:S01]  /*23b10*/  F2FP.BF16.F32.PACK_AB R195, R156, R158 ;  /* 0x0000009e9cc3723e */ /* 0x000fe200000010ff */
[----:B------:R-:W-:Y:S01]  /*23b20*/  IMAD.MOV.U32 R7, RZ, RZ, R5 ;  /* 0x000000ffff077224 */ /* 0x000fe200078e0005 */
[----:B------:R-:W-:Y:S06]  /*23b30*/  @P2 BRA `(.L_x_2549) ;  /* 0xffffffb400f02947 */ /* 0x000fec000383ffff */
.L_x_2538:
[----:B------:R-:W-:Y:S05]  /*23b40*/  BSYNC B0 ;  /* 0x0000000000007941 */ /* 0x000fea0003800000 */
.L_x_2537:
        /* <DEDUP_REMOVED lines=131> */
.L_x_2550:
[----:B------:R-:W-:Y:S01]  /*24380*/  IMAD R0, R214, 0x8, R16 ;  /* 0x00000008d6007824 */ /* 0x000fe200078e0210 */
[----:B------:R-:W-:-:S04]  /*24390*/  SHF.L.U32 R7, R219, 0x1f, RZ ;  /* 0x0000001fdb077819 */ /* 0x000fc800000006ff */
[----:B------:R0:W1:Y:S01]  /*243a0*/  SYNCS.PHASECHK.TRANS64.TRYWAIT P2, [R0+URZ+0x38850], R7 ;  /* 0x03885007000075a7 */ /* 0x000062000804017f */
[----:B------:R-:W-:Y:S05]  /*243b0*/  @!P0 BRA `(.L_x_2551) ;  /* 0x0000000000048947 */ /* 0x000fea0003800000 */
[----:B------:R-:W-:Y:S01]  /*243c0*/  BPT.TRAP 0x1 ;  /* 0x000000040000795c */ /* 0x000fe20000300000 */
.L_x_2551:
        /* <DEDUP_REMOVED lines=9> */
.L_x_2553:
[----:B------:R-:W-:Y:S05]  /*24460*/  BSYNC B0 ;  /* 0x0000000000007941 */ /* 0x000fea0003800000 */
.L_x_2552:
[----:B------:R-:W-:Y:S01]  /*24470*/  IMAD.MOV.U32 R6, RZ, RZ, R2 ;  /* 0x000000ffff067224 */ /* 0x000fe200078e0002 */
[----:B------:R-:W2:Y:S01]  /*24480*/  LDL.LU R16, [R1+0x84] ;  /* 0x0000840001107983 */ /* 0x000ea20000300800 */
[----:B01----:R-:W-:Y:S01]  /*24490*/  IMAD.MOV.U32 R7, RZ, RZ, 0x40000040 ;  /* 0x40000040ff077424 */ /* 0x003fe200078e00ff */
[----:B------:R-:W-:Y:S01]  /*244a0*/  WARPGROUP.ARRIVE ;  /* 0x00000000000079c5 */ /* 0x000fe20000000000 */
[----:B------:R-:W-:Y:S01]  /*244b0*/  VIADD R214, R214, 0x1 ;  /* 0x00000001d6d67836 */ /* 0x000fe20000000000 */
[----:B------:R-:W-:Y:S01]  /*244c0*/  R2UR UR6, R6 ;  /* 0x00000000060672ca */ /* 0x000fe200000e0000 */
[----:B------:R-:W-:Y:S01]  /*244d0*/  VIADD R6, R2, 0x80 ;  /* 0x0000008002067836 */ /* 0x000fe20000000000 */
[----:B------:R-:W-:Y:S01]  /*244e0*/  R2UR UR7, R7 ;  /* 0x00000000070772ca */ /* 0x000fe200000e0000 */
[----:B------:R-:W-:Y:S01]  /*244f0*/  IMAD.MOV.U32 R7, RZ, RZ, 0x40000040 ;  /* 0x40000040ff077424 */ /* 0x000fe200078e00ff */
[----:B------:R-:W-:Y:S01]  /*24500*/  ISETP.NE.AND P2, PT, R214, 0x2, PT ;  /* 0x00000002d600780c */ /* 0x000fe20003f45270 */
[----:B------:R-:W-:-:S02]  /*24510*/  @!P1 VIADD R11, R0, 0x38860 ;  /* 0x00038860000b9836 */ /* 0x000fc40000000000 */
[----:B------:R-:W-:Y:S01]  /*24520*/  IMAD.MOV.U32 R0, RZ, RZ, -0x800000 ;  /* 0xff800000ff007424 */ /* 0x000fe200078e00ff */
[----:B------:R-:W-:Y:S02]  /*24530*/  SEL R214, R214, RZ, P2 ;  /* 0x000000ffd6d67207 */ /* 0x000fe40001000000 */
[----:B------:R-:W-:-:S05]  /*24540*/  @!P1 PRMT R11, RZ, 0x654, R11 ;  /* 0x00000654ff0b9816 */ /* 0x000fca000000000b */
[----:B------:R-:W-:Y:S01]  /*24550*/  HGMMA.64x256x16.F32.BF16 R24, R208, gdesc[UR4].tnspB, R24, gsb0 ;  /* 0x43e00004d0187df0 */ /* 0x000fe20008001818 */
[----:B------:R-:W-:Y:S01]  /*24560*/  R2UR UR6, R6 ;  /* 0x00000000060672ca */ /* 0x000fe200000e0000 */
[----:B------:R-:W-:Y:S01]  /*24570*/  VIADD R6, R2, 0x100 ;  /* 0x0000010002067836 */ /* 0x000fe20000000000 */
[----:B------:R-:W-:Y:S01]  /*24580*/  R2UR UR7, R7 ;  /* 0x00000000070772ca */ /* 0x000fe200000e0000 */
[----:B------:R-:W-:Y:S01]  /*24590*/  IMAD.MOV.U32 R7, RZ, RZ, 0x40000040 ;  /* 0x40000040ff077424 */ /* 0x000fe200078e00ff */
[----:B------:R-:W-:Y:S02]  /*245a0*/  WARPGROUP.DEPBAR.LE gsb0, 0x0 ;  /* 0x00008000000079c5 */ /* 0x000fe40000010000 */
[----:B------:R-:W-:-:S15]  /*245b0*/  WARPGROUP.ARRIVE ;  /* 0x00000000000079c5 */ /* 0x000fde0000000000 */
[----:B------:R-:W-:-:S06]  /*245c0*/  NOP ;  /* 0x0000000000007918 */ /* 0x000fcc0000000000 */
        /* <DEDUP_REMOVED lines=14> */
[----:B------:R-:W0:Y:S02]  /*246b0*/  SHFL.BFLY PT, R2, R13, 0x2, 0x1f ;  /* 0x0c401f000d027f89 */ /* 0x000e2400000e0000 */
[----:B0-----:R-:W-:Y:S01]  /*246c0*/  FADD.FTZ R2, R2, R13 ;  /* 0x0000000d02027221 */ /* 0x001fe20000010000 */
[----:B------:R-:W-:Y:S02]  /*246d0*/  WARPGROUP.DEPBAR.LE gsb0, 0x0 ;  /* 0x00008000000079c5 */ /* 0x000fe40000010000 */
[----:B------:R-:W-:-:S15]  /*246e0*/  WARPGROUP.ARRIVE ;  /* 0x00000000000079c5 */ /* 0x000fde0000000000 */
[----:B------:R-:W-:-:S03]  /*246f0*/  NOP ;  /* 0x0000000000007918 */ /* 0x000fc60000000000 */
[----:B------:R-:W-:Y:S01]  /*24700*/  HGMMA.64x256x16.F32.BF16 R24, R196, gdesc[UR4].tnspB, R24, gsb0 ;  /* 0x43e00004c4187df0 */ /* 0x000fe20008001818 */
[----:B------:R-:W-:Y:S02]  /*24710*/  R2UR UR6, R6 ;  /* 0x00000000060672ca */ /* 0x000fe400000e0000 */
[----:B------:R-:W-:Y:S02]  /*24720*/  R2UR UR7, R7 ;  /* 0x00000000070772ca */ /* 0x000fe400000e0000 */
[----:B------:R-:W0:Y:S02]  /*24730*/  SHFL.BFLY PT, R7, R12, 0x2, 0x1f ;  /* 0x0c401f000c077f89 */ /* 0x000e2400000e0000 */
[----:B0-----:R-:W-:Y:S02]  /*24740*/  FADD.FTZ R6, R7, R12 ;  /* 0x0000000c07067221 */ /* 0x001fe40000010000 */
[----:B------:R-:W0:Y:S04]  /*24750*/  SHFL.BFLY PT, R7, R2, 0x1, 0x1f ;  /* 0x0c201f0002077f89 */ /* 0x000e2800000e0000 */
[----:B------:R-:W1:Y:S01]  /*24760*/  SHFL.BFLY PT, R9, R6, 0x1, 0x1f ;  /* 0x0c201f0006097f89 */ /* 0x000e6200000e0000 */
[----:B0-----:R-:W-:Y:S01]  /*24770*/  FADD.FTZ R14, R2, R7 ;  /* 0x00000007020e7221 */ /* 0x001fe20000010000 */
[----:B------:R-:W-:Y:S01]  /*24780*/  SEL R2, RZ, 0x1, P2 ;  /* 0x00000001ff027807 */ /* 0x000fe20001000000 */
[----:B-1----:R-:W-:-:S03]  /*24790*/  FADD.FTZ R15, R6, R9 ;  /* 0x00000009060f7221 */ /* 0x002fc60000010000 */
[----:B------:R-:W-:Y:S02]  /*247a0*/  FSETP.NE.FTZ.AND P0, PT, R14, RZ, PT ;  /* 0x000000ff0e00720b */ /* 0x000fe40003f15000 */
[----:B------:R-:W-:Y:S02]  /*247b0*/  CS2R R6, SRZ ;  /* 0x0000000000067805 */ /* 0x000fe4000001ff00 */
[----:B------:R-:W-:Y:S01]  /*247c0*/  LOP3.LUT R219, R219, R2, RZ, 0x3c, !PT ;  /* 0x00000002dbdb7212 */ /* 0x000fe200078e3cff */
[----:B------:R-:W-:Y:S01]  /*247d0*/  IMAD.MOV.U32 R2, RZ, RZ, -0x800000 ;  /* 0xff800000ff027424 */ /* 0x000fe200078e00ff */
[----:B------:R-:W-:-:S07]  /*247e0*/  FSETP.NE.FTZ.AND P3, PT, R15, RZ, PT ;  /* 0x000000ff0f00720b */ /* 0x000fce0003f75000 */
[----:B------:R-:W0:Y:S01]  /*247f0*/  @P0 MUFU.LG2 R9, R14 ;  /* 0x0000000e00090308 */ /* 0x000e220000000c00 */
[----:B------:R-:W-:-:S05]  /*24800*/  @P0 FMUL.FTZ R8, R3, 0.69314718246459960938 ;  /* 0x3f31721803080820 */ /* 0x000fca0000410000 */
[----:B------:R-:W-:Y:S02]  /*24810*/  @P3 FMUL.FTZ R12, R3, 0.69314718246459960938 ;  /* 0x3f317218030c3820 */ /* 0x000fe40000410000 */
[----:B------:R-:W1:Y:S08]  /*24820*/  @P3 MUFU.LG2 R10, R15 ;  /* 0x0000000f000a3308 */ /* 0x000e700000000c00 */
[----:B------:R-:W2:Y:S01]  /*24830*/  @P0 MUFU.RCP R7, R14 ;  /* 0x0000000e00070308 */ /* 0x000ea20000001000 */
[----:B0-----:R-:W-:-:S04]  /*24840*/  @P0 FMUL.FTZ R9, R9, 0.69314718246459960938 ;  /* 0x3f31721809090820 */ /* 0x001fc80000410000 */
[----:B------:R-:W-:Y:S01]  /*24850*/  @P0 FFMA.FTZ R0, R8, R5, R9 ;  /* 0x0000000508000223 */ /* 0x000fe20000010009 */
[----:B------:R-:W-:Y:S02]  /*24860*/  PLOP3.LUT P0, PT, PT, PT, PT, 0x8, 0x0 ;  /* 0x000000000000781c */ /* 0x000fe40003f0e170 */
[----:B------:R-:W0:Y:S01]  /*24870*/  @P3 MUFU.RCP R6, R15 ;  /* 0x0000000f00063308 */ /* 0x000e220000001000 */
[----:B-1----:R-:W-:-:S04]  /*24880*/  @P3 FMUL.FTZ R3, R10, 0.69314718246459960938 ;  /* 0x3f3172180a033820 */ /* 0x002fc80000410000 */
[----:B------:R-:W-:Y:S01]  /*24890*/  @P3 FFMA.FTZ R2, R12, R4, R3 ;  /* 0x000000040c023223 */ /* 0x000fe20000010003 */
[----:B------:R-:W-:Y:S02]  /*248a0*/  WARPGROUP.DEPBAR.LE gsb0, 0x0 ;  /* 0x00008000000079c5 */ /* 0x000fe40000010000 */
[----:B------:R-:W-:-:S06]  /*248b0*/  WARPGROUP.ARRIVE ;  /* 0x00000000000079c5 */ /* 0x000fcc0000000000 */
[----:B------:R-:W-:Y:S03]  /*248c0*/  HGMMA.64x256x16.F32.BF16 R24, R192, gdesc[UR4].tnspB, R24, gsb0 ;  /* 0x43e00004c0187df0 */ /* 0x000fe60008001818 */
[----:B------:R-:W-:Y:S02]  /*248d0*/  WARPGROUP.DEPBAR.LE gsb0, 0x0 ;  /* 0x00008000000079c5 */ /* 0x000fe40000010000 */
[-C--:B--2---:R-:W-:Y:S01]  /*248e0*/  FMUL.FTZ R4, R24, R7.reuse ;  /* 0x0000000718047220 */ /* 0x084fe20000410000 */
[-C--:B------:R-:W-:Y:S01]  /*248f0*/  FMUL.FTZ R14, R44, R7.reuse ;  /* 0x000000072c0e7220 */ /* 0x080fe20000410000 */
        /* <DEDUP_REMOVED lines=127> */
.L_x_2413:
        /* <DEDUP_REMOVED lines=10> */
[----:B------:R-:W3:Y:S01]  /*25190*/  LDL R148, [R1+0x78] ;  /* 0x0000780001947983 */ /* 0x000ee20000100800 */
[----:B------:R-:W4:Y:S01]  /*251a0*/  S2R R55, SR_SWINHI ;  /* 0x0000000000377919 */ /* 0x000f220000002f00 */
[----:B------:R-:W-:Y:S01]  /*251b0*/  F2FP.BF16.F32.PACK_AB R4, R25, R4 ;  /* 0x000000041904723e */ /* 0x000fe200000010ff */
[----:B------:R-:W-:Y:S01]  /*251c0*/  ULDC.64 UR4, c[0x0][0xbd8] ;  /* 0x0002f60000047ab9 */ /* 0x000fe20000000a00 */
[----:B------:R-:W3:Y:S01]  /*251d0*/  LDL R144, [R1+0x7c] ;  /* 0x00007c0001907983 */ /* 0x000ee20000100800 */
[----:B------:R-:W-:Y:S02]  /*251e0*/  MOV R20, R16 ;  /* 0x0000001000147202 */ /* 0x000fe40000000f00 */
[----:B----4-:R-:W-:-:S02]  /*251f0*/  MOV R21, R55 ;  /* 0x0000003700157202 */ /* 0x010fc40000000f00 */
        /* <DEDUP_REMOVED lines=13> */
[----:B------:R-:W-:Y:S01]  /*252d0*/  BAR.SYNC.DEFER_BLOCKING 0x1, 0x100 ;  /* 0x0044000000007b1d */ /* 0x000fe20000010000 */
[----:B--2---:R-:W-:-:S03]  /*252e0*/  IMAD.WIDE R122, R6, 0x2, R20 ;  /* 0x00000002067a7825 */ /* 0x004fc600078e0214 */
[----:B------:R-:W-:-:S04]  /*252f0*/  IADD3 R6, P1, R122, 0x20, RZ ;  /* 0x000000207a067810 */ /* 0x000fc80007f3e0ff */
[----:B------:R-:W-:Y:S01]  /*25300*/  LOP3.LUT R92, R6, 0x380, RZ, 0xc0, !PT ;  /* 0x00000380065c7812 */ /* 0x000fe200078ec0ff */
[----:B------:R-:W-:Y:S01]  /*25310*/  IMAD.X R93, RZ, RZ, R123, P1 ;  /* 0x000000ffff5d7224 */ /* 0x000fe200008e067b */
[----:B------:R-:W-:Y:S02]  /*25320*/  IADD3 R55, P0, R122, 0x40, RZ ;  /* 0x000000407a377810 */ /* 0x000fe40007f1e0ff */
[----:B------:R-:W-:Y:S02]  /*25330*/  SHF.R.U64 R92, R92, 0x3, RZ ;  /* 0x000000035c5c7819 */ /* 0x000fe400000012ff */
[C---:B------:R-:W-:Y:S02]  /*25340*/  IADD3 R110, P1, R122.reuse, 0x8000, RZ ;  /* 0x000080007a6e7810 */ /* 0x040fe40007f3e0ff */
[----:B------:R-:W-:Y:S02]  /*25350*/  IADD3 R84, P4, R122, 0x60, RZ ;  /* 0x000000607a547810 */ /* 0x000fe40007f9e0ff */
[----:B------:R-:W-:-:S02]  /*25360*/  LOP3.LUT R96, R55, 0x380, RZ, 0xc0, !PT ;  /* 0x0000038037607812 */ /* 0x000fc400078ec0ff */
[----:B------:R-:W-:Y:S02]  /*25370*/  IADD3 R88, P3, R122, 0x4000, RZ ;  /* 0x000040007a587810 */ /* 0x000fe40007f7e0ff */
[----:B------:R-:W-:Y:S02]  /*25380*/  LOP3.LUT R92, R92, R6, RZ, 0x3c, !PT ;  /* 0x000000065c5c7212 */ /* 0x000fe400078e3cff */
[----:B------:R-:W-:Y:S02]  /*25390*/  LOP3.LUT R6, R110, 0x380, RZ, 0xc0, !PT ;  /* 0x000003806e067812 */ /* 0x000fe400078ec0ff */
[----:B------:R-:W-:Y:S02]  /*253a0*/  LOP3.LUT R100, R84, 0x380, RZ, 0xc0, !PT ;  /* 0x0000038054647812 */ /* 0x000fe400078ec0ff */
[----:B------:R-:W-:Y:S01]  /*253b0*/  SHF.R.U64 R96, R96, 0x3, RZ ;  /* 0x0000000360607819 */ /* 0x000fe200000012ff */
[----:B------:R-:W-:Y:S01]  /*253c0*/  IMAD.X R103, RZ, RZ, R123, P3 ;  /* 0x000000ffff677224 */ /* 0x000fe200018e067b */
[----:B------:R-:W-:-:S02]  /*253d0*/  IADD3 R108, P2, R122, 0x4060, RZ ;  /* 0x000040607a6c7810 */ /* 0x000fc40007f5e0ff */
[----:B------:R-:W-:Y:S02]  /*253e0*/  SHF.R.U64 R6, R6, 0x3, RZ ;  /* 0x0000000306067819 */ /* 0x000fe400000012ff */
[----:B------:R-:W-:Y:S02]  /*253f0*/  IADD3 R116, P3, R122, 0x8060, RZ ;  /* 0x000080607a747810 */ /* 0x000fe40007f7e0ff */
[----:B------:R-:W-:Y:S02]  /*25400*/  SHF.R.U64 R100, R100, 0x3, RZ ;  /* 0x0000000364647819 */ /* 0x000fe400000012ff */
[C---:B------:R-:W-:Y:S02]  /*25410*/  LOP3.LUT R85, R122.reuse, 0x380, RZ, 0xc0, !PT ;  /* 0x000003807a557812 */ /* 0x040fe400078ec0ff */
[C---:B------:R-:W-:Y:S02]  /*25420*/  IADD3 R104, P6, R122.reuse, 0x4020, RZ ;  /* 0x000040207a687810 */ /* 0x040fe40007fde0ff */
[----:B------:R-:W-:-:S02]  /*25430*/  IADD3 R106, P5, R122, 0x4040, RZ ;  /* 0x000040407a6a7810 */ /* 0x000fc40007fbe0ff */
[----:B------:R-:W-:Y:S02]  /*25440*/  LOP3.LUT R102, R88, 0x380, RZ, 0xc0, !PT ;  /* 0x0000038058667812 */ /* 0x000fe400078ec0ff */
[----:B------:R-:W-:Y:S02]  /*25450*/  LOP3.LUT R96, R96, R55, RZ, 0x3c, !PT ;  /* 0x0000003760607212 */ /* 0x000fe400078e3cff */
[----:B------:R-:W-:Y:S02]  /*25460*/  LOP3.LUT R55, R108, 0x380, RZ, 0xc0, !PT ;  /* 0x000003806c377812 */ /* 0x000fe400078ec0ff */
[----:B------:R-:W-:Y:S02]  /*25470*/  LOP3.LUT R110, R6, R110, RZ, 0x3c, !PT ;  /* 0x0000006e066e7212 */ /* 0x000fe400078e3cff */
[----:B------:R-:W-:Y:S02]  /*25480*/  LOP3.LUT R100, R100, R84, RZ, 0x3c, !PT ;  /* 0x0000005464647212 */ /* 0x000fe400078e3cff */
[----:B------:R-:W-:Y:S01]  /*25490*/  LOP3.LUT R6, R116, 0x380, RZ, 0xc0, !PT ;  /* 0x0000038074067812 */ /* 0x000fe200078ec0ff */
[----:B------:R-:W-:Y:S01]  /*254a0*/  IMAD.X R105, RZ, RZ, R123, P6 ;  /* 0x000000ffff697224 */ /* 0x000fe200030e067b */
[----:B------:R-:W-:-:S02]  /*254b0*/  SHF.R.U64 R85, R85, 0x3, RZ ;  /* 0x0000000355557819 */ /* 0x000fc400000012ff */
[----:B------:R-:W-:Y:S02]  /*254c0*/  SHF.R.U64 R102, R102, 0x3, RZ ;  /* 0x0000000366667819 */ /* 0x000fe400000012ff */
[----:B------:R-:W-:Y:S01]  /*254d0*/  LOP3.LUT R84, R106, 0x380, RZ, 0xc0, !PT ;  /* 0x000003806a547812 */ /* 0x000fe200078ec0ff */
[--C-:B------:R-:W-:Y:S01]  /*254e0*/  IMAD.X R97, RZ, RZ, R123.reuse, P0 ;  /* 0x000000ffff617224 */ /* 0x100fe200000e067b */
[----:B------:R-:W-:Y:S01]  /*254f0*/  SHF.R.U64 R55, R55, 0x3, RZ ;  /* 0x0000000337377819 */ /* 0x000fe200000012ff */
[--C-:B------:R-:W-:Y:S01]  /*25500*/  IMAD.X R101, RZ, RZ, R123.reuse, P4 ;  /* 0x000000ffff657224 */ /* 0x100fe200020e067b */
[C---:B------:R-:W-:Y:S01]  /*25510*/  IADD3 R118, P6, R122.reuse, 0xc000, RZ ;  /* 0x0000c0007a767810 */ /* 0x040fe20007fde0ff */
[--C-:B------:R-:W-:Y:S01]  /*25520*/  IMAD.X R107, RZ, RZ, R123.reuse, P5 ;  /* 0x000000ffff6b7224 */ /* 0x100fe200028e067b */
[C---:B------:R-:W-:Y:S01]  /*25530*/  IADD3 R112, P0, R122.reuse, 0x8020, RZ ;  /* 0x000080207a707810 */ /* 0x040fe20007f1e0ff */
[--C-:B------:R-:W-:Y:S01]  /*25540*/  IMAD.X R109, RZ, RZ, R123.reuse, P2 ;  /* 0x000000ffff6d7224 */ /* 0x100fe200010e067b */
[C---:B------:R-:W-:Y:S01]  /*25550*/  IADD3 R114, P4, R122.reuse, 0x8040, RZ ;  /* 0x000080407a727810 */ /* 0x040fe20007f9e0ff */
[----:B------:R-:W-:Y:S01]  /*25560*/  IMAD.X R111, RZ, RZ, R123, P1 ;  /* 0x000000ffff6f7224 */ /* 0x000fe200008e067b */
[----:B------:R-:W-:-:S02]  /*25570*/  IADD3 R26, P5, R122, 0xc020, RZ ;  /* 0x0000c0207a1a7810 */ /* 0x000fc40007fbe0ff */
[C---:B------:R-:W-:Y:S02]  /*25580*/  IADD3 R30, P2, R122.reuse, 0xc040, RZ ;  /* 0x0000c0407a1e7810 */ /* 0x040fe40007f5e0ff */
[----:B------:R-:W-:Y:S02]  /*25590*/  IADD3 R46, P1, R122, 0xc060, RZ ;  /* 0x0000c0607a2e7810 */ /* 0x000fe40007f3e0ff */
[----:B------:R-:W-:Y:S02]  /*255a0*/  SHF.R.U64 R6, R6, 0x3, RZ ;  /* 0x0000000306067819 */ /* 0x000fe400000012ff */
[----:B------:R-:W-:Y:S02]  /*255b0*/  LOP3.LUT R122, R85, R122, RZ, 0x3c, !PT ;  /* 0x0000007a557a7212 */ /* 0x000fe400078e3cff */
[----:B------:R-:W-:Y:S02]  /*255c0*/  LOP3.LUT R102, R102, R88, RZ, 0x3c, !PT ;  /* 0x0000005866667212 */ /* 0x000fe400078e3cff */
[----:B------:R-:W-:-:S02]  /*255d0*/  SHF.R.U64 R84, R84, 0x3, RZ ;  /* 0x0000000354547819 */ /* 0x000fc400000012ff */
[----:B------:R-:W-:Y:S02]  /*255e0*/  LOP3.LUT R88, R104, 0x380, RZ, 0xc0, !PT ;  /* 0x0000038068587812 */ /* 0x000fe400078ec0ff */
[----:B------:R-:W-:Y:S02]  /*255f0*/  LOP3.LUT R108, R55, R108, RZ, 0x3c, !PT ;  /* 0x0000006c376c7212 */ /* 0x000fe400078e3cff */
[----:B------:R-:W-:Y:S02]  /*25600*/  LOP3.LUT R55, R118, 0x380, RZ, 0xc0, !PT ;  /* 0x0000038076377812 */ /* 0x000fe400078ec0ff */
[----:B------:R-:W-:Y:S02]  /*25610*/  LOP3.LUT R116, R6, R116, RZ, 0x3c, !PT ;  /* 0x0000007406747212 */ /* 0x000fe400078e3cff */
[----:B------:R-:W-:Y:S02]  /*25620*/  LOP3.LUT R106, R84, R106, RZ, 0x3c, !PT ;  /* 0x0000006a546a7212 */ /* 0x000fe400078e3cff */
[----:B------:R-:W-:-:S02]  /*25630*/  MOV R122, R122 ;  /* 0x0000007a007a7202 */ /* 0x000fc40000000f00 */
[----:B------:R-:W-:Y:S02]  /*25640*/  F2FP.BF16.F32.PACK_AB R6, R29, R28 ;  /* 0x0000001c1d06723e */ /* 0x000fe400000010ff */
[----:B------:R-:W-:Y:S02]  /*25650*/  SHF.R.U64 R88, R88, 0x3, RZ ;  /* 0x0000000358587819 */ /* 0x000fe400000012ff */
[----:B------:R-:W-:Y:S02]  /*25660*/  LOP3.LUT R84, R112, 0x380, RZ, 0xc0, !PT ;  /* 0x0000038070547812 */ /* 0x000fe400078ec0ff */
[----:B------:R-:W-:Y:S02]  /*25670*/  SHF.R.U64 R55, R55, 0x3, RZ ;  /* 0x0000000337377819 */ /* 0x000fe400000012ff */
[----:B------:R-:W-:Y:S02]  /*25680*/  LOP3.LUT R25, R26, 0x380, RZ, 0xc0, !PT ;  /* 0x000003801a197812 */ /* 0x000fe400078ec0ff */
[----:B------:R-:W-:Y:S01]  /*25690*/  LOP3.LUT R27, R30, 0x380, RZ, 0xc0, !PT ;  /* 0x000003801e1b7812 */ /* 0x000fe200078ec0ff */
[----:B------:R2:W-:Y:S01]  /*256a0*/  STSM.16.M88.4 [R122], R4 ;  /* 0x000000047a007844 */ /* 0x0005e20000000200 */
[----:B------:R-:W-:-:S02]  /*256b0*/  LOP3.LUT R104, R88, R104, RZ, 0x3c, !PT ;  /* 0x0000006858687212 */ /* 0x000fc400078e3cff */
[----:B------:R-:W-:Y:S02]  /*256c0*/  SHF.R.U64 R84, R84, 0x3, RZ ;  /* 0x0000000354547819 */ /* 0x000fe400000012ff */
[----:B------:R-:W-:Y:S02]  /*256d0*/  LOP3.LUT R88, R114, 0x380, RZ, 0xc0, !PT ;  /* 0x0000038072587812 */ /* 0x000fe400078ec0ff */
[----:B------:R-:W-:Y:S02]  /*256e0*/  LOP3.LUT R118, R55, R118, RZ, 0x3c, !PT ;  /* 0x0000007637767212 */ /* 0x000fe400078e3cff */
[----:B------:R-:W-:Y:S02]  /*256f0*/  SHF.R.U64 R25, R25, 0x3, RZ ;  /* 0x0000000319197819 */ /* 0x000fe400000012ff */
[----:B------:R-:W-:Y:S02]  /*25700*/  SHF.R.U64 R27, R27, 0x3, RZ ;  /* 0x000000031b1b7819 */ /* 0x000fe400000012ff */
[----:B------:R-:W-:-:S02]  /*25710*/  MOV R92, R92 ;  /* 0x0000005c005c7202 */ /* 0x000fc40000000f00 */
[----:B------:R-:W-:Y:S02]  /*25720*/  LOP3.LUT R55, R46, 0x380, RZ, 0xc0, !PT ;  /* 0x000003802e377812 */ /* 0x000fe400078ec0ff */
[----:B--2---:R-:W-:Y:S02]  /*25730*/  F2FP.BF16.F32.PACK_AB R4, R33, R8 ;  /* 0x000000082104723e */ /* 0x004fe400000010ff */
[----:B------:R-:W-:Y:S02]  /*25740*/  F2FP.BF16.F32.PACK_AB R5, R35, R34 ;  /* 0x000000222305723e */ /* 0x000fe400000010ff */
[----:B------:R-:W-:Y:S02]  /*25750*/  F2FP.BF16.F32.PACK_AB R6, R37, R10 ;  /* 0x0000000a2506723e */ /* 0x000fe400000010ff */
[----:B------:R-:W-:Y:S02]  /*25760*/  F2FP.BF16.F32.PACK_AB R7, R39, R38 ;  /* 0x000000262707723e */ /* 0x000fe400000010ff */
[----:B------:R-:W-:-:S02]  /*25770*/  MOV R96, R96 ;  /* 0x0000006000607202 */ /* 0x000fc40000000f00 */
[----:B------:R-:W-:Y:S02]  /*25780*/  F2FP.BF16.F32.PACK_AB R8, R41, R12 ;  /* 0x0000000c2908723e */ /* 0x000fe400000010ff */
[----:B------:R-:W-:Y:S02]  /*25790*/  F2FP.BF16.F32.PACK_AB R10, R45, R14 ;  /* 0x0000000e2d0a723e */ /* 0x000fe400000010ff */
[----:B------:R-:W-:Y:S01]  /*257a0*/  LOP3.LUT R112, R84, R112, RZ, 0x3c, !PT ;  /* 0x0000007054707212 */ /* 0x000fe200078e3cff */
[----:B------:R2:W-:Y:S01]  /*257b0*/  STSM.16.M88.4 [R92], R4 ;  /* 0x000000045c007844 */ /* 0x0005e20000000200 */
[----:B------:R-:W-:Y:S02]  /*257c0*/  SHF.R.U64 R88, R88, 0x3, RZ ;  /* 0x0000000358587819 */ /* 0x000fe400000012ff */
[----:B------:R-:W-:Y:S02]  /*257d0*/  LOP3.LUT R120, R25, R26, RZ, 0x3c, !PT ;  /* 0x0000001a19787212 */ /* 0x000fe400078e3cff */
[----:B------:R-:W-:-:S02]  /*257e0*/  LOP3.LUT R84, R27, R30, RZ, 0x3c, !PT ;  /* 0x0000001e1b547212 */ /* 0x000fc400078e3cff */
[----:B------:R-:W-:Y:S02]  /*257f0*/  MOV R100, R100 ;  /* 0x0000006400647202 */ /* 0x000fe40000000f00 */
[----:B------:R-:W-:Y:S02]  /*25800*/  F2FP.BF16.F32.PACK_AB R12, R49, R24 ;  /* 0x00000018310c723e */ /* 0x000fe400000010ff */
[----:B------:R-:W-:Y:S01]  /*25810*/  F2FP.BF16.F32.PACK_AB R14, R53, R158 ;  /* 0x0000009e350e723e */ /* 0x000fe200000010ff */
[----:B------:R-:W-:Y:S01]  /*25820*/  IMAD.X R113, RZ, RZ, R123, P0 ;  /* 0x000000ffff717224 */ /* 0x000fe200000e067b */
[----:B------:R-:W-:Y:S02]  /*25830*/  SHF.R.U64 R55, R55, 0x3, RZ ;  /* 0x0000000337377819 */ /* 0x000fe400000012ff */
[----:B------:R-:W-:Y:S02]  /*25840*/  MOV R102, R102 ;  /* 0x0000006600667202 */ /* 0x000fe40000000f00 */
[----:B------:R-:W-:-:S02]  /*25850*/  F2FP.BF16.F32.PACK_AB R24, R57, R159 ;  /* 0x0000009f3918723e */ /* 0x000fc400000010ff */
[----:B------:R-:W-:Y:S02]  /*25860*/  F2FP.BF16.F32.PACK_AB R25, R59, R58 ;  /* 0x0000003a3b19723e */ /* 0x000fe400000010ff */
[----:B------:R-:W-:Y:S02]  /*25870*/  F2FP.BF16.F32.PACK_AB R26, R61, R160 ;  /* 0x000000a03d1a723e */ /* 0x000fe400000010ff */
[----:B------:R-:W-:Y:S01]  /*25880*/  F2FP.BF16.F32.PACK_AB R27, R63, R62 ;  /* 0x0000003e3f1b723e */ /* 0x000fe200000010ff */
[----:B------:R-:W-:Y:S01]  /*25890*/  IMAD.X R115, RZ, RZ, R123, P4 ;  /* 0x000000ffff737224 */ /* 0x000fe200020e067b */
[----:B------:R-:W-:Y:S01]  /*258a0*/  MOV R104, R104 ;  /* 0x0000006800687202 */ /* 0x000fe20000000f00 */
[----:B------:R4:W-:Y:S01]  /*258b0*/  STSM.16.M88.4 [R96], R8 ;  /* 0x0000000860007844 */ /* 0x0009e20000000200 */
[----:B--2---:R-:W-:Y:S02]  /*258c0*/  F2FP.BF16.F32.PACK_AB R4, R65, R161 ;  /* 0x000000a14104723e */ /* 0x004fe400000010ff */
[----:B------:R-:W-:-:S02]  /*258d0*/  F2FP.BF16.F32.PACK_AB R5, R67, R66 ;  /* 0x000000424305723e */ /* 0x000fc400000010ff */
[----:B------:R-:W-:Y:S02]  /*258e0*/  F2FP.BF16.F32.PACK_AB R6, R69, R162 ;  /* 0x000000a24506723e */ /* 0x000fe400000010ff */
[----:B------:R-:W-:Y:S01]  /*258f0*/  F2FP.BF16.F32.PACK_AB R7, R71, R70 ;  /* 0x000000464707723e */ /* 0x000fe200000010ff */
[----:B------:R-:W-:Y:S01]  /*25900*/  STSM.16.M88.4 [R100], R12 ;  /* 0x0000000c64007844 */ /* 0x000fe20000000200 */
[----:B------:R-:W-:Y:S02]  /*25910*/  LOP3.LUT R114, R88, R114, RZ, 0x3c, !PT ;  /* 0x0000007258727212 */ /* 0x000fe400078e3cff */
[----:B------:R-:W-:Y:S01]  /*25920*/  MOV R106, R106 ;  /* 0x0000006a006a7202 */ /* 0x000fe20000000f00 */
[----:B------:R-:W-:Y:S01]  /*25930*/  STSM.16.M88.4 [R102], R24 ;  /* 0x0000001866007844 */ /* 0x000fe20000000200 */
[----:B------:R-:W-:Y:S02]  /*25940*/  LOP3.LUT R88, R55, R46, RZ, 0x3c, !PT ;  /* 0x0000002e37587212 */ /* 0x000fe400078e3cff */
[----:B------:R-:W-:-:S02]  /*25950*/  MOV R108, R108 ;  /* 0x0000006c006c7202 */ /* 0x000fc40000000f00 */
[----:B----4-:R-:W-:Y:S02]  /*25960*/  F2FP.BF16.F32.PACK_AB R8, R73, R163 ;  /* 0x000000a34908723e */ /* 0x010fe400000010ff */
[----:B------:R-:W-:Y:S02]  /*25970*/  F2FP.BF16.F32.PACK_AB R9, R75, R74 ;  /* 0x0000004a4b09723e */ /* 0x000fe400000010ff */
[----:B------:R-:W-:Y:S02]  /*25980*/  F2FP.BF16.F32.PACK_AB R10, R77, R164 ;  /* 0x000000a44d0a723e */ /* 0x000fe400000010ff */
        /* <DEDUP_REMOVED lines=9> */
[----:B------:R-:W-:-:S02]  /*25a20*/  MOV R112, R112 ;  /* 0x0000007000707202 */ /* 0x000fc40000000f00 */
        /* <DEDUP_REMOVED lines=10> */
[--C-:B------:R-:W-:Y:S01]  /*25ad0*/  IMAD.X R119, RZ, RZ, R123.reuse, P6 ;  /* 0x000000ffff777224 */ /* 0x100fe200030e067b */
[----:B------:R-:W-:Y:S01]  /*25ae0*/  STSM.16.M88.4 [R108], R28 ;  /* 0x0000001c6c007844 */ /* 0x000fe20000000200 */
[--C-:B------:R-:W-:Y:S02]  /*25af0*/  IMAD.X R121, RZ, RZ, R123.reuse, P5 ;  /* 0x000000ffff797224 */ /* 0x100fe400028e067b */
[--C-:B------:R-:W-:Y:S01]  /*25b00*/  IMAD.X R85, RZ, RZ, R123.reuse, P2 ;  /* 0x000000ffff557224 */ /* 0x100fe200010e067b */
[----:B------:R-:W-:Y:S01]  /*25b10*/  STSM.16.M88.4 [R110], R44 ;  /* 0x0000002c6e007844 */ /* 0x000fe20000000200 */
[----:B------:R-:W-:Y:S01]  /*25b20*/  IMAD.X R89, RZ, RZ, R123, P1 ;  /* 0x000000ffff597224 */ /* 0x000fe200008e067b */
[----:B------:R-:W-:-:S02]  /*25b30*/  MOV R116, R116 ;  /* 0x0000007400747202 */ /* 0x000fc40000000f00 */
[----:B------:R-:W-:Y:S01]  /*25b40*/  STSM.16.M88.4 [R112], R52 ;  /* 0x0000003470007844 */ /* 0x000fe20000000200 */
[----:B----4-:R-:W-:Y:S02]  /*25b50*/  F2FP.BF16.F32.PACK_AB R8, R155, R173 ;  /* 0x000000ad9b08723e */ /* 0x010fe400000010ff */
[----:B------:R-:W-:Y:S01]  /*25b60*/  F2FP.BF16.F32.PACK_AB R9, R56, R51 ;  /* 0x000000333809723e */ /* 0x000fe200000010ff */
[----:B------:R2:W-:Y:S01]  /*25b70*/  STSM.16.M88.4 [R114], R4 ;  /* 0x0000000472007844 */ /* 0x0005e20000000200 */
[----:B------:R-:W-:Y:S02]  /*25b80*/  F2FP.BF16.F32.PACK_AB R10, R156, R174 ;  /* 0x000000ae9c0a723e */ /* 0x000fe400000010ff */
[----:B------:R-:W-:Y:S02]  /*25b90*/  F2FP.BF16.F32.PACK_AB R11, R64, R60 ;  /* 0x0000003c400b723e */ /* 0x000fe400000010ff */
[----:B------:R-:W-:Y:S02]  /*25ba0*/  MOV R118, R118 ;  /* 0x0000007600767202 */ /* 0x000fe40000000f00 */
[----:B------:R-:W-:-:S02]  /*25bb0*/  F2FP.BF16.F32.PACK_AB R12, R157, R175 ;  /* 0x000000af9d0c723e */ /* 0x000fc400000010ff */
[----:B------:R-:W-:Y:S02]  /*25bc0*/  F2FP.BF16.F32.PACK_AB R13, R72, R68 ;  /* 0x00000044480d723e */ /* 0x000fe400000010ff */
[----:B------:R-:W-:Y:S02]  /*25bd0*/  F2FP.BF16.F32.PACK_AB R14, R125, R124 ;  /* 0x0000007c7d0e723e */ /* 0x000fe400000010ff */
[----:B------:R-:W-:Y:S02]  /*25be0*/  F2FP.BF16.F32.PACK_AB R15, R127, R126 ;  /* 0x0000007e7f0f723e */ /* 0x000fe400000010ff */
[----:B---3--:R-:W-:Y:S01]  /*25bf0*/  SHF.R.S32.HI R80, RZ, 0x1f, R148 ;  /* 0x0000001fff507819 */ /* 0x008fe20000011494 */
[----:B--2---:R-:W-:Y:S01]  /*25c00*/  IMAD.SHL.U32 R4, R148, 0x4, RZ ;  /* 0x0000000494047824 */ /* 0x004fe200078e00ff */
        /* <DEDUP_REMOVED lines=9> */
[----:B------:R-:W-:Y:S01]  /*25ca0*/  F2FP.BF16.F32.PACK_AB R31, R143, R142 ;  /* 0x0000008e8f1f723e */ /* 0x000fe200000010ff */
[----:B------:R2:W-:Y:S01]  /*25cb0*/  STSM.16.M88.4 [R116], R8 ;  /* 0x0000000874007844 */ /* 0x0005e20000000200 */
[----:B------:R-:W-:Y:S02]  /*25cc0*/  MOV R88, R88 ;  /* 0x0000005800587202 */ /* 0x000fe40000000f00 */
[----:B------:R-:W-:Y:S01]  /*25cd0*/  ISETP.NE.U32.AND P0, PT, RZ, UR4, PT ;  /* 0x00000004ff007c0c */ /* 0x000fe2000bf05070 */
[----:B------:R2:W-:Y:S01]  /*25ce0*/  STSM.16.M88.4 [R118], R12 ;  /* 0x0000000c76007844 */ /* 0x0005e20000000200 */
[----:B------:R-:W-:Y:S02]  /*25cf0*/  SHF.L.U64.HI R3, R148, 0x2, R80 ;  /* 0x0000000294037819 */ /* 0x000fe40000010250 */
[----:B------:R-:W-:Y:S01]  /*25d00*/  IADD3 R6, P1, R4, UR4, RZ ;  /* 0x0000000404067c10 */ /* 0x000fe2000ff3e0ff */
[----:B------:R2:W-:Y:S01]  /*25d10*/  STSM.16.M88.4 [R120], R24 ;  /* 0x0000001878007844 */ /* 0x0005e20000000200 */
[----:B------:R-:W-:-:S02]  /*25d20*/  ISETP.NE.AND.EX P0, PT, RZ, UR5, PT, P0 ;  /* 0x00000005ff007c0c */ /* 0x000fc4000bf05300 */
[----:B------:R-:W-:Y:S01]  /*25d30*/  IADD3.X R7, R3, UR5, RZ, P1, !PT ;  /* 0x0000000503077c10 */ /* 0x000fe20008ffe4ff */
[----:B------:R2:W-:Y:S01]  /*25d40*/  STSM.16.M88.4 [R84], R28 ;  /* 0x0000001c54007844 */ /* 0x0005e20000000200 */
[----:B------:R-:W-:-:S03]  /*25d50*/  ULDC.64 UR4, c[0x0][0xbe0] ;  /* 0x0002f80000047ab9 */ /* 0x000fc60000000a00 */
[----:B------:R2:W-:Y:S01]  /*25d60*/  STSM.16.M88.4 [R88], R176 ;  /* 0x000000b058007844 */ /* 0x0005e20000000200 */
[----:B------:R-:W-:Y:S01]  /*25d70*/  BAR.SYNC.DEFER_BLOCKING 0x1, 0x100 ;  /* 0x0044000000007b1d */ /* 0x000fe20000010000 */
[----:B------:R-:W-:-:S04]  /*25d80*/  ISETP.NE.U32.AND P1, PT, RZ, UR4, PT ;  /* 0x00000004ff007c0c */ /* 0x000fc8000bf25070 */
[----:B------:R-:W-:Y:S01]  /*25d90*/  ISETP.NE.AND.EX P1, PT, RZ, UR5, PT, P1 ;  /* 0x00000005ff007c0c */ /* 0x000fe2000bf25310 */
[----:B------:R-:W-:-:S12]  /*25da0*/  IMAD.MOV.U32 R76, RZ, RZ, RZ ;  /* 0x000000ffff4c7224 */ /* 0x000fd800078e00ff */
[----:B------:R-:W-:Y:S01]  /*25db0*/  @P1 IADD3 R4, P2, R4, UR4, RZ ;  /* 0x0000000404041c10 */ /* 0x000fe2000ff5e0ff */
[----:B------:R-:W-:Y:S02]  /*25dc0*/  ULDC UR4, c[0x0][0xa88] ;  /* 0x0002a20000047ab9 */ /* 0x000fe40000000800 */
[----:B------:R-:W-:Y:S01]  /*25dd0*/  IMAD.U32 R77, RZ, RZ, UR4 ;  /* 0x00000004ff4d7e24 */ /* 0x000fe2000f8e00ff */
[----:B------:R-:W-:Y:S01]  /*25de0*/  @P1 IADD3.X R5, R3, UR5, RZ, P2, !PT ;  /* 0x0000000503051c10 */ /* 0x000fe200097fe4ff */
[----:B------:R-:W3:Y:S04]  /*25df0*/  @P0 LDG.E R76, desc[UR60][R6.64] ;  /* 0x0000003c064c0981 */ /* 0x000ee8000c1e1900 */
[----:B------:R2:W5:Y:S01]  /*25e00*/  @P1 LDG.E R77, desc[UR60][R4.64] ;  /* 0x0000003c044d1981 */ /* 0x000562000c1e1900 */
[----:B------:R-:W-:-:S02]  /*25e10*/  SHF.R.S32.HI R3, RZ, 0x1f, R144 ;  /* 0x0000001fff037819 */ /* 0x000fc40000011490 */
[----:B---3--:R-:W-:Y:S01]  /*25e20*/  SHF.R.S32.HI R79, RZ, 0x1f, R76 ;  /* 0x0000001fff4f7819 */ /* 0x008fe2000001144c */
[----:B--2---:R-:W-:Y:S06]  /*25e30*/  @P1 BRA `(.L_x_2557) ;  /* 0x0000000000101947 */ /* 0x004fec0003800000 */
[----:B------:R-:W-:Y:S05]  /*25e40*/  @!P0 BRA `(.L_x_2557) ;  /* 0x00000000000c8947 */ /* 0x000fea0003800000 */
[----:B------:R-:W2:Y:S04]  /*25e50*/  LDG.E R4, desc[UR60][R6.64] ;  /* 0x0000003c06047981 */ /* 0x000ea8000c1e1900 */
[----:B-----5:R-:W2:Y:S02]  /*25e60*/  LDG.E R77, desc[UR60][R6.64+0x4] ;  /* 0x0000043c064d7981 */ /* 0x020ea4000c1e1900 */
[----:B--2---:R-:W-:-:S07]  /*25e70*/  IMAD.IADD R77, R77, 0x1, -R4 ;  /* 0x000000014d4d7824 */ /* 0x004fce00078e0a04 */
.L_x_2557:
[----:B------:R-:W2:Y:S01]  /*25e80*/  LDL R8, [R1+0x6c] ;  /* 0x00006c0001087983 */ /* 0x000ea20000100800 */
[----:B------:R-:W-:-:S03]  /*25e90*/  ULDC.64 UR4, c[0x0][0xb70] ;  /* 0x0002dc0000047ab9 */ /* 0x000fc60000000a00 */
[----:B------:R-:W2:Y:S01]  /*25ea0*/  LDL.LU R81, [R1+0x88] ;  /* 0x0000880001517983 */ /* 0x000ea20000300800 */
[----:B------:R-:W-:Y:S01]  /*25eb0*/  IMAD R6, R3, UR4, RZ ;  /* 0x0000000403067c24 */ /* 0x000fe2000f8e02ff */
[----:B------:R-:W-:Y:S01]  /*25ec0*/  SEL R80, R80, RZ, !P0 ;  /* 0x000000ff50507207 */ /* 0x000fe20004000000 */
[----:B------:R-:W-:Y:S01]  /*25ed0*/  IMAD.MOV.U32 R78, RZ, RZ, R76 ;  /* 0x000000ffff4e7224 */ /* 0x000fe200078e004c */
[----:B------:R-:W3:Y:S01]  /*25ee0*/  LDL R82, [R1+0x8c] ;  /* 0x00008c0001527983 */ /* 0x000ee20000100800 */
[C---:B------:R-:W-:Y:S02]  /*25ef0*/  IMAD R9, R144.reuse, UR5, R6 ;  /* 0x0000000590097c24 */ /* 0x040fe4000f8e0206 */
[----:B------:R-:W-:Y:S01]  /*25f00*/  IMAD.WIDE.U32 R4, R144, UR4, R78 ;  /* 0x0000000490047c25 */ /* 0x000fe2000f8e004e */
[----:B------:R-:W4:Y:S01]  /*25f10*/  S2R R10, SR_TID.X ;  /* 0x00000000000a7919 */ /* 0x000f220000002100 */
[----:B------:R-:W-:Y:S01]  /*25f20*/  SEL R78, R148, RZ, !P0 ;  /* 0x000000ff944e7207 */ /* 0x000fe20004000000 */
[----:B------:R-:W-:Y:S01]  /*25f30*/  ULDC.64 UR4, c[0x0][0xb78] ;  /* 0x0002de0000047ab9 */ /* 0x000fe20000000a00 */
[----:B------:R-:W-:-:S02]  /*25f40*/  IMAD R7, R222, 0x8, R234 ;  /* 0x00000008de077824 */ /* 0x000fc400078e02ea */
[----:B------:R-:W-:Y:S02]  /*25f50*/  IMAD.IADD R5, R5, 0x1, R9 ;  /* 0x0000000105057824 */ /* 0x000fe400078e0209 */
[----:B------:R-:W-:-:S04]  /*25f60*/  IMAD.WIDE R20, R7, 0x2, R20 ;  /* 0x0000000207147825 */ /* 0x000fc800078e0214 */
[----:B------:R-:W-:Y:S02]  /*25f70*/  IMAD R7, R80, UR4, RZ ;  /* 0x0000000450077c24 */ /* 0x000fe4000f8e02ff */
[----:B------:R-:W-:-:S04]  /*25f80*/  IMAD.WIDE.U32 R4, R78, UR4, R4 ;  /* 0x000000044e047c25 */ /* 0x000fc8000f8e0004 */
[----:B----4-:R-:W-:-:S05]  /*25f90*/  VIADD R11, R10, 0xffffff80 ;  /* 0xffffff800a0b7836 */ /* 0x010fca0000000000 */
[----:B------:R-:W-:Y:S02]  /*25fa0*/  SHF.R.S32.HI R6, RZ, 0x1f, R11 ;  /* 0x0000001fff067819 */ /* 0x000fe4000001140b */
[C---:B------:R-:W-:Y:S02]  /*25fb0*/  IADD3 R9, P4, R20.reuse, 0x1000, RZ ;  /* 0x0000100014097810 */ /* 0x040fe40007f9e0ff */
[C---:B------:R-:W-:Y:S02]  /*25fc0*/  IADD3 R13, P3, R20.reuse, 0x2000, RZ ;  /* 0x00002000140d7810 */ /* 0x040fe40007f7e0ff */
[----:B------:R-:W-:-:S04]  /*25fd0*/  IADD3 R29, P2, R20, 0x4000, RZ ;  /* 0x00004000141d7810 */ /* 0x000fc80007f5e0ff */
[----:B------:R-:W-:-:S04]  /*25fe0*/  LOP3.LUT R28, R29, 0x380, RZ, 0xc0, !PT ;  /* 0x000003801d1c7812 */ /* 0x000fc800078ec0ff */
[----:B------:R-:W-:Y:S02]  /*25ff0*/  SHF.R.U64 R28, R28, 0x3, RZ ;  /* 0x000000031c1c7819 */ /* 0x000fe400000012ff */
[----:B------:R-:W-:Y:S02]  /*26000*/  IADD3 R33, P6, R20, 0x5000, RZ ;  /* 0x0000500014217810 */ /* 0x000fe40007fde0ff */
[----:B------:R-:W-:Y:S01]  /*26010*/  LOP3.LUT R28, R28, R29, RZ, 0x3c, !PT ;  /* 0x0000001d1c1c7212 */ /* 0x000fe200078e3cff */
[----:B------:R-:W-:Y:S01]  /*26020*/  IMAD.X R29, RZ, RZ, R21, P2 ;  /* 0x000000ffff1d7224 */ /* 0x000fe200010e0615 */
[C---:B------:R-:W-:Y:S02]  /*26030*/  IADD3 R37, P5, R20.reuse, 0x6000, RZ ;  /* 0x0000600014257810 */ /* 0x040fe40007fbe0ff */
[----:B------:R-:W-:Y:S02]  /*26040*/  IADD3 R53, P2, R20, 0xa000, RZ ;  /* 0x0000a00014357810 */ /* 0x000fe40007f5e0ff */
[----:B------:R-:W-:-:S02]  /*26050*/  LOP3.LUT R32, R33, 0x380, RZ, 0xc0, !PT ;  /* 0x0000038021207812 */ /* 0x000fc400078ec0ff */
[----:B------:R-:W-:Y:S02]  /*26060*/  LOP3.LUT R36, R37, 0x380, RZ, 0xc0, !PT ;  /* 0x0000038025247812 */ /* 0x000fe400078ec0ff */
[----:B------:R-:W-:Y:S02]  /*26070*/  LOP3.LUT R52, R53, 0x380, RZ, 0xc0, !PT ;  /* 0x0000038035347812 */ /* 0x000fe400078ec0ff */
[----:B------:R-:W-:Y:S02]  /*26080*/  SHF.R.U64 R32, R32, 0x3, RZ ;  /* 0x0000000320207819 */ /* 0x000fe400000012ff */
[----:B------:R-:W-:Y:S02]  /*26090*/  SHF.R.U64 R36, R36, 0x3, RZ ;  /* 0x0000000324247819 */ /* 0x000fe400000012ff */
[----:B------:R-:W-:Y:S02]  /*260a0*/  SHF.R.U64 R52, R52, 0x3, RZ ;  /* 0x0000000334347819 */ /* 0x000fe400000012ff */
[----:B------:R-:W-:Y:S01]  /*260b0*/  LOP3.LUT R32, R32, R33, RZ, 0x3c, !PT ;  /* 0x0000002120207212 */ /* 0x000fe200078e3cff */
[--C-:B------:R-:W-:Y:S01]  /*260c0*/  IMAD.X R33, RZ, RZ, R21.reuse, P6 ;  /* 0x000000ffff217224 */ /* 0x100fe200030e0615 */
[----:B------:R-:W-:Y:S01]  /*260d0*/  LOP3.LUT R36, R36, R37, RZ, 0x3c, !PT ;  /* 0x0000002524247212 */ /* 0x000fe200078e3cff */
[--C-:B------:R-:W-:Y:S01]  /*260e0*/  IMAD.X R37, RZ, RZ, R21.reuse, P5 ;  /* 0x000000ffff257224 */ /* 0x100fe200028e0615 */
[----:B------:R-:W-:Y:S01]  /*260f0*/  LOP3.LUT R52, R52, R53, RZ, 0x3c, !PT ;  /* 0x0000003534347212 */ /* 0x000fe200078e3cff */
[----:B------:R-:W-:Y:S01]  /*26100*/  IMAD.X R53, RZ, RZ, R21, P2 ;  /* 0x000000ffff357224 */ /* 0x000fe200010e0615 */
[----:B------:R-:W-:-:S02]  /*26110*/  IADD3 R57, P6, R20, 0xb000, RZ ;  /* 0x0000b00014397810 */ /* 0x000fc40007fde0ff */
[----:B------:R-:W-:Y:S02]  /*26120*/  IADD3 R61, P5, R20, 0xc000, RZ ;  /* 0x0000c000143d7810 */ /* 0x000fe40007fbe0ff */
[----:B------:R-:W-:Y:S02]  /*26130*/  LOP3.LUT R56, R57, 0x380, RZ, 0xc0, !PT ;  /* 0x0000038039387812 */ /* 0x000fe400078ec0ff */
[----:B------:R-:W-:Y:S02]  /*26140*/  LOP3.LUT R60, R61, 0x380, RZ, 0xc0, !PT ;  /* 0x000003803d3c7812 */ /* 0x000fe400078ec0ff */
[----:B------:R-:W-:Y:S02]  /*26150*/  SHF.R.U64 R56, R56, 0x3, RZ ;  /* 0x0000000338387819 */ /* 0x000fe400000012ff */
[----:B------:R-:W-:Y:S02]  /*26160*/  SHF.R.U64 R60, R60, 0x3, RZ ;  /* 0x000000033c3c7819 */ /* 0x000fe400000012ff */
[----:B------:R-:W-:Y:S01]  /*26170*/  LOP3.LUT R56, R56, R57, RZ, 0x3c, !PT ;  /* 0x0000003938387212 */ /* 0x000fe200078e3cff */
[--C-:B------:R-:W-:Y:S01]  /*26180*/  IMAD.X R57, RZ, RZ, R21.reuse, P6 ;  /* 0x000000ffff397224 */ /* 0x100fe200030e0615 */
[----:B------:R-:W-:Y:S01]  /*26190*/  LOP3.LUT R60, R60, R61, RZ, 0x3c, !PT ;  /* 0x0000003d3c3c7212 */ /* 0x000fe200078e3cff */
[----:B------:R-:W-:Y:S01]  /*261a0*/  IMAD.X R61, RZ, RZ, R21, P5 ;  /* 0x000000ffff3d7224 */ /* 0x000fe200028e0615 */
[----:B------:R-:W-:Y:S01]  /*261b0*/  BSSY B1, `(.L_x_2558) ;  /* 0x0000086000017945 */ /* 0x000fe20003800000 */
[----:B------:R-:W-:-:S02]  /*261c0*/  VIADD R83, R213, 0x80 ;  /* 0x00000080d5537836 */ /* 0x000fc40000000000 */
[----:B--2---:R-:W-:Y:S01]  /*261d0*/  IMAD R10, R81, 0x80, R8 ;  /* 0x00000080510a7824 */ /* 0x004fe200078e0208 */
[----:B------:R-:W-:Y:S01]  /*261e0*/  LEA.HI R8, R6, R11, RZ, 0x7 ;  /* 0x0000000b06087211 */ /* 0x000fe200078f38ff */
[----:B------:R-:W-:Y:S01]  /*261f0*/  IMAD R6, R78, UR5, R7 ;  /* 0x000000054e067c24 */ /* 0x000fe2000f8e0207 */
[----:B------:R-:W-:Y:S02]  /*26200*/  ULDC.64 UR4, c[0x0][0xb40] ;  /* 0x0002d00000047ab9 */ /* 0x000fe40000000a00 */
[----:B------:R-:W-:Y:S02]  /*26210*/  SHF.R.S32.HI R7, RZ, 0x1f, R10 ;  /* 0x0000001fff077819 */ /* 0x000fe4000001140a */
[----:B------:R-:W-:Y:S02]  /*26220*/  IADD3 R4, P0, R10, R4, RZ ;  /* 0x000000040a047210 */ /* 0x000fe40007f1e0ff */
[----:B------:R-:W-:Y:S02]  /*26230*/  LOP3.LUT R12, R8, 0xffffff80, RZ, 0xc0, !PT ;  /* 0xffffff80080c7812 */ /* 0x000fe400078ec0ff */
[----:B------:R-:W-:-:S02]  /*26240*/  IADD3.X R7, R7, R5, R6, P0, !PT ;  /* 0x0000000507077210 */ /* 0x000fc400007fe406 */
[----:B------:R-:W-:Y:S01]  /*26250*/  LEA R54, P1, R4, UR4, 0x2 ;  /* 0x0000000404367c11 */ /* 0x000fe2000f8210ff */
[----:B------:R-:W-:-:S03]  /*26260*/  IMAD.IADD R11, R11, 0x1, -R12 ;  /* 0x000000010b0b7824 */ /* 0x000fc600078e0a0c */
[----:B------:R-:W-:Y:S02]  /*26270*/  LEA.HI.X R55, R4, UR5, R7, 0x2, P1 ;  /* 0x0000000504377c11 */ /* 0x000fe400088f1407 */
[----:B------:R-:W-:Y:S02]  /*26280*/  LOP3.LUT R8, R9, 0x380, RZ, 0xc0, !PT ;  /* 0x0000038009087812 */ /* 0x000fe400078ec0ff */
[----:B------:R-:W-:Y:S01]  /*26290*/  LOP3.LUT R12, R13, 0x380, RZ, 0xc0, !PT ;  /* 0x000003800d0c7812 */ /* 0x000fe200078ec0ff */
[----:B------:R-:W-:Y:S01]  /*262a0*/  VIADD R4, R10, 0x8 ;  /* 0x000000080a047836 */ /* 0x000fe20000000000 */
[----:B------:R-:W-:Y:S01]  /*262b0*/  IADD3 R25, P1, R20, 0x3000, RZ ;  /* 0x0000300014197810 */ /* 0x000fe20007f3e0ff */
[----:B------:R-:W-:-:S03]  /*262c0*/  ULDC.64 UR4, c[0x0][0xaa0] ;  /* 0x0002a80000047ab9 */ /* 0x000fc60000000a00 */
        /* <DEDUP_REMOVED lines=12> */
[----:B------:R-:W-:Y:S02]  /*26390*/  IADD3 R49, P1, R20, 0x9000, RZ ;  /* 0x0000900014317810 */ /* 0x000fe40007f3e0ff */
[----:B------:R-:W-:Y:S02]  /*263a0*/  LOP3.LUT R40, R41, 0x380, RZ, 0xc0, !PT ;  /* 0x0000038029287812 */ /* 0x000fe400078ec0ff */
[----:B------:R-:W-:Y:S02]  /*263b0*/  LOP3.LUT R44, R45, 0x380, RZ, 0xc0, !PT ;  /* 0x000003802d2c7812 */ /* 0x000fe400078ec0ff */
[----:B------:R-:W-:Y:S02]  /*263c0*/  LOP3.LUT R48, R49, 0x380, RZ, 0xc0, !PT ;  /* 0x0000038031307812 */ /* 0x000fe400078ec0ff */
[----:B------:R-:W-:-:S02]  /*263d0*/  SHF.R.U64 R40, R40, 0x3, RZ ;  /* 0x0000000328287819 */ /* 0x000fc400000012ff */
        /* <DEDUP_REMOVED lines=11> */
[-C--:B-----5:R-:W-:Y:S02]  /*26490*/  ISETP.GE.OR P1, PT, R10, R77.reuse, P0 ;  /* 0x0000004d0a00720c */ /* 0x0a0fe40000726670 */
[----:B------:R-:W-:Y:S02]  /*264a0*/  IADD3 R5, P2, R20, 0xf000, RZ ;  /* 0x0000f00014057810 */ /* 0x000fe40007f5e0ff */
[----:B------:R-:W-:Y:S02]  /*264b0*/  ISETP.GE.OR P0, PT, R4, R77, P0 ;  /* 0x0000004d0400720c */ /* 0x000fe40000706670 */
        /* <DEDUP_REMOVED lines=13> */
[----:B------:R-:W-:Y:S01]  /*26590*/  IMAD.X R69, RZ, RZ, R21, P3 ;  /* 0x000000ffff457224 */ /* 0x000fe200018e0615 */
[----:B------:R-:W-:Y:S01]  /*265a0*/  LOP3.LUT R72, R4, R5, RZ, 0x3c, !PT ;  /* 0x0000000504487212 */ /* 0x000fe200078e3cff */
[----:B------:R-:W-:Y:S01]  /*265b0*/  @!P1 STG.E desc[UR60][R54.64], R0 ;  /* 0x0000000036009986 */ /* 0x000fe2000c10193c */
[----:B------:R-:W-:-:S03]  /*265c0*/  IMAD R79, R79, UR4, RZ ;  /* 0x000000044f4f7c24 */ /* 0x000fc6000f8e02ff */
[----:B------:R2:W-:Y:S04]  /*265d0*/  @!P0 STG.E desc[UR60][R54.64+0x20], R2 ;  /* 0x0000200236008986 */ /* 0x0005e8000c10193c */
[----:B------:R4:W5:Y:S01]  /*265e0*/  LD.E.128 R4, desc[UR60][R20.64] ;  /* 0x0000003c14047980 */ /* 0x000962000c101d00 */
[----:B------:R-:W-:-:S03]  /*265f0*/  IMAD R79, R76, UR5, R79 ;  /* 0x000000054c4f7c24 */ /* 0x000fc6000f8e024f */
[----:B------:R-:W5:Y:S04]  /*26600*/  LD.E.128 R8, desc[UR60][R8.64] ;  /* 0x0000003c08087980 */ /* 0x000f68000c101d00 */
[----:B------:R-:W5:Y:S01]  /*26610*/  LD.E.128 R12, desc[UR60][R12.64] ;  /* 0x0000003c0c0c7980 */ /* 0x000f62000c101d00 */
[--C-:B----4-:R-:W-:Y:S01]  /*26620*/  SHF.R.S32.HI R21, RZ, 0x1f, R213.reuse ;  /* 0x0000001fff157819 */ /* 0x110fe200000114d5 */
[----:B------:R-:W-:Y:S02]  /*26630*/  IMAD.MOV.U32 R20, RZ, RZ, R213 ;  /* 0x000000ffff147224 */ /* 0x000fe400078e00d5 */
[----:B------:R-:W5:Y:S04]  /*26640*/  LD.E.128 R24, desc[UR60][R24.64] ;  /* 0x0000003c18187980 */ /* 0x000f68000c101d00 */
[----:B------:R-:W5:Y:S01]  /*26650*/  LD.E.128 R28, desc[UR60][R28.64] ;  /* 0x0000003c1c1c7980 */ /* 0x000f62000c101d00 */
[----:B------:R-:W-:Y:S01]  /*26660*/  IMAD.WIDE.U32 R20, R76, UR4, R20 ;  /* 0x000000044c147c25 */ /* 0x000fe2000f8e0014 */
[----:B------:R-:W-:-:S02]  /*26670*/  ULDC.64 UR4, c[0x0][0xae0] ;  /* 0x0002b80000047ab9 */ /* 0x000fc40000000a00 */
        /* <DEDUP_REMOVED lines=16> */
[----:B--2---:R-:W2:Y:S01]  /*26780*/  FENCE.VIEW.ASYNC.S ;  /* 0x00000000000073c6 */ /* 0x004ea20000000000 */
[----:B------:R-:W-:-:S02]  /*26790*/  IMAD.IADD R21, R21, 0x1, R79 ;  /* 0x0000000115157824 */ /* 0x000fc400078e024f */
[----:B------:R-:W-:Y:S02]  /*267a0*/  IMAD R79, R81, -0x80, R77 ;  /* 0xffffff80514f7824 */ /* 0x000fe400078e024d */
[----:B------:R-:W-:-:S03]  /*267b0*/  IMAD R3, R3, UR4, RZ ;  /* 0x0000000403037c24 */ /* 0x000fc6000f8e02ff */
[----:B------:R-:W-:Y:S01]  /*267c0*/  ISETP.GE.AND P3, PT, R18, R79, PT ;  /* 0x0000004f1200720c */ /* 0x000fe20003f66270 */
[C---:B------:R-:W-:Y:S02]  /*267d0*/  IMAD R77, R144.reuse, UR5, R3 ;  /* 0x00000005904d7c24 */ /* 0x040fe4000f8e0203 */
[----:B------:R-:W-:Y:S01]  /*267e0*/  IMAD.WIDE.U32 R2, R144, UR4, R20 ;  /* 0x0000000490027c25 */ /* 0x000fe2000f8e0014 */
[----:B------:R-:W-:-:S03]  /*267f0*/  ULDC.64 UR4, c[0x0][0xae8] ;  /* 0x0002ba0000047ab9 */ /* 0x000fc60000000a00 */
[----:B------:R-:W-:Y:S02]  /*26800*/  VIADD R0, R16, 0x38820 ;  /* 0x0003882010007836 */ /* 0x000fe40000000000 */
[----:B------:R-:W-:Y:S02]  /*26810*/  IMAD R21, R80, UR4, RZ ;  /* 0x0000000450157c24 */ /* 0x000fe4000f8e02ff */
[----:B------:R-:W-:Y:S01]  /*26820*/  IMAD.IADD R3, R3, 0x1, R77 ;  /* 0x0000000103037824 */ /* 0x000fe200078e024d */
[----:B------:R-:W-:Y:S01]  /*26830*/  PRMT R0, RZ, 0x654, R0 ;  /* 0x00000654ff007816 */ /* 0x000fe20000000000 */
[----:B------:R-:W-:Y:S01]  /*26840*/  IMAD R77, R78, UR5, R21 ;  /* 0x000000054e4d7c24 */ /* 0x000fe2000f8e0215 */
[-C--:B------:R-:W-:Y:S02]  /*26850*/  ISETP.GE.AND P0, PT, R218, R79.reuse, PT ;  /* 0x0000004fda00720c */ /* 0x080fe40003f06270 */
[-C--:B------:R-:W-:Y:S01]  /*26860*/  ISETP.GE.AND P1, PT, R220, R79.reuse, PT ;  /* 0x0000004fdc00720c */ /* 0x080fe20003f26270 */
[----:B--2---:R2:W-:Y:S01]  /*26870*/  SYNCS.ARRIVE.TRANS64.RED.A1T0 RZ, [R0+URZ], RZ ;  /* 0x000000ff00ff79a7 */ /* 0x0045e2000810043f */
[----:B---3--:R-:W-:Y:S01]  /*26880*/  ISETP.GE.AND P2, PT, R82, R79, PT ;  /* 0x0000004f5200720c */ /* 0x008fe20003f46270 */
[----:B------:R-:W-:-:S04]  /*26890*/  IMAD.WIDE.U32 R78, R78, UR4, R2 ;  /* 0x000000044e4e7c25 */ /* 0x000fc8000f8e0002 */
[----:B------:R-:W-:-:S04]  /*268a0*/  IMAD.WIDE R20, R81, 0x80, R18 ;  /* 0x0000008051147825 */ /* 0x000fc800078e0212 */
[----:B------:R-:W-:Y:S02]  /*268b0*/  VIADD R82, R213, 0xc0 ;  /* 0x000000c0d5527836 */ /* 0x000fe40000000000 */
[----:B------:R-:W-:Y:S01]  /*268c0*/  IMAD.IADD R81, R79, 0x1, R77 ;  /* 0x000000014f517824 */ /* 0x000fe200078e024d */
[----:B--2---:R-:W-:Y:S06]  /*268d0*/  @P3 BRA `(.L_x_2559) ;  /* 0x00000000004c3947 */ /* 0x004fec0003800000 */
[----:B------:R-:W-:Y:S01]  /*268e0*/  ULDC.64 UR4, c[0x0][0xad8] ;  /* 0x0002b60000047ab9 */ /* 0x000fe20000000a00 */
[----:B------:R-:W-:Y:S01]  /*268f0*/  IMAD.MOV.U32 R2, RZ, RZ, R78 ;  /* 0x000000ffff027224 */ /* 0x000fe200078e004e */
[----:B------:R-:W-:Y:S01]  /*26900*/  ULDC.64 UR6, c[0x0][0xa80] ;  /* 0x0002a00000067ab9 */ /* 0x000fe20000000a00 */
[----:B------:R-:W-:Y:S02]  /*26910*/  IMAD R77, R21, UR4, RZ ;  /* 0x00000004154d7c24 */ /* 0x000fe4000f8e02ff */
        /* <DEDUP_REMOVED lines=15> */
.L_x_2559:
[----:B------:R-:W-:Y:S05]  /*26a10*/  BSYNC B1 ;  /* 0x0000000000017941 */ /* 0x000fea0003800000 */
.L_x_2558:
[----:B------:R-:W-:Y:S04]  /*26a20*/  BSSY B1, `(.L_x_2560) ;  /* 0x0000017000017945 */ /* 0x000fe80003800000 */
[----:B------:R-:W-:Y:S05]  /*26a30*/  @P0 BRA `(.L_x_2561) ;  /* 0x0000000000540947 */ /* 0x000fea0003800000 */
[----:B--2--5:R-:W-:Y:S01]  /*26a40*/  IADD3 R5, P0, R20, 0x20, RZ ;  /* 0x0000002014057810 */ /* 0x024fe20007f1e0ff */
        /* <DEDUP_REMOVED lines=8> */
[----:B------:R-:W-:Y:S02]  /*26ad0*/  ISETP.GE.AND P5, PT, R83, UR4, PT ;  /* 0x0000000453007c0c */ /* 0x000fe4000bfa6270 */
        /* <DEDUP_REMOVED lines=11> */
.L_x_2561:
[----:B------:R-:W-:Y:S05]  /*26b90*/  BSYNC B1 ;  /* 0x0000000000017941 */ /* 0x000fea0003800000 */
.L_x_2560:
[----:B------:R-:W-:Y:S04]  /*26ba0*/  BSSY B1, `(.L_x_2562) ;  /* 0x0000017000017945 */ /* 0x000fe80003800000 */
[----:B------:R-:W-:Y:S05]  /*26bb0*/  @P1 BRA `(.L_x_2563) ;  /* 0x0000000000541947 */ /* 0x000fea0003800000 */
[----:B--23-5:R-:W-:Y:S01]  /*26bc0*/  IADD3 R5, P0, R20, 0x40, RZ ;  /* 0x0000004014057810 */ /* 0x02cfe20007f1e0ff */
        /* <DEDUP_REMOVED lines=20> */
.L_x_2563:
[----:B------:R-:W-:Y:S05]  /*26d10*/  BSYNC B1 ;  /* 0x0000000000017941 */ /* 0x000fea0003800000 */
.L_x_2562:
[----:B------:R-:W-:Y:S05]  /*26d20*/  @P2 BRA `(.L_x_2564) ;  /* 0x0000000c00242947 */ /* 0x000fea0003800000 */
[----:B--2345:R-:W-:Y:S01]  /*26d30*/  IADD3 R5, P0, R20, 0x60, RZ ;  /* 0x0000006014057810 */ /* 0x03cfe20007f1e0ff */
        /* <DEDUP_REMOVED lines=8> */
[----:B------:R-:W-:-:S03]  /*26dc0*/  ISETP.GE.AND P3, PT, R83, UR4, PT ;  /* 0x0000000453007c0c */ /* 0x000fc6000bf66270 */
        /* <DEDUP_REMOVED lines=13> */
.L_x_2556:
[----:B------:R-:W2:Y:S01]  /*26ea0*/  LDL R13, [R1+0x78] ;  /* 0x00007800010d7983 */ /* 0x000ea20000100800 */
[----:B------:R-:W-:Y:S01]  /*26eb0*/  ULDC.64 UR4, c[0x0][0xbd8] ;  /* 0x0002f60000047ab9 */ /* 0x000fe20000000a00 */
[----:B------:R-:W-:Y:S01]  /*26ec0*/  IMAD.MOV.U32 R7, RZ, RZ, RZ ;  /* 0x000000ffff077224 */ /* 0x000fe200078e00ff */
[----:B------:R-:W-:-:S04]  /*26ed0*/  ISETP.NE.U32.AND P0, PT, RZ, UR4, PT ;  /* 0x00000004ff007c0c */ /* 0x000fc8000bf05070 */
[----:B------:R-:W-:Y:S01]  /*26ee0*/  ISETP.NE.AND.EX P0, PT, RZ, UR5, PT, P0 ;  /* 0x00000005ff007c0c */ /* 0x000fe2000bf05300 */
        /* <DEDUP_REMOVED lines=12> */
[----:B------:R-:W-:-:S06]  /*26fb0*/  IMAD.U32 R0, RZ, RZ, UR4 ;  /* 0x00000004ff007e24 */ /* 0x000fcc000f8e00ff */
[----:B------:R2:W5:Y:S01]  /*26fc0*/  @P1 LDG.E R0, desc[UR60][R4.64] ;  /* 0x0000003c04001981 */ /* 0x000562000c1e1900 */
[----:B------:R-:W3:Y:S02]  /*26fd0*/  S2R R8, SR_TID.X ;  /* 0x0000000000087919 */ /* 0x000ee40000002100 */
[----:B---3--:R-:W-:-:S05]  /*26fe0*/  VIADD R6, R8, 0xffffff80 ;  /* 0xffffff8008067836 */ /* 0x008fca0000000000 */
[----:B------:R-:W-:Y:S01]  /*26ff0*/  ISETP.GT.AND P2, PT, R6, 0x7f, PT ;  /* 0x0000007f0600780c */ /* 0x000fe20003f44270 */
[----:B--2---:R-:W-:-:S12]  /*27000*/  @P1 BRA `(.L_x_2565) ;  /* 0x0000000000101947 */ /* 0x004fd80003800000 */
[----:B------:R-:W-:Y:S05]  /*27010*/  @!P0 BRA `(.L_x_2565) ;  /* 0x00000000000c8947 */ /* 0x000fea0003800000 */
[----:B------:R-:W2:Y:S04]  /*27020*/  LDG.E R5, desc[UR60][R2.64] ;  /* 0x0000003c02057981 */ /* 0x000ea8000c1e1900 */
[----:B-----5:R-:W2:Y:S02]  /*27030*/  LDG.E R0, desc[UR60][R2.64+0x4] ;  /* 0x0000043c02007981 */ /* 0x020ea4000c1e1900 */
[----:B--2---:R-:W-:-:S07]  /*27040*/  IMAD.IADD R0, R0, 0x1, -R5 ;  /* 0x0000000100007824 */ /* 0x004fce00078e0a05 */
.L_x_2565:
[----:B------:R-:W2:Y:S04]  /*27050*/  LDL R11, [R1+0x7c] ;  /* 0x00007c00010b7983 */ /* 0x000ea80000100800 */
[----:B------:R3:W5:Y:S01]  /*27060*/  LDL R14, [R1+0x88] ;  /* 0x00008800010e7983 */ /* 0x0007620000100800 */
[----:B------:R-:W-:Y:S01]  /*27070*/  BSSY B1, `(.L_x_2566) ;  /* 0x000001c000017945 */ /* 0x000fe20003800000 */
[----:B------:R-:W-:Y:S02]  /*27080*/  SHF.R.S32.HI R12, RZ, 0x1f, R213 ;  /* 0x0000001fff0c7819 */ /* 0x000fe400000114d5 */
[----:B------:R-:W-:Y:S02]  /*27090*/  SEL R13, R13, RZ, !P0 ;  /* 0x000000ff0d0d7207 */ /* 0x000fe40004000000 */
[----:B------:R-:W-:-:S02]  /*270a0*/  SEL R10, R10, RZ, !P0 ;  /* 0x000000ff0a0a7207 */ /* 0x000fc40004000000 */
[----:B-----5:R-:W-:Y:S02]  /*270b0*/  SHF.R.S32.HI R6, RZ, 0x1f, R7 ;  /* 0x0000001fff067819 */ /* 0x020fe40000011407 */
[----:B--2---:R-:W-:Y:S01]  /*270c0*/  SHF.R.S32.HI R9, RZ, 0x1f, R11 ;  /* 0x0000001fff097819 */ /* 0x004fe2000001140b */
[----:B---3--:R-:W-:Y:S06]  /*270d0*/  @P2 BRA `(.L_x_2567) ;  /* 0x0000000000542947 */ /* 0x008fec0003800000 */
[----:B------:R-:W-:-:S04]  /*270e0*/  IMAD R2, R14, 0x80, R8 ;  /* 0x000000800e027824 */ /* 0x000fc800078e0208 */
[----:B------:R-:W-:-:S05]  /*270f0*/  VIADD R3, R2, 0xffffff80 ;  /* 0xffffff8002037836 */ /* 0x000fca0000000000 */
[----:B------:R-:W-:-:S13]  /*27100*/  ISETP.GE.AND P0, PT, R3, R0, PT ;  /* 0x000000000300720c */ /* 0x000fda0003f06270 */
[----:B------:R-:W-:Y:S05]  /*27110*/  @P0 BRA `(.L_x_2567) ;  /* 0x0000000000440947 */ /* 0x000fea0003800000 */
[----:B------:R-:W-:Y:S01]  /*27120*/  IADD3 R2, P0, R3, R7, RZ ;  /* 0x0000000703027210 */ /* 0x000fe20007f1e0ff */
[----:B------:R-:W-:Y:S02]  /*27130*/  ULDC.64 UR4, c[0x0][0xb70] ;  /* 0x0002dc0000047ab9 */ /* 0x000fe40000000a00 */
        /* <DEDUP_REMOVED lines=15> */
.L_x_2567:
[----:B------:R-:W-:Y:S05]  /*27230*/  BSYNC B1 ;  /* 0x0000000000017941 */ /* 0x000fea0003800000 */
.L_x_2566:
[----:B------:R-:W-:Y:S01]  /*27240*/  ULDC.64 UR4, c[0x0][0xaa0] ;  /* 0x0002a80000047ab9 */ /* 0x000fe20000000a00 */
[----:B------:R-:W-:Y:S01]  /*27250*/  IMAD.MOV.U32 R2, RZ, RZ, R213 ;  /* 0x000000ffff027224 */ /* 0x000fe200078e00d5 */
[----:B------:R-:W-:Y:S01]  /*27260*/  BSSY B1, `(.L_x_2568) ;  /* 0x000002d000017945 */ /* 0x000fe20003800000 */
[----:B--2---:R-:W-:Y:S02]  /*27270*/  IMAD.MOV.U32 R3, RZ, RZ, R12 ;  /* 0x000000ffff037224 */ /* 0x004fe400078e000c */
[----:B------:R-:W-:Y:S02]  /*27280*/  IMAD R4, R6, UR4, RZ ;  /* 0x0000000406047c24 */ /* 0x000fe4000f8e02ff */
[----:B------:R-:W-:-:S04]  /*27290*/  IMAD.WIDE.U32 R2, R7, UR4, R2 ;  /* 0x0000000407027c25 */ /* 0x000fc8000f8e0002 */
[----:B------:R-:W-:Y:S01]  /*272a0*/  IMAD R7, R7, UR5, R4 ;  /* 0x0000000507077c24 */ /* 0x000fe2000f8e0204 */
[----:B------:R-:W-:Y:S01]  /*272b0*/  ULDC.64 UR4, c[0x0][0xae0] ;  /* 0x0002b80000047ab9 */ /* 0x000fe20000000a00 */
[----:B------:R-:W-:Y:S02]  /*272c0*/  VIADD R15, R213, 0x80 ;  /* 0x00000080d50f7836 */ /* 0x000fe40000000000 */
[----:B------:R-:W-:Y:S02]  /*272d0*/  IMAD R4, R9, UR4, RZ ;  /* 0x0000000409047c24 */ /* 0x000fe4000f8e02ff */
[----:B------:R-:W-:Y:S02]  /*272e0*/  IMAD.IADD R3, R3, 0x1, R7 ;  /* 0x0000000103037824 */ /* 0x000fe400078e0207 */
[C---:B------:R-:W-:Y:S02]  /*272f0*/  IMAD R5, R11.reuse, UR5, R4 ;  /* 0x000000050b057c24 */ /* 0x040fe4000f8e0204 */
[----:B------:R-:W-:Y:S01]  /*27300*/  IMAD.WIDE.U32 R2, R11, UR4, R2 ;  /* 0x000000040b027c25 */ /* 0x000fe2000f8e0002 */
[----:B------:R-:W-:-:S03]  /*27310*/  ULDC.64 UR4, c[0x0][0xae8] ;  /* 0x0002ba0000047ab9 */ /* 0x000fc60000000a00 */
[----:B------:R-:W-:Y:S02]  /*27320*/  IMAD R11, R14, -0x80, R0 ;  /* 0xffffff800e0b7824 */ /* 0x000fe400078e0200 */
[----:B------:R-:W-:Y:S02]  /*27330*/  IMAD.IADD R3, R3, 0x1, R5 ;  /* 0x0000000103037824 */ /* 0x000fe400078e0205 */
[----:B------:R-:W-:Y:S01]  /*27340*/  IMAD R0, R10, UR4, RZ ;  /* 0x000000040a007c24 */ /* 0x000fe2000f8e02ff */
[-C--:B------:R-:W-:Y:S01]  /*27350*/  ISETP.GE.AND P2, PT, R18, R11.reuse, PT ;  /* 0x0000000b1200720c */ /* 0x080fe20003f46270 */
[----:B------:R-:W-:Y:S01]  /*27360*/  IMAD.WIDE.U32 R4, R13, UR4, R2 ;  /* 0x000000040d047c25 */ /* 0x000fe2000f8e0002 */
[-C--:B------:R-:W-:Y:S02]  /*27370*/  ISETP.GE.AND P1, PT, R218, R11.reuse, PT ;  /* 0x0000000bda00720c */ /* 0x080fe40003f26270 */
[----:B------:R-:W-:Y:S01]  /*27380*/  ISETP.GE.AND P0, PT, R220, R11, PT ;  /* 0x0000000bdc00720c */ /* 0x000fe20003f06270 */
[----:B------:R-:W-:-:S02]  /*27390*/  IMAD.MOV.U32 R2, RZ, RZ, R18 ;  /* 0x000000ffff027224 */ /* 0x000fc400078e0012 */
[----:B------:R-:W-:Y:S02]  /*273a0*/  IMAD.MOV.U32 R3, RZ, RZ, R19 ;  /* 0x000000ffff037224 */ /* 0x000fe400078e0013 */
[----:B------:R-:W-:Y:S02]  /*273b0*/  IMAD R9, R13, UR5, R0 ;  /* 0x000000050d097c24 */ /* 0x000fe4000f8e0200 */
[----:B------:R-:W-:-:S04]  /*273c0*/  IMAD.WIDE R6, R14, 0x80, R2 ;  /* 0x000000800e067825 */ /* 0x000fc800078e0202 */
[----:B------:R-:W-:Y:S02]  /*273d0*/  VIADD R14, R213, 0xc0 ;  /* 0x000000c0d50e7836 */ /* 0x000fe40000000000 */
[----:B------:R-:W-:Y:S01]  /*273e0*/  IMAD.IADD R13, R5, 0x1, R9 ;  /* 0x00000001050d7824 */ /* 0x000fe200078e0209 */
        /* <DEDUP_REMOVED lines=9> */
[----:B------:R-:W-:Y:S01]  /*27480*/  ISETP.GE.AND P5, PT, R15, UR4, PT ;  /* 0x000000040f007c0c */ /* 0x000fe2000bfa6270 */
[----:B------:R-:W-:Y:S01]  /*27490*/  IMAD.WIDE.U32 R2, R6, UR6, R2 ;  /* 0x0000000606027c25 */ /* 0x000fe2000f8e0002 */
[----:B------:R-:W-:Y:S01]  /*274a0*/  ISETP.GE.AND P6, PT, R14, UR4, PT ;  /* 0x000000040e007c0c */ /* 0x000fe2000bfc6270 */
        /* <DEDUP_REMOVED lines=8> */
.L_x_2569:
[----:B------:R-:W-:Y:S05]  /*27530*/  BSYNC B1 ;  /* 0x0000000000017941 */ /* 0x000fea0003800000 */
.L_x_2568:
        /* <DEDUP_REMOVED lines=25> */
.L_x_2571:
[----:B------:R-:W-:Y:S05]  /*276d0*/  BSYNC B1 ;  /* 0x0000000000017941 */ /* 0x000fea0003800000 */
.L_x_2570:
        /* <DEDUP_REMOVED lines=23> */
.L_x_2573:
[----:B------:R-:W-:Y:S05]  /*27850*/  BSYNC B1 ;  /* 0x0000000000017941 */ /* 0x000fea0003800000 */
.L_x_2572:
        /* <DEDUP_REMOVED lines=22> */
.L_x_2564:
[----:B------:R-:W-:Y:S05]  /*279c0*/  BSYNC B0 ;  /* 0x0000000000007941 */ /* 0x000fea0003800000 */
.L_x_2555:
[----:B------:R-:W-:Y:S02]  /*279d0*/  ULDC UR4, c[0x0][0xc14] ;  /* 0x0003050000047ab9 */ /* 0x000fe40000000800 */
[----:B-1----:R-:W-:-:S13]  /*279e0*/  ISETP.GE.AND P0, PT, R227, UR4, PT ;  /* 0x00000004e3007c0c */ /* 0x002fda000bf06270 */
[----:B------:R-:W-:Y:S05]  /*279f0*/  @!P0 BRA `(.L_x_2574) ;  /* 0xfffffd9800088947 */ /* 0x000fea000383ffff */
[----:B------:R-:W-:Y:S05]  /*27a00*/  BRA `(.L_x_2294) ;  /* 0x0000006800387947 */ /* 0x000fea0003800000 */
.L_x_2292:
        /* <DEDUP_REMOVED lines=10> */
[----:B------:R-:W1:Y:S01]  /*27ab0*/  S2UR UR6, SR_CTAID.X ;  /* 0x00000000000679c3 */ /* 0x000e620000002500 */
        /* <DEDUP_REMOVED lines=16> */
[----:B------:R-:W-:Y:S01]  /*27bc0*/  IMAD.MOV.U32 R19, RZ, RZ, RZ ;  /* 0x000000ffff137224 */ /* 0x000fe200078e00ff */
[----:B--2---:R-:W0:Y:S02]  /*27bd0*/  SHFL.UP PT, R0, R17, 0x1, RZ ;  /* 0x0420000011007989 */ /* 0x004e2400000e00ff */
[----:B0-----:R-:W-:-:S05]  /*27be0*/  SEL R0, R0, RZ, P1 ;  /* 0x000000ff00007207 */ /* 0x001fca0000800000 */
[----:B------:R-:W-:-:S05]  /*27bf0*/  IMAD.IADD R0, R17, 0x1, R0 ;  /* 0x0000000111007824 */ /* 0x000fca00078e0200 */
[----:B------:R-:W0:Y:S02]  /*27c00*/  SHFL.UP PT, R4, R0, 0x2, RZ ;  /* 0x0440000000047989 */ /* 0x000e2400000e00ff */
[----:B0-----:R-:W-:-:S05]  /*27c10*/  SEL R5, R4, RZ, P0 ;  /* 0x000000ff04057207 */ /* 0x001fca0000000000 */
[----:B------:R-:W-:-:S05]  /*27c20*/  IMAD.IADD R5, R0, 0x1, R5 ;  /* 0x0000000100057824 */ /* 0x000fca00078e0205 */
[----:B------:R-:W0:Y:S01]  /*27c30*/  SHFL.UP PT, R4, R5, 0x4, RZ ;  /* 0x0480000005047989 */ /* 0x000e2200000e00ff */
[----:B------:R-:W-:-:S04]  /*27c40*/  ISETP.GE.U32.AND P0, PT, R7, 0x4, PT ;  /* 0x000000040700780c */ /* 0x000fc80003f06070 */
[----:B0-----:R-:W-:-:S05]  /*27c50*/  SEL R4, R4, RZ, P0 ;  /* 0x000000ff04047207 */ /* 0x001fca0000000000 */
[----:B------:R-:W-:-:S05]  /*27c60*/  IMAD.IADD R4, R5, 0x1, R4 ;  /* 0x0000000105047824 */ /* 0x000fca00078e0204 */
[----:B------:R-:W0:Y:S01]  /*27c70*/  SHFL.UP PT, R2, R4, 0x8, RZ ;  /* 0x0500000004027989 */ /* 0x000e2200000e00ff */
[----:B------:R-:W-:Y:S02]  /*27c80*/  @P0 LOP3.LUT R6, R6, 0x10, RZ, 0xfc, !PT ;  /* 0x0000001006060812 */ /* 0x000fe400078efcff */
[----:B------:R-:W-:-:S04]  /*27c90*/  ISETP.GE.U32.AND P0, PT, R7, 0x8, PT ;  /* 0x000000080700780c */ /* 0x000fc80003f06070 */
[----:B0-----:R-:W-:-:S05]  /*27ca0*/  SEL R3, R2, RZ, P0 ;  /* 0x000000ff02037207 */ /* 0x001fca0000000000 */
[----:B------:R-:W-:-:S05]  /*27cb0*/  IMAD.IADD R3, R4, 0x1, R3 ;  /* 0x0000000104037824 */ /* 0x000fca00078e0203 */
[----:B------:R-:W0:Y:S01]  /*27cc0*/  SHFL.UP PT, R0, R3, 0x10, RZ ;  /* 0x0600000003007989 */ /* 0x000e2200000e00ff */
[----:B------:R-:W-:-:S04]  /*27cd0*/  LOP3.LUT R6, R6, 0xfffffff7, RZ, 0xc0, !PT ;  /* 0xfffffff706067812 */ /* 0x000fc800078ec0ff */
[----:B------:R-:W-:Y:S02]  /*27ce0*/  @P0 LOP3.LUT R6, R6, 0x8, RZ, 0xfc, !PT ;  /* 0x0000000806060812 */ /* 0x000fe400078efcff */
[----:B------:R-:W-:-:S04]  /*27cf0*/  ISETP.GE.U32.AND P0, PT, R7, 0x10, PT ;  /* 0x000000100700780c */ /* 0x000fc80003f06070 */
[----:B0-----:R-:W-:-:S05]  /*27d00*/  SEL R0, R0, RZ, P0 ;  /* 0x000000ff00007207 */ /* 0x001fca0000000000 */
[----:B------:R-:W-:-:S05]  /*27d10*/  IMAD.IADD R0, R3, 0x1, R0 ;  /* 0x0000000103007824 */ /* 0x000fca00078e0200 */
[----:B------:R-:W0:Y:S01]  /*27d20*/  SHFL.IDX PT, R2, R0, 0x1f, 0x1f ;  /* 0x03e01f0000027f89 */ /* 0x000e2200000e0000 */
[----:B------:R-:W-:-:S04]  /*27d30*/  LOP3.LUT R6, R6, 0xfffffffb, RZ, 0xc0, !PT ;  /* 0xfffffffb06067812 */ /* 0x000fc800078ec0ff */
[----:B------:R-:W-:-:S05]  /*27d40*/  @P0 LOP3.LUT R6, R6, 0x4, RZ, 0xfc, !PT ;  /* 0x0000000406060812 */ /* 0x000fca00078efcff */
[----:B------:R2:W-:Y:S01]  /*27d50*/  STL [R1+0x14], R6 ;  /* 0x0000140601007387 */ /* 0x0005e20000100800 */
[----:B0-----:R-:W-:-:S05]  /*27d60*/  IMAD R4, R2, UR4, RZ ;  /* 0x0000000402047c24 */ /* 0x001fca000f8e02ff */
[----:B-1----:R-:W-:Y:S01]  /*27d70*/  ISETP.GT.AND P0, PT, R4, UR6, PT ;  /* 0x0000000604007c0c */ /* 0x002fe2000bf04270 */
[----:B------:R-:W-:-:S12]  /*27d80*/  IMAD.MOV.U32 R5, RZ, RZ, R4 ;  /* 0x000000ffff057224 */ /* 0x000fd800078e0004 */
[----:B--2---:R-:W-:Y:S05]  /*27d90*/  @P0 BRA `(.L_x_2575) ;  /* 0x0000000000bc0947 */ /* 0x004fea0003800000 */
[----:B------:R-:W-:Y:S01]  /*27da0*/  IMAD.MOV.U32 R4, RZ, RZ, R5 ;  /* 0x000000ffff047224 */ /* 0x000fe200078e0005 */
[----:B------:R-:W-:Y:S01]  /*27db0*/  ULDC UR5, c[0x0][0xc14] ;  /* 0x0003050000057ab9 */ /* 0x000fe20000000800 */
[----:B------:R-:W-:Y:S01]  /*27dc0*/  IMAD.MOV.U32 R19, RZ, RZ, RZ ;  /* 0x000000ffff137224 */ /* 0x000fe200078e00ff */
[----:B------:R-:W-:Y:S01]  /*27dd0*/  ULDC UR7, c[0x0][0xc14] ;  /* 0x0003050000077ab9 */ /* 0x000fe20000000800 */
[----:B------:R-:W-:-:S05]  /*27de0*/  ULDC UR4, c[0x0][0xc10] ;  /* 0x0003040000047ab9 */ /* 0x000fca0000000800 */
.L_x_2579:
        /* <DEDUP_REMOVED lines=16> */
.L_x_2578:
[----:B------:R-:W-:Y:S05]  /*27ef0*/  BSYNC B0 ;  /* 0x0000000000007941 */ /* 0x000fea0003800000 */
.L_x_2577:
        /* <DEDUP_REMOVED lines=25> */
.L_x_2575:
        /* <DEDUP_REMOVED lines=20> */
.L_x_2580:
        /* <DEDUP_REMOVED lines=56> */
.L_x_2576:
[----:B------:R-:W-:Y:S02]  /*28550*/  IMAD.MOV.U32 R17, RZ, RZ, RZ ;  /* 0x000000ffff117224 */ /* 0x000fe400078e00ff */
[----:B------:R-:W-:Y:S02]  /*28560*/  IMAD.U32 R16, RZ, RZ, UR6 ;  /* 0x00000006ff107e24 */ /* 0x000fe4000f8e00ff */
[----:B------:R-:W-:-:S07]  /*28570*/  IMAD.MOV.U32 R18, RZ, RZ, RZ ;  /* 0x000000ffff127224 */ /* 0x000fce00078e00ff */
.L_x_2581:
        /* <DEDUP_REMOVED lines=38> */
.L_x_2673:
[----:B--2---:R-:W1:Y:S02]  /*287e0*/  LDC.64 R2, c[0x0][0xc60] ;  /* 0x00031800ff027b82 */ /* 0x004e640000000a00 */
[----:B-1----:R-:W-:-:S05]  /*287f0*/  IMAD.WIDE R2, R19, 0x4, R2 ;  /* 0x0000000413027825 */ /* 0x002fca00078e0202 */
[----:B0-----:R-:W2:Y:S01]  /*28800*/  LDG.E R11, desc[UR60][R2.64] ;  /* 0x0000003c020b7981 */ /* 0x001ea2000c1e1900 */
        /* <DEDUP_REMOVED lines=8> */
[----:B------:R-:W-:-:S10]  /*28890*/  IMAD.SHL.U32 R15, R11, 0x4, RZ ;  /* 0x000000040b0f7824 */ /* 0x000fd400078e00ff */
[C---:B------:R-:W-:Y:S01]  /*288a0*/  @P0 LEA R2, P1, R11.reuse, UR4, 0x2 ;  /* 0x000000040b020c11 */ /* 0x040fe2000f8210ff */
[----:B------:R-:W-:Y:S03]  /*288b0*/  STL [R1+0x20], R11 ;  /* 0x0000200b01007387 */ /* 0x000fe60000100800 */
[----:B------:R-:W-:Y:S01]  /*288c0*/  @P0 LEA.HI.X R3, R11, UR5, R0, 0x2, P1 ;  /* 0x000000050b030c11 */ /* 0x000fe200088f1400 */
[----:B------:R-:W-:-:S04]  /*288d0*/  ULDC.64 UR4, c[0x0][0xa18] ;  /* 0x0002860000047ab9 */ /* 0x000fc80000000a00 */
[----:B------:R0:W5:Y:S01]  /*288e0*/  @P0 LDG.E R8, desc[UR60][R2.64] ;  /* 0x0000003c02080981 */ /* 0x000162000c1e1900 */
[----:B------:R-:W-:Y:S02]  /*288f0*/  ISETP.NE.U32.AND P0, PT, RZ, UR4, PT ;  /* 0x00000004ff007c0c */ /* 0x000fe4000bf05070 */
[----:B------:R-:W-:Y:S01]  /*28900*/  SHF.L.U64.HI R14, R11, 0x2, R0 ;  /* 0x000000020b0e7819 */ /* 0x000fe20000010200 */
[----:B------:R-:W-:Y:S01]  /*28910*/  STL [R1+0x28], R15 ;  /* 0x0000280f01007387 */ /* 0x000fe20000100800 */
[----:B------:R-:W-:Y:S01]  /*28920*/  ISETP.NE.AND.EX P0, PT, RZ, UR5, PT, P0 ;  /* 0x00000005ff007c0c */ /* 0x000fe2000bf05300 */
[----:B------:R-:W-:Y:S02]  /*28930*/  ULDC UR6, c[0x0][0x338] ;  /* 0x0000ce0000067ab9 */ /* 0x000fe40000000800 */
[----:B------:R-:W-:Y:S10]  /*28940*/  STL [R1+0x2c], R14 ;  /* 0x00002c0e01007387 */ /* 0x000ff40000100800 */
[----:B------:R-:W-:-:S04]  /*28950*/  @P0 IADD3 R12, P1, R15, UR4, RZ ;  /* 0x000000040f0c0c10 */ /* 0x000fc8000ff3e0ff */
[C---:B------:R-:W-:Y:S01]  /*28960*/  @P0 IADD3.X R13, R14.reuse, UR5, RZ, P1, !PT ;  /* 0x000000050e0d0c10 */ /* 0x040fe20008ffe4ff */
[----:B------:R-:W-:Y:S02]  /*28970*/  ULDC.64 UR4, c[0x0][0xa00] ;  /* 0x0002800000047ab9 */ /* 0x000fe40000000a00 */
[----:B------:R-:W-:Y:S02]  /*28980*/  ISETP.NE.U32.AND P2, PT, RZ, UR4, PT ;  /* 0x00000004ff007c0c */ /* 0x000fe4000bf45070 */
[C---:B0-----:R-:W-:Y:S02]  /*28990*/  IADD3 R2, P1, R15.reuse, UR4, RZ ;  /* 0x000000040f027c10 */ /* 0x041fe4000ff3e0ff */
[----:B------:R-:W-:Y:S02]  /*289a0*/  ISETP.NE.AND.EX P2, PT, RZ, UR5, PT, P2 ;  /* 0x00000005ff007c0c */ /* 0x000fe4000bf45320 */
[----:B------:R-:W-:Y:S01]  /*289b0*/  IADD3.X R3, R14, UR5, RZ, P1, !PT ;  /* 0x000000050e037c10 */ /* 0x000fe20008ffe4ff */
[----:B------:R-:W-:Y:S01]  /*289c0*/  ULDC UR4, c[0x0][0x288] ;  /* 0x0000a20000047ab9 */ /* 0x000fe20000000800 */
[----:B------:R-:W-:Y:S01]  /*289d0*/  IADD3 R6, P1, R15, UR8, RZ ;  /* 0x000000080f067c10 */ /* 0x000fe2000ff3e0ff */
[----:B------:R-:W-:Y:S01]  /*289e0*/  IMAD.U32 R10, RZ, RZ, UR4 ;  /* 0x00000004ff0a7e24 */ /* 0x000fe2000f8e00ff */
[----:B------:R-:W-:-:S02]  /*289f0*/  ULDC.64 UR4, c[0x0][0x3f8] ;  /* 0x0000fe0000047ab9 */ /* 0x000fc40000000a00 */
[----:B------:R-:W-:-:S03]  /*28a00*/  IADD3.X R7, R14, UR9, RZ, P1, !PT ;  /* 0x000000090e077c10 */ /* 0x000fc60008ffe4ff */
[----:B------:R0:W5:Y:S04]  /*28a10*/  @P0 LDG.E R10, desc[UR60][R12.64] ;  /* 0x0000003c0c0a0981 */ /* 0x000168000c1e1900 */
[----:B------:R-:W2:Y:S01]  /*28a20*/  @P2 LDG.E R9, desc[UR60][R2.64] ;  /* 0x0000003c02092981 */ /* 0x000ea2000c1e1900 */
[----:B------:R-:W-:Y:S01]  /*28a30*/  UISETP.NE.U32.AND UP0, UPT, UR4, URZ, UPT ;  /* 0x0000003f0400728c */ /* 0x000fe2000bf05070 */
[----:B------:R-:W-:Y:S02]  /*28a40*/  IADD3 R4, P1, R15, UR10, RZ ;  /* 0x0000000a0f047c10 */ /* 0x000fe4000ff3e0ff */
[----:B------:R-:W-:Y:S01]  /*28a50*/  ULDC UR4, c[0x0][0x404] ;  /* 0x0001010000047ab9 */ /* 0x000fe20000000800 */
[----:B------:R-:W-:Y:S01]  /*28a60*/  UISETP.NE.AND.EX UP0, UPT, UR5, URZ, UPT, UP0 ;  /* 0x0000003f0500728c */ /* 0x000fe2000bf05300 */
[----:B------:R-:W-:-:S02]  /*28a70*/  IADD3.X R5, R14, UR11, RZ, P1, !PT ;  /* 0x0000000b0e057c10 */ /* 0x000fc40008ffe4ff */
[----:B------:R-:W-:Y:S01]  /*28a80*/  ISETP.NE.U32.AND P1, PT, RZ, UR8, PT ;  /* 0x00000008ff007c0c */ /* 0x000fe2000bf25070 */
[----:B------:R-:W-:Y:S01]  /*28a90*/  USEL UR4, UR4, 0x1, UP0 ;  /* 0x0000000104047887 */ /* 0x000fe20008000000 */
[----:B------:R-:W-:Y:S02]  /*28aa0*/  ULDC UR5, c[0x0][0x2e0] ;  /* 0x0000b80000057ab9 */ /* 0x000fe40000000800 */
[----:B------:R-:W-:Y:S01]  /*28ab0*/  ISETP.NE.AND.EX P3, PT, RZ, UR9, PT, P1 ;  /* 0x00000009ff007c0c */ /* 0x000fe2000bf65310 */
[----:B------:R-:W-:Y:S01]  /*28ac0*/  UIMAD UR4, UR4, UR5, URZ ;  /* 0x00000005040472a4 */ /* 0x000fe2000f8e023f */
[----:B------:R-:W-:Y:S01]  /*28ad0*/  ISETP.NE.U32.AND P1, PT, RZ, UR10, PT ;  /* 0x0000000aff007c0c */ /* 0x000fe2000bf25070 */
[----:B------:R-:W-:-:S03]  /*28ae0*/  IMAD.U32 R0, RZ, RZ, UR6 ;  /* 0x00000006ff007e24 */ /* 0x000fc6000f8e00ff */
[----:B------:R-:W-:Y:S01]  /*28af0*/  ISETP.NE.AND.EX P1, PT, RZ, UR11, PT, P1 ;  /* 0x0000000bff007c0c */ /* 0x000fe2000bf25310 */
[----:B--2---:R1:W-:Y:S02]  /*28b00*/  STL [R1+0x34], R9 ;  /* 0x0000340901007387 */ /* 0x0043e40000100800 */
[----:B-1----:R-:W-:Y:S01]  /*28b10*/  IMAD.U32 R9, RZ, RZ, UR4 ;  /* 0x00000004ff097e24 */ /* 0x002fe2000f8e00ff */
[----:B0-----:R-:W-:Y:S09]  /*28b20*/  @P0 BRA `(.L_x_2583) ;  /* 0x0000000000100947 */ /* 0x001ff20003800000 */
[----:B------:R-:W-:Y:S05]  /*28b30*/  @!P2 BRA `(.L_x_2583) ;  /* 0x00000000000ca947 */ /* 0x000fea0003800000 */
[----:B-----5:R-:W2:Y:S04]  /*28b40*/  LDG.E R10, desc[UR60][R2.64] ;  /* 0x0000003c020a7981 */ /* 0x020ea8000c1e1900 */
[----:B------:R-:W2:Y:S02]  /*28b50*/  LDG.E R2, desc[UR60][R2.64+0x4] ;  /* 0x0000043c02027981 */ /* 0x000ea4000c1e1900 */
[----:B--2---:R-:W-:-:S07]  /*28b60*/  IMAD.IADD R10, R2, 0x1, -R10 ;  /* 0x00000001020a7824 */ /* 0x004fce00078e0a0a */
.L_x_2583:
[----:B------:R-:W-:Y:S01]  /*28b70*/  IMAD.MOV.U32 R2, RZ, RZ, RZ ;  /* 0x000000ffff027224 */ /* 0x000fe200078e00ff */
[----:B------:R-:W-:-:S05]  /*28b80*/  ULDC.64 UR4, c[0x0][0xa20] ;  /* 0x0002880000047ab9 */ /* 0x000fca0000000a00 */
[----:B------:R-:W2:Y:S01]  /*28b90*/  @P3 LDG.E R2, desc[UR60][R6.64] ;  /* 0x0000003c06023981 */ /* 0x000ea2000c1e1900 */
[----:B------:R-:W-:-:S06]  /*28ba0*/  IMAD.MOV.U32 R20, RZ, RZ, RZ ;  /* 0x000000ffff147224 */ /* 0x000fcc00078e00ff */
[----:B------:R0:W5:Y:S01]  /*28bb0*/  @P1 LDG.E R20, desc[UR60][R4.64] ;  /* 0x0000003c04141981 */ /* 0x000162000c1e1900 */
[----:B------:R-:W-:-:S04]  /*28bc0*/  ISETP.NE.U32.AND P0, PT, RZ, UR4, PT ;  /* 0x00000004ff007c0c */ /* 0x000fc8000bf05070 */
[----:B------:R-:W-:Y:S01]  /*28bd0*/  ISETP.NE.AND.EX P0, PT, RZ, UR5, PT, P0 ;  /* 0x00000005ff007c0c */ /* 0x000fe2000bf05300 */
[----:B--2--5:R-:W-:-:S05]  /*28be0*/  IMAD.IADD R2, R2, 0x1, R8 ;  /* 0x0000000102027824 */ /* 0x024fca00078e0208 */
[----:B------:R0:W-:Y:S07]  /*28bf0*/  STL [R1+0x4], R2 ;  /* 0x0000040201007387 */ /* 0x0001ee0000100800 */
[----:B------:R-:W-:Y:S05]  /*28c00*/  @!P0 BRA `(.L_x_2584) ;  /* 0x0000000000108947 */ /* 0x000fea0003800000 */
[----:B0-----:R-:W-:-:S04]  /*28c10*/  IADD3 R2, P0, R15, UR4, RZ ;  /* 0x000000040f027c10 */ /* 0x001fc8000ff1e0ff */
[----:B------:R-:W-:-:S05]  /*28c20*/  IADD3.X R3, R14, UR5, RZ, P0, !PT ;  /* 0x000000050e037c10 */ /* 0x000fca00087fe4ff */
[----:B------:R0:W5:Y:S01]  /*28c30*/  LDG.E R9, desc[UR60][R2.64] ;  /* 0x0000003c02097981 */ /* 0x000162000c1e1900 */
[----:B------:R-:W-:Y:S05]  /*28c40*/  BRA `(.L_x_2585) ;  /* 0x0000000000107947 */ /* 0x000fea0003800000 */
.L_x_2584:
[----:B------:R-:W-:Y:S05]  /*28c50*/  @!P3 BRA `(.L_x_2585) ;  /* 0x00000000000cb947 */ /* 0x000fea0003800000 */
[----:B------:R-:W2:Y:S04]  /*28c60*/  LDG.E R9, desc[UR60][R6.64] ;  /* 0x0000003c06097981 */ /* 0x000ea8000c1e1900 */
[----:B------:R-:W2:Y:S02]  /*28c70*/  LDG.E R6, desc[UR60][R6.64+0x4] ;  /* 0x0000043c06067981 */ /* 0x000ea4000c1e1900 */
[----:B--2---:R-:W-:-:S07]  /*28c80*/  IMAD.IADD R9, R6, 0x1, -R9 ;  /* 0x0000000106097824 */ /* 0x004fce00078e0a09 */
.L_x_2585:
[----:B0-----:R-:W2:Y:S01]  /*28c90*/  @P1 LDG.E R2, desc[UR60][R4.64] ;  /* 0x0000003c04021981 */ /* 0x001ea2000c1e1900 */
[----:B-----5:R-:W-:-:S03]  /*28ca0*/  IMAD.IADD R9, R9, 0x1, -R8 ;  /* 0x0000000109097824 */ /* 0x020fc600078e0a08 */
[----:B------:R-:W2:Y:S01]  /*28cb0*/  @P1 LDG.E R4, desc[UR60][R4.64+0x4] ;  /* 0x0000043c04041981 */ /* 0x000ea2000c1e1900 */
[----:B------:R-:W-:Y:S01]  /*28cc0*/  LEA R3, R17, 0xcf, 0x7 ;  /* 0x000000cf11037811 */ /* 0x000fe200078e38ff */
[----:B------:R-:W-:Y:S01]  /*28cd0*/  BSSY B0, `(.L_x_2586) ;  /* 0x0000108000007945 */ /* 0x000fe20003800000 */
[----:B------:R-:W-:Y:S01]  /*28ce0*/  PLOP3.LUT P2, PT, PT, PT, PT, 0x80, 0x0 ;  /* 0x000000000000781c */ /* 0x000fe20003f4f070 */
[----:B--2---:R-:W-:-:S04]  /*28cf0*/  @P1 IMAD.IADD R0, R4, 0x1, -R2 ;  /* 0x0000000104001824 */ /* 0x004fc800078e0a02 */
[----:B------:R-:W-:-:S05]  /*28d00*/  IMAD.IADD R2, R9, 0x1, R0 ;  /* 0x0000000109027824 */ /* 0x000fca00078e0200 */
[C---:B------:R-:W-:Y:S01]  /*28d10*/  IADD3 R3, R2.reuse, R3, -R10 ;  /* 0x0000000302037210 */ /* 0x040fe20007ffe80a */
[----:B------:R-:W-:-:S04]  /*28d20*/  VIADD R2, R2, 0x4f ;  /* 0x0000004f02027836 */ /* 0x000fc80000000000 */
[----:B------:R-:W-:-:S04]  /*28d30*/  IMAD.HI R2, R2, 0x66666667, RZ ;  /* 0x6666666702027827 */ /* 0x000fc800078e02ff */
[----:B------:R-:W-:Y:S01]  /*28d40*/  IMAD.HI R3, R3, 0x66666667, RZ ;  /* 0x6666666703037827 */ /* 0x000fe200078e02ff */
[----:B------:R-:W-:-:S04]  /*28d50*/  SHF.R.U32.HI R4, RZ, 0x1f, R2 ;  /* 0x0000001fff047819 */ /* 0x000fc80000011602 */
[----:B------:R-:W-:Y:S02]  /*28d60*/  LEA.HI.SX32 R4, R2, R4, 0x1b ;  /* 0x0000000402047211 */ /* 0x000fe400078fdaff */
[----:B------:R-:W-:-:S04]  /*28d70*/  SHF.R.U32.HI R2, RZ, 0x1f, R3 ;  /* 0x0000001fff027819 */ /* 0x000fc80000011603 */
[----:B------:R-:W-:-:S04]  /*28d80*/  LEA.HI.SX32 R2, R3, R2, 0x1b ;  /* 0x0000000203027211 */ /* 0x000fc800078fdaff */
[----:B------:R-:W-:-:S05]  /*28d90*/  VIMNMX R6, R4, R2, PT ;  /* 0x0000000204067248 */ /* 0x000fca0003fe0100 */
[--C-:B------:R-:W-:Y:S02]  /*28da0*/  IMAD R2, R6, 0x50, -R9.reuse ;  /* 0x0000005006027824 */ /* 0x100fe400078e0a09 */
[----:B------:R-:W-:-:S03]  /*28db0*/  IMAD.MOV R9, RZ, RZ, -R9 ;  /* 0x000000ffff097224 */ /* 0x000fc600078e0a09 */
[----:B------:R-:W-:Y:S02]  /*28dc0*/  VIMNMX R2, R2, R0, PT ;  /* 0x0000000002027248 */ /* 0x000fe40003fe0100 */
[----:B------:R-:W-:-:S04]  /*28dd0*/  VIMNMX R9, RZ, R9, !PT ;  /* 0x00000009ff097248 */ /* 0x000fc80007fe0100 */
[----:B------:R-:W-:Y:S01]  /*28de0*/  ISETP.GT.AND P0, PT, R2, R9, PT ;  /* 0x000000090200720c */ /* 0x000fe20003f04270 */
[----:B------:R-:W-:-:S05]  /*28df0*/  IMAD.WIDE.U32 R4, R9, -0x33333333, RZ ;  /* 0xcccccccd09047825 */ /* 0x000fca00078e00ff */
[----:B------:R-:W-:-:S07]  /*28e00*/  SHF.R.U32.HI R0, RZ, 0x6, R5 ;  /* 0x00000006ff007819 */ /* 0x000fce0000011605 */
[----:B------:R-:W-:-:S04]  /*28e10*/  @P0 VIADD R2, R2, 0x4f ;  /* 0x0000004f02020836 */ /* 0x000fc80000000000 */
[----:B------:R-:W-:Y:S01]  /*28e20*/  @P0 IMAD.HI R2, R2, 0x66666667, RZ ;  /* 0x6666666702020827 */ /* 0x000fe200078e02ff */
[----:B------:R0:W-:Y:S04]  /*28e30*/  STL [R1+0x24], R6 ;  /* 0x0000240601007387 */ /* 0x0001e80000100800 */
[----:B------:R-:W-:Y:S01]  /*28e40*/  @P0 SHF.R.U32.HI R3, RZ, 0x1f, R2 ;  /* 0x0000001fff030819 */ /* 0x000fe20000011602 */
[----:B------:R-:W-:-:S03]  /*28e50*/  IMAD.MOV.U32 R4, RZ, RZ, R0 ;  /* 0x000000ffff047224 */ /* 0x000fc600078e0000 */
[----:B------:R-:W-:-:S04]  /*28e60*/  @P0 LEA.HI.SX32 R4, R2, R3, 0x1b ;  /* 0x0000000302040211 */ /* 0x000fc800078fdaff */
        /* <DEDUP_REMOVED lines=12> */
.L_x_2788:
[----:B------:R-:W-:-:S03]  /*28f30*/  UMOV UR4, 0xffffffff ;  /* 0xffffffff00047882 */ /* 0x000fc60000000000 */
[----:B------:R-:W-:Y:S05]  /*28f40*/  BRA.DIV UR4, `(.L_x_2589) ;  /* 0x0000006e04147947 */ /* 0x000fea000b800000 */
[----:B------:R-:W-:-:S13]  /*28f50*/  ELECT P6, URZ, PT ;  /* 0x00000000003f782f */ /* 0x000fda00038c0000 */
.L_x_2791:
        /* <DEDUP_REMOVED lines=12> */
.L_x_2792:
[----:B------:R-:W-:Y:S05]  /*29020*/  BSYNC B1 ;  /* 0x0000000000017941 */ /* 0x000fea0003800000 */
.L_x_2590:
        /* <DEDUP_REMOVED lines=8> */
.L_x_2793:
        /* <DEDUP_REMOVED lines=11> */
.L_x_2595:
[----:B-1----:R-:W2:Y:S01]  /*29160*/  LDL R6, [R1+0xc] ;  /* 0x00000c0001067983 */ /* 0x002ea20000100800 */
[----:B------:R-:W-:Y:S01]  /*29170*/  R2UR UR9, R5 ;  /* 0x00000000050972ca */ /* 0x000fe200000e0000 */
[----:B------:R-:W-:Y:S01]  /*29180*/  IMAD R7, R4, 0x50, R20 ;  /* 0x0000005004077824 */ /* 0x000fe200078e0214 */
        /* <DEDUP_REMOVED lines=31> */
.L_x_2794:
        /* <DEDUP_REMOVED lines=8> */
.L_x_2597:
        /* <DEDUP_REMOVED lines=29> */
.L_x_2593:
[----:B------:R-:W-:Y:S05]  /*295d0*/  BSYNC B1 ;  /* 0x0000000000017941 */ /* 0x000fea0003800000 */
.L_x_2592:
[----:B01----:R-:W2:Y:S04]  /*295e0*/  LDL.LU R5, [R1+0xc] ;  /* 0x00000c0001057983 */ /* 0x003ea80000300800 */
[----:B------:R-:W3:Y:S01]  /*295f0*/  LDL.LU R7, [R1+0x10] ;  /* 0x0000100001077983 */ /* 0x000ee20000300800 */
[----:B------:R-:W-:Y:S01]  /*29600*/  PLOP3.LUT P2, PT, PT, PT, PT, 0x8, 0x0 ;  /* 0x000000000000781c */ /* 0x000fe20003f4e170 */
[----:B--2---:R-:W-:-:S05]  /*29610*/  VIADD R5, R5, 0x1 ;  /* 0x0000000105057836 */ /* 0x004fca0000000000 */
[----:B------:R-:W-:-:S04]  /*29620*/  ISETP.NE.AND P0, PT, R5, 0x2, PT ;  /* 0x000000020500780c */ /* 0x000fc80003f05270 */
[----:B------:R-:W-:Y:S02]  /*29630*/  SEL R6, RZ, 0x1, P0 ;  /* 0x00000001ff067807 */ /* 0x000fe40000000000 */
[----:B------:R-:W-:Y:S01]  /*29640*/  SEL R8, R5, RZ, P0 ;  /* 0x000000ff05087207 */ /* 0x000fe20000000000 */
[----:B------:R-:W-:Y:S01]  /*29650*/  VIADD R5, R4, 0xfffffffe ;  /* 0xfffffffe04057836 */ /* 0x000fe20000000000 */
[----:B---3--:R-:W-:-:S03]  /*29660*/  LOP3.LUT R7, R7, R6, RZ, 0x3c, !PT ;  /* 0x0000000607077212 */ /* 0x008fc600078e3cff */
[----:B------:R0:W-:Y:S01]  /*29670*/  STL [R1+0xc], R8 ;  /* 0x00000c0801007387 */ /* 0x0001e20000100800 */
[----:B------:R-:W-:-:S03]  /*29680*/  ISETP.GE.AND P0, PT, R5, R0, PT ;  /* 0x000000000500720c */ /* 0x000fc60003f06270 */
[----:B------:R0:W-:Y:S10]  /*29690*/  STL [R1+0x10], R7 ;  /* 0x0000100701007387 */ /* 0x0001f40000100800 */
[----:B0-----:R-:W-:Y:S05]  /*296a0*/  @!P0 BRA `(.L_x_2587) ;  /* 0x0000000400a88947 */ /* 0x001fea0003800000 */
[C---:B------:R-:W-:Y:S02]  /*296b0*/  IMAD R5, R4.reuse, 0x50, R20 ;  /* 0x0000005004057824 */ /* 0x040fe400078e0214 */
[----:B------:R-:W-:Y:S02]  /*296c0*/  VIADD R4, R4, 0xffffffff ;  /* 0xffffffff04047836 */ /* 0x000fe40000000000 */
[----:B------:R-:W-:-:S07]  /*296d0*/  VIADD R5, R5, 0xffffff60 ;  /* 0xffffff6005057836 */ /* 0x000fce0000000000 */
.L_x_2604:
        /* <DEDUP_REMOVED lines=9> */
.L_x_2795:
        /* <DEDUP_REMOVED lines=11> */
.L_x_2601:
        /* <DEDUP_REMOVED lines=32> */
.L_x_2796:
        /* <DEDUP_REMOVED lines=8> */
.L_x_2603:
        /* <DEDUP_REMOVED lines=29> */
.L_x_2599:
[----:B------:R-:W-:Y:S05]  /*29c70*/  BSYNC B1 ;  /* 0x0000000000017941 */ /* 0x000fea0003800000 */
.L_x_2598:
        /* <DEDUP_REMOVED lines=13> */
.L_x_2587:
[----:B------:R-:W-:Y:S05]  /*29d50*/  BSYNC B0 ;  /* 0x0000000000007941 */ /* 0x000fea0003800000 */
.L_x_2586:
        /* <DEDUP_REMOVED lines=13> */
[----:B------:R-:W0:Y:S08]  /*29e30*/  FLO.U32 R0, UR4 ;  /* 0x0000000400007d00 */ /* 0x000e3000080e0000 */
        /* <DEDUP_REMOVED lines=9> */
.L_x_2606:
        /* <DEDUP_REMOVED lines=18> */
[----:B------:R-:W-:Y:S02]  /*29ff0*/  IMAD.MOV.U32 R8, RZ, RZ, 0x70 ;  /* 0x00000070ff087424 */ /* 0x000fe400078e00ff */
[----:B------:R-:W-:Y:S02]  /*2a000*/  IMAD.MOV.U32 R12, RZ, RZ, 0x1 ;  /* 0x00000001ff0c7424 */ /* 0x000fe400078e00ff */
[----:B------:R-:W-:-:S07]  /*2a010*/  IMAD.MOV.U32 R13, RZ, RZ, RZ ;  /* 0x000000ffff0d7224 */ /* 0x000fce00078e00ff */
[----:B------:R-:W-:-:S07]  /*2a020*/  LEPC R20, `(.L_x_2608) ;  /* 0x000000001014794e */ /* 0x000fce0000000000 */
[----:B-1----:R-:W-:Y:S05]  /*2a030*/  CALL.ABS.NOINC R2 ;  /* 0x0000000002007343 */ /* 0x002fea0003c00000 */
.L_x_2608:
        /* <DEDUP_REMOVED lines=9> */
[----:B------:R-:W-:Y:S02]  /*2a0d0*/  IMAD.U32 R4, RZ, RZ, UR6 ;  /* 0x00000006ff047e24 */ /* 0x000fe4000f8e00ff */
[----:B------:R-:W-:Y:S02]  /*2a0e0*/  IMAD.U32 R5, RZ, RZ, UR7 ;  /* 0x00000007ff057e24 */ /* 0x000fe4000f8e00ff */
[----:B------:R-:W-:Y:S02]  /*2a0f0*/  IMAD.U32 R6, RZ, RZ, UR8 ;  /* 0x00000008ff067e24 */ /* 0x000fe4000f8e00ff */
[----:B0-----:R-:W-:-:S02]  /*2a100*/  IMAD.U32 R7, RZ, RZ, UR9 ;  /* 0x00000009ff077e24 */ /* 0x001fc4000f8e00ff */
[----:B------:R-:W-:Y:S02]  /*2a110*/  IMAD.U32 R10, RZ, RZ, UR4 ;  /* 0x00000004ff0a7e24 */ /* 0x000fe4000f8e00ff */
[----:B------:R-:W-:Y:S02]  /*2a120*/  IMAD.U32 R11, RZ, RZ, UR5 ;  /* 0x00000005ff0b7e24 */ /* 0x000fe4000f8e00ff */
[----:B------:R-:W-:Y:S02]  /*2a130*/  IMAD.MOV.U32 R8, RZ, RZ, 0x70 ;  /* 0x00000070ff087424 */ /* 0x000fe400078e00ff */
[----:B------:R-:W-:Y:S02]  /*2a140*/  IMAD.MOV.U32 R12, RZ, RZ, 0x1 ;  /* 0x00000001ff0c7424 */ /* 0x000fe400078e00ff */
[----:B-1----:R-:W-:-:S07]  /*2a150*/  IMAD.MOV.U32 R13, RZ, RZ, RZ ;  /* 0x000000ffff0d7224 */ /* 0x002fce00078e00ff */
[----:B------:R-:W-:-:S07]  /*2a160*/  LEPC R20, `(.L_x_2610) ;  /* 0x000000001014794e */ /* 0x000fce0000000000 */
[----:B--2---:R-:W-:Y:S05]  /*2a170*/  CALL.ABS.NOINC R2 ;  /* 0x0000000002007343 */ /* 0x004fea0003c00000 */
.L_x_2610:
        /* <DEDUP_REMOVED lines=16> */
.L_x_2609:
[----:B------:R-:W2:Y:S01]  /*2a280*/  LDL.LU R2, [R1+0x28] ;  /* 0x0000280001027983 */ /* 0x000ea20000300800 */
[----:B------:R-:W-:-:S03]  /*2a290*/  ULDC.64 UR4, c[0x0][0x9f8] ;  /* 0x00027e0000047ab9 */ /* 0x000fc60000000a00 */
[----:B------:R-:W3:Y:S04]  /*2a2a0*/  LDL.LU R0, [R1+0x2c] ;  /* 0x00002c0001007983 */ /* 0x000ee80000300800 */
[----:B------:R-:W4:Y:S04]  /*2a2b0*/  LDL.LU R4, [R1+0x34] ;  /* 0x0000340001047983 */ /* 0x000f280000300800 */
[----:B------:R-:W4:Y:S01]  /*2a2c0*/  LDL.LU R6, [R1+0x20] ;  /* 0x0000200001067983 */ /* 0x000f220000300800 */
[----:B------:R-:W-:-:S04]  /*2a2d0*/  ISETP.NE.U32.AND P0, PT, RZ, UR4, PT ;  /* 0x00000004ff007c0c */ /* 0x000fc8000bf05070 */
[----:B------:R-:W-:Y:S01]  /*2a2e0*/  ISETP.NE.AND.EX P0, PT, RZ, UR5, PT, P0 ;  /* 0x00000005ff007c0c */ /* 0x000fe2000bf05300 */
[----:B0-----:R-:W0:Y:S02]  /*2a2f0*/  S2R R7, SR_TID.X ;  /* 0x0000000000077919 */ /* 0x001e240000002100 */
        /* <DEDUP_REMOVED lines=9> */
[----:B----4-:R-:W-:-:S06]  /*2a390*/  IMAD.MOV.U32 R0, RZ, RZ, R6 ;  /* 0x000000ffff007224 */ /* 0x010fcc00078e0006 */
[----:B------:R0:W5:Y:S01]  /*2a3a0*/  @P0 LDG.E R0, desc[UR60][R2.64] ;  /* 0x0000003c02000981 */ /* 0x000162000c1e1900 */
[----:B------:R-:W-:Y:S01]  /*2a3b0*/  PLOP3.LUT P1, PT, P6, PT, PT, 0x8, 0x0 ;  /* 0x000000000000781c */ /* 0x000fe2000372e170 */
[----:B0-----:R-:W-:Y:S02]  /*2a3c0*/  IMAD R3, R17, 0x80, R4 ;  /* 0x0000008011037824 */ /* 0x001fe400078e0204 */
[----:B------:R-:W0:Y:S02]  /*2a3d0*/  LDC R4, c[0x0][0x428] ;  /* 0x00010a00ff047b82 */ /* 0x000e240000000800 */
[----:B0-----:R-:W-:-:S13]  /*2a3e0*/  ISETP.NE.AND P0, PT, R4, 0x1, PT ;  /* 0x000000010400780c */ /* 0x001fda0003f05270 */
[----:B------:R-:W0:Y:S08]  /*2a3f0*/  @P0 LDC R5, c[0x0][0x42c] ;  /* 0x00010b00ff050b82 */ /* 0x000e300000000800 */
[----:B------:R-:W1:Y:S01]  /*2a400*/  @P0 LDC R2, c[0x0][0x430] ;  /* 0x00010c00ff020b82 */ /* 0x000e620000000800 */
[----:B0-----:R-:W-:-:S04]  /*2a410*/  @P0 IMAD.HI.U32 R4, R18, R5, RZ ;  /* 0x0000000512040227 */ /* 0x001fc800078e00ff */
[----:B------:R-:W-:Y:S01]  /*2a420*/  IMAD.MOV.U32 R5, RZ, RZ, R18 ;  /* 0x000000ffff057224 */ /* 0x000fe200078e0012 */
[----:B-1----:R-:W-:Y:S02]  /*2a430*/  @P0 SHF.R.U32.HI R5, RZ, R2, R4 ;  /* 0x00000002ff050219 */ /* 0x002fe40000011604 */
[----:B------:R-:W-:-:S04]  /*2a440*/  ISETP.NE.U32.AND P0, PT, RZ, UR4, PT ;  /* 0x00000004ff007c0c */ /* 0x000fc8000bf05070 */
[----:B------:R-:W-:-:S04]  /*2a450*/  ISETP.NE.AND.EX P0, PT, RZ, UR5, PT, P0 ;  /* 0x00000005ff007c0c */ /* 0x000fc8000bf05300 */
[----:B------:R-:W-:-:S09]  /*2a460*/  SEL R2, R6, RZ, !P0 ;  /* 0x000000ff06027207 */ /* 0x000fd20004000000 */
.L_x_2611:
        /* <DEDUP_REMOVED lines=16> */
.L_x_2612:
        /* <DEDUP_REMOVED lines=15> */
.L_x_2613:
        /* <DEDUP_REMOVED lines=15> */
.L_x_2614:
        /* <DEDUP_REMOVED lines=18> */
.L_x_2799:
[----:B------:R-:W-:Y:S01]  /*2a870*/  UMOV UR4, 0xffffffff ;  /* 0xffffffff00047882 */ /* 0x000fe20000000000 */
[----:B------:R-:W-:Y:S02]  /*2a880*/  SHF.R.S32.HI R17, RZ, 0x1f, R0 ;  /* 0x0000001fff117819 */ /* 0x000fe40000011400 */
[----:B------:R-:W-:Y:S05]  /*2a890*/  BRA.DIV UR4, `(.L_x_2616) ;  /* 0x0000005604787947 */ /* 0x000fea000b800000 */
[----:B------:R-:W-:-:S13]  /*2a8a0*/  ELECT P6, URZ, PT ;  /* 0x00000000003f782f */ /* 0x000fda00038c0000 */
.L_x_2802:
[----:B------:R-:W-:Y:S05]  /*2a8b0*/  @!P6 BRA `(.L_x_2617) ;  /* 0x000000040034e947 */ /* 0x000fea0003800000 */
[----:B------:R-:W-:-:S04]  /*2a8c0*/  ISETP.NE.U32.AND P0, PT, R8, RZ, PT ;  /* 0x000000ff0800720c */ /* 0x000fc80003f05070 */
        /* <DEDUP_REMOVED lines=19> */
.L_x_2618:
        /* <DEDUP_REMOVED lines=9> */
.L_x_2803:
        /* <DEDUP_REMOVED lines=11> */
.L_x_2620:
        /* <DEDUP_REMOVED lines=37> */
.L_x_2617:
        /* <DEDUP_REMOVED lines=55> */
.L_x_2804:
[----:B------:R-:W-:Y:S05]  /*2b100*/  BSYNC B0 ;  /* 0x0000000000007941 */ /* 0x000fea0003800000 */
.L_x_2621:
[----:B0-----:R-:W2:Y:S01]  /*2b110*/  LDL R3, [R1+0x24] ;  /* 0x0000240001037983 */ /* 0x001ea20000100800 */
[----:B------:R-:W-:Y:S01]  /*2b120*/  BSSY B0, `(.L_x_2623) ;  /* 0x00001c4000007945 */ /* 0x000fe20003800000 */
[----:B--2---:R-:W-:-:S13]  /*2b130*/  ISETP.GE.AND P0, PT, R3, 0x2, PT ;  /* 0x000000020300780c */ /* 0x004fda0003f06270 */
[----:B------:R-:W-:Y:S05]  /*2b140*/  @!P0 BRA `(.L_x_2624) ;  /* 0x0000001c00048947 */ /* 0x000fea0003800000 */
[C---:B------:R-:W-:Y:S01]  /*2b150*/  LOP3.LUT R2, R3.reuse, 0x1, RZ, 0xc0, !PT ;  /* 0x0000000103027812 */ /* 0x040fe200078ec0ff */
[----:B------:R-:W-:Y:S03]  /*2b160*/  BSSY B1, `(.L_x_2625) ;  /* 0x000009a000017945 */ /* 0x000fe60003800000 */
[----:B------:R-:W-:Y:S01]  /*2b170*/  ISETP.NE.U32.AND P0, PT, R2, 0x1, PT ;  /* 0x000000010200780c */ /* 0x000fe20003f05070 */
[----:B------:R-:W-:-:S04]  /*2b180*/  VIADD R2, R3, 0xfffffffe ;  /* 0xfffffffe03027836 */ /* 0x000fc80000000000 */
[----:B------:R-:W-:-:S08]  /*2b190*/  IMAD.MOV.U32 R7, RZ, RZ, R2 ;  /* 0x000000ffff077224 */ /* 0x000fd000078e0002 */
        /* <DEDUP_REMOVED lines=11> */
[----:B------:R-:W-:Y:S02]  /*2b250*/  IMAD.MOV.U32 R3, RZ, RZ, R2 ;  /* 0x000000ffff037224 */ /* 0x000fe400078e0002 */
[----:B------:R-:W-:Y:S01]  /*2b260*/  IMAD.MOV.U32 R7, RZ, RZ, R6 ;  /* 0x000000ffff077224 */ /* 0x000fe200078e0006 */
[----:B------:R-:W-:-:S13]  /*2b270*/  ISETP.NE.AND.EX P0, PT, R9, RZ, PT, P0 ;  /* 0x000000ff0900720c */ /* 0x000fda0003f05300 */
[----:B------:R-:W-:Y:S05]  /*2b280*/  @!P0 BRA `(.L_x_2629) ;  /* 0x0000000000488947 */ /* 0x000fea0003800000 */
[----:B------:R-:W0:Y:S01]  /*2b290*/  LDC R14, c[0x0][0x41c] ;  /* 0x00010700ff0e7b82 */ /* 0x000e220000000800 */
[----:B------:R-:W-:Y:S01]  /*2b2a0*/  IMAD.MOV.U32 R3, RZ, RZ, R2 ;  /* 0x000000ffff037224 */ /* 0x000fe200078e0002 */
[----:B------:R-:W-:Y:S02]  /*2b2b0*/  ULDC.64 UR4, c[0x0][0x408] ;  /* 0x0001020000047ab9 */ /* 0x000fe40000000a00 */
[----:B------:R-:W-:-:S04]  /*2b2c0*/  IMAD R7, R17, UR4, RZ ;  /* 0x0000000411077c24 */ /* 0x000fc8000f8e02ff */
[----:B------:R-:W-:Y:S01]  /*2b2d0*/  IMAD R7, R0, UR5, R7 ;  /* 0x0000000500077c24 */ /* 0x000fe2000f8e0207 */
[----:B0-----:R-:W-:-:S13]  /*2b2e0*/  ISETP.NE.AND P0, PT, R14, 0x1, PT ;  /* 0x000000010e00780c */ /* 0x001fda0003f05270 */
[----:B------:R-:W0:Y:S02]  /*2b2f0*/  @P0 LDC.64 R10, c[0x0][0x420] ;  /* 0x00010800ff0a0b82 */ /* 0x000e240000000a00 */
[----:B0-----:R-:W-:-:S05]  /*2b300*/  @P0 IMAD.HI.U32 R10, R2, R10, RZ ;  /* 0x0000000a020a0227 */ /* 0x001fca00078e00ff */
[----:B------:R-:W-:-:S04]  /*2b310*/  @P0 SHF.R.U32.HI R3, RZ, R11, R10 ;  /* 0x0000000bff030219 */ /* 0x000fc8000001160a */
[--C-:B------:R-:W-:Y:S01]  /*2b320*/  SHF.R.S32.HI R11, RZ, 0x1f, R3.reuse ;  /* 0x0000001fff0b7819 */ /* 0x100fe20000011403 */
        /* <DEDUP_REMOVED lines=8> */
.L_x_2629:
[----:B0-----:R-:W0:Y:S01]  /*2b3b0*/  S2R R9, SR_CgaCtaId ;  /* 0x0000000000097919 */ /* 0x001e220000008800 */
[----:B------:R-:W-:-:S04]  /*2b3c0*/  MOV R8, 0x400 ;  /* 0x0000040000087802 */ /* 0x000fc80000000f00 */
[----:B0-----:R-:W-:Y:S02]  /*2b3d0*/  LEA R8, R9, R8, 0x18 ;  /* 0x0000000809087211 */ /* 0x001fe400078ec0ff */
[----:B------:R-:W-:-:S03]  /*2b3e0*/  SHF.L.U32 R9, R13, 0x1f, RZ ;  /* 0x0000001f0d097819 */ /* 0x000fc600000006ff */
[----:B------:R-:W-:-:S04]  /*2b3f0*/  IMAD R8, R12, 0x8, R8 ;  /* 0x000000080c087824 */ /* 0x000fc800078e0208 */
[----:B------:R-:W0:Y:S02]  /*2b400*/  SYNCS.PHASECHK.TRANS64.TRYWAIT P0, [R8+URZ+0x38840], R9 ;  /* 0x03884009080075a7 */ /* 0x000e24000800017f */
[----:B0-----:R-:W-:Y:S05]  /*2b410*/  @!P0 BRA `(.L_x_2630) ;  /* 0x0000004800ec8947 */ /* 0x001fea0003800000 */
.L_x_2805:
        /* <DEDUP_REMOVED lines=11> */
.L_x_2631:
        /* <DEDUP_REMOVED lines=41> */
.L_x_2806:
        /* <DEDUP_REMOVED lines=10> */
.L_x_2633:
[----:B------:R-:W2:Y:S02]  /*2b800*/  LDL R9, [R1+0x14] ;  /* 0x0000140001097983 */ /* 0x000ea40000100800 */
[----:B--2---:R-:W-:-:S13]  /*2b810*/  LOP3.LUT P0, RZ, R9, 0x40, RZ, 0xc0, !PT ;  /* 0x0000004009ff7812 */ /* 0x004fda000780c0ff */
[----:B------:R-:W-:Y:S05]  /*2b820*/  @P0 BRA `(.L_x_2634) ;  /* 0x0000000000040947 */ /* 0x000fea0003800000 */
[----:B------:R-:W-:Y:S01]  /*2b830*/  BPT.TRAP 0x1 ;  /* 0x000000040000795c */ /* 0x000fe20000300000 */
.L_x_2634:
        /* <DEDUP_REMOVED lines=39> */
.L_x_2628:
[----:B------:R-:W-:Y:S05]  /*2bab0*/  BSYNC B2 ;  /* 0x0000000000027941 */ /* 0x000fea0003800000 */
.L_x_2627:
[----:B------:R-:W2:Y:S04]  /*2bac0*/  LDL.LU R3, [R1+0x24] ;  /* 0x0000240001037983 */ /* 0x000ea80000300800 */
[----:B------:R0:W-:Y:S04]  /*2bad0*/  STL [R1], R12 ;  /* 0x0000000c01007387 */ /* 0x0001e80000100800 */
[----:B------:R0:W-:Y:S02]  /*2bae0*/  STL [R1+0x8], R13 ;  /* 0x0000080d01007387 */ /* 0x0001e40000100800 */
[----:B0-2---:R-:W-:-:S07]  /*2baf0*/  VIADD R7, R3, 0xfffffffd ;  /* 0xfffffffd03077836 */ /* 0x005fce0000000000 */
.L_x_2626:
[----:B------:R-:W-:Y:S05]  /*2bb00*/  BSYNC B1 ;  /* 0x0000000000017941 */ /* 0x000fea0003800000 */
.L_x_2625:
[----:B------:R-:W-:-:S13]  /*2bb10*/  ISETP.NE.AND P0, PT, R2, RZ, PT ;  /* 0x000000ff0200720c */ /* 0x000fda0003f05270 */
[----:B------:R-:W-:Y:S05]  /*2bb20*/  @!P0 BRA `(.L_x_2624) ;  /* 0x00000010008c8947 */ /* 0x000fea0003800000 */
[----:B------:R-:W-:-:S07]  /*2bb30*/  IMAD.MOV.U32 R11, RZ, RZ, R6 ;  /* 0x000000ffff0b7224 */ /* 0x000fce00078e0006 */
.L_x_2651:
        /* <DEDUP_REMOVED lines=30> */
[----:B------:R-:W-:-:S06]  /*2bd20*/  LEA.HI.X R11, R2, UR5, R3, 0x2, P0 ;  /* 0x00000005020b7c11 */ /* 0x000fcc00080f1403 */
[----:B------:R0:W5:Y:S03]  /*2bd30*/  LDG.E R11, desc[UR60][R10.64] ;  /* 0x0000003c0a0b7981 */ /* 0x000166000c1e1900 */
.L_x_2637:
[----:B------:R-:W1:Y:S01]  /*2bd40*/  S2R R3, SR_CgaCtaId ;  /* 0x0000000000037919 */ /* 0x000e620000008800 */
[----:B------:R-:W-:-:S04]  /*2bd50*/  MOV R2, 0x400 ;  /* 0x0000040000027802 */ /* 0x000fc80000000f00 */
[----:B-1----:R-:W-:Y:S02]  /*2bd60*/  LEA R2, R3, R2, 0x18 ;  /* 0x0000000203027211 */ /* 0x002fe400078ec0ff */
[----:B------:R-:W-:-:S03]  /*2bd70*/  SHF.L.U32 R3, R9, 0x1f, RZ ;  /* 0x0000001f09037819 */ /* 0x000fc600000006ff */
[----:B------:R-:W-:-:S04]  /*2bd80*/  IMAD R2, R8, 0x8, R2 ;  /* 0x0000000808027824 */ /* 0x000fc800078e0202 */
[----:B------:R-:W1:Y:S02]  /*2bd90*/  SYNCS.PHASECHK.TRANS64.TRYWAIT P0, [R2+URZ+0x38840], R3 ;  /* 0x03884003020075a7 */ /* 0x000e64000800017f */
[----:B-1----:R-:W-:Y:S05]  /*2bda0*/  @!P0 BRA `(.L_x_2638) ;  /* 0x0000004000b08947 */ /* 0x002fea0003800000 */
.L_x_2807:
        /* <DEDUP_REMOVED lines=11> */
.L_x_2639:
        /* <DEDUP_REMOVED lines=41> */
.L_x_2808:
        /* <DEDUP_REMOVED lines=10> */
.L_x_2641:
[----:B------:R-:W2:Y:S02]  /*2c190*/  LDL R3, [R1+0x14] ;  /* 0x0000140001037983 */ /* 0x000ea40000100800 */
[----:B--2---:R-:W-:-:S13]  /*2c1a0*/  LOP3.LUT P0, RZ, R3, 0x40, RZ, 0xc0, !PT ;  /* 0x0000004003ff7812 */ /* 0x004fda000780c0ff */
[----:B------:R-:W-:Y:S05]  /*2c1b0*/  @P0 BRA `(.L_x_2642) ;  /* 0x0000000000040947 */ /* 0x000fea0003800000 */
[----:B------:R-:W-:Y:S01]  /*2c1c0*/  BPT.TRAP 0x1 ;  /* 0x000000040000795c */ /* 0x000fe20000300000 */
.L_x_2642:
        /* <DEDUP_REMOVED lines=39> */
.L_x_2636:
[----:B------:R-:W-:Y:S05]  /*2c440*/  BSYNC B1 ;  /* 0x0000000000017941 */ /* 0x000fea0003800000 */
.L_x_2635:
        /* <DEDUP_REMOVED lines=31> */
.L_x_2645:
[----:B------:R-:W2:Y:S01]  /*2c640*/  S2R R3, SR_CgaCtaId ;  /* 0x0000000000037919 */ /* 0x000ea20000008800 */
[----:B------:R-:W-:-:S04]  /*2c650*/  MOV R2, 0x400 ;  /* 0x0000040000027802 */ /* 0x000fc80000000f00 */
[----:B--2---:R-:W-:Y:S02]  /*2c660*/  LEA R2, R3, R2, 0x18 ;  /* 0x0000000203027211 */ /* 0x004fe400078ec0ff */
[----:B------:R-:W-:-:S03]  /*2c670*/  SHF.L.U32 R3, R14, 0x1f, RZ ;  /* 0x0000001f0e037819 */ /* 0x000fc600000006ff */
[----:B------:R-:W-:-:S04]  /*2c680*/  IMAD R2, R15, 0x8, R2 ;  /* 0x000000080f027824 */ /* 0x000fc800078e0202 */
[----:B------:R-:W2:Y:S02]  /*2c690*/  SYNCS.PHASECHK.TRANS64.TRYWAIT P0, [R2+URZ+0x38840], R3 ;  /* 0x03884003020075a7 */ /* 0x000ea4000800017f */
[----:B--2---:R-:W-:Y:S05]  /*2c6a0*/  @!P0 BRA `(.L_x_2646) ;  /* 0x0000003800988947 */ /* 0x004fea0003800000 */
.L_x_2809:
        /* <DEDUP_REMOVED lines=11> */
.L_x_2647:
        /* <DEDUP_REMOVED lines=40> */
.L_x_2810:
        /* <DEDUP_REMOVED lines=10> */
.L_x_2649:
[----:B------:R-:W2:Y:S02]  /*2ca80*/  LDL R3, [R1+0x14] ;  /* 0x0000140001037983 */ /* 0x000ea40000100800 */
[----:B--2---:R-:W-:-:S13]  /*2ca90*/  LOP3.LUT P0, RZ, R3, 0x40, RZ, 0xc0, !PT ;  /* 0x0000004003ff7812 */ /* 0x004fda000780c0ff */
[----:B------:R-:W-:Y:S05]  /*2caa0*/  @P0 BRA `(.L_x_2650) ;  /* 0x0000000000040947 */ /* 0x000fea0003800000 */
[----:B------:R-:W-:Y:S01]  /*2cab0*/  BPT.TRAP 0x1 ;  /* 0x000000040000795c */ /* 0x000fe20000300000 */
.L_x_2650:
        /* <DEDUP_REMOVED lines=38> */
.L_x_2644:
[----:B------:R-:W-:Y:S05]  /*2cd20*/  BSYNC B1 ;  /* 0x0000000000017941 */ /* 0x000fea0003800000 */
.L_x_2643:
[C---:B------:R-:W-:Y:S01]  /*2cd30*/  ISETP.GT.AND P0, PT, R7.reuse, 0x1, PT ;  /* 0x000000010700780c */ /* 0x040fe20003f04270 */
[----:B------:R-:W-:-:S12]  /*2cd40*/  VIADD R7, R7, 0xfffffffe ;  /* 0xfffffffe07077836 */ /* 0x000fd80000000000 */
[----:B------:R-:W-:Y:S05]  /*2cd50*/  @P0 BRA `(.L_x_2651) ;  /* 0xffffffec00780947 */ /* 0x000fea000383ffff */
.L_x_2624:
[----:B------:R-:W-:Y:S05]  /*2cd60*/  BSYNC B0 ;  /* 0x0000000000007941 */ /* 0x000fea0003800000 */
.L_x_2623:
        /* <DEDUP_REMOVED lines=8> */
[----:B------:R-:W1:Y:S02]  /*2cdf0*/  FLO.U32 R0, UR4 ;  /* 0x0000000400007d00 */ /* 0x000e6400080e0000 */
        /* <DEDUP_REMOVED lines=8> */
.L_x_2653:
[----:B------:R-:W-:Y:S05]  /*2ce80*/  BSYNC B0 ;  /* 0x0000000000007941 */ /* 0x000fea0003800000 */
.L_x_2652:
        /* <DEDUP_REMOVED lines=11> */
.L_x_2811:
        /* <DEDUP_REMOVED lines=10> */
.L_x_2657:
[----:B------:R-:W2:Y:S02]  /*2cfe0*/  LDL R0, [R1+0x14] ;  /* 0x0000140001007983 */ /* 0x000ea40000100800 */
[----:B--2---:R-:W-:-:S13]  /*2cff0*/  LOP3.LUT P0, RZ, R0, 0x40, RZ, 0xc0, !PT ;  /* 0x0000004000ff7812 */ /* 0x004fda000780c0ff */
[----:B------:R-:W-:Y:S05]  /*2d000*/  @P0 BRA `(.L_x_2658) ;  /* 0x0000000000040947 */ /* 0x000fea0003800000 */
[----:B------:R-:W-:Y:S01]  /*2d010*/  BPT.TRAP 0x1 ;  /* 0x000000040000795c */ /* 0x000fe20000300000 */
.L_x_2658:
[----:B------:R-:W2:Y:S01]  /*2d020*/  LDL R0, [R1] ;  /* 0x0000000001007983 */ /* 0x000ea20000100800 */
        /* <DEDUP_REMOVED lines=36> */
.L_x_2655:
[----:B------:R-:W-:Y:S05]  /*2d270*/  BSYNC B0 ;  /* 0x0000000000007941 */ /* 0x000fea0003800000 */
.L_x_2654:
        /* <DEDUP_REMOVED lines=9> */
.L_x_2607:
[----:B------:R-:W-:Y:S05]  /*2d310*/  BSYNC B6 ;  /* 0x0000000000067941 */ /* 0x000fea0003800000 */
.L_x_2605:
[----:B------:R-:W-:-:S03]  /*2d320*/  UMOV UR4, 0xffffffff ;  /* 0xffffffff00047882 */ /* 0x000fc60000000000 */
[----:B------:R-:W-:Y:S05]  /*2d330*/  BRA.DIV UR4, `(.L_x_2659) ;  /* 0x0000002e04b07947 */ /* 0x000fea000b800000 */
[----:B------:R2:W3:Y:S04]  /*2d340*/  SHFL.IDX PT, R4, R16, RZ, 0x1f ;  /* 0x00001fff10047589 */ /* 0x0004e800000e0000 */
[----:B------:R-:W4:Y:S02]  /*2d350*/  SHFL.IDX PT, R16, R16, 0x1, 0x1f ;  /* 0x00201f0010107f89 */ /* 0x000f2400000e0000 */
.L_x_2815:
[----:B-1----:R-:W0:Y:S01]  /*2d360*/  S2R R0, SR_TID.X ;  /* 0x0000000000007919 */ /* 0x002e220000002100 */
        /* <DEDUP_REMOVED lines=9> */
[----:B------:R-:W0:Y:S02]  /*2d400*/  LDC.64 R2, c[0x0][0xc58] ;  /* 0x00031600ff027b82 */ /* 0x000e240000000a00 */
[----:B0-----:R-:W-:-:S05]  /*2d410*/  IMAD.WIDE R2, R5, 0x4, R2 ;  /* 0x0000000405027825 */ /* 0x001fca00078e0202 */
[----:B------:R0:W5:Y:S02]  /*2d420*/  LDG.E R17, desc[UR60][R2.64] ;  /* 0x0000003c02117981 */ /* 0x000164000c1e1900 */
.L_x_2661:
[----:B------:R-:W-:Y:S05]  /*2d430*/  BSYNC B0 ;  /* 0x0000000000007941 */ /* 0x000fea0003800000 */
.L_x_2660:
        /* <DEDUP_REMOVED lines=23> */
.L_x_2823:
[----:B------:R-:W-:Y:S02]  /*2d5b0*/  ULDC UR4, c[0x0][0xc10] ;  /* 0x0003040000047ab9 */ /* 0x000fe40000000800 */
[----:B------:R-:W-:-:S04]  /*2d5c0*/  IMAD.U32 R5, RZ, RZ, UR4 ;  /* 0x00000004ff057e24 */ /* 0x000fc8000f8e00ff */
[----:B-1----:R-:W-:-:S04]  /*2d5d0*/  IMAD R3, R14, R5, RZ ;  /* 0x000000050e037224 */ /* 0x002fc800078e02ff */
[----:B--2-4-:R-:W-:-:S05]  /*2d5e0*/  IMAD.IADD R16, R16, 0x1, R3 ;  /* 0x0000000110107824 */ /* 0x014fca00078e0203 */
[----:B---3--:R-:W-:-:S13]  /*2d5f0*/  ISETP.GT.AND P0, PT, R16, R4, PT ;  /* 0x000000041000720c */ /* 0x008fda0003f04270 */
[----:B------:R-:W-:Y:S05]  /*2d600*/  @P0 BRA `(.L_x_2663) ;  /* 0x0000000000b40947 */ /* 0x000fea0003800000 */
[----:B------:R-:W1:Y:S02]  /*2d610*/  LDC R0, c[0x0][0xc14] ;  /* 0x00030500ff007b82 */ /* 0x000e640000000800 */
.L_x_2668:
        /* <DEDUP_REMOVED lines=14> */
.L_x_2666:
[----:B------:R-:W-:Y:S05]  /*2d700*/  BSYNC B0 ;  /* 0x0000000000007941 */ /* 0x000fea0003800000 */
.L_x_2665:
        /* <DEDUP_REMOVED lines=23> */
.L_x_2831:
[----:B------:R-:W-:Y:S02]  /*2d880*/  ULDC UR4, c[0x0][0xc10] ;  /* 0x0003040000047ab9 */ /* 0x000fe40000000800 */
[----:B------:R-:W-:-:S04]  /*2d890*/  IMAD.U32 R5, RZ, RZ, UR4 ;  /* 0x00000004ff057e24 */ /* 0x000fc8000f8e00ff */
[----:B-1----:R-:W-:-:S04]  /*2d8a0*/  IMAD R3, R14, R5, RZ ;  /* 0x000000050e037224 */ /* 0x002fc800078e02ff */
[----:B------:R-:W-:-:S05]  /*2d8b0*/  IMAD.IADD R16, R3, 0x1, R16 ;  /* 0x0000000103107824 */ /* 0x000fca00078e0210 */
[----:B------:R-:W-:-:S13]  /*2d8c0*/  ISETP.GT.AND P0, PT, R16, R4, PT ;  /* 0x000000041000720c */ /* 0x000fda0003f04270 */
[----:B------:R-:W-:Y:S05]  /*2d8d0*/  @!P0 BRA `(.L_x_2668) ;  /* 0xfffffffc00508947 */ /* 0x000fea000383ffff */
.L_x_2663:
        /* <DEDUP_REMOVED lines=8> */
.L_x_2835:
[----:B------:R-:W-:Y:S01]  /*2d960*/  ISETP.NE.AND P0, PT, R3, RZ, PT ;  /* 0x000000ff0300720c */ /* 0x000fe20003f05270 */
[----:B------:R-:W-:-:S12]  /*2d970*/  IMAD.MOV.U32 R7, RZ, RZ, RZ ;  /* 0x000000ffff077224 */ /* 0x000fd800078e00ff */
[----:B------:R-:W-:Y:S05]  /*2d980*/  @!P0 BRA `(.L_x_2670) ;  /* 0x0000000000108947 */ /* 0x000fea0003800000 */
[----:B------:R-:W-:Y:S01]  /*2d990*/  UMOV UR4, 0xffffffff ;  /* 0xffffffff00047882 */ /* 0x000fe20000000000 */
[----:B------:R-:W-:Y:S02]  /*2d9a0*/  VIADD R12, R6, 0xffffffff ;  /* 0xffffffff060c7836 */ /* 0x000fe40000000000 */
[----:B------:R-:W-:Y:S05]  /*2d9b0*/  BRA.DIV UR4, `(.L_x_2671) ;  /* 0x0000003204447947 */ /* 0x000fea000b800000 */
[----:B------:R3:W4:Y:S02]  /*2d9c0*/  SHFL.IDX PT, R7, R2, R12, 0x1f ;  /* 0x00001f0c02077589 */ /* 0x00072400000e0000 */
.L_x_2670:
[----:B0--3--:R-:W0:Y:S01]  /*2d9d0*/  LDC.64 R2, c[0x0][0xc68] ;  /* 0x00031a00ff027b82 */ /* 0x009e220000000a00 */
[----:B------:R-:W-:-:S04]  /*2d9e0*/  IMAD.IADD R19, R6, 0x1, R19 ;  /* 0x0000000106137824 */ /* 0x000fc800078e0213 */
        /* <DEDUP_REMOVED lines=65> */
.L_x_2664:
[----:B------:R-:W-:Y:S01]  /*2de00*/  UMOV UR4, URZ ;  /* 0x0000003f00047c82 */ /* 0x000fe20008000000 */
[----:B------:R-:W-:Y:S01]  /*2de10*/  UMOV UR5, URZ ;  /* 0x0000003f00057c82 */ /* 0x000fe20008000000 */
[----:B------:R-:W-:Y:S01]  /*2de20*/  ULDC UR6, c[0x0][0xc14] ;  /* 0x0003050000067ab9 */ /* 0x000fe20000000800 */
[----:B------:R-:W-:Y:S02]  /*2de30*/  IMAD.MOV.U32 R16, RZ, RZ, R4 ;  /* 0x000000ffff107224 */ /* 0x000fe400078e0004 */
[----:B------:R-:W-:Y:S02]  /*2de40*/  IMAD.U32 R17, RZ, RZ, UR4 ;  /* 0x00000004ff117e24 */ /* 0x000fe4000f8e00ff */
[----:B------:R-:W-:Y:S02]  /*2de50*/  IMAD.U32 R18, RZ, RZ, UR5 ;  /* 0x00000005ff127e24 */ /* 0x000fe4000f8e00ff */
[----:B------:R-:W-:-:S07]  /*2de60*/  IMAD.U32 R19, RZ, RZ, UR6 ;  /* 0x00000006ff137e24 */ /* 0x000fce000f8e00ff */
.L_x_2672:
        /* <DEDUP_REMOVED lines=12> */
.L_x_2582:
        /* <DEDUP_REMOVED lines=12> */
.L_x_2838:
[----:B------:R-:W-:Y:S05]  /*2dff0*/  BSYNC B0 ;  /* 0x0000000000007941 */ /* 0x000fea0003800000 */
.L_x_2674:
[----:B------:R-:W-:-:S03]  /*2e000*/  UMOV UR4, 0xffffffff ;  /* 0xffffffff00047882 */ /* 0x000fc60000000000 */
[----:B------:R-:W-:Y:S05]  /*2e010*/  BRA.DIV UR4, `(.L_x_2676) ;  /* 0x0000002a04e87947 */ /* 0x000fea000b800000 */
[----:B------:R-:W2:Y:S02]  /*2e020*/  S2R R2, SR_TID.X ;  /* 0x0000000000027919 */ /* 0x000ea40000002100 */
[----:B--2---:R-:W-:-:S04]  /*2e030*/  SHF.R.U32.HI R2, RZ, 0x5, R2 ;  /* 0x00000005ff027819 */ /* 0x004fc80000011602 */
[----:B------:R-:W-:-:S05]  /*2e040*/  LOP3.LUT R2, R2, 0x3, RZ, 0xc0, !PT ;  /* 0x0000000302027812 */ /* 0x000fca00078ec0ff */
[----:B------:R2:W3:Y:S02]  /*2e050*/  SHFL.IDX PT, R14, R2, RZ, 0x1f ;  /* 0x00001fff020e7589 */ /* 0x0004e400000e0000 */
.L_x_2841:
[----:B---3--:R-:W-:-:S13]  /*2e060*/  ISETP.NE.AND P0, PT, R14, RZ, PT ;  /* 0x000000ff0e00720c */ /* 0x008fda0003f05270 */
[----:B------:R-:W-:Y:S05]  /*2e070*/  @P0 BRA `(.L_x_2294) ;  /* 0x00000000009c0947 */ /* 0x000fea0003800000 */
[----:B------:R-:W-:-:S03]  /*2e080*/  UMOV UR4, 0xffffffff ;  /* 0xffffffff00047882 */ /* 0x000fc60000000000 */
[----:B------:R-:W-:Y:S05]  /*2e090*/  BRA.DIV UR4, `(.L_x_2677) ;  /* 0x0000002a04fc7947 */ /* 0x000fea000b800000 */
[----:B------:R-:W-:-:S13]  /*2e0a0*/  ELECT P6, URZ, PT ;  /* 0x00000000003f782f */ /* 0x000fda00038c0000 */
.L_x_2844:
        /* <DEDUP_REMOVED lines=8> */
.L_x_2678:
        /* <DEDUP_REMOVED lines=14> */
.L_x_2845:
[----:B------:R-:W2:Y:S02]  /*2e210*/  SYNCS.PHASECHK.TRANS64.TRYWAIT P0, [R7+URZ], R2 ;  /* 0x00000002070075a7 */ /* 0x000ea4000800017f */
[----:B--2---:R-:W-:Y:S05]  /*2e220*/  @!P0 BRA `(.L_x_2680) ;  /* 0x0000002800cc8947 */ /* 0x004fea0003800000 */
.L_x_2846:
[----:B------:R-:W-:Y:S05]  /*2e230*/  @!P2 BRA `(.L_x_2681) ;  /* 0x000000000004a947 */ /* 0x000fea0003800000 */
[----:B------:R-:W-:Y:S01]  /*2e240*/  BPT.TRAP 0x1 ;  /* 0x000000040000795c */ /* 0x000fe20000300000 */
.L_x_2681:
[----:B------:R-:W3:Y:S01]  /*2e250*/  LDL.LU R4, [R1] ;  /* 0x0000000001047983 */ /* 0x000ee20000300800 */
[----:B------:R-:W-:-:S04]  /*2e260*/  VIADD R0, R0, 0x38860 ;  /* 0x0003886000007836 */ /* 0x000fc80000000000 */
[----:B---3--:R-:W-:-:S04]  /*2e270*/  IMAD R4, R4, 0x8, R0 ;  /* 0x0000000804047824 */ /* 0x008fc800078e0200 */
[----:B------:R-:W3:Y:S02]  /*2e280*/  SYNCS.PHASECHK.TRANS64.TRYWAIT P0, [R4+URZ], R5 ;  /* 0x00000005040075a7 */ /* 0x000ee4000800017f */
[----:B---3--:R-:W-:Y:S05]  /*2e290*/  @!P0 BRA `(.L_x_2682) ;  /* 0x0000002800c48947 */ /* 0x008fea0003800000 */
.L_x_2847:
[----:B------:R-:W-:-:S07]  /*2e2a0*/  IMAD R3, R3, 0x8, R0 ;  /* 0x0000000803037824 */ /* 0x000fce00078e0200 */
.L_x_2683:
[----:B----4-:R4:W0:Y:S02]  /*2e2b0*/  SYNCS.PHASECHK.TRANS64.TRYWAIT P0, [R3+URZ], R2 ;  /* 0x00000002030075a7 */ /* 0x010824000800017f */
[----:B0-----:R-:W-:Y:S05]  /*2e2c0*/  @!P0 NANOSLEEP.SYNCS 0x989680 ;  /* 0x009896800000895d */ /* 0x001fea0003900000 */
[----:B------:R-:W0:Y:S02]  /*2e2d0*/  @!P0 SYNCS.PHASECHK.TRANS64 P0, [R3+URZ], R2 ;  /* 0x00000002030085a7 */ /* 0x000e24000800007f */
[----:B0-----:R-:W-:Y:S05]  /*2e2e0*/  @!P0 BRA `(.L_x_2683) ;  /* 0xfffffffc00f08947 */ /* 0x001fea000383ffff */
.L_x_2294:
[----:B------:R-:W-:Y:S05]  /*2e2f0*/  BSYNC B7 ;  /* 0x0000000000077941 */ /* 0x000fea0003800000 */
.L_x_2291:
[----:B------:R-:W-:Y:S05]  /*2e300*/  EXIT ;  /* 0x000000000000794d */ /* 0x000fea0003800000 */
.L_x_2314:
[----:B0-----:R0:W1:Y:S02]  /*2e310*/  SYNCS.PHASECHK.TRANS64.TRYWAIT P6, [R0+URZ+0x38890], R115 ;  /* 0x03889073000075a7 */ /* 0x00106400080c017f */
[----:B-1----:R-:W-:Y:S05]  /*2e320*/  @!P6 NANOSLEEP.SYNCS 0x989680 ;  /* 0x009896800000e95d */ /* 0x002fea0003900000 */
[----:B------:R-:W1:Y:S02]  /*2e330*/  @!P6 SYNCS.PHASECHK.TRANS64 P6, [R0+URZ+0x38890], R115 ;  /* 0x038890730000e5a7 */ /* 0x000e6400080c007f */
[----:B-1----:R-:W-:Y:S05]  /*2e340*/  @!P6 BRA `(.L_x_2314) ;  /* 0xfffffffc00f0e947 */ /* 0x002fea000383ffff */
[----:B------:R-:W-:Y:S05]  /*2e350*/  BRA `(.L_x_2684) ;  /* 0xfffffd5400087947 */ /* 0x000fea000383ffff */
.L_x_2370:
[----:B-1----:R1:W3:Y:S02]  /*2e360*/  SYNCS.PHASECHK.TRANS64.TRYWAIT P6, [R0+URZ+0x38890], R115 ;  /* 0x03889073000075a7 */ /* 0x0022e400080c017f */
[----:B---3--:R-:W-:Y:S05]  /*2e370*/  @!P6 NANOSLEEP.SYNCS 0x989680 ;  /* 0x009896800000e95d */ /* 0x008fea0003900000 */
[----:B------:R-:W3:Y:S02]  /*2e380*/  @!P6 SYNCS.PHASECHK.TRANS64 P6, [R0+URZ+0x38890], R115 ;  /* 0x038890730000e5a7 */ /* 0x000ee400080c007f */
[----:B---3--:R-:W-:Y:S05]  /*2e390*/  @!P6 BRA `(.L_x_2370) ;  /* 0xfffffffc00f0e947 */ /* 0x008fea000383ffff */
[----:B------:R-:W-:Y:S05]  /*2e3a0*/  BRA `(.L_x_2685) ;  /* 0xfffffd8800947947 */ /* 0x000fea000383ffff */
.L_x_2395:
[----:B0-----:R0:W1:Y:S02]  /*2e3b0*/  SYNCS.PHASECHK.TRANS64.TRYWAIT P3, [R0+URZ+0x38890], R115 ;  /* 0x03889073000075a7 */ /* 0x001064000806017f */
[----:B-1----:R-:W-:Y:S05]  /*2e3c0*/  @!P3 NANOSLEEP.SYNCS 0x989680 ;  /* 0x009896800000b95d */ /* 0x002fea0003900000 */
[----:B------:R-:W1:Y:S02]  /*2e3d0*/  @!P3 SYNCS.PHASECHK.TRANS64 P3, [R0+URZ+0x38890], R115 ;  /* 0x038890730000b5a7 */ /* 0x000e64000806007f */
[----:B-1----:R-:W-:Y:S05]  /*2e3e0*/  @!P3 BRA `(.L_x_2395) ;  /* 0xfffffffc00f0b947 */ /* 0x002fea000383ffff */
[----:B------:R-:W-:Y:S05]  /*2e3f0*/  BRA `(.L_x_2686) ;  /* 0xfffffdbc00587947 */ /* 0x000fea000383ffff */
.L_x_2403:
[----:B-1----:R1:W2:Y:S02]  /*2e400*/  SYNCS.PHASECHK.TRANS64.TRYWAIT P2, [R0+URZ+0x388b0], R115 ;  /* 0x0388b073000075a7 */ /* 0x0022a4000804017f */
[----:B--2---:R-:W-:Y:S05]  /*2e410*/  @!P2 NANOSLEEP.SYNCS 0x989680 ;  /* 0x009896800000a95d */ /* 0x004fea0003900000 */
[----:B------:R-:W2:Y:S02]  /*2e420*/  @!P2 SYNCS.PHASECHK.TRANS64 P2, [R0+URZ+0x388b0], R115 ;  /* 0x0388b0730000a5a7 */ /* 0x000ea4000804007f */
[----:B--2---:R-:W-:Y:S05]  /*2e430*/  @!P2 BRA `(.L_x_2403) ;  /* 0xfffffffc00f0a947 */ /* 0x004fea000383ffff */
[----:B------:R-:W-:Y:S05]  /*2e440*/  BRA `(.L_x_2687) ;  /* 0xfffffdc000847947 */ /* 0x000fea000383ffff */
.L_x_2431:
        /* <DEDUP_REMOVED lines=8> */
.L_x_2689:
[----:B------:R-:W-:Y:S05]  /*2e4d0*/  BSYNC B1 ;  /* 0x0000000000017941 */ /* 0x000fea0003800000 */
.L_x_2688:
[----:B------:R-:W-:Y:S05]  /*2e4e0*/  BRA `(.L_x_2690) ;  /* 0xfffffde800487947 */ /* 0x000fea000383ffff */
.L_x_2432:
        /* <DEDUP_REMOVED lines=8> */
.L_x_2692:
[----:B------:R-:W-:Y:S05]  /*2e570*/  BSYNC B1 ;  /* 0x0000000000017941 */ /* 0x000fea0003800000 */
.L_x_2691:
[----:B------:R-:W-:Y:S05]  /*2e580*/  BRA `(.L_x_2693) ;  /* 0xfffffde800287947 */ /* 0x000fea000383ffff */
.L_x_2433:
        /* <DEDUP_REMOVED lines=8> */
.L_x_2695:
[----:B------:R-:W-:Y:S05]  /*2e610*/  BSYNC B1 ;  /* 0x0000000000017941 */ /* 0x000fea0003800000 */
.L_x_2694:
[----:B------:R-:W-:Y:S05]  /*2e620*/  BRA `(.L_x_2696) ;  /* 0xfffffde800087947 */ /* 0x000fea000383ffff */
.L_x_2434:
        /* <DEDUP_REMOVED lines=8> */
.L_x_2698:
[----:B------:R-:W-:Y:S05]  /*2e6b0*/  BSYNC B1 ;  /* 0x0000000000017941 */ /* 0x000fea0003800000 */
.L_x_2697:
[----:B------:R-:W-:Y:S05]  /*2e6c0*/  BRA `(.L_x_2699) ;  /* 0xfffffde400e87947 */ /* 0x000fea000383ffff */
.L_x_2435:
        /* <DEDUP_REMOVED lines=8> */
.L_x_2701:
[----:B------:R-:W-:Y:S05]  /*2e750*/  BSYNC B1 ;  /* 0x0000000000017941 */ /* 0x000fea0003800000 */
.L_x_2700:
[----:B------:R-:W-:Y:S05]  /*2e760*/  BRA `(.L_x_2702) ;  /* 0xfffffde400c87947 */ /* 0x000fea000383ffff */
.L_x_2436:
        /* <DEDUP_REMOVED lines=8> */
.L_x_2704:
[----:B------:R-:W-:Y:S05]  /*2e7f0*/  BSYNC B1 ;  /* 0x0000000000017941 */ /* 0x000fea0003800000 */
.L_x_2703:
[----:B------:R-:W-:Y:S05]  /*2e800*/  BRA `(.L_x_2705) ;  /* 0xfffffde400a87947 */ /* 0x000fea000383ffff */
.L_x_2437:
        /* <DEDUP_REMOVED lines=8> */
.L_x_2707:
[----:B------:R-:W-:Y:S05]  /*2e890*/  BSYNC B1 ;  /* 0x0000000000017941 */ /* 0x000fea0003800000 */
.L_x_2706:
[----:B------:R-:W-:Y:S05]  /*2e8a0*/  BRA `(.L_x_2708) ;  /* 0xfffffde400887947 */ /* 0x000fea000383ffff */
.L_x_2438:
        /* <DEDUP_REMOVED lines=8> */
.L_x_2710:
[----:B------:R-:W-:Y:S05]  /*2e930*/  BSYNC B1 ;  /* 0x0000000000017941 */ /* 0x000fea0003800000 */
.L_x_2709:
[----:B------:R-:W-:Y:S05]  /*2e940*/  BRA `(.L_x_2711) ;  /* 0xfffffde400687947 */ /* 0x000fea000383ffff */
.L_x_2439:
        /* <DEDUP_REMOVED lines=8> */
.L_x_2713:
[----:B------:R-:W-:Y:S05]  /*2e9d0*/  BSYNC B1 ;  /* 0x0000000000017941 */ /* 0x000fea0003800000 */
.L_x_2712:
[----:B------:R-:W-:Y:S05]  /*2e9e0*/  BRA `(.L_x_2714) ;  /* 0xfffffde400487947 */ /* 0x000fea000383ffff */
.L_x_2440:
        /* <DEDUP_REMOVED lines=8> */
.L_x_2716:
[----:B------:R-:W-:Y:S05]  /*2ea70*/  BSYNC B1 ;  /* 0x0000000000017941 */ /* 0x000fea0003800000 */
.L_x_2715:
[----:B------:R-:W-:Y:S05]  /*2ea80*/  BRA `(.L_x_2717) ;  /* 0xfffffde400287947 */ /* 0x000fea000383ffff */
.L_x_2441:
        /* <DEDUP_REMOVED lines=8> */
.L_x_2719:
[----:B------:R-:W-:Y:S05]  /*2eb10*/  BSYNC B1 ;  /* 0x0000000000017941 */ /* 0x000fea0003800000 */
.L_x_2718:
[----:B------:R-:W-:Y:S05]  /*2eb20*/  BRA `(.L_x_2720) ;  /* 0xfffffde400087947 */ /* 0x000fea000383ffff */
.L_x_2442:
        /* <DEDUP_REMOVED lines=8> */
.L_x_2722:
[----:B------:R-:W-:Y:S05]  /*2ebb0*/  BSYNC B1 ;  /* 0x0000000000017941 */ /* 0x000fea0003800000 */
.L_x_2721:
[----:B------:R-:W-:Y:S05]  /*2ebc0*/  BRA `(.L_x_2723) ;  /* 0xfffffde000e87947 */ /* 0x000fea000383ffff */
.L_x_2443:
        /* <DEDUP_REMOVED lines=8> */
.L_x_2725:
[----:B------:R-:W-:Y:S05]  /*2ec50*/  BSYNC B1 ;  /* 0x0000000000017941 */ /* 0x000fea0003800000 */
.L_x_2724:
[----:B------:R-:W-:Y:S05]  /*2ec60*/  BRA `(.L_x_2726) ;  /* 0xfffffde000c87947 */ /* 0x000fea000383ffff */
.L_x_2444:
        /* <DEDUP_REMOVED lines=8> */
.L_x_2728:
[----:B------:R-:W-:Y:S05]  /*2ecf0*/  BSYNC B1 ;  /* 0x0000000000017941 */ /* 0x000fea0003800000 */
.L_x_2727:
[----:B------:R-:W-:Y:S05]  /*2ed00*/  BRA `(.L_x_2729) ;  /* 0xfffffde000ac7947 */ /* 0x000fea000383ffff */
.L_x_2445:
        /* <DEDUP_REMOVED lines=8> */
.L_x_2731:
[----:B------:R-:W-:Y:S05]  /*2ed90*/  BSYNC B1 ;  /* 0x0000000000017941 */ /* 0x000fea0003800000 */
.L_x_2730:
[----:B------:R-:W-:Y:S05]  /*2eda0*/  BRA `(.L_x_2732) ;  /* 0xfffffde000907947 */ /* 0x000fea000383ffff */
.L_x_2446:
        /* <DEDUP_REMOVED lines=8> */
.L_x_2734:
[----:B------:R-:W-:Y:S05]  /*2ee30*/  BSYNC B1 ;  /* 0x0000000000017941 */ /* 0x000fea0003800000 */
.L_x_2733:
[----:B------:R-:W-:Y:S05]  /*2ee40*/  BRA `(.L_x_2735) ;  /* 0xfffffde000747947 */ /* 0x000fea000383ffff */
.L_x_2448:
[----:B0-----:R0:W1:Y:S02]  /*2ee50*/  SYNCS.PHASECHK.TRANS64.TRYWAIT P4, [R16+URZ+0x38800], R99 ;  /* 0x03880063100075a7 */ /* 0x001064000808017f */
[----:B-1----:R-:W-:Y:S05]  /*2ee60*/  @!P4 NANOSLEEP.SYNCS 0x989680 ;  /* 0x009896800000c95d */ /* 0x002fea0003900000 */
[----:B------:R-:W1:Y:S02]  /*2ee70*/  @!P4 SYNCS.PHASECHK.TRANS64 P4, [R16+URZ+0x38800], R99 ;  /* 0x038800631000c5a7 */ /* 0x000e64000808007f */
[----:B-1----:R-:W-:Y:S05]  /*2ee80*/  @!P4 BRA `(.L_x_2448) ;  /* 0xfffffffc00f0c947 */ /* 0x002fea000383ffff */
[----:B------:R-:W-:Y:S05]  /*2ee90*/  BRA `(.L_x_2736) ;  /* 0xfffffde000f47947 */ /* 0x000fea000383ffff */
.L_x_2488:
        /* <DEDUP_REMOVED lines=8> */
.L_x_2738:
[----:B------:R-:W-:Y:S05]  /*2ef20*/  BSYNC B1 ;  /* 0x0000000000017941 */ /* 0x000fea0003800000 */
.L_x_2737:
[----:B------:R-:W-:Y:S05]  /*2ef30*/  BRA `(.L_x_2739) ;  /* 0xfffffe2400dc7947 */ /* 0x000fea000383ffff */
.L_x_2489:
        /* <DEDUP_REMOVED lines=8> */
.L_x_2741:
[----:B------:R-:W-:Y:S05]  /*2efc0*/  BSYNC B1 ;  /* 0x0000000000017941 */ /* 0x000fea0003800000 */
.L_x_2740:
[----:B------:R-:W-:Y:S05]  /*2efd0*/  BRA `(.L_x_2742) ;  /* 0xfffffe2400bc7947 */ /* 0x000fea000383ffff */
.L_x_2490:
        /* <DEDUP_REMOVED lines=8> */
.L_x_2744:
[----:B------:R-:W-:Y:S05]  /*2f060*/  BSYNC B1 ;  /* 0x0000000000017941 */ /* 0x000fea0003800000 */
.L_x_2743:
[----:B------:R-:W-:Y:S05]  /*2f070*/  BRA `(.L_x_2745) ;  /* 0xfffffe24009c7947 */ /* 0x000fea000383ffff */
.L_x_2491:
        /* <DEDUP_REMOVED lines=8> */
.L_x_2747:
[----:B------:R-:W-:Y:S05]  /*2f100*/  BSYNC B1 ;  /* 0x0000000000017941 */ /* 0x000fea0003800000 */
.L_x_2746:
[----:B------:R-:W-:Y:S05]  /*2f110*/  BRA `(.L_x_2748) ;  /* 0xfffffe24007c7947 */ /* 0x000fea000383ffff */
.L_x_2492:
        /* <DEDUP_REMOVED lines=8> */
.L_x_2750:
[----:B------:R-:W-:Y:S05]  /*2f1a0*/  BSYNC B1 ;  /* 0x0000000000017941 */ /* 0x000fea0003800000 */
.L_x_2749:
[----:B------:R-:W-:Y:S05]  /*2f1b0*/  BRA `(.L_x_2751) ;  /* 0xfffffe24005c7947 */ /* 0x000fea000383ffff */
.L_x_2493:
        /* <DEDUP_REMOVED lines=8> */
.L_x_2753:
[----:B------:R-:W-:Y:S05]  /*2f240*/  BSYNC B1 ;  /* 0x0000000000017941 */ /* 0x000fea0003800000 */
.L_x_2752:
[----:B------:R-:W-:Y:S05]  /*2f250*/  BRA `(.L_x_2754) ;  /* 0xfffffe24003c7947 */ /* 0x000fea000383ffff */
.L_x_2494:
        /* <DEDUP_REMOVED lines=8> */
.L_x_2756:
[----:B------:R-:W-:Y:S05]  /*2f2e0*/  BSYNC B1 ;  /* 0x0000000000017941 */ /* 0x000fea0003800000 */
.L_x_2755:
[----:B------:R-:W-:Y:S05]  /*2f2f0*/  BRA `(.L_x_2757) ;  /* 0xfffffe24001c7947 */ /* 0x000fea000383ffff */
.L_x_2495:
        /* <DEDUP_REMOVED lines=8> */
.L_x_2759:
[----:B------:R-:W-:Y:S05]  /*2f380*/  BSYNC B1 ;  /* 0x0000000000017941 */ /* 0x000fea0003800000 */
.L_x_2758:
[----:B------:R-:W-:Y:S05]  /*2f390*/  BRA `(.L_x_2760) ;  /* 0xfffffe2000fc7947 */ /* 0x000fea000383ffff */
.L_x_2496:
        /* <DEDUP_REMOVED lines=8> */
.L_x_2762:
[----:B------:R-:W-:Y:S05]  /*2f420*/  BSYNC B1 ;  /* 0x0000000000017941 */ /* 0x000fea0003800000 */
.L_x_2761:
[----:B------:R-:W-:Y:S05]  /*2f430*/  BRA `(.L_x_2763) ;  /* 0xfffffe2000dc7947 */ /* 0x000fea000383ffff */
.L_x_2497:
        /* <DEDUP_REMOVED lines=8> */
.L_x_2765:
[----:B------:R-:W-:Y:S05]  /*2f4c0*/  BSYNC B1 ;  /* 0x0000000000017941 */ /* 0x000fea0003800000 */
.L_x_2764:
[----:B------:R-:W-:Y:S05]  /*2f4d0*/  BRA `(.L_x_2766) ;  /* 0xfffffe2000bc7947 */ /* 0x000fea000383ffff */
.L_x_2498:
        /* <DEDUP_REMOVED lines=8> */
.L_x_2768:
[----:B------:R-:W-:Y:S05]  /*2f560*/  BSYNC B1 ;  /* 0x0000000000017941 */ /* 0x000fea0003800000 */
.L_x_2767:
[----:B------:R-:W-:Y:S05]  /*2f570*/  BRA `(.L_x_2769) ;  /* 0xfffffe20009c7947 */ /* 0x000fea000383ffff */
.L_x_2499:
        /* <DEDUP_REMOVED lines=8> */
.L_x_2771:
[----:B------:R-:W-:Y:S05]  /*2f600*/  BSYNC B1 ;  /* 0x0000000000017941 */ /* 0x000fea0003800000 */
.L_x_2770:
[----:B------:R-:W-:Y:S05]  /*2f610*/  BRA `(.L_x_2772) ;  /* 0xfffffe20007c7947 */ /* 0x000fea000383ffff */
.L_x_2500:
        /* <DEDUP_REMOVED lines=8> */
.L_x_2774:
[----:B------:R-:W-:Y:S05]  /*2f6a0*/  BSYNC B1 ;  /* 0x0000000000017941 */ /* 0x000fea0003800000 */
.L_x_2773:
[----:B------:R-:W-:Y:S05]  /*2f6b0*/  BRA `(.L_x_2775) ;  /* 0xfffffe20005c7947 */ /* 0x000fea000383ffff */
.L_x_2501:
        /* <DEDUP_REMOVED lines=8> */
.L_x_2777:
[----:B------:R-:W-:Y:S05]  /*2f740*/  BSYNC B1 ;  /* 0x0000000000017941 */ /* 0x000fea0003800000 */
.L_x_2776:
[----:B------:R-:W-:Y:S05]  /*2f750*/  BRA `(.L_x_2778) ;  /* 0xfffffe2000407947 */ /* 0x000fea000383ffff */
.L_x_2502:
        /* <DEDUP_REMOVED lines=8> */
.L_x_2780:
[----:B------:R-:W-:Y:S05]  /*2f7e0*/  BSYNC B1 ;  /* 0x0000000000017941 */ /* 0x000fea0003800000 */
.L_x_2779:
[----:B------:R-:W-:Y:S05]  /*2f7f0*/  BRA `(.L_x_2781) ;  /* 0xfffffe2000247947 */ /* 0x000fea000383ffff */
.L_x_2503:
        /* <DEDUP_REMOVED lines=8> */
.L_x_2783:
[----:B------:R-:W-:Y:S05]  /*2f880*/  BSYNC B1 ;  /* 0x0000000000017941 */ /* 0x000fea0003800000 */
.L_x_2782:
[----:B------:R-:W-:Y:S05]  /*2f890*/  BRA `(.L_x_2784) ;  /* 0xfffffe20000c7947 */ /* 0x000fea000383ffff */
.L_x_2505:
[----:B0-----:R0:W1:Y:S02]  /*2f8a0*/  SYNCS.PHASECHK.TRANS64.TRYWAIT P4, [R16+URZ+0x38800], R9 ;  /* 0x03880009100075a7 */ /* 0x001064000808017f */
[----:B-1----:R-:W-:Y:S05]  /*2f8b0*/  @!P4 NANOSLEEP.SYNCS 0x989680 ;  /* 0x009896800000c95d */ /* 0x002fea0003900000 */
[----:B------:R-:W1:Y:S02]  /*2f8c0*/  @!P4 SYNCS.PHASECHK.TRANS64 P4, [R16+URZ+0x38800], R9 ;  /* 0x038800091000c5a7 */ /* 0x000e64000808007f */
[----:B-1----:R-:W-:Y:S05]  /*2f8d0*/  @!P4 BRA `(.L_x_2505) ;  /* 0xfffffffc00f0c947 */ /* 0x002fea000383ffff */
[----:B------:R-:W-:Y:S05]  /*2f8e0*/  BRA `(.L_x_2785) ;  /* 0xfffffe20008c7947 */ /* 0x000fea000383ffff */
.L_x_2523:
[----:B-1----:R1:W2:Y:S02]  /*2f8f0*/  SYNCS.PHASECHK.TRANS64.TRYWAIT P2, [R0+URZ+0x38830], R3 ;  /* 0x03883003000075a7 */ /* 0x0022a4000804017f */
[----:B--2---:R-:W-:Y:S05]  /*2f900*/  @!P2 NANOSLEEP.SYNCS 0x989680 ;  /* 0x009896800000a95d */ /* 0x004fea0003900000 */
[----:B------:R-:W2:Y:S02]  /*2f910*/  @!P2 SYNCS.PHASECHK.TRANS64 P2, [R0+URZ+0x38830], R3 ;  /* 0x038830030000a5a7 */ /* 0x000ea4000804007f */
[----:B--2---:R-:W-:Y:S05]  /*2f920*/  @!P2 BRA `(.L_x_2523) ;  /* 0xfffffffc00f0a947 */ /* 0x004fea000383ffff */
[----:B------:R-:W-:Y:S05]  /*2f930*/  BRA `(.L_x_2522) ;  /* 0xfffffe5c00087947 */ /* 0x000fea000383ffff */
.L_x_2530:
[----:B-1----:R1:W2:Y:S02]  /*2f940*/  SYNCS.PHASECHK.TRANS64.TRYWAIT P2, [R11+URZ+0x38830], R4 ;  /* 0x038830040b0075a7 */ /* 0x0022a4000804017f */
[----:B--2---:R-:W-:Y:S05]  /*2f950*/  @!P2 NANOSLEEP.SYNCS 0x989680 ;  /* 0x009896800000a95d */ /* 0x004fea0003900000 */
[----:B------:R-:W2:Y:S02]  /*2f960*/  @!P2 SYNCS.PHASECHK.TRANS64 P2, [R11+URZ+0x38830], R4 ;  /* 0x038830040b00a5a7 */ /* 0x000ea4000804007f */
[----:B--2---:R-:W-:Y:S05]  /*2f970*/  @!P2 BRA `(.L_x_2530) ;  /* 0xfffffffc00f0a947 */ /* 0x004fea000383ffff */
[----:B------:R-:W-:Y:S05]  /*2f980*/  BRA `(.L_x_2529) ;  /* 0xfffffeac00047947 */ /* 0x000fea000383ffff */
.L_x_2535:
[----:B-1----:R1:W2:Y:S02]  /*2f990*/  SYNCS.PHASECHK.TRANS64.TRYWAIT P2, [R9+URZ+0x38850], R0 ;  /* 0x03885000090075a7 */ /* 0x0022a4000804017f */
[----:B--2---:R-:W-:Y:S05]  /*2f9a0*/  @!P2 NANOSLEEP.SYNCS 0x989680 ;  /* 0x009896800000a95d */ /* 0x004fea0003900000 */
[----:B------:R-:W2:Y:S02]  /*2f9b0*/  @!P2 SYNCS.PHASECHK.TRANS64 P2, [R9+URZ+0x38850], R0 ;  /* 0x038850000900a5a7 */ /* 0x000ea4000804007f */
[----:B--2---:R-:W-:Y:S05]  /*2f9c0*/  @!P2 BRA `(.L_x_2535) ;  /* 0xfffffffc00f0a947 */ /* 0x004fea000383ffff */
[----:B------:R-:W-:Y:S05]  /*2f9d0*/  BRA `(.L_x_2534) ;  /* 0xfffffee000c07947 */ /* 0x000fea000383ffff */
.L_x_2543:
[----:B-1----:R1:W2:Y:S02]  /*2f9e0*/  SYNCS.PHASECHK.TRANS64.TRYWAIT P2, [R4+URZ+0x38830], R5 ;  /* 0x03883005040075a7 */ /* 0x0022a4000804017f */
[----:B--2---:R-:W-:Y:S05]  /*2f9f0*/  @!P2 NANOSLEEP.SYNCS 0x989680 ;  /* 0x009896800000a95d */ /* 0x004fea0003900000 */
[----:B------:R-:W2:Y:S02]  /*2fa00*/  @!P2 SYNCS.PHASECHK.TRANS64 P2, [R4+URZ+0x38830], R5 ;  /* 0x038830050400a5a7 */ /* 0x000ea4000804007f */
[----:B--2---:R-:W-:Y:S05]  /*2fa10*/  @!P2 BRA `(.L_x_2543) ;  /* 0xfffffffc00f0a947 */ /* 0x004fea000383ffff */
[----:B------:R-:W-:Y:S05]  /*2fa20*/  BRA `(.L_x_2542) ;  /* 0xfffffef800847947 */ /* 0x000fea000383ffff */
.L_x_2548:
[----:B-1----:R1:W2:Y:S02]  /*2fa30*/  SYNCS.PHASECHK.TRANS64.TRYWAIT P2, [R9+URZ+0x38850], R0 ;  /* 0x03885000090075a7 */ /* 0x0022a4000804017f */
[----:B--2---:R-:W-:Y:S05]  /*2fa40*/  @!P2 NANOSLEEP.SYNCS 0x989680 ;  /* 0x009896800000a95d */ /* 0x004fea0003900000 */
[----:B------:R-:W2:Y:S02]  /*2fa50*/  @!P2 SYNCS.PHASECHK.TRANS64 P2, [R9+URZ+0x38850], R0 ;  /* 0x038850000900a5a7 */ /* 0x000ea4000804007f */
[----:B--2---:R-:W-:Y:S05]  /*2fa60*/  @!P2 BRA `(.L_x_2548) ;  /* 0xfffffffc00f0a947 */ /* 0x004fea000383ffff */
[----:B------:R-:W-:Y:S05]  /*2fa70*/  BRA `(.L_x_2547) ;  /* 0xffffff3000407947 */ /* 0x000fea000383ffff */
.L_x_2554:
[----:B-1----:R1:W2:Y:S02]  /*2fa80*/  SYNCS.PHASECHK.TRANS64.TRYWAIT P0, [R0+URZ+0x38850], R7 ;  /* 0x03885007000075a7 */ /* 0x0022a4000800017f */
[----:B--2---:R-:W-:Y:S05]  /*2fa90*/  @!P0 NANOSLEEP.SYNCS 0x989680 ;  /* 0x009896800000895d */ /* 0x004fea0003900000 */
[----:B------:R-:W2:Y:S02]  /*2faa0*/  @!P0 SYNCS.PHASECHK.TRANS64 P0, [R0+URZ+0x38850], R7 ;  /* 0x03885007000085a7 */ /* 0x000ea4000800007f */
[----:B--2---:R-:W-:Y:S05]  /*2fab0*/  @!P0 BRA `(.L_x_2554) ;  /* 0xfffffffc00f08947 */ /* 0x004fea000383ffff */
[----:B------:R-:W-:Y:S05]  /*2fac0*/  BRA `(.L_x_2553) ;  /* 0xffffff4800647947 */ /* 0x000fea000383ffff */
.L_x_2588:
        /* <DEDUP_REMOVED lines=11> */
.L_x_2787:
[----:B------:R-:W-:Y:S05]  /*2fb80*/  BSYNC B1 ;  /* 0x0000000000017941 */ /* 0x000fea0003800000 */
.L_x_2786:
[----:B------:R-:W-:Y:S05]  /*2fb90*/  BRA `(.L_x_2788) ;  /* 0xffffff9000e47947 */ /* 0x000fea000383ffff */
.L_x_2589:
[----:B------:R-:W-:Y:S01]  /*2fba0*/  BSSY B1, `(.L_x_2789) ;  /* 0x0000006000017945 */ /* 0x000fe20003800000 */
[----:B------:R-:W-:-:S07]  /*2fbb0*/  IMAD.MOV.U32 R15, RZ, RZ, -0x1 ;  /* 0xffffffffff0f7424 */ /* 0x000fce00078e00ff */
[----:B------:R-:W-:Y:S05]  /*2fbc0*/  WARPSYNC.COLLECTIVE R15, `(.L_x_2790) ;  /* 0x000000000f0c7348 */ /* 0x000fea0003c00000 */
[----:B------:R-:W-:Y:S02]  /*2fbd0*/  ELECT P6, UR62, PT ;  /* 0x00000000003e782f */ /* 0x000fe400038c0000 */
[----:B------:R-:W-:Y:S01]  /*2fbe0*/  MOV R14, UR62 ;  /* 0x0000003e000e7c02 */ /* 0x000fe20008000f00 */
[----:B------:R-:W-:Y:S10]  /*2fbf0*/  ENDCOLLECTIVE ;  /* 0x000000000000791b */ /* 0x000ff40003800000 */
.L_x_2790:
[----:B------:R-:W-:Y:S05]  /*2fc00*/  BSYNC B1 ;  /* 0x0000000000017941 */ /* 0x000fea0003800000 */
.L_x_2789:
[----:B------:R-:W-:Y:S05]  /*2fc10*/  BRA `(.L_x_2791) ;  /* 0xffffff9000d07947 */ /* 0x000fea000383ffff */
.L_x_2591:
[----:B0-----:R0:W1:Y:S02]  /*2fc20*/  SYNCS.PHASECHK.TRANS64.TRYWAIT P0, [R9+URZ+0x38820], R5 ;  /* 0x03882005090075a7 */ /* 0x001064000800017f */
[----:B-1----:R-:W-:Y:S05]  /*2fc30*/  @!P0 NANOSLEEP.SYNCS 0x989680 ;  /* 0x009896800000895d */ /* 0x002fea0003900000 */
[----:B------:R-:W1:Y:S02]  /*2fc40*/  @!P0 SYNCS.PHASECHK.TRANS64 P0, [R9+URZ+0x38820], R5 ;  /* 0x03882005090085a7 */ /* 0x000e64000800007f */
[----:B-1----:R-:W-:Y:S05]  /*2fc50*/  @!P0 BRA `(.L_x_2591) ;  /* 0xfffffffc00f08947 */ /* 0x002fea000383ffff */
[----:B------:R-:W-:Y:S05]  /*2fc60*/  BRA `(.L_x_2792) ;  /* 0xffffff9000ec7947 */ /* 0x000fea000383ffff */
.L_x_2594:
[----:B0-----:R0:W1:Y:S02]  /*2fc70*/  SYNCS.PHASECHK.TRANS64.TRYWAIT P0, [R5+URZ+0x388a0], R8 ;  /* 0x0388a008050075a7 */ /* 0x001064000800017f */
[----:B-1----:R-:W-:Y:S05]  /*2fc80*/  @!P0 NANOSLEEP.SYNCS 0x989680 ;  /* 0x009896800000895d */ /* 0x002fea0003900000 */
[----:B------:R-:W1:Y:S02]  /*2fc90*/  @!P0 SYNCS.PHASECHK.TRANS64 P0, [R5+URZ+0x388a0], R8 ;  /* 0x0388a008050085a7 */ /* 0x000e64000800007f */
[----:B-1----:R-:W-:Y:S05]  /*2fca0*/  @!P0 BRA `(.L_x_2594) ;  /* 0xfffffffc00f08947 */ /* 0x002fea000383ffff */
[----:B------:R-:W-:Y:S05]  /*2fcb0*/  BRA `(.L_x_2793) ;  /* 0xffffff9000fc7947 */ /* 0x000fea000383ffff */
.L_x_2596:
[----:B-1----:R1:W2:Y:S02]  /*2fcc0*/  SYNCS.PHASECHK.TRANS64.TRYWAIT P0, [R5+URZ+0x388c0], R8 ;  /* 0x0388c008050075a7 */ /* 0x0022a4000800017f */
[----:B--2---:R-:W-:Y:S05]  /*2fcd0*/  @!P0 NANOSLEEP.SYNCS 0x989680 ;  /* 0x009896800000895d */ /* 0x004fea0003900000 */
[----:B------:R-:W2:Y:S02]  /*2fce0*/  @!P0 SYNCS.PHASECHK.TRANS64 P0, [R5+URZ+0x388c0], R8 ;  /* 0x0388c008050085a7 */ /* 0x000ea4000800007f */
[----:B--2---:R-:W-:Y:S05]  /*2fcf0*/  @!P0 BRA `(.L_x_2596) ;  /* 0xfffffffc00f08947 */ /* 0x004fea000383ffff */
[----:B------:R-:W-:Y:S05]  /*2fd00*/  BRA `(.L_x_2794) ;  /* 0xffffff94009c7947 */ /* 0x000fea000383ffff */
.L_x_2600:
[----:B0-----:R0:W1:Y:S02]  /*2fd10*/  SYNCS.PHASECHK.TRANS64.TRYWAIT P0, [R6+URZ+0x388a0], R7 ;  /* 0x0388a007060075a7 */ /* 0x001064000800017f */
[----:B-1----:R-:W-:Y:S05]  /*2fd20*/  @!P0 NANOSLEEP.SYNCS 0x989680 ;  /* 0x009896800000895d */ /* 0x002fea0003900000 */
[----:B------:R-:W1:Y:S02]  /*2fd30*/  @!P0 SYNCS.PHASECHK.TRANS64 P0, [R6+URZ+0x388a0], R7 ;  /* 0x0388a007060085a7 */ /* 0x000e64000800007f */
[----:B-1----:R-:W-:Y:S05]  /*2fd40*/  @!P0 BRA `(.L_x_2600) ;  /* 0xfffffffc00f08947 */ /* 0x002fea000383ffff */
[----:B------:R-:W-:Y:S05]  /*2fd50*/  BRA `(.L_x_2795) ;  /* 0xffffff9800847947 */ /* 0x000fea000383ffff */
.L_x_2602:
[----:B-1----:R1:W2:Y:S02]  /*2fd60*/  SYNCS.PHASECHK.TRANS64.TRYWAIT P1, [R6+URZ+0x388c0], R7 ;  /* 0x0388c007060075a7 */ /* 0x0022a4000802017f */
[----:B--2---:R-:W-:Y:S05]  /*2fd70*/  @!P1 NANOSLEEP.SYNCS 0x989680 ;  /* 0x009896800000995d */ /* 0x004fea0003900000 */
[----:B------:R-:W2:Y:S02]  /*2fd80*/  @!P1 SYNCS.PHASECHK.TRANS64 P1, [R6+URZ+0x388c0], R7 ;  /* 0x0388c007060095a7 */ /* 0x000ea4000802007f */
[----:B--2---:R-:W-:Y:S05]  /*2fd90*/  @!P1 BRA `(.L_x_2602) ;  /* 0xfffffffc00f09947 */ /* 0x004fea000383ffff */
[----:B------:R-:W-:Y:S05]  /*2fda0*/  BRA `(.L_x_2796) ;  /* 0xffffff9c001c7947 */ /* 0x000fea000383ffff */
.L_x_2615:
        /* <DEDUP_REMOVED lines=11> */
.L_x_2798:
[----:B------:R-:W-:Y:S05]  /*2fe60*/  BSYNC B0 ;  /* 0x0000000000007941 */ /* 0x000fea0003800000 */
.L_x_2797:
[----:B------:R-:W-:Y:S05]  /*2fe70*/  BRA `(.L_x_2799) ;  /* 0xffffffa8007c7947 */ /* 0x000fea000383ffff */
.L_x_2616:
[----:B------:R-:W-:Y:S01]  /*2fe80*/  BSSY B0, `(.L_x_2800) ;  /* 0x0000006000007945 */ /* 0x000fe20003800000 */
[----:B------:R-:W-:-:S07]  /*2fe90*/  IMAD.MOV.U32 R15, RZ, RZ, -0x1 ;  /* 0xffffffffff0f7424 */ /* 0x000fce00078e00ff */
[----:B------:R-:W-:Y:S05]  /*2fea0*/  WARPSYNC.COLLECTIVE R15, `(.L_x_2801) ;  /* 0x000000000f0c7348 */ /* 0x000fea0003c00000 */
[----:B------:R-:W-:Y:S02]  /*2feb0*/  ELECT P6, UR62, PT ;  /* 0x00000000003e782f */ /* 0x000fe400038c0000 */
[----:B------:R-:W-:Y:S01]  /*2fec0*/  MOV R14, UR62 ;  /* 0x0000003e000e7c02 */ /* 0x000fe20008000f00 */
[----:B------:R-:W-:Y:S10]  /*2fed0*/  ENDCOLLECTIVE ;  /* 0x000000000000791b */ /* 0x000ff40003800000 */
.L_x_2801:
[----:B------:R-:W-:Y:S05]  /*2fee0*/  BSYNC B0 ;  /* 0x0000000000007941 */ /* 0x000fea0003800000 */
.L_x_2800:
[----:B------:R-:W-:Y:S05]  /*2fef0*/  BRA `(.L_x_2802) ;  /* 0xffffffa8006c7947 */ /* 0x000fea000383ffff */
.L_x_2619:
[----:B0-----:R0:W1:Y:S02]  /*2ff00*/  SYNCS.PHASECHK.TRANS64.TRYWAIT P0, [R7+URZ+0x38840], R10 ;  /* 0x0388400a070075a7 */ /* 0x001064000800017f */
[----:B-1----:R-:W-:Y:S05]  /*2ff10*/  @!P0 NANOSLEEP.SYNCS 0x989680 ;  /* 0x009896800000895d */ /* 0x002fea0003900000 */
[----:B------:R-:W1:Y:S02]  /*2ff20*/  @!P0 SYNCS.PHASECHK.TRANS64 P0, [R7+URZ+0x38840], R10 ;  /* 0x0388400a070085a7 */ /* 0x000e64000800007f */
[----:B-1----:R-:W-:Y:S05]  /*2ff30*/  @!P0 BRA `(.L_x_2619) ;  /* 0xfffffffc00f08947 */ /* 0x002fea000383ffff */
[----:B------:R-:W-:Y:S05]  /*2ff40*/  BRA `(.L_x_2803) ;  /* 0xffffffa800d07947 */ /* 0x000fea000383ffff */
.L_x_2622:
        /* <DEDUP_REMOVED lines=8> */
.L_x_2630:
[----:B0-----:R0:W1:Y:S02]  /*2ffd0*/  SYNCS.PHASECHK.TRANS64.TRYWAIT P0, [R8+URZ+0x38840], R9 ;  /* 0x03884009080075a7 */ /* 0x001064000800017f */
[----:B-1----:R-:W-:Y:S05]  /*2ffe0*/  @!P0 NANOSLEEP.SYNCS 0x989680 ;  /* 0x009896800000895d */ /* 0x002fea0003900000 */
[----:B------:R-:W1:Y:S02]  /*2fff0*/  @!P0 SYNCS.PHASECHK.TRANS64 P0, [R8+URZ+0x38840], R9 ;  /* 0x03884009080085a7 */ /* 0x000e64000800007f */
[----:B-1----:R-:W-:Y:S05]  /*30000*/  @!P0 BRA `(.L_x_2630) ;  /* 0xfffffffc00f08947 */ /* 0x002fea000383ffff */
[----:B------:R-:W-:Y:S05]  /*30010*/  BRA `(.L_x_2805) ;  /* 0xffffffb400007947 */ /* 0x000fea000383ffff */
.L_x_2632:
[----:B0-----:R0:W1:Y:S02]  /*30020*/  SYNCS.PHASECHK.TRANS64.TRYWAIT P0, [R8+URZ+0x38860], R9 ;  /* 0x03886009080075a7 */ /* 0x001064000800017f */
[----:B-1----:R-:W-:Y:S05]  /*30030*/  @!P0 NANOSLEEP.SYNCS 0x989680 ;  /* 0x009896800000895d */ /* 0x002fea0003900000 */
[----:B------:R-:W1:Y:S02]  /*30040*/  @!P0 SYNCS.PHASECHK.TRANS64 P0, [R8+URZ+0x38860], R9 ;  /* 0x03886009080085a7 */ /* 0x000e64000800007f */
[----:B-1----:R-:W-:Y:S05]  /*30050*/  @!P0 BRA `(.L_x_2632) ;  /* 0xfffffffc00f08947 */ /* 0x002fea000383ffff */
[----:B------:R-:W-:Y:S05]  /*30060*/  BRA `(.L_x_2806) ;  /* 0xffffffb400bc7947 */ /* 0x000fea000383ffff */
.L_x_2638:
[----:B-1----:R1:W2:Y:S02]  /*30070*/  SYNCS.PHASECHK.TRANS64.TRYWAIT P0, [R2+URZ+0x38840], R3 ;  /* 0x03884003020075a7 */ /* 0x0022a4000800017f */
[----:B--2---:R-:W-:Y:S05]  /*30080*/  @!P0 NANOSLEEP.SYNCS 0x989680 ;  /* 0x009896800000895d */ /* 0x004fea0003900000 */
[----:B------:R-:W2:Y:S02]  /*30090*/  @!P0 SYNCS.PHASECHK.TRANS64 P0, [R2+URZ+0x38840], R3 ;  /* 0x03884003020085a7 */ /* 0x000ea4000800007f */
[----:B--2---:R-:W-:Y:S05]  /*300a0*/  @!P0 BRA `(.L_x_2638) ;  /* 0xfffffffc00f08947 */ /* 0x004fea000383ffff */
[----:B------:R-:W-:Y:S05]  /*300b0*/  BRA `(.L_x_2807) ;  /* 0xffffffbc003c7947 */ /* 0x000fea000383ffff */
.L_x_2640:
[----:B0-----:R0:W1:Y:S02]  /*300c0*/  SYNCS.PHASECHK.TRANS64.TRYWAIT P0, [R2+URZ+0x38860], R3 ;  /* 0x03886003020075a7 */ /* 0x001064000800017f */
[----:B-1----:R-:W-:Y:S05]  /*300d0*/  @!P0 NANOSLEEP.SYNCS 0x989680 ;  /* 0x009896800000895d */ /* 0x002fea0003900000 */
[----:B------:R-:W1:Y:S02]  /*300e0*/  @!P0 SYNCS.PHASECHK.TRANS64 P0, [R2+URZ+0x38860], R3 ;  /* 0x03886003020085a7 */ /* 0x000e64000800007f */
[----:B-1----:R-:W-:Y:S05]  /*300f0*/  @!P0 BRA `(.L_x_2640) ;  /* 0xfffffffc00f08947 */ /* 0x002fea000383ffff */
[----:B------:R-:W-:Y:S05]  /*30100*/  BRA `(.L_x_2808) ;  /* 0xffffffbc00f87947 */ /* 0x000fea000383ffff */
.L_x_2646:
[----:B--2---:R2:W3:Y:S02]  /*30110*/  SYNCS.PHASECHK.TRANS64.TRYWAIT P0, [R2+URZ+0x38840], R3 ;  /* 0x03884003020075a7 */ /* 0x0044e4000800017f */
[----:B---3--:R-:W-:Y:S05]  /*30120*/  @!P0 NANOSLEEP.SYNCS 0x989680 ;  /* 0x009896800000895d */ /* 0x008fea0003900000 */
[----:B------:R-:W3:Y:S02]  /*30130*/  @!P0 SYNCS.PHASECHK.TRANS64 P0, [R2+URZ+0x38840], R3 ;  /* 0x03884003020085a7 */ /* 0x000ee4000800007f */
[----:B---3--:R-:W-:Y:S05]  /*30140*/  @!P0 BRA `(.L_x_2646) ;  /* 0xfffffffc00f08947 */ /* 0x008fea000383ffff */
[----:B------:R-:W-:Y:S05]  /*30150*/  BRA `(.L_x_2809) ;  /* 0xffffffc400547947 */ /* 0x000fea000383ffff */
.L_x_2648:
[----:B0-----:R0:W1:Y:S02]  /*30160*/  SYNCS.PHASECHK.TRANS64.TRYWAIT P0, [R2+URZ+0x38860], R9 ;  /* 0x03886009020075a7 */ /* 0x001064000800017f */
[----:B-1----:R-:W-:Y:S05]  /*30170*/  @!P0 NANOSLEEP.SYNCS 0x989680 ;  /* 0x009896800000895d */ /* 0x002fea0003900000 */
[----:B------:R-:W1:Y:S02]  /*30180*/  @!P0 SYNCS.PHASECHK.TRANS64 P0, [R2+URZ+0x38860], R9 ;  /* 0x03886009020085a7 */ /* 0x000e64000800007f */
[----:B-1----:R-:W-:Y:S05]  /*30190*/  @!P0 BRA `(.L_x_2648) ;  /* 0xfffffffc00f08947 */ /* 0x002fea000383ffff */
[----:B------:R-:W-:Y:S05]  /*301a0*/  BRA `(.L_x_2810) ;  /* 0xffffffc8000c7947 */ /* 0x000fea000383ffff */
.L_x_2656:
[----:B-1----:R1:W2:Y:S02]  /*301b0*/  SYNCS.PHASECHK.TRANS64.TRYWAIT P0, [R3+URZ+0x38860], R0 ;  /* 0x03886000030075a7 */ /* 0x0022a4000800017f */
[----:B--2---:R-:W-:Y:S05]  /*301c0*/  @!P0 NANOSLEEP.SYNCS 0x989680 ;  /* 0x009896800000895d */ /* 0x004fea0003900000 */
[----:B------:R-:W2:Y:S02]  /*301d0*/  @!P0 SYNCS.PHASECHK.TRANS64 P0, [R3+URZ+0x38860], R0 ;  /* 0x03886000030085a7 */ /* 0x000ea4000800007f */
[----:B--2---:R-:W-:Y:S05]  /*301e0*/  @!P0 BRA `(.L_x_2656) ;  /* 0xfffffffc00f08947 */ /* 0x004fea000383ffff */
[----:B------:R-:W-:Y:S05]  /*301f0*/  BRA `(.L_x_2811) ;  /* 0xffffffcc00507947 */ /* 0x000fea000383ffff */
.L_x_2659:
[----:B------:R-:W-:Y:S01]  /*30200*/  BSSY B0, `(.L_x_2812) ;  /* 0x0000008000007945 */ /* 0x000fe20003800000 */
[----:B------:R-:W-:Y:S02]  /*30210*/  IMAD.MOV.U32 R13, RZ, RZ, R16 ;  /* 0x000000ffff0d7224 */ /* 0x000fe400078e0010 */
[----:B------:R-:W-:Y:S02]  /*30220*/  IMAD.MOV.U32 R12, RZ, RZ, RZ ;  /* 0x000000ffff0c7224 */ /* 0x000fe400078e00ff */
[----:B------:R-:W-:Y:S02]  /*30230*/  IMAD.MOV.U32 R11, RZ, RZ, 0x1f ;  /* 0x0000001fff0b7424 */ /* 0x000fe400078e00ff */
[----:B0-----:R-:W-:-:S07]  /*30240*/  IMAD.MOV.U32 R15, RZ, RZ, -0x1 ;  /* 0xffffffffff0f7424 */ /* 0x001fce00078e00ff */
[----:B-1----:R-:W-:Y:S05]  /*30250*/  WARPSYNC.COLLECTIVE R15, `(.L_x_2813) ;  /* 0x000000000f087348 */ /* 0x002fea0003c00000 */
[----:B------:R0:W2:Y:S02]  /*30260*/  SHFL.IDX P6, R14, R13, R12, R11 ;  /* 0x0000000c0d0e7389 */ /* 0x0000a400000c000b */
[----:B012---:R-:W-:Y:S01]  /*30270*/  ENDCOLLECTIVE ;  /* 0x000000000000791b */ /* 0x007fe20003800000 */
.L_x_2813:
[----:B------:R-:W-:Y:S05]  /*30280*/  BSYNC B0 ;  /* 0x0000000000007941 */ /* 0x000fea0003800000 */
.L_x_2812:
        /* <DEDUP_REMOVED lines=8> */
.L_x_2814:
[----:B------:R-:W-:Y:S01]  /*30310*/  IMAD.MOV.U32 R16, RZ, RZ, R14 ;  /* 0x000000ffff107224 */ /* 0x000fe200078e000e */
[----:B------:R-:W-:Y:S06]  /*30320*/  BRA `(.L_x_2815) ;  /* 0xffffffd0000c7947 */ /* 0x000fec000383ffff */
.L_x_2662:
        /* <DEDUP_REMOVED lines=8> */
.L_x_2817:
[----:B------:R-:W-:Y:S05]  /*303b0*/  BSYNC B0 ;  /* 0x0000000000007941 */ /* 0x000fea0003800000 */
.L_x_2816:
        /* <DEDUP_REMOVED lines=10> */
.L_x_2818:
        /* <DEDUP_REMOVED lines=8> */
.L_x_2819:
        /* <DEDUP_REMOVED lines=8> */
.L_x_2820:
        /* <DEDUP_REMOVED lines=8> */
.L_x_2821:
        /* <DEDUP_REMOVED lines=8> */
.L_x_2822:
[----:B------:R-:W-:Y:S05]  /*30660*/  BRA `(.L_x_2823) ;  /* 0xffffffcc00d07947 */ /* 0x000fea000383ffff */
.L_x_2667:
        /* <DEDUP_REMOVED lines=8> */
.L_x_2825:
[----:B------:R-:W-:Y:S05]  /*306f0*/  BSYNC B0 ;  /* 0x0000000000007941 */ /* 0x000fea0003800000 */
.L_x_2824:
        /* <DEDUP_REMOVED lines=10> */
.L_x_2826:
        /* <DEDUP_REMOVED lines=8> */
.L_x_2827:
        /* <DEDUP_REMOVED lines=8> */
.L_x_2828:
        /* <DEDUP_REMOVED lines=8> */
.L_x_2829:
        /* <DEDUP_REMOVED lines=8> */
.L_x_2830:
[----:B------:R-:W-:Y:S05]  /*309a0*/  BRA `(.L_x_2831) ;  /* 0xffffffcc00b47947 */ /* 0x000fea000383ffff */
.L_x_2669:
[----:B------:R-:W-:Y:S01]  /*309b0*/  BSSY B0, `(.L_x_2832) ;  /* 0x0000006000007945 */ /* 0x000fe20003800000 */
[----:B------:R-:W-:Y:S01]  /*309c0*/  PLOP3.LUT P6, PT, P6, PT, PT, 0x8, 0x0 ;  /* 0x000000000000781c */ /* 0x000fe200037ce170 */
[----:B------:R-:W-:-:S12]  /*309d0*/  IMAD.MOV.U32 R15, RZ, RZ, -0x1 ;  /* 0xffffffffff0f7424 */ /* 0x000fd800078e00ff */
[----:B0-----:R-:W-:Y:S05]  /*309e0*/  WARPSYNC.COLLECTIVE R15, `(.L_x_2833) ;  /* 0x000000000f087348 */ /* 0x001fea0003c00000 */
[----:B------:R-:W-:Y:S01]  /*309f0*/  VOTE.ANY R14, PT, P6 ;  /* 0x00000000000e7806 */ /* 0x000fe200030e0100 */
[----:B0-----:R-:W-:Y:S06]  /*30a00*/  ENDCOLLECTIVE ;  /* 0x000000000000791b */ /* 0x001fec0003800000 */
.L_x_2833:
[----:B------:R-:W-:Y:S05]  /*30a10*/  BSYNC B0 ;  /* 0x0000000000007941 */ /* 0x000fea0003800000 */
.L_x_2832:
        /* <DEDUP_REMOVED lines=9> */
.L_x_2834:
[----:B------:R-:W-:Y:S01]  /*30ab0*/  IMAD.MOV.U32 R17, RZ, RZ, R14 ;  /* 0x000000ffff117224 */ /* 0x000fe200078e000e */
[----:B------:R-:W-:Y:S06]  /*30ac0*/  BRA `(.L_x_2835) ;  /* 0xffffffcc00a47947 */ /* 0x000fec000383ffff */
.L_x_2671:
[----:B------:R-:W-:Y:S01]  /*30ad0*/  BSSY B0, `(.L_x_2836) ;  /* 0x0000007000007945 */ /* 0x000fe20003800000 */
[----:B------:R-:W-:Y:S02]  /*30ae0*/  IMAD.MOV.U32 R13, RZ, RZ, R2 ;  /* 0x000000ffff0d7224 */ /* 0x000fe400078e0002 */
[----:B------:R-:W-:Y:S02]  /*30af0*/  IMAD.MOV.U32 R11, RZ, RZ, 0x1f ;  /* 0x0000001fff0b7424 */ /* 0x000fe400078e00ff */
[----:B------:R-:W-:-:S07]  /*30b00*/  IMAD.MOV.U32 R15, RZ, RZ, -0x1 ;  /* 0xffffffffff0f7424 */ /* 0x000fce00078e00ff */
[----:B012---:R-:W-:Y:S05]  /*30b10*/  WARPSYNC.COLLECTIVE R15, `(.L_x_2837) ;  /* 0x000000000f087348 */ /* 0x007fea0003c00000 */
[----:B------:R3:W4:Y:S02]  /*30b20*/  SHFL.IDX P6, R14, R13, R12, R11 ;  /* 0x0000000c0d0e7389 */ /* 0x00072400000c000b */
[----:B01234-:R-:W-:Y:S01]  /*30b30*/  ENDCOLLECTIVE ;  /* 0x000000000000791b */ /* 0x01ffe20003800000 */
.L_x_2837:
[----:B------:R-:W-:Y:S05]  /*30b40*/  BSYNC B0 ;  /* 0x0000000000007941 */ /* 0x000fea0003800000 */
.L_x_2836:
[----:B------:R-:W-:Y:S01]  /*30b50*/  IMAD.MOV.U32 R7, RZ, RZ, R14 ;  /* 0x000000ffff077224 */ /* 0x000fe200078e000e */
[----:B------:R-:W-:Y:S06]  /*30b60*/  BRA `(.L_x_2670) ;  /* 0xffffffcc00987947 */ /* 0x000fec000383ffff */
.L_x_2675:
[----:B-1----:R1:W2:Y:S02]  /*30b70*/  SYNCS.PHASECHK.TRANS64.TRYWAIT P0, [R0+URZ+0x38820], R3 ;  /* 0x03882003000075a7 */ /* 0x0022a4000800017f */
[----:B--2---:R-:W-:Y:S05]  /*30b80*/  @!P0 NANOSLEEP.SYNCS 0x989680 ;  /* 0x009896800000895d */ /* 0x004fea0003900000 */
[----:B------:R-:W2:Y:S02]  /*30b90*/  @!P0 SYNCS.PHASECHK.TRANS64 P0, [R0+URZ+0x38820], R3 ;  /* 0x03882003000085a7 */ /* 0x000ea4000800007f */
[----:B--2---:R-:W-:Y:S05]  /*30ba0*/  @!P0 BRA `(.L_x_2675) ;  /* 0xfffffffc00f08947 */ /* 0x004fea000383ffff */
[----:B------:R-:W-:Y:S05]  /*30bb0*/  BRA `(.L_x_2838) ;  /* 0xffffffd4000c7947 */ /* 0x000fea000383ffff */
.L_x_2676:
        /* <DEDUP_REMOVED lines=11> */
.L_x_2840:
[----:B------:R-:W-:Y:S05]  /*30c70*/  BSYNC B0 ;  /* 0x0000000000007941 */ /* 0x000fea0003800000 */
.L_x_2839:
[----:B------:R-:W-:Y:S05]  /*30c80*/  BRA `(.L_x_2841) ;  /* 0xffffffd000f47947 */ /* 0x000fea000383ffff */
.L_x_2677:
[----:B------:R-:W-:Y:S01]  /*30c90*/  BSSY B0, `(.L_x_2842) ;  /* 0x0000006000007945 */ /* 0x000fe20003800000 */
[----:B------:R-:W-:-:S07]  /*30ca0*/  IMAD.MOV.U32 R15, RZ, RZ, -0x1 ;  /* 0xffffffffff0f7424 */ /* 0x000fce00078e00ff */
[----:B012---:R-:W-:Y:S05]  /*30cb0*/  WARPSYNC.COLLECTIVE R15, `(.L_x_2843) ;  /* 0x000000000f0c7348 */ /* 0x007fea0003c00000 */
[----:B------:R-:W-:Y:S02]  /*30cc0*/  ELECT P6, UR62, PT ;  /* 0x00000000003e782f */ /* 0x000fe400038c0000 */
[----:B------:R-:W-:Y:S01]  /*30cd0*/  MOV R14, UR62 ;  /* 0x0000003e000e7c02 */ /* 0x000fe20008000f00 */
[----:B012---:R-:W-:Y:S10]  /*30ce0*/  ENDCOLLECTIVE ;  /* 0x000000000000791b */ /* 0x007ff40003800000 */
.L_x_2843:
[----:B------:R-:W-:Y:S05]  /*30cf0*/  BSYNC B0 ;  /* 0x0000000000007941 */ /* 0x000fea0003800000 */
.L_x_2842:
[----:B------:R-:W-:Y:S05]  /*30d00*/  BRA `(.L_x_2844) ;  /* 0xffffffd000e87947 */ /* 0x000fea000383ffff */
.L_x_2679:
[----:B-1----:R1:W2:Y:S02]  /*30d10*/  SYNCS.PHASECHK.TRANS64.TRYWAIT P0, [R6+URZ], R5 ;  /* 0x00000005060075a7 */ /* 0x0022a4000800017f */
[----:B--2---:R-:W-:Y:S05]  /*30d20*/  @!P0 NANOSLEEP.SYNCS 0x989680 ;  /* 0x009896800000895d */ /* 0x004fea0003900000 */
[----:B------:R-:W2:Y:S02]  /*30d30*/  @!P0 SYNCS.PHASECHK.TRANS64 P0, [R6+URZ], R5 ;  /* 0x00000005060085a7 */ /* 0x000ea4000800007f */
[----:B--2---:R-:W-:Y:S05]  /*30d40*/  @!P0 BRA `(.L_x_2679) ;  /* 0xfffffffc00f08947 */ /* 0x004fea000383ffff */
[----:B------:R-:W-:Y:S05]  /*30d50*/  BRA `(.L_x_2845) ;  /* 0xffffffd4002c7947 */ /* 0x000fea000383ffff */
.L_x_2680:
[----:B--2---:R2:W3:Y:S02]  /*30d60*/  SYNCS.PHASECHK.TRANS64.TRYWAIT P0, [R7+URZ], R2 ;  /* 0x00000002070075a7 */ /* 0x0044e4000800017f */
[----:B---3--:R-:W-:Y:S05]  /*30d70*/  @!P0 NANOSLEEP.SYNCS 0x989680 ;  /* 0x009896800000895d */ /* 0x008fea0003900000 */
[----:B------:R-:W3:Y:S02]  /*30d80*/  @!P0 SYNCS.PHASECHK.TRANS64 P0, [R7+URZ], R2 ;  /* 0x00000002070085a7 */ /* 0x000ee4000800007f */
[----:B---3--:R-:W-:Y:S05]  /*30d90*/  @!P0 BRA `(.L_x_2680) ;  /* 0xfffffffc00f08947 */ /* 0x008fea000383ffff */
[----:B------:R-:W-:Y:S05]  /*30da0*/  BRA `(.L_x_2846) ;  /* 0xffffffd400207947 */ /* 0x000fea000383ffff */
.L_x_2682:
[----:B---3--:R3:W4:Y:S02]  /*30db0*/  SYNCS.PHASECHK.TRANS64.TRYWAIT P0, [R4+URZ], R5 ;  /* 0x00000005040075a7 */ /* 0x008724000800017f */
[----:B----4-:R-:W-:Y:S05]  /*30dc0*/  @!P0 NANOSLEEP.SYNCS 0x989680 ;  /* 0x009896800000895d */ /* 0x010fea0003900000 */
[----:B------:R-:W4:Y:S02]  /*30dd0*/  @!P0 SYNCS.PHASECHK.TRANS64 P0, [R4+URZ], R5 ;  /* 0x00000005040085a7 */ /* 0x000f24000800007f */
[----:B----4-:R-:W-:Y:S05]  /*30de0*/  @!P0 BRA `(.L_x_2682) ;  /* 0xfffffffc00f08947 */ /* 0x010fea000383ffff */
[----:B------:R-:W-:Y:S05]  /*30df0*/  BRA `(.L_x_2847) ;  /* 0xffffffd400287947 */ /* 0x000fea000383ffff */
.L_x_2848:
        /* <DEDUP_REMOVED lines=16> */
.L_x_12758:


//--------------------- .text._ZN7cutlass13device_kernelIN5flash11enable_sm90INS1_16FlashAttnFwdSm90INS1_25CollectiveMainloopFwdSm90ILi2EN4cute5tupleIJNS5_1CILi1EEES8_S8_EEENS6_IJNS7_ILi128EEENS7_ILi112EEENS7_ILi192EEEEEELi192ENS_10bfloat16_tEfNS_4arch4Sm90ELb0ELb0ELb0ELb0ELb0ELb0ELb0ELb1ELb1ELb0ELb0ELb0EEENS1_21CollectiveEpilogueFwdINS6_IJSA_SC_SB_EEES9_SE_SG_Li256ELb0ELb0ELb0ELb0EEENS1_29StaticPersistentTileSchedulerILb0EEEEEEEEEvNT_6ParamsE --------------------------
	.section	.text._ZN7cutlass13device_kernelIN5flash11enable_sm90INS1_16FlashAttnFwdSm90INS1_25CollectiveMainloopFwdSm90ILi2EN4cute5tupleIJNS5_1CILi1EEES8_S8_EEENS6_IJNS7_ILi128EEENS7_ILi112EEENS7_ILi192EEEEEELi192ENS_10bfloat16_tEfNS_4arch4Sm90ELb0ELb0ELb0ELb0ELb0ELb0ELb0ELb1ELb1ELb0ELb0ELb0EEENS1_21CollectiveEpilogueFwdINS6_IJSA_SC_SB_EEES9_SE_SG_Li256ELb0ELb0ELb0ELb0EEENS1_29StaticPersistentTileSchedulerILb0EEEEEEEEEvNT_6ParamsE,"ax",@progbits
	.align	128
.text._ZN7cutlass13device_kernelIN5flash11enable_sm90INS1_16FlashAttnFwdSm90INS1_25CollectiveMainloopFwdSm90ILi2EN4cute5tupleIJNS5_1CILi1EEES8_S8_EEENS6_IJNS7_ILi128EEENS7_ILi112EEENS7_ILi192EEEEEELi192ENS_10bfloat16_tEfNS_4arch4Sm90ELb0ELb0ELb0ELb0ELb0ELb0ELb0ELb1ELb1ELb0ELb0ELb0EEENS1_21CollectiveEpilogueFwdINS6_IJSA_SC_SB_EEES9_SE_SG_Li256ELb0ELb0ELb0ELb0EEENS1_29StaticPersistentTileSchedulerILb0EEEEEEEEEvNT_6ParamsE:
        .type           _ZN7cutlass13device_kernelIN5flash11enable_sm90INS1_16FlashAttnFwdSm90INS1_25CollectiveMainloopFwdSm90ILi2EN4cute5tupleIJNS5_1CILi1EEES8_S8_EEENS6_IJNS7_ILi128EEENS7_ILi112EEENS7_ILi192EEEEEELi192ENS_10bfloat16_tEfNS_4arch4Sm90ELb0ELb0ELb0ELb0ELb0ELb0ELb0ELb1ELb1ELb0ELb0ELb0EEENS1_21CollectiveEpilogueFwdINS6_IJSA_SC_SB_EEES9_SE_SG_Li256ELb0ELb0ELb0ELb0EEENS1_29StaticPersistentTileSchedulerILb0EEEEEEEEEvNT_6ParamsE,@function
        .size           _ZN7cutlass13device_kernelIN5flash11enable_sm90INS1_16FlashAttnFwdSm90INS1_25CollectiveMainloopFwdSm90ILi2EN4cute5tupleIJNS5_1CILi1EEES8_S8_EEENS6_IJNS7_ILi128EEENS7_ILi112EEENS7_ILi192EEEEEELi192ENS_10bfloat16_tEfNS_4arch4Sm90ELb0ELb0ELb0ELb0ELb0ELb0ELb0ELb1ELb1ELb0ELb0ELb0EEENS1_21CollectiveEpilogueFwdINS6_IJSA_SC_SB_EEES9_SE_SG_Li256ELb0ELb0ELb0ELb0EEENS1_29StaticPersistentTileSchedulerILb0EEEEEEEEEvNT_6ParamsE,(.L_x_12759 - _ZN7cutlass13device_kernelIN5flash11enable_sm90INS1_16FlashAttnFwdSm90INS1_25CollectiveMainloopFwdSm90ILi2EN4cute5tupleIJNS5_1CILi1EEES8_S8_EEENS6_IJNS7_ILi128EEENS7_ILi112EEENS7_ILi192EEEEEELi192ENS_10bfloat16_tEfNS_4arch4Sm90ELb0ELb0ELb0ELb0ELb0ELb0ELb0ELb1ELb1ELb0ELb0ELb0EEENS1_21CollectiveEpilogueFwdINS6_IJSA_SC_SB_EEES9_SE_SG_Li256ELb0ELb0ELb0ELb0EEENS1_29StaticPersistentTileSchedulerILb0EEEEEEEEEvNT_6ParamsE)
        .other          _ZN7cutlass13device_kernelIN5flash11enable_sm90INS1_16FlashAttnFwdSm90INS1_25CollectiveMainloopFwdSm90ILi2EN4cute5tupleIJNS5_1CILi1EEES8_S8_EEENS6_IJNS7_ILi128EEENS7_ILi112EEENS7_ILi192EEEEEELi192ENS_10bfloat16_tEfNS_4arch4Sm90ELb0ELb0ELb0ELb0ELb0ELb0ELb0ELb1ELb1ELb0ELb0ELb0EEENS1_21CollectiveEpilogueFwdINS6_IJSA_SC_SB_EEES9_SE_SG_Li256ELb0ELb0ELb0ELb0EEENS1_29StaticPersistentTileSchedulerILb0EEEEEEEEEvNT_6ParamsE,@"STO_CUDA_ENTRY STV_DEFAULT"
_ZN7cutlass13device_kernelIN5flash11enable_sm90INS1_16FlashAttnFwdSm90INS1_25CollectiveMainloopFwdSm90ILi2EN4cute5tupleIJNS5_1CILi1EEES8_S8_EEENS6_IJNS7_ILi128EEENS7_ILi112EEENS7_ILi192EEEEEELi192ENS_10bfloat16_tEfNS_4arch4Sm90ELb0ELb0ELb0ELb0ELb0ELb0ELb0ELb1ELb1ELb0ELb0ELb0EEENS1_21CollectiveEpilogueFwdINS6_IJSA_SC_SB_EEES9_SE_SG_Li256ELb0ELb0ELb0ELb0EEENS1_29StaticPersistentTileSchedulerILb0EEEEEEEEEvNT_6ParamsE:
        /* <DEDUP_REMOVED lines=24> */
.L_x_2850:
[----:B------:R-:W-:Y:S05]  /*0180*/  BSYNC B0 ;  /* 0x0000000000007941 */ /* 0x000fea0003800000 */
.L_x_2849:
        /* <DEDUP_REMOVED lines=37> */
.L_x_2851:
        /* <DEDUP_REMOVED lines=22> */
.L_x_2852:
        /* <DEDUP_REMOVED lines=18> */
.L_x_2853:
        /* <DEDUP_REMOVED lines=22> */
.L_x_2854:
        /* <DEDUP_REMOVED lines=22> */
.L_x_2855:
[----:B-1----:R-:W-:Y:S01]  /*0920*/  UMOV UR4, 0x1 ;  /* 0x0000000100047882 */ /* 0x002fe20000000000 */
[----:B------:R-:W-:Y:S01]  /*0930*/  PLOP3.LUT P0, PT, PT, PT, UP0, 0x80, 0x0 ;  /* 0x000000000000781c */ /* 0x000fe20003f0f008 */
[----:B------:R-:W-:Y:S01]  /*0940*/  USEL UR4, UR4, 0x2, !UP0 ;  /* 0x0000000204047887 */ /* 0x000fe2000c000000 */
[----:B------:R-:W-:-:S05]  /*0950*/  NOP ;  /* 0x0000000000007918 */ /* 0x000fca0000000000 */
[----:B------:R-:W-:-:S05]  /*0960*/  IMAD.U32 R2, RZ, RZ, UR4 ;  /* 0x00000004ff027e24 */ /* 0x000fca000f8e00ff */
[----:B------:R1:W-:Y:S01]  /*0970*/  STL [R1+0x1c], R2 ;  /* 0x00001c0201007387 */ /* 0x0003e20000100800 */
[----:B--23--:R-:W-:Y:S06]  /*0980*/  BAR.SYNC.DEFER_BLOCKING 0x0 ;  /* 0x0000000000007b1d */ /* 0x00cfec0000010000 */
[----:B------:R-:W-:Y:S05]  /*0990*/  @!P0 BRA `(.L_x_2856) ;  /* 0x000000a8009c8947 */ /* 0x000fea0003800000 */
.L_x_2857:
        /* <DEDUP_REMOVED lines=9> */
[----:B-1----:R-:W2:Y:S01]  /*0a30*/  LDL R2, [R1+0x1c] ;  /* 0x00001c0001027983 */ /* 0x002ea20000100800 */
[----:B------:R-:W-:Y:S01]  /*0a40*/  VIADD R0, R4, 0xffffff80 ;  /* 0xffffff8004007836 */ /* 0x000fe20000000000 */
[----:B------:R-:W1:Y:S01]  /*0a50*/  S2UR UR5, SR_CgaCtaId ;  /* 0x00000000000579c3 */ /* 0x000e620000008800 */
[----:B------:R-:W-:Y:S01]  /*0a60*/  UMOV UR4, 0x400 ;  /* 0x0000040000047882 */ /* 0x000fe20000000000 */
[----:B------:R-:W-:Y:S01]  /*0a70*/  IMAD.MOV.U32 R210, RZ, RZ, -0x2 ;  /* 0xfffffffeffd27424 */ /* 0x000fe200078e00ff */
[----:B------:R-:W-:Y:S01]  /*0a80*/  UMOV UR38, URZ ;  /* 0x0000003f00267c82 */ /* 0x000fe20008000000 */
[----:B------:R-:W-:Y:S01]  /*0a90*/  SHF.R.S32.HI R3, RZ, 0x1f, R0 ;  /* 0x0000001fff037819 */ /* 0x000fe20000011400 */
[----:B------:R-:W-:-:S03]  /*0aa0*/  IMAD.U32 R22, RZ, RZ, UR7 ;  /* 0x00000007ff167e24 */ /* 0x000fc6000f8e00ff */
[----:B------:R-:W3:Y:S01]  /*0ab0*/  S2UR UR6, SR_SWINHI ;  /* 0x00000000000679c3 */ /* 0x000ee20000002f00 */
[CC--:B------:R-:W-:Y:S02]  /*0ac0*/  LEA.HI R6, R3.reuse, R0.reuse, RZ, 0x4 ;  /* 0x0000000003067211 */ /* 0x0c0fe400078f20ff */
[----:B------:R-:W-:Y:S02]  /*0ad0*/  LEA.HI R208, R3, R0, RZ, 0x5 ;  /* 0x0000000003d07211 */ /* 0x000fe400078f28ff */
[----:B------:R-:W-:Y:S02]  /*0ae0*/  SHF.R.S32.HI R7, RZ, 0x4, R6 ;  /* 0x00000004ff077819 */ /* 0x000fe40000011406 */
[----:B------:R-:W-:Y:S02]  /*0af0*/  SHF.R.S32.HI R208, RZ, 0x5, R208 ;  /* 0x00000005ffd07819 */ /* 0x000fe400000114d0 */
[----:B------:R-:W-:-:S04]  /*0b00*/  LEA.HI R8, R6, R7, RZ, 0x1 ;  /* 0x0000000706087211 */ /* 0x000fc800078f08ff */
[----:B------:R-:W-:Y:S01]  /*0b10*/  LOP3.LUT R8, R8, 0x1ffffffe, RZ, 0xc0, !PT ;  /* 0x1ffffffe08087812 */ /* 0x000fe200078ec0ff */
[----:B-1----:R-:W-:-:S03]  /*0b20*/  ULEA UR9, UR5, UR4, 0x18 ;  /* 0x0000000405097291 */ /* 0x002fc6000f8ec03f */
[----:B------:R-:W-:-:S03]  /*0b30*/  IADD3 R8, R7, -R8, RZ ;  /* 0x8000000807087210 */ /* 0x000fc60007ffe0ff */
[----:B------:R-:W-:Y:S01]  /*0b40*/  IMAD.U32 R16, RZ, RZ, UR9 ;  /* 0x00000009ff107e24 */ /* 0x000fe2000f8e00ff */
[----:B------:R-:W-:Y:S01]  /*0b50*/  UMOV UR4, UR9 ;  /* 0x0000000900047c82 */ /* 0x000fe20008000000 */
[----:B---3--:R-:W-:Y:S01]  /*0b60*/  UMOV UR5, UR6 ;  /* 0x0000000600057c82 */ /* 0x008fe20008000000 */
[----:B------:R-:W-:Y:S02]  /*0b70*/  IMAD.U32 R18, RZ, RZ, UR4 ;  /* 0x00000004ff127e24 */ /* 0x000fe4000f8e00ff */
[----:B------:R-:W-:Y:S01]  /*0b80*/  IMAD.U32 R19, RZ, RZ, UR5 ;  /* 0x00000005ff137e24 */ /* 0x000fe2000f8e00ff */
[----:B------:R-:W-:Y:S02]  /*0b90*/  UMOV UR5, URZ ;  /* 0x0000003f00057c82 */ /* 0x000fe40008000000 */
[----:B------:R-:W-:Y:S01]  /*0ba0*/  IMAD.U32 R23, RZ, RZ, UR5 ;  /* 0x00000005ff177e24 */ /* 0x000fe2000f8e00ff */
[----:B--2---:R-:W-:Y:S02]  /*0bb0*/  R2UR UR8, R2 ;  /* 0x00000000020872ca */ /* 0x004fe400000e0000 */
[----:B------:R-:W-:-:S02]  /*0bc0*/  LEA.HI R2, R3, R0, RZ, 0x7 ;  /* 0x0000000003027211 */ /* 0x000fc400078f38ff */
[----:B------:R-:W-:Y:S02]  /*0bd0*/  LOP3.LUT R3, R6, 0x3fffff0, RZ, 0xc0, !PT ;  /* 0x03fffff006037812 */ /* 0x000fe400078ec0ff */
[----:B------:R-:W-:Y:S02]  /*0be0*/  LOP3.LUT R5, R2, 0xffffff80, RZ, 0xc0, !PT ;  /* 0xffffff8002057812 */ /* 0x000fe400078ec0ff */
[----:B------:R-:W-:Y:S01]  /*0bf0*/  SHF.R.S32.HI R207, RZ, 0x7, R2 ;  /* 0x00000007ffcf7819 */ /* 0x000fe20000011402 */
[C---:B------:R-:W-:Y:S02]  /*0c00*/  IMAD.IADD R3, R0.reuse, 0x1, -R3 ;  /* 0x0000000100037824 */ /* 0x040fe400078e0a03 */
[----:B------:R-:W-:Y:S01]  /*0c10*/  IMAD.IADD R204, R0, 0x1, -R5 ;  /* 0x0000000100cc7824 */ /* 0x000fe200078e0a05 */
[----:B------:R-:W-:Y:S01]  /*0c20*/  LEA.HI R2, R2, R207, RZ, 0x1 ;  /* 0x000000cf02027211 */ /* 0x000fe200078f08ff */
[----:B------:R-:W-:Y:S01]  /*0c30*/  IMAD R3, R208, 0x10, R3 ;  /* 0x00000010d0037824 */ /* 0x000fe200078e0203 */
[----:B------:R-:W-:-:S02]  /*0c40*/  ULOP3.LUT UR4, UR8, 0x1, URZ, 0xfc, !UPT ;  /* 0x0000000108047892 */ /* 0x000fc4000f8efc3f */
[----:B------:R-:W-:Y:S01]  /*0c50*/  SHF.R.S32.HI R5, RZ, 0x1f, R204 ;  /* 0x0000001fff057819 */ /* 0x000fe200000114cc */
[----:B------:R-:W-:Y:S01]  /*0c60*/  IMAD R8, R3, 0x8, R8 ;  /* 0x0000000803087824 */ /* 0x000fe200078e0208 */
[----:B------:R-:W-:Y:S02]  /*0c70*/  LOP3.LUT R2, R2, 0x3fffffe, RZ, 0xc0, !PT ;  /* 0x03fffffe02027812 */ /* 0x000fe400078ec0ff */
[CC--:B------:R-:W-:Y:S01]  /*0c80*/  LEA.HI R4, R5.reuse, R204.reuse, RZ, 0x2 ;  /* 0x000000cc05047211 */ /* 0x0c0fe200078f10ff */
[----:B------:R-:W-:Y:S01]  /*0c90*/  IMAD.U32 R211, RZ, RZ, UR4 ;  /* 0x00000004ffd37e24 */ /* 0x000fe2000f8e00ff */
[----:B------:R-:W-:Y:S01]  /*0ca0*/  LEA.HI R5, R5, R204, RZ, 0x5 ;  /* 0x000000cc05057211 */ /* 0x000fe200078f28ff */
[----:B------:R-:W-:Y:S01]  /*0cb0*/  IMAD.IADD R2, R207, 0x1, -R2 ;  /* 0x00000001cf027824 */ /* 0x000fe200078e0a02 */
[--C-:B------:R-:W-:Y:S01]  /*0cc0*/  SHF.R.S32.HI R6, RZ, 0x2, R4.reuse ;  /* 0x00000002ff067819 */ /* 0x100fe20000011404 */
[----:B------:R-:W-:Y:S01]  /*0cd0*/  UMOV UR4, URZ ;  /* 0x0000003f00047c82 */ /* 0x000fe20008000000 */
[----:B------:R-:W-:Y:S01]  /*0ce0*/  SHF.R.S32.HI R9, RZ, 0x1f, R4 ;  /* 0x0000001fff097819 */ /* 0x000fe20000011404 */
[----:B------:R-:W-:Y:S01]  /*0cf0*/  IMAD.U32 R17, RZ, RZ, UR4 ;  /* 0x00000004ff117e24 */ /* 0x000fe2000f8e00ff */
[----:B------:R-:W-:Y:S01]  /*0d00*/  SHF.R.S32.HI R0, RZ, 0x5, R5 ;  /* 0x00000005ff007819 */ /* 0x000fe20000011405 */
[----:B------:R-:W-:Y:S01]  /*0d10*/  IMAD.SHL.U32 R5, R8, 0x8, RZ ;  /* 0x0000000808057824 */ /* 0x000fe200078e00ff */
[----:B------:R-:W-:-:S02]  /*0d20*/  LEA.HI R9, R9, R6, RZ, 0x3 ;  /* 0x0000000609097211 */ /* 0x000fc400078f18ff */
[----:B------:R-:W-:Y:S01]  /*0d30*/  LOP3.LUT R3, R4, 0x7ffffffc, RZ, 0xc0, !PT ;  /* 0x7ffffffc04037812 */ /* 0x000fe200078ec0ff */
[----:B------:R-:W-:Y:S01]  /*0d40*/  IMAD.WIDE R18, R5, 0x2, R18 ;  /* 0x0000000205127825 */ /* 0x000fe200078e0212 */
[----:B------:R-:W-:Y:S02]  /*0d50*/  LOP3.LUT R9, R9, 0xfffffff8, RZ, 0xc0, !PT ;  /* 0xfffffff809097812 */ /* 0x000fe400078ec0ff */
[----:B------:R-:W-:-:S03]  /*0d60*/  IADD3 R3, R204, -R3, RZ ;  /* 0x80000003cc037210 */ /* 0x000fc60007ffe0ff */
[----:B------:R-:W-:Y:S02]  /*0d70*/  IMAD.IADD R9, R6, 0x1, -R9 ;  /* 0x0000000106097824 */ /* 0x000fe400078e0a09 */
[----:B------:R-:W-:Y:S02]  /*0d80*/  IMAD R210, R3, R210, 0x70 ;  /* 0x0000007003d27424 */ /* 0x000fe400078e02d2 */
[----:B------:R-:W-:-:S05]  /*0d90*/  IMAD R9, R0, 0x10, R9 ;  /* 0x0000001000097824 */ /* 0x000fca00078e0209 */
[----:B------:R-:W-:-:S07]  /*0da0*/  LEA R209, R2, R9, 0x6 ;  /* 0x0000000902d17211 */ /* 0x000fce00078e30ff */
.L_x_2880:
[----:B------:R-:W1:Y:S01]  /*0db0*/  SHFL.IDX PT, R0, R207, RZ, 0x1f ;  /* 0x00001fffcf007589 */ /* 0x000e6200000e0000 */
[----:B------:R-:W-:Y:S01]  /*0dc0*/  R2UR UR9, R16 ;  /* 0x00000000100972ca */ /* 0x000fe200000e0000 */
[----:B------:R-:W-:Y:S01]  /*0dd0*/  ULDC UR5, c[0x0][0xda8] ;  /* 0x00036a0000057ab9 */ /* 0x000fe20000000800 */
[----:B------:R-:W-:Y:S01]  /*0de0*/  ULDC.64 UR6, c[0x0][0x3f8] ;  /* 0x0000fe0000067ab9 */ /* 0x000fe20000000a00 */
[----:B------:R-:W-:Y:S01]  /*0df0*/  R2UR UR12, R22 ;  /* 0x00000000160c72ca */ /* 0x000fe200000e0000 */
[----:B------:R-:W-:Y:S02]  /*0e00*/  UISETP.NE.AND UP1, UPT, UR5, 0x1, UPT ;  /* 0x000000010500788c */ /* 0x000fe4000bf25270 */
[----:B------:R-:W-:Y:S01]  /*0e10*/  UISETP.NE.U32.AND UP0, UPT, UR6, URZ, UPT ;  /* 0x0000003f0600728c */ /* 0x000fe2000bf05070 */
[----:B------:R-:W-:Y:S01]  /*0e20*/  ULDC UR5, c[0x0][0xdb4] ;  /* 0x00036d0000057ab9 */ /* 0x000fe20000000800 */
[----:B------:R-:W-:Y:S01]  /*0e30*/  ULDC UR60, c[0x0][0x404] ;  /* 0x00010100003c7ab9 */ /* 0x000fe20000000800 */
[----:B------:R-:W-:-:S02]  /*0e40*/  UISETP.NE.AND UP2, UPT, UR5, 0x1, UPT ;  /* 0x000000010500788c */ /* 0x000fc4000bf45270 */
[----:B------:R-:W-:Y:S02]  /*0e50*/  UISETP.NE.AND.EX UP0, UPT, UR7, URZ, UPT, UP0 ;  /* 0x0000003f0700728c */ /* 0x000fe4000bf05300 */
[----:B------:R-:W-:Y:S02]  /*0e60*/  UIADD3 UR9, UR9, 0x15400, URZ ;  /* 0x0001540009097890 */ /* 0x000fe4000fffe03f */
[----:B------:R-:W-:Y:S01]  /*0e70*/  USEL UR60, UR60, 0x1, UP0 ;  /* 0x000000013c3c7887 */ /* 0x000fe20008000000 */
[----:B------:R-:W-:Y:S01]  /*0e80*/  ULDC UR8, c[0x0][0x2e0] ;  /* 0x0000b80000087ab9 */ /* 0x000fe20000000800 */
[----:B------:R-:W-:Y:S01]  /*0e90*/  @UP1 ULDC UR6, c[0x0][0xdac] ;  /* 0x00036b0000061ab9 */ /* 0x000fe20000000800 */
[----:B------:R-:W-:Y:S02]  /*0ea0*/  ULOP3.LUT UP0, URZ, UR9, 0x9f, URZ, 0xc0, !UPT ;  /* 0x0000009f093f7892 */ /* 0x000fe4000f80c03f */
[----:B------:R-:W-:Y:S01]  /*0eb0*/  UIMAD.WIDE.U32 UR6, UR12, UR6, URZ ;  /* 0x000000060c0672a5 */ /* 0x000fe2000f8e003f */
[----:B-1----:R-:W-:Y:S01]  /*0ec0*/  R2UR UR4, R0 ;  /* 0x00000000000472ca */ /* 0x002fe200000e0000 */
[----:B------:R-:W-:Y:S01]  /*0ed0*/  UIMAD UR60, UR60, UR8, URZ ;  /* 0x000000083c3c72a4 */ /* 0x000fe2000f8e023f */
[----:B------:R-:W-:-:S02]  /*0ee0*/  UMOV UR13, UR12 ;  /* 0x0000000c000d7c82 */ /* 0x000fc40008000000 */
[----:B------:R-:W-:Y:S01]  /*0ef0*/  @UP1 ULDC UR8, c[0x0][0xdb0] ;  /* 0x00036c0000081ab9 */ /* 0x000fe20000000800 */
[----:B------:R-:W-:Y:S01]  /*0f00*/  PLOP3.LUT P0, PT, PT, PT, UP0, 0x80, 0x0 ;  /* 0x000000000000781c */ /* 0x000fe20003f0f008 */
[----:B------:R-:W-:Y:S01]  /*0f10*/  @UP1 USHF.R.U32.HI UR13, URZ, UR8, UR7 ;  /* 0x000000083f0d1299 */ /* 0x000fe20008011607 */
[----:B------:R-:W-:-:S03]  /*0f20*/  @UP2 ULDC.64 UR10, c[0x0][0xdb8] ;  /* 0x00036e00000a2ab9 */ /* 0x000fc60000000a00 */
[----:B------:R-:W-:Y:S02]  /*0f30*/  UIMAD.WIDE.U32 UR6, UR13, UR10, URZ ;  /* 0x0000000a0d0672a5 */ /* 0x000fe4000f8e003f */
[----:B------:R-:W-:Y:S01]  /*0f40*/  IMAD.U32 R206, RZ, RZ, UR13 ;  /* 0x0000000dffce7e24 */ /* 0x000fe2000f8e00ff */
[----:B------:R-:W-:Y:S01]  /*0f50*/  ULEA.HI UR5, UR4, UR4, URZ, 0x1 ;  /* 0x0000000404057291 */ /* 0x000fe2000f8f083f */
[----:B------:R-:W-:Y:S01]  /*0f60*/  UMOV UR36, UR13 ;  /* 0x0000000d00247c82 */ /* 0x000fe20008000000 */
[----:B------:R-:W-:Y:S02]  /*0f70*/  @UP2 USHF.R.U32.HI UR36, URZ, UR11, UR7 ;  /* 0x0000000b3f242299 */ /* 0x000fe40008011607 */
[----:B------:R-:W-:-:S04]  /*0f80*/  ULOP3.LUT UR5, UR5, 0x1e, URZ, 0xc0, !UPT ;  /* 0x0000001e05057892 */ /* 0x000fc8000f8ec03f */
[----:B------:R-:W-:Y:S02]  /*0f90*/  UIADD3 UR4, UR4, -UR5, URZ ;  /* 0x8000000504047290 */ /* 0x000fe4000fffe03f */
[----:B------:R-:W-:Y:S02]  /*0fa0*/  UIADD3 UR5, UR60, 0x6f, URZ ;  /* 0x0000006f3c057890 */ /* 0x000fe4000fffe03f */
[----:B------:R-:W-:-:S03]  /*0fb0*/  ULEA UR8, UR4, UR9, 0xd ;  /* 0x0000000904087291 */ /* 0x000fc6000f8e683f */
[----:B------:R-:W-:Y:S01]  /*0fc0*/  UMOV UR4, URZ ;  /* 0x0000003f00047c82 */ /* 0x000fe20008000000 */
[----:B------:R-:W-:Y:S02]  /*0fd0*/  USHF.R.U32.HI UR8, URZ, 0x4, UR8 ;  /* 0x000000043f087899 */ /* 0x000fe40008011608 */
[----:B------:R-:W-:Y:S02]  /*0fe0*/  UIMAD.WIDE UR4, UR5, -0x6db6db6d, UR4 ;  /* 0x92492493050478a5 */ /* 0x000fe4000f8e0204 */
[----:B------:R-:W-:Y:S02]  /*0ff0*/  ULOP3.LUT UR39, UR8, 0x3fff, URZ, 0xc0, !UPT ;  /* 0x00003fff08277892 */ /* 0x000fe4000f8ec03f */
[----:B------:R-:W-:-:S03]  /*1000*/  USHF.R.U32.HI UR61, URZ, 0x1f, UR5 ;  /* 0x0000001f3f3d7899 */ /* 0x000fc60008011605 */
[----:B------:R-:W-:Y:S01]  /*1010*/  UMOV UR4, UR12 ;  /* 0x0000000c00047c82 */ /* 0x000fe20008000000 */
[----:B------:R-:W-:Y:S01]  /*1020*/  ULEA.HI.SX32 UR61, UR5, UR61, 0x1a ;  /* 0x0000003d053d7291 */ /* 0x000fe2000f8fd23f */
[----:B------:R-:W-:Y:S01]  /*1030*/  MOV R205, UR4 ;  /* 0x0000000400cd7c02 */ /* 0x000fe20008000f00 */
[----:B------:R-:W-:Y:S10]  /*1040*/  @!P0 BRA `(.L_x_2858) ;  /* 0x0000000000408947 */ /* 0x000ff40003800000 */
        /* <DEDUP_REMOVED lines=8> */
[----:B------:R-:W-:Y:S01]  /*10d0*/  MOV R11, UR7 ;  /* 0x00000007000b7c02 */ /* 0x000fe20008000f00 */
[----:B------:R-:W-:Y:S02]  /*10e0*/  IMAD.U32 R6, RZ, RZ, UR4 ;  /* 0x00000004ff067e24 */ /* 0x000fe4000f8e00ff */
[----:B------:R-:W-:-:S02]  /*10f0*/  IMAD.U32 R7, RZ, RZ, UR5 ;  /* 0x00000005ff077e24 */ /* 0x000fc4000f8e00ff */
[----:B------:R-:W-:Y:S02]  /*1100*/  IMAD.MOV.U32 R8, RZ, RZ, 0x70 ;  /* 0x00000070ff087424 */ /* 0x000fe400078e00ff */
[----:B------:R-:W-:Y:S02]  /*1110*/  IMAD.MOV.U32 R12, RZ, RZ, 0x1 ;  /* 0x00000001ff0c7424 */ /* 0x000fe400078e00ff */
[----:B-1----:R-:W-:-:S07]  /*1120*/  IMAD.MOV.U32 R13, RZ, RZ, RZ ;  /* 0x000000ffff0d7224 */ /* 0x002fce00078e00ff */
[----:B------:R-:W-:-:S07]  /*1130*/  LEPC R20, `(.L_x_2858) ;  /* 0x000000001014794e */ /* 0x000fce0000000000 */
[----:B--2---:R-:W-:Y:S05]  /*1140*/  CALL.ABS.NOINC R2 ;  /* 0x0000000002007343 */ /* 0x004fea0003c00000 */
.L_x_2858:
[----:B------:R-:W-:Y:S02]  /*1150*/  R2UR UR4, R23 ;  /* 0x00000000170472ca */ /* 0x000fe400000e0000 */
[----:B------:R-:W-:Y:S02]  /*1160*/  R2UR UR6, R16 ;  /* 0x00000000100672ca */ /* 0x000fe400000e0000 */
[----:B------:R-:W-:-:S09]  /*1170*/  R2UR UR5, R211 ;  /* 0x00000000d30572ca */ /* 0x000fd200000e0000 */
[----:B------:R-:W-:-:S04]  /*1180*/  ULOP3.LUT UR4, UR4, 0x1, URZ, 0xc0, !UPT ;  /* 0x0000000104047892 */ /* 0x000fc8000f8ec03f */
[----:B------:R-:W-:Y:S02]  /*1190*/  IMAD.U32 R2, RZ, RZ, UR5 ;  /* 0x00000005ff027e24 */ /* 0x000fe4000f8e00ff */
[----:B------:R-:W-:-:S03]  /*11a0*/  IMAD.U32 R0, RZ, RZ, UR4 ;  /* 0x00000004ff007e24 */ /* 0x000fc6000f8e00ff */
[----:B------:R-:W-:Y:S02]  /*11b0*/  ISETP.NE.AND P0, PT, R2, 0x3, PT ;  /* 0x000000030200780c */ /* 0x000fe40003f05270 */
[----:B------:R-:W-:-:S04]  /*11c0*/  SHF.L.U32 R0, R0, 0x1f, RZ ;  /* 0x0000001f00007819 */ /* 0x000fc800000006ff */
[----:B------:R-:W1:Y:S02]  /*11d0*/  SYNCS.PHASECHK.TRANS64.TRYWAIT P1, [UR6+0x36800], R0 ;  /* 0x03680000ff0075a7 */ /* 0x000e640008020146 */
[----:B-1----:R-:W-:Y:S05]  /*11e0*/  @!P1 BRA `(.L_x_2859) ;  /* 0x000000d4004c9947 */ /* 0x002fea0003800000 */
.L_x_2938:
[----:B------:R-:W-:Y:S05]  /*11f0*/  @!P0 BRA `(.L_x_2860) ;  /* 0x0000000000048947 */ /* 0x000fea0003800000 */
[----:B------:R-:W-:Y:S01]  /*1200*/  BPT.TRAP 0x1 ;  /* 0x000000040000795c */ /* 0x000fe20000300000 */
.L_x_2860:
[----:B------:R-:W-:Y:S02]  /*1210*/  R2UR UR5, R17 ;  /* 0x00000000110572ca */ /* 0x000fe400000e0000 */
[----:B------:R-:W-:Y:S02]  /*1220*/  R2UR UR4, R16 ;  /* 0x00000000100472ca */ /* 0x000fe400000e0000 */
[----:B------:R-:W-:-:S09]  /*1230*/  MOV R2, UR38 ;  /* 0x0000002600027c02 */ /* 0x000fd20008000f00 */
[----:B-1----:R-:W-:Y:S02]  /*1240*/  IMAD.U32 R3, RZ, RZ, UR5 ;  /* 0x00000005ff037e24 */ /* 0x002fe4000f8e00ff */
[----:B------:R-:W-:-:S03]  /*1250*/  LEA R2, R2, UR4, 0x3 ;  /* 0x0000000402027c11 */ /* 0x000fc6000f8e18ff */
[----:B------:R-:W-:-:S04]  /*1260*/  SHF.L.U32 R3, R3, 0x1f, RZ ;  /* 0x0000001f03037819 */ /* 0x000fc800000006ff */
[----:B------:R1:W2:Y:S01]  /*1270*/  SYNCS.PHASECHK.TRANS64.TRYWAIT P2, [R2+URZ+0x36830], R3 ;  /* 0x03683003020075a7 */ /* 0x0002a2000804017f */
[----:B------:R-:W-:Y:S05]  /*1280*/  @!P0 BRA `(.L_x_2861) ;  /* 0x0000000000048947 */ /* 0x000fea0003800000 */
[----:B------:R-:W-:Y:S01]  /*1290*/  BPT.TRAP 0x1 ;  /* 0x000000040000795c */ /* 0x000fe20000300000 */
.L_x_2861:
[----:B------:R-:W3:Y:S01]  /*12a0*/  S2R R0, SR_TID.X ;  /* 0x0000000000007919 */ /* 0x000ee20000002100 */
[----:B------:R-:W-:Y:S01]  /*12b0*/  IMAD.MOV.U32 R119, RZ, RZ, RZ ;  /* 0x000000ffff777224 */ /* 0x000fe200078e00ff */
[----:B---3--:R-:W-:-:S04]  /*12c0*/  LOP3.LUT R0, R0, 0x7f, RZ, 0xc0, !PT ;  /* 0x0000007f00007812 */ /* 0x008fc800078ec0ff */
[----:B------:R-:W-:Y:S01]  /*12d0*/  ISETP.NE.AND P1, PT, R0, RZ, PT ;  /* 0x000000ff0000720c */ /* 0x000fe20003f25270 */
[----:B--2---:R-:W-:-:S12]  /*12e0*/  @P2 BRA `(.L_x_2862) ;  /* 0x0000000000082947 */ /* 0x004fd80003800000 */
[----:B------:R-:W2:Y:S02]  /*12f0*/  SYNCS.PHASECHK.TRANS64.TRYWAIT P2, [R2+URZ+0x36830], R3 ;  /* 0x03683003020075a7 */ /* 0x000ea4000804017f */
[----:B--2---:R-:W-:Y:S05]  /*1300*/  @!P2 BRA `(.L_x_2863) ;  /* 0x000000d40020a947 */ /* 0x004fea0003800000 */
.L_x_2862:
[----:B------:R-:W-:Y:S05]  /*1310*/  WARPSYNC.ALL ;  /* 0x0000000000007948 */ /* 0x000fea0003800000 */
[----:B------:R-:W-:Y:S01]  /*1320*/  R2UR UR4, R16 ;  /* 0x00000000100472ca */ /* 0x000fe200000e0000 */
[----:B------:R-:W-:Y:S01]  /*1330*/  ULOP3.LUT UR39, UR39, 0x10000, URZ, 0xfc, !UPT ;  /* 0x0001000027277892 */ /* 0x000fe2000f8efc3f */
[----:B------:R-:W-:Y:S01]  /*1340*/  WARPGROUP.ARRIVE ;  /* 0x00000000000079c5 */ /* 0x000fe20000000000 */
[----:B------:R-:W-:Y:S01]  /*1350*/  UMOV UR57, 0x40000040 ;  /* 0x4000004000397882 */ /* 0x000fe20000000000 */
[----:B------:R-:W-:Y:S01]  /*1360*/  UMOV UR59, 0x40000040 ;  /* 0x40000040003b7882 */ /* 0x000fe20000000000 */
[----:B------:R-:W-:Y:S01]  /*1370*/  UMOV UR7, 0x40000040 ;  /* 0x4000004000077882 */ /* 0x000fe20000000000 */
[----:B------:R-:W-:Y:S01]  /*1380*/  UMOV UR9, UR57 ;  /* 0x0000003900097c82 */ /* 0x000fe20008000000 */
[----:B------:R-:W-:Y:S01]  /*1390*/  UMOV UR11, 0x40000040 ;  /* 0x40000040000b7882 */ /* 0x000fe20000000000 */
[----:B------:R-:W-:Y:S01]  /*13a0*/  UMOV UR56, UR39 ;  /* 0x0000002700387c82 */ /* 0x000fe20008000000 */
[----:B------:R-:W-:Y:S01]  /*13b0*/  UMOV UR13, UR57 ;  /* 0x00000039000d7c82 */ /* 0x000fe20008000000 */
[----:B------:R-:W-:Y:S01]  /*13c0*/  UMOV UR8, UR56 ;  /* 0x0000003800087c82 */ /* 0x000fe20008000000 */
[----:B------:R-:W-:Y:S01]  /*13d0*/  UMOV UR12, UR56 ;  /* 0x00000038000c7c82 */ /* 0x000fe20008000000 */
[----:B------:R-:W-:Y:S01]  /*13e0*/  UMOV UR15, 0x40000040 ;  /* 0x40000040000f7882 */ /* 0x000fe20000000000 */
[----:B------:R-:W-:Y:S01]  /*13f0*/  UIADD3 UR4, UR4, 0x21400, URZ ;  /* 0x0002140004047890 */ /* 0x000fe2000fffe03f */
[----:B------:R-:W-:Y:S01]  /*1400*/  MOV R0, UR57 ;  /* 0x0000003900007c02 */ /* 0x000fe20008000f00 */
[----:B------:R-:W-:Y:S01]  /*1410*/  UMOV UR16, UR56 ;  /* 0x0000003800107c82 */ /* 0x000fe20008000000 */
[----:B------:R-:W-:Y:S01]  /*1420*/  UMOV UR17, UR57 ;  /* 0x0000003900117c82 */ /* 0x000fe20008000000 */
[----:B------:R-:W-:Y:S01]  /*1430*/  USHF.R.U32.HI UR4, URZ, 0x4, UR4 ;  /* 0x000000043f047899 */ /* 0x000fe20008011604 */
[----:B-12---:R-:W-:Y:S01]  /*1440*/  MOV R3, UR56 ;  /* 0x0000003800037c02 */ /* 0x006fe20008000f00 */
[----:B------:R-:W-:Y:S01]  /*1450*/  UMOV UR19, 0x40000040 ;  /* 0x4000004000137882 */ /* 0x000fe20000000000 */
[----:B------:R-:W-:Y:S01]  /*1460*/  UIADD3 UR20, UR39, 0x2, URZ ;  /* 0x0000000227147890 */ /* 0x000fe2000fffe03f */
[----:B------:R-:W-:Y:S01]  /*1470*/  P2R R80, PR, RZ, 0x2 ;  /* 0x00000002ff507803 */ /* 0x000fe20000000000 */
[----:B------:R-:W-:Y:S01]  /*1480*/  ULOP3.LUT UR4, UR4, 0x3fff, URZ, 0xc0, !UPT ;  /* 0x00003fff04047892 */ /* 0x000fe2000f8ec03f */
[----:B------:R-:W-:Y:S01]  /*1490*/  P2R R82, PR, RZ, 0x1 ;  /* 0x00000001ff527803 */ /* 0x000fe20000000000 */
[----:B------:R-:W-:Y:S01]  /*14a0*/  UMOV UR23, 0x40000040 ;  /* 0x4000004000177882 */ /* 0x000fe20000000000 */
[----:B------:R-:W-:Y:S01]  /*14b0*/  UMOV UR27, 0x40000040 ;  /* 0x40000040001b7882 */ /* 0x000fe20000000000 */
[----:B------:R-:W-:Y:S01]  /*14c0*/  ULOP3.LUT UR5, UR4, 0x10000, URZ, 0xfc, !UPT ;  /* 0x0001000004057892 */ /* 0x000fe2000f8efc3f */
[-C--:B------:R-:W-:Y:S01]  /*14d0*/  MOV R118, R119.reuse ;  /* 0x0000007700767202 */ /* 0x080fe20000000f00 */
[----:B------:R-:W-:Y:S01]  /*14e0*/  UMOV UR31, 0x40000040 ;  /* 0x40000040001f7882 */ /* 0x000fe20000000000 */
[----:B------:R-:W-:Y:S01]  /*14f0*/  UMOV UR4, UR56 ;  /* 0x0000003800047c82 */ /* 0x000fe20008000000 */
[----:B------:R-:W-:Y:S01]  /*1500*/  UIMAD UR37, UR38, 0xa80, UR5 ;  /* 0x00000a80262578a4 */ /* 0x000fe2000f8e0205 */
[--C-:B------:R-:W-:Y:S01]  /*1510*/  IMAD.MOV.U32 R116, RZ, RZ, R119.reuse ;  /* 0x000000ffff747224 */ /* 0x100fe200078e0077 */
[----:B------:R-:W-:Y:S01]  /*1520*/  UMOV UR35, 0x40000040 ;  /* 0x4000004000237882 */ /* 0x000fe20000000000 */
[----:B------:R-:W-:Y:S01]  /*1530*/  IMAD.U32 R8, RZ, RZ, UR5 ;  /* 0x00000005ff087e24 */ /* 0x000fe2000f8e00ff */
[----:B------:R-:W-:Y:S01]  /*1540*/  UIADD3 UR6, UR37, 0x80, URZ ;  /* 0x0000008025067890 */ /* 0x000fe2000fffe03f */
[--C-:B------:R-:W-:Y:S01]  /*1550*/  IMAD.MOV.U32 R114, RZ, RZ, R119.reuse ;  /* 0x000000ffff727224 */ /* 0x100fe200078e0077 */
[----:B------:R-:W-:Y:S01]  /*1560*/  UMOV UR5, UR57 ;  /* 0x0000003900057c82 */ /* 0x000fe20008000000 */
[----:B------:R-:W-:Y:S01]  /*1570*/  UMOV UR58, UR37 ;  /* 0x00000025003a7c82 */ /* 0x000fe20008000000 */
[----:B------:R-:W-:Y:S01]  /*1580*/  UIADD3 UR10, UR37, 0x180, URZ ;  /* 0x00000180250a7890 */ /* 0x000fe2000fffe03f */
[----:B------:R-:W-:Y:S01]  /*1590*/  HGMMA.64x16x16.F32.BF16 R72, gdesc[UR56], RZ, !UPT, gsb0 ;  /* 0x00200000384879f0 */ /* 0x000fe2000c0018ff */
[----:B------:R-:W-:Y:S01]  /*15a0*/  UIADD3 UR14, UR37, 0x200, URZ ;  /* 0x00000200250e7890 */ /* 0x000fe2000fffe03f */
[--C-:B------:R-:W-:Y:S01]  /*15b0*/  IMAD.MOV.U32 R112, RZ, RZ, R119.reuse ;  /* 0x000000ffff707224 */ /* 0x100fe200078e0077 */
[----:B------:R-:W-:Y:S01]  /*15c0*/  UIADD3 UR18, UR37, 0x280, URZ ;  /* 0x0000028025127890 */ /* 0x000fe2000fffe03f */
[--C-:B------:R-:W-:Y:S01]  /*15d0*/  IMAD.MOV.U32 R110, RZ, RZ, R119.reuse ;  /* 0x000000ffff6e7224 */ /* 0x100fe200078e0077 */
[----:B------:R-:W-:Y:S01]  /*15e0*/  UIADD3 UR22, UR37, 0x284, URZ ;  /* 0x0000028425167890 */ /* 0x000fe2000fffe03f */
[-C--:B------:R-:W-:Y:S01]  /*15f0*/  MOV R108, R119.reuse ;  /* 0x00000077006c7202 */ /* 0x080fe20000000f00 */
[----:B------:R-:W-:Y:S01]  /*1600*/  UIADD3 UR26, UR37, 0x286, URZ ;  /* 0x00000286251a7890 */ /* 0x000fe2000fffe03f */
[--C-:B------:R-:W-:Y:S01]  /*1610*/  IMAD.MOV.U32 R106, RZ, RZ, R119.reuse ;  /* 0x000000ffff6a7224 */ /* 0x100fe200078e0077 */
[----:B------:R-:W-:Y:S01]  /*1620*/  UIADD3 UR30, UR37, 0x600, URZ ;  /* 0x00000600251e7890 */ /* 0x000fe2000fffe03f */
[--C-:B------:R-:W-:Y:S01]  /*1630*/  IMAD.MOV.U32 R104, RZ, RZ, R119.reuse ;  /* 0x000000ffff687224 */ /* 0x100fe200078e0077 */
[----:B------:R-:W-:Y:S01]  /*1640*/  UIADD3 UR34, UR37, 0x602, URZ ;  /* 0x0000060225227890 */ /* 0x000fe2000fffe03f */
[--C-:B------:R-:W-:Y:S01]  /*1650*/  IMAD.MOV.U32 R102, RZ, RZ, R119.reuse ;  /* 0x000000ffff667224 */ /* 0x100fe200078e0077 */
[----:B------:R-:W-:Y:S01]  /*1660*/  UIADD3 UR42, UR37, 0x604, URZ ;  /* 0x00000604252a7890 */ /* 0x000fe2000fffe03f */
[--C-:B------:R-:W-:Y:S01]  /*1670*/  IMAD.MOV.U32 R100, RZ, RZ, R119.reuse ;  /* 0x000000ffff647224 */ /* 0x100fe200078e0077 */
[----:B------:R-:W-:Y:S01]  /*1680*/  UMOV UR43, 0x40000040 ;  /* 0x40000040002b7882 */ /* 0x000fe20000000000 */
[----:B------:R-:W-:Y:S01]  /*1690*/  UIADD3 UR46, UR37, 0x606, URZ ;  /* 0x00000606252e7890 */ /* 0x000fe2000fffe03f */
[-C--:B------:R-:W-:Y:S01]  /*16a0*/  MOV R98, R119.reuse ;  /* 0x0000007700627202 */ /* 0x080fe20000000f00 */
[----:B------:R-:W-:Y:S01]  /*16b0*/  UMOV UR47, 0x40000040 ;  /* 0x40000040002f7882 */ /* 0x000fe20000000000 */
[----:B------:R-:W-:Y:S01]  /*16c0*/  UIADD3 UR50, UR37, 0x800, URZ ;  /* 0x0000080025327890 */ /* 0x000fe2000fffe03f */
[--C-:B------:R-:W-:Y:S01]  /*16d0*/  IMAD.MOV.U32 R96, RZ, RZ, R119.reuse ;  /* 0x000000ffff607224 */ /* 0x100fe200078e0077 */
[----:B------:R-:W-:Y:S01]  /*16e0*/  UMOV UR51, 0x40000040 ;  /* 0x4000004000337882 */ /* 0x000fe20000000000 */
[----:B------:R-:W-:Y:S01]  /*16f0*/  UIADD3 UR54, UR37, 0x802, URZ ;  /* 0x0000080225367890 */ /* 0x000fe2000fffe03f */
[--C-:B------:R-:W-:Y:S01]  /*1700*/  IMAD.MOV.U32 R94, RZ, RZ, R119.reuse ;  /* 0x000000ffff5e7224 */ /* 0x100fe200078e0077 */
[----:B------:R-:W-:Y:S01]  /*1710*/  UMOV UR55, 0x40000040 ;  /* 0x4000004000377882 */ /* 0x000fe20000000000 */
[----:B------:R-:W-:Y:S01]  /*1720*/  UMOV UR59, 0x40000040 ;  /* 0x40000040003b7882 */ /* 0x000fe20000000000 */
[----:B------:R-:W-:Y:S01]  /*1730*/  UISETP.GE.AND UP0, UPT, UR60, 0x71, UPT ;  /* 0x000000713c00788c */ /* 0x000fe2000bf06270 */
[--C-:B------:R-:W-:Y:S01]  /*1740*/  IMAD.MOV.U32 R92, RZ, RZ, R119.reuse ;  /* 0x000000ffff5c7224 */ /* 0x100fe200078e0077 */
[----:B------:R-:W-:Y:S01]  /*1750*/  MOV R88, R119 ;  /* 0x0000007700587202 */ /* 0x000fe20000000f00 */
[----:B------:R-:W-:-:S02]  /*1760*/  IMAD.MOV.U32 R90, RZ, RZ, R119 ;  /* 0x000000ffff5a7224 */ /* 0x000fc400078e0077 */
        /* <DEDUP_REMOVED lines=21> */
[----:B------:R-:W-:Y:S01]  /*18c0*/  UMOV UR9, 0x40000040 ;  /* 0x4000004000097882 */ /* 0x000fe20000000000 */
[----:B------:R-:W-:Y:S01]  /*18d0*/  UMOV UR11, 0x40000040 ;  /* 0x40000040000b7882 */ /* 0x000fe20000000000 */
        /* <DEDUP_REMOVED lines=49> */
[----:B------:R-:W-:Y:S01]  /*1bf0*/  UIADD3 UR14, UR37, 0x4, URZ ;  /* 0x00000004250e7890 */ /* 0x000fe2000fffe03f */
[----:B------:R-:W-:Y:S01]  /*1c00*/  UMOV UR12, UR20 ;  /* 0x00000014000c7c82 */ /* 0x000fe20008000000 */
[----:B------:R-:W-:Y:S01]  /*1c10*/  UMOV UR13, 0x40000040 ;  /* 0x40000040000d7882 */ /* 0x000fe20000000000 */
[----:B------:R-:W-:Y:S01]  /*1c20*/  UMOV UR15, 0x40000040 ;  /* 0x40000040000f7882 */ /* 0x000fe20000000000 */
[----:B------:R-:W-:Y:S01]  /*1c30*/  UMOV UR20, UR12 ;  /* 0x0000000c00147c82 */ /* 0x000fe20008000000 */
        /* <DEDUP_REMOVED lines=323> */
[----:B------:R-:W-:Y:S01]  /*3070*/  UMOV UR46, UR11 ;  /* 0x0000000b002e7c82 */ /* 0x000fe20008000000 */
[----:B------:R-:W-:Y:S01]  /*3080*/  UMOV UR47, 0x40000040 ;  /* 0x40000040002f7882 */ /* 0x000fe20000000000 */
[----:B------:R-:W-:Y:S01]  /*3090*/  UMOV UR52, UR44 ;  /* 0x0000002c00347c82 */ /* 0x000fe20008000000 */
[----:B------:R-:W-:Y:S01]  /*30a0*/  UMOV UR53, UR45 ;  /* 0x0000002d00357c82 */ /* 0x000fe20008000000 */
[----:B------:R-:W-:Y:S01]  /*30b0*/  UMOV UR48, UR44 ;  /* 0x0000002c00307c82 */ /* 0x000fe20008000000 */
[----:B------:R-:W-:Y:S01]  /*30c0*/  UMOV UR49, UR45 ;  /* 0x0000002d00317c82 */ /* 0x000fe20008000000 */
[----:B------:R-:W-:Y:S02]  /*30d0*/  UIADD3 UR11, UR37, 0xa02, URZ ;  /* 0x00000a02250b7890 */ /* 0x000fe4000fffe03f */
[----:B------:R-:W-:Y:S01]  /*30e0*/  UIADD3 UR10, UR39, 0x804, URZ ;  /* 0x00000804270a7890 */ /* 0x000fe2000fffe03f */
[----:B------:R-:W-:-:S02]  /*30f0*/  WARPGROUP.DEPBAR.LE gsb0, 0x0 ;  /* 0x00008000000079c5 */ /* 0x000fc40000010000 */
        /* <DEDUP_REMOVED lines=32> */
[----:B------:R-:W-:Y:S01]  /*3300*/  UMOV UR52, UR48 ;  /* 0x0000003000347c82 */ /* 0x000fe20008000000 */
[----:B------:R-:W-:Y:S01]  /*3310*/  UMOV UR53, UR49 ;  /* 0x0000003100357c82 */ /* 0x000fe20008000000 */
[----:B------:R-:W-:Y:S01]  /*3320*/  UIADD3 UR10, UR39, 0x806, URZ ;  /* 0x00000806270a7890 */ /* 0x000fe2000fffe03f */
[----:B------:R-:W-:-:S02]  /*3330*/  WARPGROUP.DEPBAR.LE gsb0, 0x0 ;  /* 0x00008000000079c5 */ /* 0x000fc40000010000 */
        /* <DEDUP_REMOVED lines=28> */
[----:B------:R-:W-:-:S04]  /*3500*/  UMOV UR7, 0x40000040 ;  /* 0x4000004000077882 */ /* 0x000fc80000000000 */
[----:B------:R-:W-:Y:S01]  /*3510*/  UMOV UR58, UR6 ;  /* 0x00000006003a7c82 */ /* 0x000fe20008000000 */
[----:B------:R-:W-:Y:S01]  /*3520*/  UIADD3 UR6, UR37, 0x984, URZ ;  /* 0x0000098425067890 */ /* 0x000fe2000fffe03f */
[----:B------:R-:W-:Y:S02]  /*3530*/  WARPGROUP.DEPBAR.LE gsb0, 0x0 ;  /* 0x00008000000079c5 */ /* 0x000fe40000010000 */
[----:B------:R-:W-:-:S06]  /*3540*/  WARPGROUP.ARRIVE ;  /* 0x00000000000079c5 */ /* 0x000fcc0000000000 */
[----:B------:R-:W-:Y:S01]  /*3550*/  HGMMA.64x16x16.F32.BF16 R56, gdesc[UR56], R56, gsb0 ;  /* 0x00200000383879f0 */ /* 0x000fe20008001838 */
[----:B------:R-:W-:Y:S02]  /*3560*/  R2UR UR56, R3 ;  /* 0x00000000033872ca */ /* 0x000fe400000e0000 */
[----:B------:R-:W-:Y:S01]  /*3570*/  R2UR UR57, R0 ;  /* 0x00000000003972ca */ /* 0x000fe200000e0000 */
[----:B------:R-:W-:Y:S01]  /*3580*/  VIADD R0, R210, UR60 ;  /* 0x0000003cd2007c36 */ /* 0x000fe20008000000 */
[----:B------:R-:W-:-:S05]  /*3590*/  MOV R3, UR61 ;  /* 0x0000003d00037c02 */ /* 0x000fca0008000f00 */
[----:B------:R-:W-:-:S05]  /*35a0*/  IMAD R3, R3, -0x70, R0 ;  /* 0xffffff9003037824 */ /* 0x000fca00078e0200 */
[C---:B------:R-:W-:Y:S02]  /*35b0*/  ISETP.GT.AND P2, PT, R3.reuse, RZ, PT ;  /* 0x000000ff0300720c */ /* 0x040fe40003f44270 */
[C---:B------:R-:W-:Y:S02]  /*35c0*/  ISETP.GT.AND P3, PT, R3.reuse, 0x1, PT ;  /* 0x000000010300780c */ /* 0x040fe40003f64270 */
[C---:B------:R-:W-:Y:S02]  /*35d0*/  ISETP.GT.AND P4, PT, R3.reuse, 0x8, PT ;  /* 0x000000080300780c */ /* 0x040fe40003f84270 */
[C---:B------:R-:W-:Y:S02]  /*35e0*/  ISETP.GT.AND P5, PT, R3.reuse, 0x9, PT ;  /* 0x000000090300780c */ /* 0x040fe40003fa4270 */
[C---:B------:R-:W-:Y:S02]  /*35f0*/  ISETP.GT.AND P6, PT, R3.reuse, 0x21, PT ;  /* 0x000000210300780c */ /* 0x040fe40003fc4270 */
[----:B------:R-:W-:-:S02]  /*3600*/  ISETP.GT.AND P1, PT, R3, 0x49, PT ;  /* 0x000000490300780c */ /* 0x000fc40003f24270 */
[----:B------:R-:W-:Y:S01]  /*3610*/  ISETP.GT.AND P0, PT, R3, 0x50, PT ;  /* 0x000000500300780c */ /* 0x000fe20003f04270 */
[----:B------:R-:W-:Y:S02]  /*3620*/  WARPGROUP.DEPBAR.LE gsb0, 0x0 ;  /* 0x00008000000079c5 */ /* 0x000fe40000010000 */
[----:B------:R-:W-:-:S06]  /*3630*/  WARPGROUP.ARRIVE ;  /* 0x00000000000079c5 */ /* 0x000fcc0000000000 */
[----:B------:R-:W-:Y:S01]  /*3640*/  HGMMA.64x16x16.F32.BF16 R48, gdesc[UR52], R48, gsb0 ;  /* 0x00200000343079f0 */ /* 0x000fe20008001830 */
[----:B------:R-:W-:Y:S01]  /*3650*/  UIADD3 UR54, UR37, 0x706, URZ ;  /* 0x0000070625367890 */ /* 0x000fe2000fffe03f */
[----:B------:R-:W-:Y:S01]  /*3660*/  UMOV UR52, UR10 ;  /* 0x0000000a00347c82 */ /* 0x000fe20008000000 */
[----:B------:R-:W-:Y:S01]  /*3670*/  UMOV UR53, 0x40000040 ;  /* 0x4000004000357882 */ /* 0x000fe20000000000 */
        /* <DEDUP_REMOVED lines=23> */
[----:B------:R-:W-:Y:S01]  /*37f0*/  WARPGROUP.ARRIVE ;  /* 0x00000000000079c5 */ /* 0x000fe20000000000 */
[----:B------:R-:W-:Y:S01]  /*3800*/  FSEL R81, R72, -INF , P2 ;  /* 0xff80000048517808 */ /* 0x000fe20001000000 */
[--C-:B------:R-:W-:Y:S01]  /*3810*/  IMAD.MOV.U32 R72, RZ, RZ, R119.reuse ;  /* 0x000000ffff487224 */ /* 0x100fe200078e0077 */
[----:B------:R-:W-:Y:S02]  /*3820*/  FSEL R73, R73, -INF , P3 ;  /* 0xff80000049497808 */ /* 0x000fe40001800000 */
        /* <DEDUP_REMOVED lines=9> */
[----:B------:R-:W-:Y:S01]  /*38c0*/  FSEL R77, R77, -INF , P5 ;  /* 0xff8000004d4d7808 */ /* 0x000fe20002800000 */
[----:B------:R-:W-:Y:S01]  /*38d0*/  IMAD.MOV.U32 R74, RZ, RZ, R119 ;  /* 0x000000ffff4a7224 */ /* 0x000fe200078e0077 */
[----:B------:R-:W-:-:S02]  /*38e0*/  ISETP.GT.AND P2, PT, R3, 0x10, PT ;  /* 0x000000100300780c */ /* 0x000fc40003f44270 */
[----:B------:R-:W-:Y:S02]  /*38f0*/  FMNMX.FTZ R0, R83, R0, !PT ;  /* 0x0000000053007209 */ /* 0x000fe40007810000 */
[----:B------:R-:W-:Y:S02]  /*3900*/  FSEL R75, R75, -INF , P3 ;  /* 0xff8000004b4b7808 */ /* 0x000fe40001800000 */
[----:B------:R-:W-:Y:S02]  /*3910*/  ISETP.GT.AND P3, PT, R3, 0x11, PT ;  /* 0x000000110300780c */ /* 0x000fe40003f64270 */
[----:B------:R-:W-:Y:S02]  /*3920*/  FMNMX.FTZ R0, R77, R0, !PT ;  /* 0x000000004d007209 */ /* 0x000fe40007810000 */
[----:B------:R-:W-:Y:S02]  /*3930*/  FSEL R7, R78, -INF , P4 ;  /* 0xff8000004e077808 */ /* 0x000fe40002000000 */
[----:B------:R-:W-:-:S02]  /*3940*/  ISETP.GT.AND P4, PT, R3, 0x18, PT ;  /* 0x000000180300780c */ /* 0x000fc40003f84270 */
[----:B------:R-:W-:Y:S02]  /*3950*/  FSEL R79, R79, -INF , P5 ;  /* 0xff8000004f4f7808 */ /* 0x000fe40002800000 */
[----:B------:R-:W-:Y:S02]  /*3960*/  ISETP.GT.AND P5, PT, R3, 0x19, PT ;  /* 0x000000190300780c */ /* 0x000fe40003fa4270 */
[----:B------:R-:W-:Y:S01]  /*3970*/  MOV R78, R119 ;  /* 0x00000077004e7202 */ /* 0x000fe20000000f00 */
[----:B------:R-:W-:Y:S02]  /*3980*/  WARPGROUP.DEPBAR.LE gsb0, 0x0 ;  /* 0x00008000000079c5 */ /* 0x000fe40000010000 */
[----:B------:R-:W-:Y:S01]  /*3990*/  WARPGROUP.ARRIVE ;  /* 0x00000000000079c5 */ /* 0x000fe20000000000 */
[----:B------:R-:W-:Y:S01]  /*39a0*/  FSEL R85, R64, -INF , P2 ;  /* 0xff80000040557808 */ /* 0x000fe20001000000 */
[----:B------:R-:W-:Y:S01]  /*39b0*/  IMAD.MOV.U32 R64, RZ, RZ, R119 ;  /* 0x000000ffff407224 */ /* 0x000fe200078e0077 */
[----:B------:R-:W-:-:S02]  /*39c0*/  FSEL R65, R65, -INF , P3 ;  /* 0xff80000041417808 */ /* 0x000fc40001800000 */
[----:B------:R-:W-:Y:S01]  /*39d0*/  FMNMX.FTZ R0, R85, R0, !PT ;  /* 0x0000000055007209 */ /* 0x000fe20007810000 */
[----:B------:R-:W-:Y:S01]  /*39e0*/  HGMMA.64x16x16.F32.BF16 R56, gdesc[UR4], R56, gsb0 ;  /* 0x00200000043879f0 */ /* 0x000fe20008001838 */
[----:B------:R-:W-:Y:S01]  /*39f0*/  UIADD3 UR6, UR37, 0x886, URZ ;  /* 0x0000088625067890 */ /* 0x000fe2000fffe03f */
[----:B------:R-:W-:Y:S01]  /*3a00*/  FSEL R87, R68, -INF , P4 ;  /* 0xff80000044577808 */ /* 0x000fe20002000000 */
[----:B------:R-:W-:Y:S01]  /*3a10*/  UMOV UR4, UR52 ;  /* 0x0000003400047c82 */ /* 0x000fe20008000000 */
[----:B------:R-:W-:Y:S01]  /*3a20*/  UMOV UR5, UR53 ;  /* 0x0000003500057c82 */ /* 0x000fe20008000000 */
[----:B------:R-:W-:Y:S01]  /*3a30*/  UMOV UR7, 0x40000040 ;  /* 0x4000004000077882 */ /* 0x000fe20000000000 */
[----:B------:R-:W-:Y:S02]  /*3a40*/  FMNMX.FTZ R0, R65, R0, !PT ;  /* 0x0000000041007209 */ /* 0x000fe40007810000 */
[----:B------:R-:W-:Y:S01]  /*3a50*/  FSEL R9, R66, -INF , P2 ;  /* 0xff80000042097808 */ /* 0x000fe20001000000 */
[----:B------:R-:W-:Y:S01]  /*3a60*/  IMAD.MOV.U32 R66, RZ, RZ, R119 ;  /* 0x000000ffff427224 */ /* 0x000fe200078e0077 */
[----:B------:R-:W-:-:S02]  /*3a70*/  FSEL R69, R69, -INF , P5 ;  /* 0xff80000045457808 */ /* 0x000fc40002800000 */
[----:B------:R-:W-:Y:S02]  /*3a80*/  ISETP.GT.AND P2, PT, R3, 0x20, PT ;  /* 0x000000200300780c */ /* 0x000fe40003f44270 */
[----:B------:R-:W-:Y:S02]  /*3a90*/  FMNMX.FTZ R0, R87, R0, !PT ;  /* 0x0000000057007209 */ /* 0x000fe40007810000 */
[----:B------:R-:W-:Y:S02]  /*3aa0*/  FSEL R71, R71, -INF , P5 ;  /* 0xff80000047477808 */ /* 0x000fe40002800000 */
[----:B------:R-:W-:Y:S02]  /*3ab0*/  FMNMX.FTZ R0, R69, R0, !PT ;  /* 0x0000000045007209 */ /* 0x000fe40007810000 */
[C---:B------:R-:W-:Y:S02]  /*3ac0*/  ISETP.GT.AND P5, PT, R3.reuse, 0x28, PT ;  /* 0x000000280300780c */ /* 0x040fe40003fa4270 */
[----:B------:R-:W-:Y:S01]  /*3ad0*/  FSEL R11, R70, -INF , P4 ;  /* 0xff800000460b7808 */ /* 0x000fe20002000000 */
[----:B------:R-:W-:Y:S01]  /*3ae0*/  IMAD.MOV.U32 R70, RZ, RZ, R119 ;  /* 0x000000ffff467224 */ /* 0x000fe200078e0077 */
        /* <DEDUP_REMOVED lines=16> */
[----:B------:R-:W-:Y:S01]  /*3bf0*/  FMNMX.FTZ R0, R57, R0, !PT ;  /* 0x0000000039007209 */ /* 0x000fe20007810000 */
[----:B------:R-:W-:Y:S01]  /*3c00*/  IMAD.MOV.U32 R60, RZ, RZ, R119 ;  /* 0x000000ffff3c7224 */ /* 0x000fe200078e0077 */
[----:B------:R-:W-:Y:S02]  /*3c10*/  FSEL R61, R61, -INF , P4 ;  /* 0xff8000003d3d7808 */ /* 0x000fe40002000000 */
[----:B------:R-:W-:-:S02]  /*3c20*/  FMNMX.FTZ R0, R91, R0, !PT ;  /* 0x000000005b007209 */ /* 0x000fc40007810000 */
[----:B------:R-:W-:Y:S02]  /*3c30*/  FSEL R13, R58, -INF , P2 ;  /* 0xff8000003a0d7808 */ /* 0x000fe40001000000 */
[----:B------:R-:W-:Y:S02]  /*3c40*/  ISETP.GT.AND P2, PT, R3, 0x31, PT ;  /* 0x000000310300780c */ /* 0x000fe40003f44270 */
[----:B------:R-:W-:Y:S02]  /*3c50*/  FMNMX.FTZ R0, R61, R0, !PT ;  /* 0x000000003d007209 */ /* 0x000fe40007810000 */
[----:B------:R-:W-:Y:S02]  /*3c60*/  FSEL R59, R59, -INF , P6 ;  /* 0xff8000003b3b7808 */ /* 0x000fe40003000000 */
        /* <DEDUP_REMOVED lines=13> */
[----:B------:R-:W-:Y:S01]  /*3d40*/  UMOV UR4, UR52 ;  /* 0x0000003400047c82 */ /* 0x000fe20008000000 */
[----:B------:R-:W-:Y:S01]  /*3d50*/  UMOV UR5, UR53 ;  /* 0x0000003500057c82 */ /* 0x000fe20008000000 */
[----:B------:R-:W-:Y:S01]  /*3d60*/  UMOV UR6, UR10 ;  /* 0x0000000a00067c82 */ /* 0x000fe20008000000 */
[----:B------:R-:W-:Y:S01]  /*3d70*/  UMOV UR7, 0x40000040 ;  /* 0x4000004000077882 */ /* 0x000fe20000000000 */
[----:B------:R-:W-:Y:S01]  /*3d80*/  FSEL R97, R52, -INF , P6 ;  /* 0xff80000034617808 */ /* 0x000fe20003000000 */
[----:B------:R-:W-:Y:S01]  /*3d90*/  IMAD.MOV.U32 R52, RZ, RZ, R119 ;  /* 0x000000ffff347224 */ /* 0x000fe200078e0077 */
[----:B------:R-:W-:Y:S02]  /*3da0*/  FMNMX.FTZ R0, R95, R0, !PT ;  /* 0x000000005f007209 */ /* 0x000fe40007810000 */
[----:B------:R-:W-:-:S02]  /*3db0*/  FSEL R99, R53, -INF , P5 ;  /* 0xff80000035637808 */ /* 0x000fc40002800000 */
[----:B------:R-:W-:Y:S02]  /*3dc0*/  FMNMX.FTZ R0, R97, R0, !PT ;  /* 0x0000000061007209 */ /* 0x000fe40007810000 */
[----:B------:R-:W-:Y:S01]  /*3dd0*/  FSEL R49, R50, -INF , P3 ;  /* 0xff80000032317808 */ /* 0x000fe20001800000 */
[----:B------:R-:W-:Y:S01]  /*3de0*/  IMAD.MOV.U32 R50, RZ, RZ, R119 ;  /* 0x000000ffff327224 */ /* 0x000fe200078e0077 */
[----:B------:R-:W-:Y:S02]  /*3df0*/  ISETP.GT.AND P3, PT, R3, 0x41, PT ;  /* 0x000000410300780c */ /* 0x000fe40003f64270 */
[----:B------:R-:W-:Y:S02]  /*3e00*/  FMNMX.FTZ R0, R99, R0, !PT ;  /* 0x0000000063007209 */ /* 0x000fe40007810000 */
[----:B------:R-:W-:Y:S02]  /*3e10*/  FSEL R51, R51, -INF , P2 ;  /* 0xff80000033337808 */ /* 0x000fe40001000000 */
[----:B------:R-:W-:-:S02]  /*3e20*/  ISETP.GT.AND P2, PT, R3, 0x48, PT ;  /* 0x000000480300780c */ /* 0x000fc40003f44270 */
[----:B------:R-:W-:Y:S02]  /*3e30*/  FSEL R55, R55, -INF , P5 ;  /* 0xff80000037377808 */ /* 0x000fe40002800000 */
[C---:B------:R-:W-:Y:S02]  /*3e40*/  ISETP.GT.AND P5, PT, R3.reuse, 0x68, PT ;  /* 0x000000680300780c */ /* 0x040fe40003fa4270 */
[----:B------:R-:W-:Y:S01]  /*3e50*/  FSEL R53, R54, -INF , P6 ;  /* 0xff80000036357808 */ /* 0x000fe20003000000 */
[----:B------:R-:W-:Y:S01]  /*3e60*/  IMAD.MOV.U32 R54, RZ, RZ, R119 ;  /* 0x000000ffff367224 */ /* 0x000fe200078e0077 */
[----:B------:R-:W-:Y:S02]  /*3e70*/  ISETP.GT.AND P6, PT, R3, 0x69, PT ;  /* 0x000000690300780c */ /* 0x000fe40003fc4270 */
[----:B------:R-:W-:Y:S01]  /*3e80*/  MOV R48, R119 ;  /* 0x0000007700307202 */ /* 0x000fe20000000f00 */
[----:B------:R-:W-:Y:S02]  /*3e90*/  WARPGROUP.DEPBAR.LE gsb0, 0x0 ;  /* 0x00008000000079c5 */ /* 0x000fe40000010000 */
[----:B------:R-:W-:Y:S01]  /*3ea0*/  WARPGROUP.ARRIVE ;  /* 0x00000000000079c5 */ /* 0x000fe20000000000 */
[----:B------:R-:W-:-:S02]  /*3eb0*/  FSEL R101, R40, -INF , P4 ;  /* 0xff80000028657808 */ /* 0x000fc40002000000 */
        /* <DEDUP_REMOVED lines=10> */
[----:B------:R-:W-:-:S02]  /*3f60*/  FSEL R107, R45, -INF , P1 ;  /* 0xff8000002d6b7808 */ /* 0x000fc40000800000 */
[----:B------:R-:W-:Y:S02]  /*3f70*/  FMNMX.FTZ R0, R105, R0, !PT ;  /* 0x0000000069007209 */ /* 0x000fe40007810000 */
[----:B------:R-:W-:Y:S02]  /*3f80*/  ISETP.GT.AND P1, PT, R3, 0x51, PT ;  /* 0x000000510300780c */ /* 0x000fe40003f24270 */
[----:B------:R-:W-:Y:S02]  /*3f90*/  FMNMX.FTZ R0, R107, R0, !PT ;  /* 0x000000006b007209 */ /* 0x000fe40007810000 */
[----:B------:R-:W-:Y:S01]  /*3fa0*/  FSEL R21, R46, -INF , P2 ;  /* 0xff8000002e157808 */ /* 0x000fe20001000000 */
[----:B------:R-:W-:Y:S01]  /*3fb0*/  IMAD.MOV.U32 R46, RZ, RZ, R119 ;  /* 0x000000ffff2e7224 */ /* 0x000fe200078e0077 */
[----:B------:R-:W-:Y:S02]  /*3fc0*/  ISETP.GT.AND P2, PT, R3, 0x59, PT ;  /* 0x000000590300780c */ /* 0x000fe40003f44270 */
[----:B------:R-:W-:-:S02]  /*3fd0*/  FSEL R43, R43, -INF , P3 ;  /* 0xff8000002b2b7808 */ /* 0x000fc40001800000 */
[C---:B------:R-:W-:Y:S02]  /*3fe0*/  ISETP.GT.AND P3, PT, R3.reuse, 0x60, PT ;  /* 0x000000600300780c */ /* 0x040fe40003f64270 */
[----:B------:R-:W-:Y:S02]  /*3ff0*/  FSEL R41, R42, -INF , P4 ;  /* 0xff8000002a297808 */ /* 0x000fe40002000000 */
[----:B------:R-:W-:Y:S02]  /*4000*/  ISETP.GT.AND P4, PT, R3, 0x61, PT ;  /* 0x000000610300780c */ /* 0x000fe40003f84270 */
[----:B------:R-:W-:Y:S01]  /*4010*/  P2R R14, PR, RZ, 0x4 ;  /* 0x00000004ff0e7803 */ /* 0x000fe20000000000 */
[----:B------:R-:W-:Y:S02]  /*4020*/  WARPGROUP.DEPBAR.LE gsb0, 0x0 ;  /* 0x00008000000079c5 */ /* 0x000fe40000010000 */
[----:B------:R-:W-:Y:S01]  /*4030*/  WARPGROUP.ARRIVE ;  /* 0x00000000000079c5 */ /* 0x000fe20000000000 */
[----:B------:R-:W-:-:S02]  /*4040*/  FSEL R109, R32, -INF , P0 ;  /* 0xff800000206d7808 */ /* 0x000fc40000000000 */
[----:B------:R-:W-:Y:S02]  /*4050*/  ISETP.GT.AND P0, PT, R3, 0x58, PT ;  /* 0x000000580300780c */ /* 0x000fe40003f04270 */
[----:B------:R-:W-:Y:S01]  /*4060*/  FSEL R111, R33, -INF , P1 ;  /* 0xff800000216f7808 */ /* 0x000fe20000800000 */
[----:B------:R-:W-:Y:S01]  /*4070*/  HGMMA.64x16x16.F32.BF16 R24, gdesc[UR4], R24, gsb0 ;  /* 0x00200000041879f0 */ /* 0x000fe20008001818 */
[----:B------:R-:W-:Y:S01]  /*4080*/  FMNMX.FTZ R0, R109, R0, !PT ;  /* 0x000000006d007209 */ /* 0x000fe20007810000 */
[----:B------:R-:W-:Y:S01]  /*4090*/  ULDC UR4, c[0x0][0x988] ;  /* 0x0002620000047ab9 */ /* 0x000fe20000000800 */
[----:B------:R-:W-:Y:S02]  /*40a0*/  FSEL R113, R36, -INF , P0 ;  /* 0xff80000024717808 */ /* 0x000fe40000000000 */
[----:B------:R-:W-:Y:S02]  /*40b0*/  FMNMX.FTZ R0, R111, R0, !PT ;  /* 0x000000006f007209 */ /* 0x000fe40007810000 */
[----:B------:R-:W-:-:S02]  /*40c0*/  FSEL R115, R37, -INF , P2 ;  /* 0xff80000025737808 */ /* 0x000fc40001000000 */
[----:B------:R-:W-:Y:S02]  /*40d0*/  FMNMX.FTZ R0, R113, R0, !PT ;  /* 0x0000000071007209 */ /* 0x000fe40007810000 */
[----:B------:R-:W-:Y:S02]  /*40e0*/  P2R R20, PR, RZ, 0x1 ;  /* 0x00000001ff147803 */ /* 0x000fe40000000000 */
[----:B------:R-:W-:Y:S02]  /*40f0*/  FMNMX.FTZ R0, R115, R0, !PT ;  /* 0x0000000073007209 */ /* 0x000fe40007810000 */
[C---:B------:R-:W-:Y:S02]  /*4100*/  ISETP.GT.AND P0, PT, R3.reuse, 0x49, PT ;  /* 0x000000490300780c */ /* 0x040fe40003f04270 */
[----:B------:R-:W-:Y:S02]  /*4110*/  P2R R32, PR, RZ, 0x2 ;  /* 0x00000002ff207803 */ /* 0x000fe40000000000 */
[----:B------:R-:W-:-:S02]  /*4120*/  ISETP.GT.AND P1, PT, R3, 0x50, PT ;  /* 0x000000500300780c */ /* 0x000fc40003f24270 */
[----:B------:R-:W-:Y:S02]  /*4130*/  FSEL R47, R47, -INF , P0 ;  /* 0xff8000002f2f7808 */ /* 0x000fe40000000000 */
[----:B------:R-:W-:Y:S02]  /*4140*/  FSEL R45, R34, -INF , P1 ;  /* 0xff800000222d7808 */ /* 0x000fe40000800000 */
[----:B------:R-:W-:Y:S02]  /*4150*/  ISETP.NE.AND P1, PT, R32, RZ, PT ;  /* 0x000000ff2000720c */ /* 0x000fe40003f25270 */
[----:B------:R-:W-:Y:S02]  /*4160*/  ISETP.NE.AND P0, PT, R20, RZ, PT ;  /* 0x000000ff1400720c */ /* 0x000fe40003f05270 */
[----:B------:R-:W-:Y:S02]  /*4170*/  FSEL R35, R35, -INF , P1 ;  /* 0xff80000023237808 */ /* 0x000fe40000800000 */
[----:B------:R-:W-:Y:S01]  /*4180*/  ISETP.NE.AND P1, PT, R80, RZ, PT ;  /* 0x000000ff5000720c */ /* 0x000fe20003f25270 */
[----:B------:R-:W-:-:S12]  /*4190*/  IMAD.MOV.U32 R80, RZ, RZ, R119 ;  /* 0x000000ffff507224 */ /* 0x000fd800078e0077 */
[----:B------:R-:W-:-:S05]  /*41a0*/  @!P1 VIADD R2, R2, 0x36840 ;  /* 0x0003684002029836 */ /* 0x000fca0000000000 */
[----:B------:R-:W-:Y:S01]  /*41b0*/  @!P1 PRMT R2, RZ, 0x654, R2 ;  /* 0x00000654ff029816 */ /* 0x000fe20000000002 */
        /* <DEDUP_REMOVED lines=10> */
[----:B------:R-:W-:Y:S01]  /*4260*/  FMNMX.FTZ R6, R125, R0, !PT ;  /* 0x000000007d067209 */ /* 0x000fe20007810000 */
[----:B------:R-:W-:Y:S01]  /*4270*/  IMAD.U32 R0, RZ, RZ, UR4 ;  /* 0x00000004ff007e24 */ /* 0x000fe2000f8e00ff */
[----:B------:R-:W-:Y:S02]  /*4280*/  FSEL R27, R27, -INF , P4 ;  /* 0xff8000001b1b7808 */ /* 0x000fe40002000000 */
[----:B------:R-:W-:Y:S01]  /*4290*/  FSEL R31, R31, -INF , P6 ;  /* 0xff8000001f1f7808 */ /* 0x000fe20003000000 */
[----:B------:R-:W2:Y:S01]  /*42a0*/  SHFL.BFLY PT, R25, R6, 0x2, 0x1f ;  /* 0x0c401f0006197f89 */ /* 0x000ea200000e0000 */
[----:B------:R-:W-:Y:S01]  /*42b0*/  ISETP.NE.AND P0, PT, R82, RZ, PT ;  /* 0x000000ff5200720c */ /* 0x000fe20003f05270 */
[----:B------:R-:W-:Y:S01]  /*42c0*/  IMAD.MOV.U32 R82, RZ, RZ, R119 ;  /* 0x000000ffff527224 */ /* 0x000fe200078e0077 */
[----:B--2---:R-:W-:-:S02]  /*42d0*/  FMNMX.FTZ R25, R6, R25, !PT ;  /* 0x0000001906197209 */ /* 0x004fc40007810000 */
[----:B------:R-:W-:-:S03]  /*42e0*/  FMNMX.FTZ R6, R5, R75, !PT ;  /* 0x0000004b05067209 */ /* 0x000fc60007810000 */
[----:B------:R-:W2:Y:S01]  /*42f0*/  SHFL.BFLY PT, R4, R25, 0x1, 0x1f ;  /* 0x0c201f0019047f89 */ /* 0x000ea200000e0000 */
[----:B------:R-:W-:-:S04]  /*4300*/  FMNMX.FTZ R6, R7, R6, !PT ;  /* 0x0000000607067209 */ /* 0x000fc80007810000 */
[----:B------:R-:W-:-:S04]  /*4310*/  FMNMX.FTZ R6, R79, R6, !PT ;  /* 0x000000064f067209 */ /* 0x000fc80007810000 */
[----:B------:R-:W-:-:S04]  /*4320*/  FMNMX.FTZ R6, R9, R6, !PT ;  /* 0x0000000609067209 */ /* 0x000fc80007810000 */
[----:B------:R-:W-:-:S04]  /*4330*/  FMNMX.FTZ R6, R67, R6, !PT ;  /* 0x0000000643067209 */ /* 0x000fc80007810000 */
[----:B------:R-:W-:-:S04]  /*4340*/  FMNMX.FTZ R6, R11, R6, !PT ;  /* 0x000000060b067209 */ /* 0x000fc80007810000 */
[----:B------:R-:W-:Y:S02]  /*4350*/  FMNMX.FTZ R6, R71, R6, !PT ;  /* 0x0000000647067209 */ /* 0x000fe40007810000 */
[----:B--2---:R-:W-:Y:S02]  /*4360*/  FMNMX.FTZ R4, R25, R4, !PT ;  /* 0x0000000419047209 */ /* 0x004fe40007810000 */
[----:B------:R-:W-:Y:S02]  /*4370*/  FMNMX.FTZ R6, R13, R6, !PT ;  /* 0x000000060d067209 */ /* 0x000fe40007810000 */
[C---:B------:R-:W-:Y:S01]  /*4380*/  FSETP.NEU.FTZ.AND P2, PT, R4.reuse, -INF , PT ;  /* 0xff8000000400780b */ /* 0x040fe20003f5d000 */
[----:B------:R-:W-:Y:S01]  /*4390*/  FMUL.FTZ R10, R4, R0 ;  /* 0x00000000040a7220 */ /* 0x000fe20000410000 */
[----:B------:R-:W-:-:S04]  /*43a0*/  FMNMX.FTZ R6, R59, R6, !PT ;  /* 0x000000063b067209 */ /* 0x000fc80007810000 */
[----:B------:R-:W-:Y:S02]  /*43b0*/  FMNMX.FTZ R6, R15, R6, !PT ;  /* 0x000000060f067209 */ /* 0x000fe40007810000 */
[----:B------:R-:W-:Y:S02]  /*43c0*/  FSEL R12, R10, RZ, P2 ;  /* 0x000000ff0a0c7208 */ /* 0x000fe40001000000 */
[----:B------:R-:W-:Y:S02]  /*43d0*/  FMNMX.FTZ R6, R63, R6, !PT ;  /* 0x000000063f067209 */ /* 0x000fe40007810000 */
[----:B------:R-:W-:Y:S01]  /*43e0*/  ISETP.NE.AND P2, PT, R14, RZ, PT ;  /* 0x000000ff0e00720c */ /* 0x000fe20003f45270 */
[--C-:B------:R-:W-:Y:S01]  /*43f0*/  FFMA.FTZ R57, R57, R0, -R12.reuse ;  /* 0x0000000039397223 */ /* 0x100fe2000001080c */
[----:B------:R-:W-:Y:S01]  /*4400*/  FMNMX.FTZ R6, R49, R6, !PT ;  /* 0x0000000631067209 */ /* 0x000fe20007810000 */
[--C-:B------:R-:W-:Y:S01]  /*4410*/  FFMA.FTZ R3, R61, R0, -R12.reuse ;  /* 0x000000003d037223 */ /* 0x100fe2000001080c */
[----:B------:R-:W-:Y:S01]  /*4420*/  FSEL R39, R39, -INF , P2 ;  /* 0xff80000027277808 */ /* 0x000fe20001000000 */
[----:B------:R2:W-:Y:S01]  /*4430*/  MUFU.EX2 R192, R57 ;  /* 0x0000003900c07308 */ /* 0x0005e20000000800 */
[----:B------:R-:W-:Y:S01]  /*4440*/  FMNMX.FTZ R6, R51, R6, !PT ;  /* 0x0000000633067209 */ /* 0x000fe20007810000 */
[-CC-:B------:R-:W-:Y:S01]  /*4450*/  FFMA.FTZ R200, R81, R0.reuse, -R12.reuse ;  /* 0x0000000051c87223 */ /* 0x180fe2000001080c */
[----:B------:R-:W-:Y:S01]  /*4460*/  FSEL R61, R30, -INF , P5 ;  /* 0xff8000001e3d7808 */ /* 0x000fe20002800000 */
[--C-:B------:R-:W-:Y:S01]  /*4470*/  FFMA.FTZ R25, R73, R0, -R12.reuse ;  /* 0x0000000049197223 */ /* 0x100fe2000001080c */
[----:B------:R-:W-:Y:S01]  /*4480*/  FMNMX.FTZ R6, R53, R6, !PT ;  /* 0x0000000635067209 */ /* 0x000fe20007810000 */
[-CC-:B------:R-:W-:Y:S01]  /*4490*/  FFMA.FTZ R202, R83, R0.reuse, -R12.reuse ;  /* 0x0000000053ca7223 */ /* 0x180fe2000001080c */
[--C-:B------:R-:W-:Y:S01]  /*44a0*/  FFMA.FTZ R33, R77, R0, -R12.reuse ;  /* 0x000000004d217223 */ /* 0x100fe2000001080c */
[----:B------:R3:W-:Y:S01]  /*44b0*/  MUFU.EX2 R194, R3 ;  /* 0x0000000300c27308 */ /* 0x0007e20000000800 */
[----:B------:R-:W-:Y:S01]  /*44c0*/  FMNMX.FTZ R6, R55, R6, !PT ;  /* 0x0000000637067209 */ /* 0x000fe20007810000 */
[-CC-:B------:R-:W-:Y:S01]  /*44d0*/  FFMA.FTZ R196, R85, R0.reuse, -R12.reuse ;  /* 0x0000000055c47223 */ /* 0x180fe2000001080c */
[----:B--2---:R-:W-:Y:S01]  /*44e0*/  FSEL R57, R26, -INF , P3 ;  /* 0xff8000001a397808 */ /* 0x004fe20001800000 */
        /* <DEDUP_REMOVED lines=20> */
[----:B------:R-:W4:Y:S01]  /*4630*/  MUFU.EX2 R202, R202 ;  /* 0x000000ca00ca7308 */ /* 0x000f220000000800 */
[----:B------:R-:W-:Y:S01]  /*4640*/  FMNMX.FTZ R6, R35, R6, !PT ;  /* 0x0000000623067209 */ /* 0x000fe20007810000 */
[-CC-:B------:R-:W-:Y:S01]  /*4650*/  FFMA.FTZ R109, R109, R0.reuse, -R12.reuse ;  /* 0x000000006d6d7223 */ /* 0x180fe2000001080c */
[-CC-:B------:R-:W-:Y:S01]  /*4660*/  FFMA.FTZ R111, R111, R0.reuse, -R12.reuse ;  /* 0x000000006f6f7223 */ /* 0x180fe2000001080c */
[--C-:B------:R-:W-:Y:S01]  /*4670*/  FFMA.FTZ R113, R113, R0, -R12.reuse ;  /* 0x0000000071717223 */ /* 0x100fe2000001080c */
[----:B------:R-:W-:Y:S01]  /*4680*/  FMNMX.FTZ R6, R29, R6, !PT ;  /* 0x000000061d067209 */ /* 0x000fe20007810000 */
[-CC-:B------:R-:W-:Y:S01]  /*4690*/  FFMA.FTZ R115, R115, R0.reuse, -R12.reuse ;  /* 0x0000000073737223 */ /* 0x180fe2000001080c */
[--C-:B------:R-:W-:Y:S01]  /*46a0*/  FFMA.FTZ R117, R117, R0, -R12.reuse ;  /* 0x0000000075757223 */ /* 0x100fe2000001080c */
[----:B------:R-:W5:Y:S01]  /*46b0*/  MUFU.EX2 R33, R33 ;  /* 0x0000002100217308 */ /* 0x000f620000000800 */
[----:B------:R-:W-:Y:S01]  /*46c0*/  FMNMX.FTZ R6, R39, R6, !PT ;  /* 0x0000000627067209 */ /* 0x000fe20007810000 */
[-CC-:B------:R-:W-:Y:S01]  /*46d0*/  FFMA.FTZ R121, R121, R0.reuse, -R12.reuse ;  /* 0x0000000079797223 */ /* 0x180fe2000001080c */
[-CC-:B------:R-:W-:Y:S01]  /*46e0*/  FFMA.FTZ R123, R123, R0.reuse, -R12.reuse ;  /* 0x000000007b7b7223 */ /* 0x180fe2000001080c */
[----:B------:R-:W-:Y:S01]  /*46f0*/  FFMA.FTZ R12, R125, R0, -R12 ;  /* 0x000000007d0c7223 */ /* 0x000fe2000001080c */
[----:B------:R-:W-:Y:S01]  /*4700*/  FMNMX.FTZ R6, R57, R6, !PT ;  /* 0x0000000639067209 */ /* 0x000fe20007810000 */
[--C-:B------:R-:W-:Y:S01]  /*4710*/  IMAD.MOV.U32 R87, RZ, RZ, R119.reuse ;  /* 0x000000ffff577224 */ /* 0x100fe200078e0077 */
[-C--:B------:R-:W-:Y:S01]  /*4720*/  MOV R83, R119.reuse ;  /* 0x0000007700537202 */ /* 0x080fe20000000f00 */
[----:B------:R-:W1:Y:S01]  /*4730*/  MUFU.EX2 R196, R196 ;  /* 0x000000c400c47308 */ /* 0x000e620000000800 */
[----:B------:R-:W-:Y:S01]  /*4740*/  FMNMX.FTZ R6, R27, R6, !PT ;  /* 0x000000061b067209 */ /* 0x000fe20007810000 */
[--C-:B------:R-:W-:Y:S01]  /*4750*/  IMAD.MOV.U32 R85, RZ, RZ, R119.reuse ;  /* 0x000000ffff557224 */ /* 0x100fe200078e0077 */
[----:B------:R-:W-:Y:S01]  /*4760*/  MOV R73, R119 ;  /* 0x0000007700497202 */ /* 0x000fe20000000f00 */
[--C-:B------:R-:W-:Y:S01]  /*4770*/  IMAD.MOV.U32 R81, RZ, RZ, R119.reuse ;  /* 0x000000ffff517224 */ /* 0x100fe200078e0077 */
[----:B------:R-:W-:Y:S01]  /*4780*/  FMNMX.FTZ R6, R61, R6, !PT ;  /* 0x000000063d067209 */ /* 0x000fe20007810000 */
[----:B------:R-:W-:-:S02]  /*4790*/  IMAD.MOV.U32 R77, RZ, RZ, R119 ;  /* 0x000000ffff4d7224 */ /* 0x000fc400078e0077 */
[----:B------:R-:W1:Y:S01]  /*47a0*/  MUFU.EX2 R37, R37 ;  /* 0x0000002500257308 */ /* 0x000e620000000800 */
[----:B------:R-:W-:Y:S01]  /*47b0*/  FMNMX.FTZ R6, R31, R6, !PT ;  /* 0x000000061f067209 */ /* 0x000fe20007810000 */
[----:B------:R-:W-:-:S04]  /*47c0*/  IMAD.MOV.U32 R65, RZ, RZ, R119 ;  /* 0x000000ffff417224 */ /* 0x000fc800078e0077 */
[----:B---3--:R-:W3:Y:S02]  /*47d0*/  SHFL.BFLY PT, R3, R6, 0x2, 0x1f ;  /* 0x0c401f0006037f89 */ /* 0x008ee400000e0000 */
[----:B------:R-:W1:Y:S08]  /*47e0*/  MUFU.EX2 R198, R198 ;  /* 0x000000c600c67308 */ /* 0x000e700000000800 */
[----:B------:R-:W-:Y:S08]  /*47f0*/  MUFU.EX2 R69, R69 ;  /* 0x0000004500457308 */ /* 0x000ff00000000800 */
[----:B------:R-:W-:Y:S01]  /*4800*/  MUFU.EX2 R89, R89 ;  /* 0x0000005900597308 */ /* 0x000fe20000000800 */
[----:B---3--:R-:W-:-:S07]  /*4810*/  FMNMX.FTZ R10, R6, R3, !PT ;  /* 0x00000003060a7209 */ /* 0x008fce0007810000 */
[----:B------:R-:W-:Y:S01]  /*4820*/  MUFU.EX2 R91, R91 ;  /* 0x0000005b005b7308 */ /* 0x000fe20000000800 */
[----:B------:R-:W3:Y:S07]  /*4830*/  SHFL.BFLY PT, R3, R10, 0x1, 0x1f ;  /* 0x0c201f000a037f89 */ /* 0x000eee00000e0000 */
[----:B------:R-:W-:Y:S08]  /*4840*/  MUFU.EX2 R93, R93 ;  /* 0x0000005d005d7308 */ /* 0x000ff00000000800 */
[----:B------:R2:W-:Y:S08]  /*4850*/  MUFU.EX2 R188, R95 ;  /* 0x0000005f00bc7308 */ /* 0x0005f00000000800 */
[----:B------:R-:W-:Y:S01]  /*4860*/  MUFU.EX2 R97, R97 ;  /* 0x0000006100617308 */ /* 0x000fe20000000800 */
[----:B--2---:R-:W-:Y:S01]  /*4870*/  IMAD.MOV.U32 R95, RZ, RZ, R119 ;  /* 0x000000ffff5f7224 */ /* 0x004fe200078e0077 */
[----:B---3--:R-:W-:-:S04]  /*4880*/  FMNMX.FTZ R3, R10, R3, !PT ;  /* 0x000000030a037209 */ /* 0x008fc80007810000 */
[C---:B------:R-:W-:Y:S01]  /*4890*/  FSETP.NEU.FTZ.AND P2, PT, R3.reuse, -INF , PT ;  /* 0xff8000000300780b */ /* 0x040fe20003f5d000 */
[-C--:B------:R-:W-:Y:S01]  /*48a0*/  FMUL.FTZ R6, R3, R0.reuse ;  /* 0x0000000003067220 */ /* 0x080fe20000410000 */
[----:B------:R-:W-:Y:S04]  /*48b0*/  MUFU.EX2 R190, R99 ;  /* 0x0000006300be7308 */ /* 0x000fe80000000800 */
[----:B------:R-:W-:Y:S02]  /*48c0*/  FSEL R6, R6, RZ, P2 ;  /* 0x000000ff06067208 */ /* 0x000fe40001000000 */
[----:B------:R-:W-:Y:S02]  /*48d0*/  PLOP3.LUT P2, PT, PT, PT, UP0, 0x80, 0x0 ;  /* 0x000000000000781c */ /* 0x000fe40003f4f008 */
        /* <DEDUP_REMOVED lines=17> */
[----:B--2---:R-:W-:Y:S01]  /*49f0*/  FADD.FTZ R7, R200, R25 ;  /* 0x00000019c8077221 */ /* 0x004fe20000010000 */
[-CC-:B------:R-:W-:Y:S01]  /*4a00*/  FFMA.FTZ R43, R43, R0.reuse, -R6.reuse ;  /* 0x000000002b2b7223 */ /* 0x180fe20000010806 */
[-CC-:B------:R-:W-:Y:S01]  /*4a10*/  FFMA.FTZ R53, R53, R0.reuse, -R6.reuse ;  /* 0x0000000035357223 */ /* 0x180fe20000010806 */
[-CC-:B------:R-:W-:Y:S01]  /*4a20*/  FFMA.FTZ R55, R55, R0.reuse, -R6.reuse ;  /* 0x0000000037377223 */ /* 0x180fe20000010806 */
[----:B----4-:R-:W-:Y:S01]  /*4a30*/  FADD.FTZ R32, R202, R7 ;  /* 0x00000007ca207221 */ /* 0x010fe20000010000 */
[-CC-:B------:R-:W-:Y:S01]  /*4a40*/  FFMA.FTZ R41, R41, R0.reuse, -R6.reuse ;  /* 0x0000000029297223 */ /* 0x180fe20000010806 */
[-C--:B------:R-:W-:Y:S01]  /*4a50*/  FFMA.FTZ R21, R21, R0.reuse, -R6 ;  /* 0x0000000015157223 */ /* 0x080fe20000010806 */
[----:B------:R-:W2:Y:S01]  /*4a60*/  MUFU.EX2 R10, R75 ;  /* 0x0000004b000a7308 */ /* 0x000ea20000000800 */
[----:B-----5:R-:W-:Y:S01]  /*4a70*/  FADD.FTZ R7, R33, R32 ;  /* 0x0000002021077221 */ /* 0x020fe20000010000 */
[-CC-:B------:R-:W-:Y:S01]  /*4a80*/  FFMA.FTZ R47, R47, R0.reuse, -R6.reuse ;  /* 0x000000002f2f7223 */ /* 0x180fe20000010806 */
[--C-:B------:R-:W-:Y:S01]  /*4a90*/  FFMA.FTZ R45, R45, R0, -R6.reuse ;  /* 0x000000002d2d7223 */ /* 0x100fe20000010806 */
[----:B------:R-:W-:Y:S01]  /*4aa0*/  F2FP.BF16.F32.PACK_AB R200, R25, R200 ;  /* 0x000000c819c8723e */ /* 0x000fe200000010ff */
[----:B-1----:R-:W-:Y:S01]  /*4ab0*/  FADD.FTZ R34, R196, R7 ;  /* 0x00000007c4227221 */ /* 0x002fe20000010000 */
[-CC-:B------:R-:W-:Y:S01]  /*4ac0*/  FFMA.FTZ R35, R35, R0.reuse, -R6.reuse ;  /* 0x0000000023237223 */ /* 0x180fe20000010806 */
[-C--:B------:R-:W-:Y:S01]  /*4ad0*/  FFMA.FTZ R29, R29, R0.reuse, -R6 ;  /* 0x000000001d1d7223 */ /* 0x080fe20000010806 */
[----:B------:R1:W3:Y:S01]  /*4ae0*/  MUFU.EX2 R14, R79 ;  /* 0x0000004f000e7308 */ /* 0x0002e20000000800 */
[----:B------:R-:W-:Y:S01]  /*4af0*/  FADD.FTZ R7, R37, R34 ;  /* 0x0000002225077221 */ /* 0x000fe20000010000 */
[-CC-:B------:R-:W-:Y:S01]  /*4b00*/  FFMA.FTZ R39, R39, R0.reuse, -R6.reuse ;  /* 0x0000000027277223 */ /* 0x180fe20000010806 */
[-CC-:B------:R-:W-:Y:S01]  /*4b10*/  FFMA.FTZ R57, R57, R0.reuse, -R6.reuse ;  /* 0x0000000039397223 */ /* 0x180fe20000010806 */
[-CC-:B------:R-:W-:Y:S01]  /*4b20*/  FFMA.FTZ R27, R27, R0.reuse, -R6.reuse ;  /* 0x000000001b1b7223 */ /* 0x180fe20000010806 */
[----:B------:R-:W-:Y:S01]  /*4b30*/  FADD.FTZ R36, R198, R7 ;  /* 0x00000007c6247221 */ /* 0x000fe20000010000 */
[-CC-:B------:R-:W-:Y:S01]  /*4b40*/  FFMA.FTZ R61, R61, R0.reuse, -R6.reuse ;  /* 0x000000003d3d7223 */ /* 0x180fe20000010806 */
[----:B------:R-:W-:Y:S01]  /*4b50*/  FFMA.FTZ R31, R31, R0, -R6 ;  /* 0x000000001f1f7223 */ /* 0x000fe20000010806 */
[----:B------:R-:W4:Y:S01]  /*4b60*/  MUFU.EX2 R9, R9 ;  /* 0x0000000900097308 */ /* 0x000f220000000800 */
[----:B--2---:R-:W-:Y:S01]  /*4b70*/  FADD.FTZ R34, R5, R10 ;  /* 0x0000000a05227221 */ /* 0x004fe20000010000 */
[----:B------:R-:W-:Y:S01]  /*4b80*/  FADD.FTZ R38, R69, R36 ;  /* 0x0000002445267221 */ /* 0x000fe20000010000 */
[----:B------:R-:W-:Y:S01]  /*4b90*/  F2FP.BF16.F32.PACK_AB R201, R10, R5 ;  /* 0x000000050ac9723e */ /* 0x000fe200000010ff */
[----:B------:R-:W-:-:S02]  /*4ba0*/  IMAD.MOV.U32 R99, RZ, RZ, R119 ;  /* 0x000000ffff637224 */ /* 0x000fc400078e0077 */
[----:B------:R-:W-:Y:S01]  /*4bb0*/  FADD.FTZ R7, R203, R34 ;  /* 0x00000022cb077221 */ /* 0x000fe20000010000 */
[----:B------:R-:W-:Y:S01]  /*4bc0*/  F2FP.BF16.F32.PACK_AB R202, R33, R202 ;  /* 0x000000ca21ca723e */ /* 0x000fe200000010ff */
[----:B-1----:R-:W-:Y:S01]  /*4bd0*/  IMAD.MOV.U32 R79, RZ, RZ, R119 ;  /* 0x000000ffff4f7224 */ /* 0x002fe200078e0077 */
[----:B------:R1:W2:Y:S01]  /*4be0*/  MUFU.EX2 R20, R67 ;  /* 0x0000004300147308 */ /* 0x0002a20000000800 */
[C---:B---3--:R-:W-:Y:S01]  /*4bf0*/  FADD.FTZ R36, R14.reuse, R7 ;  /* 0x000000070e247221 */ /* 0x048fe20000010000 */
[----:B------:R-:W-:Y:S01]  /*4c00*/  F2FP.BF16.F32.PACK_AB R196, R37, R196 ;  /* 0x000000c425c4723e */ /* 0x000fe200000010ff */
[--C-:B------:R-:W-:Y:S01]  /*4c10*/  IMAD.MOV.U32 R75, RZ, RZ, R119.reuse ;  /* 0x000000ffff4b7224 */ /* 0x100fe200078e0077 */
[----:B------:R-:W-:Y:S01]  /*4c20*/  F2FP.BF16.F32.PACK_AB R198, R69, R198 ;  /* 0x000000c645c6723e */ /* 0x000fe200000010ff */
[--C-:B------:R-:W-:Y:S01]  /*4c30*/  IMAD.MOV.U32 R69, RZ, RZ, R119.reuse ;  /* 0x000000ffff457224 */ /* 0x100fe200078e0077 */
[----:B------:R-:W-:Y:S01]  /*4c40*/  F2FP.BF16.F32.PACK_AB R203, R14, R203 ;  /* 0x000000cb0ecb723e */ /* 0x000fe200000010ff */
[--C-:B------:R-:W-:Y:S01]  /*4c50*/  IMAD.MOV.U32 R37, RZ, RZ, R119.reuse ;  /* 0x000000ffff257224 */ /* 0x100fe200078e0077 */
[----:B------:R-:W3:Y:S01]  /*4c60*/  MUFU.EX2 R11, R11 ;  /* 0x0000000b000b7308 */ /* 0x000ee20000000800 */
[----:B----4-:R-:W-:Y:S01]  /*4c70*/  FADD.FTZ R7, R9, R36 ;  /* 0x0000002409077221 */ /* 0x010fe20000010000 */
[----:B-1----:R-:W-:Y:S01]  /*4c80*/  IMAD.MOV.U32 R67, RZ, RZ, R119 ;  /* 0x000000ffff437224 */ /* 0x002fe200078e0077 */
[----:B------:R-:W-:-:S05]  /*4c90*/  MOV R33, R119 ;  /* 0x0000007700217202 */ /* 0x000fca0000000f00 */
[----:B------:R1:W4:Y:S01]  /*4ca0*/  MUFU.EX2 R24, R71 ;  /* 0x0000004700187308 */ /* 0x0003220000000800 */
[C---:B--2---:R-:W-:Y:S01]  /*4cb0*/  FADD.FTZ R36, R20.reuse, R7 ;  /* 0x0000000714247221 */ /* 0x044fe20000010000 */
[----:B------:R-:W-:-:S06]  /*4cc0*/  F2FP.BF16.F32.PACK_AB R197, R20, R9 ;  /* 0x0000000914c5723e */ /* 0x000fcc00000010ff */
[----:B------:R2:W-:Y:S01]  /*4cd0*/  MUFU.EX2 R30, R51 ;  /* 0x00000033001e7308 */ /* 0x0005e20000000800 */
[----:B---3--:R-:W-:Y:S01]  /*4ce0*/  FADD.FTZ R7, R11, R36 ;  /* 0x000000240b077221 */ /* 0x008fe20000010000 */
[----:B-1----:R-:W-:-:S06]  /*4cf0*/  IMAD.MOV.U32 R71, RZ, RZ, R119 ;  /* 0x000000ffff477224 */ /* 0x002fcc00078e0077 */
[----:B------:R-:W1:Y:S01]  /*4d00*/  MUFU.EX2 R13, R13 ;  /* 0x0000000d000d7308 */ /* 0x000e620000000800 */
[----:B--2---:R-:W-:Y:S01]  /*4d10*/  FADD.FTZ R51, R89, R38 ;  /* 0x0000002659337221 */ /* 0x004fe20000010000 */
[----:B----4-:R-:W-:-:S03]  /*4d20*/  F2FP.BF16.F32.PACK_AB R199, R24, R11 ;  /* 0x0000000b18c7723e */ /* 0x010fc600000010ff */
[C---:B------:R-:W-:Y:S01]  /*4d30*/  FADD.FTZ R38, R192.reuse, R51 ;  /* 0x00000033c0267221 */ /* 0x040fe20000010000 */
[----:B------:R-:W-:Y:S01]  /*4d40*/  F2FP.BF16.F32.PACK_AB R192, R192, R89 ;  /* 0x00000059c0c0723e */ /* 0x000fe200000010ff */
[----:B------:R-:W-:Y:S01]  /*4d50*/  IMAD.MOV.U32 R89, RZ, RZ, R119 ;  /* 0x000000ffff597224 */ /* 0x000fe200078e0077 */
[----:B------:R2:W3:Y:S01]  /*4d60*/  MUFU.EX2 R26, R59 ;  /* 0x0000003b001a7308 */ /* 0x0004e20000000800 */
[----:B------:R-:W-:Y:S01]  /*4d70*/  FADD.FTZ R51, R91, R38 ;  /* 0x000000265b337221 */ /* 0x000fe20000010000 */
[----:B------:R-:W-:Y:S01]  /*4d80*/  FADD.FTZ R38, R24, R7 ;  /* 0x0000000718267221 */ /* 0x000fe20000010000 */
[----:B------:R-:W-:Y:S02]  /*4d90*/  IMAD.MOV.U32 R24, RZ, RZ, R119 ;  /* 0x000000ffff187224 */ /* 0x000fe400078e0077 */
[C---:B------:R-:W-:Y:S01]  /*4da0*/  FADD.FTZ R40, R194.reuse, R51 ;  /* 0x00000033c2287221 */ /* 0x040fe20000010000 */
[----:B------:R-:W-:Y:S01]  /*4db0*/  F2FP.BF16.F32.PACK_AB R194, R194, R91 ;  /* 0x0000005bc2c2723e */ /* 0x000fe200000010ff */
[--C-:B------:R-:W-:Y:S01]  /*4dc0*/  IMAD.MOV.U32 R91, RZ, RZ, R119.reuse ;  /* 0x000000ffff5b7224 */ /* 0x100fe200078e0077 */
[----:B------:R-:W4:Y:S01]  /*4dd0*/  MUFU.EX2 R15, R15 ;  /* 0x0000000f000f7308 */ /* 0x000f220000000800 */
[----:B-1----:R-:W-:Y:S01]  /*4de0*/  FADD.FTZ R7, R13, R38 ;  /* 0x000000260d077221 */ /* 0x002fe20000010000 */
[----:B--2---:R-:W-:-:S02]  /*4df0*/  IMAD.MOV.U32 R59, RZ, RZ, R119 ;  /* 0x000000ffff3b7224 */ /* 0x004fc400078e0077 */
[----:B------:R-:W-:-:S04]  /*4e00*/  IMAD.MOV.U32 R51, RZ, RZ, R119 ;  /* 0x000000ffff337224 */ /* 0x000fc800078e0077 */
[----:B------:R1:W2:Y:S01]  /*4e10*/  MUFU.EX2 R28, R63 ;  /* 0x0000003f001c7308 */ /* 0x0002a20000000800 */
[C---:B---3--:R-:W-:Y:S01]  /*4e20*/  FADD.FTZ R2, R26.reuse, R7 ;  /* 0x000000071a027221 */ /* 0x048fe20000010000 */
[----:B------:R-:W-:Y:S01]  /*4e30*/  F2FP.BF16.F32.PACK_AB R193, R26, R13 ;  /* 0x0000000d1ac1723e */ /* 0x000fe200000010ff */
[----:B------:R-:W-:-:S05]  /*4e40*/  IMAD.MOV.U32 R26, RZ, RZ, R119 ;  /* 0x000000ffff1a7224 */ /* 0x000fca00078e0077 */
[----:B------:R3:W-:Y:S01]  /*4e50*/  MUFU.EX2 R34, R43 ;  /* 0x0000002b00227308 */ /* 0x0007e20000000800 */
[----:B----4-:R-:W-:Y:S01]  /*4e60*/  FADD.FTZ R7, R15, R2 ;  /* 0x000000020f077221 */ /* 0x010fe20000010000 */
[----:B-1----:R-:W-:-:S06]  /*4e70*/  MOV R63, R119 ;  /* 0x00000077003f7202 */ /* 0x002fcc0000000f00 */
[----:B------:R-:W1:Y:S01]  /*4e80*/  MUFU.EX2 R49, R49 ;  /* 0x0000003100317308 */ /* 0x000e620000000800 */
[----:B---3--:R-:W-:Y:S01]  /*4e90*/  FADD.FTZ R43, R93, R40 ;  /* 0x000000285d2b7221 */ /* 0x008fe20000010000 */
[----:B--2---:R-:W-:-:S03]  /*4ea0*/  F2FP.BF16.F32.PACK_AB R195, R28, R15 ;  /* 0x0000000f1cc3723e */ /* 0x004fc600000010ff */
[C---:B------:R-:W-:Y:S01]  /*4eb0*/  FADD.FTZ R38, R188.reuse, R43 ;  /* 0x0000002bbc267221 */ /* 0x040fe20000010000 */
[----:B------:R-:W-:Y:S02]  /*4ec0*/  F2FP.BF16.F32.PACK_AB R188, R188, R93 ;  /* 0x0000005dbcbc723e */ /* 0x000fe400000010ff */
[----:B------:R2:W3:Y:S01]  /*4ed0*/  MUFU.EX2 R184, R103 ;  /* 0x0000006700b87308 */ /* 0x0004e20000000800 */
[----:B------:R-:W-:Y:S01]  /*4ee0*/  FADD.FTZ R43, R97, R38 ;  /* 0x00000026612b7221 */ /* 0x000fe20000010000 */
[----:B------:R-:W-:Y:S01]  /*4ef0*/  FADD.FTZ R38, R28, R7 ;  /* 0x000000071c267221 */ /* 0x000fe20000010000 */
[----:B------:R-:W-:Y:S02]  /*4f00*/  MOV R93, R119 ;  /* 0x00000077005d7202 */ /* 0x000fe40000000f00 */
[C---:B------:R-:W-:Y:S01]  /*4f10*/  FADD.FTZ R40, R190.reuse, R43 ;  /* 0x0000002bbe287221 */ /* 0x040fe20000010000 */
[----:B------:R-:W-:Y:S01]  /*4f20*/  F2FP.BF16.F32.PACK_AB R190, R190, R97 ;  /* 0x00000061bebe723e */ /* 0x000fe200000010ff */
[--C-:B------:R-:W-:Y:S01]  /*4f30*/  IMAD.MOV.U32 R97, RZ, RZ, R119.reuse ;  /* 0x000000ffff617224 */ /* 0x100fe200078e0077 */
[----:B------:R-:W4:Y:S01]  /*4f40*/  MUFU.EX2 R105, R105 ;  /* 0x0000006900697308 */ /* 0x000f220000000800 */
[----:B------:R-:W-:Y:S01]  /*4f50*/  FADD.FTZ R43, R101, R40 ;  /* 0x00000028652b7221 */ /* 0x000fe20000010000 */
[----:B-1----:R-:W-:Y:S01]  /*4f60*/  FADD.FTZ R7, R49, R38 ;  /* 0x0000002631077221 */ /* 0x002fe20000010000 */
[C---:B------:R-:W-:Y:S01]  /*4f70*/  F2FP.BF16.F32.PACK_AB R189, R30.reuse, R49 ;  /* 0x000000311ebd723e */ /* 0x040fe200000010ff */
[----:B------:R-:W-:Y:S01]  /*4f80*/  IMAD.MOV.U32 R49, RZ, RZ, R119 ;  /* 0x000000ffff317224 */ /* 0x000fe200078e0077 */
[----:B--2---:R-:W-:Y:S01]  /*4f90*/  MOV R103, R119 ;  /* 0x0000007700677202 */ /* 0x004fe20000000f00 */
[----:B------:R-:W-:Y:S01]  /*4fa0*/  FADD.FTZ R38, R30, R7 ;  /* 0x000000071e267221 */ /* 0x000fe20000010000 */
[----:B------:R-:W-:Y:S01]  /*4fb0*/  IMAD.MOV.U32 R30, RZ, RZ, R119 ;  /* 0x000000ffff1e7224 */ /* 0x000fe200078e0077 */
[----:B------:R-:W1:Y:S01]  /*4fc0*/  MUFU.EX2 R53, R53 ;  /* 0x0000003500357308 */ /* 0x000e620000000800 */
[C---:B---3--:R-:W-:Y:S01]  /*4fd0*/  FADD.FTZ R40, R184.reuse, R43 ;  /* 0x0000002bb8287221 */ /* 0x048fe20000010000 */
[----:B------:R-:W-:Y:S01]  /*4fe0*/  F2FP.BF16.F32.PACK_AB R184, R184, R101 ;  /* 0x00000065b8b8723e */ /* 0x000fe200000010ff */
[----:B------:R-:W-:Y:S01]  /*4ff0*/  IMAD.MOV.U32 R101, RZ, RZ, R119 ;  /* 0x000000ffff657224 */ /* 0x000fe200078e0077 */
[----:B------:R-:W-:-:S04]  /*5000*/  MOV R28, R119 ;  /* 0x00000077001c7202 */ /* 0x000fc80000000f00 */
[----:B------:R2:W3:Y:S01]  /*5010*/  MUFU.EX2 R186, R107 ;  /* 0x0000006b00ba7308 */ /* 0x0004e20000000800 */
[----:B----4-:R-:W-:-:S07]  /*5020*/  FADD.FTZ R43, R105, R40 ;  /* 0x00000028692b7221 */ /* 0x010fce0000010000 */
[----:B------:R4:W5:Y:S01]  /*5030*/  MUFU.EX2 R32, R55 ;  /* 0x0000003700207308 */ /* 0x0009620000000800 */
[----:B-1----:R-:W-:Y:S01]  /*5040*/  FADD.FTZ R7, R53, R38 ;  /* 0x0000002635077221 */ /* 0x002fe20000010000 */
[----:B--2---:R-:W-:-:S06]  /*5050*/  IMAD.MOV.U32 R107, RZ, RZ, R119 ;  /* 0x000000ffff6b7224 */ /* 0x004fcc00078e0077 */
[----:B------:R-:W1:Y:S01]  /*5060*/  MUFU.EX2 R109, R109 ;  /* 0x0000006d006d7308 */ /* 0x000e620000000800 */
[C---:B---3--:R-:W-:Y:S01]  /*5070*/  FADD.FTZ R40, R186.reuse, R43 ;  /* 0x0000002bba287221 */ /* 0x048fe20000010000 */
[----:B------:R-:W-:Y:S01]  /*5080*/  F2FP.BF16.F32.PACK_AB R186, R186, R105 ;  /* 0x00000069baba723e */ /* 0x000fe200000010ff */
[--C-:B------:R-:W-:Y:S01]  /*5090*/  IMAD.MOV.U32 R105, RZ, RZ, R119.reuse ;  /* 0x000000ffff697224 */ /* 0x100fe200078e0077 */
[----:B------:R-:W-:Y:S01]  /*50a0*/  MOV R43, R119 ;  /* 0x00000077002b7202 */ /* 0x000fe20000000f00 */
[----:B----4-:R-:W-:-:S03]  /*50b0*/  IMAD.MOV.U32 R55, RZ, RZ, R119 ;  /* 0x000000ffff377224 */ /* 0x010fc600078e0077 */
[----:B------:R-:W2:Y:S01]  /*50c0*/  MUFU.EX2 R41, R41 ;  /* 0x0000002900297308 */ /* 0x000ea20000000800 */
[C---:B-----5:R-:W-:Y:S01]  /*50d0*/  FADD.FTZ R38, R32.reuse, R7 ;  /* 0x0000000720267221 */ /* 0x060fe20000010000 */
[----:B------:R-:W-:Y:S01]  /*50e0*/  F2FP.BF16.F32.PACK_AB R191, R32, R53 ;  /* 0x0000003520bf723e */ /* 0x000fe200000010ff */
[----:B------:R-:W-:Y:S01]  /*50f0*/  IMAD.MOV.U32 R32, RZ, RZ, R119 ;  /* 0x000000ffff207224 */ /* 0x000fe200078e0077 */
[----:B------:R-:W-:-:S04]  /*5100*/  MOV R53, R119 ;  /* 0x0000007700357202 */ /* 0x000fc80000000f00 */
[----:B------:R3:W4:Y:S01]  /*5110*/  MUFU.EX2 R180, R111 ;  /* 0x0000006f00b47308 */ /* 0x0007220000000800 */
[----:B-1----:R-:W-:-:S07]  /*5120*/  FADD.FTZ R25, R109, R40 ;  /* 0x000000286d197221 */ /* 0x002fce0000010000 */
[----:B------:R-:W1:Y:S01]  /*5130*/  MUFU.EX2 R113, R113 ;  /* 0x0000007100717308 */ /* 0x000e620000000800 */
[----:B--2---:R-:W-:Y:S01]  /*5140*/  FADD.FTZ R7, R41, R38 ;  /* 0x0000002629077221 */ /* 0x004fe20000010000 */
[C---:B------:R-:W-:Y:S01]  /*5150*/  F2FP.BF16.F32.PACK_AB R185, R34.reuse, R41 ;  /* 0x0000002922b9723e */ /* 0x040fe200000010ff */
[----:B---3--:R-:W-:Y:S02]  /*5160*/  IMAD.MOV.U32 R111, RZ, RZ, R119 ;  /* 0x000000ffff6f7224 */ /* 0x008fe400078e0077 */
[----:B------:R-:W-:Y:S01]  /*5170*/  FADD.FTZ R38, R34, R7 ;  /* 0x0000000722267221 */ /* 0x000fe20000010000 */
[----:B------:R-:W-:Y:S02]  /*5180*/  IMAD.MOV.U32 R41, RZ, RZ, R119 ;  /* 0x000000ffff297224 */ /* 0x000fe400078e0077 */
[----:B------:R-:W2:Y:S01]  /*5190*/  MUFU.EX2 R21, R21 ;  /* 0x0000001500157308 */ /* 0x000ea20000000800 */
[C---:B----4-:R-:W-:Y:S01]  /*51a0*/  FADD.FTZ R40, R180.reuse, R25 ;  /* 0x00000019b4287221 */ /* 0x050fe20000010000 */
[----:B------:R-:W-:Y:S01]  /*51b0*/  F2FP.BF16.F32.PACK_AB R180, R180, R109 ;  /* 0x0000006db4b4723e */ /* 0x000fe200000010ff */
[----:B------:R-:W-:-:S02]  /*51c0*/  IMAD.MOV.U32 R109, RZ, RZ, R119 ;  /* 0x000000ffff6d7224 */ /* 0x000fc400078e0077 */
[----:B------:R-:W-:-:S03]  /*51d0*/  IMAD.MOV.U32 R34, RZ, RZ, R119 ;  /* 0x000000ffff227224 */ /* 0x000fc600078e0077 */
[----:B------:R3:W4:Y:S01]  /*51e0*/  MUFU.EX2 R182, R115 ;  /* 0x0000007300b67308 */ /* 0x0007220000000800 */
[----:B-1----:R-:W-:-:S07]  /*51f0*/  FADD.FTZ R25, R113, R40 ;  /* 0x0000002871197221 */ /* 0x002fce0000010000 */
[----:B------:R1:W5:Y:S01]  /*5200*/  MUFU.EX2 R36, R47 ;  /* 0x0000002f00247308 */ /* 0x0003620000000800 */
[----:B--2---:R-:W-:Y:S01]  /*5210*/  FADD.FTZ R7, R21, R38 ;  /* 0x0000002615077221 */ /* 0x004fe20000010000 */
[----:B---3--:R-:W-:-:S06]  /*5220*/  IMAD.MOV.U32 R115, RZ, RZ, R119 ;  /* 0x000000ffff737224 */ /* 0x008fcc00078e0077 */
[----:B------:R-:W2:Y:S01]  /*5230*/  MUFU.EX2 R117, R117 ;  /* 0x0000007500757308 */ /* 0x000ea20000000800 */
[C---:B----4-:R-:W-:Y:S01]  /*5240*/  FADD.FTZ R42, R182.reuse, R25 ;  /* 0x00000019b62a7221 */ /* 0x050fe20000010000 */
[----:B------:R-:W-:Y:S01]  /*5250*/  F2FP.BF16.F32.PACK_AB R182, R182, R113 ;  /* 0x00000071b6b6723e */ /* 0x000fe200000010ff */
[----:B-1----:R-:W-:Y:S01]  /*5260*/  IMAD.MOV.U32 R47, RZ, RZ, R119 ;  /* 0x000000ffff2f7224 */ /* 0x002fe200078e0077 */
[----:B------:R-:W-:-:S04]  /*5270*/  MOV R113, R119 ;  /* 0x0000007700717202 */ /* 0x000fc80000000f00 */
[----:B------:R-:W1:Y:S01]  /*5280*/  MUFU.EX2 R45, R45 ;  /* 0x0000002d002d7308 */ /* 0x000e620000000800 */
[C---:B-----5:R-:W-:Y:S01]  /*5290*/  FADD.FTZ R40, R36.reuse, R7 ;  /* 0x0000000724287221 */ /* 0x060fe20000010000 */
[----:B------:R-:W-:Y:S01]  /*52a0*/  F2FP.BF16.F32.PACK_AB R187, R36, R21 ;  /* 0x0000001524bb723e */ /* 0x000fe200000010ff */
[----:B------:R-:W-:-:S05]  /*52b0*/  IMAD.MOV.U32 R36, RZ, RZ, R119 ;  /* 0x000000ffff247224 */ /* 0x000fca00078e0077 */
[----:B------:R-:W3:Y:S01]  /*52c0*/  MUFU.EX2 R176, R121 ;  /* 0x0000007900b07308 */ /* 0x000ee20000000800 */
[----:B--2---:R-:W-:-:S07]  /*52d0*/  FADD.FTZ R25, R117, R42 ;  /* 0x0000002a75197221 */ /* 0x004fce0000010000 */
[----:B------:R2:W4:Y:S01]  /*52e0*/  MUFU.EX2 R2, R35 ;  /* 0x0000002300027308 */ /* 0x0005220000000800 */
[----:B-1----:R-:W-:-:S07]  /*52f0*/  FADD.FTZ R7, R45, R40 ;  /* 0x000000282d077221 */ /* 0x002fce0000010000 */
[----:B------:R-:W1:Y:S01]  /*5300*/  MUFU.EX2 R123, R123 ;  /* 0x0000007b007b7308 */ /* 0x000e620000000800 */
[C---:B---3--:R-:W-:Y:S01]  /*5310*/  FADD.FTZ R42, R176.reuse, R25 ;  /* 0x00000019b02a7221 */ /* 0x048fe20000010000 */
[----:B------:R-:W-:Y:S01]  /*5320*/  F2FP.BF16.F32.PACK_AB R176, R176, R117 ;  /* 0x00000075b0b0723e */ /* 0x000fe200000010ff */
[--C-:B------:R-:W-:Y:S02]  /*5330*/  IMAD.MOV.U32 R117, RZ, RZ, R119.reuse ;  /* 0x000000ffff757224 */ /* 0x100fe400078e0077 */
[----:B--2---:R-:W-:-:S03]  /*5340*/  IMAD.MOV.U32 R35, RZ, RZ, R119 ;  /* 0x000000ffff237224 */ /* 0x004fc600078e0077 */
[----:B------:R-:W2:Y:S01]  /*5350*/  MUFU.EX2 R29, R29 ;  /* 0x0000001d001d7308 */ /* 0x000ea20000000800 */
[C---:B----4-:R-:W-:Y:S01]  /*5360*/  FADD.FTZ R40, R2.reuse, R7 ;  /* 0x0000000702287221 */ /* 0x050fe20000010000 */
[----:B------:R-:W-:Y:S01]  /*5370*/  F2FP.BF16.F32.PACK_AB R181, R2, R45 ;  /* 0x0000002d02b5723e */ /* 0x000fe200000010ff */
[----:B------:R-:W-:Y:S02]  /*5380*/  IMAD.MOV.U32 R2, RZ, RZ, 0x3f800000 ;  /* 0x3f800000ff027424 */ /* 0x000fe400078e00ff */
[----:B------:R-:W-:-:S03]  /*5390*/  IMAD.MOV.U32 R45, RZ, RZ, R119 ;  /* 0x000000ffff2d7224 */ /* 0x000fc600078e0077 */
[----:B------:R-:W3:Y:S01]  /*53a0*/  MUFU.EX2 R12, R12 ;  /* 0x0000000c000c7308 */ /* 0x000ee20000000800 */
[----:B-1----:R-:W-:Y:S01]  /*53b0*/  FADD.FTZ R7, R123, R42 ;  /* 0x0000002a7b077221 */ /* 0x002fe20000010000 */
[----:B------:R-:W-:-:S06]  /*53c0*/  IMAD.MOV.U32 R42, RZ, RZ, R119 ;  /* 0x000000ffff2a7224 */ /* 0x000fcc00078e0077 */
[----:B------:R1:W4:Y:S01]  /*53d0*/  MUFU.EX2 R6, R39 ;  /* 0x0000002700067308 */ /* 0x0003220000000800 */
[----:B--2---:R-:W-:Y:S01]  /*53e0*/  FADD.FTZ R25, R29, R40 ;  /* 0x000000281d197221 */ /* 0x004fe20000010000 */
[----:B------:R-:W-:-:S06]  /*53f0*/  IMAD.MOV.U32 R40, RZ, RZ, R119 ;  /* 0x000000ffff287224 */ /* 0x000fcc00078e0077 */
[----:B------:R-:W2:Y:S01]  /*5400*/  MUFU.EX2 R57, R57 ;  /* 0x0000003900397308 */ /* 0x000ea20000000800 */
[C---:B---3--:R-:W-:Y:S01]  /*5410*/  FADD.FTZ R7, R12.reuse, R7 ;  /* 0x000000070c077221 */ /* 0x048fe20000010000 */
[----:B------:R-:W-:Y:S01]  /*5420*/  F2FP.BF16.F32.PACK_AB R178, R12, R123 ;  /* 0x0000007b0cb2723e */ /* 0x000fe200000010ff */
[----:B-1----:R-:W-:-:S05]  /*5430*/  IMAD.MOV.U32 R39, RZ, RZ, R119 ;  /* 0x000000ffff277224 */ /* 0x002fca00078e0077 */
[----:B------:R1:W3:Y:S01]  /*5440*/  MUFU.EX2 R38, R27 ;  /* 0x0000001b00267308 */ /* 0x0002e20000000800 */
[C---:B----4-:R-:W-:Y:S01]  /*5450*/  FADD.FTZ R12, R6.reuse, R25 ;  /* 0x00000019060c7221 */ /* 0x050fe20000010000 */
[----:B------:R-:W-:Y:S01]  /*5460*/  F2FP.BF16.F32.PACK_AB R183, R6, R29 ;  /* 0x0000001d06b7723e */ /* 0x000fe200000010ff */
[----:B------:R-:W-:Y:S02]  /*5470*/  IMAD.MOV.U32 R6, RZ, RZ, 0x3f800000 ;  /* 0x3f800000ff067424 */ /* 0x000fe400078e00ff */
[--C-:B------:R-:W-:Y:S02]  /*5480*/  IMAD.MOV.U32 R29, RZ, RZ, R119.reuse ;  /* 0x000000ffff1d7224 */ /* 0x100fe400078e0077 */
[--C-:B------:R-:W-:Y:S01]  /*5490*/  IMAD.MOV.U32 R25, RZ, RZ, R119.reuse ;  /* 0x000000ffff197224 */ /* 0x100fe200078e0077 */
[----:B------:R-:W4:Y:S01]  /*54a0*/  MUFU.EX2 R61, R61 ;  /* 0x0000003d003d7308 */ /* 0x000f220000000800 */
[----:B--2---:R-:W-:Y:S01]  /*54b0*/  FADD.FTZ R5, R57, R12 ;  /* 0x0000000c39057221 */ /* 0x004fe20000010000 */
[----:B-1----:R-:W-:-:S06]  /*54c0*/  IMAD.MOV.U32 R27, RZ, RZ, R119 ;  /* 0x000000ffff1b7224 */ /* 0x002fcc00078e0077 */
[----:B------:R1:W2:Y:S01]  /*54d0*/  MUFU.EX2 R10, R31 ;  /* 0x0000001f000a7308 */ /* 0x0002a20000000800 */
[C---:B---3--:R-:W-:Y:S01]  /*54e0*/  FADD.FTZ R12, R38.reuse, R5 ;  /* 0x00000005260c7221 */ /* 0x048fe20000010000 */
[----:B------:R-:W-:Y:S01]  /*54f0*/  F2FP.BF16.F32.PACK_AB R177, R38, R57 ;  /* 0x0000003926b1723e */ /* 0x000fe200000010ff */
[--C-:B------:R-:W-:Y:S01]  /*5500*/  IMAD.MOV.U32 R57, RZ, RZ, R119.reuse ;  /* 0x000000ffff397224 */ /* 0x100fe200078e0077 */
[----:B------:R-:W-:Y:S01]  /*5510*/  MOV R38, R119 ;  /* 0x0000007700267202 */ /* 0x000fe20000000f00 */
[----:B----4-:R-:W-:Y:S01]  /*5520*/  FADD.FTZ R5, R61, R12 ;  /* 0x0000000c3d057221 */ /* 0x010fe20000010000 */
[----:B-1----:R-:W-:Y:S01]  /*5530*/  IMAD.MOV.U32 R31, RZ, RZ, R119 ;  /* 0x000000ffff1f7224 */ /* 0x002fe200078e0077 */
[C---:B--2---:R-:W-:Y:S02]  /*5540*/  F2FP.BF16.F32.PACK_AB R179, R10.reuse, R61 ;  /* 0x0000003d0ab3723e */ /* 0x044fe400000010ff */
[----:B------:R-:W-:Y:S01]  /*5550*/  FADD.FTZ R5, R10, R5 ;  /* 0x000000050a057221 */ /* 0x000fe20000010000 */
[----:B------:R-:W-:Y:S01]  /*5560*/  IMAD.MOV.U32 R61, RZ, RZ, R119 ;  /* 0x000000ffff3d7224 */ /* 0x000fe200078e0077 */
[----:B------:R-:W-:Y:S06]  /*5570*/  @!P2 BRA `(.L_x_2864) ;  /* 0x0000003c00b4a947 */ /* 0x000fec0003800000 */
[----:B------:R-:W-:Y:S01]  /*5580*/  R2UR UR60, R17 ;  /* 0x00000000113c72ca */ /* 0x000fe200000e0000 */
[----:B------:R-:W-:Y:S01]  /*5590*/  IMAD.MOV.U32 R9, RZ, RZ, R4 ;  /* 0x000000ffff097224 */ /* 0x000fe200078e0004 */
[----:B------:R-:W-:Y:S01]  /*55a0*/  MOV R10, R3 ;  /* 0x00000003000a7202 */ /* 0x000fe20000000f00 */
[----:B------:R-:W-:Y:S01]  /*55b0*/  IMAD.MOV.U32 R2, RZ, RZ, 0x3f800000 ;  /* 0x3f800000ff027424 */ /* 0x000fe200078e00ff */
        /* <DEDUP_REMOVED lines=48> */
[----:B------:R-:W-:Y:S01]  /*58c0*/  UIADD3 UR61, UR61, -0x2, URZ ;  /* 0xfffffffe3d3d7890 */ /* 0x000fe2000fffe03f */
[----:B------:R-:W-:-:S11]  /*58d0*/  UMOV UR37, UR38 ;  /* 0x0000002600257c82 */ /* 0x000fd60008000000 */
.L_x_2873:
        /* <DEDUP_REMOVED lines=8> */
.L_x_2865:
        /* <DEDUP_REMOVED lines=8> */
.L_x_2866:
[----:B--2---:R-:W-:Y:S05]  /*59e0*/  @P2 BRA `(.L_x_2867) ;  /* 0x0000000000082947 */ /* 0x004fea0003800000 */
[----:B------:R-:W2:Y:S02]  /*59f0*/  SYNCS.PHASECHK.TRANS64.TRYWAIT P2, [UR39+0x36830], R0 ;  /* 0x03683000ff0075a7 */ /* 0x000ea40008040167 */
[----:B--2---:R-:W-:Y:S05]  /*5a00*/  @!P2 BRA `(.L_x_2868) ;  /* 0x0000008c0074a947 */ /* 0x004fea0003800000 */
.L_x_2867:
[----:B------:R-:W-:Y:S01]  /*5a10*/  R2UR UR4, R8 ;  /* 0x00000000080472ca */ /* 0x000fe200000e0000 */
[----:B------:R-:W-:Y:S01]  /*5a20*/  WARPGROUP.ARRIVE ;  /* 0x00000000000079c5 */ /* 0x000fe20000000000 */
[----:B------:R-:W-:Y:S01]  /*5a30*/  UMOV UR59, 0x40000040 ;  /* 0x40000040003b7882 */ /* 0x000fe20000000000 */
        /* <DEDUP_REMOVED lines=10> */
[----:B------:R-:W-:Y:S01]  /*5ae0*/  UIMAD UR4, UR38, 0xa80, UR4 ;  /* 0x00000a80260478a4 */ /* 0x000fe2000f8e0204 */
[-C--:B------:R-:W-:Y:S01]  /*5af0*/  FMUL.FTZ R24, R24, R6.reuse ;  /* 0x0000000618187220 */ /* 0x080fe20000410000 */
[----:B------:R-:W-:Y:S01]  /*5b00*/  UMOV UR55, 0x40000040 ;  /* 0x4000004000377882 */ /* 0x000fe20000000000 */
[----:B------:R-:W-:Y:S01]  /*5b10*/  UMOV UR7, 0x40000040 ;  /* 0x4000004000077882 */ /* 0x000fe20000000000 */
[----:B------:R-:W-:Y:S01]  /*5b20*/  UIADD3 UR5, UR4, 0x80, URZ ;  /* 0x0000008004057890 */ /* 0x000fe2000fffe03f */
[-C--:B------:R-:W-:Y:S01]  /*5b30*/  FMUL.FTZ R25, R25, R6.reuse ;  /* 0x0000000619197220 */ /* 0x080fe20000410000 */
[----:B------:R-:W-:Y:S01]  /*5b40*/  UIADD3 UR6, UR4, 0x100, URZ ;  /* 0x0000010004067890 */ /* 0x000fe2000fffe03f */
[-C--:B------:R-:W-:Y:S01]  /*5b50*/  FMUL.FTZ R28, R28, R6.reuse ;  /* 0x000000061c1c7220 */ /* 0x080fe20000410000 */
[----:B------:R-:W-:Y:S01]  /*5b60*/  UMOV UR58, UR4 ;  /* 0x00000004003a7c82 */ /* 0x000fe20008000000 */
[----:B------:R-:W-:Y:S01]  /*5b70*/  UIADD3 UR10, UR4, 0x2, URZ ;  /* 0x00000002040a7890 */ /* 0x000fe2000fffe03f */
[----:B------:R-:W-:Y:S01]  /*5b80*/  HGMMA.64x16x16.F32.BF16 R168, gdesc[UR56], RZ, !UPT, gsb0 ;  /* 0x0020000038a879f0 */ /* 0x000fe2000c0018ff */
        /* <DEDUP_REMOVED lines=60> */
[----:B------:R-:W-:Y:S01]  /*5f50*/  UMOV UR59, 0x40000040 ;  /* 0x40000040003b7882 */ /* 0x000fe20000000000 */
[----:B------:R-:W-:Y:S01]  /*5f60*/  UIADD3 UR6, UR4, 0x200, URZ ;  /* 0x0000020004067890 */ /* 0x000fe2000fffe03f */
        /* <DEDUP_REMOVED lines=51> */
[----:B------:R-:W-:-:S04]  /*62a0*/  FMUL.FTZ R119, R119, R2 ;  /* 0x0000000277777220 */ /* 0x000fc80000410000 */
[----:B------:R-:W-:Y:S01]  /*62b0*/  HGMMA.64x16x16.F32.BF16 R152, gdesc[UR56], RZ, !UPT, gsb0 ;  /* 0x00200000389879f0 */ /* 0x000fe2000c0018ff */
[----:B------:R-:W-:Y:S01]  /*62c0*/  UMOV UR58, UR5 ;  /* 0x00000005003a7c82 */ /* 0x000fe20008000000 */
[----:B------:R-:W-:Y:S01]  /*62d0*/  UMOV UR59, 0x40000040 ;  /* 0x40000040003b7882 */ /* 0x000fe20000000000 */
[----:B------:R-:W-:Y:S01]  /*62e0*/  UIADD3 UR5, UR4, 0x280, URZ ;  /* 0x0000028004057890 */ /* 0x000fe2000fffe03f */
[----:B------:R-:W-:Y:S02]  /*62f0*/  WARPGROUP.DEPBAR.LE gsb0, 0x0 ;  /* 0x00008000000079c5 */ /* 0x000fe40000010000 */
[----:B------:R-:W-:-:S06]  /*6300*/  WARPGROUP.ARRIVE ;  /* 0x00000000000079c5 */ /* 0x000fcc0000000000 */
        /* <DEDUP_REMOVED lines=18> */
[----:B------:R-:W-:Y:S03]  /*6430*/  HGMMA.64x16x16.F32.BF16 R120, gdesc[UR56], RZ, !UPT, gsb0 ;  /* 0x00200000387879f0 */ /* 0x000fe6000c0018ff */
        /* <DEDUP_REMOVED lines=433> */
.L_x_2869:
[----:B------:R-:W-:Y:S02]  /*7f50*/  R2UR UR4, R16 ;  /* 0x00000000100472ca */ /* 0x000fe400000e0000 */
[----:B-12---:R-:W-:-:S04]  /*7f60*/  MOV R0, UR60 ;  /* 0x0000003c00007c02 */ /* 0x006fc80008000f00 */
[----:B------:R-:W-:-:S07]  /*7f70*/  SHF.L.U32 R0, R0, 0x1f, RZ ;  /* 0x0000001f00007819 */ /* 0x000fce00000006ff */
[----:B------:R-:W-:-:S09]  /*7f80*/  ULEA UR4, UR37, UR4, 0x3 ;  /* 0x0000000425047291 */ /* 0x000fd2000f8e183f */
[----:B------:R1:W2:Y:S01]  /*7f90*/  SYNCS.PHASECHK.TRANS64.TRYWAIT P2, [UR4+0x36850], R0 ;  /* 0x03685000ff0075a7 */ /* 0x0002a20008040144 */
[----:B------:R-:W-:Y:S05]  /*7fa0*/  @!P0 BRA `(.L_x_2870) ;  /* 0x0000000000048947 */ /* 0x000fea0003800000 */
[----:B------:R-:W-:Y:S01]  /*7fb0*/  BPT.TRAP 0x1 ;  /* 0x000000040000795c */ /* 0x000fe20000300000 */
.L_x_2870:
[----:B--2---:R-:W-:Y:S05]  /*7fc0*/  @P2 BRA `(.L_x_2871) ;  /* 0x0000000000082947 */ /* 0x004fea0003800000 */
[----:B------:R-:W2:Y:S02]  /*7fd0*/  SYNCS.PHASECHK.TRANS64.TRYWAIT P2, [UR4+0x36850], R0 ;  /* 0x03685000ff0075a7 */ /* 0x000ea40008040144 */
[----:B--2---:R-:W-:Y:S05]  /*7fe0*/  @!P2 BRA `(.L_x_2872) ;  /* 0x000000680014a947 */ /* 0x004fea0003800000 */
.L_x_2871:
[----:B------:R-:W-:Y:S01]  /*7ff0*/  R2UR UR5, R16 ;  /* 0x00000000100572ca */ /* 0x000fe200000e0000 */
[----:B------:R-:W-:Y:S01]  /*8000*/  WARPGROUP.ARRIVE ;  /* 0x00000000000079c5 */ /* 0x000fe20000000000 */
[----:B------:R-:W-:Y:S01]  /*8010*/  UMOV UR7, 0x40000040 ;  /* 0x4000004000077882 */ /* 0x000fe20000000000 */
[----:B-12---:R-:W-:Y:S02]  /*8020*/  FMNMX.FTZ R0, R168, R9, !PT ;  /* 0x00000009a8007209 */ /* 0x006fe40007810000 */
[----:B------:R-:W-:Y:S02]  /*8030*/  ISETP.LT.AND P2, PT, RZ, UR61, PT ;  /* 0x0000003dff007c0c */ /* 0x000fe4000bf41270 */
[----:B------:R-:W-:Y:S02]  /*8040*/  FMNMX.FTZ R3, R169, R0, !PT ;  /* 0x00000000a9037209 */ /* 0x000fe40007810000 */
[----:B------:R-:W-:Y:S02]  /*8050*/  R2UR UR60, R17 ;  /* 0x00000000113c72ca */ /* 0x000fe400000e0000 */
[----:B------:R-:W-:-:S02]  /*8060*/  FMNMX.FTZ R0, R172, R3, !PT ;  /* 0x00000003ac007209 */ /* 0x000fc40007810000 */
[----:B------:R-:W-:Y:S02]  /*8070*/  UIADD3 UR5, UR5, 0x400, URZ ;  /* 0x0000040005057890 */ /* 0x000fe4000fffe03f */
[----:B------:R-:W-:Y:S02]  /*8080*/  FMNMX.FTZ R3, R173, R0, !PT ;  /* 0x00000000ad037209 */ /* 0x000fe40007810000 */
[----:B------:R-:W-:Y:S02]  /*8090*/  USHF.R.U32.HI UR5, URZ, 0x4, UR5 ;  /* 0x000000043f057899 */ /* 0x000fe40008011605 */
[----:B------:R-:W-:Y:S02]  /*80a0*/  FMNMX.FTZ R0, R160, R3, !PT ;  /* 0x00000003a0007209 */ /* 0x000fe40007810000 */
[----:B------:R-:W-:Y:S02]  /*80b0*/  ULOP3.LUT UR5, UR5, 0x3fff, URZ, 0xc0, !UPT ;  /* 0x00003fff05057892 */ /* 0x000fe4000f8ec03f */
[----:B------:R-:W-:-:S02]  /*80c0*/  FMNMX.FTZ R3, R161, R0, !PT ;  /* 0x00000000a1037209 */ /* 0x000fc40007810000 */
[----:B------:R-:W-:Y:S02]  /*80d0*/  ULOP3.LUT UR5, UR5, 0x3800000, URZ, 0xfc, !UPT ;  /* 0x0380000005057892 */ /* 0x000fe4000f8efc3f */
[----:B------:R-:W-:Y:S02]  /*80e0*/  FMNMX.FTZ R0, R164, R3, !PT ;  /* 0x00000003a4007209 */ /* 0x000fe40007810000 */
[----:B------:R-:W-:Y:S02]  /*80f0*/  UIMAD UR5, UR37, 0xa80, UR5 ;  /* 0x00000a80250578a4 */ /* 0x000fe4000f8e0205 */
[----:B------:R-:W-:Y:S01]  /*8100*/  FMNMX.FTZ R3, R165, R0, !PT ;  /* 0x00000000a5037209 */ /* 0x000fe20007810000 */
[----:B------:R-:W-:-:S03]  /*8110*/  UMOV UR37, UR38 ;  /* 0x0000002600257c82 */ /* 0x000fc60008000000 */
[----:B------:R-:W-:Y:S01]  /*8120*/  FMNMX.FTZ R0, R152, R3, !PT ;  /* 0x0000000398007209 */ /* 0x000fe20007810000 */
[----:B------:R-:W-:Y:S02]  /*8130*/  UMOV UR6, UR5 ;  /* 0x0000000500067c82 */ /* 0x000fe40008000000 */
[----:B------:R-:W-:Y:S01]  /*8140*/  HGMMA.64x192x16.F32.BF16 R24, R200, gdesc[UR4].tnspB, R24, gsb0 ;  /* 0x42e00004c8187df0 */ /* 0x000fe20008001818 */
        /* <DEDUP_REMOVED lines=21> */
[----:B------:R-:W1:Y:S03]  /*82a0*/  LDC R0, c[0x0][0x988] ;  /* 0x00026200ff007b82 */ /* 0x000e660000000800 */
[----:B------:R-:W2:Y:S02]  /*82b0*/  SHFL.BFLY PT, R3, R2, 0x2, 0x1f ;  /* 0x0c401f0002037f89 */ /* 0x000ea400000e0000 */
[----:B--2---:R-:W-:Y:S02]  /*82c0*/  FMNMX.FTZ R3, R2, R3, !PT ;  /* 0x0000000302037209 */ /* 0x004fe40007810000 */
[----:B------:R-:W-:-:S03]  /*82d0*/  FMNMX.FTZ R2, R170, R10, !PT ;  /* 0x0000000aaa027209 */ /* 0x000fc60007810000 */
[----:B------:R-:W2:Y:S02]  /*82e0*/  SHFL.BFLY PT, R4, R3, 0x1, 0x1f ;  /* 0x0c201f0003047f89 */ /* 0x000ea400000e0000 */
[----:B--2---:R-:W-:Y:S02]  /*82f0*/  FMNMX.FTZ R4, R3, R4, !PT ;  /* 0x0000000403047209 */ /* 0x004fe40007810000 */
[----:B------:R-:W-:-:S03]  /*8300*/  FMNMX.FTZ R3, R171, R2, !PT ;  /* 0x00000002ab037209 */ /* 0x000fc60007810000 */
[----:B------:R-:W-:Y:S01]  /*8310*/  FADD.FTZ R9, -R4, R9 ;  /* 0x0000000904097221 */ /* 0x000fe20000010100 */
[----:B------:R-:W-:-:S03]  /*8320*/  FMNMX.FTZ R2, R174, R3, !PT ;  /* 0x00000003ae027209 */ /* 0x000fc60007810000 */
[----:B-1----:R-:W-:Y:S01]  /*8330*/  FMUL.FTZ R6, R9, R0 ;  /* 0x0000000009067220 */ /* 0x002fe20000410000 */
[----:B------:R-:W-:-:S04]  /*8340*/  FMNMX.FTZ R3, R175, R2, !PT ;  /* 0x00000002af037209 */ /* 0x000fc80007810000 */
[----:B------:R-:W-:Y:S01]  /*8350*/  FMNMX.FTZ R2, R162, R3, !PT ;  /* 0x00000003a2027209 */ /* 0x000fe20007810000 */
[----:B------:R-:W-:Y:S03]  /*8360*/  MUFU.EX2 R6, R6 ;  /* 0x0000000600067308 */ /* 0x000fe60000000800 */
        /* <DEDUP_REMOVED lines=15> */
[----:B------:R-:W-:Y:S01]  /*8460*/  WARPGROUP.ARRIVE ;  /* 0x00000000000079c5 */ /* 0x000fe20000000000 */
[----:B------:R-:W-:-:S04]  /*8470*/  FMNMX.FTZ R3, R143, R2, !PT ;  /* 0x000000028f037209 */ /* 0x000fc80007810000 */
[----:B------:R-:W-:Y:S01]  /*8480*/  FMNMX.FTZ R2, R130, R3, !PT ;  /* 0x0000000382027209 */ /* 0x000fe20007810000 */
[----:B------:R-:W-:Y:S01]  /*8490*/  HGMMA.64x192x16.F32.BF16 R24, R196, gdesc[UR4].tnspB, R24, gsb0 ;  /* 0x42e00004c4187df0 */ /* 0x000fe20008001818 */
        /* <DEDUP_REMOVED lines=12> */
[----:B-1----:R-:W-:Y:S01]  /*8560*/  FMNMX.FTZ R3, R14, R3, !PT ;  /* 0x000000030e037209 */ /* 0x002fe20007810000 */
[----:B------:R-:W-:Y:S02]  /*8570*/  WARPGROUP.DEPBAR.LE gsb0, 0x0 ;  /* 0x00008000000079c5 */ /* 0x000fe40000010000 */
[----:B------:R-:W-:-:S06]  /*8580*/  WARPGROUP.ARRIVE ;  /* 0x00000000000079c5 */ /* 0x000fcc0000000000 */
[----:B------:R-:W-:Y:S01]  /*8590*/  HGMMA.64x192x16.F32.BF16 R24, R192, gdesc[UR4].tnspB, R24, gsb0 ;  /* 0x42e00004c0187df0 */ /* 0x000fe20008001818 */
[----:B------:R-:W-:Y:S01]  /*85a0*/  UIADD3 UR6, UR5, 0x180, URZ ;  /* 0x0000018005067890 */ /* 0x000fe2000fffe03f */
[----:B------:R-:W-:Y:S01]  /*85b0*/  UMOV UR7, 0x40000040 ;  /* 0x4000004000077882 */ /* 0x000fe20000000000 */
[----:B------:R-:W-:Y:S02]  /*85c0*/  WARPGROUP.DEPBAR.LE gsb0, 0x0 ;  /* 0x00008000000079c5 */ /* 0x000fe40000010000 */
[----:B------:R-:W-:-:S15]  /*85d0*/  WARPGROUP.ARRIVE ;  /* 0x00000000000079c5 */ /* 0x000fde0000000000 */
[----:B------:R-:W-:Y:S01]  /*85e0*/  HGMMA.64x192x16.F32.BF16 R24, R188, gdesc[UR4].tnspB, R24, gsb0 ;  /* 0x42e00004bc187df0 */ /* 0x000fe20008001818 */
[----:B------:R-:W-:Y:S01]  /*85f0*/  UIADD3 UR6, UR5, 0x200, URZ ;  /* 0x0000020005067890 */ /* 0x000fe2000fffe03f */
[----:B------:R-:W-:Y:S01]  /*8600*/  UMOV UR7, 0x40000040 ;  /* 0x4000004000077882 */ /* 0x000fe20000000000 */
[----:B------:R-:W-:Y:S02]  /*8610*/  WARPGROUP.DEPBAR.LE gsb0, 0x0 ;  /* 0x00008000000079c5 */ /* 0x000fe40000010000 */
[----:B------:R-:W-:Y:S01]  /*8620*/  WARPGROUP.ARRIVE ;  /* 0x00000000000079c5 */ /* 0x000fe20000000000 */
[----:B------:R-:W-:-:S04]  /*8630*/  FMUL.FTZ R189, R4, R0 ;  /* 0x0000000004bd7220 */ /* 0x000fc80000410000 */
[----:B------:R-:W-:-:S10]  /*8640*/  FFMA.FTZ R21, R153, R0, -R189 ;  /* 0x0000000099157223 */ /* 0x000fd400000108bd */
[----:B------:R-:W-:Y:S01]  /*8650*/  HGMMA.64x192x16.F32.BF16 R24, R184, gdesc[UR4].tnspB, R24, gsb0 ;  /* 0x42e00004b8187df0 */ /* 0x000fe20008001818 */
[----:B------:R-:W-:Y:S01]  /*8660*/  UIADD3 UR6, UR5, 0x280, URZ ;  /* 0x0000028005067890 */ /* 0x000fe2000fffe03f */
[-CC-:B------:R-:W-:Y:S01]  /*8670*/  FFMA.FTZ R153, R157, R0.reuse, -R189.reuse ;  /* 0x000000009d997223 */ /* 0x180fe200000108bd */
[----:B------:R-:W-:Y:S01]  /*8680*/  UMOV UR7, 0x40000040 ;  /* 0x4000004000077882 */ /* 0x000fe20000000000 */
[----:B------:R-:W-:Y:S01]  /*8690*/  FADD.FTZ R157, -R3, R10 ;  /* 0x0000000a039d7221 */ /* 0x000fe20000010100 */
[-CC-:B------:R-:W-:Y:S01]  /*86a0*/  FFMA.FTZ R9, R168, R0.reuse, -R189.reuse ;  /* 0x00000000a8097223 */ /* 0x180fe200000108bd */
[-CC-:B------:R-:W-:Y:S01]  /*86b0*/  FFMA.FTZ R200, R169, R0.reuse, -R189.reuse ;  /* 0x00000000a9c87223 */ /* 0x180fe200000108bd */
[-CC-:B------:R-:W-:Y:S01]  /*86c0*/  FFMA.FTZ R202, R172, R0.reuse, -R189.reuse ;  /* 0x00000000acca7223 */ /* 0x180fe200000108bd */
[-C--:B------:R-:W-:Y:S01]  /*86d0*/  FMUL.FTZ R2, R157, R0.reuse ;  /* 0x000000009d027220 */ /* 0x080fe20000410000 */
[-C--:B------:R-:W-:Y:S01]  /*86e0*/  FMUL.FTZ R157, R3, R0.reuse ;  /* 0x00000000039d7220 */ /* 0x080fe20000410000 */
[-CC-:B------:R-:W-:Y:S01]  /*86f0*/  FFMA.FTZ R11, R173, R0.reuse, -R189.reuse ;  /* 0x00000000ad0b7223 */ /* 0x180fe200000108bd */
[----:B------:R-:W1:Y:S01]  /*8700*/  MUFU.EX2 R9, R9 ;  /* 0x0000000900097308 */ /* 0x000e620000000800 */
[-C--:B------:R-:W-:Y:S01]  /*8710*/  FFMA.FTZ R196, R160, R0.reuse, -R189 ;  /* 0x00000000a0c47223 */ /* 0x080fe200000108bd */
[-CC-:B------:R-:W-:Y:S01]  /*8720*/  FFMA.FTZ R201, R170, R0.reuse, -R157.reuse ;  /* 0x00000000aac97223 */ /* 0x180fe2000001089d */
[-CC-:B------:R-:W-:Y:S01]  /*8730*/  FFMA.FTZ R10, R171, R0.reuse, -R157.reuse ;  /* 0x00000000ab0a7223 */ /* 0x180fe2000001089d */
[-CC-:B------:R-:W-:Y:S01]  /*8740*/  FFMA.FTZ R203, R174, R0.reuse, -R157.reuse ;  /* 0x00000000aecb7223 */ /* 0x180fe2000001089d */
[-C--:B------:R-:W-:Y:S01]  /*8750*/  FFMA.FTZ R20, R175, R0.reuse, -R157 ;  /* 0x00000000af147223 */ /* 0x080fe2000001089d */
        /* <DEDUP_REMOVED lines=19> */
[-C--:B------:R-:W-:Y:S01]  /*8890*/  FFMA.FTZ R125, R125, R0.reuse, -R189 ;  /* 0x000000007d7d7223 */ /* 0x080fe200000108bd */
[-CC-:B------:R-:W-:Y:S01]  /*88a0*/  FFMA.FTZ R197, R162, R0.reuse, -R157.reuse ;  /* 0x00000000a2c57223 */ /* 0x180fe2000001089d */
[-C--:B------:R-:W-:Y:S01]  /*88b0*/  FFMA.FTZ R120, R163, R0.reuse, -R157 ;  /* 0x00000000a3787223 */ /* 0x080fe2000001089d */
[----:B-1----:R-:W-:Y:S01]  /*88c0*/  FFMA.FTZ R7, R6, R7, R9 ;  /* 0x0000000706077223 */ /* 0x002fe20000010009 */
[-CC-:B------:R-:W-:Y:S01]  /*88d0*/  FFMA.FTZ R199, R166, R0.reuse, -R157.reuse ;  /* 0x00000000a6c77223 */ /* 0x180fe2000001089d */
[-CC-:B------:R-:W-:Y:S01]  /*88e0*/  FFMA.FTZ R193, R154, R0.reuse, -R157.reuse ;  /* 0x000000009ac17223 */ /* 0x180fe2000001089d */
[-C--:B------:R-:W-:Y:S01]  /*88f0*/  FFMA.FTZ R195, R158, R0.reuse, -R157 ;  /* 0x000000009ec37223 */ /* 0x080fe2000001089d */
[----:B------:R-:W1:Y:S01]  /*8900*/  MUFU.EX2 R10, R10 ;  /* 0x0000000a000a7308 */ /* 0x000e620000000800 */
[----:B--2---:R-:W-:Y:S01]  /*8910*/  FFMA.FTZ R5, R2, R5, R201 ;  /* 0x0000000502057223 */ /* 0x004fe200000100c9 */
[-CC-:B------:R-:W-:Y:S01]  /*8920*/  FFMA.FTZ R191, R150, R0.reuse, -R157.reuse ;  /* 0x0000000096bf7223 */ /* 0x180fe2000001089d */
[-CC-:B------:R-:W-:Y:S01]  /*8930*/  FFMA.FTZ R151, R151, R0.reuse, -R157.reuse ;  /* 0x0000000097977223 */ /* 0x180fe2000001089d */
[-CC-:B------:R-:W-:Y:S01]  /*8940*/  FFMA.FTZ R143, R143, R0.reuse, -R157.reuse ;  /* 0x000000008f8f7223 */ /* 0x180fe2000001089d */
[-CC-:B------:R-:W-:Y:S01]  /*8950*/  FFMA.FTZ R130, R130, R0.reuse, -R157.reuse ;  /* 0x0000000082827223 */ /* 0x180fe2000001089d */
[-CC-:B------:R-:W-:Y:S01]  /*8960*/  FFMA.FTZ R131, R131, R0.reuse, -R157.reuse ;  /* 0x0000000083837223 */ /* 0x180fe2000001089d */
[-C--:B------:R-:W-:Y:S01]  /*8970*/  FFMA.FTZ R134, R134, R0.reuse, -R157 ;  /* 0x0000000086867223 */ /* 0x080fe2000001089d */
[----:B------:R-:W-:Y:S01]  /*8980*/  MUFU.EX2 R202, R202 ;  /* 0x000000ca00ca7308 */ /* 0x000fe20000000800 */
[----:B---3--:R-:W-:Y:S01]  /*8990*/  FADD.FTZ R7, R200, R7 ;  /* 0x00000007c8077221 */ /* 0x008fe20000010000 */
[-CC-:B------:R-:W-:Y:S01]  /*89a0*/  FFMA.FTZ R135, R135, R0.reuse, -R157.reuse ;  /* 0x0000000087877223 */ /* 0x180fe2000001089d */
[-CC-:B------:R-:W-:Y:S01]  /*89b0*/  FFMA.FTZ R122, R122, R0.reuse, -R157.reuse ;  /* 0x000000007a7a7223 */ /* 0x180fe2000001089d */
[-CC-:B------:R-:W-:Y:S01]  /*89c0*/  FFMA.FTZ R123, R123, R0.reuse, -R157.reuse ;  /* 0x000000007b7b7223 */ /* 0x180fe2000001089d */
[-CC-:B------:R-:W-:Y:S01]  /*89d0*/  FFMA.FTZ R126, R126, R0.reuse, -R157.reuse ;  /* 0x000000007e7e7223 */ /* 0x180fe2000001089d */
[----:B------:R-:W-:Y:S01]  /*89e0*/  FFMA.FTZ R127, R127, R0, -R157 ;  /* 0x000000007f7f7223 */ /* 0x000fe2000001089d */
[----:B------:R-:W-:Y:S01]  /*89f0*/  F2FP.BF16.F32.PACK_AB R200, R200, R9 ;  /* 0x00000009c8c8723e */ /* 0x000fe200000010ff */
[----:B------:R-:W-:Y:S01]  /*8a00*/  MUFU.EX2 R203, R203 ;  /* 0x000000cb00cb7308 */ /* 0x000fe20000000800 */
[----:B-1----:R-:W-:Y:S01]  /*8a10*/  F2FP.BF16.F32.PACK_AB R201, R10, R201 ;  /* 0x000000c90ac9723e */ /* 0x002fe200000010ff */
[----:B------:R-:W-:-:S06]  /*8a20*/  IMAD.MOV.U32 R9, RZ, RZ, R4 ;  /* 0x000000ffff097224 */ /* 0x000fcc00078e0004 */
[----:B------:R-:W-:Y:S08]  /*8a30*/  MUFU.EX2 R11, R11 ;  /* 0x0000000b000b7308 */ /* 0x000ff00000000800 */
[----:B------:R-:W-:Y:S08]  /*8a40*/  MUFU.EX2 R20, R20 ;  /* 0x0000001400147308 */ /* 0x000ff00000000800 */
[----:B------:R-:W-:Y:S08]  /*8a50*/  MUFU.EX2 R196, R196 ;  /* 0x000000c400c47308 */ /* 0x000ff00000000800 */
[----:B------:R-:W-:Y:S08]  /*8a60*/  MUFU.EX2 R197, R197 ;  /* 0x000000c500c57308 */ /* 0x000ff00000000800 */
[----:B------:R-:W-:Y:S08]  /*8a70*/  MUFU.EX2 R13, R13 ;  /* 0x0000000d000d7308 */ /* 0x000ff00000000800 */
[----:B------:R-:W-:Y:S08]  /*8a80*/  MUFU.EX2 R120, R120 ;  /* 0x0000007800787308 */ /* 0x000ff00000000800 */
[----:B------:R1:W-:Y:S08]  /*8a90*/  MUFU.EX2 R14, R124 ;  /* 0x0000007c000e7308 */ /* 0x0003f00000000800 */
[----:B------:R-:W-:Y:S01]  /*8aa0*/  MUFU.EX2 R198, R198 ;  /* 0x000000c600c67308 */ /* 0x000fe20000000800 */
[----:B-1----:R-:W-:-:S07]  /*8ab0*/  FFMA.FTZ R124, R167, R0, -R157 ;  /* 0x00000000a77c7223 */ /* 0x002fce000001089d */
        /* <DEDUP_REMOVED lines=12> */
[-CC-:B------:R-:W-:Y:S01]  /*8b80*/  FFMA.FTZ R186, R140, R0.reuse, -R189.reuse ;  /* 0x000000008cba7223 */ /* 0x180fe200000108bd */
[----:B------:R-:W-:Y:S02]  /*8b90*/  IMAD.U32 R140, RZ, RZ, UR39 ;  /* 0x00000027ff8c7e24 */ /* 0x000fe4000f8e00ff */
[-C--:B------:R-:W-:Y:S01]  /*8ba0*/  FFMA.FTZ R184, R136, R0.reuse, -R189 ;  /* 0x0000000088b87223 */ /* 0x080fe200000108bd */
[-CC-:B------:R-:W-:Y:S01]  /*8bb0*/  FFMA.FTZ R185, R138, R0.reuse, -R157.reuse ;  /* 0x000000008ab97223 */ /* 0x180fe2000001089d */
[-CC-:B------:R-:W-:Y:S01]  /*8bc0*/  FFMA.FTZ R187, R142, R0.reuse, -R157.reuse ;  /* 0x000000008ebb7223 */ /* 0x180fe2000001089d */
[----:B------:R-:W-:Y:S01]  /*8bd0*/  HGMMA.64x192x16.F32.BF16 R24, R180, gdesc[UR4].tnspB, R24, gsb0 ;  /* 0x42e00004b4187df0 */ /* 0x000fe20008001818 */
[----:B------:R-:W-:Y:S01]  /*8be0*/  UIADD3 UR6, UR5, 0x300, URZ ;  /* 0x0000030005067890 */ /* 0x000fe2000fffe03f */
[----:B------:R-:W-:Y:S01]  /*8bf0*/  @!P1 VIADD R140, R140, 0x36840 ;  /* 0x000368408c8c9836 */ /* 0x000fe20000000000 */
[----:B------:R-:W-:Y:S01]  /*8c00*/  UMOV UR7, 0x40000040 ;  /* 0x4000004000077882 */ /* 0x000fe20000000000 */
[----:B------:R-:W-:Y:S01]  /*8c10*/  FFMA.FTZ R136, R147, R0, -R157 ;  /* 0x0000000093887223 */ /* 0x000fe2000001089d */
        /* <DEDUP_REMOVED lines=20> */
[----:B------:R-:W1:Y:S08]  /*8d60*/  MUFU.EX2 R121, R121 ;  /* 0x0000007900797308 */ /* 0x000e700000000800 */
[----:B------:R-:W-:Y:S08]  /*8d70*/  MUFU.EX2 R127, R127 ;  /* 0x0000007f007f7308 */ /* 0x000ff00000000800 */
[----:B------:R-:W2:Y:S01]  /*8d80*/  MUFU.EX2 R125, R125 ;  /* 0x0000007d007d7308 */ /* 0x000ea20000000800 */
[----:B------:R-:W-:-:S02]  /*8d90*/  WARPGROUP.DEPBAR.LE gsb0, 0x0 ;  /* 0x00008000000079c5 */ /* 0x000fc40000010000 */
[----:B------:R-:W-:Y:S01]  /*8da0*/  WARPGROUP.ARRIVE ;  /* 0x00000000000079c5 */ /* 0x000fe20000000000 */
[-CC-:B------:R-:W-:Y:S01]  /*8db0*/  FFMA.FTZ R180, R128, R0.reuse, -R189.reuse ;  /* 0x0000000080b47223 */ /* 0x180fe200000108bd */
[-C--:B------:R-:W-:Y:S01]  /*8dc0*/  FFMA.FTZ R182, R132, R0.reuse, -R189 ;  /* 0x0000000084b67223 */ /* 0x080fe200000108bd */
[-CC-:B------:R-:W-:Y:S01]  /*8dd0*/  FFMA.FTZ R189, R146, R0.reuse, -R157.reuse ;  /* 0x0000000092bd7223 */ /* 0x180fe2000001089d */
[----:B------:R-:W-:Y:S02]  /*8de0*/  IMAD.U32 R146, RZ, RZ, UR4 ;  /* 0x00000004ff927e24 */ /* 0x000fe4000f8e00ff */
[-CC-:B------:R-:W-:Y:S01]  /*8df0*/  FFMA.FTZ R128, R155, R0.reuse, -R157.reuse ;  /* 0x000000009b807223 */ /* 0x180fe2000001089d */
[----:B------:R-:W-:Y:S01]  /*8e00*/  HGMMA.64x192x16.F32.BF16 R24, R176, gdesc[UR4].tnspB, R24, gsb0 ;  /* 0x42e00004b0187df0 */ /* 0x000fe20008001818 */
[----:B------:R-:W-:Y:S01]  /*8e10*/  FFMA.FTZ R132, R159, R0, -R157 ;  /* 0x000000009f847223 */ /* 0x000fe2000001089d */
[----:B------:R-:W-:Y:S01]  /*8e20*/  MUFU.EX2 R181, R130 ;  /* 0x0000008200b57308 */ /* 0x000fe20000000800 */
[----:B------:R-:W-:-:S07]  /*8e30*/  UIADD3 UR4, UR61, -0x1, URZ ;  /* 0xffffffff3d047890 */ /* 0x000fce000fffe03f */
[----:B------:R-:W3:Y:S01]  /*8e40*/  MUFU.EX2 R128, R128 ;  /* 0x0000008000807308 */ /* 0x000ee20000000800 */
[----:B------:R-:W-:-:S07]  /*8e50*/  UMOV UR61, UR4 ;  /* 0x00000004003d7c82 */ /* 0x000fce0008000000 */
[----:B------:R-:W4:Y:S08]  /*8e60*/  MUFU.EX2 R132, R132 ;  /* 0x0000008400847308 */ /* 0x000f300000000800 */
[----:B------:R-:W5:Y:S08]  /*8e70*/  MUFU.EX2 R189, R189 ;  /* 0x000000bd00bd7308 */ /* 0x000f700000000800 */
[----:B------:R-:W-:Y:S08]  /*8e80*/  MUFU.EX2 R180, R180 ;  /* 0x000000b400b47308 */ /* 0x000ff00000000800 */
[----:B------:R-:W-:Y:S08]  /*8e90*/  MUFU.EX2 R183, R134 ;  /* 0x0000008600b77308 */ /* 0x000ff00000000800 */
[----:B------:R-:W-:Y:S01]  /*8ea0*/  MUFU.EX2 R182, R182 ;  /* 0x000000b600b67308 */ /* 0x000fe20000000800 */
[----:B------:R-:W-:-:S02]  /*8eb0*/  WARPGROUP.DEPBAR.LE gsb0, 0x0 ;  /* 0x00008000000079c5 */ /* 0x000fc40000010000 */
[----:B------:R3:W-:Y:S05]  /*8ec0*/  @!P1 SYNCS.ARRIVE.TRANS64.RED.A1T0 RZ, [R144+URZ], RZ ;  /* 0x000000ff90ff99a7 */ /* 0x0007ea000810043f */
[----:B------:R-:W-:Y:S01]  /*8ed0*/  MUFU.EX2 R177, R122 ;  /* 0x0000007a00b17308 */ /* 0x000fe20000000800 */
[----:B-1----:R-:W-:Y:S02]  /*8ee0*/  F2FP.BF16.F32.PACK_AB R176, R121, R12 ;  /* 0x0000000c79b0723e */ /* 0x002fe400000010ff */
[----:B--2---:R-:W-:Y:S01]  /*8ef0*/  F2FP.BF16.F32.PACK_AB R178, R125, R14 ;  /* 0x0000000e7db2723e */ /* 0x004fe200000010ff */
[----:B---3--:R-:W-:Y:S02]  /*8f00*/  @!P1 VIADD R144, R146, 0x36860 ;  /* 0x0003686092909836 */ /* 0x008fe40000000000 */
[----:B------:R-:W-:-:S02]  /*8f10*/  FADD.FTZ R146, R202, R7 ;  /* 0x00000007ca927221 */ /* 0x000fc40000010000 */
[----:B------:R-:W-:Y:S01]  /*8f20*/  MUFU.EX2 R179, R126 ;  /* 0x0000007e00b37308 */ /* 0x000fe20000000800 */
[C---:B------:R-:W-:Y:S02]  /*8f30*/  F2FP.BF16.F32.PACK_AB R202, R11.reuse, R202 ;  /* 0x000000ca0bca723e */ /* 0x040fe400000010ff */
[----:B------:R-:W-:Y:S01]  /*8f40*/  @!P1 PRMT R138, RZ, 0x654, R144 ;  /* 0x00000654ff8a9816 */ /* 0x000fe20000000090 */
[----:B------:R-:W-:Y:S01]  /*8f50*/  FADD.FTZ R144, R10, R5 ;  /* 0x000000050a907221 */ /* 0x000fe20000010000 */
[----:B------:R-:W-:Y:S02]  /*8f60*/  FADD.FTZ R7, R11, R146 ;  /* 0x000000920b077221 */ /* 0x000fe40000010000 */
[----:B------:R1:W-:Y:S01]  /*8f70*/  @!P1 SYNCS.ARRIVE.TRANS64.RED.A1T0 RZ, [R138+URZ], RZ ;  /* 0x000000ff8aff99a7 */ /* 0x0003e2000810043f */
[----:B------:R-:W-:Y:S01]  /*8f80*/  FADD.FTZ R5, R203, R144 ;  /* 0x00000090cb057221 */ /* 0x000fe20000010000 */
[----:B------:R-:W-:Y:S01]  /*8f90*/  FADD.FTZ R144, R196, R7 ;  /* 0x00000007c4907221 */ /* 0x000fe20000010000 */
[----:B------:R-:W-:-:S02]  /*8fa0*/  F2FP.BF16.F32.PACK_AB R203, R20, R203 ;  /* 0x000000cb14cb723e */ /* 0x000fc400000010ff */
[----:B------:R-:W-:Y:S01]  /*8fb0*/  FADD.FTZ R142, R20, R5 ;  /* 0x00000005148e7221 */ /* 0x000fe20000010000 */
[C---:B------:R-:W-:Y:S01]  /*8fc0*/  FADD.FTZ R7, R13.reuse, R144 ;  /* 0x000000900d077221 */ /* 0x040fe20000010000 */
[----:B------:R-:W-:Y:S01]  /*8fd0*/  F2FP.BF16.F32.PACK_AB R196, R13, R196 ;  /* 0x000000c40dc4723e */ /* 0x000fe200000010ff */
[----:B-1----:R-:W-:Y:S01]  /*8fe0*/  FFMA.FTZ R138, R139, R0, -R157 ;  /* 0x000000008b8a7223 */ /* 0x002fe2000001089d */
[----:B------:R-:W-:Y:S01]  /*8ff0*/  FADD.FTZ R5, R197, R142 ;  /* 0x0000008ec5057221 */ /* 0x000fe20000010000 */
[----:B------:R-:W-:Y:S01]  /*9000*/  FADD.FTZ R144, R198, R7 ;  /* 0x00000007c6907221 */ /* 0x000fe20000010000 */
[C---:B------:R-:W-:Y:S02]  /*9010*/  F2FP.BF16.F32.PACK_AB R197, R120.reuse, R197 ;  /* 0x000000c578c5723e */ /* 0x040fe400000010ff */
[----:B------:R-:W-:Y:S01]  /*9020*/  FADD.FTZ R142, R120, R5 ;  /* 0x00000005788e7221 */ /* 0x000fe20000010000 */
[C---:B------:R-:W-:Y:S01]  /*9030*/  FADD.FTZ R7, R15.reuse, R144 ;  /* 0x000000900f077221 */ /* 0x040fe20000010000 */
[----:B------:R-:W1:Y:S01]  /*9040*/  MUFU.EX2 R138, R138 ;  /* 0x0000008a008a7308 */ /* 0x000e620000000800 */
[----:B------:R-:W-:Y:S01]  /*9050*/  F2FP.BF16.F32.PACK_AB R198, R15, R198 ;  /* 0x000000c60fc6723e */ /* 0x000fe200000010ff */
[----:B------:R-:W-:Y:S01]  /*9060*/  FADD.FTZ R5, R199, R142 ;  /* 0x0000008ec7057221 */ /* 0x000fe20000010000 */
[----:B------:R-:W-:Y:S01]  /*9070*/  FADD.FTZ R144, R192, R7 ;  /* 0x00000007c0907221 */ /* 0x000fe20000010000 */
[----:B------:R-:W-:-:S02]  /*9080*/  F2FP.BF16.F32.PACK_AB R199, R124, R199 ;  /* 0x000000c77cc7723e */ /* 0x000fc400000010ff */
[----:B------:R-:W-:Y:S01]  /*9090*/  FADD.FTZ R142, R124, R5 ;  /* 0x000000057c8e7221 */ /* 0x000fe20000010000 */
[C---:B------:R-:W-:Y:S01]  /*90a0*/  FADD.FTZ R7, R21.reuse, R144 ;  /* 0x0000009015077221 */ /* 0x040fe20000010000 */
[----:B------:R-:W-:Y:S02]  /*90b0*/  F2FP.BF16.F32.PACK_AB R192, R21, R192 ;  /* 0x000000c015c0723e */ /* 0x000fe400000010ff */
[----:B------:R-:W-:Y:S01]  /*90c0*/  FADD.FTZ R5, R193, R142 ;  /* 0x0000008ec1057221 */ /* 0x000fe20000010000 */
[----:B------:R-:W-:Y:S01]  /*90d0*/  FADD.FTZ R144, R194, R7 ;  /* 0x00000007c2907221 */ /* 0x000fe20000010000 */
[C---:B------:R-:W-:Y:S02]  /*90e0*/  F2FP.BF16.F32.PACK_AB R193, R128.reuse, R193 ;  /* 0x000000c180c1723e */ /* 0x040fe400000010ff */
[----:B------:R-:W-:Y:S01]  /*90f0*/  FADD.FTZ R142, R128, R5 ;  /* 0x00000005808e7221 */ /* 0x000fe20000010000 */
[C---:B------:R-:W-:Y:S01]  /*9100*/  FADD.FTZ R7, R153.reuse, R144 ;  /* 0x0000009099077221 */ /* 0x040fe20000010000 */
[----:B------:R-:W-:-:S02]  /*9110*/  F2FP.BF16.F32.PACK_AB R194, R153, R194 ;  /* 0x000000c299c2723e */ /* 0x000fc400000010ff */
[----:B------:R-:W-:Y:S01]  /*9120*/  FADD.FTZ R5, R195, R142 ;  /* 0x0000008ec3057221 */ /* 0x000fe20000010000 */
[----:B------:R-:W-:Y:S01]  /*9130*/  FADD.FTZ R10, R188, R7 ;  /* 0x00000007bc0a7221 */ /* 0x000fe20000010000 */
[C---:B----4-:R-:W-:Y:S02]  /*9140*/  F2FP.BF16.F32.PACK_AB R195, R132.reuse, R195 ;  /* 0x000000c384c3723e */ /* 0x050fe400000010ff */
[----:B------:R-:W-:Y:S01]  /*9150*/  FADD.FTZ R142, R132, R5 ;  /* 0x00000005848e7221 */ /* 0x000fe20000010000 */
[C---:B------:R-:W-:Y:S01]  /*9160*/  FADD.FTZ R7, R145.reuse, R10 ;  /* 0x0000000a91077221 */ /* 0x040fe20000010000 */
[----:B------:R-:W-:Y:S02]  /*9170*/  F2FP.BF16.F32.PACK_AB R188, R145, R188 ;  /* 0x000000bc91bc723e */ /* 0x000fe400000010ff */
[----:B-----5:R-:W-:Y:S01]  /*9180*/  FADD.FTZ R5, R189, R142 ;  /* 0x0000008ebd057221 */ /* 0x020fe20000010000 */
        /* <DEDUP_REMOVED lines=13> */
[C---:B-1----:R-:W-:Y:S02]  /*9260*/  F2FP.BF16.F32.PACK_AB R185, R138.reuse, R185 ;  /* 0x000000b98ab9723e */ /* 0x042fe400000010ff */
[----:B------:R-:W-:Y:S01]  /*9270*/  FADD.FTZ R10, R138, R5 ;  /* 0x000000058a0a7221 */ /* 0x000fe20000010000 */
[C---:B------:R-:W-:Y:S01]  /*9280*/  FADD.FTZ R5, R141.reuse, R20 ;  /* 0x000000148d057221 */ /* 0x040fe20000010000 */
[----:B------:R-:W-:Y:S02]  /*9290*/  F2FP.BF16.F32.PACK_AB R186, R141, R186 ;  /* 0x000000ba8dba723e */ /* 0x000fe400000010ff */
        /* <DEDUP_REMOVED lines=14> */
[C---:B------:R-:W-:Y:S02]  /*9380*/  F2FP.BF16.F32.PACK_AB R183, R135.reuse, R183 ;  /* 0x000000b787b7723e */ /* 0x040fe400000010ff */
[----:B------:R-:W-:Y:S01]  /*9390*/  FADD.FTZ R10, R135, R10 ;  /* 0x0000000a870a7221 */ /* 0x000fe20000010000 */
[----:B------:R-:W-:-:S03]  /*93a0*/  FADD.FTZ R5, R121, R20 ;  /* 0x0000001479057221 */ /* 0x000fc60000010000 */
[----:B------:R-:W-:Y:S01]  /*93b0*/  FADD.FTZ R10, R177, R10 ;  /* 0x0000000ab10a7221 */ /* 0x000fe20000010000 */
[----:B------:R-:W-:Y:S01]  /*93c0*/  FADD.FTZ R12, R14, R5 ;  /* 0x000000050e0c7221 */ /* 0x000fe20000010000 */
[C---:B------:R-:W-:Y:S02]  /*93d0*/  F2FP.BF16.F32.PACK_AB R177, R123.reuse, R177 ;  /* 0x000000b17bb1723e */ /* 0x040fe400000010ff */
[----:B------:R-:W-:Y:S01]  /*93e0*/  FADD.FTZ R10, R123, R10 ;  /* 0x0000000a7b0a7221 */ /* 0x000fe20000010000 */
[----:B------:R-:W-:-:S03]  /*93f0*/  FADD.FTZ R7, R125, R12 ;  /* 0x0000000c7d077221 */ /* 0x000fc60000010000 */
[----:B------:R-:W-:Y:S01]  /*9400*/  FADD.FTZ R10, R179, R10 ;  /* 0x0000000ab30a7221 */ /* 0x000fe20000010000 */
[----:B------:R-:W-:-:S03]  /*9410*/  F2FP.BF16.F32.PACK_AB R179, R127, R179 ;  /* 0x000000b37fb3723e */ /* 0x000fc600000010ff */
[----:B------:R-:W-:Y:S01]  /*9420*/  FADD.FTZ R5, R127, R10 ;  /* 0x0000000a7f057221 */ /* 0x000fe20000010000 */
[----:B------:R-:W-:Y:S01]  /*9430*/  MOV R10, R3 ;  /* 0x00000003000a7202 */ /* 0x000fe20000000f00 */
[----:B------:R-:W-:Y:S06]  /*9440*/  @P2 BRA `(.L_x_2873) ;  /* 0xffffffc400242947 */ /* 0x000fec000383ffff */
.L_x_2864:
        /* <DEDUP_REMOVED lines=99> */
.L_x_2874:
        /* <DEDUP_REMOVED lines=8> */
.L_x_2875:
[----:B--2---:R-:W-:Y:S05]  /*9b00*/  @P2 BRA `(.L_x_2876) ;  /* 0x0000000000082947 */ /* 0x004fea0003800000 */
[----:B------:R-:W2:Y:S02]  /*9b10*/  SYNCS.PHASECHK.TRANS64.TRYWAIT P0, [UR7+0x36850], R2 ;  /* 0x03685002ff0075a7 */ /* 0x000ea40008000147 */
[----:B--2---:R-:W-:Y:S05]  /*9b20*/  @!P0 BRA `(.L_x_2877) ;  /* 0x0000004c005c8947 */ /* 0x004fea0003800000 */
.L_x_2876:
[----:B------:R-:W-:Y:S01]  /*9b30*/  R2UR UR4, R16 ;  /* 0x00000000100472ca */ /* 0x000fe200000e0000 */
[----:B------:R-:W-:Y:S01]  /*9b40*/  WARPGROUP.ARRIVE ;  /* 0x00000000000079c5 */ /* 0x000fe20000000000 */
[----:B------:R-:W-:Y:S01]  /*9b50*/  UMOV UR11, 0x40000040 ;  /* 0x40000040000b7882 */ /* 0x000fe20000000000 */
[C---:B------:R-:W-:Y:S01]  /*9b60*/  IADD3 R15, P4, R18.reuse, 0x40, RZ ;  /* 0x00000040120f7810 */ /* 0x040fe20007f9e0ff */
[----:B-12---:R-:W1:Y:S01]  /*9b70*/  SHFL.BFLY PT, R2, R7, 0x2, 0x1f ;  /* 0x0c401f0007027f89 */ /* 0x006e6200000e0000 */
[----:B------:R-:W-:Y:S01]  /*9b80*/  IADD3 R123, P0, R18, 0x4020, RZ ;  /* 0x00004020127b7810 */ /* 0x000fe20007f1e0ff */
[----:B------:R-:W-:Y:S01]  /*9b90*/  UIADD3 UR35, -UR36, URZ, URZ ;  /* 0x0000003f24237290 */ /* 0x000fe2000fffe13f */
[----:B------:R-:W-:Y:S01]  /*9ba0*/  LOP3.LUT R14, R15, 0x380, RZ, 0xc0, !PT ;  /* 0x000003800f0e7812 */ /* 0x000fe200078ec0ff */
[----:B------:R-:W2:Y:S01]  /*9bb0*/  SHFL.BFLY PT, R6, R5, 0x2, 0x1f ;  /* 0x0c401f0005067f89 */ /* 0x000ea200000e0000 */
[----:B------:R-:W-:Y:S01]  /*9bc0*/  LOP3.LUT R122, R123, 0x380, RZ, 0xc0, !PT ;  /* 0x000003807b7a7812 */ /* 0x000fe200078ec0ff */
[----:B------:R-:W-:Y:S01]  /*9bd0*/  ULDC.64 UR8, c[0x0][0xb70] ;  /* 0x0002dc0000087ab9 */ /* 0x000fe20000000a00 */
[----:B------:R-:W-:-:S02]  /*9be0*/  SHF.R.U64 R14, R14, 0x3, RZ ;  /* 0x000000030e0e7819 */ /* 0x000fc400000012ff */
[----:B------:R-:W-:Y:S01]  /*9bf0*/  UIADD3 UR4, UR4, 0x400, URZ ;  /* 0x0000040004047890 */ /* 0x000fe2000fffe03f */
[----:B------:R-:W-:Y:S02]  /*9c00*/  SHF.R.U64 R122, R122, 0x3, RZ ;  /* 0x000000037a7a7819 */ /* 0x000fe400000012ff */
[----:B------:R-:W-:Y:S01]  /*9c10*/  LOP3.LUT R14, R14, R15, RZ, 0x3c, !PT ;  /* 0x0000000f0e0e7212 */ /* 0x000fe200078e3cff */
[----:B------:R-:W-:Y:S01]  /*9c20*/  USHF.R.U32.HI UR4, URZ, 0x4, UR4 ;  /* 0x000000043f047899 */ /* 0x000fe20008011604 */
[--C-:B------:R-:W-:Y:S01]  /*9c30*/  IMAD.X R15, RZ, RZ, R19.reuse, P4 ;  /* 0x000000ffff0f7224 */ /* 0x100fe200020e0613 */
[----:B------:R-:W-:Y:S02]  /*9c40*/  IADD3 R13, P4, R18, 0x8000, RZ ;  /* 0x00008000120d7810 */ /* 0x000fe40007f9e0ff */
[----:B------:R-:W-:Y:S01]  /*9c50*/  ULOP3.LUT UR4, UR4, 0x3fff, URZ, 0xc0, !UPT ;  /* 0x00003fff04047892 */ /* 0x000fe2000f8ec03f */
[----:B------:R-:W-:Y:S01]  /*9c60*/  LOP3.LUT R122, R122, R123, RZ, 0x3c, !PT ;  /* 0x0000007b7a7a7212 */ /* 0x000fe200078e3cff */
[----:B------:R-:W-:Y:S01]  /*9c70*/  IMAD.X R123, RZ, RZ, R19, P0 ;  /* 0x000000ffff7b7224 */ /* 0x000fe200000e0613 */
[----:B------:R-:W-:Y:S01]  /*9c80*/  LOP3.LUT R12, R13, 0x380, RZ, 0xc0, !PT ;  /* 0x000003800d0c7812 */ /* 0x000fe200078ec0ff */
[----:B------:R-:W-:Y:S01]  /*9c90*/  ULOP3.LUT UR4, UR4, 0x3800000, URZ, 0xfc, !UPT ;  /* 0x0380000004047892 */ /* 0x000fe2000f8efc3f */
[----:B------:R-:W-:-:S02]  /*9ca0*/  IADD3 R132, P0, R18, 0x8060, RZ ;  /* 0x0000806012847810 */ /* 0x000fc40007f1e0ff */
[----:B------:R-:W-:Y:S01]  /*9cb0*/  SHF.R.U64 R12, R12, 0x3, RZ ;  /* 0x000000030c0c7819 */ /* 0x000fe200000012ff */
[----:B------:R-:W-:Y:S01]  /*9cc0*/  UIMAD UR4, UR38, 0xa80, UR4 ;  /* 0x00000a80260478a4 */ /* 0x000fe2000f8e0204 */
[----:B-1----:R-:W-:Y:S01]  /*9cd0*/  FADD.FTZ R2, R2, R7 ;  /* 0x0000000702027221 */ /* 0x002fe20000010000 */
[----:B------:R-:W-:Y:S01]  /*9ce0*/  IADD3 R21, P5, R18, 0x60, RZ ;  /* 0x0000006012157810 */ /* 0x000fe20007fbe0ff */
[----:B--2---:R-:W-:Y:S01]  /*9cf0*/  FADD.FTZ R5, R6, R5 ;  /* 0x0000000506057221 */ /* 0x004fe20000010000 */
[----:B------:R-:W-:Y:S01]  /*9d00*/  UIADD3 UR6, UR4, 0x80, URZ ;  /* 0x0000008004067890 */ /* 0x000fe2000fffe03f */
[----:B------:R-:W-:Y:S01]  /*9d10*/  LOP3.LUT R12, R12, R13, RZ, 0x3c, !PT ;  /* 0x0000000d0c0c7212 */ /* 0x000fe200078e3cff */
[----:B------:R-:W-:Y:S01]  /*9d20*/  SHFL.BFLY PT, R7, R2, 0x1, 0x1f ;  /* 0x0c201f0002077f89 */ /* 0x000fe200000e0000 */
[----:B------:R-:W-:Y:S01]  /*9d30*/  UMOV UR10, UR4 ;  /* 0x00000004000a7c82 */ /* 0x000fe20008000000 */
[----:B------:R-:W-:Y:S01]  /*9d40*/  LOP3.LUT R13, R132, 0x380, RZ, 0xc0, !PT ;  /* 0x00000380840d7812 */ /* 0x000fe200078ec0ff */
[----:B------:R-:W-:Y:S01]  /*9d50*/  HGMMA.64x192x16.F32.BF16 R24, R200, gdesc[UR8].tnspB, R24, gsb0 ;  /* 0x42e00008c8187df0 */ /* 0x000fe20008001818 */
[----:B------:R-:W-:Y:S01]  /*9d60*/  UMOV UR11, 0x40000040 ;  /* 0x40000040000b7882 */ /* 0x000fe20000000000 */
[----:B------:R-:W-:Y:S01]  /*9d70*/  UMOV UR10, UR6 ;  /* 0x00000006000a7c82 */ /* 0x000fe20008000000 */
[----:B------:R-:W-:Y:S01]  /*9d80*/  UIADD3 UR6, UR4, 0x100, URZ ;  /* 0x0000010004067890 */ /* 0x000fe2000fffe03f */
[----:B------:R-:W-:-:S02]  /*9d90*/  SHF.R.U64 R13, R13, 0x3, RZ ;  /* 0x000000030d0d7819 */ /* 0x000fc400000012ff */
[C---:B------:R-:W-:Y:S02]  /*9da0*/  LOP3.LUT R127, R18.reuse, 0x380, RZ, 0xc0, !PT ;  /* 0x00000380127f7812 */ /* 0x040fe400078ec0ff */
[----:B------:R-:W-:Y:S01]  /*9db0*/  LOP3.LUT R6, R13, R132, RZ, 0x3c, !PT ;  /* 0x000000840d067212 */ /* 0x000fe200078e3cff */
[----:B------:R-:W-:Y:S01]  /*9dc0*/  IMAD.X R13, RZ, RZ, R19, P4 ;  /* 0x000000ffff0d7224 */ /* 0x000fe200020e0613 */
[----:B------:R-:W1:Y:S01]  /*9dd0*/  SHFL.BFLY PT, R132, R5, 0x1, 0x1f ;  /* 0x0c201f0005847f89 */ /* 0x000e6200000e0000 */
[C---:B------:R-:W-:Y:S02]  /*9de0*/  IADD3 R129, P3, R18.reuse, 0x20, RZ ;  /* 0x0000002012817810 */ /* 0x040fe40007f7e0ff */
[----:B------:R-:W-:Y:S02]  /*9df0*/  IADD3 R121, P6, R18, 0x4000, RZ ;  /* 0x0000400012797810 */ /* 0x000fe40007fde0ff */
[----:B------:R-:W-:Y:S02]  /*9e00*/  LOP3.LUT R20, R21, 0x380, RZ, 0xc0, !PT ;  /* 0x0000038015147812 */ /* 0x000fe400078ec0ff */
[----:B------:R-:W-:-:S02]  /*9e10*/  SHF.R.U64 R127, R127, 0x3, RZ ;  /* 0x000000037f7f7819 */ /* 0x000fc400000012ff */
[----:B------:R-:W-:Y:S02]  /*9e20*/  IADD3 R131, P2, R18, 0x4040, RZ ;  /* 0x0000404012837810 */ /* 0x000fe40007f5e0ff */
[----:B------:R-:W-:Y:S02]  /*9e30*/  LOP3.LUT R128, R129, 0x380, RZ, 0xc0, !PT ;  /* 0x0000038081807812 */ /* 0x000fe400078ec0ff */
[----:B------:R-:W-:Y:S02]  /*9e40*/  LOP3.LUT R120, R121, 0x380, RZ, 0xc0, !PT ;  /* 0x0000038079787812 */ /* 0x000fe400078ec0ff */
[----:B------:R-:W-:Y:S02]  /*9e50*/  SHF.R.U64 R20, R20, 0x3, RZ ;  /* 0x0000000314147819 */ /* 0x000fe400000012ff */
[----:B------:R-:W-:Y:S01]  /*9e60*/  LOP3.LUT R126, R127, R18, RZ, 0x3c, !PT ;  /* 0x000000127f7e7212 */ /* 0x000fe200078e3cff */
[----:B------:R-:W-:Y:S01]  /*9e70*/  IMAD.MOV.U32 R127, RZ, RZ, R19 ;  /* 0x000000ffff7f7224 */ /* 0x000fe200078e0013 */
[----:B------:R-:W-:-:S02]  /*9e80*/  LOP3.LUT R130, R131, 0x380, RZ, 0xc0, !PT ;  /* 0x0000038083827812 */ /* 0x000fc400078ec0ff */
[----:B------:R-:W-:Y:S02]  /*9e90*/  SHF.R.U64 R128, R128, 0x3, RZ ;  /* 0x0000000380807819 */ /* 0x000fe400000012ff */
[----:B------:R-:W-:Y:S01]  /*9ea0*/  SHF.R.U64 R120, R120, 0x3, RZ ;  /* 0x0000000378787819 */ /* 0x000fe200000012ff */
[----:B-1----:R-:W-:Y:S01]  /*9eb0*/  FADD.FTZ R132, R5, R132 ;  /* 0x0000008405847221 */ /* 0x002fe20000010000 */
[----:B------:R-:W-:Y:S02]  /*9ec0*/  LOP3.LUT R20, R20, R21, RZ, 0x3c, !PT ;  /* 0x0000001514147212 */ /* 0x000fe400078e3cff */
[----:B------:R-:W-:Y:S02]  /*9ed0*/  IADD3.X R21, RZ, R19, RZ, P5, !PT ;  /* 0x00000013ff157210 */ /* 0x000fe40002ffe4ff */
[----:B------:R-:W-:Y:S02]  /*9ee0*/  SHF.R.U64 R130, R130, 0x3, RZ ;  /* 0x0000000382827819 */ /* 0x000fe400000012ff */
[----:B------:R-:W-:-:S02]  /*9ef0*/  IADD3 R11, P5, R18, 0x8020, RZ ;  /* 0x00008020120b7810 */ /* 0x000fc40007fbe0ff */
[----:B------:R-:W-:Y:S01]  /*9f00*/  MOV R126, R126 ;  /* 0x0000007e007e7202 */ /* 0x000fe20000000f00 */
[----:B------:R-:W-:Y:S01]  /*9f10*/  FADD.FTZ R127, R2, R7 ;  /* 0x00000007027f7221 */ /* 0x000fe20000010000 */
[----:B------:R-:W-:Y:S01]  /*9f20*/  LOP3.LUT R128, R128, R129, RZ, 0x3c, !PT ;  /* 0x0000008180807212 */ /* 0x000fe200078e3cff */
[--C-:B------:R-:W-:Y:S01]  /*9f30*/  IMAD.X R129, RZ, RZ, R19.reuse, P3 ;  /* 0x000000ffff817224 */ /* 0x100fe200018e0613 */
[----:B------:R-:W-:Y:S01]  /*9f40*/  LOP3.LUT R120, R120, R121, RZ, 0x3c, !PT ;  /* 0x0000007978787212 */ /* 0x000fe200078e3cff */
[--C-:B------:R-:W-:Y:S01]  /*9f50*/  IMAD.X R121, RZ, RZ, R19.reuse, P6 ;  /* 0x000000ffff797224 */ /* 0x100fe200030e0613 */
[----:B------:R-:W-:Y:S02]  /*9f60*/  IADD3 R125, P3, R18, 0x4060, RZ ;  /* 0x00004060127d7810 */ /* 0x000fe40007f7e0ff */
[----:B------:R-:W-:Y:S01]  /*9f70*/  LOP3.LUT R130, R130, R131, RZ, 0x3c, !PT ;  /* 0x0000008382827212 */ /* 0x000fe200078e3cff */
[----:B------:R-:W-:Y:S01]  /*9f80*/  IMAD.X R131, RZ, RZ, R19, P2 ;  /* 0x000000ffff837224 */ /* 0x000fe200010e0613 */
[----:B------:R-:W-:-:S02]  /*9f90*/  IADD3 R9, P6, R18, 0x8040, RZ ;  /* 0x0000804012097810 */ /* 0x000fc40007fde0ff */
[----:B------:R-:W-:Y:S02]  /*9fa0*/  LOP3.LUT R10, R11, 0x380, RZ, 0xc0, !PT ;  /* 0x000003800b0a7812 */ /* 0x000fe400078ec0ff */
[----:B------:R-:W-:Y:S02]  /*9fb0*/  FSETP.NE.FTZ.AND P2, PT, R127, RZ, PT ;  /* 0x000000ff7f00720b */ /* 0x000fe40003f55000 */
[----:B------:R-:W-:Y:S02]  /*9fc0*/  LOP3.LUT R124, R125, 0x380, RZ, 0xc0, !PT ;  /* 0x000003807d7c7812 */ /* 0x000fe400078ec0ff */
[----:B------:R-:W-:Y:S02]  /*9fd0*/  LOP3.LUT R8, R9, 0x380, RZ, 0xc0, !PT ;  /* 0x0000038009087812 */ /* 0x000fe400078ec0ff */
[----:B------:R-:W-:Y:S02]  /*9fe0*/  SHF.R.U64 R10, R10, 0x3, RZ ;  /* 0x000000030a0a7819 */ /* 0x000fe400000012ff */
[----:B------:R-:W-:-:S02]  /*9ff0*/  FSETP.NE.FTZ.AND P4, PT, R132, RZ, PT ;  /* 0x000000ff8400720b */ /* 0x000fc40003f95000 */
[----:B------:R-:W-:Y:S02]  /*a000*/  R2UR UR5, R206 ;  /* 0x00000000ce0572ca */ /* 0x000fe400000e0000 */
[----:B------:R-:W-:Y:S01]  /*a010*/  SHF.R.U64 R124, R124, 0x3, RZ ;  /* 0x000000037c7c7819 */ /* 0x000fe200000012ff */
[----:B------:R-:W-:Y:S01]  /*a020*/  @P2 FMUL.FTZ R5, R0, 0.69314718246459960938 ;  /* 0x3f31721800052820 */ /* 0x000fe20000410000 */
[----:B------:R-:W-:Y:S02]  /*a030*/  SHF.R.U64 R8, R8, 0x3, RZ ;  /* 0x0000000308087819 */ /* 0x000fe400000012ff */
[----:B------:R-:W-:Y:S01]  /*a040*/  LOP3.LUT R10, R10, R11, RZ, 0x3c, !PT ;  /* 0x0000000b0a0a7212 */ /* 0x000fe200078e3cff */
[----:B------:R-:W-:Y:S01]  /*a050*/  IMAD.X R11, RZ, RZ, R19, P5 ;  /* 0x000000ffff0b7224 */ /* 0x000fe200028e0613 */
[----:B------:R-:W-:Y:S02]  /*a060*/  R2UR UR12, R205 ;  /* 0x00000000cd0c72ca */ /* 0x000fe400000e0000 */
[----:B------:R-:W-:-:S02]  /*a070*/  LOP3.LUT R124, R124, R125, RZ, 0x3c, !PT ;  /* 0x0000007d7c7c7212 */ /* 0x000fc400078e3cff */
[----:B------:R-:W-:Y:S01]  /*a080*/  LOP3.LUT R8, R8, R9, RZ, 0x3c, !PT ;  /* 0x0000000908087212 */ /* 0x000fe200078e3cff */
[----:B------:R-:W-:Y:S01]  /*a090*/  IMAD.X R9, RZ, RZ, R19, P6 ;  /* 0x000000ffff097224 */ /* 0x000fe200030e0613 */
[----:B------:R-:W-:Y:S01]  /*a0a0*/  MOV R121, R120 ;  /* 0x0000007800797202 */ /* 0x000fe20000000f00 */
[----:B------:R-:W-:Y:S01]  /*a0b0*/  UIADD3 UR34, -UR5, URZ, URZ ;  /* 0x0000003f05227290 */ /* 0x000fe2000fffe13f */
[----:B------:R-:W-:Y:S02]  /*a0c0*/  IADD3.X R125, RZ, R19, RZ, P3, !PT ;  /* 0x00000013ff7d7210 */ /* 0x000fe40001ffe4ff */
[----:B------:R-:W-:Y:S01]  /*a0d0*/  MOV R2, R130 ;  /* 0x0000008200027202 */ /* 0x000fe20000000f00 */
[----:B------:R-:W-:Y:S01]  /*a0e0*/  IMAD.MOV.U32 R130, RZ, RZ, RZ ;  /* 0x000000ffff827224 */ /* 0x000fe200078e00ff */
[----:B------:R-:W-:Y:S02]  /*a0f0*/  MOV R120, R10 ;  /* 0x0000000a00787202 */ /* 0x000fe40000000f00 */
[----:B------:R-:W-:Y:S01]  /*a100*/  IADD3.X R7, RZ, R19, RZ, P0, !PT ;  /* 0x00000013ff077210 */ /* 0x000fe200007fe4ff */
[----:B------:R-:W1:Y:S01]  /*a110*/  @P2 MUFU.LG2 R10, R127 ;  /* 0x0000007f000a2308 */ /* 0x000e620000000c00 */
[----:B------:R-:W-:-:S02]  /*a120*/  MOV R14, R14 ;  /* 0x0000000e000e7202 */ /* 0x000fc40000000f00 */
[----:B------:R-:W-:Y:S02]  /*a130*/  MOV R123, R122 ;  /* 0x0000007a007b7202 */ /* 0x000fe40000000f00 */
[----:B------:R-:W-:Y:S01]  /*a140*/  MOV R15, R124 ;  /* 0x0000007c000f7202 */ /* 0x000fe20000000f00 */
[----:B------:R-:W-:Y:S01]  /*a150*/  IMAD.MOV.U32 R124, RZ, RZ, -0x800000 ;  /* 0xff800000ff7c7424 */ /* 0x000fe200078e00ff */
[----:B------:R-:W-:Y:S01]  /*a160*/  MOV R122, R8 ;  /* 0x00000008007a7202 */ /* 0x000fe20000000f00 */
[----:B------:R-:W-:Y:S01]  /*a170*/  @P2 MUFU.RCP R130, R127 ;  /* 0x0000007f00822308 */ /* 0x000fe20000001000 */
[----:B------:R-:W-:Y:S01]  /*a180*/  MOV R125, R6 ;  /* 0x00000006007d7202 */ /* 0x000fe20000000f00 */
[----:B------:R-:W-:Y:S01]  /*a190*/  IMAD.U32 R6, RZ, RZ, UR7 ;  /* 0x00000007ff067e24 */ /* 0x000fe2000f8e00ff */
[----:B------:R-:W-:Y:S01]  /*a1a0*/  MOV R128, R128 ;  /* 0x0000008000807202 */ /* 0x000fe20000000f00 */
[----:B------:R-:W-:Y:S02]  /*a1b0*/  IMAD.MOV.U32 R129, RZ, RZ, RZ ;  /* 0x000000ffff817224 */ /* 0x000fe400078e00ff */
[----:B------:R-:W-:Y:S01]  /*a1c0*/  @P4 FMUL.FTZ R7, R0, 0.69314718246459960938 ;  /* 0x3f31721800074820 */ /* 0x000fe20000410000 */
[----:B------:R-:W-:Y:S01]  /*a1d0*/  LOP3.LUT P0, RZ, R204, 0x3, RZ, 0xc0, !PT ;  /* 0x00000003ccff7812 */ /* 0x000fe2000780c0ff */
[----:B------:R-:W-:Y:S01]  /*a1e0*/  ULDC UR7, c[0x0][0xa88] ;  /* 0x0002a20000077ab9 */ /* 0x000fe20000000800 */
[----:B------:R-:W2:Y:S01]  /*a1f0*/  @P4 MUFU.LG2 R8, R132 ;  /* 0x0000008400084308 */ /* 0x000ea20000000c00 */
[----:B------:R-:W-:Y:S01]  /*a200*/  @!P1 IADD3 R6, R6, 0x36860, RZ ;  /* 0x0003686006069810 */ /* 0x000fe20007ffe0ff */
[----:B-1----:R-:W-:Y:S01]  /*a210*/  @P2 FMUL.FTZ R10, R10, 0.69314718246459960938 ;  /* 0x3f3172180a0a2820 */ /* 0x002fe20000410000 */
[----:B------:R-:W-:-:S02]  /*a220*/  MOV R20, R20 ;  /* 0x0000001400147202 */ /* 0x000fc40000000f00 */
[----:B------:R-:W-:Y:S01]  /*a230*/  @!P1 PRMT R6, RZ, 0x654, R6 ;  /* 0x00000654ff069816 */ /* 0x000fe20000000006 */
[----:B------:R-:W-:Y:S01]  /*a240*/  @P2 FFMA.FTZ R124, R5, R4, R10 ;  /* 0x00000004057c2223 */ /* 0x000fe2000001000a */
[----:B------:R-:W-:Y:S01]  /*a250*/  MOV R21, R12 ;  /* 0x0000000c00157202 */ /* 0x000fe20000000f00 */
[----:B------:R-:W1:Y:S01]  /*a260*/  @P4 MUFU.RCP R129, R132 ;  /* 0x0000008400814308 */ /* 0x000e620000001000 */
[----:B--2---:R-:W-:Y:S01]  /*a270*/  @P4 FMUL.FTZ R8, R8, 0.69314718246459960938 ;  /* 0x3f31721808084820 */ /* 0x004fe20000410000 */
[----:B------:R-:W-:Y:S02]  /*a280*/  WARPGROUP.DEPBAR.LE gsb0, 0x0 ;  /* 0x00008000000079c5 */ /* 0x000fe40000010000 */
[----:B------:R-:W-:-:S06]  /*a290*/  WARPGROUP.ARRIVE ;  /* 0x00000000000079c5 */ /* 0x000fcc0000000000 */
[----:B------:R-:W-:Y:S01]  /*a2a0*/  HGMMA.64x192x16.F32.BF16 R24, R196, gdesc[UR8].tnspB, R24, gsb0 ;  /* 0x42e00008c4187df0 */ /* 0x000fe20008001818 */
[----:B------:R-:W-:Y:S01]  /*a2b0*/  UMOV UR10, UR6 ;  /* 0x00000006000a7c82 */ /* 0x000fe20008000000 */
[----:B------:R-:W-:Y:S01]  /*a2c0*/  UMOV UR11, 0x40000040 ;  /* 0x40000040000b7882 */ /* 0x000fe20000000000 */
[----:B------:R-:W-:Y:S01]  /*a2d0*/  UIADD3 UR6, UR4, 0x180, URZ ;  /* 0x0000018004067890 */ /* 0x000fe2000fffe03f */
[----:B------:R-:W-:Y:S02]  /*a2e0*/  WARPGROUP.DEPBAR.LE gsb0, 0x0 ;  /* 0x00008000000079c5 */ /* 0x000fe40000010000 */
[----:B------:R-:W-:-:S14]  /*a2f0*/  WARPGROUP.ARRIVE ;  /* 0x00000000000079c5 */ /* 0x000fdc0000000000 */
        /* <DEDUP_REMOVED lines=9> */
[----:B------:R-:W-:Y:S02]  /*a390*/  UIADD3 UR6, UR4, 0x280, URZ ;  /* 0x0000028004067890 */ /* 0x000fe4000fffe03f */
[----:B------:R-:W-:Y:S01]  /*a3a0*/  UIADD3 UR4, UR4, 0x300, URZ ;  /* 0x0000030004047890 */ /* 0x000fe2000fffe03f */
[----:B------:R-:W-:Y:S02]  /*a3b0*/  WARPGROUP.DEPBAR.LE gsb0, 0x0 ;  /* 0x00008000000079c5 */ /* 0x000fe40000010000 */
[----:B------:R-:W-:-:S12]  /*a3c0*/  WARPGROUP.ARRIVE ;  /* 0x00000000000079c5 */ /* 0x000fd80000000000 */
[----:B------:R-:W-:Y:S01]  /*a3d0*/  HGMMA.64x192x16.F32.BF16 R24, R184, gdesc[UR8].tnspB, R24, gsb0 ;  /* 0x42e00008b8187df0 */ /* 0x000fe20008001818 */
[----:B------:R-:W-:Y:S01]  /*a3e0*/  UMOV UR10, UR6 ;  /* 0x00000006000a7c82 */ /* 0x000fe20008000000 */
[----:B------:R-:W-:Y:S01]  /*a3f0*/  UMOV UR11, 0x40000040 ;  /* 0x40000040000b7882 */ /* 0x000fe20000000000 */
[----:B------:R-:W-:Y:S02]  /*a400*/  WARPGROUP.DEPBAR.LE gsb0, 0x0 ;  /* 0x00008000000079c5 */ /* 0x000fe40000010000 */
[----:B------:R-:W-:-:S15]  /*a410*/  WARPGROUP.ARRIVE ;  /* 0x00000000000079c5 */ /* 0x000fde0000000000 */
[----:B------:R-:W-:Y:S01]  /*a420*/  HGMMA.64x192x16.F32.BF16 R24, R180, gdesc[UR8].tnspB, R24, gsb0 ;  /* 0x42e00008b4187df0 */ /* 0x000fe20008001818 */
        /* <DEDUP_REMOVED lines=13> */
[----:B------:R-:W-:Y:S01]  /*a500*/  IMAD.U32 R12, RZ, RZ, UR4 ;  /* 0x00000004ff0c7e24 */ /* 0x000fe2000f8e00ff */
[----:B------:R-:W-:Y:S01]  /*a510*/  UIADD3 UR4, UR5, UR6, URZ ;  /* 0x0000000605047290 */ /* 0x000fe2000fffe03f */
[----:B------:R-:W-:Y:S02]  /*a520*/  VIADD R9, R127, 0x8 ;  /* 0x000000087f097836 */ /* 0x000fe40000000000 */
[----:B------:R-:W-:-:S03]  /*a530*/  IMAD.U32 R13, RZ, RZ, UR5 ;  /* 0x00000005ff0d7e24 */ /* 0x000fc6000f8e00ff */
[----:B------:R-:W-:Y:S02]  /*a540*/  ISETP.GE.OR P3, PT, R9, UR7, P0 ;  /* 0x0000000709007c0c */ /* 0x000fe40008766670 */
[----:B------:R-:W-:Y:S01]  /*a550*/  MOV R13, UR4 ;  /* 0x00000004000d7c02 */ /* 0x000fe20008000f00 */
[----:B------:R-:W-:Y:S01]  /*a560*/  USHF.R.S32.HI UR4, URZ, 0x1f, UR36 ;  /* 0x0000001f3f047899 */ /* 0x000fe20008011424 */
[----:B------:R-:W-:Y:S01]  /*a570*/  ISETP.GE.OR P0, PT, R127, UR7, P0 ;  /* 0x000000077f007c0c */ /* 0x000fe20008706670 */
[----:B------:R-:W-:Y:S02]  /*a580*/  WARPGROUP.DEPBAR.LE gsb0, 0x0 ;  /* 0x00008000000079c5 */ /* 0x000fe40000010000 */
[----:B------:R-:W-:-:S06]  /*a590*/  WARPGROUP.ARRIVE ;  /* 0x00000000000079c5 */ /* 0x000fcc0000000000 */
[----:B------:R-:W-:Y:S01]  /*a5a0*/  HGMMA.64x192x16.F32.BF16 R24, R176, gdesc[UR8].tnspB, R24, gsb0 ;  /* 0x42e00008b0187df0 */ /* 0x000fe20008001818 */
[----:B------:R-:W-:Y:S01]  /*a5b0*/  R2UR UR10, R22 ;  /* 0x00000000160a72ca */ /* 0x000fe200000e0000 */
[----:B------:R-:W-:Y:S02]  /*a5c0*/  IMAD.MOV.U32 R22, RZ, RZ, -0x800000 ;  /* 0xff800000ff167424 */ /* 0x000fe400078e00ff */
[----:B------:R-:W-:Y:S01]  /*a5d0*/  @P4 FFMA.FTZ R22, R7, R3, R8 ;  /* 0x0000000307164223 */ /* 0x000fe20000010008 */
[----:B------:R-:W-:Y:S02]  /*a5e0*/  WARPGROUP.DEPBAR.LE gsb0, 0x0 ;  /* 0x00008000000079c5 */ /* 0x000fe40000010000 */
[----:B------:R2:W-:Y:S01]  /*a5f0*/  @!P1 SYNCS.ARRIVE.TRANS64.RED.A1T0 RZ, [R6+URZ], RZ ;  /* 0x000000ff06ff99a7 */ /* 0x0005e2000810043f */
[-C--:B------:R-:W-:Y:S01]  /*a600*/  FMUL.FTZ R10, R37, R130.reuse ;  /* 0x00000082250a7220 */ /* 0x080fe20000410000 */
[-C--:B------:R-:W-:Y:S01]  /*a610*/  FMUL.FTZ R11, R36, R130.reuse ;  /* 0x00000082240b7220 */ /* 0x080fe20000410000 */
[-C--:B------:R-:W-:Y:S01]  /*a620*/  FMUL.FTZ R7, R28, R130.reuse ;  /* 0x000000821c077220 */ /* 0x080fe20000410000 */
[-C--:B------:R-:W-:Y:S01]  /*a630*/  FMUL.FTZ R8, R33, R130.reuse ;  /* 0x0000008221087220 */ /* 0x080fe20000410000 */
[-C--:B------:R-:W-:Y:S01]  /*a640*/  FMUL.FTZ R9, R32, R130.reuse ;  /* 0x0000008220097220 */ /* 0x080fe20000410000 */
[-C--:B-1----:R-:W-:Y:S01]  /*a650*/  FMUL.FTZ R35, R35, R129.reuse ;  /* 0x0000008123237220 */ /* 0x082fe20000410000 */
[-C--:B------:R-:W-:Y:S01]  /*a660*/  FMUL.FTZ R34, R34, R129.reuse ;  /* 0x0000008122227220 */ /* 0x080fe20000410000 */
[----:B------:R-:W1:Y:S01]  /*a670*/  LDC.64 R36, c[0x0][0xb78] ;  /* 0x0002de00ff247b82 */ /* 0x000e620000000a00 */
[-C--:B--2---:R-:W-:Y:S01]  /*a680*/  FMUL.FTZ R6, R29, R130.reuse ;  /* 0x000000821d067220 */ /* 0x084fe20000410000 */
        /* <DEDUP_REMOVED lines=19> */
[----:B------:R-:W-:Y:S01]  /*a7c0*/  F2FP.BF16.F32.PACK_AB R8, R8, R9 ;  /* 0x000000090808723e */ /* 0x000fe200000010ff */
        /* <DEDUP_REMOVED lines=10> */
[----:B------:R-:W-:Y:S01]  /*a870*/  FMUL.FTZ R60, R60, R130 ;  /* 0x000000823c3c7220 */ /* 0x000fe20000410000 */
[----:B------:R-:W-:Y:S01]  /*a880*/  F2FP.BF16.F32.PACK_AB R4, R4, R3 ;  /* 0x000000030404723e */ /* 0x000fe200000010ff */
[-C--:B------:R-:W-:Y:S01]  /*a890*/  FMUL.FTZ R59, R59, R129.reuse ;  /* 0x000000813b3b7220 */ /* 0x080fe20000410000 */
[----:B------:R-:W-:Y:S01]  /*a8a0*/  F2FP.BF16.F32.PACK_AB R5, R5, R26 ;  /* 0x0000001a0505723e */ /* 0x000fe200000010ff */
[----:B------:R-:W-:Y:S01]  /*a8b0*/  FMUL.FTZ R58, R58, R129 ;  /* 0x000000813a3a7220 */ /* 0x000fe20000410000 */
[----:B------:R-:W-:Y:S01]  /*a8c0*/  F2FP.BF16.F32.PACK_AB R7, R7, R30 ;  /* 0x0000001e0707723e */ /* 0x000fe200000010ff */
[----:B------:R-:W-:Y:S01]  /*a8d0*/  BAR.SYNC.DEFER_BLOCKING 0x1, 0x100 ;  /* 0x0044000000007b1d */ /* 0x000fe20000010000 */
[----:B------:R-:W-:Y:S01]  /*a8e0*/  F2FP.BF16.F32.PACK_AB R10, R10, R11 ;  /* 0x0000000b0a0a723e */ /* 0x000fe200000010ff */
        /* <DEDUP_REMOVED lines=22> */
[----:B------:R-:W-:Y:S01]  /*aa50*/  F2FP.BF16.F32.PACK_AB R25, R43, R42 ;  /* 0x0000002a2b19723e */ /* 0x000fe200000010ff */
[----:B------:R-:W-:Y:S01]  /*aa60*/  FMUL.FTZ R81, R81, R130 ;  /* 0x0000008251517220 */ /* 0x000fe20000410000 */
[----:B------:R-:W-:Y:S01]  /*aa70*/  F2FP.BF16.F32.PACK_AB R26, R45, R44 ;  /* 0x0000002c2d1a723e */ /* 0x000fe200000010ff */
        /* <DEDUP_REMOVED lines=20> */
[----:B------:R-:W-:Y:S01]  /*abc0*/  FMUL.FTZ R98, R98, R129 ;  /* 0x0000008162627220 */ /* 0x000fe20000410000 */
[----:B------:R-:W-:Y:S01]  /*abd0*/  F2FP.BF16.F32.PACK_AB R29, R51, R50 ;  /* 0x00000032331d723e */ /* 0x000fe200000010ff */
[----:B------:R-:W-:Y:S01]  /*abe0*/  FMUL.FTZ R101, R101, R130 ;  /* 0x0000008265657220 */ /* 0x000fe20000410000 */
[----:B------:R-:W-:Y:S01]  /*abf0*/  F2FP.BF16.F32.PACK_AB R30, R53, R52 ;  /* 0x00000034351e723e */ /* 0x000fe200000010ff */
[----:B------:R-:W-:Y:S01]  /*ac00*/  FMUL.FTZ R100, R100, R130 ;  /* 0x0000008264647220 */ /* 0x000fe20000410000 */
[----:B------:R-:W-:Y:S01]  /*ac10*/  F2FP.BF16.F32.PACK_AB R31, R31, R54 ;  /* 0x000000361f1f723e */ /* 0x000fe200000010ff */
[-C--:B------:R-:W-:Y:S01]  /*ac20*/  FMUL.FTZ R113, R113, R130.reuse ;  /* 0x0000008271717220 */ /* 0x080fe20000410000 */
[----:B------:R-:W-:Y:S01]  /*ac30*/  F2FP.BF16.F32.PACK_AB R32, R32, R33 ;  /* 0x000000212020723e */ /* 0x000fe200000010ff */
[----:B------:R-:W-:Y:S01]  /*ac40*/  FMUL.FTZ R112, R112, R130 ;  /* 0x0000008270707220 */ /* 0x000fe20000410000 */
[-C--:B------:R-:W-:Y:S01]  /*ac50*/  FMUL.FTZ R103, R103, R129.reuse ;  /* 0x0000008167677220 */ /* 0x080fe20000410000 */
[-C--:B------:R-:W-:Y:S01]  /*ac60*/  FMUL.FTZ R102, R102, R129.reuse ;  /* 0x0000008166667220 */ /* 0x080fe20000410000 */
[-C--:B------:R-:W-:Y:S01]  /*ac70*/  FMUL.FTZ R107, R107, R129.reuse ;  /* 0x000000816b6b7220 */ /* 0x080fe20000410000 */
[-C--:B------:R-:W-:Y:S01]  /*ac80*/  FMUL.FTZ R106, R106, R129.reuse ;  /* 0x000000816a6a7220 */ /* 0x080fe20000410000 */
[----:B------:R2:W-:Y:S01]  /*ac90*/  STSM.16.M88.4 [R126], R4 ;  /* 0x000000047e007844 */ /* 0x0005e20000000200 */
        /* <DEDUP_REMOVED lines=9> */
[----:B------:R3:W-:Y:S01]  /*ad30*/  STSM.16.M88.4 [R128], R8 ;  /* 0x0000000880007844 */ /* 0x0007e20000000200 */
[-C--:B------:R-:W-:Y:S01]  /*ad40*/  FMUL.FTZ R117, R117, R130.reuse ;  /* 0x0000008275757220 */ /* 0x080fe20000410000 */
[----:B------:R-:W-:Y:S01]  /*ad50*/  FMUL.FTZ R116, R116, R130 ;  /* 0x0000008274747220 */ /* 0x000fe20000410000 */
[-C--:B------:R-:W-:Y:S01]  /*ad60*/  FMUL.FTZ R119, R119, R129.reuse ;  /* 0x0000008177777220 */ /* 0x080fe20000410000 */
[----:B------:R-:W-:Y:S01]  /*ad70*/  FMUL.FTZ R118, R118, R129 ;  /* 0x0000008176767220 */ /* 0x000fe20000410000 */
[----:B------:R4:W-:Y:S01]  /*ad80*/  STSM.16.M88.4 [R14], R24 ;  /* 0x000000180e007844 */ /* 0x0009e20000000200 */
[----:B--2---:R-:W-:Y:S01]  /*ad90*/  F2FP.BF16.F32.PACK_AB R4, R65, R64 ;  /* 0x000000404104723e */ /* 0x004fe200000010ff */
[C---:B-1----:R-:W-:Y:S01]  /*ada0*/  IMAD R0, R36.reuse, UR4, RZ ;  /* 0x0000000424007c24 */ /* 0x042fe2000f8e02ff */
[----:B------:R-:W-:Y:S01]  /*adb0*/  F2FP.BF16.F32.PACK_AB R5, R67, R66 ;  /* 0x000000424305723e */ /* 0x000fe200000010ff */
[----:B------:R-:W-:Y:S01]  /*adc0*/  STSM.16.M88.4 [R20], R28 ;  /* 0x0000001c14007844 */ /* 0x000fe20000000200 */
[----:B------:R-:W-:Y:S01]  /*add0*/  F2FP.BF16.F32.PACK_AB R6, R69, R68 ;  /* 0x000000444506723e */ /* 0x000fe200000010ff */
[----:B------:R-:W-:Y:S01]  /*ade0*/  IMAD.WIDE.U32 R12, R36, UR36, R12 ;  /* 0x00000024240c7c25 */ /* 0x000fe2000f8e000c */
[----:B------:R-:W-:Y:S01]  /*adf0*/  F2FP.BF16.F32.PACK_AB R7, R71, R70 ;  /* 0x000000464707723e */ /* 0x000fe200000010ff */
[----:B------:R-:W-:Y:S01]  /*ae00*/  STSM.16.M88.4 [R121], R32 ;  /* 0x0000002079007844 */ /* 0x000fe20000000200 */
[----:B------:R-:W-:Y:S01]  /*ae10*/  F2FP.BF16.F32.PACK_AB R88, R89, R88 ;  /* 0x000000585958723e */ /* 0x000fe200000010ff */
[----:B------:R-:W-:Y:S01]  /*ae20*/  IMAD R0, R37, UR36, R0 ;  /* 0x0000002425007c24 */ /* 0x000fe2000f8e0200 */
[----:B---3--:R-:W-:Y:S01]  /*ae30*/  F2FP.BF16.F32.PACK_AB R8, R73, R72 ;  /* 0x000000484908723e */ /* 0x008fe200000010ff */
[----:B------:R-:W-:Y:S01]  /*ae40*/  STSM.16.M88.4 [R123], R4 ;  /* 0x000000047b007844 */ /* 0x000fe20000000200 */
[----:B------:R-:W-:Y:S01]  /*ae50*/  F2FP.BF16.F32.PACK_AB R9, R75, R74 ;  /* 0x0000004a4b09723e */ /* 0x000fe200000010ff */
[----:B------:R-:W-:Y:S01]  /*ae60*/  ULDC.64 UR4, c[0x0][0xb40] ;  /* 0x0002d00000047ab9 */ /* 0x000fe20000000a00 */
[----:B------:R-:W-:-:S02]  /*ae70*/  F2FP.BF16.F32.PACK_AB R10, R77, R76 ;  /* 0x0000004c4d0a723e */ /* 0x000fc400000010ff */
[----:B------:R-:W-:Y:S02]  /*ae80*/  F2FP.BF16.F32.PACK_AB R11, R79, R78 ;  /* 0x0000004e4f0b723e */ /* 0x000fe400000010ff */
[----:B----4-:R-:W-:Y:S02]  /*ae90*/  F2FP.BF16.F32.PACK_AB R24, R81, R80 ;  /* 0x000000505118723e */ /* 0x010fe400000010ff */
        /* <DEDUP_REMOVED lines=23> */
[----:B------:R-:W-:Y:S02]  /*b010*/  SHF.R.S32.HI R3, RZ, 0x1f, R127 ;  /* 0x0000001fff037819 */ /* 0x000fe4000001147f */
[----:B------:R-:W-:Y:S01]  /*b020*/  IADD3 R127, P1, R127, R12, RZ ;  /* 0x0000000c7f7f7210 */ /* 0x000fe20007f3e0ff */
[----:B------:R-:W-:Y:S03]  /*b030*/  STSM.16.M88.4 [R125], R112 ;  /* 0x000000707d007844 */ /* 0x000fe60000000200 */
[----:B------:R-:W-:Y:S01]  /*b040*/  IADD3.X R12, R3, R13, R0, P1, !PT ;  /* 0x0000000d030c7210 */ /* 0x000fe20000ffe400 */
[----:B------:R-:W-:Y:S01]  /*b050*/  @!PT LDS RZ, [RZ] ;  /* 0x00000000fffff984 */ /* 0x000fe20000000800 */
[----:B------:R-:W-:Y:S01]  /*b060*/  @!PT LDS RZ, [RZ] ;  /* 0x00000000fffff984 */ /* 0x000fe20000000800 */
[----:B------:R-:W-:Y:S01]  /*b070*/  @!PT LDS RZ, [RZ] ;  /* 0x00000000fffff984 */ /* 0x000fe20000000800 */
[----:B------:R-:W-:Y:S01]  /*b080*/  @!PT LDS RZ, [RZ] ;  /* 0x00000000fffff984 */ /* 0x000fe20000000800 */
[----:B------:R2:W-:Y:S06]  /*b090*/  MEMBAR.ALL.CTA ;  /* 0x0000000000007992 */ /* 0x0005ec0000008000 */
[----:B--2---:R-:W2:Y:S02]  /*b0a0*/  FENCE.VIEW.ASYNC.S ;  /* 0x00000000000073c6 */ /* 0x004ea40000000000 */
[----:B--2---:R-:W-:Y:S06]  /*b0b0*/  BAR.ARV 0x1, 0x120 ;  /* 0x0044800000007b1d */ /* 0x004fec0000002000 */
[C---:B-1----:R-:W-:Y:S01]  /*b0c0*/  LEA R2, P1, R127.reuse, UR4, 0x2 ;  /* 0x000000047f027c11 */ /* 0x042fe2000f8210ff */
[----:B------:R-:W-:Y:S01]  /*b0d0*/  ULDC UR4, c[0x0][0xc] ;  /* 0x0000030000047ab9 */ /* 0x000fe20000000800 */
[----:B------:R-:W1:Y:S01]  /*b0e0*/  SHFL.IDX PT, R0, R208, RZ, 0x1f ;  /* 0x00001fffd0007589 */ /* 0x000e6200000e0000 */
[----:B------:R-:W-:Y:S01]  /*b0f0*/  UIADD3 UR10, UR4, UR10, URZ ;  /* 0x0000000a040a7290 */ /* 0x000fe2000fffe03f */
[----:B------:R-:W-:-:S05]  /*b100*/  LEA.HI.X R3, R127, UR5, R12, 0x2, P1 ;  /* 0x000000057f037c11 */ /* 0x000fca00088f140c */
[----:B------:R-:W-:Y:S04]  /*b110*/  @!P0 STG.E desc[UR12][R2.64], R124 ;  /* 0x0000007c02008986 */ /* 0x000fe8000c10190c */
[----:B------:R2:W-:Y:S02]  /*b120*/  @!P3 STG.E desc[UR12][R2.64+0x20], R22 ;  /* 0x000020160200b986 */ /* 0x0005e4000c10190c */
[----:B--2---:R-:W-:Y:S01]  /*b130*/  IMAD.U32 R22, RZ, RZ, UR10 ;  /* 0x0000000aff167e24 */ /* 0x004fe2000f8e00ff */
[----:B-1----:R-:W-:-:S13]  /*b140*/  ISETP.NE.AND P0, PT, R0, 0x7, PT ;  /* 0x000000070000780c */ /* 0x002fda0003f05270 */
        /* <DEDUP_REMOVED lines=14> */
[----:B------:R-:W-:Y:S02]  /*b230*/  UMOV UR32, UR9 ;  /* 0x0000000900207c82 */ /* 0x000fe40008000000 */
        /* <DEDUP_REMOVED lines=13> */
.L_x_2879:
[----:B------:R-:W-:Y:S05]  /*b310*/  BSYNC B0 ;  /* 0x0000000000007941 */ /* 0x000fea0003800000 */
.L_x_2878:
[----:B------:R-:W1:Y:S01]  /*b320*/  LDC R0, c[0x0][0xda4] ;  /* 0x00036900ff007b82 */ /* 0x000e620000000800 */
[----:B------:R-:W-:Y:S01]  /*b330*/  R2UR UR4, R23 ;  /* 0x00000000170472ca */ /* 0x000fe200000e0000 */
[----:B------:R-:W-:Y:S01]  /*b340*/  UIADD3 UR38, UR38, 0x1, URZ ;  /* 0x0000000126267890 */ /* 0x000fe2000fffe03f */
[----:B------:R-:W-:Y:S02]  /*b350*/  R2UR UR6, R22 ;  /* 0x00000000160672ca */ /* 0x000fe400000e0000 */
[----:B------:R-:W-:Y:S01]  /*b360*/  R2UR UR5, R17 ;  /* 0x00000000110572ca */ /* 0x000fe200000e0000 */
[----:B------:R-:W-:-:S04]  /*b370*/  UISETP.NE.AND UP0, UPT, UR38, 0x2, UPT ;  /* 0x000000022600788c */ /* 0x000fc8000bf05270 */
[----:B------:R-:W-:-:S04]  /*b380*/  USEL UR38, UR38, URZ, UP0 ;  /* 0x0000003f26267287 */ /* 0x000fc80008000000 */
[----:B------:R-:W-:-:S06]  /*b390*/  UIADD3 UR4, UR4, 0x1, URZ ;  /* 0x0000000104047890 */ /* 0x000fcc000fffe03f */
[----:B------:R-:W-:Y:S01]  /*b3a0*/  IMAD.U32 R23, RZ, RZ, UR4 ;  /* 0x00000004ff177e24 */ /* 0x000fe2000f8e00ff */
[----:B------:R-:W-:Y:S01]  /*b3b0*/  USEL UR4, URZ, 0x1, UP0 ;  /* 0x000000013f047887 */ /* 0x000fe20008000000 */
[----:B-1----:R-:W-:-:S03]  /*b3c0*/  ISETP.LE.AND P0, PT, R0, UR6, PT ;  /* 0x0000000600007c0c */ /* 0x002fc6000bf03270 */
[----:B------:R-:W-:-:S06]  /*b3d0*/  ULOP3.LUT UR5, UR5, UR4, URZ, 0x3c, !UPT ;  /* 0x0000000405057292 */ /* 0x000fcc000f8e3c3f */
[----:B------:R-:W-:-:S04]  /*b3e0*/  IMAD.U32 R17, RZ, RZ, UR5 ;  /* 0x00000005ff117e24 */ /* 0x000fc8000f8e00ff */
[----:B------:R-:W-:Y:S05]  /*b3f0*/  @!P0 BRA `(.L_x_2880) ;  /* 0xffffff58006c8947 */ /* 0x000fea000383ffff */
[----:B------:R-:W-:Y:S05]  /*b400*/  EXIT ;  /* 0x000000000000794d */ /* 0x000fea0003800000 */
.L_x_2856:
[----:B------:R-:W-:-:S08]  /*b410*/  NOP ;  /* 0x0000000000007918 */ /* 0x000fd00000000000 */
[----:B-1----:R-:W1:-:S00]  /*b420*/  USETMAXREG.DEALLOC.CTAPOOL 0x18 ;  /* 0x00000018000079c8 */ /* 0x002e4000080e0500 */
[----:B-1----:R-:W-:-:S06]  /*b430*/  LOP3.LUT R0, R0, 0x3, RZ, 0xc0, !PT ;  /* 0x0000000300007812 */ /* 0x002fcc00078ec0ff */
[----:B------:R-:W1:Y:S02]  /*b440*/  SHFL.IDX PT, R0, R0, RZ, 0x1f ;  /* 0x00001fff00007589 */ /* 0x000e6400000e0000 */
[----:B-1----:R-:W-:-:S13]  /*b450*/  ISETP.NE.AND P0, PT, R0, RZ, PT ;  /* 0x000000ff0000720c */ /* 0x002fda0003f05270 */
[----:B------:R-:W-:Y:S05]  /*b460*/  @P0 EXIT ;  /* 0x000000000000094d */ /* 0x000fea0003800000 */
        /* <DEDUP_REMOVED lines=8> */
[----:B------:R-:W-:Y:S01]  /*b4f0*/  ULDC.64 UR36, c[0x0][0x198] ;  /* 0x0000660000247ab9 */ /* 0x000fe20000000a00 */
[----:B------:R-:W-:Y:S01]  /*b500*/  IMAD.MOV.U32 R16, RZ, RZ, RZ ;  /* 0x000000ffff107224 */ /* 0x000fe200078e00ff */
[----:B------:R-:W-:Y:S01]  /*b510*/  ULDC UR38, c[0x0][0xc] ;  /* 0x0000030000267ab9 */ /* 0x000fe20000000800 */
[----:B------:R-:W-:Y:S01]  /*b520*/  IMAD.MOV.U32 R17, RZ, RZ, 0x1 ;  /* 0x00000001ff117424 */ /* 0x000fe200078e00ff */
[----:B------:R1:W-:Y:S04]  /*b530*/  STL [R1+0x10], R0 ;  /* 0x0000100001007387 */ /* 0x0003e80000100800 */
[----:B------:R1:W-:Y:S02]  /*b540*/  STL [R1+0x18], RZ ;  /* 0x000018ff01007387 */ /* 0x0003e40000100800 */
.L_x_2925:
[----:B------:R-:W2:Y:S01]  /*b550*/  LDL R4, [R1+0x10] ;  /* 0x0000100001047983 */ /* 0x000ea20000100800 */
[----:B-1----:R-:W1:Y:S01]  /*b560*/  LDC R0, c[0x0][0xda8] ;  /* 0x00036a00ff007b82 */ /* 0x002e620000000800 */
[----:B------:R-:W-:Y:S05]  /*b570*/  YIELD ;  /* 0x0000000000007946 */ /* 0x000fea0003800000 */
[----:B------:R-:W3:Y:S01]  /*b580*/  S2R R5, SR_CgaCtaId ;  /* 0x0000000000057919 */ /* 0x000ee20000008800 */
[----:B------:R-:W-:Y:S02]  /*b590*/  ULDC.64 UR4, c[0x0][0x3f8] ;  /* 0x0000fe0000047ab9 */ /* 0x000fe40000000a00 */
[----:B------:R-:W-:-:S03]  /*b5a0*/  UISETP.NE.U32.AND UP0, UPT, UR4, URZ, UPT ;  /* 0x0000003f0400728c */ /* 0x000fc6000bf05070 */
[----:B------:R-:W-:Y:S01]  /*b5b0*/  ULDC UR4, c[0x0][0x404] ;  /* 0x0001010000047ab9 */ /* 0x000fe20000000800 */
[----:B------:R-:W-:-:S04]  /*b5c0*/  UISETP.NE.AND.EX UP0, UPT, UR5, URZ, UPT, UP0 ;  /* 0x0000003f0500728c */ /* 0x000fc8000bf05300 */
[----:B------:R-:W-:Y:S01]  /*b5d0*/  USEL UR4, UR4, 0x1, UP0 ;  /* 0x0000000104047887 */ /* 0x000fe20008000000 */
[----:B-1----:R-:W-:Y:S02]  /*b5e0*/  ISETP.NE.AND P0, PT, R0, 0x1, PT ;  /* 0x000000010000780c */ /* 0x002fe40003f05270 */
[----:B------:R-:W1:Y:S11]  /*b5f0*/  LDC R0, c[0x0][0xdb4] ;  /* 0x00036d00ff007b82 */ /* 0x000e760000000800 */
[----:B------:R-:W2:Y:S08]  /*b600*/  @P0 LDC R2, c[0x0][0xdac] ;  /* 0x00036b00ff020b82 */ /* 0x000eb00000000800 */
[----:B------:R-:W4:Y:S01]  /*b610*/  @P0 LDC R3, c[0x0][0xdb0] ;  /* 0x00036c00ff030b82 */ /* 0x000f220000000800 */
[----:B-1----:R-:W-:Y:S01]  /*b620*/  ISETP.NE.AND P1, PT, R0, 0x1, PT ;  /* 0x000000010000780c */ /* 0x002fe20003f25270 */
[----:B--2---:R-:W-:Y:S01]  /*b630*/  @P0 IMAD.HI.U32 R2, R4, R2, RZ ;  /* 0x0000000204020227 */ /* 0x004fe200078e00ff */
[----:B------:R-:W-:-:S05]  /*b640*/  MOV R6, R4 ;  /* 0x0000000400067202 */ /* 0x000fca0000000f00 */
[----:B------:R-:W1:Y:S01]  /*b650*/  LDC R4, c[0x0][0x2e0] ;  /* 0x0000b800ff047b82 */ /* 0x000e620000000800 */
[----:B----4-:R-:W-:-:S05]  /*b660*/  @P0 SHF.R.U32.HI R6, RZ, R3, R2 ;  /* 0x00000003ff060219 */ /* 0x010fca0000011602 */
[----:B------:R-:W-:Y:S02]  /*b670*/  IMAD.MOV.U32 R19, RZ, RZ, R6 ;  /* 0x000000ffff137224 */ /* 0x000fe400078e0006 */
[----:B------:R-:W2:Y:S01]  /*b680*/  @P1 LDC.64 R2, c[0x0][0xdb8] ;  /* 0x00036e00ff021b82 */ /* 0x000ea20000000a00 */
[----:B------:R4:W-:Y:S01]  /*b690*/  STL [R1+0x8], R6 ;  /* 0x0000080601007387 */ /* 0x0009e20000100800 */
[----:B-1----:R-:W-:-:S05]  /*b6a0*/  IMAD R8, R4, UR4, RZ ;  /* 0x0000000404087c24 */ /* 0x002fca000f8e02ff */
[----:B------:R4:W-:Y:S01]  /*b6b0*/  STL [R1+0x14], R8 ;  /* 0x0000140801007387 */ /* 0x0009e20000100800 */
[----:B--2---:R-:W-:-:S05]  /*b6c0*/  @P1 IMAD.HI.U32 R2, R6, R2, RZ ;  /* 0x0000000206021227 */ /* 0x004fca00078e00ff */
[----:B------:R-:W-:Y:S01]  /*b6d0*/  @P1 SHF.R.U32.HI R19, RZ, R3, R2 ;  /* 0x00000003ff131219 */ /* 0x000fe20000011602 */
[----:B------:R-:W-:Y:S01]  /*b6e0*/  VIADD R3, R8, 0x6f ;  /* 0x0000006f08037836 */ /* 0x000fe20000000000 */
[----:B------:R-:W-:-:S04]  /*b6f0*/  MOV R2, 0x400 ;  /* 0x0000040000027802 */ /* 0x000fc80000000f00 */
[----:B---3--:R-:W-:Y:S01]  /*b700*/  LEA R7, R5, R2, 0x18 ;  /* 0x0000000205077211 */ /* 0x008fe200078ec0ff */
[----:B------:R-:W-:-:S04]  /*b710*/  IMAD.MOV.U32 R2, RZ, RZ, RZ ;  /* 0x000000ffff027224 */ /* 0x000fc800078e00ff */
[----:B------:R-:W-:Y:S01]  /*b720*/  IMAD.HI R2, R3, -0x6db6db6d, R2 ;  /* 0x9249249303027827 */ /* 0x000fe200078e0202 */
[----:B------:R-:W-:Y:S01]  /*b730*/  IADD3 R3, -R19, RZ, RZ ;  /* 0x000000ff13037210 */ /* 0x000fe20007ffe1ff */
[----:B------:R4:W-:Y:S02]  /*b740*/  STL [R1+0x4], R7 ;  /* 0x0000040701007387 */ /* 0x0009e40000100800 */
[----:B------:R-:W-:-:S05]  /*b750*/  VIADD R4, R7, 0x21400 ;  /* 0x0002140007047836 */ /* 0x000fca0000000000 */
[----:B------:R-:W-:Y:S01]  /*b760*/  LOP3.LUT P0, RZ, R4, 0x3ff, RZ, 0xc0, !PT ;  /* 0x000003ff04ff7812 */ /* 0x000fe2000780c0ff */
[----:B------:R-:W-:Y:S01]  /*b770*/  IMAD R4, R0, R3, R6 ;  /* 0x0000000300047224 */ /* 0x000fe200078e0206 */
[----:B------:R-:W-:-:S04]  /*b780*/  SHF.R.U32.HI R3, RZ, 0x1f, R2 ;  /* 0x0000001fff037819 */ /* 0x000fc80000011602 */
[----:B------:R-:W-:Y:S01]  /*b790*/  LEA.HI.SX32 R0, R2, R3, 0x1a ;  /* 0x0000000302007211 */ /* 0x000fe200078fd2ff */
[----:B------:R4:W-:Y:S04]  /*b7a0*/  STL [R1], R4 ;  /* 0x0000000401007387 */ /* 0x0009e80000100800 */
[----:B------:R4:W-:Y:S02]  /*b7b0*/  STL [R1+0xc], R0 ;  /* 0x00000c0001007387 */ /* 0x0009e40000100800 */
[----:B------:R-:W-:Y:S05]  /*b7c0*/  @!P0 BRA `(.L_x_2882) ;  /* 0x0000000000408947 */ /* 0x000fea0003800000 */
[----:B------:R-:W-:Y:S01]  /*b7d0*/  MOV R2, 0x0 ;  /* 0x0000000000027802 */ /* 0x000fe20000000f00 */
[----:B------:R-:W-:Y:S01]  /*b7e0*/  ULDC.64 UR6, c[0x4][0x1b8] ;  /* 0x01006e0000067ab9 */ /* 0x000fe20000000a00 */
[----:B------:R-:W-:Y:S01]  /*b7f0*/  ULDC.64 UR8, c[0x4][0x1c0] ;  /* 0x0100700000087ab9 */ /* 0x000fe20000000a00 */
[----:B------:R-:W-:Y:S01]  /*b800*/  ULDC.64 UR4, c[0x4][0xd0] ;  /* 0x0100340000047ab9 */ /* 0x000fe20000000a00 */
[----:B----4-:R-:W-:Y:S01]  /*b810*/  IMAD.U32 R4, RZ, RZ, UR6 ;  /* 0x00000006ff047e24 */ /* 0x010fe2000f8e00ff */
        /* <DEDUP_REMOVED lines=11> */
.L_x_2882:
[----:B------:R-:W4:Y:S02]  /*b8d0*/  LDL R2, [R1+0x4] ;  /* 0x0000040001027983 */ /* 0x000f240000100800 */
[----:B----4-:R-:W-:-:S04]  /*b8e0*/  IADD3 R0, R2, 0x400, RZ ;  /* 0x0000040002007810 */ /* 0x010fc80007ffe0ff */
        /* <DEDUP_REMOVED lines=18> */
.L_x_2884:
[----:B------:R-:W-:Y:S01]  /*ba10*/  MOV R2, 0x0 ;  /* 0x0000000000027802 */ /* 0x000fe20000000f00 */
[----:B------:R-:W-:Y:S01]  /*ba20*/  ULDC.64 UR6, c[0x4][0x1b8] ;  /* 0x01006e0000067ab9 */ /* 0x000fe20000000a00 */
[----:B------:R-:W-:Y:S01]  /*ba30*/  ULDC.64 UR8, c[0x4][0x1c0] ;  /* 0x0100700000087ab9 */ /* 0x000fe20000000a00 */
[----:B------:R-:W-:Y:S01]  /*ba40*/  ULDC.64 UR4, c[0x4][0xe0] ;  /* 0x0100380000047ab9 */ /* 0x000fe20000000a00 */
[----:B------:R-:W-:Y:S01]  /*ba50*/  MOV R4, UR6 ;  /* 0x0000000600047c02 */ /* 0x000fe20008000f00 */
[----:B------:R-:W-:Y:S01]  /*ba60*/  IMAD.U32 R5, RZ, RZ, UR7 ;  /* 0x00000007ff057e24 */ /* 0x000fe2000f8e00ff */
[----:B------:R-:W1:Y:S01]  /*ba70*/  LDC.64 R2, c[0x4][R2] ;  /* 0x0100000002027b82 */ /* 0x000e620000000a00 */
[----:B------:R-:W-:Y:S01]  /*ba80*/  IMAD.U32 R6, RZ, RZ, UR8 ;  /* 0x00000008ff067e24 */ /* 0x000fe2000f8e00ff */
[----:B------:R-:W-:Y:S01]  /*ba90*/  MOV R11, UR5 ;  /* 0x00000005000b7c02 */ /* 0x000fe20008000f00 */
[----:B------:R-:W-:Y:S02]  /*baa0*/  IMAD.U32 R7, RZ, RZ, UR9 ;  /* 0x00000009ff077e24 */ /* 0x000fe4000f8e00ff */
[----:B------:R-:W-:-:S02]  /*bab0*/  IMAD.U32 R10, RZ, RZ, UR4 ;  /* 0x00000004ff0a7e24 */ /* 0x000fc4000f8e00ff */
[----:B------:R-:W-:Y:S02]  /*bac0*/  IMAD.MOV.U32 R8, RZ, RZ, 0x70 ;  /* 0x00000070ff087424 */ /* 0x000fe400078e00ff */
[----:B------:R-:W-:Y:S02]  /*bad0*/  IMAD.MOV.U32 R12, RZ, RZ, 0x1 ;  /* 0x00000001ff0c7424 */ /* 0x000fe400078e00ff */
[----:B------:R-:W-:-:S07]  /*bae0*/  IMAD.MOV.U32 R13, RZ, RZ, RZ ;  /* 0x000000ffff0d7224 */ /* 0x000fce00078e00ff */
[----:B------:R-:W-:-:S07]  /*baf0*/  LEPC R20, `(.L_x_2883) ;  /* 0x000000001014794e */ /* 0x000fce0000000000 */
[----:B-1----:R-:W-:Y:S05]  /*bb00*/  CALL.ABS.NOINC R2 ;  /* 0x0000000002007343 */ /* 0x002fea0003c00000 */
.L_x_2883:
[----:B------:R-:W2:Y:S01]  /*bb10*/  LDL R2, [R1] ;  /* 0x0000000001027983 */ /* 0x000ea20000100800 */
[----:B------:R-:W1:Y:S01]  /*bb20*/  LDC R0, c[0x0][0x428] ;  /* 0x00010a00ff007b82 */ /* 0x000e620000000800 */
[----:B------:R-:W-:Y:S02]  /*bb30*/  ULDC.64 UR4, c[0x0][0x9f8] ;  /* 0x00027e0000047ab9 */ /* 0x000fe40000000a00 */
[----:B------:R-:W3:Y:S01]  /*bb40*/  LDL.LU R6, [R1+0x8] ;  /* 0x0000080001067983 */ /* 0x000ee20000300800 */
[----:B-1----:R-:W-:-:S03]  /*bb50*/  ISETP.NE.AND P1, PT, R0, 0x1, PT ;  /* 0x000000010000780c */ /* 0x002fc60003f25270 */
[----:B------:R-:W4:Y:S01]  /*bb60*/  LDL R5, [R1+0x10] ;  /* 0x0000100001057983 */ /* 0x000f220000100800 */
[----:B------:R-:W-:Y:S01]  /*bb70*/  ISETP.NE.U32.AND P0, PT, RZ, UR4, PT ;  /* 0x00000004ff007c0c */ /* 0x000fe2000bf05070 */
[----:B------:R-:W-:Y:S01]  /*bb80*/  ULDC.64 UR6, c[0x0][0x208] ;  /* 0x0000820000067ab9 */ /* 0x000fe20000000a00 */
[----:B------:R-:W-:Y:S01]  /*bb90*/  ULDC UR4, c[0x0][0xda8] ;  /* 0x00036a0000047ab9 */ /* 0x000fe20000000800 */
[----:B------:R-:W1:Y:S01]  /*bba0*/  S2R R7, SR_TID.X ;  /* 0x0000000000077919 */ /* 0x000e620000002100 */
[----:B------:R-:W-:-:S05]  /*bbb0*/  ISETP.NE.AND.EX P0, PT, RZ, UR5, PT, P0 ;  /* 0x00000005ff007c0c */ /* 0x000fca000bf05300 */
[----:B------:R-:W2:Y:S08]  /*bbc0*/  @P1 LDC R0, c[0x0][0x42c] ;  /* 0x00010b00ff001b82 */ /* 0x000eb00000000800 */
[----:B------:R-:W2:Y:S01]  /*bbd0*/  @P1 LDC R3, c[0x0][0x430] ;  /* 0x00010c00ff031b82 */ /* 0x000ea20000000800 */
[----:B-1----:R-:W-:Y:S01]  /*bbe0*/  LOP3.LUT R7, R7, 0x1f, RZ, 0xc0, !PT ;  /* 0x0000001f07077812 */ /* 0x002fe200078ec0ff */
[----:B--2---:R-:W-:-:S04]  /*bbf0*/  @P1 IMAD.HI.U32 R0, R2, R0, RZ ;  /* 0x0000000002001227 */ /* 0x004fc800078e00ff */
[----:B------:R-:W-:Y:S01]  /*bc00*/  IMAD.MOV.U32 R4, RZ, RZ, R2 ;  /* 0x000000ffff047224 */ /* 0x000fe200078e0002 */
[----:B------:R-:W-:Y:S02]  /*bc10*/  @P1 SHF.R.U32.HI R4, RZ, R3, R0 ;  /* 0x00000003ff041219 */ /* 0x000fe40000011600 */
[----:B------:R-:W1:Y:S01]  /*bc20*/  @P0 LDC.64 R2, c[0x0][0x9f8] ;  /* 0x00027e00ff020b82 */ /* 0x000e620000000a00 */
[----:B------:R-:W-:Y:S01]  /*bc30*/  MOV R0, R19 ;  /* 0x0000001300007202 */ /* 0x000fe20000000f00 */
[----:B-1----:R-:W-:-:S05]  /*bc40*/  @P0 IMAD.WIDE R2, R19, 0x4, R2 ;  /* 0x0000000413020825 */ /* 0x002fca00078e0202 */
[----:B------:R1:W5:Y:S01]  /*bc50*/  @P0 LDG.E R0, desc[UR6][R2.64] ;  /* 0x0000000602000981 */ /* 0x000362000c1e1900 */
[----:B------:R-:W-:Y:S01]  /*bc60*/  ISETP.NE.AND P1, PT, R7, RZ, PT ;  /* 0x000000ff0700720c */ /* 0x000fe20003f25270 */
[----:B---3--:R-:W-:-:S03]  /*bc70*/  IMAD.MOV R8, RZ, RZ, -R6 ;  /* 0x000000ffff087224 */ /* 0x008fc600078e0a06 */
[----:B------:R-:W-:Y:S01]  /*bc80*/  PLOP3.LUT P2, PT, P1, PT, PT, 0x8, 0x0 ;  /* 0x000000000000781c */ /* 0x000fe20000f4e170 */
[----:B----4-:R-:W-:-:S04]  /*bc90*/  IMAD R8, R8, UR4, R5 ;  /* 0x0000000408087c24 */ /* 0x010fc8000f8e0205 */
[----:B------:R-:W-:-:S04]  /*bca0*/  IMAD.SHL.U32 R8, R8, 0x80, RZ ;  /* 0x0000008008087824 */ /* 0x000fc800078e00ff */
[----:B------:R-:W-:-:S05]  /*bcb0*/  VOTEU.ALL UP1, P1 ;  /* 0x00000000003f7886 */ /* 0x000fca0000820000 */
[----:B------:R-:W-:-:S04]  /*bcc0*/  @!UP1 UIADD3 UR8, UP0, UR36, 0x270, URZ ;  /* 0x0000027024089890 */ /* 0x000fc8000ff1e03f */
[----:B------:R-:W-:-:S03]  /*bcd0*/  @!UP1 UIADD3.X UR9, URZ, UR37, URZ, UP0, !UPT ;  /* 0x000000253f099290 */ /* 0x000fc600087fe43f */
[----:B-1----:R-:W-:-:S09]  /*bce0*/  VOTEU.ALL UP0, P1 ;  /* 0x00000000003f7886 */ /* 0x002fd20000800000 */
.L_x_2885:
[----:B------:R-:W2:Y:S01]  /*bcf0*/  LDL R2, [R1] ;  /* 0x0000000001027983 */ /* 0x000ea20000100800 */
[----:B------:R-:W-:Y:S02]  /*bd00*/  PLOP3.LUT P0, PT, P0, P2, PT, 0xa2, 0x0 ;  /* 0x000000000000781c */ /* 0x000fe40000705472 */
[----:B------:R-:W-:Y:S01]  /*bd10*/  @P2 R2UR P0, UR7, R19 ;  /* 0x00000000130722ca */ /* 0x000fe20000000000 */
[----:B------:R-:W-:-:S07]  /*bd20*/  UMOV UR4, URZ ;  /* 0x0000003f00047c82 */ /* 0x000fce0008000000 */
[----:B------:R-:W-:Y:S02]  /*bd30*/  PLOP3.LUT P0, PT, P0, P2, PT, 0xa2, 0x0 ;  /* 0x000000000000781c */ /* 0x000fe40000705472 */
[----:B--2---:R-:W-:-:S08]  /*bd40*/  @P2 R2UR.OR P0, UR6, R2 ;  /* 0x00000000020622ca */ /* 0x004fd00000100000 */
        /* <DEDUP_REMOVED lines=8> */
.L_x_2886:
[----:B------:R-:W2:Y:S01]  /*bdd0*/  LDL R2, [R1] ;  /* 0x0000000001027983 */ /* 0x000ea20000100800 */
[----:B------:R-:W-:Y:S02]  /*bde0*/  PLOP3.LUT P0, PT, P0, P2, PT, 0xa2, 0x0 ;  /* 0x000000000000781c */ /* 0x000fe40000705472 */
[----:B------:R-:W-:-:S08]  /*bdf0*/  @P2 R2UR P0, UR7, R19 ;  /* 0x00000000130722ca */ /* 0x000fd00000000000 */
        /* <DEDUP_REMOVED lines=10> */
.L_x_2887:
        /* <DEDUP_REMOVED lines=16> */
.L_x_2941:
[----:B------:R-:W2:Y:S01]  /*bfa0*/  LDL R6, [R1+0xc] ;  /* 0x00000c0001067983 */ /* 0x000ea20000100800 */
[----:B------:R-:W-:Y:S01]  /*bfb0*/  UMOV UR4, 0xffffffff ;  /* 0xffffffff00047882 */ /* 0x000fe20000000000 */
[----:B------:R-:W-:Y:S01]  /*bfc0*/  SHF.R.S32.HI R11, RZ, 0x1f, R0 ;  /* 0x0000001fff0b7819 */ /* 0x000fe20000011400 */
[----:B--2---:R-:W-:Y:S01]  /*bfd0*/  VIADD R10, R6, 0xffffffff ;  /* 0xffffffff060a7836 */ /* 0x004fe20000000000 */
[----:B------:R-:W-:Y:S06]  /*bfe0*/  BRA.DIV UR4, `(.L_x_2889) ;  /* 0x0000002a04787947 */ /* 0x000fec000b800000 */
[----:B------:R-:W-:-:S13]  /*bff0*/  ELECT P6, URZ, PT ;  /* 0x00000000003f782f */ /* 0x000fda00038c0000 */
.L_x_2944:
[----:B------:R-:W-:Y:S05]  /*c000*/  @!P6 BRA `(.L_x_2890) ;  /* 0x000000040018e947 */ /* 0x000fea0003800000 */
[----:B------:R-:W-:Y:S01]  /*c010*/  IMAD.MOV.U32 R18, RZ, RZ, R10 ;  /* 0x000000ffff127224 */ /* 0x000fe200078e000a */
[----:B------:R-:W-:Y:S01]  /*c020*/  MOV R5, R0 ;  /* 0x0000000000057202 */ /* 0x000fe20000000f00 */
        /* <DEDUP_REMOVED lines=8> */
[----:B------:R-:W-:Y:S01]  /*c0b0*/  @P1 SHF.R.U32.HI R5, RZ, R7, R6 ;  /* 0x00000007ff051219 */ /* 0x000fe20000011606 */
[----:B------:R-:W-:-:S03]  /*c0c0*/  IMAD R6, R11, UR4, RZ ;  /* 0x000000040b067c24 */ /* 0x000fc6000f8e02ff */
[--C-:B------:R-:W-:Y:S01]  /*c0d0*/  SHF.R.S32.HI R7, RZ, 0x1f, R5.reuse ;  /* 0x0000001fff077819 */ /* 0x100fe20000011405 */
[----:B------:R-:W-:-:S04]  /*c0e0*/  IMAD.MOV R18, RZ, RZ, -R5 ;  /* 0x000000ffff127224 */ /* 0x000fc800078e0a05 */
[----:B------:R-:W-:Y:S02]  /*c0f0*/  IMAD R18, R9, R18, R10 ;  /* 0x0000001209127224 */ /* 0x000fe400078e020a */
[----:B------:R-:W-:Y:S02]  /*c100*/  IMAD R9, R0, UR5, R6 ;  /* 0x0000000500097c24 */ /* 0x000fe4000f8e0206 */
[----:B------:R-:W-:-:S04]  /*c110*/  IMAD.MOV.U32 R6, RZ, RZ, R5 ;  /* 0x000000ffff067224 */ /* 0x000fc800078e0005 */
[----:B------:R-:W-:-:S04]  /*c120*/  IMAD.WIDE.U32 R6, R0, UR4, R6 ;  /* 0x0000000400067c25 */ /* 0x000fc8000f8e0006 */
[----:B------:R-:W-:Y:S01]  /*c130*/  IMAD.IADD R5, R7, 0x1, R9 ;  /* 0x0000000107057824 */ /* 0x000fe200078e0209 */
[----:B------:R-:W-:-:S04]  /*c140*/  LEA R12, P1, R6, R2, 0x2 ;  /* 0x00000002060c7211 */ /* 0x000fc800078210ff */
[----:B------:R-:W-:-:S05]  /*c150*/  LEA.HI.X R13, R6, R3, R5, 0x2, P1 ;  /* 0x00000003060d7211 */ /* 0x000fca00008f1405 */
[----:B------:R1:W5:Y:S04]  /*c160*/  LDG.E R5, desc[UR6][R12.64] ;  /* 0x000000060c057981 */ /* 0x000368000c1e1900 */
.L_x_2891:
[----:B------:R-:W2:Y:S01]  /*c170*/  S2R R7, SR_CgaCtaId ;  /* 0x0000000000077919 */ /* 0x000ea20000008800 */
[----:B------:R-:W-:-:S04]  /*c180*/  MOV R6, 0x400 ;  /* 0x0000040000067802 */ /* 0x000fc80000000f00 */
[----:B--2---:R-:W-:Y:S02]  /*c190*/  LEA R6, R7, R6, 0x18 ;  /* 0x0000000607067211 */ /* 0x004fe400078ec0ff */
[----:B------:R-:W-:Y:S02]  /*c1a0*/  SHF.L.U32 R7, R17, 0x1f, RZ ;  /* 0x0000001f11077819 */ /* 0x000fe400000006ff */
[----:B------:R-:W-:-:S04]  /*c1b0*/  LEA R6, R16, R6, 0x3 ;  /* 0x0000000610067211 */ /* 0x000fc800078e18ff */
[----:B------:R-:W2:Y:S02]  /*c1c0*/  SYNCS.PHASECHK.TRANS64.TRYWAIT P1, [R6+URZ+0x36840], R7 ;  /* 0x03684007060075a7 */ /* 0x000ea4000802017f */
[----:B--2---:R-:W-:Y:S05]  /*c1d0*/  @!P1 BRA `(.L_x_2892) ;  /* 0x00000028001c9947 */ /* 0x004fea0003800000 */
.L_x_2945:
[----:B------:R-:W3:Y:S02]  /*c1e0*/  S2R R9, SR_TID.X ;  /* 0x0000000000097919 */ /* 0x000ee40000002100 */
[----:B---3--:R-:W-:-:S04]  /*c1f0*/  LOP3.LUT R9, R9, 0x7f, RZ, 0xc0, !PT ;  /* 0x0000007f09097812 */ /* 0x008fc800078ec0ff */
[----:B------:R-:W-:-:S13]  /*c200*/  ISETP.NE.AND P1, PT, R9, RZ, PT ;  /* 0x000000ff0900720c */ /* 0x000fda0003f25270 */
        /* <DEDUP_REMOVED lines=8> */
.L_x_2893:
[----:B------:R-:W3:Y:S01]  /*c290*/  S2R R9, SR_CgaCtaId ;  /* 0x0000000000097919 */ /* 0x000ee20000008800 */
        /* <DEDUP_REMOVED lines=10> */
[----:B------:R-:W-:-:S05]  /*c340*/  UMOV UR16, 0x40 ;  /* 0x0000004000107882 */ /* 0x000fca0000000000 */
[----:B------:R-:W-:Y:S02]  /*c350*/  UIADD3 UR9, UR9, 0x36830, URZ ;  /* 0x0003683009097890 */ /* 0x000fe4000fffe03f */
[----:B------:R-:W-:Y:S01]  /*c360*/  UIMAD UR11, UR11, 0x70, URZ ;  /* 0x000000700b0b78a4 */ /* 0x000fe2000f8e023f */
[----:B---3--:R-:W-:-:S05]  /*c370*/  LEA R7, R9, R7, 0x18 ;  /* 0x0000000709077211 */ /* 0x008fca00078ec0ff */
[----:B------:R-:W-:-:S05]  /*c380*/  IMAD R6, R16, 0xa800, R7 ;  /* 0x0000a80010067824 */ /* 0x000fca00078e0207 */
[----:B------:R-:W-:-:S13]  /*c390*/  R2UR UR8, R6 ;  /* 0x00000000060872ca */ /* 0x000fda00000e0000 */
[----:B------:R-:W-:Y:S02]  /*c3a0*/  UIADD3 UR14, UR8, 0x21400, URZ ;  /* 0x00021400080e7890 */ /* 0x000fe4000fffe03f */
[----:B------:R-:W-:Y:S02]  /*c3b0*/  UIADD3 UR15, UR8, 0x24c00, URZ ;  /* 0x00024c00080f7890 */ /* 0x000fe4000fffe03f */
[----:B------:R-:W-:-:S03]  /*c3c0*/  UIADD3 UR17, UR8, 0x28400, URZ ;  /* 0x0002840008117890 */ /* 0x000fc6000fffe03f */
[----:B------:R-:W-:Y:S01]  /*c3d0*/  UMOV UR8, UR14 ;  /* 0x0000000e00087c82 */ /* 0x000fe20008000000 */
[----:B------:R-:W-:Y:S01]  /*c3e0*/  UMOV UR14, 0x80 ;  /* 0x00000080000e7882 */ /* 0x000fe20000000000 */
[----:B------:R2:W-:Y:S02]  /*c3f0*/  UTMALDG.4D [UR8], [UR4], desc[UR6] ;  /* 0x00000608040075b4 */ /* 0x0005e40008019000 */
[----:B--2---:R-:W-:Y:S01]  /*c400*/  UMOV UR8, UR15 ;  /* 0x0000000f00087c82 */ /* 0x004fe20008000000 */
[----:B------:R-:W-:Y:S02]  /*c410*/  UMOV UR10, UR16 ;  /* 0x00000010000a7c82 */ /* 0x000fe40008000000 */
[----:B------:R2:W-:Y:S02]  /*c420*/  UTMALDG.4D [UR8], [UR4], desc[UR6] ;  /* 0x00000608040075b4 */ /* 0x0005e40008019000 */
[----:B--2---:R-:W-:Y:S01]  /*c430*/  UMOV UR8, UR17 ;  /* 0x0000001100087c82 */ /* 0x004fe20008000000 */
[----:B------:R-:W-:-:S02]  /*c440*/  UMOV UR10, UR14 ;  /* 0x0000000e000a7c82 */ /* 0x000fc40008000000 */
[----:B------:R2:W-:Y:S02]  /*c450*/  UTMALDG.4D [UR8], [UR4], desc[UR6] ;  /* 0x00000608040075b4 */ /* 0x0005e40008019000 */
[----:B--2---:R-:W-:Y:S01]  /*c460*/  NOP ;  /* 0x0000000000007918 */ /* 0x004fe20000000000 */
.L_x_2890:
[----:B------:R-:W2:Y:S04]  /*c470*/  LDL.LU R14, [R1] ;  /* 0x00000000010e7983 */ /* 0x000ea80000300800 */
[----:B-1----:R-:W3:Y:S01]  /*c480*/  LDL R13, [R1+0x18] ;  /* 0x00001800010d7983 */ /* 0x002ee20000100800 */
[----:B------:R-:W-:-:S03]  /*c490*/  MOV R9, 0x400 ;  /* 0x0000040000097802 */ /* 0x000fc60000000f00 */
[----:B------:R-:W4:Y:S01]  /*c4a0*/  LDL.LU R7, [R1+0x14] ;  /* 0x0000140001077983 */ /* 0x000f220000300800 */
[----:B------:R-:W1:Y:S01]  /*c4b0*/  S2R R12, SR_CgaCtaId ;  /* 0x00000000000c7919 */ /* 0x000e620000008800 */
[----:B------:R-:W-:Y:S05]  /*c4c0*/  WARPSYNC.ALL ;  /* 0x0000000000007948 */ /* 0x000fea0003800000 */
[----:B------:R-:W-:-:S13]  /*c4d0*/  ELECT P1, URZ, PT ;  /* 0x00000000003f782f */ /* 0x000fda0003820000 */
[----:B------:R-:W-:Y:S01]  /*c4e0*/  @P1 R2UR UR13, R19 ;  /* 0x00000000130d12ca */ /* 0x000fe200000e0000 */
[----:B------:R-:W-:Y:S01]  /*c4f0*/  UIADD3 UR4, UP0, UR36, 0x270, URZ ;  /* 0x0000027024047890 */ /* 0x000fe2000ff1e03f */
[----:B------:R-:W-:-:S03]  /*c500*/  @P1 R2UR UR11, R8 ;  /* 0x00000000080b12ca */ /* 0x000fc600000e0000 */
[----:B------:R-:W-:Y:S01]  /*c510*/  UIADD3.X UR5, URZ, UR37, URZ, UP0, !UPT ;  /* 0x000000253f057290 */ /* 0x000fe200087fe43f */
[----:B-1----:R-:W-:-:S04]  /*c520*/  LEA R9, R12, R9, 0x18 ;  /* 0x000000090c097211 */ /* 0x002fc800078ec0ff */
[----:B------:R-:W-:Y:S01]  /*c530*/  R2UR UR24, R9 ;  /* 0x00000000091872ca */ /* 0x000fe200000e0000 */
[----:B------:R-:W-:Y:S01]  /*c540*/  @P1 IMAD.MOV.U32 R6, RZ, RZ, 0xc000 ;  /* 0x0000c000ff061424 */ /* 0x000fe200078e00ff */
[----:B------:R-:W-:Y:S01]  /*c550*/  BAR.SYNC.DEFER_BLOCKING 0x8, 0x120 ;  /* 0x0204800000007b1d */ /* 0x000fe20000010000 */
[----:B------:R-:W-:-:S10]  /*c560*/  @P1 R2UR UR21, R19 ;  /* 0x00000000131512ca */ /* 0x000fd400000e0000 */
[----:B------:R-:W-:Y:S02]  /*c570*/  UIADD3 UR8, UR24, 0x15400, URZ ;  /* 0x0001540018087890 */ /* 0x000fe4000fffe03f */
[----:B------:R-:W-:Y:S01]  /*c580*/  UIADD3 UR9, UR24, 0x36800, URZ ;  /* 0x0003680018097890 */ /* 0x000fe2000fffe03f */
[----:B------:R-:W-:Y:S01]  /*c590*/  UMOV UR6, 0x0 ;  /* 0x0000000000067882 */ /* 0x000fe20000000000 */
[----:B------:R-:W-:Y:S01]  /*c5a0*/  UMOV UR7, 0x12f00000 ;  /* 0x12f0000000077882 */ /* 0x000fe20000000000 */
[----:B------:R-:W-:Y:S01]  /*c5b0*/  UMOV UR10, URZ ;  /* 0x0000003f000a7c82 */ /* 0x000fe20008000000 */
[----:B------:R-:W-:Y:S01]  /*c5c0*/  @P1 R2UR UR19, R8 ;  /* 0x00000000081312ca */ /* 0x000fe200000e0000 */
[----:B------:R-:W-:Y:S01]  /*c5d0*/  UIADD3 UR16, UR24, 0x19400, URZ ;  /* 0x0001940018107890 */ /* 0x000fe2000fffe03f */
[----:B------:R3:W-:Y:S01]  /*c5e0*/  @P1 SYNCS.ARRIVE.TRANS64 RZ, [R9+URZ+0x36800], R6 ;  /* 0x0368000609ff19a7 */ /* 0x0007e2000800003f */
[----:B------:R-:W-:Y:S01]  /*c5f0*/  UMOV UR14, 0x0 ;  /* 0x00000000000e7882 */ /* 0x000fe20000000000 */
[----:B------:R-:W-:Y:S01]  /*c600*/  UMOV UR15, 0x12f00000 ;  /* 0x12f00000000f7882 */ /* 0x000fe20000000000 */
[----:B------:R-:W-:Y:S01]  /*c610*/  UMOV UR18, 0x40 ;  /* 0x0000004000127882 */ /* 0x000fe20000000000 */
[----:B------:R-:W-:Y:S01]  /*c620*/  UMOV UR17, UR9 ;  /* 0x0000000900117c82 */ /* 0x000fe20008000000 */
[----:B------:R-:W-:Y:S01]  /*c630*/  UMOV UR22, 0x0 ;  /* 0x0000000000167882 */ /* 0x000fe20000000000 */
[----:B------:R-:W-:Y:S01]  /*c640*/  UMOV UR23, 0x12f00000 ;  /* 0x12f0000000177882 */ /* 0x000fe20000000000 */
[----:B------:R-:W-:Y:S01]  /*c650*/  BSSY B0, `(.L_x_2894) ;  /* 0x0000010000007945 */ /* 0x000fe20003800000 */
[----:B--2---:R-:W-:-:S02]  /*c660*/  @P1 R2UR UR12, R14 ;  /* 0x000000000e0c12ca */ /* 0x004fc400000e0000 */
[----:B------:R-:W-:Y:S02]  /*c670*/  @P1 R2UR UR20, R14 ;  /* 0x000000000e1412ca */ /* 0x000fe400000e0000 */
[----:B---3--:R-:W-:-:S09]  /*c680*/  LOP3.LUT R6, R13, 0x1, RZ, 0xc, !PT ;  /* 0x000000010d067812 */ /* 0x008fd200078e0cff */
[----:B------:R1:W-:Y:S01]  /*c690*/  UTMALDG.4D [UR8], [UR4], desc[UR6] ;  /* 0x00000608040075b4 */ /* 0x0003e20008019000 */
[----:B------:R-:W-:Y:S01]  /*c6a0*/  SHF.L.U32 R6, R6, 0x1f, RZ ;  /* 0x0000001f06067819 */ /* 0x000fe200000006ff */
[----:B------:R2:W-:Y:S01]  /*c6b0*/  UTMALDG.4D [UR16], [UR4], desc[UR14] ;  /* 0x00000e10040075b4 */ /* 0x0005e20008019000 */
[----:B-1----:R-:W-:Y:S02]  /*c6c0*/  @P1 R2UR UR13, R19 ;  /* 0x00000000130d12ca */ /* 0x002fe400000e0000 */
[----:B------:R-:W-:Y:S02]  /*c6d0*/  @P1 R2UR UR12, R14 ;  /* 0x000000000e0c12ca */ /* 0x000fe400000e0000 */
[----:B------:R-:W-:Y:S01]  /*c6e0*/  @P1 R2UR UR11, R8 ;  /* 0x00000000080b12ca */ /* 0x000fe200000e0000 */
[----:B------:R-:W-:Y:S01]  /*c6f0*/  UIADD3 UR8, UR24, 0x1d400, URZ ;  /* 0x0001d40018087890 */ /* 0x000fe2000fffe03f */
[----:B------:R-:W-:-:S11]  /*c700*/  UMOV UR10, 0x80 ;  /* 0x00000080000a7882 */ /* 0x000fd60000000000 */
[----:B------:R2:W-:Y:S01]  /*c710*/  UTMALDG.4D [UR8], [UR4], desc[UR22] ;  /* 0x00001608040075b4 */ /* 0x0005e20008019000 */
[----:B------:R-:W1:Y:S01]  /*c720*/  SYNCS.PHASECHK.TRANS64.TRYWAIT P1, [R9+URZ+0x36820], R6 ;  /* 0x03682006090075a7 */ /* 0x000e62000802017f */
[----:B----4-:R-:W-:Y:S01]  /*c730*/  ISETP.GE.AND P2, PT, R7, 0x71, PT ;  /* 0x000000710700780c */ /* 0x010fe20003f46270 */
[----:B-12---:R-:W-:-:S12]  /*c740*/  @!P1 BRA `(.L_x_2895) ;  /* 0x0000002000d49947 */ /* 0x006fd80003800000 */
.L_x_2946:
[----:B------:R-:W-:Y:S05]  /*c750*/  BSYNC B0 ;  /* 0x0000000000007941 */ /* 0x000fea0003800000 */
.L_x_2894:
[----:B------:R-:W-:Y:S05]  /*c760*/  @!P2 BRA `(.L_x_2896) ;  /* 0x000000180008a947 */ /* 0x000fea0003800000 */
[----:B------:R-:W2:Y:S01]  /*c770*/  LDL R8, [R1+0xc] ;  /* 0x00000c0001087983 */ /* 0x000ea20000100800 */
[----:B-1----:R-:W-:Y:S02]  /*c780*/  IMAD.MOV.U32 R7, RZ, RZ, 0x1 ;  /* 0x00000001ff077424 */ /* 0x002fe400078e00ff */
[----:B--2---:R-:W-:-:S05]  /*c790*/  IMAD.MOV R12, RZ, RZ, -R8 ;  /* 0x000000ffff0c7224 */ /* 0x004fca00078e0a08 */
[----:B------:R-:W-:-:S04]  /*c7a0*/  VIADDMNMX R12, R12, R7, 0xffffffff, !PT ;  /* 0xffffffff0c0c7446 */ /* 0x000fc80007800107 */
[----:B------:R-:W-:-:S04]  /*c7b0*/  IADD3 R6, R8, R12, RZ ;  /* 0x0000000c08067210 */ /* 0x000fc80007ffe0ff */
        /* <DEDUP_REMOVED lines=31> */
.L_x_2900:
[----:B-1----:R-:W1:Y:S01]  /*c9b0*/  S2R R3, SR_CgaCtaId ;  /* 0x0000000000037919 */ /* 0x002e620000008800 */
[----:B------:R-:W-:-:S04]  /*c9c0*/  MOV R2, 0x400 ;  /* 0x0000040000027802 */ /* 0x000fc80000000f00 */
[----:B-1----:R-:W-:Y:S02]  /*c9d0*/  LEA R2, R3, R2, 0x18 ;  /* 0x0000000203027211 */ /* 0x002fe400078ec0ff */
[----:B------:R-:W-:-:S03]  /*c9e0*/  SHF.L.U32 R3, R13, 0x1f, RZ ;  /* 0x0000001f0d037819 */ /* 0x000fc600000006ff */
[----:B------:R-:W-:-:S04]  /*c9f0*/  IMAD R2, R7, 0x8, R2 ;  /* 0x0000000807027824 */ /* 0x000fc800078e0202 */
[----:B------:R-:W1:Y:S02]  /*ca00*/  SYNCS.PHASECHK.TRANS64.TRYWAIT P1, [R2+URZ+0x36840], R3 ;  /* 0x03684003020075a7 */ /* 0x000e64000802017f */
[----:B-1----:R-:W-:Y:S05]  /*ca10*/  @!P1 BRA `(.L_x_2901) ;  /* 0x0000002000409947 */ /* 0x002fea0003800000 */
.L_x_2947:
        /* <DEDUP_REMOVED lines=11> */
.L_x_2902:
        /* <DEDUP_REMOVED lines=13> */
[----:B-1----:R-:W-:-:S03]  /*cba0*/  SHF.L.U32 R3, R17, 0x1f, RZ ;  /* 0x0000001f11037819 */ /* 0x002fc600000006ff */
[----:B------:R-:W-:Y:S02]  /*cbb0*/  UIADD3 UR9, UR9, 0x36830, URZ ;  /* 0x0003683009097890 */ /* 0x000fe4000fffe03f */
[----:B------:R-:W-:Y:S01]  /*cbc0*/  UIMAD UR11, UR11, 0x70, URZ ;  /* 0x000000700b0b78a4 */ /* 0x000fe2000f8e023f */
[----:B--2---:R-:W-:-:S05]  /*cbd0*/  LEA R9, R14, R9, 0x18 ;  /* 0x000000090e097211 */ /* 0x004fca00078ec0ff */
[----:B------:R-:W-:-:S05]  /*cbe0*/  IMAD R2, R7, 0xa800, R9 ;  /* 0x0000a80007027824 */ /* 0x000fca00078e0209 */
[----:B------:R-:W-:Y:S01]  /*cbf0*/  R2UR UR14, R2 ;  /* 0x00000000020e72ca */ /* 0x000fe200000e0000 */
[----:B------:R-:W-:-:S05]  /*cc00*/  VIADD R2, R9, 0x36800 ;  /* 0x0003680009027836 */ /* 0x000fca0000000000 */
[----:B------:R-:W-:-:S07]  /*cc10*/  LEA R2, R16, R2, 0x3 ;  /* 0x0000000210027211 */ /* 0x000fce00078e18ff */
[----:B------:R-:W-:Y:S02]  /*cc20*/  UIADD3 UR8, UR14, 0x21400, URZ ;  /* 0x000214000e087890 */ /* 0x000fe4000fffe03f */
[----:B------:R-:W-:Y:S02]  /*cc30*/  UIADD3 UR15, UR14, 0x24c00, URZ ;  /* 0x00024c000e0f7890 */ /* 0x000fe4000fffe03f */
[----:B------:R-:W-:-:S05]  /*cc40*/  UIADD3 UR14, UR14, 0x28400, URZ ;  /* 0x000284000e0e7890 */ /* 0x000fca000fffe03f */
[----:B------:R1:W-:Y:S02]  /*cc50*/  UTMALDG.4D [UR8], [UR4], desc[UR6] ;  /* 0x00000608040075b4 */ /* 0x0003e40008019000 */
[----:B-1----:R-:W-:Y:S01]  /*cc60*/  UMOV UR8, UR15 ;  /* 0x0000000f00087c82 */ /* 0x002fe20008000000 */
[----:B------:R-:W-:Y:S02]  /*cc70*/  UMOV UR10, UR16 ;  /* 0x00000010000a7c82 */ /* 0x000fe40008000000 */
[----:B------:R1:W-:Y:S02]  /*cc80*/  UTMALDG.4D [UR8], [UR4], desc[UR6] ;  /* 0x00000608040075b4 */ /* 0x0003e40008019000 */
[----:B-1----:R-:W-:Y:S01]  /*cc90*/  UMOV UR8, UR14 ;  /* 0x0000000e00087c82 */ /* 0x002fe20008000000 */
[----:B------:R-:W-:Y:S02]  /*cca0*/  UMOV UR10, UR17 ;  /* 0x00000011000a7c82 */ /* 0x000fe40008000000 */
[----:B------:R1:W-:Y:S01]  /*ccb0*/  UTMALDG.4D [UR8], [UR4], desc[UR6] ;  /* 0x00000608040075b4 */ /* 0x0003e20008019000 */
[----:B------:R-:W2:Y:S02]  /*ccc0*/  SYNCS.PHASECHK.TRANS64.TRYWAIT P1, [R2+URZ+0x60], R3 ;  /* 0x00006003020075a7 */ /* 0x000ea4000802017f */
[----:B-12---:R-:W-:Y:S05]  /*ccd0*/  @!P1 BRA `(.L_x_2903) ;  /* 0x0000001c00a49947 */ /* 0x006fea0003800000 */
.L_x_2948:
[----:B------:R-:W-:Y:S05]  /*cce0*/  @P2 BRA `(.L_x_2904) ;  /* 0x00000000002c2947 */ /* 0x000fea0003800000 */
[----:B------:R-:W2:Y:S01]  /*ccf0*/  S2R R9, SR_TID.X ;  /* 0x0000000000097919 */ /* 0x000ea20000002100 */
[----:B------:R-:W-:Y:S01]  /*cd00*/  MOV R14, 0x400 ;  /* 0x00000400000e7802 */ /* 0x000fe20000000f00 */
[----:B-1----:R-:W-:Y:S01]  /*cd10*/  IMAD.MOV.U32 R3, RZ, RZ, 0xa800 ;  /* 0x0000a800ff037424 */ /* 0x002fe200078e00ff */
[----:B------:R-:W1:Y:S01]  /*cd20*/  S2R R15, SR_CgaCtaId ;  /* 0x00000000000f7919 */ /* 0x000e620000008800 */
[----:B--2---:R-:W-:-:S04]  /*cd30*/  LOP3.LUT R9, R9, 0x1f, RZ, 0xc0, !PT ;  /* 0x0000001f09097812 */ /* 0x004fc800078ec0ff */
[----:B------:R-:W-:Y:S02]  /*cd40*/  ISETP.NE.AND P1, PT, R9, RZ, PT ;  /* 0x000000ff0900720c */ /* 0x000fe40003f25270 */
[----:B-1----:R-:W-:-:S05]  /*cd50*/  LEA R14, R15, R14, 0x18 ;  /* 0x0000000e0f0e7211 */ /* 0x002fca00078ec0ff */
[----:B------:R-:W-:-:S04]  /*cd60*/  IMAD R2, R16, 0x8, R14 ;  /* 0x0000000810027824 */ /* 0x000fc800078e020e */
[----:B------:R2:W-:Y:S02]  /*cd70*/  SYNCS.ARRIVE.TRANS64 RZ, [R2+URZ+0x36850], R3 ;  /* 0x0368500302ff79a7 */ /* 0x0005e4000800003f */
[----:B------:R-:W-:Y:S05]  /*cd80*/  @!P1 BRA `(.L_x_2904) ;  /* 0x0000000000049947 */ /* 0x000fea0003800000 */
[----:B------:R-:W-:Y:S01]  /*cd90*/  BPT.TRAP 0x1 ;  /* 0x000000040000795c */ /* 0x000fe20000300000 */
.L_x_2904:
[----:B------:R-:W3:Y:S01]  /*cda0*/  S2R R9, SR_CgaCtaId ;  /* 0x0000000000097919 */ /* 0x000ee20000008800 */
[----:B-12---:R-:W-:Y:S01]  /*cdb0*/  MOV R3, 0x400 ;  /* 0x0000040000037802 */ /* 0x006fe20000000f00 */
        /* <DEDUP_REMOVED lines=9> */
[----:B------:R-:W-:Y:S01]  /*ce50*/  IMAD.MOV.U32 R5, RZ, RZ, R8 ;  /* 0x000000ffff057224 */ /* 0x000fe200078e0008 */
[----:B------:R-:W-:-:S04]  /*ce60*/  MOV R18, R6 ;  /* 0x0000000600127202 */ /* 0x000fc80000000f00 */
[----:B------:R-:W-:Y:S01]  /*ce70*/  UIMAD UR11, UR11, 0x70, URZ ;  /* 0x000000700b0b78a4 */ /* 0x000fe2000f8e023f */
[----:B---3--:R-:W-:-:S05]  /*ce80*/  LEA R3, R9, R3, 0x18 ;  /* 0x0000000309037211 */ /* 0x008fca00078ec0ff */
[----:B------:R-:W-:-:S05]  /*ce90*/  IMAD R2, R16, 0x8, R3 ;  /* 0x0000000810027824 */ /* 0x000fca00078e0203 */
[----:B------:R-:W-:Y:S01]  /*cea0*/  R2UR UR9, R2 ;  /* 0x00000000020972ca */ /* 0x000fe200000e0000 */
[----:B------:R-:W-:-:S05]  /*ceb0*/  IMAD R2, R16, 0xa800, R3 ;  /* 0x0000a80010027824 */ /* 0x000fca00078e0203 */
[----:B------:R-:W-:-:S07]  /*cec0*/  R2UR UR15, R2 ;  /* 0x00000000020f72ca */ /* 0x000fce00000e0000 */
[----:B------:R-:W-:-:S06]  /*ced0*/  UIADD3 UR9, UR9, 0x36850, URZ ;  /* 0x0003685009097890 */ /* 0x000fcc000fffe03f */
[----:B------:R-:W-:Y:S02]  /*cee0*/  UIADD3 UR8, UR15, 0x400, URZ ;  /* 0x000004000f087890 */ /* 0x000fe4000fffe03f */
[----:B------:R-:W-:Y:S02]  /*cef0*/  UIADD3 UR14, UR15, 0x3c00, URZ ;  /* 0x00003c000f0e7890 */ /* 0x000fe4000fffe03f */
[----:B------:R-:W-:-:S05]  /*cf00*/  UIADD3 UR15, UR15, 0x7400, URZ ;  /* 0x000074000f0f7890 */ /* 0x000fca000fffe03f */
        /* <DEDUP_REMOVED lines=8> */
[----:B-1----:R-:W-:Y:S01]  /*cf90*/  NOP ;  /* 0x0000000000007918 */ /* 0x002fe20000000000 */
.L_x_2899:
[----:B------:R-:W-:Y:S05]  /*cfa0*/  BSYNC B0 ;  /* 0x0000000000007941 */ /* 0x000fea0003800000 */
.L_x_2898:
[----:B------:R-:W2:Y:S01]  /*cfb0*/  LDL.LU R2, [R1+0xc] ;  /* 0x00000c0001027983 */ /* 0x000ea20000300800 */
[----:B------:R-:W-:Y:S02]  /*cfc0*/  IMAD.MOV.U32 R16, RZ, RZ, R7 ;  /* 0x000000ffff107224 */ /* 0x000fe400078e0007 */
[----:B------:R-:W-:Y:S02]  /*cfd0*/  IMAD.MOV.U32 R17, RZ, RZ, R13 ;  /* 0x000000ffff117224 */ /* 0x000fe400078e000d */
[----:B--2---:R-:W-:-:S07]  /*cfe0*/  VIADD R6, R2, 0xfffffffd ;  /* 0xfffffffd02067836 */ /* 0x004fce0000000000 */
.L_x_2897:
[----:B------:R-:W-:Y:S01]  /*cff0*/  IMAD.MOV R3, RZ, RZ, -R12 ;  /* 0x000000ffff037224 */ /* 0x000fe200078e0a0c */
[----:B------:R-:W-:Y:S04]  /*d000*/  BSSY B0, `(.L_x_2896) ;  /* 0x00000f8000007945 */ /* 0x000fe80003800000 */
[----:B------:R-:W-:-:S13]  /*d010*/  ISETP.NE.AND P1, PT, R10, R3, PT ;  /* 0x000000030a00720c */ /* 0x000fda0003f25270 */
[----:B------:R-:W-:Y:S05]  /*d020*/  @!P1 BRA `(.L_x_2905) ;  /* 0x0000000c00d49947 */ /* 0x000fea0003800000 */
[----:B------:R-:W-:-:S07]  /*d030*/  MOV R8, R5 ;  /* 0x0000000500087202 */ /* 0x000fce0000000f00 */
.L_x_2920:
        /* <DEDUP_REMOVED lines=22> */
[----:B------:R-:W1:Y:S01]  /*d1a0*/  LDC.64 R8, c[0x0][0x3f8] ;  /* 0x0000fe00ff087b82 */ /* 0x000e620000000a00 */
[----:B------:R-:W-:-:S05]  /*d1b0*/  IMAD.WIDE.U32 R2, R0, UR4, R2 ;  /* 0x0000000400027c25 */ /* 0x000fca000f8e0002 */
[----:B------:R-:W-:Y:S02]  /*d1c0*/  IADD3 R13, R13, R3, RZ ;  /* 0x000000030d0d7210 */ /* 0x000fe40007ffe0ff */
[----:B-1----:R-:W-:-:S04]  /*d1d0*/  LEA R8, P1, R2, R8, 0x2 ;  /* 0x0000000802087211 */ /* 0x002fc800078210ff */
[----:B------:R-:W-:-:S05]  /*d1e0*/  LEA.HI.X R9, R2, R9, R13, 0x2, P1 ;  /* 0x0000000902097211 */ /* 0x000fca00008f140d */
[----:B------:R1:W5:Y:S04]  /*d1f0*/  LDG.E R8, desc[UR6][R8.64] ;  /* 0x0000000608087981 */ /* 0x000368000c1e1900 */
.L_x_2908:
[----:B------:R-:W2:Y:S01]  /*d200*/  S2R R3, SR_CgaCtaId ;  /* 0x0000000000037919 */ /* 0x000ea20000008800 */
[----:B------:R-:W-:-:S04]  /*d210*/  MOV R2, 0x400 ;  /* 0x0000040000027802 */ /* 0x000fc80000000f00 */
[----:B--2---:R-:W-:Y:S02]  /*d220*/  LEA R2, R3, R2, 0x18 ;  /* 0x0000000203027211 */ /* 0x004fe400078ec0ff */
[----:B------:R-:W-:-:S03]  /*d230*/  SHF.L.U32 R3, R10, 0x1f, RZ ;  /* 0x0000001f0a037819 */ /* 0x000fc600000006ff */
[----:B------:R-:W-:-:S04]  /*d240*/  IMAD R2, R7, 0x8, R2 ;  /* 0x0000000807027824 */ /* 0x000fc800078e0202 */
[----:B------:R-:W2:Y:S02]  /*d250*/  SYNCS.PHASECHK.TRANS64.TRYWAIT P1, [R2+URZ+0x36840], R3 ;  /* 0x03684003020075a7 */ /* 0x000ea4000802017f */
[----:B--2---:R-:W-:Y:S05]  /*d260*/  @!P1 BRA `(.L_x_2909) ;  /* 0x0000001800549947 */ /* 0x004fea0003800000 */
.L_x_2949:
        /* <DEDUP_REMOVED lines=11> */
.L_x_2910:
        /* <DEDUP_REMOVED lines=13> */
[----:B------:R-:W-:-:S03]  /*d3f0*/  SHF.L.U32 R17, R17, 0x1f, RZ ;  /* 0x0000001f11117819 */ /* 0x000fc600000006ff */
        /* <DEDUP_REMOVED lines=19> */
.L_x_2950:
        /* <DEDUP_REMOVED lines=8> */
.L_x_2912:
        /* <DEDUP_REMOVED lines=13> */
[----:B------:R-:W-:Y:S02]  /*d680*/  IMAD.MOV.U32 R5, RZ, RZ, R8 ;  /* 0x000000ffff057224 */ /* 0x000fe400078e0008 */
[----:B------:R-:W-:Y:S02]  /*d690*/  UIMAD UR11, UR11, 0x70, URZ ;  /* 0x000000700b0b78a4 */ /* 0x000fe4000f8e023f */
[----:B------:R-:W-:Y:S01]  /*d6a0*/  UIADD3 UR9, UR9, 0x50, URZ ;  /* 0x0000005009097890 */ /* 0x000fe2000fffe03f */
[----:B--2---:R-:W-:-:S05]  /*d6b0*/  LEA R3, R9, R3, 0x18 ;  /* 0x0000000309037211 */ /* 0x004fca00078ec0ff */
        /* <DEDUP_REMOVED lines=15> */
.L_x_2907:
[----:B------:R-:W-:Y:S05]  /*d7b0*/  BSYNC B1 ;  /* 0x0000000000017941 */ /* 0x000fea0003800000 */
.L_x_2906:
        /* <DEDUP_REMOVED lines=28> */
.L_x_2915:
[----:B------:R-:W2:Y:S01]  /*d980*/  S2R R3, SR_CgaCtaId ;  /* 0x0000000000037919 */ /* 0x000ea20000008800 */
[----:B------:R-:W-:-:S04]  /*d990*/  MOV R2, 0x400 ;  /* 0x0000040000027802 */ /* 0x000fc80000000f00 */
[----:B--2---:R-:W-:Y:S02]  /*d9a0*/  LEA R2, R3, R2, 0x18 ;  /* 0x0000000203027211 */ /* 0x004fe400078ec0ff */
[----:B------:R-:W-:-:S03]  /*d9b0*/  SHF.L.U32 R3, R17, 0x1f, RZ ;  /* 0x0000001f11037819 */ /* 0x000fc600000006ff */
[----:B------:R-:W-:-:S04]  /*d9c0*/  IMAD R2, R16, 0x8, R2 ;  /* 0x0000000810027824 */ /* 0x000fc800078e0202 */
[----:B------:R-:W2:Y:S02]  /*d9d0*/  SYNCS.PHASECHK.TRANS64.TRYWAIT P1, [R2+URZ+0x36840], R3 ;  /* 0x03684003020075a7 */ /* 0x000ea4000802017f */
[----:B--2---:R-:W-:Y:S05]  /*d9e0*/  @!P1 BRA `(.L_x_2916) ;  /* 0x00000010009c9947 */ /* 0x004fea0003800000 */
.L_x_2951:
        /* <DEDUP_REMOVED lines=11> */
.L_x_2917:
        /* <DEDUP_REMOVED lines=11> */
[----:B------:R-:W-:-:S05]  /*db50*/  UMOV UR18, 0x80 ;  /* 0x0000008000127882 */ /* 0x000fca0000000000 */
        /* <DEDUP_REMOVED lines=12> */
[----:B------:R-:W-:-:S03]  /*dc20*/  UIADD3 UR16, UR8, 0x28400, URZ ;  /* 0x0002840008107890 */ /* 0x000fc6000fffe03f */
        /* <DEDUP_REMOVED lines=10> */
.L_x_2952:
        /* <DEDUP_REMOVED lines=8> */
.L_x_2919:
[----:B------:R-:W2:Y:S01]  /*dd50*/  S2R R9, SR_CgaCtaId ;  /* 0x0000000000097919 */ /* 0x000ea20000008800 */
[----:B-1----:R-:W-:Y:S01]  /*dd60*/  MOV R3, 0x400 ;  /* 0x0000040000037802 */ /* 0x002fe20000000f00 */
        /* <DEDUP_REMOVED lines=10> */
[----:B------:R-:W-:Y:S01]  /*de10*/  IMAD.MOV.U32 R18, RZ, RZ, R12 ;  /* 0x000000ffff127224 */ /* 0x000fe200078e000c */
[----:B------:R-:W-:-:S03]  /*de20*/  MOV R5, R8 ;  /* 0x0000000800057202 */ /* 0x000fc60000000f00 */
[----:B------:R-:W-:Y:S02]  /*de30*/  UIMAD UR11, UR11, 0x70, URZ ;  /* 0x000000700b0b78a4 */ /* 0x000fe4000f8e023f */
[----:B------:R-:W-:Y:S01]  /*de40*/  UIADD3 UR9, UR9, 0x50, URZ ;  /* 0x0000005009097890 */ /* 0x000fe2000fffe03f */
[----:B--2---:R-:W-:-:S05]  /*de50*/  LEA R3, R9, R3, 0x18 ;  /* 0x0000000309037211 */ /* 0x004fca00078ec0ff */
[----:B------:R-:W-:-:S05]  /*de60*/  IMAD R7, R7, 0xa800, R3 ;  /* 0x0000a80007077824 */ /* 0x000fca00078e0203 */
[----:B------:R-:W-:-:S13]  /*de70*/  R2UR UR15, R7 ;  /* 0x00000000070f72ca */ /* 0x000fda00000e0000 */
        /* <DEDUP_REMOVED lines=12> */
.L_x_2914:
[----:B------:R-:W-:Y:S05]  /*df40*/  BSYNC B1 ;  /* 0x0000000000017941 */ /* 0x000fea0003800000 */
.L_x_2913:
[C---:B------:R-:W-:Y:S01]  /*df50*/  ISETP.GT.AND P1, PT, R6.reuse, 0x1, PT ;  /* 0x000000010600780c */ /* 0x040fe20003f24270 */
[----:B------:R-:W-:-:S12]  /*df60*/  VIADD R6, R6, 0xfffffffe ;  /* 0xfffffffe06067836 */ /* 0x000fd80000000000 */
[----:B------:R-:W-:Y:S05]  /*df70*/  @P1 BRA `(.L_x_2920) ;  /* 0xfffffff000301947 */ /* 0x000fea000383ffff */
.L_x_2905:
[----:B------:R-:W-:Y:S05]  /*df80*/  BSYNC B0 ;  /* 0x0000000000007941 */ /* 0x000fea0003800000 */
.L_x_2896:
[----:B------:R-:W-:Y:S04]  /*df90*/  BSSY B0, `(.L_x_2921) ;  /* 0x0000032000007945 */ /* 0x000fe80003800000 */
[----:B------:R-:W-:Y:S05]  /*dfa0*/  @!P6 BRA `(.L_x_2922) ;  /* 0x0000000000c0e947 */ /* 0x000fea0003800000 */
[----:B------:R-:W2:Y:S01]  /*dfb0*/  S2R R3, SR_CgaCtaId ;  /* 0x0000000000037919 */ /* 0x000ea20000008800 */
[----:B------:R-:W-:Y:S01]  /*dfc0*/  MOV R0, 0x400 ;  /* 0x0000040000007802 */ /* 0x000fe20000000f00 */
[----:B------:R-:W3:Y:S03]  /*dfd0*/  S2R R2, SR_TID.X ;  /* 0x0000000000027919 */ /* 0x000ee60000002100 */
[----:B--2---:R-:W-:Y:S02]  /*dfe0*/  LEA R0, R3, R0, 0x18 ;  /* 0x0000000003007211 */ /* 0x004fe400078ec0ff */
[----:B---3--:R-:W-:-:S03]  /*dff0*/  LOP3.LUT R2, R2, 0x7f, RZ, 0xc0, !PT ;  /* 0x0000007f02027812 */ /* 0x008fc600078ec0ff */
[----:B------:R-:W-:Y:S01]  /*e000*/  IMAD R3, R16, 0x8, R0 ;  /* 0x0000000810037824 */ /* 0x000fe200078e0200 */
[----:B------:R-:W-:Y:S02]  /*e010*/  SHF.L.U32 R0, R17, 0x1f, RZ ;  /* 0x0000001f11007819 */ /* 0x000fe400000006ff */
[----:B------:R-:W-:Y:S02]  /*e020*/  ISETP.NE.AND P1, PT, R2, RZ, PT ;  /* 0x000000ff0200720c */ /* 0x000fe40003f25270 */
[----:B------:R-:W2:Y:S02]  /*e030*/  SYNCS.PHASECHK.TRANS64.TRYWAIT P0, [R3+URZ+0x36860], R0 ;  /* 0x03686000030075a7 */ /* 0x000ea4000800017f */
[----:B--2---:R-:W-:Y:S09]  /*e040*/  @!P0 BRA `(.L_x_2923) ;  /* 0x0000000c002c8947 */ /* 0x004ff20003800000 */
.L_x_2953:
        /* <DEDUP_REMOVED lines=8> */
.L_x_2924:
        /* <DEDUP_REMOVED lines=30> */
.L_x_2922:
[----:B------:R-:W-:Y:S05]  /*e2b0*/  BSYNC B0 ;  /* 0x0000000000007941 */ /* 0x000fea0003800000 */
.L_x_2921:
        /* <DEDUP_REMOVED lines=15> */
.L_x_2881:
[----:B------:R-:W2:Y:S01]  /*e3b0*/  S2R R3, SR_CgaCtaId ;  /* 0x0000000000037919 */ /* 0x000ea20000008800 */
[----:B------:R-:W-:Y:S01]  /*e3c0*/  MOV R0, 0x400 ;  /* 0x0000040000007802 */ /* 0x000fe20000000f00 */
[----:B------:R-:W-:Y:S03]  /*e3d0*/  BSSY B0, `(.L_x_2926) ;  /* 0x0000005000007945 */ /* 0x000fe60003800000 */
[----:B--2---:R-:W-:Y:S02]  /*e3e0*/  LEA R0, R3, R0, 0x18 ;  /* 0x0000000003007211 */ /* 0x004fe400078ec0ff */
[----:B------:R-:W-:-:S04]  /*e3f0*/  SHF.L.U32 R3, R2, 0x1f, RZ ;  /* 0x0000001f02037819 */ /* 0x000fc800000006ff */
[----:B------:R-:W2:Y:S02]  /*e400*/  SYNCS.PHASECHK.TRANS64.TRYWAIT P0, [R0+URZ+0x36820], R3 ;  /* 0x03682003000075a7 */ /* 0x000ea4000800017f */
[----:B--2---:R-:W-:Y:S05]  /*e410*/  @!P0 BRA `(.L_x_2927) ;  /* 0x00000008004c8947 */ /* 0x004fea0003800000 */
.L_x_2954:
[----:B------:R-:W-:Y:S05]  /*e420*/  BSYNC B0 ;  /* 0x0000000000007941 */ /* 0x000fea0003800000 */
.L_x_2926:
[----:B------:R-:W-:-:S03]  /*e430*/  UMOV UR4, 0xffffffff ;  /* 0xffffffff00047882 */ /* 0x000fc60000000000 */
[----:B------:R-:W-:Y:S05]  /*e440*/  BRA.DIV UR4, `(.L_x_2928) ;  /* 0x0000000a04547947 */ /* 0x000fea000b800000 */
[----:B------:R-:W3:Y:S02]  /*e450*/  S2R R2, SR_TID.X ;  /* 0x0000000000027919 */ /* 0x000ee40000002100 */
[----:B---3--:R-:W-:-:S04]  /*e460*/  SHF.R.U32.HI R2, RZ, 0x5, R2 ;  /* 0x00000005ff027819 */ /* 0x008fc80000011602 */
[----:B------:R-:W-:-:S05]  /*e470*/  LOP3.LUT R2, R2, 0x3, RZ, 0xc0, !PT ;  /* 0x0000000302027812 */ /* 0x000fca00078ec0ff */
[----:B------:R3:W4:Y:S02]  /*e480*/  SHFL.IDX PT, R14, R2, RZ, 0x1f ;  /* 0x00001fff020e7589 */ /* 0x00072400000e0000 */
.L_x_2957:
[----:B----4-:R-:W-:Y:S01]  /*e490*/  ISETP.NE.AND P0, PT, R14, RZ, PT ;  /* 0x000000ff0e00720c */ /* 0x010fe20003f05270 */
[----:B------:R-:W-:-:S12]  /*e4a0*/  BSSY B0, `(.L_x_2929) ;  /* 0x0000026000007945 */ /* 0x000fd80003800000 */
[----:B------:R-:W-:Y:S05]  /*e4b0*/  @P0 BRA `(.L_x_2930) ;  /* 0x0000000000900947 */ /* 0x000fea0003800000 */
[----:B------:R-:W-:-:S03]  /*e4c0*/  UMOV UR4, 0xffffffff ;  /* 0xffffffff00047882 */ /* 0x000fc60000000000 */
[----:B------:R-:W-:Y:S05]  /*e4d0*/  BRA.DIV UR4, `(.L_x_2931) ;  /* 0x0000000a04647947 */ /* 0x000fea000b800000 */
[----:B------:R-:W-:-:S13]  /*e4e0*/  ELECT P6, URZ, PT ;  /* 0x00000000003f782f */ /* 0x000fda00038c0000 */
.L_x_2960:
[----:B------:R-:W-:Y:S05]  /*e4f0*/  @!P6 BRA `(.L_x_2930) ;  /* 0x000000000080e947 */ /* 0x000fea0003800000 */
[----:B---3--:R-:W3:Y:S02]  /*e500*/  LDL R2, [R1+0x1c] ;  /* 0x00001c0001027983 */ /* 0x008ee40000100800 */
[----:B---3--:R-:W-:-:S13]  /*e510*/  R2UR UR4, R2 ;  /* 0x00000000020472ca */ /* 0x008fda00000e0000 */
[----:B------:R-:W-:-:S06]  /*e520*/  ULOP3.LUT UR4, UR4, 0x2, URZ, 0xfc, !UPT ;  /* 0x0000000204047892 */ /* 0x000fcc000f8efc3f */
[----:B------:R-:W-:-:S05]  /*e530*/  IMAD.U32 R2, RZ, RZ, UR4 ;  /* 0x00000004ff027e24 */ /* 0x000fca000f8e00ff */
[----:B------:R-:W-:-:S13]  /*e540*/  ISETP.NE.AND P2, PT, R2, 0x3, PT ;  /* 0x000000030200780c */ /* 0x000fda0003f45270 */
[----:B------:R-:W-:Y:S05]  /*e550*/  @!P2 BRA `(.L_x_2932) ;  /* 0x000000000004a947 */ /* 0x000fea0003800000 */
[----:B------:R-:W-:Y:S01]  /*e560*/  BPT.TRAP 0x1 ;  /* 0x000000040000795c */ /* 0x000fe20000300000 */
.L_x_2932:
[----:B--2---:R-:W-:Y:S01]  /*e570*/  VIADD R3, R0, 0x36840 ;  /* 0x0003684000037836 */ /* 0x004fe20000000000 */
[----:B------:R-:W-:Y:S02]  /*e580*/  SHF.L.U32 R5, R17, 0x1f, RZ ;  /* 0x0000001f11057819 */ /* 0x000fe400000006ff */
[C---:B------:R-:W-:Y:S01]  /*e590*/  IADD3 R2, R16.reuse, 0x1, RZ ;  /* 0x0000000110027810 */ /* 0x040fe20007ffe0ff */
        /* <DEDUP_REMOVED lines=9> */
.L_x_2961:
[----:B------:R-:W2:Y:S02]  /*e630*/  SYNCS.PHASECHK.TRANS64.TRYWAIT P0, [R3+URZ], R2 ;  /* 0x00000002030075a7 */ /* 0x000ea4000800017f */
[----:B--2---:R-:W-:Y:S05]  /*e640*/  @!P0 BRA `(.L_x_2934) ;  /* 0x00000008003c8947 */ /* 0x004fea0003800000 */
.L_x_2962:
[----:B------:R-:W-:Y:S05]  /*e650*/  @!P2 BRA `(.L_x_2935) ;  /* 0x000000000004a947 */ /* 0x000fea0003800000 */
[----:B------:R-:W-:Y:S01]  /*e660*/  BPT.TRAP 0x1 ;  /* 0x000000040000795c */ /* 0x000fe20000300000 */
.L_x_2935:
[----:B--2---:R-:W-:-:S04]  /*e670*/  VIADD R3, R0, 0x36860 ;  /* 0x0003686000037836 */ /* 0x004fc80000000000 */
[----:B------:R-:W-:-:S04]  /*e680*/  IMAD R16, R16, 0x8, R3 ;  /* 0x0000000810107824 */ /* 0x000fc800078e0203 */
[----:B------:R-:W2:Y:S02]  /*e690*/  SYNCS.PHASECHK.TRANS64.TRYWAIT P0, [R16+URZ], R5 ;  /* 0x00000005100075a7 */ /* 0x000ea4000800017f */
[----:B--2---:R-:W-:Y:S05]  /*e6a0*/  @!P0 BRA `(.L_x_2936) ;  /* 0x0000000800388947 */ /* 0x004fea0003800000 */
.L_x_2963:
[----:B------:R-:W-:-:S07]  /*e6b0*/  IMAD R3, R4, 0x8, R3 ;  /* 0x0000000804037824 */ /* 0x000fce00078e0203 */
.L_x_2937:
[----:B---3--:R3:W4:Y:S02]  /*e6c0*/  SYNCS.PHASECHK.TRANS64.TRYWAIT P0, [R3+URZ], R2 ;  /* 0x00000002030075a7 */ /* 0x008724000800017f */
[----:B----4-:R-:W-:Y:S05]  /*e6d0*/  @!P0 NANOSLEEP.SYNCS 0x989680 ;  /* 0x009896800000895d */ /* 0x010fea0003900000 */
[----:B------:R-:W4:Y:S02]  /*e6e0*/  @!P0 SYNCS.PHASECHK.TRANS64 P0, [R3+URZ], R2 ;  /* 0x00000002030085a7 */ /* 0x000f24000800007f */
[----:B----4-:R-:W-:Y:S05]  /*e6f0*/  @!P0 BRA `(.L_x_2937) ;  /* 0xfffffffc00f08947 */ /* 0x010fea000383ffff */
.L_x_2930:
[----:B------:R-:W-:Y:S05]  /*e700*/  BSYNC B0 ;  /* 0x0000000000007941 */ /* 0x000fea0003800000 */
.L_x_2929:
[----:B------:R-:W-:Y:S05]  /*e710*/  EXIT ;  /* 0x000000000000794d */ /* 0x000fea0003800000 */
.L_x_2859:
[----:B------:R-:W-:-:S13]  /*e720*/  R2UR UR4, R16 ;  /* 0x00000000100472ca */ /* 0x000fda00000e0000 */
[----:B-1----:R-:W-:-:S04]  /*e730*/  MOV R3, UR4 ;  /* 0x0000000400037c02 */ /* 0x002fc80008000f00 */
[----:B------:R1:W2:Y:S03]  /*e740*/  SYNCS.PHASECHK.TRANS64.TRYWAIT P1, [R3+URZ+0x36800], R0 ;  /* 0x03680000030075a7 */ /* 0x0002a6000802017f */
[----:B--2---:R-:W-:Y:S05]  /*e750*/  @!P1 NANOSLEEP.SYNCS 0x989680 ;  /* 0x009896800000995d */ /* 0x004fea0003900000 */
[----:B------:R-:W2:Y:S02]  /*e760*/  @!P1 SYNCS.PHASECHK.TRANS64 P1, [R3+URZ+0x36800], R0 ;  /* 0x03680000030095a7 */ /* 0x000ea4000802007f */
[----:B--2---:R-:W-:Y:S05]  /*e770*/  @!P1 BRA `(.L_x_2859) ;  /* 0xfffffffc00e89947 */ /* 0x004fea000383ffff */
[----:B------:R-:W-:Y:S05]  /*e780*/  BRA `(.L_x_2938) ;  /* 0xffffff2800987947 */ /* 0x000fea000383ffff */
.L_x_2863:
[----:B--2---:R2:W3:Y:S02]  /*e790*/  SYNCS.PHASECHK.TRANS64.TRYWAIT P2, [R2+URZ+0x36830], R3 ;  /* 0x03683003020075a7 */ /* 0x0044e4000804017f */
[----:B---3--:R-:W-:Y:S05]  /*e7a0*/  @!P2 NANOSLEEP.SYNCS 0x989680 ;  /* 0x009896800000a95d */ /* 0x008fea0003900000 */
[----:B------:R-:W3:Y:S02]  /*e7b0*/  @!P2 SYNCS.PHASECHK.TRANS64 P2, [R2+URZ+0x36830], R3 ;  /* 0x036830030200a5a7 */ /* 0x000ee4000804007f */
[----:B---3--:R-:W-:Y:S05]  /*e7c0*/  @!P2 BRA `(.L_x_2863) ;  /* 0xfffffffc00f0a947 */ /* 0x008fea000383ffff */
[----:B------:R-:W-:Y:S05]  /*e7d0*/  BRA `(.L_x_2862) ;  /* 0xffffff2800cc7947 */ /* 0x000fea000383ffff */
.L_x_2868:
[----:B--2---:R-:W-:-:S04]  /*e7e0*/  IMAD.U32 R3, RZ, RZ, UR39 ;  /* 0x00000027ff037e24 */ /* 0x004fc8000f8e00ff */
[----:B------:R2:W3:Y:S03]  /*e7f0*/  SYNCS.PHASECHK.TRANS64.TRYWAIT P2, [R3+URZ+0x36830], R0 ;  /* 0x03683000030075a7 */ /* 0x0004e6000804017f */
[----:B---3--:R-:W-:Y:S05]  /*e800*/  @!P2 NANOSLEEP.SYNCS 0x989680 ;  /* 0x009896800000a95d */ /* 0x008fea0003900000 */
[----:B------:R-:W3:Y:S02]  /*e810*/  @!P2 SYNCS.PHASECHK.TRANS64 P2, [R3+URZ+0x36830], R0 ;  /* 0x036830000300a5a7 */ /* 0x000ee4000804007f */
[----:B---3--:R-:W-:Y:S05]  /*e820*/  @!P2 BRA `(.L_x_2868) ;  /* 0xfffffffc00eca947 */ /* 0x008fea000383ffff */
[----:B------:R-:W-:Y:S05]  /*e830*/  BRA `(.L_x_2867) ;  /* 0xffffff7000747947 */ /* 0x000fea000383ffff */
.L_x_2872:
[----:B--2---:R-:W-:-:S04]  /*e840*/  IMAD.U32 R3, RZ, RZ, UR4 ;  /* 0x00000004ff037e24 */ /* 0x004fc8000f8e00ff */
[----:B------:R2:W3:Y:S03]  /*e850*/  SYNCS.PHASECHK.TRANS64.TRYWAIT P2, [R3+URZ+0x36850], R0 ;  /* 0x03685000030075a7 */ /* 0x0004e6000804017f */
[----:B---3--:R-:W-:Y:S05]  /*e860*/  @!P2 NANOSLEEP.SYNCS 0x989680 ;  /* 0x009896800000a95d */ /* 0x008fea0003900000 */
[----:B------:R-:W3:Y:S02]  /*e870*/  @!P2 SYNCS.PHASECHK.TRANS64 P2, [R3+URZ+0x36850], R0 ;  /* 0x036850000300a5a7 */ /* 0x000ee4000804007f */
[----:B---3--:R-:W-:Y:S05]  /*e880*/  @!P2 BRA `(.L_x_2872) ;  /* 0xfffffffc00eca947 */ /* 0x008fea000383ffff */
[----:B------:R-:W-:Y:S05]  /*e890*/  BRA `(.L_x_2871) ;  /* 0xffffff9400d47947 */ /* 0x000fea000383ffff */
.L_x_2877:
[----:B--2---:R-:W-:-:S04]  /*e8a0*/  IMAD.U32 R9, RZ, RZ, UR7 ;  /* 0x00000007ff097e24 */ /* 0x004fc8000f8e00ff */
[----:B------:R2:W3:Y:S03]  /*e8b0*/  SYNCS.PHASECHK.TRANS64.TRYWAIT P0, [R9+URZ+0x36850], R2 ;  /* 0x03685002090075a7 */ /* 0x0004e6000800017f */
[----:B---3--:R-:W-:Y:S05]  /*e8c0*/  @!P0 NANOSLEEP.SYNCS 0x989680 ;  /* 0x009896800000895d */ /* 0x008fea0003900000 */
[----:B------:R-:W3:Y:S02]  /*e8d0*/  @!P0 SYNCS.PHASECHK.TRANS64 P0, [R9+URZ+0x36850], R2 ;  /* 0x03685002090085a7 */ /* 0x000ee4000800007f */
[----:B---3--:R-:W-:Y:S05]  /*e8e0*/  @!P0 BRA `(.L_x_2877) ;  /* 0xfffffffc00ec8947 */ /* 0x008fea000383ffff */
[----:B------:R-:W-:Y:S05]  /*e8f0*/  BRA `(.L_x_2876) ;  /* 0xffffffb0008c7947 */ /* 0x000fea000383ffff */
.L_x_2888:
[----:B------:R-:W1:Y:S01]  /*e900*/  S2R R6, SR_TID.X ;  /* 0x0000000000067919 */ /* 0x000e620000002100 */
[----:B------:R-:W-:Y:S01]  /*e910*/  BSSY B0, `(.L_x_2939) ;  /* 0x000000a000007945 */ /* 0x000fe20003800000 */
        /* <DEDUP_REMOVED lines=9> */
.L_x_2940:
[----:B------:R-:W-:Y:S05]  /*e9b0*/  BSYNC B0 ;  /* 0x0000000000007941 */ /* 0x000fea0003800000 */
.L_x_2939:
[----:B------:R-:W-:Y:S05]  /*e9c0*/  BRA `(.L_x_2941) ;  /* 0xffffffd400747947 */ /* 0x000fea000383ffff */
.L_x_2889:
[----:B------:R-:W-:Y:S01]  /*e9d0*/  BSSY B0, `(.L_x_2942) ;  /* 0x0000006000007945 */ /* 0x000fe20003800000 */
[----:B------:R-:W-:-:S07]  /*e9e0*/  IMAD.MOV.U32 R15, RZ, RZ, -0x1 ;  /* 0xffffffffff0f7424 */ /* 0x000fce00078e00ff */
[----:B------:R-:W-:Y:S05]  /*e9f0*/  WARPSYNC.COLLECTIVE R15, `(.L_x_2943) ;  /* 0x000000000f0c7348 */ /* 0x000fea0003c00000 */
[----:B------:R-:W-:Y:S02]  /*ea00*/  ELECT P6, UR62, PT ;  /* 0x00000000003e782f */ /* 0x000fe400038c0000 */
[----:B------:R-:W-:Y:S01]  /*ea10*/  MOV R14, UR62 ;  /* 0x0000003e000e7c02 */ /* 0x000fe20008000f00 */
[----:B------:R-:W-:Y:S10]  /*ea20*/  ENDCOLLECTIVE ;  /* 0x000000000000791b */ /* 0x000ff40003800000 */
.L_x_2943:
[----:B------:R-:W-:Y:S05]  /*ea30*/  BSYNC B0 ;  /* 0x0000000000007941 */ /* 0x000fea0003800000 */
.L_x_2942:
[----:B------:R-:W-:Y:S05]  /*ea40*/  BRA `(.L_x_2944) ;  /* 0xffffffd4006c7947 */ /* 0x000fea000383ffff */
.L_x_2892:
[----:B--2---:R2:W3:Y:S02]  /*ea50*/  SYNCS.PHASECHK.TRANS64.TRYWAIT P1, [R6+URZ+0x36840], R7 ;  /* 0x03684007060075a7 */ /* 0x0044e4000802017f */
[----:B---3--:R-:W-:Y:S05]  /*ea60*/  @!P1 NANOSLEEP.SYNCS 0x989680 ;  /* 0x009896800000995d */ /* 0x008fea0003900000 */
[----:B------:R-:W3:Y:S02]  /*ea70*/  @!P1 SYNCS.PHASECHK.TRANS64 P1, [R6+URZ+0x36840], R7 ;  /* 0x03684007060095a7 */ /* 0x000ee4000802007f */
[----:B---3--:R-:W-:Y:S05]  /*ea80*/  @!P1 BRA `(.L_x_2892) ;  /* 0xfffffffc00f09947 */ /* 0x008fea000383ffff */
[----:B------:R-:W-:Y:S05]  /*ea90*/  BRA `(.L_x_2945) ;  /* 0xffffffd400d07947 */ /* 0x000fea000383ffff */
.L_x_2895:
        /* <DEDUP_REMOVED lines=8> */
.L_x_2901:
[----:B-1----:R1:W2:Y:S02]  /*eb20*/  SYNCS.PHASECHK.TRANS64.TRYWAIT P1, [R2+URZ+0x36840], R3 ;  /* 0x03684003020075a7 */ /* 0x0022a4000802017f */
[----:B--2---:R-:W-:Y:S05]  /*eb30*/  @!P1 NANOSLEEP.SYNCS 0x989680 ;  /* 0x009896800000995d */ /* 0x004fea0003900000 */
[----:B------:R-:W2:Y:S02]  /*eb40*/  @!P1 SYNCS.PHASECHK.TRANS64 P1, [R2+URZ+0x36840], R3 ;  /* 0x03684003020095a7 */ /* 0x000ea4000802007f */
[----:B--2---:R-:W-:Y:S05]  /*eb50*/  @!P1 BRA `(.L_x_2901) ;  /* 0xfffffffc00f09947 */ /* 0x004fea000383ffff */
[----:B------:R-:W-:Y:S05]  /*eb60*/  BRA `(.L_x_2947) ;  /* 0xffffffdc00ac7947 */ /* 0x000fea000383ffff */
.L_x_2903:
[----:B-1----:R1:W2:Y:S02]  /*eb70*/  SYNCS.PHASECHK.TRANS64.TRYWAIT P1, [R2+URZ+0x60], R3 ;  /* 0x00006003020075a7 */ /* 0x0022a4000802017f */
[----:B--2---:R-:W-:Y:S05]  /*eb80*/  @!P1 NANOSLEEP.SYNCS 0x989680 ;  /* 0x009896800000995d */ /* 0x004fea0003900000 */
[----:B------:R-:W2:Y:S02]  /*eb90*/  @!P1 SYNCS.PHASECHK.TRANS64 P1, [R2+URZ+0x60], R3 ;  /* 0x00006003020095a7 */ /* 0x000ea4000802007f */
[----:B--2---:R-:W-:Y:S05]  /*eba0*/  @!P1 BRA `(.L_x_2903) ;  /* 0xfffffffc00f09947 */ /* 0x004fea000383ffff */
[----:B------:R-:W-:Y:S05]  /*ebb0*/  BRA `(.L_x_2948) ;  /* 0xffffffe000487947 */ /* 0x000fea000383ffff */
.L_x_2909:
[----:B--2---:R2:W3:Y:S02]  /*ebc0*/  SYNCS.PHASECHK.TRANS64.TRYWAIT P1, [R2+URZ+0x36840], R3 ;  /* 0x03684003020075a7 */ /* 0x0044e4000802017f */
[----:B---3--:R-:W-:Y:S05]  /*ebd0*/  @!P1 NANOSLEEP.SYNCS 0x989680 ;  /* 0x009896800000995d */ /* 0x008fea0003900000 */
[----:B------:R-:W3:Y:S02]  /*ebe0*/  @!P1 SYNCS.PHASECHK.TRANS64 P1, [R2+URZ+0x36840], R3 ;  /* 0x03684003020095a7 */ /* 0x000ee4000802007f */
[----:B---3--:R-:W-:Y:S05]  /*ebf0*/  @!P1 BRA `(.L_x_2909) ;  /* 0xfffffffc00f09947 */ /* 0x008fea000383ffff */
[----:B------:R-:W-:Y:S05]  /*ec00*/  BRA `(.L_x_2949) ;  /* 0xffffffe400987947 */ /* 0x000fea000383ffff */
.L_x_2911:
[----:B-1----:R1:W2:Y:S02]  /*ec10*/  SYNCS.PHASECHK.TRANS64.TRYWAIT P1, [R2+URZ+0x60], R17 ;  /* 0x00006011020075a7 */ /* 0x0022a4000802017f */
[----:B--2---:R-:W-:Y:S05]  /*ec20*/  @!P1 NANOSLEEP.SYNCS 0x989680 ;  /* 0x009896800000995d */ /* 0x004fea0003900000 */
[----:B------:R-:W2:Y:S02]  /*ec30*/  @!P1 SYNCS.PHASECHK.TRANS64 P1, [R2+URZ+0x60], R17 ;  /* 0x00006011020095a7 */ /* 0x000ea4000802007f */
[----:B--2---:R-:W-:Y:S05]  /*ec40*/  @!P1 BRA `(.L_x_2911) ;  /* 0xfffffffc00f09947 */ /* 0x004fea000383ffff */
[----:B------:R-:W-:Y:S05]  /*ec50*/  BRA `(.L_x_2950) ;  /* 0xffffffe800347947 */ /* 0x000fea000383ffff */
.L_x_2916:
[----:B--2---:R2:W3:Y:S02]  /*ec60*/  SYNCS.PHASECHK.TRANS64.TRYWAIT P1, [R2+URZ+0x36840], R3 ;  /* 0x03684003020075a7 */ /* 0x0044e4000802017f */
[----:B---3--:R-:W-:Y:S05]  /*ec70*/  @!P1 NANOSLEEP.SYNCS 0x989680 ;  /* 0x009896800000995d */ /* 0x008fea0003900000 */
[----:B------:R-:W3:Y:S02]  /*ec80*/  @!P1 SYNCS.PHASECHK.TRANS64 P1, [R2+URZ+0x36840], R3 ;  /* 0x03684003020095a7 */ /* 0x000ee4000802007f */
[----:B---3--:R-:W-:Y:S05]  /*ec90*/  @!P1 BRA `(.L_x_2916) ;  /* 0xfffffffc00f09947 */ /* 0x008fea000383ffff */
[----:B------:R-:W-:Y:S05]  /*eca0*/  BRA `(.L_x_2951) ;  /* 0xffffffec00507947 */ /* 0x000fea000383ffff */
.L_x_2918:
[----:B-1----:R1:W2:Y:S02]  /*ecb0*/  SYNCS.PHASECHK.TRANS64.TRYWAIT P1, [R2+URZ+0x60], R3 ;  /* 0x00006003020075a7 */ /* 0x0022a4000802017f */
[----:B--2---:R-:W-:Y:S05]  /*ecc0*/  @!P1 NANOSLEEP.SYNCS 0x989680 ;  /* 0x009896800000995d */ /* 0x004fea0003900000 */
[----:B------:R-:W2:Y:S02]  /*ecd0*/  @!P1 SYNCS.PHASECHK.TRANS64 P1, [R2+URZ+0x60], R3 ;  /* 0x00006003020095a7 */ /* 0x000ea4000802007f */
[----:B--2---:R-:W-:Y:S05]  /*ece0*/  @!P1 BRA `(.L_x_2918) ;  /* 0xfffffffc00f09947 */ /* 0x004fea000383ffff */
[----:B------:R-:W-:Y:S05]  /*ecf0*/  BRA `(.L_x_2952) ;  /* 0xffffffec00f47947 */ /* 0x000fea000383ffff */
.L_x_2923:
[----:B--2---:R2:W3:Y:S02]  /*ed00*/  SYNCS.PHASECHK.TRANS64.TRYWAIT P0, [R3+URZ+0x36860], R0 ;  /* 0x03686000030075a7 */ /* 0x0044e4000800017f */
[----:B---3--:R-:W-:Y:S05]  /*ed10*/  @!P0 NANOSLEEP.SYNCS 0x989680 ;  /* 0x009896800000895d */ /* 0x008fea0003900000 */
[----:B------:R-:W3:Y:S02]  /*ed20*/  @!P0 SYNCS.PHASECHK.TRANS64 P0, [R3+URZ+0x36860], R0 ;  /* 0x03686000030085a7 */ /* 0x000ee4000800007f */
[----:B---3--:R-:W-:Y:S05]  /*ed30*/  @!P0 BRA `(.L_x_2923) ;  /* 0xfffffffc00f08947 */ /* 0x008fea000383ffff */
[----:B------:R-:W-:Y:S05]  /*ed40*/  BRA `(.L_x_2953) ;  /* 0xfffffff000c07947 */ /* 0x000fea000383ffff */
.L_x_2927:
[----:B--2---:R2:W3:Y:S02]  /*ed50*/  SYNCS.PHASECHK.TRANS64.TRYWAIT P0, [R0+URZ+0x36820], R3 ;  /* 0x03682003000075a7 */ /* 0x0044e4000800017f */
[----:B---3--:R-:W-:Y:S05]  /*ed60*/  @!P0 NANOSLEEP.SYNCS 0x989680 ;  /* 0x009896800000895d */ /* 0x008fea0003900000 */
[----:B------:R-:W3:Y:S02]  /*ed70*/  @!P0 SYNCS.PHASECHK.TRANS64 P0, [R0+URZ+0x36820], R3 ;  /* 0x03682003000085a7 */ /* 0x000ee4000800007f */
[----:B---3--:R-:W-:Y:S05]  /*ed80*/  @!P0 BRA `(.L_x_2927) ;  /* 0xfffffffc00f08947 */ /* 0x008fea000383ffff */
[----:B------:R-:W-:Y:S05]  /*ed90*/  BRA `(.L_x_2954) ;  /* 0xfffffff400a07947 */ /* 0x000fea000383ffff */
.L_x_2928:
[----:B------:R-:W3:Y:S01]  /*eda0*/  S2R R2, SR_TID.X ;  /* 0x0000000000027919 */ /* 0x000ee20000002100 */
[----:B------:R-:W-:Y:S01]  /*edb0*/  BSSY B0, `(.L_x_2955) ;  /* 0x000000a000007945 */ /* 0x000fe20003800000 */
[----:B------:R-:W-:Y:S01]  /*edc0*/  MOV R12, RZ ;  /* 0x000000ff000c7202 */ /* 0x000fe20000000f00 */
[----:B------:R-:W-:Y:S02]  /*edd0*/  IMAD.MOV.U32 R11, RZ, RZ, 0x1f ;  /* 0x0000001fff0b7424 */ /* 0x000fe400078e00ff */
[----:B------:R-:W-:Y:S01]  /*ede0*/  IMAD.MOV.U32 R15, RZ, RZ, -0x1 ;  /* 0xffffffffff0f7424 */ /* 0x000fe200078e00ff */
[----:B---3--:R-:W-:-:S04]  /*edf0*/  SHF.R.U32.HI R2, RZ, 0x5, R2 ;  /* 0x00000005ff027819 */ /* 0x008fc80000011602 */
[----:B------:R-:W-:-:S05]  /*ee00*/  LOP3.LUT R2, R2, 0x3, RZ, 0xc0, !PT ;  /* 0x0000000302027812 */ /* 0x000fca00078ec0ff */
[----:B------:R-:W-:-:S07]  /*ee10*/  IMAD.MOV.U32 R13, RZ, RZ, R2 ;  /* 0x000000ffff0d7224 */ /* 0x000fce00078e0002 */
[----:B-12---:R-:W-:Y:S05]  /*ee20*/  WARPSYNC.COLLECTIVE R15, `(.L_x_2956) ;  /* 0x000000000f087348 */ /* 0x006fea0003c00000 */
[----:B------:R3:W4:Y:S02]  /*ee30*/  SHFL.IDX P6, R14, R13, R12, R11 ;  /* 0x0000000c0d0e7389 */ /* 0x00072400000c000b */
[----:B-1234-:R-:W-:Y:S01]  /*ee40*/  ENDCOLLECTIVE ;  /* 0x000000000000791b */ /* 0x01efe20003800000 */
.L_x_2956:
[----:B------:R-:W-:Y:S05]  /*ee50*/  BSYNC B0 ;  /* 0x0000000000007941 */ /* 0x000fea0003800000 */
.L_x_2955:
[----:B------:R-:W-:Y:S05]  /*ee60*/  BRA `(.L_x_2957) ;  /* 0xfffffff400887947 */ /* 0x000fea000383ffff */
.L_x_2931:
[----:B------:R-:W-:Y:S01]  /*ee70*/  BSSY B1, `(.L_x_2958) ;  /* 0x0000006000017945 */ /* 0x000fe20003800000 */
[----:B------:R-:W-:-:S07]  /*ee80*/  IMAD.MOV.U32 R15, RZ, RZ, -0x1 ;  /* 0xffffffffff0f7424 */ /* 0x000fce00078e00ff */
[----:B-123--:R-:W-:Y:S05]  /*ee90*/  WARPSYNC.COLLECTIVE R15, `(.L_x_2959) ;  /* 0x000000000f0c7348 */ /* 0x00efea0003c00000 */
[----:B------:R-:W-:Y:S02]  /*eea0*/  ELECT P6, UR62, PT ;  /* 0x00000000003e782f */ /* 0x000fe400038c0000 */
[----:B------:R-:W-:Y:S01]  /*eeb0*/  MOV R14, UR62 ;  /* 0x0000003e000e7c02 */ /* 0x000fe20008000f00 */
[----:B-123--:R-:W-:Y:S10]  /*eec0*/  ENDCOLLECTIVE ;  /* 0x000000000000791b */ /* 0x00eff40003800000 */
.L_x_2959:
[----:B------:R-:W-:Y:S05]  /*eed0*/  BSYNC B1 ;  /* 0x0000000000017941 */ /* 0x000fea0003800000 */
.L_x_2958:
[----:B------:R-:W-:Y:S05]  /*eee0*/  BRA `(.L_x_2960) ;  /* 0xfffffff400807947 */ /* 0x000fea000383ffff */
.L_x_2933:
[----:B-1----:R1:W2:Y:S02]  /*eef0*/  SYNCS.PHASECHK.TRANS64.TRYWAIT P0, [R6+URZ], R5 ;  /* 0x00000005060075a7 */ /* 0x0022a4000800017f */
[----:B--2---:R-:W-:Y:S05]  /*ef00*/  @!P0 NANOSLEEP.SYNCS 0x989680 ;  /* 0x009896800000895d */ /* 0x004fea0003900000 */
[----:B------:R-:W2:Y:S02]  /*ef10*/  @!P0 SYNCS.PHASECHK.TRANS64 P0, [R6+URZ], R5 ;  /* 0x00000005060085a7 */ /* 0x000ea4000800007f */
[----:B--2---:R-:W-:Y:S05]  /*ef20*/  @!P0 BRA `(.L_x_2933) ;  /* 0xfffffffc00f08947 */ /* 0x004fea000383ffff */
[----:B------:R-:W-:Y:S05]  /*ef30*/  BRA `(.L_x_2961) ;  /* 0xfffffff400bc7947 */ /* 0x000fea000383ffff */
.L_x_2934:
[----:B--2---:R2:W3:Y:S02]  /*ef40*/  SYNCS.PHASECHK.TRANS64.TRYWAIT P0, [R3+URZ], R2 ;  /* 0x00000002030075a7 */ /* 0x0044e4000800017f */
[----:B---3--:R-:W-:Y:S05]  /*ef50*/  @!P0 NANOSLEEP.SYNCS 0x989680 ;  /* 0x009896800000895d */ /* 0x008fea0003900000 */
[----:B------:R-:W3:Y:S02]  /*ef60*/  @!P0 SYNCS.PHASECHK.TRANS64 P0, [R3+URZ], R2 ;  /* 0x00000002030085a7 */ /* 0x000ee4000800007f */
[----:B---3--:R-:W-:Y:S05]  /*ef70*/  @!P0 BRA `(.L_x_2934) ;  /* 0xfffffffc00f08947 */ /* 0x008fea000383ffff */
[----:B------:R-:W-:Y:S05]  /*ef80*/  BRA `(.L_x_2962) ;  /* 0xfffffff400b07947 */ /* 0x000fea000383ffff */
.L_x_2936:
[----:B--2---:R2:W3:Y:S02]  /*ef90*/  SYNCS.PHASECHK.TRANS64.TRYWAIT P0, [R16+URZ], R5 ;  /* 0x00000005100075a7 */ /* 0x0044e4000800017f */
[----:B---3--:R-:W-:Y:S05]  /*efa0*/  @!P0 NANOSLEEP.SYNCS 0x989680 ;  /* 0x009896800000895d */ /* 0x008fea0003900000 */
[----:B------:R-:W3:Y:S02]  /*efb0*/  @!P0 SYNCS.PHASECHK.TRANS64 P0, [R16+URZ], R5 ;  /* 0x00000005100085a7 */ /* 0x000ee4000800007f */
[----:B---3--:R-:W-:Y:S05]  /*efc0*/  @!P0 BRA `(.L_x_2936) ;  /* 0xfffffffc00f08947 */ /* 0x008fea000383ffff */
[----:B------:R-:W-:Y:S05]  /*efd0*/  BRA `(.L_x_2963) ;  /* 0xfffffff400b47947 */ /* 0x000fea000383ffff */
.L_x_2964:
        /* <DEDUP_REMOVED lines=10> */
.L_x_12759:


//--------------------- .text._ZN7cutlass13device_kernelIN5flash11enable_sm90INS1_16FlashAttnFwdSm90INS1_25CollectiveMainloopFwdSm90ILi2EN4cute5tupleIJNS5_1CILi2EEENS7_ILi1EEES9_EEENS6_IJNS7_ILi128EEENS7_ILi112EEENS7_ILi192EEEEEELi192ENS_10bfloat16_tEfNS_4arch4Sm90ELb0ELb0ELb0ELb0ELb0ELb0ELb0ELb1ELb1ELb0ELb0ELb0EEENS1_21CollectiveEpilogueFwdINS6_IJSB_SD_SC_EEESA_SF_SH_Li256ELb0ELb0ELb0ELb0EEENS1_29StaticPersistentTileSchedulerILb0EEEEEEEEEvNT_6ParamsE --------------------------
	.section	.text._ZN7cutlass13device_kernelIN5flash11enable_sm90INS1_16FlashAttnFwdSm90INS1_25CollectiveMainloopFwdSm90ILi2EN4cute5tupleIJNS5_1CILi2EEENS7_ILi1EEES9_EEENS6_IJNS7_ILi128EEENS7_ILi112EEENS7_ILi192EEEEEELi192ENS_10bfloat16_tEfNS_4arch4Sm90ELb0ELb0ELb0ELb0ELb0ELb0ELb0ELb1ELb1ELb0ELb0ELb0EEENS1_21CollectiveEpilogueFwdINS6_IJSB_SD_SC_EEESA_SF_SH_Li256ELb0ELb0ELb0ELb0EEENS1_29StaticPersistentTileSchedulerILb0EEEEEEEEEvNT_6ParamsE,"ax",@progbits
	.align	128
.text._ZN7cutlass13device_kernelIN5flash11enable_sm90INS1_16FlashAttnFwdSm90INS1_25CollectiveMainloopFwdSm90ILi2EN4cute5tupleIJNS5_1CILi2EEENS7_ILi1EEES9_EEENS6_IJNS7_ILi128EEENS7_ILi112EEENS7_ILi192EEEEEELi192ENS_10bfloat16_tEfNS_4arch4Sm90ELb0ELb0ELb0ELb0ELb0ELb0ELb0ELb1ELb1ELb0ELb0ELb0EEENS1_21CollectiveEpilogueFwdINS6_IJSB_SD_SC_EEESA_SF_SH_Li256ELb0ELb0ELb0ELb0EEENS1_29StaticPersistentTileSchedulerILb0EEEEEEEEEvNT_6ParamsE:
        .type           _ZN7cutlass13device_kernelIN5flash11enable_sm90INS1_16FlashAttnFwdSm90INS1_25CollectiveMainloopFwdSm90ILi2EN4cute5tupleIJNS5_1CILi2EEENS7_ILi1EEES9_EEENS6_IJNS7_ILi128EEENS7_ILi112EEENS7_ILi192EEEEEELi192ENS_10bfloat16_tEfNS_4arch4Sm90ELb0ELb0ELb0ELb0ELb0ELb0ELb0ELb1ELb1ELb0ELb0ELb0EEENS1_21CollectiveEpilogueFwdINS6_IJSB_SD_SC_EEESA_SF_SH_Li256ELb0ELb0ELb0ELb0EEENS1_29StaticPersistentTileSchedulerILb0EEEEEEEEEvNT_6ParamsE,@function
        .size           _ZN7cutlass13device_kernelIN5flash11enable_sm90INS1_16FlashAttnFwdSm90INS1_25CollectiveMainloopFwdSm90ILi2EN4cute5tupleIJNS5_1CILi2EEENS7_ILi1EEES9_EEENS6_IJNS7_ILi128EEENS7_ILi112EEENS7_ILi192EEEEEELi192ENS_10bfloat16_tEfNS_4arch4Sm90ELb0ELb0ELb0ELb0ELb0ELb0ELb0ELb1ELb1ELb0ELb0ELb0EEENS1_21CollectiveEpilogueFwdINS6_IJSB_SD_SC_EEESA_SF_SH_Li256ELb0ELb0ELb0ELb0EEENS1_29StaticPersistentTileSchedulerILb0EEEEEEEEEvNT_6ParamsE,(.L_x_12760 - _ZN7cutlass13device_kernelIN5flash11enable_sm90INS1_16FlashAttnFwdSm90INS1_25CollectiveMainloopFwdSm90ILi2EN4cute5tupleIJNS5_1CILi2EEENS7_ILi1EEES9_EEENS6_IJNS7_ILi128EEENS7_ILi112EEENS7_ILi192EEEEEELi192ENS_10bfloat16_tEfNS_4arch4Sm90ELb0ELb0ELb0ELb0ELb0ELb0ELb0ELb1ELb1ELb0ELb0ELb0EEENS1_21CollectiveEpilogueFwdINS6_IJSB_SD_SC_EEESA_SF_SH_Li256ELb0ELb0ELb0ELb0EEENS1_29StaticPersistentTileSchedulerILb0EEEEEEEEEvNT_6ParamsE)
        .other          _ZN7cutlass13device_kernelIN5flash11enable_sm90INS1_16FlashAttnFwdSm90INS1_25CollectiveMainloopFwdSm90ILi2EN4cute5tupleIJNS5_1CILi2EEENS7_ILi1EEES9_EEENS6_IJNS7_ILi128EEENS7_ILi112EEENS7_ILi192EEEEEELi192ENS_10bfloat16_tEfNS_4arch4Sm90ELb0ELb0ELb0ELb0ELb0ELb0ELb0ELb1ELb1ELb0ELb0ELb0EEENS1_21CollectiveEpilogueFwdINS6_IJSB_SD_SC_EEESA_SF_SH_Li256ELb0ELb0ELb0ELb0EEENS1_29StaticPersistentTileSchedulerILb0EEEEEEEEEvNT_6ParamsE,@"STO_CUDA_ENTRY STV_DEFAULT"
_ZN7cutlass13device_kernelIN5flash11enable_sm90INS1_16FlashAttnFwdSm90INS1_25CollectiveMainloopFwdSm90ILi2EN4cute5tupleIJNS5_1CILi2EEENS7_ILi1EEES9_EEENS6_IJNS7_ILi128EEENS7_ILi112EEENS7_ILi192EEEEEELi192ENS_10bfloat16_tEfNS_4arch4Sm90ELb0ELb0ELb0ELb0ELb0ELb0ELb0ELb1ELb1ELb0ELb0ELb0EEENS1_21CollectiveEpilogueFwdINS6_IJSB_SD_SC_EEESA_SF_SH_Li256ELb0ELb0ELb0ELb0EEENS1_29StaticPersistentTileSchedulerILb0EEEEEEEEEvNT_6ParamsE:
        /* <DEDUP_REMOVED lines=23> */
.L_x_2966:
[----:B------:R-:W-:Y:S05]  /*0170*/  BSYNC B0 ;  /* 0x0000000000007941 */ /* 0x000fea0003800000 */
.L_x_2965:
[----:B------:R-:W-:Y:S01]  /*0180*/  VOTEU.ANY UP0, P0 ;  /* 0x00000000003f7886 */ /* 0x000fe20000000100 */
[----:B------:R-:W1:Y:S01]  /*0190*/  SHFL.IDX PT, R3, R0, RZ, 0x1f ;  /* 0x00001fff00037589 */ /* 0x000e6200000e0000 */
[----:B------:R-:W-:Y:S01]  /*01a0*/  UMOV UR4, 0x1 ;  /* 0x0000000100047882 */ /* 0x000fe20000000000 */
[----:B------:R-:W-:Y:S01]  /*01b0*/  UMOV UR7, 0x2 ;  /* 0x0000000200077882 */ /* 0x000fe20000000000 */
[----:B------:R-:W-:Y:S01]  /*01c0*/  SHF.R.U32.HI R2, RZ, 0x7, R11 ;  /* 0x00000007ff027819 */ /* 0x000fe2000001160b */
[----:B------:R-:W2:Y:S01]  /*01d0*/  @UP0 S2UR UR8, SR_CgaCtaId ;  /* 0x00000000000809c3 */ /* 0x000ea20000008800 */
[----:B------:R-:W-:Y:S01]  /*01e0*/  @UP0 UMOV UR6, 0x400 ;  /* 0x0000040000060882 */ /* 0x000fe20000000000 */
[----:B------:R-:W-:-:S04]  /*01f0*/  @UP0 UIADD3 UR4, -UR4, 0x100000, URZ ;  /* 0x0010000004040890 */ /* 0x000fc8000fffe13f */
[----:B------:R-:W-:Y:S02]  /*0200*/  @UP0 USHF.L.U32 UR5, UR4, 0xb, URZ ;  /* 0x0000000b04050899 */ /* 0x000fe4000800063f */
[----:B------:R-:W-:Y:S01]  /*0210*/  @UP0 USHF.L.U32 UR4, UR4, 0x1, URZ ;  /* 0x0000000104040899 */ /* 0x000fe2000800063f */
[----:B------:R-:W-:Y:S01]  /*0220*/  VOTEU.ANY UP1, P0 ;  /* 0x00000000003f7886 */ /* 0x000fe20000020100 */
[----:B------:R-:W3:Y:S01]  /*0230*/  SHFL.IDX PT, R2, R2, RZ, 0x1f ;  /* 0x00001fff02027589 */ /* 0x000ee200000e0000 */
[----:B-1----:R-:W-:Y:S01]  /*0240*/  ISETP.NE.AND P1, PT, R3, RZ, PT ;  /* 0x000000ff0300720c */ /* 0x002fe20003f25270 */
[----:B--2---:R-:W-:Y:S02]  /*0250*/  @UP0 ULEA UR8, UR8, UR6, 0x18 ;  /* 0x0000000608080291 */ /* 0x004fe4000f8ec03f */
[----:B------:R-:W-:-:S04]  /*0260*/  @UP0 UIADD3 UR6, -UR7, 0x100000, URZ ;  /* 0x0010000007060890 */ /* 0x000fc8000fffe13f */
[----:B------:R-:W-:Y:S02]  /*0270*/  @UP0 USHF.L.U32 UR7, UR6, 0xb, URZ ;  /* 0x0000000b06070899 */ /* 0x000fe4000800063f */
[----:B------:R-:W-:Y:S01]  /*0280*/  @UP0 USHF.L.U32 UR6, UR6, 0x1, URZ ;  /* 0x0000000106060899 */ /* 0x000fe2000800063f */
[----:B------:R-:W-:Y:S01]  /*0290*/  VOTEU.ANY UP0, P0 ;  /* 0x00000000003f7886 */ /* 0x000fe20000000100 */
[----:B------:R-:W1:Y:S04]  /*02a0*/  FENCE.VIEW.ASYNC.S ;  /* 0x00000000000073c6 */ /* 0x000e680000000000 */
[----:B-1----:R1:W2:Y:S06]  /*02b0*/  @UP0 SYNCS.EXCH.64 URZ, [UR8+0x36800], UR4 ;  /* 0x03680004083f05b2 */ /* 0x0022ac0008000100 */
[----:B------:R1:W4:Y:S01]  /*02c0*/  @UP1 SYNCS.EXCH.64 URZ, [UR8+0x36820], UR6 ;  /* 0x03682006083f15b2 */ /* 0x0003220008000100 */
[----:B---3--:R-:W-:Y:S05]  /*02d0*/  @P1 BRA `(.L_x_2967) ;  /* 0x0000000000481947 */ /* 0x008fea0003800000 */
        /* <DEDUP_REMOVED lines=17> */
[----:B---3--:R-:W-:Y:S01]  /*03f0*/  NOP ;  /* 0x0000000000007918 */ /* 0x008fe20000000000 */
.L_x_2967:
[----:B-1----:R-:W1:Y:S01]  /*0400*/  S2UR UR4, SR_CTAID.Y ;  /* 0x00000000000479c3 */ /* 0x002e620000002600 */
[----:B------:R-:W3:Y:S01]  /*0410*/  SHFL.IDX PT, R7, R0, RZ, 0x1f ;  /* 0x00001fff00077589 */ /* 0x000ee200000e0000 */
[----:B------:R-:W-:Y:S01]  /*0420*/  ULDC UR5, c[0x0][0x154] ;  /* 0x0000550000057ab9 */ /* 0x000fe20000000800 */
[----:B------:R-:W-:-:S05]  /*0430*/  NOP ;  /* 0x0000000000007918 */ /* 0x000fca0000000000 */
[----:B------:R-:W5:Y:S08]  /*0440*/  S2UR UR6, SR_CTAID.X ;  /* 0x00000000000679c3 */ /* 0x000f700000002500 */
[----:B------:R-:W2:Y:S01]  /*0450*/  LDC R8, c[0x0][0x148] ;  /* 0x00005200ff087b82 */ /* 0x000ea20000000800 */
[----:B-1----:R-:W-:Y:S02]  /*0460*/  I2FP.F32.U32 R4, UR4 ;  /* 0x0000000400047c45 */ /* 0x002fe40008201000 */
[----:B---3--:R-:W-:-:S03]  /*0470*/  ISETP.NE.AND P0, PT, R7, RZ, PT ;  /* 0x000000ff0700720c */ /* 0x008fc60003f05270 */
        /* <DEDUP_REMOVED lines=24> */
[----:B------:R1:W3:Y:S01]  /*0600*/  SYNCS.EXCH.64 URZ, [UR8+0x36860], UR6 ;  /* 0x03686006083f75b2 */ /* 0x0002e20008000100 */
[----:B------:R1:W1:Y:S01]  /*0610*/  SYNCS.EXCH.64 URZ, [UR8+0x36858], UR4 ;  /* 0x03685804083f75b2 */ /* 0x0002620008000100 */
[----:B------:R1:W1:Y:S01]  /*0620*/  SYNCS.EXCH.64 URZ, [UR8+0x36868], UR6 ;  /* 0x03686806083f75b2 */ /* 0x0002620008000100 */
[----:B------:R-:W-:Y:S01]  /*0630*/  NOP ;  /* 0x0000000000007918 */ /* 0x000fe20000000000 */
.L_x_2968:
[----:B------:R-:W5:Y:S01]  /*0640*/  SHFL.IDX PT, R10, R0, RZ, 0x1f ;  /* 0x00001fff000a7589 */ /* 0x000f6200000e0000 */
[----:B------:R-:W-:Y:S01]  /*0650*/  LOP3.LUT R4, R4, 0xffffff80, RZ, 0xc0, !PT ;  /* 0xffffff8004047812 */ /* 0x000fe200078ec0ff */
[----:B------:R-:W1:Y:S01]  /*0660*/  F2I.U32.TRUNC.NTZ R9, R9 ;  /* 0x0000000900097305 */ /* 0x000e62000020f000 */
[----:B------:R-:W-:Y:S01]  /*0670*/  SHF.R.S32.HI R8, RZ, 0x1f, R3 ;  /* 0x0000001fff087819 */ /* 0x000fe20000011403 */
[----:B------:R-:W-:Y:S02]  /*0680*/  NOP ;  /* 0x0000000000007918 */ /* 0x000fe40000000000 */
[----:B------:R-:W-:Y:S01]  /*0690*/  IMAD.IADD R4, R11, 0x1, -R4 ;  /* 0x000000010b047824 */ /* 0x000fe200078e0a04 */
[----:B------:R-:W-:Y:S01]  /*06a0*/  LEA.HI R8, R8, R3, RZ, 0x2 ;  /* 0x0000000308087211 */ /* 0x000fe200078f10ff */
[----:B------:R-:W1:Y:S03]  /*06b0*/  LDC R11, c[0x0][0x144] ;  /* 0x00005100ff0b7b82 */ /* 0x000e660000000800 */
[----:B------:R-:W-:-:S02]  /*06c0*/  SHF.R.S32.HI R5, RZ, 0x1f, R4 ;  /* 0x0000001fff057819 */ /* 0x000fc40000011404 */
[----:B------:R-:W-:Y:S02]  /*06d0*/  LOP3.LUT R8, R8, 0x3ffffffc, RZ, 0xc0, !PT ;  /* 0x3ffffffc08087812 */ /* 0x000fe400078ec0ff */
        /* <DEDUP_REMOVED lines=27> */
.L_x_2969:
[----:B------:R-:W5:Y:S01]  /*0890*/  SHFL.IDX PT, R13, R0, RZ, 0x1f ;  /* 0x00001fff000d7589 */ /* 0x000f6200000e0000 */
[----:B-1----:R-:W1:Y:S01]  /*08a0*/  S2UR UR4, SR_CTAID.X ;  /* 0x00000000000479c3 */ /* 0x002e620000002500 */
[----:B------:R-:W-:Y:S01]  /*08b0*/  LOP3.LUT R10, R10, 0x3ffffffc, RZ, 0xc0, !PT ;  /* 0x3ffffffc0a0a7812 */ /* 0x000fe200078ec0ff */
[----:B------:R-:W-:Y:S01]  /*08c0*/  IMAD.IADD R5, R6, 0x1, -R5 ;  /* 0x0000000106057824 */ /* 0x000fe200078e0a05 */
[----:B------:R-:W-:Y:S01]  /*08d0*/  NOP ;  /* 0x0000000000007918 */ /* 0x000fe20000000000 */
[----:B------:R-:W-:Y:S02]  /*08e0*/  IMAD.IADD R8, R3, 0x1, -R8 ;  /* 0x0000000103087824 */ /* 0x000fe400078e0a08 */
[----:B------:R-:W-:Y:S02]  /*08f0*/  IMAD.IADD R10, R7, 0x1, -R10 ;  /* 0x00000001070a7824 */ /* 0x000fe400078e0a0a */
[----:B------:R-:W2:Y:S01]  /*0900*/  LDC R7, c[0x0][0x140] ;  /* 0x00005000ff077b82 */ /* 0x000ea20000000800 */
[----:B------:R-:W-:-:S02]  /*0910*/  IMAD R8, R8, 0x4, R5 ;  /* 0x0000000408087824 */ /* 0x000fc400078e0205 */
[----:B------:R-:W-:Y:S02]  /*0920*/  IMAD R10, R10, 0x4, R5 ;  /* 0x000000040a0a7824 */ /* 0x000fe400078e0205 */
[----:B------:R-:W-:Y:S01]  /*0930*/  IMAD.MOV R6, RZ, RZ, -R9 ;  /* 0x000000ffff067224 */ /* 0x000fe200078e0a09 */
[----:B------:R-:W-:Y:S02]  /*0940*/  LEA.HI R3, R8, R8, RZ, 0x1 ;  /* 0x0000000808037211 */ /* 0x000fe400078f08ff */
[----:B------:R-:W-:Y:S02]  /*0950*/  LEA.HI R5, R10, R10, RZ, 0x1 ;  /* 0x0000000a0a057211 */ /* 0x000fe400078f08ff */
[----:B------:R-:W-:Y:S02]  /*0960*/  LOP3.LUT R3, R3, 0xfffffffe, RZ, 0xc0, !PT ;  /* 0xfffffffe03037812 */ /* 0x000fe400078ec0ff */
[----:B------:R-:W-:Y:S02]  /*0970*/  LOP3.LUT R5, R5, 0xfffffffe, RZ, 0xc0, !PT ;  /* 0xfffffffe05057812 */ /* 0x000fe400078ec0ff */
[----:B-----5:R-:W-:Y:S01]  /*0980*/  ISETP.NE.AND P0, PT, R13, RZ, PT ;  /* 0x000000ff0d00720c */ /* 0x020fe20003f05270 */
[----:B-1----:R-:W-:-:S02]  /*0990*/  IMAD R6, R11, R6, UR4 ;  /* 0x000000040b067e24 */ /* 0x002fc4000f8e0206 */
[----:B------:R-:W-:Y:S02]  /*09a0*/  IMAD.IADD R3, R8, 0x1, -R3 ;  /* 0x0000000108037824 */ /* 0x000fe400078e0a03 */
[----:B------:R-:W-:-:S03]  /*09b0*/  IMAD.IADD R5, R10, 0x1, -R5 ;  /* 0x000000010a057824 */ /* 0x000fc600078e0a05 */
[-C--:B------:R-:W-:Y:S02]  /*09c0*/  ISETP.NE.AND P3, PT, R3, R6.reuse, PT ;  /* 0x000000060300720c */ /* 0x080fe40003f65270 */
[----:B------:R-:W-:-:S03]  /*09d0*/  ISETP.NE.AND P5, PT, R5, R6, PT ;  /* 0x000000060500720c */ /* 0x000fc60003fa5270 */
[----:B------:R-:W-:Y:S10]  /*09e0*/  @P0 BRA `(.L_x_2970) ;  /* 0x0000000000480947 */ /* 0x000ff40003800000 */
        /* <DEDUP_REMOVED lines=18> */
.L_x_2970:
[----:B------:R-:W5:Y:S01]  /*0b10*/  SHFL.IDX PT, R6, R0, RZ, 0x1f ;  /* 0x00001fff00067589 */ /* 0x000f6200000e0000 */
[----:B------:R-:W-:Y:S01]  /*0b20*/  IMAD.SHL.U32 R3, R8, 0x4, RZ ;  /* 0x0000000408037824 */ /* 0x000fe200078e00ff */
[----:B------:R-:W-:Y:S01]  /*0b30*/  LOP3.LUT P0, RZ, R4, 0x7, RZ, 0xc0, !PT ;  /* 0x0000000704ff7812 */ /* 0x000fe2000780c0ff */
[----:B------:R-:W-:Y:S01]  /*0b40*/  IMAD.SHL.U32 R5, R10, 0x4, RZ ;  /* 0x000000040a057824 */ /* 0x000fe200078e00ff */
[----:B------:R-:W-:Y:S01]  /*0b50*/  ISETP.NE.AND P2, PT, R2, RZ, PT ;  /* 0x000000ff0200720c */ /* 0x000fe20003f45270 */
[----:B------:R-:W-:Y:S01]  /*0b60*/  IMAD.MOV.U32 R23, RZ, RZ, 0x1 ;  /* 0x00000001ff177424 */ /* 0x000fe200078e00ff */
[----:B------:R-:W-:Y:S01]  /*0b70*/  LOP3.LUT R11, R8, 0xc, R3, 0x78, !PT ;  /* 0x0000000c080b7812 */ /* 0x000fe200078e7803 */
[----:B------:R-:W-:Y:S01]  /*0b80*/  IMAD.MOV.U32 R22, RZ, RZ, 0x1 ;  /* 0x00000001ff167424 */ /* 0x000fe200078e00ff */
[----:B------:R-:W-:Y:S01]  /*0b90*/  LOP3.LUT R9, R10, 0xc, R5, 0x78, !PT ;  /* 0x0000000c0a097812 */ /* 0x000fe200078e7805 */
[----:B------:R-:W-:Y:S01]  /*0ba0*/  NOP ;  /* 0x0000000000007918 */ /* 0x000fe20000000000 */
[----:B------:R-:W-:Y:S01]  /*0bb0*/  @P3 LEA.HI R3, R11, R11, RZ, 0x1 ;  /* 0x0000000b0b033211 */ /* 0x000fe200078f08ff */
[----:B------:R1:W-:Y:S01]  /*0bc0*/  STL [R1+0x4], R11 ;  /* 0x0000040b01007387 */ /* 0x0003e20000100800 */
[----:B------:R-:W-:-:S02]  /*0bd0*/  @P5 LEA.HI R5, R9, R9, RZ, 0x1 ;  /* 0x0000000909055211 */ /* 0x000fc400078f08ff */
[----:B------:R-:W-:Y:S01]  /*0be0*/  @P3 SHF.R.S32.HI R3, RZ, 0x1, R3 ;  /* 0x00000001ff033819 */ /* 0x000fe20000011403 */
[----:B------:R1:W-:Y:S01]  /*0bf0*/  STL [R1], R9 ;  /* 0x0000000901007387 */ /* 0x0003e20000100800 */
[----:B------:R-:W-:Y:S02]  /*0c00*/  @P5 SHF.R.S32.HI R5, RZ, 0x1, R5 ;  /* 0x00000001ff055819 */ /* 0x000fe40000011405 */
[-C--:B------:R-:W-:Y:S02]  /*0c10*/  @P3 ISETP.NE.AND P6, PT, R3, R12.reuse, PT ;  /* 0x0000000c0300320c */ /* 0x080fe40003fc5270 */
[----:B------:R-:W-:Y:S02]  /*0c20*/  @P5 ISETP.NE.AND P4, PT, R5, R12, PT ;  /* 0x0000000c0500520c */ /* 0x000fe40003f85270 */
[----:B------:R-:W-:Y:S02]  /*0c30*/  @P3 SEL R23, RZ, 0x1, P6 ;  /* 0x00000001ff173807 */ /* 0x000fe40003000000 */
[----:B-----5:R-:W-:-:S02]  /*0c40*/  ISETP.NE.AND P3, PT, R6, RZ, PT ;  /* 0x000000ff0600720c */ /* 0x020fc40003f65270 */
[----:B------:R-:W-:Y:S02]  /*0c50*/  ISETP.LT.U32.AND P6, PT, R11, 0x2, !P0 ;  /* 0x000000020b00780c */ /* 0x000fe400047c1070 */
[----:B------:R-:W-:Y:S02]  /*0c60*/  ISETP.LT.U32.AND P0, PT, R9, 0x2, !P0 ;  /* 0x000000020900780c */ /* 0x000fe40004701070 */
[----:B--2---:R-:W-:Y:S02]  /*0c70*/  ISETP.EQ.U32.AND P1, PT, R7, 0x1, PT ;  /* 0x000000010700780c */ /* 0x004fe40003f22070 */
[----:B------:R-:W-:Y:S02]  /*0c80*/  SEL R2, RZ, 0x1, !P6 ;  /* 0x00000001ff027807 */ /* 0x000fe40007000000 */
[----:B------:R-:W-:Y:S02]  /*0c90*/  SEL R3, RZ, 0x1, !P0 ;  /* 0x00000001ff037807 */ /* 0x000fe40004000000 */
[----:B------:R-:W-:Y:S01]  /*0ca0*/  @P5 SEL R22, RZ, 0x1, P4 ;  /* 0x00000001ff165807 */ /* 0x000fe20002000000 */
[----:B-1----:R-:W-:Y:S06]  /*0cb0*/  @P3 BRA `(.L_x_2971) ;  /* 0x0000000000483947 */ /* 0x002fec0003800000 */
        /* <DEDUP_REMOVED lines=14> */
[----:B------:R1:W1:Y:S01]  /*0da0*/  SYNCS.EXCH.64 URZ, [UR8+0x368c0], UR6 ;  /* 0x0368c006083f75b2 */ /* 0x0002620008000100 */
[----:B------:R1:W1:Y:S01]  /*0db0*/  SYNCS.EXCH.64 URZ, [UR8+0x368b8], UR4 ;  /* 0x0368b804083f75b2 */ /* 0x0002620008000100 */
[----:B------:R1:W1:Y:S01]  /*0dc0*/  SYNCS.EXCH.64 URZ, [UR8+0x368c8], UR6 ;  /* 0x0368c806083f75b2 */ /* 0x0002620008000100 */
[----:B------:R-:W-:Y:S01]  /*0dd0*/  NOP ;  /* 0x0000000000007918 */ /* 0x000fe20000000000 */
.L_x_2971:
[----:B------:R-:W-:Y:S01]  /*0de0*/  LOP3.LUT R23, R23, R2, RZ, 0xc0, !PT ;  /* 0x0000000217177212 */ /* 0x000fe200078ec0ff */
[----:B------:R-:W-:Y:S01]  /*0df0*/  NOP ;  /* 0x0000000000007918 */ /* 0x000fe20000000000 */
[----:B------:R-:W-:Y:S01]  /*0e00*/  LOP3.LUT R22, R22, R3, RZ, 0xc0, !PT ;  /* 0x0000000316167212 */ /* 0x000fe200078ec0ff */
[----:B------:R-:W-:Y:S06]  /*0e10*/  @!P1 BRA `(.L_x_2972) ;  /* 0x0000000000089947 */ /* 0x000fec0003800000 */
[----:B-1234-:R-:W-:Y:S01]  /*0e20*/  UCGABAR_ARV ;  /* 0x00000000000079c7 */ /* 0x01efe20008000000 */
[----:B------:R-:W-:Y:S05]  /*0e30*/  BRA `(.L_x_2973) ;  /* 0x0000000000047947 */ /* 0x000fea0003800000 */
.L_x_2972:
[----:B-1234-:R-:W-:Y:S01]  /*0e40*/  NOP ;  /* 0x0000000000007918 */ /* 0x01efe20000000000 */
.L_x_2973:
[----:B------:R-:W-:Y:S05]  /*0e50*/  @!P1 BRA `(.L_x_2974) ;  /* 0x00000000000c9947 */ /* 0x000fea0003800000 */
[----:B------:R-:W-:Y:S01]  /*0e60*/  UCGABAR_WAIT ;  /* 0x0000000000007dc7 */ /* 0x000fe20008000000 */
[----:B------:R-:W-:Y:S01]  /*0e70*/  CCTL.IVALL ;  /* 0x00000000ff00798f */ /* 0x000fe20002000000 */
[----:B------:R-:W-:Y:S05]  /*0e80*/  BRA `(.L_x_2975) ;  /* 0x0000000000047947 */ /* 0x000fea0003800000 */
.L_x_2974:
[----:B------:R-:W-:Y:S06]  /*0e90*/  BAR.SYNC.DEFER_BLOCKING 0x0 ;  /* 0x0000000000007b1d */ /* 0x000fec0000010000 */
.L_x_2975:
[----:B------:R-:W-:-:S05]  /*0ea0*/  IMAD.MOV.U32 R2, RZ, RZ, 0x1 ;  /* 0x00000001ff027424 */ /* 0x000fca00078e00ff */
[----:B------:R-:W-:-:S05]  /*0eb0*/  SEL R2, R2, 0x2, !P2 ;  /* 0x0000000202027807 */ /* 0x000fca0005000000 */
[----:B------:R1:W-:Y:S01]  /*0ec0*/  STL [R1+0x1c], R2 ;  /* 0x00001c0201007387 */ /* 0x0003e20000100800 */
[----:B------:R-:W-:Y:S05]  /*0ed0*/  @!P2 BRA `(.L_x_2976) ;  /* 0x000000a00098a947 */ /* 0x000fea0003800000 */
.L_x_2977:
        /* <DEDUP_REMOVED lines=9> */
[----:B------:R-:W2:Y:S01]  /*0f70*/  LDL.LU R8, [R1+0x1c] ;  /* 0x00001c0001087983 */ /* 0x000ea20000300800 */
[----:B-1----:R-:W1:Y:S01]  /*0f80*/  S2R R2, SR_TID.X ;  /* 0x0000000000027919 */ /* 0x002e620000002100 */
[----:B------:R-:W3:Y:S01]  /*0f90*/  S2UR UR5, SR_CgaCtaId ;  /* 0x00000000000579c3 */ /* 0x000ee20000008800 */
[----:B-1----:R-:W-:-:S05]  /*0fa0*/  VIADD R0, R2, 0xffffff80 ;  /* 0xffffff8002007836 */ /* 0x002fca0000000000 */
[----:B------:R-:W-:-:S04]  /*0fb0*/  SHF.R.S32.HI R3, RZ, 0x1f, R0 ;  /* 0x0000001fff037819 */ /* 0x000fc80000011400 */
[----:B------:R-:W-:-:S04]  /*0fc0*/  LEA.HI R2, R3, R0, RZ, 0x7 ;  /* 0x0000000003027211 */ /* 0x000fc800078f38ff */
[----:B------:R-:W-:Y:S02]  /*0fd0*/  LOP3.LUT R5, R2, 0xffffff80, RZ, 0xc0, !PT ;  /* 0xffffff8002057812 */ /* 0x000fe400078ec0ff */
[----:B------:R-:W-:-:S03]  /*0fe0*/  LEA.HI R6, R3, R0, RZ, 0x4 ;  /* 0x0000000003067211 */ /* 0x000fc600078f20ff */
[----:B------:R-:W-:Y:S01]  /*0ff0*/  IMAD.IADD R206, R0, 0x1, -R5 ;  /* 0x0000000100ce7824 */ /* 0x000fe200078e0a05 */
[----:B------:R-:W1:Y:S01]  /*1000*/  S2UR UR6, SR_SWINHI ;  /* 0x00000000000679c3 */ /* 0x000e620000002f00 */
[----:B------:R-:W-:-:S03]  /*1010*/  LOP3.LUT R7, R6, 0x3fffff0, RZ, 0xc0, !PT ;  /* 0x03fffff006077812 */ /* 0x000fc600078ec0ff */
[----:B------:R-:W-:Y:S02]  /*1020*/  SHF.R.S32.HI R5, RZ, 0x1f, R206 ;  /* 0x0000001fff057819 */ /* 0x000fe400000114ce */
[----:B------:R-:W-:Y:S02]  /*1030*/  SHF.R.S32.HI R9, RZ, 0x4, R6 ;  /* 0x00000004ff097819 */ /* 0x000fe40000011406 */
[----:B------:R-:W-:Y:S01]  /*1040*/  LEA.HI R4, R5, R206, RZ, 0x2 ;  /* 0x000000ce05047211 */ /* 0x000fe200078f10ff */
[----:B------:R-:W-:Y:S01]  /*1050*/  IMAD.IADD R7, R0, 0x1, -R7 ;  /* 0x0000000100077824 */ /* 0x000fe200078e0a07 */
[----:B------:R-:W-:Y:S02]  /*1060*/  LEA.HI R210, R3, R0, RZ, 0x5 ;  /* 0x0000000003d27211 */ /* 0x000fe400078f28ff */
[----:B------:R-:W-:Y:S02]  /*1070*/  LEA.HI R6, R6, R9, RZ, 0x1 ;  /* 0x0000000906067211 */ /* 0x000fe400078f08ff */
[----:B------:R-:W-:-:S02]  /*1080*/  SHF.R.S32.HI R0, RZ, 0x2, R4 ;  /* 0x00000002ff007819 */ /* 0x000fc40000011404 */
[----:B------:R-:W-:Y:S02]  /*1090*/  SHF.R.S32.HI R3, RZ, 0x1f, R4 ;  /* 0x0000001fff037819 */ /* 0x000fe40000011404 */
[----:B------:R-:W-:Y:S02]  /*10a0*/  LOP3.LUT R6, R6, 0x1ffffffe, RZ, 0xc0, !PT ;  /* 0x1ffffffe06067812 */ /* 0x000fe400078ec0ff */
[----:B------:R-:W-:Y:S02]  /*10b0*/  SHF.R.S32.HI R210, RZ, 0x5, R210 ;  /* 0x00000005ffd27819 */ /* 0x000fe400000114d2 */
[----:B------:R-:W-:Y:S02]  /*10c0*/  LEA.HI R3, R3, R0, RZ, 0x3 ;  /* 0x0000000003037211 */ /* 0x000fe400078f18ff */
[----:B------:R-:W-:Y:S01]  /*10d0*/  SHF.R.S32.HI R209, RZ, 0x7, R2 ;  /* 0x00000007ffd17819 */ /* 0x000fe20000011402 */
[----:B------:R-:W-:Y:S01]  /*10e0*/  UMOV UR4, 0x400 ;  /* 0x0000040000047882 */ /* 0x000fe20000000000 */
[----:B------:R-:W-:Y:S01]  /*10f0*/  IMAD.IADD R6, R9, 0x1, -R6 ;  /* 0x0000000109067824 */ /* 0x000fe200078e0a06 */
[----:B------:R-:W-:Y:S01]  /*1100*/  LOP3.LUT R3, R3, 0xfffffff8, RZ, 0xc0, !PT ;  /* 0xfffffff803037812 */ /* 0x000fe200078ec0ff */
[----:B------:R-:W-:Y:S01]  /*1110*/  IMAD R7, R210, 0x10, R7 ;  /* 0x00000010d2077824 */ /* 0x000fe200078e0207 */
[----:B---3--:R-:W-:Y:S01]  /*1120*/  ULEA UR8, UR5, UR4, 0x18 ;  /* 0x0000000405087291 */ /* 0x008fe2000f8ec03f */
[----:B------:R-:W-:-:S02]  /*1130*/  LEA.HI R5, R5, R206, RZ, 0x5 ;  /* 0x000000ce05057211 */ /* 0x000fc400078f28ff */
[----:B------:R-:W-:Y:S01]  /*1140*/  LEA.HI R2, R2, R209, RZ, 0x1 ;  /* 0x000000d102027211 */ /* 0x000fe200078f08ff */
[----:B------:R-:W-:Y:S02]  /*1150*/  IMAD R6, R7, 0x8, R6 ;  /* 0x0000000807067824 */ /* 0x000fe400078e0206 */
[----:B------:R-:W-:Y:S01]  /*1160*/  IMAD.IADD R7, R0, 0x1, -R3 ;  /* 0x0000000100077824 */ /* 0x000fe200078e0a03 */
[----:B------:R-:W-:Y:S02]  /*1170*/  LOP3.LUT R3, R4, 0x7ffffffc, RZ, 0xc0, !PT ;  /* 0x7ffffffc04037812 */ /* 0x000fe400078ec0ff */
[----:B------:R-:W-:Y:S02]  /*1180*/  SHF.R.S32.HI R0, RZ, 0x5, R5 ;  /* 0x00000005ff007819 */ /* 0x000fe40000011405 */
[----:B------:R-:W-:Y:S01]  /*1190*/  LOP3.LUT R2, R2, 0x3fffffe, RZ, 0xc0, !PT ;  /* 0x03fffffe02027812 */ /* 0x000fe200078ec0ff */
[----:B------:R-:W-:Y:S01]  /*11a0*/  UMOV UR4, UR8 ;  /* 0x0000000800047c82 */ /* 0x000fe20008000000 */
[----:B-1----:R-:W-:Y:S01]  /*11b0*/  UMOV UR5, UR6 ;  /* 0x0000000600057c82 */ /* 0x002fe20008000000 */
[----:B------:R-:W-:-:S02]  /*11c0*/  IMAD.MOV.U32 R212, RZ, RZ, -0x2 ;  /* 0xfffffffeffd47424 */ /* 0x000fc400078e00ff */
[----:B------:R-:W-:Y:S02]  /*11d0*/  IMAD.U32 R18, RZ, RZ, UR4 ;  /* 0x00000004ff127e24 */ /* 0x000fe4000f8e00ff */
[----:B------:R-:W-:Y:S02]  /*11e0*/  IMAD.U32 R19, RZ, RZ, UR5 ;  /* 0x00000005ff137e24 */ /* 0x000fe4000f8e00ff */
[----:B------:R-:W-:Y:S02]  /*11f0*/  IMAD.IADD R3, R206, 0x1, -R3 ;  /* 0x00000001ce037824 */ /* 0x000fe400078e0a03 */
[----:B------:R-:W-:Y:S02]  /*1200*/  IMAD.SHL.U32 R5, R6, 0x8, RZ ;  /* 0x0000000806057824 */ /* 0x000fe400078e00ff */
[----:B------:R-:W-:Y:S02]  /*1210*/  IMAD R7, R0, 0x10, R7 ;  /* 0x0000001000077824 */ /* 0x000fe400078e0207 */
[----:B------:R-:W-:-:S02]  /*1220*/  IMAD.IADD R2, R209, 0x1, -R2 ;  /* 0x00000001d1027824 */ /* 0x000fc400078e0a02 */
[----:B------:R-:W-:Y:S02]  /*1230*/  IMAD.U32 R16, RZ, RZ, UR8 ;  /* 0x00000008ff107e24 */ /* 0x000fe4000f8e00ff */
[----:B------:R-:W-:Y:S02]  /*1240*/  IMAD R212, R3, R212, 0x70 ;  /* 0x0000007003d47424 */ /* 0x000fe400078e02d4 */
[----:B------:R-:W-:Y:S01]  /*1250*/  IMAD.WIDE R18, R5, 0x2, R18 ;  /* 0x0000000205127825 */ /* 0x000fe200078e0212 */
[----:B------:R-:W-:-:S03]  /*1260*/  UMOV UR61, URZ ;  /* 0x0000003f003d7c82 */ /* 0x000fc60008000000 */
[----:B------:R-:W-:Y:S02]  /*1270*/  IMAD R211, R2, 0x40, R7 ;  /* 0x0000004002d37824 */ /* 0x000fe400078e0207 */
[----:B------:R-:W-:Y:S02]  /*1280*/  IMAD.U32 R204, RZ, RZ, UR7 ;  /* 0x00000007ffcc7e24 */ /* 0x000fe4000f8e00ff */
[----:B------:R-:W-:Y:S01]  /*1290*/  IMAD.MOV.U32 R205, RZ, RZ, RZ ;  /* 0x000000ffffcd7224 */ /* 0x000fe200078e00ff */
[----:B------:R-:W-:Y:S01]  /*12a0*/  UMOV UR38, URZ ;  /* 0x0000003f00267c82 */ /* 0x000fe20008000000 */
[----:B--2---:R-:W-:-:S07]  /*12b0*/  LOP3.LUT R17, R8, 0x1, RZ, 0xfc, !PT ;  /* 0x0000000108117812 */ /* 0x004fce00078efcff */
.L_x_3004:
[----:B------:R-:W1:Y:S01]  /*12c0*/  SHFL.IDX PT, R0, R209, RZ, 0x1f ;  /* 0x00001fffd1007589 */ /* 0x000e6200000e0000 */
[----:B--2---:R-:W2:Y:S01]  /*12d0*/  LDC R81, c[0x0][0x2e0] ;  /* 0x0000b800ff517b82 */ /* 0x004ea20000000800 */
[----:B------:R-:W-:Y:S01]  /*12e0*/  R2UR UR12, R16 ;  /* 0x00000000100c72ca */ /* 0x000fe200000e0000 */
[----:B------:R-:W-:Y:S01]  /*12f0*/  ULDC UR4, c[0x0][0xda8] ;  /* 0x00036a0000047ab9 */ /* 0x000fe20000000800 */
[----:B------:R-:W-:Y:S01]  /*1300*/  ULDC.64 UR8, c[0x0][0x3f8] ;  /* 0x0000fe0000087ab9 */ /* 0x000fe20000000a00 */
[----:B------:R-:W-:Y:S01]  /*1310*/  R2UR UR10, R204 ;  /* 0x00000000cc0a72ca */ /* 0x000fe200000e0000 */
[----:B------:R-:W-:Y:S01]  /*1320*/  UISETP.NE.AND UP1, UPT, UR4, 0x1, UPT ;  /* 0x000000010400788c */ /* 0x000fe2000bf25270 */
[----:B------:R-:W-:Y:S01]  /*1330*/  IMAD.MOV.U32 R2, RZ, RZ, RZ ;  /* 0x000000ffff027224 */ /* 0x000fe200078e00ff */
[----:B------:R-:W-:Y:S01]  /*1340*/  UISETP.NE.U32.AND UP0, UPT, UR8, URZ, UPT ;  /* 0x0000003f0800728c */ /* 0x000fe2000bf05070 */
[----:B------:R-:W-:Y:S01]  /*1350*/  ULDC UR5, c[0x0][0xdb4] ;  /* 0x00036d0000057ab9 */ /* 0x000fe20000000800 */
[----:B------:R-:W-:-:S02]  /*1360*/  ULDC UR6, c[0x0][0x404] ;  /* 0x0001010000067ab9 */ /* 0x000fc40000000800 */
[----:B------:R-:W-:Y:S02]  /*1370*/  UISETP.NE.AND.EX UP0, UPT, UR9, URZ, UPT, UP0 ;  /* 0x0000003f0900728c */ /* 0x000fe4000bf05300 */
[----:B------:R-:W-:Y:S02]  /*1380*/  UISETP.NE.AND UP2, UPT, UR5, 0x1, UPT ;  /* 0x000000010500788c */ /* 0x000fe4000bf45270 */
[----:B------:R-:W-:Y:S02]  /*1390*/  UIADD3 UR9, UR12, 0x15400, URZ ;  /* 0x000154000c097890 */ /* 0x000fe4000fffe03f */
[----:B------:R-:W-:Y:S01]  /*13a0*/  USEL UR6, UR6, 0x1, UP0 ;  /* 0x0000000106067887 */ /* 0x000fe20008000000 */
[----:B------:R-:W-:Y:S01]  /*13b0*/  @UP1 ULDC UR5, c[0x0][0xdac] ;  /* 0x00036b0000051ab9 */ /* 0x000fe20000000800 */
[----:B------:R-:W-:Y:S01]  /*13c0*/  ULOP3.LUT UP0, URZ, UR9, 0x9f, URZ, 0xc0, !UPT ;  /* 0x0000009f093f7892 */ /* 0x000fe2000f80c03f */
[----:B------:R-:W-:Y:S01]  /*13d0*/  UMOV UR11, UR10 ;  /* 0x0000000a000b7c82 */ /* 0x000fe20008000000 */
[----:B-1----:R-:W-:-:S02]  /*13e0*/  R2UR UR7, R0 ;  /* 0x00000000000772ca */ /* 0x002fc400000e0000 */
[----:B--2---:R-:W-:Y:S01]  /*13f0*/  IMAD R81, R81, UR6, RZ ;  /* 0x0000000651517c24 */ /* 0x004fe2000f8e02ff */
[----:B------:R-:W-:Y:S01]  /*1400*/  @UP1 ULDC UR6, c[0x0][0xdb0] ;  /* 0x00036c0000061ab9 */ /* 0x000fe20000000800 */
[----:B------:R-:W-:Y:S02]  /*1410*/  PLOP3.LUT P0, PT, PT, PT, UP0, 0x80, 0x0 ;  /* 0x000000000000781c */ /* 0x000fe40003f0f008 */
[----:B------:R-:W-:-:S04]  /*1420*/  VIADD R3, R81, 0x6f ;  /* 0x0000006f51037836 */ /* 0x000fc80000000000 */
[----:B------:R-:W-:-:S03]  /*1430*/  IMAD.HI R2, R3, -0x6db6db6d, R2 ;  /* 0x9249249303027827 */ /* 0x000fc600078e0202 */
        /* <DEDUP_REMOVED lines=34> */
.L_x_2978:
[----:B------:R-:W-:Y:S02]  /*1660*/  R2UR UR4, R16 ;  /* 0x00000000100472ca */ /* 0x000fe400000e0000 */
[----:B------:R-:W-:Y:S02]  /*1670*/  LOP3.LUT R0, R205, 0x1, RZ, 0xc0, !PT ;  /* 0x00000001cd007812 */ /* 0x000fe400078ec0ff */
[----:B------:R-:W-:Y:S02]  /*1680*/  ISETP.NE.AND P0, PT, R17, 0x3, PT ;  /* 0x000000031100780c */ /* 0x000fe40003f05270 */
[----:B------:R-:W-:-:S07]  /*1690*/  SHF.L.U32 R0, R0, 0x1f, RZ ;  /* 0x0000001f00007819 */ /* 0x000fce00000006ff */
[----:B------:R-:W1:Y:S02]  /*16a0*/  SYNCS.PHASECHK.TRANS64.TRYWAIT P1, [UR4+0x36800], R0 ;  /* 0x03680000ff0075a7 */ /* 0x000e640008020144 */
[----:B-1----:R-:W-:Y:S05]  /*16b0*/  @!P1 BRA `(.L_x_2979) ;  /* 0x000000d0001c9947 */ /* 0x002fea0003800000 */
.L_x_3070:
[----:B------:R-:W-:Y:S05]  /*16c0*/  @!P0 BRA `(.L_x_2980) ;  /* 0x0000000000048947 */ /* 0x000fea0003800000 */
[----:B------:R-:W-:Y:S01]  /*16d0*/  BPT.TRAP 0x1 ;  /* 0x000000040000795c */ /* 0x000fe20000300000 */
.L_x_2980:
[----:B------:R-:W-:Y:S01]  /*16e0*/  R2UR UR4, R16 ;  /* 0x00000000100472ca */ /* 0x000fe200000e0000 */
[----:B------:R-:W-:Y:S02]  /*16f0*/  IMAD.U32 R2, RZ, RZ, UR38 ;  /* 0x00000026ff027e24 */ /* 0x000fe4000f8e00ff */
[----:B-1----:R-:W-:-:S05]  /*1700*/  IMAD.U32 R3, RZ, RZ, UR61 ;  /* 0x0000003dff037e24 */ /* 0x002fca000f8e00ff */
[----:B------:R-:W-:-:S05]  /*1710*/  SHF.L.U32 R3, R3, 0x1f, RZ ;  /* 0x0000001f03037819 */ /* 0x000fca00000006ff */
[----:B------:R-:W-:-:S04]  /*1720*/  LEA R2, R2, UR4, 0x3 ;  /* 0x0000000402027c11 */ /* 0x000fc8000f8e18ff */
[----:B------:R1:W2:Y:S01]  /*1730*/  SYNCS.PHASECHK.TRANS64.TRYWAIT P1, [R2+URZ+0x36830], R3 ;  /* 0x03683003020075a7 */ /* 0x0002a2000802017f */
[----:B------:R-:W-:Y:S05]  /*1740*/  @!P0 BRA `(.L_x_2981) ;  /* 0x0000000000048947 */ /* 0x000fea0003800000 */
[----:B------:R-:W-:Y:S01]  /*1750*/  BPT.TRAP 0x1 ;  /* 0x000000040000795c */ /* 0x000fe20000300000 */
.L_x_2981:
[----:B--2---:R-:W-:Y:S05]  /*1760*/  @P1 BRA `(.L_x_2982) ;  /* 0x0000000000081947 */ /* 0x004fea0003800000 */
[----:B------:R-:W2:Y:S02]  /*1770*/  SYNCS.PHASECHK.TRANS64.TRYWAIT P1, [R2+URZ+0x36830], R3 ;  /* 0x03683003020075a7 */ /* 0x000ea4000802017f */
[----:B--2---:R-:W-:Y:S05]  /*1780*/  @!P1 BRA `(.L_x_2983) ;  /* 0x000000d000049947 */ /* 0x004fea0003800000 */
.L_x_2982:
[----:B------:R-:W-:Y:S05]  /*1790*/  WARPSYNC.ALL ;  /* 0x0000000000007948 */ /* 0x000fea0003800000 */
[----:B------:R-:W-:Y:S01]  /*17a0*/  R2UR UR4, R16 ;  /* 0x00000000100472ca */ /* 0x000fe200000e0000 */
[----:B------:R-:W-:Y:S01]  /*17b0*/  WARPGROUP.ARRIVE ;  /* 0x00000000000079c5 */ /* 0x000fe20000000000 */
[----:B------:R-:W-:Y:S01]  /*17c0*/  UMOV UR57, 0x40000040 ;  /* 0x4000004000397882 */ /* 0x000fe20000000000 */
[----:B------:R-:W-:Y:S01]  /*17d0*/  UMOV UR59, 0x40000040 ;  /* 0x40000040003b7882 */ /* 0x000fe20000000000 */
[----:B------:R-:W-:Y:S01]  /*17e0*/  UMOV UR9, UR57 ;  /* 0x0000003900097c82 */ /* 0x000fe20008000000 */
[----:B------:R-:W-:Y:S01]  /*17f0*/  UMOV UR11, 0x40000040 ;  /* 0x40000040000b7882 */ /* 0x000fe20000000000 */
[----:B------:R-:W-:Y:S01]  /*1800*/  UMOV UR13, UR57 ;  /* 0x00000039000d7c82 */ /* 0x000fe20008000000 */
[----:B------:R-:W-:Y:S01]  /*1810*/  UMOV UR15, 0x40000040 ;  /* 0x40000040000f7882 */ /* 0x000fe20000000000 */
[----:B------:R-:W-:Y:S01]  /*1820*/  UMOV UR17, UR57 ;  /* 0x0000003900117c82 */ /* 0x000fe20008000000 */
[----:B------:R-:W-:Y:S01]  /*1830*/  UMOV UR19, 0x40000040 ;  /* 0x4000004000137882 */ /* 0x000fe20000000000 */
[----:B------:R-:W-:Y:S01]  /*1840*/  UMOV UR21, UR57 ;  /* 0x0000003900157c82 */ /* 0x000fe20008000000 */
[----:B------:R-:W-:Y:S01]  /*1850*/  UMOV UR23, 0x40000040 ;  /* 0x4000004000177882 */ /* 0x000fe20000000000 */
[----:B------:R-:W-:Y:S01]  /*1860*/  UMOV UR27, 0x40000040 ;  /* 0x40000040001b7882 */ /* 0x000fe20000000000 */
[----:B------:R-:W-:Y:S01]  /*1870*/  UIADD3 UR4, UR4, 0x21400, URZ ;  /* 0x0002140004047890 */ /* 0x000fe2000fffe03f */
[----:B------:R-:W-:Y:S01]  /*1880*/  MOV R4, UR38 ;  /* 0x0000002600047c02 */ /* 0x000fe20008000f00 */
[----:B------:R-:W-:Y:S01]  /*1890*/  UMOV UR31, 0x40000040 ;  /* 0x40000040001f7882 */ /* 0x000fe20000000000 */
[----:B------:R-:W-:Y:S01]  /*18a0*/  UMOV UR35, 0x40000040 ;  /* 0x4000004000237882 */ /* 0x000fe20000000000 */
[----:B------:R-:W-:Y:S01]  /*18b0*/  USHF.R.U32.HI UR5, URZ, 0x4, UR4 ;  /* 0x000000043f057899 */ /* 0x000fe20008011604 */
[----:B------:R-:W-:Y:S01]  /*18c0*/  MOV R5, UR36 ;  /* 0x0000002400057c02 */ /* 0x000fe20008000f00 */
[----:B------:R-:W-:Y:S01]  /*18d0*/  ULOP3.LUT UR4, UR37, 0x10000, URZ, 0xfc, !UPT ;  /* 0x0001000025047892 */ /* 0x000fe2000f8efc3f */
[----:B------:R-:W-:Y:S01]  /*18e0*/  MOV R0, UR57 ;  /* 0x0000003900007c02 */ /* 0x000fe20008000f00 */
[----:B------:R-:W-:Y:S01]  /*18f0*/  ULOP3.LUT UR5, UR5, 0x3fff, URZ, 0xc0, !UPT ;  /* 0x00003fff05057892 */ /* 0x000fe2000f8ec03f */
[----:B------:R-:W-:Y:S01]  /*1900*/  UMOV UR43, 0x40000040 ;  /* 0x40000040002b7882 */ /* 0x000fe20000000000 */
[----:B------:R-:W-:-:S02]  /*1910*/  UMOV UR47, 0x40000040 ;  /* 0x40000040002f7882 */ /* 0x000fc40000000000 */
[----:B------:R-:W-:Y:S01]  /*1920*/  ULOP3.LUT UR6, UR5, 0x10000, URZ, 0xfc, !UPT ;  /* 0x0001000005067892 */ /* 0x000fe2000f8efc3f */
[----:B------:R-:W-:Y:S01]  /*1930*/  UMOV UR56, UR4 ;  /* 0x0000000400387c82 */ /* 0x000fe20008000000 */
[----:B------:R-:W-:Y:S01]  /*1940*/  UMOV UR51, 0x40000040 ;  /* 0x4000004000337882 */ /* 0x000fe20000000000 */
[----:B------:R-:W-:Y:S01]  /*1950*/  UMOV UR8, UR56 ;  /* 0x0000003800087c82 */ /* 0x000fe20008000000 */
[----:B------:R-:W-:Y:S02]  /*1960*/  UMOV UR12, UR56 ;  /* 0x00000038000c7c82 */ /* 0x000fe40008000000 */
[----:B------:R-:W-:Y:S01]  /*1970*/  IMAD.U32 R8, RZ, RZ, UR6 ;  /* 0x00000006ff087e24 */ /* 0x000fe2000f8e00ff */
[----:B------:R-:W-:Y:S01]  /*1980*/  UIMAD UR6, UR38, 0xa80, UR6 ;  /* 0x00000a80260678a4 */ /* 0x000fe2000f8e0206 */
[----:B-12---:R-:W-:Y:S01]  /*1990*/  MOV R3, UR56 ;  /* 0x0000003800037c02 */ /* 0x006fe20008000f00 */
[----:B------:R-:W-:Y:S01]  /*19a0*/  UMOV UR16, UR56 ;  /* 0x0000003800107c82 */ /* 0x000fe20008000000 */
[----:B------:R-:W-:Y:S01]  /*19b0*/  UMOV UR20, UR56 ;  /* 0x0000003800147c82 */ /* 0x000fe20008000000 */
[----:B------:R-:W-:-:S02]  /*19c0*/  UIADD3 UR10, UR6, 0x80, URZ ;  /* 0x00000080060a7890 */ /* 0x000fc4000fffe03f */
[----:B------:R-:W-:Y:S02]  /*19d0*/  UIADD3 UR14, UR6, 0x100, URZ ;  /* 0x00000100060e7890 */ /* 0x000fe4000fffe03f */
[----:B------:R-:W-:Y:S01]  /*19e0*/  UMOV UR58, UR6 ;  /* 0x00000006003a7c82 */ /* 0x000fe20008000000 */
[----:B------:R-:W-:Y:S01]  /*19f0*/  UIADD3 UR18, UR6, 0x180, URZ ;  /* 0x0000018006127890 */ /* 0x000fe2000fffe03f */
[----:B------:R-:W-:Y:S01]  /*1a00*/  HGMMA.64x16x16.F32.BF16 R72, gdesc[UR56], RZ, !UPT, gsb0 ;  /* 0x00200000384879f0 */ /* 0x000fe2000c0018ff */
[----:B------:R-:W-:Y:S02]  /*1a10*/  UIADD3 UR22, UR6, 0x200, URZ ;  /* 0x0000020006167890 */ /* 0x000fe4000fffe03f */
[----:B------:R-:W-:Y:S01]  /*1a20*/  UIADD3 UR58, UR6, 0x280, URZ ;  /* 0x00000280063a7890 */ /* 0x000fe2000fffe03f */
[----:B------:R-:W-:Y:S01]  /*1a30*/  UMOV UR59, 0x40000040 ;  /* 0x40000040003b7882 */ /* 0x000fe20000000000 */
[----:B------:R-:W-:Y:S02]  /*1a40*/  UIADD3 UR5, UR6, 0x300, URZ ;  /* 0x0000030006057890 */ /* 0x000fe4000fffe03f */
[----:B------:R-:W-:-:S02]  /*1a50*/  UIADD3 UR26, UR6, 0x204, URZ ;  /* 0x00000204061a7890 */ /* 0x000fc4000fffe03f */
[----:B------:R-:W-:Y:S02]  /*1a60*/  UIADD3 UR30, UR6, 0x206, URZ ;  /* 0x00000206061e7890 */ /* 0x000fe4000fffe03f */
[----:B------:R-:W-:Y:S02]  /*1a70*/  UIADD3 UR34, UR6, 0x580, URZ ;  /* 0x0000058006227890 */ /* 0x000fe4000fffe03f */
[----:B------:R-:W-:Y:S02]  /*1a80*/  UIADD3 UR42, UR6, 0x582, URZ ;  /* 0x00000582062a7890 */ /* 0x000fe4000fffe03f */
[----:B------:R-:W-:Y:S02]  /*1a90*/  UIADD3 UR46, UR6, 0x584, URZ ;  /* 0x00000584062e7890 */ /* 0x000fe4000fffe03f */
[----:B------:R-:W-:Y:S02]  /*1aa0*/  UIADD3 UR50, UR6, 0x586, URZ ;  /* 0x0000058606327890 */ /* 0x000fe4000fffe03f */
[----:B------:R-:W-:Y:S01]  /*1ab0*/  UIADD3 UR54, UR6, 0x780, URZ ;  /* 0x0000078006367890 */ /* 0x000fe2000fffe03f */
[----:B------:R-:W-:Y:S01]  /*1ac0*/  UMOV UR55, 0x40000040 ;  /* 0x4000004000377882 */ /* 0x000fe20000000000 */
[----:B------:R-:W-:Y:S01]  /*1ad0*/  UMOV UR39, 0x40000040 ;  /* 0x4000004000277882 */ /* 0x000fe20000000000 */
[----:B------:R-:W-:Y:S01]  /*1ae0*/  UIADD3 UR7, UR6, 0xa02, URZ ;  /* 0x00000a0206077890 */ /* 0x000fe2000fffe03f */
[----:B------:R-:W-:-:S02]  /*1af0*/  WARPGROUP.DEPBAR.LE gsb0, 0x0 ;  /* 0x00008000000079c5 */ /* 0x000fc40000010000 */
[----:B------:R-:W-:-:S06]  /*1b00*/  WARPGROUP.ARRIVE ;  /* 0x00000000000079c5 */ /* 0x000fcc0000000000 */
[----:B------:R-:W-:Y:S01]  /*1b10*/  HGMMA.64x16x16.F32.BF16 R64, gdesc[UR8], RZ, !UPT, gsb0 ;  /* 0x00200000084079f0 */ /* 0x000fe2000c0018ff */
[----:B------:R-:W-:Y:S02]  /*1b20*/  UIADD3 UR8, UR4, 0x2, URZ ;  /* 0x0000000204087890 */ /* 0x000fe4000fffe03f */
[----:B------:R-:W-:Y:S01]  /*1b30*/  UIADD3 UR10, UR6, 0x2, URZ ;  /* 0x00000002060a7890 */ /* 0x000fe2000fffe03f */
[----:B------:R-:W-:Y:S01]  /*1b40*/  UMOV UR9, 0x40000040 ;  /* 0x4000004000097882 */ /* 0x000fe20000000000 */
        /* <DEDUP_REMOVED lines=31> */
[----:B------:R-:W-:Y:S02]  /*1d40*/  UMOV UR59, 0x40000040 ;  /* 0x40000040003b7882 */ /* 0x000fe40000000000 */
        /* <DEDUP_REMOVED lines=329> */
[----:B------:R-:W-:Y:S01]  /*31e0*/  UMOV UR52, UR44 ;  /* 0x0000002c00347c82 */ /* 0x000fe20008000000 */
[----:B------:R-:W-:Y:S01]  /*31f0*/  UMOV UR53, UR45 ;  /* 0x0000002d00357c82 */ /* 0x000fe20008000000 */
        /* <DEDUP_REMOVED lines=26> */
[----:B------:R-:W-:Y:S02]  /*33a0*/  UMOV UR39, 0x40000040 ;  /* 0x4000004000277882 */ /* 0x000fe40000000000 */
        /* <DEDUP_REMOVED lines=24> */
[----:B------:R-:W-:Y:S01]  /*3530*/  UMOV UR52, UR48 ;  /* 0x0000003000347c82 */ /* 0x000fe20008000000 */
[----:B------:R-:W-:Y:S01]  /*3540*/  UMOV UR53, UR49 ;  /* 0x0000003100357c82 */ /* 0x000fe20008000000 */
[----:B------:R-:W-:-:S02]  /*3550*/  WARPGROUP.DEPBAR.LE gsb0, 0x0 ;  /* 0x00008000000079c5 */ /* 0x000fc40000010000 */
        /* <DEDUP_REMOVED lines=48> */
[----:B------:R-:W-:-:S07]  /*3860*/  UIADD3 UR7, UR6, 0x786, URZ ;  /* 0x0000078606077890 */ /* 0x000fce000fffe03f */
        /* <DEDUP_REMOVED lines=9> */
[----:B------:R-:W-:Y:S02]  /*3900*/  UMOV UR55, 0x40000040 ;  /* 0x4000004000377882 */ /* 0x000fe40000000000 */
[----:B------:R-:W-:Y:S01]  /*3910*/  UMOV UR6, UR11 ;  /* 0x0000000b00067c82 */ /* 0x000fe20008000000 */
[----:B------:R-:W-:Y:S02]  /*3920*/  WARPGROUP.DEPBAR.LE gsb0, 0x0 ;  /* 0x00008000000079c5 */ /* 0x000fe40000010000 */
[----:B------:R-:W-:-:S06]  /*3930*/  WARPGROUP.ARRIVE ;  /* 0x00000000000079c5 */ /* 0x000fcc0000000000 */
[----:B------:R-:W-:Y:S01]  /*3940*/  HGMMA.64x16x16.F32.BF16 R64, gdesc[UR56], R64, gsb0 ;  /* 0x00200000384079f0 */ /* 0x000fe20008001840 */
[----:B------:R-:W-:Y:S02]  /*3950*/  R2UR UR57, R0 ;  /* 0x00000000003972ca */ /* 0x000fe400000e0000 */
[----:B------:R-:W-:Y:S01]  /*3960*/  R2UR UR56, R3 ;  /* 0x00000000033872ca */ /* 0x000fe200000e0000 */
[----:B------:R-:W-:Y:S02]  /*3970*/  WARPGROUP.DEPBAR.LE gsb0, 0x0 ;  /* 0x00008000000079c5 */ /* 0x000fe40000010000 */
[----:B------:R-:W-:-:S06]  /*3980*/  WARPGROUP.ARRIVE ;  /* 0x00000000000079c5 */ /* 0x000fcc0000000000 */
[----:B------:R-:W-:Y:S01]  /*3990*/  HGMMA.64x16x16.F32.BF16 R56, gdesc[UR36], R56, gsb0 ;  /* 0x00200000243879f0 */ /* 0x000fe20008001838 */
        /* <DEDUP_REMOVED lines=25> */
.L_x_2984:
[----:B------:R-:W-:Y:S01]  /*3b30*/  IMAD.IADD R3, R212, 0x1, R81 ;  /* 0x00000001d4037824 */ /* 0x000fe200078e0251 */
[----:B------:R-:W2:Y:S01]  /*3b40*/  LDL R82, [R1+0x4] ;  /* 0x0000040001527983 */ /* 0x000ea20000100800 */
[----:B------:R-:W-:Y:S01]  /*3b50*/  P2R R80, PR, RZ, 0x1 ;  /* 0x00000001ff507803 */ /* 0x000fe20000000000 */
[----:B------:R-:W-:Y:S01]  /*3b60*/  ULDC UR4, c[0x0][0x988] ;  /* 0x0002620000047ab9 */ /* 0x000fe20000000800 */
[----:B------:R-:W-:-:S05]  /*3b70*/  IMAD R3, R120, -0x70, R3 ;  /* 0xffffff9078037824 */ /* 0x000fca00078e0203 */
[C---:B------:R-:W-:Y:S02]  /*3b80*/  ISETP.GT.AND P6, PT, R3.reuse, RZ, PT ;  /* 0x000000ff0300720c */ /* 0x040fe40003fc4270 */
[C---:B------:R-:W-:Y:S02]  /*3b90*/  ISETP.GT.AND P5, PT, R3.reuse, 0x1, PT ;  /* 0x000000010300780c */ /* 0x040fe40003fa4270 */
[----:B------:R-:W-:Y:S02]  /*3ba0*/  ISETP.GT.AND P4, PT, R3, 0x8, PT ;  /* 0x000000080300780c */ /* 0x000fe40003f84270 */
[----:B------:R-:W-:Y:S02]  /*3bb0*/  FSEL R21, R72, -INF , P6 ;  /* 0xff80000048157808 */ /* 0x000fe40003000000 */
[----:B------:R-:W-:Y:S02]  /*3bc0*/  FSEL R73, R73, -INF , P5 ;  /* 0xff80000049497808 */ /* 0x000fe40002800000 */
[----:B------:R-:W-:-:S02]  /*3bd0*/  ISETP.GT.AND P3, PT, R3, 0x9, PT ;  /* 0x000000090300780c */ /* 0x000fc40003f64270 */
[----:B------:R-:W-:Y:S02]  /*3be0*/  FSEL R83, R76, -INF , P4 ;  /* 0xff8000004c537808 */ /* 0x000fe40002000000 */
[----:B------:R-:W-:Y:S02]  /*3bf0*/  FMNMX.FTZ R0, R21, R73, !PT ;  /* 0x0000004915007209 */ /* 0x000fe40007810000 */
[----:B------:R-:W-:Y:S02]  /*3c00*/  ISETP.GT.AND P1, PT, R3, 0x10, PT ;  /* 0x000000100300780c */ /* 0x000fe40003f24270 */
[----:B------:R-:W-:Y:S02]  /*3c10*/  FSEL R77, R77, -INF , P3 ;  /* 0xff8000004d4d7808 */ /* 0x000fe40001800000 */
[----:B------:R-:W-:Y:S02]  /*3c20*/  FMNMX.FTZ R0, R83, R0, !PT ;  /* 0x0000000053007209 */ /* 0x000fe40007810000 */
[----:B------:R-:W-:-:S02]  /*3c30*/  ISETP.GT.AND P2, PT, R3, 0x11, PT ;  /* 0x000000110300780c */ /* 0x000fc40003f44270 */
[----:B------:R-:W-:Y:S02]  /*3c40*/  FSEL R85, R64, -INF , P1 ;  /* 0xff80000040557808 */ /* 0x000fe40000800000 */
[----:B------:R-:W-:Y:S02]  /*3c50*/  FMNMX.FTZ R0, R77, R0, !PT ;  /* 0x000000004d007209 */ /* 0x000fe40007810000 */
[----:B------:R-:W-:Y:S02]  /*3c60*/  FSEL R5, R74, -INF , P6 ;  /* 0xff8000004a057808 */ /* 0x000fe40003000000 */
[----:B------:R-:W-:Y:S02]  /*3c70*/  ISETP.GT.AND P6, PT, R3, 0x18, PT ;  /* 0x000000180300780c */ /* 0x000fe40003fc4270 */
[----:B------:R-:W-:Y:S02]  /*3c80*/  FSEL R65, R65, -INF , P2 ;  /* 0xff80000041417808 */ /* 0x000fe40001000000 */
[----:B------:R-:W-:-:S02]  /*3c90*/  FMNMX.FTZ R0, R85, R0, !PT ;  /* 0x0000000055007209 */ /* 0x000fc40007810000 */
[----:B------:R-:W-:Y:S02]  /*3ca0*/  FSEL R75, R75, -INF , P5 ;  /* 0xff8000004b4b7808 */ /* 0x000fe40002800000 */
[----:B------:R-:W-:Y:S02]  /*3cb0*/  ISETP.GT.AND P5, PT, R3, 0x19, PT ;  /* 0x000000190300780c */ /* 0x000fe40003fa4270 */
[----:B------:R-:W-:Y:S02]  /*3cc0*/  FSEL R87, R68, -INF , P6 ;  /* 0xff80000044577808 */ /* 0x000fe40003000000 */
[----:B------:R-:W-:Y:S02]  /*3cd0*/  FMNMX.FTZ R0, R65, R0, !PT ;  /* 0x0000000041007209 */ /* 0x000fe40007810000 */
[----:B------:R-:W-:Y:S02]  /*3ce0*/  FSEL R7, R78, -INF , P4 ;  /* 0xff8000004e077808 */ /* 0x000fe40002000000 */
        /* <DEDUP_REMOVED lines=43> */
[----:B------:R-:W-:Y:S02]  /*3fa0*/  ISETP.GT.AND P0, PT, R3, 0x49, PT ;  /* 0x000000490300780c */ /* 0x000fe40003f04270 */
[----:B------:R-:W-:Y:S02]  /*3fb0*/  FSEL R105, R44, -INF , P6 ;  /* 0xff8000002c697808 */ /* 0x000fe40003000000 */
[----:B------:R-:W-:Y:S02]  /*3fc0*/  FMNMX.FTZ R0, R103, R0, !PT ;  /* 0x0000000067007209 */ /* 0x000fe40007810000 */
[----:B------:R-:W-:Y:S02]  /*3fd0*/  FSEL R51, R51, -INF , P5 ;  /* 0xff80000033337808 */ /* 0x000fe40002800000 */
        /* <DEDUP_REMOVED lines=15> */
[----:B------:R-:W-:Y:S02]  /*40d0*/  FSEL R115, R37, -INF , P2 ;  /* 0xff80000025737808 */ /* 0x000fe40001000000 */
[----:B------:R-:W-:Y:S02]  /*40e0*/  FMNMX.FTZ R0, R113, R0, !PT ;  /* 0x0000000071007209 */ /* 0x000fe40007810000 */
[----:B------:R-:W-:Y:S02]  /*40f0*/  ISETP.GT.AND P3, PT, R3, 0x60, PT ;  /* 0x000000600300780c */ /* 0x000fe40003f64270 */
[----:B------:R-:W-:Y:S02]  /*4100*/  FSEL R53, R54, -INF , P4 ;  /* 0xff80000036357808 */ /* 0x000fe40002000000 */
[----:B------:R-:W-:-:S02]  /*4110*/  FSEL R117, R24, -INF , P3 ;  /* 0xff80000018757808 */ /* 0x000fc40001800000 */
[----:B------:R-:W-:Y:S02]  /*4120*/  FMNMX.FTZ R0, R115, R0, !PT ;  /* 0x0000000073007209 */ /* 0x000fe40007810000 */
[----:B------:R-:W-:Y:S02]  /*4130*/  ISETP.GT.AND P4, PT, R3, 0x61, PT ;  /* 0x000000610300780c */ /* 0x000fe40003f84270 */
[----:B------:R-:W-:Y:S02]  /*4140*/  FMNMX.FTZ R0, R117, R0, !PT ;  /* 0x0000000075007209 */ /* 0x000fe40007810000 */
[----:B------:R-:W-:Y:S02]  /*4150*/  FSEL R119, R25, -INF , P4 ;  /* 0xff80000019777808 */ /* 0x000fe40002000000 */
[----:B------:R-:W-:Y:S02]  /*4160*/  ISETP.GT.AND P5, PT, R3, 0x68, PT ;  /* 0x000000680300780c */ /* 0x000fe40003fa4270 */
[----:B------:R-:W-:-:S02]  /*4170*/  FMNMX.FTZ R0, R119, R0, !PT ;  /* 0x0000000077007209 */ /* 0x000fc40007810000 */
[----:B------:R-:W-:Y:S02]  /*4180*/  FSEL R121, R28, -INF , P5 ;  /* 0xff8000001c797808 */ /* 0x000fe40002800000 */
[----:B------:R-:W-:Y:S02]  /*4190*/  ISETP.GT.AND P6, PT, R3, 0x69, PT ;  /* 0x000000690300780c */ /* 0x000fe40003fc4270 */
[----:B------:R-:W-:Y:S02]  /*41a0*/  FMNMX.FTZ R0, R121, R0, !PT ;  /* 0x0000000079007209 */ /* 0x000fe40007810000 */
[----:B------:R-:W-:Y:S02]  /*41b0*/  FSEL R123, R29, -INF , P6 ;  /* 0xff8000001d7b7808 */ /* 0x000fe40003000000 */
[----:B------:R-:W-:Y:S02]  /*41c0*/  P2R R20, PR, RZ, 0x4 ;  /* 0x00000004ff147803 */ /* 0x000fe40000000000 */
[----:B------:R-:W-:Y:S01]  /*41d0*/  FMNMX.FTZ R6, R123, R0, !PT ;  /* 0x000000007b067209 */ /* 0x000fe20007810000 */
[----:B------:R-:W-:Y:S01]  /*41e0*/  IMAD.U32 R0, RZ, RZ, UR4 ;  /* 0x00000004ff007e24 */ /* 0x000fe2000f8e00ff */
[----:B------:R-:W-:-:S02]  /*41f0*/  ISETP.GT.AND P2, PT, R3, 0x48, PT ;  /* 0x000000480300780c */ /* 0x000fc40003f44270 */
[----:B------:R-:W-:Y:S01]  /*4200*/  P2R R32, PR, RZ, 0x2 ;  /* 0x00000002ff207803 */ /* 0x000fe20000000000 */
[----:B------:R-:W1:Y:S01]  /*4210*/  SHFL.BFLY PT, R25, R6, 0x2, 0x1f ;  /* 0x0c401f0006197f89 */ /* 0x000e6200000e0000 */
[C---:B------:R-:W-:Y:S02]  /*4220*/  ISETP.GT.AND P1, PT, R3.reuse, 0x49, PT ;  /* 0x000000490300780c */ /* 0x040fe40003f24270 */
[----:B------:R-:W-:Y:S02]  /*4230*/  FSEL R45, R46, -INF , P2 ;  /* 0xff8000002e2d7808 */ /* 0x000fe40001000000 */
[----:B------:R-:W-:Y:S02]  /*4240*/  P2R R33, PR, RZ, 0x1 ;  /* 0x00000001ff217803 */ /* 0x000fe40000000000 */
[----:B------:R-:W-:Y:S02]  /*4250*/  ISETP.GT.AND P0, PT, R3, 0x50, PT ;  /* 0x000000500300780c */ /* 0x000fe40003f04270 */
[----:B------:R-:W-:-:S02]  /*4260*/  FSEL R47, R47, -INF , P1 ;  /* 0xff8000002f2f7808 */ /* 0x000fc40000800000 */
[----:B------:R-:W-:Y:S02]  /*4270*/  P2R R14, PR, RZ, 0x8 ;  /* 0x00000008ff0e7803 */ /* 0x000fe40000000000 */
[----:B------:R-:W-:Y:S02]  /*4280*/  FSEL R37, R34, -INF , P0 ;  /* 0xff80000022257808 */ /* 0x000fe40000000000 */
[----:B------:R-:W-:Y:S02]  /*4290*/  ISETP.NE.AND P0, PT, R33, RZ, PT ;  /* 0x000000ff2100720c */ /* 0x000fe40003f05270 */
[----:B------:R-:W-:Y:S02]  /*42a0*/  ISETP.NE.AND P1, PT, R32, RZ, PT ;  /* 0x000000ff2000720c */ /* 0x000fe40003f25270 */
[----:B------:R-:W-:Y:S02]  /*42b0*/  FSEL R35, R35, -INF , P0 ;  /* 0xff80000023237808 */ /* 0x000fe40000000000 */
[----:B------:R-:W-:-:S02]  /*42c0*/  ISETP.NE.AND P2, PT, R20, RZ, PT ;  /* 0x000000ff1400720c */ /* 0x000fc40003f45270 */
[----:B------:R-:W-:Y:S02]  /*42d0*/  FSEL R27, R27, -INF , P4 ;  /* 0xff8000001b1b7808 */ /* 0x000fe40002000000 */
[----:B-1----:R-:W-:Y:S02]  /*42e0*/  FMNMX.FTZ R25, R6, R25, !PT ;  /* 0x0000001906197209 */ /* 0x002fe40007810000 */
[----:B------:R-:W-:Y:S02]  /*42f0*/  FMNMX.FTZ R6, R5, R75, !PT ;  /* 0x0000004b05067209 */ /* 0x000fe40007810000 */
[----:B------:R-:W-:Y:S01]  /*4300*/  FSEL R39, R39, -INF , P2 ;  /* 0xff80000027277808 */ /* 0x000fe20001000000 */
[----:B------:R-:W1:Y:S01]  /*4310*/  SHFL.BFLY PT, R4, R25, 0x1, 0x1f ;  /* 0x0c201f0019047f89 */ /* 0x000e6200000e0000 */
[----:B------:R-:W-:Y:S02]  /*4320*/  FMNMX.FTZ R6, R7, R6, !PT ;  /* 0x0000000607067209 */ /* 0x000fe40007810000 */
[----:B------:R-:W-:-:S02]  /*4330*/  FSEL R31, R31, -INF , P6 ;  /* 0xff8000001f1f7808 */ /* 0x000fc40003000000 */
[----:B------:R-:W-:Y:S02]  /*4340*/  FMNMX.FTZ R6, R79, R6, !PT ;  /* 0x000000064f067209 */ /* 0x000fe40007810000 */
[----:B------:R-:W-:Y:S02]  /*4350*/  ISETP.GE.AND P2, PT, R81, 0x71, PT ;  /* 0x000000715100780c */ /* 0x000fe40003f46270 */
[----:B------:R-:W-:Y:S02]  /*4360*/  FMNMX.FTZ R6, R9, R6, !PT ;  /* 0x0000000609067209 */ /* 0x000fe40007810000 */
[----:B------:R-:W-:Y:S02]  /*4370*/  ISETP.NE.AND P0, PT, R80, RZ, PT ;  /* 0x000000ff5000720c */ /* 0x000fe40003f05270 */
[----:B------:R-:W-:Y:S02]  /*4380*/  CS2R R80, SRZ ;  /* 0x0000000000507805 */ /* 0x000fe4000001ff00 */
[----:B------:R-:W-:-:S04]  /*4390*/  FMNMX.FTZ R6, R67, R6, !PT ;  /* 0x0000000643067209 */ /* 0x000fc80007810000 */
[----:B------:R-:W-:-:S04]  /*43a0*/  FMNMX.FTZ R6, R11, R6, !PT ;  /* 0x000000060b067209 */ /* 0x000fc80007810000 */
[----:B------:R-:W-:Y:S02]  /*43b0*/  FMNMX.FTZ R6, R71, R6, !PT ;  /* 0x0000000647067209 */ /* 0x000fe40007810000 */
[----:B-1----:R-:W-:Y:S02]  /*43c0*/  FMNMX.FTZ R4, R25, R4, !PT ;  /* 0x0000000419047209 */ /* 0x002fe40007810000 */
        /* <DEDUP_REMOVED lines=52> */
[--C-:B------:R-:W-:Y:S01]  /*4710*/  FFMA.FTZ R119, R119, R0, -R12.reuse ;  /* 0x0000000077777223 */ /* 0x100fe2000001080c */
[----:B------:R-:W-:Y:S01]  /*4720*/  FMNMX.FTZ R6, R39, R6, !PT ;  /* 0x0000000627067209 */ /* 0x000fe20007810000 */
[-CC-:B------:R-:W-:Y:S01]  /*4730*/  FFMA.FTZ R121, R121, R0.reuse, -R12.reuse ;  /* 0x0000000079797223 */ /* 0x180fe2000001080c */
[----:B------:R-:W-:Y:S01]  /*4740*/  FFMA.FTZ R12, R123, R0, -R12 ;  /* 0x000000007b0c7223 */ /* 0x000fe2000001080c */
[----:B------:R-:W2:Y:S01]  /*4750*/  MUFU.EX2 R25, R25 ;  /* 0x0000001900197308 */ /* 0x000ea20000000800 */
[----:B------:R-:W-:-:S02]  /*4760*/  FMNMX.FTZ R6, R61, R6, !PT ;  /* 0x000000063d067209 */ /* 0x000fc40007810000 */
[----:B------:R-:W-:Y:S02]  /*4770*/  CS2R R88, SRZ ;  /* 0x0000000000587805 */ /* 0x000fe4000001ff00 */
[----:B------:R-:W-:Y:S02]  /*4780*/  CS2R R86, SRZ ;  /* 0x0000000000567805 */ /* 0x000fe4000001ff00 */
[----:B------:R-:W-:Y:S02]  /*4790*/  CS2R R84, SRZ ;  /* 0x0000000000547805 */ /* 0x000fe4000001ff00 */
[----:B------:R-:W-:Y:S02]  /*47a0*/  FMNMX.FTZ R6, R27, R6, !PT ;  /* 0x000000061b067209 */ /* 0x000fe40007810000 */
[----:B------:R-:W-:Y:S02]  /*47b0*/  CS2R R76, SRZ ;  /* 0x00000000004c7805 */ /* 0x000fe4000001ff00 */
[----:B------:R-:W-:Y:S01]  /*47c0*/  CS2R R72, SRZ ;  /* 0x0000000000487805 */ /* 0x000fe2000001ff00 */
[----:B------:R-:W-:Y:S01]  /*47d0*/  MUFU.EX2 R196, R196 ;  /* 0x000000c400c47308 */ /* 0x000fe20000000800 */
[----:B------:R-:W-:-:S04]  /*47e0*/  FMNMX.FTZ R6, R65, R6, !PT ;  /* 0x0000000641067209 */ /* 0x000fc80007810000 */
[----:B------:R-:W-:-:S03]  /*47f0*/  FMNMX.FTZ R6, R31, R6, !PT ;  /* 0x000000061f067209 */ /* 0x000fc60007810000 */
[----:B------:R-:W-:Y:S02]  /*4800*/  MUFU.EX2 R29, R29 ;  /* 0x0000001d001d7308 */ /* 0x000fe40000000800 */
[----:B-1----:R-:W3:Y:S06]  /*4810*/  SHFL.BFLY PT, R3, R6, 0x2, 0x1f ;  /* 0x0c401f0006037f89 */ /* 0x002eec00000e0000 */
[----:B------:R-:W-:Y:S08]  /*4820*/  MUFU.EX2 R198, R198 ;  /* 0x000000c600c67308 */ /* 0x000ff00000000800 */
[----:B------:R-:W-:Y:S08]  /*4830*/  MUFU.EX2 R33, R33 ;  /* 0x0000002100217308 */ /* 0x000ff00000000800 */
[----:B------:R-:W-:Y:S01]  /*4840*/  MUFU.EX2 R192, R192 ;  /* 0x000000c000c07308 */ /* 0x000fe20000000800 */
[----:B---3--:R-:W-:-:S05]  /*4850*/  FMNMX.FTZ R10, R6, R3, !PT ;  /* 0x00000003060a7209 */ /* 0x008fca0007810000 */
[----:B------:R-:W1:Y:S02]  /*4860*/  SHFL.BFLY PT, R3, R10, 0x1, 0x1f ;  /* 0x0c201f000a037f89 */ /* 0x000e6400000e0000 */
[----:B------:R-:W-:Y:S08]  /*4870*/  MUFU.EX2 R91, R91 ;  /* 0x0000005b005b7308 */ /* 0x000ff00000000800 */
[----:B------:R-:W-:Y:S08]  /*4880*/  MUFU.EX2 R93, R93 ;  /* 0x0000005d005d7308 */ /* 0x000ff00000000800 */
[----:B------:R3:W-:Y:S01]  /*4890*/  MUFU.EX2 R188, R95 ;  /* 0x0000005f00bc7308 */ /* 0x0007e20000000800 */
[----:B-1----:R-:W-:-:S07]  /*48a0*/  FMNMX.FTZ R3, R10, R3, !PT ;  /* 0x000000030a037209 */ /* 0x002fce0007810000 */
[----:B------:R-:W-:Y:S01]  /*48b0*/  MUFU.EX2 R97, R97 ;  /* 0x0000006100617308 */ /* 0x000fe20000000800 */
[----:B---3--:R-:W-:Y:S02]  /*48c0*/  CS2R R94, SRZ ;  /* 0x00000000005e7805 */ /* 0x008fe4000001ff00 */
[C---:B------:R-:W-:Y:S01]  /*48d0*/  FSETP.NEU.FTZ.AND P1, PT, R3.reuse, -INF , PT ;  /* 0xff8000000300780b */ /* 0x040fe20003f3d000 */
[----:B------:R-:W-:-:S04]  /*48e0*/  FMUL.FTZ R6, R3, R0 ;  /* 0x0000000003067220 */ /* 0x000fc80000410000 */
[----:B------:R-:W-:Y:S01]  /*48f0*/  MUFU.EX2 R190, R99 ;  /* 0x0000006300be7308 */ /* 0x000fe20000000800 */
[----:B------:R-:W-:Y:S02]  /*4900*/  FSEL R6, R6, RZ, P1 ;  /* 0x000000ff06067208 */ /* 0x000fe40000800000 */
[----:B------:R-:W-:-:S03]  /*4910*/  ISETP.NE.AND P1, PT, R23, RZ, PT ;  /* 0x000000ff1700720c */ /* 0x000fc60003f25270 */
        /* <DEDUP_REMOVED lines=14> */
[----:B----4-:R-:W-:Y:S01]  /*4a00*/  FADD.FTZ R67, R200, R21 ;  /* 0x00000015c8437221 */ /* 0x010fe20000010000 */
[-CC-:B------:R-:W-:Y:S01]  /*4a10*/  FFMA.FTZ R43, R43, R0.reuse, -R6.reuse ;  /* 0x000000002b2b7223 */ /* 0x180fe20000010806 */
[-CC-:B------:R-:W-:Y:S01]  /*4a20*/  FFMA.FTZ R63, R63, R0.reuse, -R6.reuse ;  /* 0x000000003f3f7223 */ /* 0x180fe20000010806 */
[----:B------:R-:W-:Y:S01]  /*4a30*/  FFMA.FTZ R49, R49, R0, -R6 ;  /* 0x0000000031317223 */ /* 0x000fe20000010806 */
[----:B-----5:R-:W-:Y:S01]  /*4a40*/  FADD.FTZ R32, R202, R67 ;  /* 0x00000043ca207221 */ /* 0x020fe20000010000 */
[----:B------:R-:W-:-:S02]  /*4a50*/  @P1 VIADD R2, R2, 0x36840 ;  /* 0x0003684002021836 */ /* 0x000fc40000000000 */
[-CC-:B------:R-:W-:Y:S01]  /*4a60*/  FFMA.FTZ R53, R53, R0.reuse, -R6.reuse ;  /* 0x0000000035357223 */ /* 0x180fe20000010806 */
[----:B------:R-:W1:Y:S01]  /*4a70*/  MUFU.EX2 R10, R75 ;  /* 0x0000004b000a7308 */ /* 0x000e620000000800 */
[-CC-:B------:R-:W-:Y:S01]  /*4a80*/  FFMA.FTZ R55, R55, R0.reuse, -R6.reuse ;  /* 0x0000000037377223 */ /* 0x180fe20000010806 */
[-C--:B------:R-:W-:Y:S01]  /*4a90*/  FFMA.FTZ R41, R41, R0.reuse, -R6 ;  /* 0x0000000029297223 */ /* 0x080fe20000010806 */
[----:B--2---:R-:W-:Y:S01]  /*4aa0*/  @P1 PRMT R2, R82, 0x654, R2 ;  /* 0x0000065452021816 */ /* 0x004fe20000000002 */
[-CC-:B------:R-:W-:Y:S01]  /*4ab0*/  FFMA.FTZ R47, R47, R0.reuse, -R6.reuse ;  /* 0x000000002f2f7223 */ /* 0x180fe20000010806 */
[--C-:B------:R-:W-:Y:S01]  /*4ac0*/  FFMA.FTZ R45, R45, R0, -R6.reuse ;  /* 0x000000002d2d7223 */ /* 0x100fe20000010806 */
[----:B------:R-:W-:Y:S01]  /*4ad0*/  F2FP.BF16.F32.PACK_AB R200, R21, R200 ;  /* 0x000000c815c8723e */ /* 0x000fe200000010ff */
[----:B------:R2:W-:Y:S01]  /*4ae0*/  @P1 SYNCS.ARRIVE.TRANS64.RED.A1T0 RZ, [R2+URZ], RZ ;  /* 0x000000ff02ff19a7 */ /* 0x0005e2000810043f */
        /* <DEDUP_REMOVED lines=9> */
[----:B------:R-:W-:Y:S01]  /*4b80*/  FFMA.FTZ R31, R31, R0, -R6 ;  /* 0x000000001f1f7223 */ /* 0x000fe20000010806 */
[----:B------:R-:W-:-:S02]  /*4b90*/  F2FP.BF16.F32.PACK_AB R202, R25, R202 ;  /* 0x000000ca19ca723e */ /* 0x000fc400000010ff */
[----:B------:R-:W-:Y:S02]  /*4ba0*/  CS2R R98, SRZ ;  /* 0x0000000000627805 */ /* 0x000fe4000001ff00 */
[----:B-1----:R-:W-:Y:S02]  /*4bb0*/  F2FP.BF16.F32.PACK_AB R201, R10, R5 ;  /* 0x000000050ac9723e */ /* 0x002fe400000010ff */
[----:B------:R-:W-:Y:S02]  /*4bc0*/  CS2R R82, SRZ ;  /* 0x0000000000527805 */ /* 0x000fe4000001ff00 */
[----:B------:R-:W-:Y:S02]  /*4bd0*/  CS2R R74, SRZ ;  /* 0x00000000004a7805 */ /* 0x000fe4000001ff00 */
[----:B------:R-:W-:Y:S01]  /*4be0*/  CS2R R66, SRZ ;  /* 0x0000000000427805 */ /* 0x000fe2000001ff00 */
[----:B------:R1:W4:Y:S01]  /*4bf0*/  MUFU.EX2 R14, R79 ;  /* 0x0000004f000e7308 */ /* 0x0003220000000800 */
[----:B---3--:R-:W-:-:S04]  /*4c00*/  FADD.FTZ R59, R25, R32 ;  /* 0x00000020193b7221 */ /* 0x008fc80000010000 */
[----:B------:R-:W-:Y:S01]  /*4c10*/  FADD.FTZ R34, R196, R59 ;  /* 0x0000003bc4227221 */ /* 0x000fe20000010000 */
[C---:B------:R-:W-:Y:S02]  /*4c20*/  F2FP.BF16.F32.PACK_AB R196, R29.reuse, R196 ;  /* 0x000000c41dc4723e */ /* 0x040fe400000010ff */
[----:B------:R-:W3:Y:S01]  /*4c30*/  MUFU.EX2 R9, R9 ;  /* 0x0000000900097308 */ /* 0x000ee20000000800 */
[----:B------:R-:W-:Y:S01]  /*4c40*/  FADD.FTZ R59, R29, R34 ;  /* 0x000000221d3b7221 */ /* 0x000fe20000010000 */
[----:B------:R-:W-:Y:S01]  /*4c50*/  FADD.FTZ R34, R5, R10 ;  /* 0x0000000a05227221 */ /* 0x000fe20000010000 */
[----:B-1----:R-:W-:Y:S02]  /*4c60*/  CS2R R78, SRZ ;  /* 0x00000000004e7805 */ /* 0x002fe4000001ff00 */
[----:B------:R-:W-:Y:S01]  /*4c70*/  FADD.FTZ R36, R198, R59 ;  /* 0x0000003bc6247221 */ /* 0x000fe20000010000 */
[C---:B------:R-:W-:Y:S02]  /*4c80*/  F2FP.BF16.F32.PACK_AB R198, R33.reuse, R198 ;  /* 0x000000c621c6723e */ /* 0x040fe400000010ff */
[----:B------:R-:W-:Y:S01]  /*4c90*/  MUFU.EX2 R11, R11 ;  /* 0x0000000b000b7308 */ /* 0x000fe20000000800 */
[----:B------:R-:W-:Y:S01]  /*4ca0*/  FADD.FTZ R59, R33, R36 ;  /* 0x00000024213b7221 */ /* 0x000fe20000010000 */
[----:B----4-:R-:W-:-:S03]  /*4cb0*/  F2FP.BF16.F32.PACK_AB R203, R14, R7 ;  /* 0x000000070ecb723e */ /* 0x010fc600000010ff */
[----:B------:R-:W-:Y:S01]  /*4cc0*/  FADD.FTZ R38, R192, R59 ;  /* 0x0000003bc0267221 */ /* 0x000fe20000010000 */
[C---:B------:R-:W-:Y:S02]  /*4cd0*/  F2FP.BF16.F32.PACK_AB R192, R69.reuse, R192 ;  /* 0x000000c045c0723e */ /* 0x040fe400000010ff */
[----:B------:R-:W-:Y:S01]  /*4ce0*/  CS2R R58, SRZ ;  /* 0x00000000003a7805 */ /* 0x000fe2000001ff00 */
[----:B------:R1:W-:Y:S01]  /*4cf0*/  MUFU.EX2 R30, R51 ;  /* 0x00000033001e7308 */ /* 0x0003e20000000800 */
[----:B------:R-:W-:Y:S01]  /*4d00*/  FADD.FTZ R38, R69, R38 ;  /* 0x0000002645267221 */ /* 0x000fe20000010000 */
[----:B---3--:R-:W-:Y:S02]  /*4d10*/  F2FP.BF16.F32.PACK_AB R197, R20, R9 ;  /* 0x0000000914c5723e */ /* 0x008fe400000010ff */
[----:B------:R-:W-:-:S04]  /*4d20*/  CS2R R68, SRZ ;  /* 0x0000000000447805 */ /* 0x000fc8000001ff00 */
[----:B------:R3:W4:Y:S01]  /*4d30*/  MUFU.EX2 R24, R71 ;  /* 0x0000004700187308 */ /* 0x0007220000000800 */
[----:B-1----:R-:W-:Y:S01]  /*4d40*/  FADD.FTZ R51, R7, R34 ;  /* 0x0000002207337221 */ /* 0x002fe20000010000 */
[----:B------:R-:W-:-:S03]  /*4d50*/  IMAD.MOV.U32 R7, RZ, RZ, 0x3f800000 ;  /* 0x3f800000ff077424 */ /* 0x000fc600078e00ff */
[----:B------:R-:W-:-:S03]  /*4d60*/  FADD.FTZ R36, R14, R51 ;  /* 0x000000330e247221 */ /* 0x000fc60000010000 */
[----:B------:R-:W1:Y:S01]  /*4d70*/  MUFU.EX2 R13, R13 ;  /* 0x0000000d000d7308 */ /* 0x000e620000000800 */
[----:B------:R-:W-:Y:S01]  /*4d80*/  FADD.FTZ R51, R9, R36 ;  /* 0x0000002409337221 */ /* 0x000fe20000010000 */
[----:B---3--:R-:W-:-:S03]  /*4d90*/  CS2R R70, SRZ ;  /* 0x0000000000467805 */ /* 0x008fc6000001ff00 */
[----:B------:R-:W-:Y:S01]  /*4da0*/  FADD.FTZ R36, R20, R51 ;  /* 0x0000003314247221 */ /* 0x000fe20000010000 */
[----:B------:R-:W-:Y:S02]  /*4db0*/  FADD.FTZ R51, R91, R38 ;  /* 0x000000265b337221 */ /* 0x000fe40000010000 */
[----:B------:R-:W3:Y:S01]  /*4dc0*/  MUFU.EX2 R15, R15 ;  /* 0x0000000f000f7308 */ /* 0x000ee20000000800 */
[----:B----4-:R-:W-:Y:S01]  /*4dd0*/  F2FP.BF16.F32.PACK_AB R199, R24, R11 ;  /* 0x0000000b18c7723e */ /* 0x010fe200000010ff */
[C---:B------:R-:W-:Y:S01]  /*4de0*/  FADD.FTZ R40, R194.reuse, R51 ;  /* 0x00000033c2287221 */ /* 0x040fe20000010000 */
[----:B------:R-:W-:Y:S02]  /*4df0*/  F2FP.BF16.F32.PACK_AB R194, R194, R91 ;  /* 0x0000005bc2c2723e */ /* 0x000fe400000010ff */
[----:B------:R-:W-:Y:S01]  /*4e00*/  CS2R R90, SRZ ;  /* 0x00000000005a7805 */ /* 0x000fe2000001ff00 */
[----:B------:R-:W-:Y:S02]  /*4e10*/  FADD.FTZ R51, R93, R40 ;  /* 0x000000285d337221 */ /* 0x000fe40000010000 */
[----:B------:R4:W-:Y:S01]  /*4e20*/  MUFU.EX2 R34, R43 ;  /* 0x0000002b00227308 */ /* 0x0009e20000000800 */
[----:B-1----:R-:W-:-:S07]  /*4e30*/  F2FP.BF16.F32.PACK_AB R193, R26, R13 ;  /* 0x0000000d1ac1723e */ /* 0x002fce00000010ff */
[----:B------:R1:W5:Y:S01]  /*4e40*/  MUFU.EX2 R28, R63 ;  /* 0x0000003f001c7308 */ /* 0x0003620000000800 */
[----:B----4-:R-:W-:-:S04]  /*4e50*/  FADD.FTZ R43, R11, R36 ;  /* 0x000000240b2b7221 */ /* 0x010fc80000010000 */
[----:B------:R-:W-:-:S03]  /*4e60*/  FADD.FTZ R38, R24, R43 ;  /* 0x0000002b18267221 */ /* 0x000fc60000010000 */
[----:B------:R-:W-:Y:S01]  /*4e70*/  MUFU.EX2 R101, R101 ;  /* 0x0000006500657308 */ /* 0x000fe20000000800 */
[----:B------:R-:W-:Y:S01]  /*4e80*/  FADD.FTZ R43, R13, R38 ;  /* 0x000000260d2b7221 */ /* 0x000fe20000010000 */
[C---:B------:R-:W-:Y:S01]  /*4e90*/  FADD.FTZ R38, R188.reuse, R51 ;  /* 0x00000033bc267221 */ /* 0x040fe20000010000 */
[----:B------:R-:W-:Y:S02]  /*4ea0*/  F2FP.BF16.F32.PACK_AB R188, R188, R93 ;  /* 0x0000005dbcbc723e */ /* 0x000fe400000010ff */
[----:B------:R-:W-:Y:S01]  /*4eb0*/  CS2R R92, SRZ ;  /* 0x00000000005c7805 */ /* 0x000fe2000001ff00 */
[----:B--2---:R-:W-:Y:S01]  /*4ec0*/  FADD.FTZ R2, R26, R43 ;  /* 0x0000002b1a027221 */ /* 0x004fe20000010000 */
[----:B------:R-:W-:Y:S01]  /*4ed0*/  FADD.FTZ R51, R97, R38 ;  /* 0x0000002661337221 */ /* 0x000fe20000010000 */
[----:B-1----:R-:W-:Y:S01]  /*4ee0*/  CS2R R62, SRZ ;  /* 0x00000000003e7805 */ /* 0x002fe2000001ff00 */
[----:B------:R-:W1:Y:S01]  /*4ef0*/  MUFU.EX2 R49, R49 ;  /* 0x0000003100317308 */ /* 0x000e620000000800 */
[----:B---3--:R-:W-:Y:S01]  /*4f00*/  FADD.FTZ R43, R15, R2 ;  /* 0x000000020f2b7221 */ /* 0x008fe20000010000 */
[C---:B------:R-:W-:Y:S01]  /*4f10*/  FADD.FTZ R40, R190.reuse, R51 ;  /* 0x00000033be287221 */ /* 0x040fe20000010000 */
[----:B------:R-:W-:-:S02]  /*4f20*/  F2FP.BF16.F32.PACK_AB R190, R190, R97 ;  /* 0x00000061bebe723e */ /* 0x000fc400000010ff */
[----:B------:R-:W-:Y:S01]  /*4f30*/  CS2R R96, SRZ ;  /* 0x0000000000607805 */ /* 0x000fe2000001ff00 */
[C---:B-----5:R-:W-:Y:S01]  /*4f40*/  FADD.FTZ R38, R28.reuse, R43 ;  /* 0x0000002b1c267221 */ /* 0x060fe20000010000 */
[----:B------:R-:W-:Y:S02]  /*4f50*/  F2FP.BF16.F32.PACK_AB R195, R28, R15 ;  /* 0x0000000f1cc3723e */ /* 0x000fe400000010ff */
[----:B------:R-:W-:Y:S01]  /*4f60*/  CS2R R50, SRZ ;  /* 0x0000000000327805 */ /* 0x000fe2000001ff00 */
[----:B------:R2:W-:Y:S01]  /*4f70*/  MUFU.EX2 R184, R103 ;  /* 0x0000006700b87308 */ /* 0x0005e20000000800 */
[----:B------:R-:W-:-:S07]  /*4f80*/  CS2R R28, SRZ ;  /* 0x00000000001c7805 */ /* 0x000fce000001ff00 */
[----:B------:R-:W-:Y:S01]  /*4f90*/  MUFU.EX2 R105, R105 ;  /* 0x0000006900697308 */ /* 0x000fe20000000800 */
[----:B-1----:R-:W-:Y:S01]  /*4fa0*/  FADD.FTZ R43, R49, R38 ;  /* 0x00000026312b7221 */ /* 0x002fe20000010000 */
[C---:B------:R-:W-:Y:S02]  /*4fb0*/  F2FP.BF16.F32.PACK_AB R189, R30.reuse, R49 ;  /* 0x000000311ebd723e */ /* 0x040fe400000010ff */
[----:B--2---:R-:W-:Y:S02]  /*4fc0*/  CS2R R102, SRZ ;  /* 0x0000000000667805 */ /* 0x004fe4000001ff00 */
[----:B------:R-:W-:Y:S01]  /*4fd0*/  CS2R R48, SRZ ;  /* 0x0000000000307805 */ /* 0x000fe2000001ff00 */
[----:B------:R-:W-:Y:S01]  /*4fe0*/  FADD.FTZ R38, R30, R43 ;  /* 0x0000002b1e267221 */ /* 0x000fe20000010000 */
[----:B------:R-:W1:Y:S08]  /*4ff0*/  MUFU.EX2 R53, R53 ;  /* 0x0000003500357308 */ /* 0x000e700000000800 */
[----:B------:R2:W-:Y:S08]  /*5000*/  MUFU.EX2 R186, R107 ;  /* 0x0000006b00ba7308 */ /* 0x0005f00000000800 */
[----:B------:R3:W4:Y:S01]  /*5010*/  MUFU.EX2 R32, R55 ;  /* 0x0000003700207308 */ /* 0x0007220000000800 */
[----:B-1----:R-:W-:Y:S01]  /*5020*/  FADD.FTZ R21, R53, R38 ;  /* 0x0000002635157221 */ /* 0x002fe20000010000 */
[----:B--2---:R-:W-:-:S06]  /*5030*/  CS2R R106, SRZ ;  /* 0x00000000006a7805 */ /* 0x004fcc000001ff00 */
[----:B------:R-:W1:Y:S01]  /*5040*/  MUFU.EX2 R109, R109 ;  /* 0x0000006d006d7308 */ /* 0x000e620000000800 */
[----:B---3--:R-:W-:-:S07]  /*5050*/  CS2R R54, SRZ ;  /* 0x0000000000367805 */ /* 0x008fce000001ff00 */
[----:B------:R2:W-:Y:S01]  /*5060*/  MUFU.EX2 R36, R47 ;  /* 0x0000002f00247308 */ /* 0x0005e20000000800 */
[C---:B----4-:R-:W-:Y:S01]  /*5070*/  FADD.FTZ R6, R32.reuse, R21 ;  /* 0x0000001520067221 */ /* 0x050fe20000010000 */
[----:B------:R-:W-:Y:S02]  /*5080*/  F2FP.BF16.F32.PACK_AB R191, R32, R53 ;  /* 0x0000003520bf723e */ /* 0x000fe400000010ff */
[----:B------:R-:W-:Y:S02]  /*5090*/  CS2R R52, SRZ ;  /* 0x0000000000347805 */ /* 0x000fe4000001ff00 */
[----:B------:R-:W-:Y:S02]  /*50a0*/  CS2R R32, SRZ ;  /* 0x0000000000207805 */ /* 0x000fe4000001ff00 */
[----:B------:R-:W3:Y:S01]  /*50b0*/  MUFU.EX2 R41, R41 ;  /* 0x0000002900297308 */ /* 0x000ee20000000800 */
[----:B--2---:R-:W-:-:S04]  /*50c0*/  FADD.FTZ R47, R101, R40 ;  /* 0x00000028652f7221 */ /* 0x004fc80000010000 */
[C---:B------:R-:W-:Y:S01]  /*50d0*/  FADD.FTZ R40, R184.reuse, R47 ;  /* 0x0000002fb8287221 */ /* 0x040fe20000010000 */
[----:B------:R-:W-:Y:S02]  /*50e0*/  F2FP.BF16.F32.PACK_AB R184, R184, R101 ;  /* 0x00000065b8b8723e */ /* 0x000fe400000010ff */
[----:B------:R-:W-:Y:S01]  /*50f0*/  CS2R R100, SRZ ;  /* 0x0000000000647805 */ /* 0x000fe2000001ff00 */
[----:B------:R2:W4:Y:S01]  /*5100*/  MUFU.EX2 R180, R111 ;  /* 0x0000006f00b47308 */ /* 0x0005220000000800 */
[----:B------:R-:W-:Y:S01]  /*5110*/  FADD.FTZ R43, R105, R40 ;  /* 0x00000028692b7221 */ /* 0x000fe20000010000 */
[----:B------:R-:W-:-:S03]  /*5120*/  CS2R R46, SRZ ;  /* 0x00000000002e7805 */ /* 0x000fc6000001ff00 */
[C---:B------:R-:W-:Y:S01]  /*5130*/  FADD.FTZ R40, R186.reuse, R43 ;  /* 0x0000002bba287221 */ /* 0x040fe20000010000 */
[----:B------:R-:W-:Y:S02]  /*5140*/  F2FP.BF16.F32.PACK_AB R186, R186, R105 ;  /* 0x00000069baba723e */ /* 0x000fe400000010ff */
[----:B------:R-:W-:Y:S01]  /*5150*/  CS2R R104, SRZ ;  /* 0x0000000000687805 */ /* 0x000fe2000001ff00 */
[----:B------:R-:W5:Y:S01]  /*5160*/  MUFU.EX2 R113, R113 ;  /* 0x0000007100717308 */ /* 0x000f620000000800 */
[----:B-1----:R-:W-:Y:S01]  /*5170*/  FADD.FTZ R25, R109, R40 ;  /* 0x000000286d197221 */ /* 0x002fe20000010000 */
[----:B---3--:R-:W-:Y:S01]  /*5180*/  FADD.FTZ R21, R41, R6 ;  /* 0x0000000629157221 */ /* 0x008fe20000010000 */
[C---:B------:R-:W-:Y:S02]  /*5190*/  F2FP.BF16.F32.PACK_AB R185, R34.reuse, R41 ;  /* 0x0000002922b9723e */ /* 0x040fe400000010ff */
[----:B--2---:R-:W-:Y:S01]  /*51a0*/  CS2R R110, SRZ ;  /* 0x00000000006e7805 */ /* 0x004fe2000001ff00 */
[----:B------:R-:W-:-:S02]  /*51b0*/  FADD.FTZ R6, R34, R21 ;  /* 0x0000001522067221 */ /* 0x000fc40000010000 */
[----:B------:R-:W1:Y:S01]  /*51c0*/  MUFU.EX2 R45, R45 ;  /* 0x0000002d002d7308 */ /* 0x000e620000000800 */
[C---:B----4-:R-:W-:Y:S01]  /*51d0*/  FADD.FTZ R40, R180.reuse, R25 ;  /* 0x00000019b4287221 */ /* 0x050fe20000010000 */
[----:B------:R-:W-:Y:S02]  /*51e0*/  F2FP.BF16.F32.PACK_AB R180, R180, R109 ;  /* 0x0000006db4b4723e */ /* 0x000fe400000010ff */
[----:B------:R-:W-:-:S04]  /*51f0*/  CS2R R108, SRZ ;  /* 0x00000000006c7805 */ /* 0x000fc8000001ff00 */
[----:B------:R2:W3:Y:S01]  /*5200*/  MUFU.EX2 R182, R115 ;  /* 0x0000007300b67308 */ /* 0x0004e20000000800 */
[----:B-----5:R-:W-:-:S07]  /*5210*/  FADD.FTZ R25, R113, R40 ;  /* 0x0000002871197221 */ /* 0x020fce0000010000 */
[----:B------:R-:W4:Y:S01]  /*5220*/  MUFU.EX2 R117, R117 ;  /* 0x0000007500757308 */ /* 0x000f220000000800 */
[----:B-1----:R-:W-:Y:S01]  /*5230*/  FADD.FTZ R21, R45, R6 ;  /* 0x000000062d157221 */ /* 0x002fe20000010000 */
[C---:B------:R-:W-:Y:S02]  /*5240*/  F2FP.BF16.F32.PACK_AB R187, R36.reuse, R45 ;  /* 0x0000002d24bb723e */ /* 0x040fe400000010ff */
[----:B--2---:R-:W-:Y:S02]  /*5250*/  CS2R R114, SRZ ;  /* 0x0000000000727805 */ /* 0x004fe4000001ff00 */
[----:B------:R-:W-:Y:S01]  /*5260*/  CS2R R44, SRZ ;  /* 0x00000000002c7805 */ /* 0x000fe2000001ff00 */
[----:B------:R-:W-:Y:S01]  /*5270*/  FADD.FTZ R6, R36, R21 ;  /* 0x0000001524067221 */ /* 0x000fe20000010000 */
[----:B------:R-:W1:Y:S01]  /*5280*/  MUFU.EX2 R37, R37 ;  /* 0x0000002500257308 */ /* 0x000e620000000800 */
[C---:B---3--:R-:W-:Y:S01]  /*5290*/  FADD.FTZ R42, R182.reuse, R25 ;  /* 0x00000019b62a7221 */ /* 0x048fe20000010000 */
[----:B------:R-:W-:-:S02]  /*52a0*/  F2FP.BF16.F32.PACK_AB R182, R182, R113 ;  /* 0x00000071b6b6723e */ /* 0x000fc400000010ff */
[----:B------:R-:W-:-:S04]  /*52b0*/  CS2R R112, SRZ ;  /* 0x0000000000707805 */ /* 0x000fc8000001ff00 */
[----:B------:R2:W3:Y:S01]  /*52c0*/  MUFU.EX2 R176, R119 ;  /* 0x0000007700b07308 */ /* 0x0004e20000000800 */
[----:B----4-:R-:W-:-:S07]  /*52d0*/  FADD.FTZ R25, R117, R42 ;  /* 0x0000002a75197221 */ /* 0x010fce0000010000 */
[----:B------:R4:W5:Y:S01]  /*52e0*/  MUFU.EX2 R2, R35 ;  /* 0x0000002300027308 */ /* 0x0009620000000800 */
[----:B-1----:R-:W-:Y:S01]  /*52f0*/  FADD.FTZ R21, R37, R6 ;  /* 0x0000000625157221 */ /* 0x002fe20000010000 */
[----:B--2---:R-:W-:-:S06]  /*5300*/  CS2R R118, SRZ ;  /* 0x0000000000767805 */ /* 0x004fcc000001ff00 */
[----:B------:R-:W1:Y:S01]  /*5310*/  MUFU.EX2 R121, R121 ;  /* 0x0000007900797308 */ /* 0x000e620000000800 */
[C---:B---3--:R-:W-:Y:S01]  /*5320*/  FADD.FTZ R42, R176.reuse, R25 ;  /* 0x00000019b02a7221 */ /* 0x048fe20000010000 */
[----:B------:R-:W-:Y:S02]  /*5330*/  F2FP.BF16.F32.PACK_AB R176, R176, R117 ;  /* 0x00000075b0b0723e */ /* 0x000fe400000010ff */
[----:B------:R-:W-:Y:S02]  /*5340*/  CS2R R116, SRZ ;  /* 0x0000000000747805 */ /* 0x000fe4000001ff00 */
[----:B----4-:R-:W-:Y:S02]  /*5350*/  CS2R R34, SRZ ;  /* 0x0000000000227805 */ /* 0x010fe4000001ff00 */
[----:B------:R-:W2:Y:S01]  /*5360*/  MUFU.EX2 R57, R57 ;  /* 0x0000003900397308 */ /* 0x000ea20000000800 */
[C---:B-----5:R-:W-:Y:S01]  /*5370*/  FADD.FTZ R6, R2.reuse, R21 ;  /* 0x0000001502067221 */ /* 0x060fe20000010000 */
[----:B------:R-:W-:Y:S01]  /*5380*/  F2FP.BF16.F32.PACK_AB R181, R2, R37 ;  /* 0x0000002502b5723e */ /* 0x000fe200000010ff */
[----:B------:R-:W-:Y:S01]  /*5390*/  IMAD.MOV.U32 R2, RZ, RZ, 0x3f800000 ;  /* 0x3f800000ff027424 */ /* 0x000fe200078e00ff */
[----:B------:R-:W-:-:S04]  /*53a0*/  CS2R R36, SRZ ;  /* 0x0000000000247805 */ /* 0x000fc8000001ff00 */
[----:B------:R-:W3:Y:S01]  /*53b0*/  MUFU.EX2 R12, R12 ;  /* 0x0000000c000c7308 */ /* 0x000ee20000000800 */
[----:B-1----:R-:W-:Y:S01]  /*53c0*/  FADD.FTZ R25, R121, R42 ;  /* 0x0000002a79197221 */ /* 0x002fe20000010000 */
[----:B------:R-:W-:-:S06]  /*53d0*/  CS2R R42, SRZ ;  /* 0x00000000002a7805 */ /* 0x000fcc000001ff00 */
[----:B------:R-:W1:Y:S01]  /*53e0*/  MUFU.EX2 R38, R39 ;  /* 0x0000002700267308 */ /* 0x000e620000000800 */
[----:B--2---:R-:W-:-:S07]  /*53f0*/  FADD.FTZ R21, R57, R6 ;  /* 0x0000000639157221 */ /* 0x004fce0000010000 */
[----:B------:R-:W2:Y:S01]  /*5400*/  MUFU.EX2 R61, R61 ;  /* 0x0000003d003d7308 */ /* 0x000ea20000000800 */
[C---:B---3--:R-:W-:Y:S01]  /*5410*/  FADD.FTZ R6, R12.reuse, R25 ;  /* 0x000000190c067221 */ /* 0x048fe20000010000 */
[----:B------:R-:W-:Y:S02]  /*5420*/  F2FP.BF16.F32.PACK_AB R178, R12, R121 ;  /* 0x000000790cb2723e */ /* 0x000fe400000010ff */
[----:B------:R-:W-:-:S04]  /*5430*/  CS2R R24, SRZ ;  /* 0x0000000000187805 */ /* 0x000fc8000001ff00 */
[----:B------:R3:W4:Y:S01]  /*5440*/  MUFU.EX2 R40, R27 ;  /* 0x0000001b00287308 */ /* 0x0007220000000800 */
[C---:B-1----:R-:W-:Y:S01]  /*5450*/  FADD.FTZ R12, R38.reuse, R21 ;  /* 0x00000015260c7221 */ /* 0x042fe20000010000 */
[----:B------:R-:W-:Y:S02]  /*5460*/  F2FP.BF16.F32.PACK_AB R183, R38, R57 ;  /* 0x0000003926b7723e */ /* 0x000fe400000010ff */
[----:B------:R-:W-:Y:S02]  /*5470*/  CS2R R56, SRZ ;  /* 0x0000000000387805 */ /* 0x000fe4000001ff00 */
[----:B------:R-:W-:Y:S02]  /*5480*/  CS2R R38, SRZ ;  /* 0x0000000000267805 */ /* 0x000fe4000001ff00 */
[----:B------:R-:W1:Y:S01]  /*5490*/  MUFU.EX2 R65, R65 ;  /* 0x0000004100417308 */ /* 0x000e620000000800 */
[----:B--2---:R-:W-:Y:S01]  /*54a0*/  FADD.FTZ R5, R61, R12 ;  /* 0x0000000c3d057221 */ /* 0x004fe20000010000 */
[----:B---3--:R-:W-:-:S06]  /*54b0*/  CS2R R26, SRZ ;  /* 0x00000000001a7805 */ /* 0x008fcc000001ff00 */
[----:B------:R2:W3:Y:S01]  /*54c0*/  MUFU.EX2 R10, R31 ;  /* 0x0000001f000a7308 */ /* 0x0004e20000000800 */
[C---:B----4-:R-:W-:Y:S01]  /*54d0*/  FADD.FTZ R12, R40.reuse, R5 ;  /* 0x00000005280c7221 */ /* 0x050fe20000010000 */
[----:B------:R-:W-:Y:S02]  /*54e0*/  F2FP.BF16.F32.PACK_AB R177, R40, R61 ;  /* 0x0000003d28b1723e */ /* 0x000fe400000010ff */
[----:B------:R-:W-:Y:S02]  /*54f0*/  CS2R R60, SRZ ;  /* 0x00000000003c7805 */ /* 0x000fe4000001ff00 */
[----:B------:R-:W-:Y:S01]  /*5500*/  CS2R R40, SRZ ;  /* 0x0000000000287805 */ /* 0x000fe2000001ff00 */
[----:B-1----:R-:W-:Y:S01]  /*5510*/  FADD.FTZ R5, R65, R12 ;  /* 0x0000000c41057221 */ /* 0x002fe20000010000 */
[----:B--2---:R-:W-:Y:S02]  /*5520*/  CS2R R30, SRZ ;  /* 0x00000000001e7805 */ /* 0x004fe4000001ff00 */
[C---:B---3--:R-:W-:Y:S01]  /*5530*/  F2FP.BF16.F32.PACK_AB R179, R10.reuse, R65 ;  /* 0x000000410ab3723e */ /* 0x048fe200000010ff */
[----:B------:R-:W-:Y:S01]  /*5540*/  FADD.FTZ R5, R10, R5 ;  /* 0x000000050a057221 */ /* 0x000fe20000010000 */
[----:B------:R-:W-:Y:S01]  /*5550*/  CS2R R64, SRZ ;  /* 0x0000000000407805 */ /* 0x000fe2000001ff00 */
[----:B------:R-:W-:Y:S06]  /*5560*/  @!P2 BRA `(.L_x_2985) ;  /* 0x0000003c0010a947 */ /* 0x000fec0003800000 */
[----:B------:R-:W-:Y:S01]  /*5570*/  VIADD R9, R120, 0xfffffffe ;  /* 0xfffffffe78097836 */ /* 0x000fe20000000000 */
[----:B------:R-:W-:Y:S01]  /*5580*/  UMOV UR60, UR61 ;  /* 0x0000003d003c7c82 */ /* 0x000fe20008000000 */
[----:B------:R-:W-:Y:S01]  /*5590*/  IMAD.MOV.U32 R10, RZ, RZ, R3 ;  /* 0x000000ffff0a7224 */ /* 0x000fe200078e0003 */
[----:B------:R-:W-:Y:S01]  /*55a0*/  UMOV UR37, UR38 ;  /* 0x0000002600257c82 */ /* 0x000fe20008000000 */
[----:B------:R-:W-:Y:S02]  /*55b0*/  IMAD.MOV.U32 R11, RZ, RZ, R4 ;  /* 0x000000ffff0b7224 */ /* 0x000fe400078e0004 */
[----:B------:R-:W-:Y:S02]  /*55c0*/  IMAD.MOV.U32 R2, RZ, RZ, 0x3f800000 ;  /* 0x3f800000ff027424 */ /* 0x000fe400078e00ff */
[----:B------:R-:W-:-:S07]  /*55d0*/  IMAD.MOV.U32 R119, RZ, RZ, RZ ;  /* 0x000000ffff777224 */ /* 0x000fce00078e00ff */
.L_x_2996:
[----:B------:R-:W-:-:S04]  /*55e0*/  UIADD3 UR4, UR37, 0x1, URZ ;  /* 0x0000000125047890 */ /* 0x000fc8000fffe03f */
[----:B------:R-:W-:-:S04]  /*55f0*/  UISETP.NE.AND UP0, UPT, UR4, 0x2, UPT ;  /* 0x000000020400788c */ /* 0x000fc8000bf05270 */
[----:B------:R-:W-:Y:S02]  /*5600*/  USEL UR61, URZ, 0x1, UP0 ;  /* 0x000000013f3d7887 */ /* 0x000fe40008000000 */
[----:B------:R-:W-:Y:S02]  /*5610*/  USEL UR38, UR4, URZ, UP0 ;  /* 0x0000003f04267287 */ /* 0x000fe40008000000 */
[----:B------:R-:W-:Y:S01]  /*5620*/  ULOP3.LUT UR61, UR60, UR61, URZ, 0x3c, !UPT ;  /* 0x0000003d3c3d7292 */ /* 0x000fe2000f8e3c3f */
[----:B------:R-:W-:Y:S11]  /*5630*/  @!P0 BRA `(.L_x_2986) ;  /* 0x0000000000048947 */ /* 0x000ff60003800000 */
[----:B------:R-:W-:Y:S01]  /*5640*/  BPT.TRAP 0x1 ;  /* 0x000000040000795c */ /* 0x000fe20000300000 */
.L_x_2986:
[----:B------:R-:W-:Y:S01]  /*5650*/  R2UR UR4, R16 ;  /* 0x00000000100472ca */ /* 0x000fe200000e0000 */
[----:B------:R-:W-:-:S05]  /*5660*/  IMAD.U32 R0, RZ, RZ, UR61 ;  /* 0x0000003dff007e24 */ /* 0x000fca000f8e00ff */
[----:B------:R-:W-:-:S07]  /*5670*/  SHF.L.U32 R0, R0, 0x1f, RZ ;  /* 0x0000001f00007819 */ /* 0x000fce00000006ff */
[----:B------:R-:W-:-:S09]  /*5680*/  ULEA UR39, UR38, UR4, 0x3 ;  /* 0x0000000426277291 */ /* 0x000fd2000f8e183f */
[----:B------:R1:W2:Y:S01]  /*5690*/  SYNCS.PHASECHK.TRANS64.TRYWAIT P1, [UR39+0x36830], R0 ;  /* 0x03683000ff0075a7 */ /* 0x0002a20008020167 */
[----:B------:R-:W-:Y:S05]  /*56a0*/  @!P0 BRA `(.L_x_2987) ;  /* 0x0000000000048947 */ /* 0x000fea0003800000 */
[----:B------:R-:W-:Y:S01]  /*56b0*/  BPT.TRAP 0x1 ;  /* 0x000000040000795c */ /* 0x000fe20000300000 */
.L_x_2987:
[----:B--2---:R-:W-:Y:S05]  /*56c0*/  @P1 BRA `(.L_x_2988) ;  /* 0x0000000000081947 */ /* 0x004fea0003800000 */
[----:B------:R-:W2:Y:S02]  /*56d0*/  SYNCS.PHASECHK.TRANS64.TRYWAIT P1, [UR39+0x36830], R0 ;  /* 0x03683000ff0075a7 */ /* 0x000ea40008020167 */
[----:B--2---:R-:W-:Y:S05]  /*56e0*/  @!P1 BRA `(.L_x_2989) ;  /* 0x0000009000409947 */ /* 0x004fea0003800000 */
.L_x_2988:
        /* <DEDUP_REMOVED lines=596> */
.L_x_2990:
[----:B------:R-:W-:Y:S01]  /*7c30*/  R2UR UR4, R16 ;  /* 0x00000000100472ca */ /* 0x000fe200000e0000 */
[----:B-12---:R-:W-:-:S05]  /*7c40*/  IMAD.U32 R0, RZ, RZ, UR60 ;  /* 0x0000003cff007e24 */ /* 0x006fca000f8e00ff */
[----:B------:R-:W-:-:S07]  /*7c50*/  SHF.L.U32 R0, R0, 0x1f, RZ ;  /* 0x0000001f00007819 */ /* 0x000fce00000006ff */
[----:B------:R-:W-:-:S09]  /*7c60*/  ULEA UR5, UR37, UR4, 0x3 ;  /* 0x0000000425057291 */ /* 0x000fd2000f8e183f */
[----:B------:R1:W2:Y:S01]  /*7c70*/  SYNCS.PHASECHK.TRANS64.TRYWAIT P1, [UR5+0x36850], R0 ;  /* 0x03685000ff0075a7 */ /* 0x0002a20008020145 */
[----:B------:R-:W-:Y:S05]  /*7c80*/  @!P0 BRA `(.L_x_2991) ;  /* 0x0000000000048947 */ /* 0x000fea0003800000 */
[----:B------:R-:W-:Y:S01]  /*7c90*/  BPT.TRAP 0x1 ;  /* 0x000000040000795c */ /* 0x000fe20000300000 */
.L_x_2991:
[----:B--2---:R-:W-:Y:S05]  /*7ca0*/  @P1 BRA `(.L_x_2992) ;  /* 0x0000000000081947 */ /* 0x004fea0003800000 */
[----:B------:R-:W2:Y:S02]  /*7cb0*/  SYNCS.PHASECHK.TRANS64.TRYWAIT P1, [UR5+0x36850], R0 ;  /* 0x03685000ff0075a7 */ /* 0x000ea40008020145 */
[----:B--2---:R-:W-:Y:S05]  /*7cc0*/  @!P1 BRA `(.L_x_2993) ;  /* 0x0000006800e09947 */ /* 0x004fea0003800000 */
.L_x_2992:
        /* <DEDUP_REMOVED lines=32> */
[----:B------:R-:W-:Y:S01]  /*7ed0*/  UIADD3 UR4, UR4, 0x300, URZ ;  /* 0x0000030004047890 */ /* 0x000fe2000fffe03f */
[----:B------:R-:W-:Y:S02]  /*7ee0*/  WARPGROUP.DEPBAR.LE gsb0, 0x0 ;  /* 0x00008000000079c5 */ /* 0x000fe40000010000 */
[----:B------:R-:W-:-:S14]  /*7ef0*/  WARPGROUP.ARRIVE ;  /* 0x00000000000079c5 */ /* 0x000fdc0000000000 */
[----:B------:R-:W-:Y:S01]  /*7f00*/  HGMMA.64x192x16.F32.BF16 R24, R180, gdesc[UR4].tnspB, R24, gsb0 ;  /* 0x42e00004b4187df0 */ /* 0x000fe20008001818 */
[----:B------:R-:W-:Y:S01]  /*7f10*/  UMOV UR6, UR4 ;  /* 0x0000000400067c82 */ /* 0x000fe20008000000 */
[----:B------:R-:W-:Y:S01]  /*7f20*/  UMOV UR7, 0x40000040 ;  /* 0x4000004000077882 */ /* 0x000fe20000000000 */
[----:B------:R-:W-:Y:S02]  /*7f30*/  WARPGROUP.DEPBAR.LE gsb0, 0x0 ;  /* 0x00008000000079c5 */ /* 0x000fe40000010000 */
[----:B------:R-:W-:-:S15]  /*7f40*/  WARPGROUP.ARRIVE ;  /* 0x00000000000079c5 */ /* 0x000fde0000000000 */
[----:B------:R-:W-:Y:S03]  /*7f50*/  HGMMA.64x192x16.F32.BF16 R24, R176, gdesc[UR4].tnspB, R24, gsb0 ;  /* 0x42e00004b0187df0 */ /* 0x000fe60008001818 */
[----:B------:R-:W-:Y:S02]  /*7f60*/  WARPGROUP.DEPBAR.LE gsb0, 0x0 ;  /* 0x00008000000079c5 */ /* 0x000fe40000010000 */
[----:B------:R-:W-:Y:S05]  /*7f70*/  @!P0 BRA `(.L_x_2994) ;  /* 0x0000000000048947 */ /* 0x000fea0003800000 */
[----:B------:R-:W-:Y:S01]  /*7f80*/  BPT.TRAP 0x1 ;  /* 0x000000040000795c */ /* 0x000fe20000300000 */
.L_x_2994:
[----:B------:R-:W3:Y:S01]  /*7f90*/  LDL R213, [R1+0x4] ;  /* 0x0000040001d57983 */ /* 0x000ee20000100800 */
[----:B-12---:R-:W-:Y:S02]  /*7fa0*/  FMNMX.FTZ R0, R168, R11, !PT ;  /* 0x0000000ba8007209 */ /* 0x006fe40007810000 */
        /* <DEDUP_REMOVED lines=55> */
[----:B------:R-:W-:Y:S01]  /*8320*/  ISETP.NE.AND P1, PT, R23, RZ, PT ;  /* 0x000000ff1700720c */ /* 0x000fe20003f25270 */
[----:B------:R-:W1:Y:S04]  /*8330*/  SHFL.BFLY PT, R0, R7, 0x2, 0x1f ;  /* 0x0c401f0007007f89 */ /* 0x000e6800000e0000 */
[----:B------:R-:W2:Y:S01]  /*8340*/  SHFL.BFLY PT, R3, R2, 0x2, 0x1f ;  /* 0x0c401f0002037f89 */ /* 0x000ea200000e0000 */
[----:B-1----:R-:W-:-:S02]  /*8350*/  FMNMX.FTZ R12, R7, R0, !PT ;  /* 0x00000000070c7209 */ /* 0x002fc40007810000 */
[----:B------:R-:W1:Y:S01]  /*8360*/  LDC R0, c[0x0][0x988] ;  /* 0x00026200ff007b82 */ /* 0x000e620000000800 */
[----:B--2---:R-:W-:Y:S02]  /*8370*/  FMNMX.FTZ R13, R2, R3, !PT ;  /* 0x00000003020d7209 */ /* 0x004fe40007810000 */
[----:B------:R-:W2:Y:S04]  /*8380*/  SHFL.BFLY PT, R3, R12, 0x1, 0x1f ;  /* 0x0c201f000c037f89 */ /* 0x000ea800000e0000 */
[----:B------:R-:W4:Y:S01]  /*8390*/  SHFL.BFLY PT, R14, R13, 0x1, 0x1f ;  /* 0x0c201f000d0e7f89 */ /* 0x000f2200000e0000 */
[----:B--2---:R-:W-:Y:S02]  /*83a0*/  FMNMX.FTZ R4, R12, R3, !PT ;  /* 0x000000030c047209 */ /* 0x004fe40007810000 */
[----:B----4-:R-:W-:-:S03]  /*83b0*/  FMNMX.FTZ R3, R13, R14, !PT ;  /* 0x0000000e0d037209 */ /* 0x010fc60007810000 */
[C---:B------:R-:W-:Y:S01]  /*83c0*/  FADD.FTZ R11, -R4.reuse, R11 ;  /* 0x0000000b040b7221 */ /* 0x040fe20000010100 */
[----:B-1----:R-:W-:-:S03]  /*83d0*/  FMUL.FTZ R177, R4, R0 ;  /* 0x0000000004b17220 */ /* 0x002fc60000410000 */
[-C--:B------:R-:W-:Y:S01]  /*83e0*/  FMUL.FTZ R14, R11, R0.reuse ;  /* 0x000000000b0e7220 */ /* 0x080fe20000410000 */
[-CC-:B------:R-:W-:Y:S01]  /*83f0*/  FFMA.FTZ R15, R161, R0.reuse, -R177.reuse ;  /* 0x00000000a10f7223 */ /* 0x180fe200000108b1 */
[C---:B------:R-:W-:Y:S01]  /*8400*/  FADD.FTZ R11, -R3.reuse, R10 ;  /* 0x0000000a030b7221 */ /* 0x040fe20000010100 */
[-C--:B------:R-:W-:Y:S01]  /*8410*/  FMUL.FTZ R161, R3, R0.reuse ;  /* 0x0000000003a17220 */ /* 0x080fe20000410000 */
[-C--:B------:R-:W-:Y:S01]  /*8420*/  FFMA.FTZ R200, R168, R0.reuse, -R177 ;  /* 0x00000000a8c87223 */ /* 0x080fe200000108b1 */
[----:B------:R1:W-:Y:S01]  /*8430*/  MUFU.EX2 R7, R14 ;  /* 0x0000000e00077308 */ /* 0x0003e20000000800 */
[-C--:B------:R-:W-:Y:S01]  /*8440*/  FMUL.FTZ R2, R11, R0.reuse ;  /* 0x000000000b027220 */ /* 0x080fe20000410000 */
[-C--:B------:R-:W-:Y:S01]  /*8450*/  FFMA.FTZ R201, R170, R0.reuse, -R161 ;  /* 0x00000000aac97223 */ /* 0x080fe200000108a1 */
[-C--:B------:R-:W-:Y:S01]  /*8460*/  FFMA.FTZ R11, R169, R0.reuse, -R177 ;  /* 0x00000000a90b7223 */ /* 0x080fe200000108b1 */
[-C--:B------:R-:W-:Y:S01]  /*8470*/  FFMA.FTZ R10, R171, R0.reuse, -R161 ;  /* 0x00000000ab0a7223 */ /* 0x080fe200000108a1 */
[-C--:B------:R-:W-:Y:S01]  /*8480*/  FFMA.FTZ R202, R172, R0.reuse, -R177 ;  /* 0x00000000acca7223 */ /* 0x080fe200000108b1 */
[-C--:B------:R-:W-:Y:S01]  /*8490*/  FFMA.FTZ R203, R174, R0.reuse, -R161 ;  /* 0x00000000aecb7223 */ /* 0x080fe200000108a1 */
[-C--:B------:R-:W-:Y:S01]  /*84a0*/  FFMA.FTZ R13, R173, R0.reuse, -R177 ;  /* 0x00000000ad0d7223 */ /* 0x080fe200000108b1 */
[----:B------:R-:W2:Y:S01]  /*84b0*/  MUFU.EX2 R200, R200 ;  /* 0x000000c800c87308 */ /* 0x000ea20000000800 */
[-C--:B------:R-:W-:Y:S01]  /*84c0*/  FFMA.FTZ R12, R175, R0.reuse, -R161 ;  /* 0x00000000af0c7223 */ /* 0x080fe200000108a1 */
[-C--:B------:R-:W-:Y:S01]  /*84d0*/  FFMA.FTZ R196, R160, R0.reuse, -R177 ;  /* 0x00000000a0c47223 */ /* 0x080fe200000108b1 */
[-CC-:B------:R-:W-:Y:S01]  /*84e0*/  FFMA.FTZ R197, R162, R0.reuse, -R161.reuse ;  /* 0x00000000a2c57223 */ /* 0x180fe200000108a1 */
[-C--:B-1----:R-:W-:Y:S01]  /*84f0*/  FFMA.FTZ R14, R163, R0.reuse, -R161 ;  /* 0x00000000a30e7223 */ /* 0x082fe200000108a1 */
[-CC-:B------:R-:W-:Y:S01]  /*8500*/  FFMA.FTZ R198, R164, R0.reuse, -R177.reuse ;  /* 0x00000000a4c67223 */ /* 0x180fe200000108b1 */
[-C--:B------:R-:W-:Y:S01]  /*8510*/  FFMA.FTZ R180, R128, R0.reuse, -R177 ;  /* 0x0000000080b47223 */ /* 0x080fe200000108b1 */
[-CC-:B------:R-:W-:Y:S01]  /*8520*/  FFMA.FTZ R199, R166, R0.reuse, -R161.reuse ;  /* 0x00000000a6c77223 */ /* 0x180fe200000108a1 */
[----:B------:R-:W-:Y:S01]  /*8530*/  MUFU.EX2 R2, R2 ;  /* 0x0000000200027308 */ /* 0x000fe20000000800 */
[-C--:B------:R-:W-:Y:S01]  /*8540*/  FFMA.FTZ R128, R147, R0.reuse, -R161 ;  /* 0x0000000093807223 */ /* 0x080fe200000108a1 */
[-C--:B------:R-:W-:Y:S01]  /*8550*/  FFMA.FTZ R21, R165, R0.reuse, -R177 ;  /* 0x00000000a5157223 */ /* 0x080fe200000108b1 */
[-CC-:B------:R-:W-:Y:S01]  /*8560*/  FFMA.FTZ R20, R167, R0.reuse, -R161.reuse ;  /* 0x00000000a7147223 */ /* 0x180fe200000108a1 */
[-C--:B------:R-:W-:Y:S01]  /*8570*/  FFMA.FTZ R185, R138, R0.reuse, -R161 ;  /* 0x000000008ab97223 */ /* 0x080fe200000108a1 */
[-CC-:B------:R-:W-:Y:S01]  /*8580*/  FFMA.FTZ R192, R152, R0.reuse, -R177.reuse ;  /* 0x0000000098c07223 */ /* 0x180fe200000108b1 */
[-C--:B------:R-:W-:Y:S01]  /*8590*/  FFMA.FTZ R184, R136, R0.reuse, -R177 ;  /* 0x0000000088b87223 */ /* 0x080fe200000108b1 */
[--C-:B------:R-:W-:Y:S01]  /*85a0*/  FFMA.FTZ R193, R154, R0, -R161.reuse ;  /* 0x000000009ac17223 */ /* 0x100fe200000108a1 */
[----:B------:R-:W1:Y:S01]  /*85b0*/  MUFU.EX2 R201, R201 ;  /* 0x000000c900c97308 */ /* 0x000e620000000800 */
[----:B--2---:R-:W-:Y:S01]  /*85c0*/  FFMA.FTZ R6, R7, R6, R200 ;  /* 0x0000000607067223 */ /* 0x004fe200000100c8 */
[-C--:B------:R-:W-:Y:S01]  /*85d0*/  FFMA.FTZ R136, R139, R0.reuse, -R161 ;  /* 0x000000008b887223 */ /* 0x080fe200000108a1 */
[-CC-:B------:R-:W-:Y:S01]  /*85e0*/  FFMA.FTZ R153, R153, R0.reuse, -R177.reuse ;  /* 0x0000000099997223 */ /* 0x180fe200000108b1 */
[-C--:B------:R-:W-:Y:S01]  /*85f0*/  FFMA.FTZ R176, R120, R0.reuse, -R177 ;  /* 0x0000000078b07223 */ /* 0x080fe200000108b1 */
[-C--:B------:R-:W-:Y:S01]  /*8600*/  FFMA.FTZ R120, R155, R0.reuse, -R161 ;  /* 0x000000009b787223 */ /* 0x080fe200000108a1 */
[-C--:B------:R-:W-:Y:S01]  /*8610*/  FFMA.FTZ R194, R156, R0.reuse, -R177 ;  /* 0x000000009cc27223 */ /* 0x080fe200000108b1 */
[-C--:B------:R-:W-:Y:S01]  /*8620*/  FFMA.FTZ R195, R158, R0.reuse, -R161 ;  /* 0x000000009ec37223 */ /* 0x080fe200000108a1 */
[----:B------:R-:W2:Y:S01]  /*8630*/  MUFU.EX2 R11, R11 ;  /* 0x0000000b000b7308 */ /* 0x000ea20000000800 */
[-CC-:B------:R-:W-:Y:S01]  /*8640*/  FFMA.FTZ R157, R157, R0.reuse, -R177.reuse ;  /* 0x000000009d9d7223 */ /* 0x180fe200000108b1 */
[-C--:B------:R-:W-:Y:S01]  /*8650*/  FFMA.FTZ R178, R124, R0.reuse, -R177 ;  /* 0x000000007cb27223 */ /* 0x080fe200000108b1 */
[-C--:B------:R-:W-:Y:S01]  /*8660*/  FFMA.FTZ R124, R159, R0.reuse, -R161 ;  /* 0x000000009f7c7223 */ /* 0x080fe200000108a1 */
[-CC-:B------:R-:W-:Y:S01]  /*8670*/  FFMA.FTZ R186, R140, R0.reuse, -R177.reuse ;  /* 0x000000008cba7223 */ /* 0x180fe200000108b1 */
[-C--:B------:R-:W-:Y:S01]  /*8680*/  FFMA.FTZ R188, R144, R0.reuse, -R177 ;  /* 0x0000000090bc7223 */ /* 0x080fe200000108b1 */
[-C--:B------:R-:W-:Y:S01]  /*8690*/  FFMA.FTZ R189, R146, R0.reuse, -R161 ;  /* 0x0000000092bd7223 */ /* 0x080fe200000108a1 */
[-C--:B------:R-:W-:Y:S01]  /*86a0*/  FFMA.FTZ R145, R145, R0.reuse, -R177 ;  /* 0x0000000091917223 */ /* 0x080fe200000108b1 */
[----:B------:R-:W4:Y:S01]  /*86b0*/  MUFU.EX2 R10, R10 ;  /* 0x0000000a000a7308 */ /* 0x000f220000000800 */
[----:B-1----:R-:W-:Y:S01]  /*86c0*/  FFMA.FTZ R5, R2, R5, R201 ;  /* 0x0000000502057223 */ /* 0x002fe200000100c9 */
[-C--:B------:R-:W-:Y:S01]  /*86d0*/  FFMA.FTZ R181, R130, R0.reuse, -R161 ;  /* 0x0000000082b57223 */ /* 0x080fe200000108a1 */
[-C--:B------:R-:W-:Y:S01]  /*86e0*/  FFMA.FTZ R190, R148, R0.reuse, -R177 ;  /* 0x0000000094be7223 */ /* 0x080fe200000108b1 */
[-C--:B------:R-:W-:Y:S01]  /*86f0*/  FFMA.FTZ R191, R150, R0.reuse, -R161 ;  /* 0x0000000096bf7223 */ /* 0x080fe200000108a1 */
[-CC-:B------:R-:W-:Y:S01]  /*8700*/  FFMA.FTZ R149, R149, R0.reuse, -R177.reuse ;  /* 0x0000000095957223 */ /* 0x180fe200000108b1 */
[-C--:B------:R-:W-:Y:S01]  /*8710*/  FFMA.FTZ R182, R132, R0.reuse, -R177 ;  /* 0x0000000084b67223 */ /* 0x080fe200000108b1 */
[-C--:B------:R-:W-:Y:S01]  /*8720*/  FFMA.FTZ R132, R151, R0.reuse, -R161 ;  /* 0x0000000097847223 */ /* 0x080fe200000108a1 */
[----:B------:R-:W1:Y:S01]  /*8730*/  MUFU.EX2 R202, R202 ;  /* 0x000000ca00ca7308 */ /* 0x000e620000000800 */
[----:B--2---:R-:W-:Y:S01]  /*8740*/  FADD.FTZ R147, R11, R6 ;  /* 0x000000060b937221 */ /* 0x004fe20000010000 */
[-C--:B------:R-:W-:Y:S01]  /*8750*/  FFMA.FTZ R137, R137, R0.reuse, -R177 ;  /* 0x0000000089897223 */ /* 0x080fe200000108b1 */
[-CC-:B------:R-:W-:Y:S01]  /*8760*/  FFMA.FTZ R183, R134, R0.reuse, -R161.reuse ;  /* 0x0000000086b77223 */ /* 0x180fe200000108a1 */
[-C--:B------:R-:W-:Y:S01]  /*8770*/  FFMA.FTZ R187, R142, R0.reuse, -R161 ;  /* 0x000000008ebb7223 */ /* 0x080fe200000108a1 */
[-CC-:B------:R-:W-:Y:S01]  /*8780*/  FFMA.FTZ R141, R141, R0.reuse, -R177.reuse ;  /* 0x000000008d8d7223 */ /* 0x180fe200000108b1 */
[-CC-:B------:R-:W-:Y:S01]  /*8790*/  FFMA.FTZ R129, R129, R0.reuse, -R177.reuse ;  /* 0x0000000081817223 */ /* 0x180fe200000108b1 */
[-C--:B------:R-:W-:Y:S01]  /*87a0*/  FFMA.FTZ R133, R133, R0.reuse, -R177 ;  /* 0x0000000085857223 */ /* 0x080fe200000108b1 */
[----:B------:R-:W2:Y:S01]  /*87b0*/  MUFU.EX2 R203, R203 ;  /* 0x000000cb00cb7308 */ /* 0x000ea20000000800 */
[----:B----4-:R-:W-:Y:S01]  /*87c0*/  FADD.FTZ R6, R10, R5 ;  /* 0x000000050a067221 */ /* 0x010fe20000010000 */
[-CC-:B------:R-:W-:Y:S01]  /*87d0*/  FFMA.FTZ R121, R121, R0.reuse, -R177.reuse ;  /* 0x0000000079797223 */ /* 0x180fe200000108b1 */
[-C--:B------:R-:W-:Y:S01]  /*87e0*/  FFMA.FTZ R125, R125, R0.reuse, -R177 ;  /* 0x000000007d7d7223 */ /* 0x080fe200000108b1 */
[-CC-:B------:R-:W-:Y:S01]  /*87f0*/  FFMA.FTZ R177, R122, R0.reuse, -R161.reuse ;  /* 0x000000007ab17223 */ /* 0x180fe200000108a1 */
[-CC-:B------:R-:W-:Y:S01]  /*8800*/  FFMA.FTZ R123, R123, R0.reuse, -R161.reuse ;  /* 0x000000007b7b7223 */ /* 0x180fe200000108a1 */
[-CC-:B------:R-:W-:Y:S01]  /*8810*/  FFMA.FTZ R126, R126, R0.reuse, -R161.reuse ;  /* 0x000000007e7e7223 */ /* 0x180fe200000108a1 */
[----:B------:R-:W-:Y:S01]  /*8820*/  FFMA.FTZ R127, R127, R0, -R161 ;  /* 0x000000007f7f7223 */ /* 0x000fe200000108a1 */
[----:B------:R-:W4:Y:S01]  /*8830*/  MUFU.EX2 R13, R13 ;  /* 0x0000000d000d7308 */ /* 0x000f220000000800 */
[----:B-1----:R-:W-:-:S07]  /*8840*/  FADD.FTZ R138, R202, R147 ;  /* 0x00000093ca8a7221 */ /* 0x002fce0000010000 */
[----:B------:R-:W1:Y:S01]  /*8850*/  MUFU.EX2 R12, R12 ;  /* 0x0000000c000c7308 */ /* 0x000e620000000800 */
[----:B--2---:R-:W-:-:S07]  /*8860*/  FADD.FTZ R5, R203, R6 ;  /* 0x00000006cb057221 */ /* 0x004fce0000010000 */
[----:B------:R-:W2:Y:S01]  /*8870*/  MUFU.EX2 R196, R196 ;  /* 0x000000c400c47308 */ /* 0x000ea20000000800 */
[----:B----4-:R-:W-:-:S07]  /*8880*/  FADD.FTZ R139, R13, R138 ;  /* 0x0000008a0d8b7221 */ /* 0x010fce0000010000 */
[----:B------:R-:W4:Y:S01]  /*8890*/  MUFU.EX2 R197, R197 ;  /* 0x000000c500c57308 */ /* 0x000f220000000800 */
[----:B-1----:R-:W-:-:S07]  /*88a0*/  FADD.FTZ R6, R12, R5 ;  /* 0x000000050c067221 */ /* 0x002fce0000010000 */
[----:B------:R-:W1:Y:S01]  /*88b0*/  MUFU.EX2 R15, R15 ;  /* 0x0000000f000f7308 */ /* 0x000e620000000800 */
[----:B--2---:R-:W-:-:S07]  /*88c0*/  FADD.FTZ R138, R196, R139 ;  /* 0x0000008bc48a7221 */ /* 0x004fce0000010000 */
[----:B------:R-:W2:Y:S01]  /*88d0*/  MUFU.EX2 R14, R14 ;  /* 0x0000000e000e7308 */ /* 0x000ea20000000800 */
[----:B----4-:R-:W-:-:S07]  /*88e0*/  FADD.FTZ R5, R197, R6 ;  /* 0x00000006c5057221 */ /* 0x010fce0000010000 */
[----:B------:R-:W4:Y:S01]  /*88f0*/  MUFU.EX2 R198, R198 ;  /* 0x000000c600c67308 */ /* 0x000f220000000800 */
[----:B-1----:R-:W-:Y:S01]  /*8900*/  FADD.FTZ R139, R15, R138 ;  /* 0x0000008a0f8b7221 */ /* 0x002fe20000010000 */
[----:B------:R-:W-:-:S06]  /*8910*/  FFMA.FTZ R138, R143, R0, -R161 ;  /* 0x000000008f8a7223 */ /* 0x000fcc00000108a1 */
        /* <DEDUP_REMOVED lines=15> */
[----:B----4-:R-:W-:Y:S01]  /*8a10*/  FADD.FTZ R139, R153, R130 ;  /* 0x00000082998b7221 */ /* 0x010fe20000010000 */
[----:B------:R-:W-:-:S06]  /*8a20*/  FFMA.FTZ R130, R131, R0, -R161 ;  /* 0x0000000083827223 */ /* 0x000fcc00000108a1 */
        /* <DEDUP_REMOVED lines=15> */
[----:B--2---:R-:W-:Y:S01]  /*8b20*/  FADD.FTZ R131, R145, R134 ;  /* 0x0000008691837221 */ /* 0x004fe20000010000 */
[----:B------:R-:W-:-:S06]  /*8b30*/  FFMA.FTZ R134, R135, R0, -R161 ;  /* 0x0000000087867223 */ /* 0x000fcc00000108a1 */
        /* <DEDUP_REMOVED lines=26> */
[----:B------:R-:W-:-:S04]  /*8ce0*/  IMAD.U32 R5, RZ, RZ, UR39 ;  /* 0x00000027ff057e24 */ /* 0x000fc8000f8e00ff */
[----:B------:R-:W-:Y:S02]  /*8cf0*/  @P1 VIADD R5, R5, 0x36840 ;  /* 0x0003684005051836 */ /* 0x000fe40000000000 */
[----:B------:R-:W4:Y:S01]  /*8d00*/  MUFU.EX2 R129, R129 ;  /* 0x0000008100817308 */ /* 0x000f220000000800 */
[----:B-1----:R-:W-:Y:S02]  /*8d10*/  FADD.FTZ R122, R180, R131 ;  /* 0x00000083b47a7221 */ /* 0x002fe40000010000 */
[----:B---3--:R-:W-:-:S04]  /*8d20*/  @P1 PRMT R5, R213, 0x654, R5 ;  /* 0x00000654d5051816 */ /* 0x008fc80000000005 */
[----:B------:R1:W-:Y:S01]  /*8d30*/  @P1 SYNCS.ARRIVE.TRANS64.RED.A1T0 RZ, [R5+URZ], RZ ;  /* 0x000000ff05ff19a7 */ /* 0x0003e2000810043f */
[----:B------:R-:W3:Y:S01]  /*8d40*/  MUFU.EX2 R130, R130 ;  /* 0x0000008200827308 */ /* 0x000ee20000000800 */
[----:B--2---:R-:W-:-:S07]  /*8d50*/  FADD.FTZ R131, R181, R6 ;  /* 0x00000006b5837221 */ /* 0x004fce0000010000 */
[----:B------:R-:W2:Y:S01]  /*8d60*/  MUFU.EX2 R182, R182 ;  /* 0x000000b600b67308 */ /* 0x000ea20000000800 */
[----:B----4-:R-:W-:-:S07]  /*8d70*/  FADD.FTZ R135, R129, R122 ;  /* 0x0000007a81877221 */ /* 0x010fce0000010000 */
[----:B------:R-:W-:Y:S01]  /*8d80*/  MUFU.EX2 R183, R183 ;  /* 0x000000b700b77308 */ /* 0x000fe20000000800 */
[----:B---3--:R-:W-:-:S07]  /*8d90*/  FADD.FTZ R6, R130, R131 ;  /* 0x0000008382067221 */ /* 0x008fce0000010000 */
[----:B------:R-:W1:Y:S01]  /*8da0*/  MUFU.EX2 R133, R133 ;  /* 0x0000008500857308 */ /* 0x000e620000000800 */
[----:B--2---:R-:W-:-:S07]  /*8db0*/  FADD.FTZ R122, R182, R135 ;  /* 0x00000087b67a7221 */ /* 0x004fce0000010000 */
[----:B------:R-:W-:Y:S08]  /*8dc0*/  MUFU.EX2 R134, R134 ;  /* 0x0000008600867308 */ /* 0x000ff00000000800 */
[----:B------:R-:W2:Y:S01]  /*8dd0*/  MUFU.EX2 R176, R176 ;  /* 0x000000b000b07308 */ /* 0x000ea20000000800 */
[----:B-1----:R-:W-:-:S07]  /*8de0*/  FADD.FTZ R5, R133, R122 ;  /* 0x0000007a85057221 */ /* 0x002fce0000010000 */
[----:B------:R-:W-:Y:S08]  /*8df0*/  MUFU.EX2 R177, R177 ;  /* 0x000000b100b17308 */ /* 0x000ff00000000800 */
[----:B------:R-:W1:Y:S01]  /*8e00*/  MUFU.EX2 R121, R121 ;  /* 0x0000007900797308 */ /* 0x000e620000000800 */
[----:B--2---:R-:W-:-:S07]  /*8e10*/  FADD.FTZ R122, R176, R5 ;  /* 0x00000005b07a7221 */ /* 0x004fce0000010000 */
[----:B------:R2:W3:Y:S08]  /*8e20*/  MUFU.EX2 R139, R123 ;  /* 0x0000007b008b7308 */ /* 0x0004f00000000800 */
[----:B------:R-:W4:Y:S01]  /*8e30*/  MUFU.EX2 R178, R178 ;  /* 0x000000b200b27308 */ /* 0x000f220000000800 */
[----:B--2---:R-:W-:Y:S01]  /*8e40*/  FADD.FTZ R123, R183, R6 ;  /* 0x00000006b77b7221 */ /* 0x004fe20000010000 */
[----:B-1----:R-:W-:-:S03]  /*8e50*/  FADD.FTZ R5, R121, R122 ;  /* 0x0000007a79057221 */ /* 0x002fc60000010000 */
[----:B------:R-:W-:-:S03]  /*8e60*/  FADD.FTZ R6, R134, R123 ;  /* 0x0000007b86067221 */ /* 0x000fc60000010000 */
[----:B------:R-:W1:Y:S01]  /*8e70*/  MUFU.EX2 R179, R126 ;  /* 0x0000007e00b37308 */ /* 0x000e620000000800 */
[----:B------:R-:W-:-:S04]  /*8e80*/  FADD.FTZ R6, R177, R6 ;  /* 0x00000006b1067221 */ /* 0x000fc80000010000 */
[----:B---3--:R-:W-:-:S03]  /*8e90*/  FADD.FTZ R6, R139, R6 ;  /* 0x000000068b067221 */ /* 0x008fc60000010000 */
[----:B------:R-:W2:Y:S01]  /*8ea0*/  MUFU.EX2 R125, R125 ;  /* 0x0000007d007d7308 */ /* 0x000ea20000000800 */
[----:B----4-:R-:W-:-:S07]  /*8eb0*/  FADD.FTZ R122, R178, R5 ;  /* 0x00000005b27a7221 */ /* 0x010fce0000010000 */
[----:B------:R-:W3:Y:S01]  /*8ec0*/  MUFU.EX2 R140, R127 ;  /* 0x0000007f008c7308 */ /* 0x000ee20000000800 */
[----:B-1----:R-:W-:Y:S01]  /*8ed0*/  FADD.FTZ R5, R179, R6 ;  /* 0x00000006b3057221 */ /* 0x002fe20000010000 */
[----:B--2---:R-:W-:-:S03]  /*8ee0*/  FADD.FTZ R6, R125, R122 ;  /* 0x0000007a7d067221 */ /* 0x004fc60000010000 */
[----:B---3--:R-:W-:Y:S01]  /*8ef0*/  FADD.FTZ R5, R140, R5 ;  /* 0x000000058c057221 */ /* 0x008fe20000010000 */
[----:B------:R-:W-:Y:S06]  /*8f00*/  @!P0 BRA `(.L_x_2995) ;  /* 0x0000000000048947 */ /* 0x000fec0003800000 */
[----:B------:R-:W-:Y:S01]  /*8f10*/  BPT.TRAP 0x1 ;  /* 0x000000040000795c */ /* 0x000fe20000300000 */
.L_x_2995:
[----:B------:R-:W2:Y:S01]  /*8f20*/  LDL R123, [R1] ;  /* 0x00000000017b7983 */ /* 0x000ea20000100800 */
[----:B------:R-:W-:Y:S01]  /*8f30*/  ISETP.NE.AND P1, PT, R22, RZ, PT ;  /* 0x000000ff1600720c */ /* 0x000fe20003f25270 */
[----:B------:R-:W-:Y:S01]  /*8f40*/  IMAD.U32 R122, RZ, RZ, UR5 ;  /* 0x00000005ff7a7e24 */ /* 0x000fe2000f8e00ff */
[----:B------:R-:W-:Y:S01]  /*8f50*/  UMOV UR60, UR61 ;  /* 0x0000003d003c7c82 */ /* 0x000fe20008000000 */
        /* <DEDUP_REMOVED lines=32> */
[----:B--2---:R-:W-:-:S04]  /*9160*/  @P1 PRMT R122, R123, 0x654, R122 ;  /* 0x000006547b7a1816 */ /* 0x004fc8000000007a */
[----:B------:R1:W-:Y:S01]  /*9170*/  @P1 SYNCS.ARRIVE.TRANS64.RED.A1T0 RZ, [R122+URZ], RZ ;  /* 0x000000ff7aff19a7 */ /* 0x0003e2000810043f */
[C---:B------:R-:W-:Y:S01]  /*9180*/  ISETP.GT.AND P1, PT, R9.reuse, RZ, PT ;  /* 0x000000ff0900720c */ /* 0x040fe20003f24270 */
[----:B------:R-:W-:-:S12]  /*9190*/  VIADD R9, R9, 0xffffffff ;  /* 0xffffffff09097836 */ /* 0x000fd80000000000 */
[----:B-1----:R-:W-:Y:S05]  /*91a0*/  @P1 BRA `(.L_x_2996) ;  /* 0xffffffc4000c1947 */ /* 0x002fea000383ffff */
.L_x_2985:
        /* <DEDUP_REMOVED lines=99> */
.L_x_2997:
[----:B------:R-:W-:Y:S01]  /*97e0*/  R2UR UR4, R16 ;  /* 0x00000000100472ca */ /* 0x000fe200000e0000 */
[----:B------:R-:W-:-:S05]  /*97f0*/  IMAD.U32 R2, RZ, RZ, UR61 ;  /* 0x0000003dff027e24 */ /* 0x000fca000f8e00ff */
[----:B------:R-:W-:-:S07]  /*9800*/  SHF.L.U32 R2, R2, 0x1f, RZ ;  /* 0x0000001f02027819 */ /* 0x000fce00000006ff */
[----:B------:R-:W-:-:S09]  /*9810*/  ULEA UR5, UR38, UR4, 0x3 ;  /* 0x0000000426057291 */ /* 0x000fd2000f8e183f */
[----:B------:R1:W2:Y:S01]  /*9820*/  SYNCS.PHASECHK.TRANS64.TRYWAIT P1, [UR5+0x36850], R2 ;  /* 0x03685002ff0075a7 */ /* 0x0002a20008020145 */
[----:B------:R-:W-:Y:S05]  /*9830*/  @!P0 BRA `(.L_x_2998) ;  /* 0x0000000000048947 */ /* 0x000fea0003800000 */
[----:B------:R-:W-:Y:S01]  /*9840*/  BPT.TRAP 0x1 ;  /* 0x000000040000795c */ /* 0x000fe20000300000 */
.L_x_2998:
[----:B--2---:R-:W-:Y:S05]  /*9850*/  @P1 BRA `(.L_x_2999) ;  /* 0x0000000000081947 */ /* 0x004fea0003800000 */
[----:B------:R-:W2:Y:S02]  /*9860*/  SYNCS.PHASECHK.TRANS64.TRYWAIT P1, [UR5+0x36850], R2 ;  /* 0x03685002ff0075a7 */ /* 0x000ea40008020145 */
[----:B--2---:R-:W-:Y:S05]  /*9870*/  @!P1 BRA `(.L_x_3000) ;  /* 0x00000050000c9947 */ /* 0x004fea0003800000 */
.L_x_2999:
[----:B------:R-:W-:Y:S01]  /*9880*/  R2UR UR4, R16 ;  /* 0x00000000100472ca */ /* 0x000fe200000e0000 */
[----:B------:R-:W-:Y:S01]  /*9890*/  WARPGROUP.ARRIVE ;  /* 0x00000000000079c5 */ /* 0x000fe20000000000 */
[----:B------:R-:W-:Y:S01]  /*98a0*/  UMOV UR7, 0x40000040 ;  /* 0x4000004000077882 */ /* 0x000fe20000000000 */
[----:B--2---:R-:W2:Y:S01]  /*98b0*/  SHFL.BFLY PT, R7, R6, 0x2, 0x1f ;  /* 0x0c401f0006077f89 */ /* 0x004ea200000e0000 */
[----:B------:R-:W-:Y:S02]  /*98c0*/  IMAD.MOV.U32 R10, RZ, RZ, RZ ;  /* 0x000000ffff0a7224 */ /* 0x000fe400078e00ff */
[----:B------:R-:W-:Y:S01]  /*98d0*/  IMAD.MOV.U32 R20, RZ, RZ, -0x800000 ;  /* 0xff800000ff147424 */ /* 0x000fe200078e00ff */
[----:B-1----:R-:W1:Y:S06]  /*98e0*/  SHFL.BFLY PT, R2, R5, 0x2, 0x1f ;  /* 0x0c401f0005027f89 */ /* 0x002e6c00000e0000 */
[----:B------:R-:W-:-:S04]  /*98f0*/  UIADD3 UR4, UR4, 0x400, URZ ;  /* 0x0000040004047890 */ /* 0x000fc8000fffe03f */
[----:B------:R-:W-:-:S04]  /*9900*/  USHF.R.U32.HI UR4, URZ, 0x4, UR4 ;  /* 0x000000043f047899 */ /* 0x000fc80008011604 */
[----:B------:R-:W-:-:S04]  /*9910*/  ULOP3.LUT UR4, UR4, 0x3fff, URZ, 0xc0, !UPT ;  /* 0x00003fff04047892 */ /* 0x000fc8000f8ec03f */
[----:B------:R-:W-:Y:S01]  /*9920*/  ULOP3.LUT UR4, UR4, 0x3800000, URZ, 0xfc, !UPT ;  /* 0x0380000004047892 */ /* 0x000fe2000f8efc3f */
[----:B--2---:R-:W-:-:S03]  /*9930*/  FADD.FTZ R7, R7, R6 ;  /* 0x0000000607077221 */ /* 0x004fc60000010000 */
[----:B------:R-:W-:Y:S01]  /*9940*/  UIMAD UR4, UR38, 0xa80, UR4 ;  /* 0x00000a80260478a4 */ /* 0x000fe2000f8e0204 */
[----:B-1----:R-:W-:Y:S01]  /*9950*/  FADD.FTZ R8, R2, R5 ;  /* 0x0000000502087221 */ /* 0x002fe20000010000 */
[----:B------:R-:W-:Y:S01]  /*9960*/  IMAD.MOV.U32 R5, RZ, RZ, RZ ;  /* 0x000000ffff057224 */ /* 0x000fe200078e00ff */
[----:B------:R-:W1:Y:S04]  /*9970*/  SHFL.BFLY PT, R2, R7, 0x1, 0x1f ;  /* 0x0c201f0007027f89 */ /* 0x000e6800000e0000 */
[----:B------:R-:W-:Y:S01]  /*9980*/  UMOV UR6, UR4 ;  /* 0x0000000400067c82 */ /* 0x000fe20008000000 */
[----:B------:R-:W2:Y:S01]  /*9990*/  SHFL.BFLY PT, R9, R8, 0x1, 0x1f ;  /* 0x0c201f0008097f89 */ /* 0x000ea200000e0000 */
[----:B------:R-:W-:Y:S01]  /*99a0*/  HGMMA.64x192x16.F32.BF16 R24, R200, gdesc[UR4].tnspB, R24, gsb0 ;  /* 0x42e00004c8187df0 */ /* 0x000fe20008001818 */
[----:B------:R-:W-:Y:S01]  /*99b0*/  UIADD3 UR6, UR4, 0x80, URZ ;  /* 0x0000008004067890 */ /* 0x000fe2000fffe03f */
[----:B------:R-:W-:Y:S01]  /*99c0*/  UMOV UR7, 0x40000040 ;  /* 0x4000004000077882 */ /* 0x000fe20000000000 */
[----:B-1----:R-:W-:Y:S01]  /*99d0*/  FADD.FTZ R11, R7, R2 ;  /* 0x00000002070b7221 */ /* 0x002fe20000010000 */
[----:B------:R-:W-:-:S02]  /*99e0*/  IMAD.MOV.U32 R2, RZ, RZ, -0x800000 ;  /* 0xff800000ff027424 */ /* 0x000fc400078e00ff */
[----:B--2---:R-:W-:Y:S02]  /*99f0*/  FADD.FTZ R12, R8, R9 ;  /* 0x00000009080c7221 */ /* 0x004fe40000010000 */
[----:B------:R-:W-:-:S03]  /*9a00*/  FSETP.NE.FTZ.AND P1, PT, R11, RZ, PT ;  /* 0x000000ff0b00720b */ /* 0x000fc60003f35000 */
[----:B------:R-:W-:-:S10]  /*9a10*/  FSETP.NE.FTZ.AND P2, PT, R12, RZ, PT ;  /* 0x000000ff0c00720b */ /* 0x000fd40003f55000 */
[----:B------:R-:W1:Y:S01]  /*9a20*/  @P1 MUFU.LG2 R9, R11 ;  /* 0x0000000b00091308 */ /* 0x000e620000000c00 */
[C---:B------:R-:W-:Y:S02]  /*9a30*/  @P1 FMUL.FTZ R7, R0.reuse, 0.69314718246459960938 ;  /* 0x3f31721800071820 */ /* 0x040fe40000410000 */
[----:B------:R-:W-:-:S05]  /*9a40*/  @P2 FMUL.FTZ R13, R0, 0.69314718246459960938 ;  /* 0x3f317218000d2820 */ /* 0x000fca0000410000 */
        /* <DEDUP_REMOVED lines=37> */
[----:B-1-34-:R-:W-:Y:S05]  /*9ca0*/  @!P0 BRA `(.L_x_3001) ;  /* 0x0000000000048947 */ /* 0x01afea0003800000 */
[----:B------:R-:W-:Y:S01]  /*9cb0*/  BPT.TRAP 0x1 ;  /* 0x000000040000795c */ /* 0x000fe20000300000 */
.L_x_3001:
[----:B------:R-:W2:Y:S01]  /*9cc0*/  LDL R8, [R1] ;  /* 0x0000000001087983 */ /* 0x000ea20000100800 */
[----:B------:R-:W-:Y:S01]  /*9cd0*/  ISETP.NE.AND P0, PT, R22, RZ, PT ;  /* 0x000000ff1600720c */ /* 0x000fe20003f05270 */
[----:B------:R-:W-:Y:S02]  /*9ce0*/  IMAD.U32 R4, RZ, RZ, UR5 ;  /* 0x00000005ff047e24 */ /* 0x000fe4000f8e00ff */
        /* <DEDUP_REMOVED lines=11> */
[----:B------:R-:W-:-:S02]  /*9da0*/  @P0 VIADD R4, R4, 0x36860 ;  /* 0x0003686004040836 */ /* 0x000fc40000000000 */
        /* <DEDUP_REMOVED lines=37> */
[C---:B------:R-:W-:Y:S01]  /*a000*/  LOP3.LUT R5, R18.reuse, 0x380, RZ, 0xc0, !PT ;  /* 0x0000038012057812 */ /* 0x040fe200078ec0ff */
[-C--:B------:R-:W-:Y:S01]  /*a010*/  FMUL.FTZ R27, R27, R10.reuse ;  /* 0x0000000a1b1b7220 */ /* 0x080fe20000410000 */
[----:B------:R-:W-:Y:S01]  /*a020*/  IADD3 R9, P2, R18, 0x20, RZ ;  /* 0x0000002012097810 */ /* 0x000fe20007f5e0ff */
[-C--:B------:R-:W-:Y:S01]  /*a030*/  FMUL.FTZ R120, R26, R10.reuse ;  /* 0x0000000a1a787220 */ /* 0x080fe20000410000 */
[----:B------:R-:W-:Y:S01]  /*a040*/  SHF.R.U64 R5, R5, 0x3, RZ ;  /* 0x0000000305057819 */ /* 0x000fe200000012ff */
[-C--:B------:R-:W-:Y:S01]  /*a050*/  FMUL.FTZ R7, R31, R10.reuse ;  /* 0x0000000a1f077220 */ /* 0x080fe20000410000 */
[----:B------:R-:W-:Y:S01]  /*a060*/  IADD3 R11, P1, R18, 0x40, RZ ;  /* 0x00000040120b7810 */ /* 0x000fe20007f3e0ff */
        /* <DEDUP_REMOVED lines=45> */
[----:B------:R-:W-:Y:S01]  /*a340*/  IADD3 R13, P6, R18, 0x60, RZ ;  /* 0x00000060120d7810 */ /* 0x000fe20007fde0ff */
[----:B------:R-:W-:Y:S01]  /*a350*/  ULDC UR4, c[0x0][0xda8] ;  /* 0x00036a0000047ab9 */ /* 0x000fe20000000800 */
[----:B------:R-:W-:Y:S01]  /*a360*/  LOP3.LUT R10, R11, 0x380, RZ, 0xc0, !PT ;  /* 0x000003800b0a7812 */ /* 0x000fe200078ec0ff */
[----:B------:R-:W-:Y:S01]  /*a370*/  UIADD3 UR35, -UR36, URZ, URZ ;  /* 0x0000003f24237290 */ /* 0x000fe2000fffe13f */
[----:B------:R-:W-:Y:S01]  /*a380*/  R2UR UR6, R208 ;  /* 0x00000000d00672ca */ /* 0x000fe200000e0000 */
[----:B------:R-:W-:Y:S01]  /*a390*/  ULDC UR10, c[0x0][0xa88] ;  /* 0x0002a200000a7ab9 */ /* 0x000fe20000000800 */
[----:B------:R-:W-:Y:S01]  /*a3a0*/  LOP3.LUT R12, R13, 0x380, RZ, 0xc0, !PT ;  /* 0x000003800d0c7812 */ /* 0x000fe200078ec0ff */
[----:B------:R-:W-:Y:S01]  /*a3b0*/  ULDC.64 UR8, c[0x0][0xb70] ;  /* 0x0002dc0000087ab9 */ /* 0x000fe20000000a00 */
[----:B------:R-:W-:Y:S01]  /*a3c0*/  SHF.R.U64 R10, R10, 0x3, RZ ;  /* 0x000000030a0a7819 */ /* 0x000fe200000012ff */
[----:B------:R-:W-:Y:S01]  /*a3d0*/  ULDC.64 UR12, c[0x0][0x208] ;  /* 0x00008200000c7ab9 */ /* 0x000fe20000000a00 */
[----:B------:R-:W-:-:S02]  /*a3e0*/  R2UR UR7, R207 ;  /* 0x00000000cf0772ca */ /* 0x000fc400000e0000 */
[----:B------:R-:W-:Y:S02]  /*a3f0*/  IADD3 R15, P5, R18, 0x4000, RZ ;  /* 0x00004000120f7810 */ /* 0x000fe40007fbe0ff */
[----:B------:R-:W-:Y:S02]  /*a400*/  F2FP.BF16.F32.PACK_AB R6, R6, R3 ;  /* 0x000000030606723e */ /* 0x000fe400000010ff */
[----:B------:R-:W-:Y:S01]  /*a410*/  F2FP.BF16.F32.PACK_AB R7, R7, R122 ;  /* 0x0000007a0707723e */ /* 0x000fe200000010ff */
[----:B------:R-:W-:Y:S01]  /*a420*/  UIADD3 UR34, -UR6, URZ, URZ ;  /* 0x0000003f06227290 */ /* 0x000fe2000fffe13f */
[----:B------:R-:W-:Y:S02]  /*a430*/  SHF.R.U64 R12, R12, 0x3, RZ ;  /* 0x000000030c0c7819 */ /* 0x000fe400000012ff */
[----:B------:R-:W-:Y:S02]  /*a440*/  LOP3.LUT R10, R10, R11, RZ, 0x3c, !PT ;  /* 0x0000000b0a0a7212 */ /* 0x000fe400078e3cff */
[----:B------:R-:W-:Y:S01]  /*a450*/  LOP3.LUT R14, R15, 0x380, RZ, 0xc0, !PT ;  /* 0x000003800f0e7812 */ /* 0x000fe200078ec0ff */
[----:B------:R-:W-:Y:S01]  /*a460*/  UIMAD UR34, UR4, UR34, UR7 ;  /* 0x00000022042272a4 */ /* 0x000fe2000f8e0207 */
[----:B------:R-:W-:Y:S01]  /*a470*/  LOP3.LUT R12, R12, R13, RZ, 0x3c, !PT ;  /* 0x0000000d0c0c7212 */ /* 0x000fe200078e3cff */
[----:B------:R-:W-:Y:S01]  /*a480*/  USHF.R.S32.HI UR7, URZ, 0x1f, UR36 ;  /* 0x0000001f3f077899 */ /* 0x000fe20008011424 */
[----:B------:R-:W-:Y:S01]  /*a490*/  SHF.R.U64 R14, R14, 0x3, RZ ;  /* 0x000000030e0e7819 */ /* 0x000fe200000012ff */
[----:B------:R-:W-:Y:S01]  /*a4a0*/  USHF.L.U32 UR34, UR34, 0x7, URZ ;  /* 0x0000000722227899 */ /* 0x000fe2000800063f */
[----:B------:R-:W-:Y:S01]  /*a4b0*/  IADD3 R13, P4, R18, 0x4040, RZ ;  /* 0x00004040120d7810 */ /* 0x000fe20007f9e0ff */
[----:B------:R-:W-:Y:S01]  /*a4c0*/  ULDC UR4, c[0x0][0xdb4] ;  /* 0x00036d0000047ab9 */ /* 0x000fe20000000800 */
[----:B------:R-:W-:Y:S01]  /*a4d0*/  LOP3.LUT R14, R14, R15, RZ, 0x3c, !PT ;  /* 0x0000000f0e0e7212 */ /* 0x000fe200078e3cff */
[----:B------:R-:W-:Y:S01]  /*a4e0*/  IMAD.X R15, RZ, RZ, R19, P5 ;  /* 0x000000ffff0f7224 */ /* 0x000fe200028e0613 */
[----:B------:R-:W-:Y:S01]  /*a4f0*/  LOP3.LUT R26, R13, 0x380, RZ, 0xc0, !PT ;  /* 0x000003800d1a7812 */ /* 0x000fe200078ec0ff */
[----:B------:R-:W-:Y:S01]  /*a500*/  UIMAD UR35, UR4, UR35, UR6 ;  /* 0x00000023042372a4 */ /* 0x000fe2000f8e0206 */
[----:B------:R-:W-:-:S02]  /*a510*/  IADD3 R29, P3, R18, 0x4060, RZ ;  /* 0x00004060121d7810 */ /* 0x000fc40007f7e0ff */
[----:B------:R-:W-:Y:S01]  /*a520*/  SHF.R.U64 R26, R26, 0x3, RZ ;  /* 0x000000031a1a7819 */ /* 0x000fe200000012ff */
[----:B------:R-:W-:Y:S01]  /*a530*/  USHF.R.S32.HI UR4, URZ, 0x1f, UR35 ;  /* 0x0000001f3f047899 */ /* 0x000fe20008011423 */
[----:B------:R-:W-:Y:S02]  /*a540*/  LOP3.LUT R28, R29, 0x380, RZ, 0xc0, !PT ;  /* 0x000003801d1c7812 */ /* 0x000fe400078ec0ff */
[----:B------:R-:W-:Y:S01]  /*a550*/  LOP3.LUT R26, R26, R13, RZ, 0x3c, !PT ;  /* 0x0000000d1a1a7212 */ /* 0x000fe200078e3cff */
[----:B------:R-:W-:Y:S01]  /*a560*/  IMAD.X R13, RZ, RZ, R19, P6 ;  /* 0x000000ffff0d7224 */ /* 0x000fe200030e0613 */
[----:B------:R-:W-:Y:S01]  /*a570*/  IADD3 R39, P6, R18, 0x8040, RZ ;  /* 0x0000804012277810 */ /* 0x000fe20007fde0ff */
[----:B------:R-:W-:Y:S01]  /*a580*/  UIMAD UR6, UR4, UR8, URZ ;  /* 0x00000008040672a4 */ /* 0x000fe2000f8e023f */
[----:B------:R-:W-:Y:S01]  /*a590*/  SHF.R.U64 R28, R28, 0x3, RZ ;  /* 0x000000031c1c7819 */ /* 0x000fe200000012ff */
[----:B------:R-:W-:Y:S01]  /*a5a0*/  UIMAD.WIDE.U32 UR4, UR35, UR8, URZ ;  /* 0x00000008230472a5 */ /* 0x000fe2000f8e003f */
[----:B------:R-:W-:Y:S01]  /*a5b0*/  LOP3.LUT R38, R39, 0x380, RZ, 0xc0, !PT ;  /* 0x0000038027267812 */ /* 0x000fe200078ec0ff */
[----:B------:R-:W-:Y:S01]  /*a5c0*/  UIMAD UR6, UR35, UR9, UR6 ;  /* 0x00000009230672a4 */ /* 0x000fe2000f8e0206 */
[----:B------:R-:W-:-:S02]  /*a5d0*/  MOV R125, R12 ;  /* 0x0000000c007d7202 */ /* 0x000fc40000000f00 */
[----:B------:R-:W-:Y:S01]  /*a5e0*/  SHF.R.U64 R38, R38, 0x3, RZ ;  /* 0x0000000326267819 */ /* 0x000fe200000012ff */
[----:B------:R-:W-:Y:S01]  /*a5f0*/  UIADD3 UR6, UR5, UR6, URZ ;  /* 0x0000000605067290 */ /* 0x000fe2000fffe03f */
[----:B------:R-:W-:Y:S01]  /*a600*/  LOP3.LUT R28, R28, R29, RZ, 0x3c, !PT ;  /* 0x0000001d1c1c7212 */ /* 0x000fe200078e3cff */
[----:B------:R-:W-:Y:S01]  /*a610*/  IMAD.X R29, RZ, RZ, R19, P3 ;  /* 0x000000ffff1d7224 */ /* 0x000fe200018e0613 */
[----:B------:R-:W-:Y:S02]  /*a620*/  MOV R122, R14 ;  /* 0x0000000e007a7202 */ /* 0x000fe40000000f00 */
[----:B------:R-:W-:Y:S02]  /*a630*/  F2FP.BF16.F32.PACK_AB R13, R51, R50 ;  /* 0x00000032330d723e */ /* 0x000fe400000010ff */
[----:B------:R-:W-:Y:S02]  /*a640*/  F2FP.BF16.F32.PACK_AB R14, R53, R52 ;  /* 0x00000034350e723e */ /* 0x000fe400000010ff */
[----:B------:R-:W-:-:S02]  /*a650*/  F2FP.BF16.F32.PACK_AB R15, R55, R54 ;  /* 0x00000036370f723e */ /* 0x000fc400000010ff */
[----:B------:R-:W-:Y:S01]  /*a660*/  LOP3.LUT R38, R38, R39, RZ, 0x3c, !PT ;  /* 0x0000002726267212 */ /* 0x000fe200078e3cff */
[----:B------:R-:W-:Y:S01]  /*a670*/  IMAD.X R39, RZ, RZ, R19, P6 ;  /* 0x000000ffff277224 */ /* 0x000fe200030e0613 */
        /* <DEDUP_REMOVED lines=16> */
[----:B------:R-:W-:-:S02]  /*a780*/  F2FP.BF16.F32.PACK_AB R106, R109, R108 ;  /* 0x0000006c6d6a723e */ /* 0x000fc400000010ff */
[----:B------:R-:W-:Y:S02]  /*a790*/  F2FP.BF16.F32.PACK_AB R107, R111, R110 ;  /* 0x0000006e6f6b723e */ /* 0x000fe400000010ff */
[----:B------:R-:W-:Y:S02]  /*a7a0*/  F2FP.BF16.F32.PACK_AB R113, R115, R114 ;  /* 0x000000727371723e */ /* 0x000fe400000010ff */
[----:B------:R-:W-:Y:S02]  /*a7b0*/  F2FP.BF16.F32.PACK_AB R114, R117, R116 ;  /* 0x000000747572723e */ /* 0x000fe400000010ff */
[----:B------:R-:W-:Y:S02]  /*a7c0*/  F2FP.BF16.F32.PACK_AB R115, R119, R118 ;  /* 0x000000767773723e */ /* 0x000fe400000010ff */
[----:B------:R-:W-:Y:S02]  /*a7d0*/  R2UR UR11, R204 ;  /* 0x00000000cc0b72ca */ /* 0x000fe400000e0000 */
[----:B--2---:R-:W-:-:S02]  /*a7e0*/  @P0 PRMT R4, R8, 0x654, R4 ;  /* 0x0000065408040816 */ /* 0x004fc40000000004 */
[----:B------:R-:W-:Y:S02]  /*a7f0*/  LOP3.LUT R8, R9, 0x380, RZ, 0xc0, !PT ;  /* 0x0000038009087812 */ /* 0x000fe400078ec0ff */
[----:B------:R1:W-:Y:S01]  /*a800*/  @P0 SYNCS.ARRIVE.TRANS64.RED.A1T0 RZ, [R4+URZ], RZ ;  /* 0x000000ff04ff09a7 */ /* 0x0003e2000810043f */
[----:B------:R-:W-:Y:S01]  /*a810*/  BAR.SYNC.DEFER_BLOCKING 0x1, 0x100 ;  /* 0x0044000000007b1d */ /* 0x000fe20000010000 */
[----:B------:R-:W-:Y:S02]  /*a820*/  SHF.R.U64 R8, R8, 0x3, RZ ;  /* 0x0000000308087819 */ /* 0x000fe400000012ff */
[----:B------:R-:W-:Y:S02]  /*a830*/  IADD3 R11, P0, R18, 0x4020, RZ ;  /* 0x00004020120b7810 */ /* 0x000fe40007f1e0ff */
[----:B------:R-:W-:Y:S01]  /*a840*/  LOP3.LUT R8, R8, R9, RZ, 0x3c, !PT ;  /* 0x0000000908087212 */ /* 0x000fe200078e3cff */
[--C-:B------:R-:W-:Y:S01]  /*a850*/  IMAD.X R9, RZ, RZ, R19.reuse, P2 ;  /* 0x000000ffff097224 */ /* 0x100fe200010e0613 */
[----:B-1----:R-:W-:Y:S01]  /*a860*/  LOP3.LUT R4, R5, R18, RZ, 0x3c, !PT ;  /* 0x0000001205047212 */ /* 0x002fe200078e3cff */
[----:B------:R-:W-:Y:S01]  /*a870*/  IMAD.MOV.U32 R5, RZ, RZ, R19 ;  /* 0x000000ffff057224 */ /* 0x000fe200078e0013 */
[----:B------:R-:W-:-:S02]  /*a880*/  IADD3 R31, P2, R18, 0x8000, RZ ;  /* 0x00008000121f7810 */ /* 0x000fc40007f5e0ff */
[----:B------:R-:W-:Y:S02]  /*a890*/  LOP3.LUT R24, R11, 0x380, RZ, 0xc0, !PT ;  /* 0x000003800b187812 */ /* 0x000fe400078ec0ff */
[----:B------:R-:W-:Y:S02]  /*a8a0*/  MOV R35, R4 ;  /* 0x0000000400237202 */ /* 0x000fe40000000f00 */
[----:B------:R-:W-:Y:S02]  /*a8b0*/  F2FP.BF16.F32.PACK_AB R4, R25, R0 ;  /* 0x000000001904723e */ /* 0x000fe400000010ff */
[----:B------:R-:W-:Y:S01]  /*a8c0*/  F2FP.BF16.F32.PACK_AB R5, R27, R120 ;  /* 0x000000781b05723e */ /* 0x000fe200000010ff */
[----:B------:R-:W-:Y:S01]  /*a8d0*/  IMAD.X R27, RZ, RZ, R19, P4 ;  /* 0x000000ffff1b7224 */ /* 0x000fe200020e0613 */
[----:B------:R-:W-:Y:S02]  /*a8e0*/  LOP3.LUT R30, R31, 0x380, RZ, 0xc0, !PT ;  /* 0x000003801f1e7812 */ /* 0x000fe400078ec0ff */
[----:B------:R-:W-:-:S02]  /*a8f0*/  SHF.R.U64 R24, R24, 0x3, RZ ;  /* 0x0000000318187819 */ /* 0x000fc400000012ff */
[----:B------:R-:W-:Y:S01]  /*a900*/  SHF.R.U64 R30, R30, 0x3, RZ ;  /* 0x000000031e1e7819 */ /* 0x000fe200000012ff */
[----:B------:R1:W-:Y:S01]  /*a910*/  STSM.16.M88.4 [R35], R4 ;  /* 0x0000000423007844 */ /* 0x0003e20000000200 */
[----:B------:R-:W-:Y:S02]  /*a920*/  IADD3 R25, P5, R18, 0x8060, RZ ;  /* 0x0000806012197810 */ /* 0x000fe40007fbe0ff */
[----:B------:R-:W-:Y:S01]  /*a930*/  LOP3.LUT R24, R24, R11, RZ, 0x3c, !PT ;  /* 0x0000000b18187212 */ /* 0x000fe200078e3cff */
[--C-:B------:R-:W-:Y:S01]  /*a940*/  IMAD.X R11, RZ, RZ, R19.reuse, P1 ;  /* 0x000000ffff0b7224 */ /* 0x100fe200008e0613 */
[----:B------:R-:W-:Y:S01]  /*a950*/  LOP3.LUT R30, R30, R31, RZ, 0x3c, !PT ;  /* 0x0000001f1e1e7212 */ /* 0x000fe200078e3cff */
[----:B------:R-:W-:Y:S01]  /*a960*/  IMAD.X R31, RZ, RZ, R19, P2 ;  /* 0x000000ffff1f7224 */ /* 0x000fe200010e0613 */
[----:B------:R-:W-:Y:S02]  /*a970*/  IADD3 R43, P1, R18, 0x8020, RZ ;  /* 0x00008020122b7810 */ /* 0x000fe40007f3e0ff */
[----:B------:R-:W-:-:S02]  /*a980*/  LOP3.LUT R34, R25, 0x380, RZ, 0xc0, !PT ;  /* 0x0000038019227812 */ /* 0x000fc400078ec0ff */
[----:B------:R-:W-:Y:S02]  /*a990*/  LOP3.LUT R42, R43, 0x380, RZ, 0xc0, !PT ;  /* 0x000003802b2a7812 */ /* 0x000fe400078ec0ff */
[----:B------:R-:W-:Y:S02]  /*a9a0*/  SHF.R.U64 R34, R34, 0x3, RZ ;  /* 0x0000000322227819 */ /* 0x000fe400000012ff */
[----:B------:R-:W-:Y:S01]  /*a9b0*/  MOV R30, R30 ;  /* 0x0000001e001e7202 */ /* 0x000fe20000000f00 */
[----:B------:R-:W-:Y:S01]  /*a9c0*/  VIADD R31, R211, UR34 ;  /* 0x00000022d31f7c36 */ /* 0x000fe20008000000 */
[----:B-1----:R-:W-:Y:S01]  /*a9d0*/  F2FP.BF16.F32.PACK_AB R4, R33, R32 ;  /* 0x000000202104723e */ /* 0x002fe200000010ff */
[----:B------:R-:W-:Y:S01]  /*a9e0*/  IMAD.X R35, RZ, RZ, R19, P5 ;  /* 0x000000ffff237224 */ /* 0x000fe200028e0613 */
[----:B------:R-:W1:Y:S01]  /*a9f0*/  LDC.64 R32, c[0x0][0xb78] ;  /* 0x0002de00ff207b82 */ /* 0x000e620000000a00 */
[----:B------:R-:W-:Y:S01]  /*aa00*/  MOV R129, R8 ;  /* 0x0000000800817202 */ /* 0x000fe20000000f00 */
[----:B------:R-:W-:Y:S01]  /*aa10*/  VIADD R12, R31, 0x8 ;  /* 0x000000081f0c7836 */ /* 0x000fe20000000000 */
[----:B------:R-:W-:-:S02]  /*aa20*/  MOV R127, R10 ;  /* 0x0000000a007f7202 */ /* 0x000fc40000000f00 */
[----:B------:R-:W-:Y:S02]  /*aa30*/  F2FP.BF16.F32.PACK_AB R5, R21, R124 ;  /* 0x0000007c1505723e */ /* 0x000fe400000010ff */
[----:B------:R-:W-:Y:S02]  /*aa40*/  F2FP.BF16.F32.PACK_AB R6, R37, R36 ;  /* 0x000000242506723e */ /* 0x000fe400000010ff */
[----:B------:R-:W-:Y:S02]  /*aa50*/  F2FP.BF16.F32.PACK_AB R7, R121, R126 ;  /* 0x0000007e7907723e */ /* 0x000fe400000010ff */
[----:B------:R-:W-:Y:S02]  /*aa60*/  F2FP.BF16.F32.PACK_AB R8, R41, R40 ;  /* 0x000000282908723e */ /* 0x000fe400000010ff */
[----:B------:R-:W-:Y:S01]  /*aa70*/  F2FP.BF16.F32.PACK_AB R9, R123, R128 ;  /* 0x000000807b09723e */ /* 0x000fe200000010ff */
[----:B------:R-:W-:Y:S01]  /*aa80*/  STSM.16.M88.4 [R129], R4 ;  /* 0x0000000481007844 */ /* 0x000fe20000000200 */
[----:B------:R-:W-:-:S02]  /*aa90*/  F2FP.BF16.F32.PACK_AB R10, R45, R44 ;  /* 0x0000002c2d0a723e */ /* 0x000fc400000010ff */
[----:B------:R-:W-:Y:S02]  /*aaa0*/  F2FP.BF16.F32.PACK_AB R11, R47, R46 ;  /* 0x0000002e2f0b723e */ /* 0x000fe400000010ff */
[----:B------:R-:W-:Y:S02]  /*aab0*/  SHF.R.U64 R42, R42, 0x3, RZ ;  /* 0x000000032a2a7819 */ /* 0x000fe400000012ff */
[----:B------:R-:W-:Y:S01]  /*aac0*/  LOP3.LUT R34, R34, R25, RZ, 0x3c, !PT ;  /* 0x0000001922227212 */ /* 0x000fe200078e3cff */
[--C-:B------:R-:W-:Y:S01]  /*aad0*/  IMAD.X R25, RZ, RZ, R19.reuse, P0 ;  /* 0x000000ffff197224 */ /* 0x100fe200000e0613 */
[----:B------:R-:W-:Y:S01]  /*aae0*/  LOP3.LUT P0, RZ, R206, 0x3, RZ, 0xc0, !PT ;  /* 0x00000003ceff7812 */ /* 0x000fe2000780c0ff */
[----:B------:R1:W-:Y:S01]  /*aaf0*/  STSM.16.M88.4 [R127], R8 ;  /* 0x000000087f007844 */ /* 0x0003e20000000200 */
[----:B------:R-:W-:Y:S01]  /*ab00*/  LOP3.LUT R42, R42, R43, RZ, 0x3c, !PT ;  /* 0x0000002b2a2a7212 */ /* 0x000fe200078e3cff */
[----:B------:R-:W-:Y:S01]  /*ab10*/  IMAD.X R43, RZ, RZ, R19, P1 ;  /* 0x000000ffff2b7224 */ /* 0x000fe200008e0613 */
[----:B------:R-:W-:-:S02]  /*ab20*/  ISETP.GE.OR P1, PT, R12, UR10, P0 ;  /* 0x0000000a0c007c0c */ /* 0x000fc40008726670 */
[----:B------:R-:W-:Y:S02]  /*ab30*/  MOV R120, R24 ;  /* 0x0000001800787202 */ /* 0x000fe40000000f00 */
[----:B------:R-:W-:Y:S02]  /*ab40*/  MOV R3, R26 ;  /* 0x0000001a00037202 */ /* 0x000fe40000000f00 */
[----:B------:R-:W-:Y:S02]  /*ab50*/  F2FP.BF16.F32.PACK_AB R12, R49, R48 ;  /* 0x00000030310c723e */ /* 0x000fe400000010ff */
[----:B------:R-:W-:Y:S02]  /*ab60*/  F2FP.BF16.F32.PACK_AB R24, R57, R56 ;  /* 0x000000383918723e */ /* 0x000fe400000010ff */
[----:B------:R-:W-:Y:S01]  /*ab70*/  F2FP.BF16.F32.PACK_AB R25, R59, R58 ;  /* 0x0000003a3b19723e */ /* 0x000fe200000010ff */
[----:B------:R-:W-:Y:S01]  /*ab80*/  STSM.16.M88.4 [R125], R12 ;  /* 0x0000000c7d007844 */ /* 0x000fe20000000200 */
[----:B------:R-:W-:Y:S01]  /*ab90*/  F2FP.BF16.F32.PACK_AB R26, R61, R60 ;  /* 0x0000003c3d1a723e */ /* 0x000fe200000010ff */
[----:B-1----:R-:W-:Y:S01]  /*aba0*/  IMAD R8, R32, UR7, RZ ;  /* 0x0000000720087c24 */ /* 0x002fe2000f8e02ff */
[----:B------:R-:W-:-:S02]  /*abb0*/  F2FP.BF16.F32.PACK_AB R27, R63, R62 ;  /* 0x0000003e3f1b723e */ /* 0x000fc400000010ff */
[----:B------:R-:W-:Y:S01]  /*abc0*/  F2FP.BF16.F32.PACK_AB R4, R65, R64 ;  /* 0x000000404104723e */ /* 0x000fe200000010ff */
[----:B------:R-:W-:Y:S01]  /*abd0*/  IMAD R21, R33, UR36, R8 ;  /* 0x0000002421157c24 */ /* 0x000fe2000f8e0208 */
[----:B------:R-:W-:Y:S01]  /*abe0*/  F2FP.BF16.F32.PACK_AB R5, R67, R66 ;  /* 0x000000424305723e */ /* 0x000fe200000010ff */
[----:B------:R-:W-:Y:S01]  /*abf0*/  STSM.16.M88.4 [R122], R24 ;  /* 0x000000187a007844 */ /* 0x000fe20000000200 */
[----:B------:R-:W-:Y:S02]  /*ac00*/  F2FP.BF16.F32.PACK_AB R6, R69, R68 ;  /* 0x000000444506723e */ /* 0x000fe400000010ff */
[----:B------:R-:W-:Y:S02]  /*ac10*/  F2FP.BF16.F32.PACK_AB R7, R71, R70 ;  /* 0x000000464707723e */ /* 0x000fe400000010ff */
[----:B------:R-:W-:Y:S02]  /*ac20*/  F2FP.BF16.F32.PACK_AB R8, R73, R72 ;  /* 0x000000484908723e */ /* 0x000fe400000010ff */
[----:B------:R-:W-:Y:S01]  /*ac30*/  F2FP.BF16.F32.PACK_AB R9, R75, R74 ;  /* 0x0000004a4b09723e */ /* 0x000fe200000010ff */
[----:B------:R1:W-:Y:S01]  /*ac40*/  STSM.16.M88.4 [R120], R4 ;  /* 0x0000000478007844 */ /* 0x0003e20000000200 */
[----:B------:R-:W-:-:S02]  /*ac50*/  F2FP.BF16.F32.PACK_AB R10, R77, R76 ;  /* 0x0000004c4d0a723e */ /* 0x000fc400000010ff */
[----:B------:R-:W-:Y:S02]  /*ac60*/  F2FP.BF16.F32.PACK_AB R11, R79, R78 ;  /* 0x0000004e4f0b723e */ /* 0x000fe400000010ff */
[----:B------:R-:W-:Y:S01]  /*ac70*/  MOV R0, R28 ;  /* 0x0000001c00007202 */ /* 0x000fe20000000f00 */
[----:B------:R-:W-:Y:S01]  /*ac80*/  IMAD.U32 R29, RZ, RZ, UR5 ;  /* 0x00000005ff1d7e24 */ /* 0x000fe2000f8e00ff */
[----:B------:R-:W-:Y:S01]  /*ac90*/  MOV R42, R42 ;  /* 0x0000002a002a7202 */ /* 0x000fe20000000f00 */
[----:B------:R-:W-:Y:S01]  /*aca0*/  STSM.16.M88.4 [R3], R8 ;  /* 0x0000000803007844 */ /* 0x000fe20000000200 */
[----:B------:R-:W-:Y:S01]  /*acb0*/  MOV R34, R34 ;  /* 0x0000002200227202 */ /* 0x000fe20000000f00 */
[----:B------:R-:W-:Y:S01]  /*acc0*/  IMAD.U32 R28, RZ, RZ, UR4 ;  /* 0x00000004ff1c7e24 */ /* 0x000fe2000f8e00ff */
[----:B------:R-:W-:Y:S01]  /*acd0*/  ISETP.GE.OR P0, PT, R31, UR10, P0 ;  /* 0x0000000a1f007c0c */ /* 0x000fe20008706670 */
[----:B------:R-:W-:Y:S01]  /*ace0*/  STSM.16.M88.4 [R0], R80 ;  /* 0x0000005000007844 */ /* 0x000fe20000000200 */
[----:B------:R-:W-:Y:S01]  /*acf0*/  IMAD.U32 R29, RZ, RZ, UR6 ;  /* 0x00000006ff1d7e24 */ /* 0x000fe2000f8e00ff */
[----:B------:R-:W-:-:S02]  /*ad00*/  ULDC.64 UR4, c[0x0][0xb40] ;  /* 0x0002d00000047ab9 */ /* 0x000fc40000000a00 */
[----:B------:R-:W-:Y:S01]  /*ad10*/  STSM.16.M88.4 [R30], R88 ;  /* 0x000000581e007844 */ /* 0x000fe20000000200 */
[----:B------:R-:W-:Y:S01]  /*ad20*/  IMAD.WIDE.U32 R28, R32, UR36, R28 ;  /* 0x00000024201c7c25 */ /* 0x000fe2000f8e001c */
[----:B-1----:R-:W-:Y:S02]  /*ad30*/  SHF.R.S32.HI R5, RZ, 0x1f, R31 ;  /* 0x0000001fff057819 */ /* 0x002fe4000001141f */
[----:B------:R-:W-:Y:S01]  /*ad40*/  STSM.16.M88.4 [R42], R96 ;  /* 0x000000602a007844 */ /* 0x000fe20000000200 */
[----:B------:R-:W-:-:S03]  /*ad50*/  IADD3 R6, P2, R31, R28, RZ ;  /* 0x0000001c1f067210 */ /* 0x000fc60007f5e0ff */
[----:B------:R-:W-:Y:S01]  /*ad60*/  STSM.16.M88.4 [R38], R104 ;  /* 0x0000006826007844 */ /* 0x000fe20000000200 */
[----:B------:R-:W-:-:S03]  /*ad70*/  IADD3.X R5, R5, R29, R21, P2, !PT ;  /* 0x0000001d05057210 */ /* 0x000fc600017fe415 */
[----:B------:R-:W-:Y:S01]  /*ad80*/  STSM.16.M88.4 [R34], R112 ;  /* 0x0000007022007844 */ /* 0x000fe20000000200 */
[C---:B------:R-:W-:Y:S01]  /*ad90*/  LEA R4, P2, R6.reuse, UR4, 0x2 ;  /* 0x0000000406047c11 */ /* 0x040fe2000f8410ff */
[----:B------:R-:W-:Y:S01]  /*ada0*/  ULDC UR4, c[0x0][0xc] ;  /* 0x0000030000047ab9 */ /* 0x000fe20000000800 */
[----:B------:R-:W-:Y:S01]  /*adb0*/  @!PT LDS RZ, [RZ] ;  /* 0x00000000fffff984 */ /* 0x000fe20000000800 */
[----:B------:R-:W-:Y:S01]  /*adc0*/  @!PT LDS RZ, [RZ] ;  /* 0x00000000fffff984 */ /* 0x000fe20000000800 */
[----:B------:R-:W-:Y:S01]  /*add0*/  @!PT LDS RZ, [RZ] ;  /* 0x00000000fffff984 */ /* 0x000fe20000000800 */
[----:B------:R-:W-:Y:S01]  /*ade0*/  @!PT LDS RZ, [RZ] ;  /* 0x00000000fffff984 */ /* 0x000fe20000000800 */
[----:B------:R1:W-:Y:S06]  /*adf0*/  MEMBAR.ALL.CTA ;  /* 0x0000000000007992 */ /* 0x0003ec0000008000 */
[----:B-1----:R-:W1:Y:S01]  /*ae00*/  FENCE.VIEW.ASYNC.S ;  /* 0x00000000000073c6 */ /* 0x002e620000000000 */
[----:B------:R-:W-:Y:S01]  /*ae10*/  LEA.HI.X R5, R6, UR5, R5, 0x2, P2 ;  /* 0x0000000506057c11 */ /* 0x000fe200090f1405 */
[----:B------:R-:W-:-:S02]  /*ae20*/  UIADD3 UR11, UR4, UR11, URZ ;  /* 0x0000000b040b7290 */ /* 0x000fc4000fffe03f */
[----:B-1----:R-:W1:Y:S04]  /*ae30*/  SHFL.IDX PT, R0, R210, RZ, 0x1f ;  /* 0x00001fffd2007589 */ /* 0x002e6800000e0000 */
        /* <DEDUP_REMOVED lines=28> */
[----:B------:R1:W-:Y:S01]  /*b000*/  UTMASTG.5D [UR32], [UR4] ;  /* 0x00000020040073b5 */ /* 0x0003e20008020000 */
[----:B------:R-:W-:-:S02]  /*b010*/  UMOV UR8, 0x1 ;  /* 0x0000000100087882 */ /* 0x000fc40000000000 */
[----:B------:R-:W-:Y:S02]  /*b020*/  UPRMT UR7, URZ, 0x654, UR6 ;  /* 0x000006543f077896 */ /* 0x000fe40008000006 */
[----:B------:R-:W-:Y:S01]  /*b030*/  UPRMT UR6, UR8, 0x654, UR6 ;  /* 0x0000065408067896 */ /* 0x000fe20008000006 */
[----:B------:R0:W-:Y:S01]  /*b040*/  UTMACMDFLUSH ;  /* 0x00000000000079b7 */ /* 0x0001e20000000000 */
[----:B------:R-:W-:-:S05]  /*b050*/  DEPBAR.LE SB0, 0x0 ;  /* 0x000080000000791a */ /* 0x000fca0000000000 */
[----:B------:R-:W-:Y:S02]  /*b060*/  SYNCS.ARRIVE.TRANS64.RED.A1T0 RZ, [UR7], RZ ;  /* 0x000000ffffff79a7 */ /* 0x000fe40008100407 */
[----:B-1----:R-:W-:Y:S03]  /*b070*/  SYNCS.ARRIVE.TRANS64.RED.A1T0 RZ, [UR6], RZ ;  /* 0x000000ffffff79a7 */ /* 0x002fe60008100406 */
.L_x_3003:
[----:B------:R-:W-:Y:S05]  /*b080*/  BSYNC B0 ;  /* 0x0000000000007941 */ /* 0x000fea0003800000 */
.L_x_3002:
[----:B------:R-:W1:Y:S01]  /*b090*/  LDC R0, c[0x0][0xda4] ;  /* 0x00036900ff007b82 */ /* 0x000e620000000800 */
[----:B------:R-:W-:Y:S01]  /*b0a0*/  R2UR UR5, R204 ;  /* 0x00000000cc0572ca */ /* 0x000fe200000e0000 */
[----:B------:R-:W-:Y:S01]  /*b0b0*/  UIADD3 UR38, UR38, 0x1, URZ ;  /* 0x0000000126267890 */ /* 0x000fe2000fffe03f */
[----:B------:R-:W-:-:S03]  /*b0c0*/  VIADD R205, R205, 0x1 ;  /* 0x00000001cdcd7836 */ /* 0x000fc60000000000 */
[----:B------:R-:W-:-:S04]  /*b0d0*/  UISETP.NE.AND UP0, UPT, UR38, 0x2, UPT ;  /* 0x000000022600788c */ /* 0x000fc8000bf05270 */
[----:B------:R-:W-:Y:S02]  /*b0e0*/  USEL UR4, URZ, 0x1, UP0 ;  /* 0x000000013f047887 */ /* 0x000fe40008000000 */
[----:B------:R-:W-:Y:S02]  /*b0f0*/  USEL UR38, UR38, URZ, UP0 ;  /* 0x0000003f26267287 */ /* 0x000fe40008000000 */
[----:B------:R-:W-:Y:S01]  /*b100*/  ULOP3.LUT UR61, UR61, UR4, URZ, 0x3c, !UPT ;  /* 0x000000043d3d7292 */ /* 0x000fe2000f8e3c3f */
[----:B-1----:R-:W-:-:S13]  /*b110*/  ISETP.LE.AND P0, PT, R0, UR5, PT ;  /* 0x0000000500007c0c */ /* 0x002fda000bf03270 */
[----:B------:R-:W-:Y:S05]  /*b120*/  @!P0 BRA `(.L_x_3004) ;  /* 0xffffff6000648947 */ /* 0x000fea000383ffff */
[----:B------:R-:W-:Y:S05]  /*b130*/  EXIT ;  /* 0x000000000000794d */ /* 0x000fea0003800000 */
.L_x_2976:
        /* <DEDUP_REMOVED lines=14> */
[----:B------:R-:W1:Y:S01]  /*b220*/  S2R R4, SR_TID.X ;  /* 0x0000000000047919 */ /* 0x000e620000002100 */
[----:B------:R-:W3:Y:S01]  /*b230*/  S2UR UR4, SR_CTAID.X ;  /* 0x00000000000479c3 */ /* 0x000ee20000002500 */
[----:B------:R-:W-:Y:S02]  /*b240*/  LOP3.LUT R19, R19, 0xfffffffd, RZ, 0xc0, !PT ;  /* 0xfffffffd13137812 */ /* 0x000fe400078ec0ff */
[----:B-1----:R-:W-:-:S05]  /*b250*/  LOP3.LUT P0, R0, R4, 0x1f, RZ, 0xc0, !PT ;  /* 0x0000001f04007812 */ /* 0x002fca000780c0ff */
[----:B------:R3:W-:Y:S02]  /*b260*/  STL [R1+0x28], R0 ;  /* 0x0000280001007387 */ /* 0x0007e40000100800 */
[----:B---3--:R-:W-:-:S05]  /*b270*/  IMAD.U32 R0, RZ, RZ, UR4 ;  /* 0x00000004ff007e24 */ /* 0x008fca000f8e00ff */
[----:B------:R2:W-:Y:S01]  /*b280*/  STL [R1+0x18], R0 ;  /* 0x0000180001007387 */ /* 0x0005e20000100800 */
[----:B------:R-:W-:-:S04]  /*b290*/  LOP3.LUT P1, RZ, R4, 0x7f, RZ, 0xc0, !PT ;  /* 0x0000007f04ff7812 */ /* 0x000fc8000782c0ff */
[----:B------:R-:W-:Y:S01]  /*b2a0*/  PLOP3.LUT P0, PT, P0, P1, PT, 0x8a, 0x0 ;  /* 0x000000000000781c */ /* 0x000fe20000703172 */
[----:B------:R-:W-:-:S08]  /*b2b0*/  IMAD.MOV.U32 R16, RZ, RZ, RZ ;  /* 0x000000ffff107224 */ /* 0x000fd000078e00ff */
[----:B------:R-:W-:-:S04]  /*b2c0*/  @P1 LOP3.LUT R19, R19, 0x2, RZ, 0xfc, !PT ;  /* 0x0000000213131812 */ /* 0x000fc800078efcff */
[----:B------:R-:W-:Y:S01]  /*b2d0*/  LOP3.LUT R19, R19, 0xfffffffe, RZ, 0xc0, !PT ;  /* 0xfffffffe13137812 */ /* 0x000fe200078ec0ff */
[----:B------:R-:W-:-:S03]  /*b2e0*/  IMAD.MOV.U32 R17, RZ, RZ, 0x1 ;  /* 0x00000001ff117424 */ /* 0x000fc600078e00ff */
[----:B------:R-:W-:Y:S01]  /*b2f0*/  @P0 LOP3.LUT R19, R19, 0x1, RZ, 0xfc, !PT ;  /* 0x0000000113130812 */ /* 0x000fe200078efcff */
[----:B------:R-:W-:Y:S01]  /*b300*/  ULDC.64 UR36, c[0x0][0x198] ;  /* 0x0000660000247ab9 */ /* 0x000fe20000000a00 */
[----:B------:R-:W-:Y:S01]  /*b310*/  ULDC UR38, c[0x0][0xc] ;  /* 0x0000030000267ab9 */ /* 0x000fe20000000800 */
[----:B--2---:R-:W-:-:S05]  /*b320*/  LOP3.LUT R0, R3, 0x2, RZ, 0xfc, !PT ;  /* 0x0000000203007812 */ /* 0x004fca00078efcff */
[----:B------:R1:W-:Y:S04]  /*b330*/  STL [R1+0xc], R0 ;  /* 0x00000c0001007387 */ /* 0x0003e80000100800 */
[----:B------:R1:W-:Y:S02]  /*b340*/  STL [R1+0x24], RZ ;  /* 0x000024ff01007387 */ /* 0x0003e40000100800 */
.L_x_3057:
        /* <DEDUP_REMOVED lines=14> */
[----:B--2---:R-:W-:-:S04]  /*b430*/  @P0 IMAD.HI.U32 R2, R4, R2, RZ ;  /* 0x0000000204020227 */ /* 0x004fc800078e00ff */
[----:B------:R-:W-:Y:S01]  /*b440*/  IMAD.MOV.U32 R6, RZ, RZ, R4 ;  /* 0x000000ffff067224 */ /* 0x000fe200078e0004 */
[----:B----4-:R-:W-:Y:S01]  /*b450*/  @P0 SHF.R.U32.HI R6, RZ, R3, R2 ;  /* 0x00000003ff060219 */ /* 0x010fe20000011602 */
[----:B------:R-:W1:Y:S04]  /*b460*/  LDC R4, c[0x0][0x2e0] ;  /* 0x0000b800ff047b82 */ /* 0x000e680000000800 */
[----:B------:R-:W-:Y:S01]  /*b470*/  IMAD.MOV.U32 R7, RZ, RZ, R6 ;  /* 0x000000ffff077224 */ /* 0x000fe200078e0006 */
[----:B------:R2:W-:Y:S03]  /*b480*/  STL [R1+0x10], R6 ;  /* 0x0000100601007387 */ /* 0x0005e60000100800 */
[----:B------:R-:W4:Y:S01]  /*b490*/  @P1 LDC.64 R2, c[0x0][0xdb8] ;  /* 0x00036e00ff021b82 */ /* 0x000f220000000a00 */
[----:B-1----:R-:W-:-:S02]  /*b4a0*/  IMAD R9, R4, UR4, RZ ;  /* 0x0000000404097c24 */ /* 0x002fc4000f8e02ff */
[----:B----4-:R-:W-:-:S05]  /*b4b0*/  @P1 IMAD.HI.U32 R2, R6, R2, RZ ;  /* 0x0000000206021227 */ /* 0x010fca00078e00ff */
[----:B------:R-:W-:Y:S01]  /*b4c0*/  @P1 SHF.R.U32.HI R7, RZ, R3, R2 ;  /* 0x00000003ff071219 */ /* 0x000fe20000011602 */
[----:B------:R-:W-:Y:S01]  /*b4d0*/  VIADD R3, R9, 0x6f ;  /* 0x0000006f09037836 */ /* 0x000fe20000000000 */
[----:B------:R-:W-:-:S03]  /*b4e0*/  MOV R2, 0x400 ;  /* 0x0000040000027802 */ /* 0x000fc60000000f00 */
[----:B------:R2:W-:Y:S01]  /*b4f0*/  STL [R1], R7 ;  /* 0x0000000701007387 */ /* 0x0005e20000100800 */
[----:B---3--:R-:W-:Y:S01]  /*b500*/  LEA R8, R5, R2, 0x18 ;  /* 0x0000000205087211 */ /* 0x008fe200078ec0ff */
[----:B------:R-:W-:Y:S02]  /*b510*/  IMAD.MOV.U32 R2, RZ, RZ, RZ ;  /* 0x000000ffff027224 */ /* 0x000fe400078e00ff */
[----:B------:R2:W-:Y:S02]  /*b520*/  STL [R1+0x20], R9 ;  /* 0x0000200901007387 */ /* 0x0005e40000100800 */
[----:B------:R-:W-:Y:S02]  /*b530*/  VIADD R4, R8, 0x21400 ;  /* 0x0002140008047836 */ /* 0x000fe40000000000 */
[----:B------:R-:W-:Y:S01]  /*b540*/  IMAD.HI R2, R3, -0x6db6db6d, R2 ;  /* 0x9249249303027827 */ /* 0x000fe200078e0202 */
[----:B------:R2:W-:Y:S02]  /*b550*/  STL [R1+0x8], R8 ;  /* 0x0000080801007387 */ /* 0x0005e40000100800 */
[----:B------:R-:W-:Y:S01]  /*b560*/  LOP3.LUT P0, RZ, R4, 0x3ff, RZ, 0xc0, !PT ;  /* 0x000003ff04ff7812 */ /* 0x000fe2000780c0ff */
[----:B------:R-:W-:-:S04]  /*b570*/  IMAD.MOV R3, RZ, RZ, -R7 ;  /* 0x000000ffff037224 */ /* 0x000fc800078e0a07 */
[----:B------:R-:W-:Y:S01]  /*b580*/  IMAD R4, R0, R3, R6 ;  /* 0x0000000300047224 */ /* 0x000fe200078e0206 */
[----:B------:R-:W-:-:S04]  /*b590*/  SHF.R.U32.HI R3, RZ, 0x1f, R2 ;  /* 0x0000001fff037819 */ /* 0x000fc80000011602 */
[----:B------:R-:W-:Y:S01]  /*b5a0*/  LEA.HI.SX32 R0, R2, R3, 0x1a ;  /* 0x0000000302007211 */ /* 0x000fe200078fd2ff */
[----:B------:R2:W-:Y:S04]  /*b5b0*/  STL [R1+0x4], R4 ;  /* 0x0000040401007387 */ /* 0x0005e80000100800 */
[----:B------:R2:W-:Y:S01]  /*b5c0*/  STL [R1+0x14], R0 ;  /* 0x0000140001007387 */ /* 0x0005e20000100800 */
[----:B------:R-:W-:Y:S05]  /*b5d0*/  @!P0 BRA `(.L_x_3006) ;  /* 0x0000000000408947 */ /* 0x000fea0003800000 */
[----:B------:R-:W-:Y:S01]  /*b5e0*/  MOV R2, 0x0 ;  /* 0x0000000000027802 */ /* 0x000fe20000000f00 */
[----:B------:R-:W-:Y:S01]  /*b5f0*/  ULDC.64 UR6, c[0x4][0x1b8] ;  /* 0x01006e0000067ab9 */ /* 0x000fe20000000a00 */
[----:B------:R-:W-:Y:S01]  /*b600*/  ULDC.64 UR8, c[0x4][0x1c0] ;  /* 0x0100700000087ab9 */ /* 0x000fe20000000a00 */
[----:B------:R-:W-:Y:S01]  /*b610*/  ULDC.64 UR4, c[0x4][0xd0] ;  /* 0x0100340000047ab9 */ /* 0x000fe20000000a00 */
[----:B--2---:R-:W-:Y:S02]  /*b620*/  IMAD.U32 R4, RZ, RZ, UR6 ;  /* 0x00000006ff047e24 */ /* 0x004fe4000f8e00ff */
[----:B------:R-:W1:Y:S01]  /*b630*/  LDC.64 R2, c[0x4][R2] ;  /* 0x0100000002027b82 */ /* 0x000e620000000a00 */
        /* <DEDUP_REMOVED lines=9> */
[----:B-1----:R-:W-:Y:S05]  /*b6d0*/  CALL.ABS.NOINC R2 ;  /* 0x0000000002007343 */ /* 0x002fea0003c00000 */
.L_x_3006:
        /* <DEDUP_REMOVED lines=12> */
[----:B------:R-:W-:-:S02]  /*b7a0*/  IMAD.U32 R7, RZ, RZ, UR9 ;  /* 0x00000009ff077e24 */ /* 0x000fc4000f8e00ff */
[----:B------:R-:W-:Y:S02]  /*b7b0*/  IMAD.U32 R10, RZ, RZ, UR4 ;  /* 0x00000004ff0a7e24 */ /* 0x000fe4000f8e00ff */
[----:B------:R-:W-:Y:S02]  /*b7c0*/  IMAD.U32 R11, RZ, RZ, UR5 ;  /* 0x00000005ff0b7e24 */ /* 0x000fe4000f8e00ff */
[----:B------:R-:W-:Y:S02]  /*b7d0*/  IMAD.MOV.U32 R8, RZ, RZ, 0x70 ;  /* 0x00000070ff087424 */ /* 0x000fe400078e00ff */
[----:B------:R-:W-:Y:S02]  /*b7e0*/  IMAD.MOV.U32 R12, RZ, RZ, 0x1 ;  /* 0x00000001ff0c7424 */ /* 0x000fe400078e00ff */
[----:B-1----:R-:W-:-:S07]  /*b7f0*/  IMAD.MOV.U32 R13, RZ, RZ, RZ ;  /* 0x000000ffff0d7224 */ /* 0x002fce00078e00ff */
[----:B------:R-:W-:-:S07]  /*b800*/  LEPC R20, `(.L_x_3008) ;  /* 0x000000001014794e */ /* 0x000fce0000000000 */
[----:B--2---:R-:W-:Y:S05]  /*b810*/  CALL.ABS.NOINC R2 ;  /* 0x0000000002007343 */ /* 0x004fea0003c00000 */
.L_x_3008:
        /* <DEDUP_REMOVED lines=16> */
.L_x_3007:
[----:B------:R-:W2:Y:S01]  /*b920*/  LDL R8, [R1+0x4] ;  /* 0x0000040001087983 */ /* 0x000ea20000100800 */
[----:B------:R-:W1:Y:S01]  /*b930*/  LDC R0, c[0x0][0x428] ;  /* 0x00010a00ff007b82 */ /* 0x000e620000000800 */
[----:B------:R-:W-:Y:S02]  /*b940*/  ULDC.64 UR4, c[0x0][0x9f8] ;  /* 0x00027e0000047ab9 */ /* 0x000fe40000000a00 */
[----:B------:R-:W3:Y:S04]  /*b950*/  LDL R6, [R1] ;  /* 0x0000000001067983 */ /* 0x000ee80000100800 */
[----:B------:R-:W4:Y:S01]  /*b960*/  LDL R7, [R1+0x28] ;  /* 0x0000280001077983 */ /* 0x000f220000100800 */
[----:B-1----:R-:W-:-:S03]  /*b970*/  ISETP.NE.AND P1, PT, R0, 0x1, PT ;  /* 0x000000010000780c */ /* 0x002fc60003f25270 */
[----:B------:R-:W4:Y:S01]  /*b980*/  LDL.LU R5, [R1+0x10] ;  /* 0x0000100001057983 */ /* 0x000f220000300800 */
[----:B------:R-:W-:Y:S01]  /*b990*/  ISETP.NE.U32.AND P0, PT, RZ, UR4, PT ;  /* 0x00000004ff007c0c */ /* 0x000fe2000bf05070 */
[----:B------:R-:W-:Y:S01]  /*b9a0*/  ULDC.64 UR6, c[0x0][0x208] ;  /* 0x0000820000067ab9 */ /* 0x000fe20000000a00 */
[----:B------:R-:W-:Y:S01]  /*b9b0*/  ULDC UR4, c[0x0][0xda8] ;  /* 0x00036a0000047ab9 */ /* 0x000fe20000000800 */
[----:B------:R-:W4:Y:S01]  /*b9c0*/  LDL R4, [R1+0x18] ;  /* 0x0000180001047983 */ /* 0x000f220000100800 */
[----:B------:R-:W-:-:S05]  /*b9d0*/  ISETP.NE.AND.EX P0, PT, RZ, UR5, PT, P0 ;  /* 0x00000005ff007c0c */ /* 0x000fca000bf05300 */
[----:B------:R-:W2:Y:S08]  /*b9e0*/  @P1 LDC R2, c[0x0][0x42c] ;  /* 0x00010b00ff021b82 */ /* 0x000eb00000000800 */
[----:B------:R-:W1:Y:S01]  /*b9f0*/  @P1 LDC R3, c[0x0][0x430] ;  /* 0x00010c00ff031b82 */ /* 0x000e620000000800 */
[----:B--2---:R-:W-:-:S04]  /*ba00*/  @P1 IMAD.HI.U32 R2, R8, R2, RZ ;  /* 0x0000000208021227 */ /* 0x004fc800078e00ff */
[----:B------:R-:W-:Y:S01]  /*ba10*/  IMAD.MOV.U32 R0, RZ, RZ, R8 ;  /* 0x000000ffff007224 */ /* 0x000fe200078e0008 */
[----:B-1----:R-:W-:Y:S02]  /*ba20*/  @P1 SHF.R.U32.HI R0, RZ, R3, R2 ;  /* 0x00000003ff001219 */ /* 0x002fe40000011602 */
[----:B------:R-:W3:Y:S02]  /*ba30*/  @P0 LDC.64 R2, c[0x0][0x9f8] ;  /* 0x00027e00ff020b82 */ /* 0x000ee40000000a00 */
[----:B---3--:R-:W-:-:S05]  /*ba40*/  @P0 IMAD.WIDE R2, R6, 0x4, R2 ;  /* 0x0000000406020825 */ /* 0x008fca00078e0202 */
[----:B------:R1:W5:Y:S01]  /*ba50*/  @P0 LDG.E R6, desc[UR6][R2.64] ;  /* 0x0000000602060981 */ /* 0x000362000c1e1900 */
[----:B----4-:R-:W-:Y:S01]  /*ba60*/  ISETP.NE.AND P1, PT, R7, RZ, PT ;  /* 0x000000ff0700720c */ /* 0x010fe20003f25270 */
[----:B------:R-:W-:Y:S01]  /*ba70*/  IMAD.MOV R7, RZ, RZ, -R5 ;  /* 0x000000ffff077224 */ /* 0x000fe200078e0a05 */
[----:B------:R-:W2:Y:S02]  /*ba80*/  S2R R21, SR_CgaCtaId ;  /* 0x0000000000157919 */ /* 0x000ea40000008800 */
[----:B------:R-:W-:Y:S01]  /*ba90*/  PLOP3.LUT P2, PT, P1, PT, PT, 0x8, 0x0 ;  /* 0x000000000000781c */ /* 0x000fe20000f4e170 */
[----:B------:R-:W-:-:S04]  /*baa0*/  IMAD R7, R7, UR4, R4 ;  /* 0x0000000407077c24 */ /* 0x000fc8000f8e0204 */
[----:B------:R-:W-:-:S04]  /*bab0*/  IMAD.SHL.U32 R7, R7, 0x80, RZ ;  /* 0x0000008007077824 */ /* 0x000fc800078e00ff */
[----:B------:R-:W-:-:S05]  /*bac0*/  VOTEU.ALL UP1, P1 ;  /* 0x00000000003f7886 */ /* 0x000fca0000820000 */
[----:B------:R-:W-:-:S04]  /*bad0*/  @!UP1 UIADD3 UR8, UP0, UR36, 0x270, URZ ;  /* 0x0000027024089890 */ /* 0x000fc8000ff1e03f */
[----:B------:R-:W-:-:S03]  /*bae0*/  @!UP1 UIADD3.X UR9, URZ, UR37, URZ, UP0, !UPT ;  /* 0x000000253f099290 */ /* 0x000fc600087fe43f */
[----:B-1----:R-:W-:-:S09]  /*baf0*/  VOTEU.ALL UP0, P1 ;  /* 0x00000000003f7886 */ /* 0x002fd20000800000 */
.L_x_3009:
[----:B------:R-:W3:Y:S04]  /*bb00*/  LDL R3, [R1] ;  /* 0x0000000001037983 */ /* 0x000ee80000100800 */
[----:B------:R-:W4:Y:S01]  /*bb10*/  LDL R2, [R1+0x4] ;  /* 0x0000040001027983 */ /* 0x000f220000100800 */
[----:B------:R-:W-:Y:S01]  /*bb20*/  UMOV UR4, URZ ;  /* 0x0000003f00047c82 */ /* 0x000fe20008000000 */
[----:B------:R-:W-:Y:S02]  /*bb30*/  PLOP3.LUT P0, PT, P0, P2, PT, 0xa2, 0x0 ;  /* 0x000000000000781c */ /* 0x000fe40000705472 */
[----:B---3--:R-:W-:-:S08]  /*bb40*/  @P2 R2UR P0, UR7, R3 ;  /* 0x00000000030722ca */ /* 0x008fd00000000000 */
[----:B------:R-:W-:Y:S02]  /*bb50*/  PLOP3.LUT P0, PT, P0, P2, PT, 0xa2, 0x0 ;  /* 0x000000000000781c */ /* 0x000fe40000705472 */
[----:B----4-:R-:W-:-:S08]  /*bb60*/  @P2 R2UR.OR P0, UR6, R2 ;  /* 0x00000000020622ca */ /* 0x010fd00000100000 */
        /* <DEDUP_REMOVED lines=8> */
.L_x_3010:
[----:B------:R-:W3:Y:S04]  /*bbf0*/  LDL R3, [R1] ;  /* 0x0000000001037983 */ /* 0x000ee80000100800 */
[----:B------:R-:W4:Y:S01]  /*bc00*/  LDL R2, [R1+0x4] ;  /* 0x0000040001027983 */ /* 0x000f220000100800 */
        /* <DEDUP_REMOVED lines=12> */
.L_x_3011:
        /* <DEDUP_REMOVED lines=11> */
[----:B------:R-:W1:Y:S01]  /*bd80*/  LDC.64 R2, c[0x0][0x3f8] ;  /* 0x0000fe00ff027b82 */ /* 0x000e620000000a00 */
[----:B--2---:R-:W-:Y:S01]  /*bd90*/  LOP3.LUT R21, R21, 0x1, RZ, 0xc0, !PT ;  /* 0x0000000115157812 */ /* 0x004fe200078ec0ff */
[----:B------:R-:W-:-:S04]  /*bda0*/  UMOV UR4, 0xffffffff ;  /* 0xffffffff00047882 */ /* 0x000fc80000000000 */
[C---:B------:R-:W-:Y:S02]  /*bdb0*/  IMAD R20, R21.reuse, 0x38, RZ ;  /* 0x0000003815147824 */ /* 0x040fe400078e02ff */
[----:B------:R-:W-:Y:S01]  /*bdc0*/  IMAD R21, R21, 0xe00, RZ ;  /* 0x00000e0015157824 */ /* 0x000fe200078e02ff */
[----:B-1----:R-:W-:-:S04]  /*bdd0*/  ISETP.NE.U32.AND P0, PT, R2, RZ, PT ;  /* 0x000000ff0200720c */ /* 0x002fc80003f05070 */
[----:B------:R-:W-:-:S04]  /*bde0*/  ISETP.NE.AND.EX P0, PT, R3, RZ, PT, P0 ;  /* 0x000000ff0300720c */ /* 0x000fc80003f05300 */
[----:B-----5:R-:W-:Y:S01]  /*bdf0*/  SEL R5, R6, RZ, !P0 ;  /* 0x000000ff06057207 */ /* 0x020fe20004000000 */
[----:B------:R-:W-:Y:S08]  /*be00*/  BRA.DIV UR4, `(.L_x_3012) ;  /* 0x0000002a04c07947 */ /* 0x000ff0000b800000 */
.L_x_3073:
[----:B------:R-:W2:Y:S01]  /*be10*/  LDL R8, [R1+0x14] ;  /* 0x0000140001087983 */ /* 0x000ea20000100800 */
[----:B------:R-:W-:Y:S01]  /*be20*/  UMOV UR4, 0xffffffff ;  /* 0xffffffff00047882 */ /* 0x000fe20000000000 */
[--C-:B------:R-:W-:Y:S01]  /*be30*/  SHF.R.S32.HI R12, RZ, 0x1f, R6.reuse ;  /* 0x0000001fff0c7819 */ /* 0x100fe20000011406 */
[----:B------:R-:W-:Y:S02]  /*be40*/  IMAD.MOV.U32 R4, RZ, RZ, R6 ;  /* 0x000000ffff047224 */ /* 0x000fe400078e0006 */
[----:B--2---:R-:W-:Y:S01]  /*be50*/  VIADD R8, R8, 0xffffffff ;  /* 0xffffffff08087836 */ /* 0x004fe20000000000 */
[----:B------:R-:W-:Y:S06]  /*be60*/  BRA.DIV UR4, `(.L_x_3013) ;  /* 0x0000002a04dc7947 */ /* 0x000fec000b800000 */
[----:B------:R-:W-:-:S13]  /*be70*/  ELECT P6, URZ, PT ;  /* 0x00000000003f782f */ /* 0x000fda00038c0000 */
.L_x_3076:
[----:B------:R-:W-:Y:S05]  /*be80*/  @!P6 BRA `(.L_x_3014) ;  /* 0x000000040028e947 */ /* 0x000fea0003800000 */
        /* <DEDUP_REMOVED lines=21> */
.L_x_3015:
[----:B------:R-:W2:Y:S01]  /*bfe0*/  S2R R9, SR_CgaCtaId ;  /* 0x0000000000097919 */ /* 0x000ea20000008800 */
[----:B------:R-:W-:-:S04]  /*bff0*/  MOV R5, 0x400 ;  /* 0x0000040000057802 */ /* 0x000fc80000000f00 */
[----:B--2---:R-:W-:Y:S02]  /*c000*/  LEA R5, R9, R5, 0x18 ;  /* 0x0000000509057211 */ /* 0x004fe400078ec0ff */
[----:B------:R-:W-:-:S03]  /*c010*/  SHF.L.U32 R9, R17, 0x1f, RZ ;  /* 0x0000001f11097819 */ /* 0x000fc600000006ff */
[----:B------:R-:W-:-:S04]  /*c020*/  IMAD R5, R16, 0x8, R5 ;  /* 0x0000000810057824 */ /* 0x000fc800078e0205 */
[----:B------:R-:W2:Y:S02]  /*c030*/  SYNCS.PHASECHK.TRANS64.TRYWAIT P1, [R5+URZ+0x36840], R9 ;  /* 0x03684009050075a7 */ /* 0x000ea4000802017f */
[----:B--2---:R-:W-:Y:S05]  /*c040*/  @!P1 BRA `(.L_x_3016) ;  /* 0x0000002800849947 */ /* 0x004fea0003800000 */
.L_x_3077:
[----:B------:R-:W3:Y:S01]  /*c050*/  LDL R10, [R1+0xc] ;  /* 0x00000c00010a7983 */ /* 0x000ee20000100800 */
[----:B------:R-:W4:Y:S02]  /*c060*/  S2R R11, SR_TID.X ;  /* 0x00000000000b7919 */ /* 0x000f240000002100 */
[----:B----4-:R-:W-:-:S13]  /*c070*/  LOP3.LUT P1, RZ, R11, 0x7f, RZ, 0xc0, !PT ;  /* 0x0000007f0bff7812 */ /* 0x010fda000782c0ff */
[----:B--2---:R-:W-:-:S04]  /*c080*/  @!P1 IMAD.MOV.U32 R9, RZ, RZ, 0xa800 ;  /* 0x0000a800ff099424 */ /* 0x004fc800078e00ff */
[----:B------:R3:W-:Y:S02]  /*c090*/  @!P1 SYNCS.ARRIVE.TRANS64 RZ, [R5+URZ+0x36830], R9 ;  /* 0x0368300905ff99a7 */ /* 0x0007e4000800003f */
[----:B---3--:R-:W-:-:S04]  /*c0a0*/  PRMT R9, R10, 0x9910, RZ ;  /* 0x000099100a097816 */ /* 0x008fc800000000ff */
[----:B------:R-:W-:-:S13]  /*c0b0*/  ISETP.NE.AND P1, PT, R9, 0x2, PT ;  /* 0x000000020900780c */ /* 0x000fda0003f25270 */
[----:B------:R-:W-:Y:S05]  /*c0c0*/  @P1 BRA `(.L_x_3017) ;  /* 0x0000000000041947 */ /* 0x000fea0003800000 */
[----:B------:R-:W-:Y:S01]  /*c0d0*/  BPT.TRAP 0x1 ;  /* 0x000000040000795c */ /* 0x000fe20000300000 */
.L_x_3017:
[----:B------:R-:W-:-:S13]  /*c0e0*/  LOP3.LUT P1, RZ, R19, 0x1, RZ, 0xc0, !PT ;  /* 0x0000000113ff7812 */ /* 0x000fda000782c0ff */
[----:B------:R-:W-:Y:S05]  /*c0f0*/  @P1 BRA `(.L_x_3018) ;  /* 0x0000000000041947 */ /* 0x000fea0003800000 */
[----:B------:R-:W-:Y:S01]  /*c100*/  BPT.TRAP 0x1 ;  /* 0x000000040000795c */ /* 0x000fe20000300000 */
.L_x_3018:
[----:B------:R-:W2:Y:S01]  /*c110*/  S2R R10, SR_CgaCtaId ;  /* 0x00000000000a7919 */ /* 0x000ea20000008800 */
        /* <DEDUP_REMOVED lines=12> */
[----:B------:R-:W-:-:S03]  /*c1e0*/  UMOV UR16, 0x40 ;  /* 0x0000004000107882 */ /* 0x000fc60000000000 */
[----:B------:R-:W-:-:S04]  /*c1f0*/  UIADD3 UR9, UR9, 0x36830, URZ ;  /* 0x0003683009097890 */ /* 0x000fc8000fffe03f */
[----:B------:R-:W-:Y:S02]  /*c200*/  UIMAD UR11, UR11, 0x70, UR5 ;  /* 0x000000700b0b78a4 */ /* 0x000fe4000f8e0205 */
[----:B------:R-:W-:Y:S01]  /*c210*/  UIADD3.X UR5, URZ, UR37, URZ, UP0, !UPT ;  /* 0x000000253f057290 */ /* 0x000fe200087fe43f */
[----:B--2---:R-:W-:-:S05]  /*c220*/  LEA R9, R10, R9, 0x18 ;  /* 0x000000090a097211 */ /* 0x004fca00078ec0ff */
[----:B------:R-:W-:-:S05]  /*c230*/  IMAD R5, R5, 0x2, R9 ;  /* 0x0000000205057824 */ /* 0x000fca00078e0209 */
[----:B------:R-:W-:Y:S01]  /*c240*/  R2UR UR8, R5 ;  /* 0x00000000050872ca */ /* 0x000fe200000e0000 */
[----:B------:R-:W-:-:S12]  /*c250*/  IMAD.MOV.U32 R5, RZ, RZ, R6 ;  /* 0x000000ffff057224 */ /* 0x000fd800078e0006 */
[----:B------:R-:W-:Y:S02]  /*c260*/  UIADD3 UR14, UR8, 0x21400, URZ ;  /* 0x00021400080e7890 */ /* 0x000fe4000fffe03f */
[----:B------:R-:W-:Y:S02]  /*c270*/  UIADD3 UR15, UR8, 0x24c00, URZ ;  /* 0x00024c00080f7890 */ /* 0x000fe4000fffe03f */
[----:B------:R-:W-:-:S03]  /*c280*/  UIADD3 UR17, UR8, 0x28400, URZ ;  /* 0x0002840008117890 */ /* 0x000fc6000fffe03f */
[----:B------:R-:W-:Y:S01]  /*c290*/  UMOV UR8, UR14 ;  /* 0x0000000e00087c82 */ /* 0x000fe20008000000 */
[----:B------:R-:W-:Y:S01]  /*c2a0*/  UMOV UR14, 0x80 ;  /* 0x00000080000e7882 */ /* 0x000fe20000000000 */
[----:B------:R2:W-:Y:S02]  /*c2b0*/  UTMALDG.4D.MULTICAST [UR8], [UR4], UR18, desc[UR6] ;  /* 0x00000608040073b4 */ /* 0x0005e40008019812 */
[----:B--2---:R-:W-:Y:S01]  /*c2c0*/  UMOV UR8, UR15 ;  /* 0x0000000f00087c82 */ /* 0x004fe20008000000 */
[----:B------:R-:W-:Y:S02]  /*c2d0*/  UMOV UR10, UR16 ;  /* 0x00000010000a7c82 */ /* 0x000fe40008000000 */
[----:B------:R2:W-:Y:S02]  /*c2e0*/  UTMALDG.4D.MULTICAST [UR8], [UR4], UR18, desc[UR6] ;  /* 0x00000608040073b4 */ /* 0x0005e40008019812 */
[----:B--2---:R-:W-:Y:S01]  /*c2f0*/  UMOV UR8, UR17 ;  /* 0x0000001100087c82 */ /* 0x004fe20008000000 */
[----:B------:R-:W-:-:S02]  /*c300*/  UMOV UR10, UR14 ;  /* 0x0000000e000a7c82 */ /* 0x000fc40008000000 */
[----:B------:R2:W-:Y:S02]  /*c310*/  UTMALDG.4D.MULTICAST [UR8], [UR4], UR18, desc[UR6] ;  /* 0x00000608040073b4 */ /* 0x0005e40008019812 */
[----:B--2---:R-:W-:Y:S01]  /*c320*/  NOP ;  /* 0x0000000000007918 */ /* 0x004fe20000000000 */
.L_x_3014:
[----:B-1----:R-:W2:Y:S04]  /*c330*/  LDL.LU R15, [R1] ;  /* 0x00000000010f7983 */ /* 0x002ea80000300800 */
[----:B------:R-:W3:Y:S04]  /*c340*/  LDL.LU R14, [R1+0x4] ;  /* 0x00000400010e7983 */ /* 0x000ee80000300800 */
[----:B------:R-:W4:Y:S01]  /*c350*/  LDL R13, [R1+0x24] ;  /* 0x00002400010d7983 */ /* 0x000f220000100800 */
[----:B------:R-:W-:-:S03]  /*c360*/  MOV R10, 0x400 ;  /* 0x00000400000a7802 */ /* 0x000fc60000000f00 */
[----:B------:R-:W5:Y:S01]  /*c370*/  LDL.LU R9, [R1+0x20] ;  /* 0x0000200001097983 */ /* 0x000f620000300800 */
[----:B------:R-:W1:Y:S01]  /*c380*/  S2R R11, SR_CgaCtaId ;  /* 0x00000000000b7919 */ /* 0x000e620000008800 */
[----:B------:R-:W-:Y:S05]  /*c390*/  WARPSYNC.ALL ;  /* 0x0000000000007948 */ /* 0x000fea0003800000 */
[----:B------:R-:W-:-:S13]  /*c3a0*/  ELECT P1, URZ, PT ;  /* 0x00000000003f782f */ /* 0x000fda0003820000 */
[----:B------:R-:W-:Y:S01]  /*c3b0*/  @P1 R2UR UR11, R7 ;  /* 0x00000000070b12ca */ /* 0x000fe200000e0000 */
[----:B------:R-:W-:-:S04]  /*c3c0*/  UIADD3 UR4, UP0, UR36, 0x270, URZ ;  /* 0x0000027024047890 */ /* 0x000fc8000ff1e03f */
        /* <DEDUP_REMOVED lines=21> */
[C---:B---3--:R-:W-:Y:S02]  /*c520*/  @P1 R2UR UR12, R14.reuse ;  /* 0x000000000e0c12ca */ /* 0x048fe400000e0000 */
[----:B------:R-:W-:Y:S02]  /*c530*/  @P1 R2UR UR21, R15 ;  /* 0x000000000f1512ca */ /* 0x000fe400000e0000 */
[----:B------:R-:W-:Y:S02]  /*c540*/  @P1 R2UR UR20, R14 ;  /* 0x000000000e1412ca */ /* 0x000fe400000e0000 */
[----:B----4-:R-:W-:-:S07]  /*c550*/  LOP3.LUT R6, R13, 0x1, RZ, 0xc, !PT ;  /* 0x000000010d067812 */ /* 0x010fce00078e0cff */
[----:B------:R1:W-:Y:S01]  /*c560*/  UTMALDG.4D [UR8], [UR4], desc[UR6] ;  /* 0x00000608040075b4 */ /* 0x0003e20008019000 */
[----:B------:R-:W-:-:S03]  /*c570*/  SHF.L.U32 R6, R6, 0x1f, RZ ;  /* 0x0000001f06067819 */ /* 0x000fc600000006ff */
        /* <DEDUP_REMOVED lines=8> */
[----:B-----5:R-:W-:Y:S01]  /*c600*/  ISETP.GE.AND P2, PT, R9, 0x71, PT ;  /* 0x000000710900780c */ /* 0x020fe20003f46270 */
[----:B-12---:R-:W-:-:S12]  /*c610*/  @!P1 BRA `(.L_x_3020) ;  /* 0x0000002400249947 */ /* 0x006fd80003800000 */
.L_x_3078:
[----:B------:R-:W-:Y:S05]  /*c620*/  BSYNC B0 ;  /* 0x0000000000007941 */ /* 0x000fea0003800000 */
.L_x_3019:
        /* <DEDUP_REMOVED lines=28> */
[----:B------:R-:W-:-:S04]  /*c7f0*/  IMAD.MOV R10, RZ, RZ, -R7 ;  /* 0x000000ffff0a7224 */ /* 0x000fc800078e0a07 */
        /* <DEDUP_REMOVED lines=9> */
.L_x_3025:
[----:B-1----:R-:W1:Y:S01]  /*c890*/  S2R R3, SR_CgaCtaId ;  /* 0x0000000000037919 */ /* 0x002e620000008800 */
[----:B------:R-:W-:-:S04]  /*c8a0*/  MOV R2, 0x400 ;  /* 0x0000040000027802 */ /* 0x000fc80000000f00 */
[----:B-1----:R-:W-:Y:S02]  /*c8b0*/  LEA R2, R3, R2, 0x18 ;  /* 0x0000000203027211 */ /* 0x002fe400078ec0ff */
[----:B------:R-:W-:-:S03]  /*c8c0*/  SHF.L.U32 R3, R14, 0x1f, RZ ;  /* 0x0000001f0e037819 */ /* 0x000fc600000006ff */
[----:B------:R-:W-:-:S04]  /*c8d0*/  IMAD R2, R9, 0x8, R2 ;  /* 0x0000000809027824 */ /* 0x000fc800078e0202 */
[----:B------:R-:W1:Y:S02]  /*c8e0*/  SYNCS.PHASECHK.TRANS64.TRYWAIT P1, [R2+URZ+0x36840], R3 ;  /* 0x03684003020075a7 */ /* 0x000e64000802017f */
[----:B-1----:R-:W-:Y:S05]  /*c8f0*/  @!P1 BRA `(.L_x_3026) ;  /* 0x00000020008c9947 */ /* 0x002fea0003800000 */
.L_x_3079:
[----:B------:R-:W2:Y:S01]  /*c900*/  LDL R10, [R1+0xc] ;  /* 0x00000c00010a7983 */ /* 0x000ea20000100800 */
[----:B------:R-:W3:Y:S02]  /*c910*/  S2R R11, SR_TID.X ;  /* 0x00000000000b7919 */ /* 0x000ee40000002100 */
[----:B---3--:R-:W-:-:S13]  /*c920*/  LOP3.LUT P1, RZ, R11, 0x7f, RZ, 0xc0, !PT ;  /* 0x0000007f0bff7812 */ /* 0x008fda000782c0ff */
[----:B-1----:R-:W-:-:S04]  /*c930*/  @!P1 IMAD.MOV.U32 R3, RZ, RZ, 0xa800 ;  /* 0x0000a800ff039424 */ /* 0x002fc800078e00ff */
[----:B------:R2:W-:Y:S02]  /*c940*/  @!P1 SYNCS.ARRIVE.TRANS64 RZ, [R2+URZ+0x36830], R3 ;  /* 0x0368300302ff99a7 */ /* 0x0005e4000800003f */
[----:B--2---:R-:W-:-:S04]  /*c950*/  PRMT R3, R10, 0x9910, RZ ;  /* 0x000099100a037816 */ /* 0x004fc800000000ff */
[----:B------:R-:W-:-:S13]  /*c960*/  ISETP.NE.AND P2, PT, R3, 0x2, PT ;  /* 0x000000020300780c */ /* 0x000fda0003f45270 */
[----:B------:R-:W-:Y:S05]  /*c970*/  @P2 BRA `(.L_x_3027) ;  /* 0x0000000000042947 */ /* 0x000fea0003800000 */
[----:B------:R-:W-:Y:S01]  /*c980*/  BPT.TRAP 0x1 ;  /* 0x000000040000795c */ /* 0x000fe20000300000 */
.L_x_3027:
[----:B------:R-:W-:-:S13]  /*c990*/  LOP3.LUT P1, RZ, R19, 0x1, RZ, 0xc0, !PT ;  /* 0x0000000113ff7812 */ /* 0x000fda000782c0ff */
[----:B------:R-:W-:Y:S05]  /*c9a0*/  @P1 BRA `(.L_x_3028) ;  /* 0x0000000000041947 */ /* 0x000fea0003800000 */
[----:B------:R-:W-:Y:S01]  /*c9b0*/  BPT.TRAP 0x1 ;  /* 0x000000040000795c */ /* 0x000fe20000300000 */
.L_x_3028:
        /* <DEDUP_REMOVED lines=25> */
[----:B------:R-:W-:-:S03]  /*cb50*/  UIADD3 UR16, UR8, 0x28400, URZ ;  /* 0x0002840008107890 */ /* 0x000fc6000fffe03f */
[----:B------:R-:W-:Y:S02]  /*cb60*/  UMOV UR8, UR14 ;  /* 0x0000000e00087c82 */ /* 0x000fe40008000000 */
        /* <DEDUP_REMOVED lines=9> */
.L_x_3080:
[----:B------:R-:W2:Y:S02]  /*cc00*/  S2R R10, SR_TID.X ;  /* 0x00000000000a7919 */ /* 0x000ea40000002100 */
[----:B--2---:R-:W-:-:S13]  /*cc10*/  LOP3.LUT P1, RZ, R10, 0x7f, RZ, 0xc0, !PT ;  /* 0x0000007f0aff7812 */ /* 0x004fda000782c0ff */
[----:B-1----:R-:W-:-:S04]  /*cc20*/  @!P1 IMAD.MOV.U32 R3, RZ, RZ, 0xa800 ;  /* 0x0000a800ff039424 */ /* 0x002fc800078e00ff */
[----:B------:R1:W-:Y:S01]  /*cc30*/  @!P1 SYNCS.ARRIVE.TRANS64 RZ, [R2+URZ+0x36850], R3 ;  /* 0x0368500302ff99a7 */ /* 0x0003e2000800003f */
[----:B------:R-:W-:Y:S05]  /*cc40*/  @P2 BRA `(.L_x_3030) ;  /* 0x0000000000042947 */ /* 0x000fea0003800000 */
[----:B------:R-:W-:Y:S01]  /*cc50*/  BPT.TRAP 0x1 ;  /* 0x000000040000795c */ /* 0x000fe20000300000 */
.L_x_3030:
[----:B------:R-:W-:-:S13]  /*cc60*/  LOP3.LUT P1, RZ, R19, 0x1, RZ, 0xc0, !PT ;  /* 0x0000000113ff7812 */ /* 0x000fda000782c0ff */
[----:B------:R-:W-:Y:S05]  /*cc70*/  @P1 BRA `(.L_x_3031) ;  /* 0x0000000000041947 */ /* 0x000fea0003800000 */
[----:B------:R-:W-:Y:S01]  /*cc80*/  BPT.TRAP 0x1 ;  /* 0x000000040000795c */ /* 0x000fe20000300000 */
.L_x_3031:
[----:B------:R-:W2:Y:S01]  /*cc90*/  S2R R11, SR_CgaCtaId ;  /* 0x00000000000b7919 */ /* 0x000ea20000008800 */
[----:B------:R-:W-:Y:S01]  /*cca0*/  MOV R10, 0x400 ;  /* 0x00000400000a7802 */ /* 0x000fe20000000f00 */
[----:B-1----:R-:W-:Y:S01]  /*ccb0*/  IMAD R3, R16, 0x5400, R21 ;  /* 0x0000540010037824 */ /* 0x002fe200078e0215 */
[----:B------:R-:W-:Y:S01]  /*ccc0*/  R2UR UR11, R18 ;  /* 0x00000000120b72ca */ /* 0x000fe200000e0000 */
[----:B------:R-:W-:Y:S01]  /*ccd0*/  UIADD3 UR4, UP0, UR36, 0x470, URZ ;  /* 0x0000047024047890 */ /* 0x000fe2000ff1e03f */
[----:B------:R-:W-:Y:S01]  /*cce0*/  R2UR UR5, R20 ;  /* 0x00000000140572ca */ /* 0x000fe200000e0000 */
[----:B------:R-:W-:Y:S01]  /*ccf0*/  UMOV UR10, URZ ;  /* 0x0000003f000a7c82 */ /* 0x000fe20008000000 */
[----:B------:R-:W-:Y:S01]  /*cd00*/  R2UR UR9, R2 ;  /* 0x00000000020972ca */ /* 0x000fe200000e0000 */
[----:B------:R-:W-:Y:S01]  /*cd10*/  UMOV UR17, 0x30000 ;  /* 0x0003000000117882 */ /* 0x000fe20000000000 */
[----:B------:R-:W-:Y:S01]  /*cd20*/  R2UR UR13, R5 ;  /* 0x00000000050d72ca */ /* 0x000fe200000e0000 */
[----:B------:R-:W-:Y:S01]  /*cd30*/  UMOV UR6, 0x0 ;  /* 0x0000000000067882 */ /* 0x000fe20000000000 */
[----:B------:R-:W-:Y:S01]  /*cd40*/  R2UR UR12, R0 ;  /* 0x00000000000c72ca */ /* 0x000fe200000e0000 */
[----:B------:R-:W-:Y:S01]  /*cd50*/  UMOV UR7, 0x14f00000 ;  /* 0x14f0000000077882 */ /* 0x000fe20000000000 */
[----:B------:R-:W-:Y:S01]  /*cd60*/  UMOV UR16, 0x40 ;  /* 0x0000004000107882 */ /* 0x000fe20000000000 */
[----:B------:R-:W-:-:S02]  /*cd70*/  IMAD.MOV.U32 R5, RZ, RZ, R7 ;  /* 0x000000ffff057224 */ /* 0x000fc400078e0007 */
[----:B------:R-:W-:Y:S02]  /*cd80*/  IMAD.MOV.U32 R18, RZ, RZ, R6 ;  /* 0x000000ffff127224 */ /* 0x000fe400078e0006 */
[----:B------:R-:W-:Y:S02]  /*cd90*/  UIMAD UR11, UR11, 0x70, UR5 ;  /* 0x000000700b0b78a4 */ /* 0x000fe4000f8e0205 */
[----:B------:R-:W-:Y:S02]  /*cda0*/  UIADD3 UR9, UR9, 0x36850, URZ ;  /* 0x0003685009097890 */ /* 0x000fe4000fffe03f */
[----:B------:R-:W-:Y:S01]  /*cdb0*/  UIADD3.X UR5, URZ, UR37, URZ, UP0, !UPT ;  /* 0x000000253f057290 */ /* 0x000fe200087fe43f */
[----:B--2---:R-:W-:-:S05]  /*cdc0*/  LEA R10, R11, R10, 0x18 ;  /* 0x0000000a0b0a7211 */ /* 0x004fca00078ec0ff */
[----:B------:R-:W-:-:S05]  /*cdd0*/  IMAD R3, R3, 0x2, R10 ;  /* 0x0000000203037824 */ /* 0x000fca00078e020a */
[----:B------:R-:W-:-:S13]  /*cde0*/  R2UR UR15, R3 ;  /* 0x00000000030f72ca */ /* 0x000fda00000e0000 */
[----:B------:R-:W-:Y:S02]  /*cdf0*/  UIADD3 UR8, UR15, 0x400, URZ ;  /* 0x000004000f087890 */ /* 0x000fe4000fffe03f */
[----:B------:R-:W-:Y:S02]  /*ce00*/  UIADD3 UR14, UR15, 0x3c00, URZ ;  /* 0x00003c000f0e7890 */ /* 0x000fe4000fffe03f */
[----:B------:R-:W-:-:S05]  /*ce10*/  UIADD3 UR15, UR15, 0x7400, URZ ;  /* 0x000074000f0f7890 */ /* 0x000fca000fffe03f */
        /* <DEDUP_REMOVED lines=8> */
[----:B-1----:R-:W-:Y:S01]  /*cea0*/  NOP ;  /* 0x0000000000007918 */ /* 0x002fe20000000000 */
.L_x_3024:
[----:B------:R-:W-:Y:S05]  /*ceb0*/  BSYNC B0 ;  /* 0x0000000000007941 */ /* 0x000fea0003800000 */
.L_x_3023:
[----:B------:R-:W2:Y:S01]  /*cec0*/  LDL.LU R2, [R1+0x14] ;  /* 0x0000140001027983 */ /* 0x000ea20000300800 */
[----:B------:R-:W-:Y:S02]  /*ced0*/  IMAD.MOV.U32 R16, RZ, RZ, R9 ;  /* 0x000000ffff107224 */ /* 0x000fe400078e0009 */
[----:B------:R-:W-:Y:S02]  /*cee0*/  IMAD.MOV.U32 R17, RZ, RZ, R14 ;  /* 0x000000ffff117224 */ /* 0x000fe400078e000e */
[----:B--2---:R-:W-:-:S07]  /*cef0*/  VIADD R6, R2, 0xfffffffd ;  /* 0xfffffffd02067836 */ /* 0x004fce0000000000 */
.L_x_3022:
[----:B------:R-:W-:Y:S01]  /*cf00*/  IMAD.MOV R13, RZ, RZ, -R13 ;  /* 0x000000ffff0d7224 */ /* 0x000fe200078e0a0d */
[----:B------:R-:W-:Y:S04]  /*cf10*/  BSSY B0, `(.L_x_3021) ;  /* 0x0000106000007945 */ /* 0x000fe80003800000 */
[----:B------:R-:W-:-:S13]  /*cf20*/  ISETP.NE.AND P1, PT, R8, R13, PT ;  /* 0x0000000d0800720c */ /* 0x000fda0003f25270 */
[----:B------:R-:W-:Y:S05]  /*cf30*/  @!P1 BRA `(.L_x_3032) ;  /* 0x00000010000c9947 */ /* 0x000fea0003800000 */
[----:B------:R-:W-:-:S07]  /*cf40*/  IMAD.MOV.U32 R8, RZ, RZ, R5 ;  /* 0x000000ffff087224 */ /* 0x000fce00078e0005 */
.L_x_3051:
[----:B------:R-:W-:Y:S01]  /*cf50*/  VIADD R7, R16, 0x1 ;  /* 0x0000000110077836 */ /* 0x000fe20000000000 */
[----:B------:R-:W-:Y:S04]  /*cf60*/  BSSY B1, `(.L_x_3033) ;  /* 0x000007e000017945 */ /* 0x000fe80003800000 */
[----:B------:R-:W-:-:S04]  /*cf70*/  ISETP.NE.AND P1, PT, R7, 0x2, PT ;  /* 0x000000020700780c */ /* 0x000fc80003f25270 */
[----:B-1----:R-:W-:Y:S02]  /*cf80*/  SEL R10, RZ, 0x1, P1 ;  /* 0x00000001ff0a7807 */ /* 0x002fe40000800000 */
        /* <DEDUP_REMOVED lines=19> */
[----:B------:R-:W-:-:S04]  /*d0c0*/  IMAD.WIDE.U32 R2, R4, UR4, R2 ;  /* 0x0000000404027c25 */ /* 0x000fc8000f8e0002 */
[----:B------:R-:W-:Y:S01]  /*d0d0*/  IMAD.IADD R13, R13, 0x1, R3 ;  /* 0x000000010d0d7824 */ /* 0x000fe200078e0203 */
[----:B-1----:R-:W-:-:S04]  /*d0e0*/  LEA R8, P1, R2, R8, 0x2 ;  /* 0x0000000802087211 */ /* 0x002fc800078210ff */
[----:B------:R-:W-:-:S05]  /*d0f0*/  LEA.HI.X R9, R2, R9, R13, 0x2, P1 ;  /* 0x0000000902097211 */ /* 0x000fca00008f140d */
[----:B------:R1:W5:Y:S04]  /*d100*/  LDG.E R8, desc[UR6][R8.64] ;  /* 0x0000000608087981 */ /* 0x000368000c1e1900 */
.L_x_3035:
[----:B------:R-:W2:Y:S01]  /*d110*/  S2R R3, SR_CgaCtaId ;  /* 0x0000000000037919 */ /* 0x000ea20000008800 */
[----:B------:R-:W-:-:S04]  /*d120*/  MOV R2, 0x400 ;  /* 0x0000040000027802 */ /* 0x000fc80000000f00 */
[----:B--2---:R-:W-:Y:S02]  /*d130*/  LEA R2, R3, R2, 0x18 ;  /* 0x0000000203027211 */ /* 0x004fe400078ec0ff */
[----:B------:R-:W-:-:S03]  /*d140*/  SHF.L.U32 R3, R10, 0x1f, RZ ;  /* 0x0000001f0a037819 */ /* 0x000fc600000006ff */
[----:B------:R-:W-:-:S04]  /*d150*/  IMAD R2, R7, 0x8, R2 ;  /* 0x0000000807027824 */ /* 0x000fc800078e0202 */
[----:B------:R-:W2:Y:S02]  /*d160*/  SYNCS.PHASECHK.TRANS64.TRYWAIT P1, [R2+URZ+0x36840], R3 ;  /* 0x03684003020075a7 */ /* 0x000ea4000802017f */
[----:B--2---:R-:W-:Y:S05]  /*d170*/  @!P1 BRA `(.L_x_3036) ;  /* 0x0000001800949947 */ /* 0x004fea0003800000 */
.L_x_3081:
[----:B-1----:R-:W3:Y:S01]  /*d180*/  LDL R9, [R1+0xc] ;  /* 0x00000c0001097983 */ /* 0x002ee20000100800 */
[----:B------:R-:W1:Y:S02]  /*d190*/  S2R R13, SR_TID.X ;  /* 0x00000000000d7919 */ /* 0x000e640000002100 */
[----:B-1----:R-:W-:-:S13]  /*d1a0*/  LOP3.LUT P1, RZ, R13, 0x7f, RZ, 0xc0, !PT ;  /* 0x0000007f0dff7812 */ /* 0x002fda000782c0ff */
[----:B--2---:R-:W-:-:S04]  /*d1b0*/  @!P1 IMAD.MOV.U32 R3, RZ, RZ, 0xa800 ;  /* 0x0000a800ff039424 */ /* 0x004fc800078e00ff */
[----:B------:R3:W-:Y:S02]  /*d1c0*/  @!P1 SYNCS.ARRIVE.TRANS64 RZ, [R2+URZ+0x36830], R3 ;  /* 0x0368300302ff99a7 */ /* 0x0007e4000800003f */
[----:B---3--:R-:W-:-:S04]  /*d1d0*/  PRMT R3, R9, 0x9910, RZ ;  /* 0x0000991009037816 */ /* 0x008fc800000000ff */
[----:B------:R-:W-:-:S13]  /*d1e0*/  ISETP.NE.AND P2, PT, R3, 0x2, PT ;  /* 0x000000020300780c */ /* 0x000fda0003f45270 */
[----:B------:R-:W-:Y:S05]  /*d1f0*/  @P2 BRA `(.L_x_3037) ;  /* 0x0000000000042947 */ /* 0x000fea0003800000 */
[----:B------:R-:W-:Y:S01]  /*d200*/  BPT.TRAP 0x1 ;  /* 0x000000040000795c */ /* 0x000fe20000300000 */
.L_x_3037:
[----:B------:R-:W-:-:S13]  /*d210*/  LOP3.LUT P1, RZ, R19, 0x1, RZ, 0xc0, !PT ;  /* 0x0000000113ff7812 */ /* 0x000fda000782c0ff */
[----:B------:R-:W-:Y:S05]  /*d220*/  @P1 BRA `(.L_x_3038) ;  /* 0x0000000000041947 */ /* 0x000fea0003800000 */
[----:B------:R-:W-:Y:S01]  /*d230*/  BPT.TRAP 0x1 ;  /* 0x000000040000795c */ /* 0x000fe20000300000 */
.L_x_3038:
        /* <DEDUP_REMOVED lines=36> */
.L_x_3082:
[----:B------:R-:W2:Y:S02]  /*d480*/  S2R R3, SR_TID.X ;  /* 0x0000000000037919 */ /* 0x000ea40000002100 */
[----:B--2---:R-:W-:-:S13]  /*d490*/  LOP3.LUT P1, RZ, R3, 0x7f, RZ, 0xc0, !PT ;  /* 0x0000007f03ff7812 */ /* 0x004fda000782c0ff */
[----:B------:R-:W-:-:S04]  /*d4a0*/  @!P1 IMAD.MOV.U32 R3, RZ, RZ, 0xa800 ;  /* 0x0000a800ff039424 */ /* 0x000fc800078e00ff */
[----:B------:R2:W-:Y:S01]  /*d4b0*/  @!P1 SYNCS.ARRIVE.TRANS64 RZ, [R2+URZ+0x36850], R3 ;  /* 0x0368500302ff99a7 */ /* 0x0005e2000800003f */
[----:B------:R-:W-:Y:S05]  /*d4c0*/  @P2 BRA `(.L_x_3040) ;  /* 0x0000000000042947 */ /* 0x000fea0003800000 */
[----:B------:R-:W-:Y:S01]  /*d4d0*/  BPT.TRAP 0x1 ;  /* 0x000000040000795c */ /* 0x000fe20000300000 */
.L_x_3040:
[----:B------:R-:W-:-:S13]  /*d4e0*/  LOP3.LUT P1, RZ, R19, 0x1, RZ, 0xc0, !PT ;  /* 0x0000000113ff7812 */ /* 0x000fda000782c0ff */
[----:B------:R-:W-:Y:S05]  /*d4f0*/  @P1 BRA `(.L_x_3041) ;  /* 0x0000000000041947 */ /* 0x000fea0003800000 */
[----:B------:R-:W-:Y:S01]  /*d500*/  BPT.TRAP 0x1 ;  /* 0x000000040000795c */ /* 0x000fe20000300000 */
.L_x_3041:
[----:B------:R-:W3:Y:S01]  /*d510*/  S2R R9, SR_CgaCtaId ;  /* 0x0000000000097919 */ /* 0x000ee20000008800 */
[----:B--2---:R-:W-:Y:S01]  /*d520*/  MOV R3, 0x400 ;  /* 0x0000040000037802 */ /* 0x004fe20000000f00 */
[----:B------:R-:W-:Y:S01]  /*d530*/  IMAD R16, R16, 0x5400, R21 ;  /* 0x0000540010107824 */ /* 0x000fe200078e0215 */
        /* <DEDUP_REMOVED lines=32> */
.L_x_3034:
[----:B------:R-:W-:Y:S05]  /*d740*/  BSYNC B1 ;  /* 0x0000000000017941 */ /* 0x000fea0003800000 */
.L_x_3033:
        /* <DEDUP_REMOVED lines=28> */
.L_x_3044:
[----:B------:R-:W2:Y:S01]  /*d910*/  S2R R3, SR_CgaCtaId ;  /* 0x0000000000037919 */ /* 0x000ea20000008800 */
[----:B------:R-:W-:-:S04]  /*d920*/  MOV R2, 0x400 ;  /* 0x0000040000027802 */ /* 0x000fc80000000f00 */
[----:B--2---:R-:W-:Y:S02]  /*d930*/  LEA R2, R3, R2, 0x18 ;  /* 0x0000000203027211 */ /* 0x004fe400078ec0ff */
[----:B------:R-:W-:-:S03]  /*d940*/  SHF.L.U32 R3, R17, 0x1f, RZ ;  /* 0x0000001f11037819 */ /* 0x000fc600000006ff */
[----:B------:R-:W-:-:S04]  /*d950*/  IMAD R2, R16, 0x8, R2 ;  /* 0x0000000810027824 */ /* 0x000fc800078e0202 */
[----:B------:R-:W2:Y:S02]  /*d960*/  SYNCS.PHASECHK.TRANS64.TRYWAIT P1, [R2+URZ+0x36840], R3 ;  /* 0x03684003020075a7 */ /* 0x000ea4000802017f */
[----:B--2---:R-:W-:Y:S05]  /*d970*/  @!P1 BRA `(.L_x_3045) ;  /* 0x0000001000bc9947 */ /* 0x004fea0003800000 */
.L_x_3083:
        /* <DEDUP_REMOVED lines=9> */
.L_x_3046:
[----:B------:R-:W-:-:S13]  /*da10*/  LOP3.LUT P1, RZ, R19, 0x1, RZ, 0xc0, !PT ;  /* 0x0000000113ff7812 */ /* 0x000fda000782c0ff */
[----:B------:R-:W-:Y:S05]  /*da20*/  @P1 BRA `(.L_x_3047) ;  /* 0x0000000000041947 */ /* 0x000fea0003800000 */
[----:B------:R-:W-:Y:S01]  /*da30*/  BPT.TRAP 0x1 ;  /* 0x000000040000795c */ /* 0x000fe20000300000 */
.L_x_3047:
        /* <DEDUP_REMOVED lines=36> */
.L_x_3084:
[----:B------:R-:W2:Y:S02]  /*dc80*/  S2R R3, SR_TID.X ;  /* 0x0000000000037919 */ /* 0x000ea40000002100 */
[----:B--2---:R-:W-:-:S13]  /*dc90*/  LOP3.LUT P1, RZ, R3, 0x7f, RZ, 0xc0, !PT ;  /* 0x0000007f03ff7812 */ /* 0x004fda000782c0ff */
[----:B------:R-:W-:-:S04]  /*dca0*/  @!P1 IMAD.MOV.U32 R3, RZ, RZ, 0xa800 ;  /* 0x0000a800ff039424 */ /* 0x000fc800078e00ff */
[----:B------:R2:W-:Y:S01]  /*dcb0*/  @!P1 SYNCS.ARRIVE.TRANS64 RZ, [R2+URZ+0x36850], R3 ;  /* 0x0368500302ff99a7 */ /* 0x0005e2000800003f */
[----:B------:R-:W-:Y:S05]  /*dcc0*/  @P2 BRA `(.L_x_3049) ;  /* 0x0000000000042947 */ /* 0x000fea0003800000 */
[----:B------:R-:W-:Y:S01]  /*dcd0*/  BPT.TRAP 0x1 ;  /* 0x000000040000795c */ /* 0x000fe20000300000 */
.L_x_3049:
[----:B------:R-:W-:-:S13]  /*dce0*/  LOP3.LUT P1, RZ, R19, 0x1, RZ, 0xc0, !PT ;  /* 0x0000000113ff7812 */ /* 0x000fda000782c0ff */
[----:B------:R-:W-:Y:S05]  /*dcf0*/  @P1 BRA `(.L_x_3050) ;  /* 0x0000000000041947 */ /* 0x000fea0003800000 */
[----:B------:R-:W-:Y:S01]  /*dd00*/  BPT.TRAP 0x1 ;  /* 0x000000040000795c */ /* 0x000fe20000300000 */
.L_x_3050:
        /* <DEDUP_REMOVED lines=24> */
[----:B------:R-:W-:-:S05]  /*de90*/  UIADD3 UR15, UR15, 0x7400, URZ ;  /* 0x000074000f0f7890 */ /* 0x000fca000fffe03f */
[----:B------:R2:W-:Y:S02]  /*dea0*/  UTMALDG.4D.MULTICAST [UR8], [UR4], UR17, desc[UR6] ;  /* 0x00000608040073b4 */ /* 0x0005e40008019811 */
[----:B--2---:R-:W-:Y:S01]  /*deb0*/  UMOV UR8, UR14 ;  /* 0x0000000e00087c82 */ /* 0x004fe20008000000 */
[----:B------:R-:W-:Y:S01]  /*dec0*/  UMOV UR10, UR16 ;  /* 0x00000010000a7c82 */ /* 0x000fe20008000000 */
[----:B------:R-:W-:Y:S01]  /*ded0*/  UMOV UR14, 0x80 ;  /* 0x00000080000e7882 */ /* 0x000fe20000000000 */
[----:B------:R2:W-:Y:S02]  /*dee0*/  UTMALDG.4D.MULTICAST [UR8], [UR4], UR17, desc[UR6] ;  /* 0x00000608040073b4 */ /* 0x0005e40008019811 */
[----:B--2---:R-:W-:Y:S01]  /*def0*/  UMOV UR8, UR15 ;  /* 0x0000000f00087c82 */ /* 0x004fe20008000000 */
[----:B------:R-:W-:Y:S02]  /*df00*/  UMOV UR10, UR14 ;  /* 0x0000000e000a7c82 */ /* 0x000fe40008000000 */
[----:B------:R2:W-:Y:S02]  /*df10*/  UTMALDG.4D.MULTICAST [UR8], [UR4], UR17, desc[UR6] ;  /* 0x00000608040073b4 */ /* 0x0005e40008019811 */
[----:B--2---:R-:W-:Y:S01]  /*df20*/  NOP ;  /* 0x0000000000007918 */ /* 0x004fe20000000000 */
.L_x_3043:
[----:B------:R-:W-:Y:S05]  /*df30*/  BSYNC B1 ;  /* 0x0000000000017941 */ /* 0x000fea0003800000 */
.L_x_3042:
[C---:B------:R-:W-:Y:S01]  /*df40*/  ISETP.GT.AND P1, PT, R6.reuse, 0x1, PT ;  /* 0x000000010600780c */ /* 0x040fe20003f24270 */
[----:B------:R-:W-:-:S12]  /*df50*/  VIADD R6, R6, 0xfffffffe ;  /* 0xfffffffe06067836 */ /* 0x000fd80000000000 */
[----:B------:R-:W-:Y:S05]  /*df60*/  @P1 BRA `(.L_x_3051) ;  /* 0xffffffec00f81947 */ /* 0x000fea000383ffff */
.L_x_3032:
[----:B------:R-:W-:Y:S05]  /*df70*/  BSYNC B0 ;  /* 0x0000000000007941 */ /* 0x000fea0003800000 */
.L_x_3021:
[----:B------:R-:W-:Y:S04]  /*df80*/  BSSY B0, `(.L_x_3052) ;  /* 0x0000036000007945 */ /* 0x000fe80003800000 */
[----:B------:R-:W-:Y:S05]  /*df90*/  @!P6 BRA `(.L_x_3053) ;  /* 0x0000000000d0e947 */ /* 0x000fea0003800000 */
[----:B------:R-:W2:Y:S01]  /*dfa0*/  S2R R3, SR_CgaCtaId ;  /* 0x0000000000037919 */ /* 0x000ea20000008800 */
[----:B-1----:R-:W-:-:S04]  /*dfb0*/  MOV R2, 0x400 ;  /* 0x0000040000027802 */ /* 0x002fc80000000f00 */
[----:B--2---:R-:W-:Y:S02]  /*dfc0*/  LEA R2, R3, R2, 0x18 ;  /* 0x0000000203027211 */ /* 0x004fe400078ec0ff */
[----:B------:R-:W-:-:S03]  /*dfd0*/  SHF.L.U32 R3, R17, 0x1f, RZ ;  /* 0x0000001f11037819 */ /* 0x000fc600000006ff */
[----:B------:R-:W-:-:S04]  /*dfe0*/  IMAD R2, R16, 0x8, R2 ;  /* 0x0000000810027824 */ /* 0x000fc800078e0202 */
[----:B------:R-:W1:Y:S02]  /*dff0*/  SYNCS.PHASECHK.TRANS64.TRYWAIT P0, [R2+URZ+0x36860], R3 ;  /* 0x03686003020075a7 */ /* 0x000e64000800017f */
[----:B-1----:R-:W-:Y:S05]  /*e000*/  @!P0 BRA `(.L_x_3054) ;  /* 0x0000000c00408947 */ /* 0x002fea0003800000 */
.L_x_3085:
        /* <DEDUP_REMOVED lines=9> */
.L_x_3055:
[----:B------:R-:W-:-:S13]  /*e0a0*/  LOP3.LUT P0, RZ, R19, 0x1, RZ, 0xc0, !PT ;  /* 0x0000000113ff7812 */ /* 0x000fda000780c0ff */
[----:B------:R-:W-:Y:S05]  /*e0b0*/  @P0 BRA `(.L_x_3056) ;  /* 0x0000000000040947 */ /* 0x000fea0003800000 */
[----:B------:R-:W-:Y:S01]  /*e0c0*/  BPT.TRAP 0x1 ;  /* 0x000000040000795c */ /* 0x000fe20000300000 */
.L_x_3056:
[----:B------:R-:W1:Y:S01]  /*e0d0*/  S2R R4, SR_CgaCtaId ;  /* 0x0000000000047919 */ /* 0x000e620000008800 */
[----:B------:R-:W-:Y:S01]  /*e0e0*/  MOV R3, 0x400 ;  /* 0x0000040000037802 */ /* 0x000fe20000000f00 */
        /* <DEDUP_REMOVED lines=11> */
[----:B------:R-:W-:-:S05]  /*e1a0*/  UMOV UR17, 0x40 ;  /* 0x0000004000117882 */ /* 0x000fca0000000000 */
[----:B------:R-:W-:Y:S02]  /*e1b0*/  UIMAD UR11, UR11, 0x70, UR5 ;  /* 0x000000700b0b78a4 */ /* 0x000fe4000f8e0205 */
[----:B------:R-:W-:Y:S02]  /*e1c0*/  UIADD3 UR9, UR9, 0x36850, URZ ;  /* 0x0003685009097890 */ /* 0x000fe4000fffe03f */
[----:B------:R-:W-:Y:S01]  /*e1d0*/  UIADD3.X UR5, URZ, UR37, URZ, UP0, !UPT ;  /* 0x000000253f057290 */ /* 0x000fe200087fe43f */
[----:B-1----:R-:W-:-:S05]  /*e1e0*/  LEA R3, R4, R3, 0x18 ;  /* 0x0000000304037211 */ /* 0x002fca00078ec0ff */
        /* <DEDUP_REMOVED lines=13> */
[----:B------:R2:W-:Y:S02]  /*e2c0*/  UTMALDG.4D.MULTICAST [UR8], [UR4], UR18, desc[UR6] ;  /* 0x00000608040073b4 */ /* 0x0005e40008019812 */
[----:B--2---:R-:W-:Y:S01]  /*e2d0*/  NOP ;  /* 0x0000000000007918 */ /* 0x004fe20000000000 */
.L_x_3053:
[----:B------:R-:W-:Y:S05]  /*e2e0*/  BSYNC B0 ;  /* 0x0000000000007941 */ /* 0x000fea0003800000 */
.L_x_3052:
[----:B------:R-:W2:Y:S01]  /*e2f0*/  LDL.LU R0, [R1+0x18] ;  /* 0x0000180001007983 */ /* 0x000ea20000300800 */
[----:B------:R-:W-:-:S03]  /*e300*/  ULDC UR4, c[0x0][0xda4] ;  /* 0x0003690000047ab9 */ /* 0x000fc60000000800 */
[----:B-1----:R-:W3:Y:S01]  /*e310*/  LDL.LU R2, [R1+0x24] ;  /* 0x0000240001027983 */ /* 0x002ee20000300800 */
[----:B------:R-:W-:-:S05]  /*e320*/  VIADD R16, R16, 0x1 ;  /* 0x0000000110107836 */ /* 0x000fca0000000000 */
[----:B------:R-:W-:-:S04]  /*e330*/  ISETP.NE.AND P0, PT, R16, 0x2, PT ;  /* 0x000000021000780c */ /* 0x000fc80003f05270 */
[----:B------:R-:W-:Y:S01]  /*e340*/  SEL R16, R16, RZ, P0 ;  /* 0x000000ff10107207 */ /* 0x000fe20000000000 */
[----:B--2---:R-:W-:Y:S02]  /*e350*/  VIADD R0, R0, UR38 ;  /* 0x0000002600007c36 */ /* 0x004fe40008000000 */
[----:B---3--:R-:W-:-:S03]  /*e360*/  VIADD R2, R2, 0x1 ;  /* 0x0000000102027836 */ /* 0x008fc60000000000 */
[----:B------:R1:W-:Y:S01]  /*e370*/  STL [R1+0x18], R0 ;  /* 0x0000180001007387 */ /* 0x0003e20000100800 */
[----:B------:R-:W-:-:S03]  /*e380*/  ISETP.GE.AND P1, PT, R0, UR4, PT ;  /* 0x0000000400007c0c */ /* 0x000fc6000bf26270 */
[----:B------:R2:W-:Y:S01]  /*e390*/  STL [R1+0x24], R2 ;  /* 0x0000240201007387 */ /* 0x0005e20000100800 */
[----:B-1----:R-:W-:-:S04]  /*e3a0*/  SEL R0, RZ, 0x1, P0 ;  /* 0x00000001ff007807 */ /* 0x002fc80000000000 */
[----:B------:R-:W-:-:S05]  /*e3b0*/  LOP3.LUT R17, R17, R0, RZ, 0x3c, !PT ;  /* 0x0000000011117212 */ /* 0x000fca00078e3cff */
[----:B--2---:R-:W-:Y:S05]  /*e3c0*/  @!P1 BRA `(.L_x_3057) ;  /* 0xffffffcc00e09947 */ /* 0x004fea000383ffff */
[----:B------:R-:W-:-:S07]  /*e3d0*/  LOP3.LUT R2, R2, 0x1, RZ, 0xc, !PT ;  /* 0x0000000102027812 */ /* 0x000fce00078e0cff */
.L_x_3005:
[----:B------:R-:W1:Y:S01]  /*e3e0*/  S2R R3, SR_CgaCtaId ;  /* 0x0000000000037919 */ /* 0x000e620000008800 */
[----:B------:R-:W-:Y:S01]  /*e3f0*/  MOV R0, 0x400 ;  /* 0x0000040000007802 */ /* 0x000fe20000000f00 */
[----:B------:R-:W-:Y:S03]  /*e400*/  BSSY B0, `(.L_x_3058) ;  /* 0x0000005000007945 */ /* 0x000fe60003800000 */
[----:B-1----:R-:W-:Y:S02]  /*e410*/  LEA R0, R3, R0, 0x18 ;  /* 0x0000000003007211 */ /* 0x002fe400078ec0ff */
[----:B------:R-:W-:-:S04]  /*e420*/  SHF.L.U32 R3, R2, 0x1f, RZ ;  /* 0x0000001f02037819 */ /* 0x000fc800000006ff */
[----:B------:R-:W1:Y:S02]  /*e430*/  SYNCS.PHASECHK.TRANS64.TRYWAIT P0, [R0+URZ+0x36820], R3 ;  /* 0x03682003000075a7 */ /* 0x000e64000800017f */
[----:B-1----:R-:W-:Y:S05]  /*e440*/  @!P0 BRA `(.L_x_3059) ;  /* 0x0000000800448947 */ /* 0x002fea0003800000 */
.L_x_3086:
[----:B------:R-:W-:Y:S05]  /*e450*/  BSYNC B0 ;  /* 0x0000000000007941 */ /* 0x000fea0003800000 */
.L_x_3058:
[----:B------:R-:W-:-:S03]  /*e460*/  UMOV UR4, 0xffffffff ;  /* 0xffffffff00047882 */ /* 0x000fc60000000000 */
[----:B------:R-:W-:Y:S05]  /*e470*/  BRA.DIV UR4, `(.L_x_3060) ;  /* 0x0000000a044c7947 */ /* 0x000fea000b800000 */
[----:B------:R-:W2:Y:S02]  /*e480*/  S2R R2, SR_TID.X ;  /* 0x0000000000027919 */ /* 0x000ea40000002100 */
[----:B--2---:R-:W-:-:S04]  /*e490*/  SHF.R.U32.HI R2, RZ, 0x5, R2 ;  /* 0x00000005ff027819 */ /* 0x004fc80000011602 */
[----:B------:R-:W-:-:S05]  /*e4a0*/  LOP3.LUT R2, R2, 0x3, RZ, 0xc0, !PT ;  /* 0x0000000302027812 */ /* 0x000fca00078ec0ff */
[----:B------:R2:W3:Y:S02]  /*e4b0*/  SHFL.IDX PT, R14, R2, RZ, 0x1f ;  /* 0x00001fff020e7589 */ /* 0x0004e400000e0000 */
.L_x_3089:
[----:B---3--:R-:W-:Y:S01]  /*e4c0*/  ISETP.NE.AND P0, PT, R14, RZ, PT ;  /* 0x000000ff0e00720c */ /* 0x008fe20003f05270 */
[----:B------:R-:W-:-:S12]  /*e4d0*/  BSSY B0, `(.L_x_3061) ;  /* 0x0000024000007945 */ /* 0x000fd80003800000 */
[----:B------:R-:W-:Y:S05]  /*e4e0*/  @P0 BRA `(.L_x_3062) ;  /* 0x0000000000880947 */ /* 0x000fea0003800000 */
[----:B------:R-:W-:-:S03]  /*e4f0*/  UMOV UR4, 0xffffffff ;  /* 0xffffffff00047882 */ /* 0x000fc60000000000 */
[----:B------:R-:W-:Y:S05]  /*e500*/  BRA.DIV UR4, `(.L_x_3063) ;  /* 0x0000000a045c7947 */ /* 0x000fea000b800000 */
[----:B------:R-:W-:-:S13]  /*e510*/  ELECT P6, URZ, PT ;  /* 0x00000000003f782f */ /* 0x000fda00038c0000 */
.L_x_3092:
[----:B------:R-:W-:Y:S05]  /*e520*/  @!P6 BRA `(.L_x_3062) ;  /* 0x000000000078e947 */ /* 0x000fea0003800000 */
[----:B--2---:R-:W2:Y:S02]  /*e530*/  LDL.LU R2, [R1+0x1c] ;  /* 0x00001c0001027983 */ /* 0x004ea40000300800 */
[----:B--2---:R-:W-:-:S04]  /*e540*/  LOP3.LUT R2, R2, 0x2, RZ, 0xfc, !PT ;  /* 0x0000000202027812 */ /* 0x004fc800078efcff */
[----:B------:R-:W-:-:S13]  /*e550*/  ISETP.NE.AND P2, PT, R2, 0x3, PT ;  /* 0x000000030200780c */ /* 0x000fda0003f45270 */
[----:B------:R-:W-:Y:S05]  /*e560*/  @!P2 BRA `(.L_x_3064) ;  /* 0x000000000004a947 */ /* 0x000fea0003800000 */
[----:B------:R-:W-:Y:S01]  /*e570*/  BPT.TRAP 0x1 ;  /* 0x000000040000795c */ /* 0x000fe20000300000 */
.L_x_3064:
[----:B-1----:R-:W-:Y:S01]  /*e580*/  VIADD R3, R0, 0x36840 ;  /* 0x0003684000037836 */ /* 0x002fe20000000000 */
[----:B------:R-:W-:Y:S01]  /*e590*/  SHF.L.U32 R5, R17, 0x1f, RZ ;  /* 0x0000001f11057819 */ /* 0x000fe200000006ff */
[C---:B------:R-:W-:Y:S02]  /*e5a0*/  VIADD R2, R16.reuse, 0x1 ;  /* 0x0000000110027836 */ /* 0x040fe40000000000 */
[----:B------:R-:W-:-:S03]  /*e5b0*/  IMAD R6, R16, 0x8, R3 ;  /* 0x0000000810067824 */ /* 0x000fc600078e0203 */
        /* <DEDUP_REMOVED lines=8> */
.L_x_3093:
[----:B------:R-:W2:Y:S02]  /*e640*/  SYNCS.PHASECHK.TRANS64.TRYWAIT P0, [R3+URZ], R2 ;  /* 0x00000002030075a7 */ /* 0x000ea4000800017f */
[----:B--2---:R-:W-:Y:S05]  /*e650*/  @!P0 BRA `(.L_x_3066) ;  /* 0x00000008003c8947 */ /* 0x004fea0003800000 */
.L_x_3094:
[----:B------:R-:W-:Y:S05]  /*e660*/  @!P2 BRA `(.L_x_3067) ;  /* 0x000000000004a947 */ /* 0x000fea0003800000 */
[----:B------:R-:W-:Y:S01]  /*e670*/  BPT.TRAP 0x1 ;  /* 0x000000040000795c */ /* 0x000fe20000300000 */
.L_x_3067:
[----:B--2---:R-:W-:-:S04]  /*e680*/  VIADD R3, R0, 0x36860 ;  /* 0x0003686000037836 */ /* 0x004fc80000000000 */
[----:B------:R-:W-:-:S04]  /*e690*/  IMAD R16, R16, 0x8, R3 ;  /* 0x0000000810107824 */ /* 0x000fc800078e0203 */
[----:B------:R-:W2:Y:S02]  /*e6a0*/  SYNCS.PHASECHK.TRANS64.TRYWAIT P0, [R16+URZ], R5 ;  /* 0x00000005100075a7 */ /* 0x000ea4000800017f */
[----:B--2---:R-:W-:Y:S05]  /*e6b0*/  @!P0 BRA `(.L_x_3068) ;  /* 0x0000000800388947 */ /* 0x004fea0003800000 */
.L_x_3095:
[----:B------:R-:W-:-:S07]  /*e6c0*/  IMAD R3, R4, 0x8, R3 ;  /* 0x0000000804037824 */ /* 0x000fce00078e0203 */
.L_x_3069:
[----:B---3--:R3:W4:Y:S02]  /*e6d0*/  SYNCS.PHASECHK.TRANS64.TRYWAIT P0, [R3+URZ], R2 ;  /* 0x00000002030075a7 */ /* 0x008724000800017f */
[----:B----4-:R-:W-:Y:S05]  /*e6e0*/  @!P0 NANOSLEEP.SYNCS 0x989680 ;  /* 0x009896800000895d */ /* 0x010fea0003900000 */
[----:B------:R-:W4:Y:S02]  /*e6f0*/  @!P0 SYNCS.PHASECHK.TRANS64 P0, [R3+URZ], R2 ;  /* 0x00000002030085a7 */ /* 0x000f24000800007f */
[----:B----4-:R-:W-:Y:S05]  /*e700*/  @!P0 BRA `(.L_x_3069) ;  /* 0xfffffffc00f08947 */ /* 0x010fea000383ffff */
.L_x_3062:
[----:B------:R-:W-:Y:S05]  /*e710*/  BSYNC B0 ;  /* 0x0000000000007941 */ /* 0x000fea0003800000 */
.L_x_3061:
[----:B------:R-:W-:Y:S05]  /*e720*/  EXIT ;  /* 0x000000000000794d */ /* 0x000fea0003800000 */
.L_x_2979:
[----:B------:R-:W-:-:S13]  /*e730*/  R2UR UR4, R16 ;  /* 0x00000000100472ca */ /* 0x000fda00000e0000 */
[----:B-1----:R-:W-:-:S04]  /*e740*/  IMAD.U32 R3, RZ, RZ, UR4 ;  /* 0x00000004ff037e24 */ /* 0x002fc8000f8e00ff */
[----:B------:R1:W2:Y:S03]  /*e750*/  SYNCS.PHASECHK.TRANS64.TRYWAIT P1, [R3+URZ+0x36800], R0 ;  /* 0x03680000030075a7 */ /* 0x0002a6000802017f */
[----:B--2---:R-:W-:Y:S05]  /*e760*/  @!P1 NANOSLEEP.SYNCS 0x989680 ;  /* 0x009896800000995d */ /* 0x004fea0003900000 */
[----:B------:R-:W2:Y:S02]  /*e770*/  @!P1 SYNCS.PHASECHK.TRANS64 P1, [R3+URZ+0x36800], R0 ;  /* 0x03680000030095a7 */ /* 0x000ea4000802007f */
[----:B--2---:R-:W-:Y:S05]  /*e780*/  @!P1 BRA `(.L_x_2979) ;  /* 0xfffffffc00e89947 */ /* 0x004fea000383ffff */
[----:B------:R-:W-:Y:S05]  /*e790*/  BRA `(.L_x_3070) ;  /* 0xffffff2c00c87947 */ /* 0x000fea000383ffff */
.L_x_2983:
[----:B--2---:R2:W3:Y:S02]  /*e7a0*/  SYNCS.PHASECHK.TRANS64.TRYWAIT P1, [R2+URZ+0x36830], R3 ;  /* 0x03683003020075a7 */ /* 0x0044e4000802017f */
[----:B---3--:R-:W-:Y:S05]  /*e7b0*/  @!P1 NANOSLEEP.SYNCS 0x989680 ;  /* 0x009896800000995d */ /* 0x008fea0003900000 */
[----:B------:R-:W3:Y:S02]  /*e7c0*/  @!P1 SYNCS.PHASECHK.TRANS64 P1, [R2+URZ+0x36830], R3 ;  /* 0x03683003020095a7 */ /* 0x000ee4000802007f */
[----:B---3--:R-:W-:Y:S05]  /*e7d0*/  @!P1 BRA `(.L_x_2983) ;  /* 0xfffffffc00f09947 */ /* 0x008fea000383ffff */
[----:B------:R-:W-:Y:S05]  /*e7e0*/  BRA `(.L_x_2982) ;  /* 0xffffff2c00e87947 */ /* 0x000fea000383ffff */
.L_x_2989:
[----:B--2---:R-:W-:-:S04]  /*e7f0*/  IMAD.U32 R3, RZ, RZ, UR39 ;  /* 0x00000027ff037e24 */ /* 0x004fc8000f8e00ff */
[----:B------:R2:W3:Y:S03]  /*e800*/  SYNCS.PHASECHK.TRANS64.TRYWAIT P1, [R3+URZ+0x36830], R0 ;  /* 0x03683000030075a7 */ /* 0x0004e6000802017f */
[----:B---3--:R-:W-:Y:S05]  /*e810*/  @!P1 NANOSLEEP.SYNCS 0x989680 ;  /* 0x009896800000995d */ /* 0x008fea0003900000 */
[----:B------:R-:W3:Y:S02]  /*e820*/  @!P1 SYNCS.PHASECHK.TRANS64 P1, [R3+URZ+0x36830], R0 ;  /* 0x03683000030095a7 */ /* 0x000ee4000802007f */
[----:B---3--:R-:W-:Y:S05]  /*e830*/  @!P1 BRA `(.L_x_2989) ;  /* 0xfffffffc00ec9947 */ /* 0x008fea000383ffff */
[----:B------:R-:W-:Y:S05]  /*e840*/  BRA `(.L_x_2988) ;  /* 0xffffff6c00a87947 */ /* 0x000fea000383ffff */
.L_x_2993:
[----:B--2---:R-:W-:-:S04]  /*e850*/  IMAD.U32 R3, RZ, RZ, UR5 ;  /* 0x00000005ff037e24 */ /* 0x004fc8000f8e00ff */
[----:B------:R2:W3:Y:S03]  /*e860*/  SYNCS.PHASECHK.TRANS64.TRYWAIT P1, [R3+URZ+0x36850], R0 ;  /* 0x03685000030075a7 */ /* 0x0004e6000802017f */
[----:B---3--:R-:W-:Y:S05]  /*e870*/  @!P1 NANOSLEEP.SYNCS 0x989680 ;  /* 0x009896800000995d */ /* 0x008fea0003900000 */
[----:B------:R-:W3:Y:S02]  /*e880*/  @!P1 SYNCS.PHASECHK.TRANS64 P1, [R3+URZ+0x36850], R0 ;  /* 0x03685000030095a7 */ /* 0x000ee4000802007f */
[----:B---3--:R-:W-:Y:S05]  /*e890*/  @!P1 BRA `(.L_x_2993) ;  /* 0xfffffffc00ec9947 */ /* 0x008fea000383ffff */
[----:B------:R-:W-:Y:S05]  /*e8a0*/  BRA `(.L_x_2992) ;  /* 0xffffff9400087947 */ /* 0x000fea000383ffff */
.L_x_3000:
[----:B--2---:R-:W-:-:S04]  /*e8b0*/  IMAD.U32 R7, RZ, RZ, UR5 ;  /* 0x00000005ff077e24 */ /* 0x004fc8000f8e00ff */
[----:B------:R2:W3:Y:S03]  /*e8c0*/  SYNCS.PHASECHK.TRANS64.TRYWAIT P1, [R7+URZ+0x36850], R2 ;  /* 0x03685002070075a7 */ /* 0x0004e6000802017f */
[----:B---3--:R-:W-:Y:S05]  /*e8d0*/  @!P1 NANOSLEEP.SYNCS 0x989680 ;  /* 0x009896800000995d */ /* 0x008fea0003900000 */
[----:B------:R-:W3:Y:S02]  /*e8e0*/  @!P1 SYNCS.PHASECHK.TRANS64 P1, [R7+URZ+0x36850], R2 ;  /* 0x03685002070095a7 */ /* 0x000ee4000802007f */
[----:B---3--:R-:W-:Y:S05]  /*e8f0*/  @!P1 BRA `(.L_x_3000) ;  /* 0xfffffffc00ec9947 */ /* 0x008fea000383ffff */
[----:B------:R-:W-:Y:S05]  /*e900*/  BRA `(.L_x_2999) ;  /* 0xffffffac00dc7947 */ /* 0x000fea000383ffff */
.L_x_3012:
        /* <DEDUP_REMOVED lines=11> */
.L_x_3072:
[----:B------:R-:W-:Y:S05]  /*e9c0*/  BSYNC B0 ;  /* 0x0000000000007941 */ /* 0x000fea0003800000 */
.L_x_3071:
[----:B------:R-:W-:Y:S05]  /*e9d0*/  BRA `(.L_x_3073) ;  /* 0xffffffd4000c7947 */ /* 0x000fea000383ffff */
.L_x_3013:
[----:B------:R-:W-:Y:S01]  /*e9e0*/  BSSY B0, `(.L_x_3074) ;  /* 0x0000006000007945 */ /* 0x000fe20003800000 */
[----:B------:R-:W-:-:S07]  /*e9f0*/  IMAD.MOV.U32 R15, RZ, RZ, -0x1 ;  /* 0xffffffffff0f7424 */ /* 0x000fce00078e00ff */
[----:B------:R-:W-:Y:S05]  /*ea00*/  WARPSYNC.COLLECTIVE R15, `(.L_x_3075) ;  /* 0x000000000f0c7348 */ /* 0x000fea0003c00000 */
[----:B------:R-:W-:Y:S02]  /*ea10*/  ELECT P6, UR62, PT ;  /* 0x00000000003e782f */ /* 0x000fe400038c0000 */
[----:B------:R-:W-:Y:S01]  /*ea20*/  MOV R14, UR62 ;  /* 0x0000003e000e7c02 */ /* 0x000fe20008000f00 */
[----:B------:R-:W-:Y:S10]  /*ea30*/  ENDCOLLECTIVE ;  /* 0x000000000000791b */ /* 0x000ff40003800000 */
.L_x_3075:
[----:B------:R-:W-:Y:S05]  /*ea40*/  BSYNC B0 ;  /* 0x0000000000007941 */ /* 0x000fea0003800000 */
.L_x_3074:
[----:B------:R-:W-:Y:S05]  /*ea50*/  BRA `(.L_x_3076) ;  /* 0xffffffd400087947 */ /* 0x000fea000383ffff */
.L_x_3016:
[----:B--2---:R2:W3:Y:S02]  /*ea60*/  SYNCS.PHASECHK.TRANS64.TRYWAIT P1, [R5+URZ+0x36840], R9 ;  /* 0x03684009050075a7 */ /* 0x0044e4000802017f */
[----:B---3--:R-:W-:Y:S05]  /*ea70*/  @!P1 NANOSLEEP.SYNCS 0x989680 ;  /* 0x009896800000995d */ /* 0x008fea0003900000 */
[----:B------:R-:W3:Y:S02]  /*ea80*/  @!P1 SYNCS.PHASECHK.TRANS64 P1, [R5+URZ+0x36840], R9 ;  /* 0x03684009050095a7 */ /* 0x000ee4000802007f */
[----:B---3--:R-:W-:Y:S05]  /*ea90*/  @!P1 BRA `(.L_x_3016) ;  /* 0xfffffffc00f09947 */ /* 0x008fea000383ffff */
[----:B------:R-:W-:Y:S05]  /*eaa0*/  BRA `(.L_x_3077) ;  /* 0xffffffd400687947 */ /* 0x000fea000383ffff */
.L_x_3020:
        /* <DEDUP_REMOVED lines=8> */
.L_x_3026:
[----:B-1----:R1:W2:Y:S02]  /*eb30*/  SYNCS.PHASECHK.TRANS64.TRYWAIT P1, [R2+URZ+0x36840], R3 ;  /* 0x03684003020075a7 */ /* 0x0022a4000802017f */
[----:B--2---:R-:W-:Y:S05]  /*eb40*/  @!P1 NANOSLEEP.SYNCS 0x989680 ;  /* 0x009896800000995d */ /* 0x004fea0003900000 */
[----:B------:R-:W2:Y:S02]  /*eb50*/  @!P1 SYNCS.PHASECHK.TRANS64 P1, [R2+URZ+0x36840], R3 ;  /* 0x03684003020095a7 */ /* 0x000ea4000802007f */
[----:B--2---:R-:W-:Y:S05]  /*eb60*/  @!P1 BRA `(.L_x_3026) ;  /* 0xfffffffc00f09947 */ /* 0x004fea000383ffff */
[----:B------:R-:W-:Y:S05]  /*eb70*/  BRA `(.L_x_3079) ;  /* 0xffffffdc00607947 */ /* 0x000fea000383ffff */
.L_x_3029:
[----:B-1----:R1:W2:Y:S02]  /*eb80*/  SYNCS.PHASECHK.TRANS64.TRYWAIT P1, [R2+URZ+0x36860], R3 ;  /* 0x03686003020075a7 */ /* 0x0022a4000802017f */
[----:B--2---:R-:W-:Y:S05]  /*eb90*/  @!P1 NANOSLEEP.SYNCS 0x989680 ;  /* 0x009896800000995d */ /* 0x004fea0003900000 */
[----:B------:R-:W2:Y:S02]  /*eba0*/  @!P1 SYNCS.PHASECHK.TRANS64 P1, [R2+URZ+0x36860], R3 ;  /* 0x03686003020095a7 */ /* 0x000ea4000802007f */
[----:B--2---:R-:W-:Y:S05]  /*ebb0*/  @!P1 BRA `(.L_x_3029) ;  /* 0xfffffffc00f09947 */ /* 0x004fea000383ffff */
[----:B------:R-:W-:Y:S05]  /*ebc0*/  BRA `(.L_x_3080) ;  /* 0xffffffe0000c7947 */ /* 0x000fea000383ffff */
.L_x_3036:
[----:B--2---:R2:W3:Y:S02]  /*ebd0*/  SYNCS.PHASECHK.TRANS64.TRYWAIT P1, [R2+URZ+0x36840], R3 ;  /* 0x03684003020075a7 */ /* 0x0044e4000802017f */
[----:B---3--:R-:W-:Y:S05]  /*ebe0*/  @!P1 NANOSLEEP.SYNCS 0x989680 ;  /* 0x009896800000995d */ /* 0x008fea0003900000 */
[----:B------:R-:W3:Y:S02]  /*ebf0*/  @!P1 SYNCS.PHASECHK.TRANS64 P1, [R2+URZ+0x36840], R3 ;  /* 0x03684003020095a7 */ /* 0x000ee4000802007f */
[----:B---3--:R-:W-:Y:S05]  /*ec00*/  @!P1 BRA `(.L_x_3036) ;  /* 0xfffffffc00f09947 */ /* 0x008fea000383ffff */
[----:B------:R-:W-:Y:S05]  /*ec10*/  BRA `(.L_x_3081) ;  /* 0xffffffe400587947 */ /* 0x000fea000383ffff */
.L_x_3039:
[----:B-1----:R1:W2:Y:S02]  /*ec20*/  SYNCS.PHASECHK.TRANS64.TRYWAIT P1, [R2+URZ+0x36860], R17 ;  /* 0x03686011020075a7 */ /* 0x0022a4000802017f */
[----:B--2---:R-:W-:Y:S05]  /*ec30*/  @!P1 NANOSLEEP.SYNCS 0x989680 ;  /* 0x009896800000995d */ /* 0x004fea0003900000 */
[----:B------:R-:W2:Y:S02]  /*ec40*/  @!P1 SYNCS.PHASECHK.TRANS64 P1, [R2+URZ+0x36860], R17 ;  /* 0x03686011020095a7 */ /* 0x000ea4000802007f */
[----:B--2---:R-:W-:Y:S05]  /*ec50*/  @!P1 BRA `(.L_x_3039) ;  /* 0xfffffffc00f09947 */ /* 0x004fea000383ffff */
[----:B------:R-:W-:Y:S05]  /*ec60*/  BRA `(.L_x_3082) ;  /* 0xffffffe800047947 */ /* 0x000fea000383ffff */
.L_x_3045:
[----:B--2---:R2:W3:Y:S02]  /*ec70*/  SYNCS.PHASECHK.TRANS64.TRYWAIT P1, [R2+URZ+0x36840], R3 ;  /* 0x03684003020075a7 */ /* 0x0044e4000802017f */
[----:B---3--:R-:W-:Y:S05]  /*ec80*/  @!P1 NANOSLEEP.SYNCS 0x989680 ;  /* 0x009896800000995d */ /* 0x008fea0003900000 */
[----:B------:R-:W3:Y:S02]  /*ec90*/  @!P1 SYNCS.PHASECHK.TRANS64 P1, [R2+URZ+0x36840], R3 ;  /* 0x03684003020095a7 */ /* 0x000ee4000802007f */
[----:B---3--:R-:W-:Y:S05]  /*eca0*/  @!P1 BRA `(.L_x_3045) ;  /* 0xfffffffc00f09947 */ /* 0x008fea000383ffff */
[----:B------:R-:W-:Y:S05]  /*ecb0*/  BRA `(.L_x_3083) ;  /* 0xffffffec00307947 */ /* 0x000fea000383ffff */
.L_x_3048:
[----:B-1----:R1:W2:Y:S02]  /*ecc0*/  SYNCS.PHASECHK.TRANS64.TRYWAIT P1, [R2+URZ+0x36860], R10 ;  /* 0x0368600a020075a7 */ /* 0x0022a4000802017f */
[----:B--2---:R-:W-:Y:S05]  /*ecd0*/  @!P1 NANOSLEEP.SYNCS 0x989680 ;  /* 0x009896800000995d */ /* 0x004fea0003900000 */
[----:B------:R-:W2:Y:S02]  /*ece0*/  @!P1 SYNCS.PHASECHK.TRANS64 P1, [R2+URZ+0x36860], R10 ;  /* 0x0368600a020095a7 */ /* 0x000ea4000802007f */
[----:B--2---:R-:W-:Y:S05]  /*ecf0*/  @!P1 BRA `(.L_x_3048) ;  /* 0xfffffffc00f09947 */ /* 0x004fea000383ffff */
[----:B------:R-:W-:Y:S05]  /*ed00*/  BRA `(.L_x_3084) ;  /* 0xffffffec00dc7947 */ /* 0x000fea000383ffff */
.L_x_3054:
[----:B-1----:R1:W2:Y:S02]  /*ed10*/  SYNCS.PHASECHK.TRANS64.TRYWAIT P0, [R2+URZ+0x36860], R3 ;  /* 0x03686003020075a7 */ /* 0x0022a4000800017f */
[----:B--2---:R-:W-:Y:S05]  /*ed20*/  @!P0 NANOSLEEP.SYNCS 0x989680 ;  /* 0x009896800000895d */ /* 0x004fea0003900000 */
[----:B------:R-:W2:Y:S02]  /*ed30*/  @!P0 SYNCS.PHASECHK.TRANS64 P0, [R2+URZ+0x36860], R3 ;  /* 0x03686003020085a7 */ /* 0x000ea4000800007f */
[----:B--2---:R-:W-:Y:S05]  /*ed40*/  @!P0 BRA `(.L_x_3054) ;  /* 0xfffffffc00f08947 */ /* 0x004fea000383ffff */
[----:B------:R-:W-:Y:S05]  /*ed50*/  BRA `(.L_x_3085) ;  /* 0xfffffff000ac7947 */ /* 0x000fea000383ffff */
.L_x_3059:
[----:B-1----:R1:W2:Y:S02]  /*ed60*/  SYNCS.PHASECHK.TRANS64.TRYWAIT P0, [R0+URZ+0x36820], R3 ;  /* 0x03682003000075a7 */ /* 0x0022a4000800017f */
[----:B--2---:R-:W-:Y:S05]  /*ed70*/  @!P0 NANOSLEEP.SYNCS 0x989680 ;  /* 0x009896800000895d */ /* 0x004fea0003900000 */
[----:B------:R-:W2:Y:S02]  /*ed80*/  @!P0 SYNCS.PHASECHK.TRANS64 P0, [R0+URZ+0x36820], R3 ;  /* 0x03682003000085a7 */ /* 0x000ea4000800007f */
[----:B--2---:R-:W-:Y:S05]  /*ed90*/  @!P0 BRA `(.L_x_3059) ;  /* 0xfffffffc00f08947 */ /* 0x004fea000383ffff */
[----:B------:R-:W-:Y:S05]  /*eda0*/  BRA `(.L_x_3086) ;  /* 0xfffffff400a87947 */ /* 0x000fea000383ffff */
.L_x_3060:
[----:B------:R-:W2:Y:S01]  /*edb0*/  S2R R2, SR_TID.X ;  /* 0x0000000000027919 */ /* 0x000ea20000002100 */
[----:B------:R-:W-:Y:S01]  /*edc0*/  BSSY B0, `(.L_x_3087) ;  /* 0x000000a000007945 */ /* 0x000fe20003800000 */
[----:B------:R-:W-:Y:S02]  /*edd0*/  IMAD.MOV.U32 R12, RZ, RZ, RZ ;  /* 0x000000ffff0c7224 */ /* 0x000fe400078e00ff */
[----:B------:R-:W-:Y:S02]  /*ede0*/  IMAD.MOV.U32 R11, RZ, RZ, 0x1f ;  /* 0x0000001fff0b7424 */ /* 0x000fe400078e00ff */
[----:B------:R-:W-:Y:S01]  /*edf0*/  IMAD.MOV.U32 R15, RZ, RZ, -0x1 ;  /* 0xffffffffff0f7424 */ /* 0x000fe200078e00ff */
[----:B--2---:R-:W-:-:S04]  /*ee00*/  SHF.R.U32.HI R2, RZ, 0x5, R2 ;  /* 0x00000005ff027819 */ /* 0x004fc80000011602 */
[----:B------:R-:W-:-:S05]  /*ee10*/  LOP3.LUT R2, R2, 0x3, RZ, 0xc0, !PT ;  /* 0x0000000302027812 */ /* 0x000fca00078ec0ff */
[----:B------:R-:W-:-:S07]  /*ee20*/  IMAD.MOV.U32 R13, RZ, RZ, R2 ;  /* 0x000000ffff0d7224 */ /* 0x000fce00078e0002 */
[----:B-1----:R-:W-:Y:S05]  /*ee30*/  WARPSYNC.COLLECTIVE R15, `(.L_x_3088) ;  /* 0x000000000f087348 */ /* 0x002fea0003c00000 */
[----:B------:R2:W3:Y:S02]  /*ee40*/  SHFL.IDX P6, R14, R13, R12, R11 ;  /* 0x0000000c0d0e7389 */ /* 0x0004e400000c000b */
[----:B-123--:R-:W-:Y:S01]  /*ee50*/  ENDCOLLECTIVE ;  /* 0x000000000000791b */ /* 0x00efe20003800000 */
.L_x_3088:
[----:B------:R-:W-:Y:S05]  /*ee60*/  BSYNC B0 ;  /* 0x0000000000007941 */ /* 0x000fea0003800000 */
.L_x_3087:
[----:B------:R-:W-:Y:S05]  /*ee70*/  BRA `(.L_x_3089) ;  /* 0xfffffff400907947 */ /* 0x000fea000383ffff */
.L_x_3063:
[----:B------:R-:W-:Y:S01]  /*ee80*/  BSSY B1, `(.L_x_3090) ;  /* 0x0000006000017945 */ /* 0x000fe20003800000 */
[----:B------:R-:W-:-:S07]  /*ee90*/  IMAD.MOV.U32 R15, RZ, RZ, -0x1 ;  /* 0xffffffffff0f7424 */ /* 0x000fce00078e00ff */
[----:B-12---:R-:W-:Y:S05]  /*eea0*/  WARPSYNC.COLLECTIVE R15, `(.L_x_3091) ;  /* 0x000000000f0c7348 */ /* 0x006fea0003c00000 */
[----:B------:R-:W-:Y:S02]  /*eeb0*/  ELECT P6, UR62, PT ;  /* 0x00000000003e782f */ /* 0x000fe400038c0000 */
[----:B------:R-:W-:Y:S01]  /*eec0*/  MOV R14, UR62 ;  /* 0x0000003e000e7c02 */ /* 0x000fe20008000f00 */
[----:B-12---:R-:W-:Y:S10]  /*eed0*/  ENDCOLLECTIVE ;  /* 0x000000000000791b */ /* 0x006ff40003800000 */
.L_x_3091:
[----:B------:R-:W-:Y:S05]  /*eee0*/  BSYNC B1 ;  /* 0x0000000000017941 */ /* 0x000fea0003800000 */
.L_x_3090:
[----:B------:R-:W-:Y:S05]  /*eef0*/  BRA `(.L_x_3092) ;  /* 0xfffffff400887947 */ /* 0x000fea000383ffff */
.L_x_3065:
[----:B-1----:R1:W2:Y:S02]  /*ef00*/  SYNCS.PHASECHK.TRANS64.TRYWAIT P0, [R6+URZ], R5 ;  /* 0x00000005060075a7 */ /* 0x0022a4000800017f */
[----:B--2---:R-:W-:Y:S05]  /*ef10*/  @!P0 NANOSLEEP.SYNCS 0x989680 ;  /* 0x009896800000895d */ /* 0x004fea0003900000 */
[----:B------:R-:W2:Y:S02]  /*ef20*/  @!P0 SYNCS.PHASECHK.TRANS64 P0, [R6+URZ], R5 ;  /* 0x00000005060085a7 */ /* 0x000ea4000800007f */
[----:B--2---:R-:W-:Y:S05]  /*ef30*/  @!P0 BRA `(.L_x_3065) ;  /* 0xfffffffc00f08947 */ /* 0x004fea000383ffff */
[----:B------:R-:W-:Y:S05]  /*ef40*/  BRA `(.L_x_3093) ;  /* 0xfffffff400bc7947 */ /* 0x000fea000383ffff */
.L_x_3066:
[----:B--2---:R2:W3:Y:S02]  /*ef50*/  SYNCS.PHASECHK.TRANS64.TRYWAIT P0, [R3+URZ], R2 ;  /* 0x00000002030075a7 */ /* 0x0044e4000800017f */
[----:B---3--:R-:W-:Y:S05]  /*ef60*/  @!P0 NANOSLEEP.SYNCS 0x989680 ;  /* 0x009896800000895d */ /* 0x008fea0003900000 */
[----:B------:R-:W3:Y:S02]  /*ef70*/  @!P0 SYNCS.PHASECHK.TRANS64 P0, [R3+URZ], R2 ;  /* 0x00000002030085a7 */ /* 0x000ee4000800007f */
[----:B---3--:R-:W-:Y:S05]  /*ef80*/  @!P0 BRA `(.L_x_3066) ;  /* 0xfffffffc00f08947 */ /* 0x008fea000383ffff */
[----:B------:R-:W-:Y:S05]  /*ef90*/  BRA `(.L_x_3094) ;  /* 0xfffffff400b07947 */ /* 0x000fea000383ffff */
.L_x_3068:
[----:B--2---:R2:W3:Y:S02]  /*efa0*/  SYNCS.PHASECHK.TRANS64.TRYWAIT P0, [R16+URZ], R5 ;  /* 0x00000005100075a7 */ /* 0x0044e4000800017f */
[----:B---3--:R-:W-:Y:S05]  /*efb0*/  @!P0 NANOSLEEP.SYNCS 0x989680 ;  /* 0x009896800000895d */ /* 0x008fea0003900000 */
[----:B------:R-:W3:Y:S02]  /*efc0*/  @!P0 SYNCS.PHASECHK.TRANS64 P0, [R16+URZ], R5 ;  /* 0x00000005100085a7 */ /* 0x000ee4000800007f */
[----:B---3--:R-:W-:Y:S05]  /*efd0*/  @!P0 BRA `(.L_x_3068) ;  /* 0xfffffffc00f08947 */ /* 0x008fea000383ffff */
[----:B------:R-:W-:Y:S05]  /*efe0*/  BRA `(.L_x_3095) ;  /* 0xfffffff400b47947 */ /* 0x000fea000383ffff */
.L_x_3096:
        /* <DEDUP_REMOVED lines=9> */
.L_x_12760:


//--------------------- .text._ZN7cutlass13device_kernelIN5flash11enable_sm90INS1_16FlashAttnFwdSm90INS1_25CollectiveMainloopFwdSm90ILi2EN4cute5tupleIJNS5_1CILi1EEES8_S8_EEENS6_IJNS7_ILi128EEENS7_ILi112EEENS7_ILi192EEEEEELi192ENS_10bfloat16_tEfNS_4arch4Sm90ELb0ELb0ELb0ELb1ELb0ELb0ELb0ELb1ELb1ELb0ELb0ELb0EEENS1_21CollectiveEpilogueFwdINS6_IJSA_SC_SB_EEES9_SE_SG_Li256ELb1ELb0ELb0ELb0EEENS1_36VarlenDynamicPersistentTileSchedulerILi128ELi112ELi256ELi32ELb0ELb0ELb1ELb0ELb1ELb1EEEEEEEEEvNT_6ParamsE --------------------------
	.section	.text._ZN7cutlass13device_kernelIN5flash11enable_sm90INS1_16FlashAttnFwdSm90INS1_25CollectiveMainloopFwdSm90ILi2EN4cute5tupleIJNS5_1CILi1EEES8_S8_EEENS6_IJNS7_ILi128EEENS7_ILi112EEENS7_ILi192EEEEEELi192ENS_10bfloat16_tEfNS_4arch4Sm90ELb0ELb0ELb0ELb1ELb0ELb0ELb0ELb1ELb1ELb0ELb0ELb0EEENS1_21CollectiveEpilogueFwdINS6_IJSA_SC_SB_EEES9_SE_SG_Li256ELb1ELb0ELb0ELb0EEENS1_36VarlenDynamicPersistentTileSchedulerILi128ELi112ELi256ELi32ELb0ELb0ELb1ELb0ELb1ELb1EEEEEEEEEvNT_6ParamsE,"ax",@progbits
	.align	128
.text._ZN7cutlass13device_kernelIN5flash11enable_sm90INS1_16FlashAttnFwdSm90INS1_25CollectiveMainloopFwdSm90ILi2EN4cute5tupleIJNS5_1CILi1EEES8_S8_EEENS6_IJNS7_ILi128EEENS7_ILi112EEENS7_ILi192EEEEEELi192ENS_10bfloat16_tEfNS_4arch4Sm90ELb0ELb0ELb0ELb1ELb0ELb0ELb0ELb1ELb1ELb0ELb0ELb0EEENS1_21CollectiveEpilogueFwdINS6_IJSA_SC_SB_EEES9_SE_SG_Li256ELb1ELb0ELb0ELb0EEENS1_36VarlenDynamicPersistentTileSchedulerILi128ELi112ELi256ELi32ELb0ELb0ELb1ELb0ELb1ELb1EEEEEEEEEvNT_6ParamsE:
        .type           _ZN7cutlass13device_kernelIN5flash11enable_sm90INS1_16FlashAttnFwdSm90INS1_25CollectiveMainloopFwdSm90ILi2EN4cute5tupleIJNS5_1CILi1EEES8_S8_EEENS6_IJNS7_ILi128EEENS7_ILi112EEENS7_ILi192EEEEEELi192ENS_10bfloat16_tEfNS_4arch4Sm90ELb0ELb0ELb0ELb1ELb0ELb0ELb0ELb1ELb1ELb0ELb0ELb0EEENS1_21CollectiveEpilogueFwdINS6_IJSA_SC_SB_EEES9_SE_SG_Li256ELb1ELb0ELb0ELb0EEENS1_36VarlenDynamicPersistentTileSchedulerILi128ELi112ELi256ELi32ELb0ELb0ELb1ELb0ELb1ELb1EEEEEEEEEvNT_6ParamsE,@function
        .size           _ZN7cutlass13device_kernelIN5flash11enable_sm90INS1_16FlashAttnFwdSm90INS1_25CollectiveMainloopFwdSm90ILi2EN4cute5tupleIJNS5_1CILi1EEES8_S8_EEENS6_IJNS7_ILi128EEENS7_ILi112EEENS7_ILi192EEEEEELi192ENS_10bfloat16_tEfNS_4arch4Sm90ELb0ELb0ELb0ELb1ELb0ELb0ELb0ELb1ELb1ELb0ELb0ELb0EEENS1_21CollectiveEpilogueFwdINS6_IJSA_SC_SB_EEES9_SE_SG_Li256ELb1ELb0ELb0ELb0EEENS1_36VarlenDynamicPersistentTileSchedulerILi128ELi112ELi256ELi32ELb0ELb0ELb1ELb0ELb1ELb1EEEEEEEEEvNT_6ParamsE,(.L_x_12761 - _ZN7cutlass13device_kernelIN5flash11enable_sm90INS1_16FlashAttnFwdSm90INS1_25CollectiveMainloopFwdSm90ILi2EN4cute5tupleIJNS5_1CILi1EEES8_S8_EEENS6_IJNS7_ILi128EEENS7_ILi112EEENS7_ILi192EEEEEELi192ENS_10bfloat16_tEfNS_4arch4Sm90ELb0ELb0ELb0ELb1ELb0ELb0ELb0ELb1ELb1ELb0ELb0ELb0EEENS1_21CollectiveEpilogueFwdINS6_IJSA_SC_SB_EEES9_SE_SG_Li256ELb1ELb0ELb0ELb0EEENS1_36VarlenDynamicPersistentTileSchedulerILi128ELi112ELi256ELi32ELb0ELb0ELb1ELb0ELb1ELb1EEEEEEEEEvNT_6ParamsE)
        .other          _ZN7cutlass13device_kernelIN5flash11enable_sm90INS1_16FlashAttnFwdSm90INS1_25CollectiveMainloopFwdSm90ILi2EN4cute5tupleIJNS5_1CILi1EEES8_S8_EEENS6_IJNS7_ILi128EEENS7_ILi112EEENS7_ILi192EEEEEELi192ENS_10bfloat16_tEfNS_4arch4Sm90ELb0ELb0ELb0ELb1ELb0ELb0ELb0ELb1ELb1ELb0ELb0ELb0EEENS1_21CollectiveEpilogueFwdINS6_IJSA_SC_SB_EEES9_SE_SG_Li256ELb1ELb0ELb0ELb0EEENS1_36VarlenDynamicPersistentTileSchedulerILi128ELi112ELi256ELi32ELb0ELb0ELb1ELb0ELb1ELb1EEEEEEEEEvNT_6ParamsE,@"STO_CUDA_ENTRY STV_DEFAULT"
_ZN7cutlass13device_kernelIN5flash11enable_sm90INS1_16FlashAttnFwdSm90INS1_25CollectiveMainloopFwdSm90ILi2EN4cute5tupleIJNS5_1CILi1EEES8_S8_EEENS6_IJNS7_ILi128EEENS7_ILi112EEENS7_ILi192EEEEEELi192ENS_10bfloat16_tEfNS_4arch4Sm90ELb0ELb0ELb0ELb1ELb0ELb0ELb0ELb1ELb1ELb0ELb0ELb0EEENS1_21CollectiveEpilogueFwdINS6_IJSA_SC_SB_EEES9_SE_SG_Li256ELb1ELb0ELb0ELb0EEENS1_36VarlenDynamicPersistentTileSchedulerILi128ELi112ELi256ELi32ELb0ELb0ELb1ELb0ELb1ELb1EEEEEEEEEvNT_6ParamsE:
[----:B------:R-:W0:Y:S02]  /*0000*/  LDC R1, c[0x0][0x28] ;  /* 0x00000a00ff017b82 */ /* 0x000e240000000800 */
[----:B0-----:R-:W-:Y:S01]  /*0010*/  VIADD R1, R1, 0xffffffc8 ;  /* 0xffffffc801017836 */ /* 0x001fe20000000000 */
[----:B------:R-:W0:Y:S01]  /*0020*/  S2R R3, SR_TID.X ;  /* 0x0000000000037919 */ /* 0x000e220000002100 */
[----:B------:R-:W-:Y:S01]  /*0030*/  ELECT P0, URZ, PT ;  /* 0x00000000003f782f */ /* 0x000fe20003800000 */
[----:B------:R-:W-:Y:S01]  /*0040*/  BSSY B0, `(.L_x_3097) ;  /* 0x0000010000007945 */ /* 0x000fe20003800000 */
[----:B0-----:R-:W-:-:S05]  /*0050*/  SHF.R.U32.HI R0, RZ, 0x5, R3 ;  /* 0x00000005ff007819 */ /* 0x001fca0000011603 */
[----:B------:R-:W0:Y:S02]  /*0060*/  SHFL.IDX PT, R2, R0, RZ, 0x1f ;  /* 0x00001fff00027589 */ /* 0x000e2400000e0000 */
[----:B0-----:R-:W-:-:S13]  /*0070*/  ISETP.EQ.AND P0, PT, R2, RZ, P0 ;  /* 0x000000ff0200720c */ /* 0x001fda0000702270 */
        /* <DEDUP_REMOVED lines=12> */
.L_x_3098:
[----:B------:R-:W-:Y:S05]  /*0140*/  BSYNC B0 ;  /* 0x0000000000007941 */ /* 0x000fea0003800000 */
.L_x_3097:
[----:B------:R-:W-:Y:S01]  /*0150*/  VOTEU.ANY UP0, P0 ;  /* 0x00000000003f7886 */ /* 0x000fe20000000100 */
[----:B------:R-:W0:Y:S01]  /*0160*/  SHFL.IDX PT, R2, R0, RZ, 0x1f ;  /* 0x00001fff00027589 */ /* 0x000e2200000e0000 */
[----:B------:R-:W-:Y:S01]  /*0170*/  UMOV UR4, 0x1 ;  /* 0x0000000100047882 */ /* 0x000fe20000000000 */
[----:B------:R-:W-:Y:S01]  /*0180*/  UMOV UR7, 0x100 ;  /* 0x0000010000077882 */ /* 0x000fe20000000000 */
[----:B------:R-:W-:Y:S01]  /*0190*/  VOTEU.ANY UP1, P0 ;  /* 0x00000000003f7886 */ /* 0x000fe20000020100 */
[----:B------:R-:W1:Y:S01]  /*01a0*/  @UP0 S2UR UR8, SR_CgaCtaId ;  /* 0x00000000000809c3 */ /* 0x000e620000008800 */
[----:B------:R-:W-:Y:S01]  /*01b0*/  @UP0 UMOV UR6, 0x400 ;  /* 0x0000040000060882 */ /* 0x000fe20000000000 */
[----:B------:R-:W-:-:S04]  /*01c0*/  @UP0 UIADD3 UR4, -UR4, 0x100000, URZ ;  /* 0x0010000004040890 */ /* 0x000fc8000fffe13f */
[----:B------:R-:W-:Y:S02]  /*01d0*/  @UP0 USHF.L.U32 UR5, UR4, 0xb, URZ ;  /* 0x0000000b04050899 */ /* 0x000fe4000800063f */
[----:B------:R-:W-:Y:S01]  /*01e0*/  @UP0 USHF.L.U32 UR4, UR4, 0x1, URZ ;  /* 0x0000000104040899 */ /* 0x000fe2000800063f */
[----:B0-----:R-:W-:Y:S02]  /*01f0*/  ISETP.NE.AND P1, PT, R2, RZ, PT ;  /* 0x000000ff0200720c */ /* 0x001fe40003f25270 */
[----:B------:R-:W-:Y:S01]  /*0200*/  SHF.R.U32.HI R2, RZ, 0x7, R3 ;  /* 0x00000007ff027819 */ /* 0x000fe20000011603 */
[----:B-1----:R-:W-:Y:S02]  /*0210*/  @UP0 ULEA UR8, UR8, UR6, 0x18 ;  /* 0x0000000608080291 */ /* 0x002fe4000f8ec03f */
[----:B------:R-:W-:-:S04]  /*0220*/  @UP0 UIADD3 UR6, -UR7, 0x100000, URZ ;  /* 0x0010000007060890 */ /* 0x000fc8000fffe13f */
[----:B------:R-:W-:Y:S02]  /*0230*/  @UP0 USHF.L.U32 UR7, UR6, 0xb, URZ ;  /* 0x0000000b06070899 */ /* 0x000fe4000800063f */
[----:B------:R-:W-:Y:S01]  /*0240*/  @UP0 USHF.L.U32 UR6, UR6, 0x1, URZ ;  /* 0x0000000106060899 */ /* 0x000fe2000800063f */
[----:B------:R-:W-:Y:S01]  /*0250*/  VOTEU.ANY UP0, P0 ;  /* 0x00000000003f7886 */ /* 0x000fe20000000100 */
[----:B------:R-:W0:Y:S04]  /*0260*/  SHFL.IDX PT, R2, R2, RZ, 0x1f ;  /* 0x00001fff02027589 */ /* 0x000e2800000e0000 */
[----:B------:R-:W1:Y:S02]  /*0270*/  FENCE.VIEW.ASYNC.S ;  /* 0x00000000000073c6 */ /* 0x000e640000000000 */
[----:B-1----:R1:W2:Y:S04]  /*0280*/  @UP0 SYNCS.EXCH.64 URZ, [UR8+0x36800], UR4 ;  /* 0x03680004083f05b2 */ /* 0x0022a80008000100 */
        /* <DEDUP_REMOVED lines=16> */
[----:B------:R4:W0:Y:S01]  /*0390*/  SYNCS.EXCH.64 URZ, [UR8+0x36840], UR4 ;  /* 0x03684004083f75b2 */ /* 0x0008220008000100 */
[----:B------:R4:W0:Y:S01]  /*03a0*/  SYNCS.EXCH.64 URZ, [UR8+0x36838], UR6 ;  /* 0x03683806083f75b2 */ /* 0x0008220008000100 */
[----:B------:R4:W0:Y:S02]  /*03b0*/  SYNCS.EXCH.64 URZ, [UR8+0x36848], UR4 ;  /* 0x03684804083f75b2 */ /* 0x0008240008000100 */
[----:B----4-:R-:W-:Y:S01]  /*03c0*/  NOP ;  /* 0x0000000000007918 */ /* 0x010fe20000000000 */
.L_x_3099:
        /* <DEDUP_REMOVED lines=22> */
.L_x_3100:
        /* <DEDUP_REMOVED lines=14> */
[----:B------:R4:W0:Y:S01]  /*0610*/  SYNCS.EXCH.64 URZ, [UR6+0x36880], UR4 ;  /* 0x03688004063f75b2 */ /* 0x0008220008000100 */
[----:B------:R4:W0:Y:S01]  /*0620*/  SYNCS.EXCH.64 URZ, [UR6+0x36878], UR4 ;  /* 0x03687804063f75b2 */ /* 0x0008220008000100 */
[----:B------:R4:W0:Y:S02]  /*0630*/  SYNCS.EXCH.64 URZ, [UR6+0x36888], UR4 ;  /* 0x03688804063f75b2 */ /* 0x0008240008000100 */
[----:B----4-:R-:W-:Y:S01]  /*0640*/  NOP ;  /* 0x0000000000007918 */ /* 0x010fe20000000000 */
.L_x_3101:
        /* <DEDUP_REMOVED lines=22> */
.L_x_3102:
        /* <DEDUP_REMOVED lines=22> */
.L_x_3103:
[----:B0-----:R-:W-:Y:S01]  /*0910*/  ISETP.NE.AND P0, PT, R2, RZ, PT ;  /* 0x000000ff0200720c */ /* 0x001fe20003f05270 */
[----:B------:R-:W-:Y:S01]  /*0920*/  IMAD.MOV.U32 R2, RZ, RZ, 0x1 ;  /* 0x00000001ff027424 */ /* 0x000fe200078e00ff */
[----:B------:R-:W-:Y:S01]  /*0930*/  NOP ;  /* 0x0000000000007918 */ /* 0x000fe20000000000 */
[----:B------:R-:W-:-:S03]  /*0940*/  ULDC.64 UR60, c[0x0][0x208] ;  /* 0x00008200003c7ab9 */ /* 0x000fc60000000a00 */
[----:B------:R-:W-:-:S05]  /*0950*/  SEL R2, R2, 0x2, !P0 ;  /* 0x0000000202027807 */ /* 0x000fca0004000000 */
[----:B------:R0:W-:Y:S01]  /*0960*/  STL [R1+0x30], R2 ;  /* 0x0000300201007387 */ /* 0x0001e20000100800 */
[----:B-123--:R-:W-:Y:S06]  /*0970*/  BAR.SYNC.DEFER_BLOCKING 0x0 ;  /* 0x0000000000007b1d */ /* 0x00efec0000010000 */
[----:B------:R-:W-:Y:S05]  /*0980*/  @!P0 BRA `(.L_x_3104) ;  /* 0x000000c000288947 */ /* 0x000fea0003800000 */
.L_x_3105:
        /* <DEDUP_REMOVED lines=14> */
[----:B------:R-:W2:Y:S01]  /*0a70*/  LDL.LU R10, [R1+0x30] ;  /* 0x00003000010a7983 */ /* 0x000ea20000300800 */
[----:B------:R-:W1:Y:S02]  /*0a80*/  S2R R0, SR_TID.X ;  /* 0x0000000000007919 */ /* 0x000e640000002100 */
[----:B-1----:R-:W-:-:S05]  /*0a90*/  VIADD R214, R0, 0xffffff80 ;  /* 0xffffff8000d67836 */ /* 0x002fca0000000000 */
[----:B------:R-:W-:-:S04]  /*0aa0*/  SHF.R.S32.HI R3, RZ, 0x1f, R214 ;  /* 0x0000001fff037819 */ /* 0x000fc800000114d6 */
[----:B------:R-:W-:-:S04]  /*0ab0*/  LEA.HI R5, R3, R214, RZ, 0x7 ;  /* 0x000000d603057211 */ /* 0x000fc800078f38ff */
[----:B------:R-:W-:-:S05]  /*0ac0*/  LOP3.LUT R209, R5, 0xffffff80, RZ, 0xc0, !PT ;  /* 0xffffff8005d17812 */ /* 0x000fca00078ec0ff */
[----:B------:R-:W-:-:S05]  /*0ad0*/  IMAD.IADD R209, R214, 0x1, -R209 ;  /* 0x00000001d6d17824 */ /* 0x000fca00078e0ad1 */
[----:B------:R-:W-:-:S04]  /*0ae0*/  SHF.R.S32.HI R4, RZ, 0x1f, R209 ;  /* 0x0000001fff047819 */ /* 0x000fc800000114d1 */
[----:B------:R-:W-:-:S04]  /*0af0*/  LEA.HI R6, R4, R209, RZ, 0x2 ;  /* 0x000000d104067211 */ /* 0x000fc800078f10ff */
[--C-:B------:R-:W-:Y:S02]  /*0b00*/  SHF.R.S32.HI R8, RZ, 0x2, R6.reuse ;  /* 0x00000002ff087819 */ /* 0x100fe40000011406 */
[----:B------:R-:W-:Y:S02]  /*0b10*/  SHF.R.S32.HI R11, RZ, 0x1f, R6 ;  /* 0x0000001fff0b7819 */ /* 0x000fe40000011406 */
[----:B------:R-:W-:Y:S02]  /*0b20*/  SHF.R.S32.HI R210, RZ, 0x7, R5 ;  /* 0x00000007ffd27819 */ /* 0x000fe40000011405 */
[----:B------:R-:W-:Y:S02]  /*0b30*/  LEA.HI R11, R11, R8, RZ, 0x3 ;  /* 0x000000080b0b7211 */ /* 0x000fe400078f18ff */
[----:B------:R-:W-:Y:S02]  /*0b40*/  LEA.HI R4, R4, R209, RZ, 0x5 ;  /* 0x000000d104047211 */ /* 0x000fe400078f28ff */
[----:B------:R-:W-:-:S02]  /*0b50*/  LOP3.LUT R11, R11, 0xfffffff8, RZ, 0xc0, !PT ;  /* 0xfffffff80b0b7812 */ /* 0x000fc400078ec0ff */
[----:B------:R-:W-:Y:S02]  /*0b60*/  LEA.HI R5, R5, R210, RZ, 0x1 ;  /* 0x000000d205057211 */ /* 0x000fe400078f08ff */
[-C--:B------:R-:W-:Y:S01]  /*0b70*/  LEA.HI R0, R3, R214.reuse, RZ, 0x4 ;  /* 0x000000d603007211 */ /* 0x080fe200078f20ff */
[----:B------:R-:W-:Y:S01]  /*0b80*/  IMAD.IADD R11, R8, 0x1, -R11 ;  /* 0x00000001080b7824 */ /* 0x000fe200078e0a0b */
[----:B------:R-:W-:Y:S02]  /*0b90*/  SHF.R.S32.HI R4, RZ, 0x5, R4 ;  /* 0x00000005ff047819 */ /* 0x000fe40000011404 */
[----:B------:R-:W-:Y:S02]  /*0ba0*/  LOP3.LUT R5, R5, 0x3fffffe, RZ, 0xc0, !PT ;  /* 0x03fffffe05057812 */ /* 0x000fe400078ec0ff */
[CC--:B0-----:R-:W-:Y:S02]  /*0bb0*/  LEA.HI R2, R3.reuse, R214.reuse, RZ, 0x5 ;  /* 0x000000d603027211 */ /* 0x0c1fe400078f28ff */
[----:B------:R-:W-:Y:S01]  /*0bc0*/  SHF.R.S32.HI R9, RZ, 0x4, R0 ;  /* 0x00000004ff097819 */ /* 0x000fe20000011400 */
[----:B------:R-:W-:Y:S01]  /*0bd0*/  IMAD R4, R4, 0x10, R11 ;  /* 0x0000001004047824 */ /* 0x000fe200078e020b */
[----:B------:R-:W-:Y:S01]  /*0be0*/  LOP3.LUT R7, R0, 0x3fffff0, RZ, 0xc0, !PT ;  /* 0x03fffff000077812 */ /* 0x000fe200078ec0ff */
[----:B------:R-:W-:Y:S01]  /*0bf0*/  IMAD.IADD R5, R210, 0x1, -R5 ;  /* 0x00000001d2057824 */ /* 0x000fe200078e0a05 */
[----:B------:R-:W-:Y:S01]  /*0c00*/  LEA.HI R3, R3, R214, RZ, 0x3 ;  /* 0x000000d603037211 */ /* 0x000fe200078f18ff */
[----:B------:R-:W-:Y:S01]  /*0c10*/  IMAD.SHL.U32 R2, R2, 0x20, RZ ;  /* 0x0000002002027824 */ /* 0x000fe200078e00ff */
[----:B------:R-:W-:Y:S01]  /*0c20*/  LEA.HI R0, R0, R9, RZ, 0x1 ;  /* 0x0000000900007211 */ /* 0x000fe200078f08ff */
[----:B------:R-:W-:Y:S01]  /*0c30*/  IMAD R212, R5, 0x40, R4 ;  /* 0x0000004005d47824 */ /* 0x000fe200078e0204 */
[----:B------:R-:W-:Y:S01]  /*0c40*/  LOP3.LUT R5, R3, 0x1ffffff8, RZ, 0xc0, !PT ;  /* 0x1ffffff803057812 */ /* 0x000fe200078ec0ff */
[----:B------:R-:W-:Y:S01]  /*0c50*/  IMAD.IADD R7, R214, 0x1, -R7 ;  /* 0x00000001d6077824 */ /* 0x000fe200078e0a07 */
[----:B------:R-:W-:-:S02]  /*0c60*/  LOP3.LUT R2, R2, 0xfffffc00, RZ, 0xc0, !PT ;  /* 0xfffffc0002027812 */ /* 0x000fc400078ec0ff */
[----:B------:R-:W-:Y:S02]  /*0c70*/  LOP3.LUT R0, R0, 0x1ffffffe, RZ, 0xc0, !PT ;  /* 0x1ffffffe00007812 */ /* 0x000fe400078ec0ff */
[----:B------:R-:W-:Y:S01]  /*0c80*/  LOP3.LUT R6, R6, 0x7ffffffc, RZ, 0xc0, !PT ;  /* 0x7ffffffc06067812 */ /* 0x000fe200078ec0ff */
[----:B------:R-:W-:Y:S02]  /*0c90*/  IMAD.IADD R5, R214, 0x1, -R5 ;  /* 0x00000001d6057824 */ /* 0x000fe400078e0a05 */
[----:B------:R-:W-:Y:S02]  /*0ca0*/  IMAD R7, R7, 0x40, R2 ;  /* 0x0000004007077824 */ /* 0x000fe400078e0202 */
[----:B------:R-:W-:Y:S02]  /*0cb0*/  IMAD.IADD R0, R9, 0x1, -R0 ;  /* 0x0000000109007824 */ /* 0x000fe400078e0a00 */
[----:B------:R-:W-:Y:S02]  /*0cc0*/  IMAD.MOV.U32 R211, RZ, RZ, -0x2 ;  /* 0xfffffffeffd37424 */ /* 0x000fe400078e00ff */
[----:B------:R-:W-:Y:S01]  /*0cd0*/  IMAD.IADD R6, R209, 0x1, -R6 ;  /* 0x00000001d1067824 */ /* 0x000fe200078e0a06 */
[----:B------:R-:W-:Y:S01]  /*0ce0*/  CS2R R16, SRZ ;  /* 0x0000000000107805 */ /* 0x000fe2000001ff00 */
[----:B------:R-:W-:Y:S01]  /*0cf0*/  IMAD R213, R0, 0x8, R7 ;  /* 0x0000000800d57824 */ /* 0x000fe200078e0207 */
[----:B------:R-:W-:Y:S01]  /*0d00*/  SHF.R.S32.HI R22, RZ, 0x3, R3 ;  /* 0x00000003ff167819 */ /* 0x000fe20000011403 */
[----:B------:R-:W-:Y:S01]  /*0d10*/  IMAD R211, R6, R211, 0x70 ;  /* 0x0000007006d37424 */ /* 0x000fe200078e02d3 */
[----:B------:R-:W-:Y:S01]  /*0d20*/  SHF.L.U32 R18, R5, 0x3, RZ ;  /* 0x0000000305127819 */ /* 0x000fe200000006ff */
[----:B------:R-:W-:Y:S01]  /*0d30*/  IMAD.MOV.U32 R208, RZ, RZ, RZ ;  /* 0x000000ffffd07224 */ /* 0x000fe200078e00ff */
[----:B--2---:R-:W-:-:S07]  /*0d40*/  LOP3.LUT R19, R10, 0x1, RZ, 0xfc, !PT ;  /* 0x000000010a137812 */ /* 0x004fce00078efcff */
.L_x_3148:
[----:B0-----:R-:W0:Y:S01]  /*0d50*/  LDC.64 R204, c[0x0][0xc60] ;  /* 0x00031800ffcc7b82 */ /* 0x001e220000000a00 */
[----:B------:R-:W-:Y:S01]  /*0d60*/  ULDC.64 UR4, c[0x0][0xa28] ;  /* 0x00028a0000047ab9 */ /* 0x000fe20000000a00 */
[----:B---3-5:R-:W-:Y:S01]  /*0d70*/  IMAD.MOV.U32 R5, RZ, RZ, RZ ;  /* 0x000000ffff057224 */ /* 0x028fe200078e00ff */
[----:B------:R-:W-:Y:S01]  /*0d80*/  ULDC.64 UR6, c[0x0][0xa20] ;  /* 0x0002880000067ab9 */ /* 0x000fe20000000a00 */
[----:B0-----:R-:W-:-:S06]  /*0d90*/  IMAD.WIDE R204, R103, 0x4, R204 ;  /* 0x0000000467cc7825 */ /* 0x001fcc00078e02cc */
[----:B--2---:R-:W2:Y:S01]  /*0da0*/  LDG.E R204, desc[UR60][R204.64] ;  /* 0x0000003ccccc7981 */ /* 0x004ea2000c1e1900 */
[----:B------:R-:W-:-:S04]  /*0db0*/  ISETP.NE.U32.AND P0, PT, RZ, UR4, PT ;  /* 0x00000004ff007c0c */ /* 0x000fc8000bf05070 */
[----:B------:R-:W-:Y:S02]  /*0dc0*/  ISETP.NE.AND.EX P0, PT, RZ, UR5, PT, P0 ;  /* 0x00000005ff007c0c */ /* 0x000fe4000bf05300 */
[----:B--2---:R-:W-:-:S11]  /*0dd0*/  SHF.R.S32.HI R207, RZ, 0x1f, R204 ;  /* 0x0000001fffcf7819 */ /* 0x004fd600000114cc */
[----:B------:R-:W-:-:S04]  /*0de0*/  @P0 LEA R2, P1, R204, UR4, 0x2 ;  /* 0x00000004cc020c11 */ /* 0x000fc8000f8210ff */
[----:B------:R-:W-:Y:S01]  /*0df0*/  @P0 LEA.HI.X R3, R204, UR5, R207, 0x2, P1 ;  /* 0x00000005cc030c11 */ /* 0x000fe200088f14cf */
[----:B------:R-:W-:-:S04]  /*0e00*/  ULDC.64 UR4, c[0x0][0x3f8] ;  /* 0x0000fe0000047ab9 */ /* 0x000fc80000000a00 */
[----:B------:R0:W5:Y:S01]  /*0e10*/  @P0 LDG.E R5, desc[UR60][R2.64] ;  /* 0x0000003c02050981 */ /* 0x000162000c1e1900 */
[----:B------:R-:W-:Y:S01]  /*0e20*/  ISETP.NE.U32.AND P0, PT, RZ, UR6, PT ;  /* 0x00000006ff007c0c */ /* 0x000fe2000bf05070 */
[----:B------:R-:W-:-:S03]  /*0e30*/  UISETP.NE.U32.AND UP0, UPT, UR4, URZ, UPT ;  /* 0x0000003f0400728c */ /* 0x000fc6000bf05070 */
[----:B------:R-:W-:Y:S01]  /*0e40*/  ISETP.NE.AND.EX P0, PT, RZ, UR7, PT, P0 ;  /* 0x00000007ff007c0c */ /* 0x000fe2000bf05300 */
[----:B------:R-:W-:Y:S01]  /*0e50*/  UISETP.NE.AND.EX UP0, UPT, UR5, URZ, UPT, UP0 ;  /* 0x0000003f0500728c */ /* 0x000fe2000bf05300 */
[----:B------:R-:W-:Y:S02]  /*0e60*/  ULDC UR4, c[0x0][0x404] ;  /* 0x0001010000047ab9 */ /* 0x000fe40000000800 */
[----:B------:R-:W-:Y:S01]  /*0e70*/  ULDC UR5, c[0x0][0x2e0] ;  /* 0x0000b80000057ab9 */ /* 0x000fe20000000800 */
[----:B------:R-:W-:-:S04]  /*0e80*/  USEL UR4, UR4, 0x1, UP0 ;  /* 0x0000000104047887 */ /* 0x000fc80008000000 */
[----:B------:R-:W-:-:S04]  /*0e90*/  UIMAD UR4, UR4, UR5, URZ ;  /* 0x00000005040472a4 */ /* 0x000fc8000f8e023f */
[C---:B0-----:R-:W-:Y:S02]  /*0ea0*/  @P0 LEA R2, P1, R204.reuse, UR6, 0x2 ;  /* 0x00000006cc020c11 */ /* 0x041fe4000f8210ff */
[----:B------:R-:W-:Y:S02]  /*0eb0*/  IMAD.U32 R82, RZ, RZ, UR4 ;  /* 0x00000004ff527e24 */ /* 0x000fe4000f8e00ff */
[----:B------:R-:W-:-:S05]  /*0ec0*/  @P0 LEA.HI.X R3, R204, UR7, R207, 0x2, P1 ;  /* 0x00000007cc030c11 */ /* 0x000fca00088f14cf */
[----:B------:R0:W5:Y:S01]  /*0ed0*/  @P0 LDG.E R82, desc[UR60][R2.64] ;  /* 0x0000003c02520981 */ /* 0x000162000c1e1900 */
[----:B----4-:R-:W-:Y:S05]  /*0ee0*/  @P0 BRA `(.L_x_3106) ;  /* 0x0000000000240947 */ /* 0x010fea0003800000 */
[----:B------:R-:W-:Y:S02]  /*0ef0*/  ULDC.64 UR4, c[0x0][0xa08] ;  /* 0x0002820000047ab9 */ /* 0x000fe40000000a00 */
[----:B------:R-:W-:-:S04]  /*0f00*/  ISETP.NE.U32.AND P0, PT, RZ, UR4, PT ;  /* 0x00000004ff007c0c */ /* 0x000fc8000bf05070 */
[----:B------:R-:W-:-:S13]  /*0f10*/  ISETP.NE.AND.EX P0, PT, RZ, UR5, PT, P0 ;  /* 0x00000005ff007c0c */ /* 0x000fda000bf05300 */
[----:B------:R-:W-:Y:S05]  /*0f20*/  @!P0 BRA `(.L_x_3106) ;  /* 0x0000000000148947 */ /* 0x000fea0003800000 */
[----:B0-----:R-:W0:Y:S02]  /*0f30*/  LDC.64 R2, c[0x0][0xa08] ;  /* 0x00028200ff027b82 */ /* 0x001e240000000a00 */
[----:B0-----:R-:W-:-:S05]  /*0f40*/  IMAD.WIDE R2, R204, 0x4, R2 ;  /* 0x00000004cc027825 */ /* 0x001fca00078e0202 */
[----:B-----5:R-:W2:Y:S04]  /*0f50*/  LDG.E R82, desc[UR60][R2.64] ;  /* 0x0000003c02527981 */ /* 0x020ea8000c1e1900 */
[----:B------:R-:W2:Y:S02]  /*0f60*/  LDG.E R7, desc[UR60][R2.64+0x4] ;  /* 0x0000043c02077981 */ /* 0x000ea4000c1e1900 */
[----:B--2---:R-:W-:-:S07]  /*0f70*/  IMAD.IADD R82, R7, 0x1, -R82 ;  /* 0x0000000107527824 */ /* 0x004fce00078e0a52 */
.L_x_3106:
[----:B-----5:R-:W-:Y:S01]  /*0f80*/  IMAD.IADD R82, R82, 0x1, -R5 ;  /* 0x0000000152527824 */ /* 0x020fe200078e0a05 */
[----:B------:R-:W-:Y:S01]  /*0f90*/  PLOP3.LUT P0, PT, PT, PT, PT, 0x80, 0x0 ;  /* 0x000000000000781c */ /* 0x000fe20003f0f070 */
[----:B0-----:R-:W-:Y:S01]  /*0fa0*/  IMAD.MOV.U32 R2, RZ, RZ, RZ ;  /* 0x000000ffff027224 */ /* 0x001fe200078e00ff */
[----:B------:R-:W-:Y:S01]  /*0fb0*/  CS2R R20, SRZ ;  /* 0x0000000000147805 */ /* 0x000fe2000001ff00 */
[C---:B------:R-:W-:Y:S01]  /*0fc0*/  VIADD R3, R82.reuse, 0x6f ;  /* 0x0000006f52037836 */ /* 0x040fe20000000000 */
[----:B------:R-:W-:Y:S01]  /*0fd0*/  ISETP.GE.AND P1, PT, R82, 0x1, PT ;  /* 0x000000015200780c */ /* 0x000fe20003f26270 */
[----:B------:R-:W-:Y:S01]  /*0fe0*/  IMAD.MOV.U32 R206, RZ, RZ, R101 ;  /* 0x000000ffffce7224 */ /* 0x000fe200078e0065 */
[----:B------:R-:W-:Y:S01]  /*0ff0*/  CS2R R118, SRZ ;  /* 0x0000000000767805 */ /* 0x000fe2000001ff00 */
[----:B------:R-:W-:Y:S01]  /*1000*/  IMAD.HI R2, R3, -0x6db6db6d, R2 ;  /* 0x9249249303027827 */ /* 0x000fe200078e0202 */
[----:B------:R-:W-:Y:S02]  /*1010*/  CS2R R116, SRZ ;  /* 0x0000000000747805 */ /* 0x000fe4000001ff00 */
[----:B------:R-:W-:-:S02]  /*1020*/  CS2R R114, SRZ ;  /* 0x0000000000727805 */ /* 0x000fc4000001ff00 */
[----:B------:R-:W-:Y:S01]  /*1030*/  CS2R R112, SRZ ;  /* 0x0000000000707805 */ /* 0x000fe2000001ff00 */
[----:B------:R-:W-:Y:S01]  /*1040*/  IMAD.MOV.U32 R205, RZ, RZ, R102 ;  /* 0x000000ffffcd7224 */ /* 0x000fe200078e0066 */
[----:B------:R-:W-:Y:S02]  /*1050*/  SHF.R.U32.HI R3, RZ, 0x1f, R2 ;  /* 0x0000001fff037819 */ /* 0x000fe40000011602 */
[----:B------:R-:W-:Y:S02]  /*1060*/  CS2R R110, SRZ ;  /* 0x00000000006e7805 */ /* 0x000fe4000001ff00 */
[----:B------:R-:W-:Y:S02]  /*1070*/  CS2R R108, SRZ ;  /* 0x00000000006c7805 */ /* 0x000fe4000001ff00 */
[----:B------:R-:W-:Y:S02]  /*1080*/  CS2R R106, SRZ ;  /* 0x00000000006a7805 */ /* 0x000fe4000001ff00 */
[----:B------:R-:W-:-:S02]  /*1090*/  LEA.HI.SX32 R120, R2, R3, 0x1a ;  /* 0x0000000302787211 */ /* 0x000fc400078fd2ff */
[----:B------:R-:W-:Y:S02]  /*10a0*/  CS2R R2, SRZ ;  /* 0x0000000000027805 */ /* 0x000fe4000001ff00 */
[----:B------:R-:W-:Y:S02]  /*10b0*/  CS2R R104, SRZ ;  /* 0x0000000000687805 */ /* 0x000fe4000001ff00 */
[----:B------:R-:W-:Y:S01]  /*10c0*/  CS2R R50, SRZ ;  /* 0x0000000000327805 */ /* 0x000fe2000001ff00 */
[----:B------:R-:W-:Y:S01]  /*10d0*/  IMAD.MOV.U32 R43, RZ, RZ, RZ ;  /* 0x000000ffff2b7224 */ /* 0x000fe200078e00ff */
        /* <DEDUP_REMOVED lines=38> */
[----:B------:R-:W-:-:S02]  /*1340*/  IMAD.MOV.U32 R138, RZ, RZ, RZ ;  /* 0x000000ffff8a7224 */ /* 0x000fc400078e00ff */
[----:B------:R-:W-:Y:S02]  /*1350*/  IMAD.MOV.U32 R121, RZ, RZ, RZ ;  /* 0x000000ffff797224 */ /* 0x000fe400078e00ff */
[----:B------:R-:W-:Y:S01]  /*1360*/  IMAD.MOV.U32 R24, RZ, RZ, RZ ;  /* 0x000000ffff187224 */ /* 0x000fe200078e00ff */
        /* <DEDUP_REMOVED lines=32> */
.L_x_3108:
[----:B------:R-:W0:Y:S01]  /*1570*/  S2UR UR5, SR_CgaCtaId ;  /* 0x00000000000579c3 */ /* 0x000e220000008800 */
[----:B------:R-:W-:Y:S01]  /*1580*/  LEA.HI R0, R208, R208, RZ, 0x1 ;  /* 0x000000d0d0007211 */ /* 0x000fe200078f08ff */
[----:B------:R-:W-:Y:S01]  /*1590*/  UMOV UR4, 0x400 ;  /* 0x0000040000047882 */ /* 0x000fe20000000000 */
[----:B------:R-:W-:Y:S01]  /*15a0*/  BSSY B0, `(.L_x_3109) ;  /* 0x0000009000007945 */ /* 0x000fe20003800000 */
[----:B------:R-:W-:Y:S02]  /*15b0*/  ISETP.NE.AND P0, PT, R19, 0x3, PT ;  /* 0x000000031300780c */ /* 0x000fe40003f05270 */
[----:B------:R-:W-:-:S05]  /*15c0*/  LOP3.LUT R3, R0, 0xfffffffe, RZ, 0xc0, !PT ;  /* 0xfffffffe00037812 */ /* 0x000fca00078ec0ff */
[----:B------:R-:W-:-:S05]  /*15d0*/  IMAD.IADD R0, R208, 0x1, -R3 ;  /* 0x00000001d0007824 */ /* 0x000fca00078e0a03 */
[----:B------:R-:W-:Y:S01]  /*15e0*/  SHF.L.U32 R0, R0, 0x1f, RZ ;  /* 0x0000001f00007819 */ /* 0x000fe200000006ff */
[----:B0-----:R-:W-:-:S06]  /*15f0*/  ULEA UR4, UR5, UR4, 0x18 ;  /* 0x0000000405047291 */ /* 0x001fcc000f8ec03f */
[----:B------:R-:W-:-:S04]  /*1600*/  IMAD.U32 R5, RZ, RZ, UR4 ;  /* 0x00000004ff057e24 */ /* 0x000fc8000f8e00ff */
[----:B------:R-:W0:Y:S02]  /*1610*/  SYNCS.PHASECHK.TRANS64.TRYWAIT P1, [R5+URZ+0x36800], R0 ;  /* 0x03680000050075a7 */ /* 0x000e24000802017f */
[----:B0-----:R-:W-:Y:S05]  /*1620*/  @!P1 BRA `(.L_x_3110) ;  /* 0x0000010000749947 */ /* 0x001fea0003800000 */
.L_x_3234:
[----:B------:R-:W-:Y:S05]  /*1630*/  BSYNC B0 ;  /* 0x0000000000007941 */ /* 0x000fea0003800000 */
.L_x_3109:
[----:B------:R-:W-:Y:S05]  /*1640*/  @!P0 BRA `(.L_x_3111) ;  /* 0x0000000000048947 */ /* 0x000fea0003800000 */
[----:B------:R-:W-:Y:S01]  /*1650*/  BPT.TRAP 0x1 ;  /* 0x000000040000795c */ /* 0x000fe20000300000 */
.L_x_3111:
[----:B------:R-:W-:Y:S01]  /*1660*/  IMAD R2, R16, 0x8, R5 ;  /* 0x0000000810027824 */ /* 0x000fe200078e0205 */
[----:B------:R-:W-:-:S04]  /*1670*/  SHF.L.U32 R3, R17, 0x1f, RZ ;  /* 0x0000001f11037819 */ /* 0x000fc800000006ff */
[----:B------:R1:W2:Y:S01]  /*1680*/  SYNCS.PHASECHK.TRANS64.TRYWAIT P2, [R2+URZ+0x36830], R3 ;  /* 0x03683003020075a7 */ /* 0x0002a2000804017f */
[----:B------:R-:W-:Y:S05]  /*1690*/  @!P0 BRA `(.L_x_3112) ;  /* 0x0000000000048947 */ /* 0x000fea0003800000 */
[----:B------:R-:W-:Y:S01]  /*16a0*/  BPT.TRAP 0x1 ;  /* 0x000000040000795c */ /* 0x000fe20000300000 */
.L_x_3112:
[----:B0-----:R-:W0:Y:S01]  /*16b0*/  S2R R0, SR_TID.X ;  /* 0x0000000000007919 */ /* 0x001e220000002100 */
[----:B------:R-:W-:Y:S01]  /*16c0*/  IMAD.MOV.U32 R119, RZ, RZ, RZ ;  /* 0x000000ffff777224 */ /* 0x000fe200078e00ff */
[----:B0-----:R-:W-:Y:S01]  /*16d0*/  LOP3.LUT P1, RZ, R0, 0x7f, RZ, 0xc0, !PT ;  /* 0x0000007f00ff7812 */ /* 0x001fe2000782c0ff */
[----:B--2---:R-:W-:-:S12]  /*16e0*/  @P2 BRA `(.L_x_3113) ;  /* 0x0000000000082947 */ /* 0x004fd80003800000 */
[----:B------:R-:W0:Y:S02]  /*16f0*/  SYNCS.PHASECHK.TRANS64.TRYWAIT P2, [R2+URZ+0x36830], R3 ;  /* 0x03683003020075a7 */ /* 0x000e24000804017f */
[----:B0-----:R-:W-:Y:S05]  /*1700*/  @!P2 BRA `(.L_x_3114) ;  /* 0x000001000050a947 */ /* 0x001fea0003800000 */
.L_x_3113:
[----:B------:R-:W-:Y:S05]  /*1710*/  WARPSYNC.ALL ;  /* 0x0000000000007948 */ /* 0x000fea0003800000 */
[----:B------:R-:W-:Y:S01]  /*1720*/  VIADD R0, R5, 0x21400 ;  /* 0x0002140005007836 */ /* 0x000fe20000000000 */
[----:B------:R-:W-:Y:S01]  /*1730*/  ULOP3.LUT UR8, UR36, 0x10000, URZ, 0xfc, !UPT ;  /* 0x0001000024087892 */ /* 0x000fe2000f8efc3f */
[----:B------:R-:W-:Y:S01]  /*1740*/  WARPGROUP.ARRIVE ;  /* 0x00000000000079c5 */ /* 0x000fe20000000000 */
[----:B------:R-:W-:Y:S01]  /*1750*/  UMOV UR9, 0x40000040 ;  /* 0x4000004000097882 */ /* 0x000fe20000000000 */
[----:B------:R-:W-:Y:S01]  /*1760*/  UMOV UR11, 0x40000040 ;  /* 0x40000040000b7882 */ /* 0x000fe20000000000 */
[----:B------:R-:W-:Y:S01]  /*1770*/  SHF.R.U32.HI R0, RZ, 0x4, R0 ;  /* 0x00000004ff007819 */ /* 0x000fe20000011600 */
[----:B------:R-:W-:Y:S01]  /*1780*/  UMOV UR5, UR9 ;  /* 0x0000000900057c82 */ /* 0x000fe20008000000 */
[----:B------:R-:W-:Y:S01]  /*1790*/  UMOV UR7, 0x40000040 ;  /* 0x4000004000077882 */ /* 0x000fe20000000000 */
[----:B------:R-:W-:Y:S01]  /*17a0*/  UMOV UR4, UR8 ;  /* 0x0000000800047c82 */ /* 0x000fe20008000000 */
[----:B------:R-:W-:Y:S01]  /*17b0*/  LOP3.LUT R0, R0, 0x3fff, RZ, 0xc0, !PT ;  /* 0x00003fff00007812 */ /* 0x000fe200078ec0ff */
[----:B------:R-:W-:Y:S01]  /*17c0*/  UMOV UR12, UR8 ;  /* 0x00000008000c7c82 */ /* 0x000fe20008000000 */
[----:B------:R-:W-:Y:S01]  /*17d0*/  UMOV UR13, UR9 ;  /* 0x00000009000d7c82 */ /* 0x000fe20008000000 */
[----:B------:R-:W-:Y:S01]  /*17e0*/  UMOV UR15, 0x40000040 ;  /* 0x40000040000f7882 */ /* 0x000fe20000000000 */
[----:B------:R-:W-:Y:S01]  /*17f0*/  LOP3.LUT R9, R0, 0x10000, RZ, 0xfc, !PT ;  /* 0x0001000000097812 */ /* 0x000fe200078efcff */
[----:B------:R-:W-:Y:S01]  /*1800*/  UMOV UR16, UR8 ;  /* 0x0000000800107c82 */ /* 0x000fe20008000000 */
[----:B------:R-:W-:Y:S01]  /*1810*/  UMOV UR17, UR9 ;  /* 0x0000000900117c82 */ /* 0x000fe20008000000 */
[----:B------:R-:W-:Y:S01]  /*1820*/  UMOV UR19, 0x40000040 ;  /* 0x4000004000137882 */ /* 0x000fe20000000000 */
[----:B------:R-:W-:Y:S01]  /*1830*/  UMOV UR20, UR8 ;  /* 0x0000000800147c82 */ /* 0x000fe20008000000 */
[----:B------:R-:W-:Y:S01]  /*1840*/  IMAD R0, R16, 0xa80, R9 ;  /* 0x00000a8010007824 */ /* 0x000fe200078e0209 */
[----:B------:R-:W-:Y:S01]  /*1850*/  UMOV UR21, UR9 ;  /* 0x0000000900157c82 */ /* 0x000fe20008000000 */
[----:B------:R-:W-:Y:S01]  /*1860*/  UMOV UR23, 0x40000040 ;  /* 0x4000004000177882 */ /* 0x000fe20000000000 */
[----:B------:R-:W-:Y:S01]  /*1870*/  UMOV UR27, 0x40000040 ;  /* 0x40000040001b7882 */ /* 0x000fe20000000000 */
[----:B------:R-:W-:Y:S01]  /*1880*/  UMOV UR31, 0x40000040 ;  /* 0x40000040001f7882 */ /* 0x000fe20000000000 */
[----:B------:R-:W-:Y:S01]  /*1890*/  R2UR UR10, R0 ;  /* 0x00000000000a72ca */ /* 0x000fe200000e0000 */
[----:B------:R-:W-:Y:S01]  /*18a0*/  UMOV UR35, 0x40000040 ;  /* 0x4000004000237882 */ /* 0x000fe20000000000 */
[----:B------:R-:W-:Y:S01]  /*18b0*/  UMOV UR39, 0x40000040 ;  /* 0x4000004000277882 */ /* 0x000fe20000000000 */
[----:B------:R-:W-:Y:S01]  /*18c0*/  UMOV UR43, 0x40000040 ;  /* 0x40000040002b7882 */ /* 0x000fe20000000000 */
[----:B------:R-:W-:Y:S01]  /*18d0*/  UMOV UR47, 0x40000040 ;  /* 0x40000040002f7882 */ /* 0x000fe20000000000 */
[----:B------:R-:W-:Y:S01]  /*18e0*/  UMOV UR51, 0x40000040 ;  /* 0x4000004000337882 */ /* 0x000fe20000000000 */
[----:B------:R-:W-:Y:S01]  /*18f0*/  UMOV UR55, 0x40000040 ;  /* 0x4000004000377882 */ /* 0x000fe20000000000 */
[----:B------:R-:W-:Y:S01]  /*1900*/  UMOV UR59, 0x40000040 ;  /* 0x40000040003b7882 */ /* 0x000fe20000000000 */
[----:B01----:R-:W-:Y:S01]  /*1910*/  IMAD.IADD R3, R211, 0x1, R82 ;  /* 0x00000001d3037824 */ /* 0x003fe200078e0252 */
[----:B------:R-:W-:Y:S01]  /*1920*/  P2R R80, PR, RZ, 0x2 ;  /* 0x00000002ff507803 */ /* 0x000fe20000000000 */
[----:B------:R-:W-:Y:S01]  /*1930*/  IMAD.MOV.U32 R116, RZ, RZ, R119 ;  /* 0x000000ffff747224 */ /* 0x000fe200078e0077 */
[----:B------:R-:W-:Y:S01]  /*1940*/  P2R R84, PR, RZ, 0x1 ;  /* 0x00000001ff547803 */ /* 0x000fe20000000000 */
[----:B------:R-:W-:Y:S01]  /*1950*/  IMAD R3, R120, -0x70, R3 ;  /* 0xffffff9078037824 */ /* 0x000fe200078e0203 */
[----:B------:R-:W-:Y:S01]  /*1960*/  HGMMA.64x16x16.F32.BF16 R72, gdesc[UR8], RZ, !UPT, gsb0 ;  /* 0x00200000084879f0 */ /* 0x000fe2000c0018ff */
[----:B------:R-:W-:Y:S01]  /*1970*/  UIADD3 UR6, UR10, 0x80, URZ ;  /* 0x000000800a067890 */ /* 0x000fe2000fffe03f */
[-C--:B------:R-:W-:Y:S01]  /*1980*/  MOV R118, R119.reuse ;  /* 0x0000007700767202 */ /* 0x080fe20000000f00 */
[----:B------:R-:W-:Y:S01]  /*1990*/  UIADD3 UR14, UR10, 0x180, URZ ;  /* 0x000001800a0e7890 */ /* 0x000fe2000fffe03f */
[C---:B------:R-:W-:Y:S01]  /*19a0*/  ISETP.GT.AND P2, PT, R3.reuse, RZ, PT ;  /* 0x000000ff0300720c */ /* 0x040fe20003f44270 */
[----:B------:R-:W-:Y:S01]  /*19b0*/  UIADD3 UR18, UR10, 0x200, URZ ;  /* 0x000002000a127890 */ /* 0x000fe2000fffe03f */
[C---:B------:R-:W-:Y:S01]  /*19c0*/  ISETP.GT.AND P3, PT, R3.reuse, 0x1, PT ;  /* 0x000000010300780c */ /* 0x040fe20003f64270 */
        /* <DEDUP_REMOVED lines=9> */
[----:B------:R-:W-:Y:S01]  /*1a60*/  ISETP.GT.AND P0, PT, R3, 0x50, PT ;  /* 0x000000500300780c */ /* 0x000fe20003f04270 */
        /* <DEDUP_REMOVED lines=471> */
[----:B------:R-:W-:Y:S01]  /*37e0*/  UMOV UR52, UR11 ;  /* 0x0000000b00347c82 */ /* 0x000fe20008000000 */
[----:B------:R-:W-:Y:S01]  /*37f0*/  UMOV UR53, 0x40000040 ;  /* 0x4000004000357882 */ /* 0x000fe20000000000 */
[----:B------:R-:W-:Y:S01]  /*3800*/  UMOV UR55, 0x40000040 ;  /* 0x4000004000377882 */ /* 0x000fe20000000000 */
[----:B------:R-:W-:Y:S02]  /*3810*/  WARPGROUP.DEPBAR.LE gsb0, 0x0 ;  /* 0x00008000000079c5 */ /* 0x000fe40000010000 */
[----:B------:R-:W-:-:S06]  /*3820*/  WARPGROUP.ARRIVE ;  /* 0x00000000000079c5 */ /* 0x000fcc0000000000 */
[----:B------:R-:W-:Y:S03]  /*3830*/  HGMMA.64x16x16.F32.BF16 R32, gdesc[UR56], R32, gsb0 ;  /* 0x00200000382079f0 */ /* 0x000fe60008001820 */
        /* <DEDUP_REMOVED lines=27> */
[----:B------:R-:W-:Y:S01]  /*39f0*/  FSEL R11, R78, -INF , P4 ;  /* 0xff8000004e0b7808 */ /* 0x000fe20002000000 */
[----:B------:R-:W-:Y:S01]  /*3a00*/  IMAD.MOV.U32 R78, RZ, RZ, R119 ;  /* 0x000000ffff4e7224 */ /* 0x000fe200078e0077 */
        /* <DEDUP_REMOVED lines=11> */
[----:B------:R-:W-:Y:S01]  /*3ac0*/  UMOV UR55, 0x40000040 ;  /* 0x4000004000377882 */ /* 0x000fe20000000000 */
[----:B------:R-:W-:Y:S01]  /*3ad0*/  FMNMX.FTZ R0, R65, R0, !PT ;  /* 0x0000000041007209 */ /* 0x000fe20007810000 */
[--C-:B------:R-:W-:Y:S01]  /*3ae0*/  IMAD.MOV.U32 R68, RZ, RZ, R119.reuse ;  /* 0x000000ffff447224 */ /* 0x100fe200078e0077 */
        /* <DEDUP_REMOVED lines=23> */
[----:B------:R-:W-:Y:S01]  /*3c60*/  UMOV UR55, 0x40000040 ;  /* 0x4000004000377882 */ /* 0x000fe20000000000 */
[----:B------:R-:W-:Y:S01]  /*3c70*/  FMNMX.FTZ R0, R91, R0, !PT ;  /* 0x000000005b007209 */ /* 0x000fe20007810000 */
[--C-:B------:R-:W-:Y:S01]  /*3c80*/  IMAD.MOV.U32 R60, RZ, RZ, R119.reuse ;  /* 0x000000ffff3c7224 */ /* 0x100fe200078e0077 */
[----:B------:R-:W-:Y:S02]  /*3c90*/  FSEL R95, R61, -INF , P4 ;  /* 0xff8000003d5f7808 */ /* 0x000fe40002000000 */
        /* <DEDUP_REMOVED lines=11> */
[----:B------:R-:W-:Y:S01]  /*3d50*/  FSEL R97, R48, -INF , P3 ;  /* 0xff80000030617808 */ /* 0x000fe20001800000 */
[----:B------:R-:W-:Y:S01]  /*3d60*/  IMAD.MOV.U32 R48, RZ, RZ, R119 ;  /* 0x000000ffff307224 */ /* 0x000fe200078e0077 */
[----:B------:R-:W-:-:S02]  /*3d70*/  FSEL R99, R49, -INF , P2 ;  /* 0xff80000031637808 */ /* 0x000fc40001000000 */
[----:B------:R-:W-:Y:S01]  /*3d80*/  FMNMX.FTZ R0, R97, R0, !PT ;  /* 0x0000000061007209 */ /* 0x000fe20007810000 */
[----:B------:R-:W-:Y:S01]  /*3d90*/  HGMMA.64x16x16.F32.BF16 R40, gdesc[UR52], R40, gsb0 ;  /* 0x00200000342879f0 */ /* 0x000fe20008001828 */
[----:B------:R-:W-:Y:S01]  /*3da0*/  UMOV UR54, UR4 ;  /* 0x0000000400367c82 */ /* 0x000fe20008000000 */
[----:B------:R-:W-:Y:S01]  /*3db0*/  UMOV UR55, 0x40000040 ;  /* 0x4000004000377882 */ /* 0x000fe20000000000 */
[----:B------:R-:W-:Y:S01]  /*3dc0*/  FSEL R49, R62, -INF , P5 ;  /* 0xff8000003e317808 */ /* 0x000fe20002800000 */
[----:B------:R-:W-:Y:S01]  /*3dd0*/  ULDC UR4, c[0x0][0x988] ;  /* 0x0002620000047ab9 */ /* 0x000fe20000000800 */
[----:B------:R-:W-:Y:S01]  /*3de0*/  ISETP.GT.AND P5, PT, R3, 0x39, PT ;  /* 0x000000390300780c */ /* 0x000fe20003fa4270 */
[--C-:B------:R-:W-:Y:S01]  /*3df0*/  IMAD.MOV.U32 R62, RZ, RZ, R119.reuse ;  /* 0x000000ffff3e7224 */ /* 0x100fe200078e0077 */
[----:B------:R-:W-:Y:S01]  /*3e00*/  FSEL R101, R52, -INF , P6 ;  /* 0xff80000034657808 */ /* 0x000fe20003000000 */
[----:B------:R-:W-:Y:S01]  /*3e10*/  IMAD.MOV.U32 R52, RZ, RZ, R119 ;  /* 0x000000ffff347224 */ /* 0x000fe200078e0077 */
[----:B------:R-:W-:-:S02]  /*3e20*/  FMNMX.FTZ R0, R99, R0, !PT ;  /* 0x0000000063007209 */ /* 0x000fc40007810000 */
[----:B------:R-:W-:Y:S02]  /*3e30*/  FSEL R103, R53, -INF , P5 ;  /* 0xff80000035677808 */ /* 0x000fe40002800000 */
[----:B------:R-:W-:Y:S02]  /*3e40*/  FMNMX.FTZ R0, R101, R0, !PT ;  /* 0x0000000065007209 */ /* 0x000fe40007810000 */
[----:B------:R-:W-:Y:S01]  /*3e50*/  FSEL R53, R50, -INF , P3 ;  /* 0xff80000032357808 */ /* 0x000fe20001800000 */
[----:B------:R-:W-:Y:S01]  /*3e60*/  IMAD.MOV.U32 R50, RZ, RZ, R119 ;  /* 0x000000ffff327224 */ /* 0x000fe200078e0077 */
[----:B------:R-:W-:Y:S02]  /*3e70*/  ISETP.GT.AND P3, PT, R3, 0x41, PT ;  /* 0x000000410300780c */ /* 0x000fe40003f64270 */
[----:B------:R-:W-:Y:S02]  /*3e80*/  FMNMX.FTZ R0, R103, R0, !PT ;  /* 0x0000000067007209 */ /* 0x000fe40007810000 */
[----:B------:R-:W-:-:S02]  /*3e90*/  FSEL R51, R51, -INF , P2 ;  /* 0xff80000033337808 */ /* 0x000fc40001000000 */
[----:B------:R-:W-:Y:S02]  /*3ea0*/  ISETP.GT.AND P2, PT, R3, 0x48, PT ;  /* 0x000000480300780c */ /* 0x000fe40003f44270 */
        /* <DEDUP_REMOVED lines=8> */
[----:B------:R-:W-:Y:S01]  /*3f30*/  UIADD3 UR54, UR10, 0xa06, URZ ;  /* 0x00000a060a367890 */ /* 0x000fe2000fffe03f */
[----:B------:R-:W-:Y:S01]  /*3f40*/  FSEL R109, R44, -INF , P2 ;  /* 0xff8000002c6d7808 */ /* 0x000fe20001000000 */
[----:B------:R-:W-:Y:S01]  /*3f50*/  UMOV UR55, 0x40000040 ;  /* 0x4000004000377882 */ /* 0x000fe20000000000 */
[----:B------:R-:W-:Y:S01]  /*3f60*/  FMNMX.FTZ R0, R107, R0, !PT ;  /* 0x000000006b007209 */ /* 0x000fe20007810000 */
[----:B------:R-:W-:Y:S01]  /*3f70*/  IMAD.MOV.U32 R44, RZ, RZ, R119 ;  /* 0x000000ffff2c7224 */ /* 0x000fe200078e0077 */
[----:B------:R-:W-:Y:S02]  /*3f80*/  FSEL R113, R45, -INF , P1 ;  /* 0xff8000002d717808 */ /* 0x000fe40000800000 */
[----:B------:R-:W-:Y:S02]  /*3f90*/  FMNMX.FTZ R0, R109, R0, !PT ;  /* 0x000000006d007209 */ /* 0x000fe40007810000 */
[----:B------:R-:W-:-:S02]  /*3fa0*/  ISETP.GT.AND P1, PT, R3, 0x51, PT ;  /* 0x000000510300780c */ /* 0x000fc40003f24270 */
[----:B------:R-:W-:Y:S02]  /*3fb0*/  FMNMX.FTZ R0, R113, R0, !PT ;  /* 0x0000000071007209 */ /* 0x000fe40007810000 */
[----:B------:R-:W-:Y:S02]  /*3fc0*/  FSEL R43, R43, -INF , P3 ;  /* 0xff8000002b2b7808 */ /* 0x000fe40001800000 */
[C---:B------:R-:W-:Y:S02]  /*3fd0*/  ISETP.GT.AND P3, PT, R3.reuse, 0x60, PT ;  /* 0x000000600300780c */ /* 0x040fe40003f64270 */
[----:B------:R-:W-:Y:S01]  /*3fe0*/  FSEL R45, R42, -INF , P4 ;  /* 0xff8000002a2d7808 */ /* 0x000fe20002000000 */
[--C-:B------:R-:W-:Y:S01]  /*3ff0*/  IMAD.MOV.U32 R42, RZ, RZ, R119.reuse ;  /* 0x000000ffff2a7224 */ /* 0x100fe200078e0077 */
[C---:B------:R-:W-:Y:S02]  /*4000*/  ISETP.GT.AND P4, PT, R3.reuse, 0x61, PT ;  /* 0x000000610300780c */ /* 0x040fe40003f84270 */
[----:B------:R-:W-:Y:S01]  /*4010*/  FSEL R41, R54, -INF , P6 ;  /* 0xff80000036297808 */ /* 0x000fe20003000000 */
[----:B------:R-:W-:Y:S01]  /*4020*/  IMAD.MOV.U32 R54, RZ, RZ, R119 ;  /* 0x000000ffff367224 */ /* 0x000fe200078e0077 */
[----:B------:R-:W-:-:S02]  /*4030*/  ISETP.GT.AND P6, PT, R3, 0x69, PT ;  /* 0x000000690300780c */ /* 0x000fc40003fc4270 */
[----:B------:R-:W-:Y:S01]  /*4040*/  P2R R20, PR, RZ, 0x2 ;  /* 0x00000002ff147803 */ /* 0x000fe20000000000 */
[----:B------:R-:W-:Y:S02]  /*4050*/  WARPGROUP.DEPBAR.LE gsb0, 0x0 ;  /* 0x00008000000079c5 */ /* 0x000fe40000010000 */
[----:B------:R-:W-:Y:S01]  /*4060*/  WARPGROUP.ARRIVE ;  /* 0x00000000000079c5 */ /* 0x000fe20000000000 */
[----:B------:R-:W-:Y:S02]  /*4070*/  FSEL R115, R32, -INF , P0 ;  /* 0xff80000020737808 */ /* 0x000fe40000000000 */
[----:B------:R-:W-:Y:S02]  /*4080*/  ISETP.GT.AND P0, PT, R3, 0x58, PT ;  /* 0x000000580300780c */ /* 0x000fe40003f04270 */
[----:B------:R-:W-:Y:S01]  /*4090*/  FSEL R117, R33, -INF , P1 ;  /* 0xff80000021757808 */ /* 0x000fe20000800000 */
[----:B------:R-:W-:Y:S01]  /*40a0*/  HGMMA.64x16x16.F32.BF16 R24, gdesc[UR52], R24, gsb0 ;  /* 0x00200000341879f0 */ /* 0x000fe20008001818 */
[----:B------:R-:W-:-:S02]  /*40b0*/  FMNMX.FTZ R0, R115, R0, !PT ;  /* 0x0000000073007209 */ /* 0x000fc40007810000 */
[----:B------:R-:W-:Y:S02]  /*40c0*/  FSEL R33, R46, -INF , P2 ;  /* 0xff8000002e217808 */ /* 0x000fe40001000000 */
[----:B------:R-:W-:Y:S02]  /*40d0*/  ISETP.GT.AND P2, PT, R3, 0x59, PT ;  /* 0x000000590300780c */ /* 0x000fe40003f44270 */
[----:B------:R-:W-:Y:S02]  /*40e0*/  FSEL R121, R36, -INF , P0 ;  /* 0xff80000024797808 */ /* 0x000fe40000000000 */
[----:B------:R-:W-:Y:S02]  /*40f0*/  FMNMX.FTZ R0, R117, R0, !PT ;  /* 0x0000000075007209 */ /* 0x000fe40007810000 */
[----:B------:R-:W-:Y:S02]  /*4100*/  FSEL R123, R37, -INF , P2 ;  /* 0xff800000257b7808 */ /* 0x000fe40001000000 */
[----:B------:R-:W-:-:S02]  /*4110*/  FMNMX.FTZ R0, R121, R0, !PT ;  /* 0x0000000079007209 */ /* 0x000fc40007810000 */
[----:B------:R-:W-:Y:S02]  /*4120*/  P2R R14, PR, RZ, 0x1 ;  /* 0x00000001ff0e7803 */ /* 0x000fe40000000000 */
[----:B------:R-:W-:Y:S02]  /*4130*/  FMNMX.FTZ R0, R123, R0, !PT ;  /* 0x000000007b007209 */ /* 0x000fe40007810000 */
[C---:B------:R-:W-:Y:S02]  /*4140*/  ISETP.GT.AND P0, PT, R3.reuse, 0x49, PT ;  /* 0x000000490300780c */ /* 0x040fe40003f04270 */
[----:B------:R-:W-:Y:S02]  /*4150*/  ISETP.GT.AND P1, PT, R3, 0x50, PT ;  /* 0x000000500300780c */ /* 0x000fe40003f24270 */
[----:B------:R-:W-:Y:S02]  /*4160*/  FSEL R111, R47, -INF , P0 ;  /* 0xff8000002f6f7808 */ /* 0x000fe40000000000 */
[----:B------:R-:W-:-:S02]  /*4170*/  FSEL R47, R34, -INF , P1 ;  /* 0xff800000222f7808 */ /* 0x000fc40000800000 */
[----:B------:R-:W-:Y:S02]  /*4180*/  ISETP.NE.AND P1, PT, R20, RZ, PT ;  /* 0x000000ff1400720c */ /* 0x000fe40003f25270 */
[----:B------:R-:W-:Y:S02]  /*4190*/  P2R R12, PR, RZ, 0x4 ;  /* 0x00000004ff0c7803 */ /* 0x000fe40000000000 */
[----:B------:R-:W-:Y:S02]  /*41a0*/  ISETP.NE.AND P0, PT, R14, RZ, PT ;  /* 0x000000ff0e00720c */ /* 0x000fe40003f05270 */
[----:B------:R-:W-:Y:S02]  /*41b0*/  FSEL R35, R35, -INF , P1 ;  /* 0xff80000023237808 */ /* 0x000fe40000800000 */
[----:B------:R-:W-:Y:S01]  /*41c0*/  ISETP.NE.AND P1, PT, R80, RZ, PT ;  /* 0x000000ff5000720c */ /* 0x000fe20003f25270 */
[----:B------:R-:W-:Y:S01]  /*41d0*/  IMAD.MOV.U32 R80, RZ, RZ, R119 ;  /* 0x000000ffff507224 */ /* 0x000fe200078e0077 */
[----:B------:R-:W-:-:S11]  /*41e0*/  MOV R46, R119 ;  /* 0x00000077002e7202 */ /* 0x000fd60000000f00 */
[----:B------:R-:W-:Y:S01]  /*41f0*/  @!P1 VIADD R2, R2, 0x36840 ;  /* 0x0003684002029836 */ /* 0x000fe20000000000 */
[----:B------:R-:W-:Y:S02]  /*4200*/  WARPGROUP.DEPBAR.LE gsb0, 0x0 ;  /* 0x00008000000079c5 */ /* 0x000fe40000010000 */
[----:B------:R-:W-:Y:S02]  /*4210*/  FSEL R125, R24, -INF , P3 ;  /* 0xff800000187d7808 */ /* 0x000fe40001800000 */
        /* <DEDUP_REMOVED lines=11> */
[----:B------:R-:W0:Y:S01]  /*42d0*/  SHFL.BFLY PT, R25, R6, 0x2, 0x1f ;  /* 0x0c401f0006197f89 */ /* 0x000e2200000e0000 */
[----:B------:R-:W-:-:S02]  /*42e0*/  @!P1 PRMT R2, RZ, 0x654, R2 ;  /* 0x00000654ff029816 */ /* 0x000fc40000000002 */
[----:B------:R-:W-:Y:S01]  /*42f0*/  ISETP.NE.AND P0, PT, R84, RZ, PT ;  /* 0x000000ff5400720c */ /* 0x000fe20003f05270 */
[----:B------:R-:W-:Y:S01]  /*4300*/  IMAD.MOV.U32 R84, RZ, RZ, R119 ;  /* 0x000000ffff547224 */ /* 0x000fe200078e0077 */
[----:B------:R1:W-:Y:S01]  /*4310*/  @!P1 SYNCS.ARRIVE.TRANS64.RED.A1T0 RZ, [R2+URZ], RZ ;  /* 0x000000ff02ff99a7 */ /* 0x0003e2000810043f */
        /* <DEDUP_REMOVED lines=25> */
[----:B------:R-:W-:Y:S01]  /*44b0*/  FSEL R65, R26, -INF , P3 ;  /* 0xff8000001a417808 */ /* 0x000fe20001800000 */
[--C-:B------:R-:W-:Y:S01]  /*44c0*/  FFMA.FTZ R202, R83, R0, -R10.reuse ;  /* 0x0000000053ca7223 */ /* 0x100fe2000001080a */
[----:B------:R-:W-:Y:S01]  /*44d0*/  FMNMX.FTZ R6, R41, R6, !PT ;  /* 0x0000000629067209 */ /* 0x000fe20007810000 */
[----:B------:R-:W-:Y:S01]  /*44e0*/  MUFU.EX2 R200, R200 ;  /* 0x000000c800c87308 */ /* 0x000fe20000000800 */
[----:B------:R-:W-:Y:S01]  /*44f0*/  FSEL R69, R30, -INF , P5 ;  /* 0xff8000001e457808 */ /* 0x000fe20002800000 */
[--C-:B------:R-:W-:Y:S01]  /*4500*/  FFMA.FTZ R37, R77, R0, -R10.reuse ;  /* 0x000000004d257223 */ /* 0x100fe2000001080a */
[----:B------:R-:W-:Y:S01]  /*4510*/  FMNMX.FTZ R6, R55, R6, !PT ;  /* 0x0000000637067209 */ /* 0x000fe20007810000 */
[-CC-:B------:R-:W-:Y:S01]  /*4520*/  FFMA.FTZ R196, R85, R0.reuse, -R10.reuse ;  /* 0x0000000055c47223 */ /* 0x180fe2000001080a */
[-CC-:B------:R-:W-:Y:S01]  /*4530*/  FFMA.FTZ R198, R87, R0.reuse, -R10.reuse ;  /* 0x0000000057c67223 */ /* 0x180fe2000001080a */
[--C-:B------:R-:W-:Y:S01]  /*4540*/  FFMA.FTZ R192, R89, R0, -R10.reuse ;  /* 0x0000000059c07223 */ /* 0x100fe2000001080a */
[----:B------:R-:W-:Y:S01]  /*4550*/  FMNMX.FTZ R6, R45, R6, !PT ;  /* 0x000000062d067209 */ /* 0x000fe20007810000 */
[----:B------:R-:W0:Y:S01]  /*4560*/  MUFU.EX2 R25, R25 ;  /* 0x0000001900197308 */ /* 0x000e220000000800 */
[-CC-:B------:R-:W-:Y:S01]  /*4570*/  FFMA.FTZ R91, R91, R0.reuse, -R10.reuse ;  /* 0x000000005b5b7223 */ /* 0x180fe2000001080a */
[--C-:B------:R-:W-:Y:S01]  /*4580*/  FFMA.FTZ R93, R93, R0, -R10.reuse ;  /* 0x000000005d5d7223 */ /* 0x100fe2000001080a */
[----:B------:R-:W-:Y:S01]  /*4590*/  FMNMX.FTZ R6, R43, R6, !PT ;  /* 0x000000062b067209 */ /* 0x000fe20007810000 */
[-CC-:B------:R-:W-:Y:S01]  /*45a0*/  FFMA.FTZ R95, R95, R0.reuse, -R10.reuse ;  /* 0x000000005f5f7223 */ /* 0x180fe2000001080a */
[-CC-:B------:R-:W-:Y:S01]  /*45b0*/  FFMA.FTZ R97, R97, R0.reuse, -R10.reuse ;  /* 0x0000000061617223 */ /* 0x180fe2000001080a */
[--C-:B------:R-:W-:Y:S01]  /*45c0*/  FFMA.FTZ R99, R99, R0, -R10.reuse ;  /* 0x0000000063637223 */ /* 0x100fe2000001080a */
        /* <DEDUP_REMOVED lines=9> */
[----:B------:R-:W3:Y:S01]  /*4660*/  MUFU.EX2 R37, R37 ;  /* 0x0000002500257308 */ /* 0x000ee20000000800 */
[-CC-:B------:R-:W-:Y:S01]  /*4670*/  FFMA.FTZ R113, R113, R0.reuse, -R10.reuse ;  /* 0x0000000071717223 */ /* 0x180fe2000001080a */
[--C-:B------:R-:W-:Y:S01]  /*4680*/  FFMA.FTZ R115, R115, R0, -R10.reuse ;  /* 0x0000000073737223 */ /* 0x100fe2000001080a */
[----:B------:R-:W-:Y:S01]  /*4690*/  FMNMX.FTZ R6, R35, R6, !PT ;  /* 0x0000000623067209 */ /* 0x000fe20007810000 */
[-CC-:B------:R-:W-:Y:S01]  /*46a0*/  FFMA.FTZ R117, R117, R0.reuse, -R10.reuse ;  /* 0x0000000075757223 */ /* 0x180fe2000001080a */
[-CC-:B------:R-:W-:Y:S01]  /*46b0*/  FFMA.FTZ R121, R121, R0.reuse, -R10.reuse ;  /* 0x0000000079797223 */ /* 0x180fe2000001080a */
[--C-:B------:R-:W-:Y:S01]  /*46c0*/  FFMA.FTZ R123, R123, R0, -R10.reuse ;  /* 0x000000007b7b7223 */ /* 0x100fe2000001080a */
[----:B------:R-:W-:Y:S01]  /*46d0*/  FMNMX.FTZ R6, R29, R6, !PT ;  /* 0x000000061d067209 */ /* 0x000fe20007810000 */
[----:B------:R-:W4:Y:S01]  /*46e0*/  MUFU.EX2 R196, R196 ;  /* 0x000000c400c47308 */ /* 0x000f220000000800 */
[-CC-:B------:R-:W-:Y:S01]  /*46f0*/  FFMA.FTZ R125, R125, R0.reuse, -R10.reuse ;  /* 0x000000007d7d7223 */ /* 0x180fe2000001080a */
[--C-:B------:R-:W-:Y:S01]  /*4700*/  FFMA.FTZ R127, R127, R0, -R10.reuse ;  /* 0x000000007f7f7223 */ /* 0x100fe2000001080a */
[----:B------:R-:W-:Y:S01]  /*4710*/  FMNMX.FTZ R6, R39, R6, !PT ;  /* 0x0000000627067209 */ /* 0x000fe20007810000 */
[-CC-:B------:R-:W-:Y:S01]  /*4720*/  FFMA.FTZ R129, R129, R0.reuse, -R10.reuse ;  /* 0x0000000081817223 */ /* 0x180fe2000001080a */
[----:B------:R-:W-:Y:S01]  /*4730*/  FFMA.FTZ R10, R131, R0, -R10 ;  /* 0x00000000830a7223 */ /* 0x000fe2000001080a */
[--C-:B------:R-:W-:Y:S01]  /*4740*/  IMAD.MOV.U32 R89, RZ, RZ, R119.reuse ;  /* 0x000000ffff597224 */ /* 0x100fe200078e0077 */
[----:B------:R-:W-:Y:S01]  /*4750*/  FMNMX.FTZ R6, R65, R6, !PT ;  /* 0x0000000641067209 */ /* 0x000fe20007810000 */
[----:B------:R-:W5:Y:S01]  /*4760*/  MUFU.EX2 R57, R57 ;  /* 0x0000003900397308 */ /* 0x000f620000000800 */
[----:B------:R-:W-:-:S02]  /*4770*/  IMAD.MOV.U32 R87, RZ, RZ, R119 ;  /* 0x000000ffff577224 */ /* 0x000fc400078e0077 */
[----:B------:R-:W-:Y:S01]  /*4780*/  FMNMX.FTZ R6, R27, R6, !PT ;  /* 0x000000061b067209 */ /* 0x000fe20007810000 */
[--C-:B------:R-:W-:Y:S02]  /*4790*/  IMAD.MOV.U32 R85, RZ, RZ, R119.reuse ;  /* 0x000000ffff557224 */ /* 0x100fe400078e0077 */
[--C-:B------:R-:W-:Y:S01]  /*47a0*/  IMAD.MOV.U32 R83, RZ, RZ, R119.reuse ;  /* 0x000000ffff537224 */ /* 0x100fe200078e0077 */
[----:B------:R-:W-:Y:S01]  /*47b0*/  FMNMX.FTZ R6, R69, R6, !PT ;  /* 0x0000000645067209 */ /* 0x000fe20007810000 */
[----:B------:R-:W-:Y:S01]  /*47c0*/  MUFU.EX2 R198, R198 ;  /* 0x000000c600c67308 */ /* 0x000fe20000000800 */
[--C-:B------:R-:W-:Y:S02]  /*47d0*/  IMAD.MOV.U32 R81, RZ, RZ, R119.reuse ;  /* 0x000000ffff517224 */ /* 0x100fe400078e0077 */
[----:B------:R-:W-:Y:S01]  /*47e0*/  FMNMX.FTZ R6, R31, R6, !PT ;  /* 0x000000061f067209 */ /* 0x000fe20007810000 */
[--C-:B------:R-:W-:Y:S02]  /*47f0*/  IMAD.MOV.U32 R77, RZ, RZ, R119.reuse ;  /* 0x000000ffff4d7224 */ /* 0x100fe400078e0077 */
[----:B------:R-:W-:-:S02]  /*4800*/  IMAD.MOV.U32 R73, RZ, RZ, R119 ;  /* 0x000000ffff497224 */ /* 0x000fc400078e0077 */
        /* <DEDUP_REMOVED lines=8> */
[----:B------:R-:W-:Y:S01]  /*4890*/  MUFU.EX2 R97, R97 ;  /* 0x0000006100617308 */ /* 0x000fe20000000800 */
[----:B0-----:R-:W-:-:S07]  /*48a0*/  IMAD.MOV.U32 R95, RZ, RZ, R119 ;  /* 0x000000ffff5f7224 */ /* 0x001fce00078e0077 */
[----:B------:R0:W-:Y:S01]  /*48b0*/  MUFU.EX2 R188, R99 ;  /* 0x0000006300bc7308 */ /* 0x0001e20000000800 */
[----:B-1----:R-:W-:-:S04]  /*48c0*/  FMNMX.FTZ R3, R8, R3, !PT ;  /* 0x0000000308037209 */ /* 0x002fc80007810000 */
[C---:B------:R-:W-:Y:S01]  /*48d0*/  FSETP.NEU.FTZ.AND P2, PT, R3.reuse, -INF , PT ;  /* 0xff8000000300780b */ /* 0x040fe20003f5d000 */
[----:B------:R-:W-:Y:S02]  /*48e0*/  FMUL.FTZ R6, R3, R0 ;  /* 0x0000000003067220 */ /* 0x000fe40000410000 */
[----:B------:R-:W-:Y:S01]  /*48f0*/  MUFU.EX2 R101, R101 ;  /* 0x0000006500657308 */ /* 0x000fe20000000800 */
[----:B0-----:R-:W-:Y:S02]  /*4900*/  IMAD.MOV.U32 R99, RZ, RZ, R119 ;  /* 0x000000ffff637224 */ /* 0x001fe400078e0077 */
[----:B------:R-:W-:Y:S02]  /*4910*/  FSEL R6, R6, RZ, P2 ;  /* 0x000000ff06067208 */ /* 0x000fe40001000000 */
[----:B------:R-:W-:-:S03]  /*4920*/  ISETP.GE.AND P2, PT, R82, 0x71, PT ;  /* 0x000000715200780c */ /* 0x000fc60003f46270 */
        /* <DEDUP_REMOVED lines=17> */
[----:B0-----:R-:W-:Y:S01]  /*4a40*/  FADD.FTZ R7, R200, R25 ;  /* 0x00000019c8077221 */ /* 0x001fe20000010000 */
[-CC-:B------:R-:W-:Y:S01]  /*4a50*/  FFMA.FTZ R43, R43, R0.reuse, -R6.reuse ;  /* 0x000000002b2b7223 */ /* 0x180fe20000010806 */
[-CC-:B------:R-:W-:Y:S01]  /*4a60*/  FFMA.FTZ R41, R41, R0.reuse, -R6.reuse ;  /* 0x0000000029297223 */ /* 0x180fe20000010806 */
[-CC-:B------:R-:W-:Y:S01]  /*4a70*/  FFMA.FTZ R55, R55, R0.reuse, -R6.reuse ;  /* 0x0000000037377223 */ /* 0x180fe20000010806 */
[----:B--2---:R-:W-:Y:S01]  /*4a80*/  FADD.FTZ R30, R202, R7 ;  /* 0x00000007ca1e7221 */ /* 0x004fe20000010000 */
[-CC-:B------:R-:W-:Y:S01]  /*4a90*/  FFMA.FTZ R45, R45, R0.reuse, -R6.reuse ;  /* 0x000000002d2d7223 */ /* 0x180fe20000010806 */
[-C--:B------:R-:W-:Y:S01]  /*4aa0*/  FFMA.FTZ R33, R33, R0.reuse, -R6 ;  /* 0x0000000021217223 */ /* 0x080fe20000010806 */
[----:B------:R-:W0:Y:S01]  /*4ab0*/  MUFU.EX2 R11, R11 ;  /* 0x0000000b000b7308 */ /* 0x000e220000000800 */
[----:B---3--:R-:W-:Y:S01]  /*4ac0*/  FADD.FTZ R7, R37, R30 ;  /* 0x0000001e25077221 */ /* 0x008fe20000010000 */
[-CC-:B------:R-:W-:Y:S01]  /*4ad0*/  FFMA.FTZ R111, R111, R0.reuse, -R6.reuse ;  /* 0x000000006f6f7223 */ /* 0x180fe20000010806 */
[--C-:B------:R-:W-:Y:S01]  /*4ae0*/  FFMA.FTZ R47, R47, R0, -R6.reuse ;  /* 0x000000002f2f7223 */ /* 0x100fe20000010806 */
[----:B------:R-:W-:Y:S01]  /*4af0*/  F2FP.BF16.F32.PACK_AB R200, R25, R200 ;  /* 0x000000c819c8723e */ /* 0x000fe200000010ff */
[----:B----4-:R-:W-:Y:S01]  /*4b00*/  FADD.FTZ R32, R196, R7 ;  /* 0x00000007c4207221 */ /* 0x010fe20000010000 */
[-CC-:B------:R-:W-:Y:S01]  /*4b10*/  FFMA.FTZ R35, R35, R0.reuse, -R6.reuse ;  /* 0x0000000023237223 */ /* 0x180fe20000010806 */
[-C--:B------:R-:W-:Y:S01]  /*4b20*/  FFMA.FTZ R29, R29, R0.reuse, -R6 ;  /* 0x000000001d1d7223 */ /* 0x080fe20000010806 */
[----:B------:R2:W3:Y:S01]  /*4b30*/  MUFU.EX2 R12, R79 ;  /* 0x0000004f000c7308 */ /* 0x0004e20000000800 */
[----:B-----5:R-:W-:Y:S01]  /*4b40*/  FADD.FTZ R7, R57, R32 ;  /* 0x0000002039077221 */ /* 0x020fe20000010000 */
[----:B-1----:R-:W-:Y:S01]  /*4b50*/  FADD.FTZ R32, R201, R8 ;  /* 0x00000008c9207221 */ /* 0x002fe20000010000 */
[-CC-:B------:R-:W-:Y:S01]  /*4b60*/  FFMA.FTZ R39, R39, R0.reuse, -R6.reuse ;  /* 0x0000000027277223 */ /* 0x180fe20000010806 */
[-CC-:B------:R-:W-:Y:S01]  /*4b70*/  FFMA.FTZ R65, R65, R0.reuse, -R6.reuse ;  /* 0x0000000041417223 */ /* 0x180fe20000010806 */
[----:B------:R-:W-:Y:S01]  /*4b80*/  FADD.FTZ R34, R198, R7 ;  /* 0x00000007c6227221 */ /* 0x000fe20000010000 */
[-CC-:B------:R-:W-:Y:S01]  /*4b90*/  FFMA.FTZ R27, R27, R0.reuse, -R6.reuse ;  /* 0x000000001b1b7223 */ /* 0x180fe20000010806 */
[-C--:B------:R-:W-:Y:S01]  /*4ba0*/  FFMA.FTZ R69, R69, R0.reuse, -R6 ;  /* 0x0000000045457223 */ /* 0x080fe20000010806 */
[----:B------:R-:W-:Y:S01]  /*4bb0*/  MUFU.EX2 R13, R13 ;  /* 0x0000000d000d7308 */ /* 0x000fe20000000800 */
[----:B0-----:R-:W-:Y:S01]  /*4bc0*/  FADD.FTZ R7, R11, R32 ;  /* 0x000000200b077221 */ /* 0x001fe20000010000 */
[----:B------:R-:W-:Y:S01]  /*4bd0*/  FFMA.FTZ R31, R31, R0, -R6 ;  /* 0x000000001f1f7223 */ /* 0x000fe20000010806 */
[----:B------:R-:W-:Y:S01]  /*4be0*/  F2FP.BF16.F32.PACK_AB R201, R8, R201 ;  /* 0x000000c908c9723e */ /* 0x000fe200000010ff */
[--C-:B------:R-:W-:Y:S01]  /*4bf0*/  IMAD.MOV.U32 R103, RZ, RZ, R119.reuse ;  /* 0x000000ffff677224 */ /* 0x100fe200078e0077 */
[----:B------:R-:W-:Y:S01]  /*4c00*/  F2FP.BF16.F32.PACK_AB R202, R37, R202 ;  /* 0x000000ca25ca723e */ /* 0x000fe200000010ff */
[--C-:B--2---:R-:W-:Y:S01]  /*4c10*/  IMAD.MOV.U32 R79, RZ, RZ, R119.reuse ;  /* 0x000000ffff4f7224 */ /* 0x104fe200078e0077 */
[----:B------:R-:W-:Y:S01]  /*4c20*/  F2FP.BF16.F32.PACK_AB R196, R57, R196 ;  /* 0x000000c439c4723e */ /* 0x000fe200000010ff */
[----:B------:R0:W1:Y:S01]  /*4c30*/  MUFU.EX2 R14, R67 ;  /* 0x00000043000e7308 */ /* 0x0000620000000800 */
[----:B---3--:R-:W-:Y:S01]  /*4c40*/  F2FP.BF16.F32.PACK_AB R203, R12, R11 ;  /* 0x0000000b0ccb723e */ /* 0x008fe200000010ff */
[--C-:B------:R-:W-:Y:S01]  /*4c50*/  IMAD.MOV.U32 R75, RZ, RZ, R119.reuse ;  /* 0x000000ffff4b7224 */ /* 0x100fe200078e0077 */
[----:B------:R-:W-:Y:S01]  /*4c60*/  F2FP.BF16.F32.PACK_AB R198, R61, R198 ;  /* 0x000000c63dc6723e */ /* 0x000fe200000010ff */
[--C-:B------:R-:W-:Y:S01]  /*4c70*/  IMAD.MOV.U32 R57, RZ, RZ, R119.reuse ;  /* 0x000000ffff397224 */ /* 0x100fe200078e0077 */
[----:B------:R-:W-:Y:S01]  /*4c80*/  MOV R82, R119 ;  /* 0x0000007700527202 */ /* 0x000fe20000000f00 */
[----:B------:R-:W-:-:S02]  /*4c90*/  IMAD.MOV.U32 R37, RZ, RZ, R119 ;  /* 0x000000ffff257224 */ /* 0x000fc400078e0077 */
[----:B------:R-:W2:Y:S01]  /*4ca0*/  MUFU.EX2 R15, R15 ;  /* 0x0000000f000f7308 */ /* 0x000ea20000000800 */
[----:B0-----:R-:W-:-:S07]  /*4cb0*/  IMAD.MOV.U32 R67, RZ, RZ, R119 ;  /* 0x000000ffff437224 */ /* 0x001fce00078e0077 */
[----:B------:R0:W-:Y:S01]  /*4cc0*/  MUFU.EX2 R28, R51 ;  /* 0x00000033001c7308 */ /* 0x0001e20000000800 */
[----:B-1----:R-:W-:-:S07]  /*4cd0*/  F2FP.BF16.F32.PACK_AB R197, R14, R13 ;  /* 0x0000000d0ec5723e */ /* 0x002fce00000010ff */
[----:B------:R1:W3:Y:S01]  /*4ce0*/  MUFU.EX2 R20, R71 ;  /* 0x0000004700147308 */ /* 0x0002e20000000800 */
[----:B0-----:R-:W-:Y:S01]  /*4cf0*/  FADD.FTZ R51, R61, R34 ;  /* 0x000000223d337221 */ /* 0x001fe20000010000 */
[----:B------:R-:W-:Y:S01]  /*4d00*/  FADD.FTZ R34, R12, R7 ;  /* 0x000000070c227221 */ /* 0x000fe20000010000 */
[----:B------:R-:W-:Y:S02]  /*4d10*/  IMAD.MOV.U32 R61, RZ, RZ, R119 ;  /* 0x000000ffff3d7224 */ /* 0x000fe400078e0077 */
[----:B------:R-:W-:Y:S01]  /*4d20*/  FADD.FTZ R36, R192, R51 ;  /* 0x00000033c0247221 */ /* 0x000fe20000010000 */
[----:B------:R-:W-:Y:S01]  /*4d30*/  FADD.FTZ R7, R13, R34 ;  /* 0x000000220d077221 */ /* 0x000fe20000010000 */
[C---:B------:R-:W-:Y:S01]  /*4d40*/  F2FP.BF16.F32.PACK_AB R192, R91.reuse, R192 ;  /* 0x000000c05bc0723e */ /* 0x040fe200000010ff */
[----:B------:R-:W0:Y:S01]  /*4d50*/  MUFU.EX2 R21, R21 ;  /* 0x0000001500157308 */ /* 0x000e220000000800 */
[----:B------:R-:W-:Y:S01]  /*4d60*/  FADD.FTZ R36, R91, R36 ;  /* 0x000000245b247221 */ /* 0x000fe20000010000 */
[----:B------:R-:W-:Y:S01]  /*4d70*/  FADD.FTZ R34, R14, R7 ;  /* 0x000000070e227221 */ /* 0x000fe20000010000 */
[----:B------:R-:W-:-:S02]  /*4d80*/  IMAD.MOV.U32 R91, RZ, RZ, R119 ;  /* 0x000000ffff5b7224 */ /* 0x000fc400078e0077 */
[----:B------:R-:W-:Y:S01]  /*4d90*/  FADD.FTZ R51, R93, R36 ;  /* 0x000000245d337221 */ /* 0x000fe20000010000 */
[----:B--2---:R-:W-:Y:S01]  /*4da0*/  FADD.FTZ R7, R15, R34 ;  /* 0x000000220f077221 */ /* 0x004fe20000010000 */
[----:B-1----:R-:W-:Y:S01]  /*4db0*/  IMAD.MOV.U32 R71, RZ, RZ, R119 ;  /* 0x000000ffff477224 */ /* 0x002fe200078e0077 */
[----:B------:R1:W2:Y:S01]  /*4dc0*/  MUFU.EX2 R24, R59 ;  /* 0x0000003b00187308 */ /* 0x0002a20000000800 */
[----:B------:R-:W-:Y:S01]  /*4dd0*/  FADD.FTZ R38, R194, R51 ;  /* 0x00000033c2267221 */ /* 0x000fe20000010000 */
[----:B---3--:R-:W-:Y:S01]  /*4de0*/  FADD.FTZ R36, R20, R7 ;  /* 0x0000000714247221 */ /* 0x008fe20000010000 */
[----:B------:R-:W-:Y:S01]  /*4df0*/  F2FP.BF16.F32.PACK_AB R194, R194, R93 ;  /* 0x0000005dc2c2723e */ /* 0x000fe200000010ff */
[--C-:B------:R-:W-:Y:S01]  /*4e00*/  IMAD.MOV.U32 R93, RZ, RZ, R119.reuse ;  /* 0x000000ffff5d7224 */ /* 0x100fe200078e0077 */
[----:B------:R-:W-:Y:S01]  /*4e10*/  F2FP.BF16.F32.PACK_AB R199, R20, R15 ;  /* 0x0000000f14c7723e */ /* 0x000fe200000010ff */
[--C-:B------:R-:W-:Y:S02]  /*4e20*/  IMAD.MOV.U32 R51, RZ, RZ, R119.reuse ;  /* 0x000000ffff337224 */ /* 0x100fe400078e0077 */
[----:B------:R-:W3:Y:S01]  /*4e30*/  MUFU.EX2 R49, R49 ;  /* 0x0000003100317308 */ /* 0x000ee20000000800 */
[----:B0-----:R-:W-:Y:S01]  /*4e40*/  FADD.FTZ R7, R21, R36 ;  /* 0x0000002415077221 */ /* 0x001fe20000010000 */
[----:B-1----:R-:W-:-:S06]  /*4e50*/  IMAD.MOV.U32 R59, RZ, RZ, R119 ;  /* 0x000000ffff3b7224 */ /* 0x002fcc00078e0077 */
[----:B------:R0:W1:Y:S01]  /*4e60*/  MUFU.EX2 R26, R63 ;  /* 0x0000003f001a7308 */ /* 0x0000620000000800 */
[C---:B--2---:R-:W-:Y:S01]  /*4e70*/  FADD.FTZ R2, R24.reuse, R7 ;  /* 0x0000000718027221 */ /* 0x044fe20000010000 */
[----:B------:R-:W-:Y:S01]  /*4e80*/  F2FP.BF16.F32.PACK_AB R193, R24, R21 ;  /* 0x0000001518c1723e */ /* 0x000fe200000010ff */
[----:B------:R-:W-:-:S05]  /*4e90*/  IMAD.MOV.U32 R24, RZ, RZ, R119 ;  /* 0x000000ffff187224 */ /* 0x000fca00078e0077 */
[----:B------:R-:W2:Y:S01]  /*4ea0*/  MUFU.EX2 R105, R105 ;  /* 0x0000006900697308 */ /* 0x000ea20000000800 */
[----:B---3--:R-:W-:Y:S01]  /*4eb0*/  FADD.FTZ R7, R49, R2 ;  /* 0x0000000231077221 */ /* 0x008fe20000010000 */
[----:B0-----:R-:W-:-:S06]  /*4ec0*/  IMAD.MOV.U32 R63, RZ, RZ, R119 ;  /* 0x000000ffff3f7224 */ /* 0x001fcc00078e0077 */
[----:B------:R0:W-:Y:S01]  /*4ed0*/  MUFU.EX2 R32, R43 ;  /* 0x0000002b00207308 */ /* 0x0001e20000000800 */
[----:B-1----:R-:W-:Y:S01]  /*4ee0*/  F2FP.BF16.F32.PACK_AB R195, R26, R49 ;  /* 0x000000311ac3723e */ /* 0x002fe200000010ff */
[----:B------:R-:W-:-:S06]  /*4ef0*/  IMAD.MOV.U32 R49, RZ, RZ, R119 ;  /* 0x000000ffff317224 */ /* 0x000fcc00078e0077 */
[----:B------:R-:W1:Y:S01]  /*4f00*/  MUFU.EX2 R53, R53 ;  /* 0x0000003500357308 */ /* 0x000e620000000800 */
[----:B0-----:R-:W-:-:S04]  /*4f10*/  FADD.FTZ R43, R97, R38 ;  /* 0x00000026612b7221 */ /* 0x001fc80000010000 */
        /* <DEDUP_REMOVED lines=11> */
[----:B--2---:R-:W-:Y:S01]  /*4fd0*/  FADD.FTZ R43, R105, R38 ;  /* 0x00000026692b7221 */ /* 0x004fe20000010000 */
[----:B-1----:R-:W-:Y:S01]  /*4fe0*/  FADD.FTZ R7, R53, R36 ;  /* 0x0000002435077221 */ /* 0x002fe20000010000 */
[----:B------:R-:W-:Y:S01]  /*4ff0*/  F2FP.BF16.F32.PACK_AB R189, R28, R53 ;  /* 0x000000351cbd723e */ /* 0x000fe200000010ff */
[----:B0-----:R-:W-:-:S02]  /*5000*/  IMAD.MOV.U32 R107, RZ, RZ, R119 ;  /* 0x000000ffff6b7224 */ /* 0x001fc400078e0077 */
[----:B------:R-:W-:Y:S01]  /*5010*/  FADD.FTZ R36, R28, R7 ;  /* 0x000000071c247221 */ /* 0x000fe20000010000 */
[----:B------:R-:W-:Y:S01]  /*5020*/  IMAD.MOV.U32 R53, RZ, RZ, R119 ;  /* 0x000000ffff357224 */ /* 0x000fe200078e0077 */
[----:B------:R-:W0:Y:S01]  /*5030*/  MUFU.EX2 R41, R41 ;  /* 0x0000002900297308 */ /* 0x000e220000000800 */
[C---:B---3--:R-:W-:Y:S01]  /*5040*/  FADD.FTZ R38, R184.reuse, R43 ;  /* 0x0000002bb8267221 */ /* 0x048fe20000010000 */
[----:B------:R-:W-:Y:S01]  /*5050*/  F2FP.BF16.F32.PACK_AB R184, R184, R105 ;  /* 0x00000069b8b8723e */ /* 0x000fe200000010ff */
[----:B------:R-:W-:Y:S01]  /*5060*/  IMAD.MOV.U32 R105, RZ, RZ, R119 ;  /* 0x000000ffff697224 */ /* 0x000fe200078e0077 */
[----:B------:R-:W-:-:S04]  /*5070*/  MOV R28, R119 ;  /* 0x00000077001c7202 */ /* 0x000fc80000000f00 */
[----:B------:R1:W2:Y:S01]  /*5080*/  MUFU.EX2 R186, R113 ;  /* 0x0000007100ba7308 */ /* 0x0002a20000000800 */
[----:B----4-:R-:W-:-:S07]  /*5090*/  FADD.FTZ R43, R109, R38 ;  /* 0x000000266d2b7221 */ /* 0x010fce0000010000 */
[----:B------:R3:W4:Y:S01]  /*50a0*/  MUFU.EX2 R30, R55 ;  /* 0x00000037001e7308 */ /* 0x0007220000000800 */
[----:B0-----:R-:W-:Y:S01]  /*50b0*/  FADD.FTZ R7, R41, R36 ;  /* 0x0000002429077221 */ /* 0x001fe20000010000 */
[----:B-1----:R-:W-:-:S06]  /*50c0*/  IMAD.MOV.U32 R113, RZ, RZ, R119 ;  /* 0x000000ffff717224 */ /* 0x002fcc00078e0077 */
[----:B------:R-:W0:Y:S01]  /*50d0*/  MUFU.EX2 R115, R115 ;  /* 0x0000007300737308 */ /* 0x000e220000000800 */
[C---:B--2---:R-:W-:Y:S01]  /*50e0*/  FADD.FTZ R38, R186.reuse, R43 ;  /* 0x0000002bba267221 */ /* 0x044fe20000010000 */
[----:B------:R-:W-:Y:S01]  /*50f0*/  F2FP.BF16.F32.PACK_AB R186, R186, R109 ;  /* 0x0000006dbaba723e */ /* 0x000fe200000010ff */
[--C-:B------:R-:W-:Y:S02]  /*5100*/  IMAD.MOV.U32 R109, RZ, RZ, R119.reuse ;  /* 0x000000ffff6d7224 */ /* 0x100fe400078e0077 */
[--C-:B---3--:R-:W-:Y:S02]  /*5110*/  IMAD.MOV.U32 R55, RZ, RZ, R119.reuse ;  /* 0x000000ffff377224 */ /* 0x108fe400078e0077 */
[----:B------:R-:W-:Y:S01]  /*5120*/  IMAD.MOV.U32 R43, RZ, RZ, R119 ;  /* 0x000000ffff2b7224 */ /* 0x000fe200078e0077 */
[----:B------:R-:W1:Y:S01]  /*5130*/  MUFU.EX2 R45, R45 ;  /* 0x0000002d002d7308 */ /* 0x000e620000000800 */
[C---:B----4-:R-:W-:Y:S01]  /*5140*/  FADD.FTZ R36, R30.reuse, R7 ;  /* 0x000000071e247221 */ /* 0x050fe20000010000 */
[----:B------:R-:W-:Y:S01]  /*5150*/  F2FP.BF16.F32.PACK_AB R191, R30, R41 ;  /* 0x000000291ebf723e */ /* 0x000fe200000010ff */
[----:B------:R-:W-:-:S02]  /*5160*/  IMAD.MOV.U32 R41, RZ, RZ, R119 ;  /* 0x000000ffff297224 */ /* 0x000fc400078e0077 */
[----:B------:R-:W-:-:S03]  /*5170*/  IMAD.MOV.U32 R30, RZ, RZ, R119 ;  /* 0x000000ffff1e7224 */ /* 0x000fc600078e0077 */
[----:B------:R2:W3:Y:S01]  /*5180*/  MUFU.EX2 R180, R117 ;  /* 0x0000007500b47308 */ /* 0x0004e20000000800 */
[----:B0-----:R-:W-:-:S07]  /*5190*/  FADD.FTZ R25, R115, R38 ;  /* 0x0000002673197221 */ /* 0x001fce0000010000 */
[----:B------:R-:W0:Y:S01]  /*51a0*/  MUFU.EX2 R121, R121 ;  /* 0x0000007900797308 */ /* 0x000e220000000800 */
[----:B-1----:R-:W-:Y:S01]  /*51b0*/  FADD.FTZ R7, R45, R36 ;  /* 0x000000242d077221 */ /* 0x002fe20000010000 */
[C---:B------:R-:W-:Y:S01]  /*51c0*/  F2FP.BF16.F32.PACK_AB R185, R32.reuse, R45 ;  /* 0x0000002d20b9723e */ /* 0x040fe200000010ff */
[----:B--2---:R-:W-:Y:S02]  /*51d0*/  IMAD.MOV.U32 R117, RZ, RZ, R119 ;  /* 0x000000ffff757224 */ /* 0x004fe400078e0077 */
[----:B------:R-:W-:Y:S01]  /*51e0*/  FADD.FTZ R36, R32, R7 ;  /* 0x0000000720247221 */ /* 0x000fe20000010000 */
[----:B------:R-:W-:Y:S02]  /*51f0*/  IMAD.MOV.U32 R45, RZ, RZ, R119 ;  /* 0x000000ffff2d7224 */ /* 0x000fe400078e0077 */
[----:B------:R-:W1:Y:S01]  /*5200*/  MUFU.EX2 R33, R33 ;  /* 0x0000002100217308 */ /* 0x000e620000000800 */
[C---:B---3--:R-:W-:Y:S01]  /*5210*/  FADD.FTZ R38, R180.reuse, R25 ;  /* 0x00000019b4267221 */ /* 0x048fe20000010000 */
[----:B------:R-:W-:Y:S01]  /*5220*/  F2FP.BF16.F32.PACK_AB R180, R180, R115 ;  /* 0x00000073b4b4723e */ /* 0x000fe200000010ff */
[----:B------:R-:W-:-:S02]  /*5230*/  IMAD.MOV.U32 R115, RZ, RZ, R119 ;  /* 0x000000ffff737224 */ /* 0x000fc400078e0077 */
[----:B------:R-:W-:-:S03]  /*5240*/  IMAD.MOV.U32 R32, RZ, RZ, R119 ;  /* 0x000000ffff207224 */ /* 0x000fc600078e0077 */
[----:B------:R-:W2:Y:S01]  /*5250*/  MUFU.EX2 R182, R123 ;  /* 0x0000007b00b67308 */ /* 0x000ea20000000800 */
[----:B0-----:R-:W-:-:S07]  /*5260*/  FADD.FTZ R25, R121, R38 ;  /* 0x0000002679197221 */ /* 0x001fce0000010000 */
[----:B------:R0:W3:Y:S01]  /*5270*/  MUFU.EX2 R34, R111 ;  /* 0x0000006f00227308 */ /* 0x0000e20000000800 */
[----:B-1----:R-:W-:-:S07]  /*5280*/  FADD.FTZ R7, R33, R36 ;  /* 0x0000002421077221 */ /* 0x002fce0000010000 */
[----:B------:R-:W1:Y:S01]  /*5290*/  MUFU.EX2 R125, R125 ;  /* 0x0000007d007d7308 */ /* 0x000e620000000800 */
[C---:B--2---:R-:W-:Y:S01]  /*52a0*/  FADD.FTZ R40, R182.reuse, R25 ;  /* 0x00000019b6287221 */ /* 0x044fe20000010000 */
[----:B------:R-:W-:Y:S01]  /*52b0*/  F2FP.BF16.F32.PACK_AB R182, R182, R121 ;  /* 0x00000079b6b6723e */ /* 0x000fe200000010ff */
[----:B0-----:R-:W-:-:S05]  /*52c0*/  IMAD.MOV.U32 R111, RZ, RZ, R119 ;  /* 0x000000ffff6f7224 */ /* 0x001fca00078e0077 */
[----:B------:R-:W0:Y:S01]  /*52d0*/  MUFU.EX2 R47, R47 ;  /* 0x0000002f002f7308 */ /* 0x000e220000000800 */
[C---:B---3--:R-:W-:Y:S01]  /*52e0*/  FADD.FTZ R38, R34.reuse, R7 ;  /* 0x0000000722267221 */ /* 0x048fe20000010000 */
[----:B------:R-:W-:Y:S01]  /*52f0*/  F2FP.BF16.F32.PACK_AB R187, R34, R33 ;  /* 0x0000002122bb723e */ /* 0x000fe200000010ff */
[--C-:B------:R-:W-:Y:S02]  /*5300*/  IMAD.MOV.U32 R34, RZ, RZ, R119.reuse ;  /* 0x000000ffff227224 */ /* 0x100fe400078e0077 */
[----:B------:R-:W-:-:S03]  /*5310*/  IMAD.MOV.U32 R33, RZ, RZ, R119 ;  /* 0x000000ffff217224 */ /* 0x000fc600078e0077 */
[----:B------:R-:W2:Y:S01]  /*5320*/  MUFU.EX2 R176, R127 ;  /* 0x0000007f00b07308 */ /* 0x000ea20000000800 */
[----:B-1----:R-:W-:-:S07]  /*5330*/  FADD.FTZ R25, R125, R40 ;  /* 0x000000287d197221 */ /* 0x002fce0000010000 */
[----:B------:R1:W3:Y:S01]  /*5340*/  MUFU.EX2 R2, R35 ;  /* 0x0000002300027308 */ /* 0x0002e20000000800 */
[----:B0-----:R-:W-:-:S07]  /*5350*/  FADD.FTZ R7, R47, R38 ;  /* 0x000000262f077221 */ /* 0x001fce0000010000 */
[----:B------:R-:W0:Y:S01]  /*5360*/  MUFU.EX2 R129, R129 ;  /* 0x0000008100817308 */ /* 0x000e220000000800 */
[C---:B--2---:R-:W-:Y:S01]  /*5370*/  FADD.FTZ R40, R176.reuse, R25 ;  /* 0x00000019b0287221 */ /* 0x044fe20000010000 */
[----:B------:R-:W-:Y:S01]  /*5380*/  F2FP.BF16.F32.PACK_AB R176, R176, R125 ;  /* 0x0000007db0b0723e */ /* 0x000fe200000010ff */
[----:B-1----:R-:W-:-:S05]  /*5390*/  IMAD.MOV.U32 R35, RZ, RZ, R119 ;  /* 0x000000ffff237224 */ /* 0x002fca00078e0077 */
[----:B------:R-:W1:Y:S01]  /*53a0*/  MUFU.EX2 R29, R29 ;  /* 0x0000001d001d7308 */ /* 0x000e620000000800 */
[C---:B---3--:R-:W-:Y:S01]  /*53b0*/  FADD.FTZ R38, R2.reuse, R7 ;  /* 0x0000000702267221 */ /* 0x048fe20000010000 */
[----:B------:R-:W-:Y:S01]  /*53c0*/  F2FP.BF16.F32.PACK_AB R181, R2, R47 ;  /* 0x0000002f02b5723e */ /* 0x000fe200000010ff */
[----:B------:R-:W-:Y:S02]  /*53d0*/  IMAD.MOV.U32 R2, RZ, RZ, 0x3f800000 ;  /* 0x3f800000ff027424 */ /* 0x000fe400078e00ff */
[----:B------:R-:W-:-:S03]  /*53e0*/  IMAD.MOV.U32 R47, RZ, RZ, R119 ;  /* 0x000000ffff2f7224 */ /* 0x000fc600078e0077 */
[----:B------:R-:W2:Y:S01]  /*53f0*/  MUFU.EX2 R10, R10 ;  /* 0x0000000a000a7308 */ /* 0x000ea20000000800 */
[----:B0-----:R-:W-:Y:S01]  /*5400*/  FADD.FTZ R7, R129, R40 ;  /* 0x0000002881077221 */ /* 0x001fe20000010000 */
[----:B------:R-:W-:-:S06]  /*5410*/  IMAD.MOV.U32 R40, RZ, RZ, R119 ;  /* 0x000000ffff287224 */ /* 0x000fcc00078e0077 */
[----:B------:R0:W3:Y:S01]  /*5420*/  MUFU.EX2 R6, R39 ;  /* 0x0000002700067308 */ /* 0x0000e20000000800 */
[----:B-1----:R-:W-:Y:S01]  /*5430*/  FADD.FTZ R25, R29, R38 ;  /* 0x000000261d197221 */ /* 0x002fe20000010000 */
[----:B------:R-:W-:-:S06]  /*5440*/  IMAD.MOV.U32 R38, RZ, RZ, R119 ;  /* 0x000000ffff267224 */ /* 0x000fcc00078e0077 */
[----:B------:R-:W1:Y:S01]  /*5450*/  MUFU.EX2 R65, R65 ;  /* 0x0000004100417308 */ /* 0x000e620000000800 */
[C---:B--2---:R-:W-:Y:S01]  /*5460*/  FADD.FTZ R7, R10.reuse, R7 ;  /* 0x000000070a077221 */ /* 0x044fe20000010000 */
[----:B------:R-:W-:Y:S01]  /*5470*/  F2FP.BF16.F32.PACK_AB R178, R10, R129 ;  /* 0x000000810ab2723e */ /* 0x000fe200000010ff */
[----:B0-----:R-:W-:-:S05]  /*5480*/  IMAD.MOV.U32 R39, RZ, RZ, R119 ;  /* 0x000000ffff277224 */ /* 0x001fca00078e0077 */
[----:B------:R0:W2:Y:S01]  /*5490*/  MUFU.EX2 R36, R27 ;  /* 0x0000001b00247308 */ /* 0x0000a20000000800 */
[C---:B---3--:R-:W-:Y:S01]  /*54a0*/  FADD.FTZ R10, R6.reuse, R25 ;  /* 0x00000019060a7221 */ /* 0x048fe20000010000 */
[----:B------:R-:W-:Y:S01]  /*54b0*/  F2FP.BF16.F32.PACK_AB R183, R6, R29 ;  /* 0x0000001d06b7723e */ /* 0x000fe200000010ff */
[--C-:B------:R-:W-:Y:S02]  /*54c0*/  IMAD.MOV.U32 R29, RZ, RZ, R119.reuse ;  /* 0x000000ffff1d7224 */ /* 0x100fe400078e0077 */
[----:B------:R-:W-:-:S03]  /*54d0*/  IMAD.MOV.U32 R25, RZ, RZ, R119 ;  /* 0x000000ffff197224 */ /* 0x000fc600078e0077 */
[----:B------:R-:W3:Y:S01]  /*54e0*/  MUFU.EX2 R69, R69 ;  /* 0x0000004500457308 */ /* 0x000ee20000000800 */
[----:B-1----:R-:W-:Y:S01]  /*54f0*/  FADD.FTZ R11, R65, R10 ;  /* 0x0000000a410b7221 */ /* 0x002fe20000010000 */
[----:B0-----:R-:W-:-:S06]  /*5500*/  IMAD.MOV.U32 R27, RZ, RZ, R119 ;  /* 0x000000ffff1b7224 */ /* 0x001fcc00078e0077 */
[----:B------:R0:W1:Y:S01]  /*5510*/  MUFU.EX2 R8, R31 ;  /* 0x0000001f00087308 */ /* 0x0000620000000800 */
[C---:B--2---:R-:W-:Y:S01]  /*5520*/  FADD.FTZ R10, R36.reuse, R11 ;  /* 0x0000000b240a7221 */ /* 0x044fe20000010000 */
[----:B------:R-:W-:Y:S01]  /*5530*/  F2FP.BF16.F32.PACK_AB R177, R36, R65 ;  /* 0x0000004124b1723e */ /* 0x000fe200000010ff */
[--C-:B------:R-:W-:Y:S02]  /*5540*/  IMAD.MOV.U32 R65, RZ, RZ, R119.reuse ;  /* 0x000000ffff417224 */ /* 0x100fe400078e0077 */
[--C-:B------:R-:W-:Y:S02]  /*5550*/  IMAD.MOV.U32 R36, RZ, RZ, R119.reuse ;  /* 0x000000ffff247224 */ /* 0x100fe400078e0077 */
[----:B---3--:R-:W-:Y:S01]  /*5560*/  FADD.FTZ R11, R69, R10 ;  /* 0x0000000a450b7221 */ /* 0x008fe20000010000 */
[----:B0-----:R-:W-:-:S03]  /*5570*/  IMAD.MOV.U32 R31, RZ, RZ, R119 ;  /* 0x000000ffff1f7224 */ /* 0x001fc600078e0077 */
[C---:B-1----:R-:W-:Y:S01]  /*5580*/  FADD.FTZ R6, R8.reuse, R11 ;  /* 0x0000000b08067221 */ /* 0x042fe20000010000 */
[----:B------:R-:W-:Y:S01]  /*5590*/  F2FP.BF16.F32.PACK_AB R179, R8, R69 ;  /* 0x0000004508b3723e */ /* 0x000fe200000010ff */
[----:B------:R-:W-:Y:S02]  /*55a0*/  IMAD.MOV.U32 R8, RZ, RZ, 0x3f800000 ;  /* 0x3f800000ff087424 */ /* 0x000fe400078e00ff */
[----:B------:R-:W-:Y:S01]  /*55b0*/  IMAD.MOV.U32 R69, RZ, RZ, R119 ;  /* 0x000000ffff457224 */ /* 0x000fe200078e0077 */
[----:B------:R-:W-:Y:S06]  /*55c0*/  @!P2 BRA `(.L_x_3115) ;  /* 0x0000003c00a0a947 */ /* 0x000fec0003800000 */
[----:B------:R-:W-:Y:S01]  /*55d0*/  R2UR UR4, R16 ;  /* 0x00000000100472ca */ /* 0x000fe200000e0000 */
[----:B------:R-:W-:Y:S01]  /*55e0*/  VIADD R11, R120, 0xfffffffe ;  /* 0xfffffffe780b7836 */ /* 0x000fe20000000000 */
        /* <DEDUP_REMOVED lines=51> */
[----:B------:R-:W-:-:S07]  /*5920*/  CS2R R24, SRZ ;  /* 0x0000000000187805 */ /* 0x000fce000001ff00 */
.L_x_3124:
        /* <DEDUP_REMOVED lines=8> */
.L_x_3116:
[----:B------:R-:W0:Y:S01]  /*59b0*/  S2UR UR7, SR_CgaCtaId ;  /* 0x00000000000779c3 */ /* 0x000e220000008800 */
[----:B------:R-:W-:Y:S01]  /*59c0*/  UMOV UR6, 0x400 ;  /* 0x0000040000067882 */ /* 0x000fe20000000000 */
[----:B------:R-:W-:Y:S01]  /*59d0*/  IMAD.U32 R12, RZ, RZ, UR5 ;  /* 0x00000005ff0c7e24 */ /* 0x000fe2000f8e00ff */
[----:B------:R-:W-:Y:S01]  /*59e0*/  SHF.L.U32 R3, R17, 0x1f, RZ ;  /* 0x0000001f11037819 */ /* 0x000fe200000006ff */
[----:B0-----:R-:W-:-:S06]  /*59f0*/  ULEA UR6, UR7, UR6, 0x18 ;  /* 0x0000000607067291 */ /* 0x001fcc000f8ec03f */
[----:B------:R-:W-:-:S04]  /*5a00*/  IMAD.U32 R5, RZ, RZ, UR6 ;  /* 0x00000006ff057e24 */ /* 0x000fc8000f8e00ff */
[----:B------:R-:W-:-:S04]  /*5a10*/  IMAD R12, R12, 0x8, R5 ;  /* 0x000000080c0c7824 */ /* 0x000fc800078e0205 */
[----:B------:R0:W1:Y:S01]  /*5a20*/  SYNCS.PHASECHK.TRANS64.TRYWAIT P2, [R12+URZ+0x36830], R3 ;  /* 0x036830030c0075a7 */ /* 0x000062000804017f */
[----:B------:R-:W-:Y:S05]  /*5a30*/  @!P0 BRA `(.L_x_3117) ;  /* 0x0000000000048947 */ /* 0x000fea0003800000 */
[----:B------:R-:W-:Y:S01]  /*5a40*/  BPT.TRAP 0x1 ;  /* 0x000000040000795c */ /* 0x000fe20000300000 */
.L_x_3117:
[----:B------:R-:W-:Y:S01]  /*5a50*/  IMAD R0, R16, 0xa80, R9 ;  /* 0x00000a8010007824 */ /* 0x000fe200078e0209 */
[----:B-1----:R-:W-:Y:S06]  /*5a60*/  @P2 BRA `(.L_x_3118) ;  /* 0x0000000000082947 */ /* 0x002fec0003800000 */
[----:B------:R-:W1:Y:S02]  /*5a70*/  SYNCS.PHASECHK.TRANS64.TRYWAIT P2, [R12+URZ+0x36830], R3 ;  /* 0x036830030c0075a7 */ /* 0x000e64000804017f */
[----:B-1----:R-:W-:Y:S05]  /*5a80*/  @!P2 BRA `(.L_x_3119) ;  /* 0x000000bc0084a947 */ /* 0x002fea0003800000 */
.L_x_3118:
        /* <DEDUP_REMOVED lines=13> */
[----:B------:R-:W-:Y:S01]  /*5b60*/  UMOV UR10, UR6 ;  /* 0x00000006000a7c82 */ /* 0x000fe20008000000 */
[----:B------:R-:W-:Y:S01]  /*5b70*/  UIADD3 UR5, UR6, 0x80, URZ ;  /* 0x0000008006057890 */ /* 0x000fe2000fffe03f */
[----:B------:R-:W-:Y:S01]  /*5b80*/  HGMMA.64x16x16.F32.BF16 R168, gdesc[UR8], RZ, !UPT, gsb0 ;  /* 0x0020000008a879f0 */ /* 0x000fe2000c0018ff */
[----:B------:R-:W-:Y:S01]  /*5b90*/  UMOV UR11, 0x40000040 ;  /* 0x40000040000b7882 */ /* 0x000fe20000000000 */
[----:B------:R-:W-:Y:S01]  /*5ba0*/  UIADD3 UR7, UR6, 0x100, URZ ;  /* 0x0000010006077890 */ /* 0x000fe2000fffe03f */
[-C--:B------:R-:W-:Y:S01]  /*5bb0*/  FMUL.FTZ R24, R24, R8.reuse ;  /* 0x0000000818187220 */ /* 0x080fe20000410000 */
[----:B------:R-:W-:Y:S01]  /*5bc0*/  UIADD3 UR14, UR6, 0x2, URZ ;  /* 0x00000002060e7890 */ /* 0x000fe2000fffe03f */
[-C--:B------:R-:W-:Y:S01]  /*5bd0*/  FMUL.FTZ R25, R25, R8.reuse ;  /* 0x0000000819197220 */ /* 0x080fe20000410000 */
[----:B------:R-:W-:Y:S01]  /*5be0*/  UMOV UR10, UR5 ;  /* 0x00000005000a7c82 */ /* 0x000fe20008000000 */
        /* <DEDUP_REMOVED lines=117> */
[----:B------:R-:W-:Y:S01]  /*6340*/  FMUL.FTZ R119, R119, R2 ;  /* 0x0000000277777220 */ /* 0x000fe20000410000 */
[----:B------:R-:W-:-:S02]  /*6350*/  WARPGROUP.DEPBAR.LE gsb0, 0x0 ;  /* 0x00008000000079c5 */ /* 0x000fc40000010000 */
        /* <DEDUP_REMOVED lines=427> */
[----:B------:R-:W-:Y:S02]  /*7e10*/  UIADD3 UR5, UR6, 0x986, URZ ;  /* 0x0000098606057890 */ /* 0x000fe4000fffe03f */
[----:B------:R-:W-:Y:S01]  /*7e20*/  UIADD3 UR6, UR6, 0xa06, URZ ;  /* 0x00000a0606067890 */ /* 0x000fe2000fffe03f */
[----:B------:R-:W-:Y:S02]  /*7e30*/  WARPGROUP.DEPBAR.LE gsb0, 0x0 ;  /* 0x00008000000079c5 */ /* 0x000fe40000010000 */
[----:B------:R-:W-:-:S06]  /*7e40*/  WARPGROUP.ARRIVE ;  /* 0x00000000000079c5 */ /* 0x000fcc0000000000 */
[----:B------:R-:W-:Y:S01]  /*7e50*/  HGMMA.64x16x16.F32.BF16 R144, gdesc[UR52], R144, gsb0 ;  /* 0x00200000349079f0 */ /* 0x000fe20008001890 */
[----:B------:R-:W-:Y:S01]  /*7e60*/  UMOV UR54, UR7 ;  /* 0x0000000700367c82 */ /* 0x000fe20008000000 */
[----:B------:R-:W-:Y:S01]  /*7e70*/  UMOV UR55, 0x40000040 ;  /* 0x4000004000377882 */ /* 0x000fe20000000000 */
        /* <DEDUP_REMOVED lines=16> */
.L_x_3120:
[----:B------:R-:W-:Y:S01]  /*7f80*/  IMAD.U32 R2, RZ, RZ, UR4 ;  /* 0x00000004ff027e24 */ /* 0x000fe2000f8e00ff */
[----:B------:R-:W-:-:S03]  /*7f90*/  SHF.L.U32 R0, R13, 0x1f, RZ ;  /* 0x0000001f0d007819 */ /* 0x000fc600000006ff */
[----:B------:R-:W-:-:S04]  /*7fa0*/  IMAD R13, R2, 0x8, R5 ;  /* 0x00000008020d7824 */ /* 0x000fc800078e0205 */
[----:B------:R2:W3:Y:S01]  /*7fb0*/  SYNCS.PHASECHK.TRANS64.TRYWAIT P2, [R13+URZ+0x36850], R0 ;  /* 0x036850000d0075a7 */ /* 0x0004e2000804017f */
[----:B------:R-:W-:Y:S05]  /*7fc0*/  @!P0 BRA `(.L_x_3121) ;  /* 0x0000000000048947 */ /* 0x000fea0003800000 */
[----:B------:R-:W-:Y:S01]  /*7fd0*/  BPT.TRAP 0x1 ;  /* 0x000000040000795c */ /* 0x000fe20000300000 */
.L_x_3121:
[----:B---3--:R-:W-:Y:S05]  /*7fe0*/  @P2 BRA `(.L_x_3122) ;  /* 0x0000000000082947 */ /* 0x008fea0003800000 */
[----:B------:R-:W3:Y:S02]  /*7ff0*/  SYNCS.PHASECHK.TRANS64.TRYWAIT P2, [R13+URZ+0x36850], R0 ;  /* 0x036850000d0075a7 */ /* 0x000ee4000804017f */
[----:B---3--:R-:W-:Y:S05]  /*8000*/  @!P2 BRA `(.L_x_3123) ;  /* 0x000000980038a947 */ /* 0x008fea0003800000 */
.L_x_3122:
[----:B------:R-:W-:Y:S01]  /*8010*/  R2UR UR5, R5 ;  /* 0x00000000050572ca */ /* 0x000fe200000e0000 */
[----:B------:R-:W-:Y:S01]  /*8020*/  WARPGROUP.ARRIVE ;  /* 0x00000000000079c5 */ /* 0x000fe20000000000 */
[----:B------:R-:W-:Y:S01]  /*8030*/  UMOV UR7, 0x40000040 ;  /* 0x4000004000077882 */ /* 0x000fe20000000000 */
[----:B--23--:R-:W-:Y:S01]  /*8040*/  FMNMX.FTZ R0, R168, R15, !PT ;  /* 0x0000000fa8007209 */ /* 0x00cfe20007810000 */
[----:B01----:R-:W-:Y:S01]  /*8050*/  @!P1 VIADD R12, R12, 0x36840 ;  /* 0x000368400c0c9836 */ /* 0x003fe20000000000 */
[C---:B------:R-:W-:Y:S01]  /*8060*/  ISETP.GT.AND P2, PT, R11.reuse, RZ, PT ;  /* 0x000000ff0b00720c */ /* 0x040fe20003f44270 */
[----:B------:R-:W-:Y:S01]  /*8070*/  VIADD R11, R11, 0xffffffff ;  /* 0xffffffff0b0b7836 */ /* 0x000fe20000000000 */
[----:B------:R-:W-:-:S04]  /*8080*/  FMNMX.FTZ R3, R169, R0, !PT ;  /* 0x00000000a9037209 */ /* 0x000fc80007810000 */
        /* <DEDUP_REMOVED lines=10> */
[----:B------:R-:W-:-:S04]  /*8130*/  FMNMX.FTZ R3, R165, R0, !PT ;  /* 0x00000000a5037209 */ /* 0x000fc80007810000 */
        /* <DEDUP_REMOVED lines=24> */
[----:B------:R-:W0:Y:S03]  /*82c0*/  LDC R0, c[0x0][0x988] ;  /* 0x00026200ff007b82 */ /* 0x000e260000000800 */
[----:B------:R-:W1:Y:S02]  /*82d0*/  SHFL.BFLY PT, R3, R2, 0x2, 0x1f ;  /* 0x0c401f0002037f89 */ /* 0x000e6400000e0000 */
[----:B-1----:R-:W-:Y:S02]  /*82e0*/  FMNMX.FTZ R3, R2, R3, !PT ;  /* 0x0000000302037209 */ /* 0x002fe40007810000 */
[----:B------:R-:W-:-:S03]  /*82f0*/  FMNMX.FTZ R2, R170, R10, !PT ;  /* 0x0000000aaa027209 */ /* 0x000fc60007810000 */
[----:B------:R-:W1:Y:S02]  /*8300*/  SHFL.BFLY PT, R4, R3, 0x1, 0x1f ;  /* 0x0c201f0003047f89 */ /* 0x000e6400000e0000 */
[----:B-1----:R-:W-:Y:S02]  /*8310*/  FMNMX.FTZ R4, R3, R4, !PT ;  /* 0x0000000403047209 */ /* 0x002fe40007810000 */
[----:B------:R-:W-:-:S03]  /*8320*/  FMNMX.FTZ R3, R171, R2, !PT ;  /* 0x00000002ab037209 */ /* 0x000fc60007810000 */
[----:B------:R-:W-:Y:S01]  /*8330*/  FADD.FTZ R15, -R4, R15 ;  /* 0x0000000f040f7221 */ /* 0x000fe20000010100 */
[----:B------:R-:W-:-:S03]  /*8340*/  FMNMX.FTZ R2, R174, R3, !PT ;  /* 0x00000003ae027209 */ /* 0x000fc60007810000 */
[----:B0-----:R-:W-:Y:S01]  /*8350*/  FMUL.FTZ R8, R15, R0 ;  /* 0x000000000f087220 */ /* 0x001fe20000410000 */
        /* <DEDUP_REMOVED lines=34> */
[----:B0-----:R-:W-:Y:S01]  /*8580*/  FMNMX.FTZ R3, R20, R3, !PT ;  /* 0x0000000314037209 */ /* 0x001fe20007810000 */
        /* <DEDUP_REMOVED lines=18> */
[----:B------:R-:W-:Y:S01]  /*86b0*/  UIADD3 UR4, UR4, 0x300, URZ ;  /* 0x0000030004047890 */ /* 0x000fe2000fffe03f */
[-CC-:B------:R-:W-:Y:S01]  /*86c0*/  FFMA.FTZ R157, R145, R0.reuse, -R189.reuse ;  /* 0x00000000919d7223 */ /* 0x180fe200000108bd */
[-CC-:B------:R-:W-:Y:S01]  /*86d0*/  FFMA.FTZ R145, R149, R0.reuse, -R189.reuse ;  /* 0x0000000095917223 */ /* 0x180fe200000108bd */
[----:B------:R-:W-:Y:S01]  /*86e0*/  FADD.FTZ R149, -R3, R10 ;  /* 0x0000000a03957221 */ /* 0x000fe20000010100 */
[-CC-:B------:R-:W-:Y:S01]  /*86f0*/  FFMA.FTZ R15, R168, R0.reuse, -R189.reuse ;  /* 0x00000000a80f7223 */ /* 0x180fe200000108bd */
[-CC-:B------:R-:W-:Y:S01]  /*8700*/  FFMA.FTZ R200, R169, R0.reuse, -R189.reuse ;  /* 0x00000000a9c87223 */ /* 0x180fe200000108bd */
[-CC-:B------:R-:W-:Y:S01]  /*8710*/  FFMA.FTZ R202, R172, R0.reuse, -R189.reuse ;  /* 0x00000000acca7223 */ /* 0x180fe200000108bd */
[-C--:B------:R-:W-:Y:S01]  /*8720*/  FMUL.FTZ R2, R149, R0.reuse ;  /* 0x0000000095027220 */ /* 0x080fe20000410000 */
[-C--:B------:R-:W-:Y:S01]  /*8730*/  FMUL.FTZ R149, R3, R0.reuse ;  /* 0x0000000003957220 */ /* 0x080fe20000410000 */
[-CC-:B------:R-:W-:Y:S01]  /*8740*/  FFMA.FTZ R169, R173, R0.reuse, -R189.reuse ;  /* 0x00000000ada97223 */ /* 0x180fe200000108bd */
[----:B------:R-:W0:Y:S01]  /*8750*/  MUFU.EX2 R15, R15 ;  /* 0x0000000f000f7308 */ /* 0x000e220000000800 */
        /* <DEDUP_REMOVED lines=8> */
[-C--:B------:R-:W-:Y:S01]  /*87e0*/  FFMA.FTZ R124, R124, R0.reuse, -R189 ;  /* 0x000000007c7c7223 */ /* 0x080fe200000108bd */
[-C--:B------:R-:W-:Y:S01]  /*87f0*/  FFMA.FTZ R197, R162, R0.reuse, -R149 ;  /* 0x00000000a2c57223 */ /* 0x080fe20000010895 */
[----:B------:R-:W-:Y:S01]  /*8800*/  @!P1 PRMT R144, RZ, 0x654, R12 ;  /* 0x00000654ff909816 */ /* 0x000fe2000000000c */
[-CC-:B------:R-:W-:Y:S01]  /*8810*/  FFMA.FTZ R173, R161, R0.reuse, -R189.reuse ;  /* 0x00000000a1ad7223 */ /* 0x180fe200000108bd */
[-C--:B------:R-:W-:Y:S01]  /*8820*/  FFMA.FTZ R198, R164, R0.reuse, -R189 ;  /* 0x00000000a4c67223 */ /* 0x080fe200000108bd */
[-C--:B------:R-:W-:Y:S01]  /*8830*/  FFMA.FTZ R199, R166, R0.reuse, -R149 ;  /* 0x00000000a6c77223 */ /* 0x080fe20000010895 */
[-C--:B------:R-:W-:Y:S01]  /*8840*/  FFMA.FTZ R161, R165, R0.reuse, -R189 ;  /* 0x00000000a5a17223 */ /* 0x080fe200000108bd */
[----:B------:R-:W-:Y:S01]  /*8850*/  MUFU.EX2 R2, R2 ;  /* 0x0000000200027308 */ /* 0x000fe20000000800 */
[----:B0-----:R-:W-:Y:S01]  /*8860*/  FFMA.FTZ R7, R8, R7, R15 ;  /* 0x0000000708077223 */ /* 0x001fe2000001000f */
[-C--:B------:R-:W-:Y:S01]  /*8870*/  FFMA.FTZ R192, R152, R0.reuse, -R189 ;  /* 0x0000000098c07223 */ /* 0x080fe200000108bd */
[-C--:B------:R-:W-:Y:S01]  /*8880*/  FFMA.FTZ R193, R154, R0.reuse, -R149 ;  /* 0x000000009ac17223 */ /* 0x080fe20000010895 */
[-C--:B------:R-:W-:Y:S01]  /*8890*/  FFMA.FTZ R194, R156, R0.reuse, -R189 ;  /* 0x000000009cc27223 */ /* 0x080fe200000108bd */
        /* <DEDUP_REMOVED lines=20> */
[----:B------:R-:W-:-:S07]  /*89e0*/  FFMA.FTZ R127, R127, R0, -R149 ;  /* 0x000000007f7f7223 */ /* 0x000fce0000010895 */
[----:B------:R-:W-:Y:S08]  /*89f0*/  MUFU.EX2 R203, R203 ;  /* 0x000000cb00cb7308 */ /* 0x000ff00000000800 */
[----:B------:R-:W-:Y:S08]  /*8a00*/  MUFU.EX2 R169, R169 ;  /* 0x000000a900a97308 */ /* 0x000ff00000000800 */
[----:B------:R-:W-:Y:S08]  /*8a10*/  MUFU.EX2 R120, R120 ;  /* 0x0000007800787308 */ /* 0x000ff00000000800 */
[----:B------:R0:W-:Y:S08]  /*8a20*/  MUFU.EX2 R20, R124 ;  /* 0x0000007c00147308 */ /* 0x0001f00000000800 */
[----:B------:R-:W-:Y:S01]  /*8a30*/  MUFU.EX2 R196, R196 ;  /* 0x000000c400c47308 */ /* 0x000fe20000000800 */
[----:B0-----:R-:W-:-:S07]  /*8a40*/  FFMA.FTZ R124, R163, R0, -R149 ;  /* 0x00000000a37c7223 */ /* 0x001fce0000010895 */
        /* <DEDUP_REMOVED lines=16> */
[-C--:B------:R-:W-:Y:S01]  /*8b50*/  FFMA.FTZ R187, R142, R0.reuse, -R149 ;  /* 0x000000008ebb7223 */ /* 0x080fe20000010895 */
[-C--:B------:R-:W-:Y:S01]  /*8b60*/  FFMA.FTZ R184, R136, R0.reuse, -R189 ;  /* 0x0000000088b87223 */ /* 0x080fe200000108bd */
[-C--:B------:R-:W-:Y:S01]  /*8b70*/  FFMA.FTZ R136, R159, R0.reuse, -R149 ;  /* 0x000000009f887223 */ /* 0x080fe20000010895 */
[-C--:B------:R-:W-:Y:S01]  /*8b80*/  FFMA.FTZ R186, R140, R0.reuse, -R189 ;  /* 0x000000008cba7223 */ /* 0x080fe200000108bd */
[----:B------:R-:W-:Y:S01]  /*8b90*/  HGMMA.64x192x16.F32.BF16 R24, R180, gdesc[UR4].tnspB, R24, gsb0 ;  /* 0x42e00004b4187df0 */ /* 0x000fe20008001818 */
[----:B------:R-:W-:Y:S01]  /*8ba0*/  UMOV UR6, UR4 ;  /* 0x0000000400067c82 */ /* 0x000fe20008000000 */
[----:B------:R-:W-:Y:S01]  /*8bb0*/  UMOV UR7, 0x40000040 ;  /* 0x4000004000077882 */ /* 0x000fe20000000000 */
[----:B------:R-:W-:Y:S01]  /*8bc0*/  FFMA.FTZ R140, R147, R0, -R149 ;  /* 0x00000000938c7223 */ /* 0x000fe20000010895 */
[----:B------:R-:W-:Y:S01]  /*8bd0*/  MUFU.EX2 R136, R136 ;  /* 0x0000008800887308 */ /* 0x000fe20000000800 */
[----:B------:R-:W-:-:S07]  /*8be0*/  R2UR UR4, R16 ;  /* 0x00000000100472ca */ /* 0x000fce00000e0000 */
        /* <DEDUP_REMOVED lines=16> */
[----:B------:R-:W-:Y:S08]  /*8cf0*/  MUFU.EX2 R133, R133 ;  /* 0x0000008500857308 */ /* 0x000ff00000000800 */
[----:B------:R-:W1:Y:S08]  /*8d00*/  MUFU.EX2 R135, R135 ;  /* 0x0000008700877308 */ /* 0x000e700000000800 */
[----:B------:R-:W-:Y:S08]  /*8d10*/  MUFU.EX2 R14, R14 ;  /* 0x0000000e000e7308 */ /* 0x000ff00000000800 */
[----:B------:R-:W2:Y:S08]  /*8d20*/  MUFU.EX2 R121, R121 ;  /* 0x0000007900797308 */ /* 0x000eb00000000800 */
[----:B------:R-:W-:Y:S08]  /*8d30*/  MUFU.EX2 R123, R123 ;  /* 0x0000007b007b7308 */ /* 0x000ff00000000800 */
[----:B------:R-:W-:Y:S08]  /*8d40*/  MUFU.EX2 R126, R126 ;  /* 0x0000007e007e7308 */ /* 0x000ff00000000800 */
[----:B------:R-:W3:Y:S08]  /*8d50*/  MUFU.EX2 R125, R125 ;  /* 0x0000007d007d7308 */ /* 0x000ef00000000800 */
[----:B------:R-:W4:Y:S01]  /*8d60*/  MUFU.EX2 R127, R127 ;  /* 0x0000007f007f7308 */ /* 0x000f220000000800 */
[----:B------:R-:W-:-:S02]  /*8d70*/  WARPGROUP.DEPBAR.LE gsb0, 0x0 ;  /* 0x00008000000079c5 */ /* 0x000fc40000010000 */
[----:B------:R-:W-:Y:S01]  /*8d80*/  WARPGROUP.ARRIVE ;  /* 0x00000000000079c5 */ /* 0x000fe20000000000 */
[-C--:B------:R-:W-:Y:S01]  /*8d90*/  FFMA.FTZ R180, R128, R0.reuse, -R189 ;  /* 0x0000000080b47223 */ /* 0x080fe200000108bd */
[-C--:B------:R-:W-:Y:S01]  /*8da0*/  FFMA.FTZ R128, R167, R0.reuse, -R149 ;  /* 0x00000000a7807223 */ /* 0x080fe20000010895 */
[-C--:B------:R-:W-:Y:S01]  /*8db0*/  FFMA.FTZ R182, R132, R0.reuse, -R189 ;  /* 0x0000000084b67223 */ /* 0x080fe200000108bd */
[-CC-:B------:R-:W-:Y:S01]  /*8dc0*/  FFMA.FTZ R132, R155, R0.reuse, -R149.reuse ;  /* 0x000000009b847223 */ /* 0x180fe20000010895 */
[----:B------:R-:W-:Y:S01]  /*8dd0*/  FFMA.FTZ R189, R146, R0, -R149 ;  /* 0x0000000092bd7223 */ /* 0x000fe20000010895 */
[----:B------:R-:W-:Y:S01]  /*8de0*/  HGMMA.64x192x16.F32.BF16 R24, R176, gdesc[UR4].tnspB, R24, gsb0 ;  /* 0x42e00004b0187df0 */ /* 0x000fe20008001818 */
[----:B------:R-:W-:Y:S01]  /*8df0*/  MUFU.EX2 R180, R180 ;  /* 0x000000b400b47308 */ /* 0x000fe20000000800 */
[----:B0-----:R-:W-:Y:S02]  /*8e00*/  F2FP.BF16.F32.PACK_AB R181, R131, R130 ;  /* 0x0000008283b5723e */ /* 0x001fe400000010ff */
[----:B-1----:R-:W-:-:S05]  /*8e10*/  F2FP.BF16.F32.PACK_AB R183, R135, R134 ;  /* 0x0000008687b7723e */ /* 0x002fca00000010ff */
[----:B------:R-:W0:Y:S08]  /*8e20*/  MUFU.EX2 R128, R128 ;  /* 0x0000008000807308 */ /* 0x000e300000000800 */
[----:B------:R-:W1:Y:S08]  /*8e30*/  MUFU.EX2 R132, R132 ;  /* 0x0000008400847308 */ /* 0x000e700000000800 */
[----:B------:R-:W5:Y:S08]  /*8e40*/  MUFU.EX2 R189, R189 ;  /* 0x000000bd00bd7308 */ /* 0x000f700000000800 */
[----:B------:R-:W-:Y:S01]  /*8e50*/  MUFU.EX2 R182, R182 ;  /* 0x000000b600b67308 */ /* 0x000fe20000000800 */
[----:B------:R-:W-:-:S02]  /*8e60*/  WARPGROUP.DEPBAR.LE gsb0, 0x0 ;  /* 0x00008000000079c5 */ /* 0x000fc40000010000 */
[----:B------:R0:W-:Y:S01]  /*8e70*/  @!P1 SYNCS.ARRIVE.TRANS64.RED.A1T0 RZ, [R144+URZ], RZ ;  /* 0x000000ff90ff99a7 */ /* 0x0001e2000810043f */
[----:B--2---:R-:W-:Y:S02]  /*8e80*/  F2FP.BF16.F32.PACK_AB R176, R121, R14 ;  /* 0x0000000e79b0723e */ /* 0x004fe400000010ff */
[----:B---3--:R-:W-:Y:S02]  /*8e90*/  F2FP.BF16.F32.PACK_AB R178, R125, R20 ;  /* 0x000000147db2723e */ /* 0x008fe400000010ff */
[----:B----4-:R-:W-:Y:S02]  /*8ea0*/  F2FP.BF16.F32.PACK_AB R179, R127, R126 ;  /* 0x0000007e7fb3723e */ /* 0x010fe400000010ff */
[----:B0-----:R-:W-:Y:S01]  /*8eb0*/  @!P1 IADD3 R144, R13, 0x36860, RZ ;  /* 0x000368600d909810 */ /* 0x001fe20007ffe0ff */
[----:B------:R-:W-:Y:S01]  /*8ec0*/  FADD.FTZ R13, R200, R7 ;  /* 0x00000007c80d7221 */ /* 0x000fe20000010000 */
[----:B------:R-:W-:Y:S01]  /*8ed0*/  FFMA.FTZ R7, R2, R6, R201 ;  /* 0x0000000602077223 */ /* 0x000fe200000100c9 */
[----:B------:R-:W-:-:S02]  /*8ee0*/  F2FP.BF16.F32.PACK_AB R200, R200, R15 ;  /* 0x0000000fc8c8723e */ /* 0x000fc400000010ff */
[----:B------:R-:W-:Y:S01]  /*8ef0*/  FADD.FTZ R6, R202, R13 ;  /* 0x0000000dca067221 */ /* 0x000fe20000010000 */
[C---:B------:R-:W-:Y:S01]  /*8f00*/  FADD.FTZ R138, R10.reuse, R7 ;  /* 0x000000070a8a7221 */ /* 0x040fe20000010000 */
[----:B------:R-:W-:Y:S02]  /*8f10*/  F2FP.BF16.F32.PACK_AB R201, R10, R201 ;  /* 0x000000c90ac9723e */ /* 0x000fe400000010ff */
[----:B------:R-:W-:Y:S01]  /*8f20*/  FADD.FTZ R13, R169, R6 ;  /* 0x00000006a90d7221 */ /* 0x000fe20000010000 */
[----:B------:R-:W-:Y:S01]  /*8f30*/  FADD.FTZ R7, R203, R138 ;  /* 0x0000008acb077221 */ /* 0x000fe20000010000 */
[----:B------:R-:W-:Y:S01]  /*8f40*/  FFMA.FTZ R6, R139, R0, -R149 ;  /* 0x000000008b067223 */ /* 0x000fe20000010895 */
[----:B------:R-:W-:Y:S01]  /*8f50*/  F2FP.BF16.F32.PACK_AB R203, R120, R203 ;  /* 0x000000cb78cb723e */ /* 0x000fe200000010ff */
[----:B------:R-:W-:Y:S01]  /*8f60*/  FADD.FTZ R142, R196, R13 ;  /* 0x0000000dc48e7221 */ /* 0x000fe20000010000 */
[----:B------:R-:W-:Y:S01]  /*8f70*/  FADD.FTZ R138, R120, R7 ;  /* 0x00000007788a7221 */ /* 0x000fe20000010000 */
[----:B------:R-:W-:-:S02]  /*8f80*/  @!P1 PRMT R144, RZ, 0x654, R144 ;  /* 0x00000654ff909816 */ /* 0x000fc40000000090 */
[----:B------:R-:W-:Y:S01]  /*8f90*/  FADD.FTZ R13, R173, R142 ;  /* 0x0000008ead0d7221 */ /* 0x000fe20000010000 */
[----:B------:R-:W-:Y:S01]  /*8fa0*/  FADD.FTZ R7, R197, R138 ;  /* 0x0000008ac5077221 */ /* 0x000fe20000010000 */
[----:B------:R-:W0:Y:S01]  /*8fb0*/  MUFU.EX2 R6, R6 ;  /* 0x0000000600067308 */ /* 0x000e220000000800 */
[----:B------:R-:W-:Y:S01]  /*8fc0*/  F2FP.BF16.F32.PACK_AB R197, R124, R197 ;  /* 0x000000c57cc5723e */ /* 0x000fe200000010ff */
[----:B------:R-:W-:Y:S01]  /*8fd0*/  FADD.FTZ R142, R198, R13 ;  /* 0x0000000dc68e7221 */ /* 0x000fe20000010000 */
[----:B------:R-:W-:Y:S01]  /*8fe0*/  FADD.FTZ R138, R124, R7 ;  /* 0x000000077c8a7221 */ /* 0x000fe20000010000 */
[----:B------:R-:W-:Y:S01]  /*8ff0*/  FFMA.FTZ R7, R122, R0, -R149 ;  /* 0x000000007a077223 */ /* 0x000fe20000010895 */
[----:B------:R2:W-:Y:S01]  /*9000*/  @!P1 SYNCS.ARRIVE.TRANS64.RED.A1T0 RZ, [R144+URZ], RZ ;  /* 0x000000ff90ff99a7 */ /* 0x0005e2000810043f */
[----:B------:R-:W-:Y:S01]  /*9010*/  FADD.FTZ R139, R161, R142 ;  /* 0x0000008ea18b7221 */ /* 0x000fe20000010000 */
[----:B------:R-:W-:Y:S01]  /*9020*/  FADD.FTZ R13, R199, R138 ;  /* 0x0000008ac70d7221 */ /* 0x000fe20000010000 */
[----:B------:R-:W3:Y:S01]  /*9030*/  MUFU.EX2 R122, R143 ;  /* 0x0000008f007a7308 */ /* 0x000ee20000000800 */
[----:B------:R-:W-:Y:S01]  /*9040*/  F2FP.BF16.F32.PACK_AB R202, R169, R202 ;  /* 0x000000caa9ca723e */ /* 0x000fe200000010ff */
[----:B------:R-:W-:Y:S01]  /*9050*/  FADD.FTZ R142, R192, R139 ;  /* 0x0000008bc08e7221 */ /* 0x000fe20000010000 */
[----:B------:R-:W-:Y:S01]  /*9060*/  FADD.FTZ R138, R128, R13 ;  /* 0x0000000d808a7221 */ /* 0x000fe20000010000 */
[----:B------:R-:W-:-:S02]  /*9070*/  F2FP.BF16.F32.PACK_AB R196, R173, R196 ;  /* 0x000000c4adc4723e */ /* 0x000fc400000010ff */
[----:B------:R-:W-:Y:S01]  /*9080*/  FADD.FTZ R139, R21, R142 ;  /* 0x0000008e158b7221 */ /* 0x000fe20000010000 */
[----:B------:R-:W-:Y:S01]  /*9090*/  FADD.FTZ R13, R193, R138 ;  /* 0x0000008ac10d7221 */ /* 0x000fe20000010000 */
[----:B------:R4:W2:Y:S01]  /*90a0*/  MUFU.EX2 R124, R7 ;  /* 0x00000007007c7308 */ /* 0x0008a20000000800 */
[----:B------:R-:W-:Y:S01]  /*90b0*/  F2FP.BF16.F32.PACK_AB R198, R161, R198 ;  /* 0x000000c6a1c6723e */ /* 0x000fe200000010ff */
[----:B------:R-:W-:Y:S01]  /*90c0*/  FADD.FTZ R142, R194, R139 ;  /* 0x0000008bc28e7221 */ /* 0x000fe20000010000 */
[----:B-1----:R-:W-:Y:S01]  /*90d0*/  FADD.FTZ R138, R132, R13 ;  /* 0x0000000d848a7221 */ /* 0x002fe20000010000 */
[----:B------:R-:W-:Y:S02]  /*90e0*/  F2FP.BF16.F32.PACK_AB R199, R128, R199 ;  /* 0x000000c780c7723e */ /* 0x000fe400000010ff */
[----:B------:R-:W-:Y:S01]  /*90f0*/  FADD.FTZ R15, R153, R142 ;  /* 0x0000008e990f7221 */ /* 0x000fe20000010000 */
[----:B------:R-:W-:Y:S01]  /*9100*/  FADD.FTZ R13, R195, R138 ;  /* 0x0000008ac30d7221 */ /* 0x000fe20000010000 */
[----:B------:R-:W-:-:S02]  /*9110*/  F2FP.BF16.F32.PACK_AB R192, R21, R192 ;  /* 0x000000c015c0723e */ /* 0x000fc400000010ff */
[----:B------:R-:W-:Y:S01]  /*9120*/  FADD.FTZ R142, R188, R15 ;  /* 0x0000000fbc8e7221 */ /* 0x000fe20000010000 */
[----:B------:R-:W-:Y:S01]  /*9130*/  FADD.FTZ R138, R136, R13 ;  /* 0x0000000d888a7221 */ /* 0x000fe20000010000 */
[----:B------:R-:W-:Y:S02]  /*9140*/  F2FP.BF16.F32.PACK_AB R193, R132, R193 ;  /* 0x000000c184c1723e */ /* 0x000fe400000010ff */
[----:B------:R-:W-:Y:S01]  /*9150*/  FADD.FTZ R15, R157, R142 ;  /* 0x0000008e9d0f7221 */ /* 0x000fe20000010000 */
[----:B-----5:R-:W-:Y:S01]  /*9160*/  FADD.FTZ R13, R189, R138 ;  /* 0x0000008abd0d7221 */ /* 0x020fe20000010000 */
        /* <DEDUP_REMOVED lines=8> */
[----:B------:R-:W-:Y:S01]  /*91f0*/  FADD.FTZ R10, R12, R13 ;  /* 0x0000000d0c0a7221 */ /* 0x000fe20000010000 */
[----:B------:R-:W-:Y:S02]  /*9200*/  F2FP.BF16.F32.PACK_AB R189, R140, R189 ;  /* 0x000000bd8cbd723e */ /* 0x000fe400000010ff */
[----:B------:R-:W-:Y:S01]  /*9210*/  FADD.FTZ R15, R137, R120 ;  /* 0x00000078890f7221 */ /* 0x000fe20000010000 */
[----:B------:R-:W-:Y:S01]  /*9220*/  FADD.FTZ R13, R185, R10 ;  /* 0x0000000ab90d7221 */ /* 0x000fe20000010000 */
[----:B0-----:R-:W-:-:S02]  /*9230*/  F2FP.BF16.F32.PACK_AB R185, R6, R185 ;  /* 0x000000b906b9723e */ /* 0x001fc400000010ff */
[----:B------:R-:W-:Y:S01]  /*9240*/  FADD.FTZ R120, R186, R15 ;  /* 0x0000000fba787221 */ /* 0x000fe20000010000 */
[----:B------:R-:W-:Y:S01]  /*9250*/  FADD.FTZ R10, R6, R13 ;  /* 0x0000000d060a7221 */ /* 0x000fe20000010000 */
[----:B------:R-:W-:Y:S02]  /*9260*/  F2FP.BF16.F32.PACK_AB R190, R145, R190 ;  /* 0x000000be91be723e */ /* 0x000fe400000010ff */
[----:B------:R-:W-:Y:S01]  /*9270*/  FADD.FTZ R15, R141, R120 ;  /* 0x000000788d0f7221 */ /* 0x000fe20000010000 */
[----:B------:R-:W-:Y:S01]  /*9280*/  FADD.FTZ R13, R187, R10 ;  /* 0x0000000abb0d7221 */ /* 0x000fe20000010000 */
[----:B------:R-:W-:Y:S02]  /*9290*/  F2FP.BF16.F32.PACK_AB R191, R12, R191 ;  /* 0x000000bf0cbf723e */ /* 0x000fe400000010ff */
[----:B------:R-:W-:Y:S01]  /*92a0*/  FADD.FTZ R10, R180, R15 ;  /* 0x0000000fb40a7221 */ /* 0x000fe20000010000 */
[----:B---3--:R-:W-:Y:S01]  /*92b0*/  FADD.FTZ R13, R122, R13 ;  /* 0x0000000d7a0d7221 */ /* 0x008fe20000010000 */
[----:B------:R-:W-:Y:S01]  /*92c0*/  F2FP.BF16.F32.PACK_AB R184, R137, R184 ;  /* 0x000000b889b8723e */ /* 0x000fe200000010ff */
[----:B------:R-:W-:-:S02]  /*92d0*/  IMAD.MOV.U32 R15, RZ, RZ, R4 ;  /* 0x000000ffff0f7224 */ /* 0x000fc400078e0004 */
[----:B----4-:R-:W-:Y:S01]  /*92e0*/  FADD.FTZ R7, R129, R10 ;  /* 0x0000000a81077221 */ /* 0x010fe20000010000 */
[----:B------:R-:W-:Y:S01]  /*92f0*/  FADD.FTZ R13, R130, R13 ;  /* 0x0000000d820d7221 */ /* 0x000fe20000010000 */
[----:B------:R-:W-:Y:S01]  /*9300*/  F2FP.BF16.F32.PACK_AB R186, R141, R186 ;  /* 0x000000ba8dba723e */ /* 0x000fe200000010ff */
[----:B------:R-:W-:Y:S02]  /*9310*/  IMAD.MOV.U32 R10, RZ, RZ, R3 ;  /* 0x000000ffff0a7224 */ /* 0x000fe400078e0003 */
[----:B------:R-:W-:Y:S01]  /*9320*/  FADD.FTZ R6, R182, R7 ;  /* 0x00000007b6067221 */ /* 0x000fe20000010000 */
[----:B------:R-:W-:Y:S01]  /*9330*/  FADD.FTZ R13, R131, R13 ;  /* 0x0000000d830d7221 */ /* 0x000fe20000010000 */
        /* <DEDUP_REMOVED lines=8> */
[----:B--2---:R-:W-:Y:S01]  /*93c0*/  FADD.FTZ R13, R124, R13 ;  /* 0x0000000d7c0d7221 */ /* 0x004fe20000010000 */
[C---:B------:R-:W-:Y:S02]  /*93d0*/  F2FP.BF16.F32.PACK_AB R177, R123.reuse, R124 ;  /* 0x0000007c7bb1723e */ /* 0x040fe400000010ff */
[----:B------:R-:W-:Y:S01]  /*93e0*/  FADD.FTZ R6, R20, R7 ;  /* 0x0000000714067221 */ /* 0x000fe20000010000 */
[----:B------:R-:W-:-:S03]  /*93f0*/  FADD.FTZ R13, R123, R13 ;  /* 0x0000000d7b0d7221 */ /* 0x000fc60000010000 */
[----:B------:R-:W-:Y:S01]  /*9400*/  FADD.FTZ R7, R125, R6 ;  /* 0x000000067d077221 */ /* 0x000fe20000010000 */
[----:B------:R-:W-:-:S04]  /*9410*/  FADD.FTZ R13, R126, R13 ;  /* 0x0000000d7e0d7221 */ /* 0x000fc80000010000 */
[----:B------:R-:W-:Y:S01]  /*9420*/  FADD.FTZ R6, R127, R13 ;  /* 0x0000000d7f067221 */ /* 0x000fe20000010000 */
[----:B------:R-:W-:Y:S01]  /*9430*/  IMAD.MOV.U32 R13, RZ, RZ, R17 ;  /* 0x000000ffff0d7224 */ /* 0x000fe200078e0011 */
[----:B------:R-:W-:Y:S06]  /*9440*/  @P2 BRA `(.L_x_3124) ;  /* 0xffffffc400382947 */ /* 0x000fec000383ffff */
.L_x_3115:
        /* <DEDUP_REMOVED lines=99> */
.L_x_3125:
[----:B------:R-:W-:Y:S01]  /*9a80*/  IMAD R11, R16, 0x8, R5 ;  /* 0x00000008100b7824 */ /* 0x000fe200078e0205 */
[----:B------:R-:W-:-:S04]  /*9a90*/  SHF.L.U32 R2, R17, 0x1f, RZ ;  /* 0x0000001f11027819 */ /* 0x000fc800000006ff */
[----:B------:R0:W1:Y:S01]  /*9aa0*/  SYNCS.PHASECHK.TRANS64.TRYWAIT P2, [R11+URZ+0x36850], R2 ;  /* 0x036850020b0075a7 */ /* 0x000062000804017f */
[----:B------:R-:W-:Y:S05]  /*9ab0*/  @!P0 BRA `(.L_x_3126) ;  /* 0x0000000000048947 */ /* 0x000fea0003800000 */
[----:B------:R-:W-:Y:S01]  /*9ac0*/  BPT.TRAP 0x1 ;  /* 0x000000040000795c */ /* 0x000fe20000300000 */
.L_x_3126:
[----:B-1----:R-:W-:Y:S05]  /*9ad0*/  @P2 BRA `(.L_x_3127) ;  /* 0x0000000000082947 */ /* 0x002fea0003800000 */
[----:B------:R-:W1:Y:S02]  /*9ae0*/  SYNCS.PHASECHK.TRANS64.TRYWAIT P0, [R11+URZ+0x36850], R2 ;  /* 0x036850020b0075a7 */ /* 0x000e64000800017f */
[----:B-1----:R-:W-:Y:S05]  /*9af0*/  @!P0 BRA `(.L_x_3128) ;  /* 0x0000007c00908947 */ /* 0x002fea0003800000 */
.L_x_3127:
        /* <DEDUP_REMOVED lines=11> */
[----:B------:R-:W-:Y:S01]  /*9bb0*/  IMAD.MOV.U32 R20, RZ, RZ, -0x800000 ;  /* 0xff800000ff147424 */ /* 0x000fe200078e00ff */
[----:B------:R-:W-:Y:S01]  /*9bc0*/  @!P1 PRMT R10, RZ, 0x654, R10 ;  /* 0x00000654ff0a9816 */ /* 0x000fe2000000000a */
[----:B------:R-:W-:Y:S01]  /*9bd0*/  VIADD R208, R208, 0x1 ;  /* 0x00000001d0d07836 */ /* 0x000fe20000000000 */
[----:B------:R-:W-:-:S05]  /*9be0*/  LOP3.LUT R5, R5, 0x3800000, RZ, 0xfc, !PT ;  /* 0x0380000005057812 */ /* 0x000fca00078efcff */
[C---:B------:R-:W-:Y:S02]  /*9bf0*/  IMAD R8, R16.reuse, 0xa80, R5 ;  /* 0x00000a8010087824 */ /* 0x040fe400078e0205 */
[----:B------:R-:W1:Y:S01]  /*9c00*/  SHFL.BFLY PT, R5, R6, 0x2, 0x1f ;  /* 0x0c401f0006057f89 */ /* 0x000e6200000e0000 */
[----:B------:R-:W-:Y:S02]  /*9c10*/  VIADD R16, R16, 0x1 ;  /* 0x0000000110107836 */ /* 0x000fe40000000000 */
[C---:B------:R-:W-:Y:S01]  /*9c20*/  R2UR UR6, R8.reuse ;  /* 0x00000000080672ca */ /* 0x040fe200000e0000 */
[----:B------:R-:W-:Y:S02]  /*9c30*/  VIADD R12, R8, 0x80 ;  /* 0x00000080080c7836 */ /* 0x000fe40000000000 */
[----:B------:R-:W-:Y:S01]  /*9c40*/  ISETP.NE.AND P2, PT, R16, 0x2, PT ;  /* 0x000000021000780c */ /* 0x000fe20003f45270 */
[----:B0-----:R-:W-:-:S03]  /*9c50*/  FADD.FTZ R2, R2, R7 ;  /* 0x0000000702027221 */ /* 0x001fc60000010000 */
[----:B------:R-:W-:-:S06]  /*9c60*/  SEL R16, R16, RZ, P2 ;  /* 0x000000ff10107207 */ /* 0x000fcc0001000000 */
[----:B------:R-:W-:Y:S01]  /*9c70*/  HGMMA.64x192x16.F32.BF16 R24, R200, gdesc[UR4].tnspB, R24, gsb0 ;  /* 0x42e00004c8187df0 */ /* 0x000fe20008001818 */
[----:B------:R-:W-:Y:S01]  /*9c80*/  R2UR UR6, R12 ;  /* 0x000000000c0672ca */ /* 0x000fe200000e0000 */
[----:B------:R-:W-:Y:S01]  /*9c90*/  VIADD R12, R8, 0x100 ;  /* 0x00000100080c7836 */ /* 0x000fe20000000000 */
[----:B------:R-:W-:Y:S01]  /*9ca0*/  R2UR UR7, R13 ;  /* 0x000000000d0772ca */ /* 0x000fe200000e0000 */
[----:B------:R-:W-:Y:S01]  /*9cb0*/  IMAD.MOV.U32 R13, RZ, RZ, 0x40000040 ;  /* 0x40000040ff0d7424 */ /* 0x000fe200078e00ff */
[----:B------:R-:W-:Y:S02]  /*9cc0*/  WARPGROUP.DEPBAR.LE gsb0, 0x0 ;  /* 0x00008000000079c5 */ /* 0x000fe40000010000 */
[----:B------:R-:W-:-:S13]  /*9cd0*/  WARPGROUP.ARRIVE ;  /* 0x00000000000079c5 */ /* 0x000fda0000000000 */
        /* <DEDUP_REMOVED lines=16> */
[C---:B------:R-:W-:Y:S01]  /*9de0*/  VIADD R12, R8.reuse, 0x280 ;  /* 0x00000280080c7836 */ /* 0x040fe20000000000 */
[----:B------:R-:W-:Y:S01]  /*9df0*/  R2UR UR7, R13 ;  /* 0x000000000d0772ca */ /* 0x000fe200000e0000 */
[----:B------:R-:W-:Y:S01]  /*9e00*/  VIADD R8, R8, 0x300 ;  /* 0x0000030008087836 */ /* 0x000fe20000000000 */
[----:B------:R-:W-:Y:S01]  /*9e10*/  MOV R13, 0x40000040 ;  /* 0x40000040000d7802 */ /* 0x000fe20000000f00 */
[----:B------:R-:W-:Y:S02]  /*9e20*/  WARPGROUP.DEPBAR.LE gsb0, 0x0 ;  /* 0x00008000000079c5 */ /* 0x000fe40000010000 */
[----:B------:R-:W-:-:S12]  /*9e30*/  WARPGROUP.ARRIVE ;  /* 0x00000000000079c5 */ /* 0x000fd80000000000 */
[----:B------:R-:W-:Y:S01]  /*9e40*/  HGMMA.64x192x16.F32.BF16 R24, R184, gdesc[UR4].tnspB, R24, gsb0 ;  /* 0x42e00004b8187df0 */ /* 0x000fe20008001818 */
[----:B------:R-:W-:Y:S02]  /*9e50*/  R2UR UR6, R12 ;  /* 0x000000000c0672ca */ /* 0x000fe400000e0000 */
[----:B------:R-:W-:Y:S01]  /*9e60*/  R2UR UR7, R13 ;  /* 0x000000000d0772ca */ /* 0x000fe200000e0000 */
[----:B------:R-:W-:Y:S02]  /*9e70*/  WARPGROUP.DEPBAR.LE gsb0, 0x0 ;  /* 0x00008000000079c5 */ /* 0x000fe40000010000 */
[----:B------:R-:W-:-:S14]  /*9e80*/  WARPGROUP.ARRIVE ;  /* 0x00000000000079c5 */ /* 0x000fdc0000000000 */
[----:B------:R-:W-:Y:S01]  /*9e90*/  HGMMA.64x192x16.F32.BF16 R24, R180, gdesc[UR4].tnspB, R24, gsb0 ;  /* 0x42e00004b4187df0 */ /* 0x000fe20008001818 */
[----:B------:R-:W-:Y:S01]  /*9ea0*/  R2UR UR6, R8 ;  /* 0x00000000080672ca */ /* 0x000fe200000e0000 */
[----:B-1----:R-:W-:Y:S01]  /*9eb0*/  FADD.FTZ R8, R5, R6 ;  /* 0x0000000605087221 */ /* 0x002fe20000010000 */
[----:B------:R-:W-:Y:S01]  /*9ec0*/  R2UR UR7, R9 ;  /* 0x00000000090772ca */ /* 0x000fe200000e0000 */
[----:B------:R-:W0:Y:S04]  /*9ed0*/  SHFL.BFLY PT, R5, R2, 0x1, 0x1f ;  /* 0x0c201f0002057f89 */ /* 0x000e2800000e0000 */
[----:B------:R-:W1:Y:S01]  /*9ee0*/  SHFL.BFLY PT, R9, R8, 0x1, 0x1f ;  /* 0x0c201f0008097f89 */ /* 0x000e6200000e0000 */
[----:B0-----:R-:W-:Y:S01]  /*9ef0*/  FADD.FTZ R12, R2, R5 ;  /* 0x00000005020c7221 */ /* 0x001fe20000010000 */
[----:B------:R-:W-:Y:S01]  /*9f00*/  IMAD.MOV.U32 R5, RZ, RZ, RZ ;  /* 0x000000ffff057224 */ /* 0x000fe200078e00ff */
[----:B------:R-:W-:Y:S01]  /*9f10*/  SEL R2, RZ, 0x1, P2 ;  /* 0x00000001ff027807 */ /* 0x000fe20001000000 */
[----:B-1----:R-:W-:-:S02]  /*9f20*/  FADD.FTZ R13, R8, R9 ;  /* 0x00000009080d7221 */ /* 0x002fc40000010000 */
[----:B------:R-:W-:Y:S01]  /*9f30*/  FSETP.NE.FTZ.AND P0, PT, R12, RZ, PT ;  /* 0x000000ff0c00720b */ /* 0x000fe20003f15000 */
[----:B------:R-:W-:Y:S01]  /*9f40*/  IMAD.MOV.U32 R8, RZ, RZ, RZ ;  /* 0x000000ffff087224 */ /* 0x000fe200078e00ff */
[----:B------:R-:W-:Y:S01]  /*9f50*/  LOP3.LUT R17, R17, R2, RZ, 0x3c, !PT ;  /* 0x0000000211117212 */ /* 0x000fe200078e3cff */
[----:B------:R-:W-:Y:S01]  /*9f60*/  IMAD.MOV.U32 R2, RZ, RZ, -0x800000 ;  /* 0xff800000ff027424 */ /* 0x000fe200078e00ff */
[----:B------:R-:W-:-:S09]  /*9f70*/  FSETP.NE.FTZ.AND P3, PT, R13, RZ, PT ;  /* 0x000000ff0d00720b */ /* 0x000fd20003f75000 */
[----:B------:R-:W0:Y:S01]  /*9f80*/  @P0 MUFU.LG2 R9, R12 ;  /* 0x0000000c00090308 */ /* 0x000e220000000c00 */
[----:B------:R-:W-:-:S03]  /*9f90*/  @P0 FMUL.FTZ R7, R0, 0.69314718246459960938 ;  /* 0x3f31721800070820 */ /* 0x000fc60000410000 */
[----:B------:R-:W-:-:S04]  /*9fa0*/  @P3 FMUL.FTZ R11, R0, 0.69314718246459960938 ;  /* 0x3f317218000b3820 */ /* 0x000fc80000410000 */
[----:B------:R-:W1:Y:S08]  /*9fb0*/  @P3 MUFU.LG2 R6, R13 ;  /* 0x0000000d00063308 */ /* 0x000e700000000c00 */
[----:B------:R-:W2:Y:S01]  /*9fc0*/  @P3 MUFU.RCP R8, R13 ;  /* 0x0000000d00083308 */ /* 0x000ea20000001000 */
[----:B0-----:R-:W-:-:S04]  /*9fd0*/  @P0 FMUL.FTZ R0, R9, 0.69314718246459960938 ;  /* 0x3f31721809000820 */ /* 0x001fc80000410000 */
[----:B------:R-:W-:-:S03]  /*9fe0*/  @P0 FFMA.FTZ R20, R7, R4, R0 ;  /* 0x0000000407140223 */ /* 0x000fc60000010000 */
[----:B------:R-:W0:Y:S01]  /*9ff0*/  @P0 MUFU.RCP R5, R12 ;  /* 0x0000000c00050308 */ /* 0x000e220000001000 */
[----:B-1----:R-:W-:Y:S01]  /*a000*/  @P3 FMUL.FTZ R6, R6, 0.69314718246459960938 ;  /* 0x3f31721806063820 */ /* 0x002fe20000410000 */
[----:B------:R-:W-:-:S03]  /*a010*/  PLOP3.LUT P0, PT, PT, PT, PT, 0x8, 0x0 ;  /* 0x000000000000781c */ /* 0x000fc60003f0e170 */
[----:B------:R-:W-:Y:S01]  /*a020*/  @P3 FFMA.FTZ R2, R11, R3, R6 ;  /* 0x000000030b023223 */ /* 0x000fe20000010006 */
[----:B------:R-:W-:Y:S02]  /*a030*/  WARPGROUP.DEPBAR.LE gsb0, 0x0 ;  /* 0x00008000000079c5 */ /* 0x000fe40000010000 */
[----:B------:R-:W-:-:S06]  /*a040*/  WARPGROUP.ARRIVE ;  /* 0x00000000000079c5 */ /* 0x000fcc0000000000 */
[----:B------:R-:W-:Y:S03]  /*a050*/  HGMMA.64x192x16.F32.BF16 R24, R176, gdesc[UR4].tnspB, R24, gsb0 ;  /* 0x42e00004b0187df0 */ /* 0x000fe60008001818 */
[----:B------:R-:W-:Y:S02]  /*a060*/  WARPGROUP.DEPBAR.LE gsb0, 0x0 ;  /* 0x00008000000079c5 */ /* 0x000fe40000010000 */
[----:B------:R1:W-:Y:S01]  /*a070*/  @!P1 SYNCS.ARRIVE.TRANS64.RED.A1T0 RZ, [R10+URZ], RZ ;  /* 0x000000ff0aff99a7 */ /* 0x0003e2000810043f */
[-C--:B--2---:R-:W-:Y:S01]  /*a080*/  FMUL.FTZ R131, R47, R8.reuse ;  /* 0x000000082f837220 */ /* 0x084fe20000410000 */
        /* <DEDUP_REMOVED lines=94> */
[----:B-1----:R-:W-:-:S07]  /*a670*/  FMUL.FTZ R119, R119, R8 ;  /* 0x0000000877777220 */ /* 0x002fce0000410000 */
.L_x_3107:
[----:B------:R-:W0:Y:S01]  /*a680*/  S2R R5, SR_CgaCtaId ;  /* 0x0000000000057919 */ /* 0x000e220000008800 */
[----:B------:R-:W-:Y:S01]  /*a690*/  MOV R42, 0x400 ;  /* 0x00000400002a7802 */ /* 0x000fe20000000f00 */
[----:B------:R-:W-:Y:S01]  /*a6a0*/  BSSY B0, `(.L_x_3129) ;  /* 0x0000234000007945 */ /* 0x000fe20003800000 */
[----:B------:R-:W-:Y:S02]  /*a6b0*/  BAR.SYNC.DEFER_BLOCKING 0x5, 0x120 ;  /* 0x0144800000007b1d */ /* 0x000fe40000010000 */
[----:B0-----:R-:W-:-:S05]  /*a6c0*/  LEA R42, R5, R42, 0x18 ;  /* 0x0000002a052a7211 */ /* 0x001fca00078ec0ff */
[----:B------:R0:W1:Y:S01]  /*a6d0*/  LDS.128 R100, [R42+0x368d0] ;  /* 0x0368d0002a647984 */ /* 0x0000620000000c00 */
[----:B------:R-:W-:Y:S06]  /*a6e0*/  BAR.ARV 0x4, 0x120 ;  /* 0x0104800000007b1d */ /* 0x000fec0000002000 */
[----:B------:R-:W-:Y:S05]  /*a6f0*/  @P0 BRA `(.L_x_3130) ;  /* 0x0000001800080947 */ /* 0x000fea0003800000 */
[----:B------:R-:W2:Y:S01]  /*a700*/  S2R R5, SR_SWINHI ;  /* 0x0000000000057919 */ /* 0x000ea20000002f00 */
[----:B------:R-:W-:Y:S01]  /*a710*/  F2FP.BF16.F32.PACK_AB R6, R7, R6 ;  /* 0x000000060706723e */ /* 0x000fe200000010ff */
[----:B------:R-:W-:Y:S01]  /*a720*/  ULDC.64 UR4, c[0x0][0xbe0] ;  /* 0x0002f80000047ab9 */ /* 0x000fe20000000a00 */
        /* <DEDUP_REMOVED lines=16> */
[----:B--2---:R-:W-:-:S02]  /*a830*/  MOV R33, R5 ;  /* 0x0000000500217202 */ /* 0x004fc40000000f00 */
[----:B------:R-:W-:Y:S02]  /*a840*/  F2FP.BF16.F32.PACK_AB R114, R117, R116 ;  /* 0x000000747572723e */ /* 0x000fe400000010ff */
[----:B------:R-:W-:Y:S01]  /*a850*/  F2FP.BF16.F32.PACK_AB R115, R119, R118 ;  /* 0x000000767773723e */ /* 0x000fe200000010ff */
[----:B------:R-:W-:-:S03]  /*a860*/  IMAD.WIDE R4, R213, 0x2, R32 ;  /* 0x00000002d5047825 */ /* 0x000fc600078e0220 */
[C---:B------:R-:W-:Y:S02]  /*a870*/  IADD3 R55, P2, R4.reuse, 0x20, RZ ;  /* 0x0000002004377810 */ /* 0x040fe40007f5e0ff */
[C---:B------:R-:W-:Y:S02]  /*a880*/  IADD3 R139, P6, R4.reuse, 0x60, RZ ;  /* 0x00000060048b7810 */ /* 0x040fe40007fde0ff */
[C---:B------:R-:W-:Y:S01]  /*a890*/  LOP3.LUT R25, R4.reuse, 0x380, RZ, 0xc0, !PT ;  /* 0x0000038004197812 */ /* 0x040fe200078ec0ff */
[--C-:B------:R-:W-:Y:S01]  /*a8a0*/  IMAD.X R9, RZ, RZ, R5.reuse, P2 ;  /* 0x000000ffff097224 */ /* 0x100fe200010e0605 */
[C---:B------:R-:W-:Y:S01]  /*a8b0*/  IADD3 R95, P1, R4.reuse, 0x40, RZ ;  /* 0x00000040045f7810 */ /* 0x040fe20007f3e0ff */
[--C-:B------:R-:W-:Y:S01]  /*a8c0*/  IMAD.X R13, RZ, RZ, R5.reuse, P6 ;  /* 0x000000ffff0d7224 */ /* 0x100fe200030e0605 */
[----:B------:R-:W-:Y:S02]  /*a8d0*/  IADD3 R141, P5, R4, 0x4000, RZ ;  /* 0x00004000048d7810 */ /* 0x000fe40007fbe0ff */
[----:B------:R-:W-:Y:S01]  /*a8e0*/  LOP3.LUT R8, R55, 0x380, RZ, 0xc0, !PT ;  /* 0x0000038037087812 */ /* 0x000fe200078ec0ff */
[--C-:B------:R-:W-:Y:S01]  /*a8f0*/  IMAD.X R11, RZ, RZ, R5.reuse, P1 ;  /* 0x000000ffff0b7224 */ /* 0x100fe200008e0605 */
[----:B------:R-:W-:Y:S01]  /*a900*/  LOP3.LUT R12, R139, 0x380, RZ, 0xc0, !PT ;  /* 0x000003808b0c7812 */ /* 0x000fe200078ec0ff */
[----:B------:R-:W-:Y:S01]  /*a910*/  IMAD.X R15, RZ, RZ, R5, P5 ;  /* 0x000000ffff0f7224 */ /* 0x000fe200028e0605 */
[----:B------:R-:W-:-:S02]  /*a920*/  SHF.R.U64 R25, R25, 0x3, RZ ;  /* 0x0000000319197819 */ /* 0x000fc400000012ff */
[C---:B------:R-:W-:Y:S02]  /*a930*/  IADD3 R143, P0, R4.reuse, 0x4020, RZ ;  /* 0x00004020048f7810 */ /* 0x040fe40007f1e0ff */
[C---:B------:R-:W-:Y:S02]  /*a940*/  IADD3 R145, P4, R4.reuse, 0x4040, RZ ;  /* 0x0000404004917810 */ /* 0x040fe40007f9e0ff */
[C---:B------:R-:W-:Y:S01]  /*a950*/  IADD3 R147, P3, R4.reuse, 0x4060, RZ ;  /* 0x0000406004937810 */ /* 0x040fe20007f7e0ff */
[--C-:B------:R-:W-:Y:S01]  /*a960*/  IMAD.X R27, RZ, RZ, R5.reuse, P0 ;  /* 0x000000ffff1b7224 */ /* 0x100fe200000e0605 */
[C---:B------:R-:W-:Y:S01]  /*a970*/  IADD3 R149, P2, R4.reuse, 0x8000, RZ ;  /* 0x0000800004957810 */ /* 0x040fe20007f5e0ff */
[--C-:B------:R-:W-:Y:S01]  /*a980*/  IMAD.X R29, RZ, RZ, R5.reuse, P4 ;  /* 0x000000ffff1d7224 */ /* 0x100fe200020e0605 */
[C---:B------:R-:W-:Y:S01]  /*a990*/  IADD3 R151, P1, R4.reuse, 0x8020, RZ ;  /* 0x0000802004977810 */ /* 0x040fe20007f3e0ff */
[----:B------:R-:W-:Y:S01]  /*a9a0*/  IMAD.X R31, RZ, RZ, R5, P3 ;  /* 0x000000ffff1f7224 */ /* 0x000fe200018e0605 */
[----:B------:R-:W-:-:S02]  /*a9b0*/  IADD3 R153, P6, R4, 0x8040, RZ ;  /* 0x0000804004997810 */ /* 0x000fc40007fde0ff */
[----:B------:R-:W-:Y:S01]  /*a9c0*/  IADD3 R82, P5, R4, 0x8060, RZ ;  /* 0x0000806004527810 */ /* 0x000fe20007fbe0ff */
[--C-:B------:R-:W-:Y:S01]  /*a9d0*/  IMAD.X R37, RZ, RZ, R5.reuse, P1 ;  /* 0x000000ffff257224 */ /* 0x100fe200008e0605 */
[----:B------:R-:W-:Y:S01]  /*a9e0*/  SHF.R.U64 R8, R8, 0x3, RZ ;  /* 0x0000000308087819 */ /* 0x000fe200000012ff */
[--C-:B------:R-:W-:Y:S01]  /*a9f0*/  IMAD.X R39, RZ, RZ, R5.reuse, P6 ;  /* 0x000000ffff277224 */ /* 0x100fe200030e0605 */
[----:B------:R-:W-:Y:S02]  /*aa00*/  SHF.R.U64 R12, R12, 0x3, RZ ;  /* 0x000000030c0c7819 */ /* 0x000fe400000012ff */
[----:B------:R-:W-:Y:S01]  /*aa10*/  LOP3.LUT R4, R25, R4, RZ, 0x3c, !PT ;  /* 0x0000000419047212 */ /* 0x000fe200078e3cff */
[----:B------:R-:W-:Y:S01]  /*aa20*/  IMAD.X R25, RZ, RZ, R5, P5 ;  /* 0x000000ffff197224 */ /* 0x000fe200028e0605 */
[----:B------:R-:W-:Y:S02]  /*aa30*/  LOP3.LUT R8, R8, R55, RZ, 0x3c, !PT ;  /* 0x0000003708087212 */ /* 0x000fe400078e3cff */
[----:B------:R-:W-:-:S02]  /*aa40*/  LOP3.LUT R12, R12, R139, RZ, 0x3c, !PT ;  /* 0x0000008b0c0c7212 */ /* 0x000fc400078e3cff */
[----:B------:R-:W-:Y:S02]  /*aa50*/  MOV R139, R4 ;  /* 0x00000004008b7202 */ /* 0x000fe40000000f00 */
[----:B------:R-:W-:Y:S02]  /*aa60*/  LOP3.LUT R10, R95, 0x380, RZ, 0xc0, !PT ;  /* 0x000003805f0a7812 */ /* 0x000fe400078ec0ff */
[----:B------:R-:W-:Y:S02]  /*aa70*/  F2FP.BF16.F32.PACK_AB R4, R121, R24 ;  /* 0x000000187904723e */ /* 0x000fe400000010ff */
[----:B------:R-:W-:Y:S02]  /*aa80*/  LOP3.LUT R14, R141, 0x380, RZ, 0xc0, !PT ;  /* 0x000003808d0e7812 */ /* 0x000fe400078ec0ff */
[----:B------:R-:W-:Y:S02]  /*aa90*/  LOP3.LUT R24, R151, 0x380, RZ, 0xc0, !PT ;  /* 0x0000038097187812 */ /* 0x000fe400078ec0ff */
[----:B------:R-:W-:-:S02]  /*aaa0*/  LOP3.LUT R26, R143, 0x380, RZ, 0xc0, !PT ;  /* 0x000003808f1a7812 */ /* 0x000fc400078ec0ff */
[----:B------:R-:W-:Y:S02]  /*aab0*/  LOP3.LUT R55, R82, 0x380, RZ, 0xc0, !PT ;  /* 0x0000038052377812 */ /* 0x000fe400078ec0ff */
[----:B------:R-:W-:Y:S02]  /*aac0*/  MOV R121, R8 ;  /* 0x0000000800797202 */ /* 0x000fe40000000f00 */
[----:B------:R-:W-:Y:S02]  /*aad0*/  LOP3.LUT R28, R145, 0x380, RZ, 0xc0, !PT ;  /* 0x00000380911c7812 */ /* 0x000fe400078ec0ff */
[----:B------:R-:W-:Y:S02]  /*aae0*/  LOP3.LUT R30, R147, 0x380, RZ, 0xc0, !PT ;  /* 0x00000380931e7812 */ /* 0x000fe400078ec0ff */
[----:B------:R-:W-:Y:S02]  /*aaf0*/  F2FP.BF16.F32.PACK_AB R8, R41, R40 ;  /* 0x000000282908723e */ /* 0x000fe400000010ff */
[----:B------:R-:W-:Y:S01]  /*ab00*/  IADD3.X R35, RZ, R5, RZ, P2, !PT ;  /* 0x00000005ff237210 */ /* 0x000fe200017fe4ff */
[----:B------:R-:W2:Y:S01]  /*ab10*/  LDC.64 R40, c[0x0][0xbd8] ;  /* 0x0002f600ff287b82 */ /* 0x000ea20000000a00 */
[----:B------:R-:W-:-:S02]  /*ab20*/  SHF.R.U64 R10, R10, 0x3, RZ ;  /* 0x000000030a0a7819 */ /* 0x000fc400000012ff */
[----:B------:R-:W-:Y:S02]  /*ab30*/  SHF.R.U64 R14, R14, 0x3, RZ ;  /* 0x000000030e0e7819 */ /* 0x000fe400000012ff */
[----:B------:R-:W-:-:S03]  /*ab40*/  F2FP.BF16.F32.PACK_AB R5, R137, R138 ;  /* 0x0000008a8905723e */ /* 0x000fc600000010ff */
[----:B------:R-:W-:Y:S01]  /*ab50*/  BAR.SYNC.DEFER_BLOCKING 0x1, 0x100 ;  /* 0x0044000000007b1d */ /* 0x000fe20000010000 */
[----:B------:R-:W-:Y:S02]  /*ab60*/  SHF.R.U64 R24, R24, 0x3, RZ ;  /* 0x0000000318187819 */ /* 0x000fe400000012ff */
[----:B------:R-:W-:Y:S02]  /*ab70*/  SHF.R.U64 R26, R26, 0x3, RZ ;  /* 0x000000031a1a7819 */ /* 0x000fe400000012ff */
[----:B------:R-:W-:Y:S02]  /*ab80*/  SHF.R.U64 R55, R55, 0x3, RZ ;  /* 0x0000000337377819 */ /* 0x000fe400000012ff */
[----:B------:R-:W-:Y:S02]  /*ab90*/  SHF.R.U64 R28, R28, 0x3, RZ ;  /* 0x000000031c1c7819 */ /* 0x000fe400000012ff */
[----:B------:R-:W-:Y:S02]  /*aba0*/  SHF.R.U64 R30, R30, 0x3, RZ ;  /* 0x000000031e1e7819 */ /* 0x000fe400000012ff */
[----:B------:R-:W-:-:S02]  /*abb0*/  LOP3.LUT R10, R10, R95, RZ, 0x3c, !PT ;  /* 0x0000005f0a0a7212 */ /* 0x000fc400078e3cff */
[----:B------:R-:W-:Y:S02]  /*abc0*/  LOP3.LUT R14, R14, R141, RZ, 0x3c, !PT ;  /* 0x0000008d0e0e7212 */ /* 0x000fe400078e3cff */
[----:B------:R-:W-:Y:S02]  /*abd0*/  LOP3.LUT R36, R24, R151, RZ, 0x3c, !PT ;  /* 0x0000009718247212 */ /* 0x000fe400078e3cff */
[----:B------:R-:W-:Y:S02]  /*abe0*/  LOP3.LUT R26, R26, R143, RZ, 0x3c, !PT ;  /* 0x0000008f1a1a7212 */ /* 0x000fe400078e3cff */
[----:B------:R-:W-:Y:S02]  /*abf0*/  LOP3.LUT R24, R55, R82, RZ, 0x3c, !PT ;  /* 0x0000005237187212 */ /* 0x000fe400078e3cff */
[----:B------:R-:W-:Y:S02]  /*ac00*/  LOP3.LUT R28, R28, R145, RZ, 0x3c, !PT ;  /* 0x000000911c1c7212 */ /* 0x000fe400078e3cff */
[----:B------:R-:W-:Y:S01]  /*ac10*/  LOP3.LUT R30, R30, R147, RZ, 0x3c, !PT ;  /* 0x000000931e1e7212 */ /* 0x000fe200078e3cff */
[----:B------:R3:W-:Y:S01]  /*ac20*/  STSM.16.M88.4 [R139], R4 ;  /* 0x000000048b007844 */ /* 0x0007e20000000200 */
[----:B------:R-:W-:-:S02]  /*ac30*/  MOV R120, R10 ;  /* 0x0000000a00787202 */ /* 0x000fc40000000f00 */
[----:B-1----:R-:W-:Y:S02]  /*ac40*/  MOV R100, R12 ;  /* 0x0000000c00647202 */ /* 0x002fe40000000f00 */
[----:B------:R-:W-:Y:S02]  /*ac50*/  MOV R95, R14 ;  /* 0x0000000e005f7202 */ /* 0x000fe40000000f00 */
[----:B------:R-:W-:Y:S02]  /*ac60*/  F2FP.BF16.F32.PACK_AB R9, R134, R127 ;  /* 0x0000007f8609723e */ /* 0x000fe400000010ff */
[----:B------:R-:W-:Y:S02]  /*ac70*/  F2FP.BF16.F32.PACK_AB R10, R45, R44 ;  /* 0x0000002c2d0a723e */ /* 0x000fe400000010ff */
[----:B------:R-:W-:Y:S02]  /*ac80*/  F2FP.BF16.F32.PACK_AB R11, R131, R126 ;  /* 0x0000007e830b723e */ /* 0x000fe400000010ff */
[----:B------:R-:W-:-:S02]  /*ac90*/  MOV R94, R26 ;  /* 0x0000001a005e7202 */ /* 0x000fc40000000f00 */
[----:B------:R-:W-:Y:S02]  /*aca0*/  F2FP.BF16.F32.PACK_AB R12, R49, R48 ;  /* 0x00000030310c723e */ /* 0x000fe400000010ff */
[----:B---3--:R-:W-:Y:S02]  /*acb0*/  F2FP.BF16.F32.PACK_AB R4, R122, R3 ;  /* 0x000000037a04723e */ /* 0x008fe400000010ff */
[----:B------:R-:W-:Y:S02]  /*acc0*/  F2FP.BF16.F32.PACK_AB R5, R136, R129 ;  /* 0x000000818805723e */ /* 0x000fe400000010ff */
[----:B------:R-:W-:Y:S02]  /*acd0*/  F2FP.BF16.F32.PACK_AB R6, R21, R0 ;  /* 0x000000001506723e */ /* 0x000fe400000010ff */
[----:B------:R-:W-:Y:S02]  /*ace0*/  F2FP.BF16.F32.PACK_AB R7, R133, R128 ;  /* 0x000000808507723e */ /* 0x000fe400000010ff */
[----:B------:R-:W-:-:S02]  /*acf0*/  F2FP.BF16.F32.PACK_AB R13, R130, R125 ;  /* 0x0000007d820d723e */ /* 0x000fc400000010ff */
[----:B------:R-:W-:Y:S01]  /*ad00*/  F2FP.BF16.F32.PACK_AB R14, R53, R52 ;  /* 0x00000034350e723e */ /* 0x000fe200000010ff */
[----:B------:R1:W-:Y:S01]  /*ad10*/  STSM.16.M88.4 [R121], R4 ;  /* 0x0000000479007844 */ /* 0x0003e20000000200 */
[----:B------:R-:W-:Y:S02]  /*ad20*/  F2FP.BF16.F32.PACK_AB R15, R132, R51 ;  /* 0x00000033840f723e */ /* 0x000fe400000010ff */
[----:B------:R-:W-:Y:S01]  /*ad30*/  MOV R0, R24 ;  /* 0x0000001800007202 */ /* 0x000fe20000000f00 */
[----:B------:R3:W-:Y:S01]  /*ad40*/  STSM.16.M88.4 [R120], R8 ;  /* 0x0000000878007844 */ /* 0x0007e20000000200 */
[----:B------:R-:W-:Y:S02]  /*ad50*/  LOP3.LUT R34, R149, 0x380, RZ, 0xc0, !PT ;  /* 0x0000038095227812 */ /* 0x000fe400078ec0ff */
[----:B------:R-:W-:Y:S01]  /*ad60*/  MOV R82, R28 ;  /* 0x0000001c00527202 */ /* 0x000fe20000000f00 */
[----:B------:R-:W-:Y:S01]  /*ad70*/  STSM.16.M88.4 [R100], R12 ;  /* 0x0000000c64007844 */ /* 0x000fe20000000200 */
[----:B------:R-:W-:-:S02]  /*ad80*/  MOV R55, R30 ;  /* 0x0000001e00377202 */ /* 0x000fc40000000f00 */
[----:B------:R-:W-:Y:S02]  /*ad90*/  F2FP.BF16.F32.PACK_AB R24, R57, R56 ;  /* 0x000000383918723e */ /* 0x000fe400000010ff */
        /* <DEDUP_REMOVED lines=8> */
[----:B------:R-:W-:Y:S02]  /*ae20*/  LOP3.LUT R38, R153, 0x380, RZ, 0xc0, !PT ;  /* 0x0000038099267812 */ /* 0x000fe400078ec0ff */
[----:B-1----:R-:W-:Y:S01]  /*ae30*/  F2FP.BF16.F32.PACK_AB R4, R73, R72 ;  /* 0x000000484904723e */ /* 0x002fe200000010ff */
[----:B------:R-:W-:Y:S01]  /*ae40*/  STSM.16.M88.4 [R94], R28 ;  /* 0x0000001c5e007844 */ /* 0x000fe20000000200 */
[----:B------:R-:W-:Y:S02]  /*ae50*/  F2FP.BF16.F32.PACK_AB R5, R75, R74 ;  /* 0x0000004a4b05723e */ /* 0x000fe400000010ff */
[----:B------:R-:W-:Y:S02]  /*ae60*/  F2FP.BF16.F32.PACK_AB R6, R77, R76 ;  /* 0x0000004c4d06723e */ /* 0x000fe400000010ff */
[----:B------:R-:W-:-:S02]  /*ae70*/  F2FP.BF16.F32.PACK_AB R7, R79, R78 ;  /* 0x0000004e4f07723e */ /* 0x000fc400000010ff */
[----:B------:R-:W-:Y:S02]  /*ae80*/  SHF.R.U64 R34, R34, 0x3, RZ ;  /* 0x0000000322227819 */ /* 0x000fe400000012ff */
[----:B------:R-:W-:Y:S01]  /*ae90*/  SHF.R.U64 R38, R38, 0x3, RZ ;  /* 0x0000000326267819 */ /* 0x000fe200000012ff */
[----:B------:R1:W-:Y:S01]  /*aea0*/  STSM.16.M88.4 [R82], R4 ;  /* 0x0000000452007844 */ /* 0x0003e20000000200 */
[----:B---3--:R-:W-:Y:S02]  /*aeb0*/  F2FP.BF16.F32.PACK_AB R8, R81, R80 ;  /* 0x000000505108723e */ /* 0x008fe400000010ff */
[----:B------:R-:W-:Y:S02]  /*aec0*/  F2FP.BF16.F32.PACK_AB R9, R83, R46 ;  /* 0x0000002e5309723e */ /* 0x000fe400000010ff */
[----:B------:R-:W-:Y:S02]  /*aed0*/  F2FP.BF16.F32.PACK_AB R10, R85, R84 ;  /* 0x00000054550a723e */ /* 0x000fe400000010ff */
[----:B------:R-:W-:-:S02]  /*aee0*/  F2FP.BF16.F32.PACK_AB R11, R87, R86 ;  /* 0x00000056570b723e */ /* 0x000fc400000010ff */
[----:B------:R-:W-:Y:S02]  /*aef0*/  LOP3.LUT R34, R34, R149, RZ, 0x3c, !PT ;  /* 0x0000009522227212 */ /* 0x000fe400078e3cff */
[----:B------:R-:W-:Y:S01]  /*af00*/  LOP3.LUT R38, R38, R153, RZ, 0x3c, !PT ;  /* 0x0000009926267212 */ /* 0x000fe200078e3cff */
[----:B------:R3:W-:Y:S01]  /*af10*/  STSM.16.M88.4 [R55], R8 ;  /* 0x0000000837007844 */ /* 0x0007e20000000200 */
[----:B------:R-:W-:Y:S02]  /*af20*/  MOV R34, R34 ;  /* 0x0000002200227202 */ /* 0x000fe40000000f00 */
[----:B------:R-:W-:Y:S01]  /*af30*/  MOV R36, R36 ;  /* 0x0000002400247202 */ /* 0x000fe20000000f00 */
[----:B-1----:R-:W-:Y:S01]  /*af40*/  IMAD.SHL.U32 R5, R204, 0x4, RZ ;  /* 0x00000004cc057824 */ /* 0x002fe200078e00ff */
[----:B------:R-:W-:Y:S01]  /*af50*/  MOV R38, R38 ;  /* 0x0000002600267202 */ /* 0x000fe20000000f00 */
[----:B------:R1:W-:Y:S01]  /*af60*/  STSM.16.M88.4 [R34], R88 ;  /* 0x0000005822007844 */ /* 0x0003e20000000200 */
[----:B--2---:R-:W-:-:S02]  /*af70*/  ISETP.NE.U32.AND P0, PT, R40, RZ, PT ;  /* 0x000000ff2800720c */ /* 0x004fc40003f05070 */
[----:B------:R-:W-:Y:S01]  /*af80*/  IADD3 R6, P1, R5, R40, RZ ;  /* 0x0000002805067210 */ /* 0x000fe20007f3e0ff */
[----:B------:R1:W-:Y:S01]  /*af90*/  STSM.16.M88.4 [R36], R96 ;  /* 0x0000006024007844 */ /* 0x0003e20000000200 */
[----:B------:R-:W2:Y:S01]  /*afa0*/  LDC R21, c[0x0][0xa88] ;  /* 0x0002a200ff157b82 */ /* 0x000ea20000000800 */
[----:B------:R-:W-:Y:S01]  /*afb0*/  ISETP.NE.AND.EX P0, PT, R41, RZ, PT, P0 ;  /* 0x000000ff2900720c */ /* 0x000fe20003f05300 */
[----:B------:R-:W-:Y:S01]  /*afc0*/  IMAD.MOV.U32 R40, RZ, RZ, RZ ;  /* 0x000000ffff287224 */ /* 0x000fe200078e00ff */
[----:B------:R1:W-:Y:S01]  /*afd0*/  STSM.16.M88.4 [R38], R104 ;  /* 0x0000006826007844 */ /* 0x0003e20000000200 */
[----:B---3--:R-:W-:-:S03]  /*afe0*/  SHF.L.U64.HI R8, R204, 0x2, R207 ;  /* 0x00000002cc087819 */ /* 0x008fc600000102cf */
[----:B------:R1:W-:Y:S02]  /*aff0*/  STSM.16.M88.4 [R0], R112 ;  /* 0x0000007000007844 */ /* 0x0003e40000000200 */
[----:B------:R-:W-:Y:S01]  /*b000*/  IMAD.X R7, R8, 0x1, R41, P1 ;  /* 0x0000000108077824 */ /* 0x000fe200008e0629 */
[----:B------:R-:W-:Y:S01]  /*b010*/  BAR.SYNC.DEFER_BLOCKING 0x1, 0x100 ;  /* 0x0044000000007b1d */ /* 0x000fe20000010000 */
[----:B------:R-:W-:-:S04]  /*b020*/  ISETP.NE.U32.AND P1, PT, RZ, UR4, PT ;  /* 0x00000004ff007c0c */ /* 0x000fc8000bf25070 */
[----:B------:R-:W-:-:S13]  /*b030*/  ISETP.NE.AND.EX P1, PT, RZ, UR5, PT, P1 ;  /* 0x00000005ff007c0c */ /* 0x000fda000bf25310 */
[----:B------:R-:W-:-:S04]  /*b040*/  @P1 IADD3 R4, P2, R5, UR4, RZ ;  /* 0x0000000405041c10 */ /* 0x000fc8000ff5e0ff */
[----:B------:R-:W-:Y:S01]  /*b050*/  @P1 IADD3.X R5, R8, UR5, RZ, P2, !PT ;  /* 0x0000000508051c10 */ /* 0x000fe200097fe4ff */
[----:B------:R1:W5:Y:S01]  /*b060*/  @P0 LDG.E R40, desc[UR60][R6.64] ;  /* 0x0000003c06280981 */ /* 0x000362000c1e1900 */
[----:B------:R-:W-:-:S03]  /*b070*/  IMAD R3, R22, 0x40, R18 ;  /* 0x0000004016037824 */ /* 0x000fc600078e0212 */
[----:B--2---:R1:W5:Y:S01]  /*b080*/  @P1 LDG.E R21, desc[UR60][R4.64] ;  /* 0x0000003c04151981 */ /* 0x004362000c1e1900 */
[----:B------:R-:W-:-:S03]  /*b090*/  IMAD.WIDE R32, R3, 0x2, R32 ;  /* 0x0000000203207825 */ /* 0x000fc600078e0220 */
[----:B------:R-:W-:-:S04]  /*b0a0*/  IADD3 R13, P4, R32, 0x1000, RZ ;  /* 0x00001000200d7810 */ /* 0x000fc80007f9e0ff */
[----:B------:R-:W-:Y:S01]  /*b0b0*/  LOP3.LUT R12, R13, 0x380, RZ, 0xc0, !PT ;  /* 0x000003800d0c7812 */ /* 0x000fe200078ec0ff */
[----:B------:R-:W-:Y:S08]  /*b0c0*/  @P1 BRA `(.L_x_3131) ;  /* 0x0000000000101947 */ /* 0x000ff00003800000 */
[----:B------:R-:W-:Y:S05]  /*b0d0*/  @!P0 BRA `(.L_x_3131) ;  /* 0x00000000000c8947 */ /* 0x000fea0003800000 */
[----:B-1----:R-:W2:Y:S04]  /*b0e0*/  LDG.E R0, desc[UR60][R6.64] ;  /* 0x0000003c06007981 */ /* 0x002ea8000c1e1900 */
[----:B-----5:R-:W2:Y:S02]  /*b0f0*/  LDG.E R21, desc[UR60][R6.64+0x4] ;  /* 0x0000043c06157981 */ /* 0x020ea4000c1e1900 */
[----:B--2---:R-:W-:-:S07]  /*b100*/  IMAD.IADD R21, R21, 0x1, -R0 ;  /* 0x0000000115157824 */ /* 0x004fce00078e0a00 */
.L_x_3131:
[----:B------:R-:W-:Y:S01]  /*b110*/  SHF.R.S32.HI R43, RZ, 0x1f, R205 ;  /* 0x0000001fff2b7819 */ /* 0x000fe200000114cd */
[----:B------:R-:W-:Y:S01]  /*b120*/  ULDC.64 UR4, c[0x0][0xb70] ;  /* 0x0002dc0000047ab9 */ /* 0x000fe20000000a00 */
[----:B-----5:R-:W-:Y:S01]  /*b130*/  SHF.R.S32.HI R41, RZ, 0x1f, R40 ;  /* 0x0000001fff297819 */ /* 0x020fe20000011428 */
[----:B------:R-:W-:Y:S01]  /*b140*/  IMAD R10, R206, 0x80, R212 ;  /* 0x00000080ce0a7824 */ /* 0x000fe200078e02d4 */
[----:B-1----:R-:W-:Y:S01]  /*b150*/  IADD3 R7, P6, R32, 0x3000, RZ ;  /* 0x0000300020077810 */ /* 0x002fe20007fde0ff */
[----:B------:R-:W-:Y:S01]  /*b160*/  IMAD R0, R43, UR4, RZ ;  /* 0x000000042b007c24 */ /* 0x000fe2000f8e02ff */
[----:B------:R-:W-:Y:S01]  /*b170*/  SEL R207, R207, RZ, !P0 ;  /* 0x000000ffcfcf7207 */ /* 0x000fe20004000000 */
[----:B------:R-:W-:Y:S01]  /*b180*/  IMAD.WIDE.U32 R4, R205, UR4, R40 ;  /* 0x00000004cd047c25 */ /* 0x000fe2000f8e0028 */
[----:B------:R-:W-:Y:S02]  /*b190*/  LOP3.LUT R6, R7, 0x380, RZ, 0xc0, !PT ;  /* 0x0000038007067812 */ /* 0x000fe400078ec0ff */
[----:B------:R-:W-:Y:S01]  /*b1a0*/  SEL R65, R204, RZ, !P0 ;  /* 0x000000ffcc417207 */ /* 0x000fe20004000000 */
[----:B------:R-:W-:Y:S01]  /*b1b0*/  IMAD R3, R205, UR5, R0 ;  /* 0x00000005cd037c24 */ /* 0x000fe2000f8e0200 */
[----:B------:R-:W-:Y:S01]  /*b1c0*/  ULDC.64 UR4, c[0x0][0xb78] ;  /* 0x0002de0000047ab9 */ /* 0x000fe20000000a00 */
[----:B------:R-:W-:Y:S01]  /*b1d0*/  SHF.R.U64 R6, R6, 0x3, RZ ;  /* 0x0000000306067819 */ /* 0x000fe200000012ff */
[----:B------:R-:W-:Y:S01]  /*b1e0*/  IMAD R0, R207, UR4, RZ ;  /* 0x00000004cf007c24 */ /* 0x000fe2000f8e02ff */
[C---:B------:R-:W-:Y:S01]  /*b1f0*/  IADD3 R57, P0, R32.reuse, 0x4000, RZ ;  /* 0x0000400020397810 */ /* 0x040fe20007f1e0ff */
[----:B------:R-:W-:Y:S01]  /*b200*/  IMAD.IADD R5, R5, 0x1, R3 ;  /* 0x0000000105057824 */ /* 0x000fe200078e0203 */
[----:B------:R-:W-:-:S02]  /*b210*/  IADD3 R9, P5, R32, 0x2000, RZ ;  /* 0x0000200020097810 */ /* 0x000fc40007fbe0ff */
[----:B------:R-:W-:Y:S01]  /*b220*/  LOP3.LUT R6, R6, R7, RZ, 0x3c, !PT ;  /* 0x0000000706067212 */ /* 0x000fe200078e3cff */
[C---:B------:R-:W-:Y:S01]  /*b230*/  IMAD.WIDE.U32 R4, R65.reuse, UR4, R4 ;  /* 0x0000000441047c25 */ /* 0x040fe2000f8e0004 */
[C---:B------:R-:W-:Y:S02]  /*b240*/  IADD3 R35, P2, R32.reuse, 0x6000, RZ ;  /* 0x0000600020237810 */ /* 0x040fe40007f5e0ff */
[----:B------:R-:W-:Y:S01]  /*b250*/  SHF.R.S32.HI R3, RZ, 0x1f, R10 ;  /* 0x0000001fff037819 */ /* 0x000fe2000001140a */
[----:B------:R-:W-:Y:S01]  /*b260*/  IMAD R7, R65, UR5, R0 ;  /* 0x0000000541077c24 */ /* 0x000fe2000f8e0200 */
[----:B------:R-:W-:Y:S01]  /*b270*/  IADD3 R45, P1, R32, 0x5000, RZ ;  /* 0x00005000202d7810 */ /* 0x000fe20007f3e0ff */
[----:B------:R-:W-:Y:S01]  /*b280*/  ULDC.64 UR4, c[0x0][0xb40] ;  /* 0x0002d00000047ab9 */ /* 0x000fe20000000a00 */
[----:B------:R-:W-:Y:S02]  /*b290*/  IADD3 R0, P3, R10, R4, RZ ;  /* 0x000000040a007210 */ /* 0x000fe40007f7e0ff */
[----:B------:R-:W-:-:S02]  /*b2a0*/  LOP3.LUT R56, R57, 0x380, RZ, 0xc0, !PT ;  /* 0x0000038039387812 */ /* 0x000fc400078ec0ff */
[----:B------:R-:W-:Y:S02]  /*b2b0*/  LOP3.LUT R8, R9, 0x380, RZ, 0xc0, !PT ;  /* 0x0000038009087812 */ /* 0x000fe400078ec0ff */
[----:B------:R-:W-:Y:S02]  /*b2c0*/  LOP3.LUT R34, R35, 0x380, RZ, 0xc0, !PT ;  /* 0x0000038023227812 */ /* 0x000fe400078ec0ff */
[----:B------:R-:W-:Y:S02]  /*b2d0*/  LOP3.LUT R44, R45, 0x380, RZ, 0xc0, !PT ;  /* 0x000003802d2c7812 */ /* 0x000fe400078ec0ff */
[----:B------:R-:W-:Y:S01]  /*b2e0*/  IADD3.X R3, R3, R5, R7, P3, !PT ;  /* 0x0000000503037210 */ /* 0x000fe20001ffe407 */
[----:B------:R-:W-:Y:S01]  /*b2f0*/  IMAD.X R7, RZ, RZ, R33, P6 ;  /* 0x000000ffff077224 */ /* 0x000fe200030e0621 */
[----:B------:R-:W-:Y:S02]  /*b300*/  SHF.R.U64 R56, R56, 0x3, RZ ;  /* 0x0000000338387819 */ /* 0x000fe400000012ff */
[----:B------:R-:W-:-:S02]  /*b310*/  SHF.R.U64 R12, R12, 0x3, RZ ;  /* 0x000000030c0c7819 */ /* 0x000fc400000012ff */
[----:B------:R-:W-:Y:S02]  /*b320*/  SHF.R.U64 R8, R8, 0x3, RZ ;  /* 0x0000000308087819 */ /* 0x000fe400000012ff */
[----:B------:R-:W-:Y:S02]  /*b330*/  LEA R30, P3, R0, UR4, 0x2 ;  /* 0x00000004001e7c11 */ /* 0x000fe4000f8610ff */
        /* <DEDUP_REMOVED lines=8> */
[----:B------:R-:W-:Y:S01]  /*b3c0*/  LEA.HI.X R31, R0, UR5, R3, 0x2, P3 ;  /* 0x00000005001f7c11 */ /* 0x000fe200098f1403 */
[----:B------:R-:W-:Y:S01]  /*b3d0*/  VIADD R0, R10, 0x8 ;  /* 0x000000080a007836 */ /* 0x000fe20000000000 */
[----:B------:R-:W-:Y:S01]  /*b3e0*/  LOP3.LUT R34, R34, R35, RZ, 0x3c, !PT ;  /* 0x0000002322227212 */ /* 0x000fe200078e3cff */
[----:B------:R-:W-:Y:S01]  /*b3f0*/  ULDC.64 UR4, c[0x0][0xaa0] ;  /* 0x0002a80000047ab9 */ /* 0x000fe20000000a00 */
[----:B------:R-:W-:-:S02]  /*b400*/  LOP3.LUT P0, RZ, R209, 0x3, RZ, 0xc0, !PT ;  /* 0x00000003d1ff7812 */ /* 0x000fc4000780c0ff */
[C---:B------:R-:W-:Y:S02]  /*b410*/  IADD3 R25, P3, R32.reuse, 0x7000, RZ ;  /* 0x0000700020197810 */ /* 0x040fe40007f7e0ff */
[C---:B------:R-:W-:Y:S02]  /*b420*/  IADD3 R61, P4, R32.reuse, 0x8000, RZ ;  /* 0x00008000203d7810 */ /* 0x040fe40007f9e0ff */
[C---:B------:R-:W-:Y:S02]  /*b430*/  IADD3 R53, P5, R32.reuse, 0x9000, RZ ;  /* 0x0000900020357810 */ /* 0x040fe40007fbe0ff */
[----:B------:R-:W-:Y:S02]  /*b440*/  IADD3 R37, P6, R32, 0xa000, RZ ;  /* 0x0000a00020257810 */ /* 0x000fe40007fde0ff */
[----:B------:R-:W-:Y:S02]  /*b450*/  IADD3.X R35, RZ, R33, RZ, P2, !PT ;  /* 0x00000021ff237210 */ /* 0x000fe400017fe4ff */
[----:B------:R-:W-:Y:S01]  /*b460*/  LOP3.LUT R44, R44, R45, RZ, 0x3c, !PT ;  /* 0x0000002d2c2c7212 */ /* 0x000fe200078e3cff */
[----:B------:R-:W-:Y:S01]  /*b470*/  IMAD.X R45, RZ, RZ, R33, P1 ;  /* 0x000000ffff2d7224 */ /* 0x000fe200008e0621 */
[----:B------:R-:W-:-:S02]  /*b480*/  IADD3 R3, P2, R32, 0xb000, RZ ;  /* 0x0000b00020037810 */ /* 0x000fc40007f5e0ff */
[----:B------:R-:W-:Y:S02]  /*b490*/  ISETP.GE.OR P1, PT, R10, R21, P0 ;  /* 0x000000150a00720c */ /* 0x000fe40000726670 */
[----:B------:R-:W-:Y:S01]  /*b4a0*/  LOP3.LUT R24, R25, 0x380, RZ, 0xc0, !PT ;  /* 0x0000038019187812 */ /* 0x000fe200078ec0ff */
[----:B------:R-:W-:Y:S01]  /*b4b0*/  IMAD.X R29, RZ, RZ, R33, P2 ;  /* 0x000000ffff1d7224 */ /* 0x000fe200010e0621 */
[----:B------:R-:W-:Y:S02]  /*b4c0*/  LOP3.LUT R60, R61, 0x380, RZ, 0xc0, !PT ;  /* 0x000003803d3c7812 */ /* 0x000fe400078ec0ff */
[----:B------:R-:W-:Y:S02]  /*b4d0*/  LOP3.LUT R52, R53, 0x380, RZ, 0xc0, !PT ;  /* 0x0000038035347812 */ /* 0x000fe400078ec0ff */
[----:B------:R-:W-:Y:S02]  /*b4e0*/  LOP3.LUT R36, R37, 0x380, RZ, 0xc0, !PT ;  /* 0x0000038025247812 */ /* 0x000fe400078ec0ff */
[----:B------:R-:W-:-:S02]  /*b4f0*/  LOP3.LUT R49, R32, 0x380, RZ, 0xc0, !PT ;  /* 0x0000038020317812 */ /* 0x000fc400078ec0ff */
[----:B------:R-:W-:Y:S01]  /*b500*/  ISETP.GE.OR P0, PT, R0, R21, P0 ;  /* 0x000000150000720c */ /* 0x000fe20000706670 */
[----:B------:R-:W-:Y:S01]  /*b510*/  @!P1 STG.E desc[UR60][R30.64], R20 ;  /* 0x000000141e009986 */ /* 0x000fe2000c10193c */
[----:B------:R-:W-:Y:S02]  /*b520*/  LOP3.LUT R0, R3, 0x380, RZ, 0xc0, !PT ;  /* 0x0000038003007812 */ /* 0x000fe400078ec0ff */
[----:B------:R-:W-:Y:S02]  /*b530*/  SHF.R.U64 R24, R24, 0x3, RZ ;  /* 0x0000000318187819 */ /* 0x000fe400000012ff */
[----:B------:R-:W-:Y:S02]  /*b540*/  SHF.R.U64 R60, R60, 0x3, RZ ;  /* 0x000000033c3c7819 */ /* 0x000fe400000012ff */
[----:B------:R-:W-:Y:S02]  /*b550*/  SHF.R.U64 R52, R52, 0x3, RZ ;  /* 0x0000000334347819 */ /* 0x000fe400000012ff */
[----:B------:R-:W-:-:S02]  /*b560*/  SHF.R.U64 R36, R36, 0x3, RZ ;  /* 0x0000000324247819 */ /* 0x000fc400000012ff */
[----:B------:R-:W-:Y:S01]  /*b570*/  SHF.R.U64 R49, R49, 0x3, RZ ;  /* 0x0000000331317819 */ /* 0x000fe200000012ff */
[----:B------:R1:W-:Y:S01]  /*b580*/  @!P0 STG.E desc[UR60][R30.64+0x20], R2 ;  /* 0x000020021e008986 */ /* 0x0003e2000c10193c */
[----:B------:R-:W-:Y:S02]  /*b590*/  SHF.R.U64 R0, R0, 0x3, RZ ;  /* 0x0000000300007819 */ /* 0x000fe400000012ff */
        /* <DEDUP_REMOVED lines=11> */
[----:B------:R-:W5:Y:S01]  /*b650*/  LD.E.128 R12, desc[UR60][R12.64] ;  /* 0x0000003c0c0c7980 */ /* 0x000f62000c101d00 */
[----:B------:R-:W-:-:S03]  /*b660*/  SHF.R.S32.HI R3, RZ, 0x1f, R18 ;  /* 0x0000001fff037819 */ /* 0x000fc60000011412 */
        /* <DEDUP_REMOVED lines=10> */
[----:B-1----:R-:W5:Y:S01]  /*b710*/  LD.E.128 R28, desc[UR60][R28.64] ;  /* 0x0000003c1c1c7980 */ /* 0x002f62000c101d00 */
[----:B------:R-:W-:Y:S01]  /*b720*/  IMAD R23, R41, UR4, RZ ;  /* 0x0000000429177c24 */ /* 0x000fe2000f8e02ff */
[----:B------:R-:W-:Y:S01]  /*b730*/  @!PT LDS RZ, [RZ] ;  /* 0x00000000fffff984 */ /* 0x000fe20000000800 */
[----:B------:R-:W-:Y:S01]  /*b740*/  @!PT LDS RZ, [RZ] ;  /* 0x00000000fffff984 */ /* 0x000fe20000000800 */
[----:B------:R-:W-:Y:S01]  /*b750*/  @!PT LDS RZ, [RZ] ;  /* 0x00000000fffff984 */ /* 0x000fe20000000800 */
[----:B------:R-:W-:Y:S01]  /*b760*/  @!PT LDS RZ, [RZ] ;  /* 0x00000000fffff984 */ /* 0x000fe20000000800 */
[----:B------:R1:W-:Y:S06]  /*b770*/  MEMBAR.ALL.CTA ;  /* 0x0000000000007992 */ /* 0x0003ec0000008000 */
[----:B-1----:R-:W1:Y:S01]  /*b780*/  FENCE.VIEW.ASYNC.S ;  /* 0x00000000000073c6 */ /* 0x002e620000000000 */
[----:B------:R-:W-:-:S02]  /*b790*/  IMAD.MOV.U32 R2, RZ, RZ, R18 ;  /* 0x000000ffff027224 */ /* 0x000fc400078e0012 */
[C---:B------:R-:W-:Y:S02]  /*b7a0*/  IMAD R23, R40.reuse, UR5, R23 ;  /* 0x0000000528177c24 */ /* 0x040fe4000f8e0217 */
[----:B------:R-:W-:Y:S01]  /*b7b0*/  IMAD.WIDE.U32 R2, R40, UR4, R2 ;  /* 0x0000000428027c25 */ /* 0x000fe2000f8e0002 */
[----:B------:R-:W-:-:S03]  /*b7c0*/  ULDC.64 UR4, c[0x0][0xae0] ;  /* 0x0002b80000047ab9 */ /* 0x000fc60000000a00 */
[----:B------:R-:W-:Y:S02]  /*b7d0*/  IMAD R41, R206, -0x80, R21 ;  /* 0xffffff80ce297824 */ /* 0x000fe400078e0215 */
[----:B------:R-:W-:Y:S02]  /*b7e0*/  IMAD.IADD R3, R3, 0x1, R23 ;  /* 0x0000000103037824 */ /* 0x000fe400078e0217 */
[----:B------:R-:W-:Y:S01]  /*b7f0*/  IMAD R40, R43, UR4, RZ ;  /* 0x000000042b287c24 */ /* 0x000fe2000f8e02ff */
[C---:B------:R-:W-:Y:S01]  /*b800*/  ISETP.GE.AND P3, PT, R22.reuse, R41, PT ;  /* 0x000000291600720c */ /* 0x040fe20003f66270 */
[----:B------:R-:W-:Y:S02]  /*b810*/  VIADD R0, R22, 0x20 ;  /* 0x0000002016007836 */ /* 0x000fe40000000000 */
[C---:B------:R-:W-:Y:S02]  /*b820*/  IMAD R23, R205.reuse, UR5, R40 ;  /* 0x00000005cd177c24 */ /* 0x040fe4000f8e0228 */
[----:B------:R-:W-:Y:S01]  /*b830*/  IMAD.WIDE.U32 R2, R205, UR4, R2 ;  /* 0x00000004cd027c25 */ /* 0x000fe2000f8e0002 */
[----:B------:R-:W-:-:S03]  /*b840*/  ULDC.64 UR4, c[0x0][0xae8] ;  /* 0x0002ba0000047ab9 */ /* 0x000fc60000000a00 */
[----:B0-----:R-:W-:Y:S01]  /*b850*/  VIADD R42, R42, 0x36820 ;  /* 0x000368202a2a7836 */ /* 0x001fe20000000000 */
[-C--:B------:R-:W-:Y:S01]  /*b860*/  ISETP.GE.AND P0, PT, R0, R41.reuse, PT ;  /* 0x000000290000720c */ /* 0x080fe20003f06270 */
[C---:B------:R-:W-:Y:S02]  /*b870*/  VIADD R20, R22.reuse, 0x40 ;  /* 0x0000004016147836 */ /* 0x040fe40000000000 */
[----:B------:R-:W-:Y:S01]  /*b880*/  VIADD R21, R22, 0x60 ;  /* 0x0000006016157836 */ /* 0x000fe20000000000 */
[----:B------:R-:W-:Y:S01]  /*b890*/  PRMT R42, RZ, 0x654, R42 ;  /* 0x00000654ff2a7816 */ /* 0x000fe2000000002a */
[----:B------:R-:W-:Y:S02]  /*b8a0*/  IMAD.IADD R3, R3, 0x1, R23 ;  /* 0x0000000103037824 */ /* 0x000fe400078e0217 */
[----:B------:R-:W-:Y:S01]  /*b8b0*/  IMAD R0, R207, UR4, RZ ;  /* 0x00000004cf007c24 */ /* 0x000fe2000f8e02ff */
[-C--:B------:R-:W-:Y:S01]  /*b8c0*/  ISETP.GE.AND P1, PT, R20, R41.reuse, PT ;  /* 0x000000291400720c */ /* 0x080fe20003f26270 */
[----:B-1----:R0:W-:Y:S01]  /*b8d0*/  SYNCS.ARRIVE.TRANS64.RED.A1T0 RZ, [R42+URZ], RZ ;  /* 0x000000ff2aff79a7 */ /* 0x0021e2000810043f */
[----:B------:R-:W-:Y:S01]  /*b8e0*/  ISETP.GE.AND P2, PT, R21, R41, PT ;  /* 0x000000291500720c */ /* 0x000fe20003f46270 */
[C---:B------:R-:W-:Y:S01]  /*b8f0*/  IMAD R43, R65.reuse, UR5, R0 ;  /* 0x00000005412b7c24 */ /* 0x040fe2000f8e0200 */
[----:B------:R-:W-:Y:S01]  /*b900*/  SHF.R.S32.HI R23, RZ, 0x1f, R22 ;  /* 0x0000001fff177819 */ /* 0x000fe20000011416 */
[----:B------:R-:W-:Y:S01]  /*b910*/  IMAD.WIDE.U32 R40, R65, UR4, R2 ;  /* 0x0000000441287c25 */ /* 0x000fe2000f8e0002 */
[----:B------:R-:W-:Y:S03]  /*b920*/  BSSY B1, `(.L_x_3132) ;  /* 0x0000017000017945 */ /* 0x000fe60003800000 */
[----:B------:R-:W-:-:S04]  /*b930*/  IMAD.WIDE R20, R206, 0x80, R22 ;  /* 0x00000080ce147825 */ /* 0x000fc800078e0216 */
[----:B------:R-:W-:Y:S01]  /*b940*/  IMAD.IADD R65, R41, 0x1, R43 ;  /* 0x0000000129417824 */ /* 0x000fe200078e022b */
[----:B0-----:R-:W-:Y:S06]  /*b950*/  @P3 BRA `(.L_x_3133) ;  /* 0x00000000004c3947 */ /* 0x001fec0003800000 */
[----:B------:R-:W-:Y:S01]  /*b960*/  ULDC.64 UR6, c[0x0][0xad8] ;  /* 0x0002b60000067ab9 */ /* 0x000fe20000000a00 */
[----:B------:R-:W-:Y:S01]  /*b970*/  MOV R2, R40 ;  /* 0x0000002800027202 */ /* 0x000fe20000000f00 */
[C---:B------:R-:W-:Y:S01]  /*b980*/  VIADD R0, R18.reuse, 0x40 ;  /* 0x0000004012007836 */ /* 0x040fe20000000000 */
[----:B------:R-:W-:Y:S01]  /*b990*/  ULDC UR4, c[0x0][0xa8c] ;  /* 0x0002a30000047ab9 */ /* 0x000fe20000000800 */
[C---:B------:R-:W-:Y:S01]  /*b9a0*/  VIADD R42, R18.reuse, 0x80 ;  /* 0x00000080122a7836 */ /* 0x040fe20000000000 */
[----:B------:R-:W-:Y:S01]  /*b9b0*/  ISETP.GE.AND P3, PT, R18, UR4, PT ;  /* 0x0000000412007c0c */ /* 0x000fe2000bf66270 */
[----:B------:R-:W-:Y:S01]  /*b9c0*/  IMAD R43, R21, UR6, RZ ;  /* 0x00000006152b7c24 */ /* 0x000fe2000f8e02ff */
        /* <DEDUP_REMOVED lines=9> */
[----:B-----5:R0:W-:Y:S04]  /*ba60*/  @!P3 STG.E.128 desc[UR60][R42.64], R48 ;  /* 0x000000302a00b986 */ /* 0x0201e8000c101d3c */
[----:B------:R0:W-:Y:S04]  /*ba70*/  @!P4 STG.E.128 desc[UR60][R42.64+0x80], R56 ;  /* 0x000080382a00c986 */ /* 0x0001e8000c101d3c */
[----:B------:R0:W-:Y:S02]  /*ba80*/  @!P5 STG.E.128 desc[UR60][R42.64+0x100], R60 ;  /* 0x0001003c2a00d986 */ /* 0x0001e4000c101d3c */
.L_x_3133:
[----:B------:R-:W-:Y:S05]  /*ba90*/  BSYNC B1 ;  /* 0x0000000000017941 */ /* 0x000fea0003800000 */
.L_x_3132:
[----:B------:R-:W-:Y:S04]  /*baa0*/  BSSY B1, `(.L_x_3134) ;  /* 0x0000017000017945 */ /* 0x000fe80003800000 */
[----:B------:R-:W-:Y:S05]  /*bab0*/  @P0 BRA `(.L_x_3135) ;  /* 0x0000000000540947 */ /* 0x000fea0003800000 */
[----:B0-----:R-:W-:Y:S01]  /*bac0*/  IADD3 R43, P0, R20, 0x20, RZ ;  /* 0x00000020142b7810 */ /* 0x001fe20007f1e0ff */
        /* <DEDUP_REMOVED lines=8> */
[----:B------:R-:W-:-:S02]  /*bb50*/  VIADD R42, R18, 0x80 ;  /* 0x00000080122a7836 */ /* 0x000fc40000000000 */
[----:B------:R-:W-:Y:S02]  /*bb60*/  IMAD R0, R0, UR6, RZ ;  /* 0x0000000600007c24 */ /* 0x000fe4000f8e02ff */
[----:B------:R-:W-:Y:S01]  /*bb70*/  IMAD.WIDE.U32 R2, R43, UR6, R2 ;  /* 0x000000062b027c25 */ /* 0x000fe2000f8e0002 */
[----:B------:R-:W-:-:S03]  /*bb80*/  ISETP.GE.AND P5, PT, R42, UR4, PT ;  /* 0x000000042a007c0c */ /* 0x000fc6000bfa6270 */
[----:B------:R-:W-:Y:S01]  /*bb90*/  IMAD R43, R43, UR7, R0 ;  /* 0x000000072b2b7c24 */ /* 0x000fe2000f8e0200 */
[----:B------:R-:W-:Y:S02]  /*bba0*/  ULDC.64 UR6, c[0x0][0xa80] ;  /* 0x0002a00000067ab9 */ /* 0x000fe40000000a00 */
[----:B------:R-:W-:Y:S01]  /*bbb0*/  LEA R42, P0, R2, UR6, 0x1 ;  /* 0x00000006022a7c11 */ /* 0x000fe2000f8008ff */
[----:B------:R-:W-:-:S05]  /*bbc0*/  IMAD.IADD R3, R3, 0x1, R43 ;  /* 0x0000000103037824 */ /* 0x000fca00078e022b */
[----:B------:R-:W-:-:S05]  /*bbd0*/  LEA.HI.X R43, R2, UR7, R3, 0x1, P0 ;  /* 0x00000007022b7c11 */ /* 0x000fca00080f0c03 */
[----:B-----5:R1:W-:Y:S04]  /*bbe0*/  @!P3 STG.E.128 desc[UR60][R42.64], R12 ;  /* 0x0000000c2a00b986 */ /* 0x0203e8000c101d3c */
[----:B------:R1:W-:Y:S04]  /*bbf0*/  @!P4 STG.E.128 desc[UR60][R42.64+0x80], R44 ;  /* 0x0000802c2a00c986 */ /* 0x0003e8000c101d3c */
[----:B------:R1:W-:Y:S02]  /*bc00*/  @!P5 STG.E.128 desc[UR60][R42.64+0x100], R52 ;  /* 0x000100342a00d986 */ /* 0x0003e4000c101d3c */
.L_x_3135:
[----:B------:R-:W-:Y:S05]  /*bc10*/  BSYNC B1 ;  /* 0x0000000000017941 */ /* 0x000fea0003800000 */
.L_x_3134:
[----:B------:R-:W-:Y:S04]  /*bc20*/  BSSY B1, `(.L_x_3136) ;  /* 0x0000017000017945 */ /* 0x000fe80003800000 */
[----:B------:R-:W-:Y:S05]  /*bc30*/  @P1 BRA `(.L_x_3137) ;  /* 0x0000000000541947 */ /* 0x000fea0003800000 */
[----:B-1---5:R-:W-:Y:S01]  /*bc40*/  IADD3 R13, P0, R20, 0x40, RZ ;  /* 0x00000040140d7810 */ /* 0x022fe20007f1e0ff */
        /* <DEDUP_REMOVED lines=19> */
[----:B------:R2:W-:Y:S02]  /*bd80*/  @!P4 STG.E.128 desc[UR60][R12.64+0x100], R36 ;  /* 0x000100240c00c986 */ /* 0x0005e4000c101d3c */
.L_x_3137:
[----:B------:R-:W-:Y:S05]  /*bd90*/  BSYNC B1 ;  /* 0x0000000000017941 */ /* 0x000fea0003800000 */
.L_x_3136:
[----:B------:R-:W-:Y:S05]  /*bda0*/  @P2 BRA `(.L_x_3138) ;  /* 0x0000000c000c2947 */ /* 0x000fea0003800000 */
[----:B--2--5:R-:W-:Y:S01]  /*bdb0*/  IADD3 R9, P0, R20, 0x60, RZ ;  /* 0x0000006014097810 */ /* 0x024fe20007f1e0ff */
[----:B------:R-:W-:Y:S01]  /*bdc0*/  ULDC.64 UR4, c[0x0][0xad8] ;  /* 0x0002b60000047ab9 */ /* 0x000fe20000000a00 */
[----:B------:R-:W-:Y:S01]  /*bdd0*/  MOV R3, R65 ;  /* 0x0000004100037202 */ /* 0x000fe20000000f00 */
[----:B------:R-:W-:Y:S01]  /*bde0*/  IMAD.MOV.U32 R2, RZ, RZ, R40 ;  /* 0x000000ffff027224 */ /* 0x000fe200078e0028 */
[----:B------:R-:W-:Y:S01]  /*bdf0*/  ULDC.64 UR6, c[0x0][0xa80] ;  /* 0x0002a00000067ab9 */ /* 0x000fe20000000a00 */
[----:B------:R-:W-:Y:S02]  /*be00*/  IMAD.X R20, RZ, RZ, R21, P0 ;  /* 0x000000ffff147224 */ /* 0x000fe400000e0615 */
[----:B------:R-:W-:Y:S02]  /*be10*/  VIADD R0, R18, 0x40 ;  /* 0x0000004012007836 */ /* 0x000fe40000000000 */
[----:B------:R-:W-:Y:S02]  /*be20*/  IMAD R20, R20, UR4, RZ ;  /* 0x0000000414147c24 */ /* 0x000fe4000f8e02ff */
[----:B------:R-:W-:Y:S01]  /*be30*/  IMAD.WIDE.U32 R2, R9, UR4, R2 ;  /* 0x0000000409027c25 */ /* 0x000fe2000f8e0002 */
[----:B------:R-:W-:-:S02]  /*be40*/  ULDC UR4, c[0x0][0xa8c] ;  /* 0x0002a30000047ab9 */ /* 0x000fc40000000800 */
[----:B------:R-:W-:Y:S01]  /*be50*/  ISETP.GE.AND P1, PT, R18, UR4, PT ;  /* 0x0000000412007c0c */ /* 0x000fe2000bf26270 */
[----:B------:R-:W-:Y:S01]  /*be60*/  IMAD R9, R9, UR5, R20 ;  /* 0x0000000509097c24 */ /* 0x000fe2000f8e0214 */
[----:B------:R-:W-:Y:S01]  /*be70*/  ISETP.GE.AND P2, PT, R0, UR4, PT ;  /* 0x0000000400007c0c */ /* 0x000fe2000bf46270 */
[----:B------:R-:W-:Y:S01]  /*be80*/  VIADD R0, R18, 0x80 ;  /* 0x0000008012007836 */ /* 0x000fe20000000000 */
[----:B------:R-:W-:Y:S01]  /*be90*/  LEA R8, P0, R2, UR6, 0x1 ;  /* 0x0000000602087c11 */ /* 0x000fe2000f8008ff */
[----:B------:R-:W-:-:S05]  /*bea0*/  IMAD.IADD R3, R3, 0x1, R9 ;  /* 0x0000000103037824 */ /* 0x000fca00078e0209 */
[----:B------:R-:W-:Y:S02]  /*beb0*/  LEA.HI.X R9, R2, UR7, R3, 0x1, P0 ;  /* 0x0000000702097c11 */ /* 0x000fe400080f0c03 */
[----:B------:R-:W-:-:S03]  /*bec0*/  ISETP.GE.AND P0, PT, R0, UR4, PT ;  /* 0x0000000400007c0c */ /* 0x000fc6000bf06270 */
[----:B------:R3:W-:Y:S04]  /*bed0*/  @!P1 STG.E.128 desc[UR60][R8.64], R4 ;  /* 0x0000000408009986 */ /* 0x0007e8000c101d3c */
[----:B------:R3:W-:Y:S06]  /*bee0*/  @!P2 STG.E.128 desc[UR60][R8.64+0x80], R24 ;  /* 0x000080180800a986 */ /* 0x0007ec000c101d3c */
[----:B------:R-:W-:Y:S05]  /*bef0*/  @P0 BRA `(.L_x_3138) ;  /* 0x0000000800b80947 */ /* 0x000fea0003800000 */
[----:B------:R4:W-:Y:S01]  /*bf00*/  STG.E.128 desc[UR60][R8.64+0x100], R28 ;  /* 0x0001001c08007986 */ /* 0x0009e2000c101d3c */
[----:B------:R-:W-:Y:S05]  /*bf10*/  BRA `(.L_x_3138) ;  /* 0x0000000800b07947 */ /* 0x000fea0003800000 */
.L_x_3130:
[----:B------:R-:W2:Y:S01]  /*bf20*/  LDC.64 R4, c[0x0][0xbd8] ;  /* 0x0002f600ff047b82 */ /* 0x000ea20000000a00 */
[C---:B------:R-:W-:Y:S01]  /*bf30*/  IMAD.SHL.U32 R3, R204.reuse, 0x4, RZ ;  /* 0x00000004cc037824 */ /* 0x040fe200078e00ff */
[----:B------:R-:W-:Y:S01]  /*bf40*/  SHF.L.U64.HI R0, R204, 0x2, R207 ;  /* 0x00000002cc007819 */ /* 0x000fe200000102cf */
[----:B------:R-:W-:Y:S01]  /*bf50*/  ULDC.64 UR4, c[0x0][0xbe0] ;  /* 0x0002f80000047ab9 */ /* 0x000fe20000000a00 */
[----:B------:R-:W-:-:S04]  /*bf60*/  IMAD.MOV.U32 R9, RZ, RZ, RZ ;  /* 0x000000ffff097224 */ /* 0x000fc800078e00ff */
[----:B------:R-:W3:Y:S01]  /*bf70*/  LDC R7, c[0x0][0xa88] ;  /* 0x0002a200ff077b82 */ /* 0x000ee20000000800 */
[----:B--2---:R-:W-:Y:S02]  /*bf80*/  ISETP.NE.U32.AND P0, PT, R4, RZ, PT ;  /* 0x000000ff0400720c */ /* 0x004fe40003f05070 */
[----:B------:R-:W-:Y:S02]  /*bf90*/  IADD3 R4, P1, R3, R4, RZ ;  /* 0x0000000403047210 */ /* 0x000fe40007f3e0ff */
[----:B------:R-:W-:-:S03]  /*bfa0*/  ISETP.NE.AND.EX P0, PT, R5, RZ, PT, P0 ;  /* 0x000000ff0500720c */ /* 0x000fc60003f05300 */
[----:B------:R-:W-:Y:S01]  /*bfb0*/  IMAD.X R5, R0, 0x1, R5, P1 ;  /* 0x0000000100057824 */ /* 0x000fe200008e0605 */
[----:B------:R-:W-:-:S04]  /*bfc0*/  ISETP.NE.U32.AND P1, PT, RZ, UR4, PT ;  /* 0x00000004ff007c0c */ /* 0x000fc8000bf25070 */
[----:B------:R-:W-:-:S05]  /*bfd0*/  ISETP.NE.AND.EX P1, PT, RZ, UR5, PT, P1 ;  /* 0x00000005ff007c0c */ /* 0x000fca000bf25310 */
[----:B------:R2:W5:Y:S08]  /*bfe0*/  @P0 LDG.E R9, desc[UR60][R4.64] ;  /* 0x0000003c04090981 */ /* 0x000570000c1e1900 */
[----:B------:R-:W-:-:S04]  /*bff0*/  @P1 IADD3 R2, P2, R3, UR4, RZ ;  /* 0x0000000403021c10 */ /* 0x000fc8000ff5e0ff */
[----:B------:R-:W-:-:S05]  /*c000*/  @P1 IADD3.X R3, R0, UR5, RZ, P2, !PT ;  /* 0x0000000500031c10 */ /* 0x000fca00097fe4ff */
[----:B---3--:R2:W5:Y:S01]  /*c010*/  @P1 LDG.E R7, desc[UR60][R2.64] ;  /* 0x0000003c02071981 */ /* 0x008562000c1e1900 */
[----:B------:R-:W-:Y:S01]  /*c020*/  ISETP.GE.AND P2, PT, R214, 0x80, PT ;  /* 0x00000080d600780c */ /* 0x000fe20003f46270 */
[----:B------:R-:W-:-:S12]  /*c030*/  @P1 BRA `(.L_x_3139) ;  /* 0x0000000000101947 */ /* 0x000fd80003800000 */
[----:B------:R-:W-:Y:S05]  /*c040*/  @!P0 BRA `(.L_x_3139) ;  /* 0x00000000000c8947 */ /* 0x000fea0003800000 */
[----:B------:R-:W3:Y:S04]  /*c050*/  LDG.E R0, desc[UR60][R4.64] ;  /* 0x0000003c04007981 */ /* 0x000ee8000c1e1900 */
[----:B-----5:R-:W3:Y:S02]  /*c060*/  LDG.E R7, desc[UR60][R4.64+0x4] ;  /* 0x0000043c04077981 */ /* 0x020ee4000c1e1900 */
[----:B---3--:R-:W-:-:S07]  /*c070*/  IMAD.IADD R7, R7, 0x1, -R0 ;  /* 0x0000000107077824 */ /* 0x008fce00078e0a00 */
.L_x_3139:
[----:B------:R-:W-:Y:S01]  /*c080*/  BSSY B1, `(.L_x_3140) ;  /* 0x000001d000017945 */ /* 0x000fe20003800000 */
[----:B------:R-:W-:Y:S02]  /*c090*/  SHF.R.S32.HI R8, RZ, 0x1f, R205 ;  /* 0x0000001fff087819 */ /* 0x000fe400000114cd */
[----:B------:R-:W-:Y:S02]  /*c0a0*/  SHF.R.S32.HI R13, RZ, 0x1f, R18 ;  /* 0x0000001fff0d7819 */ /* 0x000fe40000011412 */
[----:B------:R-:W-:Y:S02]  /*c0b0*/  SEL R11, R204, RZ, !P0 ;  /* 0x000000ffcc0b7207 */ /* 0x000fe40004000000 */
[----:B------:R-:W-:Y:S02]  /*c0c0*/  SEL R207, R207, RZ, !P0 ;  /* 0x000000ffcfcf7207 */ /* 0x000fe40004000000 */
[----:B-----5:R-:W-:Y:S01]  /*c0d0*/  SHF.R.S32.HI R6, RZ, 0x1f, R9 ;  /* 0x0000001fff067819 */ /* 0x020fe20000011409 */
[----:B------:R-:W-:Y:S06]  /*c0e0*/  @P2 BRA `(.L_x_3141) ;  /* 0x0000000000582947 */ /* 0x000fec0003800000 */
[----:B------:R-:W3:Y:S02]  /*c0f0*/  S2R R0, SR_TID.X ;  /* 0x0000000000007919 */ /* 0x000ee40000002100 */
[----:B---3--:R-:W-:-:S04]  /*c100*/  IMAD R0, R206, 0x80, R0 ;  /* 0x00000080ce007824 */ /* 0x008fc800078e0200 */
[----:B------:R-:W-:-:S05]  /*c110*/  VIADD R0, R0, 0xffffff80 ;  /* 0xffffff8000007836 */ /* 0x000fca0000000000 */
[----:B------:R-:W-:-:S13]  /*c120*/  ISETP.GE.AND P0, PT, R0, R7, PT ;  /* 0x000000070000720c */ /* 0x000fda0003f06270 */
[----:B------:R-:W-:Y:S05]  /*c130*/  @P0 BRA `(.L_x_3141) ;  /* 0x0000000000440947 */ /* 0x000fea0003800000 */
[----:B--2---:R-:W-:Y:S01]  /*c140*/  IADD3 R2, P0, R0, R9, RZ ;  /* 0x0000000900027210 */ /* 0x004fe20007f1e0ff */
[----:B------:R-:W-:-:S03]  /*c150*/  ULDC.64 UR4, c[0x0][0xb70] ;  /* 0x0002dc0000047ab9 */ /* 0x000fc60000000a00 */
[----:B------:R-:W-:Y:S01]  /*c160*/  LEA.HI.X.SX32 R3, R0, R6, 0x1, P0 ;  /* 0x0000000600037211 */ /* 0x000fe200000f0eff */
[----:B------:R-:W-:-:S04]  /*c170*/  IMAD R0, R8, UR4, RZ ;  /* 0x0000000408007c24 */ /* 0x000fc8000f8e02ff */
        /* <DEDUP_REMOVED lines=13> */
.L_x_3141:
[----:B------:R-:W-:Y:S05]  /*c250*/  BSYNC B1 ;  /* 0x0000000000017941 */ /* 0x000fea0003800000 */
.L_x_3140:
[----:B------:R-:W-:Y:S01]  /*c260*/  ULDC.64 UR4, c[0x0][0xaa0] ;  /* 0x0002a80000047ab9 */ /* 0x000fe20000000a00 */
[----:B--2---:R-:W-:Y:S01]  /*c270*/  IMAD.MOV.U32 R2, RZ, RZ, R18 ;  /* 0x000000ffff027224 */ /* 0x004fe200078e0012 */
[----:B------:R-:W-:Y:S01]  /*c280*/  BSSY B1, `(.L_x_3142) ;  /* 0x000002f000017945 */ /* 0x000fe20003800000 */
[----:B---3--:R-:W-:Y:S02]  /*c290*/  IMAD.MOV.U32 R3, RZ, RZ, R13 ;  /* 0x000000ffff037224 */ /* 0x008fe400078e000d */
[----:B------:R-:W-:Y:S02]  /*c2a0*/  IMAD R0, R6, UR4, RZ ;  /* 0x0000000406007c24 */ /* 0x000fe4000f8e02ff */
[----:B------:R-:W-:-:S04]  /*c2b0*/  IMAD.WIDE.U32 R2, R9, UR4, R2 ;  /* 0x0000000409027c25 */ /* 0x000fc8000f8e0002 */
[----:B------:R-:W-:Y:S01]  /*c2c0*/  IMAD R9, R9, UR5, R0 ;  /* 0x0000000509097c24 */ /* 0x000fe2000f8e0200 */
[----:B------:R-:W-:Y:S01]  /*c2d0*/  ULDC.64 UR4, c[0x0][0xae0] ;  /* 0x0002b80000047ab9 */ /* 0x000fe20000000a00 */
[----:B------:R-:W-:Y:S02]  /*c2e0*/  IMAD R7, R206, -0x80, R7 ;  /* 0xffffff80ce077824 */ /* 0x000fe400078e0207 */
[----:B------:R-:W-:Y:S02]  /*c2f0*/  IMAD R0, R8, UR4, RZ ;  /* 0x0000000408007c24 */ /* 0x000fe4000f8e02ff */
[C---:B------:R-:W-:Y:S01]  /*c300*/  VIADD R4, R22.reuse, 0x20 ;  /* 0x0000002016047836 */ /* 0x040fe20000000000 */
[CC--:B------:R-:W-:Y:S01]  /*c310*/  ISETP.GE.AND P3, PT, R22.reuse, R7.reuse, PT ;  /* 0x000000071600720c */ /* 0x0c0fe20003f66270 */
[----:B------:R-:W-:Y:S02]  /*c320*/  IMAD.IADD R3, R3, 0x1, R9 ;  /* 0x0000000103037824 */ /* 0x000fe400078e0209 */
[C---:B------:R-:W-:Y:S01]  /*c330*/  IMAD R5, R205.reuse, UR5, R0 ;  /* 0x00000005cd057c24 */ /* 0x040fe2000f8e0200 */
[----:B------:R-:W-:Y:S01]  /*c340*/  IADD3 R0, R22, 0x40, RZ ;  /* 0x0000004016007810 */ /* 0x000fe20007ffe0ff */
[----:B------:R-:W-:Y:S01]  /*c350*/  IMAD.WIDE.U32 R2, R205, UR4, R2 ;  /* 0x00000004cd027c25 */ /* 0x000fe2000f8e0002 */
[-C--:B------:R-:W-:Y:S01]  /*c360*/  ISETP.GE.AND P2, PT, R4, R7.reuse, PT ;  /* 0x000000070400720c */ /* 0x080fe20003f46270 */
[----:B------:R-:W-:Y:S01]  /*c370*/  ULDC.64 UR4, c[0x0][0xae8] ;  /* 0x0002ba0000047ab9 */ /* 0x000fe20000000a00 */
[----:B------:R-:W-:Y:S01]  /*c380*/  ISETP.GE.AND P1, PT, R0, R7, PT ;  /* 0x000000070000720c */ /* 0x000fe20003f26270 */
[----:B------:R-:W-:-:S02]  /*c390*/  VIADD R4, R22, 0x60 ;  /* 0x0000006016047836 */ /* 0x000fc40000000000 */
[----:B------:R-:W-:Y:S02]  /*c3a0*/  IMAD.IADD R3, R3, 0x1, R5 ;  /* 0x0000000103037824 */ /* 0x000fe400078e0205 */
[----:B------:R-:W-:Y:S01]  /*c3b0*/  IMAD R0, R207, UR4, RZ ;  /* 0x00000004cf007c24 */ /* 0x000fe2000f8e02ff */
[----:B------:R-:W-:Y:S01]  /*c3c0*/  ISETP.GE.AND P0, PT, R4, R7, PT ;  /* 0x000000070400720c */ /* 0x000fe20003f06270 */
[----:B------:R-:W-:Y:S01]  /*c3d0*/  IMAD.WIDE.U32 R4, R11, UR4, R2 ;  /* 0x000000040b047c25 */ /* 0x000fe2000f8e0002 */
[----:B------:R-:W-:-:S03]  /*c3e0*/  SHF.R.S32.HI R7, RZ, 0x1f, R22 ;  /* 0x0000001fff077819 */ /* 0x000fc60000011416 */
[----:B------:R-:W-:Y:S02]  /*c3f0*/  IMAD R9, R11, UR5, R0 ;  /* 0x000000050b097c24 */ /* 0x000fe4000f8e0200 */
[----:B------:R-:W-:Y:S02]  /*c400*/  IMAD.MOV.U32 R6, RZ, RZ, R22 ;  /* 0x000000ffff067224 */ /* 0x000fe400078e0016 */
[----:B------:R-:W-:Y:S02]  /*c410*/  IMAD.IADD R11, R5, 0x1, R9 ;  /* 0x00000001050b7824 */ /* 0x000fe400078e0209 */
[----:B------:R-:W-:Y:S01]  /*c420*/  IMAD.WIDE R6, R206, 0x80, R6 ;  /* 0x00000080ce067825 */ /* 0x000fe200078e0206 */
[----:B------:R-:W-:Y:S06]  /*c430*/  @P3 BRA `(.L_x_3143) ;  /* 0x00000000004c3947 */ /* 0x000fec0003800000 */
[----:B------:R-:W-:Y:S01]  /*c440*/  ULDC.64 UR6, c[0x0][0xad8] ;  /* 0x0002b60000067ab9 */ /* 0x000fe20000000a00 */
        /* <DEDUP_REMOVED lines=8> */
[----:B------:R-:W-:Y:S02]  /*c4d0*/  IMAD.MOV.U32 R3, RZ, RZ, R11 ;  /* 0x000000ffff037224 */ /* 0x000fe400078e000b */
        /* <DEDUP_REMOVED lines=8> */
[----:B------:R2:W-:Y:S02]  /*c560*/  @!P6 STG.E.128 desc[UR60][R8.64+0x100], RZ ;  /* 0x000100ff0800e986 */ /* 0x0005e4000c101d3c */
.L_x_3143:
[----:B------:R-:W-:Y:S05]  /*c570*/  BSYNC B1 ;  /* 0x0000000000017941 */ /* 0x000fea0003800000 */
.L_x_3142:
[----:B------:R-:W-:Y:S04]  /*c580*/  BSSY B1, `(.L_x_3144) ;  /* 0x0000017000017945 */ /* 0x000fe80003800000 */
[----:B------:R-:W-:Y:S05]  /*c590*/  @P2 BRA `(.L_x_3145) ;  /* 0x0000000000542947 */ /* 0x000fea0003800000 */
[----:B--2---:R-:W-:Y:S01]  /*c5a0*/  IADD3 R9, P2, R6, 0x20, RZ ;  /* 0x0000002006097810 */ /* 0x004fe20007f5e0ff */
        /* <DEDUP_REMOVED lines=19> */
[----:B------:R3:W-:Y:S02]  /*c6e0*/  @!P5 STG.E.128 desc[UR60][R8.64+0x100], RZ ;  /* 0x000100ff0800d986 */ /* 0x0007e4000c101d3c */
.L_x_3145:
[----:B------:R-:W-:Y:S05]  /*c6f0*/  BSYNC B1 ;  /* 0x0000000000017941 */ /* 0x000fea0003800000 */
.L_x_3144:
[----:B------:R-:W-:Y:S04]  /*c700*/  BSSY B1, `(.L_x_3146) ;  /* 0x0000017000017945 */ /* 0x000fe80003800000 */
[----:B------:R-:W-:Y:S05]  /*c710*/  @P1 BRA `(.L_x_3147) ;  /* 0x0000000000541947 */ /* 0x000fea0003800000 */
[----:B--23--:R-:W-:Y:S01]  /*c720*/  IADD3 R9, P1, R6, 0x40, RZ ;  /* 0x0000004006097810 */ /* 0x00cfe20007f3e0ff */
[----:B------:R-:W-:Y:S01]  /*c730*/  ULDC UR4, c[0x0][0xa8c] ;  /* 0x0002a30000047ab9 */ /* 0x000fe20000000800 */
[C---:B------:R-:W-:Y:S01]  /*c740*/  IADD3 R2, R18.reuse, 0x40, RZ ;  /* 0x0000004012027810 */ /* 0x040fe20007ffe0ff */
        /* <DEDUP_REMOVED lines=18> */
.L_x_3147:
[----:B------:R-:W-:Y:S05]  /*c870*/  BSYNC B1 ;  /* 0x0000000000017941 */ /* 0x000fea0003800000 */
.L_x_3146:
        /* <DEDUP_REMOVED lines=22> */
.L_x_3138:
[----:B------:R-:W-:Y:S05]  /*c9e0*/  BSYNC B0 ;  /* 0x0000000000007941 */ /* 0x000fea0003800000 */
.L_x_3129:
[----:B------:R-:W-:Y:S02]  /*c9f0*/  ULDC UR4, c[0x0][0xc14] ;  /* 0x0003050000047ab9 */ /* 0x000fe40000000800 */
[----:B-1----:R-:W-:-:S13]  /*ca00*/  ISETP.GE.AND P0, PT, R103, UR4, PT ;  /* 0x0000000467007c0c */ /* 0x002fda000bf06270 */
[----:B------:R-:W-:Y:S05]  /*ca10*/  @!P0 BRA `(.L_x_3148) ;  /* 0xffffff4000cc8947 */ /* 0x000fea000383ffff */
[----:B------:R-:W-:Y:S05]  /*ca20*/  EXIT ;  /* 0x000000000000794d */ /* 0x000fea0003800000 */
.L_x_3104:
        /* <DEDUP_REMOVED lines=22> */
[----:B------:R-:W-:Y:S02]  /*cb90*/  LOP3.LUT R4, R4, 0xfffffffe, RZ, 0xc0, !PT ;  /* 0xfffffffe04047812 */ /* 0x000fe400078ec0ff */
[----:B------:R-:W-:-:S07]  /*cba0*/  MOV R16, RZ ;  /* 0x000000ff00107202 */ /* 0x000fce0000000f00 */
        /* <DEDUP_REMOVED lines=37> */
.L_x_3153:
        /* <DEDUP_REMOVED lines=16> */
.L_x_3152:
[----:B------:R-:W-:Y:S05]  /*cf00*/  BSYNC B0 ;  /* 0x0000000000007941 */ /* 0x000fea0003800000 */
.L_x_3151:
        /* <DEDUP_REMOVED lines=26> */
.L_x_3149:
[----:B------:R-:W-:-:S05]  /*d0b0*/  IADD3 R7, -R6, R5, RZ ;  /* 0x0000000506077210 */ /* 0x000fca0007ffe1ff */
        /* <DEDUP_REMOVED lines=15> */
.L_x_3154:
[----:B-1----:R-:W-:Y:S02]  /*d1b0*/  IMAD R16, R16, UR4, R7 ;  /* 0x0000000410107c24 */ /* 0x002fe4000f8e0207 */
[----:B------:R-:W-:Y:S02]  /*d1c0*/  IMAD R7, R11, R6, RZ ;  /* 0x000000060b077224 */ /* 0x000fe400078e02ff */
[----:B0-----:R-:W-:Y:S01]  /*d1d0*/  IMAD.MOV.U32 R2, RZ, RZ, RZ ;  /* 0x000000ffff027224 */ /* 0x001fe200078e00ff */
[----:B------:R-:W-:Y:S01]  /*d1e0*/  IADD3 R17, -R16, UR6, RZ ;  /* 0x0000000610117c10 */ /* 0x000fe2000fffe1ff */
[----:B------:R-:W-:Y:S02]  /*d1f0*/  IMAD.IADD R19, R5, 0x1, R19 ;  /* 0x0000000105137824 */ /* 0x000fe400078e0213 */
        /* <DEDUP_REMOVED lines=20> */
.L_x_3150:
[----:B------:R-:W-:Y:S02]  /*d340*/  IMAD.MOV.U32 R17, RZ, RZ, RZ ;  /* 0x000000ffff117224 */ /* 0x000fe400078e00ff */
[----:B------:R-:W-:Y:S02]  /*d350*/  IMAD.U32 R16, RZ, RZ, UR6 ;  /* 0x00000006ff107e24 */ /* 0x000fe4000f8e00ff */
[----:B------:R-:W-:-:S07]  /*d360*/  IMAD.MOV.U32 R18, RZ, RZ, RZ ;  /* 0x000000ffff127224 */ /* 0x000fce00078e00ff */
.L_x_3155:
        /* <DEDUP_REMOVED lines=14> */
[----:B0-----:R-:W-:Y:S01]  /*d450*/  MOV R0, 0x1 ;  /* 0x0000000100007802 */ /* 0x001fe20000000f00 */
[----:B------:R0:W-:Y:S01]  /*d460*/  STL [R1], RZ ;  /* 0x000000ff01007387 */ /* 0x0001e20000100800 */
[----:B------:R-:W-:Y:S01]  /*d470*/  ULDC UR36, c[0x0][0xc] ;  /* 0x0000030000247ab9 */ /* 0x000fe20000000800 */
[----:B------:R-:W-:Y:S02]  /*d480*/  ULDC.64 UR38, c[0x0][0x198] ;  /* 0x0000660000267ab9 */ /* 0x000fe40000000a00 */
[----:B------:R0:W-:Y:S04]  /*d490*/  STL [R1+0x8], R0 ;  /* 0x0000080001007387 */ /* 0x0001e80000100800 */
[----:B------:R0:W-:Y:S02]  /*d4a0*/  STL [R1+0x28], RZ ;  /* 0x000028ff01007387 */ /* 0x0001e40000100800 */
.L_x_3221:
[----:B-1----:R-:W1:Y:S02]  /*d4b0*/  LDC.64 R2, c[0x0][0xc60] ;  /* 0x00031800ff027b82 */ /* 0x002e640000000a00 */
[----:B-1----:R-:W-:-:S05]  /*d4c0*/  IMAD.WIDE R2, R19, 0x4, R2 ;  /* 0x0000000413027825 */ /* 0x002fca00078e0202 */
[----:B------:R-:W2:Y:S01]  /*d4d0*/  LDG.E R5, desc[UR60][R2.64] ;  /* 0x0000003c02057981 */ /* 0x000ea2000c1e1900 */
[----:B------:R-:W-:Y:S05]  /*d4e0*/  YIELD ;  /* 0x0000000000007946 */ /* 0x000fea0003800000 */
[----:B------:R-:W-:Y:S01]  /*d4f0*/  ULDC.64 UR4, c[0x0][0xa28] ;  /* 0x00028a0000047ab9 */ /* 0x000fe20000000a00 */
[----:B0-----:R-:W-:Y:S01]  /*d500*/  IMAD.MOV.U32 R0, RZ, RZ, RZ ;  /* 0x000000ffff007224 */ /* 0x001fe200078e00ff */
[----:B------:R-:W-:-:S04]  /*d510*/  ISETP.NE.U32.AND P0, PT, RZ, UR4, PT ;  /* 0x00000004ff007c0c */ /* 0x000fc8000bf05070 */
        /* <DEDUP_REMOVED lines=22> */
[----:B------:R-:W-:Y:S01]  /*d680*/  @P0 IADD3.X R5, R6, UR5, RZ, P1, !PT ;  /* 0x0000000506050c10 */ /* 0x000fe20008ffe4ff */
[----:B------:R-:W-:Y:S02]  /*d690*/  ULDC.64 UR4, c[0x0][0xa08] ;  /* 0x0002820000047ab9 */ /* 0x000fe40000000a00 */
[----:B------:R-:W-:Y:S01]  /*d6a0*/  IADD3 R2, P1, R7, UR4, RZ ;  /* 0x0000000407027c10 */ /* 0x000fe2000ff3e0ff */
[----:B-1----:R-:W-:-:S03]  /*d6b0*/  IMAD.MOV.U32 R7, RZ, RZ, RZ ;  /* 0x000000ffff077224 */ /* 0x002fc600078e00ff */
[----:B------:R-:W-:Y:S02]  /*d6c0*/  IADD3.X R3, R6, UR5, RZ, P1, !PT ;  /* 0x0000000506037c10 */ /* 0x000fe40008ffe4ff */
        /* <DEDUP_REMOVED lines=14> */
[----:B-----5:R-:W2:Y:S04]  /*d7b0*/  LDG.E R6, desc[UR60][R2.64] ;  /* 0x0000003c02067981 */ /* 0x020ea8000c1e1900 */
[----:B-1----:R-:W2:Y:S02]  /*d7c0*/  LDG.E R5, desc[UR60][R2.64+0x4] ;  /* 0x0000043c02057981 */ /* 0x002ea4000c1e1900 */
[----:B--2---:R-:W-:-:S07]  /*d7d0*/  IMAD.IADD R6, R5, 0x1, -R6 ;  /* 0x0000000105067824 */ /* 0x004fce00078e0a06 */
.L_x_3157:
[--C-:B-1---5:R-:W-:Y:S01]  /*d7e0*/  IMAD.IADD R4, R6, 0x1, -R0.reuse ;  /* 0x0000000106047824 */ /* 0x122fe200078e0a00 */
[----:B------:R-:W-:Y:S01]  /*d7f0*/  BSSY B6, `(.L_x_3158) ;  /* 0x0000326000067945 */ /* 0x000fe20003800000 */
[----:B------:R-:W-:Y:S02]  /*d800*/  IMAD.IADD R3, R7, 0x1, R0 ;  /* 0x0000000107037824 */ /* 0x000fe400078e0200 */
[----:B------:R-:W-:Y:S01]  /*d810*/  IMAD.MOV.U32 R2, RZ, RZ, RZ ;  /* 0x000000ffff027224 */ /* 0x000fe200078e00ff */
[----:B------:R-:W-:Y:S01]  /*d820*/  STL [R1+0x24], R4 ;  /* 0x0000240401007387 */ /* 0x000fe20000100800 */
[----:B------:R-:W-:-:S03]  /*d830*/  ISETP.GT.AND P0, PT, R4, RZ, PT ;  /* 0x000000ff0400720c */ /* 0x000fc60003f04270 */
[----:B------:R0:W-:Y:S02]  /*d840*/  STL [R1+0x4], R3 ;  /* 0x0000040301007387 */ /* 0x0001e40000100800 */
[----:B0-----:R-:W-:-:S04]  /*d850*/  VIADD R3, R4, 0x6f ;  /* 0x0000006f04037836 */ /* 0x001fc80000000000 */
[----:B------:R-:W-:-:S05]  /*d860*/  IMAD.HI R2, R3, -0x6db6db6d, R2 ;  /* 0x9249249303027827 */ /* 0x000fca00078e0202 */
[----:B------:R-:W-:-:S04]  /*d870*/  SHF.R.U32.HI R3, RZ, 0x1f, R2 ;  /* 0x0000001fff037819 */ /* 0x000fc80000011602 */
        /* <DEDUP_REMOVED lines=10> */
[----:B0-----:R-:W1:Y:S08]  /*d920*/  FLO.U32 R0, UR4 ;  /* 0x0000000400007d00 */ /* 0x001e7000080e0000 */
        /* <DEDUP_REMOVED lines=9> */
.L_x_3159:
        /* <DEDUP_REMOVED lines=23> */
.L_x_3161:
        /* <DEDUP_REMOVED lines=17> */
[----:B0-----:R-:W-:-:S07]  /*dc40*/  IMAD.MOV.U32 R13, RZ, RZ, RZ ;  /* 0x000000ffff0d7224 */ /* 0x001fce00078e00ff */
[----:B------:R-:W-:-:S07]  /*dc50*/  LEPC R20, `(.L_x_3163) ;  /* 0x000000001014794e */ /* 0x000fce0000000000 */
[----:B-1----:R-:W-:Y:S05]  /*dc60*/  CALL.ABS.NOINC R2 ;  /* 0x0000000002007343 */ /* 0x002fea0003c00000 */
.L_x_3163:
        /* <DEDUP_REMOVED lines=16> */
.L_x_3162:
[----:B------:R-:W2:Y:S01]  /*dd70*/  LDL.LU R2, [R1+0x1c] ;  /* 0x00001c0001027983 */ /* 0x000ea20000300800 */
[----:B------:R-:W-:-:S03]  /*dd80*/  ULDC.64 UR4, c[0x0][0x9f8] ;  /* 0x00027e0000047ab9 */ /* 0x000fc60000000a00 */
[----:B------:R-:W3:Y:S04]  /*dd90*/  LDL.LU R0, [R1+0x20] ;  /* 0x0000200001007983 */ /* 0x000ee80000300800 */
[----:B------:R-:W4:Y:S04]  /*dda0*/  LDL.LU R4, [R1+0x2c] ;  /* 0x00002c0001047983 */ /* 0x000f280000300800 */
[----:B------:R-:W4:Y:S01]  /*ddb0*/  LDL.LU R8, [R1+0x14] ;  /* 0x0000140001087983 */ /* 0x000f220000300800 */
[----:B------:R-:W-:-:S04]  /*ddc0*/  ISETP.NE.U32.AND P0, PT, RZ, UR4, PT ;  /* 0x00000004ff007c0c */ /* 0x000fc8000bf05070 */
        /* <DEDUP_REMOVED lines=25> */
.L_x_3164:
        /* <DEDUP_REMOVED lines=16> */
.L_x_3165:
        /* <DEDUP_REMOVED lines=15> */
.L_x_3166:
        /* <DEDUP_REMOVED lines=16> */
.L_x_3237:
[----:B------:R-:W2:Y:S01]  /*e250*/  LDL R7, [R1+0x18] ;  /* 0x0000180001077983 */ /* 0x000ea20000100800 */
[----:B------:R-:W-:Y:S01]  /*e260*/  UMOV UR4, 0xffffffff ;  /* 0xffffffff00047882 */ /* 0x000fe20000000000 */
[----:B------:R-:W-:Y:S01]  /*e270*/  SHF.R.S32.HI R12, RZ, 0x1f, R0 ;  /* 0x0000001fff0c7819 */ /* 0x000fe20000011400 */
[----:B--2---:R-:W-:Y:S01]  /*e280*/  VIADD R7, R7, 0xffffffff ;  /* 0xffffffff07077836 */ /* 0x004fe20000000000 */
[----:B------:R-:W-:Y:S06]  /*e290*/  BRA.DIV UR4, `(.L_x_3168) ;  /* 0x0000003604f07947 */ /* 0x000fec000b800000 */
[----:B------:R-:W-:-:S13]  /*e2a0*/  ELECT P6, URZ, PT ;  /* 0x00000000003f782f */ /* 0x000fda00038c0000 */
.L_x_3240:
        /* <DEDUP_REMOVED lines=24> */
.L_x_3170:
        /* <DEDUP_REMOVED lines=9> */
.L_x_3241:
        /* <DEDUP_REMOVED lines=11> */
.L_x_3172:
        /* <DEDUP_REMOVED lines=23> */
[----:B------:R-:W-:-:S03]  /*e6e0*/  UIADD3 UR17, UR8, 0x28400, URZ ;  /* 0x0002840008117890 */ /* 0x000fc6000fffe03f */
        /* <DEDUP_REMOVED lines=8> */
[----:B------:R0:W-:Y:S02]  /*e770*/  UTMALDG.4D [UR8], [UR4], desc[UR6] ;  /* 0x00000608040075b4 */ /* 0x0001e40008019000 */
[----:B0-----:R-:W-:Y:S01]  /*e780*/  NOP ;  /* 0x0000000000007918 */ /* 0x001fe20000000000 */
.L_x_3169:
        /* <DEDUP_REMOVED lines=32> */
[----:B------:R0:W-:Y:S01]  /*e990*/  UTMALDG.4D [UR16], [UR4], desc[UR14] ;  /* 0x00000e10040075b4 */ /* 0x0001e20008019000 */
[----:B-1----:R-:W-:Y:S01]  /*e9a0*/  @P0 R2UR UR13, R6 ;  /* 0x00000000060d02ca */ /* 0x002fe200000e0000 */
[----:B------:R-:W-:Y:S01]  /*e9b0*/  UIADD3 UR8, UR24, 0x1d400, URZ ;  /* 0x0001d40018087890 */ /* 0x000fe2000fffe03f */
[----:B------:R-:W-:Y:S01]  /*e9c0*/  @P0 R2UR UR12, R18 ;  /* 0x00000000120c02ca */ /* 0x000fe200000e0000 */
[----:B------:R-:W-:Y:S01]  /*e9d0*/  UMOV UR10, 0x80 ;  /* 0x00000080000a7882 */ /* 0x000fe20000000000 */
[----:B------:R-:W-:-:S13]  /*e9e0*/  @P0 R2UR UR11, R17 ;  /* 0x00000000110b02ca */ /* 0x000fda00000e0000 */
[----:B------:R0:W-:Y:S01]  /*e9f0*/  UTMALDG.4D [UR8], [UR4], desc[UR22] ;  /* 0x00001608040075b4 */ /* 0x0001e20008019000 */
[----:B--2---:R-:W-:-:S04]  /*ea00*/  IADD3 R11, R11, 0x1, RZ ;  /* 0x000000010b0b7810 */ /* 0x004fc80007ffe0ff */
[----:B------:R-:W-:Y:S01]  /*ea10*/  LEA.HI R6, R11, R11, RZ, 0x1 ;  /* 0x0000000b0b067211 */ /* 0x000fe200078f08ff */
[----:B------:R0:W-:Y:S03]  /*ea20*/  STL [R1+0x28], R11 ;  /* 0x0000280b01007387 */ /* 0x0001e60000100800 */
[----:B------:R-:W-:-:S05]  /*ea30*/  LOP3.LUT R6, R6, 0xfffffffe, RZ, 0xc0, !PT ;  /* 0xfffffffe06067812 */ /* 0x000fca00078ec0ff */
[----:B------:R-:W-:-:S05]  /*ea40*/  IMAD.IADD R6, R11, 0x1, -R6 ;  /* 0x000000010b067824 */ /* 0x000fca00078e0a06 */
[----:B------:R-:W-:-:S04]  /*ea50*/  SHF.L.U32 R6, R6, 0x1f, RZ ;  /* 0x0000001f06067819 */ /* 0x000fc800000006ff */
[----:B------:R-:W1:Y:S02]  /*ea60*/  SYNCS.PHASECHK.TRANS64.TRYWAIT P0, [R9+URZ+0x36820], R6 ;  /* 0x03682006090075a7 */ /* 0x000e64000800017f */
[----:B01----:R-:W-:Y:S05]  /*ea70*/  @!P0 BRA `(.L_x_3174) ;  /* 0x00000030002c8947 */ /* 0x003fea0003800000 */
.L_x_3242:
[----:B------:R-:W-:Y:S05]  /*ea80*/  BSYNC B0 ;  /* 0x0000000000007941 */ /* 0x000fea0003800000 */
.L_x_3173:
        /* <DEDUP_REMOVED lines=9> */
[----:B------:R-:W-:-:S05]  /*eb20*/  IMAD.IADD R6, R8, 0x1, R14 ;  /* 0x0000000108067824 */ /* 0x000fca00078e020e */
        /* <DEDUP_REMOVED lines=34> */
.L_x_3181:
[----:B0-----:R-:W0:Y:S01]  /*ed50*/  S2R R3, SR_CgaCtaId ;  /* 0x0000000000037919 */ /* 0x001e220000008800 */
[----:B------:R-:W-:-:S04]  /*ed60*/  MOV R2, 0x400 ;  /* 0x0000040000027802 */ /* 0x000fc80000000f00 */
[----:B0-----:R-:W-:Y:S02]  /*ed70*/  LEA R2, R3, R2, 0x18 ;  /* 0x0000000203027211 */ /* 0x001fe400078ec0ff */
[----:B------:R-:W-:-:S03]  /*ed80*/  SHF.L.U32 R3, R15, 0x1f, RZ ;  /* 0x0000001f0f037819 */ /* 0x000fc600000006ff */
[----:B------:R-:W-:-:S04]  /*ed90*/  IMAD R2, R13, 0x8, R2 ;  /* 0x000000080d027824 */ /* 0x000fc800078e0202 */
[----:B------:R-:W0:Y:S02]  /*eda0*/  SYNCS.PHASECHK.TRANS64.TRYWAIT P0, [R2+URZ+0x36840], R3 ;  /* 0x03684003020075a7 */ /* 0x000e24000800017f */
[----:B0-----:R-:W-:Y:S05]  /*edb0*/  @!P0 BRA `(.L_x_3182) ;  /* 0x0000002c007c8947 */ /* 0x001fea0003800000 */
.L_x_3243:
        /* <DEDUP_REMOVED lines=11> */
.L_x_3183:
        /* <DEDUP_REMOVED lines=14> */
[----:B------:R-:W-:Y:S01]  /*ef50*/  VIADD R3, R3, 0x36800 ;  /* 0x0003680003037836 */ /* 0x000fe20000000000 */
[----:B------:R-:W-:Y:S01]  /*ef60*/  UMOV UR10, URZ ;  /* 0x0000003f000a7c82 */ /* 0x000fe20008000000 */
[----:B------:R-:W-:Y:S01]  /*ef70*/  UMOV UR6, 0x0 ;  /* 0x0000000000067882 */ /* 0x000fe20000000000 */
[----:B------:R-:W-:-:S08]  /*ef80*/  UMOV UR7, 0x14f00000 ;  /* 0x14f0000000077882 */ /* 0x000fd00000000000 */
[----:B------:R-:W-:Y:S02]  /*ef90*/  UIADD3 UR8, UR14, 0x21400, URZ ;  /* 0x000214000e087890 */ /* 0x000fe4000fffe03f */
[----:B------:R-:W-:Y:S02]  /*efa0*/  UIADD3 UR15, UR14, 0x24c00, URZ ;  /* 0x00024c000e0f7890 */ /* 0x000fe4000fffe03f */
[----:B------:R-:W-:Y:S01]  /*efb0*/  UIADD3 UR14, UR14, 0x28400, URZ ;  /* 0x000284000e0e7890 */ /* 0x000fe2000fffe03f */
        /* <DEDUP_REMOVED lines=13> */
[----:B------:R0:W-:Y:S01]  /*f090*/  UTMALDG.4D [UR8], [UR4], desc[UR6] ;  /* 0x00000608040075b4 */ /* 0x0001e20008019000 */
[----:B------:R-:W1:Y:S02]  /*f0a0*/  SYNCS.PHASECHK.TRANS64.TRYWAIT P0, [R3+URZ+0x60], R2 ;  /* 0x00006002030075a7 */ /* 0x000e64000800017f */
[----:B01----:R-:W-:Y:S05]  /*f0b0*/  @!P0 BRA `(.L_x_3184) ;  /* 0x0000002800d08947 */ /* 0x003fea0003800000 */
.L_x_3244:
        /* <DEDUP_REMOVED lines=13> */
.L_x_3185:
        /* <DEDUP_REMOVED lines=15> */
[----:B--2---:R-:W-:-:S02]  /*f280*/  R2UR UR11, R2 ;  /* 0x00000000020b72ca */ /* 0x004fc400000e0000 */
[----:B---3--:R-:W-:-:S04]  /*f290*/  LEA R2, R9, R10, 0x3 ;  /* 0x0000000a09027211 */ /* 0x008fc800078e18ff */
        /* <DEDUP_REMOVED lines=18> */
[----:B0-----:R-:W-:Y:S01]  /*f3c0*/  NOP ;  /* 0x0000000000007918 */ /* 0x001fe20000000000 */
.L_x_3180:
[----:B------:R-:W-:Y:S05]  /*f3d0*/  BSYNC B2 ;  /* 0x0000000000027941 */ /* 0x000fea0003800000 */
.L_x_3179:
[----:B------:R-:W2:Y:S04]  /*f3e0*/  LDL.LU R2, [R1+0x18] ;  /* 0x0000180001027983 */ /* 0x000ea80000300800 */
[----:B------:R0:W-:Y:S04]  /*f3f0*/  STL [R1], R13 ;  /* 0x0000000d01007387 */ /* 0x0001e80000100800 */
[----:B------:R0:W-:Y:S02]  /*f400*/  STL [R1+0x8], R15 ;  /* 0x0000080f01007387 */ /* 0x0001e40000100800 */
[----:B0-2---:R-:W-:-:S07]  /*f410*/  VIADD R6, R2, 0xfffffffd ;  /* 0xfffffffd02067836 */ /* 0x005fce0000000000 */
.L_x_3178:
[----:B------:R-:W-:Y:S05]  /*f420*/  BSYNC B1 ;  /* 0x0000000000017941 */ /* 0x000fea0003800000 */
.L_x_3177:
[----:B------:R-:W-:-:S05]  /*f430*/  IMAD.MOV R14, RZ, RZ, -R14 ;  /* 0x000000ffff0e7224 */ /* 0x000fca00078e0a0e */
[----:B------:R-:W-:-:S13]  /*f440*/  ISETP.NE.AND P0, PT, R7, R14, PT ;  /* 0x0000000e0700720c */ /* 0x000fda0003f05270 */
[----:B------:R-:W-:Y:S05]  /*f450*/  @!P0 BRA `(.L_x_3176) ;  /* 0x0000001000288947 */ /* 0x000fea0003800000 */
[----:B------:R-:W-:-:S07]  /*f460*/  IMAD.MOV.U32 R10, RZ, RZ, R5 ;  /* 0x000000ffff0a7224 */ /* 0x000fce00078e0005 */
.L_x_3200:
        /* <DEDUP_REMOVED lines=32> */
.L_x_3188:
[----:B------:R-:W1:Y:S01]  /*f670*/  S2R R3, SR_CgaCtaId ;  /* 0x0000000000037919 */ /* 0x000e620000008800 */
[----:B------:R-:W-:-:S04]  /*f680*/  MOV R2, 0x400 ;  /* 0x0000040000027802 */ /* 0x000fc80000000f00 */
[----:B-1----:R-:W-:Y:S02]  /*f690*/  LEA R2, R3, R2, 0x18 ;  /* 0x0000000203027211 */ /* 0x002fe400078ec0ff */
[----:B------:R-:W-:-:S03]  /*f6a0*/  SHF.L.U32 R3, R8, 0x1f, RZ ;  /* 0x0000001f08037819 */ /* 0x000fc600000006ff */
[----:B------:R-:W-:-:S04]  /*f6b0*/  IMAD R2, R7, 0x8, R2 ;  /* 0x0000000807027824 */ /* 0x000fc800078e0202 */
[----:B------:R-:W1:Y:S02]  /*f6c0*/  SYNCS.PHASECHK.TRANS64.TRYWAIT P0, [R2+URZ+0x36840], R3 ;  /* 0x03684003020075a7 */ /* 0x000e64000800017f */
[----:B-1----:R-:W-:Y:S05]  /*f6d0*/  @!P0 BRA `(.L_x_3189) ;  /* 0x00000024005c8947 */ /* 0x002fea0003800000 */
.L_x_3245:
        /* <DEDUP_REMOVED lines=11> */
.L_x_3190:
        /* <DEDUP_REMOVED lines=37> */
.L_x_3246:
        /* <DEDUP_REMOVED lines=8> */
.L_x_3192:
        /* <DEDUP_REMOVED lines=25> */
[----:B------:R-:W-:-:S03]  /*fbf0*/  UIADD3 UR16, UR8, 0x7400, URZ ;  /* 0x0000740008107890 */ /* 0x000fc6000fffe03f */
[----:B------:R-:W-:Y:S02]  /*fc00*/  UMOV UR8, UR14 ;  /* 0x0000000e00087c82 */ /* 0x000fe40008000000 */
[----:B------:R1:W-:Y:S01]  /*fc10*/  UTMALDG.4D [UR8], [UR4], desc[UR6] ;  /* 0x00000608040075b4 */ /* 0x0003e20008019000 */
[----:B------:R-:W-:Y:S01]  /*fc20*/  UMOV UR14, 0x80 ;  /* 0x00000080000e7882 */ /* 0x000fe20000000000 */
[----:B-1----:R-:W-:Y:S01]  /*fc30*/  UMOV UR8, UR15 ;  /* 0x0000000f00087c82 */ /* 0x002fe20008000000 */
[----:B------:R-:W-:Y:S02]  /*fc40*/  UMOV UR10, UR17 ;  /* 0x00000011000a7c82 */ /* 0x000fe40008000000 */
[----:B------:R1:W-:Y:S02]  /*fc50*/  UTMALDG.4D [UR8], [UR4], desc[UR6] ;  /* 0x00000608040075b4 */ /* 0x0003e40008019000 */
[----:B-1----:R-:W-:Y:S01]  /*fc60*/  UMOV UR8, UR16 ;  /* 0x0000001000087c82 */ /* 0x002fe20008000000 */
[----:B------:R-:W-:-:S02]  /*fc70*/  UMOV UR10, UR14 ;  /* 0x0000000e000a7c82 */ /* 0x000fc40008000000 */
[----:B------:R0:W-:Y:S02]  /*fc80*/  UTMALDG.4D [UR8], [UR4], desc[UR6] ;  /* 0x00000608040075b4 */ /* 0x0001e40008019000 */
[----:B0-----:R-:W-:Y:S01]  /*fc90*/  NOP ;  /* 0x0000000000007918 */ /* 0x001fe20000000000 */
.L_x_3187:
[----:B------:R-:W-:Y:S05]  /*fca0*/  BSYNC B1 ;  /* 0x0000000000017941 */ /* 0x000fea0003800000 */
.L_x_3186:
        /* <DEDUP_REMOVED lines=31> */
.L_x_3195:
[----:B------:R-:W2:Y:S01]  /*fea0*/  S2R R3, SR_CgaCtaId ;  /* 0x0000000000037919 */ /* 0x000ea20000008800 */
[----:B------:R-:W-:-:S04]  /*feb0*/  MOV R2, 0x400 ;  /* 0x0000040000027802 */ /* 0x000fc80000000f00 */
[----:B--2---:R-:W-:Y:S02]  /*fec0*/  LEA R2, R3, R2, 0x18 ;  /* 0x0000000203027211 */ /* 0x004fe400078ec0ff */
[----:B------:R-:W-:-:S03]  /*fed0*/  SHF.L.U32 R3, R13, 0x1f, RZ ;  /* 0x0000001f0d037819 */ /* 0x000fc600000006ff */
[----:B------:R-:W-:-:S04]  /*fee0*/  IMAD R2, R14, 0x8, R2 ;  /* 0x000000080e027824 */ /* 0x000fc800078e0202 */
[----:B------:R-:W2:Y:S02]  /*fef0*/  SYNCS.PHASECHK.TRANS64.TRYWAIT P0, [R2+URZ+0x36840], R3 ;  /* 0x03684003020075a7 */ /* 0x000ea4000800017f */
[----:B--2---:R-:W-:Y:S05]  /*ff00*/  @!P0 BRA `(.L_x_3196) ;  /* 0x0000001c00788947 */ /* 0x004fea0003800000 */
.L_x_3247:
        /* <DEDUP_REMOVED lines=11> */
.L_x_3197:
        /* <DEDUP_REMOVED lines=26> */
[----:B------:R-:W-:-:S03]  /*10160*/  UIADD3 UR16, UR8, 0x28400, URZ ;  /* 0x0002840008107890 */ /* 0x000fc6000fffe03f */
[----:B------:R-:W-:Y:S02]  /*10170*/  UMOV UR8, UR14 ;  /* 0x0000000e00087c82 */ /* 0x000fe40008000000 */
[----:B------:R0:W-:Y:S01]  /*10180*/  UTMALDG.4D [UR8], [UR4], desc[UR6] ;  /* 0x00000608040075b4 */ /* 0x0001e20008019000 */
[----:B------:R-:W-:Y:S01]  /*10190*/  IMAD R2, R7, 0x8, R2 ;  /* 0x0000000807027824 */ /* 0x000fe200078e0202 */
        /* <DEDUP_REMOVED lines=8> */
.L_x_3248:
        /* <DEDUP_REMOVED lines=8> */
.L_x_3199:
        /* <DEDUP_REMOVED lines=33> */
[----:B-1----:R-:W-:Y:S01]  /*104b0*/  NOP ;  /* 0x0000000000007918 */ /* 0x002fe20000000000 */
.L_x_3194:
[----:B------:R-:W-:Y:S05]  /*104c0*/  BSYNC B1 ;  /* 0x0000000000017941 */ /* 0x000fea0003800000 */
.L_x_3193:
[C---:B------:R-:W-:Y:S01]  /*104d0*/  ISETP.GT.AND P0, PT, R6.reuse, 0x1, PT ;  /* 0x000000010600780c */ /* 0x040fe20003f04270 */
[----:B------:R-:W-:-:S12]  /*104e0*/  VIADD R6, R6, 0xfffffffe ;  /* 0xfffffffe06067836 */ /* 0x000fd80000000000 */
[----:B------:R-:W-:Y:S05]  /*104f0*/  @P0 BRA `(.L_x_3200) ;  /* 0xffffffec00dc0947 */ /* 0x000fea000383ffff */
.L_x_3176:
[----:B------:R-:W-:Y:S05]  /*10500*/  BSYNC B0 ;  /* 0x0000000000007941 */ /* 0x000fea0003800000 */
.L_x_3175:
        /* <DEDUP_REMOVED lines=17> */
.L_x_3202:
[----:B------:R-:W-:Y:S05]  /*10620*/  BSYNC B0 ;  /* 0x0000000000007941 */ /* 0x000fea0003800000 */
.L_x_3201:
        /* <DEDUP_REMOVED lines=11> */
.L_x_3249:
        /* <DEDUP_REMOVED lines=11> */
.L_x_3206:
        /* <DEDUP_REMOVED lines=33> */
[----:B-1----:R-:W-:Y:S01]  /*109a0*/  NOP ;  /* 0x0000000000007918 */ /* 0x002fe20000000000 */
.L_x_3204:
[----:B------:R-:W-:Y:S05]  /*109b0*/  BSYNC B0 ;  /* 0x0000000000007941 */ /* 0x000fea0003800000 */
.L_x_3203:
        /* <DEDUP_REMOVED lines=9> */
.L_x_3160:
[----:B------:R-:W-:Y:S05]  /*10a50*/  BSYNC B6 ;  /* 0x0000000000067941 */ /* 0x000fea0003800000 */
.L_x_3158:
[----:B------:R-:W-:-:S03]  /*10a60*/  UMOV UR4, 0xffffffff ;  /* 0xffffffff00047882 */ /* 0x000fc60000000000 */
[----:B------:R-:W-:Y:S05]  /*10a70*/  BRA.DIV UR4, `(.L_x_3207) ;  /* 0x0000001204d87947 */ /* 0x000fea000b800000 */
[----:B------:R2:W3:Y:S04]  /*10a80*/  SHFL.IDX PT, R4, R16, RZ, 0x1f ;  /* 0x00001fff10047589 */ /* 0x0004e800000e0000 */
[----:B------:R2:W4:Y:S02]  /*10a90*/  SHFL.IDX PT, R5, R16, 0x1, 0x1f ;  /* 0x00201f0010057f89 */ /* 0x00052400000e0000 */
.L_x_3253:
[----:B01----:R-:W0:Y:S01]  /*10aa0*/  S2R R0, SR_TID.X ;  /* 0x0000000000007919 */ /* 0x003e220000002100 */
[----:B------:R-:W-:Y:S01]  /*10ab0*/  ULDC UR4, c[0x0][0xc14] ;  /* 0x0003050000047ab9 */ /* 0x000fe20000000800 */
[----:B------:R-:W-:Y:S01]  /*10ac0*/  BSSY B0, `(.L_x_3208) ;  /* 0x000000b000007945 */ /* 0x000fe20003800000 */
[----:B------:R-:W-:Y:S02]  /*10ad0*/  MOV R3, RZ ;  /* 0x000000ff00037202 */ /* 0x000fe40000000f00 */
[----:B0-----:R-:W-:Y:S01]  /*10ae0*/  LOP3.LUT R9, R0, 0x1f, RZ, 0xc0, !PT ;  /* 0x0000001f00097812 */ /* 0x001fe200078ec0ff */
[----:B------:R-:W-:-:S03]  /*10af0*/  IMAD.U32 R0, RZ, RZ, UR4 ;  /* 0x00000004ff007e24 */ /* 0x000fc6000f8e00ff */
[C---:B------:R-:W-:Y:S01]  /*10b00*/  ISETP.NE.AND P0, PT, R9.reuse, 0x1f, PT ;  /* 0x0000001f0900780c */ /* 0x040fe20003f05270 */
[----:B------:R-:W-:-:S05]  /*10b10*/  IMAD.IADD R7, R9, 0x1, R19 ;  /* 0x0000000109077824 */ /* 0x000fca00078e0213 */
[----:B------:R-:W-:-:S13]  /*10b20*/  ISETP.GE.OR P0, PT, R7, R0, !P0 ;  /* 0x000000000700720c */ /* 0x000fda0004706670 */
[----:B------:R-:W-:Y:S05]  /*10b30*/  @P0 BRA `(.L_x_3209) ;  /* 0x00000000000c0947 */ /* 0x000fea0003800000 */
[----:B------:R-:W0:Y:S02]  /*10b40*/  LDC.64 R2, c[0x0][0xc58] ;  /* 0x00031600ff027b82 */ /* 0x000e240000000a00 */
[----:B0-----:R-:W-:-:S06]  /*10b50*/  IMAD.WIDE R2, R7, 0x4, R2 ;  /* 0x0000000407027825 */ /* 0x001fcc00078e0202 */
[----:B------:R0:W5:Y:S02]  /*10b60*/  LDG.E R3, desc[UR60][R2.64] ;  /* 0x0000003c02037981 */ /* 0x000164000c1e1900 */
.L_x_3209:
[----:B------:R-:W-:Y:S05]  /*10b70*/  BSYNC B0 ;  /* 0x0000000000007941 */ /* 0x000fea0003800000 */
.L_x_3208:
        /* <DEDUP_REMOVED lines=23> */
.L_x_3261:
[----:B------:R-:W-:Y:S02]  /*10cf0*/  ULDC UR4, c[0x0][0xc10] ;  /* 0x0003040000047ab9 */ /* 0x000fe40000000800 */
[----:B--2---:R-:W-:-:S04]  /*10d00*/  IMAD.U32 R16, RZ, RZ, UR4 ;  /* 0x00000004ff107e24 */ /* 0x004fc8000f8e00ff */
[----:B-1----:R-:W-:-:S04]  /*10d10*/  IMAD R6, R14, R16, RZ ;  /* 0x000000100e067224 */ /* 0x002fc800078e02ff */
[----:B----4-:R-:W-:-:S05]  /*10d20*/  IMAD.IADD R5, R5, 0x1, R6 ;  /* 0x0000000105057824 */ /* 0x010fca00078e0206 */
[----:B---3--:R-:W-:-:S13]  /*10d30*/  ISETP.GT.AND P0, PT, R5, R4, PT ;  /* 0x000000040500720c */ /* 0x008fda0003f04270 */
[----:B------:R-:W-:Y:S05]  /*10d40*/  @P0 BRA `(.L_x_3211) ;  /* 0x0000000000b40947 */ /* 0x000fea0003800000 */
[----:B------:R-:W1:Y:S02]  /*10d50*/  LDC R0, c[0x0][0xc14] ;  /* 0x00030500ff007b82 */ /* 0x000e640000000800 */
.L_x_3216:
        /* <DEDUP_REMOVED lines=12> */
[----:B0-----:R-:W-:-:S06]  /*10e20*/  IMAD.WIDE R2, R7, 0x4, R2 ;  /* 0x0000000407027825 */ /* 0x001fcc00078e0202 */
[----:B------:R0:W5:Y:S02]  /*10e30*/  LDG.E R3, desc[UR60][R2.64] ;  /* 0x0000003c02037981 */ /* 0x000164000c1e1900 */
.L_x_3214:
[----:B------:R-:W-:Y:S05]  /*10e40*/  BSYNC B0 ;  /* 0x0000000000007941 */ /* 0x000fea0003800000 */
.L_x_3213:
        /* <DEDUP_REMOVED lines=23> */
.L_x_3269:
[----:B------:R-:W-:Y:S02]  /*10fc0*/  ULDC UR4, c[0x0][0xc10] ;  /* 0x0003040000047ab9 */ /* 0x000fe40000000800 */
[----:B------:R-:W-:-:S04]  /*10fd0*/  IMAD.U32 R16, RZ, RZ, UR4 ;  /* 0x00000004ff107e24 */ /* 0x000fc8000f8e00ff */
[----:B-1----:R-:W-:-:S05]  /*10fe0*/  IMAD R6, R14, R16, RZ ;  /* 0x000000100e067224 */ /* 0x002fca00078e02ff */
[----:B------:R-:W-:-:S04]  /*10ff0*/  IADD3 R5, R6, R5, RZ ;  /* 0x0000000506057210 */ /* 0x000fc80007ffe0ff */
[----:B------:R-:W-:-:S13]  /*11000*/  ISETP.GT.AND P0, PT, R5, R4, PT ;  /* 0x000000040500720c */ /* 0x000fda0003f04270 */
[----:B------:R-:W-:Y:S05]  /*11010*/  @!P0 BRA `(.L_x_3216) ;  /* 0xfffffffc00508947 */ /* 0x000fea000383ffff */
.L_x_3211:
        /* <DEDUP_REMOVED lines=8> */
.L_x_3273:
[----:B------:R-:W-:Y:S01]  /*110a0*/  ISETP.NE.AND P0, PT, R7, RZ, PT ;  /* 0x000000ff0700720c */ /* 0x000fe20003f05270 */
[----:B------:R-:W-:-:S12]  /*110b0*/  IMAD.MOV.U32 R14, RZ, RZ, RZ ;  /* 0x000000ffff0e7224 */ /* 0x000fd800078e00ff */
[----:B------:R-:W-:Y:S05]  /*110c0*/  @!P0 BRA `(.L_x_3218) ;  /* 0x0000000000108947 */ /* 0x000fea0003800000 */
[----:B------:R-:W-:Y:S01]  /*110d0*/  UMOV UR4, 0xffffffff ;  /* 0xffffffff00047882 */ /* 0x000fe20000000000 */
[----:B------:R-:W-:Y:S02]  /*110e0*/  VIADD R12, R5, 0xffffffff ;  /* 0xffffffff050c7836 */ /* 0x000fe40000000000 */
[----:B------:R-:W-:Y:S05]  /*110f0*/  BRA.DIV UR4, `(.L_x_3219) ;  /* 0x00000016046c7947 */ /* 0x000fea000b800000 */
[----:B------:R3:W4:Y:S02]  /*11100*/  SHFL.IDX PT, R14, R2, R12, 0x1f ;  /* 0x00001f0c020e7589 */ /* 0x00072400000e0000 */
.L_x_3218:
        /* <DEDUP_REMOVED lines=9> */
[----:B0--3--:R-:W-:-:S04]  /*111a0*/  IMAD.MOV R2, RZ, RZ, -R3 ;  /* 0x000000ffff027224 */ /* 0x009fc800078e0a03 */
        /* <DEDUP_REMOVED lines=21> */
.L_x_3212:
[----:B------:R-:W-:Y:S01]  /*11300*/  UMOV UR4, URZ ;  /* 0x0000003f00047c82 */ /* 0x000fe20008000000 */
[----:B------:R-:W-:Y:S01]  /*11310*/  UMOV UR5, URZ ;  /* 0x0000003f00057c82 */ /* 0x000fe20008000000 */
[----:B------:R-:W-:Y:S01]  /*11320*/  ULDC UR6, c[0x0][0xc14] ;  /* 0x0003050000067ab9 */ /* 0x000fe20000000800 */
[----:B------:R-:W-:Y:S01]  /*11330*/  IMAD.MOV.U32 R16, RZ, RZ, R4 ;  /* 0x000000ffff107224 */ /* 0x000fe200078e0004 */
[----:B------:R-:W-:Y:S01]  /*11340*/  MOV R17, UR4 ;  /* 0x0000000400117c02 */ /* 0x000fe20008000f00 */
[----:B------:R-:W-:Y:S02]  /*11350*/  IMAD.U32 R18, RZ, RZ, UR5 ;  /* 0x00000005ff127e24 */ /* 0x000fe4000f8e00ff */
[----:B------:R-:W-:-:S07]  /*11360*/  IMAD.U32 R19, RZ, RZ, UR6 ;  /* 0x00000006ff137e24 */ /* 0x000fce000f8e00ff */
.L_x_3220:
        /* <DEDUP_REMOVED lines=12> */
.L_x_3156:
        /* <DEDUP_REMOVED lines=12> */
.L_x_3276:
[----:B------:R-:W-:Y:S05]  /*114f0*/  BSYNC B0 ;  /* 0x0000000000007941 */ /* 0x000fea0003800000 */
.L_x_3222:
[----:B------:R-:W-:-:S03]  /*11500*/  UMOV UR4, 0xffffffff ;  /* 0xffffffff00047882 */ /* 0x000fc60000000000 */
[----:B------:R-:W-:Y:S05]  /*11510*/  BRA.DIV UR4, `(.L_x_3224) ;  /* 0x00000012049c7947 */ /* 0x000fea000b800000 */
[----:B------:R-:W1:Y:S02]  /*11520*/  S2R R2, SR_TID.X ;  /* 0x0000000000027919 */ /* 0x000e640000002100 */
[----:B-1----:R-:W-:-:S04]  /*11530*/  SHF.R.U32.HI R2, RZ, 0x5, R2 ;  /* 0x00000005ff027819 */ /* 0x002fc80000011602 */
[----:B------:R-:W-:-:S05]  /*11540*/  LOP3.LUT R2, R2, 0x3, RZ, 0xc0, !PT ;  /* 0x0000000302027812 */ /* 0x000fca00078ec0ff */
[----:B------:R1:W2:Y:S02]  /*11550*/  SHFL.IDX PT, R14, R2, RZ, 0x1f ;  /* 0x00001fff020e7589 */ /* 0x0002a400000e0000 */
.L_x_3279:
[----:B--2---:R-:W-:Y:S01]  /*11560*/  ISETP.NE.AND P0, PT, R14, RZ, PT ;  /* 0x000000ff0e00720c */ /* 0x004fe20003f05270 */
[----:B------:R-:W-:-:S12]  /*11570*/  BSSY B0, `(.L_x_3225) ;  /* 0x0000027000007945 */ /* 0x000fd80003800000 */
[----:B------:R-:W-:Y:S05]  /*11580*/  @P0 BRA `(.L_x_3226) ;  /* 0x0000000000940947 */ /* 0x000fea0003800000 */
[----:B------:R-:W-:-:S03]  /*11590*/  UMOV UR4, 0xffffffff ;  /* 0xffffffff00047882 */ /* 0x000fc60000000000 */
[----:B------:R-:W-:Y:S05]  /*115a0*/  BRA.DIV UR4, `(.L_x_3227) ;  /* 0x0000001204ac7947 */ /* 0x000fea000b800000 */
[----:B------:R-:W-:-:S13]  /*115b0*/  ELECT P6, URZ, PT ;  /* 0x00000000003f782f */ /* 0x000fda00038c0000 */
.L_x_3282:
[----:B------:R-:W-:Y:S05]  /*115c0*/  @!P6 BRA `(.L_x_3226) ;  /* 0x000000000084e947 */ /* 0x000fea0003800000 */
[----:B-1----:R-:W2:Y:S02]  /*115d0*/  LDL.LU R2, [R1+0x30] ;  /* 0x0000300001027983 */ /* 0x002ea40000300800 */
[----:B--2---:R-:W-:-:S04]  /*115e0*/  LOP3.LUT R2, R2, 0x2, RZ, 0xfc, !PT ;  /* 0x0000000202027812 */ /* 0x004fc800078efcff */
[----:B------:R-:W-:-:S13]  /*115f0*/  ISETP.NE.AND P2, PT, R2, 0x3, PT ;  /* 0x000000030200780c */ /* 0x000fda0003f45270 */
[----:B------:R-:W-:Y:S05]  /*11600*/  @!P2 BRA `(.L_x_3228) ;  /* 0x000000000004a947 */ /* 0x000fea0003800000 */
[----:B------:R-:W-:Y:S01]  /*11610*/  BPT.TRAP 0x1 ;  /* 0x000000040000795c */ /* 0x000fe20000300000 */
.L_x_3228:
        /* <DEDUP_REMOVED lines=14> */
.L_x_3283:
[----:B------:R-:W1:Y:S02]  /*11700*/  SYNCS.PHASECHK.TRANS64.TRYWAIT P0, [R7+URZ], R2 ;  /* 0x00000002070075a7 */ /* 0x000e64000800017f */
[----:B-1----:R-:W-:Y:S05]  /*11710*/  @!P0 BRA `(.L_x_3230) ;  /* 0x0000001000848947 */ /* 0x002fea0003800000 */
.L_x_3284:
[----:B------:R-:W-:Y:S05]  /*11720*/  @!P2 BRA `(.L_x_3231) ;  /* 0x000000000004a947 */ /* 0x000fea0003800000 */
[----:B------:R-:W-:Y:S01]  /*11730*/  BPT.TRAP 0x1 ;  /* 0x000000040000795c */ /* 0x000fe20000300000 */
.L_x_3231:
[----:B------:R-:W2:Y:S01]  /*11740*/  LDL.LU R4, [R1] ;  /* 0x0000000001047983 */ /* 0x000ea20000300800 */
[----:B------:R-:W-:-:S04]  /*11750*/  VIADD R0, R0, 0x36860 ;  /* 0x0003686000007836 */ /* 0x000fc80000000000 */
[----:B--2---:R-:W-:-:S04]  /*11760*/  IMAD R4, R4, 0x8, R0 ;  /* 0x0000000804047824 */ /* 0x004fc800078e0200 */
[----:B------:R-:W2:Y:S02]  /*11770*/  SYNCS.PHASECHK.TRANS64.TRYWAIT P0, [R4+URZ], R5 ;  /* 0x00000005040075a7 */ /* 0x000ea4000800017f */
[----:B--2---:R-:W-:Y:S05]  /*11780*/  @!P0 BRA `(.L_x_3232) ;  /* 0x00000010007c8947 */ /* 0x004fea0003800000 */
.L_x_3285:
[----:B------:R-:W-:-:S07]  /*11790*/  IMAD R3, R3, 0x8, R0 ;  /* 0x0000000803037824 */ /* 0x000fce00078e0200 */
.L_x_3233:
[----:B---3--:R3:W4:Y:S02]  /*117a0*/  SYNCS.PHASECHK.TRANS64.TRYWAIT P0, [R3+URZ], R2 ;  /* 0x00000002030075a7 */ /* 0x008724000800017f */
[----:B----4-:R-:W-:Y:S05]  /*117b0*/  @!P0 NANOSLEEP.SYNCS 0x989680 ;  /* 0x009896800000895d */ /* 0x010fea0003900000 */
[----:B------:R-:W4:Y:S02]  /*117c0*/  @!P0 SYNCS.PHASECHK.TRANS64 P0, [R3+URZ], R2 ;  /* 0x00000002030085a7 */ /* 0x000f24000800007f */
[----:B----4-:R-:W-:Y:S05]  /*117d0*/  @!P0 BRA `(.L_x_3233) ;  /* 0xfffffffc00f08947 */ /* 0x010fea000383ffff */
.L_x_3226:
[----:B------:R-:W-:Y:S05]  /*117e0*/  BSYNC B0 ;  /* 0x0000000000007941 */ /* 0x000fea0003800000 */
.L_x_3225:
[----:B------:R-:W-:Y:S05]  /*117f0*/  EXIT ;  /* 0x000000000000794d */ /* 0x000fea0003800000 */
.L_x_3110:
[----:B0-----:R0:W1:Y:S02]  /*11800*/  SYNCS.PHASECHK.TRANS64.TRYWAIT P1, [R5+URZ+0x36800], R0 ;  /* 0x03680000050075a7 */ /* 0x001064000802017f */
[----:B-1----:R-:W-:Y:S05]  /*11810*/  @!P1 NANOSLEEP.SYNCS 0x989680 ;  /* 0x009896800000995d */ /* 0x002fea0003900000 */
[----:B------:R-:W1:Y:S02]  /*11820*/  @!P1 SYNCS.PHASECHK.TRANS64 P1, [R5+URZ+0x36800], R0 ;  /* 0x03680000050095a7 */ /* 0x000e64000802007f */
[----:B-1----:R-:W-:Y:S05]  /*11830*/  @!P1 BRA `(.L_x_3110) ;  /* 0xfffffffc00f09947 */ /* 0x002fea000383ffff */
[----:B------:R-:W-:Y:S05]  /*11840*/  BRA `(.L_x_3234) ;  /* 0xfffffefc00787947 */ /* 0x000fea000383ffff */
.L_x_3114:
[----:B0-----:R0:W2:Y:S02]  /*11850*/  SYNCS.PHASECHK.TRANS64.TRYWAIT P2, [R2+URZ+0x36830], R3 ;  /* 0x03683003020075a7 */ /* 0x0010a4000804017f */
[----:B--2---:R-:W-:Y:S05]  /*11860*/  @!P2 NANOSLEEP.SYNCS 0x989680 ;  /* 0x009896800000a95d */ /* 0x004fea0003900000 */
[----:B------:R-:W2:Y:S02]  /*11870*/  @!P2 SYNCS.PHASECHK.TRANS64 P2, [R2+URZ+0x36830], R3 ;  /* 0x036830030200a5a7 */ /* 0x000ea4000804007f */
[----:B--2---:R-:W-:Y:S05]  /*11880*/  @!P2 BRA `(.L_x_3114) ;  /* 0xfffffffc00f0a947 */ /* 0x004fea000383ffff */
[----:B------:R-:W-:Y:S05]  /*11890*/  BRA `(.L_x_3113) ;  /* 0xfffffefc009c7947 */ /* 0x000fea000383ffff */
.L_x_3119:
[----:B-1----:R1:W2:Y:S02]  /*118a0*/  SYNCS.PHASECHK.TRANS64.TRYWAIT P2, [R12+URZ+0x36830], R3 ;  /* 0x036830030c0075a7 */ /* 0x0022a4000804017f */
[----:B--2---:R-:W-:Y:S05]  /*118b0*/  @!P2 NANOSLEEP.SYNCS 0x989680 ;  /* 0x009896800000a95d */ /* 0x004fea0003900000 */
[----:B------:R-:W2:Y:S02]  /*118c0*/  @!P2 SYNCS.PHASECHK.TRANS64 P2, [R12+URZ+0x36830], R3 ;  /* 0x036830030c00a5a7 */ /* 0x000ea4000804007f */
[----:B--2---:R-:W-:Y:S05]  /*118d0*/  @!P2 BRA `(.L_x_3119) ;  /* 0xfffffffc00f0a947 */ /* 0x004fea000383ffff */
[----:B------:R-:W-:Y:S05]  /*118e0*/  BRA `(.L_x_3118) ;  /* 0xffffff4000687947 */ /* 0x000fea000383ffff */
.L_x_3123:
[----:B---3--:R3:W4:Y:S02]  /*118f0*/  SYNCS.PHASECHK.TRANS64.TRYWAIT P2, [R13+URZ+0x36850], R0 ;  /* 0x036850000d0075a7 */ /* 0x008724000804017f */
[----:B----4-:R-:W-:Y:S05]  /*11900*/  @!P2 NANOSLEEP.SYNCS 0x989680 ;  /* 0x009896800000a95d */ /* 0x010fea0003900000 */
[----:B------:R-:W4:Y:S02]  /*11910*/  @!P2 SYNCS.PHASECHK.TRANS64 P2, [R13+URZ+0x36850], R0 ;  /* 0x036850000d00a5a7 */ /* 0x000f24000804007f */
[----:B----4-:R-:W-:Y:S05]  /*11920*/  @!P2 BRA `(.L_x_3123) ;  /* 0xfffffffc00f0a947 */ /* 0x010fea000383ffff */
[----:B------:R-:W-:Y:S05]  /*11930*/  BRA `(.L_x_3122) ;  /* 0xffffff6400b47947 */ /* 0x000fea000383ffff */
.L_x_3128:
[----:B-1----:R1:W2:Y:S02]  /*11940*/  SYNCS.PHASECHK.TRANS64.TRYWAIT P0, [R11+URZ+0x36850], R2 ;  /* 0x036850020b0075a7 */ /* 0x0022a4000800017f */
[----:B--2---:R-:W-:Y:S05]  /*11950*/  @!P0 NANOSLEEP.SYNCS 0x989680 ;  /* 0x009896800000895d */ /* 0x004fea0003900000 */
[----:B------:R-:W2:Y:S02]  /*11960*/  @!P0 SYNCS.PHASECHK.TRANS64 P0, [R11+URZ+0x36850], R2 ;  /* 0x036850020b0085a7 */ /* 0x000ea4000800007f */
[----:B--2---:R-:W-:Y:S05]  /*11970*/  @!P0 BRA `(.L_x_3128) ;  /* 0xfffffffc00f08947 */ /* 0x004fea000383ffff */
[----:B------:R-:W-:Y:S05]  /*11980*/  BRA `(.L_x_3127) ;  /* 0xffffff80005c7947 */ /* 0x000fea000383ffff */
.L_x_3167:
        /* <DEDUP_REMOVED lines=11> */
.L_x_3236:
[----:B------:R-:W-:Y:S05]  /*11a40*/  BSYNC B0 ;  /* 0x0000000000007941 */ /* 0x000fea0003800000 */
.L_x_3235:
[----:B------:R-:W-:Y:S05]  /*11a50*/  BRA `(.L_x_3237) ;  /* 0xffffffc400fc7947 */ /* 0x000fea000383ffff */
.L_x_3168:
[----:B------:R-:W-:Y:S01]  /*11a60*/  BSSY B0, `(.L_x_3238) ;  /* 0x0000006000007945 */ /* 0x000fe20003800000 */
[----:B------:R-:W-:-:S07]  /*11a70*/  IMAD.MOV.U32 R15, RZ, RZ, -0x1 ;  /* 0xffffffffff0f7424 */ /* 0x000fce00078e00ff */
[----:B------:R-:W-:Y:S05]  /*11a80*/  WARPSYNC.COLLECTIVE R15, `(.L_x_3239) ;  /* 0x000000000f0c7348 */ /* 0x000fea0003c00000 */
[----:B------:R-:W-:Y:S02]  /*11a90*/  ELECT P6, UR62, PT ;  /* 0x00000000003e782f */ /* 0x000fe400038c0000 */
[----:B------:R-:W-:Y:S01]  /*11aa0*/  MOV R14, UR62 ;  /* 0x0000003e000e7c02 */ /* 0x000fe20008000f00 */
[----:B------:R-:W-:Y:S10]  /*11ab0*/  ENDCOLLECTIVE ;  /* 0x000000000000791b */ /* 0x000ff40003800000 */
.L_x_3239:
[----:B------:R-:W-:Y:S05]  /*11ac0*/  BSYNC B0 ;  /* 0x0000000000007941 */ /* 0x000fea0003800000 */
.L_x_3238:
[----:B------:R-:W-:Y:S05]  /*11ad0*/  BRA `(.L_x_3240) ;  /* 0xffffffc400f47947 */ /* 0x000fea000383ffff */
.L_x_3171:
[----:B0-----:R0:W1:Y:S02]  /*11ae0*/  SYNCS.PHASECHK.TRANS64.TRYWAIT P0, [R8+URZ+0x36840], R9 ;  /* 0x03684009080075a7 */ /* 0x001064000800017f */
[----:B-1----:R-:W-:Y:S05]  /*11af0*/  @!P0 NANOSLEEP.SYNCS 0x989680 ;  /* 0x009896800000895d */ /* 0x002fea0003900000 */
[----:B------:R-:W1:Y:S02]  /*11b00*/  @!P0 SYNCS.PHASECHK.TRANS64 P0, [R8+URZ+0x36840], R9 ;  /* 0x03684009080085a7 */ /* 0x000e64000800007f */
[----:B-1----:R-:W-:Y:S05]  /*11b10*/  @!P0 BRA `(.L_x_3171) ;  /* 0xfffffffc00f08947 */ /* 0x002fea000383ffff */
[----:B------:R-:W-:Y:S05]  /*11b20*/  BRA `(.L_x_3241) ;  /* 0xffffffc800647947 */ /* 0x000fea000383ffff */
.L_x_3174:
        /* <DEDUP_REMOVED lines=8> */
.L_x_3182:
[----:B0-----:R0:W1:Y:S02]  /*11bb0*/  SYNCS.PHASECHK.TRANS64.TRYWAIT P0, [R2+URZ+0x36840], R3 ;  /* 0x03684003020075a7 */ /* 0x001064000800017f */
[----:B-1----:R-:W-:Y:S05]  /*11bc0*/  @!P0 NANOSLEEP.SYNCS 0x989680 ;  /* 0x009896800000895d */ /* 0x002fea0003900000 */
[----:B------:R-:W1:Y:S02]  /*11bd0*/  @!P0 SYNCS.PHASECHK.TRANS64 P0, [R2+URZ+0x36840], R3 ;  /* 0x03684003020085a7 */ /* 0x000e64000800007f */
[----:B-1----:R-:W-:Y:S05]  /*11be0*/  @!P0 BRA `(.L_x_3182) ;  /* 0xfffffffc00f08947 */ /* 0x002fea000383ffff */
[----:B------:R-:W-:Y:S05]  /*11bf0*/  BRA `(.L_x_3243) ;  /* 0xffffffd000707947 */ /* 0x000fea000383ffff */
.L_x_3184:
[----:B0-----:R0:W1:Y:S02]  /*11c00*/  SYNCS.PHASECHK.TRANS64.TRYWAIT P0, [R3+URZ+0x60], R2 ;  /* 0x00006002030075a7 */ /* 0x001064000800017f */
[----:B-1----:R-:W-:Y:S05]  /*11c10*/  @!P0 NANOSLEEP.SYNCS 0x989680 ;  /* 0x009896800000895d */ /* 0x002fea0003900000 */
[----:B------:R-:W1:Y:S02]  /*11c20*/  @!P0 SYNCS.PHASECHK.TRANS64 P0, [R3+URZ+0x60], R2 ;  /* 0x00006002030085a7 */ /* 0x000e64000800007f */
[----:B-1----:R-:W-:Y:S05]  /*11c30*/  @!P0 BRA `(.L_x_3184) ;  /* 0xfffffffc00f08947 */ /* 0x002fea000383ffff */
[----:B------:R-:W-:Y:S05]  /*11c40*/  BRA `(.L_x_3244) ;  /* 0xffffffd4001c7947 */ /* 0x000fea000383ffff */
.L_x_3189:
[----:B-1----:R1:W2:Y:S02]  /*11c50*/  SYNCS.PHASECHK.TRANS64.TRYWAIT P0, [R2+URZ+0x36840], R3 ;  /* 0x03684003020075a7 */ /* 0x0022a4000800017f */
[----:B--2---:R-:W-:Y:S05]  /*11c60*/  @!P0 NANOSLEEP.SYNCS 0x989680 ;  /* 0x009896800000895d */ /* 0x004fea0003900000 */
[----:B------:R-:W2:Y:S02]  /*11c70*/  @!P0 SYNCS.PHASECHK.TRANS64 P0, [R2+URZ+0x36840], R3 ;  /* 0x03684003020085a7 */ /* 0x000ea4000800007f */
[----:B--2---:R-:W-:Y:S05]  /*11c80*/  @!P0 BRA `(.L_x_3189) ;  /* 0xfffffffc00f08947 */ /* 0x004fea000383ffff */
[----:B------:R-:W-:Y:S05]  /*11c90*/  BRA `(.L_x_3245) ;  /* 0xffffffd800907947 */ /* 0x000fea000383ffff */
.L_x_3191:
[----:B0-----:R0:W1:Y:S02]  /*11ca0*/  SYNCS.PHASECHK.TRANS64.TRYWAIT P1, [R2+URZ+0x60], R3 ;  /* 0x00006003020075a7 */ /* 0x001064000802017f */
[----:B-1----:R-:W-:Y:S05]  /*11cb0*/  @!P1 NANOSLEEP.SYNCS 0x989680 ;  /* 0x009896800000995d */ /* 0x002fea0003900000 */
[----:B------:R-:W1:Y:S02]  /*11cc0*/  @!P1 SYNCS.PHASECHK.TRANS64 P1, [R2+URZ+0x60], R3 ;  /* 0x00006003020095a7 */ /* 0x000e64000802007f */
[----:B-1----:R-:W-:Y:S05]  /*11cd0*/  @!P1 BRA `(.L_x_3191) ;  /* 0xfffffffc00f09947 */ /* 0x002fea000383ffff */
[----:B------:R-:W-:Y:S05]  /*11ce0*/  BRA `(.L_x_3246) ;  /* 0xffffffdc003c7947 */ /* 0x000fea000383ffff */
.L_x_3196:
[----:B--2---:R2:W3:Y:S02]  /*11cf0*/  SYNCS.PHASECHK.TRANS64.TRYWAIT P0, [R2+URZ+0x36840], R3 ;  /* 0x03684003020075a7 */ /* 0x0044e4000800017f */
[----:B---3--:R-:W-:Y:S05]  /*11d00*/  @!P0 NANOSLEEP.SYNCS 0x989680 ;  /* 0x009896800000895d */ /* 0x008fea0003900000 */
[----:B------:R-:W3:Y:S02]  /*11d10*/  @!P0 SYNCS.PHASECHK.TRANS64 P0, [R2+URZ+0x36840], R3 ;  /* 0x03684003020085a7 */ /* 0x000ee4000800007f */
[----:B---3--:R-:W-:Y:S05]  /*11d20*/  @!P0 BRA `(.L_x_3196) ;  /* 0xfffffffc00f08947 */ /* 0x008fea000383ffff */
[----:B------:R-:W-:Y:S05]  /*11d30*/  BRA `(.L_x_3247) ;  /* 0xffffffe000747947 */ /* 0x000fea000383ffff */
.L_x_3198:
[----:B0-----:R0:W1:Y:S02]  /*11d40*/  SYNCS.PHASECHK.TRANS64.TRYWAIT P1, [R2+URZ+0x60], R8 ;  /* 0x00006008020075a7 */ /* 0x001064000802017f */
[----:B-1----:R-:W-:Y:S05]  /*11d50*/  @!P1 NANOSLEEP.SYNCS 0x989680 ;  /* 0x009896800000995d */ /* 0x002fea0003900000 */
[----:B------:R-:W1:Y:S02]  /*11d60*/  @!P1 SYNCS.PHASECHK.TRANS64 P1, [R2+URZ+0x60], R8 ;  /* 0x00006008020095a7 */ /* 0x000e64000802007f */
[----:B-1----:R-:W-:Y:S05]  /*11d70*/  @!P1 BRA `(.L_x_3198) ;  /* 0xfffffffc00f09947 */ /* 0x002fea000383ffff */
[----:B------:R-:W-:Y:S05]  /*11d80*/  BRA `(.L_x_3248) ;  /* 0xffffffe400247947 */ /* 0x000fea000383ffff */
.L_x_3205:
[----:B-1----:R1:W2:Y:S02]  /*11d90*/  SYNCS.PHASECHK.TRANS64.TRYWAIT P0, [R3+URZ+0x36860], R0 ;  /* 0x03686000030075a7 */ /* 0x0022a4000800017f */
[----:B--2---:R-:W-:Y:S05]  /*11da0*/  @!P0 NANOSLEEP.SYNCS 0x989680 ;  /* 0x009896800000895d */ /* 0x004fea0003900000 */
[----:B------:R-:W2:Y:S02]  /*11db0*/  @!P0 SYNCS.PHASECHK.TRANS64 P0, [R3+URZ+0x36860], R0 ;  /* 0x03686000030085a7 */ /* 0x000ea4000800007f */
[----:B--2---:R-:W-:Y:S05]  /*11dc0*/  @!P0 BRA `(.L_x_3205) ;  /* 0xfffffffc00f08947 */ /* 0x004fea000383ffff */
[----:B------:R-:W-:Y:S05]  /*11dd0*/  BRA `(.L_x_3249) ;  /* 0xffffffe800407947 */ /* 0x000fea000383ffff */
.L_x_3207:
[----:B------:R-:W-:Y:S01]  /*11de0*/  BSSY B0, `(.L_x_3250) ;  /* 0x0000008000007945 */ /* 0x000fe20003800000 */
[----:B0-----:R-:W-:Y:S01]  /*11df0*/  MOV R13, R16 ;  /* 0x00000010000d7202 */ /* 0x001fe20000000f00 */
[----:B------:R-:W-:Y:S02]  /*11e00*/  IMAD.MOV.U32 R12, RZ, RZ, RZ ;  /* 0x000000ffff0c7224 */ /* 0x000fe400078e00ff */
[----:B------:R-:W-:Y:S02]  /*11e10*/  IMAD.MOV.U32 R11, RZ, RZ, 0x1f ;  /* 0x0000001fff0b7424 */ /* 0x000fe400078e00ff */
[----:B------:R-:W-:-:S07]  /*11e20*/  IMAD.MOV.U32 R15, RZ, RZ, -0x1 ;  /* 0xffffffffff0f7424 */ /* 0x000fce00078e00ff */
[----:B-1----:R-:W-:Y:S05]  /*11e30*/  WARPSYNC.COLLECTIVE R15, `(.L_x_3251) ;  /* 0x000000000f087348 */ /* 0x002fea0003c00000 */
[----:B------:R0:W2:Y:S02]  /*11e40*/  SHFL.IDX P6, R14, R13, R12, R11 ;  /* 0x0000000c0d0e7389 */ /* 0x0000a400000c000b */
[----:B012---:R-:W-:Y:S01]  /*11e50*/  ENDCOLLECTIVE ;  /* 0x000000000000791b */ /* 0x007fe20003800000 */
.L_x_3251:
[----:B------:R-:W-:Y:S05]  /*11e60*/  BSYNC B0 ;  /* 0x0000000000007941 */ /* 0x000fea0003800000 */
.L_x_3250:
        /* <DEDUP_REMOVED lines=8> */
.L_x_3252:
[----:B------:R-:W-:Y:S01]  /*11ef0*/  IMAD.MOV.U32 R5, RZ, RZ, R14 ;  /* 0x000000ffff057224 */ /* 0x000fe200078e000e */
[----:B------:R-:W-:Y:S06]  /*11f00*/  BRA `(.L_x_3253) ;  /* 0xffffffe800e47947 */ /* 0x000fec000383ffff */
.L_x_3210:
        /* <DEDUP_REMOVED lines=8> */
.L_x_3255:
[----:B------:R-:W-:Y:S05]  /*11f90*/  BSYNC B0 ;  /* 0x0000000000007941 */ /* 0x000fea0003800000 */
.L_x_3254:
[C---:B------:R-:W-:Y:S01]  /*11fa0*/  ISETP.NE.AND P0, PT, R9.reuse, RZ, PT ;  /* 0x000000ff0900720c */ /* 0x040fe20003f05270 */
        /* <DEDUP_REMOVED lines=9> */
.L_x_3256:
        /* <DEDUP_REMOVED lines=8> */
.L_x_3257:
        /* <DEDUP_REMOVED lines=8> */
.L_x_3258:
        /* <DEDUP_REMOVED lines=8> */
.L_x_3259:
        /* <DEDUP_REMOVED lines=8> */
.L_x_3260:
[----:B------:R-:W-:Y:S05]  /*12240*/  BRA `(.L_x_3261) ;  /* 0xffffffe800a87947 */ /* 0x000fea000383ffff */
.L_x_3215:
[----:B------:R-:W-:Y:S01]  /*12250*/  BSSY B0, `(.L_x_3262) ;  /* 0x0000008000007945 */ /* 0x000fe20003800000 */
[----:B-----5:R-:W-:Y:S01]  /*12260*/  IMAD.MOV.U32 R13, RZ, RZ, R3 ;  /* 0x000000ffff0d7224 */ /* 0x020fe200078e0003 */
[----:B------:R-:W-:Y:S01]  /*12270*/  MOV R15, 0xffffffff ;  /* 0xffffffff000f7802 */ /* 0x000fe20000000f00 */
[----:B------:R-:W-:Y:S02]  /*12280*/  IMAD.MOV.U32 R12, RZ, RZ, 0x1 ;  /* 0x00000001ff0c7424 */ /* 0x000fe400078e00ff */
[----:B------:R-:W-:-:S07]  /*12290*/  IMAD.MOV.U32 R11, RZ, RZ, RZ ;  /* 0x000000ffff0b7224 */ /* 0x000fce00078e00ff */
[----:B0-----:R-:W-:Y:S05]  /*122a0*/  WARPSYNC.COLLECTIVE R15, `(.L_x_3263) ;  /* 0x000000000f087348 */ /* 0x001fea0003c00000 */
[----:B------:R1:W2:Y:S02]  /*122b0*/  SHFL.UP P6, R14, R13, R12, R11 ;  /* 0x0400000c0d0e7389 */ /* 0x0002a400000c000b */
[----:B012---:R-:W-:Y:S01]  /*122c0*/  ENDCOLLECTIVE ;  /* 0x000000000000791b */ /* 0x007fe20003800000 */
.L_x_3263:
[----:B------:R-:W-:Y:S05]  /*122d0*/  BSYNC B0 ;  /* 0x0000000000007941 */ /* 0x000fea0003800000 */
.L_x_3262:
        /* <DEDUP_REMOVED lines=10> */
.L_x_3264:
        /* <DEDUP_REMOVED lines=8> */
.L_x_3265:
        /* <DEDUP_REMOVED lines=8> */
.L_x_3266:
        /* <DEDUP_REMOVED lines=8> */
.L_x_3267:
        /* <DEDUP_REMOVED lines=8> */
.L_x_3268:
[----:B------:R-:W-:Y:S05]  /*12580*/  BRA `(.L_x_3269) ;  /* 0xffffffe8008c7947 */ /* 0x000fea000383ffff */
.L_x_3217:
[----:B------:R-:W-:Y:S01]  /*12590*/  BSSY B0, `(.L_x_3270) ;  /* 0x0000006000007945 */ /* 0x000fe20003800000 */
[----:B------:R-:W-:Y:S01]  /*125a0*/  PLOP3.LUT P6, PT, P6, PT, PT, 0x8, 0x0 ;  /* 0x000000000000781c */ /* 0x000fe200037ce170 */
[----:B------:R-:W-:-:S12]  /*125b0*/  IMAD.MOV.U32 R15, RZ, RZ, -0x1 ;  /* 0xffffffffff0f7424 */ /* 0x000fd800078e00ff */
[----:B0-----:R-:W-:Y:S05]  /*125c0*/  WARPSYNC.COLLECTIVE R15, `(.L_x_3271) ;  /* 0x000000000f087348 */ /* 0x001fea0003c00000 */
[----:B------:R-:W-:Y:S01]  /*125d0*/  VOTE.ANY R14, PT, P6 ;  /* 0x00000000000e7806 */ /* 0x000fe200030e0100 */
[----:B0-----:R-:W-:Y:S06]  /*125e0*/  ENDCOLLECTIVE ;  /* 0x000000000000791b */ /* 0x001fec0003800000 */
.L_x_3271:
[----:B------:R-:W-:Y:S05]  /*125f0*/  BSYNC B0 ;  /* 0x0000000000007941 */ /* 0x000fea0003800000 */
.L_x_3270:
        /* <DEDUP_REMOVED lines=9> */
.L_x_3272:
[----:B------:R-:W-:Y:S01]  /*12690*/  IMAD.MOV.U32 R17, RZ, RZ, R14 ;  /* 0x000000ffff117224 */ /* 0x000fe200078e000e */
[----:B------:R-:W-:Y:S06]  /*126a0*/  BRA `(.L_x_3273) ;  /* 0xffffffe8007c7947 */ /* 0x000fec000383ffff */
.L_x_3219:
[----:B------:R-:W-:Y:S01]  /*126b0*/  BSSY B0, `(.L_x_3274) ;  /* 0x0000007000007945 */ /* 0x000fe20003800000 */
[----:B------:R-:W-:Y:S02]  /*126c0*/  IMAD.MOV.U32 R13, RZ, RZ, R2 ;  /* 0x000000ffff0d7224 */ /* 0x000fe400078e0002 */
[----:B------:R-:W-:Y:S02]  /*126d0*/  IMAD.MOV.U32 R11, RZ, RZ, 0x1f ;  /* 0x0000001fff0b7424 */ /* 0x000fe400078e00ff */
[----:B------:R-:W-:-:S07]  /*126e0*/  IMAD.MOV.U32 R15, RZ, RZ, -0x1 ;  /* 0xffffffffff0f7424 */ /* 0x000fce00078e00ff */
[----:B012---:R-:W-:Y:S05]  /*126f0*/  WARPSYNC.COLLECTIVE R15, `(.L_x_3275) ;  /* 0x000000000f087348 */ /* 0x007fea0003c00000 */
[----:B------:R3:W4:Y:S02]  /*12700*/  SHFL.IDX P6, R14, R13, R12, R11 ;  /* 0x0000000c0d0e7389 */ /* 0x00072400000c000b */
[----:B01234-:R-:W-:Y:S01]  /*12710*/  ENDCOLLECTIVE ;  /* 0x000000000000791b */ /* 0x01ffe20003800000 */
.L_x_3275:
[----:B------:R-:W-:Y:S05]  /*12720*/  BSYNC B0 ;  /* 0x0000000000007941 */ /* 0x000fea0003800000 */
.L_x_3274:
[----:B------:R-:W-:Y:S05]  /*12730*/  BRA `(.L_x_3218) ;  /* 0xffffffe800747947 */ /* 0x000fea000383ffff */
.L_x_3223:
[----:B0-----:R0:W1:Y:S02]  /*12740*/  SYNCS.PHASECHK.TRANS64.TRYWAIT P0, [R0+URZ+0x36820], R3 ;  /* 0x03682003000075a7 */ /* 0x001064000800017f */
[----:B-1----:R-:W-:Y:S05]  /*12750*/  @!P0 NANOSLEEP.SYNCS 0x989680 ;  /* 0x009896800000895d */ /* 0x002fea0003900000 */
[----:B------:R-:W1:Y:S02]  /*12760*/  @!P0 SYNCS.PHASECHK.TRANS64 P0, [R0+URZ+0x36820], R3 ;  /* 0x03682003000085a7 */ /* 0x000e64000800007f */
[----:B-1----:R-:W-:Y:S05]  /*12770*/  @!P0 BRA `(.L_x_3223) ;  /* 0xfffffffc00f08947 */ /* 0x002fea000383ffff */
[----:B------:R-:W-:Y:S05]  /*12780*/  BRA `(.L_x_3276) ;  /* 0xffffffec00587947 */ /* 0x000fea000383ffff */
.L_x_3224:
        /* <DEDUP_REMOVED lines=11> */
.L_x_3278:
[----:B------:R-:W-:Y:S05]  /*12840*/  BSYNC B0 ;  /* 0x0000000000007941 */ /* 0x000fea0003800000 */
.L_x_3277:
[----:B------:R-:W-:Y:S05]  /*12850*/  BRA `(.L_x_3279) ;  /* 0xffffffec00407947 */ /* 0x000fea000383ffff */
.L_x_3227:
[----:B------:R-:W-:Y:S01]  /*12860*/  BSSY B1, `(.L_x_3280) ;  /* 0x0000006000017945 */ /* 0x000fe20003800000 */
[----:B------:R-:W-:-:S07]  /*12870*/  IMAD.MOV.U32 R15, RZ, RZ, -0x1 ;  /* 0xffffffffff0f7424 */ /* 0x000fce00078e00ff */
[----:B01----:R-:W-:Y:S05]  /*12880*/  WARPSYNC.COLLECTIVE R15, `(.L_x_3281) ;  /* 0x000000000f0c7348 */ /* 0x003fea0003c00000 */
[----:B------:R-:W-:Y:S02]  /*12890*/  ELECT P6, UR62, PT ;  /* 0x00000000003e782f */ /* 0x000fe400038c0000 */
[----:B------:R-:W-:Y:S01]  /*128a0*/  MOV R14, UR62 ;  /* 0x0000003e000e7c02 */ /* 0x000fe20008000f00 */
[----:B01----:R-:W-:Y:S10]  /*128b0*/  ENDCOLLECTIVE ;  /* 0x000000000000791b */ /* 0x003ff40003800000 */
.L_x_3281:
[----:B------:R-:W-:Y:S05]  /*128c0*/  BSYNC B1 ;  /* 0x0000000000017941 */ /* 0x000fea0003800000 */
.L_x_3280:
[----:B------:R-:W-:Y:S05]  /*128d0*/  BRA `(.L_x_3282) ;  /* 0xffffffec00387947 */ /* 0x000fea000383ffff */
.L_x_3229:
[----:B0-----:R0:W1:Y:S02]  /*128e0*/  SYNCS.PHASECHK.TRANS64.TRYWAIT P0, [R6+URZ], R5 ;  /* 0x00000005060075a7 */ /* 0x001064000800017f */
[----:B-1----:R-:W-:Y:S05]  /*128f0*/  @!P0 NANOSLEEP.SYNCS 0x989680 ;  /* 0x009896800000895d */ /* 0x002fea0003900000 */
[----:B------:R-:W1:Y:S02]  /*12900*/  @!P0 SYNCS.PHASECHK.TRANS64 P0, [R6+URZ], R5 ;  /* 0x00000005060085a7 */ /* 0x000e64000800007f */
[----:B-1----:R-:W-:Y:S05]  /*12910*/  @!P0 BRA `(.L_x_3229) ;  /* 0xfffffffc00f08947 */ /* 0x002fea000383ffff */
[----:B------:R-:W-:Y:S05]  /*12920*/  BRA `(.L_x_3283) ;  /* 0xffffffec00747947 */ /* 0x000fea000383ffff */
.L_x_3230:
[----:B-1----:R1:W2:Y:S02]  /*12930*/  SYNCS.PHASECHK.TRANS64.TRYWAIT P0, [R7+URZ], R2 ;  /* 0x00000002070075a7 */ /* 0x0022a4000800017f */
[----:B--2---:R-:W-:Y:S05]  /*12940*/  @!P0 NANOSLEEP.SYNCS 0x989680 ;  /* 0x009896800000895d */ /* 0x004fea0003900000 */
[----:B------:R-:W2:Y:S02]  /*12950*/  @!P0 SYNCS.PHASECHK.TRANS64 P0, [R7+URZ], R2 ;  /* 0x00000002070085a7 */ /* 0x000ea4000800007f */
[----:B--2---:R-:W-:Y:S05]  /*12960*/  @!P0 BRA `(.L_x_3230) ;  /* 0xfffffffc00f08947 */ /* 0x004fea000383ffff */
[----:B------:R-:W-:Y:S05]  /*12970*/  BRA `(.L_x_3284) ;  /* 0xffffffec00687947 */ /* 0x000fea000383ffff */
.L_x_3232:
[----:B--2---:R2:W3:Y:S02]  /*12980*/  SYNCS.PHASECHK.TRANS64.TRYWAIT P0, [R4+URZ], R5 ;  /* 0x00000005040075a7 */ /* 0x0044e4000800017f */
[----:B---3--:R-:W-:Y:S05]  /*12990*/  @!P0 NANOSLEEP.SYNCS 0x989680 ;  /* 0x009896800000895d */ /* 0x008fea0003900000 */
[----:B------:R-:W3:Y:S02]  /*129a0*/  @!P0 SYNCS.PHASECHK.TRANS64 P0, [R4+URZ], R5 ;  /* 0x00000005040085a7 */ /* 0x000ee4000800007f */
[----:B---3--:R-:W-:Y:S05]  /*129b0*/  @!P0 BRA `(.L_x_3232) ;  /* 0xfffffffc00f08947 */ /* 0x008fea000383ffff */
[----:B------:R-:W-:Y:S05]  /*129c0*/  BRA `(.L_x_3285) ;  /* 0xffffffec00707947 */ /* 0x000fea000383ffff */
.L_x_3286:
        /* <DEDUP_REMOVED lines=11> */
.L_x_12761:


//--------------------- .text._ZN7cutlass13device_kernelIN5flash11enable_sm90INS1_16FlashAttnFwdSm90INS1_25CollectiveMainloopFwdSm90ILi2EN4cute5tupleIJNS5_1CILi1EEES8_S8_EEENS6_IJNS7_ILi128EEENS7_ILi112EEENS7_ILi192EEEEEELi192ENS_10bfloat16_tEfNS_4arch4Sm90ELb0ELb0ELb0ELb1ELb0ELb1ELb0ELb1ELb1ELb0ELb0ELb0EEENS1_21CollectiveEpilogueFwdINS6_IJSA_SC_SB_EEES9_SE_SG_Li256ELb1ELb0ELb0ELb0EEENS1_36VarlenDynamicPersistentTileSchedulerILi128ELi112ELi256ELi32ELb0ELb0ELb1ELb0ELb1ELb1EEEEEEEEEvNT_6ParamsE --------------------------
	.section	.text._ZN7cutlass13device_kernelIN5flash11enable_sm90INS1_16FlashAttnFwdSm90INS1_25CollectiveMainloopFwdSm90ILi2EN4cute5tupleIJNS5_1CILi1EEES8_S8_EEENS6_IJNS7_ILi128EEENS7_ILi112EEENS7_ILi192EEEEEELi192ENS_10bfloat16_tEfNS_4arch4Sm90ELb0ELb0ELb0ELb1ELb0ELb1ELb0ELb1ELb1ELb0ELb0ELb0EEENS1_21CollectiveEpilogueFwdINS6_IJSA_SC_SB_EEES9_SE_SG_Li256ELb1ELb0ELb0ELb0EEENS1_36VarlenDynamicPersistentTileSchedulerILi128ELi112ELi256ELi32ELb0ELb0ELb1ELb0ELb1ELb1EEEEEEEEEvNT_6ParamsE,"ax",@progbits
	.align	128
.text._ZN7cutlass13device_kernelIN5flash11enable_sm90INS1_16FlashAttnFwdSm90INS1_25CollectiveMainloopFwdSm90ILi2EN4cute5tupleIJNS5_1CILi1EEES8_S8_EEENS6_IJNS7_ILi128EEENS7_ILi112EEENS7_ILi192EEEEEELi192ENS_10bfloat16_tEfNS_4arch4Sm90ELb0ELb0ELb0ELb1ELb0ELb1ELb0ELb1ELb1ELb0ELb0ELb0EEENS1_21CollectiveEpilogueFwdINS6_IJSA_SC_SB_EEES9_SE_SG_Li256ELb1ELb0ELb0ELb0EEENS1_36VarlenDynamicPersistentTileSchedulerILi128ELi112ELi256ELi32ELb0ELb0ELb1ELb0ELb1ELb1EEEEEEEEEvNT_6ParamsE:
        .type           _ZN7cutlass13device_kernelIN5flash11enable_sm90INS1_16FlashAttnFwdSm90INS1_25CollectiveMainloopFwdSm90ILi2EN4cute5tupleIJNS5_1CILi1EEES8_S8_EEENS6_IJNS7_ILi128EEENS7_ILi112EEENS7_ILi192EEEEEELi192ENS_10bfloat16_tEfNS_4arch4Sm90ELb0ELb0ELb0ELb1ELb0ELb1ELb0ELb1ELb1ELb0ELb0ELb0EEENS1_21CollectiveEpilogueFwdINS6_IJSA_SC_SB_EEES9_SE_SG_Li256ELb1ELb0ELb0ELb0EEENS1_36VarlenDynamicPersistentTileSchedulerILi128ELi112ELi256ELi32ELb0ELb0ELb1ELb0ELb1ELb1EEEEEEEEEvNT_6ParamsE,@function
        .size           _ZN7cutlass13device_kernelIN5flash11enable_sm90INS1_16FlashAttnFwdSm90INS1_25CollectiveMainloopFwdSm90ILi2EN4cute5tupleIJNS5_1CILi1EEES8_S8_EEENS6_IJNS7_ILi128EEENS7_ILi112EEENS7_ILi192EEEEEELi192ENS_10bfloat16_tEfNS_4arch4Sm90ELb0ELb0ELb0ELb1ELb0ELb1ELb0ELb1ELb1ELb0ELb0ELb0EEENS1_21CollectiveEpilogueFwdINS6_IJSA_SC_SB_EEES9_SE_SG_Li256ELb1ELb0ELb0ELb0EEENS1_36VarlenDynamicPersistentTileSchedulerILi128ELi112ELi256ELi32ELb0ELb0ELb1ELb0ELb1ELb1EEEEEEEEEvNT_6ParamsE,(.L_x_12762 - _ZN7cutlass13device_kernelIN5flash11enable_sm90INS1_16FlashAttnFwdSm90INS1_25CollectiveMainloopFwdSm90ILi2EN4cute5tupleIJNS5_1CILi1EEES8_S8_EEENS6_IJNS7_ILi128EEENS7_ILi112EEENS7_ILi192EEEEEELi192ENS_10bfloat16_tEfNS_4arch4Sm90ELb0ELb0ELb0ELb1ELb0ELb1ELb0ELb1ELb1ELb0ELb0ELb0EEENS1_21CollectiveEpilogueFwdINS6_IJSA_SC_SB_EEES9_SE_SG_Li256ELb1ELb0ELb0ELb0EEENS1_36VarlenDynamicPersistentTileSchedulerILi128ELi112ELi256ELi32ELb0ELb0ELb1ELb0ELb1ELb1EEEEEEEEEvNT_6ParamsE)
        .other          _ZN7cutlass13device_kernelIN5flash11enable_sm90INS1_16FlashAttnFwdSm90INS1_25CollectiveMainloopFwdSm90ILi2EN4cute5tupleIJNS5_1CILi1EEES8_S8_EEENS6_IJNS7_ILi128EEENS7_ILi112EEENS7_ILi192EEEEEELi192ENS_10bfloat16_tEfNS_4arch4Sm90ELb0ELb0ELb0ELb1ELb0ELb1ELb0ELb1ELb1ELb0ELb0ELb0EEENS1_21CollectiveEpilogueFwdINS6_IJSA_SC_SB_EEES9_SE_SG_Li256ELb1ELb0ELb0ELb0EEENS1_36VarlenDynamicPersistentTileSchedulerILi128ELi112ELi256ELi32ELb0ELb0ELb1ELb0ELb1ELb1EEEEEEEEEvNT_6ParamsE,@"STO_CUDA_ENTRY STV_DEFAULT"
_ZN7cutlass13device_kernelIN5flash11enable_sm90INS1_16FlashAttnFwdSm90INS1_25CollectiveMainloopFwdSm90ILi2EN4cute5tupleIJNS5_1CILi1EEES8_S8_EEENS6_IJNS7_ILi128EEENS7_ILi112EEENS7_ILi192EEEEEELi192ENS_10bfloat16_tEfNS_4arch4Sm90ELb0ELb0ELb0ELb1ELb0ELb1ELb0ELb1ELb1ELb0ELb0ELb0EEENS1_21CollectiveEpilogueFwdINS6_IJSA_SC_SB_EEES9_SE_SG_Li256ELb1ELb0ELb0ELb0EEENS1_36VarlenDynamicPersistentTileSchedulerILi128ELi112ELi256ELi32ELb0ELb0ELb1ELb0ELb1ELb1EEEEEEEEEvNT_6ParamsE:
        /* <DEDUP_REMOVED lines=27> */
.L_x_3288:
[----:B------:R-:W-:Y:S05]  /*01b0*/  BSYNC B0 ;  /* 0x0000000000007941 */ /* 0x000fea0003800000 */
.L_x_3287:
        /* <DEDUP_REMOVED lines=41> */
.L_x_3289:
        /* <DEDUP_REMOVED lines=22> */
.L_x_3290:
        /* <DEDUP_REMOVED lines=18> */
.L_x_3291:
        /* <DEDUP_REMOVED lines=22> */
.L_x_3292:
        /* <DEDUP_REMOVED lines=22> */
.L_x_3293:
        /* <DEDUP_REMOVED lines=10> */
.L_x_3296:
        /* <DEDUP_REMOVED lines=15> */
[----:B------:R-:W2:Y:S01]  /*0b20*/  LDL R0, [R1+0x60] ;  /* 0x0000600001007983 */ /* 0x000ea20000100800 */
[----:B------:R-:W-:Y:S01]  /*0b30*/  VIADD R13, R4, 0xffffff80 ;  /* 0xffffff80040d7836 */ /* 0x000fe20000000000 */
[----:B------:R-:W-:Y:S01]  /*0b40*/  R2UR UR4, R18 ;  /* 0x00000000120472ca */ /* 0x000fe200000e0000 */
[----:B------:R-:W-:Y:S02]  /*0b50*/  IMAD.MOV.U32 R10, RZ, RZ, -0x2 ;  /* 0xfffffffeff0a7424 */ /* 0x000fe400078e00ff */
[----:B------:R-:W-:Y:S02]  /*0b60*/  IMAD.MOV.U32 R225, RZ, RZ, RZ ;  /* 0x000000ffffe17224 */ /* 0x000fe400078e00ff */
[----:B------:R-:W-:Y:S02]  /*0b70*/  IMAD.MOV.U32 R19, RZ, RZ, RZ ;  /* 0x000000ffff137224 */ /* 0x000fe400078e00ff */
[----:B------:R-:W-:Y:S02]  /*0b80*/  IMAD.MOV.U32 R207, RZ, RZ, RZ ;  /* 0x000000ffffcf7224 */ /* 0x000fe400078e00ff */
[----:B------:R-:W-:-:S02]  /*0b90*/  IMAD.MOV.U32 R214, RZ, RZ, RZ ;  /* 0x000000ffffd67224 */ /* 0x000fc400078e00ff */
[----:B------:R-:W-:Y:S02]  /*0ba0*/  IMAD.MOV.U32 R212, RZ, RZ, RZ ;  /* 0x000000ffffd47224 */ /* 0x000fe400078e00ff */
[----:B------:R-:W-:Y:S01]  /*0bb0*/  UIADD3 UR4, UR4, 0x15400, URZ ;  /* 0x0001540004047890 */ /* 0x000fe2000fffe03f */
[----:B--2---:R-:W-:Y:S02]  /*0bc0*/  R2UR UR5, R0 ;  /* 0x00000000000572ca */ /* 0x004fe400000e0000 */
[----:B------:R-:W-:-:S04]  /*0bd0*/  SHF.R.S32.HI R0, RZ, 0x1f, R13 ;  /* 0x0000001fff007819 */ /* 0x000fc8000001140d */
[CC--:B------:R-:W-:Y:S02]  /*0be0*/  LEA.HI R3, R0.reuse, R13.reuse, RZ, 0x4 ;  /* 0x0000000d00037211 */ /* 0x0c0fe400078f20ff */
[----:B0-----:R-:W-:Y:S02]  /*0bf0*/  LEA.HI R2, R0, R13, RZ, 0x7 ;  /* 0x0000000d00027211 */ /* 0x001fe400078f38ff */
[----:B------:R-:W-:Y:S02]  /*0c00*/  SHF.R.S32.HI R4, RZ, 0x4, R3 ;  /* 0x00000004ff047819 */ /* 0x000fe40000011403 */
[----:B------:R-:W-:Y:S01]  /*0c10*/  LOP3.LUT R230, R2, 0xffffff80, RZ, 0xc0, !PT ;  /* 0xffffff8002e67812 */ /* 0x000fe200078ec0ff */
[----:B------:R-:W-:Y:S01]  /*0c20*/  ULOP3.LUT UR5, UR5, 0x1, URZ, 0xfc, !UPT ;  /* 0x0000000105057892 */ /* 0x000fe2000f8efc3f */
[C---:B------:R-:W-:Y:S02]  /*0c30*/  LEA.HI R5, R3.reuse, R4, RZ, 0x1 ;  /* 0x0000000403057211 */ /* 0x040fe400078f08ff */
[----:B------:R-:W-:Y:S01]  /*0c40*/  LOP3.LUT R3, R3, 0x3fffff0, RZ, 0xc0, !PT ;  /* 0x03fffff003037812 */ /* 0x000fe200078ec0ff */
[----:B------:R-:W-:Y:S01]  /*0c50*/  IMAD.IADD R230, R13, 0x1, -R230 ;  /* 0x000000010de67824 */ /* 0x000fe200078e0ae6 */
[----:B------:R-:W-:-:S03]  /*0c60*/  LOP3.LUT R5, R5, 0x1ffffffe, RZ, 0xc0, !PT ;  /* 0x1ffffffe05057812 */ /* 0x000fc600078ec0ff */
[----:B------:R-:W-:Y:S01]  /*0c70*/  IMAD.IADD R3, R13, 0x1, -R3 ;  /* 0x000000010d037824 */ /* 0x000fe200078e0a03 */
[----:B------:R-:W-:Y:S01]  /*0c80*/  SHF.R.S32.HI R7, RZ, 0x1f, R230 ;  /* 0x0000001fff077819 */ /* 0x000fe200000114e6 */
[----:B------:R-:W-:Y:S01]  /*0c90*/  IMAD.IADD R5, R4, 0x1, -R5 ;  /* 0x0000000104057824 */ /* 0x000fe200078e0a05 */
[-C--:B------:R-:W-:Y:S02]  /*0ca0*/  LEA.HI R4, R0, R13.reuse, RZ, 0x5 ;  /* 0x0000000d00047211 */ /* 0x080fe400078f28ff */
[----:B------:R-:W-:Y:S02]  /*0cb0*/  LEA.HI R6, R7, R230, RZ, 0x2 ;  /* 0x000000e607067211 */ /* 0x000fe400078f10ff */
[----:B------:R-:W-:Y:S02]  /*0cc0*/  SHF.R.S32.HI R4, RZ, 0x5, R4 ;  /* 0x00000005ff047819 */ /* 0x000fe40000011404 */
[----:B------:R-:W-:Y:S02]  /*0cd0*/  LOP3.LUT R11, R6, 0x7ffffffc, RZ, 0xc0, !PT ;  /* 0x7ffffffc060b7812 */ /* 0x000fe400078ec0ff */
[--C-:B------:R-:W-:Y:S01]  /*0ce0*/  SHF.R.S32.HI R8, RZ, 0x2, R6.reuse ;  /* 0x00000002ff087819 */ /* 0x100fe20000011406 */
[C---:B------:R-:W-:Y:S01]  /*0cf0*/  IMAD.SHL.U32 R211, R4.reuse, 0x200, RZ ;  /* 0x0000020004d37824 */ /* 0x040fe200078e00ff */
[----:B------:R-:W-:Y:S01]  /*0d00*/  SHF.R.S32.HI R9, RZ, 0x1f, R6 ;  /* 0x0000001fff097819 */ /* 0x000fe20000011406 */
[----:B------:R-:W-:Y:S01]  /*0d10*/  IMAD R6, R4, 0x10, R3 ;  /* 0x0000001004067824 */ /* 0x000fe200078e0203 */
[----:B------:R-:W-:Y:S01]  /*0d20*/  LEA.HI R3, R0, R13, RZ, 0x2 ;  /* 0x0000000d00037211 */ /* 0x000fe200078f10ff */
[----:B------:R-:W-:Y:S01]  /*0d30*/  IMAD.IADD R11, R230, 0x1, -R11 ;  /* 0x00000001e60b7824 */ /* 0x000fe200078e0a0b */
[----:B------:R-:W-:Y:S01]  /*0d40*/  LEA.HI R9, R9, R8, RZ, 0x3 ;  /* 0x0000000809097211 */ /* 0x000fe200078f18ff */
[----:B------:R-:W-:Y:S01]  /*0d50*/  IMAD R12, R6, 0x8, R5 ;  /* 0x00000008060c7824 */ /* 0x000fe200078e0205 */
[----:B------:R-:W-:Y:S01]  /*0d60*/  SHF.R.S32.HI R204, RZ, 0x2, R3 ;  /* 0x00000002ffcc7819 */ /* 0x000fe20000011403 */
[----:B------:R-:W-:Y:S01]  /*0d70*/  IMAD R5, R11, R10, 0x70 ;  /* 0x000000700b057424 */ /* 0x000fe200078e020a */
[----:B------:R-:W-:-:S02]  /*0d80*/  LOP3.LUT R228, R3, 0xfffffffc, RZ, 0xc0, !PT ;  /* 0xfffffffc03e47812 */ /* 0x000fc400078ec0ff */
[----:B------:R-:W-:Y:S01]  /*0d90*/  SHF.R.S32.HI R6, RZ, 0x7, R2 ;  /* 0x00000007ff067819 */ /* 0x000fe20000011402 */
[----:B------:R-:W-:Y:S01]  /*0da0*/  VIADD R224, R204, 0x40 ;  /* 0x00000040cce07836 */ /* 0x000fe20000000000 */
[----:B------:R0:W-:Y:S01]  /*0db0*/  STL [R1+0x54], R5 ;  /* 0x0000540501007387 */ /* 0x0001e20000100800 */
[----:B------:R-:W-:Y:S01]  /*0dc0*/  IMAD.IADD R228, R13, 0x1, -R228 ;  /* 0x000000010de47824 */ /* 0x000fe200078e0ae4 */
[----:B------:R-:W-:Y:S01]  /*0dd0*/  LEA.HI R2, R2, R6, RZ, 0x1 ;  /* 0x0000000602027211 */ /* 0x000fe200078f08ff */
[----:B------:R-:W-:Y:S01]  /*0de0*/  IMAD.SHL.U32 R208, R224, 0x40, RZ ;  /* 0x00000040e0d07824 */ /* 0x000fe200078e00ff */
[----:B------:R-:W-:Y:S01]  /*0df0*/  LOP3.LUT R9, R9, 0xfffffff8, RZ, 0xc0, !PT ;  /* 0xfffffff809097812 */ /* 0x000fe200078ec0ff */
[C---:B------:R-:W-:Y:S01]  /*0e00*/  IMAD.SHL.U32 R22, R228.reuse, 0x8, RZ ;  /* 0x00000008e4167824 */ /* 0x040fe200078e00ff */
[----:B------:R-:W-:Y:S01]  /*0e10*/  LEA.HI R7, R7, R230, RZ, 0x5 ;  /* 0x000000e607077211 */ /* 0x000fe200078f28ff */
[----:B------:R-:W-:Y:S01]  /*0e20*/  IMAD.SHL.U32 R16, R228, 0x4, RZ ;  /* 0x00000004e4107824 */ /* 0x000fe200078e00ff */
[----:B------:R-:W-:Y:S01]  /*0e30*/  LOP3.LUT R2, R2, 0x3fffffe, RZ, 0xc0, !PT ;  /* 0x03fffffe02027812 */ /* 0x000fe200078ec0ff */
[C---:B------:R-:W-:Y:S01]  /*0e40*/  VIADD R205, R22.reuse, 0x20 ;  /* 0x0000002016cd7836 */ /* 0x040fe20000000000 */
[----:B0-----:R-:W-:Y:S01]  /*0e50*/  SHF.R.S32.HI R5, RZ, 0x1f, R3 ;  /* 0x0000001fff057819 */ /* 0x001fe20000011403 */
[----:B------:R-:W-:Y:S01]  /*0e60*/  VIADD R206, R22, 0x40 ;  /* 0x0000004016ce7836 */ /* 0x000fe20000000000 */
[----:B------:R-:W-:Y:S01]  /*0e70*/  SHF.R.S32.HI R3, RZ, 0x1f, R224 ;  /* 0x0000001fff037819 */ /* 0x000fe200000114e0 */
[----:B------:R-:W-:Y:S01]  /*0e80*/  IMAD.IADD R8, R8, 0x1, -R9 ;  /* 0x0000000108087824 */ /* 0x000fe200078e0a09 */
[----:B------:R-:W-:Y:S01]  /*0e90*/  LEA.HI R5, R5, R204, RZ, 0x3 ;  /* 0x000000cc05057211 */ /* 0x000fe200078f18ff */
[----:B------:R-:W-:Y:S01]  /*0ea0*/  IMAD.IADD R2, R6, 0x1, -R2 ;  /* 0x0000000106027824 */ /* 0x000fe200078e0a02 */
[----:B------:R-:W-:-:S02]  /*0eb0*/  LEA.HI R3, R3, R224, RZ, 0x3 ;  /* 0x000000e003037211 */ /* 0x000fc400078f18ff */
[----:B------:R-:W-:Y:S02]  /*0ec0*/  LOP3.LUT R5, R5, 0xfffffff8, RZ, 0xc0, !PT ;  /* 0xfffffff805057812 */ /* 0x000fe400078ec0ff */
[----:B------:R-:W-:Y:S01]  /*0ed0*/  SHF.R.S32.HI R4, RZ, 0x1f, R205 ;  /* 0x0000001fff047819 */ /* 0x000fe200000114cd */
[----:B------:R-:W-:Y:S01]  /*0ee0*/  IMAD.SHL.U32 R3, R3, 0x40, RZ ;  /* 0x0000004003037824 */ /* 0x000fe200078e00ff */
[----:B------:R-:W-:Y:S01]  /*0ef0*/  SHF.R.S32.HI R7, RZ, 0x5, R7 ;  /* 0x00000005ff077819 */ /* 0x000fe20000011407 */
[----:B------:R-:W-:Y:S01]  /*0f00*/  IMAD.IADD R217, R204, 0x1, -R5 ;  /* 0x00000001ccd97824 */ /* 0x000fe200078e0a05 */
[----:B------:R-:W-:Y:S02]  /*0f10*/  SHF.R.S32.HI R5, RZ, 0x1f, R206 ;  /* 0x0000001fff057819 */ /* 0x000fe400000114ce */
[----:B------:R-:W-:Y:S01]  /*0f20*/  LOP3.LUT R213, R3, 0xfffffe00, RZ, 0xc0, !PT ;  /* 0xfffffe0003d57812 */ /* 0x000fe200078ec0ff */
[----:B------:R-:W-:Y:S01]  /*0f30*/  IMAD.SHL.U32 R209, R217, 0x40, RZ ;  /* 0x00000040d9d17824 */ /* 0x000fe200078e00ff */
[CC--:B------:R-:W-:Y:S01]  /*0f40*/  LEA.HI R229, R4.reuse, R205.reuse, RZ, 0x3 ;  /* 0x000000cd04e57211 */ /* 0x0c0fe200078f18ff */
[----:B------:R-:W-:Y:S01]  /*0f50*/  IMAD R7, R7, 0x10, R8 ;  /* 0x0000001007077824 */ /* 0x000fe200078e0208 */
[----:B------:R-:W-:-:S02]  /*0f60*/  LEA.HI R4, R4, R205, RZ, 0x6 ;  /* 0x000000cd04047211 */ /* 0x000fc400078f30ff */
[----:B------:R-:W-:Y:S01]  /*0f70*/  LEA.HI R3, R5, R206, RZ, 0x6 ;  /* 0x000000ce05037211 */ /* 0x000fe200078f30ff */
[----:B------:R-:W-:Y:S01]  /*0f80*/  IMAD R2, R2, 0x40, R7 ;  /* 0x0000004002027824 */ /* 0x000fe200078e0207 */
[----:B------:R-:W-:Y:S01]  /*0f90*/  LOP3.LUT R208, R208, 0x1c0, RZ, 0xc0, !PT ;  /* 0x000001c0d0d07812 */ /* 0x000fe200078ec0ff */
[----:B------:R-:W-:Y:S01]  /*0fa0*/  IMAD.SHL.U32 R4, R4, 0x80, RZ ;  /* 0x0000008004047824 */ /* 0x000fe200078e00ff */
[----:B------:R-:W-:Y:S01]  /*0fb0*/  LOP3.LUT R209, R209, 0x1c0, RZ, 0xc0, !PT ;  /* 0x000001c0d1d17812 */ /* 0x000fe200078ec0ff */
[----:B------:R-:W-:Y:S01]  /*0fc0*/  IMAD.SHL.U32 R6, R3, 0x80, RZ ;  /* 0x0000008003067824 */ /* 0x000fe200078e00ff */
[----:B------:R-:W-:Y:S01]  /*0fd0*/  SHF.R.U32.HI R237, RZ, 0x3, R208 ;  /* 0x00000003ffed7819 */ /* 0x000fe200000116d0 */
[----:B------:R0:W-:Y:S01]  /*0fe0*/  STL [R1+0x58], R2 ;  /* 0x0000580201007387 */ /* 0x0001e20000100800 */
[----:B------:R-:W-:Y:S02]  /*0ff0*/  SHF.R.U32.HI R210, RZ, 0x3, R209 ;  /* 0x00000003ffd27819 */ /* 0x000fe400000116d1 */
[----:B------:R-:W-:-:S02]  /*1000*/  LOP3.LUT R3, R209, 0x38, R229, 0xf8, !PT ;  /* 0x00000038d1037812 */ /* 0x000fc400078ef8e5 */
[----:B------:R-:W-:Y:S02]  /*1010*/  LOP3.LUT R8, R208, 0x38, R229, 0xf8, !PT ;  /* 0x00000038d0087812 */ /* 0x000fe400078ef8e5 */
[----:B------:R-:W-:Y:S02]  /*1020*/  LOP3.LUT R4, R4, 0xffffe000, RZ, 0xc0, !PT ;  /* 0xffffe00004047812 */ /* 0x000fe400078ec0ff */
[----:B------:R-:W-:Y:S02]  /*1030*/  LOP3.LUT R3, R3, R210, RZ, 0x3c, !PT ;  /* 0x000000d203037212 */ /* 0x000fe400078e3cff */
[----:B------:R-:W-:Y:S02]  /*1040*/  LOP3.LUT R8, R8, R237, RZ, 0x3c, !PT ;  /* 0x000000ed08087212 */ /* 0x000fe400078e3cff */
[----:B------:R-:W-:Y:S02]  /*1050*/  LEA.HI R0, R0, R13, RZ, 0x3 ;  /* 0x0000000d00007211 */ /* 0x000fe400078f18ff */
[----:B------:R-:W-:-:S02]  /*1060*/  IADD3 R3, R3, R4, R211 ;  /* 0x0000000403037210 */ /* 0x000fc40007ffe0d3 */
[----:B------:R-:W-:Y:S01]  /*1070*/  IADD3 R8, R8, R4, R213 ;  /* 0x0000000408087210 */ /* 0x000fe20007ffe0d5 */
[----:B------:R-:W-:Y:S01]  /*1080*/  IMAD.U32 R4, RZ, RZ, UR5 ;  /* 0x00000005ff047e24 */ /* 0x000fe2000f8e00ff */
[----:B0-----:R-:W-:Y:S02]  /*1090*/  LOP3.LUT R2, R0, 0x1ffffff8, RZ, 0xc0, !PT ;  /* 0x1ffffff800027812 */ /* 0x001fe400078ec0ff */
[----:B------:R-:W-:Y:S01]  /*10a0*/  SHF.R.S32.HI R218, RZ, 0x3, R0 ;  /* 0x00000003ffda7819 */ /* 0x000fe20000011400 */
[----:B------:R-:W-:Y:S01]  /*10b0*/  IMAD.U32 R0, RZ, RZ, UR4 ;  /* 0x00000004ff007e24 */ /* 0x000fe2000f8e00ff */
[----:B------:R0:W-:Y:S01]  /*10c0*/  STL [R1+0x1c], R4 ;  /* 0x00001c0401007387 */ /* 0x0001e20000100800 */
[----:B------:R-:W-:Y:S01]  /*10d0*/  LEA.HI R5, R5, R206, RZ, 0x3 ;  /* 0x000000ce05057211 */ /* 0x000fe200078f18ff */
[----:B------:R-:W-:Y:S01]  /*10e0*/  IMAD.IADD R2, R13, 0x1, -R2 ;  /* 0x000000010d027824 */ /* 0x000fe200078e0a02 */
[----:B------:R-:W-:Y:S01]  /*10f0*/  LOP3.LUT R6, R6, 0xffffe000, RZ, 0xc0, !PT ;  /* 0xffffe00006067812 */ /* 0x000fe200078ec0ff */
[----:B------:R1:W-:Y:S01]  /*1100*/  STL [R1+0x50], R0 ;  /* 0x0000500001007387 */ /* 0x0003e20000100800 */
[--C-:B------:R-:W-:Y:S01]  /*1110*/  LOP3.LUT R9, R209, 0x38, R5.reuse, 0xf8, !PT ;  /* 0x00000038d1097812 */ /* 0x100fe200078ef805 */
[----:B------:R-:W-:Y:S01]  /*1120*/  IMAD.SHL.U32 R215, R2, 0x8, RZ ;  /* 0x0000000802d77824 */ /* 0x000fe200078e00ff */
[----:B------:R-:W-:-:S02]  /*1130*/  LOP3.LUT R10, R208, 0x38, R5, 0xf8, !PT ;  /* 0x00000038d00a7812 */ /* 0x000fc400078ef805 */
[----:B------:R-:W-:Y:S02]  /*1140*/  LOP3.LUT R9, R9, R210, RZ, 0x3c, !PT ;  /* 0x000000d209097212 */ /* 0x000fe400078e3cff */
[----:B------:R-:W-:Y:S02]  /*1150*/  LOP3.LUT R10, R10, R237, RZ, 0x3c, !PT ;  /* 0x000000ed0a0a7212 */ /* 0x000fe400078e3cff */
[----:B0-----:R-:W-:Y:S01]  /*1160*/  LOP3.LUT R4, R208, 0x38, R22, 0xf8, !PT ;  /* 0x00000038d0047812 */ /* 0x001fe200078ef816 */
[----:B-1----:R-:W-:Y:S01]  /*1170*/  IMAD.SHL.U32 R0, R12, 0x8, RZ ;  /* 0x000000080c007824 */ /* 0x002fe200078e00ff */
[-C--:B------:R-:W-:Y:S02]  /*1180*/  IADD3 R9, R9, R6.reuse, R211 ;  /* 0x0000000609097210 */ /* 0x080fe40007ffe0d3 */
[----:B------:R-:W-:Y:S02]  /*1190*/  IADD3 R10, R10, R6, R213 ;  /* 0x000000060a0a7210 */ /* 0x000fe40007ffe0d5 */
[----:B------:R0:W-:Y:S01]  /*11a0*/  STL [R1+0x5c], R0 ;  /* 0x00005c0001007387 */ /* 0x0001e20000100800 */
[----:B------:R-:W-:-:S02]  /*11b0*/  LOP3.LUT R4, R213, R4, R237, 0xf6, !PT ;  /* 0x00000004d5047212 */ /* 0x000fc400078ef6ed */
[----:B------:R-:W-:Y:S02]  /*11c0*/  SHF.R.S32.HI R229, RZ, 0x3, R229 ;  /* 0x00000003ffe57819 */ /* 0x000fe400000114e5 */
[----:B------:R-:W-:Y:S02]  /*11d0*/  SHF.R.S32.HI R234, RZ, 0x3, R5 ;  /* 0x00000003ffea7819 */ /* 0x000fe40000011405 */
[----:B------:R-:W-:Y:S02]  /*11e0*/  LEA R235, R4, UR4, 0x1 ;  /* 0x0000000404eb7c11 */ /* 0x000fe4000f8e08ff */
[----:B------:R-:W-:Y:S02]  /*11f0*/  LEA R236, R3, UR4, 0x1 ;  /* 0x0000000403ec7c11 */ /* 0x000fe4000f8e08ff */
[----:B------:R-:W-:Y:S02]  /*1200*/  LEA R232, R8, UR4, 0x1 ;  /* 0x0000000408e87c11 */ /* 0x000fe4000f8e08ff */
[----:B------:R-:W-:-:S02]  /*1210*/  LEA R233, R9, UR4, 0x1 ;  /* 0x0000000409e97c11 */ /* 0x000fc4000f8e08ff */
[----:B0-----:R-:W-:-:S07]  /*1220*/  LEA R231, R10, UR4, 0x1 ;  /* 0x000000040ae77c11 */ /* 0x001fce000f8e08ff */
.L_x_3508:
[----:B0-----:R-:W0:Y:S01]  /*1230*/  LDC.64 R2, c[0x0][0xc60] ;  /* 0x00031800ff027b82 */ /* 0x001e220000000a00 */
[----:B------:R-:W-:Y:S01]  /*1240*/  ULDC.64 UR4, c[0x0][0xa28] ;  /* 0x00028a0000047ab9 */ /* 0x000fe20000000a00 */
[----:B------:R-:W-:Y:S01]  /*1250*/  ULDC.64 UR8, c[0x0][0xa18] ;  /* 0x0002860000087ab9 */ /* 0x000fe20000000a00 */
[----:B------:R-:W-:Y:S01]  /*1260*/  ULDC.64 UR6, c[0x0][0xa08] ;  /* 0x0002820000067ab9 */ /* 0x000fe20000000a00 */
[----:B0-----:R-:W-:-:S05]  /*1270*/  IMAD.WIDE R2, R147, 0x4, R2 ;  /* 0x0000000493027825 */ /* 0x001fca00078e0202 */
[----:B--2---:R-:W2:Y:S01]  /*1280*/  LDG.E R223, desc[UR60][R2.64] ;  /* 0x0000003c02df7981 */ /* 0x004ea2000c1e1900 */
[----:B------:R-:W-:Y:S01]  /*1290*/  ISETP.NE.U32.AND P2, PT, RZ, UR4, PT ;  /* 0x00000004ff007c0c */ /* 0x000fe2000bf45070 */
[----:B---345:R-:W-:Y:S01]  /*12a0*/  IMAD.MOV.U32 R9, RZ, RZ, RZ ;  /* 0x000000ffff097224 */ /* 0x038fe200078e00ff */
[----:B------:R-:W-:Y:S01]  /*12b0*/  ISETP.NE.U32.AND P1, PT, RZ, UR8, PT ;  /* 0x00000008ff007c0c */ /* 0x000fe2000bf25070 */
[----:B------:R-:W-:Y:S01]  /*12c0*/  IMAD.MOV.U32 R29, RZ, RZ, RZ ;  /* 0x000000ffff1d7224 */ /* 0x000fe200078e00ff */
[----:B------:R-:W-:Y:S02]  /*12d0*/  ISETP.NE.AND.EX P2, PT, RZ, UR5, PT, P2 ;  /* 0x00000005ff007c0c */ /* 0x000fe4000bf45320 */
[----:B------:R-:W-:Y:S02]  /*12e0*/  ISETP.NE.AND.EX P1, PT, RZ, UR9, PT, P1 ;  /* 0x00000009ff007c0c */ /* 0x000fe4000bf25310 */
[----:B------:R-:W-:-:S04]  /*12f0*/  ISETP.NE.U32.AND P0, PT, RZ, UR6, PT ;  /* 0x00000006ff007c0c */ /* 0x000fc8000bf05070 */
[----:B------:R-:W-:Y:S02]  /*1300*/  ISETP.NE.AND.EX P0, PT, RZ, UR7, PT, P0 ;  /* 0x00000007ff007c0c */ /* 0x000fe4000bf05300 */
[----:B--2---:R-:W-:Y:S01]  /*1310*/  SHF.R.S32.HI R227, RZ, 0x1f, R223 ;  /* 0x0000001fffe37819 */ /* 0x004fe200000114df */
[C---:B------:R-:W-:Y:S02]  /*1320*/  IMAD.SHL.U32 R221, R223.reuse, 0x4, RZ ;  /* 0x00000004dfdd7824 */ /* 0x040fe400078e00ff */
[C---:B------:R-:W-:Y:S02]  /*1330*/  @P2 LEA R2, P3, R223.reuse, UR4, 0x2 ;  /* 0x00000004df022c11 */ /* 0x040fe4000f8610ff */
[C-C-:B------:R-:W-:Y:S02]  /*1340*/  SHF.L.U64.HI R222, R223.reuse, 0x2, R227.reuse ;  /* 0x00000002dfde7819 */ /* 0x140fe400000102e3 */
[----:B------:R-:W-:Y:S01]  /*1350*/  @P2 LEA.HI.X R3, R223, UR5, R227, 0x2, P3 ;  /* 0x00000005df032c11 */ /* 0x000fe200098f14e3 */
[----:B------:R-:W-:Y:S01]  /*1360*/  ULDC UR4, c[0x0][0x288] ;  /* 0x0000a20000047ab9 */ /* 0x000fe20000000800 */
[----:B------:R-:W-:-:S03]  /*1370*/  IADD3 R6, P4, R221, UR6, RZ ;  /* 0x00000006dd067c10 */ /* 0x000fc6000ff9e0ff */
[----:B------:R0:W5:Y:S01]  /*1380*/  @P2 LDG.E R9, desc[UR60][R2.64] ;  /* 0x0000003c02092981 */ /* 0x000162000c1e1900 */
[----:B------:R-:W-:Y:S01]  /*1390*/  @P1 IADD3 R4, P2, R221, UR8, RZ ;  /* 0x00000008dd041c10 */ /* 0x000fe2000ff5e0ff */
[----:B------:R-:W-:Y:S01]  /*13a0*/  IMAD.U32 R151, RZ, RZ, UR4 ;  /* 0x00000004ff977e24 */ /* 0x000fe2000f8e00ff */
[C---:B------:R-:W-:Y:S01]  /*13b0*/  IADD3.X R7, R222.reuse, UR7, RZ, P4, !PT ;  /* 0x00000007de077c10 */ /* 0x040fe2000a7fe4ff */
[----:B------:R-:W-:Y:S01]  /*13c0*/  ULDC.64 UR4, c[0x0][0x3f8] ;  /* 0x0000fe0000047ab9 */ /* 0x000fe20000000a00 */
[----:B------:R-:W-:-:S03]  /*13d0*/  @P1 IADD3.X R5, R222, UR9, RZ, P2, !PT ;  /* 0x00000009de051c10 */ /* 0x000fc600097fe4ff */
[----:B------:R0:W5:Y:S01]  /*13e0*/  @P0 LDG.E R29, desc[UR60][R6.64] ;  /* 0x0000003c061d0981 */ /* 0x000162000c1e1900 */
[----:B------:R-:W-:Y:S01]  /*13f0*/  UISETP.NE.U32.AND UP0, UPT, UR4, URZ, UPT ;  /* 0x0000003f0400728c */ /* 0x000fe2000bf05070 */
[----:B------:R-:W-:Y:S02]  /*1400*/  ULDC.64 UR8, c[0x0][0xa20] ;  /* 0x0002880000087ab9 */ /* 0x000fe40000000a00 */
[----:B------:R0:W5:Y:S01]  /*1410*/  @P1 LDG.E R151, desc[UR60][R4.64] ;  /* 0x0000003c04971981 */ /* 0x000162000c1e1900 */
[----:B------:R-:W-:Y:S01]  /*1420*/  UISETP.NE.AND.EX UP0, UPT, UR5, URZ, UPT, UP0 ;  /* 0x0000003f0500728c */ /* 0x000fe2000bf05300 */
[----:B------:R-:W-:Y:S01]  /*1430*/  ULDC UR4, c[0x0][0x404] ;  /* 0x0001010000047ab9 */ /* 0x000fe20000000800 */
[----:B------:R-:W-:Y:S02]  /*1440*/  ISETP.NE.U32.AND P2, PT, RZ, UR8, PT ;  /* 0x00000008ff007c0c */ /* 0x000fe4000bf45070 */
[----:B------:R-:W-:Y:S01]  /*1450*/  USEL UR4, UR4, 0x1, UP0 ;  /* 0x0000000104047887 */ /* 0x000fe20008000000 */
[----:B------:R-:W-:Y:S01]  /*1460*/  ULDC UR5, c[0x0][0x2e0] ;  /* 0x0000b80000057ab9 */ /* 0x000fe20000000800 */
[----:B------:R-:W-:-:S02]  /*1470*/  ISETP.NE.AND.EX P2, PT, RZ, UR9, PT, P2 ;  /* 0x00000009ff007c0c */ /* 0x000fc4000bf45320 */
[----:B------:R-:W-:-:S03]  /*1480*/  UIMAD UR4, UR4, UR5, URZ ;  /* 0x00000005040472a4 */ /* 0x000fc6000f8e023f */
[----:B------:R-:W-:Y:S01]  /*1490*/  ULDC UR5, c[0x0][0x338] ;  /* 0x0000ce0000057ab9 */ /* 0x000fe20000000800 */
[----:B------:R-:W-:Y:S02]  /*14a0*/  IMAD.MOV.U32 R226, RZ, RZ, R145 ;  /* 0x000000ffffe27224 */ /* 0x000fe400078e0091 */
[----:B------:R-:W-:Y:S02]  /*14b0*/  IMAD.MOV.U32 R220, RZ, RZ, R146 ;  /* 0x000000ffffdc7224 */ /* 0x000fe400078e0092 */
[----:B------:R-:W-:Y:S01]  /*14c0*/  IMAD.MOV.U32 R27, RZ, RZ, R223 ;  /* 0x000000ffff1b7224 */ /* 0x000fe200078e00df */
[----:B0-----:R-:W-:Y:S06]  /*14d0*/  @P1 BRA `(.L_x_3298) ;  /* 0x0000000000241947 */ /* 0x001fec0003800000 */
        /* <DEDUP_REMOVED lines=9> */
.L_x_3298:
[----:B------:R-:W-:Y:S02]  /*1570*/  IMAD.U32 R2, RZ, RZ, UR5 ;  /* 0x00000005ff027e24 */ /* 0x000fe4000f8e00ff */
[----:B------:R-:W-:Y:S01]  /*1580*/  IMAD.U32 R26, RZ, RZ, UR4 ;  /* 0x00000004ff1a7e24 */ /* 0x000fe2000f8e00ff */
[----:B------:R-:W-:Y:S06]  /*1590*/  @!P2 BRA `(.L_x_3299) ;  /* 0x000000000010a947 */ /* 0x000fec0003800000 */
[----:B------:R-:W-:-:S04]  /*15a0*/  IADD3 R4, P0, R221, UR8, RZ ;  /* 0x00000008dd047c10 */ /* 0x000fc8000ff1e0ff */
[----:B------:R-:W-:-:S05]  /*15b0*/  IADD3.X R5, R222, UR9, RZ, P0, !PT ;  /* 0x00000009de057c10 */ /* 0x000fca00087fe4ff */
[----:B------:R0:W5:Y:S01]  /*15c0*/  LDG.E R26, desc[UR60][R4.64] ;  /* 0x0000003c041a7981 */ /* 0x000162000c1e1900 */
[----:B------:R-:W-:Y:S05]  /*15d0*/  BRA `(.L_x_3300) ;  /* 0x0000000000107947 */ /* 0x000fea0003800000 */
.L_x_3299:
[----:B------:R-:W-:Y:S05]  /*15e0*/  @!P0 BRA `(.L_x_3300) ;  /* 0x00000000000c8947 */ /* 0x000fea0003800000 */
[----:B------:R-:W2:Y:S04]  /*15f0*/  LDG.E R3, desc[UR60][R6.64] ;  /* 0x0000003c06037981 */ /* 0x000ea8000c1e1900 */
[----:B------:R-:W2:Y:S02]  /*1600*/  LDG.E R26, desc[UR60][R6.64+0x4] ;  /* 0x0000043c061a7981 */ /* 0x000ea4000c1e1900 */
[----:B--2---:R-:W-:-:S07]  /*1610*/  IMAD.IADD R26, R26, 0x1, -R3 ;  /* 0x000000011a1a7824 */ /* 0x004fce00078e0a03 */
.L_x_3300:
        /* <DEDUP_REMOVED lines=15> */
[----:B------:R-:W-:Y:S01]  /*1710*/  PLOP3.LUT P2, PT, PT, PT, PT, 0x80, 0x0 ;  /* 0x000000000000781c */ /* 0x000fe20003f4f070 */
[----:B0-----:R-:W-:Y:S02]  /*1720*/  IMAD.MOV.U32 R4, RZ, RZ, RZ ;  /* 0x000000ffff047224 */ /* 0x001fe400078e00ff */
[----:B--2---:R-:W-:Y:S02]  /*1730*/  @P0 IMAD.IADD R2, R3, 0x1, -R0 ;  /* 0x0000000103020824 */ /* 0x004fe400078e0a00 */
[----:B------:R-:W-:Y:S02]  /*1740*/  IMAD.MOV R0, RZ, RZ, -R9 ;  /* 0x000000ffff007224 */ /* 0x000fe400078e0a09 */
[----:B------:R-:W-:-:S03]  /*1750*/  IMAD.IADD R150, R9, 0x1, R2 ;  /* 0x0000000109967824 */ /* 0x000fc600078e0202 */
[----:B------:R-:W-:Y:S01]  /*1760*/  VIMNMX R0, RZ, R0, !PT ;  /* 0x00000000ff007248 */ /* 0x000fe20007fe0100 */
[----:B------:R-:W-:-:S03]  /*1770*/  VIADD R5, R150, 0x6f ;  /* 0x0000006f96057836 */ /* 0x000fc60000000000 */
[----:B------:R-:W-:Y:S01]  /*1780*/  SHF.R.U32.HI R124, RZ, 0x4, R0 ;  /* 0x00000004ff7c7819 */ /* 0x000fe20000011600 */
[----:B------:R-:W-:-:S04]  /*1790*/  IMAD.HI R4, R5, -0x6db6db6d, R4 ;  /* 0x9249249305047827 */ /* 0x000fc800078e0204 */
[----:B------:R-:W-:Y:S01]  /*17a0*/  IMAD.WIDE.U32 R124, R124, 0x24924925, RZ ;  /* 0x249249257c7c7825 */ /* 0x000fe200078e00ff */
[----:B------:R-:W-:-:S03]  /*17b0*/  SHF.R.U32.HI R3, RZ, 0x1f, R4 ;  /* 0x0000001fff037819 */ /* 0x000fc60000011604 */
[----:B------:R-:W-:Y:S01]  /*17c0*/  IMAD.MOV.U32 R24, RZ, RZ, R125 ;  /* 0x000000ffff187224 */ /* 0x000fe200078e007d */
[----:B------:R-:W-:-:S05]  /*17d0*/  LEA.HI.SX32 R152, R4, R3, 0x1a ;  /* 0x0000000304987211 */ /* 0x000fca00078fd2ff */
[----:B------:R-:W-:-:S05]  /*17e0*/  IMAD R3, R152, 0x70, -R9 ;  /* 0x0000007098037824 */ /* 0x000fca00078e0a09 */
[----:B------:R-:W-:-:S04]  /*17f0*/  VIMNMX R3, R3, R2, PT ;  /* 0x0000000203037248 */ /* 0x000fc80003fe0100 */
[----:B------:R-:W-:-:S13]  /*1800*/  ISETP.GT.AND P0, PT, R3, R0, PT ;  /* 0x000000000300720c */ /* 0x000fda0003f04270 */
[----:B------:R-:W-:Y:S02]  /*1810*/  @P0 VIADD R5, R3, 0x6f ;  /* 0x0000006f03050836 */ /* 0x000fe40000000000 */
[----:B------:R-:W-:-:S04]  /*1820*/  @P0 IMAD.MOV.U32 R4, RZ, RZ, RZ ;  /* 0x000000ffff040224 */ /* 0x000fc800078e00ff */
[----:B------:R-:W-:-:S05]  /*1830*/  @P0 IMAD.HI R4, R5, -0x6db6db6d, R4 ;  /* 0x9249249305040827 */ /* 0x000fca00078e0204 */
        /* <DEDUP_REMOVED lines=24> */
.L_x_3303:
[----:B------:R-:W-:Y:S05]  /*19c0*/  BSYNC B6 ;  /* 0x0000000000067941 */ /* 0x000fea0003800000 */
.L_x_3302:
[----:B------:R-:W-:Y:S01]  /*19d0*/  VIADD R25, R18, 0x400 ;  /* 0x0000040012197836 */ /* 0x000fe20000000000 */
[----:B------:R-:W-:Y:S04]  /*19e0*/  BSSY B6, `(.L_x_3304) ;  /* 0x0000013000067945 */ /* 0x000fe80003800000 */
[----:B------:R-:W-:-:S13]  /*19f0*/  LOP3.LUT P0, RZ, R25, 0x3ff, RZ, 0xc0, !PT ;  /* 0x000003ff19ff7812 */ /* 0x000fda000780c0ff */
[----:B------:R-:W-:Y:S05]  /*1a00*/  @!P0 BRA `(.L_x_3305) ;  /* 0x0000000000408947 */ /* 0x000fea0003800000 */
[----:B------:R-:W-:Y:S01]  /*1a10*/  MOV R0, 0x0 ;  /* 0x0000000000007802 */ /* 0x000fe20000000f00 */
[----:B------:R-:W-:Y:S01]  /*1a20*/  ULDC.64 UR4, c[0x4][0x1b8] ;  /* 0x01006e0000047ab9 */ /* 0x000fe20000000a00 */
[----:B------:R-:W-:Y:S01]  /*1a30*/  ULDC.64 UR6, c[0x4][0xe0] ;  /* 0x0100380000067ab9 */ /* 0x000fe20000000a00 */
[----:B------:R-:W-:Y:S01]  /*1a40*/  MOV R4, UR4 ;  /* 0x0000000400047c02 */ /* 0x000fe20008000f00 */
        /* <DEDUP_REMOVED lines=12> */
.L_x_3305:
[----:B------:R-:W-:Y:S05]  /*1b10*/  BSYNC B6 ;  /* 0x0000000000067941 */ /* 0x000fea0003800000 */
.L_x_3304:
[----:B------:R-:W-:Y:S01]  /*1b20*/  ULDC.64 UR4, c[0x0][0x9f8] ;  /* 0x00027e0000047ab9 */ /* 0x000fe20000000a00 */
[----:B------:R-:W2:Y:S01]  /*1b30*/  LDL.LU R20, [R1+0x10] ;  /* 0x0000100001147983 */ /* 0x000ea20000300800 */
[----:B------:R-:W-:Y:S01]  /*1b40*/  ISETP.NE.U32.AND P0, PT, RZ, UR4, PT ;  /* 0x00000004ff007c0c */ /* 0x000fe2000bf05070 */
[----:B------:R-:W0:Y:S01]  /*1b50*/  LDC R0, c[0x0][0x428] ;  /* 0x00010a00ff007b82 */ /* 0x000e220000000800 */
[----:B------:R-:W-:-:S07]  /*1b60*/  ULDC UR6, c[0x0][0x2e4] ;  /* 0x0000b90000067ab9 */ /* 0x000fce0000000800 */
[----:B------:R-:W1:Y:S01]  /*1b70*/  LDC.64 R114, c[0x0][0x2f0] ;  /* 0x0000bc00ff727b82 */ /* 0x000e620000000a00 */
[----:B------:R-:W-:Y:S01]  /*1b80*/  ISETP.NE.AND.EX P0, PT, RZ, UR5, PT, P0 ;  /* 0x00000005ff007c0c */ /* 0x000fe2000bf05300 */
[----:B------:R-:W-:Y:S01]  /*1b90*/  IMAD.IADD R29, R29, 0x1, R26 ;  /* 0x000000011d1d7824 */ /* 0x000fe200078e021a */
[----:B------:R-:W-:Y:S01]  /*1ba0*/  SHF.R.S32.HI R23, RZ, 0x1f, R22 ;  /* 0x0000001fff177819 */ /* 0x000fe20000011416 */
[----:B------:R-:W-:-:S04]  /*1bb0*/  ULDC.64 UR8, c[0x0][0xa08] ;  /* 0x0002820000087ab9 */ /* 0x000fc80000000a00 */
[----:B------:R-:W3:Y:S06]  /*1bc0*/  LDC.64 R108, c[0x0][0x3e8] ;  /* 0x0000fa00ff6c7b82 */ /* 0x000eec0000000a00 */
[----:B------:R-:W-:Y:S02]  /*1bd0*/  @P0 IADD3 R4, P1, R221, UR4, RZ ;  /* 0x00000004dd040c10 */ /* 0x000fe4000ff3e0ff */
[----:B------:R-:W4:Y:S02]  /*1be0*/  LDC.64 R102, c[0x0][0x3d8] ;  /* 0x0000f600ff667b82 */ /* 0x000f240000000a00 */
[----:B------:R-:W-:Y:S01]  /*1bf0*/  @P0 IADD3.X R5, R222, UR5, RZ, P1, !PT ;  /* 0x00000005de050c10 */ /* 0x000fe20008ffe4ff */
[----:B------:R-:W-:-:S04]  /*1c00*/  ULDC.64 UR4, c[0x0][0x320] ;  /* 0x0000c80000047ab9 */ /* 0x000fc80000000a00 */
[----:B------:R3:W2:Y:S01]  /*1c10*/  @P0 LDG.E R27, desc[UR60][R4.64] ;  /* 0x0000003c041b0981 */ /* 0x0006a2000c1e1900 */
[----:B0-----:R-:W-:Y:S01]  /*1c20*/  ISETP.NE.AND P0, PT, R0, 0x1, PT ;  /* 0x000000010000780c */ /* 0x001fe20003f05270 */
[----:B------:R-:W0:Y:S01]  /*1c30*/  LDC R31, c[0x0][0x3d4] ;  /* 0x0000f500ff1f7b82 */ /* 0x000e220000000800 */
[----:B------:R-:W-:Y:S01]  /*1c40*/  ISETP.GE.AND P2, PT, R205, UR6, PT ;  /* 0x00000006cd007c0c */ /* 0x000fe2000bf46270 */
[----:B------:R-:W0:Y:S01]  /*1c50*/  S2R R153, SR_TID.X ;  /* 0x0000000000997919 */ /* 0x000e220000002100 */
[----:B------:R-:W-:Y:S01]  /*1c60*/  ISETP.GE.AND P1, PT, R22, UR6, PT ;  /* 0x0000000616007c0c */ /* 0x000fe2000bf26270 */
[----:B-1----:R-:W-:Y:S01]  /*1c70*/  IMAD R33, R115, 0x70, RZ ;  /* 0x0000007073217824 */ /* 0x002fe200078e02ff */
[----:B------:R-:W-:Y:S01]  /*1c80*/  SEL R0, RZ, 0xffffffff, P2 ;  /* 0xffffffffff007807 */ /* 0x000fe20001000000 */
[----:B------:R-:W-:Y:S01]  /*1c90*/  IMAD.SHL.U32 R136, R114, 0x40, RZ ;  /* 0x0000004072887824 */ /* 0x000fe200078e00ff */
[----:B------:R-:W-:Y:S01]  /*1ca0*/  SEL R3, RZ, 0x1, P1 ;  /* 0x00000001ff037807 */ /* 0x000fe20000800000 */
[----:B---3--:R-:W-:Y:S01]  /*1cb0*/  IMAD.WIDE.U32 R110, R204, R108, R22 ;  /* 0x0000006ccc6e7225 */ /* 0x008fe200078e0016 */
[----:B------:R-:W-:-:S02]  /*1cc0*/  ISETP.GE.AND P1, PT, R206, UR6, PT ;  /* 0x00000006ce007c0c */ /* 0x000fc4000bf26270 */
[----:B------:R-:W-:Y:S01]  /*1cd0*/  SHF.R.S32.HI R15, RZ, 0x1f, R29 ;  /* 0x0000001fff0f7819 */ /* 0x000fe2000001141d */
[----:B------:R-:W1:Y:S01]  /*1ce0*/  @P0 LDC R7, c[0x0][0x42c] ;  /* 0x00010b00ff070b82 */ /* 0x000e620000000800 */
[----:B------:R-:W-:Y:S01]  /*1cf0*/  IMAD.SHL.U32 R4, R0, 0x2, RZ ;  /* 0x0000000200047824 */ /* 0x000fe200078e00ff */
[----:B------:R-:W-:Y:S01]  /*1d00*/  SEL R5, RZ, 0x4, P1 ;  /* 0x00000004ff057807 */ /* 0x000fe20000800000 */
[----:B------:R-:W-:Y:S01]  /*1d10*/  VIADD R0, R22, 0x60 ;  /* 0x0000006016007836 */ /* 0x000fe20000000000 */
[----:B------:R-:W-:Y:S01]  /*1d20*/  SHF.R.S32.HI R147, RZ, 0x1f, R204 ;  /* 0x0000001fff937819 */ /* 0x000fe200000114cc */
[----:B------:R-:W-:Y:S01]  /*1d30*/  IMAD R10, R15, R114, RZ ;  /* 0x000000720f0a7224 */ /* 0x000fe200078e02ff */
[----:B------:R-:W-:Y:S01]  /*1d40*/  LOP3.LUT R4, R4, 0x2, R3, 0xe2, !PT ;  /* 0x0000000204047812 */ /* 0x000fe200078ee203 */
[----:B----4-:R-:W-:Y:S01]  /*1d50*/  IMAD.WIDE.U32 R104, R204, R102, R22 ;  /* 0x00000066cc687225 */ /* 0x010fe200078e0016 */
[----:B------:R-:W3:Y:S01]  /*1d60*/  @P0 LDC R8, c[0x0][0x430] ;  /* 0x00010c00ff080b82 */ /* 0x000ee20000000800 */
[----:B------:R-:W-:-:S02]  /*1d70*/  ISETP.GE.AND P2, PT, R0, UR6, PT ;  /* 0x0000000600007c0c */ /* 0x000fc4000bf46270 */
[----:B------:R-:W-:Y:S01]  /*1d80*/  IMAD R11, R29, R115, R10 ;  /* 0x000000731d0b7224 */ /* 0x000fe200078e020a */
[--C-:B------:R-:W-:Y:S01]  /*1d90*/  SHF.R.S32.HI R17, RZ, 0x1f, R16.reuse ;  /* 0x0000001fff117819 */ /* 0x100fe20000011410 */
[----:B0-----:R-:W-:Y:S01]  /*1da0*/  IMAD.SHL.U32 R124, R31, 0x2, RZ ;  /* 0x000000021f7c7824 */ /* 0x001fe200078e00ff */
[----:B------:R-:W-:Y:S01]  /*1db0*/  SEL R6, RZ, 0x8, P2 ;  /* 0x00000008ff067807 */ /* 0x000fe20001000000 */
[----:B------:R-:W-:Y:S01]  /*1dc0*/  IMAD R35, R109, 0x70, RZ ;  /* 0x000000706d237824 */ /* 0x000fe200078e02ff */
[-C--:B------:R-:W-:Y:S01]  /*1dd0*/  ISETP.GE.AND P1, PT, R205, R31.reuse, PT ;  /* 0x0000001fcd00720c */ /* 0x080fe20003f26270 */
[----:B------:R-:W-:Y:S01]  /*1de0*/  IMAD.WIDE.U32 R106, R204, R102, R16 ;  /* 0x00000066cc6a7225 */ /* 0x000fe200078e0010 */
[----:B------:R-:W-:Y:S02]  /*1df0*/  LOP3.LUT R30, R6, R4, R5, 0xfe, !PT ;  /* 0x00000004061e7212 */ /* 0x000fe400078efe05 */
[----:B------:R-:W-:Y:S01]  /*1e00*/  ISETP.GE.AND P3, PT, R206, R31, PT ;  /* 0x0000001fce00720c */ /* 0x000fe20003f66270 */
[----:B------:R-:W-:Y:S01]  /*1e10*/  IMAD.WIDE.U32 R112, R204, R108, R16 ;  /* 0x0000006ccc707225 */ /* 0x000fe200078e0010 */
[----:B------:R-:W-:-:S02]  /*1e20*/  LOP3.LUT P2, RZ, R217, 0x4, RZ, 0xc0, !PT ;  /* 0x00000004d9ff7812 */ /* 0x000fc4000784c0ff */
[----:B------:R-:W-:Y:S01]  /*1e30*/  SHF.L.U64.HI R135, R114, 0x6, R115 ;  /* 0x0000000672877819 */ /* 0x000fe20000010273 */
[----:B-1----:R-:W-:Y:S01]  /*1e40*/  @P0 IMAD.HI.U32 R3, R146, R7, RZ ;  /* 0x0000000792030227 */ /* 0x002fe200078e00ff */
[----:B------:R-:W-:Y:S02]  /*1e50*/  SHF.R.S32.HI R148, RZ, 0x1f, R224 ;  /* 0x0000001fff947819 */ /* 0x000fe400000114e0 */
[----:B------:R-:W-:Y:S01]  /*1e60*/  LEA.HI R153, R153, 0x8, RZ, 0x19 ;  /* 0x0000000899997811 */ /* 0x000fe200078fc8ff */
[----:B------:R-:W-:Y:S01]  /*1e70*/  IMAD R133, R103, 0x70, RZ ;  /* 0x0000007067857824 */ /* 0x000fe200078e02ff */
[----:B---3--:R-:W-:Y:S01]  /*1e80*/  @P0 SHF.R.U32.HI R146, RZ, R8, R3 ;  /* 0x00000008ff920219 */ /* 0x008fe20000011603 */
[----:B------:R-:W-:-:S03]  /*1e90*/  VIADD R3, R22, 0x80 ;  /* 0x0000008016037836 */ /* 0x000fc60000000000 */
[----:B------:R-:W-:Y:S01]  /*1ea0*/  SHF.R.S32.HI R8, RZ, 0x1f, R146 ;  /* 0x0000001fff087819 */ /* 0x000fe20000011492 */
[----:B------:R-:W-:Y:S01]  /*1eb0*/  IMAD.WIDE.U32 R6, R146, UR4, R22 ;  /* 0x0000000492067c25 */ /* 0x000fe2000f8e0016 */
[----:B------:R-:W-:-:S03]  /*1ec0*/  ISETP.GE.AND P0, PT, R3, UR6, PT ;  /* 0x0000000603007c0c */ /* 0x000fc6000bf06270 */
[----:B------:R-:W-:Y:S01]  /*1ed0*/  IMAD R5, R8, UR4, RZ ;  /* 0x0000000408057c24 */ /* 0x000fe2000f8e02ff */
[----:B------:R-:W-:Y:S01]  /*1ee0*/  SEL R9, RZ, 0x10, P0 ;  /* 0x00000010ff097807 */ /* 0x000fe20000000000 */
[----:B------:R-:W-:Y:S01]  /*1ef0*/  IMAD.MOV.U32 R116, RZ, RZ, R6 ;  /* 0x000000ffff747224 */ /* 0x000fe200078e0006 */
[----:B------:R-:W-:Y:S01]  /*1f00*/  ISETP.NE.U32.AND P0, PT, RZ, UR8, PT ;  /* 0x00000008ff007c0c */ /* 0x000fe2000bf05070 */
[----:B------:R-:W-:Y:S01]  /*1f10*/  IMAD R117, R146, UR5, R5 ;  /* 0x0000000592757c24 */ /* 0x000fe2000f8e0205 */
[----:B------:R-:W-:Y:S01]  /*1f20*/  ULDC.64 UR4, c[0x0][0x2f8] ;  /* 0x0000be0000047ab9 */ /* 0x000fe20000000a00 */
[----:B------:R-:W-:Y:S01]  /*1f30*/  IMAD.WIDE.U32 R4, R29, R114, RZ ;  /* 0x000000721d047225 */ /* 0x000fe200078e00ff */
[----:B------:R-:W-:Y:S02]  /*1f40*/  ISETP.NE.AND.EX P0, PT, RZ, UR9, PT, P0 ;  /* 0x00000009ff007c0c */ /* 0x000fe4000bf05300 */
[----:B------:R-:W-:Y:S01]  /*1f50*/  LOP3.LUT R30, R30, R9, RZ, 0xfc, !PT ;  /* 0x000000091e1e7212 */ /* 0x000fe200078efcff */
[----:B------:R-:W-:-:S02]  /*1f60*/  IMAD.IADD R117, R7, 0x1, R117 ;  /* 0x0000000107757824 */ /* 0x000fc400078e0275 */
[----:B------:R-:W-:Y:S02]  /*1f70*/  IMAD.IADD R5, R5, 0x1, R11 ;  /* 0x0000000105057824 */ /* 0x000fe400078e020b */
[----:B------:R-:W-:Y:S02]  /*1f80*/  IMAD R7, R8, UR4, RZ ;  /* 0x0000000408077c24 */ /* 0x000fe4000f8e02ff */
[----:B------:R-:W-:-:S04]  /*1f90*/  IMAD.WIDE.U32 R4, R146, UR4, R4 ;  /* 0x0000000492047c25 */ /* 0x000fc8000f8e0004 */
[----:B------:R-:W-:Y:S01]  /*1fa0*/  IMAD R7, R146, UR5, R7 ;  /* 0x0000000592077c24 */ /* 0x000fe2000f8e0207 */
[----:B------:R-:W-:-:S03]  /*1fb0*/  ULDC.64 UR4, c[0x0][0x300] ;  /* 0x0000c00000047ab9 */ /* 0x000fc60000000a00 */
[----:B------:R-:W-:Y:S01]  /*1fc0*/  IMAD.IADD R5, R5, 0x1, R7 ;  /* 0x0000000105057824 */ /* 0x000fe200078e0207 */
[----:B--2---:R-:W-:-:S04]  /*1fd0*/  LOP3.LUT R20, R20, 0xfffffffe, RZ, 0xc0, !PT ;  /* 0xfffffffe14147812 */ /* 0x004fc800078ec0ff */
[----:B------:R-:W-:-:S04]  /*1fe0*/  @P3 LOP3.LUT R20, R20, 0x1, RZ, 0xfc, !PT ;  /* 0x0000000114143812 */ /* 0x000fc800078efcff */
[----:B------:R-:W-:-:S04]  /*1ff0*/  LOP3.LUT R20, R20, 0xfffffffb, RZ, 0xc0, !PT ;  /* 0xfffffffb14147812 */ /* 0x000fc800078ec0ff */
[----:B------:R-:W-:-:S05]  /*2000*/  @P2 LOP3.LUT R20, R20, 0x4, RZ, 0xfc, !PT ;  /* 0x0000000414142812 */ /* 0x000fca00078efcff */
[----:B------:R0:W-:Y:S01]  /*2010*/  STL [R1+0x10], R20 ;  /* 0x0000101401007387 */ /* 0x0001e20000100800 */
[----:B------:R-:W-:Y:S02]  /*2020*/  SHF.R.S32.HI R6, RZ, 0x1f, R27 ;  /* 0x0000001fff067819 */ /* 0x000fe4000001141b */
[----:B------:R-:W-:Y:S02]  /*2030*/  SEL R9, R27, RZ, !P0 ;  /* 0x000000ff1b097207 */ /* 0x000fe40004000000 */
[----:B------:R-:W-:Y:S01]  /*2040*/  SEL R8, R6, RZ, !P0 ;  /* 0x000000ff06087207 */ /* 0x000fe20004000000 */
[----:B------:R-:W-:Y:S02]  /*2050*/  IMAD R6, R147, R108, RZ ;  /* 0x0000006c93067224 */ /* 0x000fe400078e02ff */
[----:B------:R-:W-:-:S04]  /*2060*/  IMAD.WIDE.U32 R118, R9, UR4, R4 ;  /* 0x0000000409767c25 */ /* 0x000fc8000f8e0004 */
[----:B------:R-:W-:Y:S02]  /*2070*/  IMAD R10, R8, UR4, RZ ;  /* 0x00000004080a7c24 */ /* 0x000fe4000f8e02ff */
[-C--:B------:R-:W-:Y:S02]  /*2080*/  IMAD R4, R147, R114.reuse, RZ ;  /* 0x0000007293047224 */ /* 0x080fe400078e02ff */
[C---:B------:R-:W-:Y:S02]  /*2090*/  IMAD R11, R204.reuse, R109, R6 ;  /* 0x0000006dcc0b7224 */ /* 0x040fe400078e0206 */
[----:B------:R-:W-:Y:S01]  /*20a0*/  IMAD R13, R9, UR5, R10 ;  /* 0x00000005090d7c24 */ /* 0x000fe2000f8e020a */
[----:B------:R-:W-:Y:S01]  /*20b0*/  ULDC.64 UR4, c[0x0][0x328] ;  /* 0x0000ca0000047ab9 */ /* 0x000fe20000000a00 */
[----:B------:R-:W-:-:S04]  /*20c0*/  IMAD.WIDE.U32 R6, R204, R114, R22 ;  /* 0x00000072cc067225 */ /* 0x000fc800078e0016 */
[----:B------:R-:W-:Y:S01]  /*20d0*/  IMAD R21, R204, R115, R4 ;  /* 0x00000073cc157224 */ /* 0x000fe200078e0204 */
[----:B------:R-:W-:Y:S01]  /*20e0*/  IADD3 R5, P0, R118, R6, RZ ;  /* 0x0000000676057210 */ /* 0x000fe20007f1e0ff */
[----:B------:R-:W-:Y:S02]  /*20f0*/  IMAD.IADD R4, R119, 0x1, R13 ;  /* 0x0000000177047824 */ /* 0x000fe400078e020d */
[----:B------:R-:W-:Y:S02]  /*2100*/  IMAD R8, R8, UR4, RZ ;  /* 0x0000000408087c24 */ /* 0x000fe4000f8e02ff */
[----:B------:R-:W-:Y:S01]  /*2110*/  IMAD.WIDE.U32 R116, R9, UR4, R116 ;  /* 0x0000000409747c25 */ /* 0x000fe2000f8e0074 */
[----:B------:R-:W-:Y:S02]  /*2120*/  IADD3.X R6, R4, R7, R21, P0, !PT ;  /* 0x0000000704067210 */ /* 0x000fe400007fe415 */
[----:B------:R-:W-:Y:S01]  /*2130*/  ISETP.GE.AND P0, PT, R22, R31, PT ;  /* 0x0000001f1600720c */ /* 0x000fe20003f06270 */
[----:B------:R-:W-:-:S02]  /*2140*/  IMAD R7, R147, R102, RZ ;  /* 0x0000006693077224 */ /* 0x000fc400078e02ff */
[----:B------:R-:W-:Y:S01]  /*2150*/  IMAD R41, R9, UR5, R8 ;  /* 0x0000000509297c24 */ /* 0x000fe2000f8e0208 */
[C---:B------:R-:W-:Y:S01]  /*2160*/  SEL R8, R31.reuse, RZ, P1 ;  /* 0x000000ff1f087207 */ /* 0x040fe20000800000 */
[----:B------:R-:W-:Y:S01]  /*2170*/  IMAD R9, R204, R103, R7 ;  /* 0x00000067cc097224 */ /* 0x000fe200078e0207 */
[----:B------:R-:W-:Y:S01]  /*2180*/  SEL R7, R31, RZ, P0 ;  /* 0x000000ff1f077207 */ /* 0x000fe20000000000 */
[----:B------:R-:W-:Y:S02]  /*2190*/  IMAD.IADD R113, R113, 0x1, R11 ;  /* 0x0000000171717824 */ /* 0x000fe400078e020b */
[----:B------:R-:W-:Y:S02]  /*21a0*/  IMAD.IADD R107, R107, 0x1, R9 ;  /* 0x000000016b6b7824 */ /* 0x000fe400078e0209 */
[----:B------:R-:W-:Y:S02]  /*21b0*/  IMAD.IADD R7, R22, 0x1, R7 ;  /* 0x0000000116077824 */ /* 0x000fe400078e0207 */
[----:B------:R-:W-:-:S02]  /*21c0*/  IMAD.IADD R105, R9, 0x1, R105 ;  /* 0x0000000109697824 */ /* 0x000fc400078e0269 */
[----:B------:R-:W-:Y:S01]  /*21d0*/  IMAD.IADD R9, R205, 0x1, R8 ;  /* 0x00000001cd097824 */ /* 0x000fe200078e0208 */
[----:B------:R-:W-:Y:S01]  /*21e0*/  SHF.R.S32.HI R8, RZ, 0x1f, R7 ;  /* 0x0000001fff087819 */ /* 0x000fe20000011407 */
[----:B------:R-:W-:Y:S01]  /*21f0*/  IMAD.IADD R111, R11, 0x1, R111 ;  /* 0x000000010b6f7824 */ /* 0x000fe200078e026f */
[----:B------:R-:W-:Y:S01]  /*2200*/  SEL R11, R31, RZ, P3 ;  /* 0x000000ff1f0b7207 */ /* 0x000fe20001800000 */
[-C--:B-----5:R-:W-:Y:S01]  /*2210*/  IMAD.WIDE.U32 R112, R144, R108.reuse, R112 ;  /* 0x0000006c90707225 */ /* 0x0a0fe200078e0070 */
[CC--:B------:R-:W-:Y:S02]  /*2220*/  LEA.HI R21, R8.reuse, R7.reuse, RZ, 0x3 ;  /* 0x0000000708157211 */ /* 0x0c0fe400078f18ff */
[----:B------:R-:W-:Y:S01]  /*2230*/  LEA.HI R7, R8, R7, RZ, 0x6 ;  /* 0x0000000708077211 */ /* 0x000fe200078f30ff */
[----:B------:R-:W-:Y:S01]  /*2240*/  IMAD.IADD R13, R206, 0x1, R11 ;  /* 0x00000001ce0d7824 */ /* 0x000fe200078e020b */
[----:B------:R-:W-:Y:S01]  /*2250*/  SHF.R.S32.HI R10, RZ, 0x1f, R9 ;  /* 0x0000001fff0a7819 */ /* 0x000fe20000011409 */
[----:B------:R-:W-:Y:S01]  /*2260*/  IMAD.WIDE.U32 R110, R144, R108, R110 ;  /* 0x0000006c906e7225 */ /* 0x000fe200078e006e */
[----:B------:R-:W-:-:S02]  /*2270*/  SHF.R.S32.HI R8, RZ, 0x6, R7 ;  /* 0x00000006ff087819 */ /* 0x000fc40000011407 */
[----:B------:R-:W-:Y:S01]  /*2280*/  LOP3.LUT R7, R209, 0x38, R21, 0xf8, !PT ;  /* 0x00000038d1077812 */ /* 0x000fe200078ef815 */
[----:B------:R-:W-:Y:S01]  /*2290*/  IMAD.WIDE.U32 R106, R144, R102, R106 ;  /* 0x00000066906a7225 */ /* 0x000fe200078e006a */
[----:B------:R-:W-:Y:S02]  /*22a0*/  SHF.R.S32.HI R14, RZ, 0x1f, R13 ;  /* 0x0000001fff0e7819 */ /* 0x000fe4000001140d */
[----:B------:R-:W-:Y:S01]  /*22b0*/  LEA.HI R11, R10, R9, RZ, 0x6 ;  /* 0x000000090a0b7211 */ /* 0x000fe200078f30ff */
[----:B------:R-:W-:Y:S01]  /*22c0*/  IMAD R143, R8, 0x1c00, R211 ;  /* 0x00001c00088f7824 */ /* 0x000fe200078e02d3 */
[-C--:B------:R-:W-:Y:S01]  /*22d0*/  LEA.HI R32, R14, R13.reuse, RZ, 0x3 ;  /* 0x0000000d0e207211 */ /* 0x080fe200078f18ff */
[----:B------:R-:W-:Y:S01]  /*22e0*/  IMAD R141, R8, 0x1c00, R213 ;  /* 0x00001c00088d7824 */ /* 0x000fe200078e02d5 */
[----:B------:R-:W-:Y:S01]  /*22f0*/  LOP3.LUT R8, R7, R210, RZ, 0x3c, !PT ;  /* 0x000000d207087212 */ /* 0x000fe200078e3cff */
[----:B------:R-:W-:Y:S01]  /*2300*/  IMAD.WIDE.U32 R104, R144, R102, R104 ;  /* 0x0000006690687225 */ /* 0x000fe200078e0068 */
[----:B------:R-:W-:-:S02]  /*2310*/  LEA.HI R13, R14, R13, RZ, 0x6 ;  /* 0x0000000d0e0d7211 */ /* 0x000fc400078f30ff */
[----:B------:R-:W-:Y:S01]  /*2320*/  LOP3.LUT R7, R209, 0x38, R32, 0xf8, !PT ;  /* 0x00000038d1077812 */ /* 0x000fe200078ef820 */
[----:B------:R-:W-:Y:S01]  /*2330*/  IMAD.IADD R143, R143, 0x1, R8 ;  /* 0x000000018f8f7824 */ /* 0x000fe200078e0208 */
[----:B------:R-:W-:Y:S01]  /*2340*/  SHF.R.S32.HI R8, RZ, 0x6, R13 ;  /* 0x00000006ff087819 */ /* 0x000fe2000001140d */
[----:B------:R-:W-:Y:S01]  /*2350*/  IMAD.WIDE.U32 R114, R114, 0x70, RZ ;  /* 0x0000007072727825 */ /* 0x000fe200078e00ff */
[----:B------:R-:W-:Y:S02]  /*2360*/  LEA.HI R27, R10, R9, RZ, 0x3 ;  /* 0x000000090a1b7211 */ /* 0x000fe400078f18ff */
[----:B------:R-:W-:Y:S01]  /*2370*/  SHF.R.S32.HI R10, RZ, 0x6, R11 ;  /* 0x00000006ff0a7819 */ /* 0x000fe2000001140b */
[C---:B------:R-:W-:Y:S01]  /*2380*/  IMAD R140, R8.reuse, 0x1c00, R211 ;  /* 0x00001c00088c7824 */ /* 0x040fe200078e02d3 */
[----:B------:R-:W-:Y:S01]  /*2390*/  LOP3.LUT R7, R7, R210, RZ, 0x3c, !PT ;  /* 0x000000d207077212 */ /* 0x000fe200078e3cff */
[----:B------:R-:W-:Y:S01]  /*23a0*/  IMAD R138, R8, 0x1c00, R213 ;  /* 0x00001c00088a7824 */ /* 0x000fe200078e02d5 */
[----:B------:R-:W-:Y:S01]  /*23b0*/  SHF.R.S32.HI R11, RZ, 0x1f, R144 ;  /* 0x0000001fff0b7819 */ /* 0x000fe20000011490 */
[----:B------:R-:W-:Y:S01]  /*23c0*/  IMAD R142, R10, 0x1c00, R211 ;  /* 0x00001c000a8e7824 */ /* 0x000fe200078e02d3 */
[----:B------:R-:W-:Y:S01]  /*23d0*/  LOP3.LUT R12, R208, 0x38, R21, 0xf8, !PT ;  /* 0x00000038d00c7812 */ /* 0x000fe200078ef815 */
[----:B------:R-:W-:Y:S01]  /*23e0*/  IMAD.IADD R140, R140, 0x1, R7 ;  /* 0x000000018c8c7824 */ /* 0x000fe200078e0207 */
[----:B------:R-:W-:Y:S01]  /*23f0*/  LOP3.LUT R9, R209, 0x38, R27, 0xf8, !PT ;  /* 0x00000038d1097812 */ /* 0x000fe200078ef81b */
[C---:B------:R-:W-:Y:S01]  /*2400*/  IMAD R7, R11.reuse, R108, RZ ;  /* 0x0000006c0b077224 */ /* 0x040fe200078e02ff */
[----:B------:R-:W-:Y:S01]  /*2410*/  LOP3.LUT R12, R12, R237, RZ, 0x3c, !PT ;  /* 0x000000ed0c0c7212 */ /* 0x000fe200078e3cff */
[----:B------:R-:W-:Y:S01]  /*2420*/  IMAD R11, R11, R102, RZ ;  /* 0x000000660b0b7224 */ /* 0x000fe200078e02ff */
[-C--:B------:R-:W-:Y:S01]  /*2430*/  LOP3.LUT R9, R9, R210.reuse, RZ, 0x3c, !PT ;  /* 0x000000d209097212 */ /* 0x080fe200078e3cff */
[----:B------:R-:W-:Y:S01]  /*2440*/  IMAD R139, R10, 0x1c00, R213 ;  /* 0x00001c000a8b7824 */ /* 0x000fe200078e02d5 */
[----:B------:R-:W-:Y:S01]  /*2450*/  LOP3.LUT R14, R208, 0x38, R32, 0xf8, !PT ;  /* 0x00000038d00e7812 */ /* 0x000fe200078ef820 */
[----:B------:R-:W-:Y:S01]  /*2460*/  IMAD R37, R144, R103, R11 ;  /* 0x0000006790257224 */ /* 0x000fe200078e020b */
[----:B------:R-:W-:Y:S01]  /*2470*/  LOP3.LUT R13, R209, 0x18, R22, 0xf8, !PT ;  /* 0x00000018d10d7812 */ /* 0x000fe200078ef816 */
[----:B------:R-:W-:Y:S01]  /*2480*/  IMAD.IADD R141, R141, 0x1, R12 ;  /* 0x000000018d8d7824 */ /* 0x000fe200078e020c */
[----:B------:R-:W-:Y:S01]  /*2490*/  LOP3.LUT R12, R208, 0x38, R27, 0xf8, !PT ;  /* 0x00000038d00c7812 */ /* 0x000fe200078ef81b */
[----:B------:R-:W-:Y:S01]  /*24a0*/  VIADD R11, R22, 0xa0 ;  /* 0x000000a0160b7836 */ /* 0x000fe20000000000 */
[----:B------:R-:W-:Y:S01]  /*24b0*/  IADD3 R120, P3, R204, R29, RZ ;  /* 0x0000001dcc787210 */ /* 0x000fe20007f7e0ff */
[----:B------:R-:W-:Y:S01]  /*24c0*/  IMAD.IADD R142, R142, 0x1, R9 ;  /* 0x000000018e8e7824 */ /* 0x000fe200078e0209 */
[----:B------:R-:W-:Y:S01]  /*24d0*/  LOP3.LUT R12, R12, R237, RZ, 0x3c, !PT ;  /* 0x000000ed0c0c7212 */ /* 0x000fe200078e3cff */
[----:B------:R-:W-:Y:S01]  /*24e0*/  IMAD R39, R144, R109, R7 ;  /* 0x0000006d90277224 */ /* 0x000fe200078e0207 */
[----:B------:R-:W-:Y:S01]  /*24f0*/  ISETP.GE.AND P2, PT, R11, UR6, PT ;  /* 0x000000060b007c0c */ /* 0x000fe2000bf46270 */
[----:B------:R-:W-:Y:S01]  /*2500*/  IMAD.SHL.U32 R8, R108, 0x40, RZ ;  /* 0x000000406c087824 */ /* 0x000fe200078e00ff */
[----:B------:R-:W-:Y:S01]  /*2510*/  LOP3.LUT R9, R14, R237, RZ, 0x3c, !PT ;  /* 0x000000ed0e097212 */ /* 0x000fe200078e3cff */
[----:B------:R-:W-:Y:S01]  /*2520*/  IMAD.IADD R139, R139, 0x1, R12 ;  /* 0x000000018b8b7824 */ /* 0x000fe200078e020c */
[----:B------:R-:W-:Y:S01]  /*2530*/  SEL R31, RZ, 0x20, P2 ;  /* 0x00000020ff1f7807 */ /* 0x000fe20001000000 */
[----:B------:R-:W-:Y:S01]  /*2540*/  IMAD.SHL.U32 R10, R102, 0x40, RZ ;  /* 0x00000040660a7824 */ /* 0x000fe200078e00ff */
[----:B------:R-:W-:Y:S01]  /*2550*/  SHF.L.U64.HI R7, R108, 0x6, R109 ;  /* 0x000000066c077819 */ /* 0x000fe2000001026d */
[----:B------:R-:W-:Y:S01]  /*2560*/  IMAD.IADD R138, R138, 0x1, R9 ;  /* 0x000000018a8a7824 */ /* 0x000fe200078e0209 */
[----:B------:R-:W-:Y:S01]  /*2570*/  LOP3.LUT R12, R13, R210, RZ, 0x3c, !PT ;  /* 0x000000d20d0c7212 */ /* 0x000fe200078e3cff */
[----:B------:R-:W-:Y:S01]  /*2580*/  IMAD.WIDE.U32 R108, R108, 0x70, RZ ;  /* 0x000000706c6c7825 */ /* 0x000fe200078e00ff */
[----:B------:R-:W-:-:S02]  /*2590*/  SHF.L.U64.HI R9, R102, 0x6, R103 ;  /* 0x0000000666097819 */ /* 0x000fc40000010267 */
[----:B0-----:R-:W-:Y:S01]  /*25a0*/  SHF.R.S32.HI R20, RZ, 0x3, R21 ;  /* 0x00000003ff147819 */ /* 0x001fe20000011415 */
[----:B------:R-:W-:Y:S01]  /*25b0*/  IMAD.WIDE.U32 R102, R102, 0x70, RZ ;  /* 0x0000007066667825 */ /* 0x000fe200078e00ff */
[----:B------:R-:W-:Y:S02]  /*25c0*/  SHF.R.S32.HI R26, RZ, 0x3, R27 ;  /* 0x00000003ff1a7819 */ /* 0x000fe4000001141b */
[----:B------:R-:W-:Y:S01]  /*25d0*/  LOP3.LUT R38, R30, R31, RZ, 0xfc, !PT ;  /* 0x0000001f1e267212 */ /* 0x000fe200078efcff */
[----:B------:R-:W-:Y:S01]  /*25e0*/  IMAD.X R121, R15, 0x1, R147, P3 ;  /* 0x000000010f797824 */ /* 0x000fe200018e0693 */
        /* <DEDUP_REMOVED lines=8> */
[C---:B------:R-:W-:Y:S01]  /*2670*/  LOP3.LUT R34, R38.reuse, 0x2, RZ, 0xc0, !PT ;  /* 0x0000000226227812 */ /* 0x040fe200078ec0ff */
[----:B------:R-:W-:Y:S01]  /*2680*/  IMAD.IADD R132, R115, 0x1, R33 ;  /* 0x0000000173847824 */ /* 0x000fe200078e0221 */
[C---:B------:R-:W-:Y:S01]  /*2690*/  LOP3.LUT R35, R38.reuse, 0x4, RZ, 0xc0, !PT ;  /* 0x0000000426237812 */ /* 0x040fe200078ec0ff */
[----:B------:R-:W-:Y:S01]  /*26a0*/  IMAD.IADD R12, R113, 0x1, R39 ;  /* 0x00000001710c7824 */ /* 0x000fe200078e0227 */
[C---:B------:R-:W-:Y:S01]  /*26b0*/  LOP3.LUT R36, R38.reuse, 0x8, RZ, 0xc0, !PT ;  /* 0x0000000826247812 */ /* 0x040fe200078ec0ff */
[----:B------:R-:W-:Y:S01]  /*26c0*/  IMAD.IADD R13, R39, 0x1, R111 ;  /* 0x00000001270d7824 */ /* 0x000fe200078e026f */
[----:B------:R-:W-:Y:S01]  /*26d0*/  LOP3.LUT R37, R38, 0x10, RZ, 0xc0, !PT ;  /* 0x0000001026257812 */ /* 0x000fe200078ec0ff */
[----:B------:R-:W-:Y:S01]  /*26e0*/  IMAD.IADD R133, R103, 0x1, R133 ;  /* 0x0000000167857824 */ /* 0x000fe200078e0285 */
[----:B------:R-:W-:Y:S01]  /*26f0*/  LOP3.LUT R30, R30, 0x1, RZ, 0xc0, !PT ;  /* 0x000000011e1e7812 */ /* 0x000fe200078ec0ff */
[----:B------:R-:W-:Y:S01]  /*2700*/  IMAD.IADD R39, R117, 0x1, R41 ;  /* 0x0000000175277824 */ /* 0x000fe200078e0229 */
[----:B------:R-:W-:-:S02]  /*2710*/  SHF.R.S32.HI R31, RZ, 0x1f, R21 ;  /* 0x0000001fff1f7819 */ /* 0x000fc40000011415 */
[----:B------:R-:W-:Y:S02]  /*2720*/  SHF.R.S32.HI R32, RZ, 0x1f, R27 ;  /* 0x0000001fff207819 */ /* 0x000fe4000001141b */
[----:B------:R-:W-:Y:S02]  /*2730*/  SHF.R.S32.HI R33, RZ, 0x1f, R29 ;  /* 0x0000001fff217819 */ /* 0x000fe4000001141d */
[----:B------:R-:W-:-:S07]  /*2740*/  LOP3.LUT R38, R38, 0x20, RZ, 0xc0, !PT ;  /* 0x0000002026267812 */ /* 0x000fce00078ec0ff */
.L_x_3405:
[----:B-12---:R-:W2:Y:S01]  /*2750*/  LDL.LU R45, [R1+0x10] ;  /* 0x00001000012d7983 */ /* 0x006ea20000300800 */
[----:B------:R-:W-:Y:S01]  /*2760*/  VIADD R47, R24, 0xffffffff ;  /* 0xffffffff182f7836 */ /* 0x000fe20000000000 */
[----:B------:R-:W0:Y:S01]  /*2770*/  LDC.64 R122, c[0x0][0x2d8] ;  /* 0x0000b600ff7a7b82 */ /* 0x000e220000000a00 */
[----:B------:R-:W-:Y:S01]  /*2780*/  LOP3.LUT P5, RZ, R217, 0x4, RZ, 0xc0, !PT ;  /* 0x00000004d9ff7812 */ /* 0x000fe200078ac0ff */
[----:B------:R-:W-:Y:S01]  /*2790*/  IMAD R40, R19, 0x5400, R137 ;  /* 0x0000540013287824 */ /* 0x000fe200078e0289 */
        /* <DEDUP_REMOVED lines=8> */
[----:B------:R-:W-:Y:S01]  /*2820*/  IADD3 R42, P4, R5, R128, RZ ;  /* 0x00000080052a7210 */ /* 0x000fe20007f9e0ff */
[----:B------:R-:W-:-:S04]  /*2830*/  IMAD.IADD R96, R129, 0x1, R41 ;  /* 0x0000000181607824 */ /* 0x000fc800078e0229 */
[----:B------:R-:W-:Y:S01]  /*2840*/  IMAD.X R43, R96, 0x1, R6, P4 ;  /* 0x00000001602b7824 */ /* 0x000fe200020e0606 */
[----:B------:R-:W-:Y:S02]  /*2850*/  IADD3.X R41, R6, R96, R135, P2, P3 ;  /* 0x0000006006297210 */ /* 0x000fe400017e6487 */
[----:B------:R-:W-:Y:S02]  /*2860*/  ISETP.GT.AND P3, PT, R47, R125, PT ;  /* 0x0000007d2f00720c */ /* 0x000fe40003f64270 */
[-C--:B0-----:R-:W-:Y:S02]  /*2870*/  LEA R48, P2, R24, R122.reuse, 0x1 ;  /* 0x0000007a18307211 */ /* 0x081fe400078408ff */
[----:B------:R-:W-:Y:S02]  /*2880*/  LEA R50, P4, R42, R122, 0x1 ;  /* 0x0000007a2a327211 */ /* 0x000fe400078808ff */
[----:B------:R-:W-:Y:S01]  /*2890*/  LEA.HI.X R49, R24, R123, R41, 0x1, P2 ;  /* 0x0000007b18317211 */ /* 0x000fe200010f0c29 */
[----:B------:R-:W-:Y:S01]  /*28a0*/  IMAD.MOV.U32 R24, RZ, RZ, R47 ;  /* 0x000000ffff187224 */ /* 0x000fe200078e002f */
[----:B-1----:R-:W-:-:S02]  /*28b0*/  ISETP.GE.AND P2, PT, R101, 0x1, PT ;  /* 0x000000016500780c */ /* 0x002fc40003f46270 */
[----:B------:R-:W-:Y:S01]  /*28c0*/  LEA.HI.X R51, R42, R123, R43, 0x1, P4 ;  /* 0x0000007b2a337211 */ /* 0x000fe200020f0c2b */
[C---:B------:R-:W-:Y:S02]  /*28d0*/  VIADD R42, R40.reuse, 0x20 ;  /* 0x00000020282a7836 */ /* 0x040fe40000000000 */
[C---:B------:R-:W-:Y:S02]  /*28e0*/  @P5 VIADD R42, R40.reuse, 0xffffffe0 ;  /* 0xffffffe0282a5836 */ /* 0x040fe40000000000 */
[--C-:B------:R-:W-:Y:S02]  /*28f0*/  IMAD R40, R40, 0x2, R25.reuse ;  /* 0x0000000228287824 */ /* 0x100fe400078e0219 */
[----:B------:R-:W-:Y:S01]  /*2900*/  IMAD R41, R42, 0x2, R25 ;  /* 0x000000022a297824 */ /* 0x000fe200078e0219 */
[----:B--2---:R-:W-:-:S04]  /*2910*/  LOP3.LUT R45, R45, 0xfffffffd, RZ, 0xc0, !PT ;  /* 0xfffffffd2d2d7812 */ /* 0x004fc800078ec0ff */
[----:B------:R-:W-:-:S05]  /*2920*/  @P3 LOP3.LUT R45, R45, 0x2, RZ, 0xfc, !PT ;  /* 0x000000022d2d3812 */ /* 0x000fca00078efcff */
[----:B------:R0:W-:Y:S01]  /*2930*/  STL [R1+0x10], R45 ;  /* 0x0000102d01007387 */ /* 0x0001e20000100800 */
[----:B-----5:R-:W-:Y:S05]  /*2940*/  @!P2 BRA `(.L_x_3307) ;  /* 0x0000007400aca947 */ /* 0x020fea0003800000 */
[----:B------:R-:W-:Y:S01]  /*2950*/  ULDC.U8 UR4, c[0x0][0x3f0] ;  /* 0x0000fc0000047ab9 */ /* 0x000fe20000000000 */
[-C--:B------:R-:W-:Y:S01]  /*2960*/  IMAD R43, R133, R47.reuse, RZ ;  /* 0x0000002f852b7224 */ /* 0x080fe200078e02ff */
[----:B------:R-:W-:Y:S01]  /*2970*/  ISETP.NE.AND P2, PT, RZ, UR4, PT ;  /* 0x00000004ff007c0c */ /* 0x000fe2000bf45270 */
[-C--:B0-----:R-:W-:Y:S02]  /*2980*/  IMAD R45, R134, R47.reuse, RZ ;  /* 0x0000002f862d7224 */ /* 0x081fe400078e02ff */
[----:B------:R-:W-:Y:S02]  /*2990*/  IMAD R42, R24, -0x70, R2 ;  /* 0xffffff90182a7824 */ /* 0x000fe400078e0202 */
[C---:B------:R-:W-:Y:S02]  /*29a0*/  IMAD R43, R44.reuse, R102, R43 ;  /* 0x000000662c2b7224 */ /* 0x040fe400078e022b */
[----:B------:R-:W-:Y:S01]  /*29b0*/  IMAD R45, R44, R108, R45 ;  /* 0x0000006c2c2d7224 */ /* 0x000fe200078e022d */
[----:B------:R-:W-:Y:S01]  /*29c0*/  VIMNMX R42, R42, 0x70, PT ;  /* 0x000000702a2a7848 */ /* 0x000fe20003fe0100 */
[----:B------:R-:W-:-:S04]  /*29d0*/  IMAD.WIDE.U32 R94, R102, R47, RZ ;  /* 0x0000002f665e7225 */ /* 0x000fc800078e00ff */
        /* <DEDUP_REMOVED lines=22> */
[----:B------:R-:W-:Y:S02]  /*2b40*/  CS2R R122, SRZ ;  /* 0x00000000007a7805 */ /* 0x000fe4000001ff00 */
[----:B------:R-:W-:Y:S01]  /*2b50*/  CS2R R126, SRZ ;  /* 0x00000000007e7805 */ /* 0x000fe2000001ff00 */
[----:B------:R-:W-:Y:S01]  /*2b60*/  IMAD.X R46, R43, 0x1, R14, P2 ;  /* 0x000000012b2e7824 */ /* 0x000fe200010e060e */
[----:B------:R-:W-:-:S04]  /*2b70*/  LEA R44, P2, R45, UR4, 0x1 ;  /* 0x000000042d2c7c11 */ /* 0x000fc8000f8408ff */
[----:B------:R-:W-:Y:S01]  /*2b80*/  LEA.HI.X R45, R45, UR5, R46, 0x1, P2 ;  /* 0x000000052d2d7c11 */ /* 0x000fe200090f0c2e */
[----:B------:R-:W-:Y:S01]  /*2b90*/  ULDC.64 UR4, c[0x0][0x3e0] ;  /* 0x0000f80000047ab9 */ /* 0x000fe20000000a00 */
[----:B------:R-:W-:-:S05]  /*2ba0*/  IADD3 R47, P2, R112, R92, RZ ;  /* 0x0000005c702f7210 */ /* 0x000fca0007f5e0ff */
[----:B------:R-:W-:Y:S01]  /*2bb0*/  IMAD.X R54, R100, 0x1, R12, P2 ;  /* 0x0000000164367824 */ /* 0x000fe200010e060c */
[----:B------:R-:W-:-:S04]  /*2bc0*/  LEA R46, P2, R47, UR4, 0x1 ;  /* 0x000000042f2e7c11 */ /* 0x000fc8000f8408ff */
[----:B------:R-:W-:Y:S01]  /*2bd0*/  LEA.HI.X R47, R47, UR5, R54, 0x1, P2 ;  /* 0x000000052f2f7c11 */ /* 0x000fe200090f0c36 */
[C---:B------:R-:W-:Y:S01]  /*2be0*/  VIADD R54, R16.reuse, 0x10 ;  /* 0x0000001010367836 */ /* 0x040fe20000000000 */
[----:B------:R-:W-:Y:S02]  /*2bf0*/  ISETP.GE.AND P2, PT, R16, R101, PT ;  /* 0x000000651000720c */ /* 0x000fe40003f46270 */
[----:B------:R-:W-:Y:S02]  /*2c00*/  CS2R R96, SRZ ;  /* 0x0000000000607805 */ /* 0x000fe4000001ff00 */
[----:B------:R-:W-:-:S09]  /*2c10*/  CS2R R98, SRZ ;  /* 0x0000000000627805 */ /* 0x000fd2000001ff00 */
[----:B------:R0:W5:Y:S04]  /*2c20*/  @!P2 LDG.E.64 R122, desc[UR60][R44.64] ;  /* 0x0000003c2c7aa981 */ /* 0x000168000c1e1b00 */
[----:B------:R0:W5:Y:S01]  /*2c30*/  @!P2 LDG.E.64 R126, desc[UR60][R46.64] ;  /* 0x0000003c2e7ea981 */ /* 0x000162000c1e1b00 */
[----:B------:R-:W-:Y:S01]  /*2c40*/  ISETP.GE.AND P2, PT, R54, R101, PT ;  /* 0x000000653600720c */ /* 0x000fe20003f46270 */
[----:B------:R-:W-:Y:S01]  /*2c50*/  VIADD R54, R16, 0x20 ;  /* 0x0000002010367836 */ /* 0x000fe20000000000 */
        /* <DEDUP_REMOVED lines=22> */
[----:B------:R-:W-:-:S13]  /*2dc0*/  ISETP.GE.AND P2, PT, R54, R101, PT ;  /* 0x000000653600720c */ /* 0x000fda0003f46270 */
[----:B------:R0:W5:Y:S04]  /*2dd0*/  @!P2 LDG.E.64 R76, desc[UR60][R44.64+0xa0] ;  /* 0x0000a03c2c4ca981 */ /* 0x000168000c1e1b00 */
[----:B------:R0:W5:Y:S02]  /*2de0*/  @!P2 LDG.E.64 R78, desc[UR60][R46.64+0xa0] ;  /* 0x0000a03c2e4ea981 */ /* 0x000164000c1e1b00 */
.L_x_3310:
[----:B------:R-:W-:Y:S05]  /*2df0*/  BSYNC B1 ;  /* 0x0000000000017941 */ /* 0x000fea0003800000 */
.L_x_3309:
        /* <DEDUP_REMOVED lines=12> */
[----:B-----5:R-:W-:Y:S01]  /*2ec0*/  IMAD.MOV.U32 R128, RZ, RZ, R76 ;  /* 0x000000ffff807224 */ /* 0x020fe200078e004c */
[----:B------:R-:W-:Y:S01]  /*2ed0*/  CS2R R74, SRZ ;  /* 0x00000000004a7805 */ /* 0x000fe2000001ff00 */
[----:B------:R-:W-:Y:S01]  /*2ee0*/  IMAD.MOV.U32 R129, RZ, RZ, R77 ;  /* 0x000000ffff817224 */ /* 0x000fe200078e004d */
[----:B------:R-:W-:Y:S06]  /*2ef0*/  @P4 BRA `(.L_x_3312) ;  /* 0x0000000000b44947 */ /* 0x000fec0003800000 */
[----:B------:R-:W-:Y:S01]  /*2f00*/  IADD3 R94, P2, P5, R106, R94, R10 ;  /* 0x0000005e6a5e7210 */ /* 0x000fe20007d5e00a */
[----:B------:R-:W-:Y:S01]  /*2f10*/  ULDC.64 UR4, c[0x0][0x3c8] ;  /* 0x0000f20000047ab9 */ /* 0x000fe20000000a00 */
[----:B------:R-:W-:Y:S02]  /*2f20*/  CS2R R72, SRZ ;  /* 0x0000000000487805 */ /* 0x000fe4000001ff00 */
[----:B------:R-:W-:Y:S02]  /*2f30*/  CS2R R74, SRZ ;  /* 0x00000000004a7805 */ /* 0x000fe4000001ff00 */
[----:B0-----:R-:W-:Y:S02]  /*2f40*/  IADD3.X R45, R14, R43, R9, P2, P5 ;  /* 0x0000002b0e2d7210 */ /* 0x001fe400017ea409 */
[----:B------:R-:W-:-:S04]  /*2f50*/  IADD3 R92, P2, P5, R112, R92, R8 ;  /* 0x0000005c705c7210 */ /* 0x000fc80007d5e008 */
[----:B------:R-:W-:Y:S02]  /*2f60*/  IADD3.X R43, R12, R100, R7, P2, P5 ;  /* 0x000000640c2b7210 */ /* 0x000fe400017ea407 */
[----:B------:R-:W-:-:S04]  /*2f70*/  LEA R44, P2, R94, UR4, 0x1 ;  /* 0x000000045e2c7c11 */ /* 0x000fc8000f8408ff */
[----:B------:R-:W-:Y:S01]  /*2f80*/  LEA.HI.X R45, R94, UR5, R45, 0x1, P2 ;  /* 0x000000055e2d7c11 */ /* 0x000fe200090f0c2d */
[----:B------:R-:W-:Y:S02]  /*2f90*/  ULDC.64 UR4, c[0x0][0x3e0] ;  /* 0x0000f80000047ab9 */ /* 0x000fe40000000a00 */
[----:B------:R-:W-:-:S04]  /*2fa0*/  LEA R46, P2, R92, UR4, 0x1 ;  /* 0x000000045c2e7c11 */ /* 0x000fc8000f8408ff */
[----:B------:R-:W-:Y:S02]  /*2fb0*/  LEA.HI.X R47, R92, UR5, R43, 0x1, P2 ;  /* 0x000000055c2f7c11 */ /* 0x000fe400090f0c2b */
[C---:B------:R-:W-:Y:S01]  /*2fc0*/  ISETP.GE.AND P2, PT, R16.reuse, R101, PT ;  /* 0x000000651000720c */ /* 0x040fe20003f46270 */
        /* <DEDUP_REMOVED lines=17> */
[----:B------:R-:W-:Y:S02]  /*30e0*/  ISETP.GE.AND P2, PT, R52, R101, PT ;  /* 0x000000653400720c */ /* 0x000fe40003f46270 */
[----:B------:R-:W-:Y:S02]  /*30f0*/  IADD3 R52, R16, 0x40, RZ ;  /* 0x0000004010347810 */ /* 0x000fe40007ffe0ff */
[----:B------:R-:W-:Y:S02]  /*3100*/  CS2R R56, SRZ ;  /* 0x0000000000387805 */ /* 0x000fe4000001ff00 */
[----:B------:R-:W-:-:S07]  /*3110*/  CS2R R58, SRZ ;  /* 0x00000000003a7805 */ /* 0x000fce000001ff00 */
        /* <DEDUP_REMOVED lines=11> */
.L_x_3312:
[----:B------:R-:W-:Y:S05]  /*31d0*/  BSYNC B1 ;  /* 0x0000000000017941 */ /* 0x000fea0003800000 */
.L_x_3311:
[----:B------:R-:W2:Y:S01]  /*31e0*/  LDL R43, [R1+0x1c] ;  /* 0x00001c00012b7983 */ /* 0x000ea20000100800 */
        /* <DEDUP_REMOVED lines=99> */
.L_x_3313:
[----:B------:R-:W-:Y:S01]  /*3820*/  IMAD R43, R19, 0x8, R18 ;  /* 0x00000008132b7824 */ /* 0x000fe200078e0212 */
[----:B------:R-:W-:Y:S01]  /*3830*/  SHF.L.U32 R100, R207, 0x1f, RZ ;  /* 0x0000001fcf647819 */ /* 0x000fe200000006ff */
[----:B------:R-:W-:Y:S03]  /*3840*/  BSSY B1, `(.L_x_3314) ;  /* 0x0000003000017945 */ /* 0x000fe60003800000 */
[----:B------:R-:W0:Y:S02]  /*3850*/  SYNCS.PHASECHK.TRANS64.TRYWAIT P5, [R43+URZ+0x36890], R100 ;  /* 0x036890642b0075a7 */ /* 0x000e2400080a017f */
[----:B0-----:R-:W-:Y:S05]  /*3860*/  @!P5 BRA `(.L_x_3315) ;  /* 0x00000208004cd947 */ /* 0x001fea0003800000 */
.L_x_3615:
[----:B------:R-:W-:Y:S05]  /*3870*/  BSYNC B1 ;  /* 0x0000000000017941 */ /* 0x000fea0003800000 */
.L_x_3314:
        /* <DEDUP_REMOVED lines=21> */
[C---:B------:R-:W-:Y:S01]  /*39d0*/  LOP3.LUT R168, R164.reuse, 0xffff0000, RZ, 0xc0, !PT ;  /* 0xffff0000a4a87812 */ /* 0x040fe200078ec0ff */
[----:B------:R-:W-:Y:S01]  /*39e0*/  IMAD.U32 R167, R127, 0x10000, RZ ;  /* 0x000100007fa77824 */ /* 0x000fe200078e00ff */
[----:B------:R-:W-:Y:S01]  /*39f0*/  LOP3.LUT R170, R165, 0xffff0000, RZ, 0xc0, !PT ;  /* 0xffff0000a5aa7812 */ /* 0x000fe200078ec0ff */
[----:B------:R-:W-:Y:S01]  /*3a00*/  IMAD.U32 R164, R164, 0x10000, RZ ;  /* 0x00010000a4a47824 */ /* 0x000fe200078e00ff */
[----:B------:R-:W-:Y:S01]  /*3a10*/  LOP3.LUT R46, R46, 0xffff0000, RZ, 0xc0, !PT ;  /* 0xffff00002e2e7812 */ /* 0x000fe200078ec0ff */
[----:B------:R-:W-:Y:S01]  /*3a20*/  FMUL.FTZ R172, R175, R168 ;  /* 0x000000a8afac7220 */ /* 0x000fe20000410000 */
[----:B------:R-:W-:Y:S01]  /*3a30*/  LOP3.LUT R123, R47, 0xffff0000, RZ, 0xc0, !PT ;  /* 0xffff00002f7b7812 */ /* 0x000fe200078ec0ff */
[----:B------:R-:W-:-:S02]  /*3a40*/  IMAD.U32 R47, R45, 0x10000, RZ ;  /* 0x000100002d2f7824 */ /* 0x000fc400078e00ff */
[-C--:B------:R-:W-:Y:S01]  /*3a50*/  FMUL.FTZ R175, R175, R170.reuse ;  /* 0x000000aaafaf7220 */ /* 0x080fe20000410000 */
[----:B------:R-:W-:Y:S01]  /*3a60*/  FMUL.FTZ R177, R46, R167 ;  /* 0x000000a72eb17220 */ /* 0x000fe20000410000 */
[----:B------:R-:W-:Y:S02]  /*3a70*/  IMAD.U32 R45, R44, 0x10000, RZ ;  /* 0x000100002c2d7824 */ /* 0x000fe400078e00ff */
[C---:B------:R-:W-:Y:S01]  /*3a80*/  FFMA.FTZ R172, R47.reuse, R170, -R172 ;  /* 0x000000aa2fac7223 */ /* 0x040fe200000108ac */
[----:B------:R-:W-:Y:S01]  /*3a90*/  FFMA.FTZ R175, R47, R168, R175 ;  /* 0x000000a82faf7223 */ /* 0x000fe200000100af */
[-C--:B------:R-:W-:Y:S01]  /*3aa0*/  FMUL.FTZ R47, R46, R169.reuse ;  /* 0x000000a92e2f7220 */ /* 0x080fe20000410000 */
[----:B------:R-:W-:Y:S01]  /*3ab0*/  LOP3.LUT R127, R127, 0xffff0000, RZ, 0xc0, !PT ;  /* 0xffff00007f7f7812 */ /* 0x000fe200078ec0ff */
[----:B------:R-:W-:Y:S01]  /*3ac0*/  IMAD.U32 R165, R165, 0x10000, RZ ;  /* 0x00010000a5a57824 */ /* 0x000fe200078e00ff */
[----:B------:R-:W-:Y:S01]  /*3ad0*/  LOP3.LUT R126, R126, 0xffff0000, RZ, 0xc0, !PT ;  /* 0xffff00007e7e7812 */ /* 0x000fe200078ec0ff */
[----:B------:R-:W-:Y:S01]  /*3ae0*/  FFMA.FTZ R177, R122, R169, -R177 ;  /* 0x000000a97ab17223 */ /* 0x000fe200000108b1 */
[----:B------:R-:W-:Y:S01]  /*3af0*/  LOP3.LUT R44, R44, 0xffff0000, RZ, 0xc0, !PT ;  /* 0xffff00002c2c7812 */ /* 0x000fe200078ec0ff */
[----:B------:R-:W-:Y:S01]  /*3b00*/  FFMA.FTZ R122, R122, R167, R47 ;  /* 0x000000a77a7a7223 */ /* 0x000fe2000001002f */
[C---:B------:R-:W-:Y:S01]  /*3b10*/  FMUL.FTZ R47, R123.reuse, R127 ;  /* 0x0000007f7b2f7220 */ /* 0x040fe20000410000 */
[----:B------:R-:W-:-:S02]  /*3b20*/  FMUL.FTZ R168, R123, R126 ;  /* 0x0000007e7ba87220 */ /* 0x000fc40000410000 */
[C---:B------:R-:W-:Y:S01]  /*3b30*/  FMUL.FTZ R46, R44.reuse, R164 ;  /* 0x000000a42c2e7220 */ /* 0x040fe20000410000 */
[----:B------:R-:W-:Y:S01]  /*3b40*/  FMUL.FTZ R123, R44, R165 ;  /* 0x000000a52c7b7220 */ /* 0x000fe20000410000 */
[C---:B------:R-:W-:Y:S01]  /*3b50*/  FFMA.FTZ R47, R166.reuse, R126, -R47 ;  /* 0x0000007ea62f7223 */ /* 0x040fe2000001082f */
[----:B------:R-:W-:Y:S01]  /*3b60*/  FFMA.FTZ R168, R166, R127, R168 ;  /* 0x0000007fa6a87223 */ /* 0x000fe200000100a8 */
[C---:B------:R-:W-:Y:S01]  /*3b70*/  FFMA.FTZ R46, R45.reuse, R165, -R46 ;  /* 0x000000a52d2e7223 */ /* 0x040fe2000001082e */
[----:B------:R-:W-:Y:S01]  /*3b80*/  FFMA.FTZ R123, R45, R164, R123 ;  /* 0x000000a42d7b7223 */ /* 0x000fe2000001007b */
[----:B------:R-:W-:Y:S02]  /*3b90*/  F2FP.BF16.F32.PACK_AB R122, R122, R177 ;  /* 0x000000b17a7a723e */ /* 0x000fe400000010ff */
[----:B------:R-:W-:Y:S02]  /*3ba0*/  F2FP.BF16.F32.PACK_AB R45, R175, R172 ;  /* 0x000000acaf2d723e */ /* 0x000fe400000010ff */
[----:B------:R-:W-:Y:S01]  /*3bb0*/  F2FP.BF16.F32.PACK_AB R44, R123, R46 ;  /* 0x0000002e7b2c723e */ /* 0x000fe200000010ff */
[----:B------:R-:W-:Y:S01]  /*3bc0*/  IMAD.MOV.U32 R46, RZ, RZ, R122 ;  /* 0x000000ffff2e7224 */ /* 0x000fe200078e007a */
[----:B------:R-:W-:-:S07]  /*3bd0*/  F2FP.BF16.F32.PACK_AB R47, R168, R47 ;  /* 0x0000002fa82f723e */ /* 0x000fce00000010ff */
.L_x_3321:
[----:B------:R-:W-:Y:S05]  /*3be0*/  BSYNC B3 ;  /* 0x0000000000037941 */ /* 0x000fea0003800000 */
.L_x_3320:
[----:B--2---:R1:W-:Y:S02]  /*3bf0*/  STG.E.128 desc[UR60][R50.64], R44 ;  /* 0x0000002c32007986 */ /* 0x0043e4000c101d3c */
.L_x_3319:
[----:B------:R-:W-:Y:S05]  /*3c00*/  BSYNC B2 ;  /* 0x0000000000027941 */ /* 0x000fea0003800000 */
.L_x_3318:
[----:B------:R-:W-:Y:S01]  /*3c10*/  ISETP.NE.AND P3, PT, R34, RZ, PT ;  /* 0x000000ff2200720c */ /* 0x000fe20003f65270 */
[----:B------:R-:W-:-:S12]  /*3c20*/  BSSY B2, `(.L_x_3322) ;  /* 0x0000036000027945 */ /* 0x000fd80003800000 */
[----:B------:R-:W-:Y:S05]  /*3c30*/  @!P3 BRA `(.L_x_3323) ;  /* 0x0000000000d0b947 */ /* 0x000fea0003800000 */
[----:B-1----:R1:W2:Y:S01]  /*3c40*/  LDS.128 R44, [R41+0x21000] ;  /* 0x02100000292c7984 */ /* 0x0022a20000000c00 */
[----:B------:R-:W-:Y:S01]  /*3c50*/  VIADD R122, R16, 0x10 ;  /* 0x00000010107a7836 */ /* 0x000fe20000000000 */
[----:B------:R-:W-:Y:S04]  /*3c60*/  BSSY B3, `(.L_x_3324) ;  /* 0x0000030000037945 */ /* 0x000fe80003800000 */
[----:B------:R-:W-:-:S13]  /*3c70*/  ISETP.GE.AND P3, PT, R122, R101, PT ;  /* 0x000000657a00720c */ /* 0x000fda0003f66270 */
        /* <DEDUP_REMOVED lines=46> */
.L_x_3325:
[----:B------:R-:W-:Y:S05]  /*3f60*/  BSYNC B3 ;  /* 0x0000000000037941 */ /* 0x000fea0003800000 */
.L_x_3324:
[----:B--2---:R2:W-:Y:S02]  /*3f70*/  STG.E.128 desc[UR60][R50.64+0x40], R44 ;  /* 0x0000402c32007986 */ /* 0x0045e4000c101d3c */
.L_x_3323:
[----:B------:R-:W-:Y:S05]  /*3f80*/  BSYNC B2 ;  /* 0x0000000000027941 */ /* 0x000fea0003800000 */
.L_x_3322:
[----:B------:R-:W-:Y:S01]  /*3f90*/  ISETP.NE.AND P3, PT, R35, RZ, PT ;  /* 0x000000ff2300720c */ /* 0x000fe20003f65270 */
[----:B------:R-:W-:-:S12]  /*3fa0*/  BSSY B2, `(.L_x_3326) ;  /* 0x0000036000027945 */ /* 0x000fd80003800000 */
[----:B------:R-:W-:Y:S05]  /*3fb0*/  @!P3 BRA `(.L_x_3327) ;  /* 0x0000000000d0b947 */ /* 0x000fea0003800000 */
[----:B-12---:R1:W2:Y:S01]  /*3fc0*/  LDS.128 R44, [R40+0x24800] ;  /* 0x02480000282c7984 */ /* 0x0062a20000000c00 */
[----:B------:R-:W-:Y:S01]  /*3fd0*/  IADD3 R96, R16, 0x20, RZ ;  /* 0x0000002010607810 */ /* 0x000fe20007ffe0ff */
[----:B------:R-:W-:Y:S03]  /*3fe0*/  BSSY B3, `(.L_x_3328) ;  /* 0x0000030000037945 */ /* 0x000fe60003800000 */
        /* <DEDUP_REMOVED lines=47> */
.L_x_3329:
[----:B------:R-:W-:Y:S05]  /*42e0*/  BSYNC B3 ;  /* 0x0000000000037941 */ /* 0x000fea0003800000 */
.L_x_3328:
[----:B--2---:R3:W-:Y:S02]  /*42f0*/  STG.E.128 desc[UR60][R50.64+0x80], R44 ;  /* 0x0000802c32007986 */ /* 0x0047e4000c101d3c */
.L_x_3327:
[----:B------:R-:W-:Y:S05]  /*4300*/  BSYNC B2 ;  /* 0x0000000000027941 */ /* 0x000fea0003800000 */
.L_x_3326:
[----:B------:R-:W-:Y:S01]  /*4310*/  ISETP.NE.AND P3, PT, R36, RZ, PT ;  /* 0x000000ff2400720c */ /* 0x000fe20003f65270 */
[----:B------:R-:W-:-:S12]  /*4320*/  BSSY B2, `(.L_x_3330) ;  /* 0x0000036000027945 */ /* 0x000fd80003800000 */
[----:B------:R-:W-:Y:S05]  /*4330*/  @!P3 BRA `(.L_x_3331) ;  /* 0x0000000000d0b947 */ /* 0x000fea0003800000 */
[----:B-123--:R1:W2:Y:S01]  /*4340*/  LDS.128 R44, [R41+0x24800] ;  /* 0x02480000292c7984 */ /* 0x00e2a20000000c00 */
[----:B------:R-:W-:Y:S01]  /*4350*/  VIADD R88, R16, 0x30 ;  /* 0x0000003010587836 */ /* 0x000fe20000000000 */
[----:B------:R-:W-:Y:S04]  /*4360*/  BSSY B3, `(.L_x_3332) ;  /* 0x0000030000037945 */ /* 0x000fe80003800000 */
[----:B------:R-:W-:-:S13]  /*4370*/  ISETP.GE.AND P3, PT, R88, R101, PT ;  /* 0x000000655800720c */ /* 0x000fda0003f66270 */
[----:B-1----:R-:W-:Y:S05]  /*4380*/  @P3 BRA `(.L_x_3333) ;  /* 0x0000000000b43947 */ /* 0x002fea0003800000 */
[----:B------:R-:W-:Y:S02]  /*4390*/  SHF.R.U64 R89, R86, 0x10, R87 ;  /* 0x0000001056597819 */ /* 0x000fe40000001257 */
[----:B------:R-:W-:Y:S01]  /*43a0*/  SHF.R.U64 R91, R84, 0x10, R85 ;  /* 0x00000010545b7819 */ /* 0x000fe20000001255 */
[----:B--2---:R-:W-:Y:S01]  /*43b0*/  IMAD.U32 R84, R46, 0x10000, RZ ;  /* 0x000100002e547824 */ /* 0x004fe200078e00ff */
[----:B------:R-:W-:Y:S02]  /*43c0*/  PRMT R192, R192, 0x5410, R89 ;  /* 0x00005410c0c07816 */ /* 0x000fe40000000059 */
[----:B------:R-:W-:Y:S02]  /*43d0*/  SHF.R.U32.HI R86, RZ, 0x10, R87 ;  /* 0x00000010ff567819 */ /* 0x000fe40000011657 */
[----:B------:R-:W-:Y:S02]  /*43e0*/  PRMT R186, R186, 0x5410, R91 ;  /* 0x00005410baba7816 */ /* 0x000fe4000000005b */
[----:B------:R-:W-:-:S02]  /*43f0*/  SHF.R.U32.HI R88, RZ, 0x10, R85 ;  /* 0x00000010ff587819 */ /* 0x000fc40000011655 */
[----:B------:R-:W-:Y:S02]  /*4400*/  LOP3.LUT R90, R45, 0xffff0000, RZ, 0xc0, !PT ;  /* 0xffff00002d5a7812 */ /* 0x000fe400078ec0ff */
[C---:B------:R-:W-:Y:S01]  /*4410*/  LOP3.LUT R91, R192.reuse, 0xffff0000, RZ, 0xc0, !PT ;  /* 0xffff0000c05b7812 */ /* 0x040fe200078ec0ff */
[----:B------:R-:W-:Y:S01]  /*4420*/  IMAD.U32 R192, R192, 0x10000, RZ ;  /* 0x00010000c0c07824 */ /* 0x000fe200078e00ff */
[----:B------:R-:W-:Y:S02]  /*4430*/  PRMT R193, R193, 0x5410, R86 ;  /* 0x00005410c1c17816 */ /* 0x000fe40000000056 */
[----:B------:R-:W-:Y:S01]  /*4440*/  LOP3.LUT R87, R186, 0xffff0000, RZ, 0xc0, !PT ;  /* 0xffff0000ba577812 */ /* 0x000fe200078ec0ff */
[----:B------:R-:W-:Y:S01]  /*4450*/  FMUL.FTZ R97, R90, R91 ;  /* 0x0000005b5a617220 */ /* 0x000fe20000410000 */
[----:B------:R-:W-:Y:S01]  /*4460*/  PRMT R187, R187, 0x5410, R88 ;  /* 0x00005410bbbb7816 */ /* 0x000fe20000000058 */
[----:B------:R-:W-:Y:S01]  /*4470*/  IMAD.U32 R88, R45, 0x10000, RZ ;  /* 0x000100002d587824 */ /* 0x000fe200078e00ff */
[----:B------:R-:W-:Y:S01]  /*4480*/  LOP3.LUT R85, R46, 0xffff0000, RZ, 0xc0, !PT ;  /* 0xffff00002e557812 */ /* 0x000fe200078ec0ff */
[----:B------:R-:W-:-:S02]  /*4490*/  IMAD.U32 R86, R193, 0x10000, RZ ;  /* 0x00010000c1567824 */ /* 0x000fc400078e00ff */
[-C--:B------:R-:W-:Y:S01]  /*44a0*/  FMUL.FTZ R90, R90, R87.reuse ;  /* 0x000000575a5a7220 */ /* 0x080fe20000410000 */
[----:B------:R-:W-:Y:S02]  /*44b0*/  IMAD.U32 R89, R187, 0x10000, RZ ;  /* 0x00010000bb597824 */ /* 0x000fe400078e00ff */
[C---:B------:R-:W-:Y:S01]  /*44c0*/  FFMA.FTZ R87, R88.reuse, R87, -R97 ;  /* 0x0000005758577223 */ /* 0x040fe20000010861 */
[-C--:B------:R-:W-:Y:S01]  /*44d0*/  FMUL.FTZ R99, R85, R86.reuse ;  /* 0x0000005655637220 */ /* 0x080fe20000410000 */
[----:B------:R-:W-:Y:S01]  /*44e0*/  FFMA.FTZ R88, R88, R91, R90 ;  /* 0x0000005b58587223 */ /* 0x000fe2000001005a */
[----:B------:R-:W-:Y:S01]  /*44f0*/  LOP3.LUT R46, R47, 0xffff0000, RZ, 0xc0, !PT ;  /* 0xffff00002f2e7812 */ /* 0x000fe200078ec0ff */
[----:B------:R-:W-:Y:S02]  /*4500*/  IMAD.U32 R45, R44, 0x10000, RZ ;  /* 0x000100002c2d7824 */ /* 0x000fe400078e00ff */
        /* <DEDUP_REMOVED lines=9> */
[----:B------:R-:W-:-:S02]  /*45a0*/  IMAD.U32 R47, R47, 0x10000, RZ ;  /* 0x000100002f2f7824 */ /* 0x000fc400078e00ff */
[C---:B------:R-:W-:Y:S01]  /*45b0*/  FMUL.FTZ R46, R44.reuse, R192 ;  /* 0x000000c02c2e7220 */ /* 0x040fe20000410000 */
[-C--:B------:R-:W-:Y:S01]  /*45c0*/  FMUL.FTZ R89, R44, R186.reuse ;  /* 0x000000ba2c597220 */ /* 0x080fe20000410000 */
[----:B------:R-:W-:Y:S01]  /*45d0*/  F2FP.BF16.F32.PACK_AB R84, R84, R85 ;  /* 0x000000555454723e */ /* 0x000fe200000010ff */
[----:B------:R-:W-:Y:S01]  /*45e0*/  FFMA.FTZ R86, R47, R187, -R86 ;  /* 0x000000bb2f567223 */ /* 0x000fe20000010856 */
[C---:B------:R-:W-:Y:S01]  /*45f0*/  FFMA.FTZ R46, R45.reuse, R186, -R46 ;  /* 0x000000ba2d2e7223 */ /* 0x040fe2000001082e */
[----:B------:R-:W-:Y:S01]  /*4600*/  FFMA.FTZ R89, R45, R192, R89 ;  /* 0x000000c02d597223 */ /* 0x000fe20000010059 */
[----:B------:R-:W-:Y:S01]  /*4610*/  FFMA.FTZ R47, R47, R193, R90 ;  /* 0x000000c12f2f7223 */ /* 0x000fe2000001005a */
[----:B------:R-:W-:-:S03]  /*4620*/  F2FP.BF16.F32.PACK_AB R45, R88, R87 ;  /* 0x00000057582d723e */ /* 0x000fc600000010ff */
[----:B------:R-:W-:Y:S01]  /*4630*/  F2FP.BF16.F32.PACK_AB R44, R89, R46 ;  /* 0x0000002e592c723e */ /* 0x000fe200000010ff */
[----:B------:R-:W-:Y:S01]  /*4640*/  IMAD.MOV.U32 R46, RZ, RZ, R84 ;  /* 0x000000ffff2e7224 */ /* 0x000fe200078e0054 */
[----:B------:R-:W-:-:S07]  /*4650*/  F2FP.BF16.F32.PACK_AB R47, R47, R86 ;  /* 0x000000562f2f723e */ /* 0x000fce00000010ff */
.L_x_3333:
[----:B------:R-:W-:Y:S05]  /*4660*/  BSYNC B3 ;  /* 0x0000000000037941 */ /* 0x000fea0003800000 */
.L_x_3332:
[----:B--2---:R4:W-:Y:S02]  /*4670*/  STG.E.128 desc[UR60][R50.64+0xc0], R44 ;  /* 0x0000c02c32007986 */ /* 0x0049e4000c101d3c */
.L_x_3331:
[----:B------:R-:W-:Y:S05]  /*4680*/  BSYNC B2 ;  /* 0x0000000000027941 */ /* 0x000fea0003800000 */
.L_x_3330:
[----:B------:R-:W-:Y:S01]  /*4690*/  ISETP.NE.AND P3, PT, R37, RZ, PT ;  /* 0x000000ff2500720c */ /* 0x000fe20003f65270 */
[----:B------:R-:W-:-:S12]  /*46a0*/  BSSY B2, `(.L_x_3334) ;  /* 0x0000036000027945 */ /* 0x000fd80003800000 */
[----:B------:R-:W-:Y:S05]  /*46b0*/  @!P3 BRA `(.L_x_3335) ;  /* 0x0000000000d0b947 */ /* 0x000fea0003800000 */
[----:B-1234-:R1:W2:Y:S01]  /*46c0*/  LDS.128 R44, [R40+0x28000] ;  /* 0x02800000282c7984 */ /* 0x01e2a20000000c00 */
[----:B------:R-:W-:Y:S01]  /*46d0*/  VIADD R84, R16, 0x40 ;  /* 0x0000004010547836 */ /* 0x000fe20000000000 */
[----:B------:R-:W-:Y:S04]  /*46e0*/  BSSY B3, `(.L_x_3336) ;  /* 0x0000030000037945 */ /* 0x000fe80003800000 */
[----:B------:R-:W-:-:S13]  /*46f0*/  ISETP.GE.AND P3, PT, R84, R101, PT ;  /* 0x000000655400720c */ /* 0x000fda0003f66270 */
[----:B-1----:R-:W-:Y:S05]  /*4700*/  @P3 BRA `(.L_x_3337) ;  /* 0x0000000000b43947 */ /* 0x002fea0003800000 */
[--C-:B------:R-:W-:Y:S01]  /*4710*/  SHF.R.U64 R85, R80, 0x10, R81.reuse ;  /* 0x0000001050557819 */ /* 0x100fe20000001251 */
[----:B--2---:R-:W-:Y:S01]  /*4720*/  IMAD.U32 R80, R46, 0x10000, RZ ;  /* 0x000100002e507824 */ /* 0x004fe200078e00ff */
[----:B------:R-:W-:Y:S02]  /*4730*/  SHF.R.U32.HI R86, RZ, 0x10, R81 ;  /* 0x00000010ff567819 */ /* 0x000fe40000011651 */
[--C-:B------:R-:W-:Y:S02]  /*4740*/  SHF.R.U64 R81, R82, 0x10, R83.reuse ;  /* 0x0000001052517819 */ /* 0x100fe40000001253 */
[----:B------:R-:W-:Y:S01]  /*4750*/  SHF.R.U32.HI R84, RZ, 0x10, R83 ;  /* 0x00000010ff547819 */ /* 0x000fe20000011653 */
[----:B------:R-:W-:Y:S01]  /*4760*/  IMAD.U32 R83, R45, 0x10000, RZ ;  /* 0x000100002d537824 */ /* 0x000fe200078e00ff */
        /* <DEDUP_REMOVED lines=15> */
[----:B------:R-:W-:Y:S01]  /*4860*/  FFMA.FTZ R44, R83, R84, -R88 ;  /* 0x00000054532c7223 */ /* 0x000fe20000010858 */
[----:B------:R-:W-:Y:S01]  /*4870*/  LOP3.LUT R185, R185, 0xffff0000, RZ, 0xc0, !PT ;  /* 0xffff0000b9b97812 */ /* 0x000fe200078ec0ff */
[----:B------:R-:W-:Y:S01]  /*4880*/  FMUL.FTZ R91, R82, R87 ;  /* 0x00000057525b7220 */ /* 0x000fe20000410000 */
[----:B------:R-:W-:Y:S01]  /*4890*/  LOP3.LUT R183, R183, 0xffff0000, RZ, 0xc0, !PT ;  /* 0xffff0000b7b77812 */ /* 0x000fe200078ec0ff */
[----:B------:R-:W-:Y:S01]  /*48a0*/  FFMA.FTZ R83, R83, R86, R89 ;  /* 0x0000005653537223 */ /* 0x000fe20000010059 */
[----:B------:R-:W-:-:S02]  /*48b0*/  IMAD.U32 R184, R184, 0x10000, RZ ;  /* 0x00010000b8b87824 */ /* 0x000fc400078e00ff */
[----:B------:R-:W-:Y:S01]  /*48c0*/  FMUL.FTZ R89, R82, R85 ;  /* 0x0000005552597220 */ /* 0x000fe20000410000 */
[----:B------:R-:W-:Y:S02]  /*48d0*/  IMAD.U32 R182, R182, 0x10000, RZ ;  /* 0x00010000b6b67824 */ /* 0x000fe400078e00ff */
        /* <DEDUP_REMOVED lines=16> */
.L_x_3337:
[----:B------:R-:W-:Y:S05]  /*49e0*/  BSYNC B3 ;  /* 0x0000000000037941 */ /* 0x000fea0003800000 */
.L_x_3336:
[----:B--2---:R1:W-:Y:S02]  /*49f0*/  STG.E.128 desc[UR60][R50.64+0x100], R44 ;  /* 0x0001002c32007986 */ /* 0x0043e4000c101d3c */
.L_x_3335:
[----:B------:R-:W-:Y:S05]  /*4a00*/  BSYNC B2 ;  /* 0x0000000000027941 */ /* 0x000fea0003800000 */
.L_x_3334:
[----:B------:R-:W-:-:S13]  /*4a10*/  ISETP.NE.AND P3, PT, R38, RZ, PT ;  /* 0x000000ff2600720c */ /* 0x000fda0003f65270 */
[----:B------:R-:W-:Y:S05]  /*4a20*/  @!P3 BRA `(.L_x_3317) ;  /* 0x0000000000ccb947 */ /* 0x000fea0003800000 */
[----:B-1234-:R1:W2:Y:S01]  /*4a30*/  LDS.128 R44, [R41+0x28000] ;  /* 0x02800000292c7984 */ /* 0x01e2a20000000c00 */
[----:B------:R-:W-:Y:S01]  /*4a40*/  VIADD R80, R16, 0x50 ;  /* 0x0000005010507836 */ /* 0x000fe20000000000 */
[----:B------:R-:W-:Y:S04]  /*4a50*/  BSSY B2, `(.L_x_3338) ;  /* 0x000002f000027945 */ /* 0x000fe80003800000 */
[----:B------:R-:W-:-:S13]  /*4a60*/  ISETP.GE.AND P3, PT, R80, R101, PT ;  /* 0x000000655000720c */ /* 0x000fda0003f66270 */
[----:B-1----:R-:W-:Y:S05]  /*4a70*/  @P3 BRA `(.L_x_3339) ;  /* 0x0000000000b03947 */ /* 0x002fea0003800000 */
[----:B------:R-:W-:Y:S02]  /*4a80*/  SHF.R.U64 R83, R78, 0x10, R79 ;  /* 0x000000104e537819 */ /* 0x000fe4000000124f */
[----:B------:R-:W-:Y:S02]  /*4a90*/  SHF.R.U64 R82, R76, 0x10, R77 ;  /* 0x000000104c527819 */ /* 0x000fe4000000124d */
[----:B------:R-:W-:Y:S02]  /*4aa0*/  SHF.R.U32.HI R81, RZ, 0x10, R79 ;  /* 0x00000010ff517819 */ /* 0x000fe4000001164f */
[----:B------:R-:W-:Y:S01]  /*4ab0*/  SHF.R.U32.HI R80, RZ, 0x10, R77 ;  /* 0x00000010ff507819 */ /* 0x000fe2000001164d */
[----:B--2---:R-:W-:Y:S01]  /*4ac0*/  IMAD.U32 R77, R46, 0x10000, RZ ;  /* 0x000100002e4d7824 */ /* 0x004fe200078e00ff */
        /* <DEDUP_REMOVED lines=11> */
[C---:B------:R-:W-:Y:S01]  /*4b80*/  IMAD.U32 R46, R47.reuse, 0x10000, RZ ;  /* 0x000100002f2e7824 */ /* 0x040fe200078e00ff */
[----:B------:R-:W-:Y:S01]  /*4b90*/  LOP3.LUT R76, R47, 0xffff0000, RZ, 0xc0, !PT ;  /* 0xffff00002f4c7812 */ /* 0x000fe200078ec0ff */
[----:B------:R-:W-:Y:S01]  /*4ba0*/  FMUL.FTZ R86, R78, R81 ;  /* 0x000000514e567220 */ /* 0x000fe20000410000 */
[----:B------:R-:W-:-:S02]  /*4bb0*/  IMAD.U32 R47, R45, 0x10000, RZ ;  /* 0x000100002d2f7824 */ /* 0x000fc400078e00ff */
[-C--:B------:R-:W-:Y:S01]  /*4bc0*/  FMUL.FTZ R78, R78, R80.reuse ;  /* 0x000000504e4e7220 */ /* 0x080fe20000410000 */
[----:B------:R-:W-:Y:S01]  /*4bd0*/  IMAD.U32 R45, R44, 0x10000, RZ ;  /* 0x000100002c2d7824 */ /* 0x000fe200078e00ff */
[----:B------:R-:W-:Y:S01]  /*4be0*/  LOP3.LUT R173, R173, 0xffff0000, RZ, 0xc0, !PT ;  /* 0xffff0000adad7812 */ /* 0x000fe200078ec0ff */
[C---:B------:R-:W-:Y:S01]  /*4bf0*/  FFMA.FTZ R86, R47.reuse, R80, -R86 ;  /* 0x000000502f567223 */ /* 0x040fe20000010856 */
[----:B------:R-:W-:Y:S01]  /*4c00*/  FFMA.FTZ R81, R47, R81, R78 ;  /* 0x000000512f517223 */ /* 0x000fe2000001004e */
[C---:B------:R-:W-:Y:S01]  /*4c10*/  FMUL.FTZ R78, R79.reuse, R82 ;  /* 0x000000524f4e7220 */ /* 0x040fe20000410000 */
[----:B------:R-:W-:Y:S01]  /*4c20*/  LOP3.LUT R47, R176, 0xffff0000, RZ, 0xc0, !PT ;  /* 0xffff0000b02f7812 */ /* 0x000fe200078ec0ff */
[-C--:B------:R-:W-:Y:S01]  /*4c30*/  FMUL.FTZ R88, R79, R84.reuse ;  /* 0x000000544f587220 */ /* 0x080fe20000410000 */
[----:B------:R-:W-:Y:S01]  /*4c40*/  LOP3.LUT R44, R44, 0xffff0000, RZ, 0xc0, !PT ;  /* 0xffff00002c2c7812 */ /* 0x000fe200078ec0ff */
[----:B------:R-:W-:Y:S02]  /*4c50*/  IMAD.U32 R171, R171, 0x10000, RZ ;  /* 0x00010000abab7824 */ /* 0x000fe400078e00ff */
[C---:B------:R-:W-:Y:S01]  /*4c60*/  FFMA.FTZ R79, R77.reuse, R84, R78 ;  /* 0x000000544d4f7223 */ /* 0x040fe2000001004e */
[----:B------:R-:W-:Y:S01]  /*4c70*/  FFMA.FTZ R88, R77, R82, -R88 ;  /* 0x000000524d587223 */ /* 0x000fe20000010858 */
[C---:B------:R-:W-:Y:S01]  /*4c80*/  FMUL.FTZ R83, R76.reuse, R47 ;  /* 0x0000002f4c537220 */ /* 0x040fe20000410000 */
[----:B------:R-:W-:Y:S01]  /*4c90*/  FMUL.FTZ R78, R76, R173 ;  /* 0x000000ad4c4e7220 */ /* 0x000fe20000410000 */
        /* <DEDUP_REMOVED lines=10> */
.L_x_3339:
[----:B------:R-:W-:Y:S05]  /*4d40*/  BSYNC B2 ;  /* 0x0000000000027941 */ /* 0x000fea0003800000 */
.L_x_3338:
[----:B--2---:R1:W-:Y:S02]  /*4d50*/  STG.E.128 desc[UR60][R50.64+0x140], R44 ;  /* 0x0001402c32007986 */ /* 0x0043e4000c101d3c */
.L_x_3317:
[----:B------:R-:W-:Y:S05]  /*4d60*/  BSYNC B1 ;  /* 0x0000000000017941 */ /* 0x000fea0003800000 */
.L_x_3316:
        /* <DEDUP_REMOVED lines=54> */
.L_x_3344:
[----:B------:R-:W-:Y:S05]  /*50d0*/  BSYNC B2 ;  /* 0x0000000000027941 */ /* 0x000fea0003800000 */
.L_x_3343:
[----:B--2---:R1:W-:Y:S02]  /*50e0*/  STG.E.128 desc[UR60][R48.64], R44 ;  /* 0x0000002c30007986 */ /* 0x0043e4000c101d3c */
.L_x_3342:
[----:B------:R-:W-:Y:S05]  /*50f0*/  BSYNC B1 ;  /* 0x0000000000017941 */ /* 0x000fea0003800000 */
.L_x_3341:
        /* <DEDUP_REMOVED lines=54> */
.L_x_3348:
[----:B------:R-:W-:Y:S05]  /*5460*/  BSYNC B2 ;  /* 0x0000000000027941 */ /* 0x000fea0003800000 */
.L_x_3347:
[----:B--2---:R1:W-:Y:S02]  /*5470*/  STG.E.128 desc[UR60][R48.64+0x40], R44 ;  /* 0x0000402c30007986 */ /* 0x0043e4000c101d3c */
.L_x_3346:
[----:B------:R-:W-:Y:S05]  /*5480*/  BSYNC B1 ;  /* 0x0000000000017941 */ /* 0x000fea0003800000 */
.L_x_3345:
        /* <DEDUP_REMOVED lines=36> */
[----:B------:R-:W-:Y:S01]  /*56d0*/  SHF.L.U32 R156, R156, 0x10, RZ ;  /* 0x000000109c9c7819 */ /* 0x000fe200000006ff */
[----:B------:R-:W-:Y:S01]  /*56e0*/  FFMA.FTZ R50, R50, R69, R51 ;  /* 0x0000004532327223 */ /* 0x000fe20000010033 */
[----:B------:R-:W-:-:S02]  /*56f0*/  IMAD.U32 R158, R158, 0x10000, RZ ;  /* 0x000100009e9e7824 */ /* 0x000fc400078e00ff */
[C---:B------:R-:W-:Y:S01]  /*5700*/  FMUL.FTZ R51, R65.reuse, R159 ;  /* 0x0000009f41337220 */ /* 0x040fe20000410000 */
        /* <DEDUP_REMOVED lines=8> */
[----:B------:R-:W-:Y:S02]  /*5790*/  F2FP.BF16.F32.PACK_AB R50, R50, R73 ;  /* 0x000000493232723e */ /* 0x000fe400000010ff */
[----:B------:R-:W-:-:S02]  /*57a0*/  F2FP.BF16.F32.PACK_AB R51, R66, R51 ;  /* 0x000000334233723e */ /* 0x000fc400000010ff */
[----:B------:R-:W-:Y:S01]  /*57b0*/  F2FP.BF16.F32.PACK_AB R44, R47, R46 ;  /* 0x0000002e2f2c723e */ /* 0x000fe200000010ff */
[----:B------:R-:W-:Y:S01]  /*57c0*/  IMAD.MOV.U32 R46, RZ, RZ, R50 ;  /* 0x000000ffff2e7224 */ /* 0x000fe200078e0032 */
[----:B------:R-:W-:Y:S01]  /*57d0*/  F2FP.BF16.F32.PACK_AB R45, R68, R71 ;  /* 0x00000047442d723e */ /* 0x000fe200000010ff */
[----:B------:R-:W-:-:S07]  /*57e0*/  IMAD.MOV.U32 R47, RZ, RZ, R51 ;  /* 0x000000ffff2f7224 */ /* 0x000fce00078e0033 */
.L_x_3352:
[----:B------:R-:W-:Y:S05]  /*57f0*/  BSYNC B2 ;  /* 0x0000000000027941 */ /* 0x000fea0003800000 */
.L_x_3351:
[----:B--2---:R1:W-:Y:S02]  /*5800*/  STG.E.128 desc[UR60][R48.64+0x80], R44 ;  /* 0x0000802c30007986 */ /* 0x0043e4000c101d3c */
.L_x_3350:
[----:B------:R-:W-:Y:S05]  /*5810*/  BSYNC B1 ;  /* 0x0000000000017941 */ /* 0x000fea0003800000 */
.L_x_3349:
        /* <DEDUP_REMOVED lines=54> */
.L_x_3356:
[----:B------:R-:W-:Y:S05]  /*5b80*/  BSYNC B2 ;  /* 0x0000000000027941 */ /* 0x000fea0003800000 */
.L_x_3355:
[----:B--2---:R1:W-:Y:S02]  /*5b90*/  STG.E.128 desc[UR60][R48.64+0xc0], R44 ;  /* 0x0000c02c30007986 */ /* 0x0043e4000c101d3c */
.L_x_3354:
[----:B------:R-:W-:Y:S05]  /*5ba0*/  BSYNC B1 ;  /* 0x0000000000017941 */ /* 0x000fea0003800000 */
.L_x_3353:
        /* <DEDUP_REMOVED lines=54> */
.L_x_3360:
[----:B------:R-:W-:Y:S05]  /*5f10*/  BSYNC B2 ;  /* 0x0000000000027941 */ /* 0x000fea0003800000 */
.L_x_3359:
[----:B--2---:R1:W-:Y:S02]  /*5f20*/  STG.E.128 desc[UR60][R48.64+0x100], R44 ;  /* 0x0001002c30007986 */ /* 0x0043e4000c101d3c */
.L_x_3358:
[----:B------:R-:W-:Y:S05]  /*5f30*/  BSYNC B1 ;  /* 0x0000000000017941 */ /* 0x000fea0003800000 */
.L_x_3357:
[----:B------:R-:W-:-:S13]  /*5f40*/  ISETP.NE.AND P3, PT, R38, RZ, PT ;  /* 0x000000ff2600720c */ /* 0x000fda0003f65270 */
        /* <DEDUP_REMOVED lines=52> */
.L_x_3362:
[----:B------:R-:W-:Y:S05]  /*6290*/  BSYNC B1 ;  /* 0x0000000000017941 */ /* 0x000fea0003800000 */
.L_x_3361:
[----:B--2---:R1:W-:Y:S01]  /*62a0*/  STG.E.128 desc[UR60][R48.64+0x140], R44 ;  /* 0x0001402c30007986 */ /* 0x0043e2000c101d3c */
[----:B------:R-:W-:Y:S05]  /*62b0*/  BRA `(.L_x_3340) ;  /* 0x0000004000307947 */ /* 0x000fea0003800000 */
.L_x_3308:
        /* <DEDUP_REMOVED lines=19> */
[----:B------:R-:W-:Y:S02]  /*63f0*/  CS2R R52, SRZ ;  /* 0x0000000000347805 */ /* 0x000fe4000001ff00 */
[----:B------:R-:W-:Y:S01]  /*6400*/  CS2R R66, SRZ ;  /* 0x0000000000427805 */ /* 0x000fe2000001ff00 */
[----:B------:R-:W-:Y:S01]  /*6410*/  IMAD.X R45, R43, 0x1, R15, P2 ;  /* 0x000000012b2d7824 */ /* 0x000fe200010e060f */
[----:B------:R-:W-:Y:S02]  /*6420*/  LEA R68, P2, R44, UR4, 0x1 ;  /* 0x000000042c447c11 */ /* 0x000fe4000f8408ff */
[----:B------:R-:W-:-:S02]  /*6430*/  CS2R R64, SRZ ;  /* 0x0000000000407805 */ /* 0x000fc4000001ff00 */
[----:B------:R-:W-:Y:S01]  /*6440*/  LEA.HI.X R69, R44, UR5, R45, 0x1, P2 ;  /* 0x000000052c457c11 */ /* 0x000fe200090f0c2d */
[----:B------:R-:W-:Y:S01]  /*6450*/  ULDC.64 UR4, c[0x0][0x3e0] ;  /* 0x0000f80000047ab9 */ /* 0x000fe20000000a00 */
[----:B------:R-:W-:-:S05]  /*6460*/  IADD3 R44, P2, R110, R92, RZ ;  /* 0x0000005c6e2c7210 */ /* 0x000fca0007f5e0ff */
[----:B------:R-:W-:Y:S01]  /*6470*/  IMAD.X R45, R100, 0x1, R13, P2 ;  /* 0x00000001642d7824 */ /* 0x000fe200010e060d */
        /* <DEDUP_REMOVED lines=9> */
[----:B------:R-:W-:Y:S02]  /*6510*/  ISETP.GE.AND P2, PT, R205, R101, PT ;  /* 0x00000065cd00720c */ /* 0x000fe40003f46270 */
[----:B------:R-:W-:Y:S02]  /*6520*/  CS2R R46, SRZ ;  /* 0x00000000002e7805 */ /* 0x000fe4000001ff00 */
[----:B------:R-:W-:Y:S02]  /*6530*/  CS2R R44, SRZ ;  /* 0x00000000002c7805 */ /* 0x000fe4000001ff00 */
[----:B------:R-:W-:-:S02]  /*6540*/  CS2R R58, SRZ ;  /* 0x00000000003a7805 */ /* 0x000fc4000001ff00 */
[----:B------:R-:W-:-:S05]  /*6550*/  CS2R R56, SRZ ;  /* 0x0000000000387805 */ /* 0x000fca000001ff00 */
[----:B------:R0:W5:Y:S04]  /*6560*/  @!P2 LDG.E.128 R48, desc[UR60][R68.64+0x40] ;  /* 0x0000403c4430a981 */ /* 0x000168000c1e1d00 */
[----:B------:R0:W5:Y:S01]  /*6570*/  @!P2 LDG.E.128 R60, desc[UR60][R72.64+0x40] ;  /* 0x0000403c483ca981 */ /* 0x000162000c1e1d00 */
[----:B------:R-:W-:-:S13]  /*6580*/  ISETP.GE.AND P2, PT, R206, R101, PT ;  /* 0x00000065ce00720c */ /* 0x000fda0003f46270 */
[----:B------:R0:W5:Y:S04]  /*6590*/  @!P2 LDG.E.128 R44, desc[UR60][R68.64+0x80] ;  /* 0x0000803c442ca981 */ /* 0x000168000c1e1d00 */
[----:B------:R0:W5:Y:S02]  /*65a0*/  @!P2 LDG.E.128 R56, desc[UR60][R72.64+0x80] ;  /* 0x0000803c4838a981 */ /* 0x000164000c1e1d00 */
.L_x_3364:
[----:B------:R-:W-:Y:S05]  /*65b0*/  BSYNC B1 ;  /* 0x0000000000017941 */ /* 0x000fea0003800000 */
.L_x_3363:
        /* <DEDUP_REMOVED lines=20> */
[----:B------:R-:W-:Y:S02]  /*6700*/  IADD3.X R69, R15, R43, R9, P2, P5 ;  /* 0x0000002b0f457210 */ /* 0x000fe400017ea409 */
[----:B------:R-:W-:Y:S02]  /*6710*/  CS2R R90, SRZ ;  /* 0x00000000005a7805 */ /* 0x000fe4000001ff00 */
[----:B------:R-:W-:-:S02]  /*6720*/  IADD3 R43, P2, P5, R110, R92, R8 ;  /* 0x0000005c6e2b7210 */ /* 0x000fc40007d5e008 */
[----:B------:R-:W-:Y:S02]  /*6730*/  CS2R R88, SRZ ;  /* 0x0000000000587805 */ /* 0x000fe4000001ff00 */
[----:B------:R-:W-:Y:S02]  /*6740*/  IADD3.X R100, R13, R100, R7, P2, P5 ;  /* 0x000000640d647210 */ /* 0x000fe400017ea407 */
[----:B------:R-:W-:-:S04]  /*6750*/  LEA R92, P2, R94, UR4, 0x1 ;  /* 0x000000045e5c7c11 */ /* 0x000fc8000f8408ff */
[----:B------:R-:W-:Y:S01]  /*6760*/  LEA.HI.X R93, R94, UR5, R69, 0x1, P2 ;  /* 0x000000055e5d7c11 */ /* 0x000fe200090f0c45 */
[----:B------:R-:W-:Y:S02]  /*6770*/  ULDC.64 UR4, c[0x0][0x3e0] ;  /* 0x0000f80000047ab9 */ /* 0x000fe40000000a00 */
        /* <DEDUP_REMOVED lines=19> */
.L_x_3366:
[----:B------:R-:W-:Y:S05]  /*68b0*/  BSYNC B1 ;  /* 0x0000000000017941 */ /* 0x000fea0003800000 */
.L_x_3365:
[----:B------:R-:W2:Y:S01]  /*68c0*/  LDL R43, [R1+0x1c] ;  /* 0x00001c00012b7983 */ /* 0x000ea20000100800 */
[----:B0-----:R-:W-:Y:S01]  /*68d0*/  IMAD.MOV.U32 R92, RZ, RZ, R45 ;  /* 0x000000ffff5c7224 */ /* 0x001fe200078e002d */
[----:B------:R-:W-:Y:S01]  /*68e0*/  PRMT R179, R98, 0x7610, R179 ;  /* 0x0000761062b37816 */ /* 0x000fe200000000b3 */
[----:B------:R-:W-:Y:S02]  /*68f0*/  IMAD.MOV.U32 R93, RZ, RZ, R48 ;  /* 0x000000ffff5d7224 */ /* 0x000fe400078e0030 */
[----:B------:R-:W-:Y:S01]  /*6900*/  IMAD.MOV.U32 R94, RZ, RZ, R49 ;  /* 0x000000ffff5e7224 */ /* 0x000fe200078e0031 */
[----:B------:R-:W-:Y:S01]  /*6910*/  PRMT R182, R92, 0x7610, R182 ;  /* 0x000076105cb67816 */ /* 0x000fe200000000b6 */
[----:B------:R-:W-:-:S03]  /*6920*/  IMAD.MOV.U32 R92, RZ, RZ, R51 ;  /* 0x000000ffff5c7224 */ /* 0x000fc600078e0033 */
[----:B------:R-:W-:Y:S01]  /*6930*/  PRMT R184, R94, 0x5410, R93 ;  /* 0x000054105eb87816 */ /* 0x000fe2000000005d */
[----:B------:R-:W-:Y:S02]  /*6940*/  IMAD.MOV.U32 R93, RZ, RZ, R52 ;  /* 0x000000ffff5d7224 */ /* 0x000fe400078e0034 */
[----:B------:R-:W-:-:S05]  /*6950*/  IMAD.MOV.U32 R94, RZ, RZ, R53 ;  /* 0x000000ffff5e7224 */ /* 0x000fca00078e0035 */
[----:B------:R-:W-:Y:S01]  /*6960*/  PRMT R167, R167, 0x5410, R94 ;  /* 0x00005410a7a77816 */ /* 0x000fe2000000005e */
[----:B------:R-:W-:Y:S01]  /*6970*/  IMAD.MOV.U32 R94, RZ, RZ, R57 ;  /* 0x000000ffff5e7224 */ /* 0x000fe200078e0039 */
[----:B--2---:R-:W-:Y:S01]  /*6980*/  R2UR UR4, R43 ;  /* 0x000000002b0472ca */ /* 0x004fe200000e0000 */
[----:B------:R-:W-:-:S05]  /*6990*/  IMAD.MOV.U32 R43, RZ, RZ, R44 ;  /* 0x000000ffff2b7224 */ /* 0x000fca00078e002c */
[----:B------:R-:W-:Y:S01]  /*69a0*/  PRMT R181, R43, 0x5410, R97 ;  /* 0x000054102bb57816 */ /* 0x000fe20000000061 */
[----:B------:R-:W-:-:S05]  /*69b0*/  IMAD.MOV.U32 R43, RZ, RZ, R50 ;  /* 0x000000ffff2b7224 */ /* 0x000fca00078e0032 */
[----:B------:R-:W-:Y:S01]  /*69c0*/  PRMT R183, R92, 0x5410, R43 ;  /* 0x000054105cb77816 */ /* 0x000fe2000000002b */
[----:B------:R-:W-:Y:S01]  /*69d0*/  IMAD.MOV.U32 R43, RZ, RZ, R54 ;  /* 0x000000ffff2b7224 */ /* 0x000fe200078e0036 */
[----:B------:R-:W-:Y:S01]  /*69e0*/  UISETP.NE.AND UP0, UPT, UR4, 0x3, UPT ;  /* 0x000000030400788c */ /* 0x000fe2000bf05270 */
[----:B------:R-:W-:-:S03]  /*69f0*/  IMAD.MOV.U32 R92, RZ, RZ, R55 ;  /* 0x000000ffff5c7224 */ /* 0x000fc600078e0037 */
        /* <DEDUP_REMOVED lines=15> */
[----:B------:R-:W-:Y:S01]  /*6af0*/  IMAD.MOV.U32 R92, RZ, RZ, R67 ;  /* 0x000000ffff5c7224 */ /* 0x000fe200078e0043 */
[----:B------:R-:W-:Y:S01]  /*6b00*/  PRMT R187, R93, 0x5410, R94 ;  /* 0x000054105dbb7816 */ /* 0x000fe2000000005e */
[----:B------:R-:W-:Y:S02]  /*6b10*/  IMAD.MOV.U32 R93, RZ, RZ, R64 ;  /* 0x000000ffff5d7224 */ /* 0x000fe400078e0040 */
[----:B------:R-:W-:Y:S01]  /*6b20*/  IMAD.MOV.U32 R94, RZ, RZ, R65 ;  /* 0x000000ffff5e7224 */ /* 0x000fe200078e0041 */
[----:B------:R-:W-:Y:S01]  /*6b30*/  PRMT R172, R92, 0x7610, R172 ;  /* 0x000076105cac7816 */ /* 0x000fe200000000ac */
[----:B-----5:R-:W-:Y:S01]  /*6b40*/  IMAD.MOV.U32 R92, RZ, RZ, R71 ;  /* 0x000000ffff5c7224 */ /* 0x020fe200078e0047 */
        /* <DEDUP_REMOVED lines=15> */
[----:B------:R-:W-:Y:S02]  /*6c40*/  IMAD.MOV.U32 R94, RZ, RZ, R76 ;  /* 0x000000ffff5e7224 */ /* 0x000fe400078e004c */
[----:B------:R-:W-:Y:S01]  /*6c50*/  IMAD.MOV.U32 R43, RZ, RZ, R77 ;  /* 0x000000ffff2b7224 */ /* 0x000fe200078e004d */
[----:B------:R-:W-:Y:S01]  /*6c60*/  PRMT R175, R92, 0x5410, R93 ;  /* 0x000054105caf7816 */ /* 0x000fe2000000005d */
[----:B------:R-:W-:Y:S02]  /*6c70*/  IMAD.MOV.U32 R93, RZ, RZ, R83 ;  /* 0x000000ffff5d7224 */ /* 0x000fe400078e0053 */
        /* <DEDUP_REMOVED lines=8> */
[----:B------:R-:W-:Y:S02]  /*6d00*/  IMAD.MOV.U32 R92, RZ, RZ, R84 ;  /* 0x000000ffff5c7224 */ /* 0x000fe400078e0054 */
[----:B------:R-:W-:Y:S01]  /*6d10*/  IMAD.MOV.U32 R43, RZ, RZ, R85 ;  /* 0x000000ffff2b7224 */ /* 0x000fe200078e0055 */
[----:B------:R-:W-:Y:S01]  /*6d20*/  PRMT R161, R94, 0x5410, R93 ;  /* 0x000054105ea17816 */ /* 0x000fe2000000005d */
[----:B------:R-:W-:Y:S02]  /*6d30*/  IMAD.MOV.U32 R94, RZ, RZ, R90 ;  /* 0x000000ffff5e7224 */ /* 0x000fe400078e005a */
        /* <DEDUP_REMOVED lines=8> */
.L_x_3367:
[----:B------:R-:W-:Y:S01]  /*6dc0*/  IMAD R43, R19, 0x8, R18 ;  /* 0x00000008132b7824 */ /* 0x000fe200078e0212 */
[----:B------:R-:W-:Y:S01]  /*6dd0*/  SHF.L.U32 R100, R207, 0x1f, RZ ;  /* 0x0000001fcf647819 */ /* 0x000fe200000006ff */
[----:B------:R-:W0:Y:S01]  /*6de0*/  LDC R146, c[0x0][0x2e4] ;  /* 0x0000b900ff927b82 */ /* 0x000e220000000800 */
[----:B------:R-:W-:Y:S02]  /*6df0*/  BSSY B1, `(.L_x_3368) ;  /* 0x0000004000017945 */ /* 0x000fe40003800000 */
[----:B------:R-:W1:Y:S05]  /*6e00*/  SYNCS.PHASECHK.TRANS64.TRYWAIT P5, [R43+URZ+0x36890], R100 ;  /* 0x036890642b0075a7 */ /* 0x000e6a00080a017f */
[----:B------:R-:W2:Y:S01]  /*6e10*/  LDC.64 R126, c[0x0][0x2f0] ;  /* 0x0000bc00ff7e7b82 */ /* 0x000ea20000000a00 */
[----:B-1----:R-:W-:Y:S05]  /*6e20*/  @!P5 BRA `(.L_x_3369) ;  /* 0x000001d000f0d947 */ /* 0x002fea0003800000 */
.L_x_3616:
[----:B------:R-:W-:Y:S05]  /*6e30*/  BSYNC B1 ;  /* 0x0000000000017941 */ /* 0x000fea0003800000 */
.L_x_3368:
        /* <DEDUP_REMOVED lines=17> */
[----:B------:R-:W-:-:S02]  /*6f50*/  ISETP.GE.AND P4, PT, R22, R101, PT ;  /* 0x000000651600720c */ /* 0x000fc40003f86270 */
[----:B------:R-:W-:-:S04]  /*6f60*/  LEA.HI.SX32 R164, R93, R20, 0x1c ;  /* 0x000000145da47211 */ /* 0x000fc800078fe2ff */
[----:B------:R-:W-:-:S04]  /*6f70*/  SHF.R.S32.HI R93, RZ, 0x1f, R164 ;  /* 0x0000001fff5d7819 */ /* 0x000fc800000114a4 */
[----:B------:R-:W-:Y:S01]  /*6f80*/  LEA.HI R93, R93, R164, RZ, 0x3 ;  /* 0x000000a45d5d7211 */ /* 0x000fe200078f18ff */
[----:B------:R-:W-:-:S03]  /*6f90*/  IMAD.SHL.U32 R164, R164, 0x8, RZ ;  /* 0x00000008a4a47824 */ /* 0x000fc600078e00ff */
[----:B------:R-:W-:Y:S02]  /*6fa0*/  SHF.R.S32.HI R93, RZ, 0x3, R93 ;  /* 0x00000003ff5d7819 */ /* 0x000fe4000001145d */
[----:B------:R-:W-:-:S03]  /*6fb0*/  LOP3.LUT R92, R209, 0x38, R164, 0xf8, !PT ;  /* 0x00000038d15c7812 */ /* 0x000fc600078ef8a4 */
[----:B------:R-:W-:Y:S01]  /*6fc0*/  IMAD R93, R93, 0x1c00, R211 ;  /* 0x00001c005d5d7824 */ /* 0x000fe200078e02d3 */
[----:B------:R-:W-:-:S05]  /*6fd0*/  LOP3.LUT R92, R92, R210, RZ, 0x3c, !PT ;  /* 0x000000d25c5c7212 */ /* 0x000fca00078e3cff */
        /* <DEDUP_REMOVED lines=10> */
[----:B------:R-:W-:Y:S02]  /*7080*/  SHF.R.U32.HI R166, RZ, 0x10, R53 ;  /* 0x00000010ffa67819 */ /* 0x000fe40000011635 */
[C---:B------:R-:W-:Y:S02]  /*7090*/  PRMT R165, R167.reuse, 0x5410, R165 ;  /* 0x00005410a7a57816 */ /* 0x040fe400000000a5 */
[----:B------:R-:W-:Y:S01]  /*70a0*/  PRMT R166, R167, 0x5432, R166 ;  /* 0x00005432a7a67816 */ /* 0x000fe200000000a6 */
[----:B0-----:R-:W-:Y:S01]  /*70b0*/  IMAD.U32 R167, R93, 0x10000, RZ ;  /* 0x000100005da77824 */ /* 0x001fe200078e00ff */
[----:B------:R-:W-:Y:S01]  /*70c0*/  LOP3.LUT R97, R97, 0xffff0000, RZ, 0xc0, !PT ;  /* 0xffff000061617812 */ /* 0x000fe200078ec0ff */
[----:B------:R-:W-:Y:S01]  /*70d0*/  IMAD.U32 R169, R165, 0x10000, RZ ;  /* 0x00010000a5a97824 */ /* 0x000fe200078e00ff */
[----:B------:R-:W-:Y:S01]  /*70e0*/  LOP3.LUT R93, R93, 0xffff0000, RZ, 0xc0, !PT ;  /* 0xffff00005d5d7812 */ /* 0x000fe200078ec0ff */
[----:B------:R-:W-:Y:S01]  /*70f0*/  IMAD.U32 R168, R166, 0x10000, RZ ;  /* 0x00010000a6a87824 */ /* 0x000fe200078e00ff */
[----:B------:R-:W-:Y:S01]  /*7100*/  SHF.R.U64 R65, R64, 0x10, R65 ;  /* 0x0000001040417819 */ /* 0x000fe20000001241 */
[C---:B------:R-:W-:Y:S01]  /*7110*/  FMUL.FTZ R171, R170.reuse, R169 ;  /* 0x000000a9aaab7220 */ /* 0x040fe20000410000 */
[----:B------:R-:W-:Y:S01]  /*7120*/  LOP3.LUT R64, R99, 0xffff0000, RZ, 0xc0, !PT ;  /* 0xffff000063407812 */ /* 0x000fe200078ec0ff */
[-C--:B------:R-:W-:Y:S01]  /*7130*/  FMUL.FTZ R170, R170, R168.reuse ;  /* 0x000000a8aaaa7220 */ /* 0x080fe20000410000 */
[----:B------:R-:W-:Y:S01]  /*7140*/  PRMT R65, R188, 0x5410, R65 ;  /* 0x00005410bc417816 */ /* 0x000fe20000000041 */
[----:B------:R-:W-:Y:S01]  /*7150*/  FFMA.FTZ R168, R167, R168, -R171 ;  /* 0x000000a8a7a87223 */ /* 0x000fe200000108ab */
[----:B------:R-:W-:-:S02]  /*7160*/  IMAD.U32 R171, R99, 0x10000, RZ ;  /* 0x0001000063ab7824 */ /* 0x000fc400078e00ff */
[----:B------:R-:W-:Y:S01]  /*7170*/  FFMA.FTZ R167, R167, R169, R170 ;  /* 0x000000a9a7a77223 */ /* 0x000fe200000100aa */
[----:B------:R-:W-:Y:S02]  /*7180*/  LOP3.LUT R169, R166, 0xffff0000, RZ, 0xc0, !PT ;  /* 0xffff0000a6a97812 */ /* 0x000fe400078ec0ff */
[----:B------:R-:W-:Y:S02]  /*7190*/  LOP3.LUT R166, R165, 0xffff0000, RZ, 0xc0, !PT ;  /* 0xffff0000a5a67812 */ /* 0x000fe400078ec0ff */
[----:B------:R-:W-:Y:S02]  /*71a0*/  SHF.R.U64 R66, R66, 0x10, R67 ;  /* 0x0000001042427819 */ /* 0x000fe40000001243 */
[----:B------:R-:W-:Y:S01]  /*71b0*/  SHF.R.U64 R54, R54, 0x10, R55 ;  /* 0x0000001036367819 */ /* 0x000fe20000001237 */
[C---:B------:R-:W-:Y:S01]  /*71c0*/  FMUL.FTZ R165, R97.reuse, R166 ;  /* 0x000000a661a57220 */ /* 0x040fe20000410000 */
[----:B------:R-:W-:Y:S01]  /*71d0*/  FMUL.FTZ R97, R97, R169 ;  /* 0x000000a961617220 */ /* 0x000fe20000410000 */
[----:B------:R-:W-:-:S02]  /*71e0*/  PRMT R66, R188, 0x5432, R66 ;  /* 0x00005432bc427816 */ /* 0x000fc40000000042 */
[C---:B------:R-:W-:Y:S01]  /*71f0*/  FFMA.FTZ R165, R93.reuse, R169, -R165 ;  /* 0x000000a95da57223 */ /* 0x040fe200000108a5 */
[----:B------:R-:W-:Y:S01]  /*7200*/  FFMA.FTZ R93, R93, R166, R97 ;  /* 0x000000a65d5d7223 */ /* 0x000fe20000010061 */
[----:B------:R-:W-:Y:S01]  /*7210*/  SHF.R.U32.HI R97, RZ, 0x10, R67 ;  /* 0x00000010ff617819 */ /* 0x000fe20000011643 */
[----:B------:R-:W-:Y:S01]  /*7220*/  IMAD.U32 R169, R95, 0x10000, RZ ;  /* 0x000100005fa97824 */ /* 0x000fe200078e00ff */
[----:B------:R-:W-:Y:S01]  /*7230*/  SHF.R.U32.HI R166, RZ, 0x10, R55 ;  /* 0x00000010ffa67819 */ /* 0x000fe20000011637 */
[----:B------:R-:W-:Y:S01]  /*7240*/  IMAD.U32 R67, R98, 0x10000, RZ ;  /* 0x0001000062437824 */ /* 0x000fe200078e00ff */
[----:B------:R-:W-:Y:S01]  /*7250*/  PRMT R97, R172, 0x5410, R97 ;  /* 0x00005410ac617816 */ /* 0x000fe20000000061 */
[----:B------:R-:W-:Y:S01]  /*7260*/  IMAD.U32 R55, R94, 0x10000, RZ ;  /* 0x000100005e377824 */ /* 0x000fe200078e00ff */
[----:B------:R-:W-:Y:S02]  /*7270*/  PRMT R166, R172, 0x5432, R166 ;  /* 0x00005432aca67816 */ /* 0x000fe400000000a6 */
[----:B------:R-:W-:Y:S01]  /*7280*/  PRMT R54, R185, 0x5432, R54 ;  /* 0x00005432b9367816 */ /* 0x000fe20000000036 */
[C---:B------:R-:W-:Y:S01]  /*7290*/  IMAD.U32 R170, R97.reuse, 0x10000, RZ ;  /* 0x0001000061aa7824 */ /* 0x040fe200078e00ff */
[----:B------:R-:W-:Y:S01]  /*72a0*/  LOP3.LUT R97, R97, 0xffff0000, RZ, 0xc0, !PT ;  /* 0xffff000061617812 */ /* 0x000fe200078ec0ff */
[----:B------:R-:W-:Y:S01]  /*72b0*/  IMAD.U32 R172, R166, 0x10000, RZ ;  /* 0x00010000a6ac7824 */ /* 0x000fe200078e00ff */
[----:B------:R-:W-:Y:S01]  /*72c0*/  LOP3.LUT R98, R98, 0xffff0000, RZ, 0xc0, !PT ;  /* 0xffff000062627812 */ /* 0x000fe200078ec0ff */
[C---:B------:R-:W-:Y:S01]  /*72d0*/  FMUL.FTZ R173, R171.reuse, R170 ;  /* 0x000000aaabad7220 */ /* 0x040fe20000410000 */
[----:B------:R-:W-:Y:S01]  /*72e0*/  LOP3.LUT R94, R94, 0xffff0000, RZ, 0xc0, !PT ;  /* 0xffff00005e5e7812 */ /* 0x000fe200078ec0ff */
[----:B------:R-:W-:Y:S01]  /*72f0*/  FMUL.FTZ R171, R171, R172 ;  /* 0x000000acabab7220 */ /* 0x000fe20000410000 */
[----:B------:R-:W-:Y:S01]  /*7300*/  F2FP.BF16.F32.PACK_AB R165, R165, R168 ;  /* 0x000000a8a5a5723e */ /* 0x000fe200000010ff */
[----:B------:R-:W-:Y:S01]  /*7310*/  FFMA.FTZ R172, R169, R172, -R173 ;  /* 0x000000aca9ac7223 */ /* 0x000fe200000108ad */
[----:B------:R-:W-:Y:S01]  /*7320*/  F2FP.BF16.F32.PACK_AB R167, R93, R167 ;  /* 0x000000a75da7723e */ /* 0x000fe200000010ff */
[----:B------:R-:W-:Y:S01]  /*7330*/  FFMA.FTZ R171, R169, R170, R171 ;  /* 0x000000aaa9ab7223 */ /* 0x000fe200000100ab */
[----:B------:R-:W-:Y:S01]  /*7340*/  SHF.R.U64 R169, R52, 0x10, R53 ;  /* 0x0000001034a97819 */ /* 0x000fe20000001235 */
[----:B------:R-:W-:Y:S01]  /*7350*/  IMAD.MOV.U32 R93, RZ, RZ, R165 ;  /* 0x000000ffff5d7224 */ /* 0x000fe200078e00a5 */
[----:B------:R-:W-:-:S02]  /*7360*/  LOP3.LUT R53, R166, 0xffff0000, RZ, 0xc0, !PT ;  /* 0xffff0000a6357812 */ /* 0x000fc400078ec0ff */
[----:B------:R-:W-:Y:S01]  /*7370*/  LOP3.LUT R52, R95, 0xffff0000, RZ, 0xc0, !PT ;  /* 0xffff00005f347812 */ /* 0x000fe200078ec0ff */
[C---:B------:R-:W-:Y:S02]  /*7380*/  FMUL.FTZ R95, R64.reuse, R97 ;  /* 0x00000061405f7220 */ /* 0x040fe40000410000 */
[-C--:B------:R-:W-:Y:S02]  /*7390*/  FMUL.FTZ R64, R64, R53.reuse ;  /* 0x0000003540407220 */ /* 0x080fe40000410000 */
[----:B------:R-:W-:Y:S01]  /*73a0*/  FFMA.FTZ R53, R52, R53, -R95 ;  /* 0x0000003534357223 */ /* 0x000fe2000001085f */
[----:B------:R-:W-:Y:S02]  /*73b0*/  IMAD.U32 R95, R92, 0x10000, RZ ;  /* 0x000100005c5f7824 */ /* 0x000fe400078e00ff */
[----:B------:R-:W-:Y:S01]  /*73c0*/  FFMA.FTZ R52, R52, R97, R64 ;  /* 0x0000006134347223 */ /* 0x000fe20000010040 */
[----:B------:R-:W-:Y:S01]  /*73d0*/  PRMT R64, R185, 0x5410, R169 ;  /* 0x00005410b9407816 */ /* 0x000fe200000000a9 */
[C---:B------:R-:W-:Y:S01]  /*73e0*/  IMAD.U32 R169, R96.reuse, 0x10000, RZ ;  /* 0x0001000060a97824 */ /* 0x040fe200078e00ff */
[----:B------:R-:W-:Y:S01]  /*73f0*/  LOP3.LUT R96, R96, 0xffff0000, RZ, 0xc0, !PT ;  /* 0xffff000060607812 */ /* 0x000fe200078ec0ff */
[C---:B------:R-:W-:Y:S01]  /*7400*/  IMAD.U32 R97, R65.reuse, 0x10000, RZ ;  /* 0x0001000041617824 */ /* 0x040fe200078e00ff */
[----:B------:R-:W-:Y:S01]  /*7410*/  LOP3.LUT R65, R65, 0xffff0000, RZ, 0xc0, !PT ;  /* 0xffff000041417812 */ /* 0x000fe200078ec0ff */
[----:B------:R-:W-:Y:S01]  /*7420*/  IMAD.U32 R99, R64, 0x10000, RZ ;  /* 0x0001000040637824 */ /* 0x000fe200078e00ff */
[----:B------:R-:W-:Y:S01]  /*7430*/  LOP3.LUT R92, R92, 0xffff0000, RZ, 0xc0, !PT ;  /* 0xffff00005c5c7812 */ /* 0x000fe200078ec0ff */
[C---:B------:R-:W-:Y:S01]  /*7440*/  FMUL.FTZ R166, R169.reuse, R97 ;  /* 0x00000061a9a67220 */ /* 0x040fe20000410000 */
[----:B------:R-:W-:Y:S01]  /*7450*/  LOP3.LUT R64, R64, 0xffff0000, RZ, 0xc0, !PT ;  /* 0xffff000040407812 */ /* 0x000fe200078ec0ff */
[-C--:B------:R-:W-:Y:S01]  /*7460*/  FMUL.FTZ R169, R169, R99.reuse ;  /* 0x00000063a9a97220 */ /* 0x080fe20000410000 */
[----:B------:R-:W-:Y:S01]  /*7470*/  F2FP.BF16.F32.PACK_AB R53, R53, R172 ;  /* 0x000000ac3535723e */ /* 0x000fe200000010ff */
[C---:B------:R-:W-:Y:S01]  /*7480*/  FFMA.FTZ R166, R95.reuse, R99, -R166 ;  /* 0x000000635fa67223 */ /* 0x040fe200000108a6 */
[----:B------:R-:W-:Y:S01]  /*7490*/  F2FP.BF16.F32.PACK_AB R52, R52, R171 ;  /* 0x000000ab3434723e */ /* 0x000fe200000010ff */
[----:B------:R-:W-:Y:S01]  /*74a0*/  FFMA.FTZ R169, R95, R97, R169 ;  /* 0x000000615fa97223 */ /* 0x000fe200000100a9 */
[CC--:B------:R-:W-:Y:S01]  /*74b0*/  FMUL.FTZ R95, R96.reuse, R65.reuse ;  /* 0x00000041605f7220 */ /* 0x0c0fe20000410000 */
[-C--:B------:R-:W-:Y:S01]  /*74c0*/  FMUL.FTZ R96, R96, R64.reuse ;  /* 0x0000004060607220 */ /* 0x080fe20000410000 */
[C---:B------:R-:W-:Y:S01]  /*74d0*/  IMAD.U32 R97, R54.reuse, 0x10000, RZ ;  /* 0x0001000036617824 */ /* 0x040fe200078e00ff */
[----:B------:R-:W-:Y:S01]  /*74e0*/  LOP3.LUT R54, R54, 0xffff0000, RZ, 0xc0, !PT ;  /* 0xffff000036367812 */ /* 0x000fe200078ec0ff */
[----:B------:R-:W-:Y:S01]  /*74f0*/  FFMA.FTZ R95, R92, R64, -R95 ;  /* 0x000000405c5f7223 */ /* 0x000fe2000001085f */
[C---:B------:R-:W-:Y:S01]  /*7500*/  IMAD.U32 R64, R66.reuse, 0x10000, RZ ;  /* 0x0001000042407824 */ /* 0x040fe200078e00ff */
[----:B------:R-:W-:Y:S01]  /*7510*/  LOP3.LUT R66, R66, 0xffff0000, RZ, 0xc0, !PT ;  /* 0xffff000042427812 */ /* 0x000fe200078ec0ff */
[----:B------:R-:W-:Y:S01]  /*7520*/  FFMA.FTZ R96, R92, R65, R96 ;  /* 0x000000415c607223 */ /* 0x000fe20000010060 */
[CC--:B------:R-:W-:Y:S01]  /*7530*/  FMUL.FTZ R92, R67.reuse, R97.reuse ;  /* 0x00000061435c7220 */ /* 0x0c0fe20000410000 */
        /* <DEDUP_REMOVED lines=8> */
[----:B------:R-:W-:Y:S01]  /*75c0*/  F2FP.BF16.F32.PACK_AB R96, R96, R169 ;  /* 0x000000a96060723e */ /* 0x000fe200000010ff */
[----:B------:R-:W-:-:S02]  /*75d0*/  IMAD.MOV.U32 R97, RZ, RZ, R167 ;  /* 0x000000ffff617224 */ /* 0x000fc400078e00a7 */
[----:B------:R-:W-:Y:S01]  /*75e0*/  F2FP.BF16.F32.PACK_AB R65, R67, R65 ;  /* 0x000000414341723e */ /* 0x000fe200000010ff */
[----:B------:R-:W-:Y:S01]  /*75f0*/  IMAD.MOV.U32 R99, RZ, RZ, R52 ;  /* 0x000000ffff637224 */ /* 0x000fe200078e0034 */
[----:B------:R-:W-:Y:S01]  /*7600*/  F2FP.BF16.F32.PACK_AB R98, R98, R92 ;  /* 0x0000005c6262723e */ /* 0x000fe200000010ff */
[----:B------:R-:W-:Y:S02]  /*7610*/  IMAD.MOV.U32 R92, RZ, RZ, R95 ;  /* 0x000000ffff5c7224 */ /* 0x000fe400078e005f */
[----:B------:R-:W-:Y:S02]  /*7620*/  IMAD.MOV.U32 R94, RZ, RZ, R65 ;  /* 0x000000ffff5e7224 */ /* 0x000fe400078e0041 */
[----:B------:R-:W-:-:S07]  /*7630*/  IMAD.MOV.U32 R95, RZ, RZ, R53 ;  /* 0x000000ffff5f7224 */ /* 0x000fce00078e0035 */
.L_x_3375:
[----:B------:R-:W-:Y:S05]  /*7640*/  BSYNC B3 ;  /* 0x0000000000037941 */ /* 0x000fea0003800000 */
.L_x_3374:
[----:B------:R-:W-:-:S13]  /*7650*/  ISETP.GE.AND P4, PT, R164, R146, PT ;  /* 0x00000092a400720c */ /* 0x000fda0003f86270 */
[--C-:B------:R-:W-:Y:S02]  /*7660*/  @!P4 SHF.R.S32.HI R55, RZ, 0x1f, R164.reuse ;  /* 0x0000001fff37c819 */ /* 0x100fe400000114a4 */
[----:B------:R-:W-:-:S04]  /*7670*/  @!P4 IADD3 R164, P5, P6, R118, R130, R164 ;  /* 0x0000008276a4c210 */ /* 0x000fc80007ebe0a4 */
[----:B------:R-:W-:Y:S02]  /*7680*/  @!P4 IADD3.X R55, R4, R156, R55, P5, P6 ;  /* 0x0000009c0437c210 */ /* 0x000fe40002fec437 */
[----:B------:R-:W-:-:S04]  /*7690*/  LEA R52, P5, R162, R122, 0x1 ;  /* 0x0000007aa2347211 */ /* 0x000fc800078a08ff */
[----:B------:R-:W-:Y:S02]  /*76a0*/  LEA.HI.X R53, R162, R123, R163, 0x1, P5 ;  /* 0x0000007ba2357211 */ /* 0x000fe400028f0ca3 */
[----:B------:R-:W-:-:S03]  /*76b0*/  @!P4 LEA R54, P5, R164, R122, 0x1 ;  /* 0x0000007aa436c211 */ /* 0x000fc600078a08ff */
[----:B0-----:R0:W-:Y:S01]  /*76c0*/  STG.E.128 desc[UR60][R52.64], R92 ;  /* 0x0000005c34007986 */ /* 0x0011e2000c101d3c */
[----:B------:R-:W-:-:S05]  /*76d0*/  @!P4 LEA.HI.X R55, R164, R123, R55, 0x1, P5 ;  /* 0x0000007ba437c211 */ /* 0x000fca00028f0c37 */
[----:B--2---:R0:W-:Y:S04]  /*76e0*/  @!P4 STG.E.128 desc[UR60][R54.64], R96 ;  /* 0x000000603600c986 */ /* 0x0041e8000c101d3c */
.L_x_3373:
[----:B------:R-:W-:Y:S05]  /*76f0*/  BSYNC B2 ;  /* 0x0000000000027941 */ /* 0x000fea0003800000 */
.L_x_3372:
[----:B------:R-:W-:Y:S01]  /*7700*/  ISETP.NE.AND P4, PT, R34, RZ, PT ;  /* 0x000000ff2200720c */ /* 0x000fe20003f85270 */
[----:B------:R-:W-:-:S12]  /*7710*/  BSSY B2, `(.L_x_3376) ;  /* 0x0000081000027945 */ /* 0x000fd80003800000 */
[----:B------:R-:W-:Y:S05]  /*7720*/  @!P4 BRA `(.L_x_3377) ;  /* 0x0000000400fcc947 */ /* 0x000fea0003800000 */
[----:B0-----:R-:W-:Y:S01]  /*7730*/  SEL R52, R124, R149, !P1 ;  /* 0x000000957c347207 */ /* 0x001fe20004800000 */
[----:B------:R-:W-:Y:S01]  /*7740*/  IMAD R55, R19, 0x5400, R142 ;  /* 0x0000540013377824 */ /* 0x000fe200078e028e */
[----:B------:R-:W-:Y:S01]  /*7750*/  IADD3 R92, P4, P5, R118, R130, R27 ;  /* 0x00000082765c7210 */ /* 0x000fe20007d9e01b */
[----:B------:R-:W-:Y:S01]  /*7760*/  BSSY B3, `(.L_x_3378) ;  /* 0x0000071000037945 */ /* 0x000fe20003800000 */
        /* <DEDUP_REMOVED lines=48> */
[----:B------:R-:W-:Y:S01]  /*7a70*/  FMUL.FTZ R98, R98, R49 ;  /* 0x0000003162627220 */ /* 0x000fe20000410000 */
        /* <DEDUP_REMOVED lines=32> */
[----:B------:R-:W-:Y:S01]  /*7c80*/  FMUL.FTZ R55, R64, R51 ;  /* 0x0000003340377220 */ /* 0x000fe20000410000 */
[C---:B------:R-:W-:Y:S01]  /*7c90*/  IMAD.U32 R53, R167.reuse, 0x10000, RZ ;  /* 0x00010000a7357824 */ /* 0x040fe200078e00ff */
[----:B------:R-:W-:Y:S01]  /*7ca0*/  LOP3.LUT R66, R66, 0xffff0000, RZ, 0xc0, !PT ;  /* 0xffff000042427812 */ /* 0x000fe200078ec0ff */
[-C--:B------:R-:W-:Y:S01]  /*7cb0*/  FMUL.FTZ R64, R64, R95.reuse ;  /* 0x0000005f40407220 */ /* 0x080fe20000410000 */
[----:B------:R-:W-:Y:S01]  /*7cc0*/  LOP3.LUT R167, R167, 0xffff0000, RZ, 0xc0, !PT ;  /* 0xffff0000a7a77812 */ /* 0x000fe200078ec0ff */
[----:B------:R-:W-:Y:S02]  /*7cd0*/  IMAD.U32 R60, R50, 0x10000, RZ ;  /* 0x00010000323c7824 */ /* 0x000fe400078e00ff */
        /* <DEDUP_REMOVED lines=24> */
[----:B------:R-:W-:-:S07]  /*7e60*/  MOV R52, R48 ;  /* 0x0000003000347202 */ /* 0x000fce0000000f00 */
.L_x_3379:
[----:B------:R-:W-:Y:S05]  /*7e70*/  BSYNC B3 ;  /* 0x0000000000037941 */ /* 0x000fea0003800000 */
.L_x_3378:
        /* <DEDUP_REMOVED lines=10> */
.L_x_3377:
[----:B------:R-:W-:Y:S05]  /*7f20*/  BSYNC B2 ;  /* 0x0000000000027941 */ /* 0x000fea0003800000 */
.L_x_3376:
[----:B------:R-:W-:-:S13]  /*7f30*/  ISETP.NE.AND P4, PT, R35, RZ, PT ;  /* 0x000000ff2300720c */ /* 0x000fda0003f85270 */
[----:B------:R-:W-:Y:S05]  /*7f40*/  @!P4 BRA `(.L_x_3371) ;  /* 0x000000080004c947 */ /* 0x000fea0003800000 */
[----:B---3--:R-:W2:Y:S01]  /*7f50*/  LDL R48, [R1+0x10] ;  /* 0x0000100001307983 */ /* 0x008ea20000100800 */
[----:B------:R-:W-:Y:S01]  /*7f60*/  IADD3 R60, P4, P5, R118, R130, R29 ;  /* 0x00000082763c7210 */ /* 0x000fe20007d9e01d */
[----:B------:R-:W-:Y:S03]  /*7f70*/  BSSY B2, `(.L_x_3380) ;  /* 0x0000074000027945 */ /* 0x000fe60003800000 */
[----:B------:R-:W-:Y:S02]  /*7f80*/  IADD3.X R61, R4, R156, R33, P4, P5 ;  /* 0x0000009c043d7210 */ /* 0x000fe400027ea421 */
[----:B------:R-:W-:Y:S02]  /*7f90*/  ISETP.GE.AND P4, PT, R206, R101, PT ;  /* 0x00000065ce00720c */ /* 0x000fe40003f86270 */
[----:B--2---:R-:W-:-:S04]  /*7fa0*/  LOP3.LUT P6, RZ, R48, 0x1, RZ, 0xc0, !PT ;  /* 0x0000000130ff7812 */ /* 0x004fc800078cc0ff */
[----:B------:R-:W-:-:S04]  /*7fb0*/  SEL R48, R124, R149, !P6 ;  /* 0x000000957c307207 */ /* 0x000fc80007000000 */
[----:B------:R-:W-:-:S04]  /*7fc0*/  SHF.R.S32.HI R49, RZ, 0x1f, R48 ;  /* 0x0000001fff317819 */ /* 0x000fc80000011430 */
[----:B------:R-:W-:-:S04]  /*7fd0*/  LEA.HI R49, R49, R48, RZ, 0x4 ;  /* 0x0000003031317211 */ /* 0x000fc800078f20ff */
[----:B------:R-:W-:-:S04]  /*7fe0*/  LEA.HI.SX32 R49, R49, R28, 0x1c ;  /* 0x0000001c31317211 */ /* 0x000fc800078fe2ff */
[----:B------:R-:W-:Y:S01]  /*7ff0*/  SHF.R.S32.HI R48, RZ, 0x1f, R49 ;  /* 0x0000001fff307819 */ /* 0x000fe20000011431 */
[----:B------:R-:W-:-:S03]  /*8000*/  IMAD.SHL.U32 R62, R49, 0x8, RZ ;  /* 0x00000008313e7824 */ /* 0x000fc600078e00ff */
[----:B------:R-:W-:Y:S02]  /*8010*/  LEA.HI R48, R48, R49, RZ, 0x3 ;  /* 0x0000003130307211 */ /* 0x000fe400078f18ff */
[----:B------:R-:W-:Y:S02]  /*8020*/  LOP3.LUT R49, R209, 0x38, R62, 0xf8, !PT ;  /* 0x00000038d1317812 */ /* 0x000fe400078ef83e */
[----:B------:R-:W-:Y:S02]  /*8030*/  SHF.R.S32.HI R48, RZ, 0x3, R48 ;  /* 0x00000003ff307819 */ /* 0x000fe40000011430 */
[----:B------:R-:W-:-:S03]  /*8040*/  LOP3.LUT R49, R49, R210, RZ, 0x3c, !PT ;  /* 0x000000d231317212 */ /* 0x000fc600078e3cff */
[----:B------:R-:W-:-:S04]  /*8050*/  IMAD R48, R48, 0x1c00, R211 ;  /* 0x00001c0030307824 */ /* 0x000fc800078e02d3 */
[----:B------:R-:W-:Y:S02]  /*8060*/  IMAD.IADD R48, R48, 0x1, R49 ;  /* 0x0000000130307824 */ /* 0x000fe400078e0231 */
[C---:B------:R-:W-:Y:S02]  /*8070*/  IMAD R49, R19.reuse, 0x5400, R140 ;  /* 0x0000540013317824 */ /* 0x040fe400078e028c */
[----:B------:R-:W-:Y:S02]  /*8080*/  IMAD R51, R19, 0x5400, R48 ;  /* 0x0000540013337824 */ /* 0x000fe400078e0230 */
[--C-:B------:R-:W-:Y:S02]  /*8090*/  IMAD R49, R49, 0x2, R18.reuse ;  /* 0x0000000231317824 */ /* 0x100fe400078e0212 */
[----:B0-----:R-:W-:-:S04]  /*80a0*/  IMAD R52, R51, 0x2, R18 ;  /* 0x0000000233347824 */ /* 0x001fc800078e0212 */
[----:B------:R-:W0:Y:S04]  /*80b0*/  LDS.128 R48, [R49+0x21400] ;  /* 0x0214000031307984 */ /* 0x000e280000000c00 */
[----:B------:R-:W2:Y:S01]  /*80c0*/  LDS.128 R52, [R52+0x21400] ;  /* 0x0214000034347984 */ /* 0x000ea20000000c00 */
[----:B------:R-:W-:Y:S05]  /*80d0*/  @P4 BRA `(.L_x_3381) ;  /* 0x0000000400744947 */ /* 0x000fea0003800000 */
[--C-:B------:R-:W-:Y:S01]  /*80e0*/  SHF.R.U64 R46, R46, 0x10, R47.reuse ;  /* 0x000000102e2e7819 */ /* 0x100fe2000000122f */
[----:B--2---:R-:W-:Y:S01]  /*80f0*/  IMAD.U32 R65, R53, 0x10000, RZ ;  /* 0x0001000035417824 */ /* 0x004fe200078e00ff */
[----:B------:R-:W-:Y:S01]  /*8100*/  SHF.R.U32.HI R63, RZ, 0x10, R47 ;  /* 0x00000010ff3f7819 */ /* 0x000fe2000001162f */
[----:B------:R-:W-:Y:S01]  /*8110*/  IMAD.U32 R93, R55, 0x10000, RZ ;  /* 0x00010000375d7824 */ /* 0x000fe200078e00ff */
[----:B------:R-:W-:Y:S01]  /*8120*/  SHF.R.U64 R47, R56, 0x10, R57 ;  /* 0x00000010382f7819 */ /* 0x000fe20000001239 */
[----:B0-----:R-:W-:Y:S01]  /*8130*/  IMAD.U32 R92, R51, 0x10000, RZ ;  /* 0x00010000335c7824 */ /* 0x001fe200078e00ff */
[----:B------:R-:W-:Y:S01]  /*8140*/  SHF.R.U64 R44, R44, 0x10, R45 ;  /* 0x000000102c2c7819 */ /* 0x000fe2000000122d */
[----:B------:R-:W-:Y:S01]  /*8150*/  IMAD.U32 R94, R54, 0x10000, RZ ;  /* 0x00010000365e7824 */ /* 0x000fe200078e00ff */
[----:B------:R-:W-:Y:S01]  /*8160*/  SHF.R.U32.HI R56, RZ, 0x10, R57 ;  /* 0x00000010ff387819 */ /* 0x000fe20000011639 */
[----:B------:R-:W-:Y:S01]  /*8170*/  IMAD.U32 R67, R50, 0x10000, RZ ;  /* 0x0001000032437824 */ /* 0x000fe200078e00ff */
[----:B------:R-:W-:-:S02]  /*8180*/  SHF.R.U32.HI R45, RZ, 0x10, R45 ;  /* 0x00000010ff2d7819 */ /* 0x000fc4000001162d */
[----:B------:R-:W-:Y:S02]  /*8190*/  PRMT R56, R180, 0x5432, R56 ;  /* 0x00005432b4387816 */ /* 0x000fe40000000038 */
[----:B------:R-:W-:Y:S02]  /*81a0*/  PRMT R45, R182, 0x5410, R45 ;  /* 0x00005410b62d7816 */ /* 0x000fe4000000002d */
[--C-:B------:R-:W-:Y:S01]  /*81b0*/  SHF.R.U64 R57, R58, 0x10, R59.reuse ;  /* 0x000000103a397819 */ /* 0x100fe2000000123b */
[----:B------:R-:W-:Y:S01]  /*81c0*/  IMAD.U32 R95, R56, 0x10000, RZ ;  /* 0x00010000385f7824 */ /* 0x000fe200078e00ff */
[----:B------:R-:W-:Y:S01]  /*81d0*/  SHF.R.U32.HI R58, RZ, 0x10, R59 ;  /* 0x00000010ff3a7819 */ /* 0x000fe2000001163b */
[----:B------:R-:W-:Y:S01]  /*81e0*/  IMAD.U32 R96, R45, 0x10000, RZ ;  /* 0x000100002d607824 */ /* 0x000fe200078e00ff */
[----:B------:R-:W-:Y:S01]  /*81f0*/  PRMT R63, R179, 0x5410, R63 ;  /* 0x00005410b33f7816 */ /* 0x000fe2000000003f */
        /* <DEDUP_REMOVED lines=14> */
[----:B------:R-:W-:Y:S02]  /*82e0*/  IMAD.U32 R59, R63, 0x10000, RZ ;  /* 0x000100003f3b7824 */ /* 0x000fe400078e00ff */
[-C--:B------:R-:W-:Y:S01]  /*82f0*/  FMUL.FTZ R95, R66, R45.reuse ;  /* 0x0000002d425f7220 */ /* 0x080fe20000410000 */
[----:B------:R-:W-:Y:S01]  /*8300*/  FFMA.FTZ R66, R64, R45, -R97 ;  /* 0x0000002d40427223 */ /* 0x000fe20000010861 */
[CC--:B------:R-:W-:Y:S01]  /*8310*/  FMUL.FTZ R45, R93.reuse, R96.reuse ;  /* 0x000000605d2d7220 */ /* 0x0c0fe20000410000 */
[----:B------:R-:W-:Y:S01]  /*8320*/  PRMT R47, R182, 0x5432, R47 ;  /* 0x00005432b62f7816 */ /* 0x000fe2000000002f */
[-C--:B------:R-:W-:Y:S01]  /*8330*/  FMUL.FTZ R93, R93, R59.reuse ;  /* 0x0000003b5d5d7220 */ /* 0x080fe20000410000 */
[----:B------:R-:W-:Y:S01]  /*8340*/  PRMT R44, R181, 0x5410, R44 ;  /* 0x00005410b52c7816 */ /* 0x000fe2000000002c */
[C---:B------:R-:W-:Y:S01]  /*8350*/  FFMA.FTZ R45, R92.reuse, R59, -R45 ;  /* 0x0000003b5c2d7223 */ /* 0x040fe2000001082d */
[----:B------:R-:W-:Y:S01]  /*8360*/  LOP3.LUT R55, R55, 0xffff0000, RZ, 0xc0, !PT ;  /* 0xffff000037377812 */ /* 0x000fe200078ec0ff */
[----:B------:R-:W-:Y:S01]  /*8370*/  FFMA.FTZ R93, R92, R96, R93 ;  /* 0x000000605c5d7223 */ /* 0x000fe2000001005d */
[----:B------:R-:W-:Y:S01]  /*8380*/  LOP3.LUT R58, R58, 0xffff0000, RZ, 0xc0, !PT ;  /* 0xffff00003a3a7812 */ /* 0x000fe200078ec0ff */
[----:B------:R-:W-:Y:S01]  /*8390*/  FFMA.FTZ R56, R64, R56, R95 ;  /* 0x0000003840387223 */ /* 0x000fe2000001005f */
[----:B------:R-:W-:Y:S01]  /*83a0*/  LOP3.LUT R98, R63, 0xffff0000, RZ, 0xc0, !PT ;  /* 0xffff00003f627812 */ /* 0x000fe200078ec0ff */
[----:B------:R-:W-:Y:S01]  /*83b0*/  IMAD.U32 R92, R47, 0x10000, RZ ;  /* 0x000100002f5c7824 */ /* 0x000fe200078e00ff */
[----:B------:R-:W-:Y:S01]  /*83c0*/  LOP3.LUT R51, R51, 0xffff0000, RZ, 0xc0, !PT ;  /* 0xffff000033337812 */ /* 0x000fe200078ec0ff */
[----:B------:R-:W-:Y:S01]  /*83d0*/  IMAD.U32 R64, R44, 0x10000, RZ ;  /* 0x000100002c407824 */ /* 0x000fe200078e00ff */
[----:B------:R-:W-:Y:S01]  /*83e0*/  LOP3.LUT R52, R52, 0xffff0000, RZ, 0xc0, !PT ;  /* 0xffff000034347812 */ /* 0x000fe200078ec0ff */
[C---:B------:R-:W-:Y:S01]  /*83f0*/  FMUL.FTZ R162, R55.reuse, R58 ;  /* 0x0000003a37a27220 */ /* 0x040fe20000410000 */
[----:B------:R-:W-:Y:S01]  /*8400*/  FMUL.FTZ R96, R55, R98 ;  /* 0x0000006237607220 */ /* 0x000fe20000410000 */
[----:B------:R-:W-:Y:S01]  /*8410*/  LOP3.LUT R47, R47, 0xffff0000, RZ, 0xc0, !PT ;  /* 0xffff00002f2f7812 */ /* 0x000fe200078ec0ff */
[----:B------:R-:W-:Y:S01]  /*8420*/  IMAD.U32 R49, R48, 0x10000, RZ ;  /* 0x0001000030317824 */ /* 0x000fe200078e00ff */
[----:B------:R-:W-:Y:S01]  /*8430*/  LOP3.LUT R55, R44, 0xffff0000, RZ, 0xc0, !PT ;  /* 0xffff00002c377812 */ /* 0x000fe200078ec0ff */
[C---:B------:R-:W-:Y:S01]  /*8440*/  FMUL.FTZ R44, R53.reuse, R92 ;  /* 0x0000005c352c7220 */ /* 0x040fe20000410000 */
[----:B------:R-:W-:Y:S01]  /*8450*/  FMUL.FTZ R53, R53, R64 ;  /* 0x0000004035357220 */ /* 0x000fe20000410000 */
[----:B------:R-:W-:Y:S01]  /*8460*/  LOP3.LUT R48, R48, 0xffff0000, RZ, 0xc0, !PT ;  /* 0xffff000030307812 */ /* 0x000fe200078ec0ff */
[C---:B------:R-:W-:Y:S01]  /*8470*/  FFMA.FTZ R98, R51.reuse, R98, -R162 ;  /* 0x0000006233627223 */ /* 0x040fe200000108a2 */
[----:B------:R-:W-:Y:S01]  /*8480*/  FFMA.FTZ R96, R51, R58, R96 ;  /* 0x0000003a33607223 */ /* 0x000fe20000010060 */
[C---:B------:R-:W-:Y:S01]  /*8490*/  FMUL.FTZ R51, R52.reuse, R47 ;  /* 0x0000002f34337220 */ /* 0x040fe20000410000 */
[----:B------:R-:W-:Y:S01]  /*84a0*/  PRMT R46, R181, 0x5432, R46 ;  /* 0x00005432b52e7816 */ /* 0x000fe2000000002e */
[C---:B------:R-:W-:Y:S01]  /*84b0*/  FFMA.FTZ R64, R49.reuse, R64, -R44 ;  /* 0x0000004031407223 */ /* 0x040fe2000001082c */
[----:B------:R-:W-:Y:S01]  /*84c0*/  FFMA.FTZ R49, R49, R92, R53 ;  /* 0x0000005c31317223 */ /* 0x000fe20000010035 */
[-C--:B------:R-:W-:Y:S01]  /*84d0*/  FMUL.FTZ R53, R52, R55.reuse ;  /* 0x0000003734357220 */ /* 0x080fe20000410000 */
[C---:B------:R-:W-:Y:S01]  /*84e0*/  IMAD.U32 R44, R179.reuse, 0x10000, RZ ;  /* 0x00010000b32c7824 */ /* 0x040fe200078e00ff */
[----:B------:R-:W-:Y:S01]  /*84f0*/  LOP3.LUT R54, R54, 0xffff0000, RZ, 0xc0, !PT ;  /* 0xffff000036367812 */ /* 0x000fe200078ec0ff */
[----:B------:R-:W-:Y:S01]  /*8500*/  FFMA.FTZ R55, R48, R55, -R51 ;  /* 0x0000003730377223 */ /* 0x000fe20000010833 */
[----:B------:R-:W-:Y:S01]  /*8510*/  LOP3.LUT R179, R179, 0xffff0000, RZ, 0xc0, !PT ;  /* 0xffff0000b3b37812 */ /* 0x000fe200078ec0ff */
[C---:B------:R-:W-:Y:S01]  /*8520*/  IMAD.U32 R52, R46.reuse, 0x10000, RZ ;  /* 0x000100002e347824 */ /* 0x040fe200078e00ff */
[----:B------:R-:W-:Y:S01]  /*8530*/  LOP3.LUT R51, R46, 0xffff0000, RZ, 0xc0, !PT ;  /* 0xffff00002e337812 */ /* 0x000fe200078ec0ff */
[----:B------:R-:W-:Y:S01]  /*8540*/  FFMA.FTZ R48, R48, R47, R53 ;  /* 0x0000002f30307223 */ /* 0x000fe20000010035 */
[----:B------:R-:W-:Y:S01]  /*8550*/  LOP3.LUT R50, R50, 0xffff0000, RZ, 0xc0, !PT ;  /* 0xffff000032327812 */ /* 0x000fe200078ec0ff */
[----:B------:R-:W-:Y:S01]  /*8560*/  FMUL.FTZ R46, R94, R44 ;  /* 0x0000002c5e2e7220 */ /* 0x000fe20000410000 */
[----:B------:R-:W-:Y:S01]  /*8570*/  FMUL.FTZ R53, R54, R179 ;  /* 0x000000b336357220 */ /* 0x000fe20000410000 */
[-C--:B------:R-:W-:Y:S01]  /*8580*/  FMUL.FTZ R47, R94, R52.reuse ;  /* 0x000000345e2f7220 */ /* 0x080fe20000410000 */
[----:B------:R-:W-:Y:S01]  /*8590*/  FMUL.FTZ R54, R54, R51 ;  /* 0x0000003336367220 */ /* 0x000fe20000410000 */
[----:B------:R-:W-:Y:S01]  /*85a0*/  F2FP.BF16.F32.PACK_AB R65, R56, R65 ;  /* 0x000000413841723e */ /* 0x000fe200000010ff */
[----:B------:R-:W-:Y:S01]  /*85b0*/  FFMA.FTZ R52, R67, R52, -R46 ;  /* 0x0000003443347223 */ /* 0x000fe2000001082e */
[C---:B------:R-:W-:Y:S01]  /*85c0*/  FFMA.FTZ R53, R50.reuse, R51, -R53 ;  /* 0x0000003332357223 */ /* 0x040fe20000010835 */
[----:B------:R-:W-:Y:S01]  /*85d0*/  F2FP.BF16.F32.PACK_AB R56, R55, R64 ;  /* 0x000000403738723e */ /* 0x000fe200000010ff */
        /* <DEDUP_REMOVED lines=11> */
[----:B------:R-:W-:Y:S02]  /*8690*/  IMAD.MOV.U32 R53, RZ, RZ, R65 ;  /* 0x000000ffff357224 */ /* 0x000fe400078e0041 */
[----:B------:R-:W-:-:S07]  /*86a0*/  IMAD.MOV.U32 R55, RZ, RZ, R93 ;  /* 0x000000ffff377224 */ /* 0x000fce00078e005d */
.L_x_3381:
[----:B------:R-:W-:Y:S05]  /*86b0*/  BSYNC B2 ;  /* 0x0000000000027941 */ /* 0x000fea0003800000 */
.L_x_3380:
        /* <DEDUP_REMOVED lines=10> */
.L_x_3371:
[----:B------:R-:W-:Y:S05]  /*8760*/  BSYNC B1 ;  /* 0x0000000000017941 */ /* 0x000fea0003800000 */
.L_x_3370:
[-C--:B--2-4-:R-:W-:Y:S02]  /*8770*/  IMAD R44, R148, R126.reuse, RZ ;  /* 0x0000007e942c7224 */ /* 0x094fe400078e02ff */
[----:B------:R-:W-:-:S04]  /*8780*/  IMAD.WIDE.U32 R128, R224, R126, R128 ;  /* 0x0000007ee0807225 */ /* 0x000fc800078e0080 */
[----:B------:R-:W-:Y:S01]  /*8790*/  IMAD R57, R224, R127, R44 ;  /* 0x0000007fe0397224 */ /* 0x000fe200078e022c */
[----:B------:R-:W-:Y:S06]  /*87a0*/  @P3 BRA `(.L_x_3340) ;  /* 0x0000001800f43947 */ /* 0x000fec0003800000 */
[----:B------:R-:W-:Y:S01]  /*87b0*/  ISETP.NE.AND P3, PT, R30, RZ, PT ;  /* 0x000000ff1e00720c */ /* 0x000fe20003f65270 */
[----:B------:R-:W-:Y:S01]  /*87c0*/  BSSY B1, `(.L_x_3382) ;  /* 0x0000081000017945 */ /* 0x000fe20003800000 */
[----:B------:R-:W-:-:S11]  /*87d0*/  IMAD.IADD R57, R129, 0x1, R57 ;  /* 0x0000000181397824 */ /* 0x000fd600078e0239 */
[----:B------:R-:W-:Y:S05]  /*87e0*/  @!P3 BRA `(.L_x_3383) ;  /* 0x0000000400f8b947 */ /* 0x000fea0003800000 */
[----:B------:R-:W-:Y:S01]  /*87f0*/  SEL R44, R124, R149, !P0 ;  /* 0x000000957c2c7207 */ /* 0x000fe20004000000 */
[----:B------:R-:W-:Y:S01]  /*8800*/  BSSY B2, `(.L_x_3384) ;  /* 0x000007a000027945 */ /* 0x000fe20003800000 */
[----:B------:R-:W-:Y:S02]  /*8810*/  IADD3 R46, P3, P4, R118, R128, R21 ;  /* 0x00000080762e7210 */ /* 0x000fe40007c7e015 */
[----:B------:R-:W-:Y:S02]  /*8820*/  SHF.R.S32.HI R45, RZ, 0x1f, R44 ;  /* 0x0000001fff2d7819 */ /* 0x000fe4000001142c */
[----:B------:R-:W-:Y:S02]  /*8830*/  IADD3.X R47, R4, R57, R31, P3, P4 ;  /* 0x00000039042f7210 */ /* 0x000fe40001fe841f */
[----:B------:R-:W-:-:S04]  /*8840*/  LEA.HI R45, R45, R44, RZ, 0x4 ;  /* 0x0000002c2d2d7211 */ /* 0x000fc800078f20ff */
[----:B---3--:R-:W-:-:S05]  /*8850*/  LEA.HI.SX32 R48, R45, R20, 0x1c ;  /* 0x000000142d307211 */ /* 0x008fca00078fe2ff */
[----:B------:R-:W-:-:S05]  /*8860*/  IMAD.SHL.U32 R49, R48, 0x8, RZ ;  /* 0x0000000830317824 */ /* 0x000fca00078e00ff */
[----:B------:R-:W-:-:S13]  /*8870*/  ISETP.GE.AND P3, PT, R49, R146, PT ;  /* 0x000000923100720c */ /* 0x000fda0003f66270 */
[--C-:B------:R-:W-:Y:S02]  /*8880*/  @!P3 SHF.R.S32.HI R45, RZ, 0x1f, R49.reuse ;  /* 0x0000001fff2db819 */ /* 0x100fe40000011431 */
[----:B------:R-:W-:-:S04]  /*8890*/  @!P3 IADD3 R44, P4, P5, R118, R128, R49 ;  /* 0x00000080762cb210 */ /* 0x000fc80007d9e031 */
[----:B------:R-:W-:Y:S02]  /*88a0*/  @!P3 IADD3.X R45, R4, R57, R45, P4, P5 ;  /* 0x00000039042db210 */ /* 0x000fe400027ea42d */
[----:B0-----:R-:W-:-:S04]  /*88b0*/  LEA R52, P4, R46, R122, 0x1 ;  /* 0x0000007a2e347211 */ /* 0x001fc800078808ff */
[----:B------:R-:W-:Y:S02]  /*88c0*/  LEA.HI.X R53, R46, R123, R47, 0x1, P4 ;  /* 0x0000007b2e357211 */ /* 0x000fe400020f0c2f */
[----:B------:R-:W-:-:S04]  /*88d0*/  @!P3 LEA R54, P4, R44, R122, 0x1 ;  /* 0x0000007a2c36b211 */ /* 0x000fc800078808ff */
[----:B------:R-:W-:Y:S02]  /*88e0*/  @!P3 LEA.HI.X R55, R44, R123, R45, 0x1, P4 ;  /* 0x0000007b2c37b211 */ /* 0x000fe400020f0c2d */
[----:B------:R-:W-:Y:S02]  /*88f0*/  SHF.R.S32.HI R45, RZ, 0x1f, R48 ;  /* 0x0000001fff2d7819 */ /* 0x000fe40000011430 */
[----:B------:R-:W-:Y:S02]  /*8900*/  LOP3.LUT R44, R208, 0x38, R49, 0xf8, !PT ;  /* 0x00000038d02c7812 */ /* 0x000fe400078ef831 */
[----:B------:R-:W-:Y:S02]  /*8910*/  LEA.HI R45, R45, R48, RZ, 0x3 ;  /* 0x000000302d2d7211 */ /* 0x000fe400078f18ff */
[----:B------:R-:W-:Y:S02]  /*8920*/  LOP3.LUT R44, R44, R237, RZ, 0x3c, !PT ;  /* 0x000000ed2c2c7212 */ /* 0x000fe400078e3cff */
[----:B------:R-:W-:-:S02]  /*8930*/  SHF.R.S32.HI R46, RZ, 0x3, R45 ;  /* 0x00000003ff2e7819 */ /* 0x000fc4000001142d */
[----:B------:R-:W-:-:S03]  /*8940*/  ISETP.GE.AND P4, PT, R22, R101, PT ;  /* 0x000000651600720c */ /* 0x000fc60003f86270 */
        /* <DEDUP_REMOVED lines=9> */
[----:B------:R-:W-:Y:S01]  /*89e0*/  SHF.R.U64 R62, R78, 0x10, R79 ;  /* 0x000000104e3e7819 */ /* 0x000fe2000000124f */
[----:B0-----:R-:W-:Y:S01]  /*89f0*/  IMAD.U32 R63, R45, 0x10000, RZ ;  /* 0x000100002d3f7824 */ /* 0x001fe200078e00ff */
[----:B------:R-:W-:Y:S01]  /*8a00*/  SHF.R.U64 R59, R76, 0x10, R77 ;  /* 0x000000104c3b7819 */ /* 0x000fe2000000124d */
[----:B--2---:R-:W-:Y:S01]  /*8a10*/  IMAD.U32 R76, R49, 0x10000, RZ ;  /* 0x00010000314c7824 */ /* 0x004fe200078e00ff */
[----:B------:R-:W-:Y:S01]  /*8a20*/  SHF.R.U32.HI R78, RZ, 0x10, R79 ;  /* 0x00000010ff4e7819 */ /* 0x000fe2000001164f */
[----:B------:R-:W-:Y:S01]  /*8a30*/  IMAD.U32 R67, R51, 0x10000, RZ ;  /* 0x0001000033437824 */ /* 0x000fe200078e00ff */
[----:B------:R-:W-:Y:S01]  /*8a40*/  SHF.R.U32.HI R77, RZ, 0x10, R77 ;  /* 0x00000010ff4d7819 */ /* 0x000fe2000001164d */
[----:B------:R-:W-:Y:S01]  /*8a50*/  IMAD.U32 R64, R47, 0x10000, RZ ;  /* 0x000100002f407824 */ /* 0x000fe200078e00ff */
[--C-:B------:R-:W-:Y:S01]  /*8a60*/  SHF.R.U32.HI R79, RZ, 0x10, R89.reuse ;  /* 0x00000010ff4f7819 */ /* 0x100fe20000011659 */
[----:B------:R-:W-:Y:S01]  /*8a70*/  IMAD.U32 R58, R46, 0x10000, RZ ;  /* 0x000100002e3a7824 */ /* 0x000fe200078e00ff */
[----:B------:R-:W-:-:S02]  /*8a80*/  SHF.R.U64 R61, R88, 0x10, R89 ;  /* 0x00000010583d7819 */ /* 0x000fc40000001259 */
[----:B------:R-:W-:Y:S02]  /*8a90*/  PRMT R77, R176, 0x5432, R77 ;  /* 0x00005432b04d7816 */ /* 0x000fe4000000004d */
[----:B------:R-:W-:Y:S02]  /*8aa0*/  PRMT R79, R178, 0x5432, R79 ;  /* 0x00005432b24f7816 */ /* 0x000fe4000000004f */
[--C-:B------:R-:W-:Y:S02]  /*8ab0*/  SHF.R.U64 R66, R90, 0x10, R91.reuse ;  /* 0x000000105a427819 */ /* 0x100fe4000000125b */
[----:B------:R-:W-:Y:S01]  /*8ac0*/  SHF.R.U32.HI R90, RZ, 0x10, R91 ;  /* 0x00000010ff5a7819 */ /* 0x000fe2000001165b */
[----:B------:R-:W-:Y:S01]  /*8ad0*/  IMAD.U32 R88, R79, 0x10000, RZ ;  /* 0x000100004f587824 */ /* 0x000fe200078e00ff */
[----:B------:R-:W-:Y:S01]  /*8ae0*/  PRMT R178, R178, 0x5410, R61 ;  /* 0x00005410b2b27816 */ /* 0x000fe2000000003d */
[----:B------:R-:W-:Y:S01]  /*8af0*/  IMAD.U32 R61, R77, 0x10000, RZ ;  /* 0x000100004d3d7824 */ /* 0x000fe200078e00ff */
[----:B------:R-:W-:Y:S01]  /*8b00*/  LOP3.LUT R65, R49, 0xffff0000, RZ, 0xc0, !PT ;  /* 0xffff000031417812 */ /* 0x000fe200078ec0ff */
[C---:B------:R-:W-:Y:S01]  /*8b10*/  FMUL.FTZ R92, R76.reuse, R88 ;  /* 0x000000584c5c7220 */ /* 0x040fe20000410000 */
[----:B------:R-:W-:Y:S01]  /*8b20*/  LOP3.LUT R79, R79, 0xffff0000, RZ, 0xc0, !PT ;  /* 0xffff00004f4f7812 */ /* 0x000fe200078ec0ff */
[-C--:B------:R-:W-:Y:S01]  /*8b30*/  FMUL.FTZ R94, R76, R61.reuse ;  /* 0x0000003d4c5e7220 */ /* 0x080fe20000410000 */
[----:B------:R-:W-:Y:S01]  /*8b40*/  PRMT R90, R177, 0x5432, R90 ;  /* 0x00005432b15a7816 */ /* 0x000fe2000000005a */
[----:B------:R-:W-:Y:S01]  /*8b50*/  FFMA.FTZ R61, R63, R61, -R92 ;  /* 0x0000003d3f3d7223 */ /* 0x000fe2000001085c */
[----:B------:R-:W-:Y:S01]  /*8b60*/  PRMT R78, R175, 0x5432, R78 ;  /* 0x00005432af4e7816 */ /* 0x000fe2000000004e */
[----:B------:R-:W-:Y:S01]  /*8b70*/  FMUL.FTZ R91, R65, R79 ;  /* 0x0000004f415b7220 */ /* 0x000fe20000410000 */
[----:B------:R-:W-:Y:S01]  /*8b80*/  LOP3.LUT R76, R77, 0xffff0000, RZ, 0xc0, !PT ;  /* 0xffff00004d4c7812 */ /* 0x000fe200078ec0ff */
[----:B------:R-:W-:Y:S01]  /*8b90*/  IMAD.U32 R89, R90, 0x10000, RZ ;  /* 0x000100005a597824 */ /* 0x000fe200078e00ff */
[----:B------:R-:W-:Y:S01]  /*8ba0*/  LOP3.LUT R56, R45, 0xffff0000, RZ, 0xc0, !PT ;  /* 0xffff00002d387812 */ /* 0x000fe200078ec0ff */
[----:B------:R-:W-:Y:S01]  /*8bb0*/  IMAD.U32 R77, R78, 0x10000, RZ ;  /* 0x000100004e4d7824 */ /* 0x000fe200078e00ff */
[----:B------:R-:W-:Y:S01]  /*8bc0*/  LOP3.LUT R51, R51, 0xffff0000, RZ, 0xc0, !PT ;  /* 0xffff000033337812 */ /* 0x000fe200078ec0ff */
[-C--:B------:R-:W-:Y:S01]  /*8bd0*/  FMUL.FTZ R65, R65, R76.reuse ;  /* 0x0000004c41417220 */ /* 0x080fe20000410000 */
[----:B------:R-:W-:Y:S01]  /*8be0*/  LOP3.LUT R92, R90, 0xffff0000, RZ, 0xc0, !PT ;  /* 0xffff00005a5c7812 */ /* 0x000fe200078ec0ff */
[----:B------:R-:W-:Y:S01]  /*8bf0*/  FFMA.FTZ R76, R56, R76, -R91 ;  /* 0x0000004c384c7223 */ /* 0x000fe2000001085b */
[----:B------:R-:W-:Y:S01]  /*8c00*/  LOP3.LUT R78, R78, 0xffff0000, RZ, 0xc0, !PT ;  /* 0xffff00004e4e7812 */ /* 0x000fe200078ec0ff */
[----:B------:R-:W-:Y:S01]  /*8c10*/  FFMA.FTZ R63, R63, R88, R94 ;  /* 0x000000583f3f7223 */ /* 0x000fe2000001005e */
[C---:B------:R-:W-:Y:S01]  /*8c20*/  FMUL.FTZ R91, R67.reuse, R89 ;  /* 0x00000059435b7220 */ /* 0x040fe20000410000 */
[----:B------:R-:W-:Y:S01]  /*8c30*/  PRMT R59, R176, 0x5410, R59 ;  /* 0x00005410b03b7816 */ /* 0x000fe2000000003b */
[----:B------:R-:W-:Y:S01]  /*8c40*/  FMUL.FTZ R88, R67, R77 ;  /* 0x0000004d43587220 */ /* 0x000fe20000410000 */
[----:B------:R-:W-:Y:S01]  /*8c50*/  IMAD.U32 R49, R48, 0x10000, RZ ;  /* 0x0001000030317824 */ /* 0x000fe200078e00ff */
[----:B------:R-:W-:Y:S01]  /*8c60*/  LOP3.LUT R47, R47, 0xffff0000, RZ, 0xc0, !PT ;  /* 0xffff00002f2f7812 */ /* 0x000fe200078ec0ff */
[----:B------:R-:W-:Y:S01]  /*8c70*/  FFMA.FTZ R56, R56, R79, R65 ;  /* 0x0000004f38387223 */ /* 0x000fe20000010041 */
[C---:B------:R-:W-:Y:S01]  /*8c80*/  FMUL.FTZ R94, R51.reuse, R92 ;  /* 0x0000005c335e7220 */ /* 0x040fe20000410000 */
[----:B------:R-:W-:Y:S01]  /*8c90*/  FMUL.FTZ R96, R51, R78 ;  /* 0x0000004e33607220 */ /* 0x000fe20000410000 */
[----:B------:R-:W-:Y:S01]  /*8ca0*/  LOP3.LUT R48, R48, 0xffff0000, RZ, 0xc0, !PT ;  /* 0xffff000030307812 */ /* 0x000fe200078ec0ff */
[----:B------:R-:W-:Y:S01]  /*8cb0*/  FFMA.FTZ R65, R64, R77, -R91 ;  /* 0x0000004d40417223 */ /* 0x000fe2000001085b */
[----:B------:R-:W-:Y:S01]  /*8cc0*/  LOP3.LUT R51, R178, 0xffff0000, RZ, 0xc0, !PT ;  /* 0xffff0000b2337812 */ /* 0x000fe200078ec0ff */
[----:B------:R-:W-:Y:S01]  /*8cd0*/  FFMA.FTZ R64, R64, R89, R88 ;  /* 0x0000005940407223 */ /* 0x000fe20000010058 */
[----:B------:R-:W-:-:S02]  /*8ce0*/  IMAD.U32 R90, R178, 0x10000, RZ ;  /* 0x00010000b25a7824 */ /* 0x000fc400078e00ff */
[----:B------:R-:W-:Y:S01]  /*8cf0*/  FFMA.FTZ R78, R47, R78, -R94 ;  /* 0x0000004e2f4e7223 */ /* 0x000fe2000001085e */
[C---:B------:R-:W-:Y:S01]  /*8d00*/  IMAD.U32 R88, R59.reuse, 0x10000, RZ ;  /* 0x000100003b587824 */ /* 0x040fe200078e00ff */
[----:B------:R-:W-:Y:S01]  /*8d10*/  LOP3.LUT R59, R59, 0xffff0000, RZ, 0xc0, !PT ;  /* 0xffff00003b3b7812 */ /* 0x000fe200078ec0ff */
[C---:B------:R-:W-:Y:S01]  /*8d20*/  IMAD.U32 R45, R44.reuse, 0x10000, RZ ;  /* 0x000100002c2d7824 */ /* 0x040fe200078e00ff */
[----:B------:R-:W-:Y:S01]  /*8d30*/  LOP3.LUT R44, R44, 0xffff0000, RZ, 0xc0, !PT ;  /* 0xffff00002c2c7812 */ /* 0x000fe200078ec0ff */
[----:B------:R-:W-:Y:S01]  /*8d40*/  FFMA.FTZ R89, R47, R92, R96 ;  /* 0x0000005c2f597223 */ /* 0x000fe20000010060 */
[----:B------:R-:W-:Y:S01]  /*8d50*/  FMUL.FTZ R94, R49, R90 ;  /* 0x0000005a315e7220 */ /* 0x000fe20000410000 */
[C---:B------:R-:W-:Y:S01]  /*8d60*/  FMUL.FTZ R47, R48.reuse, R51 ;  /* 0x00000033302f7220 */ /* 0x040fe20000410000 */
[----:B------:R-:W-:Y:S01]  /*8d70*/  PRMT R66, R177, 0x5410, R66 ;  /* 0x00005410b1427816 */ /* 0x000fe20000000042 */
[----:B------:R-:W-:Y:S01]  /*8d80*/  FMUL.FTZ R49, R49, R88 ;  /* 0x0000005831317220 */ /* 0x000fe20000410000 */
[----:B------:R-:W-:Y:S01]  /*8d90*/  PRMT R62, R175, 0x5410, R62 ;  /* 0x00005410af3e7816 */ /* 0x000fe2000000003e */
[----:B------:R-:W-:Y:S01]  /*8da0*/  FMUL.FTZ R77, R48, R59 ;  /* 0x0000003b304d7220 */ /* 0x000fe20000410000 */
[----:B------:R-:W-:Y:S01]  /*8db0*/  LOP3.LUT R60, R46, 0xffff0000, RZ, 0xc0, !PT ;  /* 0xffff00002e3c7812 */ /* 0x000fe200078ec0ff */
[----:B------:R-:W-:-:S02]  /*8dc0*/  IMAD.U32 R46, R50, 0x10000, RZ ;  /* 0x00010000322e7824 */ /* 0x000fc400078e00ff */
[----:B------:R-:W-:Y:S01]  /*8dd0*/  FFMA.FTZ R67, R44, R59, -R47 ;  /* 0x0000003b2c437223 */ /* 0x000fe2000001082f */
[----:B------:R-:W-:Y:S01]  /*8de0*/  LOP3.LUT R50, R50, 0xffff0000, RZ, 0xc0, !PT ;  /* 0xffff000032327812 */ /* 0x000fe200078ec0ff */
[C---:B------:R-:W-:Y:S01]  /*8df0*/  FFMA.FTZ R90, R45.reuse, R90, R49 ;  /* 0x0000005a2d5a7223 */ /* 0x040fe20000010031 */
[C---:B------:R-:W-:Y:S01]  /*8e00*/  LOP3.LUT R59, R66.reuse, 0xffff0000, RZ, 0xc0, !PT ;  /* 0xffff0000423b7812 */ /* 0x040fe200078ec0ff */
[----:B------:R-:W-:Y:S01]  /*8e10*/  FFMA.FTZ R94, R45, R88, -R94 ;  /* 0x000000582d5e7223 */ /* 0x000fe2000001085e */
[----:B------:R-:W-:Y:S01]  /*8e20*/  IMAD.U32 R49, R66, 0x10000, RZ ;  /* 0x0001000042317824 */ /* 0x000fe200078e00ff */
        /* <DEDUP_REMOVED lines=23> */
.L_x_3385:
[----:B------:R-:W-:Y:S05]  /*8fa0*/  BSYNC B2 ;  /* 0x0000000000027941 */ /* 0x000fea0003800000 */
.L_x_3384:
[----:B0-----:R4:W-:Y:S04]  /*8fb0*/  STG.E.128 desc[UR60][R52.64], R44 ;  /* 0x0000002c34007986 */ /* 0x0019e8000c101d3c */
[----:B--2---:R4:W-:Y:S02]  /*8fc0*/  @!P3 STG.E.128 desc[UR60][R54.64], R48 ;  /* 0x000000303600b986 */ /* 0x0049e4000c101d3c */
.L_x_3383:
[----:B------:R-:W-:Y:S05]  /*8fd0*/  BSYNC B1 ;  /* 0x0000000000017941 */ /* 0x000fea0003800000 */
.L_x_3382:
[----:B------:R-:W-:Y:S01]  /*8fe0*/  ISETP.NE.AND P3, PT, R34, RZ, PT ;  /* 0x000000ff2200720c */ /* 0x000fe20003f65270 */
[----:B------:R-:W-:-:S12]  /*8ff0*/  BSSY B1, `(.L_x_3386) ;  /* 0x000007e000017945 */ /* 0x000fd80003800000 */
[----:B------:R-:W-:Y:S05]  /*9000*/  @!P3 BRA `(.L_x_3387) ;  /* 0x0000000400f0b947 */ /* 0x000fea0003800000 */
[----:B----4-:R-:W-:Y:S01]  /*9010*/  SEL R44, R124, R149, !P1 ;  /* 0x000000957c2c7207 */ /* 0x010fe20004800000 */
        /* <DEDUP_REMOVED lines=34> */
[----:B------:R-:W-:Y:S01]  /*9240*/  SHF.R.U32.HI R73, RZ, 0x10, R85 ;  /* 0x00000010ff497819 */ /* 0x000fe20000011655 */
[----:B0-----:R-:W-:Y:S01]  /*9250*/  IMAD.U32 R60, R45, 0x10000, RZ ;  /* 0x000100002d3c7824 */ /* 0x001fe200078e00ff */
[----:B------:R-:W-:Y:S01]  /*9260*/  SHF.R.U64 R78, R74, 0x10, R75 ;  /* 0x000000104a4e7819 */ /* 0x000fe2000000124b */
[----:B------:R-:W-:Y:S01]  /*9270*/  IMAD.U32 R65, R47, 0x10000, RZ ;  /* 0x000100002f417824 */ /* 0x000fe200078e00ff */
[----:B------:R-:W-:Y:S01]  /*9280*/  PRMT R73, R174, 0x5432, R73 ;  /* 0x00005432ae497816 */ /* 0x000fe20000000049 */
[----:B------:R-:W-:Y:S01]  /*9290*/  IMAD.U32 R58, R48, 0x10000, RZ ;  /* 0x00010000303a7824 */ /* 0x000fe200078e00ff */
[----:B------:R-:W-:Y:S01]  /*92a0*/  SHF.R.U64 R61, R84, 0x10, R85 ;  /* 0x00000010543d7819 */ /* 0x000fe20000001255 */
[----:B------:R-:W-:Y:S01]  /*92b0*/  IMAD.U32 R56, R44, 0x10000, RZ ;  /* 0x000100002c387824 */ /* 0x000fe200078e00ff */
[----:B------:R-:W-:-:S02]  /*92c0*/  PRMT R63, R160, 0x5410, R63 ;  /* 0x00005410a03f7816 */ /* 0x000fc4000000003f */
[----:B------:R-:W-:Y:S02]  /*92d0*/  SHF.R.U64 R74, R86, 0x10, R87 ;  /* 0x00000010564a7819 */ /* 0x000fe40000001257 */
[----:B------:R-:W-:Y:S02]  /*92e0*/  PRMT R160, R160, 0x5432, R77 ;  /* 0x00005432a0a07816 */ /* 0x000fe4000000004d */
[----:B------:R-:W-:Y:S01]  /*92f0*/  SHF.R.U32.HI R76, RZ, 0x10, R75 ;  /* 0x00000010ff4c7819 */ /* 0x000fe2000001164b */
[----:B------:R-:W-:Y:S01]  /*9300*/  IMAD.U32 R75, R73, 0x10000, RZ ;  /* 0x00010000494b7824 */ /* 0x000fe200078e00ff */
[----:B------:R-:W-:Y:S02]  /*9310*/  SHF.R.U32.HI R86, RZ, 0x10, R87 ;  /* 0x00000010ff567819 */ /* 0x000fe40000011657 */
[----:B------:R-:W-:Y:S01]  /*9320*/  LOP3.LUT R67, R49, 0xffff0000, RZ, 0xc0, !PT ;  /* 0xffff000031437812 */ /* 0x000fe200078ec0ff */
[----:B------:R-:W-:Y:S01]  /*9330*/  FMUL.FTZ R77, R66, R75 ;  /* 0x0000004b424d7220 */ /* 0x000fe20000410000 */
[----:B------:R-:W-:-:S02]  /*9340*/  LOP3.LUT R62, R51, 0xffff0000, RZ, 0xc0, !PT ;  /* 0xffff0000333e7812 */ /* 0x000fc400078ec0ff */
[----:B------:R-:W-:Y:S02]  /*9350*/  PRMT R174, R174, 0x5410, R61 ;  /* 0x00005410aeae7816 */ /* 0x000fe4000000003d */
[----:B------:R-:W-:Y:S02]  /*9360*/  PRMT R51, R159, 0x5410, R78 ;  /* 0x000054109f337816 */ /* 0x000fe4000000004e */
[----:B------:R-:W-:Y:S02]  /*9370*/  SHF.L.U32 R49, R160, 0x10, RZ ;  /* 0x00000010a0317819 */ /* 0x000fe400000006ff */
[----:B------:R-:W-:Y:S02]  /*9380*/  PRMT R61, R161, 0x5410, R74 ;  /* 0x00005410a13d7816 */ /* 0x000fe4000000004a */
        /* <DEDUP_REMOVED lines=9> */
[C---:B------:R-:W-:Y:S01]  /*9420*/  FMUL.FTZ R77, R67.reuse, R73 ;  /* 0x00000049434d7220 */ /* 0x040fe20000410000 */
[----:B------:R-:W-:Y:S01]  /*9430*/  FFMA.FTZ R60, R60, R75, R79 ;  /* 0x0000004b3c3c7223 */ /* 0x000fe2000001004f */
[----:B------:R-:W-:Y:S01]  /*9440*/  FMUL.FTZ R67, R67, R160 ;  /* 0x000000a043437220 */ /* 0x000fe20000410000 */
[C---:B------:R-:W-:Y:S01]  /*9450*/  FMUL.FTZ R76, R72.reuse, R74 ;  /* 0x0000004a484c7220 */ /* 0x040fe20000410000 */
[----:B------:R-:W-:Y:S01]  /*9460*/  FMUL.FTZ R75, R72, R66 ;  /* 0x00000042484b7220 */ /* 0x000fe20000410000 */
[C---:B------:R-:W-:Y:S01]  /*9470*/  FFMA.FTZ R160, R64.reuse, R160, -R77 ;  /* 0x000000a040a07223 */ /* 0x040fe2000001084d */
[----:B------:R-:W-:Y:S01]  /*9480*/  LOP3.LUT R161, R161, 0xffff0000, RZ, 0xc0, !PT ;  /* 0xffff0000a1a17812 */ /* 0x000fe200078ec0ff */
[----:B------:R-:W-:Y:S01]  /*9490*/  FFMA.FTZ R77, R64, R73, R67 ;  /* 0x00000049404d7223 */ /* 0x000fe20000010043 */
[----:B------:R-:W-:Y:S01]  /*94a0*/  FFMA.FTZ R76, R65, R66, -R76 ;  /* 0x00000042414c7223 */ /* 0x000fe2000001084c */
[----:B------:R-:W-:Y:S01]  /*94b0*/  LOP3.LUT R159, R159, 0xffff0000, RZ, 0xc0, !PT ;  /* 0xffff00009f9f7812 */ /* 0x000fe200078ec0ff */
[----:B------:R-:W-:Y:S01]  /*94c0*/  FFMA.FTZ R74, R65, R74, R75 ;  /* 0x0000004a414a7223 */ /* 0x000fe2000001004b */
[----:B------:R-:W-:Y:S01]  /*94d0*/  IMAD.U32 R67, R174, 0x10000, RZ ;  /* 0x00010000ae437824 */ /* 0x000fe200078e00ff */
[----:B------:R-:W-:Y:S01]  /*94e0*/  LOP3.LUT R59, R47, 0xffff0000, RZ, 0xc0, !PT ;  /* 0xffff00002f3b7812 */ /* 0x000fe200078ec0ff */
[----:B------:R-:W-:-:S02]  /*94f0*/  IMAD.U32 R65, R63, 0x10000, RZ ;  /* 0x000100003f417824 */ /* 0x000fc400078e00ff */
[----:B------:R-:W-:Y:S01]  /*9500*/  FMUL.FTZ R64, R62, R161 ;  /* 0x000000a13e407220 */ /* 0x000fe20000410000 */
[----:B------:R-:W-:Y:S01]  /*9510*/  FMUL.FTZ R75, R58, R67 ;  /* 0x000000433a4b7220 */ /* 0x000fe20000410000 */
[----:B------:R-:W-:Y:S01]  /*9520*/  LOP3.LUT R48, R48, 0xffff0000, RZ, 0xc0, !PT ;  /* 0xffff000030307812 */ /* 0x000fe200078ec0ff */
[----:B------:R-:W-:Y:S01]  /*9530*/  FMUL.FTZ R62, R62, R159 ;  /* 0x0000009f3e3e7220 */ /* 0x000fe20000410000 */
[----:B------:R-:W-:Y:S01]  /*9540*/  LOP3.LUT R73, R174, 0xffff0000, RZ, 0xc0, !PT ;  /* 0xffff0000ae497812 */ /* 0x000fe200078ec0ff */
[----:B------:R-:W-:Y:S01]  /*9550*/  FMUL.FTZ R58, R58, R65 ;  /* 0x000000413a3a7220 */ /* 0x000fe20000410000 */
[----:B------:R-:W-:Y:S01]  /*9560*/  LOP3.LUT R63, R63, 0xffff0000, RZ, 0xc0, !PT ;  /* 0xffff00003f3f7812 */ /* 0x000fe200078ec0ff */
[----:B------:R-:W-:Y:S01]  /*9570*/  IMAD.U32 R45, R46, 0x10000, RZ ;  /* 0x000100002e2d7824 */ /* 0x000fe200078e00ff */
[----:B------:R-:W-:Y:S01]  /*9580*/  LOP3.LUT R44, R44, 0xffff0000, RZ, 0xc0, !PT ;  /* 0xffff00002c2c7812 */ /* 0x000fe200078ec0ff */
[C---:B------:R-:W-:Y:S01]  /*9590*/  FFMA.FTZ R159, R59.reuse, R159, -R64 ;  /* 0x0000009f3b9f7223 */ /* 0x040fe20000010840 */
[----:B------:R-:W-:Y:S01]  /*95a0*/  LOP3.LUT R47, R46, 0xffff0000, RZ, 0xc0, !PT ;  /* 0xffff00002e2f7812 */ /* 0x000fe200078ec0ff */
[----:B------:R-:W-:Y:S01]  /*95b0*/  FFMA.FTZ R161, R59, R161, R62 ;  /* 0x000000a13ba17223 */ /* 0x000fe2000001003e */
        /* <DEDUP_REMOVED lines=30> */
.L_x_3389:
[----:B------:R-:W-:Y:S05]  /*97a0*/  BSYNC B2 ;  /* 0x0000000000027941 */ /* 0x000fea0003800000 */
.L_x_3388:
[----:B0-----:R0:W-:Y:S04]  /*97b0*/  STG.E.128 desc[UR60][R52.64], R44 ;  /* 0x0000002c34007986 */ /* 0x0011e8000c101d3c */
[----:B--2---:R0:W-:Y:S02]  /*97c0*/  @!P3 STG.E.128 desc[UR60][R54.64], R48 ;  /* 0x000000303600b986 */ /* 0x0041e4000c101d3c */
.L_x_3387:
[----:B------:R-:W-:Y:S05]  /*97d0*/  BSYNC B1 ;  /* 0x0000000000017941 */ /* 0x000fea0003800000 */
.L_x_3386:
[----:B------:R-:W-:-:S13]  /*97e0*/  ISETP.NE.AND P3, PT, R35, RZ, PT ;  /* 0x000000ff2300720c */ /* 0x000fda0003f65270 */
[----:B------:R-:W-:Y:S05]  /*97f0*/  @!P3 BRA `(.L_x_3340) ;  /* 0x0000000800e0b947 */ /* 0x000fea0003800000 */
[----:B0---4-:R-:W2:Y:S01]  /*9800*/  LDL R44, [R1+0x10] ;  /* 0x00001000012c7983 */ /* 0x011ea20000100800 */
[----:B------:R-:W-:Y:S01]  /*9810*/  IADD3 R46, P3, P4, R118, R128, R29 ;  /* 0x00000080762e7210 */ /* 0x000fe20007c7e01d */
[----:B------:R-:W-:Y:S03]  /*9820*/  BSSY B1, `(.L_x_3390) ;  /* 0x0000073000017945 */ /* 0x000fe60003800000 */
[----:B---3--:R-:W-:Y:S02]  /*9830*/  IADD3.X R49, R4, R57, R33, P3, P4 ;  /* 0x0000003904317210 */ /* 0x008fe40001fe8421 */
[----:B------:R-:W-:-:S04]  /*9840*/  LEA R52, P3, R46, R122, 0x1 ;  /* 0x0000007a2e347211 */ /* 0x000fc800078608ff */
[----:B------:R-:W-:Y:S02]  /*9850*/  LEA.HI.X R53, R46, R123, R49, 0x1, P3 ;  /* 0x0000007b2e357211 */ /* 0x000fe400018f0c31 */
        /* <DEDUP_REMOVED lines=8> */
[----:B------:R-:W-:-:S04]  /*98e0*/  LEA.HI R44, R44, R149, RZ, 0x3 ;  /* 0x000000952c2c7211 */ /* 0x000fc800078f18ff */
        /* <DEDUP_REMOVED lines=14> */
[--C-:B------:R-:W-:Y:S01]  /*99d0*/  SHF.R.U64 R64, R68, 0x10, R69.reuse ;  /* 0x0000001044407819 */ /* 0x100fe20000001245 */
[----:B0-----:R-:W-:Y:S01]  /*99e0*/  IMAD.U32 R56, R45, 0x10000, RZ ;  /* 0x000100002d387824 */ /* 0x001fe200078e00ff */
[----:B------:R-:W-:Y:S01]  /*99f0*/  SHF.R.U32.HI R68, RZ, 0x10, R69 ;  /* 0x00000010ff447819 */ /* 0x000fe20000011645 */
[----:B------:R-:W-:Y:S01]  /*9a00*/  IMAD.U32 R63, R51, 0x10000, RZ ;  /* 0x00010000333f7824 */ /* 0x000fe200078e00ff */
[----:B------:R-:W-:Y:S01]  /*9a10*/  PRMT R67, R158, 0x5432, R67 ;  /* 0x000054329e437816 */ /* 0x000fe20000000043 */
[----:B------:R-:W-:Y:S01]  /*9a20*/  IMAD.U32 R59, R48, 0x10000, RZ ;  /* 0x00010000303b7824 */ /* 0x000fe200078e00ff */
[----:B------:R-:W-:Y:S01]  /*9a30*/  SHF.R.U64 R69, R70, 0x10, R71 ;  /* 0x0000001046457819 */ /* 0x000fe20000001247 */
[----:B------:R-:W-:Y:S01]  /*9a40*/  IMAD.U32 R54, R44, 0x10000, RZ ;  /* 0x000100002c367824 */ /* 0x000fe200078e00ff */
[----:B------:R-:W-:-:S02]  /*9a50*/  PRMT R64, R155, 0x5410, R64 ;  /* 0x000054109b407816 */ /* 0x000fc40000000040 */
[----:B------:R-:W-:Y:S02]  /*9a60*/  SHF.R.U32.HI R71, RZ, 0x10, R71 ;  /* 0x00000010ff477819 */ /* 0x000fe40000011647 */
[----:B------:R-:W-:Y:S02]  /*9a70*/  SHF.R.U64 R65, R80, 0x10, R81 ;  /* 0x0000001050417819 */ /* 0x000fe40000001251 */
[----:B------:R-:W-:Y:S01]  /*9a80*/  PRMT R155, R155, 0x5432, R68 ;  /* 0x000054329b9b7816 */ /* 0x000fe20000000044 */
[----:B------:R-:W-:Y:S01]  /*9a90*/  IMAD.U32 R68, R67, 0x10000, RZ ;  /* 0x0001000043447824 */ /* 0x000fe200078e00ff */
[--C-:B------:R-:W-:Y:S02]  /*9aa0*/  SHF.R.U64 R70, R82, 0x10, R83.reuse ;  /* 0x0000001052467819 */ /* 0x100fe40000001253 */
[----:B------:R-:W-:Y:S02]  /*9ab0*/  SHF.R.U32.HI R82, RZ, 0x10, R83 ;  /* 0x00000010ff527819 */ /* 0x000fe40000011653 */
[----:B------:R-:W-:-:S02]  /*9ac0*/  PRMT R66, R154, 0x5410, R69 ;  /* 0x000054109a427816 */ /* 0x000fc40000000045 */
[----:B------:R-:W-:Y:S01]  /*9ad0*/  PRMT R154, R154, 0x5432, R71 ;  /* 0x000054329a9a7816 */ /* 0x000fe20000000047 */
[-C--:B------:R-:W-:Y:S01]  /*9ae0*/  FMUL.FTZ R71, R61, R68.reuse ;  /* 0x000000443d477220 */ /* 0x080fe20000410000 */
[----:B------:R-:W-:Y:S01]  /*9af0*/  PRMT R158, R158, 0x5410, R65 ;  /* 0x000054109e9e7816 */ /* 0x000fe20000000041 */
[----:B------:R-:W-:Y:S01]  /*9b00*/  IMAD.U32 R65, R155, 0x10000, RZ ;  /* 0x000100009b417824 */ /* 0x000fe200078e00ff */
[----:B------:R-:W-:Y:S02]  /*9b10*/  LOP3.LUT R62, R49, 0xffff0000, RZ, 0xc0, !PT ;  /* 0xffff0000313e7812 */ /* 0x000fe400078ec0ff */
[----:B------:R-:W-:Y:S01]  /*9b20*/  PRMT R69, R157, 0x5410, R70 ;  /* 0x000054109d457816 */ /* 0x000fe20000000046 */
[-C--:B------:R-:W-:Y:S01]  /*9b30*/  FMUL.FTZ R73, R61, R65.reuse ;  /* 0x000000413d497220 */ /* 0x080fe20000410000 */
[----:B------:R-:W-:Y:S01]  /*9b40*/  LOP3.LUT R67, R67, 0xffff0000, RZ, 0xc0, !PT ;  /* 0xffff000043437812 */ /* 0x000fe200078ec0ff */
[C---:B------:R-:W-:Y:S01]  /*9b50*/  FFMA.FTZ R71, R56.reuse, R65, -R71 ;  /* 0x0000004138477223 */ /* 0x040fe20000010847 */
[----:B------:R-:W-:Y:S01]  /*9b60*/  PRMT R157, R157, 0x5432, R82 ;  /* 0x000054329d9d7816 */ /* 0x000fe20000000052 */
[----:B------:R-:W-:Y:S01]  /*9b70*/  FFMA.FTZ R73, R56, R68, R73 ;  /* 0x0000004438497223 */ /* 0x000fe20000010049 */
[----:B------:R-:W-:Y:S01]  /*9b80*/  LOP3.LUT R58, R45, 0xffff0000, RZ, 0xc0, !PT ;  /* 0xffff00002d3a7812 */ /* 0x000fe200078ec0ff */
[----:B------:R-:W-:Y:S01]  /*9b90*/  FMUL.FTZ R65, R62, R67 ;  /* 0x000000433e417220 */ /* 0x000fe20000410000 */
[----:B------:R-:W-:Y:S01]  /*9ba0*/  LOP3.LUT R155, R155, 0xffff0000, RZ, 0xc0, !PT ;  /* 0xffff00009b9b7812 */ /* 0x000fe200078ec0ff */
[----:B------:R-:W-:Y:S01]  /*9bb0*/  IMAD.U32 R61, R157, 0x10000, RZ ;  /* 0x000100009d3d7824 */ /* 0x000fe200078e00ff */
[----:B------:R-:W-:Y:S01]  /*9bc0*/  LOP3.LUT R60, R48, 0xffff0000, RZ, 0xc0, !PT ;  /* 0xffff0000303c7812 */ /* 0x000fe200078ec0ff */
[----:B------:R-:W-:Y:S01]  /*9bd0*/  IMAD.U32 R56, R154, 0x10000, RZ ;  /* 0x000100009a387824 */ /* 0x000fe200078e00ff */
[----:B------:R-:W-:Y:S01]  /*9be0*/  LOP3.LUT R51, R51, 0xffff0000, RZ, 0xc0, !PT ;  /* 0xffff000033337812 */ /* 0x000fe200078ec0ff */
[----:B------:R-:W-:Y:S01]  /*9bf0*/  FFMA.FTZ R68, R58, R155, -R65 ;  /* 0x0000009b3a447223 */ /* 0x000fe20000010841 */
[----:B------:R-:W-:-:S02]  /*9c00*/  IMAD.U32 R48, R47, 0x10000, RZ ;  /* 0x000100002f307824 */ /* 0x000fc400078e00ff */
[----:B------:R-:W-:Y:S01]  /*9c10*/  FMUL.FTZ R65, R63, R61 ;  /* 0x0000003d3f417220 */ /* 0x000fe20000410000 */
[----:B------:R-:W-:Y:S01]  /*9c20*/  FMUL.FTZ R75, R62, R155 ;  /* 0x0000009b3e4b7220 */ /* 0x000fe20000410000 */
[----:B------:R-:W-:Y:S01]  /*9c30*/  LOP3.LUT R62, R157, 0xffff0000, RZ, 0xc0, !PT ;  /* 0xffff00009d3e7812 */ /* 0x000fe200078ec0ff */
[-C--:B------:R-:W-:Y:S01]  /*9c40*/  FMUL.FTZ R72, R63, R56.reuse ;  /* 0x000000383f487220 */ /* 0x080fe20000410000 */
[----:B------:R-:W-:Y:S01]  /*9c50*/  LOP3.LUT R154, R154, 0xffff0000, RZ, 0xc0, !PT ;  /* 0xffff00009a9a7812 */ /* 0x000fe200078ec0ff */
[----:B------:R-:W-:Y:S01]  /*9c60*/  FFMA.FTZ R65, R48, R56, -R65 ;  /* 0x0000003830417223 */ /* 0x000fe20000010841 */
[----:B------:R-:W-:Y:S01]  /*9c70*/  IMAD.U32 R56, R158, 0x10000, RZ ;  /* 0x000100009e387824 */ /* 0x000fe200078e00ff */
[----:B------:R-:W-:Y:S01]  /*9c80*/  LOP3.LUT R49, R47, 0xffff0000, RZ, 0xc0, !PT ;  /* 0xffff00002f317812 */ /* 0x000fe200078ec0ff */
[----:B------:R-:W-:Y:S01]  /*9c90*/  FFMA.FTZ R70, R58, R67, R75 ;  /* 0x000000433a467223 */ /* 0x000fe2000001004b */
[----:B------:R-:W-:Y:S01]  /*9ca0*/  FFMA.FTZ R72, R48, R61, R72 ;  /* 0x0000003d30487223 */ /* 0x000fe20000010048 */
[----:B------:R-:W-:Y:S01]  /*9cb0*/  FMUL.FTZ R58, R51, R62 ;  /* 0x0000003e333a7220 */ /* 0x000fe20000410000 */
[----:B------:R-:W-:-:S02]  /*9cc0*/  IMAD.U32 R48, R64, 0x10000, RZ ;  /* 0x0001000040307824 */ /* 0x000fc400078e00ff */
[----:B------:R-:W-:Y:S01]  /*9cd0*/  FMUL.FTZ R74, R51, R154 ;  /* 0x0000009a334a7220 */ /* 0x000fe20000410000 */
[----:B------:R-:W-:Y:S01]  /*9ce0*/  LOP3.LUT R158, R158, 0xffff0000, RZ, 0xc0, !PT ;  /* 0xffff00009e9e7812 */ /* 0x000fe200078ec0ff */
[----:B------:R-:W-:Y:S01]  /*9cf0*/  FMUL.FTZ R51, R59, R56 ;  /* 0x000000383b337220 */ /* 0x000fe20000410000 */
[----:B------:R-:W-:Y:S01]  /*9d00*/  LOP3.LUT R64, R64, 0xffff0000, RZ, 0xc0, !PT ;  /* 0xffff000040407812 */ /* 0x000fe200078ec0ff */
[C---:B------:R-:W-:Y:S01]  /*9d10*/  FFMA.FTZ R154, R49.reuse, R154, -R58 ;  /* 0x0000009a319a7223 */ /* 0x040fe2000001083a */
[----:B------:R-:W-:Y:S01]  /*9d20*/  FFMA.FTZ R63, R49, R62, R74 ;  /* 0x0000003e313f7223 */ /* 0x000fe2000001004a */
[----:B------:R-:W-:Y:S01]  /*9d30*/  LOP3.LUT R45, R44, 0xffff0000, RZ, 0xc0, !PT ;  /* 0xffff00002c2d7812 */ /* 0x000fe200078ec0ff */
[----:B------:R-:W-:Y:S01]  /*9d40*/  FMUL.FTZ R62, R60, R158 ;  /* 0x0000009e3c3e7220 */ /* 0x000fe20000410000 */
[-C--:B------:R-:W-:Y:S01]  /*9d50*/  FFMA.FTZ R58, R54, R48.reuse, -R51 ;  /* 0x00000030363a7223 */ /* 0x080fe20000010833 */
[----:B------:R-:W-:Y:S02]  /*9d60*/  IMAD.U32 R47, R50, 0x10000, RZ ;  /* 0x00010000322f7824 */ /* 0x000fe400078e00ff */
[----:B------:R-:W-:Y:S01]  /*9d70*/  FMUL.FTZ R59, R59, R48 ;  /* 0x000000303b3b7220 */ /* 0x000fe20000410000 */
[----:B------:R-:W-:Y:S01]  /*9d80*/  FMUL.FTZ R60, R60, R64 ;  /* 0x000000403c3c7220 */ /* 0x000fe20000410000 */
[C---:B------:R-:W-:Y:S01]  /*9d90*/  IMAD.U32 R51, R69.reuse, 0x10000, RZ ;  /* 0x0001000045337824 */ /* 0x040fe200078e00ff */
[----:B------:R-:W-:Y:S01]  /*9da0*/  LOP3.LUT R50, R50, 0xffff0000, RZ, 0xc0, !PT ;  /* 0xffff000032327812 */ /* 0x000fe200078ec0ff */
[----:B------:R-:W-:Y:S01]  /*9db0*/  IMAD.U32 R48, R66, 0x10000, RZ ;  /* 0x0001000042307824 */ /* 0x000fe200078e00ff */
[----:B------:R-:W-:Y:S01]  /*9dc0*/  LOP3.LUT R69, R69, 0xffff0000, RZ, 0xc0, !PT ;  /* 0xffff000045457812 */ /* 0x000fe200078ec0ff */
[----:B------:R-:W-:Y:S01]  /*9dd0*/  IMAD.U32 R44, R46, 0x10000, RZ ;  /* 0x000100002e2c7824 */ /* 0x000fe200078e00ff */
[----:B------:R-:W-:Y:S01]  /*9de0*/  LOP3.LUT R49, R66, 0xffff0000, RZ, 0xc0, !PT ;  /* 0xffff000042317812 */ /* 0x000fe200078ec0ff */
[----:B------:R-:W-:Y:S01]  /*9df0*/  FFMA.FTZ R59, R54, R56, R59 ;  /* 0x00000038363b7223 */ /* 0x000fe2000001003b */
        /* <DEDUP_REMOVED lines=18> */
[----:B------:R-:W-:Y:S02]  /*9f20*/  F2FP.BF16.F32.PACK_AB R51, R63, R72 ;  /* 0x000000483f33723e */ /* 0x000fe400000010ff */
[----:B------:R-:W-:-:S02]  /*9f30*/  F2FP.BF16.F32.PACK_AB R48, R60, R59 ;  /* 0x0000003b3c30723e */ /* 0x000fc400000010ff */
[----:B------:R-:W-:-:S07]  /*9f40*/  F2FP.BF16.F32.PACK_AB R50, R69, R54 ;  /* 0x000000364532723e */ /* 0x000fce00000010ff */
.L_x_3391:
[----:B------:R-:W-:Y:S05]  /*9f50*/  BSYNC B1 ;  /* 0x0000000000017941 */ /* 0x000fea0003800000 */
.L_x_3390:
[----:B0-----:R0:W-:Y:S01]  /*9f60*/  STG.E.128 desc[UR60][R52.64], R44 ;  /* 0x0000002c34007986 */ /* 0x0011e2000c101d3c */
[----:B------:R-:W-:-:S13]  /*9f70*/  ISETP.GE.AND P3, PT, R55, R146, PT ;  /* 0x000000923700720c */ /* 0x000fda0003f66270 */
[----:B------:R-:W-:Y:S05]  /*9f80*/  @P3 BRA `(.L_x_3340) ;  /* 0x0000000000fc3947 */ /* 0x000fea0003800000 */
[--C-:B0-----:R-:W-:Y:S02]  /*9f90*/  SHF.R.S32.HI R44, RZ, 0x1f, R55.reuse ;  /* 0x0000001fff2c7819 */ /* 0x101fe40000011437 */
[----:B------:R-:W-:-:S04]  /*9fa0*/  IADD3 R55, P3, P4, R118, R128, R55 ;  /* 0x0000008076377210 */ /* 0x000fc80007c7e037 */
[----:B------:R-:W-:Y:S02]  /*9fb0*/  IADD3.X R44, R4, R57, R44, P3, P4 ;  /* 0x00000039042c7210 */ /* 0x000fe40001fe842c */
[----:B------:R-:W-:-:S04]  /*9fc0*/  LEA R122, P3, R55, R122, 0x1 ;  /* 0x0000007a377a7211 */ /* 0x000fc800078608ff */
[----:B------:R-:W-:-:S05]  /*9fd0*/  LEA.HI.X R123, R55, R123, R44, 0x1, P3 ;  /* 0x0000007b377b7211 */ /* 0x000fca00018f0c2c */
[----:B--2---:R0:W-:Y:S01]  /*9fe0*/  STG.E.128 desc[UR60][R122.64], R48 ;  /* 0x000000307a007986 */ /* 0x0041e2000c101d3c */
[----:B------:R-:W-:Y:S05]  /*9ff0*/  BRA `(.L_x_3340) ;  /* 0x0000000000e07947 */ /* 0x000fea0003800000 */
.L_x_3307:
[----:B------:R-:W2:Y:S02]  /*a000*/  LDL R44, [R1+0x1c] ;  /* 0x00001c00012c7983 */ /* 0x000ea40000100800 */
[----:B--2---:R-:W-:-:S13]  /*a010*/  R2UR UR4, R44 ;  /* 0x000000002c0472ca */ /* 0x004fda00000e0000 */
[----:B------:R-:W-:-:S06]  /*a020*/  UISETP.NE.AND UP0, UPT, UR4, 0x3, UPT ;  /* 0x000000030400788c */ /* 0x000fcc000bf05270 */
[----:B------:R-:W-:-:S13]  /*a030*/  PLOP3.LUT P2, PT, PT, PT, UP0, 0x80, 0x0 ;  /* 0x000000000000781c */ /* 0x000fda0003f4f008 */
[----:B------:R-:W-:Y:S05]  /*a040*/  @!P2 BRA `(.L_x_3392) ;  /* 0x000000000004a947 */ /* 0x000fea0003800000 */
[----:B------:R-:W-:Y:S01]  /*a050*/  BPT.TRAP 0x1 ;  /* 0x000000040000795c */ /* 0x000fe20000300000 */
.L_x_3392:
[----:B------:R-:W-:Y:S01]  /*a060*/  IMAD R43, R19, 0x8, R18 ;  /* 0x00000008132b7824 */ /* 0x000fe200078e0212 */
[----:B------:R-:W-:Y:S01]  /*a070*/  SHF.L.U32 R100, R207, 0x1f, RZ ;  /* 0x0000001fcf647819 */ /* 0x000fe200000006ff */
[----:B------:R-:W-:Y:S01]  /*a080*/  IMAD R42, R24, -0x70, R2 ;  /* 0xffffff90182a7824 */ /* 0x000fe200078e0202 */
[----:B------:R-:W-:Y:S02]  /*a090*/  BSSY B1, `(.L_x_3393) ;  /* 0x0000004000017945 */ /* 0x000fe40003800000 */
[----:B------:R-:W1:Y:S02]  /*a0a0*/  SYNCS.PHASECHK.TRANS64.TRYWAIT P3, [R43+URZ+0x36890], R100 ;  /* 0x036890642b0075a7 */ /* 0x000e64000806017f */
[----:B------:R-:W-:Y:S01]  /*a0b0*/  VIMNMX R42, R42, 0x70, PT ;  /* 0x000000702a2a7848 */ /* 0x000fe20003fe0100 */
[----:B-1----:R-:W-:Y:S06]  /*a0c0*/  @!P3 BRA `(.L_x_3394) ;  /* 0x000001a0005cb947 */ /* 0x002fec0003800000 */
.L_x_3617:
[----:B------:R-:W-:Y:S05]  /*a0d0*/  BSYNC B1 ;  /* 0x0000000000017941 */ /* 0x000fea0003800000 */
.L_x_3393:
[----:B------:R-:W-:Y:S01]  /*a0e0*/  ISETP.GE.AND P3, PT, R204, R42, PT ;  /* 0x0000002acc00720c */ /* 0x000fe20003f66270 */
[----:B------:R-:W-:-:S12]  /*a0f0*/  BSSY B1, `(.L_x_3395) ;  /* 0x0000014000017945 */ /* 0x000fd80003800000 */
[----:B------:R-:W-:Y:S05]  /*a100*/  @P3 BRA `(.L_x_3396) ;  /* 0x0000000000483947 */ /* 0x000fea0003800000 */
[----:B------:R-:W-:-:S13]  /*a110*/  ISETP.NE.AND P3, PT, R30, RZ, PT ;  /* 0x000000ff1e00720c */ /* 0x000fda0003f65270 */
[----:B0-----:R-:W0:Y:S04]  /*a120*/  @P3 LDS.128 R44, [R40+0x21000] ;  /* 0x02100000282c3984 */ /* 0x001e280000000c00 */
[----:B0-----:R-:W-:Y:S01]  /*a130*/  @P3 STG.E.128 desc[UR60][R50.64], R44 ;  /* 0x0000002c32003986 */ /* 0x001fe2000c101d3c */
[----:B------:R-:W-:-:S13]  /*a140*/  ISETP.NE.AND P3, PT, R34, RZ, PT ;  /* 0x000000ff2200720c */ /* 0x000fda0003f65270 */
[----:B------:R-:W0:Y:S04]  /*a150*/  @P3 LDS.128 R44, [R41+0x21000] ;  /* 0x02100000292c3984 */ /* 0x000e280000000c00 */
        /* <DEDUP_REMOVED lines=12> */
[----:B0-----:R2:W-:Y:S02]  /*a220*/  @P3 STG.E.128 desc[UR60][R50.64+0x140], R44 ;  /* 0x0001402c32003986 */ /* 0x0015e4000c101d3c */
.L_x_3396:
[----:B------:R-:W-:Y:S05]  /*a230*/  BSYNC B1 ;  /* 0x0000000000017941 */ /* 0x000fea0003800000 */
.L_x_3395:
[----:B------:R-:W-:-:S13]  /*a240*/  ISETP.GE.AND P3, PT, R224, R42, PT ;  /* 0x0000002ae000720c */ /* 0x000fda0003f66270 */
[----:B------:R-:W-:Y:S05]  /*a250*/  @P3 BRA `(.L_x_3340) ;  /* 0x0000000000483947 */ /* 0x000fea0003800000 */
[----:B------:R-:W-:-:S13]  /*a260*/  ISETP.NE.AND P3, PT, R30, RZ, PT ;  /* 0x000000ff1e00720c */ /* 0x000fda0003f65270 */
[----:B0-2---:R-:W0:Y:S04]  /*a270*/  @P3 LDS.128 R44, [R40+0x23000] ;  /* 0x02300000282c3984 */ /* 0x005e280000000c00 */
        /* <DEDUP_REMOVED lines=16> */
.L_x_3340:
[----:B------:R-:W-:Y:S05]  /*a380*/  BSYNC B0 ;  /* 0x0000000000007941 */ /* 0x000fea0003800000 */
.L_x_3306:
        /* <DEDUP_REMOVED lines=17> */
.L_x_3398:
[----:B------:R-:W-:Y:S05]  /*a4a0*/  BSYNC B0 ;  /* 0x0000000000007941 */ /* 0x000fea0003800000 */
.L_x_3397:
[----:B------:R-:W1:Y:S01]  /*a4b0*/  SYNCS.PHASECHK.TRANS64.TRYWAIT P2, [R43+URZ+0x368b0], R100 ;  /* 0x0368b0642b0075a7 */ /* 0x000e62000804017f */
[----:B------:R-:W-:Y:S01]  /*a4c0*/  ULDC.64 UR4, c[0x0][0x308] ;  /* 0x0000c20000047ab9 */ /* 0x000fe20000000a00 */
[----:B------:R-:W-:Y:S01]  /*a4d0*/  ULDC.64 UR6, c[0x0][0x318] ;  /* 0x0000c60000067ab9 */ /* 0x000fe20000000a00 */
[----:B0-----:R-:W-:Y:S01]  /*a4e0*/  IMAD.U32 R44, RZ, RZ, UR4 ;  /* 0x00000004ff2c7e24 */ /* 0x001fe2000f8e00ff */
[----:B------:R-:W-:Y:S01]  /*a4f0*/  BSSY B0, `(.L_x_3399) ;  /* 0x0000009000007945 */ /* 0x000fe20003800000 */
[----:B------:R-:W-:Y:S02]  /*a500*/  IMAD.U32 R46, RZ, RZ, UR6 ;  /* 0x00000006ff2e7e24 */ /* 0x000fe4000f8e00ff */
[----:B------:R-:W-:Y:S01]  /*a510*/  IMAD.U32 R45, RZ, RZ, UR7 ;  /* 0x00000007ff2d7e24 */ /* 0x000fe2000f8e00ff */
[----:B------:R0:W-:Y:S04]  /*a520*/  STL [R1+0xc], R44 ;  /* 0x00000c2c01007387 */ /* 0x0001e80000100800 */
[----:B------:R2:W-:Y:S01]  /*a530*/  STL [R1+0x18], R46 ;  /* 0x0000182e01007387 */ /* 0x0005e20000100800 */
[----:B0-----:R-:W-:-:S05]  /*a540*/  IMAD.U32 R44, RZ, RZ, UR5 ;  /* 0x00000005ff2c7e24 */ /* 0x001fca000f8e00ff */
[----:B------:R2:W-:Y:S04]  /*a550*/  STL [R1+0x8], R44 ;  /* 0x0000082c01007387 */ /* 0x0005e80000100800 */
[----:B------:R2:W-:Y:S02]  /*a560*/  STL [R1+0x14], R45 ;  /* 0x0000142d01007387 */ /* 0x0005e40000100800 */
[----:B-12---:R-:W-:Y:S05]  /*a570*/  @!P2 BRA `(.L_x_3400) ;  /* 0x0000019c0044a947 */ /* 0x006fea0003800000 */
.L_x_3618:
[----:B------:R-:W-:Y:S05]  /*a580*/  BSYNC B0 ;  /* 0x0000000000007941 */ /* 0x000fea0003800000 */
.L_x_3399:
[----:B------:R1:W5:Y:S04]  /*a590*/  LDL R55, [R1+0x18] ;  /* 0x0000180001377983 */ /* 0x0003680000100800 */
[----:B------:R1:W5:Y:S04]  /*a5a0*/  LDL R54, [R1+0x14] ;  /* 0x0000140001367983 */ /* 0x0003680000100800 */
[----:B------:R1:W5:Y:S04]  /*a5b0*/  LDL R53, [R1+0xc] ;  /* 0x00000c0001357983 */ /* 0x0003680000100800 */
[----:B------:R1:W5:Y:S01]  /*a5c0*/  LDL R52, [R1+0x8] ;  /* 0x0000080001347983 */ /* 0x0003620000100800 */
[----:B------:R-:W-:Y:S01]  /*a5d0*/  ISETP.GE.AND P2, PT, R204, R42, PT ;  /* 0x0000002acc00720c */ /* 0x000fe20003f46270 */
[----:B------:R-:W-:Y:S01]  /*a5e0*/  BSSY B0, `(.L_x_3401) ;  /* 0x0000022000007945 */ /* 0x000fe20003800000 */
[----:B------:R-:W-:-:S11]  /*a5f0*/  IMAD.WIDE R48, R24, 0x70, R120 ;  /* 0x0000007018307825 */ /* 0x000fd600078e0278 */
[----:B-1----:R-:W-:Y:S05]  /*a600*/  @P2 BRA `(.L_x_3402) ;  /* 0x00000000007c2947 */ /* 0x002fea0003800000 */
[----:B-----5:R-:W-:Y:S01]  /*a610*/  R2UR UR7, R55 ;  /* 0x00000000370772ca */ /* 0x020fe200000e0000 */
[----:B------:R-:W-:Y:S01]  /*a620*/  IMAD.MOV.U32 R44, RZ, RZ, R116 ;  /* 0x000000ffff2c7224 */ /* 0x000fe200078e0074 */
[----:B------:R-:W-:Y:S01]  /*a630*/  R2UR UR4, R54 ;  /* 0x00000000360472ca */ /* 0x000fe200000e0000 */
[----:B------:R-:W-:Y:S01]  /*a640*/  IMAD.MOV.U32 R45, RZ, RZ, R39 ;  /* 0x000000ffff2d7224 */ /* 0x000fe200078e0027 */
[----:B------:R-:W-:Y:S02]  /*a650*/  R2UR UR6, R53 ;  /* 0x00000000350672ca */ /* 0x000fe400000e0000 */
[----:B------:R-:W-:-:S07]  /*a660*/  R2UR UR5, R52 ;  /* 0x00000000340572ca */ /* 0x000fce00000e0000 */
[----:B------:R-:W-:Y:S02]  /*a670*/  IMAD R47, R49, UR7, RZ ;  /* 0x00000007312f7c24 */ /* 0x000fe4000f8e02ff */
[----:B------:R-:W-:-:S04]  /*a680*/  IMAD.WIDE.U32 R44, R48, UR7, R44 ;  /* 0x00000007302c7c25 */ /* 0x000fc8000f8e002c */
[----:B------:R-:W-:Y:S01]  /*a690*/  IMAD R47, R48, UR4, R47 ;  /* 0x00000004302f7c24 */ /* 0x000fe2000f8e022f */
[----:B------:R-:W-:Y:S01]  /*a6a0*/  LEA R50, P2, R44, UR6, 0x1 ;  /* 0x000000062c327c11 */ /* 0x000fe2000f8408ff */
[----:B------:R-:W-:Y:S02]  /*a6b0*/  ULDC UR4, c[0x0][0x2e4] ;  /* 0x0000b90000047ab9 */ /* 0x000fe40000000800 */
[----:B------:R-:W-:-:S05]  /*a6c0*/  IMAD.IADD R45, R45, 0x1, R47 ;  /* 0x000000012d2d7824 */ /* 0x000fca00078e022f */
[----:B------:R-:W-:Y:S02]  /*a6d0*/  LEA.HI.X R51, R44, UR5, R45, 0x1, P2 ;  /* 0x000000052c337c11 */ /* 0x000fe400090f0c2d */
[----:B------:R-:W-:-:S13]  /*a6e0*/  ISETP.GE.AND P2, PT, R22, UR4, PT ;  /* 0x0000000416007c0c */ /* 0x000fda000bf46270 */
[----:B------:R-:W1:Y:S04]  /*a6f0*/  @!P2 LDS.128 R44, [R40] ;  /* 0x00000000282ca984 */ /* 0x000e680000000c00 */
[----:B-1----:R-:W-:Y:S01]  /*a700*/  @!P2 STG.E.128 desc[UR60][R50.64], R44 ;  /* 0x0000002c3200a986 */ /* 0x002fe2000c101d3c */
[----:B------:R-:W-:-:S13]  /*a710*/  ISETP.GE.AND P2, PT, R205, UR4, PT ;  /* 0x00000004cd007c0c */ /* 0x000fda000bf46270 */
[----:B------:R-:W1:Y:S04]  /*a720*/  @!P2 LDS.128 R44, [R41] ;  /* 0x00000000292ca984 */ /* 0x000e680000000c00 */
[----:B-1----:R-:W-:Y:S01]  /*a730*/  @!P2 STG.E.128 desc[UR60][R50.64+0x40], R44 ;  /* 0x0000402c3200a986 */ /* 0x002fe2000c101d3c */
[----:B------:R-:W-:-:S13]  /*a740*/  ISETP.GE.AND P2, PT, R206, UR4, PT ;  /* 0x00000004ce007c0c */ /* 0x000fda000bf46270 */
[----:B------:R-:W1:Y:S04]  /*a750*/  @!P2 LDS.128 R44, [R40+0x3800] ;  /* 0x00380000282ca984 */ /* 0x000e680000000c00 */
        /* <DEDUP_REMOVED lines=9> */
[----:B-1----:R1:W-:Y:S02]  /*a7f0*/  @!P2 STG.E.128 desc[UR60][R50.64+0x140], R44 ;  /* 0x0001402c3200a986 */ /* 0x0023e4000c101d3c */
.L_x_3402:
[----:B------:R-:W-:Y:S05]  /*a800*/  BSYNC B0 ;  /* 0x0000000000007941 */ /* 0x000fea0003800000 */
.L_x_3401:
[----:B------:R-:W-:Y:S01]  /*a810*/  ISETP.GE.AND P2, PT, R224, R42, PT ;  /* 0x0000002ae000720c */ /* 0x000fe20003f46270 */
[----:B------:R-:W-:-:S12]  /*a820*/  BSSY B0, `(.L_x_3403) ;  /* 0x0000023000007945 */ /* 0x000fd80003800000 */
[----:B------:R-:W-:Y:S05]  /*a830*/  @P2 BRA `(.L_x_3404) ;  /* 0x0000000000842947 */ /* 0x000fea0003800000 */
[----:B-----5:R-:W-:Y:S01]  /*a840*/  R2UR UR7, R55 ;  /* 0x00000000370772ca */ /* 0x020fe200000e0000 */
[----:B-1----:R-:W-:Y:S01]  /*a850*/  IMAD.MOV.U32 R44, RZ, RZ, R116 ;  /* 0x000000ffff2c7224 */ /* 0x002fe200078e0074 */
[----:B------:R-:W-:Y:S01]  /*a860*/  R2UR UR4, R54 ;  /* 0x00000000360472ca */ /* 0x000fe200000e0000 */
[----:B------:R-:W-:Y:S01]  /*a870*/  IMAD.MOV.U32 R45, RZ, RZ, R39 ;  /* 0x000000ffff2d7224 */ /* 0x000fe200078e0027 */
[----:B------:R-:W-:Y:S02]  /*a880*/  IADD3 R47, P2, R48, 0x40, RZ ;  /* 0x00000040302f7810 */ /* 0x000fe40007f5e0ff */
[----:B------:R-:W-:Y:S02]  /*a890*/  R2UR UR6, R53 ;  /* 0x00000000350672ca */ /* 0x000fe400000e0000 */
[----:B------:R-:W-:Y:S01]  /*a8a0*/  R2UR UR5, R52 ;  /* 0x00000000340572ca */ /* 0x000fe200000e0000 */
[----:B------:R-:W-:-:S04]  /*a8b0*/  IMAD.X R48, RZ, RZ, R49, P2 ;  /* 0x000000ffff307224 */ /* 0x000fc800010e0631 */
        /* <DEDUP_REMOVED lines=25> */
.L_x_3404:
[----:B------:R-:W-:Y:S05]  /*aa50*/  BSYNC B0 ;  /* 0x0000000000007941 */ /* 0x000fea0003800000 */
.L_x_3403:
[----:B------:R-:W3:Y:S01]  /*aa60*/  LDL R40, [R1+0x10] ;  /* 0x0000100001287983 */ /* 0x000ee20000100800 */
[----:B0-----:R-:W-:Y:S01]  /*aa70*/  @!P3 VIADD R43, R43, 0x368c0 ;  /* 0x000368c02b2bb836 */ /* 0x001fe20000000000 */
[----:B------:R-:W-:Y:S01]  /*aa80*/  PLOP3.LUT P2, PT, PT, PT, PT, 0x8, 0x0 ;  /* 0x000000000000781c */ /* 0x000fe20003f4e170 */
[----:B------:R-:W-:Y:S01]  /*aa90*/  VIADD R19, R19, 0x1 ;  /* 0x0000000113137836 */ /* 0x000fe20000000000 */
[----:B------:R-:W-:Y:S01]  /*aaa0*/  @!PT LDS RZ, [RZ] ;  /* 0x00000000fffff984 */ /* 0x000fe20000000800 */
[----:B------:R-:W-:Y:S01]  /*aab0*/  @!PT LDS RZ, [RZ] ;  /* 0x00000000fffff984 */ /* 0x000fe20000000800 */
[----:B------:R-:W-:Y:S01]  /*aac0*/  @!PT LDS RZ, [RZ] ;  /* 0x00000000fffff984 */ /* 0x000fe20000000800 */
[----:B------:R-:W-:Y:S01]  /*aad0*/  @!PT LDS RZ, [RZ] ;  /* 0x00000000fffff984 */ /* 0x000fe20000000800 */
[----:B------:R0:W-:Y:S06]  /*aae0*/  MEMBAR.ALL.CTA ;  /* 0x0000000000007992 */ /* 0x0001ec0000008000 */
[----:B0-----:R-:W0:Y:S01]  /*aaf0*/  FENCE.VIEW.ASYNC.S ;  /* 0x00000000000073c6 */ /* 0x001e220000000000 */
[----:B------:R-:W-:Y:S01]  /*ab00*/  @!P3 PRMT R43, RZ, 0x654, R43 ;  /* 0x00000654ff2bb816 */ /* 0x000fe2000000002b */
[----:B0-----:R0:W-:Y:S06]  /*ab10*/  BAR.SYNC.DEFER_BLOCKING R153, 0x80 ;  /* 0x000200990000751d */ /* 0x0011ec0000010000 */
[----:B------:R0:W-:Y:S01]  /*ab20*/  @!P3 SYNCS.ARRIVE.TRANS64.RED.A1T0 RZ, [R43+URZ], RZ ;  /* 0x000000ff2bffb9a7 */ /* 0x0001e2000810043f */
[----:B------:R-:W-:-:S04]  /*ab30*/  ISETP.NE.AND P3, PT, R19, 0x2, PT ;  /* 0x000000021300780c */ /* 0x000fc80003f65270 */
[----:B------:R-:W-:Y:S02]  /*ab40*/  SEL R19, R19, RZ, P3 ;  /* 0x000000ff13137207 */ /* 0x000fe40001800000 */
[----:B---3--:R-:W-:Y:S02]  /*ab50*/  LOP3.LUT P4, RZ, R40, 0x2, RZ, 0xc0, !PT ;  /* 0x0000000228ff7812 */ /* 0x008fe4000788c0ff */
[----:B------:R-:W-:-:S04]  /*ab60*/  SEL R40, RZ, 0x1, P3 ;  /* 0x00000001ff287807 */ /* 0x000fc80001800000 */
[----:B------:R-:W-:-:S07]  /*ab70*/  LOP3.LUT R207, R207, R40, RZ, 0x3c, !PT ;  /* 0x00000028cfcf7212 */ /* 0x000fce00078e3cff */
[----:B0-----:R-:W-:Y:S05]  /*ab80*/  @P4 BRA `(.L_x_3405) ;  /* 0xffffff7800f04947 */ /* 0x001fea000383ffff */
.L_x_3301:
[----:B------:R-:W-:Y:S01]  /*ab90*/  BSSY B0, `(.L_x_3406) ;  /* 0x0000039000007945 */ /* 0x000fe20003800000 */
[----:B------:R-:W-:Y:S02]  /*aba0*/  ISETP.GE.AND P1, PT, R150, 0x1, PT ;  /* 0x000000019600780c */ /* 0x000fe40003f26270 */
[----:B------:R-:W-:Y:S02]  /*abb0*/  CS2R R2, SRZ ;  /* 0x0000000000027805 */ /* 0x000fe4000001ff00 */
[----:B------:R-:W-:Y:S02]  /*abc0*/  PLOP3.LUT P0, PT, PT, PT, PT, 0x80, 0x0 ;  /* 0x000000000000781c */ /* 0x000fe40003f0f070 */
[----:B------:R-:W-:Y:S02]  /*abd0*/  CS2R R118, SRZ ;  /* 0x0000000000767805 */ /* 0x000fe4000001ff00 */
[----:B------:R-:W-:Y:S02]  /*abe0*/  CS2R R116, SRZ ;  /* 0x0000000000747805 */ /* 0x000fe4000001ff00 */
[----:B------:R-:W-:-:S02]  /*abf0*/  CS2R R114, SRZ ;  /* 0x0000000000727805 */ /* 0x000fc4000001ff00 */
[----:B------:R-:W-:Y:S02]  /*ac00*/  CS2R R112, SRZ ;  /* 0x0000000000707805 */ /* 0x000fe4000001ff00 */
[----:B------:R-:W-:Y:S01]  /*ac10*/  CS2R R106, SRZ ;  /* 0x00000000006a7805 */ /* 0x000fe2000001ff00 */
[----:B------:R-:W-:Y:S01]  /*ac20*/  IMAD.MOV.U32 R110, RZ, RZ, RZ ;  /* 0x000000ffff6e7224 */ /* 0x000fe200078e00ff */
[----:B------:R-:W-:Y:S02]  /*ac30*/  CS2R R108, SRZ ;  /* 0x00000000006c7805 */ /* 0x000fe4000001ff00 */
[----:B-----5:R-:W-:Y:S02]  /*ac40*/  CS2R R54, SRZ ;  /* 0x0000000000367805 */ /* 0x020fe4000001ff00 */
[----:B------:R-:W-:Y:S01]  /*ac50*/  CS2R R104, SRZ ;  /* 0x0000000000687805 */ /* 0x000fe2000001ff00 */
[----:B------:R-:W-:Y:S01]  /*ac60*/  IMAD.MOV.U32 R103, RZ, RZ, RZ ;  /* 0x000000ffff677224 */ /* 0x000fe200078e00ff */
[----:B------:R-:W-:-:S02]  /*ac70*/  CS2R R98, SRZ ;  /* 0x0000000000627805 */ /* 0x000fc4000001ff00 */
[----:B------:R-:W-:Y:S02]  /*ac80*/  CS2R R100, SRZ ;  /* 0x0000000000647805 */ /* 0x000fe4000001ff00 */
[----:B------:R-:W-:Y:S01]  /*ac90*/  CS2R R96, SRZ ;  /* 0x0000000000607805 */ /* 0x000fe2000001ff00 */
[----:B------:R-:W-:Y:S01]  /*aca0*/  IMAD.MOV.U32 R95, RZ, RZ, RZ ;  /* 0x000000ffff5f7224 */ /* 0x000fe200078e00ff */
[----:B------:R-:W-:Y:S02]  /*acb0*/  CS2R R90, SRZ ;  /* 0x00000000005a7805 */ /* 0x000fe4000001ff00 */
[----:B------:R-:W-:Y:S02]  /*acc0*/  CS2R R92, SRZ ;  /* 0x00000000005c7805 */ /* 0x000fe4000001ff00 */
[----:B------:R-:W-:Y:S02]  /*acd0*/  CS2R R62, SRZ ;  /* 0x00000000003e7805 */ /* 0x000fe4000001ff00 */
        /* <DEDUP_REMOVED lines=19> */
[----:B-1----:R-:W-:Y:S02]  /*ae10*/  CS2R R50, SRZ ;  /* 0x0000000000327805 */ /* 0x002fe4000001ff00 */
[----:B------:R-:W-:Y:S02]  /*ae20*/  CS2R R52, SRZ ;  /* 0x0000000000347805 */ /* 0x000fe4000001ff00 */
[----:B--2---:R-:W-:-:S02]  /*ae30*/  CS2R R48, SRZ ;  /* 0x0000000000307805 */ /* 0x004fc4000001ff00 */
        /* <DEDUP_REMOVED lines=12> */
[----:B------:R-:W0:Y:S02]  /*af00*/  FENCE.VIEW.ASYNC.G ;  /* 0x00000000000073c6 */ /* 0x000e240000000100 */
[----:B0-----:R-:W-:Y:S06]  /*af10*/  BAR.ARV 0xc, 0x120 ;  /* 0x0304800000007b1d */ /* 0x001fec0000002000 */
.L_x_3407:
[----:B------:R-:W-:Y:S05]  /*af20*/  BSYNC B0 ;  /* 0x0000000000007941 */ /* 0x000fea0003800000 */
.L_x_3406:
[----:B------:R-:W-:Y:S01]  /*af30*/  CS2R R24, SRZ ;  /* 0x0000000000187805 */ /* 0x000fe2000001ff00 */
[----:B------:R-:W-:Y:S06]  /*af40*/  @!P1 BRA `(.L_x_3408) ;  /* 0x0000010c00b49947 */ /* 0x000fec0003800000 */
[----:B------:R-:W2:Y:S01]  /*af50*/  LDL R5, [R1+0x50] ;  /* 0x0000500001057983 */ /* 0x000ea20000100800 */
[----:B------:R-:W0:Y:S02]  /*af60*/  S2R R6, SR_TID.X ;  /* 0x0000000000067919 */ /* 0x000e240000002100 */
[----:B0-----:R-:W-:-:S05]  /*af70*/  VIADD R6, R6, 0xffffff80 ;  /* 0xffffff8006067836 */ /* 0x001fca0000000000 */
[----:B------:R-:W-:-:S04]  /*af80*/  SHF.R.S32.HI R4, RZ, 0x1f, R6 ;  /* 0x0000001fff047819 */ /* 0x000fc80000011406 */
[----:B------:R-:W-:-:S04]  /*af90*/  LEA.HI R4, R4, R6, RZ, 0x7 ;  /* 0x0000000604047211 */ /* 0x000fc800078f38ff */
[----:B------:R-:W-:-:S05]  /*afa0*/  SHF.R.S32.HI R4, RZ, 0x7, R4 ;  /* 0x00000007ff047819 */ /* 0x000fca0000011404 */
[----:B------:R-:W0:Y:S02]  /*afb0*/  SHFL.IDX PT, R0, R4, RZ, 0x1f ;  /* 0x00001fff04007589 */ /* 0x000e2400000e0000 */
[----:B0-----:R-:W-:-:S04]  /*afc0*/  LEA.HI R2, R0, R0, RZ, 0x1 ;  /* 0x0000000000027211 */ /* 0x001fc800078f08ff */
[----:B------:R-:W-:-:S05]  /*afd0*/  LOP3.LUT R3, R2, 0x1e, RZ, 0xc0, !PT ;  /* 0x0000001e02037812 */ /* 0x000fca00078ec0ff */
[----:B------:R-:W-:Y:S01]  /*afe0*/  IMAD.IADD R3, R0, 0x1, -R3 ;  /* 0x0000000100037824 */ /* 0x000fe200078e0a03 */
[----:B--2---:R-:W-:-:S13]  /*aff0*/  R2UR UR4, R5 ;  /* 0x00000000050472ca */ /* 0x004fda00000e0000 */
[----:B------:R-:W-:-:S06]  /*b000*/  ULOP3.LUT UP0, URZ, UR4, 0x9f, URZ, 0xc0, !UPT ;  /* 0x0000009f043f7892 */ /* 0x000fcc000f80c03f */
[----:B------:R-:W-:Y:S02]  /*b010*/  PLOP3.LUT P0, PT, PT, PT, UP0, 0x80, 0x0 ;  /* 0x000000000000781c */ /* 0x000fe40003f0f008 */
[----:B------:R-:W-:-:S04]  /*b020*/  LEA R3, R3, UR4, 0xd ;  /* 0x0000000403037c11 */ /* 0x000fc8000f8e68ff */
[----:B------:R-:W-:-:S04]  /*b030*/  SHF.R.U32.HI R2, RZ, 0x4, R3 ;  /* 0x00000004ff027819 */ /* 0x000fc80000011603 */
[----:B------:R-:W-:-:S03]  /*b040*/  LOP3.LUT R2, R2, 0x3fff, RZ, 0xc0, !PT ;  /* 0x00003fff02027812 */ /* 0x000fc600078ec0ff */
        /* <DEDUP_REMOVED lines=17> */
.L_x_3409:
[----:B------:R-:W-:Y:S02]  /*b160*/  ULDC UR4, c[0x0][0x3d4] ;  /* 0x0000f50000047ab9 */ /* 0x000fe40000000800 */
[----:B------:R-:W-:-:S13]  /*b170*/  ISETP.LT.AND P0, PT, RZ, UR4, PT ;  /* 0x00000004ff007c0c */ /* 0x000fda000bf01270 */
[----:B------:R-:W-:Y:S05]  /*b180*/  @P0 BRA `(.L_x_3410) ;  /* 0x00000000003c0947 */ /* 0x000fea0003800000 */
[----:B------:R-:W-:-:S04]  /*b190*/  LEA.HI R0, R225, R225, RZ, 0x1 ;  /* 0x000000e1e1007211 */ /* 0x000fc800078f08ff */
        /* <DEDUP_REMOVED lines=8> */
.L_x_3413:
[----:B-1----:R1:W2:Y:S02]  /*b220*/  SYNCS.PHASECHK.TRANS64.TRYWAIT P0, [R18+URZ+0x36800], R3 ;  /* 0x03680003120075a7 */ /* 0x0022a4000800017f */
[----:B--2---:R-:W-:Y:S05]  /*b230*/  @!P0 NANOSLEEP.SYNCS 0x989680 ;  /* 0x009896800000895d */ /* 0x004fea0003900000 */
[----:B------:R-:W2:Y:S02]  /*b240*/  @!P0 SYNCS.PHASECHK.TRANS64 P0, [R18+URZ+0x36800], R3 ;  /* 0x03680003120085a7 */ /* 0x000ea4000800007f */
[----:B--2---:R-:W-:Y:S05]  /*b250*/  @!P0 BRA `(.L_x_3413) ;  /* 0xfffffffc00f08947 */ /* 0x004fea000383ffff */
.L_x_3412:
[----:B------:R-:W-:Y:S05]  /*b260*/  BSYNC B0 ;  /* 0x0000000000007941 */ /* 0x000fea0003800000 */
.L_x_3411:
[----:B------:R-:W-:Y:S05]  /*b270*/  BRA `(.L_x_3414) ;  /* 0x00000058001c7947 */ /* 0x000fea0003800000 */
.L_x_3410:
[----:B------:R-:W2:Y:S01]  /*b280*/  LDL R0, [R1+0x50] ;  /* 0x0000500001007983 */ /* 0x000ea20000100800 */
[----:B------:R-:W-:Y:S01]  /*b290*/  ULDC.64 UR4, c[0x0][0x3d8] ;  /* 0x0000f60000047ab9 */ /* 0x000fe20000000a00 */
[----:B------:R-:W-:Y:S01]  /*b2a0*/  ULDC.64 UR6, c[0x0][0x3e8] ;  /* 0x0000fa0000067ab9 */ /* 0x000fe20000000a00 */
[----:B------:R-:W-:Y:S01]  /*b2b0*/  IMAD.WIDE.U32 R38, R144, UR4, RZ ;  /* 0x0000000490267c25 */ /* 0x000fe2000f8e00ff */
[----:B------:R-:W-:Y:S02]  /*b2c0*/  SHF.R.S32.HI R8, RZ, 0x1f, R16 ;  /* 0x0000001fff087819 */ /* 0x000fe40000011410 */
[----:B------:R-:W-:Y:S02]  /*b2d0*/  SHF.R.S32.HI R10, RZ, 0x1f, R22 ;  /* 0x0000001fff0a7819 */ /* 0x000fe40000011416 */
[----:B--2---:R-:W-:Y:S02]  /*b2e0*/  R2UR UR8, R0 ;  /* 0x00000000000872ca */ /* 0x004fe400000e0000 */
[----:B------:R-:W-:-:S05]  /*b2f0*/  SHF.R.S32.HI R0, RZ, 0x1f, R144 ;  /* 0x0000001fff007819 */ /* 0x000fca0000011490 */
[C---:B------:R-:W-:Y:S02]  /*b300*/  IMAD R3, R0.reuse, UR4, RZ ;  /* 0x0000000400037c24 */ /* 0x040fe4000f8e02ff */
[----:B------:R-:W-:Y:S01]  /*b310*/  IMAD R5, R0, UR6, RZ ;  /* 0x0000000600057c24 */ /* 0x000fe2000f8e02ff */
[----:B------:R-:W-:Y:S01]  /*b320*/  IADD3 R0, P0, R16, R38, RZ ;  /* 0x0000002610007210 */ /* 0x000fe20007f1e0ff */
[----:B------:R-:W-:Y:S01]  /*b330*/  IMAD R3, R144, UR5, R3 ;  /* 0x0000000590037c24 */ /* 0x000fe2000f8e0203 */
[----:B------:R-:W-:Y:S01]  /*b340*/  ULDC.64 UR4, c[0x0][0x3c8] ;  /* 0x0000f20000047ab9 */ /* 0x000fe20000000a00 */
[----:B------:R-:W-:Y:S01]  /*b350*/  ULOP3.LUT UP0, URZ, UR8, 0x3ff, URZ, 0xc0, !UPT ;  /* 0x000003ff083f7892 */ /* 0x000fe2000f80c03f */
[----:B------:R-:W-:Y:S01]  /*b360*/  LEA R36, P1, R38, UR4, 0x1 ;  /* 0x0000000426247c11 */ /* 0x000fe2000f8208ff */
[----:B------:R-:W-:Y:S01]  /*b370*/  IMAD.IADD R9, R3, 0x1, R39 ;  /* 0x0000000103097824 */ /* 0x000fe200078e0227 */
[----:B------:R-:W-:Y:S01]  /*b380*/  LEA R24, P2, R0, UR4, 0x1 ;  /* 0x0000000400187c11 */ /* 0x000fe2000f8408ff */
[----:B------:R-:W-:-:S02]  /*b390*/  IMAD R11, R144, UR7, R5 ;  /* 0x00000007900b7c24 */ /* 0x000fc4000f8e0205 */
[--C-:B------:R-:W-:Y:S01]  /*b3a0*/  IMAD.X R3, R8, 0x1, R9.reuse, P0 ;  /* 0x0000000108037824 */ /* 0x100fe200000e0609 */
[----:B------:R-:W-:Y:S01]  /*b3b0*/  IADD3 R6, P0, R22, R38, RZ ;  /* 0x0000002616067210 */ /* 0x000fe20007f1e0ff */
[----:B------:R-:W-:Y:S01]  /*b3c0*/  IMAD.WIDE.U32 R4, R144, UR6, RZ ;  /* 0x0000000690047c25 */ /* 0x000fe2000f8e00ff */
[----:B------:R-:W-:Y:S01]  /*b3d0*/  LEA.HI.X R38, R38, UR5, R9, 0x1, P1 ;  /* 0x0000000526267c11 */ /* 0x000fe200088f0c09 */
[----:B------:R-:W-:Y:S01]  /*b3e0*/  ULDC.64 UR6, c[0x0][0x3e0] ;  /* 0x0000f80000067ab9 */ /* 0x000fe20000000a00 */
[----:B------:R-:W-:Y:S01]  /*b3f0*/  PLOP3.LUT P1, PT, PT, PT, UP0, 0x80, 0x0 ;  /* 0x000000000000781c */ /* 0x000fe20003f2f008 */
[----:B------:R-:W-:Y:S01]  /*b400*/  IMAD.IADD R39, R11, 0x1, R5 ;  /* 0x000000010b277824 */ /* 0x000fe200078e0205 */
[----:B------:R-:W-:Y:S02]  /*b410*/  LEA.HI.X R25, R0, UR5, R3, 0x1, P2 ;  /* 0x0000000500197c11 */ /* 0x000fe400090f0c03 */
[-C--:B------:R-:W-:Y:S02]  /*b420*/  IADD3 R7, P4, R16, R4.reuse, RZ ;  /* 0x0000000410077210 */ /* 0x080fe40007f9e0ff */
[----:B------:R-:W-:-:S02]  /*b430*/  IADD3 R0, P5, R22, R4, RZ ;  /* 0x0000000416007210 */ /* 0x000fc40007fbe0ff */
[----:B------:R-:W-:Y:S01]  /*b440*/  IADD3.X R5, R10, R9, RZ, P0, !PT ;  /* 0x000000090a057210 */ /* 0x000fe200007fe4ff */
[--C-:B------:R-:W-:Y:S01]  /*b450*/  IMAD.X R8, R8, 0x1, R39.reuse, P4 ;  /* 0x0000000108087824 */ /* 0x100fe200020e0627 */
[C---:B------:R-:W-:Y:S01]  /*b460*/  LEA R26, P2, R7.reuse, UR6, 0x1 ;  /* 0x00000006071a7c11 */ /* 0x040fe2000f8408ff */
[----:B------:R-:W-:Y:S01]  /*b470*/  IMAD.X R3, R10, 0x1, R39, P5 ;  /* 0x000000010a037824 */ /* 0x000fe200028e0627 */
[----:B------:R-:W-:Y:S02]  /*b480*/  LEA R40, P3, R6, UR4, 0x1 ;  /* 0x0000000406287c11 */ /* 0x000fe4000f8608ff */
[----:B------:R-:W-:Y:S02]  /*b490*/  LEA R42, P4, R0, UR6, 0x1 ;  /* 0x00000006002a7c11 */ /* 0x000fe4000f8808ff */
[----:B------:R-:W-:Y:S02]  /*b4a0*/  LEA R37, P0, R4, UR6, 0x1 ;  /* 0x0000000604257c11 */ /* 0x000fe4000f8008ff */
[----:B------:R-:W-:-:S02]  /*b4b0*/  LEA.HI.X R27, R7, UR7, R8, 0x1, P2 ;  /* 0x00000007071b7c11 */ /* 0x000fc400090f0c08 */
[----:B------:R-:W-:Y:S02]  /*b4c0*/  LEA.HI.X R41, R6, UR5, R5, 0x1, P3 ;  /* 0x0000000506297c11 */ /* 0x000fe400098f0c05 */
[----:B------:R-:W-:Y:S02]  /*b4d0*/  LEA.HI.X R43, R0, UR7, R3, 0x1, P4 ;  /* 0x00000007002b7c11 */ /* 0x000fe4000a0f0c03 */
[----:B------:R-:W-:Y:S01]  /*b4e0*/  LEA.HI.X R39, R4, UR7, R39, 0x1, P0 ;  /* 0x0000000704277c11 */ /* 0x000fe200080f0c27 */
        /* <DEDUP_REMOVED lines=17> */
.L_x_3415:
[----:B------:R-:W-:Y:S01]  /*b600*/  ULDC.U8 UR4, c[0x0][0x3f0] ;  /* 0x0000fc0000047ab9 */ /* 0x000fe20000000000 */
[----:B------:R-:W-:Y:S01]  /*b610*/  IMAD R3, R145, -0x80, R151 ;  /* 0xffffff8091037824 */ /* 0x000fe200078e0297 */
[----:B------:R-:W-:Y:S01]  /*b620*/  ISETP.NE.AND P0, PT, RZ, UR4, PT ;  /* 0x00000004ff007c0c */ /* 0x000fe2000bf05270 */
[----:B------:R-:W-:Y:S03]  /*b630*/  BSSY B0, `(.L_x_3416) ;  /* 0x0000543000007945 */ /* 0x000fe60003800000 */
[----:B------:R-:W-:-:S09]  /*b640*/  VIMNMX R3, R3, 0x80, PT ;  /* 0x0000008003037848 */ /* 0x000fd20003fe0100 */
        /* <DEDUP_REMOVED lines=15> */
[----:B------:R-:W-:Y:S06]  /*b740*/  @P0 BRA `(.L_x_3419) ;  /* 0x0000000000900947 */ /* 0x000fec0003800000 */
[C---:B------:R-:W-:Y:S01]  /*b750*/  VIADD R0, R16.reuse, 0x10 ;  /* 0x0000001010007836 */ /* 0x040fe20000000000 */
[----:B------:R-:W-:Y:S01]  /*b760*/  ULDC UR4, c[0x0][0x3d4] ;  /* 0x0000f50000047ab9 */ /* 0x000fe20000000800 */
[C---:B------:R-:W-:Y:S01]  /*b770*/  VIADD R4, R16.reuse, 0x20 ;  /* 0x0000002010047836 */ /* 0x040fe20000000000 */
[C---:B------:R-:W-:Y:S01]  /*b780*/  ISETP.GE.AND P1, PT, R16.reuse, UR4, PT ;  /* 0x0000000410007c0c */ /* 0x040fe2000bf26270 */
[----:B------:R-:W-:Y:S01]  /*b790*/  VIADD R5, R16, 0x30 ;  /* 0x0000003010057836 */ /* 0x000fe20000000000 */
[----:B------:R-:W-:Y:S01]  /*b7a0*/  ISETP.GE.AND P2, PT, R0, UR4, PT ;  /* 0x0000000400007c0c */ /* 0x000fe2000bf46270 */
[----:B------:R-:W-:Y:S01]  /*b7b0*/  VIADD R0, R16, 0x40 ;  /* 0x0000004010007836 */ /* 0x000fe20000000000 */
[----:B------:R-:W-:Y:S01]  /*b7c0*/  ISETP.GE.AND P3, PT, R4, UR4, PT ;  /* 0x0000000404007c0c */ /* 0x000fe2000bf66270 */
[----:B------:R-:W-:Y:S01]  /*b7d0*/  VIADD R6, R16, 0x50 ;  /* 0x0000005010067836 */ /* 0x000fe20000000000 */
[----:B------:R-:W-:Y:S02]  /*b7e0*/  ISETP.GE.AND P4, PT, R5, UR4, PT ;  /* 0x0000000405007c0c */ /* 0x000fe4000bf86270 */
[----:B------:R-:W-:-:S02]  /*b7f0*/  CS2R R30, SRZ ;  /* 0x00000000001e7805 */ /* 0x000fc4000001ff00 */
[----:B------:R-:W-:Y:S02]  /*b800*/  ISETP.GE.AND P5, PT, R0, UR4, PT ;  /* 0x0000000400007c0c */ /* 0x000fe4000bfa6270 */
[----:B------:R-:W-:Y:S02]  /*b810*/  CS2R R28, SRZ ;  /* 0x00000000001c7805 */ /* 0x000fe4000001ff00 */
[----:B------:R-:W-:Y:S02]  /*b820*/  ISETP.GE.AND P6, PT, R6, UR4, PT ;  /* 0x0000000406007c0c */ /* 0x000fe4000bfc6270 */
        /* <DEDUP_REMOVED lines=22> */
.L_x_3419:
[----:B------:R-:W-:Y:S05]  /*b990*/  BSYNC B1 ;  /* 0x0000000000017941 */ /* 0x000fea0003800000 */
.L_x_3418:
[--C-:B0----5:R-:W-:Y:S01]  /*b9a0*/  IMAD.MOV.U32 R25, RZ, RZ, R11.reuse ;  /* 0x000000ffff197224 */ /* 0x121fe200078e000b */
[--C-:B------:R-:W-:Y:S01]  /*b9b0*/  SHF.R.U64 R63, R10, 0x10, R11.reuse ;  /* 0x000000100a3f7819 */ /* 0x100fe2000000120b */
[----:B------:R-:W-:Y:S01]  /*b9c0*/  IMAD.MOV.U32 R45, RZ, RZ, R8 ;  /* 0x000000ffff2d7224 */ /* 0x000fe200078e0008 */
[----:B------:R-:W-:Y:S01]  /*b9d0*/  SHF.R.U32.HI R64, RZ, 0x10, R11 ;  /* 0x00000010ff407819 */ /* 0x000fe2000001160b */
[----:B------:R-:W-:Y:S01]  /*b9e0*/  IMAD.MOV.U32 R43, RZ, RZ, R31 ;  /* 0x000000ffff2b7224 */ /* 0x000fe200078e001f */
[----:B------:R-:W-:Y:S01]  /*b9f0*/  LOP3.LUT R11, R209, 0x18, R22, 0xf8, !PT ;  /* 0x00000018d10b7812 */ /* 0x000fe200078ef816 */
[----:B------:R-:W-:Y:S01]  /*ba00*/  IMAD.MOV.U32 R52, RZ, RZ, R41 ;  /* 0x000000ffff347224 */ /* 0x000fe200078e0029 */
[----:B------:R-:W-:Y:S01]  /*ba10*/  LOP3.LUT P1, RZ, R217, 0x4, RZ, 0xc0, !PT ;  /* 0x00000004d9ff7812 */ /* 0x000fe2000782c0ff */
[----:B------:R-:W-:Y:S01]  /*ba20*/  IMAD.MOV.U32 R42, RZ, RZ, R30 ;  /* 0x000000ffff2a7224 */ /* 0x000fe200078e001e */
[----:B------:R-:W-:Y:S01]  /*ba30*/  LOP3.LUT R0, R11, R210, RZ, 0x3c, !PT ;  /* 0x000000d20b007212 */ /* 0x000fe200078e3cff */
[----:B------:R-:W-:Y:S01]  /*ba40*/  IMAD.MOV.U32 R27, RZ, RZ, R20 ;  /* 0x000000ffff1b7224 */ /* 0x000fe200078e0014 */
[----:B------:R-:W-:Y:S01]  /*ba50*/  SHF.R.U64 R71, R8, 0x10, R9 ;  /* 0x0000001008477819 */ /* 0x000fe20000001209 */
[----:B------:R-:W-:Y:S01]  /*ba60*/  UMOV UR4, 0xffffffff ;  /* 0xffffffff00047882 */ /* 0x000fe20000000000 */
[--C-:B------:R-:W-:Y:S01]  /*ba70*/  SHF.R.U64 R53, R30, 0x10, R31.reuse ;  /* 0x000000101e357819 */ /* 0x100fe2000000121f */
[----:B------:R-:W-:Y:S01]  /*ba80*/  IMAD.IADD R11, R211, 0x1, R0 ;  /* 0x00000001d30b7824 */ /* 0x000fe200078e0200 */
[----:B------:R-:W-:Y:S01]  /*ba90*/  SHF.R.U32.HI R54, RZ, 0x10, R31 ;  /* 0x00000010ff367819 */ /* 0x000fe2000001161f */
[----:B------:R-:W-:Y:S01]  /*baa0*/  IMAD.MOV.U32 R31, RZ, RZ, R28 ;  /* 0x000000ffff1f7224 */ /* 0x000fe200078e001c */
[--C-:B------:R-:W-:Y:S01]  /*bab0*/  SHF.R.U64 R65, R40, 0x10, R41.reuse ;  /* 0x0000001028417819 */ /* 0x100fe20000001229 */
[----:B------:R-:W-:Y:S01]  /*bac0*/  IMAD R8, R11, 0x2, R18 ;  /* 0x000000020b087824 */ /* 0x000fe200078e0212 */
[----:B------:R-:W-:Y:S01]  /*bad0*/  SHF.R.U32.HI R66, RZ, 0x10, R41 ;  /* 0x00000010ff427819 */ /* 0x000fe20000011629 */
[----:B------:R-:W-:Y:S01]  /*bae0*/  IMAD.MOV.U32 R41, RZ, RZ, R6 ;  /* 0x000000ffff297224 */ /* 0x000fe200078e0006 */
[--C-:B------:R-:W-:Y:S01]  /*baf0*/  SHF.R.U64 R55, R28, 0x10, R29.reuse ;  /* 0x000000101c377819 */ /* 0x100fe2000000121d */
[----:B------:R-:W-:Y:S01]  /*bb00*/  IMAD.MOV.U32 R30, RZ, RZ, R29 ;  /* 0x000000ffff1e7224 */ /* 0x000fe200078e001d */
[----:B------:R-:W-:Y:S01]  /*bb10*/  SHF.R.U64 R73, R6, 0x10, R7 ;  /* 0x0000001006497819 */ /* 0x000fe20000001207 */
[----:B------:R-:W-:Y:S01]  /*bb20*/  IMAD.MOV.U32 R28, RZ, RZ, R21 ;  /* 0x000000ffff1c7224 */ /* 0x000fe200078e0015 */
[----:B------:R-:W-:Y:S01]  /*bb30*/  SHF.R.U32.HI R56, RZ, 0x10, R29 ;  /* 0x00000010ff387819 */ /* 0x000fe2000001161d */
[----:B------:R-:W-:Y:S01]  /*bb40*/  VIADD R6, R8, 0x15400 ;  /* 0x0001540008067836 */ /* 0x000fe20000000000 */
[----:B------:R-:W-:Y:S01]  /*bb50*/  SHF.R.U64 R57, R20, 0x10, R21 ;  /* 0x0000001014397819 */ /* 0x000fe20000001215 */
[----:B------:R-:W-:Y:S01]  /*bb60*/  IMAD.MOV.U32 R44, RZ, RZ, R7 ;  /* 0x000000ffff2c7224 */ /* 0x000fe200078e0007 */
[----:B------:R-:W-:Y:S01]  /*bb70*/  SHF.R.U32.HI R58, RZ, 0x10, R21 ;  /* 0x00000010ff3a7819 */ /* 0x000fe20000011615 */
[----:B------:R-:W-:Y:S01]  /*bb80*/  VIADD R0, R8, 0x15440 ;  /* 0x0001544008007836 */ /* 0x000fe20000000000 */
[----:B------:R-:W-:Y:S01]  /*bb90*/  SHF.R.U32.HI R74, RZ, 0x10, R7 ;  /* 0x00000010ff4a7819 */ /* 0x000fe20000011607 */
[----:B------:R-:W-:Y:S01]  /*bba0*/  IMAD.MOV.U32 R51, RZ, RZ, R40 ;  /* 0x000000ffff337224 */ /* 0x000fe200078e0028 */
[--C-:B------:R-:W-:Y:S01]  /*bbb0*/  SHF.R.U64 R67, R34, 0x10, R35.reuse ;  /* 0x0000001022437819 */ /* 0x100fe20000001223 */
[--C-:B------:R-:W-:Y:S01]  /*bbc0*/  IMAD.MOV.U32 R50, RZ, RZ, R35.reuse ;  /* 0x000000ffff327224 */ /* 0x100fe200078e0023 */
[----:B------:R-:W-:Y:S01]  /*bbd0*/  SHF.R.U32.HI R68, RZ, 0x10, R35 ;  /* 0x00000010ff447819 */ /* 0x000fe20000011623 */
[----:B------:R-:W-:Y:S01]  /*bbe0*/  IMAD.MOV.U32 R47, RZ, RZ, R32 ;  /* 0x000000ffff2f7224 */ /* 0x000fe200078e0020 */
[----:B------:R-:W-:Y:S01]  /*bbf0*/  SHF.R.U64 R69, R32, 0x10, R33 ;  /* 0x0000001020457819 */ /* 0x000fe20000001221 */
[----:B------:R-:W-:Y:S01]  /*bc00*/  IMAD.MOV.U32 R7, RZ, RZ, R4 ;  /* 0x000000ffff077224 */ /* 0x000fe200078e0004 */
[----:B------:R-:W-:Y:S01]  /*bc10*/  SHF.R.U64 R75, R4, 0x10, R5 ;  /* 0x00000010044b7819 */ /* 0x000fe20000001205 */
[----:B------:R-:W-:Y:S01]  /*bc20*/  @P1 VIADD R0, R6, 0xffffffc0 ;  /* 0xffffffc006001836 */ /* 0x000fe20000000000 */
[--C-:B------:R-:W-:Y:S01]  /*bc30*/  SHF.R.U64 R59, R14, 0x10, R15.reuse ;  /* 0x000000100e3b7819 */ /* 0x100fe2000000120f */
[----:B------:R-:W-:Y:S01]  /*bc40*/  IMAD.MOV.U32 R21, RZ, RZ, R14 ;  /* 0x000000ffff157224 */ /* 0x000fe200078e000e */
[--C-:B------:R-:W-:Y:S01]  /*bc50*/  SHF.R.U32.HI R60, RZ, 0x10, R15.reuse ;  /* 0x00000010ff3c7819 */ /* 0x100fe2000001160f */
[----:B------:R-:W-:Y:S01]  /*bc60*/  IMAD.MOV.U32 R24, RZ, RZ, R15 ;  /* 0x000000ffff187224 */ /* 0x000fe200078e000f */
[--C-:B------:R-:W-:Y:S01]  /*bc70*/  SHF.R.U64 R61, R12, 0x10, R13.reuse ;  /* 0x000000100c3d7819 */ /* 0x100fe2000000120d */
[----:B------:R-:W-:Y:S01]  /*bc80*/  IMAD.MOV.U32 R26, RZ, RZ, R12 ;  /* 0x000000ffff1a7224 */ /* 0x000fe200078e000c */
[--C-:B------:R-:W-:Y:S01]  /*bc90*/  SHF.R.U32.HI R62, RZ, 0x10, R13.reuse ;  /* 0x00000010ff3e7819 */ /* 0x100fe2000001160d */
[----:B------:R-:W-:Y:S01]  /*bca0*/  IMAD.MOV.U32 R29, RZ, RZ, R13 ;  /* 0x000000ffff1d7224 */ /* 0x000fe200078e000d */
[----:B------:R-:W-:Y:S01]  /*bcb0*/  SHF.R.U32.HI R70, RZ, 0x10, R33 ;  /* 0x00000010ff467819 */ /* 0x000fe20000011621 */
[----:B------:R-:W-:Y:S01]  /*bcc0*/  IMAD.MOV.U32 R20, RZ, RZ, R10 ;  /* 0x000000ffff147224 */ /* 0x000fe200078e000a */
[----:B------:R-:W-:Y:S01]  /*bcd0*/  SHF.R.U32.HI R72, RZ, 0x10, R9 ;  /* 0x00000010ff487819 */ /* 0x000fe20000011609 */
[----:B------:R-:W-:Y:S01]  /*bce0*/  IMAD.MOV.U32 R49, RZ, RZ, R34 ;  /* 0x000000ffff317224 */ /* 0x000fe200078e0022 */
[----:B------:R-:W-:Y:S01]  /*bcf0*/  SHF.R.U32.HI R76, RZ, 0x10, R5 ;  /* 0x00000010ff4c7819 */ /* 0x000fe20000011605 */
        /* <DEDUP_REMOVED lines=8> */
[----:B------:R-:W-:Y:S02]  /*bd80*/  PRMT R28, R28, 0x5410, R58 ;  /* 0x000054101c1c7816 */ /* 0x000fe4000000003a */
[----:B------:R-:W-:Y:S01]  /*bd90*/  LEA.HI R4, R225, R225, RZ, 0x1 ;  /* 0x000000e1e1047211 */ /* 0x000fe200078f08ff */
[----:B------:R-:W-:Y:S06]  /*bda0*/  BRA.DIV UR4, `(.L_x_3420) ;  /* 0x00000186044c7947 */ /* 0x000fec000b800000 */
.L_x_3621:
[----:B------:R-:W-:Y:S01]  /*bdb0*/  UMOV UR4, 0xffffffff ;  /* 0xffffffff00047882 */ /* 0x000fe20000000000 */
[----:B------:R-:W-:Y:S02]  /*bdc0*/  LOP3.LUT R4, R4, 0xfffffffe, RZ, 0xc0, !PT ;  /* 0xfffffffe04047812 */ /* 0x000fe400078ec0ff */
[----:B------:R-:W-:Y:S05]  /*bdd0*/  BRA.DIV UR4, `(.L_x_3421) ;  /* 0x0000018604687947 */ /* 0x000fea000b800000 */
.L_x_3624:
[----:B------:R-:W-:Y:S01]  /*bde0*/  UMOV UR4, 0xffffffff ;  /* 0xffffffff00047882 */ /* 0x000fe20000000000 */
[----:B------:R-:W-:Y:S02]  /*bdf0*/  IMAD.IADD R4, R225, 0x1, -R4 ;  /* 0x00000001e1047824 */ /* 0x000fe400078e0a04 */
[----:B------:R-:W-:Y:S05]  /*be00*/  BRA.DIV UR4, `(.L_x_3422) ;  /* 0x0000018604847947 */ /* 0x000fea000b800000 */
.L_x_3627:
[----:B------:R-:W-:Y:S01]  /*be10*/  UMOV UR4, 0xffffffff ;  /* 0xffffffff00047882 */ /* 0x000fe20000000000 */
[----:B------:R-:W-:Y:S02]  /*be20*/  SHF.L.U32 R5, R4, 0x1f, RZ ;  /* 0x0000001f04057819 */ /* 0x000fe400000006ff */
[----:B------:R-:W-:Y:S05]  /*be30*/  BRA.DIV UR4, `(.L_x_3423) ;  /* 0x0000018604a07947 */ /* 0x000fea000b800000 */
.L_x_3630:
[----:B------:R-:W0:Y:S01]  /*be40*/  SYNCS.PHASECHK.TRANS64.TRYWAIT P1, [R18+URZ+0x36800], R5 ;  /* 0x03680005120075a7 */ /* 0x000e22000802017f */
        /* <DEDUP_REMOVED lines=20> */
.L_x_3631:
[----:B------:R-:W-:Y:S05]  /*bf90*/  BSYNC B1 ;  /* 0x0000000000017941 */ /* 0x000fea0003800000 */
.L_x_3424:
[----:B------:R-:W-:Y:S01]  /*bfa0*/  BSSY B1, `(.L_x_3426) ;  /* 0x0000103000017945 */ /* 0x000fe20003800000 */
[----:B------:R-:W-:-:S03]  /*bfb0*/  IMAD.MOV.U32 R36, RZ, RZ, R6 ;  /* 0x000000ffff247224 */ /* 0x000fc600078e0006 */
[----:B------:R-:W-:Y:S05]  /*bfc0*/  @P0 BRA `(.L_x_3427) ;  /* 0x0000001000000947 */ /* 0x000fea0003800000 */
[----:B0-----:R-:W0:Y:S01]  /*bfd0*/  LDC R5, c[0x0][0x3d4] ;  /* 0x0000f500ff057b82 */ /* 0x001e220000000800 */
[C---:B------:R-:W-:Y:S01]  /*bfe0*/  VIADD R4, R16.reuse, 0x10 ;  /* 0x0000001010047836 */ /* 0x040fe20000000000 */
[----:B------:R-:W-:Y:S01]  /*bff0*/  BSSY B2, `(.L_x_3428) ;  /* 0x0000032000027945 */ /* 0x000fe20003800000 */
[C---:B------:R-:W-:Y:S02]  /*c000*/  VIADD R6, R16.reuse, 0x20 ;  /* 0x0000002010067836 */ /* 0x040fe40000000000 */
[C---:B------:R-:W-:Y:S01]  /*c010*/  VIADD R40, R16.reuse, 0x30 ;  /* 0x0000003010287836 */ /* 0x040fe20000000000 */
[-C--:B0-----:R-:W-:Y:S02]  /*c020*/  ISETP.GE.AND P0, PT, R16, R5.reuse, PT ;  /* 0x000000051000720c */ /* 0x081fe40003f06270 */
[-C--:B------:R-:W-:Y:S01]  /*c030*/  ISETP.GE.AND P1, PT, R4, R5.reuse, PT ;  /* 0x000000050400720c */ /* 0x080fe20003f26270 */
[----:B------:R-:W-:Y:S01]  /*c040*/  VIADD R4, R16, 0x40 ;  /* 0x0000004010047836 */ /* 0x000fe20000000000 */
[-C--:B------:R-:W-:Y:S01]  /*c050*/  ISETP.GE.AND P2, PT, R6, R5.reuse, PT ;  /* 0x000000050600720c */ /* 0x080fe20003f46270 */
[----:B------:R-:W-:Y:S01]  /*c060*/  VIADD R6, R16, 0x50 ;  /* 0x0000005010067836 */ /* 0x000fe20000000000 */
[----:B------:R-:W-:-:S02]  /*c070*/  ISETP.GE.AND P3, PT, R40, R5, PT ;  /* 0x000000052800720c */ /* 0x000fc40003f66270 */
[-C--:B------:R-:W-:Y:S02]  /*c080*/  ISETP.GE.AND P4, PT, R4, R5.reuse, PT ;  /* 0x000000050400720c */ /* 0x080fe40003f86270 */
[----:B------:R-:W-:-:S03]  /*c090*/  ISETP.GE.AND P5, PT, R6, R5, PT ;  /* 0x000000050600720c */ /* 0x000fc60003fa6270 */
[----:B------:R-:W-:Y:S10]  /*c0a0*/  @P0 BRA `(.L_x_3429) ;  /* 0x0000000000980947 */ /* 0x000ff40003800000 */
        /* <DEDUP_REMOVED lines=16> */
[-C--:B------:R-:W-:Y:S01]  /*c1b0*/  FMUL.FTZ R49, R5, R44.reuse ;  /* 0x0000002c05317220 */ /* 0x080fe20000410000 */
[----:B------:R-:W-:Y:S01]  /*c1c0*/  LOP3.LUT R7, R7, 0xffff0000, RZ, 0xc0, !PT ;  /* 0xffff000007077812 */ /* 0x000fe200078ec0ff */
[----:B------:R-:W-:Y:S01]  /*c1d0*/  FFMA.FTZ R45, R39, R45, R4 ;  /* 0x0000002d272d7223 */ /* 0x000fe20000010004 */
        /* <DEDUP_REMOVED lines=19> */
.L_x_3429:
[----:B------:R-:W-:Y:S05]  /*c310*/  BSYNC B2 ;  /* 0x0000000000027941 */ /* 0x000fea0003800000 */
.L_x_3428:
[----:B------:R-:W-:Y:S04]  /*c320*/  BSSY B2, `(.L_x_3430) ;  /* 0x0000028000027945 */ /* 0x000fe80003800000 */
[----:B------:R-:W-:Y:S05]  /*c330*/  @P1 BRA `(.L_x_3431) ;  /* 0x0000000000981947 */ /* 0x000fea0003800000 */
[----:B0-----:R-:W0:Y:S01]  /*c340*/  LDS.128 R4, [R0] ;  /* 0x0000000000047984 */ /* 0x001e220000000c00 */
        /* <DEDUP_REMOVED lines=37> */
.L_x_3431:
[----:B------:R-:W-:Y:S05]  /*c5a0*/  BSYNC B2 ;  /* 0x0000000000027941 */ /* 0x000fea0003800000 */
.L_x_3430:
[----:B------:R-:W-:Y:S04]  /*c5b0*/  BSSY B2, `(.L_x_3432) ;  /* 0x0000028000027945 */ /* 0x000fe80003800000 */
[----:B------:R-:W-:Y:S05]  /*c5c0*/  @P2 BRA `(.L_x_3433) ;  /* 0x0000000000982947 */ /* 0x000fea0003800000 */
[----:B01----:R-:W0:Y:S01]  /*c5d0*/  LDS.128 R4, [R8+0x19400] ;  /* 0x0194000008047984 */ /* 0x003e220000000c00 */
[----:B------:R-:W-:Y:S01]  /*c5e0*/  IMAD.U32 R45, R29, 0x10000, RZ ;  /* 0x000100001d2d7824 */ /* 0x000fe200078e00ff */
[C---:B------:R-:W-:Y:S01]  /*c5f0*/  LOP3.LUT R44, R27.reuse, 0xffff0000, RZ, 0xc0, !PT ;  /* 0xffff00001b2c7812 */ /* 0x040fe200078ec0ff */
[----:B------:R-:W-:Y:S01]  /*c600*/  IMAD.U32 R43, R27, 0x10000, RZ ;  /* 0x000100001b2b7824 */ /* 0x000fe200078e00ff */
        /* <DEDUP_REMOVED lines=8> */
[C---:B------:R-:W-:Y:S01]  /*c690*/  FMUL.FTZ R48, R4.reuse, R45 ;  /* 0x0000002d04307220 */ /* 0x040fe20000410000 */
[-C--:B------:R-:W-:Y:S01]  /*c6a0*/  FMUL.FTZ R4, R4, R43.reuse ;  /* 0x0000002b04047220 */ /* 0x080fe20000410000 */
[C---:B------:R-:W-:Y:S01]  /*c6b0*/  FMUL.FTZ R47, R5.reuse, R46 ;  /* 0x0000002e052f7220 */ /* 0x040fe20000410000 */
[----:B------:R-:W-:Y:S01]  /*c6c0*/  FMUL.FTZ R49, R5, R44 ;  /* 0x0000002c05317220 */ /* 0x000fe20000410000 */
[----:B------:R-:W-:Y:S01]  /*c6d0*/  FFMA.FTZ R48, R39, R43, -R48 ;  /* 0x0000002b27307223 */ /* 0x000fe20000010830 */
[----:B------:R-:W-:Y:S01]  /*c6e0*/  LOP3.LUT R7, R7, 0xffff0000, RZ, 0xc0, !PT ;  /* 0xffff000007077812 */ /* 0x000fe200078ec0ff */
[----:B------:R-:W-:Y:S01]  /*c6f0*/  FFMA.FTZ R45, R39, R45, R4 ;  /* 0x0000002d272d7223 */ /* 0x000fe20000010004 */
[C---:B------:R-:W-:Y:S01]  /*c700*/  LOP3.LUT R43, R30.reuse, 0xffff0000, RZ, 0xc0, !PT ;  /* 0xffff00001e2b7812 */ /* 0x040fe200078ec0ff */
[----:B------:R-:W-:Y:S01]  /*c710*/  IMAD.U32 R39, R30, 0x10000, RZ ;  /* 0x000100001e277824 */ /* 0x000fe200078e00ff */
[C---:B------:R-:W-:Y:S01]  /*c720*/  LOP3.LUT R5, R28.reuse, 0xffff0000, RZ, 0xc0, !PT ;  /* 0xffff00001c057812 */ /* 0x040fe200078ec0ff */
[----:B------:R-:W-:-:S02]  /*c730*/  IMAD.U32 R4, R28, 0x10000, RZ ;  /* 0x000100001c047824 */ /* 0x000fc400078e00ff */
        /* <DEDUP_REMOVED lines=15> */
.L_x_3433:
[----:B------:R-:W-:Y:S05]  /*c830*/  BSYNC B2 ;  /* 0x0000000000027941 */ /* 0x000fea0003800000 */
.L_x_3432:
[----:B------:R-:W-:Y:S04]  /*c840*/  BSSY B2, `(.L_x_3434) ;  /* 0x0000028000027945 */ /* 0x000fe80003800000 */
        /* <DEDUP_REMOVED lines=39> */
.L_x_3435:
[----:B------:R-:W-:Y:S05]  /*cac0*/  BSYNC B2 ;  /* 0x0000000000027941 */ /* 0x000fea0003800000 */
.L_x_3434:
[----:B------:R-:W-:Y:S04]  /*cad0*/  BSSY B2, `(.L_x_3436) ;  /* 0x0000028000027945 */ /* 0x000fe80003800000 */
[----:B------:R-:W-:Y:S05]  /*cae0*/  @P4 BRA `(.L_x_3437) ;  /* 0x0000000000984947 */ /* 0x000fea0003800000 */
[----:B0123--:R-:W0:Y:S01]  /*caf0*/  LDS.128 R4, [R8+0x1d400] ;  /* 0x01d4000008047984 */ /* 0x00fe220000000c00 */
        /* <DEDUP_REMOVED lines=37> */
.L_x_3437:
[----:B------:R-:W-:Y:S05]  /*cd50*/  BSYNC B2 ;  /* 0x0000000000027941 */ /* 0x000fea0003800000 */
.L_x_3436:
[----:B------:R-:W-:Y:S05]  /*cd60*/  @P5 BRA `(.L_x_3427) ;  /* 0x0000000000985947 */ /* 0x000fea0003800000 */
[----:B01234-:R-:W0:Y:S01]  /*cd70*/  LDS.128 R4, [R0+0x8000] ;  /* 0x0080000000047984 */ /* 0x01fe220000000c00 */
        /* <DEDUP_REMOVED lines=37> */
.L_x_3427:
[----:B------:R-:W-:Y:S05]  /*cfd0*/  BSYNC B1 ;  /* 0x0000000000017941 */ /* 0x000fea0003800000 */
.L_x_3426:
[----:B------:R-:W-:-:S13]  /*cfe0*/  ISETP.GE.AND P0, PT, R224, R3, PT ;  /* 0x00000003e000720c */ /* 0x000fda0003f06270 */
[----:B------:R-:W-:Y:S05]  /*cff0*/  @P0 BRA `(.L_x_3438) ;  /* 0x0000003800980947 */ /* 0x000fea0003800000 */
[----:B------:R-:W5:Y:S01]  /*d000*/  LDC R3, c[0x0][0x3d4] ;  /* 0x0000f500ff037b82 */ /* 0x000f620000000800 */
[C---:B01234-:R-:W-:Y:S01]  /*d010*/  VIADD R4, R16.reuse, 0x10 ;  /* 0x0000001010047836 */ /* 0x05ffe20000000000 */
[----:B------:R-:W-:Y:S01]  /*d020*/  BSSY B1, `(.L_x_3439) ;  /* 0x0000032000017945 */ /* 0x000fe20003800000 */
[C---:B------:R-:W-:Y:S02]  /*d030*/  VIADD R6, R16.reuse, 0x20 ;  /* 0x0000002010067836 */ /* 0x040fe40000000000 */
[C---:B------:R-:W-:Y:S01]  /*d040*/  VIADD R40, R16.reuse, 0x30 ;  /* 0x0000003010287836 */ /* 0x040fe20000000000 */
[-C--:B-----5:R-:W-:Y:S02]  /*d050*/  ISETP.GE.AND P0, PT, R16, R3.reuse, PT ;  /* 0x000000031000720c */ /* 0x0a0fe40003f06270 */
        /* <DEDUP_REMOVED lines=24> */
[----:B------:R-:W-:Y:S01]  /*d1e0*/  FFMA.FTZ R4, R41, R3, -R40 ;  /* 0x0000000329047223 */ /* 0x000fe20000010828 */
[----:B------:R-:W-:Y:S01]  /*d1f0*/  FMUL.FTZ R40, R43, R5 ;  /* 0x000000052b287220 */ /* 0x000fe20000410000 */
[----:B------:R-:W-:Y:S01]  /*d200*/  FFMA.FTZ R3, R45, R3, R42 ;  /* 0x000000032d037223 */ /* 0x000fe2000001002a */
        /* <DEDUP_REMOVED lines=17> */
[----:B------:R-:W-:-:S05]  /*d320*/  F2FP.BF16.F32.PACK_AB R7, R44, R7 ;  /* 0x000000072c07723e */ /* 0x000fca00000010ff */
[----:B------:R0:W-:Y:S02]  /*d330*/  STS.128 [R8+0x17400], R4 ;  /* 0x0174000408007388 */ /* 0x0001e40000000c00 */
.L_x_3440:
[----:B------:R-:W-:Y:S05]  /*d340*/  BSYNC B1 ;  /* 0x0000000000017941 */ /* 0x000fea0003800000 */
.L_x_3439:
[----:B------:R-:W-:Y:S04]  /*d350*/  BSSY B1, `(.L_x_3441) ;  /* 0x0000028000017945 */ /* 0x000fe80003800000 */
[----:B------:R-:W-:Y:S05]  /*d360*/  @P1 BRA `(.L_x_3442) ;  /* 0x0000000000981947 */ /* 0x000fea0003800000 */
[----:B0-----:R-:W0:Y:S01]  /*d370*/  LDS.128 R4, [R0+0x2000] ;  /* 0x0020000000047984 */ /* 0x001e220000000c00 */
        /* <DEDUP_REMOVED lines=37> */
.L_x_3442:
[----:B------:R-:W-:Y:S05]  /*d5d0*/  BSYNC B1 ;  /* 0x0000000000017941 */ /* 0x000fea0003800000 */
.L_x_3441:
[----:B------:R-:W-:Y:S04]  /*d5e0*/  BSSY B1, `(.L_x_3443) ;  /* 0x0000028000017945 */ /* 0x000fe80003800000 */
[----:B------:R-:W-:Y:S05]  /*d5f0*/  @P2 BRA `(.L_x_3444) ;  /* 0x0000000000982947 */ /* 0x000fea0003800000 */
[----:B01----:R-:W0:Y:S01]  /*d600*/  LDS.128 R4, [R8+0x1b400] ;  /* 0x01b4000008047984 */ /* 0x003e220000000c00 */
        /* <DEDUP_REMOVED lines=37> */
.L_x_3444:
[----:B------:R-:W-:Y:S05]  /*d860*/  BSYNC B1 ;  /* 0x0000000000017941 */ /* 0x000fea0003800000 */
.L_x_3443:
[----:B------:R-:W-:Y:S04]  /*d870*/  BSSY B1, `(.L_x_3445) ;  /* 0x0000028000017945 */ /* 0x000fe80003800000 */
[----:B------:R-:W-:Y:S05]  /*d880*/  @P3 BRA `(.L_x_3446) ;  /* 0x0000000000983947 */ /* 0x000fea0003800000 */
[----:B012---:R-:W0:Y:S01]  /*d890*/  LDS.128 R4, [R0+0x6000] ;  /* 0x0060000000047984 */ /* 0x007e220000000c00 */
        /* <DEDUP_REMOVED lines=21> */
[C---:B------:R-:W-:Y:S01]  /*d9f0*/  SHF.L.U32 R29, R24.reuse, 0x10, RZ ;  /* 0x00000010181d7819 */ /* 0x040fe200000006ff */
[----:B------:R-:W-:Y:S01]  /*da00*/  FFMA.FTZ R28, R35, R27, R28 ;  /* 0x0000001b231c7223 */ /* 0x000fe2000001001c */
[----:B------:R-:W-:Y:S01]  /*da10*/  LOP3.LUT R31, R24, 0xffff0000, RZ, 0xc0, !PT ;  /* 0xffff0000181f7812 */ /* 0x000fe200078ec0ff */
[-C--:B------:R-:W-:Y:S01]  /*da20*/  FMUL.FTZ R24, R33, R6.reuse ;  /* 0x0000000621187220 */ /* 0x080fe20000410000 */
[-C--:B------:R-:W-:Y:S01]  /*da30*/  FMUL.FTZ R30, R37, R7.reuse ;  /* 0x00000007251e7220 */ /* 0x080fe20000410000 */
[----:B------:R-:W-:Y:S01]  /*da40*/  FMUL.FTZ R26, R29, R6 ;  /* 0x000000061d1a7220 */ /* 0x000fe20000410000 */
[----:B------:R-:W-:Y:S01]  /*da50*/  F2FP.BF16.F32.PACK_AB R4, R3, R4 ;  /* 0x000000040304723e */ /* 0x000fe200000010ff */
[----:B------:R-:W-:Y:S01]  /*da60*/  FMUL.FTZ R32, R31, R7 ;  /* 0x000000071f207220 */ /* 0x000fe20000410000 */
        /* <DEDUP_REMOVED lines=8> */
.L_x_3446:
[----:B------:R-:W-:Y:S05]  /*daf0*/  BSYNC B1 ;  /* 0x0000000000017941 */ /* 0x000fea0003800000 */
.L_x_3445:
[----:B------:R-:W-:Y:S04]  /*db00*/  BSSY B1, `(.L_x_3447) ;  /* 0x0000028000017945 */ /* 0x000fe80003800000 */
[----:B------:R-:W-:Y:S05]  /*db10*/  @P4 BRA `(.L_x_3448) ;  /* 0x0000000000984947 */ /* 0x000fea0003800000 */
[----:B0123--:R-:W0:Y:S01]  /*db20*/  LDS.128 R4, [R8+0x1f400] ;  /* 0x01f4000008047984 */ /* 0x00fe220000000c00 */
        /* <DEDUP_REMOVED lines=37> */
.L_x_3448:
[----:B------:R-:W-:Y:S05]  /*dd80*/  BSYNC B1 ;  /* 0x0000000000017941 */ /* 0x000fea0003800000 */
.L_x_3447:
[----:B------:R-:W-:Y:S05]  /*dd90*/  @P5 BRA `(.L_x_3438) ;  /* 0x0000002c00305947 */ /* 0x000fea0003800000 */
[----:B01234-:R-:W0:Y:S01]  /*dda0*/  LDS.128 R4, [R0+0xa000] ;  /* 0x00a0000000047984 */ /* 0x01fe220000000c00 */
[C---:B------:R-:W-:Y:S01]  /*ddb0*/  IMAD.U32 R21, R11.reuse, 0x10000, RZ ;  /* 0x000100000b157824 */ /* 0x040fe200078e00ff */
[----:B------:R-:W-:Y:S01]  /*ddc0*/  LOP3.LUT R26, R11, 0xffff0000, RZ, 0xc0, !PT ;  /* 0xffff00000b1a7812 */ /* 0x000fe200078ec0ff */
        /* <DEDUP_REMOVED lines=17> */
[----:B------:R-:W-:Y:S01]  /*dee0*/  LOP3.LUT R7, R7, 0xffff0000, RZ, 0xc0, !PT ;  /* 0xffff000007077812 */ /* 0x000fe200078ec0ff */
[----:B------:R-:W-:Y:S01]  /*def0*/  FFMA.FTZ R5, R24, R8, -R13 ;  /* 0x0000000818057223 */ /* 0x000fe2000001080d */
[C---:B------:R-:W-:Y:S01]  /*df00*/  LOP3.LUT R21, R10.reuse, 0xffff0000, RZ, 0xc0, !PT ;  /* 0xffff00000a157812 */ /* 0x040fe200078ec0ff */
[----:B------:R-:W-:Y:S02]  /*df10*/  IMAD.U32 R13, R10, 0x10000, RZ ;  /* 0x000100000a0d7824 */ /* 0x000fe400078e00ff */
[----:B------:R-:W-:Y:S01]  /*df20*/  FMUL.FTZ R10, R25, R6 ;  /* 0x00000006190a7220 */ /* 0x000fe20000410000 */
[-C--:B------:R-:W-:Y:S01]  /*df30*/  FMUL.FTZ R14, R27, R7.reuse ;  /* 0x000000071b0e7220 */ /* 0x080fe20000410000 */
[----:B------:R-:W-:Y:S01]  /*df40*/  FFMA.FTZ R8, R26, R8, R15 ;  /* 0x000000081a087223 */ /* 0x000fe2000001000f */
        /* <DEDUP_REMOVED lines=12> */
.L_x_3417:
        /* <DEDUP_REMOVED lines=31> */
[----:B------:R0:W5:Y:S04]  /*e200*/  @!P0 LDG.E.128 R24, desc[UR60][R40.64] ;  /* 0x0000003c28188981 */ /* 0x000168000c1e1d00 */
[----:B------:R0:W5:Y:S04]  /*e210*/  @!P2 LDG.E.128 R28, desc[UR60][R40.64+0x40] ;  /* 0x0000403c281ca981 */ /* 0x000168000c1e1d00 */
[----:B------:R0:W5:Y:S04]  /*e220*/  @!P3 LDG.E.128 R32, desc[UR60][R40.64+0x80] ;  /* 0x0000803c2820b981 */ /* 0x000168000c1e1d00 */
[----:B------:R0:W5:Y:S04]  /*e230*/  @!P0 LDG.E.128 R4, desc[UR60][R42.64] ;  /* 0x0000003c2a048981 */ /* 0x000168000c1e1d00 */
[----:B------:R0:W5:Y:S04]  /*e240*/  @!P2 LDG.E.128 R8, desc[UR60][R42.64+0x40] ;  /* 0x0000403c2a08a981 */ /* 0x000168000c1e1d00 */
[----:B------:R0:W5:Y:S02]  /*e250*/  @!P3 LDG.E.128 R12, desc[UR60][R42.64+0x80] ;  /* 0x0000803c2a0cb981 */ /* 0x000164000c1e1d00 */
.L_x_3450:
[----:B------:R-:W-:Y:S05]  /*e260*/  BSYNC B1 ;  /* 0x0000000000017941 */ /* 0x000fea0003800000 */
.L_x_3449:
[--C-:B0----5:R-:W-:Y:S01]  /*e270*/  IMAD.MOV.U32 R41, RZ, RZ, R25.reuse ;  /* 0x000000ffff297224 */ /* 0x121fe200078e0019 */
[----:B------:R-:W-:Y:S01]  /*e280*/  SHF.R.U64 R48, R24, 0x10, R25 ;  /* 0x0000001018307819 */ /* 0x000fe20000001219 */
[----:B------:R-:W-:Y:S01]  /*e290*/  IMAD.MOV.U32 R42, RZ, RZ, R27 ;  /* 0x000000ffff2a7224 */ /* 0x000fe200078e001b */
[----:B------:R-:W-:Y:S01]  /*e2a0*/  SHF.R.U32.HI R49, RZ, 0x10, R25 ;  /* 0x00000010ff317819 */ /* 0x000fe20000011619 */
[----:B------:R-:W-:Y:S01]  /*e2b0*/  IMAD.MOV.U32 R25, RZ, RZ, R26 ;  /* 0x000000ffff197224 */ /* 0x000fe200078e001a */
[--C-:B------:R-:W-:Y:S01]  /*e2c0*/  SHF.R.U64 R50, R26, 0x10, R27.reuse ;  /* 0x000000101a327819 */ /* 0x100fe2000000121b */
[----:B------:R-:W-:Y:S01]  /*e2d0*/  IMAD.MOV.U32 R26, RZ, RZ, R28 ;  /* 0x000000ffff1a7224 */ /* 0x000fe200078e001c */
[----:B------:R-:W-:Y:S01]  /*e2e0*/  SHF.R.U32.HI R51, RZ, 0x10, R27 ;  /* 0x00000010ff337819 */ /* 0x000fe2000001161b */
[--C-:B------:R-:W-:Y:S01]  /*e2f0*/  IMAD.MOV.U32 R27, RZ, RZ, R29.reuse ;  /* 0x000000ffff1b7224 */ /* 0x100fe200078e001d */
[----:B------:R-:W-:Y:S01]  /*e300*/  SHF.R.U64 R52, R28, 0x10, R29 ;  /* 0x000000101c347819 */ /* 0x000fe2000000121d */
[--C-:B------:R-:W-:Y:S01]  /*e310*/  IMAD.MOV.U32 R47, RZ, RZ, R35.reuse ;  /* 0x000000ffff2f7224 */ /* 0x100fe200078e0023 */
[--C-:B------:R-:W-:Y:S01]  /*e320*/  SHF.R.U64 R58, R34, 0x10, R35.reuse ;  /* 0x00000010223a7819 */ /* 0x100fe20000001223 */
[----:B------:R-:W-:Y:S01]  /*e330*/  IMAD.MOV.U32 R0, RZ, RZ, R24 ;  /* 0x000000ffff007224 */ /* 0x000fe200078e0018 */
[----:B------:R-:W-:Y:S01]  /*e340*/  SHF.R.U32.HI R59, RZ, 0x10, R35 ;  /* 0x00000010ff3b7819 */ /* 0x000fe20000011623 */
[----:B------:R-:W-:Y:S01]  /*e350*/  IMAD.MOV.U32 R28, RZ, RZ, R30 ;  /* 0x000000ffff1c7224 */ /* 0x000fe200078e001e */
[----:B------:R-:W-:Y:S01]  /*e360*/  PRMT R35, R25, 0x5410, R50 ;  /* 0x0000541019237816 */ /* 0x000fe20000000032 */
[----:B------:R-:W-:Y:S01]  /*e370*/  IMAD.MOV.U32 R43, RZ, RZ, R31 ;  /* 0x000000ffff2b7224 */ /* 0x000fe200078e001f */
[----:B------:R-:W-:Y:S01]  /*e380*/  PRMT R25, R26, 0x5410, R52 ;  /* 0x000054101a197816 */ /* 0x000fe20000000034 */
[----:B------:R-:W-:Y:S01]  /*e390*/  UMOV UR4, 0xffffffff ;  /* 0xffffffff00047882 */ /* 0x000fe20000000000 */
[----:B------:R-:W-:Y:S01]  /*e3a0*/  SHF.R.U32.HI R53, RZ, 0x10, R29 ;  /* 0x00000010ff357819 */ /* 0x000fe2000001161d */
[----:B------:R-:W-:Y:S01]  /*e3b0*/  IMAD.MOV.U32 R45, RZ, RZ, R33 ;  /* 0x000000ffff2d7224 */ /* 0x000fe200078e0021 */
[----:B------:R-:W-:Y:S01]  /*e3c0*/  PRMT R26, R27, 0x7610, R26 ;  /* 0x000076101b1a7816 */ /* 0x000fe2000000001a */
[----:B------:R-:W-:Y:S01]  /*e3d0*/  IMAD.MOV.U32 R44, RZ, RZ, R32 ;  /* 0x000000ffff2c7224 */ /* 0x000fe200078e0020 */
[--C-:B------:R-:W-:Y:S01]  /*e3e0*/  SHF.R.U64 R54, R30, 0x10, R31.reuse ;  /* 0x000000101e367819 */ /* 0x100fe2000000121f */
[----:B------:R-:W-:Y:S01]  /*e3f0*/  IMAD.MOV.U32 R46, RZ, RZ, R34 ;  /* 0x000000ffff2e7224 */ /* 0x000fe200078e0022 */
[----:B------:R-:W-:Y:S01]  /*e400*/  SHF.R.U32.HI R55, RZ, 0x10, R31 ;  /* 0x00000010ff377819 */ /* 0x000fe2000001161f */
[----:B------:R-:W-:Y:S01]  /*e410*/  IMAD.MOV.U32 R20, RZ, RZ, R4 ;  /* 0x000000ffff147224 */ /* 0x000fe200078e0004 */
[--C-:B------:R-:W-:Y:S01]  /*e420*/  SHF.R.U64 R56, R32, 0x10, R33.reuse ;  /* 0x0000001020387819 */ /* 0x100fe20000001221 */
[----:B------:R-:W-:Y:S01]  /*e430*/  IMAD.MOV.U32 R24, RZ, RZ, R6 ;  /* 0x000000ffff187224 */ /* 0x000fe200078e0006 */
[----:B------:R-:W-:Y:S01]  /*e440*/  SHF.R.U32.HI R57, RZ, 0x10, R33 ;  /* 0x00000010ff397819 */ /* 0x000fe20000011621 */
        /* <DEDUP_REMOVED lines=11> */
[----:B------:R-:W-:Y:S01]  /*e500*/  PRMT R33, R0, 0x5410, R48 ;  /* 0x0000541000217816 */ /* 0x000fe20000000030 */
[----:B------:R-:W-:Y:S01]  /*e510*/  IMAD.MOV.U32 R6, RZ, RZ, R12 ;  /* 0x000000ffff067224 */ /* 0x000fe200078e000c */
[----:B------:R-:W-:Y:S01]  /*e520*/  PRMT R27, R28, 0x7610, R27 ;  /* 0x000076101c1b7816 */ /* 0x000fe2000000001b */
        /* <DEDUP_REMOVED lines=8> */
[--C-:B------:R-:W-:Y:S02]  /*e5b0*/  SHF.R.U64 R69, R14, 0x10, R15.reuse ;  /* 0x000000100e457819 */ /* 0x100fe4000000120f */
[----:B------:R-:W-:Y:S02]  /*e5c0*/  SHF.R.U32.HI R70, RZ, 0x10, R15 ;  /* 0x00000010ff467819 */ /* 0x000fe4000001160f */
[----:B------:R-:W-:Y:S02]  /*e5d0*/  PRMT R34, R41, 0x5410, R49 ;  /* 0x0000541029227816 */ /* 0x000fe40000000031 */
[----:B------:R-:W-:-:S02]  /*e5e0*/  PRMT R4, R42, 0x5410, R51 ;  /* 0x000054102a047816 */ /* 0x000fc40000000033 */
[----:B------:R-:W-:Y:S02]  /*e5f0*/  PRMT R26, R26, 0x5410, R53 ;  /* 0x000054101a1a7816 */ /* 0x000fe40000000035 */
[----:B------:R-:W-:Y:S02]  /*e600*/  PRMT R28, R43, 0x7610, R28 ;  /* 0x000076102b1c7816 */ /* 0x000fe4000000001c */
[----:B------:R-:W-:Y:S01]  /*e610*/  LEA.HI R0, R225, R225, RZ, 0x1 ;  /* 0x000000e1e1007211 */ /* 0x000fe200078f08ff */
[----:B------:R-:W-:Y:S06]  /*e620*/  BRA.DIV UR4, `(.L_x_3451) ;  /* 0x0000015e04e07947 */ /* 0x000fec000b800000 */
.L_x_3634:
[----:B------:R-:W-:Y:S01]  /*e630*/  UMOV UR4, 0xffffffff ;  /* 0xffffffff00047882 */ /* 0x000fe20000000000 */
[----:B------:R-:W-:Y:S02]  /*e640*/  LOP3.LUT R0, R0, 0xfffffffe, RZ, 0xc0, !PT ;  /* 0xfffffffe00007812 */ /* 0x000fe400078ec0ff */
[----:B------:R-:W-:Y:S05]  /*e650*/  BRA.DIV UR4, `(.L_x_3452) ;  /* 0x0000015e04fc7947 */ /* 0x000fea000b800000 */
.L_x_3637:
[----:B------:R-:W-:Y:S01]  /*e660*/  UMOV UR4, 0xffffffff ;  /* 0xffffffff00047882 */ /* 0x000fe20000000000 */
[----:B------:R-:W-:Y:S02]  /*e670*/  IMAD.IADD R0, R225, 0x1, -R0 ;  /* 0x00000001e1007824 */ /* 0x000fe400078e0a00 */
[----:B------:R-:W-:Y:S05]  /*e680*/  BRA.DIV UR4, `(.L_x_3453) ;  /* 0x0000016204187947 */ /* 0x000fea000b800000 */
.L_x_3640:
[----:B------:R-:W-:Y:S01]  /*e690*/  UMOV UR4, 0xffffffff ;  /* 0xffffffff00047882 */ /* 0x000fe20000000000 */
[----:B------:R-:W-:Y:S02]  /*e6a0*/  SHF.L.U32 R5, R0, 0x1f, RZ ;  /* 0x0000001f00057819 */ /* 0x000fe400000006ff */
[----:B------:R-:W-:Y:S05]  /*e6b0*/  BRA.DIV UR4, `(.L_x_3454) ;  /* 0x0000016204347947 */ /* 0x000fea000b800000 */
.L_x_3643:
        /* <DEDUP_REMOVED lines=21> */
.L_x_3644:
[----:B------:R-:W-:Y:S05]  /*e810*/  BSYNC B1 ;  /* 0x0000000000017941 */ /* 0x000fea0003800000 */
.L_x_3455:
[----:B------:R-:W-:Y:S01]  /*e820*/  BSSY B1, `(.L_x_3457) ;  /* 0x0000114000017945 */ /* 0x000fe20003800000 */
[----:B------:R-:W-:-:S03]  /*e830*/  IMAD.MOV.U32 R36, RZ, RZ, R4 ;  /* 0x000000ffff247224 */ /* 0x000fc600078e0004 */
[----:B------:R-:W-:Y:S05]  /*e840*/  @P1 BRA `(.L_x_3458) ;  /* 0x0000001000441947 */ /* 0x000fea0003800000 */
[----:B------:R-:W1:Y:S01]  /*e850*/  LDC R41, c[0x0][0x3d4] ;  /* 0x0000f500ff297b82 */ /* 0x000e620000000800 */
[----:B------:R-:W-:Y:S01]  /*e860*/  BSSY B2, `(.L_x_3459) ;  /* 0x000005f000027945 */ /* 0x000fe20003800000 */
[-C--:B-1----:R-:W-:Y:S02]  /*e870*/  ISETP.GE.AND P0, PT, R22, R41.reuse, PT ;  /* 0x000000291600720c */ /* 0x082fe40003f06270 */
[-C--:B------:R-:W-:Y:S02]  /*e880*/  ISETP.GE.AND P1, PT, R205, R41.reuse, PT ;  /* 0x00000029cd00720c */ /* 0x080fe40003f26270 */
[----:B------:R-:W-:-:S09]  /*e890*/  ISETP.GE.AND P2, PT, R206, R41, PT ;  /* 0x00000029ce00720c */ /* 0x000fd20003f46270 */
[----:B------:R-:W-:Y:S05]  /*e8a0*/  @P0 BRA `(.L_x_3460) ;  /* 0x0000000400680947 */ /* 0x000fea0003800000 */
[----:B------:R-:W-:Y:S01]  /*e8b0*/  LEA.HI R6, R41, R228, RZ, 0x1d ;  /* 0x000000e429067211 */ /* 0x000fe200078fe8ff */
[----:B------:R-:W-:Y:S01]  /*e8c0*/  IMAD.U32 R53, R37, 0x10000, RZ ;  /* 0x0001000025357824 */ /* 0x000fe200078e00ff */
[----:B0-----:R-:W-:Y:S01]  /*e8d0*/  LOP3.LUT R5, R209, 0x38, R22, 0xf8, !PT ;  /* 0x00000038d1057812 */ /* 0x001fe200078ef816 */
[----:B------:R-:W-:Y:S01]  /*e8e0*/  IMAD.U32 R51, R33, 0x10000, RZ ;  /* 0x0001000021337824 */ /* 0x000fe200078e00ff */
[----:B------:R-:W-:Y:S01]  /*e8f0*/  SHF.R.S32.HI R7, RZ, 0x1f, R6 ;  /* 0x0000001fff077819 */ /* 0x000fe20000011406 */
[----:B------:R-:W-:Y:S01]  /*e900*/  IMAD.SHL.U32 R8, R6, 0x8, RZ ;  /* 0x0000000806087824 */ /* 0x000fe200078e00ff */
[----:B------:R-:W-:Y:S02]  /*e910*/  LOP3.LUT R4, R5, R210, RZ, 0x3c, !PT ;  /* 0x000000d205047212 */ /* 0x000fe400078e3cff */
[----:B------:R-:W-:Y:S02]  /*e920*/  LEA.HI R6, R7, R6, RZ, 0x3 ;  /* 0x0000000607067211 */ /* 0x000fe400078f18ff */
[----:B------:R-:W-:Y:S01]  /*e930*/  LOP3.LUT R7, R209, 0x38, R8, 0xf8, !PT ;  /* 0x00000038d1077812 */ /* 0x000fe200078ef808 */
[----:B------:R-:W-:Y:S01]  /*e940*/  IMAD.IADD R5, R211, 0x1, R4 ;  /* 0x00000001d3057824 */ /* 0x000fe200078e0204 */
[----:B------:R-:W-:Y:S01]  /*e950*/  LOP3.LUT R55, R37, 0xffff0000, RZ, 0xc0, !PT ;  /* 0xffff000025377812 */ /* 0x000fe200078ec0ff */
[----:B------:R-:W-:Y:S01]  /*e960*/  IMAD.SHL.U32 R6, R6, 0x400, RZ ;  /* 0x0000040006067824 */ /* 0x000fe200078e00ff */
[----:B------:R-:W-:Y:S01]  /*e970*/  LOP3.LUT R7, R7, R210, RZ, 0x3c, !PT ;  /* 0x000000d207077212 */ /* 0x000fe200078e3cff */
[----:B------:R-:W-:-:S03]  /*e980*/  IMAD R58, R5, 0x2, R18 ;  /* 0x00000002053a7824 */ /* 0x000fc600078e0212 */
[----:B------:R-:W-:-:S04]  /*e990*/  LOP3.LUT R6, R6, 0x7fffe000, RZ, 0xc0, !PT ;  /* 0x7fffe00006067812 */ /* 0x000fc800078ec0ff */
[----:B------:R-:W-:Y:S02]  /*e9a0*/  IADD3 R9, R7, R6, R211 ;  /* 0x0000000607097210 */ /* 0x000fe40007ffe0d3 */
[----:B------:R-:W0:Y:S03]  /*e9b0*/  LDS.128 R4, [R58+0x15400] ;  /* 0x015400003a047984 */ /* 0x000e260000000c00 */
        /* <DEDUP_REMOVED lines=19> */
[----:B------:R-:W-:Y:S01]  /*eaf0*/  LOP3.LUT R51, R33, 0xffff0000, RZ, 0xc0, !PT ;  /* 0xffff000021337812 */ /* 0x000fe200078ec0ff */
[----:B------:R-:W-:Y:S01]  /*eb00*/  FFMA.FTZ R59, R42, R53, R59 ;  /* 0x000000352a3b7223 */ /* 0x000fe2000001003b */
[----:B------:R-:W-:Y:S02]  /*eb10*/  IMAD.U32 R42, R34, 0x10000, RZ ;  /* 0x00010000222a7824 */ /* 0x000fe400078e00ff */
[----:B------:R-:W-:Y:S02]  /*eb20*/  IMAD.U32 R48, R10, 0x10000, RZ ;  /* 0x000100000a307824 */ /* 0x000fe400078e00ff */
[-C--:B------:R-:W-:Y:S01]  /*eb30*/  FMUL.FTZ R53, R8, R51.reuse ;  /* 0x0000003308357220 */ /* 0x080fe20000410000 */
[----:B------:R-:W-:Y:S01]  /*eb40*/  FFMA.FTZ R50, R4, R51, -R61 ;  /* 0x0000003304327223 */ /* 0x000fe2000001083d */
[----:B------:R-:W-:Y:S01]  /*eb50*/  FMUL.FTZ R8, R47, R46 ;  /* 0x0000002e2f087220 */ /* 0x000fe20000410000 */
[----:B------:R-:W-:-:S02]  /*eb60*/  IMAD.U32 R51, R39, 0x10000, RZ ;  /* 0x0001000027337824 */ /* 0x000fc400078e00ff */
[-C--:B------:R-:W-:Y:S01]  /*eb70*/  FMUL.FTZ R61, R47, R42.reuse ;  /* 0x0000002a2f3d7220 */ /* 0x080fe20000410000 */
[----:B------:R-:W-:Y:S01]  /*eb80*/  FFMA.FTZ R52, R4, R55, R53 ;  /* 0x0000003704347223 */ /* 0x000fe20000010035 */
[----:B------:R-:W-:Y:S01]  /*eb90*/  LOP3.LUT R10, R10, 0xffff0000, RZ, 0xc0, !PT ;  /* 0xffff00000a0a7812 */ /* 0x000fe200078ec0ff */
[----:B------:R-:W-:Y:S01]  /*eba0*/  FFMA.FTZ R54, R43, R42, -R8 ;  /* 0x0000002a2b367223 */ /* 0x000fe20000010808 */
[----:B------:R-:W-:Y:S02]  /*ebb0*/  IMAD.U32 R47, R35, 0x10000, RZ ;  /* 0x00010000232f7824 */ /* 0x000fe400078e00ff */
[----:B------:R-:W-:Y:S01]  /*ebc0*/  FFMA.FTZ R61, R43, R46, R61 ;  /* 0x0000002e2b3d7223 */ /* 0x000fe2000001003d */
[----:B------:R-:W-:Y:S01]  /*ebd0*/  FMUL.FTZ R55, R48, R51 ;  /* 0x0000003330377220 */ /* 0x000fe20000410000 */
[----:B------:R-:W-:Y:S01]  /*ebe0*/  LOP3.LUT R53, R39, 0xffff0000, RZ, 0xc0, !PT ;  /* 0xffff000027357812 */ /* 0x000fe200078ec0ff */
[----:B------:R-:W-:Y:S01]  /*ebf0*/  IMAD.U32 R49, R11, 0x10000, RZ ;  /* 0x000100000b317824 */ /* 0x000fe200078e00ff */
[----:B------:R-:W-:Y:S01]  /*ec00*/  LOP3.LUT R43, R35, 0xffff0000, RZ, 0xc0, !PT ;  /* 0xffff0000232b7812 */ /* 0x000fe200078ec0ff */
[----:B------:R-:W-:-:S02]  /*ec10*/  IMAD.U32 R42, R40, 0x10000, RZ ;  /* 0x00010000282a7824 */ /* 0x000fc400078e00ff */
[-C--:B------:R-:W-:Y:S01]  /*ec20*/  FMUL.FTZ R63, R48, R47.reuse ;  /* 0x0000002f303f7220 */ /* 0x080fe20000410000 */
[----:B------:R-:W-:Y:S01]  /*ec30*/  FFMA.FTZ R55, R44, R47, -R55 ;  /* 0x0000002f2c377223 */ /* 0x000fe20000010837 */
[----:B------:R-:W-:Y:S01]  /*ec40*/  FMUL.FTZ R47, R10, R53 ;  /* 0x000000350a2f7220 */ /* 0x000fe20000410000 */
[----:B------:R-:W-:Y:S02]  /*ec50*/  IMAD.U32 R4, R36, 0x10000, RZ ;  /* 0x0001000024047824 */ /* 0x000fe400078e00ff */
        /* <DEDUP_REMOVED lines=8> */
[----:B------:R-:W-:-:S02]  /*ece0*/  LOP3.LUT R8, R38, 0xffff0000, RZ, 0xc0, !PT ;  /* 0xffff000026087812 */ /* 0x000fc400078ec0ff */
[----:B------:R-:W-:Y:S01]  /*ecf0*/  LOP3.LUT R10, R40, 0xffff0000, RZ, 0xc0, !PT ;  /* 0xffff0000280a7812 */ /* 0x000fe200078ec0ff */
[----:B------:R-:W-:Y:S01]  /*ed00*/  FFMA.FTZ R48, R45, R42, R48 ;  /* 0x0000002a2d307223 */ /* 0x000fe20000010030 */
[----:B------:R-:W-:Y:S01]  /*ed10*/  LOP3.LUT R4, R34, 0xffff0000, RZ, 0xc0, !PT ;  /* 0xffff000022047812 */ /* 0x000fe200078ec0ff */
[----:B------:R-:W-:Y:S01]  /*ed20*/  FMUL.FTZ R42, R9, R8 ;  /* 0x00000008092a7220 */ /* 0x000fe20000410000 */
[----:B------:R-:W-:Y:S01]  /*ed30*/  LOP3.LUT R6, R36, 0xffff0000, RZ, 0xc0, !PT ;  /* 0xffff000024067812 */ /* 0x000fe200078ec0ff */
[----:B------:R-:W-:Y:S02]  /*ed40*/  FMUL.FTZ R56, R11, R10 ;  /* 0x0000000a0b387220 */ /* 0x000fe40000410000 */
[-C--:B------:R-:W-:Y:S01]  /*ed50*/  FMUL.FTZ R43, R9, R4.reuse ;  /* 0x00000004092b7220 */ /* 0x080fe20000410000 */
[----:B------:R-:W-:Y:S01]  /*ed60*/  FFMA.FTZ R9, R5, R4, -R42 ;  /* 0x0000000405097223 */ /* 0x000fe2000001082a */
[-C--:B------:R-:W-:Y:S01]  /*ed70*/  FMUL.FTZ R11, R11, R6.reuse ;  /* 0x000000060b0b7220 */ /* 0x080fe20000410000 */
[----:B------:R-:W-:Y:S01]  /*ed80*/  FFMA.FTZ R56, R7, R6, -R56 ;  /* 0x0000000607387223 */ /* 0x000fe20000010838 */
[----:B------:R-:W-:Y:S01]  /*ed90*/  FFMA.FTZ R42, R5, R8, R43 ;  /* 0x00000008052a7223 */ /* 0x000fe2000001002b */
[----:B------:R-:W-:Y:S01]  /*eda0*/  F2FP.BF16.F32.PACK_AB R6, R44, R55 ;  /* 0x000000372c06723e */ /* 0x000fe200000010ff */
[----:B------:R-:W-:Y:S01]  /*edb0*/  FFMA.FTZ R11, R7, R10, R11 ;  /* 0x0000000a070b7223 */ /* 0x000fe2000001000b */
[----:B------:R-:W-:-:S02]  /*edc0*/  F2FP.BF16.F32.PACK_AB R4, R50, R57 ;  /* 0x000000393204723e */ /* 0x000fc400000010ff */
[----:B------:R-:W-:Y:S02]  /*edd0*/  F2FP.BF16.F32.PACK_AB R5, R9, R54 ;  /* 0x000000360905723e */ /* 0x000fe400000010ff */
[----:B------:R-:W-:Y:S02]  /*ede0*/  F2FP.BF16.F32.PACK_AB R7, R56, R47 ;  /* 0x0000002f3807723e */ /* 0x000fe400000010ff */
[----:B------:R-:W-:Y:S02]  /*edf0*/  F2FP.BF16.F32.PACK_AB R10, R46, R63 ;  /* 0x0000003f2e0a723e */ /* 0x000fe400000010ff */
[----:B------:R-:W-:Y:S01]  /*ee00*/  F2FP.BF16.F32.PACK_AB R8, R52, R59 ;  /* 0x0000003b3408723e */ /* 0x000fe200000010ff */
[----:B------:R1:W-:Y:S01]  /*ee10*/  STS.128 [R58+0x15400], R4 ;  /* 0x015400043a007388 */ /* 0x0003e20000000c00 */
[----:B------:R-:W-:Y:S02]  /*ee20*/  F2FP.BF16.F32.PACK_AB R9, R42, R61 ;  /* 0x0000003d2a09723e */ /* 0x000fe400000010ff */
[----:B------:R-:W-:-:S05]  /*ee30*/  F2FP.BF16.F32.PACK_AB R11, R11, R48 ;  /* 0x000000300b0b723e */ /* 0x000fca00000010ff */
[----:B------:R1:W-:Y:S02]  /*ee40*/  STS.128 [R60+0x15400], R8 ;  /* 0x015400083c007388 */ /* 0x0003e40000000c00 */
.L_x_3460:
[----:B------:R-:W-:Y:S05]  /*ee50*/  BSYNC B2 ;  /* 0x0000000000027941 */ /* 0x000fea0003800000 */
.L_x_3459:
[----:B------:R-:W-:Y:S04]  /*ee60*/  BSSY B2, `(.L_x_3461) ;  /* 0x0000058000027945 */ /* 0x000fe80003800000 */
[----:B------:R-:W-:Y:S05]  /*ee70*/  @P1 BRA `(.L_x_3462) ;  /* 0x0000000400581947 */ /* 0x000fea0003800000 */
[----:B-1----:R-:W-:Y:S01]  /*ee80*/  LEA.HI R4, R41, R229, RZ, 0x1d ;  /* 0x000000e529047211 */ /* 0x002fe200078fe8ff */
[C---:B------:R-:W-:Y:S01]  /*ee90*/  IMAD.U32 R54, R29.reuse, 0x10000, RZ ;  /* 0x000100001d367824 */ /* 0x040fe200078e00ff */
[----:B------:R-:W-:Y:S01]  /*eea0*/  LOP3.LUT R51, R29, 0xffff0000, RZ, 0xc0, !PT ;  /* 0xffff00001d337812 */ /* 0x000fe200078ec0ff */
[----:B------:R-:W-:Y:S01]  /*eeb0*/  IMAD.U32 R52, R25, 0x10000, RZ ;  /* 0x0001000019347824 */ /* 0x000fe200078e00ff */
[----:B0-----:R-:W-:Y:S01]  /*eec0*/  SHF.R.S32.HI R5, RZ, 0x1f, R4 ;  /* 0x0000001fff057819 */ /* 0x001fe20000011404 */
[----:B------:R-:W-:Y:S02]  /*eed0*/  IMAD.SHL.U32 R6, R4, 0x8, RZ ;  /* 0x0000000804067824 */ /* 0x000fe400078e00ff */
[----:B------:R-:W-:Y:S01]  /*eee0*/  IMAD.U32 R53, R30, 0x10000, RZ ;  /* 0x000100001e357824 */ /* 0x000fe200078e00ff */
        /* <DEDUP_REMOVED lines=12> */
[----:B------:R-:W-:Y:S01]  /*efb0*/  SHF.L.U32 R44, R5, 0x10, RZ ;  /* 0x00000010052c7819 */ /* 0x000fe200000006ff */
[----:B------:R-:W-:Y:S01]  /*efc0*/  IMAD.U32 R46, R7, 0x10000, RZ ;  /* 0x00010000072e7824 */ /* 0x000fe200078e00ff */
[----:B------:R-:W-:Y:S02]  /*efd0*/  LOP3.LUT R6, R6, 0xffff0000, RZ, 0xc0, !PT ;  /* 0xffff000006067812 */ /* 0x000fe400078ec0ff */
[----:B------:R-:W-:Y:S01]  /*efe0*/  LOP3.LUT R5, R5, 0xffff0000, RZ, 0xc0, !PT ;  /* 0xffff000005057812 */ /* 0x000fe200078ec0ff */
[C---:B-1----:R-:W-:Y:S01]  /*eff0*/  IMAD.U32 R47, R8.reuse, 0x10000, RZ ;  /* 0x00010000082f7824 */ /* 0x042fe200078e00ff */
[----:B------:R-:W-:Y:S01]  /*f000*/  LOP3.LUT R8, R8, 0xffff0000, RZ, 0xc0, !PT ;  /* 0xffff000008087812 */ /* 0x000fe200078ec0ff */
[C---:B------:R-:W-:Y:S01]  /*f010*/  IMAD.U32 R48, R9.reuse, 0x10000, RZ ;  /* 0x0001000009307824 */ /* 0x040fe200078e00ff */
[----:B------:R-:W-:Y:S01]  /*f020*/  LOP3.LUT R9, R9, 0xffff0000, RZ, 0xc0, !PT ;  /* 0xffff000009097812 */ /* 0x000fe200078ec0ff */
[C---:B------:R-:W-:Y:S01]  /*f030*/  FMUL.FTZ R56, R47.reuse, R54 ;  /* 0x000000362f387220 */ /* 0x040fe20000410000 */
[-C--:B------:R-:W-:Y:S01]  /*f040*/  FMUL.FTZ R58, R47, R52.reuse ;  /* 0x000000342f3a7220 */ /* 0x080fe20000410000 */
[----:B------:R-:W-:Y:S01]  /*f050*/  LOP3.LUT R47, R25, 0xffff0000, RZ, 0xc0, !PT ;  /* 0xffff0000192f7812 */ /* 0x000fe200078ec0ff */
[----:B------:R-:W-:Y:S01]  /*f060*/  FMUL.FTZ R55, R8, R51 ;  /* 0x0000003308377220 */ /* 0x000fe20000410000 */
[C---:B------:R-:W-:Y:S01]  /*f070*/  FFMA.FTZ R56, R43.reuse, R52, -R56 ;  /* 0x000000342b387223 */ /* 0x040fe20000010838 */
[----:B------:R-:W-:Y:S01]  /*f080*/  FFMA.FTZ R58, R43, R54, R58 ;  /* 0x000000362b3a7223 */ /* 0x000fe2000001003a */
[----:B------:R-:W-:-:S02]  /*f090*/  IMAD.U32 R43, R26, 0x10000, RZ ;  /* 0x000100001a2b7824 */ /* 0x000fc400078e00ff */
[-C--:B------:R-:W-:Y:S01]  /*f0a0*/  FMUL.FTZ R57, R8, R47.reuse ;  /* 0x0000002f08397220 */ /* 0x080fe20000410000 */
[----:B------:R-:W-:Y:S01]  /*f0b0*/  FFMA.FTZ R55, R4, R47, -R55 ;  /* 0x0000002f04377223 */ /* 0x000fe20000010837 */
[----:B------:R-:W-:Y:S01]  /*f0c0*/  FMUL.FTZ R47, R48, R53 ;  /* 0x00000035302f7220 */ /* 0x000fe20000410000 */
[----:B------:R-:W-:Y:S02]  /*f0d0*/  IMAD.U32 R49, R10, 0x10000, RZ ;  /* 0x000100000a317824 */ /* 0x000fe400078e00ff */
[----:B------:R-:W-:Y:S01]  /*f0e0*/  FMUL.FTZ R52, R48, R43 ;  /* 0x0000002b30347220 */ /* 0x000fe20000410000 */
[----:B------:R-:W-:Y:S01]  /*f0f0*/  FFMA.FTZ R57, R4, R51, R57 ;  /* 0x0000003304397223 */ /* 0x000fe20000010039 */
[----:B------:R-:W-:Y:S01]  /*f100*/  LOP3.LUT R10, R10, 0xffff0000, RZ, 0xc0, !PT ;  /* 0xffff00000a0a7812 */ /* 0x000fe200078ec0ff */
[----:B------:R-:W-:Y:S01]  /*f110*/  FFMA.FTZ R48, R44, R43, -R47 ;  /* 0x0000002b2c307223 */ /* 0x000fe2000001082f */
[C---:B------:R-:W-:Y:S01]  /*f120*/  LOP3.LUT R51, R31.reuse, 0xffff0000, RZ, 0xc0, !PT ;  /* 0xffff00001f337812 */ /* 0x040fe200078ec0ff */
[----:B------:R-:W-:Y:S01]  /*f130*/  IMAD.U32 R8, R31, 0x10000, RZ ;  /* 0x000100001f087824 */ /* 0x000fe200078e00ff */
[C---:B------:R-:W-:Y:S01]  /*f140*/  LOP3.LUT R43, R27.reuse, 0xffff0000, RZ, 0xc0, !PT ;  /* 0xffff00001b2b7812 */ /* 0x040fe200078ec0ff */
[----:B------:R-:W-:-:S02]  /*f150*/  IMAD.U32 R4, R27, 0x10000, RZ ;  /* 0x000100001b047824 */ /* 0x000fc400078e00ff */
[----:B------:R-:W-:Y:S01]  /*f160*/  FFMA.FTZ R52, R44, R53, R52 ;  /* 0x000000352c347223 */ /* 0x000fe20000010034 */
[C---:B------:R-:W-:Y:S01]  /*f170*/  FMUL.FTZ R59, R10.reuse, R51 ;  /* 0x000000330a3b7220 */ /* 0x040fe20000410000 */
[C---:B------:R-:W-:Y:S01]  /*f180*/  FMUL.FTZ R44, R49.reuse, R8 ;  /* 0x00000008312c7220 */ /* 0x040fe20000410000 */
[-C--:B------:R-:W-:Y:S01]  /*f190*/  FMUL.FTZ R54, R49, R4.reuse ;  /* 0x0000000431367220 */ /* 0x080fe20000410000 */
[----:B------:R-:W-:Y:S01]  /*f1a0*/  FMUL.FTZ R10, R10, R43 ;  /* 0x0000002b0a0a7220 */ /* 0x000fe20000410000 */
[----:B------:R-:W-:Y:S02]  /*f1b0*/  IMAD.U32 R50, R11, 0x10000, RZ ;  /* 0x000100000b327824 */ /* 0x000fe400078e00ff */
[C---:B------:R-:W-:Y:S01]  /*f1c0*/  FFMA.FTZ R53, R45.reuse, R4, -R44 ;  /* 0x000000042d357223 */ /* 0x040fe2000001082c */
[----:B------:R-:W-:Y:S02]  /*f1d0*/  IMAD.U32 R49, R32, 0x10000, RZ ;  /* 0x0001000020317824 */ /* 0x000fe400078e00ff */
[----:B------:R-:W-:Y:S01]  /*f1e0*/  FFMA.FTZ R54, R45, R8, R54 ;  /* 0x000000082d367223 */ /* 0x000fe20000010036 */
[----:B------:R-:W-:-:S02]  /*f1f0*/  IMAD.U32 R47, R28, 0x10000, RZ ;  /* 0x000100001c2f7824 */ /* 0x000fc400078e00ff */
[----:B------:R-:W-:Y:S01]  /*f200*/  FFMA.FTZ R51, R6, R51, R10 ;  /* 0x0000003306337223 */ /* 0x000fe2000001000a */
[----:B------:R-:W-:Y:S01]  /*f210*/  LOP3.LUT R11, R11, 0xffff0000, RZ, 0xc0, !PT ;  /* 0xffff00000b0b7812 */ /* 0x000fe200078ec0ff */
[----:B------:R-:W-:Y:S01]  /*f220*/  FMUL.FTZ R45, R50, R49 ;  /* 0x00000031322d7220 */ /* 0x000fe20000410000 */
[----:B------:R-:W-:Y:S01]  /*f230*/  FFMA.FTZ R60, R6, R43, -R59 ;  /* 0x0000002b063c7223 */ /* 0x000fe2000001083b */
[----:B------:R-:W-:Y:S01]  /*f240*/  LOP3.LUT R8, R30, 0xffff0000, RZ, 0xc0, !PT ;  /* 0xffff00001e087812 */ /* 0x000fe200078ec0ff */
[-C--:B------:R-:W-:Y:S01]  /*f250*/  FMUL.FTZ R43, R50, R47.reuse ;  /* 0x0000002f322b7220 */ /* 0x080fe20000410000 */
[----:B------:R-:W-:Y:S01]  /*f260*/  LOP3.LUT R10, R32, 0xffff0000, RZ, 0xc0, !PT ;  /* 0xffff0000200a7812 */ /* 0x000fe200078ec0ff */
[----:B------:R-:W-:Y:S01]  /*f270*/  FFMA.FTZ R45, R46, R47, -R45 ;  /* 0x0000002f2e2d7223 */ /* 0x000fe2000001082d */
        /* <DEDUP_REMOVED lines=22> */
.L_x_3462:
[----:B------:R-:W-:Y:S05]  /*f3e0*/  BSYNC B2 ;  /* 0x0000000000027941 */ /* 0x000fea0003800000 */
.L_x_3461:
[----:B------:R-:W-:Y:S05]  /*f3f0*/  @P2 BRA `(.L_x_3458) ;  /* 0x0000000400582947 */ /* 0x000fea0003800000 */
[----:B------:R-:W-:Y:S01]  /*f400*/  LEA.HI R41, R41, R234, RZ, 0x1d ;  /* 0x000000ea29297211 */ /* 0x000fe200078fe8ff */
[C---:B------:R-:W-:Y:S01]  /*f410*/  IMAD.U32 R53, R15.reuse, 0x10000, RZ ;  /* 0x000100000f357824 */ /* 0x040fe200078e00ff */
[----:B------:R-:W-:Y:S01]  /*f420*/  LOP3.LUT R55, R15, 0xffff0000, RZ, 0xc0, !PT ;  /* 0xffff00000f377812 */ /* 0x000fe200078ec0ff */
[----:B------:R-:W-:Y:S01]  /*f430*/  IMAD.U32 R51, R0, 0x10000, RZ ;  /* 0x0001000000337824 */ /* 0x000fe200078e00ff */
[----:B-12---:R-:W-:Y:S01]  /*f440*/  SHF.R.S32.HI R6, RZ, 0x1f, R41 ;  /* 0x0000001fff067819 */ /* 0x006fe20000011429 */
[----:B------:R-:W-:-:S03]  /*f450*/  IMAD.SHL.U32 R4, R41, 0x8, RZ ;  /* 0x0000000829047824 */ /* 0x000fc600078e00ff */
[----:B------:R-:W-:Y:S02]  /*f460*/  LEA.HI R6, R6, R41, RZ, 0x3 ;  /* 0x0000002906067211 */ /* 0x000fe400078f18ff */
[----:B0-----:R-:W-:-:S03]  /*f470*/  LOP3.LUT R5, R209, 0x38, R4, 0xf8, !PT ;  /* 0x00000038d1057812 */ /* 0x001fc600078ef804 */
        /* <DEDUP_REMOVED lines=23> */
[----:B------:R-:W-:Y:S01]  /*f5f0*/  FFMA.FTZ R57, R42, R51, -R57 ;  /* 0x000000332a397223 */ /* 0x000fe20000010839 */
        /* <DEDUP_REMOVED lines=54> */
.L_x_3458:
[----:B------:R-:W-:Y:S05]  /*f960*/  BSYNC B1 ;  /* 0x0000000000017941 */ /* 0x000fea0003800000 */
.L_x_3457:
[----:B------:R-:W-:-:S13]  /*f970*/  ISETP.GE.AND P0, PT, R224, R3, PT ;  /* 0x00000003e000720c */ /* 0x000fda0003f06270 */
[----:B------:R-:W-:Y:S05]  /*f980*/  @P0 BRA `(.L_x_3438) ;  /* 0x0000001000340947 */ /* 0x000fea0003800000 */
[----:B------:R-:W4:Y:S01]  /*f990*/  LDC R3, c[0x0][0x3d4] ;  /* 0x0000f500ff037b82 */ /* 0x000f220000000800 */
[----:B------:R-:W-:Y:S01]  /*f9a0*/  BSSY B1, `(.L_x_3463) ;  /* 0x000005b000017945 */ /* 0x000fe20003800000 */
[-C--:B----4-:R-:W-:Y:S02]  /*f9b0*/  ISETP.GE.AND P0, PT, R22, R3.reuse, PT ;  /* 0x000000031600720c */ /* 0x090fe40003f06270 */
[-C--:B------:R-:W-:Y:S02]  /*f9c0*/  ISETP.GE.AND P1, PT, R205, R3.reuse, PT ;  /* 0x00000003cd00720c */ /* 0x080fe40003f26270 */
[----:B------:R-:W-:-:S09]  /*f9d0*/  ISETP.GE.AND P2, PT, R206, R3, PT ;  /* 0x00000003ce00720c */ /* 0x000fd20003f46270 */
[----:B------:R-:W-:Y:S05]  /*f9e0*/  @P0 BRA `(.L_x_3464) ;  /* 0x0000000400580947 */ /* 0x000fea0003800000 */
[----:B-123--:R-:W-:Y:S01]  /*f9f0*/  LEA.HI R4, R3, R228, RZ, 0x1d ;  /* 0x000000e403047211 */ /* 0x00efe200078fe8ff */
[C---:B------:R-:W-:Y:S01]  /*fa00*/  IMAD.U32 R52, R37.reuse, 0x10000, RZ ;  /* 0x0001000025347824 */ /* 0x040fe200078e00ff */
[----:B------:R-:W-:Y:S01]  /*fa10*/  LOP3.LUT R54, R37, 0xffff0000, RZ, 0xc0, !PT ;  /* 0xffff000025367812 */ /* 0x000fe200078ec0ff */
[----:B------:R-:W-:Y:S01]  /*fa20*/  IMAD.U32 R50, R33, 0x10000, RZ ;  /* 0x0001000021327824 */ /* 0x000fe200078e00ff */
[----:B------:R-:W-:Y:S01]  /*fa30*/  SHF.R.S32.HI R7, RZ, 0x1f, R4 ;  /* 0x0000001fff077819 */ /* 0x000fe20000011404 */
[----:B0-----:R-:W-:Y:S02]  /*fa40*/  IMAD.SHL.U32 R5, R4, 0x8, RZ ;  /* 0x0000000804057824 */ /* 0x001fe400078e00ff */
[----:B------:R-:W-:Y:S01]  /*fa50*/  IMAD.U32 R57, R38, 0x10000, RZ ;  /* 0x0001000026397824 */ /* 0x000fe200078e00ff */
[----:B------:R-:W-:Y:S01]  /*fa60*/  LEA.HI R7, R7, R4, RZ, 0x3 ;  /* 0x0000000407077211 */ /* 0x000fe200078f18ff */
[----:B------:R-:W-:Y:S01]  /*fa70*/  IMAD.U32 R55, R34, 0x10000, RZ ;  /* 0x0001000022377824 */ /* 0x000fe200078e00ff */
[----:B------:R-:W-:Y:S01]  /*fa80*/  LOP3.LUT R4, R208, 0x38, R5, 0xf8, !PT ;  /* 0x00000038d0047812 */ /* 0x000fe200078ef805 */
[----:B------:R-:W-:-:S02]  /*fa90*/  IMAD.U32 R56, R39, 0x10000, RZ ;  /* 0x0001000027387824 */ /* 0x000fc400078e00ff */
        /* <DEDUP_REMOVED lines=58> */
[C---:B------:R-:W-:Y:S01]  /*fe40*/  FMUL.FTZ R6, R39.reuse, R9 ;  /* 0x0000000927067220 */ /* 0x040fe20000410000 */
[----:B------:R-:W-:Y:S01]  /*fe50*/  FFMA.FTZ R9, R39, R5, -R4 ;  /* 0x0000000527097223 */ /* 0x000fe20000010804 */
[----:B------:R-:W-:Y:S01]  /*fe60*/  FMUL.FTZ R34, R55, R11 ;  /* 0x0000000b37227220 */ /* 0x000fe20000410000 */
[----:B------:R-:W-:Y:S01]  /*fe70*/  F2FP.BF16.F32.PACK_AB R4, R8, R51 ;  /* 0x000000330804723e */ /* 0x000fe200000010ff */
[----:B------:R-:W-:Y:S01]  /*fe80*/  FMUL.FTZ R36, R47, R11 ;  /* 0x0000000b2f247220 */ /* 0x000fe20000410000 */
[----:B------:R-:W-:Y:S01]  /*fe90*/  FFMA.FTZ R11, R49, R5, R6 ;  /* 0x00000005310b7223 */ /* 0x000fe20000010006 */
[-C--:B------:R-:W-:Y:S01]  /*fea0*/  FFMA.FTZ R34, R47, R7.reuse, -R34 ;  /* 0x000000072f227223 */ /* 0x080fe20000010822 */
        /* <DEDUP_REMOVED lines=10> */
.L_x_3464:
[----:B------:R-:W-:Y:S05]  /*ff50*/  BSYNC B1 ;  /* 0x0000000000017941 */ /* 0x000fea0003800000 */
.L_x_3463:
[----:B------:R-:W-:Y:S04]  /*ff60*/  BSSY B1, `(.L_x_3465) ;  /* 0x0000058000017945 */ /* 0x000fe80003800000 */
[----:B------:R-:W-:Y:S05]  /*ff70*/  @P1 BRA `(.L_x_3466) ;  /* 0x0000000400581947 */ /* 0x000fea0003800000 */
[----:B-1234-:R-:W-:Y:S01]  /*ff80*/  LEA.HI R4, R3, R229, RZ, 0x1d ;  /* 0x000000e503047211 */ /* 0x01efe200078fe8ff */
[C---:B------:R-:W-:Y:S01]  /*ff90*/  IMAD.U32 R44, R29.reuse, 0x10000, RZ ;  /* 0x000100001d2c7824 */ /* 0x040fe200078e00ff */
[----:B------:R-:W-:Y:S01]  /*ffa0*/  LOP3.LUT R46, R29, 0xffff0000, RZ, 0xc0, !PT ;  /* 0xffff00001d2e7812 */ /* 0x000fe200078ec0ff */
[----:B------:R-:W-:Y:S01]  /*ffb0*/  IMAD.U32 R42, R25, 0x10000, RZ ;  /* 0x00010000192a7824 */ /* 0x000fe200078e00ff */
[----:B------:R-:W-:Y:S01]  /*ffc0*/  SHF.R.S32.HI R7, RZ, 0x1f, R4 ;  /* 0x0000001fff077819 */ /* 0x000fe20000011404 */
[----:B0-----:R-:W-:Y:S01]  /*ffd0*/  IMAD.SHL.U32 R5, R4, 0x8, RZ ;  /* 0x0000000804057824 */ /* 0x001fe200078e00ff */
[----:B------:R-:W-:Y:S01]  /*ffe0*/  SHF.L.U32 R48, R31, 0x10, RZ ;  /* 0x000000101f307819 */ /* 0x000fe200000006ff */
[----:B------:R-:W-:Y:S01]  /*fff0*/  IMAD.U32 R49, R30, 0x10000, RZ ;  /* 0x000100001e317824 */ /* 0x000fe200078e00ff */
[----:B------:R-:W-:Y:S01]  /*10000*/  LEA.HI R7, R7, R4, RZ, 0x3 ;  /* 0x0000000407077211 */ /* 0x000fe200078f18ff */
[----:B------:R-:W-:Y:S01]  /*10010*/  IMAD.U32 R47, R26, 0x10000, RZ ;  /* 0x000100001a2f7824 */ /* 0x000fe200078e00ff */
        /* <DEDUP_REMOVED lines=76> */
.L_x_3466:
[----:B------:R-:W-:Y:S05]  /*104e0*/  BSYNC B1 ;  /* 0x0000000000017941 */ /* 0x000fea0003800000 */
.L_x_3465:
[----:B------:R-:W-:Y:S05]  /*104f0*/  @P2 BRA `(.L_x_3438) ;  /* 0x0000000400582947 */ /* 0x000fea0003800000 */
[----:B------:R-:W-:Y:S01]  /*10500*/  LEA.HI R3, R3, R234, RZ, 0x1d ;  /* 0x000000ea03037211 */ /* 0x000fe200078fe8ff */
[C---:B------:R-:W-:Y:S01]  /*10510*/  IMAD.U32 R35, R15.reuse, 0x10000, RZ ;  /* 0x000100000f237824 */ /* 0x040fe200078e00ff */
[----:B------:R-:W-:Y:S01]  /*10520*/  LOP3.LUT R40, R15, 0xffff0000, RZ, 0xc0, !PT ;  /* 0xffff00000f287812 */ /* 0x000fe200078ec0ff */
[C---:B0-----:R-:W-:Y:S01]  /*10530*/  IMAD.U32 R33, R0.reuse, 0x10000, RZ ;  /* 0x0001000000217824 */ /* 0x041fe200078e00ff */
[----:B-1234-:R-:W-:Y:S01]  /*10540*/  SHF.R.S32.HI R4, RZ, 0x1f, R3 ;  /* 0x0000001fff047819 */ /* 0x01efe20000011403 */
        /* <DEDUP_REMOVED lines=9> */
[----:B------:R-:W-:-:S02]  /*105e0*/  LOP3.LUT R4, R4, R237, RZ, 0x3c, !PT ;  /* 0x000000ed04047212 */ /* 0x000fc400078e3cff */
[----:B------:R-:W-:Y:S02]  /*105f0*/  LOP3.LUT R41, R24, 0xffff0000, RZ, 0xc0, !PT ;  /* 0xffff000018297812 */ /* 0x000fe400078ec0ff */
        /* <DEDUP_REMOVED lines=18> */
[C---:B------:R-:W-:Y:S01]  /*10720*/  FMUL.FTZ R36, R33.reuse, R29 ;  /* 0x0000001d21247220 */ /* 0x040fe20000410000 */
[----:B------:R-:W-:Y:S01]  /*10730*/  FMUL.FTZ R29, R42, R30 ;  /* 0x0000001e2a1d7220 */ /* 0x000fe20000410000 */
[----:B------:R-:W-:Y:S01]  /*10740*/  FMUL.FTZ R15, R40, R8 ;  /* 0x00000008280f7220 */ /* 0x000fe20000410000 */
[-C--:B------:R-:W-:Y:S01]  /*10750*/  FFMA.FTZ R34, R33, R25.reuse, -R34 ;  /* 0x0000001921227223 */ /* 0x080fe20000010822 */
[----:B------:R-:W-:Y:S01]  /*10760*/  FMUL.FTZ R33, R38, R30 ;  /* 0x0000001e26217220 */ /* 0x000fe20000410000 */
[----:B------:R-:W-:Y:S01]  /*10770*/  FFMA.FTZ R36, R35, R25, R36 ;  /* 0x0000001923247223 */ /* 0x000fe20000010024 */
[----:B------:R-:W-:Y:S01]  /*10780*/  FMUL.FTZ R25, R0, R8 ;  /* 0x0000000800197220 */ /* 0x000fe20000410000 */
[----:B------:R-:W-:-:S02]  /*10790*/  IMAD.U32 R31, R10, 0x10000, RZ ;  /* 0x000100000a1f7824 */ /* 0x000fc400078e00ff */
[-C--:B------:R-:W-:Y:S01]  /*107a0*/  FFMA.FTZ R29, R38, R26.reuse, -R29 ;  /* 0x0000001a261d7223 */ /* 0x080fe2000001081d */
[C---:B------:R-:W-:Y:S02]  /*107b0*/  IMAD.U32 R35, R13.reuse, 0x10000, RZ ;  /* 0x000100000d237824 */ /* 0x040fe400078e00ff */
[----:B------:R-:W-:Y:S01]  /*107c0*/  FFMA.FTZ R33, R42, R26, R33 ;  /* 0x0000001a2a217223 */ /* 0x000fe20000010021 */
[----:B------:R-:W-:Y:S01]  /*107d0*/  LOP3.LUT R10, R10, 0xffff0000, RZ, 0xc0, !PT ;  /* 0xffff00000a0a7812 */ /* 0x000fe200078ec0ff */
[-C--:B------:R-:W-:Y:S01]  /*107e0*/  FFMA.FTZ R15, R0, R4.reuse, -R15 ;  /* 0x00000004000f7223 */ /* 0x080fe2000001080f */
[----:B------:R-:W-:Y:S01]  /*107f0*/  LOP3.LUT R26, R13, 0xffff0000, RZ, 0xc0, !PT ;  /* 0xffff00000d1a7812 */ /* 0x000fe200078ec0ff */
[----:B------:R-:W-:Y:S01]  /*10800*/  FFMA.FTZ R25, R40, R4, R25 ;  /* 0x0000000428197223 */ /* 0x000fe20000010019 */
[----:B------:R-:W-:Y:S01]  /*10810*/  LOP3.LUT R30, R21, 0xffff0000, RZ, 0xc0, !PT ;  /* 0xffff0000151e7812 */ /* 0x000fe200078ec0ff */
[-C--:B------:R-:W-:Y:S01]  /*10820*/  FMUL.FTZ R0, R37, R31.reuse ;  /* 0x0000001f25007220 */ /* 0x080fe20000410000 */
[----:B------:R-:W-:Y:S01]  /*10830*/  FMUL.FTZ R4, R35, R31 ;  /* 0x0000001f23047220 */ /* 0x000fe20000410000 */
[----:B------:R-:W-:-:S02]  /*10840*/  IMAD.U32 R32, R11, 0x10000, RZ ;  /* 0x000100000b207824 */ /* 0x000fc400078e00ff */
[-C--:B------:R-:W-:Y:S01]  /*10850*/  FMUL.FTZ R21, R26, R10.reuse ;  /* 0x0000000a1a157220 */ /* 0x080fe20000410000 */
[----:B------:R-:W-:Y:S02]  /*10860*/  IMAD.U32 R38, R24, 0x10000, RZ ;  /* 0x0001000018267824 */ /* 0x000fe400078e00ff */
[----:B------:R-:W-:Y:S01]  /*10870*/  FMUL.FTZ R13, R30, R10 ;  /* 0x0000000a1e0d7220 */ /* 0x000fe20000410000 */
[-C--:B------:R-:W-:Y:S01]  /*10880*/  FFMA.FTZ R8, R35, R27.reuse, -R0 ;  /* 0x0000001b23087223 */ /* 0x080fe20000010800 */
[----:B------:R-:W-:Y:S01]  /*10890*/  FFMA.FTZ R10, R37, R27, R4 ;  /* 0x0000001b250a7223 */ /* 0x000fe20000010004 */
[----:B------:R-:W-:Y:S01]  /*108a0*/  LOP3.LUT R11, R11, 0xffff0000, RZ, 0xc0, !PT ;  /* 0xffff00000b0b7812 */ /* 0x000fe200078ec0ff */
[----:B------:R-:W-:Y:S02]  /*108b0*/  IMAD.U32 R0, R14, 0x10000, RZ ;  /* 0x000100000e007824 */ /* 0x000fe400078e00ff */
[----:B------:R-:W-:Y:S01]  /*108c0*/  FMUL.FTZ R27, R38, R32 ;  /* 0x00000020261b7220 */ /* 0x000fe20000410000 */
[----:B------:R-:W-:Y:S01]  /*108d0*/  LOP3.LUT R35, R12, 0xffff0000, RZ, 0xc0, !PT ;  /* 0xffff00000c237812 */ /* 0x000fe200078ec0ff */
[-C--:B------:R-:W-:Y:S01]  /*108e0*/  FFMA.FTZ R13, R26, R6.reuse, -R13 ;  /* 0x000000061a0d7223 */ /* 0x080fe2000001080d */
[----:B------:R-:W-:Y:S01]  /*108f0*/  LOP3.LUT R37, R14, 0xffff0000, RZ, 0xc0, !PT ;  /* 0xffff00000e257812 */ /* 0x000fe200078ec0ff */
[----:B------:R-:W-:Y:S01]  /*10900*/  FFMA.FTZ R21, R30, R6, R21 ;  /* 0x000000061e157223 */ /* 0x000fe20000010015 */
[C---:B------:R-:W-:Y:S01]  /*10910*/  FMUL.FTZ R31, R0.reuse, R32 ;  /* 0x00000020001f7220 */ /* 0x040fe20000410000 */
[-C--:B------:R-:W-:Y:S01]  /*10920*/  FFMA.FTZ R27, R0, R28.reuse, -R27 ;  /* 0x0000001c001b7223 */ /* 0x080fe2000001081b */
        /* <DEDUP_REMOVED lines=19> */
.L_x_3438:
[----:B------:R-:W-:Y:S05]  /*10a60*/  BSYNC B0 ;  /* 0x0000000000007941 */ /* 0x000fea0003800000 */
.L_x_3416:
[----:B------:R-:W-:Y:S01]  /*10a70*/  @!PT LDS RZ, [RZ] ;  /* 0x00000000fffff984 */ /* 0x000fe20000000800 */
[----:B------:R-:W-:Y:S01]  /*10a80*/  @!PT LDS RZ, [RZ] ;  /* 0x00000000fffff984 */ /* 0x000fe20000000800 */
[----:B------:R-:W-:Y:S01]  /*10a90*/  @!PT LDS RZ, [RZ] ;  /* 0x00000000fffff984 */ /* 0x000fe20000000800 */
[----:B------:R-:W-:Y:S01]  /*10aa0*/  @!PT LDS RZ, [RZ] ;  /* 0x00000000fffff984 */ /* 0x000fe20000000800 */
[----:B------:R5:W-:Y:S06]  /*10ab0*/  MEMBAR.ALL.CTA ;  /* 0x0000000000007992 */ /* 0x000bec0000008000 */
[----:B-----5:R-:W5:Y:S01]  /*10ac0*/  FENCE.VIEW.ASYNC.S ;  /* 0x00000000000073c6 */ /* 0x020f620000000000 */
[----:B------:R-:W-:Y:S05]  /*10ad0*/  WARPSYNC.ALL ;  /* 0x0000000000007948 */ /* 0x000fea0003800000 */
[----:B-----5:R-:W-:Y:S06]  /*10ae0*/  BAR.SYNC.DEFER_BLOCKING 0xd, 0x100 ;  /* 0x0344000000007b1d */ /* 0x020fec0000010000 */
.L_x_3414:
[----:B01-3--:R-:W3:Y:S02]  /*10af0*/  LDL R0, [R1+0x1c] ;  /* 0x00001c0001007983 */ /* 0x00bee40000100800 */
[----:B---3--:R-:W-:-:S13]  /*10b00*/  R2UR UR4, R0 ;  /* 0x00000000000472ca */ /* 0x008fda00000e0000 */
[----:B------:R-:W-:-:S05]  /*10b10*/  IMAD.U32 R0, RZ, RZ, UR4 ;  /* 0x00000004ff007e24 */ /* 0x000fca000f8e00ff */
[----:B------:R-:W-:-:S13]  /*10b20*/  ISETP.NE.AND P0, PT, R0, 0x3, PT ;  /* 0x000000030000780c */ /* 0x000fda0003f05270 */
[----:B------:R-:W-:Y:S05]  /*10b30*/  @!P0 BRA `(.L_x_3467) ;  /* 0x0000000000048947 */ /* 0x000fea0003800000 */
[----:B------:R-:W-:Y:S01]  /*10b40*/  BPT.TRAP 0x1 ;  /* 0x000000040000795c */ /* 0x000fe20000300000 */
.L_x_3467:
[----:B------:R-:W-:Y:S01]  /*10b50*/  IMAD R3, R212, 0x8, R18 ;  /* 0x00000008d4037824 */ /* 0x000fe200078e0212 */
[----:B------:R-:W-:-:S04]  /*10b60*/  SHF.L.U32 R0, R214, 0x1f, RZ ;  /* 0x0000001fd6007819 */ /* 0x000fc800000006ff */
[----:B------:R0:W1:Y:S01]  /*10b70*/  SYNCS.PHASECHK.TRANS64.TRYWAIT P2, [R3+URZ+0x36830], R0 ;  /* 0x03683000030075a7 */ /* 0x000062000804017f */
[----:B------:R-:W-:Y:S05]  /*10b80*/  @!P0 BRA `(.L_x_3468) ;  /* 0x0000000000048947 */ /* 0x000fea0003800000 */
[----:B------:R-:W-:Y:S01]  /*10b90*/  BPT.TRAP 0x1 ;  /* 0x000000040000795c */ /* 0x000fe20000300000 */
.L_x_3468:
[----:B--2-4-:R-:W2:Y:S01]  /*10ba0*/  S2R R4, SR_TID.X ;  /* 0x0000000000047919 */ /* 0x014ea20000002100 */
[----:B------:R-:W-:Y:S01]  /*10bb0*/  IMAD.MOV.U32 R119, RZ, RZ, RZ ;  /* 0x000000ffff777224 */ /* 0x000fe200078e00ff */
[----:B--2---:R-:W-:-:S04]  /*10bc0*/  LOP3.LUT R4, R4, 0x7f, RZ, 0xc0, !PT ;  /* 0x0000007f04047812 */ /* 0x004fc800078ec0ff */
[----:B------:R-:W-:Y:S01]  /*10bd0*/  ISETP.NE.AND P1, PT, R4, RZ, PT ;  /* 0x000000ff0400720c */ /* 0x000fe20003f25270 */
[----:B-1----:R-:W-:-:S12]  /*10be0*/  @P2 BRA `(.L_x_3469) ;  /* 0x0000000000082947 */ /* 0x002fd80003800000 */
[----:B------:R-:W1:Y:S02]  /*10bf0*/  SYNCS.PHASECHK.TRANS64.TRYWAIT P2, [R3+URZ+0x36830], R0 ;  /* 0x03683000030075a7 */ /* 0x000e64000804017f */
[----:B-1----:R-:W-:Y:S05]  /*10c00*/  @!P2 BRA `(.L_x_3470) ;  /* 0x0000013c001ca947 */ /* 0x002fea0003800000 */
.L_x_3469:
[----:B------:R-:W-:Y:S05]  /*10c10*/  WARPSYNC.ALL ;  /* 0x0000000000007948 */ /* 0x000fea0003800000 */
[----:B01----:R-:W-:Y:S01]  /*10c20*/  VIADD R0, R18, 0x21400 ;  /* 0x0002140012007836 */ /* 0x003fe20000000000 */
[----:B------:R-:W-:Y:S01]  /*10c30*/  R2UR UR20, R2 ;  /* 0x00000000021472ca */ /* 0x000fe200000e0000 */
[----:B------:R-:W-:Y:S01]  /*10c40*/  IMAD.MOV.U32 R5, RZ, RZ, 0x40000040 ;  /* 0x40000040ff057424 */ /* 0x000fe200078e00ff */
[----:B------:R-:W-:Y:S01]  /*10c50*/  WARPGROUP.ARRIVE ;  /* 0x00000000000079c5 */ /* 0x000fe20000000000 */
[----:B------:R-:W-:Y:S01]  /*10c60*/  UMOV UR5, 0x40000040 ;  /* 0x4000004000057882 */ /* 0x000fe20000000000 */
[----:B------:R-:W-:Y:S01]  /*10c70*/  SHF.R.U32.HI R0, RZ, 0x4, R0 ;  /* 0x00000004ff007819 */ /* 0x000fe20000011600 */
[----:B------:R-:W-:Y:S01]  /*10c80*/  IMAD.MOV.U32 R7, RZ, RZ, 0x40000040 ;  /* 0x40000040ff077424 */ /* 0x000fe200078e00ff */
[----:B------:R-:W-:Y:S01]  /*10c90*/  R2UR UR7, R5 ;  /* 0x00000000050772ca */ /* 0x000fe200000e0000 */
[----:B------:R-:W-:Y:S01]  /*10ca0*/  UMOV UR23, UR5 ;  /* 0x0000000500177c82 */ /* 0x000fe20008000000 */
[----:B------:R-:W-:Y:S01]  /*10cb0*/  LOP3.LUT R0, R0, 0x3fff, RZ, 0xc0, !PT ;  /* 0x00003fff00007812 */ /* 0x000fe200078ec0ff */
[----:B------:R-:W-:Y:S01]  /*10cc0*/  IMAD.U32 R21, RZ, RZ, UR5 ;  /* 0x00000005ff157e24 */ /* 0x000fe2000f8e00ff */
[----:B------:R-:W-:Y:S01]  /*10cd0*/  UMOV UR9, UR23 ;  /* 0x0000001700097c82 */ /* 0x000fe20008000000 */
[----:B------:R-:W-:Y:S01]  /*10ce0*/  IMAD.MOV.U32 R9, RZ, RZ, 0x40000040 ;  /* 0x40000040ff097424 */ /* 0x000fe200078e00ff */
[----:B------:R-:W-:Y:S01]  /*10cf0*/  LOP3.LUT R216, R0, 0x10000, RZ, 0xfc, !PT ;  /* 0x0001000000d87812 */ /* 0x000fe200078efcff */
[----:B------:R-:W-:Y:S01]  /*10d00*/  ULOP3.LUT UR20, UR20, 0x10000, URZ, 0xfc, !UPT ;  /* 0x0001000014147892 */ /* 0x000fe2000f8efc3f */
[----:B------:R-:W-:Y:S01]  /*10d10*/  IMAD.MOV.U32 R15, RZ, RZ, 0x40000040 ;  /* 0x40000040ff0f7424 */ /* 0x000fe200078e00ff */
[----:B------:R-:W-:Y:S01]  /*10d20*/  UMOV UR13, UR23 ;  /* 0x00000017000d7c82 */ /* 0x000fe20008000000 */
[----:B------:R-:W-:Y:S01]  /*10d30*/  R2UR UR15, R9 ;  /* 0x00000000090f72ca */ /* 0x000fe200000e0000 */
[----:B------:R-:W-:Y:S01]  /*10d40*/  IMAD R4, R212, 0xa80, R216 ;  /* 0x00000a80d4047824 */ /* 0x000fe200078e02d8 */
[----:B------:R-:W-:Y:S01]  /*10d50*/  UMOV UR17, UR23 ;  /* 0x0000001700117c82 */ /* 0x000fe20008000000 */
[----:B------:R-:W-:Y:S01]  /*10d60*/  IMAD.MOV.U32 R9, RZ, RZ, 0x40000040 ;  /* 0x40000040ff097424 */ /* 0x000fe200078e00ff */
[----:B------:R-:W-:Y:S01]  /*10d70*/  UMOV UR4, UR20 ;  /* 0x0000001400047c82 */ /* 0x000fe20008000000 */
[C---:B------:R-:W-:Y:S01]  /*10d80*/  VIADD R6, R4.reuse, 0x80 ;  /* 0x0000008004067836 */ /* 0x040fe20000000000 */
[C---:B------:R-:W-:Y:S01]  /*10d90*/  R2UR UR6, R4.reuse ;  /* 0x00000000040672ca */ /* 0x040fe200000e0000 */
[----:B------:R-:W-:Y:S01]  /*10da0*/  UMOV UR22, UR4 ;  /* 0x0000000400167c82 */ /* 0x000fe20008000000 */
[----:B------:R-:W-:Y:S01]  /*10db0*/  IMAD.U32 R20, RZ, RZ, UR4 ;  /* 0x00000004ff147e24 */ /* 0x000fe2000f8e00ff */
[----:B------:R-:W-:Y:S01]  /*10dc0*/  UMOV UR8, UR22 ;  /* 0x0000001600087c82 */ /* 0x000fe20008000000 */
[C---:B------:R-:W-:Y:S01]  /*10dd0*/  VIADD R8, R4.reuse, 0x180 ;  /* 0x0000018004087836 */ /* 0x040fe20000000000 */
[----:B------:R-:W-:Y:S01]  /*10de0*/  UMOV UR12, UR22 ;  /* 0x00000016000c7c82 */ /* 0x000fe20008000000 */
[----:B------:R-:W-:Y:S01]  /*10df0*/  UMOV UR16, UR22 ;  /* 0x0000001600107c82 */ /* 0x000fe20008000000 */
[----:B------:R-:W-:Y:S01]  /*10e00*/  VIADD R14, R4, 0x280 ;  /* 0x00000280040e7836 */ /* 0x000fe20000000000 */
[----:B------:R-:W-:Y:S01]  /*10e10*/  R2UR UR27, R9 ;  /* 0x00000000091b72ca */ /* 0x000fe200000e0000 */
[----:B------:R-:W-:Y:S01]  /*10e20*/  UMOV UR25, 0x40000040 ;  /* 0x4000004000197882 */ /* 0x000fe20000000000 */
[----:B------:R-:W-:Y:S01]  /*10e30*/  R2UR UR14, R8 ;  /* 0x00000000080e72ca */ /* 0x000fe200000e0000 */
[----:B------:R-:W-:Y:S01]  /*10e40*/  VIADD R8, R4, 0x2 ;  /* 0x0000000204087836 */ /* 0x000fe20000000000 */
[----:B------:R0:W-:Y:S01]  /*10e50*/  STL.64 [R1], R20 ;  /* 0x0000001401007387 */ /* 0x0001e20000100a00 */
[----:B------:R-:W-:Y:S01]  /*10e60*/  HGMMA.64x16x16.F32.BF16 R72, gdesc[UR4], RZ, !UPT, gsb0 ;  /* 0x00200000044879f0 */ /* 0x000fe2000c0018ff */
[----:B------:R-:W-:Y:S01]  /*10e70*/  R2UR UR6, R6 ;  /* 0x00000000060672ca */ /* 0x000fe200000e0000 */
[----:B------:R-:W-:Y:S01]  /*10e80*/  UMOV UR4, UR22 ;  /* 0x0000001600047c82 */ /* 0x000fe20008000000 */
[----:B------:R-:W-:Y:S01]  /*10e90*/  R2UR UR7, R7 ;  /* 0x00000000070772ca */ /* 0x000fe200000e0000 */
[----:B------:R-:W-:Y:S01]  /*10ea0*/  UMOV UR5, UR23 ;  /* 0x0000001700057c82 */ /* 0x000fe20008000000 */
[----:B------:R-:W-:Y:S01]  /*10eb0*/  VIADD R6, R4, 0x100 ;  /* 0x0000010004067836 */ /* 0x000fe20000000000 */
[----:B------:R-:W-:Y:S01]  /*10ec0*/  R2UR UR26, R8 ;  /* 0x00000000081a72ca */ /* 0x000fe200000e0000 */
[----:B------:R-:W-:Y:S01]  /*10ed0*/  IMAD.MOV.U32 R7, RZ, RZ, 0x40000040 ;  /* 0x40000040ff077424 */ /* 0x000fe200078e00ff */
[----:B------:R-:W-:Y:S01]  /*10ee0*/  P2R R12, PR, RZ, 0x2 ;  /* 0x00000002ff0c7803 */ /* 0x000fe20000000000 */
[----:B------:R-:W-:Y:S01]  /*10ef0*/  VIADD R8, R4, 0x182 ;  /* 0x0000018204087836 */ /* 0x000fe20000000000 */
[----:B------:R-:W-:Y:S01]  /*10f00*/  R2UR UR10, R6 ;  /* 0x00000000060a72ca */ /* 0x000fe200000e0000 */
[----:B------:R-:W-:Y:S01]  /*10f10*/  VIADD R6, R4, 0x200 ;  /* 0x0000020004067836 */ /* 0x000fe20000000000 */
[----:B------:R-:W-:Y:S01]  /*10f20*/  R2UR UR11, R7 ;  /* 0x00000000070b72ca */ /* 0x000fe200000e0000 */
[----:B------:R-:W-:Y:S01]  /*10f30*/  IMAD.MOV.U32 R7, RZ, RZ, 0x40000040 ;  /* 0x40000040ff077424 */ /* 0x000fe200078e00ff */
[----:B------:R-:W-:Y:S01]  /*10f40*/  P2R R10, PR, RZ, 0x1 ;  /* 0x00000001ff0a7803 */ /* 0x000fe20000000000 */
[----:B------:R-:W-:Y:S01]  /*10f50*/  IMAD.MOV.U32 R9, RZ, RZ, 0x40000040 ;  /* 0x40000040ff097424 */ /* 0x000fe200078e00ff */
[----:B------:R-:W-:Y:S01]  /*10f60*/  R2UR UR18, R6 ;  /* 0x00000000061272ca */ /* 0x000fe200000e0000 */
[----:B------:R-:W-:Y:S01]  /*10f70*/  VIADD R6, R4, 0x300 ;  /* 0x0000030004067836 */ /* 0x000fe20000000000 */
[----:B------:R-:W-:Y:S01]  /*10f80*/  R2UR UR19, R7 ;  /* 0x00000000071372ca */ /* 0x000fe200000e0000 */
[----:B------:R-:W-:-:S02]  /*10f90*/  IMAD.MOV.U32 R7, RZ, RZ, 0x40000040 ;  /* 0x40000040ff077424 */ /* 0x000fc400078e00ff */
[----:B0-----:R-:W-:Y:S01]  /*10fa0*/  IMAD.U32 R21, RZ, RZ, UR25 ;  /* 0x00000019ff157e24 */ /* 0x001fe2000f8e00ff */
[----:B------:R-:W-:Y:S02]  /*10fb0*/  WARPGROUP.DEPBAR.LE gsb0, 0x0 ;  /* 0x00008000000079c5 */ /* 0x000fe40000010000 */
        /* <DEDUP_REMOVED lines=10> */
[----:B------:R-:W-:Y:S01]  /*11060*/  HGMMA.64x16x16.F32.BF16 R56, gdesc[UR8], RZ, !UPT, gsb0 ;  /* 0x00200000083879f0 */ /* 0x000fe2000c0018ff */
[----:B------:R-:W-:Y:S01]  /*11070*/  R2UR UR10, R6 ;  /* 0x00000000060a72ca */ /* 0x000fe200000e0000 */
[----:B------:R-:W-:Y:S01]  /*11080*/  UMOV UR8, UR22 ;  /* 0x0000001600087c82 */ /* 0x000fe20008000000 */
[----:B------:R-:W-:Y:S01]  /*11090*/  R2UR UR11, R7 ;  /* 0x00000000070b72ca */ /* 0x000fe200000e0000 */
[----:B------:R-:W-:Y:S01]  /*110a0*/  UMOV UR9, UR23 ;  /* 0x0000001700097c82 */ /* 0x000fe20008000000 */
[----:B------:R-:W-:Y:S01]  /*110b0*/  VIADD R6, R4, 0x82 ;  /* 0x0000008204067836 */ /* 0x000fe20000000000 */
[----:B------:R-:W-:Y:S01]  /*110c0*/  UMOV UR23, UR25 ;  /* 0x0000001900177c82 */ /* 0x000fe20008000000 */
[----:B------:R-:W-:Y:S01]  /*110d0*/  IMAD.MOV.U32 R7, RZ, RZ, 0x40000040 ;  /* 0x40000040ff077424 */ /* 0x000fe200078e00ff */
[----:B------:R-:W-:Y:S02]  /*110e0*/  WARPGROUP.DEPBAR.LE gsb0, 0x0 ;  /* 0x00008000000079c5 */ /* 0x000fe40000010000 */
[----:B------:R-:W-:-:S06]  /*110f0*/  WARPGROUP.ARRIVE ;  /* 0x00000000000079c5 */ /* 0x000fcc0000000000 */
[----:B------:R-:W-:Y:S01]  /*11100*/  HGMMA.64x16x16.F32.BF16 R48, gdesc[UR12], RZ, !UPT, gsb0 ;  /* 0x002000000c3079f0 */ /* 0x000fe2000c0018ff */
[----:B------:R-:W-:Y:S01]  /*11110*/  UIADD3 UR12, UR20, 0x2, URZ ;  /* 0x00000002140c7890 */ /* 0x000fe2000fffe03f */
[----:B------:R-:W-:-:S06]  /*11120*/  UMOV UR13, UR23 ;  /* 0x00000017000d7c82 */ /* 0x000fcc0008000000 */
[----:B------:R-:W-:Y:S02]  /*11130*/  UMOV UR24, UR12 ;  /* 0x0000000c00187c82 */ /* 0x000fe40008000000 */
[----:B------:R-:W-:Y:S01]  /*11140*/  UMOV UR22, UR24 ;  /* 0x0000001800167c82 */ /* 0x000fe20008000000 */
[----:B------:R-:W-:Y:S01]  /*11150*/  IMAD.U32 R20, RZ, RZ, UR24 ;  /* 0x00000018ff147e24 */ /* 0x000fe2000f8e00ff */
[----:B------:R-:W-:-:S04]  /*11160*/  UMOV UR12, UR22 ;  /* 0x00000016000c7c82 */ /* 0x000fc80008000000 */
[----:B------:R0:W-:Y:S01]  /*11170*/  STL.64 [R1+0x48], R20 ;  /* 0x0000481401007387 */ /* 0x0001e20000100a00 */
        /* <DEDUP_REMOVED lines=29> */
[----:B------:R-:W-:Y:S01]  /*11350*/  IMAD.MOV.U32 R15, RZ, RZ, 0x40000040 ;  /* 0x40000040ff0f7424 */ /* 0x000fe200078e00ff */
[----:B------:R-:W-:Y:S01]  /*11360*/  IADD3 R14, R4, 0x284, RZ ;  /* 0x00000284040e7810 */ /* 0x000fe20007ffe0ff */
[----:B------:R-:W-:Y:S02]  /*11370*/  WARPGROUP.DEPBAR.LE gsb0, 0x0 ;  /* 0x00008000000079c5 */ /* 0x000fe40000010000 */
[----:B------:R-:W-:-:S06]  /*11380*/  WARPGROUP.ARRIVE ;  /* 0x00000000000079c5 */ /* 0x000fcc0000000000 */
[----:B------:R-:W-:Y:S01]  /*11390*/  HGMMA.64x16x16.F32.BF16 R72, gdesc[UR24], R72, gsb0 ;  /* 0x00200000184879f0 */ /* 0x000fe20008001848 */
[----:B------:R-:W-:Y:S01]  /*113a0*/  R2UR UR26, R8 ;  /* 0x00000000081a72ca */ /* 0x000fe200000e0000 */
[----:B------:R-:W-:Y:S01]  /*113b0*/  UMOV UR25, 0x40000040 ;  /* 0x4000004000197882 */ /* 0x000fe20000000000 */
[----:B------:R-:W-:Y:S01]  /*113c0*/  R2UR UR27, R9 ;  /* 0x00000000091b72ca */ /* 0x000fe200000e0000 */
[----:B------:R-:W-:Y:S02]  /*113d0*/  VIADD R8, R4, 0x184 ;  /* 0x0000018404087836 */ /* 0x000fe40000000000 */
[----:B------:R-:W-:Y:S02]  /*113e0*/  IMAD.MOV.U32 R9, RZ, RZ, 0x40000040 ;  /* 0x40000040ff097424 */ /* 0x000fe400078e00ff */
        /* <DEDUP_REMOVED lines=22> */
[----:B------:R-:W-:Y:S01]  /*11550*/  HGMMA.64x16x16.F32.BF16 R48, gdesc[UR16], R48, gsb0 ;  /* 0x00200000103079f0 */ /* 0x000fe20008001830 */
[----:B------:R-:W-:Y:S01]  /*11560*/  R2UR UR18, R8 ;  /* 0x00000000081272ca */ /* 0x000fe200000e0000 */
[----:B------:R-:W-:Y:S01]  /*11570*/  UMOV UR17, UR23 ;  /* 0x0000001700117c82 */ /* 0x000fe20008000000 */
[----:B------:R-:W-:Y:S01]  /*11580*/  R2UR UR19, R9 ;  /* 0x00000000091372ca */ /* 0x000fe200000e0000 */
        /* <DEDUP_REMOVED lines=14> */
[----:B------:R-:W-:Y:S01]  /*11670*/  UMOV UR4, UR22 ;  /* 0x0000001600047c82 */ /* 0x000fe20008000000 */
[----:B------:R-:W-:-:S03]  /*11680*/  UMOV UR16, UR22 ;  /* 0x0000001600107c82 */ /* 0x000fc60008000000 */
        /* <DEDUP_REMOVED lines=206> */
[----:B------:R-:W-:Y:S01]  /*12370*/  UMOV UR16, UR22 ;  /* 0x0000001600107c82 */ /* 0x000fe20008000000 */
[----:B------:R-:W-:Y:S01]  /*12380*/  UIADD3 UR52, UR20, 0x406, URZ ;  /* 0x0000040614347890 */ /* 0x000fe2000fffe03f */
[----:B------:R-:W-:Y:S01]  /*12390*/  UMOV UR53, 0x40000040 ;  /* 0x4000004000357882 */ /* 0x000fe20000000000 */
[----:B------:R-:W-:Y:S01]  /*123a0*/  UIADD3 UR48, UR20, 0x800, URZ ;  /* 0x0000080014307890 */ /* 0x000fe2000fffe03f */
[----:B------:R0:W-:Y:S01]  /*123b0*/  STL.64 [R1+0x28], R20 ;  /* 0x0000281401007387 */ /* 0x0001e20000100a00 */
[----:B------:R-:W-:Y:S01]  /*123c0*/  UMOV UR49, 0x40000040 ;  /* 0x4000004000317882 */ /* 0x000fe20000000000 */
[----:B------:R-:W-:Y:S01]  /*123d0*/  UIADD3 UR44, UR20, 0x802, URZ ;  /* 0x00000802142c7890 */ /* 0x000fe2000fffe03f */
[----:B------:R-:W-:Y:S01]  /*123e0*/  UMOV UR45, 0x40000040 ;  /* 0x40000040002d7882 */ /* 0x000fe20000000000 */
[----:B------:R-:W-:Y:S01]  /*123f0*/  UIADD3 UR40, UR20, 0x804, URZ ;  /* 0x0000080414287890 */ /* 0x000fe2000fffe03f */
[----:B------:R-:W2:Y:S01]  /*12400*/  LDL R0, [R1+0x54] ;  /* 0x0000540001007983 */ /* 0x000ea20000100800 */
[----:B------:R-:W-:-:S02]  /*12410*/  WARPGROUP.DEPBAR.LE gsb0, 0x0 ;  /* 0x00008000000079c5 */ /* 0x000fc40000010000 */
        /* <DEDUP_REMOVED lines=21> */
[----:B------:R-:W-:Y:S02]  /*12570*/  WARPGROUP.DEPBAR.LE gsb0, 0x0 ;  /* 0x00008000000079c5 */ /* 0x000fe40000010000 */
[----:B------:R-:W-:Y:S01]  /*12580*/  WARPGROUP.ARRIVE ;  /* 0x00000000000079c5 */ /* 0x000fe20000000000 */
[C---:B------:R-:W-:Y:S01]  /*12590*/  VIADD R8, R4.reuse, 0x504 ;  /* 0x0000050404087836 */ /* 0x040fe20000000000 */
[----:B------:R-:W-:Y:S01]  /*125a0*/  MOV R15, 0x40000040 ;  /* 0x40000040000f7802 */ /* 0x000fe20000000f00 */
[----:B------:R-:W-:Y:S01]  /*125b0*/  VIADD R14, R4, 0x604 ;  /* 0x00000604040e7836 */ /* 0x000fe20000000000 */
[----:B------:R-:W-:Y:S01]  /*125c0*/  UMOV UR41, 0x40000040 ;  /* 0x4000004000297882 */ /* 0x000fe20000000000 */
[----:B------:R-:W-:Y:S01]  /*125d0*/  UIADD3 UR36, UR20, 0x806, URZ ;  /* 0x0000080614247890 */ /* 0x000fe2000fffe03f */
[----:B------:R-:W-:Y:S01]  /*125e0*/  HGMMA.64x16x16.F32.BF16 R64, gdesc[UR4], R64, gsb0 ;  /* 0x00200000044079f0 */ /* 0x000fe20008001840 */
[----:B------:R-:W-:Y:S01]  /*125f0*/  R2UR UR6, R6 ;  /* 0x00000000060672ca */ /* 0x000fe200000e0000 */
[----:B------:R-:W-:Y:S01]  /*12600*/  UMOV UR4, UR22 ;  /* 0x0000001600047c82 */ /* 0x000fe20008000000 */
[----:B------:R-:W-:Y:S01]  /*12610*/  R2UR UR7, R7 ;  /* 0x00000000070772ca */ /* 0x000fe200000e0000 */
[----:B------:R-:W-:Y:S01]  /*12620*/  UMOV UR5, UR23 ;  /* 0x0000001700057c82 */ /* 0x000fe20008000000 */
[----:B------:R-:W-:-:S02]  /*12630*/  VIADD R6, R4, 0x682 ;  /* 0x0000068204067836 */ /* 0x000fc40000000000 */
[----:B------:R-:W-:Y:S01]  /*12640*/  IMAD.MOV.U32 R7, RZ, RZ, 0x40000040 ;  /* 0x40000040ff077424 */ /* 0x000fe200078e00ff */
[----:B------:R-:W-:Y:S01]  /*12650*/  UMOV UR37, 0x40000040 ;  /* 0x4000004000257882 */ /* 0x000fe20000000000 */
        /* <DEDUP_REMOVED lines=9> */
[----:B------:R-:W-:Y:S02]  /*126f0*/  WARPGROUP.DEPBAR.LE gsb0, 0x0 ;  /* 0x00008000000079c5 */ /* 0x000fe40000010000 */
[----:B------:R-:W-:-:S06]  /*12700*/  WARPGROUP.ARRIVE ;  /* 0x00000000000079c5 */ /* 0x000fcc0000000000 */
[----:B------:R-:W-:Y:S03]  /*12710*/  HGMMA.64x16x16.F32.BF16 R48, gdesc[UR16], R48, gsb0 ;  /* 0x00200000103079f0 */ /* 0x000fe60008001830 */
[----:B------:R-:W-:Y:S02]  /*12720*/  WARPGROUP.DEPBAR.LE gsb0, 0x0 ;  /* 0x00008000000079c5 */ /* 0x000fe40000010000 */
[----:B------:R-:W-:-:S06]  /*12730*/  WARPGROUP.ARRIVE ;  /* 0x00000000000079c5 */ /* 0x000fcc0000000000 */
[----:B------:R-:W-:Y:S01]  /*12740*/  HGMMA.64x16x16.F32.BF16 R40, gdesc[UR4], R40, gsb0 ;  /* 0x00200000042879f0 */ /* 0x000fe20008001828 */
[----:B------:R-:W-:-:S07]  /*12750*/  UIADD3 UR4, UR20, 0x404, URZ ;  /* 0x0000040414047890 */ /* 0x000fce000fffe03f */
[----:B------:R-:W-:Y:S01]  /*12760*/  UMOV UR24, UR4 ;  /* 0x0000000400187c82 */ /* 0x000fe20008000000 */
[----:B------:R-:W-:Y:S02]  /*12770*/  WARPGROUP.DEPBAR.LE gsb0, 0x0 ;  /* 0x00008000000079c5 */ /* 0x000fe40000010000 */
[----:B------:R-:W-:Y:S01]  /*12780*/  WARPGROUP.ARRIVE ;  /* 0x00000000000079c5 */ /* 0x000fe20000000000 */
[----:B------:R-:W-:Y:S01]  /*12790*/  IMAD.MOV.U32 R7, RZ, RZ, 0x40000040 ;  /* 0x40000040ff077424 */ /* 0x000fe200078e00ff */
[----:B------:R-:W-:Y:S01]  /*127a0*/  R2UR UR6, R6 ;  /* 0x00000000060672ca */ /* 0x000fe200000e0000 */
[----:B------:R-:W-:Y:S01]  /*127b0*/  UMOV UR22, UR24 ;  /* 0x0000001800167c82 */ /* 0x000fe20008000000 */
[----:B------:R-:W-:Y:S01]  /*127c0*/  UMOV UR23, UR25 ;  /* 0x0000001900177c82 */ /* 0x000fe20008000000 */
[----:B------:R-:W-:Y:S01]  /*127d0*/  IMAD.MOV.U32 R9, RZ, RZ, 0x40000040 ;  /* 0x40000040ff097424 */ /* 0x000fe200078e00ff */
[----:B------:R-:W-:Y:S01]  /*127e0*/  HGMMA.64x16x16.F32.BF16 R32, gdesc[UR8], R32, gsb0 ;  /* 0x00200000082079f0 */ /* 0x000fe20008001820 */
[----:B------:R-:W-:Y:S01]  /*127f0*/  R2UR UR18, R8 ;  /* 0x00000000081272ca */ /* 0x000fe200000e0000 */
[----:B--2---:R-:W-:-:S02]  /*12800*/  IMAD.IADD R5, R0, 0x1, R150 ;  /* 0x0000000100057824 */ /* 0x004fc400078e0296 */
[----:B------:R-:W-:Y:S01]  /*12810*/  IMAD.U32 R20, RZ, RZ, UR24 ;  /* 0x00000018ff147e24 */ /* 0x000fe2000f8e00ff */
        /* <DEDUP_REMOVED lines=8> */
[----:B------:R-:W-:Y:S01]  /*128a0*/  UMOV UR5, UR23 ;  /* 0x0000001700057c82 */ /* 0x000fe20008000000 */
[----:B------:R-:W-:Y:S01]  /*128b0*/  VIADD R6, R4, 0x484 ;  /* 0x0000048404067836 */ /* 0x000fe20000000000 */
[----:B------:R-:W-:Y:S02]  /*128c0*/  WARPGROUP.DEPBAR.LE gsb0, 0x0 ;  /* 0x00008000000079c5 */ /* 0x000fe40000010000 */
[----:B------:R-:W-:-:S07]  /*128d0*/  WARPGROUP.ARRIVE ;  /* 0x00000000000079c5 */ /* 0x000fce0000000000 */
[----:B------:R-:W-:Y:S01]  /*128e0*/  HGMMA.64x16x16.F32.BF16 R64, gdesc[UR4], R64, gsb0 ;  /* 0x00200000044079f0 */ /* 0x000fe20008001840 */
[----:B------:R-:W-:Y:S01]  /*128f0*/  IMAD.MOV.U32 R7, RZ, RZ, 0x40000040 ;  /* 0x40000040ff077424 */ /* 0x000fe200078e00ff */
[----:B------:R-:W-:-:S04]  /*12900*/  R2UR UR14, R6 ;  /* 0x00000000060e72ca */ /* 0x000fc800000e0000 */
[----:B------:R-:W-:Y:S01]  /*12910*/  R2UR UR15, R7 ;  /* 0x00000000070f72ca */ /* 0x000fe200000e0000 */
[----:B------:R-:W-:Y:S01]  /*12920*/  UMOV UR12, UR22 ;  /* 0x00000016000c7c82 */ /* 0x000fe20008000000 */
[----:B------:R-:W-:Y:S01]  /*12930*/  UMOV UR13, UR23 ;  /* 0x00000017000d7c82 */ /* 0x000fe20008000000 */
[----:B------:R-:W-:Y:S02]  /*12940*/  WARPGROUP.DEPBAR.LE gsb0, 0x0 ;  /* 0x00008000000079c5 */ /* 0x000fe40000010000 */
[----:B------:R-:W-:-:S08]  /*12950*/  WARPGROUP.ARRIVE ;  /* 0x00000000000079c5 */ /* 0x000fd00000000000 */
        /* <DEDUP_REMOVED lines=325> */
[----:B------:R-:W-:-:S05]  /*13db0*/  IMAD R2, R152, -0x70, R5 ;  /* 0xffffff9098027824 */ /* 0x000fca00078e0205 */
[C---:B------:R-:W-:Y:S02]  /*13dc0*/  ISETP.GT.AND P2, PT, R2.reuse, RZ, PT ;  /* 0x000000ff0200720c */ /* 0x040fe40003f44270 */
[C---:B------:R-:W-:Y:S02]  /*13dd0*/  ISETP.GT.AND P3, PT, R2.reuse, 0x1, PT ;  /* 0x000000010200780c */ /* 0x040fe40003f64270 */
[----:B------:R-:W-:Y:S02]  /*13de0*/  ISETP.GT.AND P4, PT, R2, 0x8, PT ;  /* 0x000000080200780c */ /* 0x000fe40003f84270 */
[----:B------:R-:W-:Y:S02]  /*13df0*/  FSEL R81, R72, -INF , P2 ;  /* 0xff80000048517808 */ /* 0x000fe40001000000 */
[----:B------:R-:W-:Y:S01]  /*13e00*/  FSEL R73, R73, -INF , P3 ;  /* 0xff80000049497808 */ /* 0x000fe20001800000 */
[----:B------:R-:W-:Y:S02]  /*13e10*/  WARPGROUP.DEPBAR.LE gsb0, 0x0 ;  /* 0x00008000000079c5 */ /* 0x000fe40000010000 */
[----:B------:R-:W-:-:S06]  /*13e20*/  WARPGROUP.ARRIVE ;  /* 0x00000000000079c5 */ /* 0x000fcc0000000000 */
[----:B------:R-:W-:Y:S01]  /*13e30*/  HGMMA.64x16x16.F32.BF16 R32, gdesc[UR8], R32, gsb0 ;  /* 0x00200000082079f0 */ /* 0x000fe20008001820 */
[----:B------:R-:W-:Y:S02]  /*13e40*/  ISETP.GT.AND P5, PT, R2, 0x9, PT ;  /* 0x000000090200780c */ /* 0x000fe40003fa4270 */
[----:B------:R-:W-:Y:S02]  /*13e50*/  FSEL R105, R76, -INF , P4 ;  /* 0xff8000004c697808 */ /* 0x000fe40002000000 */
[----:B------:R-:W-:Y:S02]  /*13e60*/  FMNMX.FTZ R0, R81, R73, !PT ;  /* 0x0000004951007209 */ /* 0x000fe40007810000 */
[----:B------:R-:W-:Y:S02]  /*13e70*/  FSEL R77, R77, -INF , P5 ;  /* 0xff8000004d4d7808 */ /* 0x000fe40002800000 */
[----:B------:R-:W-:Y:S02]  /*13e80*/  ISETP.GT.AND P6, PT, R2, 0x10, PT ;  /* 0x000000100200780c */ /* 0x000fe40003fc4270 */
        /* <DEDUP_REMOVED lines=12> */
[----:B------:R-:W-:Y:S01]  /*13f50*/  FMNMX.FTZ R0, R65, R0, !PT ;  /* 0x0000000041007209 */ /* 0x000fe20007810000 */
[----:B------:R-:W-:Y:S01]  /*13f60*/  VIADD R4, R4, 0xa06 ;  /* 0x00000a0604047836 */ /* 0x000fe20000000000 */
[----:B------:R-:W-:Y:S01]  /*13f70*/  FSEL R7, R74, -INF , P2 ;  /* 0xff8000004a077808 */ /* 0x000fe20001000000 */
[----:B------:R-:W-:Y:S01]  /*13f80*/  IMAD.MOV.U32 R5, RZ, RZ, 0x40000040 ;  /* 0x40000040ff057424 */ /* 0x000fe200078e00ff */
[----:B------:R-:W-:-:S02]  /*13f90*/  ISETP.GT.AND P2, PT, R2, 0x20, PT ;  /* 0x000000200200780c */ /* 0x000fc40003f44270 */
[----:B------:R-:W-:Y:S02]  /*13fa0*/  FSEL R69, R69, -INF , P5 ;  /* 0xff80000045457808 */ /* 0x000fe40002800000 */
[----:B------:R-:W-:Y:S02]  /*13fb0*/  FMNMX.FTZ R0, R109, R0, !PT ;  /* 0x000000006d007209 */ /* 0x000fe40007810000 */
[----:B------:R-:W-:Y:S02]  /*13fc0*/  R2UR UR6, R4 ;  /* 0x00000000040672ca */ /* 0x000fe400000e0000 */
[----:B------:R-:W-:Y:S02]  /*13fd0*/  R2UR UR7, R5 ;  /* 0x00000000050772ca */ /* 0x000fe400000e0000 */
[----:B------:R-:W-:Y:S02]  /*13fe0*/  FSEL R11, R66, -INF , P6 ;  /* 0xff800000420b7808 */ /* 0x000fe40003000000 */
[----:B------:R-:W-:-:S02]  /*13ff0*/  ISETP.GT.AND P6, PT, R2, 0x21, PT ;  /* 0x000000210200780c */ /* 0x000fc40003fc4270 */
[----:B------:R-:W-:Y:S02]  /*14000*/  FSEL R111, R56, -INF , P2 ;  /* 0xff800000386f7808 */ /* 0x000fe40001000000 */
[----:B------:R-:W-:Y:S02]  /*14010*/  FMNMX.FTZ R0, R69, R0, !PT ;  /* 0x0000000045007209 */ /* 0x000fe40007810000 */
[----:B------:R-:W-:Y:S01]  /*14020*/  FSEL R71, R71, -INF , P5 ;  /* 0xff80000047477808 */ /* 0x000fe20002800000 */
[----:B------:R-:W-:Y:S02]  /*14030*/  WARPGROUP.DEPBAR.LE gsb0, 0x0 ;  /* 0x00008000000079c5 */ /* 0x000fe40000010000 */
[----:B------:R-:W-:Y:S02]  /*14040*/  ISETP.GT.AND P5, PT, R2, 0x28, PT ;  /* 0x000000280200780c */ /* 0x000fe40003fa4270 */
[----:B------:R-:W-:Y:S02]  /*14050*/  FSEL R113, R57, -INF , P6 ;  /* 0xff80000039717808 */ /* 0x000fe40003000000 */
[----:B------:R-:W-:Y:S01]  /*14060*/  FMNMX.FTZ R0, R111, R0, !PT ;  /* 0x000000006f007209 */ /* 0x000fe20007810000 */
[----:B------:R-:W-:Y:S01]  /*14070*/  WARPGROUP.ARRIVE ;  /* 0x00000000000079c5 */ /* 0x000fe20000000000 */
[----:B------:R-:W-:-:S02]  /*14080*/  FSEL R13, R70, -INF , P4 ;  /* 0xff800000460d7808 */ /* 0x000fc40002000000 */
[----:B------:R-:W-:Y:S02]  /*14090*/  ISETP.GT.AND P4, PT, R2, 0x29, PT ;  /* 0x000000290200780c */ /* 0x000fe40003f84270 */
[----:B------:R-:W-:Y:S02]  /*140a0*/  FSEL R115, R60, -INF , P5 ;  /* 0xff8000003c737808 */ /* 0x000fe40002800000 */
[----:B------:R-:W-:Y:S01]  /*140b0*/  FMNMX.FTZ R0, R113, R0, !PT ;  /* 0x0000000071007209 */ /* 0x000fe20007810000 */
[----:B------:R-:W-:Y:S01]  /*140c0*/  UMOV UR4, UR36 ;  /* 0x0000002400047c82 */ /* 0x000fe20008000000 */
[----:B------:R-:W-:Y:S01]  /*140d0*/  UMOV UR5, UR37 ;  /* 0x0000002500057c82 */ /* 0x000fe20008000000 */
[----:B------:R-:W-:Y:S01]  /*140e0*/  FSEL R67, R67, -INF , P3 ;  /* 0xff80000043437808 */ /* 0x000fe20001800000 */
[----:B------:R-:W-:Y:S01]  /*140f0*/  HGMMA.64x16x16.F32.BF16 R24, gdesc[UR4], R24, gsb0 ;  /* 0x00200000041879f0 */ /* 0x000fe20008001818 */
[----:B------:R-:W-:Y:S01]  /*14100*/  ISETP.GT.AND P3, PT, R2, 0x30, PT ;  /* 0x000000300200780c */ /* 0x000fe20003f64270 */
[----:B------:R0:W-:Y:S01]  /*14110*/  STL.64 [R1+0x20], R20 ;  /* 0x0000201401007387 */ /* 0x0001e20000100a00 */
[----:B------:R-:W-:Y:S01]  /*14120*/  FSEL R117, R61, -INF , P4 ;  /* 0xff8000003d757808 */ /* 0x000fe20002000000 */
[----:B------:R-:W-:Y:S01]  /*14130*/  ULDC UR4, c[0x0][0x988] ;  /* 0x0002620000047ab9 */ /* 0x000fe20000000800 */
        /* <DEDUP_REMOVED lines=9> */
[----:B0-----:R-:W-:Y:S02]  /*141d0*/  FSEL R21, R62, -INF , P5 ;  /* 0xff8000003e157808 */ /* 0x001fe40002800000 */
        /* <DEDUP_REMOVED lines=32> */
[----:B------:R-:W-:-:S02]  /*143e0*/  FSEL R125, R37, -INF , P2 ;  /* 0xff800000257d7808 */ /* 0x000fc40001000000 */
[----:B------:R-:W-:Y:S02]  /*143f0*/  FMNMX.FTZ R0, R123, R0, !PT ;  /* 0x000000007b007209 */ /* 0x000fe40007810000 */
[----:B------:R-:W-:Y:S01]  /*14400*/  ISETP.GT.AND P3, PT, R2, 0x60, PT ;  /* 0x000000600200780c */ /* 0x000fe20003f64270 */
[----:B------:R-:W-:Y:S02]  /*14410*/  WARPGROUP.DEPBAR.LE gsb0, 0x0 ;  /* 0x00008000000079c5 */ /* 0x000fe40000010000 */
[----:B------:R-:W-:Y:S02]  /*14420*/  FSEL R45, R42, -INF , P4 ;  /* 0xff8000002a2d7808 */ /* 0x000fe40002000000 */
[----:B------:R-:W-:Y:S02]  /*14430*/  FSEL R127, R24, -INF , P3 ;  /* 0xff800000187f7808 */ /* 0x000fe40001800000 */
[----:B------:R-:W-:Y:S02]  /*14440*/  FMNMX.FTZ R0, R125, R0, !PT ;  /* 0x000000007d007209 */ /* 0x000fe40007810000 */
[----:B------:R-:W-:-:S02]  /*14450*/  ISETP.GT.AND P4, PT, R2, 0x61, PT ;  /* 0x000000610200780c */ /* 0x000fc40003f84270 */
[----:B------:R-:W-:Y:S02]  /*14460*/  FSEL R55, R55, -INF , P5 ;  /* 0xff80000037377808 */ /* 0x000fe40002800000 */
[----:B------:R-:W-:Y:S02]  /*14470*/  FSEL R41, R54, -INF , P6 ;  /* 0xff80000036297808 */ /* 0x000fe40003000000 */
[----:B------:R-:W-:Y:S02]  /*14480*/  P2R R32, PR, RZ, 0x2 ;  /* 0x00000002ff207803 */ /* 0x000fe40000000000 */
[----:B------:R-:W-:Y:S02]  /*14490*/  P2R R20, PR, RZ, 0x1 ;  /* 0x00000001ff147803 */ /* 0x000fe40000000000 */
[----:B------:R-:W-:Y:S02]  /*144a0*/  FSEL R129, R25, -INF , P4 ;  /* 0xff80000019817808 */ /* 0x000fe40002000000 */
[----:B------:R-:W-:-:S02]  /*144b0*/  FMNMX.FTZ R0, R127, R0, !PT ;  /* 0x000000007f007209 */ /* 0x000fc40007810000 */
[C---:B------:R-:W-:Y:S02]  /*144c0*/  ISETP.GT.AND P5, PT, R2.reuse, 0x68, PT ;  /* 0x000000680200780c */ /* 0x040fe40003fa4270 */
[C---:B------:R-:W-:Y:S02]  /*144d0*/  ISETP.GT.AND P6, PT, R2.reuse, 0x69, PT ;  /* 0x000000690200780c */ /* 0x040fe40003fc4270 */
[C---:B------:R-:W-:Y:S02]  /*144e0*/  ISETP.GT.AND P0, PT, R2.reuse, 0x49, PT ;  /* 0x000000490200780c */ /* 0x040fe40003f04270 */
[----:B------:R-:W-:Y:S02]  /*144f0*/  ISETP.GT.AND P1, PT, R2, 0x50, PT ;  /* 0x000000500200780c */ /* 0x000fe40003f24270 */
[----:B------:R-:W-:Y:S02]  /*14500*/  FMNMX.FTZ R2, R7, R75, !PT ;  /* 0x0000004b07027209 */ /* 0x000fe40007810000 */
[----:B------:R-:W-:-:S02]  /*14510*/  FSEL R103, R28, -INF , P5 ;  /* 0xff8000001c677808 */ /* 0x000fc40002800000 */
[----:B------:R-:W-:Y:S02]  /*14520*/  FMNMX.FTZ R0, R129, R0, !PT ;  /* 0x0000000081007209 */ /* 0x000fe40007810000 */
[----:B------:R-:W-:Y:S02]  /*14530*/  FMNMX.FTZ R2, R9, R2, !PT ;  /* 0x0000000209027209 */ /* 0x000fe40007810000 */
[----:B------:R-:W-:Y:S02]  /*14540*/  FSEL R95, R29, -INF , P6 ;  /* 0xff8000001d5f7808 */ /* 0x000fe40003000000 */
[----:B------:R-:W-:Y:S02]  /*14550*/  FMNMX.FTZ R0, R103, R0, !PT ;  /* 0x0000000067007209 */ /* 0x000fe40007810000 */
[----:B------:R-:W-:Y:S02]  /*14560*/  FMNMX.FTZ R2, R79, R2, !PT ;  /* 0x000000024f027209 */ /* 0x000fe40007810000 */
[----:B------:R-:W-:-:S02]  /*14570*/  FMNMX.FTZ R4, R95, R0, !PT ;  /* 0x000000005f047209 */ /* 0x000fc40007810000 */
        /* <DEDUP_REMOVED lines=16> */
[----:B------:R-:W-:Y:S01]  /*14680*/  FMNMX.FTZ R2, R43, R2, !PT ;  /* 0x000000022b027209 */ /* 0x000fe20007810000 */
[----:B------:R-:W-:Y:S01]  /*14690*/  IMAD.U32 R0, RZ, RZ, UR4 ;  /* 0x00000004ff007e24 */ /* 0x000fe2000f8e00ff */
[----:B------:R-:W-:Y:S02]  /*146a0*/  FSEL R47, R47, -INF , P0 ;  /* 0xff8000002f2f7808 */ /* 0x000fe40000000000 */
[----:B0-----:R-:W-:Y:S02]  /*146b0*/  FMNMX.FTZ R5, R6, R5, !PT ;  /* 0x0000000506057209 */ /* 0x001fe40007810000 */
[----:B------:R-:W-:Y:S02]  /*146c0*/  FMNMX.FTZ R2, R33, R2, !PT ;  /* 0x0000000221027209 */ /* 0x000fe40007810000 */
[----:B------:R-:W-:Y:S01]  /*146d0*/  FSEL R25, R34, -INF , P1 ;  /* 0xff80000022197808 */ /* 0x000fe20000800000 */
[----:B------:R-:W-:Y:S01]  /*146e0*/  FMUL.FTZ R8, R5, R0 ;  /* 0x0000000005087220 */ /* 0x000fe20000410000 */
[----:B------:R-:W-:-:S02]  /*146f0*/  ISETP.NE.AND P1, PT, R32, RZ, PT ;  /* 0x000000ff2000720c */ /* 0x000fc40003f25270 */
[----:B------:R-:W-:Y:S02]  /*14700*/  FMNMX.FTZ R2, R47, R2, !PT ;  /* 0x000000022f027209 */ /* 0x000fe40007810000 */
[----:B------:R-:W-:Y:S02]  /*14710*/  P2R R14, PR, RZ, 0x4 ;  /* 0x00000004ff0e7803 */ /* 0x000fe40000000000 */
[----:B------:R-:W-:Y:S02]  /*14720*/  FSETP.NEU.FTZ.AND P2, PT, R5, -INF , PT ;  /* 0xff8000000500780b */ /* 0x000fe40003f5d000 */
[----:B------:R-:W-:Y:S02]  /*14730*/  ISETP.NE.AND P0, PT, R20, RZ, PT ;  /* 0x000000ff1400720c */ /* 0x000fe40003f05270 */
[----:B------:R-:W-:Y:S02]  /*14740*/  FSEL R35, R35, -INF , P1 ;  /* 0xff80000023237808 */ /* 0x000fe40000800000 */
[----:B------:R-:W-:-:S02]  /*14750*/  FMNMX.FTZ R2, R25, R2, !PT ;  /* 0x0000000219027209 */ /* 0x000fc40007810000 */
[----:B------:R-:W-:Y:S02]  /*14760*/  FSEL R8, R8, RZ, P2 ;  /* 0x000000ff08087208 */ /* 0x000fe40001000000 */
[----:B------:R-:W-:Y:S02]  /*14770*/  ISETP.NE.AND P2, PT, R14, RZ, PT ;  /* 0x000000ff0e00720c */ /* 0x000fe40003f45270 */
[----:B------:R-:W-:Y:S02]  /*14780*/  FSEL R29, R38, -INF , P0 ;  /* 0xff800000261d7808 */ /* 0x000fe40000000000 */
[----:B------:R-:W-:Y:S01]  /*14790*/  FMNMX.FTZ R2, R35, R2, !PT ;  /* 0x0000000223027209 */ /* 0x000fe20007810000 */
[--C-:B------:R-:W-:Y:S01]  /*147a0*/  FFMA.FTZ R61, R69, R0, -R8.reuse ;  /* 0x00000000453d7223 */ /* 0x100fe20000010808 */
[----:B------:R-:W-:Y:S02]  /*147b0*/  FSEL R69, R39, -INF , P2 ;  /* 0xff80000027457808 */ /* 0x000fe40001000000 */
[----:B------:R-:W-:Y:S01]  /*147c0*/  FMNMX.FTZ R2, R29, R2, !PT ;  /* 0x000000021d027209 */ /* 0x000fe20007810000 */
[----:B------:R-:W-:Y:S01]  /*147d0*/  FFMA.FTZ R37, R73, R0, -R8 ;  /* 0x0000000049257223 */ /* 0x000fe20000010808 */
[----:B------:R-:W-:-:S02]  /*147e0*/  FSEL R73, R26, -INF , P3 ;  /* 0xff8000001a497808 */ /* 0x000fc40001800000 */
[----:B------:R-:W-:Y:S01]  /*147f0*/  FMNMX.FTZ R2, R69, R2, !PT ;  /* 0x0000000245027209 */ /* 0x000fe20007810000 */
[--C-:B------:R-:W-:Y:S01]  /*14800*/  FFMA.FTZ R53, R77, R0, -R8.reuse ;  /* 0x000000004d357223 */ /* 0x100fe20000010808 */
[----:B------:R-:W-:Y:S02]  /*14810*/  FSEL R77, R27, -INF , P4 ;  /* 0xff8000001b4d7808 */ /* 0x000fe40002000000 */
[----:B------:R-:W-:Y:S01]  /*14820*/  FMNMX.FTZ R2, R73, R2, !PT ;  /* 0x0000000249027209 */ /* 0x000fe20007810000 */
[--C-:B------:R-:W-:Y:S01]  /*14830*/  FFMA.FTZ R200, R81, R0, -R8.reuse ;  /* 0x0000000051c87223 */ /* 0x100fe20000010808 */
[----:B------:R-:W-:Y:S02]  /*14840*/  FSEL R81, R30, -INF , P5 ;  /* 0xff8000001e517808 */ /* 0x000fe40002800000 */
[----:B------:R-:W-:Y:S01]  /*14850*/  FMNMX.FTZ R2, R77, R2, !PT ;  /* 0x000000024d027209 */ /* 0x000fe20007810000 */
[----:B------:R-:W-:Y:S01]  /*14860*/  FFMA.FTZ R27, R85, R0, -R8 ;  /* 0x00000000551b7223 */ /* 0x000fe20000010808 */
[----:B------:R-:W-:-:S02]  /*14870*/  FSEL R85, R31, -INF , P6 ;  /* 0xff8000001f557808 */ /* 0x000fc40003000000 */
[----:B------:R-:W-:-:S04]  /*14880*/  FMNMX.FTZ R2, R81, R2, !PT ;  /* 0x0000000251027209 */ /* 0x000fc80007810000 */
[----:B------:R-:W-:Y:S01]  /*14890*/  FMNMX.FTZ R2, R85, R2, !PT ;  /* 0x0000000255027209 */ /* 0x000fe20007810000 */
[----:B------:R-:W-:-:S04]  /*148a0*/  FFMA.FTZ R202, R105, R0, -R8 ;  /* 0x0000000069ca7223 */ /* 0x000fc80000010808 */
[----:B------:R-:W0:Y:S02]  /*148b0*/  SHFL.BFLY PT, R105, R2, 0x2, 0x1f ;  /* 0x0c401f0002697f89 */ /* 0x000e2400000e0000 */
[----:B0-----:R-:W-:-:S05]  /*148c0*/  FMNMX.FTZ R105, R2, R105, !PT ;  /* 0x0000006902697209 */ /* 0x001fca0007810000 */
[----:B------:R-:W0:Y:S01]  /*148d0*/  SHFL.BFLY PT, R4, R105, 0x1, 0x1f ;  /* 0x0c201f0069047f89 */ /* 0x000e2200000e0000 */
[----:B------:R-:W-:Y:S01]  /*148e0*/  MUFU.EX2 R200, R200 ;  /* 0x000000c800c87308 */ /* 0x000fe20000000800 */
[----:B------:R-:W-:-:S07]  /*148f0*/  FFMA.FTZ R196, R107, R0, -R8 ;  /* 0x000000006bc47223 */ /* 0x000fce0000010808 */
[----:B------:R-:W1:Y:S01]  /*14900*/  MUFU.EX2 R37, R37 ;  /* 0x0000002500257308 */ /* 0x000e620000000800 */
[----:B------:R-:W-:Y:S01]  /*14910*/  FFMA.FTZ R57, R65, R0, -R8 ;  /* 0x0000000041397223 */ /* 0x000fe20000010808 */
[----:B0-----:R-:W-:-:S06]  /*14920*/  FMNMX.FTZ R4, R105, R4, !PT ;  /* 0x0000000469047209 */ /* 0x001fcc0007810000 */
[----:B------:R-:W0:Y:S01]  /*14930*/  MUFU.EX2 R202, R202 ;  /* 0x000000ca00ca7308 */ /* 0x000e220000000800 */
[C---:B------:R-:W-:Y:S01]  /*14940*/  FSETP.NEU.FTZ.AND P2, PT, R4.reuse, -INF , PT ;  /* 0xff8000000400780b */ /* 0x040fe20003f5d000 */
[----:B------:R-:W-:-:S05]  /*14950*/  FMUL.FTZ R2, R4, R0 ;  /* 0x0000000004027220 */ /* 0x000fca0000410000 */
[----:B------:R-:W-:Y:S01]  /*14960*/  FSEL R14, R2, RZ, P2 ;  /* 0x000000ff020e7208 */ /* 0x000fe20001000000 */
[----:B------:R-:W2:Y:S01]  /*14970*/  MUFU.EX2 R53, R53 ;  /* 0x0000003500357308 */ /* 0x000ea20000000800 */
[----:B------:R-:W-:-:S03]  /*14980*/  FFMA.FTZ R198, R109, R0, -R8 ;  /* 0x000000006dc67223 */ /* 0x000fc60000010808 */
[-CC-:B------:R-:W-:Y:S01]  /*14990*/  FFMA.FTZ R201, R7, R0.reuse, -R14.reuse ;  /* 0x0000000007c97223 */ /* 0x180fe2000001080e */
[----:B------:R-:W-:-:S03]  /*149a0*/  FFMA.FTZ R2, R75, R0, -R14 ;  /* 0x000000004b027223 */ /* 0x000fc6000001080e */
[----:B------:R-:W3:Y:S01]  /*149b0*/  MUFU.EX2 R196, R196 ;  /* 0x000000c400c47308 */ /* 0x000ee20000000800 */
[-CC-:B------:R-:W-:Y:S01]  /*149c0*/  FFMA.FTZ R203, R9, R0.reuse, -R14.reuse ;  /* 0x0000000009cb7223 */ /* 0x180fe2000001080e */
[----:B-1----:R-:W-:Y:S01]  /*149d0*/  FADD.FTZ R7, R200, R37 ;  /* 0x00000025c8077221 */ /* 0x002fe20000010000 */
[----:B------:R-:W-:-:S05]  /*149e0*/  FFMA.FTZ R6, R79, R0, -R14 ;  /* 0x000000004f067223 */ /* 0x000fca000001080e */
[----:B------:R-:W1:Y:S01]  /*149f0*/  MUFU.EX2 R57, R57 ;  /* 0x0000003900397308 */ /* 0x000e620000000800 */
[----:B0-----:R-:W-:Y:S01]  /*14a00*/  FADD.FTZ R26, R202, R7 ;  /* 0x00000007ca1a7221 */ /* 0x001fe20000010000 */
[----:B------:R-:W-:-:S06]  /*14a10*/  FFMA.FTZ R192, R111, R0, -R8 ;  /* 0x000000006fc07223 */ /* 0x000fcc0000010808 */
[----:B------:R-:W-:Y:S01]  /*14a20*/  MUFU.EX2 R201, R201 ;  /* 0x000000c900c97308 */ /* 0x000fe20000000800 */
[----:B------:R-:W-:-:S07]  /*14a30*/  FFMA.FTZ R197, R11, R0, -R14 ;  /* 0x000000000bc57223 */ /* 0x000fce000001080e */
[----:B------:R-:W0:Y:S01]  /*14a40*/  MUFU.EX2 R2, R2 ;  /* 0x0000000200027308 */ /* 0x000e220000000800 */
[-CC-:B------:R-:W-:Y:S01]  /*14a50*/  FFMA.FTZ R190, R83, R0.reuse, -R8.reuse ;  /* 0x0000000053be7223 */ /* 0x180fe20000010808 */
[-CC-:B------:R-:W-:Y:S01]  /*14a60*/  FFMA.FTZ R31, R87, R0.reuse, -R8.reuse ;  /* 0x00000000571f7223 */ /* 0x180fe20000010808 */
[----:B------:R-:W-:-:S05]  /*14a70*/  FFMA.FTZ R184, R89, R0, -R8 ;  /* 0x0000000059b87223 */ /* 0x000fca0000010808 */
[----:B------:R-:W4:Y:S01]  /*14a80*/  MUFU.EX2 R198, R198 ;  /* 0x000000c600c67308 */ /* 0x000f220000000800 */
[-CC-:B------:R-:W-:Y:S01]  /*14a90*/  FFMA.FTZ R83, R91, R0.reuse, -R8.reuse ;  /* 0x000000005b537223 */ /* 0x180fe20000010808 */
[----:B------:R-:W-:Y:S01]  /*14aa0*/  FFMA.FTZ R186, R93, R0, -R8 ;  /* 0x000000005dba7223 */ /* 0x000fe20000010808 */
[----:B--2---:R-:W-:-:S05]  /*14ab0*/  FADD.FTZ R7, R53, R26 ;  /* 0x0000001a35077221 */ /* 0x004fca0000010000 */
[----:B------:R-:W2:Y:S01]  /*14ac0*/  MUFU.EX2 R203, R203 ;  /* 0x000000cb00cb7308 */ /* 0x000ea20000000800 */
[-CC-:B------:R-:W-:Y:S01]  /*14ad0*/  FFMA.FTZ R65, R113, R0.reuse, -R8.reuse ;  /* 0x0000000071417223 */ /* 0x180fe20000010808 */
[-CC-:B------:R-:W-:Y:S01]  /*14ae0*/  FFMA.FTZ R194, R115, R0.reuse, -R8.reuse ;  /* 0x0000000073c27223 */ /* 0x180fe20000010808 */
[-CC-:B------:R-:W-:Y:S01]  /*14af0*/  FFMA.FTZ R117, R117, R0.reuse, -R8.reuse ;  /* 0x0000000075757223 */ /* 0x180fe20000010808 */
[-CC-:B------:R-:W-:Y:S01]  /*14b00*/  FFMA.FTZ R188, R121, R0.reuse, -R8.reuse ;  /* 0x0000000079bc7223 */ /* 0x180fe20000010808 */
[-CC-:B------:R-:W-:Y:S01]  /*14b10*/  FFMA.FTZ R87, R101, R0.reuse, -R8.reuse ;  /* 0x0000000065577223 */ /* 0x180fe20000010808 */
[-CC-:B------:R-:W-:Y:S02]  /*14b20*/  FFMA.FTZ R180, R99, R0.reuse, -R8.reuse ;  /* 0x0000000063b47223 */ /* 0x180fe40000010808 */
[----:B------:R-:W5:Y:S01]  /*14b30*/  MUFU.EX2 R61, R61 ;  /* 0x0000003d003d7308 */ /* 0x000f620000000800 */
[-CC-:B------:R-:W-:Y:S01]  /*14b40*/  FFMA.FTZ R89, R97, R0.reuse, -R8.reuse ;  /* 0x0000000061597223 */ /* 0x180fe20000010808 */
[-CC-:B------:R-:W-:Y:S01]  /*14b50*/  FFMA.FTZ R182, R123, R0.reuse, -R8.reuse ;  /* 0x000000007bb67223 */ /* 0x180fe20000010808 */
[-CC-:B------:R-:W-:Y:S01]  /*14b60*/  FFMA.FTZ R91, R125, R0.reuse, -R8.reuse ;  /* 0x000000007d5b7223 */ /* 0x180fe20000010808 */
[-CC-:B------:R-:W-:Y:S01]  /*14b70*/  FFMA.FTZ R176, R127, R0.reuse, -R8.reuse ;  /* 0x000000007fb07223 */ /* 0x180fe20000010808 */
[-CC-:B------:R-:W-:Y:S01]  /*14b80*/  FFMA.FTZ R93, R129, R0.reuse, -R8.reuse ;  /* 0x00000000815d7223 */ /* 0x180fe20000010808 */
[-CC-:B------:R-:W-:Y:S01]  /*14b90*/  FFMA.FTZ R178, R103, R0.reuse, -R8.reuse ;  /* 0x0000000067b27223 */ /* 0x180fe20000010808 */
[-C--:B------:R-:W-:Y:S01]  /*14ba0*/  FFMA.FTZ R95, R95, R0.reuse, -R8 ;  /* 0x000000005f5f7223 */ /* 0x080fe20000010808 */
[----:B------:R-:W5:Y:S01]  /*14bb0*/  MUFU.EX2 R6, R6 ;  /* 0x0000000600067308 */ /* 0x000f620000000800 */
[-CC-:B------:R-:W-:Y:S01]  /*14bc0*/  FFMA.FTZ R8, R67, R0.reuse, -R14.reuse ;  /* 0x0000000043087223 */ /* 0x180fe2000001080e */
[----:B---3--:R-:W-:Y:S01]  /*14bd0*/  FADD.FTZ R28, R196, R7 ;  /* 0x00000007c41c7221 */ /* 0x008fe20000010000 */
[----:B------:R-:W-:-:S05]  /*14be0*/  FFMA.FTZ R199, R13, R0, -R14 ;  /* 0x000000000dc77223 */ /* 0x000fca000001080e */
[----:B------:R-:W3:Y:S01]  /*14bf0*/  MUFU.EX2 R192, R192 ;  /* 0x000000c000c07308 */ /* 0x000ee20000000800 */
[----:B-1----:R-:W-:Y:S01]  /*14c00*/  FADD.FTZ R7, R57, R28 ;  /* 0x0000001c39077221 */ /* 0x002fe20000010000 */
[----:B------:R-:W-:Y:S01]  /*14c10*/  ISETP.NE.AND P0, PT, R10, RZ, PT ;  /* 0x000000ff0a00720c */ /* 0x000fe20003f05270 */
[----:B0-----:R-:W-:-:S05]  /*14c20*/  FADD.FTZ R28, R201, R2 ;  /* 0x00000002c91c7221 */ /* 0x001fca0000010000 */
[----:B------:R-:W0:Y:S01]  /*14c30*/  MUFU.EX2 R197, R197 ;  /* 0x000000c500c57308 */ /* 0x000e220000000800 */
[----:B------:R-:W-:Y:S01]  /*14c40*/  FFMA.FTZ R10, R71, R0, -R14 ;  /* 0x00000000470a7223 */ /* 0x000fe2000001080e */
[----:B----4-:R-:W-:-:S06]  /*14c50*/  FADD.FTZ R30, R198, R7 ;  /* 0x00000007c61e7221 */ /* 0x010fcc0000010000 */
[----:B------:R-:W1:Y:S01]  /*14c60*/  MUFU.EX2 R65, R65 ;  /* 0x0000004100417308 */ /* 0x000e620000000800 */
[----:B--2---:R-:W-:Y:S01]  /*14c70*/  FADD.FTZ R7, R203, R28 ;  /* 0x0000001ccb077221 */ /* 0x004fe20000010000 */
[----:B------:R-:W-:-:S06]  /*14c80*/  FFMA.FTZ R193, R15, R0, -R14 ;  /* 0x000000000fc17223 */ /* 0x000fcc000001080e */
[----:B------:R-:W2:Y:S01]  /*14c90*/  MUFU.EX2 R8, R8 ;  /* 0x0000000800087308 */ /* 0x000ea20000000800 */
[----:B-----5:R-:W-:Y:S01]  /*14ca0*/  FADD.FTZ R9, R61, R30 ;  /* 0x0000001e3d097221 */ /* 0x020fe20000010000 */
[----:B------:R-:W-:-:S06]  /*14cb0*/  ISETP.NE.AND P1, PT, R12, RZ, PT ;  /* 0x000000ff0c00720c */ /* 0x000fcc0003f25270 */
[----:B------:R-:W4:Y:S01]  /*14cc0*/  MUFU.EX2 R194, R194 ;  /* 0x000000c200c27308 */ /* 0x000f220000000800 */
[----:B------:R-:W-:Y:S01]  /*14cd0*/  FADD.FTZ R30, R6, R7 ;  /* 0x00000007061e7221 */ /* 0x000fe20000010000 */
[----:B------:R-:W-:-:S06]  /*14ce0*/  FFMA.FTZ R12, R59, R0, -R14 ;  /* 0x000000003b0c7223 */ /* 0x000fcc000001080e */
[----:B------:R-:W5:Y:S01]  /*14cf0*/  MUFU.EX2 R199, R199 ;  /* 0x000000c700c77308 */ /* 0x000f620000000800 */
[----:B---3--:R-:W-:Y:S01]  /*14d00*/  FADD.FTZ R32, R192, R9 ;  /* 0x00000009c0207221 */ /* 0x008fe20000010000 */
[----:B0-----:R-:W-:-:S06]  /*14d10*/  FADD.FTZ R7, R197, R30 ;  /* 0x0000001ec5077221 */ /* 0x001fcc0000010000 */
[----:B------:R-:W0:Y:S01]  /*14d20*/  MUFU.EX2 R39, R117 ;  /* 0x0000007500277308 */ /* 0x000e220000000800 */
[----:B------:R-:W-:-:S07]  /*14d30*/  FFMA.FTZ R195, R21, R0, -R14 ;  /* 0x0000000015c37223 */ /* 0x000fce000001080e */
[----:B------:R-:W3:Y:S01]  /*14d40*/  MUFU.EX2 R10, R10 ;  /* 0x0000000a000a7308 */ /* 0x000ee20000000800 */
[----:B-1----:R-:W-:Y:S01]  /*14d50*/  FADD.FTZ R9, R65, R32 ;  /* 0x0000002041097221 */ /* 0x002fe20000010000 */
[----:B--2---:R-:W-:-:S06]  /*14d60*/  FADD.FTZ R30, R8, R7 ;  /* 0x00000007081e7221 */ /* 0x004fcc0000010000 */
[----:B------:R-:W1:Y:S08]  /*14d70*/  MUFU.EX2 R188, R188 ;  /* 0x000000bc00bc7308 */ /* 0x000e700000000800 */
[----:B------:R-:W2:Y:S01]  /*14d80*/  MUFU.EX2 R193, R193 ;  /* 0x000000c100c17308 */ /* 0x000ea20000000800 */
[----:B------:R-:W-:Y:S01]  /*14d90*/  FFMA.FTZ R63, R63, R0, -R14 ;  /* 0x000000003f3f7223 */ /* 0x000fe2000001080e */
[----:B----4-:R-:W-:-:S06]  /*14da0*/  FADD.FTZ R32, R194, R9 ;  /* 0x00000009c2207221 */ /* 0x010fcc0000010000 */
[----:B------:R-:W4:Y:S01]  /*14db0*/  MUFU.EX2 R27, R27 ;  /* 0x0000001b001b7308 */ /* 0x000f220000000800 */
[----:B-----5:R-:W-:Y:S01]  /*14dc0*/  FADD.FTZ R7, R199, R30 ;  /* 0x0000001ec7077221 */ /* 0x020fe20000010000 */
[----:B------:R-:W-:-:S06]  /*14dd0*/  FFMA.FTZ R49, R49, R0, -R14 ;  /* 0x0000000031317223 */ /* 0x000fcc000001080e */
[----:B------:R-:W5:Y:S01]  /*14de0*/  MUFU.EX2 R12, R12 ;  /* 0x0000000c000c7308 */ /* 0x000f620000000800 */
[----:B0-----:R-:W-:Y:S01]  /*14df0*/  FADD.FTZ R9, R39, R32 ;  /* 0x0000002027097221 */ /* 0x001fe20000010000 */
[----:B---3--:R-:W-:-:S06]  /*14e00*/  FADD.FTZ R32, R10, R7 ;  /* 0x000000070a207221 */ /* 0x008fcc0000010000 */
[----:B------:R-:W0:Y:S01]  /*14e10*/  MUFU.EX2 R190, R190 ;  /* 0x000000be00be7308 */ /* 0x000e220000000800 */
[----:B------:R-:W-:-:S07]  /*14e20*/  @!P1 VIADD R3, R3, 0x36840 ;  /* 0x0003684003039836 */ /* 0x000fce0000000000 */
[----:B------:R-:W3:Y:S01]  /*14e30*/  MUFU.EX2 R195, R195 ;  /* 0x000000c300c37308 */ /* 0x000ee20000000800 */
[----:B------:R-:W-:Y:S01]  /*14e40*/  FFMA.FTZ R51, R51, R0, -R14 ;  /* 0x0000000033337223 */ /* 0x000fe2000001080e */
[----:B-1----:R-:W-:-:S06]  /*14e50*/  FADD.FTZ R34, R188, R9 ;  /* 0x00000009bc227221 */ /* 0x002fcc0000010000 */
[----:B------:R-:W1:Y:S01]  /*14e60*/  MUFU.EX2 R31, R31 ;  /* 0x0000001f001f7308 */ /* 0x000e620000000800 */
[----:B--2---:R-:W-:Y:S01]  /*14e70*/  FADD.FTZ R7, R193, R32 ;  /* 0x00000020c1077221 */ /* 0x004fe20000010000 */
[----:B------:R-:W-:-:S06]  /*14e80*/  FFMA.FTZ R41, R41, R0, -R14 ;  /* 0x0000000029297223 */ /* 0x000fcc000001080e */
[----:B------:R-:W2:Y:S01]  /*14e90*/  MUFU.EX2 R20, R63 ;  /* 0x0000003f00147308 */ /* 0x000ea20000000800 */
[----:B------:R-:W-:Y:S01]  /*14ea0*/  @!P1 PRMT R3, RZ, 0x654, R3 ;  /* 0x00000654ff039816 */ /* 0x000fe20000000003 */
[----:B----4-:R-:W-:-:S06]  /*14eb0*/  FADD.FTZ R9, R27, R34 ;  /* 0x000000221b097221 */ /* 0x010fcc0000010000 */
[----:B------:R-:W4:Y:S01]  /*14ec0*/  MUFU.EX2 R184, R184 ;  /* 0x000000b800b87308 */ /* 0x000f220000000800 */
[----:B-----5:R-:W-:Y:S01]  /*14ed0*/  FADD.FTZ R32, R12, R7 ;  /* 0x000000070c207221 */ /* 0x020fe20000010000 */
[----:B------:R-:W-:Y:S01]  /*14ee0*/  FFMA.FTZ R55, R55, R0, -R14 ;  /* 0x0000000037377223 */ /* 0x000fe2000001080e */
[----:B------:R3:W-:Y:S05]  /*14ef0*/  @!P1 SYNCS.ARRIVE.TRANS64.RED.A1T0 RZ, [R3+URZ], RZ ;  /* 0x000000ff03ff99a7 */ /* 0x0007ea000810043f */
[----:B------:R-:W5:Y:S01]  /*14f00*/  MUFU.EX2 R49, R49 ;  /* 0x0000003100317308 */ /* 0x000f620000000800 */
[----:B0-----:R-:W-:-:S07]  /*14f10*/  FADD.FTZ R34, R190, R9 ;  /* 0x00000009be227221 */ /* 0x001fce0000010000 */
[----:B------:R-:W0:Y:S01]  /*14f20*/  MUFU.EX2 R83, R83 ;  /* 0x0000005300537308 */ /* 0x000e220000000800 */
[----:B---3--:R-:W-:Y:S01]  /*14f30*/  FADD.FTZ R3, R195, R32 ;  /* 0x00000020c3037221 */ /* 0x008fe20000010000 */
[----:B------:R-:W-:-:S06]  /*14f40*/  FFMA.FTZ R45, R45, R0, -R14 ;  /* 0x000000002d2d7223 */ /* 0x000fcc000001080e */
        /* <DEDUP_REMOVED lines=13> */
[----:B------:R-:W0:Y:S08]  /*15020*/  MUFU.EX2 R180, R180 ;  /* 0x000000b400b47308 */ /* 0x000e300000000800 */
[----:B------:R-:W3:Y:S01]  /*15030*/  MUFU.EX2 R45, R45 ;  /* 0x0000002d002d7308 */ /* 0x000ee20000000800 */
[----:B------:R-:W-:Y:S01]  /*15040*/  FFMA.FTZ R47, R47, R0, -R14 ;  /* 0x000000002f2f7223 */ /* 0x000fe2000001080e */
[----:B-1----:R-:W-:-:S06]  /*15050*/  FADD.FTZ R36, R186, R7 ;  /* 0x00000007ba247221 */ /* 0x002fcc0000010000 */
[----:B------:R-:W1:Y:S01]  /*15060*/  MUFU.EX2 R89, R89 ;  /* 0x0000005900597308 */ /* 0x000e620000000800 */
[----:B--2---:R-:W-:Y:S01]  /*15070*/  FADD.FTZ R3, R41, R34 ;  /* 0x0000002229037221 */ /* 0x004fe20000010000 */
[----:B------:R-:W-:-:S06]  /*15080*/  FFMA.FTZ R25, R25, R0, -R14 ;  /* 0x0000000019197223 */ /* 0x000fcc000001080e */
[----:B------:R-:W2:Y:S01]  /*15090*/  MUFU.EX2 R28, R43 ;  /* 0x0000002b001c7308 */ /* 0x000ea20000000800 */
[----:B----4-:R-:W-:Y:S01]  /*150a0*/  FADD.FTZ R7, R87, R36 ;  /* 0x0000002457077221 */ /* 0x010fe20000010000 */
[----:B-----5:R-:W-:-:S06]  /*150b0*/  FADD.FTZ R34, R26, R3 ;  /* 0x000000031a227221 */ /* 0x020fcc0000010000 */
[----:B------:R-:W4:Y:S08]  /*150c0*/  MUFU.EX2 R182, R182 ;  /* 0x000000b600b67308 */ /* 0x000f300000000800 */
[----:B------:R-:W5:Y:S01]  /*150d0*/  MUFU.EX2 R33, R33 ;  /* 0x0000002100217308 */ /* 0x000f620000000800 */
[----:B------:R-:W-:Y:S01]  /*150e0*/  FFMA.FTZ R35, R35, R0, -R14 ;  /* 0x0000000023237223 */ /* 0x000fe2000001080e */
[----:B0-----:R-:W-:-:S06]  /*150f0*/  FADD.FTZ R36, R180, R7 ;  /* 0x00000007b4247221 */ /* 0x001fcc0000010000 */
[----:B------:R-:W0:Y:S01]  /*15100*/  MUFU.EX2 R91, R91 ;  /* 0x0000005b005b7308 */ /* 0x000e220000000800 */
[----:B---3--:R-:W-:Y:S01]  /*15110*/  FADD.FTZ R3, R45, R34 ;  /* 0x000000222d037221 */ /* 0x008fe20000010000 */
[----:B------:R-:W-:-:S06]  /*15120*/  FFMA.FTZ R29, R29, R0, -R14 ;  /* 0x000000001d1d7223 */ /* 0x000fcc000001080e */
[----:B------:R-:W3:Y:S01]  /*15130*/  MUFU.EX2 R30, R47 ;  /* 0x0000002f001e7308 */ /* 0x000ee20000000800 */
[----:B-1----:R-:W-:Y:S01]  /*15140*/  FADD.FTZ R7, R89, R36 ;  /* 0x0000002459077221 */ /* 0x002fe20000010000 */
[----:B--2---:R-:W-:-:S06]  /*15150*/  FADD.FTZ R34, R28, R3 ;  /* 0x000000031c227221 */ /* 0x004fcc0000010000 */
[----:B------:R-:W1:Y:S01]  /*15160*/  MUFU.EX2 R25, R25 ;  /* 0x0000001900197308 */ /* 0x000e620000000800 */
[----:B------:R-:W-:Y:S01]  /*15170*/  FFMA.FTZ R69, R69, R0, -R14 ;  /* 0x0000000045457223 */ /* 0x000fe2000001080e */
[----:B----4-:R-:W-:Y:S01]  /*15180*/  FADD.FTZ R36, R182, R7 ;  /* 0x00000007b6247221 */ /* 0x010fe20000010000 */
[----:B-----5:R-:W-:-:S05]  /*15190*/  FADD.FTZ R3, R33, R34 ;  /* 0x0000002221037221 */ /* 0x020fca0000010000 */
[----:B------:R-:W2:Y:S01]  /*151a0*/  MUFU.EX2 R32, R35 ;  /* 0x0000002300207308 */ /* 0x000ea20000000800 */
[-CC-:B------:R-:W-:Y:S01]  /*151b0*/  FFMA.FTZ R73, R73, R0.reuse, -R14.reuse ;  /* 0x0000000049497223 */ /* 0x180fe2000001080e */
[-CC-:B------:R-:W-:Y:S01]  /*151c0*/  FFMA.FTZ R77, R77, R0.reuse, -R14.reuse ;  /* 0x000000004d4d7223 */ /* 0x180fe2000001080e */
[-CC-:B------:R-:W-:Y:S01]  /*151d0*/  FFMA.FTZ R81, R81, R0.reuse, -R14.reuse ;  /* 0x0000000051517223 */ /* 0x180fe2000001080e */
[----:B------:R-:W-:-:S04]  /*151e0*/  FFMA.FTZ R85, R85, R0, -R14 ;  /* 0x0000000055557223 */ /* 0x000fc8000001080e */
[----:B------:R-:W4:Y:S01]  /*151f0*/  MUFU.EX2 R29, R29 ;  /* 0x0000001d001d7308 */ /* 0x000f220000000800 */
[----:B0-----:R-:W-:Y:S01]  /*15200*/  FADD.FTZ R7, R91, R36 ;  /* 0x000000245b077221 */ /* 0x001fe20000010000 */
[----:B---3--:R-:W-:-:S06]  /*15210*/  FADD.FTZ R36, R30, R3 ;  /* 0x000000031e247221 */ /* 0x008fcc0000010000 */
[----:B------:R-:W0:Y:S01]  /*15220*/  MUFU.EX2 R14, R69 ;  /* 0x00000045000e7308 */ /* 0x000e220000000800 */
[----:B-1----:R-:W-:-:S07]  /*15230*/  FADD.FTZ R3, R25, R36 ;  /* 0x0000002419037221 */ /* 0x002fce0000010000 */
[----:B------:R-:W1:Y:S01]  /*15240*/  MUFU.EX2 R176, R176 ;  /* 0x000000b000b07308 */ /* 0x000e620000000800 */
[----:B--2---:R-:W-:-:S07]  /*15250*/  FADD.FTZ R36, R32, R3 ;  /* 0x0000000320247221 */ /* 0x004fce0000010000 */
[----:B------:R-:W2:Y:S01]  /*15260*/  MUFU.EX2 R73, R73 ;  /* 0x0000004900497308 */ /* 0x000ea20000000800 */
[----:B----4-:R-:W-:-:S07]  /*15270*/  FADD.FTZ R3, R29, R36 ;  /* 0x000000241d037221 */ /* 0x010fce0000010000 */
[----:B------:R-:W3:Y:S01]  /*15280*/  MUFU.EX2 R93, R93 ;  /* 0x0000005d005d7308 */ /* 0x000ee20000000800 */
[----:B------:R-:W-:-:S07]  /*15290*/  F2FP.BF16.F32.PACK_AB R201, R2, R201 ;  /* 0x000000c902c9723e */ /* 0x000fce00000010ff */
[----:B------:R-:W4:Y:S01]  /*152a0*/  MUFU.EX2 R34, R77 ;  /* 0x0000004d00227308 */ /* 0x000f220000000800 */
[----:B0-----:R-:W-:-:S07]  /*152b0*/  FADD.FTZ R36, R14, R3 ;  /* 0x000000030e247221 */ /* 0x001fce0000010000 */
[----:B------:R-:W0:Y:S01]  /*152c0*/  MUFU.EX2 R178, R178 ;  /* 0x000000b200b27308 */ /* 0x000e220000000800 */
[----:B------:R-:W-:-:S07]  /*152d0*/  ISETP.GE.AND P2, PT, R150, 0x71, PT ;  /* 0x000000719600780c */ /* 0x000fce0003f46270 */
[----:B------:R-:W5:Y:S01]  /*152e0*/  MUFU.EX2 R81, R81 ;  /* 0x0000005100517308 */ /* 0x000f620000000800 */
[----:B-1----:R-:W-:Y:S01]  /*152f0*/  FADD.FTZ R38, R176, R7 ;  /* 0x00000007b0267221 */ /* 0x002fe20000010000 */
[----:B--2---:R-:W-:-:S06]  /*15300*/  FADD.FTZ R3, R73, R36 ;  /* 0x0000002449037221 */ /* 0x004fcc0000010000 */
[----:B------:R-:W1:Y:S08]  /*15310*/  MUFU.EX2 R95, R95 ;  /* 0x0000005f005f7308 */ /* 0x000e700000000800 */
[----:B------:R-:W2:Y:S01]  /*15320*/  MUFU.EX2 R2, R85 ;  /* 0x0000005500027308 */ /* 0x000ea20000000800 */
[----:B------:R-:W-:Y:S01]  /*15330*/  F2FP.BF16.F32.PACK_AB R203, R6, R203 ;  /* 0x000000cb06cb723e */ /* 0x000fe200000010ff */
[----:B---3--:R-:W-:Y:S01]  /*15340*/  FADD.FTZ R7, R93, R38 ;  /* 0x000000265d077221 */ /* 0x008fe20000010000 */
[----:B----4-:R-:W-:Y:S01]  /*15350*/  FADD.FTZ R6, R34, R3 ;  /* 0x0000000322067221 */ /* 0x010fe20000010000 */
[----:B------:R-:W-:Y:S02]  /*15360*/  BSSY B0, `(.L_x_3471) ;  /* 0x0000587000007945 */ /* 0x000fe40003800000 */
[----:B0-----:R-:W-:Y:S01]  /*15370*/  FADD.FTZ R38, R178, R7 ;  /* 0x00000007b2267221 */ /* 0x001fe20000010000 */
[----:B-----5:R-:W-:Y:S01]  /*15380*/  FADD.FTZ R3, R81, R6 ;  /* 0x0000000651037221 */ /* 0x020fe20000010000 */
[----:B------:R-:W-:Y:S01]  /*15390*/  F2FP.BF16.F32.PACK_AB R200, R37, R200 ;  /* 0x000000c825c8723e */ /* 0x000fe200000010ff */
[--C-:B------:R-:W-:Y:S01]  /*153a0*/  IMAD.MOV.U32 R118, RZ, RZ, R119.reuse ;  /* 0x000000ffff767224 */ /* 0x100fe200078e0077 */
[----:B------:R-:W-:Y:S01]  /*153b0*/  F2FP.BF16.F32.PACK_AB R202, R53, R202 ;  /* 0x000000ca35ca723e */ /* 0x000fe200000010ff */
[----:B-1----:R-:W-:Y:S01]  /*153c0*/  FADD.FTZ R7, R95, R38 ;  /* 0x000000265f077221 */ /* 0x002fe20000010000 */
[----:B------:R-:W-:Y:S01]  /*153d0*/  F2FP.BF16.F32.PACK_AB R196, R57, R196 ;  /* 0x000000c439c4723e */ /* 0x000fe200000010ff */
[--C-:B------:R-:W-:Y:S01]  /*153e0*/  IMAD.MOV.U32 R117, RZ, RZ, R119.reuse ;  /* 0x000000ffff757224 */ /* 0x100fe200078e0077 */
[----:B------:R-:W-:Y:S01]  /*153f0*/  F2FP.BF16.F32.PACK_AB R198, R61, R198 ;  /* 0x000000c63dc6723e */ /* 0x000fe200000010ff */
[----:B------:R-:W-:Y:S01]  /*15400*/  IMAD.MOV.U32 R116, RZ, RZ, R119 ;  /* 0x000000ffff747224 */ /* 0x000fe200078e0077 */
[----:B------:R-:W-:Y:S01]  /*15410*/  F2FP.BF16.F32.PACK_AB R192, R65, R192 ;  /* 0x000000c041c0723e */ /* 0x000fe200000010ff */
[----:B--2---:R-:W-:Y:S01]  /*15420*/  FADD.FTZ R6, R2, R3 ;  /* 0x0000000302067221 */ /* 0x004fe20000010000 */
        /* <DEDUP_REMOVED lines=170> */
.L_x_3483:
[----:B------:R-:W-:-:S05]  /*15ed0*/  VIADD R0, R12, 0x1 ;  /* 0x000000010c007836 */ /* 0x000fca0000000000 */
[----:B------:R-:W-:-:S04]  /*15ee0*/  ISETP.NE.AND P2, PT, R0, 0x2, PT ;  /* 0x000000020000780c */ /* 0x000fc80003f45270 */
[----:B------:R-:W-:Y:S02]  /*15ef0*/  SEL R214, RZ, 0x1, P2 ;  /* 0x00000001ffd67807 */ /* 0x000fe40001000000 */
[----:B------:R-:W-:Y:S02]  /*15f00*/  SEL R212, R0, RZ, P2 ;  /* 0x000000ff00d47207 */ /* 0x000fe40001000000 */
[----:B------:R-:W-:Y:S01]  /*15f10*/  LOP3.LUT R214, R11, R214, RZ, 0x3c, !PT ;  /* 0x000000d60bd67212 */ /* 0x000fe200078e3cff */
[----:B------:R-:W-:Y:S06]  /*15f20*/  @!P0 BRA `(.L_x_3473) ;  /* 0x0000000000048947 */ /* 0x000fec0003800000 */
[----:B------:R-:W-:Y:S01]  /*15f30*/  BPT.TRAP 0x1 ;  /* 0x000000040000795c */ /* 0x000fe20000300000 */
.L_x_3473:
[----:B------:R-:W-:Y:S01]  /*15f40*/  IMAD R13, R212, 0x8, R18 ;  /* 0x00000008d40d7824 */ /* 0x000fe200078e0212 */
[----:B------:R-:W-:-:S04]  /*15f50*/  SHF.L.U32 R4, R214, 0x1f, RZ ;  /* 0x0000001fd6047819 */ /* 0x000fc800000006ff */
[----:B------:R0:W1:Y:S01]  /*15f60*/  SYNCS.PHASECHK.TRANS64.TRYWAIT P2, [R13+URZ+0x36830], R4 ;  /* 0x036830040d0075a7 */ /* 0x000062000804017f */
[----:B------:R-:W-:Y:S05]  /*15f70*/  @!P0 BRA `(.L_x_3474) ;  /* 0x0000000000048947 */ /* 0x000fea0003800000 */
[----:B------:R-:W-:Y:S01]  /*15f80*/  BPT.TRAP 0x1 ;  /* 0x000000040000795c */ /* 0x000fe20000300000 */
.L_x_3474:
[----:B------:R-:W-:Y:S01]  /*15f90*/  IMAD R0, R212, 0xa80, R216 ;  /* 0x00000a80d4007824 */ /* 0x000fe200078e02d8 */
[----:B------:R-:W-:Y:S03]  /*15fa0*/  BSSY B1, `(.L_x_3475) ;  /* 0x0000006000017945 */ /* 0x000fe60003800000 */
[C---:B------:R-:W-:Y:S02]  /*15fb0*/  VIADD R20, R0.reuse, 0x80 ;  /* 0x0000008000147836 */ /* 0x040fe40000000000 */
[----:B------:R-:W-:Y:S01]  /*15fc0*/  VIADD R120, R0, 0x100 ;  /* 0x0000010000787836 */ /* 0x000fe20000000000 */
[----:B-1----:R-:W-:Y:S06]  /*15fd0*/  @P2 BRA `(.L_x_3476) ;  /* 0x0000000000082947 */ /* 0x002fec0003800000 */
[----:B------:R-:W1:Y:S02]  /*15fe0*/  SYNCS.PHASECHK.TRANS64.TRYWAIT P2, [R13+URZ+0x36830], R4 ;  /* 0x036830040d0075a7 */ /* 0x000e64000804017f */
[----:B-1----:R-:W-:Y:S05]  /*15ff0*/  @!P2 BRA `(.L_x_3477) ;  /* 0x000000e80034a947 */ /* 0x002fea0003800000 */
.L_x_3476:
[----:B------:R-:W-:Y:S05]  /*16000*/  BSYNC B1 ;  /* 0x0000000000017941 */ /* 0x000fea0003800000 */
.L_x_3475:
[----:B------:R-:W2:Y:S04]  /*16010*/  LDL.64 R14, [R1+0x48] ;  /* 0x00004800010e7983 */ /* 0x000ea80000100a00 */
[----:B------:R-:W3:Y:S01]  /*16020*/  LDL.64 R122, [R1] ;  /* 0x00000000017a7983 */ /* 0x000ee20000100a00 */
[----:B------:R-:W-:Y:S01]  /*16030*/  WARPGROUP.ARRIVE ;  /* 0x00000000000079c5 */ /* 0x000fe20000000000 */
[----:B------:R-:W-:Y:S01]  /*16040*/  IMAD.MOV.U32 R21, RZ, RZ, 0x40000040 ;  /* 0x40000040ff157424 */ /* 0x000fe200078e00ff */
[----:B------:R-:W-:-:S04]  /*16050*/  R2UR UR6, R20 ;  /* 0x00000000140672ca */ /* 0x000fc800000e0000 */
[C---:B------:R-:W-:Y:S01]  /*16060*/  R2UR UR7, R21.reuse ;  /* 0x00000000150772ca */ /* 0x040fe200000e0000 */
[----:B------:R-:W-:Y:S01]  /*16070*/  IMAD.MOV.U32 R20, RZ, RZ, R120 ;  /* 0x000000ffff147224 */ /* 0x000fe200078e0078 */
[----:B------:R-:W-:-:S04]  /*16080*/  R2UR UR19, R21 ;  /* 0x00000000151372ca */ /* 0x000fc800000e0000 */
[----:B------:R-:W-:Y:S01]  /*16090*/  R2UR UR18, R20 ;  /* 0x00000000141272ca */ /* 0x000fe200000e0000 */
[----:B------:R-:W-:Y:S01]  /*160a0*/  VIADD R20, R0, 0x200 ;  /* 0x0000020000147836 */ /* 0x000fe20000000000 */
[----:B------:R-:W-:-:S04]  /*160b0*/  R2UR UR15, R21 ;  /* 0x00000000150f72ca */ /* 0x000fc800000e0000 */
[----:B------:R-:W-:Y:S02]  /*160c0*/  R2UR UR14, R20 ;  /* 0x00000000140e72ca */ /* 0x000fe400000e0000 */
[----:B--2---:R-:W-:Y:S01]  /*160d0*/  R2UR UR42, R14 ;  /* 0x000000000e2a72ca */ /* 0x004fe200000e0000 */
[----:B------:R-:W-:Y:S01]  /*160e0*/  IMAD.MOV.U32 R14, RZ, RZ, R0 ;  /* 0x000000ffff0e7224 */ /* 0x000fe200078e0000 */
[----:B------:R-:W-:Y:S01]  /*160f0*/  R2UR UR43, R15 ;  /* 0x000000000f2b72ca */ /* 0x000fe200000e0000 */
[----:B------:R-:W-:Y:S01]  /*16100*/  IMAD.MOV.U32 R15, RZ, RZ, 0x40000040 ;  /* 0x40000040ff0f7424 */ /* 0x000fe200078e00ff */
[----:B---3--:R-:W-:Y:S02]  /*16110*/  R2UR UR28, R122 ;  /* 0x000000007a1c72ca */ /* 0x008fe400000e0000 */
[----:B------:R-:W-:Y:S02]  /*16120*/  R2UR UR29, R123 ;  /* 0x000000007b1d72ca */ /* 0x000fe400000e0000 */
[----:B------:R-:W-:Y:S01]  /*16130*/  R2UR UR26, R14 ;  /* 0x000000000e1a72ca */ /* 0x000fe200000e0000 */
[----:B------:R-:W2:Y:S01]  /*16140*/  LDL.64 R122, [R1+0x40] ;  /* 0x00004000017a7983 */ /* 0x000ea20000100a00 */
[----:B------:R-:W-:-:S07]  /*16150*/  R2UR UR27, R15 ;  /* 0x000000000f1b72ca */ /* 0x000fce00000e0000 */
[----:B------:R-:W-:Y:S02]  /*16160*/  UMOV UR24, UR28 ;  /* 0x0000001c00187c82 */ /* 0x000fe40008000000 */
[----:B------:R-:W-:-:S04]  /*16170*/  UMOV UR25, UR29 ;  /* 0x0000001d00197c82 */ /* 0x000fc80008000000 */
        /* <DEDUP_REMOVED lines=18> */
[----:B------:R-:W-:Y:S01]  /*162a0*/  HGMMA.64x16x16.F32.BF16 R144, gdesc[UR20], RZ, !UPT, gsb0 ;  /* 0x00200000149079f0 */ /* 0x000fe2000c0018ff */
[----:B------:R-:W-:Y:S01]  /*162b0*/  UMOV UR12, UR28 ;  /* 0x0000001c000c7c82 */ /* 0x000fe20008000000 */
[----:B------:R-:W-:Y:S01]  /*162c0*/  UMOV UR13, UR29 ;  /* 0x0000001d000d7c82 */ /* 0x000fe20008000000 */
[----:B------:R-:W-:Y:S01]  /*162d0*/  VIADD R120, R0, 0x280 ;  /* 0x0000028000787836 */ /* 0x000fe20000000000 */
[----:B------:R-:W-:Y:S02]  /*162e0*/  WARPGROUP.DEPBAR.LE gsb0, 0x0 ;  /* 0x00008000000079c5 */ /* 0x000fe40000010000 */
[----:B------:R-:W-:-:S06]  /*162f0*/  WARPGROUP.ARRIVE ;  /* 0x00000000000079c5 */ /* 0x000fcc0000000000 */
[----:B------:R-:W-:Y:S01]  /*16300*/  HGMMA.64x16x16.F32.BF16 R136, gdesc[UR12], RZ, !UPT, gsb0 ;  /* 0x002000000c8879f0 */ /* 0x000fe2000c0018ff */
[----:B------:R-:W-:Y:S01]  /*16310*/  IMAD.MOV.U32 R121, RZ, RZ, 0x40000040 ;  /* 0x40000040ff797424 */ /* 0x000fe200078e00ff */
[----:B------:R-:W-:-:S04]  /*16320*/  R2UR UR10, R120 ;  /* 0x00000000780a72ca */ /* 0x000fc800000e0000 */
[----:B------:R-:W-:Y:S01]  /*16330*/  R2UR UR11, R121 ;  /* 0x00000000790b72ca */ /* 0x000fe200000e0000 */
[----:B------:R-:W-:Y:S01]  /*16340*/  UMOV UR8, UR28 ;  /* 0x0000001c00087c82 */ /* 0x000fe20008000000 */
[----:B------:R-:W-:Y:S01]  /*16350*/  UMOV UR9, UR29 ;  /* 0x0000001d00097c82 */ /* 0x000fe20008000000 */
[----:B------:R-:W-:Y:S02]  /*16360*/  WARPGROUP.DEPBAR.LE gsb0, 0x0 ;  /* 0x00008000000079c5 */ /* 0x000fe40000010000 */
[----:B------:R-:W-:-:S08]  /*16370*/  WARPGROUP.ARRIVE ;  /* 0x00000000000079c5 */ /* 0x000fd00000000000 */
[----:B------:R-:W-:Y:S01]  /*16380*/  HGMMA.64x16x16.F32.BF16 R128, gdesc[UR8], RZ, !UPT, gsb0 ;  /* 0x00200000088079f0 */ /* 0x000fe2000c0018ff */
[C---:B------:R-:W-:Y:S02]  /*16390*/  VIADD R14, R0.reuse, 0x300 ;  /* 0x00000300000e7836 */ /* 0x040fe40000000000 */
[----:B------:R-:W-:Y:S02]  /*163a0*/  VIADD R120, R0, 0x182 ;  /* 0x0000018200787836 */ /* 0x000fe40000000000 */
[----:B------:R-:W-:Y:S01]  /*163b0*/  IMAD.MOV.U32 R121, RZ, RZ, 0x40000040 ;  /* 0x40000040ff797424 */ /* 0x000fe200078e00ff */
[----:B------:R-:W-:Y:S02]  /*163c0*/  R2UR UR58, R14 ;  /* 0x000000000e3a72ca */ /* 0x000fe400000e0000 */
[----:B------:R-:W-:Y:S02]  /*163d0*/  R2UR UR59, R15 ;  /* 0x000000000f3b72ca */ /* 0x000fe400000e0000 */
[----:B------:R-:W-:Y:S01]  /*163e0*/  R2UR UR26, R120 ;  /* 0x00000000781a72ca */ /* 0x000fe200000e0000 */
[----:B------:R-:W-:Y:S01]  /*163f0*/  VIADD R120, R0, 0x302 ;  /* 0x0000030200787836 */ /* 0x000fe20000000000 */
[----:B------:R-:W-:Y:S01]  /*16400*/  R2UR UR27, R121 ;  /* 0x00000000791b72ca */ /* 0x000fe200000e0000 */
[----:B------:R-:W-:Y:S01]  /*16410*/  IMAD.MOV.U32 R121, RZ, RZ, 0x40000040 ;  /* 0x40000040ff797424 */ /* 0x000fe200078e00ff */
[----:B--2---:R-:W-:-:S02]  /*16420*/  R2UR UR38, R122 ;  /* 0x000000007a2672ca */ /* 0x004fc400000e0000 */
[----:B------:R-:W-:Y:S02]  /*16430*/  R2UR UR46, R120 ;  /* 0x00000000782e72ca */ /* 0x000fe400000e0000 */
[----:B------:R-:W-:Y:S02]  /*16440*/  R2UR UR47, R121 ;  /* 0x00000000792f72ca */ /* 0x000fe400000e0000 */
[----:B------:R-:W-:Y:S01]  /*16450*/  R2UR UR39, R123 ;  /* 0x000000007b2772ca */ /* 0x000fe200000e0000 */
[----:B------:R-:W-:Y:S01]  /*16460*/  UMOV UR56, UR28 ;  /* 0x0000001c00387c82 */ /* 0x000fe20008000000 */
[----:B------:R-:W-:Y:S01]  /*16470*/  UMOV UR57, UR29 ;  /* 0x0000001d00397c82 */ /* 0x000fe20008000000 */
[----:B------:R-:W-:Y:S02]  /*16480*/  WARPGROUP.DEPBAR.LE gsb0, 0x0 ;  /* 0x00008000000079c5 */ /* 0x000fe40000010000 */
[----:B------:R-:W-:-:S06]  /*16490*/  WARPGROUP.ARRIVE ;  /* 0x00000000000079c5 */ /* 0x000fcc0000000000 */
[----:B------:R-:W-:Y:S01]  /*164a0*/  HGMMA.64x16x16.F32.BF16 R120, gdesc[UR56], RZ, !UPT, gsb0 ;  /* 0x00200000387879f0 */ /* 0x000fe2000c0018ff */
        /* <DEDUP_REMOVED lines=27> */
[----:B------:R-:W-:Y:S01]  /*16660*/  UMOV UR24, UR42 ;  /* 0x0000002a00187c82 */ /* 0x000fe20008000000 */
[----:B------:R-:W-:Y:S01]  /*16670*/  UMOV UR25, UR43 ;  /* 0x0000002b00197c82 */ /* 0x000fe20008000000 */
[----:B------:R-:W-:Y:S01]  /*16680*/  VIADD R14, R0, 0x202 ;  /* 0x00000202000e7836 */ /* 0x000fe20000000000 */
[----:B------:R-:W-:Y:S02]  /*16690*/  WARPGROUP.DEPBAR.LE gsb0, 0x0 ;  /* 0x00008000000079c5 */ /* 0x000fe40000010000 */
[----:B------:R-:W-:-:S06]  /*166a0*/  WARPGROUP.ARRIVE ;  /* 0x00000000000079c5 */ /* 0x000fcc0000000000 */
        /* <DEDUP_REMOVED lines=15> */
[----:B------:R-:W-:Y:S01]  /*167a0*/  MOV R5, UR45 ;  /* 0x0000002d00057c02 */ /* 0x000fe20008000f00 */
[----:B------:R-:W-:Y:S02]  /*167b0*/  WARPGROUP.DEPBAR.LE gsb0, 0x0 ;  /* 0x00008000000079c5 */ /* 0x000fe40000010000 */
[----:B------:R-:W-:Y:S01]  /*167c0*/  WARPGROUP.ARRIVE ;  /* 0x00000000000079c5 */ /* 0x000fe20000000000 */
[----:B01----:R-:W-:Y:S01]  /*167d0*/  MOV R4, UR44 ;  /* 0x0000002c00047c02 */ /* 0x003fe20008000f00 */
[----:B------:R-:W-:Y:S01]  /*167e0*/  VIADD R14, R0, 0x4 ;  /* 0x00000004000e7836 */ /* 0x000fe20000000000 */
[----:B------:R-:W-:Y:S01]  /*167f0*/  UMOV UR12, UR38 ;  /* 0x00000026000c7c82 */ /* 0x000fe20008000000 */
[----:B------:R-:W-:Y:S01]  /*16800*/  IMAD.MOV.U32 R15, RZ, RZ, 0x40000040 ;  /* 0x40000040ff0f7424 */ /* 0x000fe200078e00ff */
[----:B------:R-:W-:-:S02]  /*16810*/  UMOV UR13, UR39 ;  /* 0x00000027000d7c82 */ /* 0x000fc40008000000 */
[----:B------:R-:W-:Y:S01]  /*16820*/  HGMMA.64x16x16.F32.BF16 R128, gdesc[UR16], R128, gsb0 ;  /* 0x00200000108079f0 */ /* 0x000fe20008001880 */
[----:B------:R-:W-:Y:S01]  /*16830*/  UMOV UR44, UR42 ;  /* 0x0000002a002c7c82 */ /* 0x000fe20008000000 */
[----:B------:R-:W-:Y:S01]  /*16840*/  UMOV UR45, UR43 ;  /* 0x0000002b002d7c82 */ /* 0x000fe20008000000 */
[----:B------:R-:W-:Y:S01]  /*16850*/  UMOV UR8, UR38 ;  /* 0x0000002600087c82 */ /* 0x000fe20008000000 */
[----:B------:R-:W-:Y:S01]  /*16860*/  UMOV UR9, UR39 ;  /* 0x0000002700097c82 */ /* 0x000fe20008000000 */
[----:B------:R-:W2:Y:S01]  /*16870*/  LDL.64 R20, [R1+0x38] ;  /* 0x0000380001147983 */ /* 0x000ea20000100a00 */
        /* <DEDUP_REMOVED lines=179> */
[----:B------:R-:W-:-:S09]  /*173b0*/  UMOV UR17, UR39 ;  /* 0x0000002700117c82 */ /* 0x000fd20008000000 */
        /* <DEDUP_REMOVED lines=152> */
[----:B------:R-:W-:Y:S01]  /*17d40*/  R2UR UR45, R5 ;  /* 0x00000000052d72ca */ /* 0x000fe200000e0000 */
[----:B------:R-:W-:Y:S01]  /*17d50*/  IMAD.MOV.U32 R5, RZ, RZ, 0x40000040 ;  /* 0x40000040ff057424 */ /* 0x000fe200078e00ff */
[----:B------:R-:W-:Y:S01]  /*17d60*/  R2UR UR44, R4 ;  /* 0x00000000042c72ca */ /* 0x000fe200000e0000 */
[----:B------:R-:W-:-:S03]  /*17d70*/  VIADD R4, R0, 0x406 ;  /* 0x0000040600047836 */ /* 0x000fc60000000000 */
        /* <DEDUP_REMOVED lines=395> */
.L_x_3478:
[----:B------:R-:W-:Y:S01]  /*19630*/  SHF.L.U32 R0, R11, 0x1f, RZ ;  /* 0x0000001f0b007819 */ /* 0x000fe200000006ff */
[----:B------:R-:W-:-:S04]  /*19640*/  IMAD R11, R12, 0x8, R18 ;  /* 0x000000080c0b7824 */ /* 0x000fc800078e0212 */
[----:B------:R0:W1:Y:S01]  /*19650*/  SYNCS.PHASECHK.TRANS64.TRYWAIT P2, [R11+URZ+0x36850], R0 ;  /* 0x036850000b0075a7 */ /* 0x000062000804017f */
[----:B------:R-:W-:Y:S05]  /*19660*/  @!P0 BRA `(.L_x_3479) ;  /* 0x0000000000048947 */ /* 0x000fea0003800000 */
[----:B------:R-:W-:Y:S01]  /*19670*/  BPT.TRAP 0x1 ;  /* 0x000000040000795c */ /* 0x000fe20000300000 */
.L_x_3479:
[----:B------:R-:W-:Y:S04]  /*19680*/  BSSY B1, `(.L_x_3480) ;  /* 0x0000004000017945 */ /* 0x000fe80003800000 */
[----:B-1----:R-:W-:Y:S05]  /*19690*/  @P2 BRA `(.L_x_3481) ;  /* 0x0000000000082947 */ /* 0x002fea0003800000 */
[----:B------:R-:W1:Y:S02]  /*196a0*/  SYNCS.PHASECHK.TRANS64.TRYWAIT P2, [R11+URZ+0x36850], R0 ;  /* 0x036850000b0075a7 */ /* 0x000e64000804017f */
[----:B-1----:R-:W-:Y:S05]  /*196b0*/  @!P2 BRA `(.L_x_3482) ;  /* 0x000000b00098a947 */ /* 0x002fea0003800000 */
.L_x_3481:
[----:B------:R-:W-:Y:S05]  /*196c0*/  BSYNC B1 ;  /* 0x0000000000017941 */ /* 0x000fea0003800000 */
.L_x_3480:
[----:B01----:R-:W-:Y:S01]  /*196d0*/  VIADD R0, R18, 0x400 ;  /* 0x0000040012007836 */ /* 0x003fe20000000000 */
[----:B------:R-:W-:Y:S01]  /*196e0*/  WARPGROUP.ARRIVE ;  /* 0x00000000000079c5 */ /* 0x000fe20000000000 */
[----:B------:R-:W-:Y:S01]  /*196f0*/  IMAD.MOV.U32 R15, RZ, RZ, 0x40000040 ;  /* 0x40000040ff0f7424 */ /* 0x000fe200078e00ff */
[----:B------:R-:W-:Y:S01]  /*19700*/  ULDC UR4, c[0x0][0x988] ;  /* 0x0002620000047ab9 */ /* 0x000fe20000000800 */
[----:B------:R-:W-:Y:S01]  /*19710*/  IMAD.MOV.U32 R3, RZ, RZ, 0x40000040 ;  /* 0x40000040ff037424 */ /* 0x000fe200078e00ff */
[----:B------:R-:W-:Y:S01]  /*19720*/  SHF.R.U32.HI R0, RZ, 0x4, R0 ;  /* 0x00000004ff007819 */ /* 0x000fe20000011600 */
[----:B------:R-:W-:Y:S01]  /*19730*/  IMAD.MOV.U32 R21, RZ, RZ, 0x40000040 ;  /* 0x40000040ff157424 */ /* 0x000fe200078e00ff */
[----:B------:R-:W-:Y:S01]  /*19740*/  R2UR UR7, R15 ;  /* 0x000000000f0772ca */ /* 0x000fe200000e0000 */
[----:B------:R-:W-:Y:S01]  /*19750*/  @!P1 VIADD R13, R13, 0x36840 ;  /* 0x000368400d0d9836 */ /* 0x000fe20000000000 */
[----:B------:R-:W-:Y:S01]  /*19760*/  LOP3.LUT R0, R0, 0x3fff, RZ, 0xc0, !PT ;  /* 0x00003fff00007812 */ /* 0x000fe200078ec0ff */
[----:B------:R-:W-:Y:S01]  /*19770*/  @!P1 VIADD R11, R11, 0x36860 ;  /* 0x000368600b0b9836 */ /* 0x000fe20000000000 */
[C---:B------:R-:W-:Y:S01]  /*19780*/  ISETP.GT.AND P2, PT, R8.reuse, RZ, PT ;  /* 0x000000ff0800720c */ /* 0x040fe20003f44270 */
[----:B------:R-:W-:Y:S01]  /*19790*/  VIADD R8, R8, 0xffffffff ;  /* 0xffffffff08087836 */ /* 0x000fe20000000000 */
[----:B------:R-:W-:-:S05]  /*197a0*/  LOP3.LUT R0, R0, 0x3800000, RZ, 0xfc, !PT ;  /* 0x0380000000007812 */ /* 0x000fca00078efcff */
[----:B------:R-:W-:Y:S01]  /*197b0*/  IMAD R14, R12, 0xa80, R0 ;  /* 0x00000a800c0e7824 */ /* 0x000fe200078e0200 */
[----:B------:R-:W-:-:S03]  /*197c0*/  FMNMX.FTZ R0, R168, R10, !PT ;  /* 0x0000000aa8007209 */ /* 0x000fc60007810000 */
[C---:B------:R-:W-:Y:S01]  /*197d0*/  VIADD R2, R14.reuse, 0x80 ;  /* 0x000000800e027836 */ /* 0x040fe20000000000 */
[C---:B------:R-:W-:Y:S01]  /*197e0*/  R2UR UR6, R14.reuse ;  /* 0x000000000e0672ca */ /* 0x040fe200000e0000 */
[----:B------:R-:W-:Y:S01]  /*197f0*/  VIADD R20, R14, 0x200 ;  /* 0x000002000e147836 */ /* 0x000fe20000000000 */
[----:B------:R-:W-:-:S04]  /*19800*/  FMNMX.FTZ R0, R169, R0, !PT ;  /* 0x00000000a9007209 */ /* 0x000fc80007810000 */
[----:B------:R-:W-:-:S04]  /*19810*/  FMNMX.FTZ R0, R172, R0, !PT ;  /* 0x00000000ac007209 */ /* 0x000fc80007810000 */
[----:B------:R-:W-:-:S03]  /*19820*/  FMNMX.FTZ R0, R173, R0, !PT ;  /* 0x00000000ad007209 */ /* 0x000fc60007810000 */
[----:B------:R-:W-:Y:S01]  /*19830*/  HGMMA.64x192x16.F32.BF16 R24, R200, gdesc[UR4].tnspB, R24, gsb0 ;  /* 0x42e00004c8187df0 */ /* 0x000fe20008001818 */
        /* <DEDUP_REMOVED lines=38> */
[----:B------:R-:W-:Y:S02]  /*19aa0*/  R2UR UR6, R2 ;  /* 0x00000000020672ca */ /* 0x000fe400000e0000 */
[----:B------:R-:W-:Y:S01]  /*19ab0*/  R2UR UR7, R3 ;  /* 0x00000000030772ca */ /* 0x000fe200000e0000 */
[----:B------:R-:W0:Y:S02]  /*19ac0*/  SHFL.BFLY PT, R2, R0, 0x2, 0x1f ;  /* 0x0c401f0000027f89 */ /* 0x000e2400000e0000 */
[----:B0-----:R-:W-:Y:S01]  /*19ad0*/  FMNMX.FTZ R2, R0, R2, !PT ;  /* 0x0000000200027209 */ /* 0x001fe20007810000 */
[----:B------:R-:W-:-:S04]  /*19ae0*/  IMAD.U32 R0, RZ, RZ, UR4 ;  /* 0x00000004ff007e24 */ /* 0x000fc8000f8e00ff */
[----:B------:R-:W0:Y:S02]  /*19af0*/  SHFL.BFLY PT, R5, R2, 0x1, 0x1f ;  /* 0x0c201f0002057f89 */ /* 0x000e2400000e0000 */
[----:B0-----:R-:W-:Y:S02]  /*19b00*/  FMNMX.FTZ R5, R2, R5, !PT ;  /* 0x0000000502057209 */ /* 0x001fe40007810000 */
[----:B------:R-:W-:-:S03]  /*19b10*/  FMNMX.FTZ R2, R170, R9, !PT ;  /* 0x00000009aa027209 */ /* 0x000fc60007810000 */
[----:B------:R-:W-:Y:S01]  /*19b20*/  FMUL.FTZ R15, R5, R0 ;  /* 0x00000000050f7220 */ /* 0x000fe20000410000 */
[----:B------:R-:W-:Y:S01]  /*19b30*/  FMNMX.FTZ R2, R171, R2, !PT ;  /* 0x00000002ab027209 */ /* 0x000fe20007810000 */
[----:B------:R-:W-:Y:S02]  /*19b40*/  FADD.FTZ R3, -R5, R10 ;  /* 0x0000000a05037221 */ /* 0x000fe40000010100 */
[--C-:B------:R-:W-:Y:S01]  /*19b50*/  FFMA.FTZ R196, R160, R0, -R15.reuse ;  /* 0x00000000a0c47223 */ /* 0x100fe2000001080f */
[----:B------:R-:W-:Y:S01]  /*19b60*/  FMNMX.FTZ R2, R174, R2, !PT ;  /* 0x00000002ae027209 */ /* 0x000fe20007810000 */
[-CC-:B------:R-:W-:Y:S01]  /*19b70*/  FFMA.FTZ R200, R168, R0.reuse, -R15.reuse ;  /* 0x00000000a8c87223 */ /* 0x180fe2000001080f */
[-CC-:B------:R-:W-:Y:S01]  /*19b80*/  FFMA.FTZ R160, R161, R0.reuse, -R15.reuse ;  /* 0x00000000a1a07223 */ /* 0x180fe2000001080f */
        /* <DEDUP_REMOVED lines=8> */
[----:B------:R-:W-:Y:S01]  /*19c10*/  FFMA.FTZ R12, R149, R0, -R15 ;  /* 0x00000000950c7223 */ /* 0x000fe2000001080f */
[----:B------:R-:W-:Y:S01]  /*19c20*/  FMNMX.FTZ R2, R163, R2, !PT ;  /* 0x00000002a3027209 */ /* 0x000fe20007810000 */
[----:B------:R-:W-:Y:S01]  /*19c30*/  FMUL.FTZ R3, R3, R0 ;  /* 0x0000000003037220 */ /* 0x000fe20000410000 */
[----:B------:R-:W-:Y:S02]  /*19c40*/  MUFU.EX2 R200, R200 ;  /* 0x000000c800c87308 */ /* 0x000fe40000000800 */
[----:B------:R-:W-:-:S04]  /*19c50*/  FMNMX.FTZ R2, R166, R2, !PT ;  /* 0x00000002a6027209 */ /* 0x000fc80007810000 */
[----:B------:R-:W-:Y:S02]  /*19c60*/  FMNMX.FTZ R2, R167, R2, !PT ;  /* 0x00000002a7027209 */ /* 0x000fe40007810000 */
[----:B------:R-:W0:Y:S02]  /*19c70*/  MUFU.EX2 R3, R3 ;  /* 0x0000000300037308 */ /* 0x000e240000000800 */
[----:B------:R-:W-:-:S04]  /*19c80*/  FMNMX.FTZ R2, R154, R2, !PT ;  /* 0x000000029a027209 */ /* 0x000fc80007810000 */
[----:B------:R-:W-:Y:S02]  /*19c90*/  FMNMX.FTZ R2, R155, R2, !PT ;  /* 0x000000029b027209 */ /* 0x000fe40007810000 */
[----:B------:R-:W1:Y:S02]  /*19ca0*/  MUFU.EX2 R10, R10 ;  /* 0x0000000a000a7308 */ /* 0x000e640000000800 */
[----:B------:R-:W-:-:S04]  /*19cb0*/  FMNMX.FTZ R2, R158, R2, !PT ;  /* 0x000000029e027209 */ /* 0x000fc80007810000 */
[----:B------:R-:W-:Y:S02]  /*19cc0*/  FMNMX.FTZ R2, R159, R2, !PT ;  /* 0x000000029f027209 */ /* 0x000fe40007810000 */
[----:B------:R-:W2:Y:S01]  /*19cd0*/  MUFU.EX2 R202, R202 ;  /* 0x000000ca00ca7308 */ /* 0x000ea20000000800 */
[----:B0-----:R-:W-:Y:S01]  /*19ce0*/  FFMA.FTZ R7, R3, R7, R200 ;  /* 0x0000000703077223 */ /* 0x001fe200000100c8 */
[----:B------:R-:W-:-:S04]  /*19cf0*/  FMNMX.FTZ R2, R146, R2, !PT ;  /* 0x0000000292027209 */ /* 0x000fc80007810000 */
[----:B------:R-:W-:Y:S02]  /*19d00*/  FMNMX.FTZ R2, R147, R2, !PT ;  /* 0x0000000293027209 */ /* 0x000fe40007810000 */
[----:B------:R-:W0:Y:S01]  /*19d10*/  MUFU.EX2 R168, R168 ;  /* 0x000000a800a87308 */ /* 0x000e220000000800 */
[----:B-1----:R-:W-:Y:S01]  /*19d20*/  FADD.FTZ R7, R10, R7 ;  /* 0x000000070a077221 */ /* 0x002fe20000010000 */
[----:B------:R-:W-:Y:S02]  /*19d30*/  FMNMX.FTZ R2, R150, R2, !PT ;  /* 0x0000000296027209 */ /* 0x000fe40007810000 */
[----:B------:R-:W-:Y:S02]  /*19d40*/  F2FP.BF16.F32.PACK_AB R200, R10, R200 ;  /* 0x000000c80ac8723e */ /* 0x000fe400000010ff */
[----:B------:R-:W-:Y:S02]  /*19d50*/  FMNMX.FTZ R2, R151, R2, !PT ;  /* 0x0000000297027209 */ /* 0x000fe40007810000 */
[----:B------:R-:W-:Y:S01]  /*19d60*/  MUFU.EX2 R196, R196 ;  /* 0x000000c400c47308 */ /* 0x000fe20000000800 */
[----:B--2---:R-:W-:Y:S01]  /*19d70*/  FADD.FTZ R7, R202, R7 ;  /* 0x00000007ca077221 */ /* 0x004fe20000010000 */
[----:B------:R-:W-:-:S04]  /*19d80*/  FMNMX.FTZ R2, R138, R2, !PT ;  /* 0x000000028a027209 */ /* 0x000fc80007810000 */
[----:B------:R-:W-:Y:S02]  /*19d90*/  FMNMX.FTZ R2, R139, R2, !PT ;  /* 0x000000028b027209 */ /* 0x000fe40007810000 */
[----:B------:R-:W-:Y:S01]  /*19da0*/  MUFU.EX2 R160, R160 ;  /* 0x000000a000a07308 */ /* 0x000fe20000000800 */
[----:B0-----:R-:W-:Y:S01]  /*19db0*/  FADD.FTZ R7, R168, R7 ;  /* 0x00000007a8077221 */ /* 0x001fe20000010000 */
[----:B------:R-:W-:Y:S02]  /*19dc0*/  FMNMX.FTZ R2, R142, R2, !PT ;  /* 0x000000028e027209 */ /* 0x000fe40007810000 */
[----:B------:R-:W-:Y:S02]  /*19dd0*/  F2FP.BF16.F32.PACK_AB R202, R168, R202 ;  /* 0x000000caa8ca723e */ /* 0x000fe400000010ff */
        /* <DEDUP_REMOVED lines=12> */
[----:B------:R-:W-:-:S05]  /*19ea0*/  FMNMX.FTZ R2, R127, R2, !PT ;  /* 0x000000027f027209 */ /* 0x000fca0007810000 */
[----:B------:R-:W0:Y:S02]  /*19eb0*/  SHFL.BFLY PT, R4, R2, 0x2, 0x1f ;  /* 0x0c401f0002047f89 */ /* 0x000e2400000e0000 */
[----:B0-----:R-:W-:-:S05]  /*19ec0*/  FMNMX.FTZ R4, R2, R4, !PT ;  /* 0x0000000402047209 */ /* 0x001fca0007810000 */
[----:B------:R-:W0:Y:S01]  /*19ed0*/  SHFL.BFLY PT, R2, R4, 0x1, 0x1f ;  /* 0x0c201f0004027f89 */ /* 0x000e2200000e0000 */
[----:B------:R-:W-:Y:S02]  /*19ee0*/  WARPGROUP.DEPBAR.LE gsb0, 0x0 ;  /* 0x00008000000079c5 */ /* 0x000fe40000010000 */
[----:B------:R-:W-:Y:S01]  /*19ef0*/  WARPGROUP.ARRIVE ;  /* 0x00000000000079c5 */ /* 0x000fe20000000000 */
[-CC-:B------:R-:W-:Y:S01]  /*19f00*/  FFMA.FTZ R192, R152, R0.reuse, -R15.reuse ;  /* 0x0000000098c07223 */ /* 0x180fe2000001080f */
[-CC-:B------:R-:W-:Y:S01]  /*19f10*/  FFMA.FTZ R194, R156, R0.reuse, -R15.reuse ;  /* 0x000000009cc27223 */ /* 0x180fe2000001080f */
[----:B------:R-:W-:-:S03]  /*19f20*/  FFMA.FTZ R152, R157, R0, -R15 ;  /* 0x000000009d987223 */ /* 0x000fc6000001080f */
[----:B------:R-:W-:Y:S01]  /*19f30*/  HGMMA.64x192x16.F32.BF16 R24, R188, gdesc[UR4].tnspB, R24, gsb0 ;  /* 0x42e00004bc187df0 */ /* 0x000fe20008001818 */
[----:B------:R-:W-:Y:S01]  /*19f40*/  R2UR UR6, R20 ;  /* 0x00000000140672ca */ /* 0x000fe200000e0000 */
[C---:B------:R-:W-:Y:S01]  /*19f50*/  VIADD R20, R14.reuse, 0x280 ;  /* 0x000002800e147836 */ /* 0x040fe20000000000 */
[----:B------:R-:W-:Y:S01]  /*19f60*/  R2UR UR7, R21 ;  /* 0x00000000150772ca */ /* 0x000fe200000e0000 */
[----:B------:R-:W-:Y:S01]  /*19f70*/  IMAD.MOV.U32 R21, RZ, RZ, 0x40000040 ;  /* 0x40000040ff157424 */ /* 0x000fe200078e00ff */
[----:B------:R-:W-:Y:S01]  /*19f80*/  MUFU.EX2 R192, R192 ;  /* 0x000000c000c07308 */ /* 0x000fe20000000800 */
[----:B------:R-:W-:Y:S01]  /*19f90*/  VIADD R14, R14, 0x300 ;  /* 0x000003000e0e7836 */ /* 0x000fe20000000000 */
[----:B0-----:R-:W-:-:S06]  /*19fa0*/  FMNMX.FTZ R4, R4, R2, !PT ;  /* 0x0000000204047209 */ /* 0x001fcc0007810000 */
[----:B------:R-:W-:Y:S08]  /*19fb0*/  MUFU.EX2 R194, R194 ;  /* 0x000000c200c27308 */ /* 0x000ff00000000800 */
[----:B------:R-:W-:Y:S01]  /*19fc0*/  MUFU.EX2 R152, R152 ;  /* 0x0000009800987308 */ /* 0x000fe20000000800 */
[----:B------:R-:W-:Y:S02]  /*19fd0*/  WARPGROUP.DEPBAR.LE gsb0, 0x0 ;  /* 0x00008000000079c5 */ /* 0x000fe40000010000 */
[----:B------:R-:W-:Y:S01]  /*19fe0*/  WARPGROUP.ARRIVE ;  /* 0x00000000000079c5 */ /* 0x000fe20000000000 */
[-CC-:B------:R-:W-:Y:S01]  /*19ff0*/  FFMA.FTZ R188, R144, R0.reuse, -R15.reuse ;  /* 0x0000000090bc7223 */ /* 0x180fe2000001080f */
[-CC-:B------:R-:W-:Y:S01]  /*1a000*/  FFMA.FTZ R144, R145, R0.reuse, -R15.reuse ;  /* 0x0000000091907223 */ /* 0x180fe2000001080f */
[----:B------:R-:W-:-:S03]  /*1a010*/  FFMA.FTZ R190, R148, R0, -R15 ;  /* 0x0000000094be7223 */ /* 0x000fc6000001080f */
[----:B------:R-:W-:Y:S01]  /*1a020*/  HGMMA.64x192x16.F32.BF16 R24, R184, gdesc[UR4].tnspB, R24, gsb0 ;  /* 0x42e00004b8187df0 */ /* 0x000fe20008001818 */
[----:B------:R-:W-:Y:S01]  /*1a030*/  R2UR UR6, R20 ;  /* 0x00000000140672ca */ /* 0x000fe200000e0000 */
[-CC-:B------:R-:W-:Y:S01]  /*1a040*/  FFMA.FTZ R20, R141, R0.reuse, -R15.reuse ;  /* 0x000000008d147223 */ /* 0x180fe2000001080f */
[----:B------:R-:W-:Y:S01]  /*1a050*/  R2UR UR7, R21 ;  /* 0x00000000150772ca */ /* 0x000fe200000e0000 */
[-CC-:B------:R-:W-:Y:S01]  /*1a060*/  FFMA.FTZ R21, R120, R0.reuse, -R15.reuse ;  /* 0x0000000078157223 */ /* 0x180fe2000001080f */
[-CC-:B------:R-:W-:Y:S01]  /*1a070*/  FFMA.FTZ R120, R121, R0.reuse, -R15.reuse ;  /* 0x0000000079787223 */ /* 0x180fe2000001080f */
[----:B------:R-:W-:Y:S01]  /*1a080*/  FFMA.FTZ R121, R124, R0, -R15 ;  /* 0x000000007c797223 */ /* 0x000fe2000001080f */
        /* <DEDUP_REMOVED lines=10> */
[-CC-:B------:R-:W-:Y:S01]  /*1a130*/  FFMA.FTZ R136, R137, R0.reuse, -R15.reuse ;  /* 0x0000000089887223 */ /* 0x180fe2000001080f */
[----:B------:R-:W-:-:S03]  /*1a140*/  FFMA.FTZ R186, R140, R0, -R15 ;  /* 0x000000008cba7223 */ /* 0x000fc6000001080f */
[----:B------:R-:W-:Y:S01]  /*1a150*/  HGMMA.64x192x16.F32.BF16 R24, R180, gdesc[UR4].tnspB, R24, gsb0 ;  /* 0x42e00004b4187df0 */ /* 0x000fe20008001818 */
[----:B------:R-:W-:Y:S01]  /*1a160*/  R2UR UR6, R14 ;  /* 0x000000000e0672ca */ /* 0x000fe200000e0000 */
[----:B------:R-:W-:Y:S08]  /*1a170*/  MUFU.EX2 R184, R184 ;  /* 0x000000b800b87308 */ /* 0x000ff00000000800 */
[----:B------:R-:W-:Y:S08]  /*1a180*/  MUFU.EX2 R136, R136 ;  /* 0x0000008800887308 */ /* 0x000ff00000000800 */
[----:B------:R-:W-:Y:S01]  /*1a190*/  MUFU.EX2 R186, R186 ;  /* 0x000000ba00ba7308 */ /* 0x000fe20000000800 */
[----:B------:R-:W-:-:S02]  /*1a1a0*/  WARPGROUP.DEPBAR.LE gsb0, 0x0 ;  /* 0x00008000000079c5 */ /* 0x000fc40000010000 */
[-CC-:B------:R-:W-:Y:S01]  /*1a1b0*/  FFMA.FTZ R180, R128, R0.reuse, -R15.reuse ;  /* 0x0000000080b47223 */ /* 0x180fe2000001080f */
[-CC-:B------:R-:W-:Y:S01]  /*1a1c0*/  FFMA.FTZ R128, R129, R0.reuse, -R15.reuse ;  /* 0x0000000081807223 */ /* 0x180fe2000001080f */
[-CC-:B------:R-:W-:Y:S01]  /*1a1d0*/  FFMA.FTZ R182, R132, R0.reuse, -R15.reuse ;  /* 0x0000000084b67223 */ /* 0x180fe2000001080f */
[-CC-:B------:R-:W-:Y:S01]  /*1a1e0*/  FFMA.FTZ R129, R133, R0.reuse, -R15.reuse ;  /* 0x0000000085817223 */ /* 0x180fe2000001080f */
[-C--:B------:R-:W-:Y:S01]  /*1a1f0*/  FFMA.FTZ R132, R125, R0.reuse, -R15 ;  /* 0x000000007d847223 */ /* 0x080fe2000001080f */
[C---:B------:R-:W-:Y:S01]  /*1a200*/  FADD.FTZ R15, -R4.reuse, R9 ;  /* 0x00000009040f7221 */ /* 0x040fe20000010100 */
[----:B------:R-:W-:Y:S01]  /*1a210*/  WARPGROUP.ARRIVE ;  /* 0x00000000000079c5 */ /* 0x000fe20000000000 */
[-C--:B------:R-:W-:Y:S01]  /*1a220*/  FMUL.FTZ R125, R4, R0.reuse ;  /* 0x00000000047d7220 */ /* 0x080fe20000410000 */
[----:B------:R0:W1:Y:S01]  /*1a230*/  MUFU.EX2 R9, R132 ;  /* 0x0000008400097308 */ /* 0x0000620000000800 */
[-C--:B------:R-:W-:Y:S02]  /*1a240*/  FMUL.FTZ R15, R15, R0.reuse ;  /* 0x000000000f0f7220 */ /* 0x080fe40000410000 */
        /* <DEDUP_REMOVED lines=11> */
[-CC-:B0-----:R-:W-:Y:S01]  /*1a300*/  FFMA.FTZ R132, R155, R0.reuse, -R125.reuse ;  /* 0x000000009b847223 */ /* 0x181fe2000001087d */
[----:B------:R-:W-:Y:S01]  /*1a310*/  FFMA.FTZ R195, R158, R0, -R125 ;  /* 0x000000009ec37223 */ /* 0x000fe2000001087d */
[----:B------:R-:W-:Y:S01]  /*1a320*/  MUFU.EX2 R201, R201 ;  /* 0x000000c900c97308 */ /* 0x000fe20000000800 */
[----:B--2---:R-:W-:-:S02]  /*1a330*/  IMAD.MOV.U32 R15, RZ, RZ, 0x40000040 ;  /* 0x40000040ff0f7424 */ /* 0x004fc400078e00ff */
[-CC-:B------:R-:W-:Y:S01]  /*1a340*/  FFMA.FTZ R137, R159, R0.reuse, -R125.reuse ;  /* 0x000000009f897223 */ /* 0x180fe2000001087d */
[-CC-:B------:R-:W-:Y:S01]  /*1a350*/  FFMA.FTZ R181, R130, R0.reuse, -R125.reuse ;  /* 0x0000000082b57223 */ /* 0x180fe2000001087d */
[-CC-:B------:R-:W-:Y:S01]  /*1a360*/  FFMA.FTZ R189, R146, R0.reuse, -R125.reuse ;  /* 0x0000000092bd7223 */ /* 0x180fe2000001087d */
[-CC-:B------:R-:W-:Y:S01]  /*1a370*/  FFMA.FTZ R14, R147, R0.reuse, -R125.reuse ;  /* 0x00000000930e7223 */ /* 0x180fe2000001087d */
[----:B------:R-:W-:Y:S01]  /*1a380*/  R2UR UR7, R15 ;  /* 0x000000000f0772ca */ /* 0x000fe200000e0000 */
[-C--:B------:R-:W-:Y:S01]  /*1a390*/  FFMA.FTZ R191, R150, R0.reuse, -R125 ;  /* 0x0000000096bf7223 */ /* 0x080fe2000001087d */
[----:B------:R-:W-:Y:S01]  /*1a3a0*/  MUFU.EX2 R124, R124 ;  /* 0x0000007c007c7308 */ /* 0x000fe20000000800 */
[----:B------:R-:W-:Y:S01]  /*1a3b0*/  @!P1 PRMT R15, RZ, 0x654, R13 ;  /* 0x00000654ff0f9816 */ /* 0x000fe2000000000d */
        /* <DEDUP_REMOVED lines=8> */
[----:B------:R-:W-:Y:S01]  /*1a440*/  FFMA.FTZ R126, R126, R0, -R125 ;  /* 0x000000007e7e7223 */ /* 0x000fe2000001087d */
[----:B------:R-:W-:Y:S05]  /*1a450*/  HGMMA.64x192x16.F32.BF16 R24, R176, gdesc[UR4].tnspB, R24, gsb0 ;  /* 0x42e00004b0187df0 */ /* 0x000fea0008001818 */
        /* <DEDUP_REMOVED lines=23> */
[----:B------:R-:W0:Y:S01]  /*1a5d0*/  MUFU.EX2 R123, R123 ;  /* 0x0000007b007b7308 */ /* 0x000e220000000800 */
[----:B------:R-:W-:-:S02]  /*1a5e0*/  WARPGROUP.DEPBAR.LE gsb0, 0x0 ;  /* 0x00008000000079c5 */ /* 0x000fc40000010000 */
[----:B------:R2:W-:Y:S05]  /*1a5f0*/  @!P1 SYNCS.ARRIVE.TRANS64.RED.A1T0 RZ, [R15+URZ], RZ ;  /* 0x000000ff0fff99a7 */ /* 0x0005ea000810043f */
[----:B------:R-:W-:Y:S01]  /*1a600*/  MUFU.EX2 R179, R126 ;  /* 0x0000007e00b37308 */ /* 0x000fe20000000800 */
[----:B-1----:R-:W-:Y:S02]  /*1a610*/  F2FP.BF16.F32.PACK_AB R178, R9, R121 ;  /* 0x0000007909b2723e */ /* 0x002fe400000010ff */
[----:B------:R-:W-:Y:S02]  /*1a620*/  F2FP.BF16.F32.PACK_AB R176, R120, R21 ;  /* 0x0000001578b0723e */ /* 0x000fe400000010ff */
[----:B0-----:R-:W-:Y:S01]  /*1a630*/  F2FP.BF16.F32.PACK_AB R177, R123, R122 ;  /* 0x0000007a7bb1723e */ /* 0x001fe200000010ff */
[----:B--2---:R-:W-:Y:S01]  /*1a640*/  FFMA.FTZ R15, R2, R6, R201 ;  /* 0x00000006020f7223 */ /* 0x004fe200000100c9 */
[----:B------:R-:W-:Y:S01]  /*1a650*/  FFMA.FTZ R6, R139, R0, -R125 ;  /* 0x000000008b067223 */ /* 0x000fe2000001087d */
[----:B------:R-:W-:-:S02]  /*1a660*/  F2FP.BF16.F32.PACK_AB R201, R124, R201 ;  /* 0x000000c97cc9723e */ /* 0x000fc400000010ff */
[----:B------:R-:W-:Y:S01]  /*1a670*/  FADD.FTZ R138, R124, R15 ;  /* 0x0000000f7c8a7221 */ /* 0x000fe20000010000 */
[----:B------:R-:W-:Y:S02]  /*1a680*/  @!P1 PRMT R15, RZ, 0x654, R11 ;  /* 0x00000654ff0f9816 */ /* 0x000fe4000000000b */
[----:B------:R-:W0:Y:S01]  /*1a690*/  MUFU.EX2 R6, R6 ;  /* 0x0000000600067308 */ /* 0x000e220000000800 */
[----:B------:R-:W-:Y:S01]  /*1a6a0*/  FADD.FTZ R11, R203, R138 ;  /* 0x0000008acb0b7221 */ /* 0x000fe20000010000 */
[----:B------:R1:W-:Y:S01]  /*1a6b0*/  @!P1 SYNCS.ARRIVE.TRANS64.RED.A1T0 RZ, [R15+URZ], RZ ;  /* 0x000000ff0fff99a7 */ /* 0x0003e2000810043f */
[C---:B------:R-:W-:Y:S02]  /*1a6c0*/  F2FP.BF16.F32.PACK_AB R203, R140.reuse, R203 ;  /* 0x000000cb8ccb723e */ /* 0x040fe400000010ff */
[----:B------:R-:W-:Y:S01]  /*1a6d0*/  FADD.FTZ R138, R140, R11 ;  /* 0x0000000b8c8a7221 */ /* 0x000fe20000010000 */
[----:B------:R-:W-:Y:S01]  /*1a6e0*/  FADD.FTZ R11, R196, R7 ;  /* 0x00000007c40b7221 */ /* 0x000fe20000010000 */
[-CC-:B------:R-:W-:Y:S01]  /*1a6f0*/  FFMA.FTZ R7, R143, R0.reuse, -R125.reuse ;  /* 0x000000008f077223 */ /* 0x180fe2000001087d */
[----:B------:R-:W-:Y:S01]  /*1a700*/  FFMA.FTZ R125, R127, R0, -R125 ;  /* 0x000000007f7d7223 */ /* 0x000fe2000001087d */
[----:B------:R-:W-:Y:S01]  /*1a710*/  FADD.FTZ R138, R197, R138 ;  /* 0x0000008ac58a7221 */ /* 0x000fe20000010000 */
[C---:B------:R-:W-:Y:S01]  /*1a720*/  FADD.FTZ R11, R160.reuse, R11 ;  /* 0x0000000ba00b7221 */ /* 0x040fe20000010000 */
[----:B------:R-:W-:-:S02]  /*1a730*/  F2FP.BF16.F32.PACK_AB R196, R160, R196 ;  /* 0x000000c4a0c4723e */ /* 0x000fc400000010ff */
[C---:B------:R-:W-:Y:S01]  /*1a740*/  FADD.FTZ R138, R133.reuse, R138 ;  /* 0x0000008a858a7221 */ /* 0x040fe20000010000 */
[----:B------:R-:W-:Y:S01]  /*1a750*/  FADD.FTZ R130, R198, R11 ;  /* 0x0000000bc6827221 */ /* 0x000fe20000010000 */
[----:B------:R-:W2:Y:S01]  /*1a760*/  MUFU.EX2 R7, R7 ;  /* 0x0000000700077308 */ /* 0x000ea20000000800 */
[----:B------:R-:W-:Y:S01]  /*1a770*/  F2FP.BF16.F32.PACK_AB R197, R133, R197 ;  /* 0x000000c585c5723e */ /* 0x000fe200000010ff */
[----:B------:R-:W-:Y:S01]  /*1a780*/  FADD.FTZ R138, R199, R138 ;  /* 0x0000008ac78a7221 */ /* 0x000fe20000010000 */
[C---:B------:R-:W-:Y:S01]  /*1a790*/  FADD.FTZ R11, R161.reuse, R130 ;  /* 0x00000082a10b7221 */ /* 0x040fe20000010000 */
[----:B------:R-:W-:Y:S02]  /*1a7a0*/  F2FP.BF16.F32.PACK_AB R198, R161, R198 ;  /* 0x000000c6a1c6723e */ /* 0x000fe400000010ff */
[C---:B------:R-:W-:Y:S01]  /*1a7b0*/  FADD.FTZ R138, R141.reuse, R138 ;  /* 0x0000008a8d8a7221 */ /* 0x040fe20000010000 */
[----:B------:R-:W-:Y:S01]  /*1a7c0*/  FADD.FTZ R130, R192, R11 ;  /* 0x0000000bc0827221 */ /* 0x000fe20000010000 */
[----:B------:R-:W-:Y:S01]  /*1a7d0*/  MUFU.EX2 R125, R125 ;  /* 0x0000007d007d7308 */ /* 0x000fe20000000800 */
[----:B------:R-:W-:Y:S01]  /*1a7e0*/  F2FP.BF16.F32.PACK_AB R199, R141, R199 ;  /* 0x000000c78dc7723e */ /* 0x000fe200000010ff */
[----:B------:R-:W-:Y:S01]  /*1a7f0*/  FADD.FTZ R11, R193, R138 ;  /* 0x0000008ac10b7221 */ /* 0x000fe20000010000 */
[C---:B-1----:R-:W-:Y:S01]  /*1a800*/  FADD.FTZ R15, R153.reuse, R130 ;  /* 0x00000082990f7221 */ /* 0x042fe20000010000 */
[----:B------:R-:W-:-:S02]  /*1a810*/  F2FP.BF16.F32.PACK_AB R192, R153, R192 ;  /* 0x000000c099c0723e */ /* 0x000fc400000010ff */
[----:B------:R-:W-:Y:S01]  /*1a820*/  FADD.FTZ R130, R132, R11 ;  /* 0x0000000b84827221 */ /* 0x000fe20000010000 */
[----:B------:R-:W-:Y:S01]  /*1a830*/  FADD.FTZ R15, R194, R15 ;  /* 0x0000000fc20f7221 */ /* 0x000fe20000010000 */
[----:B------:R-:W-:Y:S02]  /*1a840*/  F2FP.BF16.F32.PACK_AB R193, R132, R193 ;  /* 0x000000c184c1723e */ /* 0x000fe400000010ff */
[----:B------:R-:W-:Y:S01]  /*1a850*/  FADD.FTZ R130, R195, R130 ;  /* 0x00000082c3827221 */ /* 0x000fe20000010000 */
[C---:B------:R-:W-:Y:S01]  /*1a860*/  FADD.FTZ R15, R152.reuse, R15 ;  /* 0x0000000f980f7221 */ /* 0x040fe20000010000 */
[----:B------:R-:W-:Y:S02]  /*1a870*/  F2FP.BF16.F32.PACK_AB R194, R152, R194 ;  /* 0x000000c298c2723e */ /* 0x000fe400000010ff */
[C---:B------:R-:W-:Y:S01]  /*1a880*/  FADD.FTZ R130, R137.reuse, R130 ;  /* 0x0000008289827221 */ /* 0x040fe20000010000 */
[----:B------:R-:W-:Y:S01]  /*1a890*/  FADD.FTZ R15, R188, R15 ;  /* 0x0000000fbc0f7221 */ /* 0x000fe20000010000 */
[----:B------:R-:W-:-:S02]  /*1a8a0*/  F2FP.BF16.F32.PACK_AB R195, R137, R195 ;  /* 0x000000c389c3723e */ /* 0x000fc400000010ff */
[----:B------:R-:W-:Y:S01]  /*1a8b0*/  FADD.FTZ R11, R189, R130 ;  /* 0x00000082bd0b7221 */ /* 0x000fe20000010000 */
[----:B------:R-:W-:Y:S01]  /*1a8c0*/  FADD.FTZ R15, R144, R15 ;  /* 0x0000000f900f7221 */ /* 0x000fe20000010000 */
[C---:B------:R-:W-:Y:S02]  /*1a8d0*/  F2FP.BF16.F32.PACK_AB R189, R14.reuse, R189 ;  /* 0x000000bd0ebd723e */ /* 0x040fe400000010ff */
[----:B------:R-:W-:Y:S01]  /*1a8e0*/  FADD.FTZ R124, R14, R11 ;  /* 0x0000000b0e7c7221 */ /* 0x000fe20000010000 */
[----:B------:R-:W-:Y:S01]  /*1a8f0*/  FADD.FTZ R15, R190, R15 ;  /* 0x0000000fbe0f7221 */ /* 0x000fe20000010000 */
[C---:B------:R-:W-:Y:S02]  /*1a900*/  F2FP.BF16.F32.PACK_AB R190, R12.reuse, R190 ;  /* 0x000000be0cbe723e */ /* 0x040fe400000010ff */
[----:B------:R-:W-:Y:S01]  /*1a910*/  FADD.FTZ R130, R191, R124 ;  /* 0x0000007cbf827221 */ /* 0x000fe20000010000 */
[----:B------:R-:W-:Y:S01]  /*1a920*/  FADD.FTZ R15, R12, R15 ;  /* 0x0000000f0c0f7221 */ /* 0x000fe20000010000 */
[----:B------:R-:W1:Y:S01]  /*1a930*/  MUFU.EX2 R124, R135 ;  /* 0x00000087007c7308 */ /* 0x000e620000000800 */
[----:B------:R-:W-:Y:S01]  /*1a940*/  F2FP.BF16.F32.PACK_AB R188, R144, R188 ;  /* 0x000000bc90bc723e */ /* 0x000fe200000010ff */
[C---:B------:R-:W-:Y:S01]  /*1a950*/  FADD.FTZ R130, R13.reuse, R130 ;  /* 0x000000820d827221 */ /* 0x040fe20000010000 */
[----:B------:R-:W-:Y:S01]  /*1a960*/  FADD.FTZ R15, R184, R15 ;  /* 0x0000000fb80f7221 */ /* 0x000fe20000010000 */
[----:B------:R-:W-:-:S02]  /*1a970*/  F2FP.BF16.F32.PACK_AB R191, R13, R191 ;  /* 0x000000bf0dbf723e */ /* 0x000fc400000010ff */
[----:B------:R-:W-:Y:S01]  /*1a980*/  FADD.FTZ R11, R185, R130 ;  /* 0x00000082b90b7221 */ /* 0x000fe20000010000 */
[----:B------:R-:W-:Y:S01]  /*1a990*/  FADD.FTZ R15, R136, R15 ;  /* 0x0000000f880f7221 */ /* 0x000fe20000010000 */
[C---:B0-----:R-:W-:Y:S02]  /*1a9a0*/  F2FP.BF16.F32.PACK_AB R185, R6.reuse, R185 ;  /* 0x000000b906b9723e */ /* 0x041fe400000010ff */
[----:B------:R-:W-:Y:S01]  /*1a9b0*/  FADD.FTZ R130, R6, R11 ;  /* 0x0000000b06827221 */ /* 0x000fe20000010000 */
[----:B------:R-:W-:Y:S01]  /*1a9c0*/  FADD.FTZ R15, R186, R15 ;  /* 0x0000000fba0f7221 */ /* 0x000fe20000010000 */
[----:B------:R-:W-:Y:S02]  /*1a9d0*/  F2FP.BF16.F32.PACK_AB R184, R136, R184 ;  /* 0x000000b888b8723e */ /* 0x000fe400000010ff */
[----:B------:R-:W-:Y:S01]  /*1a9e0*/  FADD.FTZ R130, R187, R130 ;  /* 0x00000082bb827221 */ /* 0x000fe20000010000 */
[----:B------:R-:W-:Y:S01]  /*1a9f0*/  FADD.FTZ R15, R20, R15 ;  /* 0x0000000f140f7221 */ /* 0x000fe20000010000 */
[----:B--2---:R-:W-:-:S02]  /*1aa00*/  F2FP.BF16.F32.PACK_AB R187, R7, R187 ;  /* 0x000000bb07bb723e */ /* 0x004fc400000010ff */
[----:B------:R-:W-:Y:S01]  /*1aa10*/  FADD.FTZ R130, R7, R130 ;  /* 0x0000008207827221 */ /* 0x000fe20000010000 */
[----:B------:R-:W-:Y:S01]  /*1aa20*/  FADD.FTZ R15, R180, R15 ;  /* 0x0000000fb40f7221 */ /* 0x000fe20000010000 */
[----:B------:R-:W-:Y:S02]  /*1aa30*/  F2FP.BF16.F32.PACK_AB R186, R20, R186 ;  /* 0x000000ba14ba723e */ /* 0x000fe400000010ff */
[----:B------:R-:W-:Y:S01]  /*1aa40*/  FADD.FTZ R11, R181, R130 ;  /* 0x00000082b50b7221 */ /* 0x000fe20000010000 */
[----:B------:R-:W-:Y:S01]  /*1aa50*/  FADD.FTZ R15, R128, R15 ;  /* 0x0000000f800f7221 */ /* 0x000fe20000010000 */
[C---:B------:R-:W-:Y:S02]  /*1aa60*/  F2FP.BF16.F32.PACK_AB R181, R10.reuse, R181 ;  /* 0x000000b50ab5723e */ /* 0x040fe400000010ff */
[----:B------:R-:W-:Y:S01]  /*1aa70*/  FADD.FTZ R12, R10, R11 ;  /* 0x0000000b0a0c7221 */ /* 0x000fe20000010000 */
[----:B------:R-:W-:Y:S01]  /*1aa80*/  FADD.FTZ R14, R182, R15 ;  /* 0x0000000fb60e7221 */ /* 0x000fe20000010000 */
[----:B------:R-:W-:-:S02]  /*1aa90*/  F2FP.BF16.F32.PACK_AB R180, R128, R180 ;  /* 0x000000b480b4723e */ /* 0x000fc400000010ff */
[----:B------:R-:W-:Y:S01]  /*1aaa0*/  FADD.FTZ R11, R183, R12 ;  /* 0x0000000cb70b7221 */ /* 0x000fe20000010000 */
[C---:B------:R-:W-:Y:S01]  /*1aab0*/  FADD.FTZ R14, R129.reuse, R14 ;  /* 0x0000000e810e7221 */ /* 0x040fe20000010000 */
[----:B------:R-:W-:Y:S01]  /*1aac0*/  F2FP.BF16.F32.PACK_AB R182, R129, R182 ;  /* 0x000000b681b6723e */ /* 0x000fe200000010ff */
[----:B------:R-:W-:Y:S02]  /*1aad0*/  IMAD.MOV.U32 R12, RZ, RZ, R212 ;  /* 0x000000ffff0c7224 */ /* 0x000fe400078e00d4 */
[C---:B-1----:R-:W-:Y:S01]  /*1aae0*/  FADD.FTZ R11, R124.reuse, R11 ;  /* 0x0000000b7c0b7221 */ /* 0x042fe20000010000 */
[----:B------:R-:W-:Y:S01]  /*1aaf0*/  FADD.FTZ R7, R21, R14 ;  /* 0x0000000e15077221 */ /* 0x000fe20000010000 */
[----:B------:R-:W-:Y:S02]  /*1ab00*/  F2FP.BF16.F32.PACK_AB R183, R124, R183 ;  /* 0x000000b77cb7723e */ /* 0x000fe400000010ff */
[----:B------:R-:W-:Y:S01]  /*1ab10*/  FADD.FTZ R6, R122, R11 ;  /* 0x0000000b7a067221 */ /* 0x000fe20000010000 */
[----:B------:R-:W-:Y:S01]  /*1ab20*/  FADD.FTZ R10, R120, R7 ;  /* 0x00000007780a7221 */ /* 0x000fe20000010000 */
[----:B------:R-:W-:-:S02]  /*1ab30*/  IMAD.MOV.U32 R11, RZ, RZ, R214 ;  /* 0x000000ffff0b7224 */ /* 0x000fc400078e00d6 */
[----:B------:R-:W-:Y:S01]  /*1ab40*/  FADD.FTZ R6, R123, R6 ;  /* 0x000000067b067221 */ /* 0x000fe20000010000 */
[----:B------:R-:W-:-:S03]  /*1ab50*/  FADD.FTZ R10, R121, R10 ;  /* 0x0000000a790a7221 */ /* 0x000fc60000010000 */
[----:B------:R-:W-:Y:S01]  /*1ab60*/  FADD.FTZ R6, R179, R6 ;  /* 0x00000006b3067221 */ /* 0x000fe20000010000 */
[----:B------:R-:W-:Y:S01]  /*1ab70*/  FADD.FTZ R7, R9, R10 ;  /* 0x0000000a09077221 */ /* 0x000fe20000010000 */
[C---:B------:R-:W-:Y:S01]  /*1ab80*/  F2FP.BF16.F32.PACK_AB R179, R125.reuse, R179 ;  /* 0x000000b37db3723e */ /* 0x040fe200000010ff */
[----:B------:R-:W-:Y:S02]  /*1ab90*/  IMAD.MOV.U32 R9, RZ, RZ, R4 ;  /* 0x000000ffff097224 */ /* 0x000fe400078e0004 */
[----:B------:R-:W-:Y:S01]  /*1aba0*/  FADD.FTZ R6, R125, R6 ;  /* 0x000000067d067221 */ /* 0x000fe20000010000 */
[----:B------:R-:W-:Y:S01]  /*1abb0*/  IMAD.MOV.U32 R10, RZ, RZ, R5 ;  /* 0x000000ffff0a7224 */ /* 0x000fe200078e0005 */
[----:B------:R-:W-:Y:S06]  /*1abc0*/  @P2 BRA `(.L_x_3483) ;  /* 0xffffffb000c02947 */ /* 0x000fec000383ffff */
.L_x_3472:
[----:B------:R-:W-:Y:S05]  /*1abd0*/  BSYNC B0 ;  /* 0x0000000000007941 */ /* 0x000fea0003800000 */
.L_x_3471:
        /* <DEDUP_REMOVED lines=99> */
.L_x_3484:
[----:B------:R-:W-:Y:S01]  /*1b210*/  IMAD R11, R212, 0x8, R18 ;  /* 0x00000008d40b7824 */ /* 0x000fe200078e0212 */
[----:B------:R-:W-:-:S04]  /*1b220*/  SHF.L.U32 R2, R214, 0x1f, RZ ;  /* 0x0000001fd6027819 */ /* 0x000fc800000006ff */
[----:B------:R0:W1:Y:S01]  /*1b230*/  SYNCS.PHASECHK.TRANS64.TRYWAIT P2, [R11+URZ+0x36850], R2 ;  /* 0x036850020b0075a7 */ /* 0x000062000804017f */
[----:B------:R-:W-:Y:S05]  /*1b240*/  @!P0 BRA `(.L_x_3485) ;  /* 0x0000000000048947 */ /* 0x000fea0003800000 */
[----:B------:R-:W-:Y:S01]  /*1b250*/  BPT.TRAP 0x1 ;  /* 0x000000040000795c */ /* 0x000fe20000300000 */
.L_x_3485:
        /* <DEDUP_REMOVED lines=9> */
.L_x_3487:
[----:B------:R-:W-:Y:S05]  /*1b2f0*/  BSYNC B0 ;  /* 0x0000000000007941 */ /* 0x000fea0003800000 */
.L_x_3486:
[----:B01----:R-:W-:Y:S01]  /*1b300*/  IMAD.MOV.U32 R2, RZ, RZ, R8 ;  /* 0x000000ffff027224 */ /* 0x003fe200078e0008 */
[----:B------:R-:W-:Y:S01]  /*1b310*/  WARPGROUP.ARRIVE ;  /* 0x00000000000079c5 */ /* 0x000fe20000000000 */
[----:B------:R-:W-:Y:S02]  /*1b320*/  IMAD.MOV.U32 R3, RZ, RZ, 0x40000040 ;  /* 0x40000040ff037424 */ /* 0x000fe400078e00ff */
[----:B------:R-:W-:Y:S01]  /*1b330*/  @!P1 VIADD R12, R11, 0x36860 ;  /* 0x000368600b0c9836 */ /* 0x000fe20000000000 */
[----:B------:R-:W-:Y:S01]  /*1b340*/  R2UR UR6, R2 ;  /* 0x00000000020672ca */ /* 0x000fe200000e0000 */
[----:B------:R-:W-:Y:S01]  /*1b350*/  VIADD R2, R8, 0x80 ;  /* 0x0000008008027836 */ /* 0x000fe20000000000 */
[----:B------:R-:W-:Y:S01]  /*1b360*/  R2UR UR7, R3 ;  /* 0x00000000030772ca */ /* 0x000fe200000e0000 */
[----:B------:R-:W-:Y:S01]  /*1b370*/  IMAD.MOV.U32 R3, RZ, RZ, 0x40000040 ;  /* 0x40000040ff037424 */ /* 0x000fe200078e00ff */
[----:B------:R-:W-:Y:S01]  /*1b380*/  @!P1 PRMT R12, RZ, 0x654, R12 ;  /* 0x00000654ff0c9816 */ /* 0x000fe2000000000c */
[----:B------:R-:W-:-:S02]  /*1b390*/  VIADD R212, R212, 0x1 ;  /* 0x00000001d4d47836 */ /* 0x000fc40000000000 */
[----:B------:R-:W-:-:S03]  /*1b3a0*/  VIADD R225, R225, 0x1 ;  /* 0x00000001e1e17836 */ /* 0x000fc60000000000 */
[----:B------:R-:W-:-:S04]  /*1b3b0*/  ISETP.NE.AND P2, PT, R212, 0x2, PT ;  /* 0x00000002d400780c */ /* 0x000fc80003f45270 */
[----:B------:R-:W-:Y:S01]  /*1b3c0*/  SEL R212, R212, RZ, P2 ;  /* 0x000000ffd4d47207 */ /* 0x000fe20001000000 */
        /* <DEDUP_REMOVED lines=38> */
[----:B------:R-:W0:Y:S04]  /*1b630*/  SHFL.BFLY PT, R2, R7, 0x2, 0x1f ;  /* 0x0c401f0007027f89 */ /* 0x000e2800000e0000 */
[----:B------:R-:W1:Y:S01]  /*1b640*/  SHFL.BFLY PT, R3, R6, 0x2, 0x1f ;  /* 0x0c401f0006037f89 */ /* 0x000e6200000e0000 */
[----:B0-----:R-:W-:Y:S01]  /*1b650*/  FADD.FTZ R2, R2, R7 ;  /* 0x0000000702027221 */ /* 0x001fe20000010000 */
[----:B-1----:R-:W-:Y:S01]  /*1b660*/  FADD.FTZ R8, R3, R6 ;  /* 0x0000000603087221 */ /* 0x002fe20000010000 */
[----:B------:R-:W-:-:S03]  /*1b670*/  CS2R R6, SRZ ;  /* 0x0000000000067805 */ /* 0x000fc6000001ff00 */
[----:B------:R-:W0:Y:S04]  /*1b680*/  SHFL.BFLY PT, R3, R2, 0x1, 0x1f ;  /* 0x0c201f0002037f89 */ /* 0x000e2800000e0000 */
[----:B------:R-:W1:Y:S01]  /*1b690*/  SHFL.BFLY PT, R9, R8, 0x1, 0x1f ;  /* 0x0c201f0008097f89 */ /* 0x000e6200000e0000 */
[----:B0-----:R-:W-:Y:S01]  /*1b6a0*/  FADD.FTZ R13, R2, R3 ;  /* 0x00000003020d7221 */ /* 0x001fe20000010000 */
[----:B------:R-:W-:Y:S01]  /*1b6b0*/  SEL R3, RZ, 0x1, P2 ;  /* 0x00000001ff037807 */ /* 0x000fe20001000000 */
[----:B------:R-:W-:Y:S02]  /*1b6c0*/  IMAD.MOV.U32 R2, RZ, RZ, -0x800000 ;  /* 0xff800000ff027424 */ /* 0x000fe400078e00ff */
[----:B-1----:R-:W-:Y:S01]  /*1b6d0*/  FADD.FTZ R14, R8, R9 ;  /* 0x00000009080e7221 */ /* 0x002fe20000010000 */
[----:B------:R-:W-:-:S02]  /*1b6e0*/  FSETP.NE.FTZ.AND P0, PT, R13, RZ, PT ;  /* 0x000000ff0d00720b */ /* 0x000fc40003f15000 */
        /* <DEDUP_REMOVED lines=115> */
.L_x_3408:
        /* <DEDUP_REMOVED lines=9> */
[----:B------:R-:W2:Y:S01]  /*1beb0*/  LDL R6, [R1+0x5c] ;  /* 0x00005c0001067983 */ /* 0x000ea20000100800 */
[----:B------:R-:W-:Y:S01]  /*1bec0*/  F2FP.BF16.F32.PACK_AB R24, R25, R24 ;  /* 0x000000181918723e */ /* 0x000fe200000010ff */
[----:B------:R-:W-:Y:S01]  /*1bed0*/  ULDC.64 UR4, c[0x0][0xbd8] ;  /* 0x0002f60000047ab9 */ /* 0x000fe20000000a00 */
[----:B------:R-:W-:Y:S01]  /*1bee0*/  F2FP.BF16.F32.PACK_AB R25, R135, R124 ;  /* 0x0000007c8719723e */ /* 0x000fe200000010ff */
[----:B------:R-:W3:Y:S01]  /*1bef0*/  S2R R7, SR_SWINHI ;  /* 0x0000000000077919 */ /* 0x000ee20000002f00 */
        /* <DEDUP_REMOVED lines=16> */
[----:B------:R-:W-:Y:S02]  /*1c000*/  MOV R4, R18 ;  /* 0x0000001200047202 */ /* 0x000fe40000000f00 */
[----:B---3--:R-:W-:Y:S02]  /*1c010*/  MOV R5, R7 ;  /* 0x0000000700057202 */ /* 0x008fe40000000f00 */
        /* <DEDUP_REMOVED lines=23> */
[----:B------:R-:W-:Y:S01]  /*1c190*/  F2FP.BF16.F32.PACK_AB R115, R119, R118 ;  /* 0x000000767773723e */ /* 0x000fe200000010ff */
[----:B------:R-:W-:Y:S01]  /*1c1a0*/  BAR.SYNC.DEFER_BLOCKING 0x1, 0x100 ;  /* 0x0044000000007b1d */ /* 0x000fe20000010000 */
[----:B--2---:R-:W-:-:S03]  /*1c1b0*/  IMAD.WIDE R26, R6, 0x2, R4 ;  /* 0x00000002061a7825 */ /* 0x004fc600078e0204 */
[C---:B------:R-:W-:Y:S02]  /*1c1c0*/  IADD3 R111, P2, R26.reuse, 0x20, RZ ;  /* 0x000000201a6f7810 */ /* 0x040fe40007f5e0ff */
[C---:B------:R-:W-:Y:S02]  /*1c1d0*/  IADD3 R143, P0, R26.reuse, 0x4020, RZ ;  /* 0x000040201a8f7810 */ /* 0x040fe40007f1e0ff */
[----:B------:R-:W-:Y:S01]  /*1c1e0*/  LOP3.LUT R6, R111, 0x380, RZ, 0xc0, !PT ;  /* 0x000003806f067812 */ /* 0x000fe200078ec0ff */
[--C-:B------:R-:W-:Y:S01]  /*1c1f0*/  IMAD.X R9, RZ, RZ, R27.reuse, P2 ;  /* 0x000000ffff097224 */ /* 0x100fe200010e061b */
[----:B------:R-:W-:Y:S01]  /*1c200*/  IADD3 R137, P1, R26, 0x40, RZ ;  /* 0x000000401a897810 */ /* 0x000fe20007f3e0ff */
[--C-:B------:R-:W-:Y:S01]  /*1c210*/  IMAD.X R21, RZ, RZ, R27.reuse, P0 ;  /* 0x000000ffff157224 */ /* 0x100fe200000e061b */
[----:B------:R-:W-:Y:S02]  /*1c220*/  SHF.R.U64 R6, R6, 0x3, RZ ;  /* 0x0000000306067819 */ /* 0x000fe400000012ff */
[----:B------:R-:W-:Y:S01]  /*1c230*/  LOP3.LUT R7, R26, 0x380, RZ, 0xc0, !PT ;  /* 0x000003801a077812 */ /* 0x000fe200078ec0ff */
[----:B------:R-:W-:Y:S01]  /*1c240*/  IMAD.X R11, RZ, RZ, R27, P1 ;  /* 0x000000ffff0b7224 */ /* 0x000fe200008e061b */
[----:B------:R-:W-:-:S02]  /*1c250*/  LOP3.LUT R8, R6, R111, RZ, 0x3c, !PT ;  /* 0x0000006f06087212 */ /* 0x000fc400078e3cff */
[----:B------:R-:W-:Y:S02]  /*1c260*/  LOP3.LUT R6, R143, 0x380, RZ, 0xc0, !PT ;  /* 0x000003808f067812 */ /* 0x000fe400078ec0ff */
[C---:B------:R-:W-:Y:S02]  /*1c270*/  IADD3 R141, P5, R26.reuse, 0x4000, RZ ;  /* 0x000040001a8d7810 */ /* 0x040fe40007fbe0ff */
[C---:B------:R-:W-:Y:S02]  /*1c280*/  IADD3 R139, P6, R26.reuse, 0x60, RZ ;  /* 0x000000601a8b7810 */ /* 0x040fe40007fde0ff */
[----:B------:R-:W-:Y:S01]  /*1c290*/  IADD3 R151, P3, R26, 0x4060, RZ ;  /* 0x000040601a977810 */ /* 0x000fe20007f7e0ff */
[--C-:B------:R-:W-:Y:S01]  /*1c2a0*/  IMAD.X R15, RZ, RZ, R27.reuse, P5 ;  /* 0x000000ffff0f7224 */ /* 0x100fe200028e061b */
[----:B------:R-:W-:Y:S01]  /*1c2b0*/  SHF.R.U64 R6, R6, 0x3, RZ ;  /* 0x0000000306067819 */ /* 0x000fe200000012ff */
[--C-:B------:R-:W-:Y:S01]  /*1c2c0*/  IMAD.X R13, RZ, RZ, R27.reuse, P6 ;  /* 0x000000ffff0d7224 */ /* 0x100fe200030e061b */
[----:B------:R-:W-:Y:S01]  /*1c2d0*/  IADD3 R155, P1, R26, 0x8020, RZ ;  /* 0x000080201a9b7810 */ /* 0x000fe20007f3e0ff */
[----:B------:R-:W-:Y:S01]  /*1c2e0*/  IMAD.X R35, RZ, RZ, R27, P3 ;  /* 0x000000ffff237224 */ /* 0x000fe200018e061b */
[----:B------:R-:W-:-:S02]  /*1c2f0*/  SHF.R.U64 R7, R7, 0x3, RZ ;  /* 0x0000000307077819 */ /* 0x000fc400000012ff */
[----:B------:R-:W-:Y:S01]  /*1c300*/  IADD3 R86, P5, R26, 0x8060, RZ ;  /* 0x000080601a567810 */ /* 0x000fe20007fbe0ff */
[----:B------:R-:W-:Y:S01]  /*1c310*/  IMAD.X R43, RZ, RZ, R27, P1 ;  /* 0x000000ffff2b7224 */ /* 0x000fe200008e061b */
[----:B------:R-:W-:Y:S02]  /*1c320*/  LOP3.LUT R10, R137, 0x380, RZ, 0xc0, !PT ;  /* 0x00000380890a7812 */ /* 0x000fe400078ec0ff */
[----:B------:R-:W-:Y:S02]  /*1c330*/  LOP3.LUT R34, R151, 0x380, RZ, 0xc0, !PT ;  /* 0x0000038097227812 */ /* 0x000fe400078ec0ff */
[----:B------:R-:W-:Y:S02]  /*1c340*/  LOP3.LUT R20, R6, R143, RZ, 0x3c, !PT ;  /* 0x0000008f06147212 */ /* 0x000fe400078e3cff */
[C---:B------:R-:W-:Y:S02]  /*1c350*/  IADD3 R149, P4, R26.reuse, 0x4040, RZ ;  /* 0x000040401a957810 */ /* 0x040fe40007f9e0ff */
[----:B------:R-:W-:-:S02]  /*1c360*/  IADD3 R153, P2, R26, 0x8000, RZ ;  /* 0x000080001a997810 */ /* 0x000fc40007f5e0ff */
[----:B------:R-:W-:Y:S01]  /*1c370*/  IADD3 R157, P6, R26, 0x8040, RZ ;  /* 0x000080401a9d7810 */ /* 0x000fe20007fde0ff */
[--C-:B------:R-:W-:Y:S01]  /*1c380*/  IMAD.X R31, RZ, RZ, R27.reuse, P4 ;  /* 0x000000ffff1f7224 */ /* 0x100fe200020e061b */
[----:B------:R-:W-:Y:S01]  /*1c390*/  LOP3.LUT R6, R155, 0x380, RZ, 0xc0, !PT ;  /* 0x000003809b067812 */ /* 0x000fe200078ec0ff */
[--C-:B------:R-:W-:Y:S01]  /*1c3a0*/  IMAD.X R39, RZ, RZ, R27.reuse, P2 ;  /* 0x000000ffff277224 */ /* 0x100fe200010e061b */
[----:B------:R-:W-:Y:S01]  /*1c3b0*/  LOP3.LUT R26, R7, R26, RZ, 0x3c, !PT ;  /* 0x0000001a071a7212 */ /* 0x000fe200078e3cff */
[--C-:B------:R-:W-:Y:S01]  /*1c3c0*/  IMAD.X R47, RZ, RZ, R27.reuse, P6 ;  /* 0x000000ffff2f7224 */ /* 0x100fe200030e061b */
[----:B------:R-:W-:Y:S01]  /*1c3d0*/  LOP3.LUT R12, R139, 0x380, RZ, 0xc0, !PT ;  /* 0x000003808b0c7812 */ /* 0x000fe200078ec0ff */
[----:B------:R-:W-:Y:S01]  /*1c3e0*/  IMAD.X R7, RZ, RZ, R27, P5 ;  /* 0x000000ffff077224 */ /* 0x000fe200028e061b */
[----:B------:R-:W-:Y:S02]  /*1c3f0*/  LOP3.LUT R14, R141, 0x380, RZ, 0xc0, !PT ;  /* 0x000003808d0e7812 */ /* 0x000fe400078ec0ff */
[----:B------:R-:W-:-:S02]  /*1c400*/  SHF.R.U64 R10, R10, 0x3, RZ ;  /* 0x000000030a0a7819 */ /* 0x000fc400000012ff */
[----:B------:R-:W-:Y:S02]  /*1c410*/  SHF.R.U64 R34, R34, 0x3, RZ ;  /* 0x0000000322227819 */ /* 0x000fe400000012ff */
[----:B------:R-:W-:Y:S02]  /*1c420*/  LOP3.LUT R42, R86, 0x380, RZ, 0xc0, !PT ;  /* 0x00000380562a7812 */ /* 0x000fe400078ec0ff */
[----:B------:R-:W-:Y:S02]  /*1c430*/  SHF.R.U64 R6, R6, 0x3, RZ ;  /* 0x0000000306067819 */ /* 0x000fe400000012ff */
[----:B------:R-:W-:Y:S02]  /*1c440*/  LOP3.LUT R30, R149, 0x380, RZ, 0xc0, !PT ;  /* 0x00000380951e7812 */ /* 0x000fe400078ec0ff */
[----:B------:R-:W-:Y:S02]  /*1c450*/  MOV R78, R26 ;  /* 0x0000001a004e7202 */ /* 0x000fe40000000f00 */
[----:B------:R-:W-:-:S02]  /*1c460*/  SHF.R.U64 R12, R12, 0x3, RZ ;  /* 0x000000030c0c7819 */ /* 0x000fc400000012ff */
[----:B------:R-:W-:Y:S02]  /*1c470*/  LOP3.LUT R27, R157, 0x380, RZ, 0xc0, !PT ;  /* 0x000003809d1b7812 */ /* 0x000fe400078ec0ff */
[----:B------:R-:W-:Y:S02]  /*1c480*/  F2FP.BF16.F32.PACK_AB R26, R29, R28 ;  /* 0x0000001c1d1a723e */ /* 0x000fe400000010ff */
[----:B------:R-:W-:Y:S02]  /*1c490*/  SHF.R.U64 R14, R14, 0x3, RZ ;  /* 0x000000030e0e7819 */ /* 0x000fe400000012ff */
[----:B------:R-:W-:Y:S02]  /*1c4a0*/  LOP3.LUT R10, R10, R137, RZ, 0x3c, !PT ;  /* 0x000000890a0a7212 */ /* 0x000fe400078e3cff */
[----:B------:R-:W-:Y:S02]  /*1c4b0*/  LOP3.LUT R34, R34, R151, RZ, 0x3c, !PT ;  /* 0x0000009722227212 */ /* 0x000fe400078e3cff */
[----:B------:R-:W-:-:S02]  /*1c4c0*/  SHF.R.U64 R29, R42, 0x3, RZ ;  /* 0x000000032a1d7819 */ /* 0x000fc400000012ff */
[----:B------:R-:W-:Y:S02]  /*1c4d0*/  LOP3.LUT R42, R6, R155, RZ, 0x3c, !PT ;  /* 0x0000009b062a7212 */ /* 0x000fe400078e3cff */
[----:B------:R-:W-:Y:S02]  /*1c4e0*/  SHF.R.U64 R30, R30, 0x3, RZ ;  /* 0x000000031e1e7819 */ /* 0x000fe400000012ff */
[----:B------:R-:W-:Y:S02]  /*1c4f0*/  LOP3.LUT R12, R12, R139, RZ, 0x3c, !PT ;  /* 0x0000008b0c0c7212 */ /* 0x000fe400078e3cff */
[----:B------:R-:W-:Y:S02]  /*1c500*/  SHF.R.U64 R28, R27, 0x3, RZ ;  /* 0x000000031b1c7819 */ /* 0x000fe400000012ff */
[----:B------:R-:W-:Y:S02]  /*1c510*/  MOV R9, R8 ;  /* 0x0000000800097202 */ /* 0x000fe40000000f00 */
[----:B------:R-:W-:-:S02]  /*1c520*/  LOP3.LUT R14, R14, R141, RZ, 0x3c, !PT ;  /* 0x0000008d0e0e7212 */ /* 0x000fc400078e3cff */
[----:B------:R-:W-:Y:S02]  /*1c530*/  F2FP.BF16.F32.PACK_AB R27, R134, R123 ;  /* 0x0000007b861b723e */ /* 0x000fe400000010ff */
[----:B------:R-:W-:Y:S02]  /*1c540*/  MOV R11, R10 ;  /* 0x0000000a000b7202 */ /* 0x000fe40000000f00 */
[----:B------:R-:W-:Y:S01]  /*1c550*/  MOV R8, R34 ;  /* 0x0000002200087202 */ /* 0x000fe20000000f00 */
[----:B------:R-:W-:Y:S01]  /*1c560*/  STSM.16.M88.4 [R78], R24 ;  /* 0x000000184e007844 */ /* 0x000fe20000000200 */
[----:B------:R-:W-:Y:S02]  /*1c570*/  LOP3.LUT R38, R153, 0x380, RZ, 0xc0, !PT ;  /* 0x0000038099267812 */ /* 0x000fe400078ec0ff */
[----:B------:R-:W-:Y:S02]  /*1c580*/  MOV R10, R42 ;  /* 0x0000002a000a7202 */ /* 0x000fe40000000f00 */
[----:B------:R-:W-:-:S02]  /*1c590*/  F2FP.BF16.F32.PACK_AB R34, R37, R36 ;  /* 0x000000242522723e */ /* 0x000fc400000010ff */
[----:B------:R-:W-:Y:S02]  /*1c5a0*/  F2FP.BF16.F32.PACK_AB R35, R132, R121 ;  /* 0x000000798423723e */ /* 0x000fe400000010ff */
[----:B------:R-:W-:Y:S02]  /*1c5b0*/  LOP3.LUT R30, R30, R149, RZ, 0x3c, !PT ;  /* 0x000000951e1e7212 */ /* 0x000fe400078e3cff */
[----:B------:R-:W-:Y:S01]  /*1c5c0*/  F2FP.BF16.F32.PACK_AB R42, R45, R44 ;  /* 0x0000002c2d2a723e */ /* 0x000fe200000010ff */
[----:B------:R-:W-:Y:S01]  /*1c5d0*/  STSM.16.M88.4 [R9], R32 ;  /* 0x0000002009007844 */ /* 0x000fe20000000200 */
[----:B------:R-:W-:Y:S02]  /*1c5e0*/  F2FP.BF16.F32.PACK_AB R43, R130, R0 ;  /* 0x00000000822b723e */ /* 0x000fe400000010ff */
[----:B------:R-:W-:Y:S02]  /*1c5f0*/  MOV R12, R12 ;  /* 0x0000000c000c7202 */ /* 0x000fe40000000f00 */
[----:B------:R-:W-:Y:S01]  /*1c600*/  MOV R14, R14 ;  /* 0x0000000e000e7202 */ /* 0x000fe20000000f00 */
[----:B------:R-:W-:Y:S01]  /*1c610*/  STSM.16.M88.4 [R11], R40 ;  /* 0x000000280b007844 */ /* 0x000fe20000000200 */
[----:B------:R-:W-:-:S02]  /*1c620*/  SHF.R.U64 R38, R38, 0x3, RZ ;  /* 0x0000000326267819 */ /* 0x000fc400000012ff */
[----:B------:R-:W-:Y:S01]  /*1c630*/  MOV R20, R20 ;  /* 0x0000001400147202 */ /* 0x000fe20000000f00 */
[----:B------:R-:W-:Y:S01]  /*1c640*/  STSM.16.M88.4 [R12], R48 ;  /* 0x000000300c007844 */ /* 0x000fe20000000200 */
[----:B------:R-:W-:Y:S02]  /*1c650*/  MOV R30, R30 ;  /* 0x0000001e001e7202 */ /* 0x000fe40000000f00 */
[----:B------:R-:W-:Y:S01]  /*1c660*/  LOP3.LUT R38, R38, R153, RZ, 0x3c, !PT ;  /* 0x0000009926267212 */ /* 0x000fe200078e3cff */
[----:B------:R-:W-:Y:S01]  /*1c670*/  STSM.16.M88.4 [R14], R56 ;  /* 0x000000380e007844 */ /* 0x000fe20000000200 */
[----:B------:R-:W-:Y:S02]  /*1c680*/  LOP3.LUT R46, R28, R157, RZ, 0x3c, !PT ;  /* 0x0000009d1c2e7212 */ /* 0x000fe400078e3cff */
[----:B------:R-:W-:Y:S01]  /*1c690*/  LOP3.LUT R6, R29, R86, RZ, 0x3c, !PT ;  /* 0x000000561d067212 */ /* 0x000fe200078e3cff */
[----:B------:R2:W-:Y:S01]  /*1c6a0*/  STSM.16.M88.4 [R20], R64 ;  /* 0x0000004014007844 */ /* 0x0005e20000000200 */
[----:B------:R-:W-:-:S02]  /*1c6b0*/  MOV R38, R38 ;  /* 0x0000002600267202 */ /* 0x000fc40000000f00 */
[----:B------:R-:W-:Y:S01]  /*1c6c0*/  ISETP.NE.U32.AND P0, PT, RZ, UR4, PT ;  /* 0x00000004ff007c0c */ /* 0x000fe2000bf05070 */
[----:B------:R-:W-:Y:S01]  /*1c6d0*/  STSM.16.M88.4 [R30], R72 ;  /* 0x000000481e007844 */ /* 0x000fe20000000200 */
[----:B------:R-:W-:Y:S02]  /*1c6e0*/  MOV R46, R46 ;  /* 0x0000002e002e7202 */ /* 0x000fe40000000f00 */
[----:B------:R-:W-:Y:S01]  /*1c6f0*/  MOV R0, R6 ;  /* 0x0000000600007202 */ /* 0x000fe20000000f00 */
[----:B------:R3:W-:Y:S01]  /*1c700*/  STSM.16.M88.4 [R8], R80 ;  /* 0x0000005008007844 */ /* 0x0007e20000000200 */
[----:B------:R-:W-:-:S03]  /*1c710*/  ISETP.NE.AND.EX P0, PT, RZ, UR5, PT, P0 ;  /* 0x00000005ff007c0c */ /* 0x000fc6000bf05300 */
[----:B------:R-:W-:Y:S04]  /*1c720*/  STSM.16.M88.4 [R38], R88 ;  /* 0x0000005826007844 */ /* 0x000fe80000000200 */
[----:B------:R-:W-:Y:S01]  /*1c730*/  STSM.16.M88.4 [R10], R96 ;  /* 0x000000600a007844 */ /* 0x000fe20000000200 */
[----:B--2---:R-:W-:-:S03]  /*1c740*/  IMAD.MOV.U32 R20, RZ, RZ, RZ ;  /* 0x000000ffff147224 */ /* 0x004fc600078e00ff */
[----:B------:R-:W-:Y:S01]  /*1c750*/  STSM.16.M88.4 [R46], R104 ;  /* 0x000000682e007844 */ /* 0x000fe20000000200 */
[----:B---3--:R-:W-:-:S03]  /*1c760*/  IADD3 R8, P1, R221, UR4, RZ ;  /* 0x00000004dd087c10 */ /* 0x008fc6000ff3e0ff */
[----:B------:R2:W-:Y:S01]  /*1c770*/  STSM.16.M88.4 [R0], R112 ;  /* 0x0000007000007844 */ /* 0x0005e20000000200 */
[----:B------:R-:W-:Y:S01]  /*1c780*/  IADD3.X R9, R222, UR5, RZ, P1, !PT ;  /* 0x00000005de097c10 */ /* 0x000fe20008ffe4ff */
[----:B------:R-:W-:Y:S01]  /*1c790*/  ULDC.64 UR4, c[0x0][0xbe0] ;  /* 0x0002f80000047ab9 */ /* 0x000fe20000000a00 */
[----:B------:R-:W-:Y:S01]  /*1c7a0*/  BAR.SYNC.DEFER_BLOCKING 0x1, 0x100 ;  /* 0x0044000000007b1d */ /* 0x000fe20000010000 */
[----:B------:R-:W-:-:S04]  /*1c7b0*/  ISETP.NE.U32.AND P1, PT, RZ, UR4, PT ;  /* 0x00000004ff007c0c */ /* 0x000fc8000bf25070 */
[----:B------:R-:W-:Y:S01]  /*1c7c0*/  ISETP.NE.AND.EX P1, PT, RZ, UR5, PT, P1 ;  /* 0x00000005ff007c0c */ /* 0x000fe2000bf25310 */
[----:B------:R-:W-:-:S04]  /*1c7d0*/  IMAD R7, R218, 0x40, R215 ;  /* 0x00000040da077824 */ /* 0x000fc800078e02d7 */
[----:B------:R-:W-:-:S08]  /*1c7e0*/  IMAD.WIDE R4, R7, 0x2, R4 ;  /* 0x0000000207047825 */ /* 0x000fd000078e0204 */
[----:B------:R-:W-:Y:S01]  /*1c7f0*/  @P1 IADD3 R6, P2, R221, UR4, RZ ;  /* 0x00000004dd061c10 */ /* 0x000fe2000ff5e0ff */
[----:B------:R-:W-:Y:S02]  /*1c800*/  ULDC UR4, c[0x0][0xa88] ;  /* 0x0002a20000047ab9 */ /* 0x000fe40000000800 */
[----:B------:R-:W-:Y:S01]  /*1c810*/  IMAD.U32 R61, RZ, RZ, UR4 ;  /* 0x00000004ff3d7e24 */ /* 0x000fe2000f8e00ff */
[----:B------:R-:W-:Y:S01]  /*1c820*/  @P1 IADD3.X R7, R222, UR5, RZ, P2, !PT ;  /* 0x00000005de071c10 */ /* 0x000fe200097fe4ff */
[----:B------:R3:W5:Y:S01]  /*1c830*/  @P0 LDG.E R20, desc[UR60][R8.64] ;  /* 0x0000003c08140981 */ /* 0x000762000c1e1900 */
[----:B------:R-:W-:-:S03]  /*1c840*/  IADD3 R11, P4, R4, 0x1000, RZ ;  /* 0x00001000040b7810 */ /* 0x000fc60007f9e0ff */
[----:B------:R3:W5:Y:S01]  /*1c850*/  @P1 LDG.E R61, desc[UR60][R6.64] ;  /* 0x0000003c063d1981 */ /* 0x000762000c1e1900 */
[----:B--2---:R-:W-:Y:S01]  /*1c860*/  LOP3.LUT R0, R11, 0x380, RZ, 0xc0, !PT ;  /* 0x000003800b007812 */ /* 0x004fe200078ec0ff */
[----:B------:R-:W-:Y:S08]  /*1c870*/  @P1 BRA `(.L_x_3491) ;  /* 0x0000000000101947 */ /* 0x000ff00003800000 */
[----:B------:R-:W-:Y:S05]  /*1c880*/  @!P0 BRA `(.L_x_3491) ;  /* 0x00000000000c8947 */ /* 0x000fea0003800000 */
[----:B---3--:R-:W2:Y:S04]  /*1c890*/  LDG.E R6, desc[UR60][R8.64] ;  /* 0x0000003c08067981 */ /* 0x008ea8000c1e1900 */
[----:B-----5:R-:W2:Y:S02]  /*1c8a0*/  LDG.E R61, desc[UR60][R8.64+0x4] ;  /* 0x0000043c083d7981 */ /* 0x020ea4000c1e1900 */
[----:B--2---:R-:W-:-:S07]  /*1c8b0*/  IMAD.IADD R61, R61, 0x1, -R6 ;  /* 0x000000013d3d7824 */ /* 0x004fce00078e0a06 */
.L_x_3491:
[----:B------:R-:W2:Y:S01]  /*1c8c0*/  LDL R10, [R1+0x58] ;  /* 0x00005800010a7983 */ /* 0x000ea20000100800 */
[----:B------:R-:W-:Y:S01]  /*1c8d0*/  SHF.R.S32.HI R63, RZ, 0x1f, R220 ;  /* 0x0000001fff3f7819 */ /* 0x000fe200000114dc */
[----:B------:R-:W-:Y:S01]  /*1c8e0*/  ULDC.64 UR4, c[0x0][0xb70] ;  /* 0x0002dc0000047ab9 */ /* 0x000fe20000000a00 */
[--C-:B-----5:R-:W-:Y:S02]  /*1c8f0*/  SHF.R.S32.HI R21, RZ, 0x1f, R20.reuse ;  /* 0x0000001fff157819 */ /* 0x120fe40000011414 */
[----:B---3--:R-:W-:Y:S01]  /*1c900*/  SHF.R.U64 R8, R0, 0x3, RZ ;  /* 0x0000000300087819 */ /* 0x008fe200000012ff */
[----:B------:R-:W-:Y:S01]  /*1c910*/  IMAD R7, R63, UR4, RZ ;  /* 0x000000043f077c24 */ /* 0x000fe2000f8e02ff */
[----:B------:R-:W-:Y:S02]  /*1c920*/  SEL R227, R227, RZ, !P0 ;  /* 0x000000ffe3e37207 */ /* 0x000fe40004000000 */
[----:B------:R-:W-:Y:S01]  /*1c930*/  SEL R223, R223, RZ, !P0 ;  /* 0x000000ffdfdf7207 */ /* 0x000fe20004000000 */
[----:B------:R-:W-:Y:S01]  /*1c940*/  IMAD R9, R220, UR5, R7 ;  /* 0x00000005dc097c24 */ /* 0x000fe2000f8e0207 */
[----:B------:R-:W-:Y:S01]  /*1c950*/  LOP3.LUT R8, R8, R11, RZ, 0x3c, !PT ;  /* 0x0000000b08087212 */ /* 0x000fe200078e3cff */
[----:B------:R-:W-:Y:S01]  /*1c960*/  IMAD.WIDE.U32 R6, R220, UR4, R20 ;  /* 0x00000004dc067c25 */ /* 0x000fe2000f8e0014 */
[----:B------:R-:W-:Y:S01]  /*1c970*/  ULDC.64 UR4, c[0x0][0xb78] ;  /* 0x0002de0000047ab9 */ /* 0x000fe20000000a00 */
[----:B------:R-:W-:-:S02]  /*1c980*/  IADD3 R29, P0, R4, 0x4000, RZ ;  /* 0x00004000041d7810 */ /* 0x000fc40007f1e0ff */
[----:B------:R-:W-:Y:S01]  /*1c990*/  IMAD.IADD R7, R7, 0x1, R9 ;  /* 0x0000000107077824 */ /* 0x000fe200078e0209 */
[C---:B------:R-:W-:Y:S01]  /*1c9a0*/  IADD3 R13, P5, R4.reuse, 0x2000, RZ ;  /* 0x00002000040d7810 */ /* 0x040fe20007fbe0ff */
[----:B------:R-:W-:Y:S01]  /*1c9b0*/  IMAD R0, R227, UR4, RZ ;  /* 0x00000004e3007c24 */ /* 0x000fe2000f8e02ff */
[C---:B------:R-:W-:Y:S01]  /*1c9c0*/  IADD3 R25, P6, R4.reuse, 0x3000, RZ ;  /* 0x0000300004197810 */ /* 0x040fe20007fde0ff */
[----:B------:R-:W-:Y:S01]  /*1c9d0*/  IMAD.WIDE.U32 R6, R223, UR4, R6 ;  /* 0x00000004df067c25 */ /* 0x000fe2000f8e0006 */
[C---:B------:R-:W-:Y:S02]  /*1c9e0*/  IADD3 R37, P2, R4.reuse, 0x6000, RZ ;  /* 0x0000600004257810 */ /* 0x040fe40007f5e0ff */
[----:B------:R-:W-:Y:S02]  /*1c9f0*/  IADD3 R33, P1, R4, 0x5000, RZ ;  /* 0x0000500004217810 */ /* 0x000fe40007f3e0ff */
[----:B------:R-:W-:Y:S02]  /*1ca00*/  LOP3.LUT R28, R29, 0x380, RZ, 0xc0, !PT ;  /* 0x000003801d1c7812 */ /* 0x000fe400078ec0ff */
[----:B------:R-:W-:-:S02]  /*1ca10*/  LOP3.LUT R12, R13, 0x380, RZ, 0xc0, !PT ;  /* 0x000003800d0c7812 */ /* 0x000fc400078ec0ff */
[----:B------:R-:W-:Y:S02]  /*1ca20*/  LOP3.LUT R24, R25, 0x380, RZ, 0xc0, !PT ;  /* 0x0000038019187812 */ /* 0x000fe400078ec0ff */
[----:B------:R-:W-:Y:S02]  /*1ca30*/  LOP3.LUT R36, R37, 0x380, RZ, 0xc0, !PT ;  /* 0x0000038025247812 */ /* 0x000fe400078ec0ff */
[----:B------:R-:W-:Y:S02]  /*1ca40*/  LOP3.LUT R32, R33, 0x380, RZ, 0xc0, !PT ;  /* 0x0000038021207812 */ /* 0x000fe400078ec0ff */
[----:B------:R-:W-:Y:S02]  /*1ca50*/  SHF.R.U64 R28, R28, 0x3, RZ ;  /* 0x000000031c1c7819 */ /* 0x000fe400000012ff */
[----:B------:R-:W-:Y:S02]  /*1ca60*/  SHF.R.U64 R12, R12, 0x3, RZ ;  /* 0x000000030c0c7819 */ /* 0x000fe400000012ff */
[----:B------:R-:W-:-:S02]  /*1ca70*/  SHF.R.U64 R24, R24, 0x3, RZ ;  /* 0x0000000318187819 */ /* 0x000fc400000012ff */
[----:B------:R-:W-:Y:S02]  /*1ca80*/  SHF.R.U64 R36, R36, 0x3, RZ ;  /* 0x0000000324247819 */ /* 0x000fe400000012ff */
[----:B------:R-:W-:Y:S02]  /*1ca90*/  SHF.R.U64 R32, R32, 0x3, RZ ;  /* 0x0000000320207819 */ /* 0x000fe400000012ff */
[----:B------:R-:W-:Y:S01]  /*1caa0*/  LOP3.LUT R28, R28, R29, RZ, 0x3c, !PT ;  /* 0x0000001d1c1c7212 */ /* 0x000fe200078e3cff */
[--C-:B------:R-:W-:Y:S01]  /*1cab0*/  IMAD.X R29, RZ, RZ, R5.reuse, P0 ;  /* 0x000000ffff1d7224 */ /* 0x100fe200000e0605 */
[----:B------:R-:W-:Y:S02]  /*1cac0*/  LOP3.LUT R12, R12, R13, RZ, 0x3c, !PT ;  /* 0x0000000d0c0c7212 */ /* 0x000fe400078e3cff */
[----:B------:R-:W-:Y:S01]  /*1cad0*/  LOP3.LUT R24, R24, R25, RZ, 0x3c, !PT ;  /* 0x0000001918187212 */ /* 0x000fe200078e3cff */
[--C-:B------:R-:W-:Y:S01]  /*1cae0*/  IMAD.X R25, RZ, RZ, R5.reuse, P6 ;  /* 0x000000ffff197224 */ /* 0x100fe200030e0605 */
[----:B------:R-:W-:Y:S01]  /*1caf0*/  LOP3.LUT R36, R36, R37, RZ, 0x3c, !PT ;  /* 0x0000002524247212 */ /* 0x000fe200078e3cff */
[----:B------:R-:W-:Y:S01]  /*1cb00*/  IMAD.X R37, RZ, RZ, R5, P2 ;  /* 0x000000ffff257224 */ /* 0x000fe200010e0605 */
[----:B------:R-:W-:-:S02]  /*1cb10*/  IADD3.X R13, RZ, R5, RZ, P5, !PT ;  /* 0x00000005ff0d7210 */ /* 0x000fc40002ffe4ff */
[----:B------:R-:W-:Y:S02]  /*1cb20*/  LOP3.LUT P0, RZ, R230, 0x3, RZ, 0xc0, !PT ;  /* 0x00000003e6ff7812 */ /* 0x000fe4000780c0ff */
[C---:B------:R-:W-:Y:S02]  /*1cb30*/  IADD3 R49, P5, R4.reuse, 0x9000, RZ ;  /* 0x0000900004317810 */ /* 0x040fe40007fbe0ff */
[----:B------:R-:W-:Y:S02]  /*1cb40*/  IADD3 R53, P6, R4, 0xa000, RZ ;  /* 0x0000a00004357810 */ /* 0x000fe40007fde0ff */
[----:B------:R-:W-:Y:S01]  /*1cb50*/  LOP3.LUT R32, R32, R33, RZ, 0x3c, !PT ;  /* 0x0000002120207212 */ /* 0x000fe200078e3cff */
[----:B------:R-:W-:Y:S01]  /*1cb60*/  IMAD.X R33, RZ, RZ, R5, P1 ;  /* 0x000000ffff217224 */ /* 0x000fe200008e0605 */
[----:B------:R-:W-:Y:S02]  /*1cb70*/  LOP3.LUT R48, R49, 0x380, RZ, 0xc0, !PT ;  /* 0x0000038031307812 */ /* 0x000fe400078ec0ff */
[----:B------:R-:W-:-:S02]  /*1cb80*/  LOP3.LUT R52, R53, 0x380, RZ, 0xc0, !PT ;  /* 0x0000038035347812 */ /* 0x000fc400078ec0ff */
[----:B------:R-:W-:Y:S02]  /*1cb90*/  SHF.R.U64 R48, R48, 0x3, RZ ;  /* 0x0000000330307819 */ /* 0x000fe400000012ff */
[----:B------:R-:W-:Y:S02]  /*1cba0*/  SHF.R.U64 R52, R52, 0x3, RZ ;  /* 0x0000000334347819 */ /* 0x000fe400000012ff */
[----:B------:R-:W-:Y:S01]  /*1cbb0*/  LOP3.LUT R48, R48, R49, RZ, 0x3c, !PT ;  /* 0x0000003130307212 */ /* 0x000fe200078e3cff */
[--C-:B------:R-:W-:Y:S01]  /*1cbc0*/  IMAD.X R49, RZ, RZ, R5.reuse, P5 ;  /* 0x000000ffff317224 */ /* 0x100fe200028e0605 */
[----:B------:R-:W-:Y:S01]  /*1cbd0*/  LOP3.LUT R52, R52, R53, RZ, 0x3c, !PT ;  /* 0x0000003534347212 */ /* 0x000fe200078e3cff */
[----:B------:R-:W-:Y:S01]  /*1cbe0*/  IMAD.X R53, RZ, RZ, R5, P6 ;  /* 0x000000ffff357224 */ /* 0x000fe200030e0605 */
[----:B------:R-:W-:Y:S01]  /*1cbf0*/  SHF.R.S32.HI R219, RZ, 0x1f, R218 ;  /* 0x0000001fffdb7819 */ /* 0x000fe200000114da */
[----:B------:R-:W-:Y:S01]  /*1cc00*/  BSSY B1, `(.L_x_3492) ;  /* 0x0000064000017945 */ /* 0x000fe20003800000 */
[----:B--2---:R-:W-:-:S02]  /*1cc10*/  IMAD R11, R226, 0x80, R10 ;  /* 0x00000080e20b7824 */ /* 0x004fc400078e020a */
[----:B------:R-:W-:Y:S01]  /*1cc20*/  IMAD R10, R223, UR5, R0 ;  /* 0x00000005df0a7c24 */ /* 0x000fe2000f8e0200 */
[----:B------:R-:W-:Y:S02]  /*1cc30*/  ULDC.64 UR4, c[0x0][0xb40] ;  /* 0x0002d00000047ab9 */ /* 0x000fe40000000a00 */
[----:B------:R-:W-:Y:S02]  /*1cc40*/  SHF.R.S32.HI R9, RZ, 0x1f, R11 ;  /* 0x0000001fff097819 */ /* 0x000fe4000001140b */
[C---:B------:R-:W-:Y:S02]  /*1cc50*/  IADD3 R0, P3, R11.reuse, R6, RZ ;  /* 0x000000060b007210 */ /* 0x040fe40007f7e0ff */
[----:B------:R-:W-:Y:S02]  /*1cc60*/  ISETP.GE.OR P1, PT, R11, R61, P0 ;  /* 0x0000003d0b00720c */ /* 0x000fe40000726670 */
[----:B------:R-:W-:Y:S02]  /*1cc70*/  IADD3.X R9, R9, R7, R10, P3, !PT ;  /* 0x0000000709097210 */ /* 0x000fe40001ffe40a */
[----:B------:R-:W-:-:S02]  /*1cc80*/  LEA R54, P3, R0, UR4, 0x2 ;  /* 0x0000000400367c11 */ /* 0x000fc4000f8610ff */
[----:B------:R-:W-:Y:S02]  /*1cc90*/  IADD3 R7, P2, R4, 0xb000, RZ ;  /* 0x0000b00004077810 */ /* 0x000fe40007f5e0ff */
[----:B------:R-:W-:Y:S01]  /*1cca0*/  LEA.HI.X R55, R0, UR5, R9, 0x2, P3 ;  /* 0x0000000500377c11 */ /* 0x000fe200098f1409 */
[--C-:B------:R-:W-:Y:S01]  /*1ccb0*/  IMAD.X R9, RZ, RZ, R5.reuse, P4 ;  /* 0x000000ffff097224 */ /* 0x100fe200020e0605 */
[C---:B------:R-:W-:Y:S01]  /*1ccc0*/  IADD3 R41, P3, R4.reuse, 0x7000, RZ ;  /* 0x0000700004297810 */ /* 0x040fe20007f7e0ff */
[----:B------:R-:W-:Y:S01]  /*1ccd0*/  VIADD R0, R11, 0x8 ;  /* 0x000000080b007836 */ /* 0x000fe20000000000 */
[----:B------:R-:W-:Y:S01]  /*1cce0*/  IADD3 R45, P4, R4, 0x8000, RZ ;  /* 0x00008000042d7810 */ /* 0x000fe20007f9e0ff */
[----:B------:R-:W-:Y:S01]  /*1ccf0*/  IMAD.X R57, RZ, RZ, R5, P2 ;  /* 0x000000ffff397224 */ /* 0x000fe200010e0605 */
[----:B------:R-:W-:Y:S01]  /*1cd00*/  LOP3.LUT R40, R41, 0x380, RZ, 0xc0, !PT ;  /* 0x0000038029287812 */ /* 0x000fe200078ec0ff */
[----:B------:R2:W-:Y:S01]  /*1cd10*/  @!P1 STG.E desc[UR60][R54.64], R3 ;  /* 0x0000000336009986 */ /* 0x0005e2000c10193c */
[----:B------:R-:W-:Y:S01]  /*1cd20*/  LOP3.LUT R44, R45, 0x380, RZ, 0xc0, !PT ;  /* 0x000003802d2c7812 */ /* 0x000fe200078ec0ff */
[----:B------:R-:W-:Y:S01]  /*1cd30*/  ULDC.64 UR4, c[0x0][0xaa0] ;  /* 0x0002a80000047ab9 */ /* 0x000fe20000000a00 */
[----:B------:R-:W-:-:S02]  /*1cd40*/  ISETP.GE.OR P0, PT, R0, R61, P0 ;  /* 0x0000003d0000720c */ /* 0x000fc40000706670 */
[----:B------:R-:W-:Y:S02]  /*1cd50*/  LOP3.LUT R11, R4, 0x380, RZ, 0xc0, !PT ;  /* 0x00000380040b7812 */ /* 0x000fe400078ec0ff */
[----:B------:R-:W-:Y:S02]  /*1cd60*/  LOP3.LUT R0, R7, 0x380, RZ, 0xc0, !PT ;  /* 0x0000038007007812 */ /* 0x000fe400078ec0ff */
[----:B------:R-:W-:Y:S02]  /*1cd70*/  SHF.R.U64 R40, R40, 0x3, RZ ;  /* 0x0000000328287819 */ /* 0x000fe400000012ff */
[----:B------:R-:W-:Y:S02]  /*1cd80*/  SHF.R.U64 R44, R44, 0x3, RZ ;  /* 0x000000032c2c7819 */ /* 0x000fe400000012ff */
[----:B------:R-:W-:Y:S02]  /*1cd90*/  SHF.R.U64 R11, R11, 0x3, RZ ;  /* 0x000000030b0b7819 */ /* 0x000fe400000012ff */
[----:B------:R-:W-:Y:S01]  /*1cda0*/  SHF.R.U64 R0, R0, 0x3, RZ ;  /* 0x0000000300007819 */ /* 0x000fe200000012ff */
[----:B------:R3:W-:Y:S01]  /*1cdb0*/  @!P0 STG.E desc[UR60][R54.64+0x20], R2 ;  /* 0x0000200236008986 */ /* 0x0007e2000c10193c */
[----:B------:R-:W-:Y:S01]  /*1cdc0*/  LOP3.LUT R40, R40, R41, RZ, 0x3c, !PT ;  /* 0x0000002928287212 */ /* 0x000fe200078e3cff */
[--C-:B------:R-:W-:Y:S01]  /*1cdd0*/  IMAD.X R41, RZ, RZ, R5.reuse, P3 ;  /* 0x000000ffff297224 */ /* 0x100fe200018e0605 */
[----:B------:R-:W-:Y:S01]  /*1cde0*/  LOP3.LUT R44, R44, R45, RZ, 0x3c, !PT ;  /* 0x0000002d2c2c7212 */ /* 0x000fe200078e3cff */
[----:B------:R-:W-:Y:S01]  /*1cdf0*/  IMAD.X R45, RZ, RZ, R5, P4 ;  /* 0x000000ffff2d7224 */ /* 0x000fe200020e0605 */
[----:B------:R-:W-:Y:S01]  /*1ce00*/  LOP3.LUT R4, R11, R4, RZ, 0x3c, !PT ;  /* 0x000000040b047212 */ /* 0x000fe200078e3cff */
[----:B------:R-:W5:Y:S01]  /*1ce10*/  LD.E.128 R12, desc[UR60][R12.64] ;  /* 0x0000003c0c0c7980 */ /* 0x000f62000c101d00 */
[----:B------:R-:W-:-:S03]  /*1ce20*/  LOP3.LUT R56, R0, R7, RZ, 0x3c, !PT ;  /* 0x0000000700387212 */ /* 0x000fc600078e3cff */
[----:B------:R-:W5:Y:S01]  /*1ce30*/  LD.E.128 R8, desc[UR60][R8.64] ;  /* 0x0000003c08087980 */ /* 0x000f62000c101d00 */
[----:B--2---:R-:W-:-:S03]  /*1ce40*/  SHF.R.S32.HI R3, RZ, 0x1f, R215 ;  /* 0x0000001fff037819 */ /* 0x004fc600000114d7 */
        /* <DEDUP_REMOVED lines=8> */
[----:B---3--:R-:W5:Y:S04]  /*1ced0*/  LD.E.128 R52, desc[UR60][R52.64] ;  /* 0x0000003c34347980 */ /* 0x008f68000c101d00 */
[----:B------:R-:W5:Y:S01]  /*1cee0*/  LD.E.128 R56, desc[UR60][R56.64] ;  /* 0x0000003c38387980 */ /* 0x000f62000c101d00 */
[----:B------:R-:W-:Y:S01]  /*1cef0*/  IMAD R21, R21, UR4, RZ ;  /* 0x0000000415157c24 */ /* 0x000fe2000f8e02ff */
[----:B------:R-:W-:Y:S01]  /*1cf00*/  @!PT LDS RZ, [RZ] ;  /* 0x00000000fffff984 */ /* 0x000fe20000000800 */
[----:B------:R-:W-:Y:S01]  /*1cf10*/  @!PT LDS RZ, [RZ] ;  /* 0x00000000fffff984 */ /* 0x000fe20000000800 */
[----:B------:R-:W-:Y:S01]  /*1cf20*/  @!PT LDS RZ, [RZ] ;  /* 0x00000000fffff984 */ /* 0x000fe20000000800 */
[----:B------:R-:W-:Y:S01]  /*1cf30*/  @!PT LDS RZ, [RZ] ;  /* 0x00000000fffff984 */ /* 0x000fe20000000800 */
[----:B------:R2:W-:Y:S06]  /*1cf40*/  MEMBAR.ALL.CTA ;  /* 0x0000000000007992 */ /* 0x0005ec0000008000 */
[----:B--2---:R-:W2:Y:S01]  /*1cf50*/  FENCE.VIEW.ASYNC.S ;  /* 0x00000000000073c6 */ /* 0x004ea20000000000 */
[----:B------:R-:W-:-:S02]  /*1cf60*/  IMAD.MOV.U32 R2, RZ, RZ, R215 ;  /* 0x000000ffff027224 */ /* 0x000fc400078e00d7 */
[C---:B------:R-:W-:Y:S02]  /*1cf70*/  IMAD R21, R20.reuse, UR5, R21 ;  /* 0x0000000514157c24 */ /* 0x040fe4000f8e0215 */
[----:B------:R-:W-:Y:S01]  /*1cf80*/  IMAD.WIDE.U32 R2, R20, UR4, R2 ;  /* 0x0000000414027c25 */ /* 0x000fe2000f8e0002 */
[----:B------:R-:W-:-:S03]  /*1cf90*/  ULDC.64 UR4, c[0x0][0xae0] ;  /* 0x0002b80000047ab9 */ /* 0x000fc60000000a00 */
[----:B------:R-:W-:Y:S02]  /*1cfa0*/  IMAD R61, R226, -0x80, R61 ;  /* 0xffffff80e23d7824 */ /* 0x000fe400078e023d */
[C---:B------:R-:W-:Y:S02]  /*1cfb0*/  VIADD R0, R218.reuse, 0x20 ;  /* 0x00000020da007836 */ /* 0x040fe40000000000 */
[----:B------:R-:W-:Y:S01]  /*1cfc0*/  IMAD.IADD R3, R3, 0x1, R21 ;  /* 0x0000000103037824 */ /* 0x000fe200078e0215 */
[-C--:B------:R-:W-:Y:S01]  /*1cfd0*/  ISETP.GE.AND P3, PT, R218, R61.reuse, PT ;  /* 0x0000003dda00720c */ /* 0x080fe20003f66270 */
[----:B------:R-:W-:Y:S01]  /*1cfe0*/  IMAD R63, R63, UR4, RZ ;  /* 0x000000043f3f7c24 */ /* 0x000fe2000f8e02ff */
[----:B------:R-:W-:Y:S01]  /*1cff0*/  ISETP.GE.AND P0, PT, R0, R61, PT ;  /* 0x0000003d0000720c */ /* 0x000fe20003f06270 */
[----:B------:R-:W-:Y:S02]  /*1d000*/  VIADD R20, R218, 0x40 ;  /* 0x00000040da147836 */ /* 0x000fe40000000000 */
[----:B------:R-:W-:-:S02]  /*1d010*/  IMAD R63, R220, UR5, R63 ;  /* 0x00000005dc3f7c24 */ /* 0x000fc4000f8e023f */
[----:B------:R-:W-:Y:S01]  /*1d020*/  IMAD.WIDE.U32 R2, R220, UR4, R2 ;  /* 0x00000004dc027c25 */ /* 0x000fe2000f8e0002 */
[----:B------:R-:W-:-:S03]  /*1d030*/  ULDC.64 UR4, c[0x0][0xae8] ;  /* 0x0002ba0000047ab9 */ /* 0x000fc60000000a00 */
[----:B------:R-:W-:Y:S01]  /*1d040*/  VIADD R0, R18, 0x36820 ;  /* 0x0003682012007836 */ /* 0x000fe20000000000 */
[-C--:B------:R-:W-:Y:S01]  /*1d050*/  ISETP.GE.AND P1, PT, R20, R61.reuse, PT ;  /* 0x0000003d1400720c */ /* 0x080fe20003f26270 */
[----:B------:R-:W-:Y:S02]  /*1d060*/  VIADD R21, R218, 0x60 ;  /* 0x00000060da157836 */ /* 0x000fe40000000000 */
[----:B------:R-:W-:Y:S01]  /*1d070*/  IMAD.IADD R3, R3, 0x1, R63 ;  /* 0x0000000103037824 */ /* 0x000fe200078e023f */
[----:B------:R-:W-:Y:S01]  /*1d080*/  PRMT R0, RZ, 0x654, R0 ;  /* 0x00000654ff007816 */ /* 0x000fe20000000000 */
[----:B------:R-:W-:Y:S01]  /*1d090*/  IMAD R20, R227, UR4, RZ ;  /* 0x00000004e3147c24 */ /* 0x000fe2000f8e02ff */
[----:B------:R-:W-:Y:S01]  /*1d0a0*/  ISETP.GE.AND P2, PT, R21, R61, PT ;  /* 0x0000003d1500720c */ /* 0x000fe20003f46270 */
[C---:B------:R-:W-:Y:S01]  /*1d0b0*/  IMAD.WIDE.U32 R60, R223.reuse, UR4, R2 ;  /* 0x00000004df3c7c25 */ /* 0x040fe2000f8e0002 */
[----:B--2---:R2:W-:Y:S03]  /*1d0c0*/  SYNCS.ARRIVE.TRANS64.RED.A1T0 RZ, [R0+URZ], RZ ;  /* 0x000000ff00ff79a7 */ /* 0x0045e6000810043f */
[----:B------:R-:W-:-:S02]  /*1d0d0*/  IMAD R63, R223, UR5, R20 ;  /* 0x00000005df3f7c24 */ /* 0x000fc4000f8e0214 */
[----:B------:R-:W-:-:S04]  /*1d0e0*/  IMAD.WIDE R20, R226, 0x80, R218 ;  /* 0x00000080e2147825 */ /* 0x000fc800078e02da */
[----:B------:R-:W-:Y:S01]  /*1d0f0*/  IMAD.IADD R65, R61, 0x1, R63 ;  /* 0x000000013d417824 */ /* 0x000fe200078e023f */
[----:B--2---:R-:W-:Y:S06]  /*1d100*/  @P3 BRA `(.L_x_3493) ;  /* 0x00000000004c3947 */ /* 0x004fec0003800000 */
        /* <DEDUP_REMOVED lines=19> */
.L_x_3493:
[----:B------:R-:W-:Y:S05]  /*1d240*/  BSYNC B1 ;  /* 0x0000000000017941 */ /* 0x000fea0003800000 */
.L_x_3492:
[----:B------:R-:W-:Y:S04]  /*1d250*/  BSSY B1, `(.L_x_3494) ;  /* 0x0000017000017945 */ /* 0x000fe80003800000 */
[----:B------:R-:W-:Y:S05]  /*1d260*/  @P0 BRA `(.L_x_3495) ;  /* 0x0000000000540947 */ /* 0x000fea0003800000 */
[----:B--2--5:R-:W-:Y:S01]  /*1d270*/  IADD3 R5, P0, R20, 0x20, RZ ;  /* 0x0000002014057810 */ /* 0x024fe20007f1e0ff */
        /* <DEDUP_REMOVED lines=20> */
.L_x_3495:
[----:B------:R-:W-:Y:S05]  /*1d3c0*/  BSYNC B1 ;  /* 0x0000000000017941 */ /* 0x000fea0003800000 */
.L_x_3494:
[----:B------:R-:W-:Y:S04]  /*1d3d0*/  BSSY B1, `(.L_x_3496) ;  /* 0x0000017000017945 */ /* 0x000fe80003800000 */
[----:B------:R-:W-:Y:S05]  /*1d3e0*/  @P1 BRA `(.L_x_3497) ;  /* 0x0000000000541947 */ /* 0x000fea0003800000 */
[----:B--23-5:R-:W-:Y:S01]  /*1d3f0*/  IADD3 R5, P0, R20, 0x40, RZ ;  /* 0x0000004014057810 */ /* 0x02cfe20007f1e0ff */
        /* <DEDUP_REMOVED lines=20> */
.L_x_3497:
[----:B------:R-:W-:Y:S05]  /*1d540*/  BSYNC B1 ;  /* 0x0000000000017941 */ /* 0x000fea0003800000 */
.L_x_3496:
[----:B------:R-:W-:Y:S05]  /*1d550*/  @P2 BRA `(.L_x_3498) ;  /* 0x0000000c00102947 */ /* 0x000fea0003800000 */
[----:B--2345:R-:W-:Y:S01]  /*1d560*/  IADD3 R5, P0, R20, 0x60, RZ ;  /* 0x0000006014057810 */ /* 0x03cfe20007f1e0ff */
[----:B------:R-:W-:Y:S01]  /*1d570*/  ULDC.64 UR4, c[0x0][0xad8] ;  /* 0x0002b60000047ab9 */ /* 0x000fe20000000a00 */
[----:B------:R-:W-:Y:S01]  /*1d580*/  IMAD.MOV.U32 R2, RZ, RZ, R60 ;  /* 0x000000ffff027224 */ /* 0x000fe200078e003c */
[----:B------:R-:W-:Y:S01]  /*1d590*/  ULDC.64 UR6, c[0x0][0xa80] ;  /* 0x0002a00000067ab9 */ /* 0x000fe20000000a00 */
[----:B------:R-:W-:Y:S02]  /*1d5a0*/  IMAD.MOV.U32 R3, RZ, RZ, R65 ;  /* 0x000000ffff037224 */ /* 0x000fe400078e0041 */
[----:B------:R-:W-:Y:S02]  /*1d5b0*/  IMAD.X R20, RZ, RZ, R21, P0 ;  /* 0x000000ffff147224 */ /* 0x000fe400000e0615 */
[----:B------:R-:W-:Y:S02]  /*1d5c0*/  VIADD R0, R215, 0x40 ;  /* 0x00000040d7007836 */ /* 0x000fe40000000000 */
[----:B------:R-:W-:-:S02]  /*1d5d0*/  IMAD R20, R20, UR4, RZ ;  /* 0x0000000414147c24 */ /* 0x000fc4000f8e02ff */
[----:B------:R-:W-:Y:S01]  /*1d5e0*/  IMAD.WIDE.U32 R2, R5, UR4, R2 ;  /* 0x0000000405027c25 */ /* 0x000fe2000f8e0002 */
[----:B------:R-:W-:Y:S02]  /*1d5f0*/  ULDC UR4, c[0x0][0xa8c] ;  /* 0x0002a30000047ab9 */ /* 0x000fe40000000800 */
        /* <DEDUP_REMOVED lines=13> */
.L_x_3490:
[----:B------:R-:W-:Y:S01]  /*1d6d0*/  ULDC.64 UR4, c[0x0][0xbd8] ;  /* 0x0002f60000047ab9 */ /* 0x000fe20000000a00 */
[----:B------:R-:W-:Y:S01]  /*1d6e0*/  IMAD.MOV.U32 R9, RZ, RZ, RZ ;  /* 0x000000ffff097224 */ /* 0x000fe200078e00ff */
[----:B------:R-:W-:Y:S02]  /*1d6f0*/  ISETP.NE.U32.AND P0, PT, RZ, UR4, PT ;  /* 0x00000004ff007c0c */ /* 0x000fe4000bf05070 */
[----:B------:R-:W-:Y:S02]  /*1d700*/  IADD3 R2, P1, R221, UR4, RZ ;  /* 0x00000004dd027c10 */ /* 0x000fe4000ff3e0ff */
[----:B------:R-:W-:Y:S02]  /*1d710*/  ISETP.NE.AND.EX P0, PT, RZ, UR5, PT, P0 ;  /* 0x00000005ff007c0c */ /* 0x000fe4000bf05300 */
[----:B------:R-:W-:Y:S01]  /*1d720*/  IADD3.X R3, R222, UR5, RZ, P1, !PT ;  /* 0x00000005de037c10 */ /* 0x000fe20008ffe4ff */
[----:B------:R-:W-:Y:S02]  /*1d730*/  ULDC.64 UR4, c[0x0][0xbe0] ;  /* 0x0002f80000047ab9 */ /* 0x000fe40000000a00 */
[----:B------:R-:W-:-:S04]  /*1d740*/  ISETP.NE.U32.AND P1, PT, RZ, UR4, PT ;  /* 0x00000004ff007c0c */ /* 0x000fc8000bf25070 */
[----:B------:R-:W-:-:S04]  /*1d750*/  ISETP.NE.AND.EX P1, PT, RZ, UR5, PT, P1 ;  /* 0x00000005ff007c0c */ /* 0x000fc8000bf25310 */
[----:B------:R2:W5:Y:S01]  /*1d760*/  @P0 LDG.E R9, desc[UR60][R2.64] ;  /* 0x0000003c02090981 */ /* 0x000562000c1e1900 */
[----:B------:R-:W3:Y:S08]  /*1d770*/  S2R R0, SR_TID.X ;  /* 0x0000000000007919 */ /* 0x000ef00000002100 */
[----:B------:R-:W-:Y:S01]  /*1d780*/  @P1 IADD3 R4, P2, R221, UR4, RZ ;  /* 0x00000004dd041c10 */ /* 0x000fe2000ff5e0ff */
[----:B------:R-:W-:-:S02]  /*1d790*/  ULDC UR4, c[0x0][0xa88] ;  /* 0x0002a20000047ab9 */ /* 0x000fc40000000800 */
[----:B------:R-:W-:Y:S01]  /*1d7a0*/  IMAD.U32 R7, RZ, RZ, UR4 ;  /* 0x00000004ff077e24 */ /* 0x000fe2000f8e00ff */
[----:B------:R-:W-:-:S05]  /*1d7b0*/  @P1 IADD3.X R5, R222, UR5, RZ, P2, !PT ;  /* 0x00000005de051c10 */ /* 0x000fca00097fe4ff */
[----:B------:R2:W5:Y:S01]  /*1d7c0*/  @P1 LDG.E R7, desc[UR60][R4.64] ;  /* 0x0000003c04071981 */ /* 0x000562000c1e1900 */
[----:B---3--:R-:W-:-:S05]  /*1d7d0*/  VIADD R0, R0, 0xffffff80 ;  /* 0xffffff8000007836 */ /* 0x008fca0000000000 */
[----:B------:R-:W-:Y:S01]  /*1d7e0*/  ISETP.GE.AND P2, PT, R0, 0x80, PT ;  /* 0x000000800000780c */ /* 0x000fe20003f46270 */
[----:B--2---:R-:W-:-:S12]  /*1d7f0*/  @P1 BRA `(.L_x_3499) ;  /* 0x0000000000101947 */ /* 0x004fd80003800000 */
[----:B------:R-:W-:Y:S05]  /*1d800*/  @!P0 BRA `(.L_x_3499) ;  /* 0x00000000000c8947 */ /* 0x000fea0003800000 */
[----:B------:R-:W2:Y:S04]  /*1d810*/  LDG.E R0, desc[UR60][R2.64] ;  /* 0x0000003c02007981 */ /* 0x000ea8000c1e1900 */
[----:B-----5:R-:W2:Y:S02]  /*1d820*/  LDG.E R7, desc[UR60][R2.64+0x4] ;  /* 0x0000043c02077981 */ /* 0x020ea4000c1e1900 */
[----:B--2---:R-:W-:-:S07]  /*1d830*/  IMAD.IADD R7, R7, 0x1, -R0 ;  /* 0x0000000107077824 */ /* 0x004fce00078e0a00 */
.L_x_3499:
[----:B------:R-:W-:Y:S01]  /*1d840*/  BSSY B1, `(.L_x_3500) ;  /* 0x000001d000017945 */ /* 0x000fe20003800000 */
[----:B------:R-:W-:Y:S02]  /*1d850*/  SHF.R.S32.HI R8, RZ, 0x1f, R220 ;  /* 0x0000001fff087819 */ /* 0x000fe400000114dc */
[----:B------:R-:W-:Y:S02]  /*1d860*/  SHF.R.S32.HI R10, RZ, 0x1f, R215 ;  /* 0x0000001fff0a7819 */ /* 0x000fe400000114d7 */
[----:B------:R-:W-:Y:S02]  /*1d870*/  SEL R223, R223, RZ, !P0 ;  /* 0x000000ffdfdf7207 */ /* 0x000fe40004000000 */
[----:B------:R-:W-:Y:S02]  /*1d880*/  SEL R227, R227, RZ, !P0 ;  /* 0x000000ffe3e37207 */ /* 0x000fe40004000000 */
[----:B-----5:R-:W-:Y:S01]  /*1d890*/  SHF.R.S32.HI R6, RZ, 0x1f, R9 ;  /* 0x0000001fff067819 */ /* 0x020fe20000011409 */
[----:B------:R-:W-:Y:S06]  /*1d8a0*/  @P2 BRA `(.L_x_3501) ;  /* 0x0000000000582947 */ /* 0x000fec0003800000 */
[----:B------:R-:W2:Y:S02]  /*1d8b0*/  S2R R3, SR_TID.X ;  /* 0x0000000000037919 */ /* 0x000ea40000002100 */
[----:B--2---:R-:W-:-:S04]  /*1d8c0*/  IMAD R0, R226, 0x80, R3 ;  /* 0x00000080e2007824 */ /* 0x004fc800078e0203 */
        /* <DEDUP_REMOVED lines=20> */
.L_x_3501:
[----:B------:R-:W-:Y:S05]  /*1da10*/  BSYNC B1 ;  /* 0x0000000000017941 */ /* 0x000fea0003800000 */
.L_x_3500:
        /* <DEDUP_REMOVED lines=9> */
[----:B------:R-:W-:Y:S02]  /*1dab0*/  IMAD R7, R226, -0x80, R7 ;  /* 0xffffff80e2077824 */ /* 0x000fe400078e0207 */
[----:B------:R-:W-:Y:S02]  /*1dac0*/  IMAD.IADD R3, R3, 0x1, R9 ;  /* 0x0000000103037824 */ /* 0x000fe400078e0209 */
[----:B------:R-:W-:Y:S01]  /*1dad0*/  IMAD R5, R8, UR4, RZ ;  /* 0x0000000408057c24 */ /* 0x000fe2000f8e02ff */
[-C--:B------:R-:W-:Y:S01]  /*1dae0*/  ISETP.GE.AND P2, PT, R0, R7.reuse, PT ;  /* 0x000000070000720c */ /* 0x080fe20003f46270 */
[C---:B------:R-:W-:Y:S01]  /*1daf0*/  VIADD R0, R218.reuse, 0x60 ;  /* 0x00000060da007836 */ /* 0x040fe20000000000 */
[----:B------:R-:W-:Y:S01]  /*1db00*/  ISETP.GE.AND P3, PT, R218, R7, PT ;  /* 0x00000007da00720c */ /* 0x000fe20003f66270 */
[----:B------:R-:W-:-:S02]  /*1db10*/  IMAD R5, R220, UR5, R5 ;  /* 0x00000005dc057c24 */ /* 0x000fc4000f8e0205 */
[----:B------:R-:W-:Y:S01]  /*1db20*/  IMAD.WIDE.U32 R2, R220, UR4, R2 ;  /* 0x00000004dc027c25 */ /* 0x000fe2000f8e0002 */
[----:B------:R-:W-:Y:S01]  /*1db30*/  ULDC.64 UR4, c[0x0][0xae8] ;  /* 0x0002ba0000047ab9 */ /* 0x000fe20000000a00 */
[-C--:B------:R-:W-:Y:S02]  /*1db40*/  ISETP.GE.AND P0, PT, R0, R7.reuse, PT ;  /* 0x000000070000720c */ /* 0x080fe40003f06270 */
[----:B------:R-:W-:Y:S02]  /*1db50*/  VIADD R4, R218, 0x40 ;  /* 0x00000040da047836 */ /* 0x000fe40000000000 */
        /* <DEDUP_REMOVED lines=29> */
.L_x_3503:
[----:B------:R-:W-:Y:S05]  /*1dd30*/  BSYNC B1 ;  /* 0x0000000000017941 */ /* 0x000fea0003800000 */
.L_x_3502:
[----:B------:R-:W-:Y:S04]  /*1dd40*/  BSSY B1, `(.L_x_3504) ;  /* 0x0000017000017945 */ /* 0x000fe80003800000 */
[----:B------:R-:W-:Y:S05]  /*1dd50*/  @P2 BRA `(.L_x_3505) ;  /* 0x0000000000542947 */ /* 0x000fea0003800000 */
[----:B--2---:R-:W-:Y:S01]  /*1dd60*/  IADD3 R9, P2, R6, 0x20, RZ ;  /* 0x0000002006097810 */ /* 0x004fe20007f5e0ff */
[C---:B------:R-:W-:Y:S01]  /*1dd70*/  VIADD R2, R215.reuse, 0x40 ;  /* 0x00000040d7027836 */ /* 0x040fe20000000000 */
[----:B------:R-:W-:Y:S01]  /*1dd80*/  ULDC UR4, c[0x0][0xa8c] ;  /* 0x0002a30000047ab9 */ /* 0x000fe20000000800 */
[----:B------:R-:W-:Y:S01]  /*1dd90*/  ULDC.64 UR6, c[0x0][0xad8] ;  /* 0x0002b60000067ab9 */ /* 0x000fe20000000a00 */
[----:B------:R-:W-:Y:S01]  /*1dda0*/  IMAD.MOV.U32 R3, RZ, RZ, R11 ;  /* 0x000000ffff037224 */ /* 0x000fe200078e000b */
[C---:B------:R-:W-:Y:S01]  /*1ddb0*/  ISETP.GE.AND P3, PT, R215.reuse, UR4, PT ;  /* 0x00000004d7007c0c */ /* 0x040fe2000bf66270 */
[----:B------:R-:W-:Y:S01]  /*1ddc0*/  IMAD.X R0, RZ, RZ, R7, P2 ;  /* 0x000000ffff007224 */ /* 0x000fe200010e0607 */
[----:B------:R-:W-:Y:S01]  /*1ddd0*/  ISETP.GE.AND P4, PT, R2, UR4, PT ;  /* 0x0000000402007c0c */ /* 0x000fe2000bf86270 */
[----:B------:R-:W-:Y:S01]  /*1dde0*/  VIADD R8, R215, 0x80 ;  /* 0x00000080d7087836 */ /* 0x000fe20000000000 */
[----:B------:R-:W-:Y:S01]  /*1ddf0*/  MOV R2, R4 ;  /* 0x0000000400027202 */ /* 0x000fe20000000f00 */
[----:B------:R-:W-:-:S03]  /*1de00*/  IMAD R0, R0, UR6, RZ ;  /* 0x0000000600007c24 */ /* 0x000fc6000f8e02ff */
        /* <DEDUP_REMOVED lines=10> */
.L_x_3505:
[----:B------:R-:W-:Y:S05]  /*1deb0*/  BSYNC B1 ;  /* 0x0000000000017941 */ /* 0x000fea0003800000 */
.L_x_3504:
[----:B------:R-:W-:Y:S04]  /*1dec0*/  BSSY B1, `(.L_x_3506) ;  /* 0x0000017000017945 */ /* 0x000fe80003800000 */
[----:B------:R-:W-:Y:S05]  /*1ded0*/  @P1 BRA `(.L_x_3507) ;  /* 0x0000000000541947 */ /* 0x000fea0003800000 */
[----:B--23--:R-:W-:Y:S01]  /*1dee0*/  IADD3 R9, P1, R6, 0x40, RZ ;  /* 0x0000004006097810 */ /* 0x00cfe20007f3e0ff */
        /* <DEDUP_REMOVED lines=20> */
.L_x_3507:
[----:B------:R-:W-:Y:S05]  /*1e030*/  BSYNC B1 ;  /* 0x0000000000017941 */ /* 0x000fea0003800000 */
.L_x_3506:
        /* <DEDUP_REMOVED lines=22> */
.L_x_3498:
[----:B------:R-:W-:Y:S05]  /*1e1a0*/  BSYNC B0 ;  /* 0x0000000000007941 */ /* 0x000fea0003800000 */
.L_x_3489:
[----:B------:R-:W-:Y:S02]  /*1e1b0*/  ULDC UR4, c[0x0][0xc14] ;  /* 0x0003050000047ab9 */ /* 0x000fe40000000800 */
[----:B-1----:R-:W-:-:S13]  /*1e1c0*/  ISETP.GE.AND P0, PT, R147, UR4, PT ;  /* 0x0000000493007c0c */ /* 0x002fda000bf06270 */
[----:B------:R-:W-:Y:S05]  /*1e1d0*/  @!P0 BRA `(.L_x_3508) ;  /* 0xfffffe3000148947 */ /* 0x000fea000383ffff */
[----:B------:R-:W-:Y:S05]  /*1e1e0*/  BRA `(.L_x_3297) ;  /* 0x0000005c00e47947 */ /* 0x000fea0003800000 */
.L_x_3295:
[----:B------:R-:W-:-:S08]  /*1e1f0*/  NOP ;  /* 0x0000000000007918 */ /* 0x000fd00000000000 */
[----:B0-----:R-:W0:-:S00]  /*1e200*/  USETMAXREG.DEALLOC.CTAPOOL 0x18 ;  /* 0x00000018000079c8 */ /* 0x001e0000080e0500 */
        /* <DEDUP_REMOVED lines=8> */
[----:B------:R-:W0:Y:S01]  /*1e290*/  S2UR UR6, SR_CTAID.X ;  /* 0x00000000000679c3 */ /* 0x000e220000002500 */
[----:B------:R-:W-:Y:S01]  /*1e2a0*/  ISETP.NE.AND P0, PT, R8, 0x1f, PT ;  /* 0x0000001f0800780c */ /* 0x000fe20003f05270 */
[----:B------:R-:W-:Y:S01]  /*1e2b0*/  ULDC UR4, c[0x0][0xc10] ;  /* 0x0003040000047ab9 */ /* 0x000fe20000000800 */
[----:B--2---:R-:W-:-:S11]  /*1e2c0*/  LOP3.LUT R7, R7, 0xffffff7f, RZ, 0xc0, !PT ;  /* 0xffffff7f07077812 */ /* 0x004fd600078ec0ff */
[----:B------:R-:W-:Y:S02]  /*1e2d0*/  @P0 LOP3.LUT R7, R7, 0x80, RZ, 0xfc, !PT ;  /* 0x0000008007070812 */ /* 0x000fe400078efcff */
[----:B------:R-:W-:-:S13]  /*1e2e0*/  ISETP.GE.OR P0, PT, R8, UR5, !P0 ;  /* 0x0000000508007c0c */ /* 0x000fda000c706670 */
[----:B------:R-:W1:Y:S02]  /*1e2f0*/  @!P0 LDC.64 R2, c[0x0][0xc58] ;  /* 0x00031600ff028b82 */ /* 0x000e640000000a00 */
[----:B-1----:R-:W-:-:S05]  /*1e300*/  @!P0 IMAD.WIDE.U32 R2, R8, 0x4, R2 ;  /* 0x0000000408028825 */ /* 0x002fca00078e0002 */
[----:B------:R-:W2:Y:S01]  /*1e310*/  @!P0 LDG.E R0, desc[UR60][R2.64] ;  /* 0x0000003c02008981 */ /* 0x000ea2000c1e1900 */
[C---:B------:R-:W-:Y:S01]  /*1e320*/  ISETP.NE.AND P1, PT, R8.reuse, RZ, PT ;  /* 0x000000ff0800720c */ /* 0x040fe20003f25270 */
[----:B------:R-:W-:Y:S01]  /*1e330*/  IMAD.MOV.U32 R16, RZ, RZ, RZ ;  /* 0x000000ffff107224 */ /* 0x000fe200078e00ff */
        /* <DEDUP_REMOVED lines=41> */
.L_x_3513:
        /* <DEDUP_REMOVED lines=16> */
.L_x_3512:
[----:B------:R-:W-:Y:S05]  /*1e6d0*/  BSYNC B0 ;  /* 0x0000000000007941 */ /* 0x000fea0003800000 */
.L_x_3511:
        /* <DEDUP_REMOVED lines=25> */
[----:B------:R-:W-:Y:S02]  /*1e870*/  IMAD.MOV.U32 R2, RZ, RZ, R7 ;  /* 0x000000ffff027224 */ /* 0x000fe400078e0007 */
[----:B------:R-:W-:-:S07]  /*1e880*/  IMAD.MOV.U32 R7, RZ, RZ, R3 ;  /* 0x000000ffff077224 */ /* 0x000fce00078e0003 */
.L_x_3509:
        /* <DEDUP_REMOVED lines=16> */
.L_x_3514:
[----:B-1----:R-:W-:Y:S01]  /*1e990*/  IMAD R16, R16, UR4, R7 ;  /* 0x0000000410107c24 */ /* 0x002fe2000f8e0207 */
[----:B------:R-:W-:Y:S01]  /*1e9a0*/  IABS R6, R0 ;  /* 0x0000000000067213 */ /* 0x000fe20000000000 */
[----:B------:R-:W-:Y:S02]  /*1e9b0*/  IMAD R7, R10, R5, RZ ;  /* 0x000000050a077224 */ /* 0x000fe400078e02ff */
[----:B0-----:R-:W-:Y:S01]  /*1e9c0*/  IMAD.MOV.U32 R2, RZ, RZ, RZ ;  /* 0x000000ffff027224 */ /* 0x001fe200078e00ff */
[----:B------:R-:W-:Y:S01]  /*1e9d0*/  IADD3 R17, -R16, UR6, RZ ;  /* 0x0000000610117c10 */ /* 0x000fe2000fffe1ff */
[----:B------:R-:W-:Y:S02]  /*1e9e0*/  IMAD.MOV R6, RZ, RZ, -R6 ;  /* 0x000000ffff067224 */ /* 0x000fe400078e0a06 */
[----:B------:R-:W-:Y:S01]  /*1e9f0*/  IMAD.HI.U32 R2, R3, R7, R2 ;  /* 0x0000000703027227 */ /* 0x000fe200078e0002 */
[----:B------:R-:W-:-:S03]  /*1ea00*/  IABS R3, R17 ;  /* 0x0000001100037213 */ /* 0x000fc60000000000 */
[----:B------:R-:W-:Y:S02]  /*1ea10*/  IMAD.IADD R19, R4, 0x1, R19 ;  /* 0x0000000104137824 */ /* 0x000fe400078e0213 */
        /* <DEDUP_REMOVED lines=16> */
.L_x_3510:
[----:B------:R-:W-:Y:S02]  /*1eb20*/  IMAD.MOV.U32 R17, RZ, RZ, RZ ;  /* 0x000000ffff117224 */ /* 0x000fe400078e00ff */
[----:B------:R-:W-:Y:S02]  /*1eb30*/  IMAD.U32 R16, RZ, RZ, UR6 ;  /* 0x00000006ff107e24 */ /* 0x000fe4000f8e00ff */
[----:B------:R-:W-:-:S07]  /*1eb40*/  IMAD.MOV.U32 R18, RZ, RZ, RZ ;  /* 0x000000ffff127224 */ /* 0x000fce00078e00ff */
.L_x_3515:
        /* <DEDUP_REMOVED lines=19> */
[----:B------:R-:W-:Y:S01]  /*1ec80*/  ISETP.NE.AND P1, PT, R5, RZ, PT ;  /* 0x000000ff0500720c */ /* 0x000fe20003f25270 */
[----:B0-----:R-:W-:Y:S01]  /*1ec90*/  IMAD.MOV.U32 R0, RZ, RZ, 0x1 ;  /* 0x00000001ff007424 */ /* 0x001fe200078e00ff */
[----:B------:R-:W-:Y:S01]  /*1eca0*/  LOP3.LUT R2, R2, 0xffffffbf, RZ, 0xc0, !PT ;  /* 0xffffffbf02027812 */ /* 0x000fe200078ec0ff */
[----:B------:R0:W-:Y:S01]  /*1ecb0*/  STL [R1+0x14], RZ ;  /* 0x000014ff01007387 */ /* 0x0001e20000100800 */
[----:B------:R-:W-:Y:S01]  /*1ecc0*/  ULDC.64 UR36, c[0x0][0x198] ;  /* 0x0000660000247ab9 */ /* 0x000fe20000000a00 */
[----:B------:R-:W-:Y:S01]  /*1ecd0*/  ULDC UR39, c[0x0][0xc] ;  /* 0x0000030000277ab9 */ /* 0x000fe20000000800 */
[----:B------:R-:W-:Y:S01]  /*1ece0*/  LOP3.LUT R2, R2, 0xfffffffd, RZ, 0xc0, !PT ;  /* 0xfffffffd02027812 */ /* 0x000fe200078ec0ff */
[----:B------:R0:W-:Y:S04]  /*1ecf0*/  STL [R1+0x18], R0 ;  /* 0x0000180001007387 */ /* 0x0001e80000100800 */
[----:B------:R0:W-:Y:S04]  /*1ed00*/  STL [R1+0x34], RZ ;  /* 0x000034ff01007387 */ /* 0x0001e80000100800 */
[----:B------:R0:W-:Y:S04]  /*1ed10*/  STL [R1], RZ ;  /* 0x000000ff01007387 */ /* 0x0001e80000100800 */
[----:B------:R0:W-:Y:S01]  /*1ed20*/  STL [R1+0x8], R0 ;  /* 0x0000080001007387 */ /* 0x0001e20000100800 */
[----:B--2---:R-:W-:-:S02]  /*1ed30*/  R2UR UR4, R4 ;  /* 0x00000000040472ca */ /* 0x004fc400000e0000 */
[----:B------:R-:W1:Y:S11]  /*1ed40*/  S2R R4, SR_TID.X ;  /* 0x0000000000047919 */ /* 0x000e760000002100 */
[----:B------:R-:W-:Y:S01]  /*1ed50*/  ULOP3.LUT UR38, UR4, 0x2, URZ, 0xfc, !UPT ;  /* 0x0000000204267892 */ /* 0x000fe2000f8efc3f */
[----:B-1----:R-:W-:-:S04]  /*1ed60*/  LOP3.LUT R4, R4, 0x7f, RZ, 0xc0, !PT ;  /* 0x0000007f04047812 */ /* 0x002fc800078ec0ff */
[C---:B------:R-:W-:Y:S02]  /*1ed70*/  ISETP.NE.AND P2, PT, R4.reuse, RZ, PT ;  /* 0x000000ff0400720c */ /* 0x040fe40003f45270 */
[----:B------:R-:W-:-:S11]  /*1ed80*/  ISETP.NE.OR P0, PT, R4, RZ, !P1 ;  /* 0x000000ff0400720c */ /* 0x000fd60004f05670 */
[----:B------:R-:W-:-:S04]  /*1ed90*/  @P2 LOP3.LUT R2, R2, 0x2, RZ, 0xfc, !PT ;  /* 0x0000000202022812 */ /* 0x000fc800078efcff */
[----:B------:R-:W-:-:S05]  /*1eda0*/  @P0 LOP3.LUT R2, R2, 0x40, RZ, 0xfc, !PT ;  /* 0x0000004002020812 */ /* 0x000fca00078efcff */
[----:B------:R0:W-:Y:S02]  /*1edb0*/  STL [R1+0x10], R2 ;  /* 0x0000100201007387 */ /* 0x0001e40000100800 */
.L_x_3604:
[----:B01----:R-:W0:Y:S02]  /*1edc0*/  LDC.64 R2, c[0x0][0xc60] ;  /* 0x00031800ff027b82 */ /* 0x003e240000000a00 */
[----:B0-----:R-:W-:-:S05]  /*1edd0*/  IMAD.WIDE R2, R19, 0x4, R2 ;  /* 0x0000000413027825 */ /* 0x001fca00078e0202 */
[----:B------:R-:W2:Y:S01]  /*1ede0*/  LDG.E R11, desc[UR60][R2.64] ;  /* 0x0000003c020b7981 */ /* 0x000ea2000c1e1900 */
[----:B------:R-:W-:Y:S05]  /*1edf0*/  YIELD ;  /* 0x0000000000007946 */ /* 0x000fea0003800000 */
[----:B------:R-:W-:Y:S01]  /*1ee00*/  ULDC.64 UR4, c[0x0][0xa28] ;  /* 0x00028a0000047ab9 */ /* 0x000fe20000000a00 */
[----:B------:R-:W-:Y:S02]  /*1ee10*/  CS2R R4, SRZ ;  /* 0x0000000000047805 */ /* 0x000fe4000001ff00 */
[----:B------:R-:W-:Y:S01]  /*1ee20*/  ISETP.NE.U32.AND P0, PT, RZ, UR4, PT ;  /* 0x00000004ff007c0c */ /* 0x000fe2000bf05070 */
[----:B------:R-:W-:-:S03]  /*1ee30*/  ULDC.64 UR6, c[0x0][0xa10] ;  /* 0x0002840000067ab9 */ /* 0x000fc60000000a00 */
        /* <DEDUP_REMOVED lines=13> */
[----:B------:R-:W-:Y:S01]  /*1ef10*/  ISETP.NE.U32.AND P1, PT, RZ, UR4, PT ;  /* 0x00000004ff007c0c */ /* 0x000fe2000bf25070 */
[----:B------:R-:W-:Y:S01]  /*1ef20*/  IMAD.MOV.U32 R10, RZ, RZ, RZ ;  /* 0x000000ffff0a7224 */ /* 0x000fe200078e00ff */
[C---:B------:R-:W-:Y:S02]  /*1ef30*/  SHF.L.U64.HI R0, R11.reuse, 0x2, R0 ;  /* 0x000000020b007819 */ /* 0x040fe40000010200 */
[----:B------:R-:W-:Y:S01]  /*1ef40*/  ISETP.NE.AND.EX P1, PT, RZ, UR5, PT, P1 ;  /* 0x00000005ff007c0c */ /* 0x000fe2000bf25310 */
[----:B--2---:R0:W-:Y:S02]  /*1ef50*/  STL [R1+0x3c], R4 ;  /* 0x00003c0401007387 */ /* 0x0041e40000100800 */
[----:B0-----:R-:W-:-:S10]  /*1ef60*/  IMAD.SHL.U32 R4, R11, 0x4, RZ ;  /* 0x000000040b047824 */ /* 0x001fd400078e00ff */
        /* <DEDUP_REMOVED lines=18> */
[----:B------:R-:W-:-:S06]  /*1f090*/  UIMAD UR4, UR4, UR5, URZ ;  /* 0x00000005040472a4 */ /* 0x000fcc000f8e023f */
[----:B0-----:R-:W-:-:S06]  /*1f0a0*/  IMAD.U32 R4, RZ, RZ, UR4 ;  /* 0x00000004ff047e24 */ /* 0x001fcc000f8e00ff */
[----:B------:R2:W5:Y:S01]  /*1f0b0*/  @P1 LDG.E R4, desc[UR60][R8.64] ;  /* 0x0000003c08041981 */ /* 0x000562000c1e1900 */
[----:B------:R-:W-:Y:S01]  /*1f0c0*/  ISETP.NE.U32.AND P0, PT, RZ, UR6, PT ;  /* 0x00000006ff007c0c */ /* 0x000fe2000bf05070 */
[----:B------:R-:W-:Y:S02]  /*1f0d0*/  ULDC UR4, c[0x0][0x338] ;  /* 0x0000ce0000047ab9 */ /* 0x000fe40000000800 */
[----:B-1----:R-:W-:Y:S01]  /*1f0e0*/  IMAD.U32 R0, RZ, RZ, UR4 ;  /* 0x00000004ff007e24 */ /* 0x002fe2000f8e00ff */
[----:B------:R-:W-:Y:S01]  /*1f0f0*/  ISETP.NE.AND.EX P0, PT, RZ, UR7, PT, P0 ;  /* 0x00000007ff007c0c */ /* 0x000fe2000bf05300 */
[----:B------:R-:W-:-:S12]  /*1f100*/  @P1 BRA `(.L_x_3517) ;  /* 0x0000000000101947 */ /* 0x000fd80003800000 */
[----:B------:R-:W-:Y:S05]  /*1f110*/  @!P2 BRA `(.L_x_3517) ;  /* 0x00000000000ca947 */ /* 0x000fea0003800000 */
[----:B-----5:R-:W3:Y:S04]  /*1f120*/  LDG.E R4, desc[UR60][R2.64] ;  /* 0x0000003c02047981 */ /* 0x020ee8000c1e1900 */
[----:B--2---:R-:W3:Y:S02]  /*1f130*/  LDG.E R2, desc[UR60][R2.64+0x4] ;  /* 0x0000043c02027981 */ /* 0x004ee4000c1e1900 */
[----:B---3--:R-:W-:-:S07]  /*1f140*/  IMAD.IADD R4, R2, 0x1, -R4 ;  /* 0x0000000102047824 */ /* 0x008fce00078e0a04 */
.L_x_3517:
[----:B--2---:R-:W2:Y:S04]  /*1f150*/  @P0 LDG.E R2, desc[UR60][R6.64] ;  /* 0x0000003c06020981 */ /* 0x004ea8000c1e1900 */
[----:B------:R-:W2:Y:S01]  /*1f160*/  @P0 LDG.E R3, desc[UR60][R6.64+0x4] ;  /* 0x0000043c06030981 */ /* 0x000ea2000c1e1900 */
[----:B-----5:R-:W-:Y:S02]  /*1f170*/  IMAD.IADD R4, R4, 0x1, -R5 ;  /* 0x0000000104047824 */ /* 0x020fe400078e0a05 */
[----:B--2---:R-:W-:Y:S02]  /*1f180*/  @P0 IMAD.IADD R0, R3, 0x1, -R2 ;  /* 0x0000000103000824 */ /* 0x004fe400078e0a02 */
[----:B------:R-:W-:Y:S02]  /*1f190*/  IMAD.MOV.U32 R2, RZ, RZ, RZ ;  /* 0x000000ffff027224 */ /* 0x000fe400078e00ff */
[----:B------:R-:W-:-:S04]  /*1f1a0*/  IMAD.IADD R8, R4, 0x1, R0 ;  /* 0x0000000104087824 */ /* 0x000fc800078e0200 */
[----:B------:R-:W-:Y:S01]  /*1f1b0*/  VIADD R3, R8, 0x6f ;  /* 0x0000006f08037836 */ /* 0x000fe20000000000 */
[----:B------:R0:W-:Y:S03]  /*1f1c0*/  STL [R1+0x38], R8 ;  /* 0x0000380801007387 */ /* 0x0001e60000100800 */
[----:B------:R-:W-:-:S05]  /*1f1d0*/  IMAD.HI R2, R3, -0x6db6db6d, R2 ;  /* 0x9249249303027827 */ /* 0x000fca00078e0202 */
[----:B------:R-:W-:-:S04]  /*1f1e0*/  SHF.R.U32.HI R3, RZ, 0x1f, R2 ;  /* 0x0000001fff037819 */ /* 0x000fc80000011602 */
[----:B0-----:R-:W-:-:S05]  /*1f1f0*/  LEA.HI.SX32 R8, R2, R3, 0x1a ;  /* 0x0000000302087211 */ /* 0x001fca00078fd2ff */
[----:B------:R-:W-:Y:S01]  /*1f200*/  IMAD R2, R8, 0x70, -R4 ;  /* 0x0000007008027824 */ /* 0x000fe200078e0a04 */
[----:B------:R-:W-:Y:S01]  /*1f210*/  IADD3 R4, -R4, RZ, RZ ;  /* 0x000000ff04047210 */ /* 0x000fe20007ffe1ff */
[----:B------:R0:W-:Y:S03]  /*1f220*/  STL [R1+0x28], R8 ;  /* 0x0000280801007387 */ /* 0x0001e60000100800 */
[----:B------:R-:W-:Y:S02]  /*1f230*/  VIMNMX R0, R2, R0, PT ;  /* 0x0000000002007248 */ /* 0x000fe40003fe0100 */
[----:B------:R-:W-:-:S04]  /*1f240*/  VIMNMX R2, RZ, R4, !PT ;  /* 0x00000004ff027248 */ /* 0x000fc80007fe0100 */
[----:B------:R-:W-:Y:S02]  /*1f250*/  ISETP.GT.AND P1, PT, R0, R2, PT ;  /* 0x000000020000720c */ /* 0x000fe40003f24270 */
[----:B0-----:R-:W-:-:S05]  /*1f260*/  SHF.R.U32.HI R8, RZ, 0x4, R2 ;  /* 0x00000004ff087819 */ /* 0x001fca0000011602 */
[----:B------:R-:W-:-:S04]  /*1f270*/  IMAD.WIDE.U32 R8, R8, 0x24924925, RZ ;  /* 0x2492492508087825 */ /* 0x000fc800078e00ff */
[----:B------:R-:W-:Y:S02]  /*1f280*/  IMAD.MOV.U32 R8, RZ, RZ, RZ ;  /* 0x000000ffff087224 */ /* 0x000fe400078e00ff */
[----:B------:R-:W-:Y:S02]  /*1f290*/  @P1 VIADD R3, R0, 0x6f ;  /* 0x0000006f00031836 */ /* 0x000fe40000000000 */
[----:B------:R-:W-:Y:S02]  /*1f2a0*/  @P1 IMAD.MOV.U32 R2, RZ, RZ, RZ ;  /* 0x000000ffff021224 */ /* 0x000fe400078e00ff */
[----:B------:R0:W5:Y:S01]  /*1f2b0*/  @P0 LDG.E R8, desc[UR60][R6.64] ;  /* 0x0000003c06080981 */ /* 0x000162000c1e1900 */
[----:B------:R-:W-:Y:S02]  /*1f2c0*/  IMAD.MOV.U32 R0, RZ, RZ, R9 ;  /* 0x000000ffff007224 */ /* 0x000fe400078e0009 */
[----:B------:R-:W-:-:S04]  /*1f2d0*/  @P1 IMAD.HI R2, R3, -0x6db6db6d, R2 ;  /* 0x9249249303021827 */ /* 0x000fc800078e0202 */
[----:B------:R-:W-:Y:S01]  /*1f2e0*/  IMAD.MOV.U32 R4, RZ, RZ, R0 ;  /* 0x000000ffff047224 */ /* 0x000fe200078e0000 */
[----:B------:R-:W-:-:S04]  /*1f2f0*/  @P1 SHF.R.U32.HI R3, RZ, 0x1f, R2 ;  /* 0x0000001fff031819 */ /* 0x000fc80000011602 */
[----:B------:R-:W-:Y:S01]  /*1f300*/  @P1 LEA.HI.SX32 R4, R2, R3, 0x1a ;  /* 0x0000000302041211 */ /* 0x000fe200078fd2ff */
[----:B------:R-:W-:-:S05]  /*1f310*/  IMAD.IADD R2, R10, 0x1, R5 ;  /* 0x000000010a027824 */ /* 0x000fca00078e0205 */
[----:B------:R0:W-:Y:S01]  /*1f320*/  STL [R1+0x4], R2 ;  /* 0x0000040201007387 */ /* 0x0001e20000100800 */
[----:B------:R-:W-:Y:S01]  /*1f330*/  ISETP.GT.AND P1, PT, R4, R0, PT ;  /* 0x000000000400720c */ /* 0x000fe20003f24270 */
[----:B------:R-:W-:Y:S01]  /*1f340*/  BSSY B0, `(.L_x_3518) ;  /* 0x00000db000007945 */ /* 0x000fe20003800000 */
[----:B------:R-:W-:-:S11]  /*1f350*/  PLOP3.LUT P2, PT, PT, PT, PT, 0x80, 0x0 ;  /* 0x000000000000781c */ /* 0x000fd60003f4f070 */
        /* <DEDUP_REMOVED lines=11> */
.L_x_3647:
[----:B------:R-:W-:-:S03]  /*1f410*/  UMOV UR4, 0xffffffff ;  /* 0xffffffff00047882 */ /* 0x000fc60000000000 */
[----:B------:R-:W-:Y:S05]  /*1f420*/  BRA.DIV UR4, `(.L_x_3521) ;  /* 0x0000005604987947 */ /* 0x000fea000b800000 */
[----:B------:R-:W-:-:S13]  /*1f430*/  ELECT P6, URZ, PT ;  /* 0x00000000003f782f */ /* 0x000fda00038c0000 */
.L_x_3650:
        /* <DEDUP_REMOVED lines=12> */
.L_x_3651:
[----:B------:R-:W-:Y:S05]  /*1f500*/  BSYNC B1 ;  /* 0x0000000000017941 */ /* 0x000fea0003800000 */
.L_x_3522:
        /* <DEDUP_REMOVED lines=8> */
.L_x_3652:
        /* <DEDUP_REMOVED lines=11> */
.L_x_3527:
        /* <DEDUP_REMOVED lines=26> */
[----:B------:R1:W-:Y:S01]  /*1f7e0*/  UTMALDG.4D [UR8], [UR4], desc[UR6] ;  /* 0x00000608040075b4 */ /* 0x0003e20008019000 */
[----:B------:R-:W2:Y:S02]  /*1f7f0*/  SYNCS.PHASECHK.TRANS64.TRYWAIT P0, [R5+URZ+0x368c0], R10 ;  /* 0x0368c00a050075a7 */ /* 0x000ea4000800017f */
[----:B-12---:R-:W-:Y:S05]  /*1f800*/  @!P0 BRA `(.L_x_3528) ;  /* 0x0000005000e88947 */ /* 0x006fea0003800000 */
.L_x_3653:
        /* <DEDUP_REMOVED lines=8> */
.L_x_3529:
        /* <DEDUP_REMOVED lines=14> */
[----:B------:R-:W-:-:S05]  /*1f970*/  UIADD3 UR15, UR15, 0x7400, URZ ;  /* 0x000074000f0f7890 */ /* 0x000fca000fffe03f */
[----:B------:R2:W-:Y:S02]  /*1f980*/  UTMALDG.4D [UR8], [UR4], desc[UR6] ;  /* 0x00000608040075b4 */ /* 0x0005e40008019000 */
[----:B--2---:R-:W-:Y:S01]  /*1f990*/  UMOV UR8, UR14 ;  /* 0x0000000e00087c82 */ /* 0x004fe20008000000 */
[----:B------:R-:W-:Y:S01]  /*1f9a0*/  UMOV UR10, UR16 ;  /* 0x00000010000a7c82 */ /* 0x000fe20008000000 */
[----:B------:R-:W-:Y:S01]  /*1f9b0*/  UMOV UR14, 0x80 ;  /* 0x00000080000e7882 */ /* 0x000fe20000000000 */
[----:B------:R2:W-:Y:S02]  /*1f9c0*/  UTMALDG.4D [UR8], [UR4], desc[UR6] ;  /* 0x00000608040075b4 */ /* 0x0005e40008019000 */
[----:B--2---:R-:W-:Y:S01]  /*1f9d0*/  UMOV UR8, UR15 ;  /* 0x0000000f00087c82 */ /* 0x004fe20008000000 */
[----:B------:R-:W-:Y:S02]  /*1f9e0*/  UMOV UR10, UR14 ;  /* 0x0000000e000a7c82 */ /* 0x000fe40008000000 */
[----:B------:R2:W-:Y:S02]  /*1f9f0*/  UTMALDG.4D [UR8], [UR4], desc[UR6] ;  /* 0x00000608040075b4 */ /* 0x0005e40008019000 */
[----:B--2---:R-:W-:Y:S01]  /*1fa00*/  NOP ;  /* 0x0000000000007918 */ /* 0x004fe20000000000 */
.L_x_3525:
[----:B------:R-:W-:Y:S05]  /*1fa10*/  BSYNC B1 ;  /* 0x0000000000017941 */ /* 0x000fea0003800000 */
.L_x_3524:
        /* <DEDUP_REMOVED lines=13> */
[C---:B-----5:R-:W-:Y:S02]  /*1faf0*/  IMAD R5, R4.reuse, 0x70, R8 ;  /* 0x0000007004057824 */ /* 0x060fe400078e0208 */
[----:B------:R-:W-:Y:S02]  /*1fb00*/  VIADD R4, R4, 0xffffffff ;  /* 0xffffffff04047836 */ /* 0x000fe40000000000 */
[----:B------:R-:W-:-:S07]  /*1fb10*/  VIADD R5, R5, 0xffffff20 ;  /* 0xffffff2005057836 */ /* 0x000fce0000000000 */
.L_x_3536:
        /* <DEDUP_REMOVED lines=9> */
.L_x_3654:
        /* <DEDUP_REMOVED lines=11> */
.L_x_3533:
        /* <DEDUP_REMOVED lines=27> */
.L_x_3655:
        /* <DEDUP_REMOVED lines=8> */
.L_x_3535:
        /* <DEDUP_REMOVED lines=24> */
.L_x_3531:
[----:B------:R-:W-:Y:S05]  /*20010*/  BSYNC B1 ;  /* 0x0000000000017941 */ /* 0x000fea0003800000 */
.L_x_3530:
        /* <DEDUP_REMOVED lines=13> */
.L_x_3519:
[----:B------:R-:W-:Y:S05]  /*200f0*/  BSYNC B0 ;  /* 0x0000000000007941 */ /* 0x000fea0003800000 */
.L_x_3518:
        /* <DEDUP_REMOVED lines=23> */
.L_x_3538:
        /* <DEDUP_REMOVED lines=23> */
.L_x_3540:
        /* <DEDUP_REMOVED lines=15> */
[----:B-----5:R-:W-:Y:S02]  /*204d0*/  IMAD.MOV.U32 R8, RZ, RZ, 0x70 ;  /* 0x00000070ff087424 */ /* 0x020fe400078e00ff */
[----:B------:R-:W-:Y:S02]  /*204e0*/  IMAD.MOV.U32 R12, RZ, RZ, 0x1 ;  /* 0x00000001ff0c7424 */ /* 0x000fe400078e00ff */
[----:B-1----:R-:W-:-:S07]  /*204f0*/  IMAD.MOV.U32 R13, RZ, RZ, RZ ;  /* 0x000000ffff0d7224 */ /* 0x002fce00078e00ff */
[----:B------:R-:W-:-:S07]  /*20500*/  LEPC R20, `(.L_x_3542) ;  /* 0x000000001014794e */ /* 0x000fce0000000000 */
[----:B--2---:R-:W-:Y:S05]  /*20510*/  CALL.ABS.NOINC R2 ;  /* 0x0000000002007343 */ /* 0x004fea0003c00000 */
.L_x_3542:
        /* <DEDUP_REMOVED lines=16> */
.L_x_3541:
[----:B------:R-:W2:Y:S01]  /*20620*/  LDL.LU R2, [R1+0x2c] ;  /* 0x00002c0001027983 */ /* 0x000ea20000300800 */
[----:B------:R-:W-:-:S03]  /*20630*/  ULDC.64 UR4, c[0x0][0x9f8] ;  /* 0x00027e0000047ab9 */ /* 0x000fc60000000a00 */
[----:B------:R-:W3:Y:S04]  /*20640*/  LDL.LU R0, [R1+0x30] ;  /* 0x0000300001007983 */ /* 0x000ee80000300800 */
[----:B------:R-:W4:Y:S04]  /*20650*/  LDL.LU R4, [R1+0x3c] ;  /* 0x00003c0001047983 */ /* 0x000f280000300800 */
[----:B------:R-:W4:Y:S01]  /*20660*/  LDL.LU R5, [R1+0x24] ;  /* 0x0000240001057983 */ /* 0x000f220000300800 */
[----:B------:R-:W-:-:S04]  /*20670*/  ISETP.NE.U32.AND P0, PT, RZ, UR4, PT ;  /* 0x00000004ff007c0c */ /* 0x000fc8000bf05070 */
        /* <DEDUP_REMOVED lines=13> */
[----:B------:R-:W-:Y:S01]  /*20750*/  IMAD R17, R17, 0x80, R4 ;  /* 0x0000008011117824 */ /* 0x000fe200078e0204 */
[----:B------:R-:W-:Y:S01]  /*20760*/  PLOP3.LUT P1, PT, P6, PT, PT, 0x8, 0x0 ;  /* 0x000000000000781c */ /* 0x000fe2000372e170 */
[----:B------:R-:W-:Y:S01]  /*20770*/  IMAD.MOV.U32 R4, RZ, RZ, R18 ;  /* 0x000000ffff047224 */ /* 0x000fe200078e0012 */
[----:B-1----:R-:W1:Y:S02]  /*20780*/  LDC R2, c[0x0][0x428] ;  /* 0x00010a00ff027b82 */ /* 0x002e640000000800 */
[----:B-1----:R-:W-:-:S13]  /*20790*/  ISETP.NE.AND P0, PT, R2, 0x1, PT ;  /* 0x000000010200780c */ /* 0x002fda0003f05270 */
[----:B------:R-:W1:Y:S08]  /*207a0*/  @P0 LDC R2, c[0x0][0x42c] ;  /* 0x00010b00ff020b82 */ /* 0x000e700000000800 */
[----:B------:R-:W2:Y:S01]  /*207b0*/  @P0 LDC R3, c[0x0][0x430] ;  /* 0x00010c00ff030b82 */ /* 0x000ea20000000800 */
[----:B-1----:R-:W-:-:S05]  /*207c0*/  @P0 IMAD.HI.U32 R2, R18, R2, RZ ;  /* 0x0000000212020227 */ /* 0x002fca00078e00ff */
[----:B--2---:R-:W-:Y:S02]  /*207d0*/  @P0 SHF.R.U32.HI R4, RZ, R3, R2 ;  /* 0x00000003ff040219 */ /* 0x004fe40000011602 */
[----:B------:R-:W-:-:S04]  /*207e0*/  ISETP.NE.U32.AND P0, PT, RZ, UR4, PT ;  /* 0x00000004ff007c0c */ /* 0x000fc8000bf05070 */
[----:B------:R-:W-:-:S04]  /*207f0*/  ISETP.NE.AND.EX P0, PT, RZ, UR5, PT, P0 ;  /* 0x00000005ff007c0c */ /* 0x000fc8000bf05300 */
[----:B------:R-:W-:-:S09]  /*20800*/  SEL R2, R5, RZ, !P0 ;  /* 0x000000ff05027207 */ /* 0x000fd20004000000 */
.L_x_3543:
        /* <DEDUP_REMOVED lines=16> */
.L_x_3544:
        /* <DEDUP_REMOVED lines=15> */
.L_x_3545:
        /* <DEDUP_REMOVED lines=16> */
.L_x_3658:
[----:B------:R-:W2:Y:S01]  /*20b00*/  LDL R3, [R1+0x28] ;  /* 0x0000280001037983 */ /* 0x000ea20000100800 */
[----:B------:R-:W-:Y:S01]  /*20b10*/  UMOV UR4, 0xffffffff ;  /* 0xffffffff00047882 */ /* 0x000fe20000000000 */
[----:B------:R-:W-:Y:S01]  /*20b20*/  SHF.R.S32.HI R12, RZ, 0x1f, R0 ;  /* 0x0000001fff0c7819 */ /* 0x000fe20000011400 */
[----:B--2---:R-:W-:Y:S01]  /*20b30*/  VIADD R3, R3, 0xffffffff ;  /* 0xffffffff03037836 */ /* 0x004fe20000000000 */
[----:B------:R-:W-:Y:S06]  /*20b40*/  BRA.DIV UR4, `(.L_x_3547) ;  /* 0x0000004204887947 */ /* 0x000fec000b800000 */
[----:B------:R-:W-:-:S13]  /*20b50*/  ELECT P6, URZ, PT ;  /* 0x00000000003f782f */ /* 0x000fda00038c0000 */
.L_x_3661:
        /* <DEDUP_REMOVED lines=24> */
.L_x_3549:
        /* <DEDUP_REMOVED lines=9> */
.L_x_3662:
        /* <DEDUP_REMOVED lines=11> */
.L_x_3551:
        /* <DEDUP_REMOVED lines=34> */
.L_x_3548:
        /* <DEDUP_REMOVED lines=47> */
.L_x_3663:
[----:B------:R-:W-:Y:S05]  /*21330*/  BSYNC B0 ;  /* 0x0000000000007941 */ /* 0x000fea0003800000 */
.L_x_3552:
[----:B0-----:R-:W2:Y:S01]  /*21340*/  LDL.LU R6, [R1+0x38] ;  /* 0x0000380001067983 */ /* 0x001ea20000300800 */
[----:B------:R-:W-:Y:S01]  /*21350*/  BSSY B0, `(.L_x_3554) ;  /* 0x00001b1000007945 */ /* 0x000fe20003800000 */
[----:B--2---:R-:W-:-:S13]  /*21360*/  ISETP.GE.AND P0, PT, R6, 0x71, PT ;  /* 0x000000710600780c */ /* 0x004fda0003f06270 */
[----:B------:R-:W-:Y:S05]  /*21370*/  @!P0 BRA `(.L_x_3555) ;  /* 0x0000001800b88947 */ /* 0x000fea0003800000 */
[----:B------:R-:W2:Y:S01]  /*21380*/  LDL R6, [R1+0x28] ;  /* 0x0000280001067983 */ /* 0x000ea20000100800 */
[----:B------:R-:W-:Y:S01]  /*21390*/  MOV R2, 0x1 ;  /* 0x0000000100027802 */ /* 0x000fe20000000f00 */
        /* <DEDUP_REMOVED lines=39> */
.L_x_3560:
[----:B0-----:R-:W0:Y:S01]  /*21610*/  S2R R9, SR_CgaCtaId ;  /* 0x0000000000097919 */ /* 0x001e220000008800 */
[----:B------:R-:W-:-:S04]  /*21620*/  MOV R8, 0x400 ;  /* 0x0000040000087802 */ /* 0x000fc80000000f00 */
[----:B0-----:R-:W-:Y:S02]  /*21630*/  LEA R8, R9, R8, 0x18 ;  /* 0x0000000809087211 */ /* 0x001fe400078ec0ff */
[----:B------:R-:W-:-:S03]  /*21640*/  SHF.L.U32 R9, R14, 0x1f, RZ ;  /* 0x0000001f0e097819 */ /* 0x000fc600000006ff */
[----:B------:R-:W-:-:S04]  /*21650*/  IMAD R8, R7, 0x8, R8 ;  /* 0x0000000807087824 */ /* 0x000fc800078e0208 */
[----:B------:R-:W0:Y:S02]  /*21660*/  SYNCS.PHASECHK.TRANS64.TRYWAIT P0, [R8+URZ+0x36840], R9 ;  /* 0x03684009080075a7 */ /* 0x000e24000800017f */
[----:B0-----:R-:W-:Y:S05]  /*21670*/  @!P0 BRA `(.L_x_3561) ;  /* 0x0000003800108947 */ /* 0x001fea0003800000 */
.L_x_3664:
        /* <DEDUP_REMOVED lines=11> */
.L_x_3562:
        /* <DEDUP_REMOVED lines=20> */
[----:B------:R-:W-:Y:S02]  /*21870*/  UMOV UR17, 0x40 ;  /* 0x0000004000117882 */ /* 0x000fe40000000000 */
[----:B------:R-:W-:Y:S01]  /*21880*/  UMOV UR8, UR14 ;  /* 0x0000000e00087c82 */ /* 0x000fe20008000000 */
        /* <DEDUP_REMOVED lines=15> */
.L_x_3665:
        /* <DEDUP_REMOVED lines=10> */
.L_x_3564:
[----:B------:R-:W2:Y:S02]  /*21a20*/  LDL R9, [R1+0x10] ;  /* 0x0000100001097983 */ /* 0x000ea40000100800 */
[----:B--2---:R-:W-:-:S13]  /*21a30*/  LOP3.LUT P0, RZ, R9, 0x40, RZ, 0xc0, !PT ;  /* 0x0000004009ff7812 */ /* 0x004fda000780c0ff */
[----:B------:R-:W-:Y:S05]  /*21a40*/  @P0 BRA `(.L_x_3565) ;  /* 0x0000000000040947 */ /* 0x000fea0003800000 */
[----:B------:R-:W-:Y:S01]  /*21a50*/  BPT.TRAP 0x1 ;  /* 0x000000040000795c */ /* 0x000fe20000300000 */
.L_x_3565:
        /* <DEDUP_REMOVED lines=35> */
.L_x_3559:
[----:B------:R-:W-:Y:S05]  /*21c90*/  BSYNC B2 ;  /* 0x0000000000027941 */ /* 0x000fea0003800000 */
.L_x_3558:
[----:B------:R-:W2:Y:S04]  /*21ca0*/  LDL.LU R2, [R1+0x28] ;  /* 0x0000280001027983 */ /* 0x000ea80000300800 */
[----:B------:R0:W-:Y:S04]  /*21cb0*/  STL [R1], R7 ;  /* 0x0000000701007387 */ /* 0x0001e80000100800 */
[----:B------:R0:W-:Y:S02]  /*21cc0*/  STL [R1+0x8], R14 ;  /* 0x0000080e01007387 */ /* 0x0001e40000100800 */
[----:B0-2---:R-:W-:-:S07]  /*21cd0*/  VIADD R6, R2, 0xfffffffd ;  /* 0xfffffffd02067836 */ /* 0x005fce0000000000 */
.L_x_3557:
[----:B------:R-:W-:Y:S05]  /*21ce0*/  BSYNC B1 ;  /* 0x0000000000017941 */ /* 0x000fea0003800000 */
.L_x_3556:
[----:B------:R-:W-:-:S05]  /*21cf0*/  IMAD.MOV R13, RZ, RZ, -R13 ;  /* 0x000000ffff0d7224 */ /* 0x000fca00078e0a0d */
[----:B------:R-:W-:-:S13]  /*21d00*/  ISETP.NE.AND P0, PT, R3, R13, PT ;  /* 0x0000000d0300720c */ /* 0x000fda0003f05270 */
[----:B------:R-:W-:Y:S05]  /*21d10*/  @!P0 BRA `(.L_x_3555) ;  /* 0x0000001000508947 */ /* 0x000fea0003800000 */
[----:B------:R-:W-:-:S07]  /*21d20*/  IMAD.MOV.U32 R10, RZ, RZ, R5 ;  /* 0x000000ffff0a7224 */ /* 0x000fce00078e0005 */
.L_x_3582:
        /* <DEDUP_REMOVED lines=32> */
.L_x_3568:
[----:B------:R-:W1:Y:S01]  /*21f30*/  S2R R3, SR_CgaCtaId ;  /* 0x0000000000037919 */ /* 0x000e620000008800 */
[----:B------:R-:W-:-:S04]  /*21f40*/  MOV R2, 0x400 ;  /* 0x0000040000027802 */ /* 0x000fc80000000f00 */
[----:B-1----:R-:W-:Y:S02]  /*21f50*/  LEA R2, R3, R2, 0x18 ;  /* 0x0000000203027211 */ /* 0x002fe400078ec0ff */
[----:B------:R-:W-:-:S03]  /*21f60*/  SHF.L.U32 R3, R8, 0x1f, RZ ;  /* 0x0000001f08037819 */ /* 0x000fc600000006ff */
[----:B------:R-:W-:-:S04]  /*21f70*/  IMAD R2, R7, 0x8, R2 ;  /* 0x0000000807027824 */ /* 0x000fc800078e0202 */
[----:B------:R-:W1:Y:S02]  /*21f80*/  SYNCS.PHASECHK.TRANS64.TRYWAIT P0, [R2+URZ+0x36840], R3 ;  /* 0x03684003020075a7 */ /* 0x000e64000800017f */
[----:B-1----:R-:W-:Y:S05]  /*21f90*/  @!P0 BRA `(.L_x_3569) ;  /* 0x0000002c00f08947 */ /* 0x002fea0003800000 */
.L_x_3666:
        /* <DEDUP_REMOVED lines=11> */
.L_x_3570:
        /* <DEDUP_REMOVED lines=37> */
.L_x_3667:
        /* <DEDUP_REMOVED lines=10> */
.L_x_3572:
[----:B------:R-:W2:Y:S02]  /*22340*/  LDL R3, [R1+0x10] ;  /* 0x0000100001037983 */ /* 0x000ea40000100800 */
[----:B--2---:R-:W-:-:S13]  /*22350*/  LOP3.LUT P0, RZ, R3, 0x40, RZ, 0xc0, !PT ;  /* 0x0000004003ff7812 */ /* 0x004fda000780c0ff */
[----:B------:R-:W-:Y:S05]  /*22360*/  @P0 BRA `(.L_x_3573) ;  /* 0x0000000000040947 */ /* 0x000fea0003800000 */
[----:B------:R-:W-:Y:S01]  /*22370*/  BPT.TRAP 0x1 ;  /* 0x000000040000795c */ /* 0x000fe20000300000 */
.L_x_3573:
        /* <DEDUP_REMOVED lines=36> */
.L_x_3567:
[----:B------:R-:W-:Y:S05]  /*225c0*/  BSYNC B1 ;  /* 0x0000000000017941 */ /* 0x000fea0003800000 */
.L_x_3566:
        /* <DEDUP_REMOVED lines=31> */
.L_x_3576:
[----:B------:R-:W2:Y:S01]  /*227c0*/  S2R R3, SR_CgaCtaId ;  /* 0x0000000000037919 */ /* 0x000ea20000008800 */
[----:B------:R-:W-:-:S04]  /*227d0*/  MOV R2, 0x400 ;  /* 0x0000040000027802 */ /* 0x000fc80000000f00 */
[----:B--2---:R-:W-:Y:S02]  /*227e0*/  LEA R2, R3, R2, 0x18 ;  /* 0x0000000203027211 */ /* 0x004fe400078ec0ff */
[----:B------:R-:W-:-:S03]  /*227f0*/  SHF.L.U32 R3, R13, 0x1f, RZ ;  /* 0x0000001f0d037819 */ /* 0x000fc600000006ff */
[----:B------:R-:W-:-:S04]  /*22800*/  IMAD R2, R14, 0x8, R2 ;  /* 0x000000080e027824 */ /* 0x000fc800078e0202 */
[----:B------:R-:W2:Y:S02]  /*22810*/  SYNCS.PHASECHK.TRANS64.TRYWAIT P0, [R2+URZ+0x36840], R3 ;  /* 0x03684003020075a7 */ /* 0x000ea4000800017f */
[----:B--2---:R-:W-:Y:S05]  /*22820*/  @!P0 BRA `(.L_x_3577) ;  /* 0x0000002400f48947 */ /* 0x004fea0003800000 */
.L_x_3668:
        /* <DEDUP_REMOVED lines=11> */
.L_x_3578:
        /* <DEDUP_REMOVED lines=25> */
[----:B------:R-:W-:-:S03]  /*22a70*/  UIADD3 UR16, UR8, 0x28400, URZ ;  /* 0x0002840008107890 */ /* 0x000fc6000fffe03f */
        /* <DEDUP_REMOVED lines=10> */
.L_x_3669:
        /* <DEDUP_REMOVED lines=10> */
.L_x_3580:
[----:B------:R-:W2:Y:S02]  /*22bc0*/  LDL R3, [R1+0x10] ;  /* 0x0000100001037983 */ /* 0x000ea40000100800 */
[----:B--2---:R-:W-:-:S13]  /*22bd0*/  LOP3.LUT P0, RZ, R3, 0x40, RZ, 0xc0, !PT ;  /* 0x0000004003ff7812 */ /* 0x004fda000780c0ff */
[----:B------:R-:W-:Y:S05]  /*22be0*/  @P0 BRA `(.L_x_3581) ;  /* 0x0000000000040947 */ /* 0x000fea0003800000 */
[----:B------:R-:W-:Y:S01]  /*22bf0*/  BPT.TRAP 0x1 ;  /* 0x000000040000795c */ /* 0x000fe20000300000 */
.L_x_3581:
        /* <DEDUP_REMOVED lines=34> */
.L_x_3575:
[----:B------:R-:W-:Y:S05]  /*22e20*/  BSYNC B1 ;  /* 0x0000000000017941 */ /* 0x000fea0003800000 */
.L_x_3574:
[C---:B------:R-:W-:Y:S01]  /*22e30*/  ISETP.GT.AND P0, PT, R6.reuse, 0x1, PT ;  /* 0x000000010600780c */ /* 0x040fe20003f04270 */
[----:B------:R-:W-:-:S12]  /*22e40*/  VIADD R6, R6, 0xfffffffe ;  /* 0xfffffffe06067836 */ /* 0x000fd80000000000 */
[----:B------:R-:W-:Y:S05]  /*22e50*/  @P0 BRA `(.L_x_3582) ;  /* 0xffffffec00b40947 */ /* 0x000fea000383ffff */
.L_x_3555:
[----:B------:R-:W-:Y:S05]  /*22e60*/  BSYNC B0 ;  /* 0x0000000000007941 */ /* 0x000fea0003800000 */
.L_x_3554:
        /* <DEDUP_REMOVED lines=17> */
.L_x_3584:
[----:B------:R-:W-:Y:S05]  /*22f80*/  BSYNC B0 ;  /* 0x0000000000007941 */ /* 0x000fea0003800000 */
.L_x_3583:
        /* <DEDUP_REMOVED lines=11> */
.L_x_3670:
        /* <DEDUP_REMOVED lines=10> */
.L_x_3588:
[----:B------:R-:W2:Y:S02]  /*230e0*/  LDL R0, [R1+0x10] ;  /* 0x0000100001007983 */ /* 0x000ea40000100800 */
[----:B--2---:R-:W-:-:S13]  /*230f0*/  LOP3.LUT P0, RZ, R0, 0x40, RZ, 0xc0, !PT ;  /* 0x0000004000ff7812 */ /* 0x004fda000780c0ff */
[----:B------:R-:W-:Y:S05]  /*23100*/  @P0 BRA `(.L_x_3589) ;  /* 0x0000000000040947 */ /* 0x000fea0003800000 */
[----:B------:R-:W-:Y:S01]  /*23110*/  BPT.TRAP 0x1 ;  /* 0x000000040000795c */ /* 0x000fe20000300000 */
.L_x_3589:
        /* <DEDUP_REMOVED lines=34> */
.L_x_3586:
[----:B------:R-:W-:Y:S05]  /*23340*/  BSYNC B0 ;  /* 0x0000000000007941 */ /* 0x000fea0003800000 */
.L_x_3585:
        /* <DEDUP_REMOVED lines=9> */
.L_x_3539:
[----:B------:R-:W-:Y:S05]  /*233e0*/  BSYNC B6 ;  /* 0x0000000000067941 */ /* 0x000fea0003800000 */
.L_x_3537:
[----:B------:R-:W-:-:S03]  /*233f0*/  UMOV UR4, 0xffffffff ;  /* 0xffffffff00047882 */ /* 0x000fc60000000000 */
[----:B------:R-:W-:Y:S05]  /*23400*/  BRA.DIV UR4, `(.L_x_3590) ;  /* 0x0000001e04387947 */ /* 0x000fea000b800000 */
[----:B------:R2:W3:Y:S04]  /*23410*/  SHFL.IDX PT, R4, R16, RZ, 0x1f ;  /* 0x00001fff10047589 */ /* 0x0004e800000e0000 */
[----:B------:R2:W4:Y:S02]  /*23420*/  SHFL.IDX PT, R5, R16, 0x1, 0x1f ;  /* 0x00201f0010057f89 */ /* 0x00052400000e0000 */
.L_x_3674:
        /* <DEDUP_REMOVED lines=13> */
.L_x_3592:
[----:B------:R-:W-:Y:S05]  /*23500*/  BSYNC B0 ;  /* 0x0000000000007941 */ /* 0x000fea0003800000 */
.L_x_3591:
        /* <DEDUP_REMOVED lines=23> */
.L_x_3682:
[----:B------:R-:W-:Y:S02]  /*23680*/  ULDC UR4, c[0x0][0xc10] ;  /* 0x0003040000047ab9 */ /* 0x000fe40000000800 */
[----:B--2---:R-:W-:-:S04]  /*23690*/  IMAD.U32 R16, RZ, RZ, UR4 ;  /* 0x00000004ff107e24 */ /* 0x004fc8000f8e00ff */
[----:B-1----:R-:W-:-:S04]  /*236a0*/  IMAD R14, R14, R16, RZ ;  /* 0x000000100e0e7224 */ /* 0x002fc800078e02ff */
[----:B----4-:R-:W-:-:S05]  /*236b0*/  IMAD.IADD R5, R5, 0x1, R14 ;  /* 0x0000000105057824 */ /* 0x010fca00078e020e */
[----:B---3--:R-:W-:-:S13]  /*236c0*/  ISETP.GT.AND P0, PT, R5, R4, PT ;  /* 0x000000040500720c */ /* 0x008fda0003f04270 */
[----:B------:R-:W-:Y:S05]  /*236d0*/  @P0 BRA `(.L_x_3594) ;  /* 0x0000000000b40947 */ /* 0x000fea0003800000 */
[----:B------:R-:W1:Y:S02]  /*236e0*/  LDC R0, c[0x0][0xc14] ;  /* 0x00030500ff007b82 */ /* 0x000e640000000800 */
.L_x_3599:
[----:B------:R-:W-:-:S05]  /*236f0*/  VIADD R19, R19, 0x1f ;  /* 0x0000001f13137836 */ /* 0x000fca0000000000 */
[----:B-1----:R-:W-:-:S13]  /*23700*/  ISETP.GE.AND P0, PT, R19, R0, PT ;  /* 0x000000001300720c */ /* 0x002fda0003f06270 */
[----:B------:R-:W-:Y:S05]  /*23710*/  @P0 BRA `(.L_x_3595) ;  /* 0x00000004005c0947 */ /* 0x000fea0003800000 */
[----:B------:R-:W1:Y:S01]  /*23720*/  S2R R6, SR_TID.X ;  /* 0x0000000000067919 */ /* 0x000e620000002100 */
[----:B------:R-:W-:Y:S01]  /*23730*/  BSSY B0, `(.L_x_3596) ;  /* 0x000000a000007945 */ /* 0x000fe20003800000 */
[----:B------:R-:W-:Y:S01]  /*23740*/  IMAD.MOV.U32 R3, RZ, RZ, RZ ;  /* 0x000000ffff037224 */ /* 0x000fe200078e00ff */
[----:B-1----:R-:W-:-:S04]  /*23750*/  LOP3.LUT R6, R6, 0x1f, RZ, 0xc0, !PT ;  /* 0x0000001f06067812 */ /* 0x002fc800078ec0ff */
[C---:B------:R-:W-:Y:S01]  /*23760*/  ISETP.NE.AND P1, PT, R6.reuse, 0x1f, PT ;  /* 0x0000001f0600780c */ /* 0x040fe20003f25270 */
[----:B------:R-:W-:-:S05]  /*23770*/  IMAD.IADD R7, R6, 0x1, R19 ;  /* 0x0000000106077824 */ /* 0x000fca00078e0213 */
[----:B------:R-:W-:-:S13]  /*23780*/  ISETP.GE.OR P0, PT, R7, R0, !P1 ;  /* 0x000000000700720c */ /* 0x000fda0004f06670 */
[----:B------:R-:W-:Y:S05]  /*23790*/  @P0 BRA `(.L_x_3597) ;  /* 0x00000000000c0947 */ /* 0x000fea0003800000 */
[----:B0-----:R-:W0:Y:S02]  /*237a0*/  LDC.64 R2, c[0x0][0xc58] ;  /* 0x00031600ff027b82 */ /* 0x001e240000000a00 */
[----:B0-----:R-:W-:-:S06]  /*237b0*/  IMAD.WIDE R2, R7, 0x4, R2 ;  /* 0x0000000407027825 */ /* 0x001fcc00078e0202 */
[----:B------:R1:W5:Y:S02]  /*237c0*/  LDG.E R3, desc[UR60][R2.64] ;  /* 0x0000003c02037981 */ /* 0x000364000c1e1900 */
.L_x_3597:
[----:B------:R-:W-:Y:S05]  /*237d0*/  BSYNC B0 ;  /* 0x0000000000007941 */ /* 0x000fea0003800000 */
.L_x_3596:
[----:B------:R-:W-:-:S03]  /*237e0*/  UMOV UR4, 0xffffffff ;  /* 0xffffffff00047882 */ /* 0x000fc60000000000 */
[----:B------:R-:W-:Y:S05]  /*237f0*/  BRA.DIV UR4, `(.L_x_3598) ;  /* 0x0000001e04587947 */ /* 0x000fea000b800000 */
[----:B-----5:R-:W0:Y:S01]  /*23800*/  SHFL.UP PT, R14, R3, 0x1, RZ ;  /* 0x04200000030e7989 */ /* 0x020e2200000e00ff */
[C---:B------:R-:W-:Y:S02]  /*23810*/  ISETP.NE.AND P0, PT, R6.reuse, RZ, PT ;  /* 0x000000ff0600720c */ /* 0x040fe40003f05270 */
[----:B------:R-:W-:Y:S02]  /*23820*/  ISETP.GE.U32.AND P1, PT, R6, 0x2, PT ;  /* 0x000000020600780c */ /* 0x000fe40003f26070 */
[----:B01----:R-:W-:Y:S02]  /*23830*/  SEL R2, R14, RZ, P0 ;  /* 0x000000ff0e027207 */ /* 0x003fe40000000000 */
        /* <DEDUP_REMOVED lines=17> */
.L_x_3690:
[----:B------:R-:W-:Y:S02]  /*23950*/  ULDC UR4, c[0x0][0xc10] ;  /* 0x0003040000047ab9 */ /* 0x000fe40000000800 */
[----:B------:R-:W-:-:S04]  /*23960*/  IMAD.U32 R16, RZ, RZ, UR4 ;  /* 0x00000004ff107e24 */ /* 0x000fc8000f8e00ff */
[----:B-1----:R-:W-:-:S04]  /*23970*/  IMAD R14, R14, R16, RZ ;  /* 0x000000100e0e7224 */ /* 0x002fc800078e02ff */
[----:B------:R-:W-:-:S05]  /*23980*/  IMAD.IADD R5, R14, 0x1, R5 ;  /* 0x000000010e057824 */ /* 0x000fca00078e0205 */
[----:B------:R-:W-:-:S13]  /*23990*/  ISETP.GT.AND P0, PT, R5, R4, PT ;  /* 0x000000040500720c */ /* 0x000fda0003f04270 */
[----:B------:R-:W-:Y:S05]  /*239a0*/  @!P0 BRA `(.L_x_3599) ;  /* 0xfffffffc00508947 */ /* 0x000fea000383ffff */
.L_x_3594:
        /* <DEDUP_REMOVED lines=8> */
.L_x_3694:
[----:B------:R-:W-:Y:S01]  /*23a30*/  ISETP.NE.AND P0, PT, R6, RZ, PT ;  /* 0x000000ff0600720c */ /* 0x000fe20003f05270 */
[----:B------:R-:W-:-:S12]  /*23a40*/  IMAD.MOV.U32 R14, RZ, RZ, RZ ;  /* 0x000000ffff0e7224 */ /* 0x000fd800078e00ff */
[----:B------:R-:W-:Y:S05]  /*23a50*/  @!P0 BRA `(.L_x_3601) ;  /* 0x0000000000108947 */ /* 0x000fea0003800000 */
[----:B------:R-:W-:Y:S01]  /*23a60*/  UMOV UR4, 0xffffffff ;  /* 0xffffffff00047882 */ /* 0x000fe20000000000 */
[----:B------:R-:W-:Y:S02]  /*23a70*/  VIADD R12, R5, 0xffffffff ;  /* 0xffffffff050c7836 */ /* 0x000fe40000000000 */
[----:B------:R-:W-:Y:S05]  /*23a80*/  BRA.DIV UR4, `(.L_x_3602) ;  /* 0x0000001e04d07947 */ /* 0x000fea000b800000 */
[----:B------:R3:W4:Y:S02]  /*23a90*/  SHFL.IDX PT, R14, R2, R12, 0x1f ;  /* 0x00001f0c020e7589 */ /* 0x00072400000e0000 */
.L_x_3601:
[-C--:B--2---:R-:W-:Y:S01]  /*23aa0*/  IABS R6, R17.reuse ;  /* 0x0000001100067213 */ /* 0x084fe20000000000 */
[----:B----4-:R-:W-:Y:S01]  /*23ab0*/  IMAD R16, R14, R16, R7 ;  /* 0x000000100e107224 */ /* 0x010fe200078e0207 */
[----:B------:R-:W-:Y:S01]  /*23ac0*/  IABS R8, R17 ;  /* 0x0000001100087213 */ /* 0x000fe20000000000 */
[----:B0--3--:R-:W-:Y:S01]  /*23ad0*/  IMAD.MOV.U32 R2, RZ, RZ, RZ ;  /* 0x000000ffff027224 */ /* 0x009fe200078e00ff */
[----:B------:R-:W0:Y:S01]  /*23ae0*/  I2F.RP R7, R6 ;  /* 0x0000000600077306 */ /* 0x000e220000209400 */
[----:B------:R-:W-:Y:S01]  /*23af0*/  IMAD.IADD R19, R5, 0x1, R19 ;  /* 0x0000000105137824 */ /* 0x000fe200078e0213 */
[----:B------:R-:W-:Y:S01]  /*23b00*/  IADD3 R4, R4, -R16, RZ ;  /* 0x8000001004047210 */ /* 0x000fe20007ffe0ff */
[----:B------:R-:W-:-:S05]  /*23b10*/  IMAD.MOV R8, RZ, RZ, -R8 ;  /* 0x000000ffff087224 */ /* 0x000fca00078e0a08 */
[----:B0-----:R-:W0:Y:S02]  /*23b20*/  MUFU.RCP R7, R7 ;  /* 0x0000000700077308 */ /* 0x001e240000001000 */
[----:B0-----:R-:W-:-:S06]  /*23b30*/  VIADD R9, R7, 0xffffffe ;  /* 0x0ffffffe07097836 */ /* 0x001fcc0000000000 */
[----:B-1----:R-:W0:Y:S02]  /*23b40*/  F2I.FTZ.U32.TRUNC.NTZ R3, R9 ;  /* 0x0000000900037305 */ /* 0x002e24000021f000 */
[----:B0-----:R-:W-:-:S04]  /*23b50*/  IMAD.MOV R11, RZ, RZ, -R3 ;  /* 0x000000ffff0b7224 */ /* 0x001fc800078e0a03 */
[----:B------:R-:W-:-:S04]  /*23b60*/  IMAD R11, R11, R6, RZ ;  /* 0x000000060b0b7224 */ /* 0x000fc800078e02ff */
[----:B------:R-:W-:Y:S01]  /*23b70*/  IMAD.HI.U32 R2, R3, R11, R2 ;  /* 0x0000000b03027227 */ /* 0x000fe200078e0002 */
        /* <DEDUP_REMOVED lines=17> */
.L_x_3595:
[----:B------:R-:W-:Y:S01]  /*23c90*/  UMOV UR4, URZ ;  /* 0x0000003f00047c82 */ /* 0x000fe20008000000 */
[----:B------:R-:W-:Y:S01]  /*23ca0*/  UMOV UR5, URZ ;  /* 0x0000003f00057c82 */ /* 0x000fe20008000000 */
[----:B------:R-:W-:Y:S01]  /*23cb0*/  ULDC UR6, c[0x0][0xc14] ;  /* 0x0003050000067ab9 */ /* 0x000fe20000000800 */
[----:B------:R-:W-:Y:S02]  /*23cc0*/  IMAD.MOV.U32 R16, RZ, RZ, R4 ;  /* 0x000000ffff107224 */ /* 0x000fe400078e0004 */
[----:B------:R-:W-:Y:S02]  /*23cd0*/  IMAD.U32 R17, RZ, RZ, UR4 ;  /* 0x00000004ff117e24 */ /* 0x000fe4000f8e00ff */
[----:B------:R-:W-:Y:S02]  /*23ce0*/  IMAD.U32 R18, RZ, RZ, UR5 ;  /* 0x00000005ff127e24 */ /* 0x000fe4000f8e00ff */
[----:B------:R-:W-:-:S07]  /*23cf0*/  IMAD.U32 R19, RZ, RZ, UR6 ;  /* 0x00000006ff137e24 */ /* 0x000fce000f8e00ff */
.L_x_3603:
        /* <DEDUP_REMOVED lines=12> */
.L_x_3516:
        /* <DEDUP_REMOVED lines=12> */
.L_x_3697:
[----:B------:R-:W-:Y:S05]  /*23e80*/  BSYNC B0 ;  /* 0x0000000000007941 */ /* 0x000fea0003800000 */
.L_x_3605:
[----:B------:R-:W-:-:S03]  /*23e90*/  UMOV UR4, 0xffffffff ;  /* 0xffffffff00047882 */ /* 0x000fc60000000000 */
[----:B------:R-:W-:Y:S05]  /*23ea0*/  BRA.DIV UR4, `(.L_x_3607) ;  /* 0x0000001e04007947 */ /* 0x000fea000b800000 */
[----:B------:R-:W1:Y:S02]  /*23eb0*/  S2R R2, SR_TID.X ;  /* 0x0000000000027919 */ /* 0x000e640000002100 */
[----:B-1----:R-:W-:-:S04]  /*23ec0*/  SHF.R.U32.HI R2, RZ, 0x5, R2 ;  /* 0x00000005ff027819 */ /* 0x002fc80000011602 */
[----:B------:R-:W-:-:S05]  /*23ed0*/  LOP3.LUT R2, R2, 0x3, RZ, 0xc0, !PT ;  /* 0x0000000302027812 */ /* 0x000fca00078ec0ff */
[----:B------:R1:W2:Y:S02]  /*23ee0*/  SHFL.IDX PT, R14, R2, RZ, 0x1f ;  /* 0x00001fff020e7589 */ /* 0x0002a400000e0000 */
.L_x_3700:
[----:B--2---:R-:W-:-:S13]  /*23ef0*/  ISETP.NE.AND P0, PT, R14, RZ, PT ;  /* 0x000000ff0e00720c */ /* 0x004fda0003f05270 */
[----:B------:R-:W-:Y:S05]  /*23f00*/  @P0 BRA `(.L_x_3297) ;  /* 0x00000000009c0947 */ /* 0x000fea0003800000 */
[----:B------:R-:W-:-:S03]  /*23f10*/  UMOV UR4, 0xffffffff ;  /* 0xffffffff00047882 */ /* 0x000fc60000000000 */
[----:B------:R-:W-:Y:S05]  /*23f20*/  BRA.DIV UR4, `(.L_x_3608) ;  /* 0x0000001e04147947 */ /* 0x000fea000b800000 */
[----:B------:R-:W-:-:S13]  /*23f30*/  ELECT P6, URZ, PT ;  /* 0x00000000003f782f */ /* 0x000fda00038c0000 */
.L_x_3703:
        /* <DEDUP_REMOVED lines=8> */
.L_x_3609:
        /* <DEDUP_REMOVED lines=14> */
.L_x_3704:
[----:B------:R-:W1:Y:S02]  /*240a0*/  SYNCS.PHASECHK.TRANS64.TRYWAIT P0, [R7+URZ], R2 ;  /* 0x00000002070075a7 */ /* 0x000e64000800017f */
[----:B-1----:R-:W-:Y:S05]  /*240b0*/  @!P0 BRA `(.L_x_3611) ;  /* 0x0000001800e48947 */ /* 0x002fea0003800000 */
.L_x_3705:
[----:B------:R-:W-:Y:S05]  /*240c0*/  @!P2 BRA `(.L_x_3612) ;  /* 0x000000000004a947 */ /* 0x000fea0003800000 */
[----:B------:R-:W-:Y:S01]  /*240d0*/  BPT.TRAP 0x1 ;  /* 0x000000040000795c */ /* 0x000fe20000300000 */
.L_x_3612:
[----:B------:R-:W2:Y:S01]  /*240e0*/  LDL.LU R4, [R1] ;  /* 0x0000000001047983 */ /* 0x000ea20000300800 */
[----:B------:R-:W-:-:S04]  /*240f0*/  VIADD R0, R0, 0x36860 ;  /* 0x0003686000007836 */ /* 0x000fc80000000000 */
[----:B--2---:R-:W-:-:S04]  /*24100*/  IMAD R4, R4, 0x8, R0 ;  /* 0x0000000804047824 */ /* 0x004fc800078e0200 */
[----:B------:R-:W2:Y:S02]  /*24110*/  SYNCS.PHASECHK.TRANS64.TRYWAIT P0, [R4+URZ], R5 ;  /* 0x00000005040075a7 */ /* 0x000ea4000800017f */
[----:B--2---:R-:W-:Y:S05]  /*24120*/  @!P0 BRA `(.L_x_3613) ;  /* 0x0000001800dc8947 */ /* 0x004fea0003800000 */
.L_x_3706:
[----:B------:R-:W-:-:S07]  /*24130*/  IMAD R3, R3, 0x8, R0 ;  /* 0x0000000803037824 */ /* 0x000fce00078e0200 */
.L_x_3614:
[----:B---3--:R3:W4:Y:S02]  /*24140*/  SYNCS.PHASECHK.TRANS64.TRYWAIT P0, [R3+URZ], R2 ;  /* 0x00000002030075a7 */ /* 0x008724000800017f */
[----:B----4-:R-:W-:Y:S05]  /*24150*/  @!P0 NANOSLEEP.SYNCS 0x989680 ;  /* 0x009896800000895d */ /* 0x010fea0003900000 */
[----:B------:R-:W4:Y:S02]  /*24160*/  @!P0 SYNCS.PHASECHK.TRANS64 P0, [R3+URZ], R2 ;  /* 0x00000002030085a7 */ /* 0x000f24000800007f */
[----:B----4-:R-:W-:Y:S05]  /*24170*/  @!P0 BRA `(.L_x_3614) ;  /* 0xfffffffc00f08947 */ /* 0x010fea000383ffff */
.L_x_3297:
[----:B------:R-:W-:Y:S05]  /*24180*/  BSYNC B7 ;  /* 0x0000000000077941 */ /* 0x000fea0003800000 */
.L_x_3294:
[----:B------:R-:W-:Y:S05]  /*24190*/  EXIT ;  /* 0x000000000000794d */ /* 0x000fea0003800000 */
.L_x_3315:
[----:B0-----:R0:W1:Y:S02]  /*241a0*/  SYNCS.PHASECHK.TRANS64.TRYWAIT P5, [R43+URZ+0x36890], R100 ;  /* 0x036890642b0075a7 */ /* 0x00106400080a017f */
[----:B-1----:R-:W-:Y:S05]  /*241b0*/  @!P5 NANOSLEEP.SYNCS 0x989680 ;  /* 0x009896800000d95d */ /* 0x002fea0003900000 */
[----:B------:R-:W1:Y:S02]  /*241c0*/  @!P5 SYNCS.PHASECHK.TRANS64 P5, [R43+URZ+0x36890], R100 ;  /* 0x036890642b00d5a7 */ /* 0x000e6400080a007f */
[----:B-1----:R-:W-:Y:S05]  /*241d0*/  @!P5 BRA `(.L_x_3315) ;  /* 0xfffffffc00f0d947 */ /* 0x002fea000383ffff */
[----:B------:R-:W-:Y:S05]  /*241e0*/  BRA `(.L_x_3615) ;  /* 0xfffffdf400a07947 */ /* 0x000fea000383ffff */
.L_x_3369:
[----:B-1----:R1:W3:Y:S02]  /*241f0*/  SYNCS.PHASECHK.TRANS64.TRYWAIT P5, [R43+URZ+0x36890], R100 ;  /* 0x036890642b0075a7 */ /* 0x0022e400080a017f */
[----:B---3--:R-:W-:Y:S05]  /*24200*/  @!P5 NANOSLEEP.SYNCS 0x989680 ;  /* 0x009896800000d95d */ /* 0x008fea0003900000 */
[----:B------:R-:W3:Y:S02]  /*24210*/  @!P5 SYNCS.PHASECHK.TRANS64 P5, [R43+URZ+0x36890], R100 ;  /* 0x036890642b00d5a7 */ /* 0x000ee400080a007f */
[----:B---3--:R-:W-:Y:S05]  /*24220*/  @!P5 BRA `(.L_x_3369) ;  /* 0xfffffffc00f0d947 */ /* 0x008fea000383ffff */
[----:B------:R-:W-:Y:S05]  /*24230*/  BRA `(.L_x_3616) ;  /* 0xfffffe2800fc7947 */ /* 0x000fea000383ffff */
.L_x_3394:
[----:B-1----:R1:W2:Y:S02]  /*24240*/  SYNCS.PHASECHK.TRANS64.TRYWAIT P3, [R43+URZ+0x36890], R100 ;  /* 0x036890642b0075a7 */ /* 0x0022a4000806017f */
[----:B--2---:R-:W-:Y:S05]  /*24250*/  @!P3 NANOSLEEP.SYNCS 0x989680 ;  /* 0x009896800000b95d */ /* 0x004fea0003900000 */
[----:B------:R-:W2:Y:S02]  /*24260*/  @!P3 SYNCS.PHASECHK.TRANS64 P3, [R43+URZ+0x36890], R100 ;  /* 0x036890642b00b5a7 */ /* 0x000ea4000806007f */
[----:B--2---:R-:W-:Y:S05]  /*24270*/  @!P3 BRA `(.L_x_3394) ;  /* 0xfffffffc00f0b947 */ /* 0x004fea000383ffff */
[----:B------:R-:W-:Y:S05]  /*24280*/  BRA `(.L_x_3617) ;  /* 0xfffffe5c00907947 */ /* 0x000fea000383ffff */
.L_x_3400:
[----:B0-----:R0:W1:Y:S02]  /*24290*/  SYNCS.PHASECHK.TRANS64.TRYWAIT P2, [R43+URZ+0x368b0], R100 ;  /* 0x0368b0642b0075a7 */ /* 0x001064000804017f */
[----:B-1----:R-:W-:Y:S05]  /*242a0*/  @!P2 NANOSLEEP.SYNCS 0x989680 ;  /* 0x009896800000a95d */ /* 0x002fea0003900000 */
[----:B------:R-:W1:Y:S02]  /*242b0*/  @!P2 SYNCS.PHASECHK.TRANS64 P2, [R43+URZ+0x368b0], R100 ;  /* 0x0368b0642b00a5a7 */ /* 0x000e64000804007f */
[----:B-1----:R-:W-:Y:S05]  /*242c0*/  @!P2 BRA `(.L_x_3400) ;  /* 0xfffffffc00f0a947 */ /* 0x002fea000383ffff */
[----:B------:R-:W-:Y:S05]  /*242d0*/  BRA `(.L_x_3618) ;  /* 0xfffffe6000a87947 */ /* 0x000fea000383ffff */
.L_x_3420:
        /* <DEDUP_REMOVED lines=8> */
.L_x_3620:
[----:B------:R-:W-:Y:S05]  /*24360*/  BSYNC B1 ;  /* 0x0000000000017941 */ /* 0x000fea0003800000 */
.L_x_3619:
[----:B------:R-:W-:Y:S05]  /*24370*/  BRA `(.L_x_3621) ;  /* 0xfffffe78008c7947 */ /* 0x000fea000383ffff */
.L_x_3421:
        /* <DEDUP_REMOVED lines=8> */
.L_x_3623:
[----:B------:R-:W-:Y:S05]  /*24400*/  BSYNC B1 ;  /* 0x0000000000017941 */ /* 0x000fea0003800000 */
.L_x_3622:
[----:B------:R-:W-:Y:S05]  /*24410*/  BRA `(.L_x_3624) ;  /* 0xfffffe7800707947 */ /* 0x000fea000383ffff */
.L_x_3422:
        /* <DEDUP_REMOVED lines=8> */
.L_x_3626:
[----:B------:R-:W-:Y:S05]  /*244a0*/  BSYNC B1 ;  /* 0x0000000000017941 */ /* 0x000fea0003800000 */
.L_x_3625:
[----:B------:R-:W-:Y:S05]  /*244b0*/  BRA `(.L_x_3627) ;  /* 0xfffffe7800547947 */ /* 0x000fea000383ffff */
.L_x_3423:
        /* <DEDUP_REMOVED lines=8> */
.L_x_3629:
[----:B------:R-:W-:Y:S05]  /*24540*/  BSYNC B1 ;  /* 0x0000000000017941 */ /* 0x000fea0003800000 */
.L_x_3628:
[----:B------:R-:W-:Y:S05]  /*24550*/  BRA `(.L_x_3630) ;  /* 0xfffffe7800387947 */ /* 0x000fea000383ffff */
.L_x_3425:
[----:B0-----:R0:W1:Y:S02]  /*24560*/  SYNCS.PHASECHK.TRANS64.TRYWAIT P1, [R18+URZ+0x36800], R5 ;  /* 0x03680005120075a7 */ /* 0x001064000802017f */
[----:B-1----:R-:W-:Y:S05]  /*24570*/  @!P1 NANOSLEEP.SYNCS 0x989680 ;  /* 0x009896800000995d */ /* 0x002fea0003900000 */
[----:B------:R-:W1:Y:S02]  /*24580*/  @!P1 SYNCS.PHASECHK.TRANS64 P1, [R18+URZ+0x36800], R5 ;  /* 0x03680005120095a7 */ /* 0x000e64000802007f */
[----:B-1----:R-:W-:Y:S05]  /*24590*/  @!P1 BRA `(.L_x_3425) ;  /* 0xfffffffc00f09947 */ /* 0x002fea000383ffff */
[----:B------:R-:W-:Y:S05]  /*245a0*/  BRA `(.L_x_3631) ;  /* 0xfffffe7800787947 */ /* 0x000fea000383ffff */
.L_x_3451:
        /* <DEDUP_REMOVED lines=8> */
.L_x_3633:
[----:B------:R-:W-:Y:S05]  /*24630*/  BSYNC B1 ;  /* 0x0000000000017941 */ /* 0x000fea0003800000 */
.L_x_3632:
[----:B------:R-:W-:Y:S05]  /*24640*/  BRA `(.L_x_3634) ;  /* 0xfffffe9c00f87947 */ /* 0x000fea000383ffff */
.L_x_3452:
        /* <DEDUP_REMOVED lines=8> */
.L_x_3636:
[----:B------:R-:W-:Y:S05]  /*246d0*/  BSYNC B1 ;  /* 0x0000000000017941 */ /* 0x000fea0003800000 */
.L_x_3635:
[----:B------:R-:W-:Y:S05]  /*246e0*/  BRA `(.L_x_3637) ;  /* 0xfffffe9c00dc7947 */ /* 0x000fea000383ffff */
.L_x_3453:
        /* <DEDUP_REMOVED lines=8> */
.L_x_3639:
[----:B------:R-:W-:Y:S05]  /*24770*/  BSYNC B1 ;  /* 0x0000000000017941 */ /* 0x000fea0003800000 */
.L_x_3638:
[----:B------:R-:W-:Y:S05]  /*24780*/  BRA `(.L_x_3640) ;  /* 0xfffffe9c00c07947 */ /* 0x000fea000383ffff */
.L_x_3454:
        /* <DEDUP_REMOVED lines=8> */
.L_x_3642:
[----:B------:R-:W-:Y:S05]  /*24810*/  BSYNC B1 ;  /* 0x0000000000017941 */ /* 0x000fea0003800000 */
.L_x_3641:
[----:B------:R-:W-:Y:S05]  /*24820*/  BRA `(.L_x_3643) ;  /* 0xfffffe9c00a47947 */ /* 0x000fea000383ffff */
.L_x_3456:
[----:B0-----:R0:W1:Y:S02]  /*24830*/  SYNCS.PHASECHK.TRANS64.TRYWAIT P0, [R18+URZ+0x36800], R5 ;  /* 0x03680005120075a7 */ /* 0x001064000800017f */
[----:B-1----:R-:W-:Y:S05]  /*24840*/  @!P0 NANOSLEEP.SYNCS 0x989680 ;  /* 0x009896800000895d */ /* 0x002fea0003900000 */
[----:B------:R-:W1:Y:S02]  /*24850*/  @!P0 SYNCS.PHASECHK.TRANS64 P0, [R18+URZ+0x36800], R5 ;  /* 0x03680005120085a7 */ /* 0x000e64000800007f */
[----:B-1----:R-:W-:Y:S05]  /*24860*/  @!P0 BRA `(.L_x_3456) ;  /* 0xfffffffc00f08947 */ /* 0x002fea000383ffff */
[----:B------:R-:W-:Y:S05]  /*24870*/  BRA `(.L_x_3644) ;  /* 0xfffffe9c00e47947 */ /* 0x000fea000383ffff */
.L_x_3470:
[----:B-1----:R1:W2:Y:S02]  /*24880*/  SYNCS.PHASECHK.TRANS64.TRYWAIT P2, [R3+URZ+0x36830], R0 ;  /* 0x03683000030075a7 */ /* 0x0022a4000804017f */
[----:B--2---:R-:W-:Y:S05]  /*24890*/  @!P2 NANOSLEEP.SYNCS 0x989680 ;  /* 0x009896800000a95d */ /* 0x004fea0003900000 */
[----:B------:R-:W2:Y:S02]  /*248a0*/  @!P2 SYNCS.PHASECHK.TRANS64 P2, [R3+URZ+0x36830], R0 ;  /* 0x036830000300a5a7 */ /* 0x000ea4000804007f */
[----:B--2---:R-:W-:Y:S05]  /*248b0*/  @!P2 BRA `(.L_x_3470) ;  /* 0xfffffffc00f0a947 */ /* 0x004fea000383ffff */
[----:B------:R-:W-:Y:S05]  /*248c0*/  BRA `(.L_x_3469) ;  /* 0xfffffec000d07947 */ /* 0x000fea000383ffff */
.L_x_3477:
[----:B-1----:R1:W2:Y:S02]  /*248d0*/  SYNCS.PHASECHK.TRANS64.TRYWAIT P2, [R13+URZ+0x36830], R4 ;  /* 0x036830040d0075a7 */ /* 0x0022a4000804017f */
[----:B--2---:R-:W-:Y:S05]  /*248e0*/  @!P2 NANOSLEEP.SYNCS 0x989680 ;  /* 0x009896800000a95d */ /* 0x004fea0003900000 */
[----:B------:R-:W2:Y:S02]  /*248f0*/  @!P2 SYNCS.PHASECHK.TRANS64 P2, [R13+URZ+0x36830], R4 ;  /* 0x036830040d00a5a7 */ /* 0x000ea4000804007f */
[----:B--2---:R-:W-:Y:S05]  /*24900*/  @!P2 BRA `(.L_x_3477) ;  /* 0xfffffffc00f0a947 */ /* 0x004fea000383ffff */
[----:B------:R-:W-:Y:S05]  /*24910*/  BRA `(.L_x_3476) ;  /* 0xffffff1400b87947 */ /* 0x000fea000383ffff */
.L_x_3482:
[----:B-1----:R1:W2:Y:S02]  /*24920*/  SYNCS.PHASECHK.TRANS64.TRYWAIT P2, [R11+URZ+0x36850], R0 ;  /* 0x036850000b0075a7 */ /* 0x0022a4000804017f */
[----:B--2---:R-:W-:Y:S05]  /*24930*/  @!P2 NANOSLEEP.SYNCS 0x989680 ;  /* 0x009896800000a95d */ /* 0x004fea0003900000 */
[----:B------:R-:W2:Y:S02]  /*24940*/  @!P2 SYNCS.PHASECHK.TRANS64 P2, [R11+URZ+0x36850], R0 ;  /* 0x036850000b00a5a7 */ /* 0x000ea4000804007f */
[----:B--2---:R-:W-:Y:S05]  /*24950*/  @!P2 BRA `(.L_x_3482) ;  /* 0xfffffffc00f0a947 */ /* 0x004fea000383ffff */
[----:B------:R-:W-:Y:S05]  /*24960*/  BRA `(.L_x_3481) ;  /* 0xffffff4c00547947 */ /* 0x000fea000383ffff */
.L_x_3488:
[----:B-1----:R1:W2:Y:S02]  /*24970*/  SYNCS.PHASECHK.TRANS64.TRYWAIT P0, [R11+URZ+0x36850], R2 ;  /* 0x036850020b0075a7 */ /* 0x0022a4000800017f */
[----:B--2---:R-:W-:Y:S05]  /*24980*/  @!P0 NANOSLEEP.SYNCS 0x989680 ;  /* 0x009896800000895d */ /* 0x004fea0003900000 */
[----:B------:R-:W2:Y:S02]  /*24990*/  @!P0 SYNCS.PHASECHK.TRANS64 P0, [R11+URZ+0x36850], R2 ;  /* 0x036850020b0085a7 */ /* 0x000ea4000800007f */
[----:B--2---:R-:W-:Y:S05]  /*249a0*/  @!P0 BRA `(.L_x_3488) ;  /* 0xfffffffc00f08947 */ /* 0x004fea000383ffff */
[----:B------:R-:W-:Y:S05]  /*249b0*/  BRA `(.L_x_3487) ;  /* 0xffffff68004c7947 */ /* 0x000fea000383ffff */
.L_x_3520:
        /* <DEDUP_REMOVED lines=11> */
.L_x_3646:
[----:B------:R-:W-:Y:S05]  /*24a70*/  BSYNC B1 ;  /* 0x0000000000017941 */ /* 0x000fea0003800000 */
.L_x_3645:
[----:B------:R-:W-:Y:S05]  /*24a80*/  BRA `(.L_x_3647) ;  /* 0xffffffa800607947 */ /* 0x000fea000383ffff */
.L_x_3521:
[----:B------:R-:W-:Y:S01]  /*24a90*/  BSSY B1, `(.L_x_3648) ;  /* 0x0000006000017945 */ /* 0x000fe20003800000 */
[----:B------:R-:W-:-:S07]  /*24aa0*/  IMAD.MOV.U32 R15, RZ, RZ, -0x1 ;  /* 0xffffffffff0f7424 */ /* 0x000fce00078e00ff */
[----:B-----5:R-:W-:Y:S05]  /*24ab0*/  WARPSYNC.COLLECTIVE R15, `(.L_x_3649) ;  /* 0x000000000f0c7348 */ /* 0x020fea0003c00000 */
[----:B------:R-:W-:Y:S02]  /*24ac0*/  ELECT P6, UR62, PT ;  /* 0x00000000003e782f */ /* 0x000fe400038c0000 */
[----:B------:R-:W-:Y:S01]  /*24ad0*/  MOV R14, UR62 ;  /* 0x0000003e000e7c02 */ /* 0x000fe20008000f00 */
[----:B-----5:R-:W-:Y:S10]  /*24ae0*/  ENDCOLLECTIVE ;  /* 0x000000000000791b */ /* 0x020ff40003800000 */
.L_x_3649:
[----:B------:R-:W-:Y:S05]  /*24af0*/  BSYNC B1 ;  /* 0x0000000000017941 */ /* 0x000fea0003800000 */
.L_x_3648:
[----:B------:R-:W-:Y:S05]  /*24b00*/  BRA `(.L_x_3650) ;  /* 0xffffffa8004c7947 */ /* 0x000fea000383ffff */
.L_x_3523:
[----:B0-----:R0:W1:Y:S02]  /*24b10*/  SYNCS.PHASECHK.TRANS64.TRYWAIT P0, [R9+URZ+0x36820], R5 ;  /* 0x03682005090075a7 */ /* 0x001064000800017f */
[----:B-1----:R-:W-:Y:S05]  /*24b20*/  @!P0 NANOSLEEP.SYNCS 0x989680 ;  /* 0x009896800000895d */ /* 0x002fea0003900000 */
[----:B------:R-:W1:Y:S02]  /*24b30*/  @!P0 SYNCS.PHASECHK.TRANS64 P0, [R9+URZ+0x36820], R5 ;  /* 0x03682005090085a7 */ /* 0x000e64000800007f */
[----:B-1----:R-:W-:Y:S05]  /*24b40*/  @!P0 BRA `(.L_x_3523) ;  /* 0xfffffffc00f08947 */ /* 0x002fea000383ffff */
[----:B------:R-:W-:Y:S05]  /*24b50*/  BRA `(.L_x_3651) ;  /* 0xffffffa800687947 */ /* 0x000fea000383ffff */
.L_x_3526:
[----:B0-----:R0:W1:Y:S02]  /*24b60*/  SYNCS.PHASECHK.TRANS64.TRYWAIT P0, [R5+URZ+0x368a0], R10 ;  /* 0x0368a00a050075a7 */ /* 0x001064000800017f */
[----:B-1----:R-:W-:Y:S05]  /*24b70*/  @!P0 NANOSLEEP.SYNCS 0x989680 ;  /* 0x009896800000895d */ /* 0x002fea0003900000 */
[----:B------:R-:W1:Y:S02]  /*24b80*/  @!P0 SYNCS.PHASECHK.TRANS64 P0, [R5+URZ+0x368a0], R10 ;  /* 0x0368a00a050085a7 */ /* 0x000e64000800007f */
[----:B-1----:R-:W-:Y:S05]  /*24b90*/  @!P0 BRA `(.L_x_3526) ;  /* 0xfffffffc00f08947 */ /* 0x002fea000383ffff */
[----:B------:R-:W-:Y:S05]  /*24ba0*/  BRA `(.L_x_3652) ;  /* 0xffffffa800787947 */ /* 0x000fea000383ffff */
.L_x_3528:
[----:B-1----:R1:W2:Y:S02]  /*24bb0*/  SYNCS.PHASECHK.TRANS64.TRYWAIT P0, [R5+URZ+0x368c0], R10 ;  /* 0x0368c00a050075a7 */ /* 0x0022a4000800017f */
[----:B--2---:R-:W-:Y:S05]  /*24bc0*/  @!P0 NANOSLEEP.SYNCS 0x989680 ;  /* 0x009896800000895d */ /* 0x004fea0003900000 */
[----:B------:R-:W2:Y:S02]  /*24bd0*/  @!P0 SYNCS.PHASECHK.TRANS64 P0, [R5+URZ+0x368c0], R10 ;  /* 0x0368c00a050085a7 */ /* 0x000ea4000800007f */
[----:B--2---:R-:W-:Y:S05]  /*24be0*/  @!P0 BRA `(.L_x_3528) ;  /* 0xfffffffc00f08947 */ /* 0x004fea000383ffff */
[----:B------:R-:W-:Y:S05]  /*24bf0*/  BRA `(.L_x_3653) ;  /* 0xffffffac00047947 */ /* 0x000fea000383ffff */
.L_x_3532:
[----:B0-----:R0:W1:Y:S02]  /*24c00*/  SYNCS.PHASECHK.TRANS64.TRYWAIT P0, [R6+URZ+0x368a0], R7 ;  /* 0x0368a007060075a7 */ /* 0x001064000800017f */
[----:B-1----:R-:W-:Y:S05]  /*24c10*/  @!P0 NANOSLEEP.SYNCS 0x989680 ;  /* 0x009896800000895d */ /* 0x002fea0003900000 */
[----:B------:R-:W1:Y:S02]  /*24c20*/  @!P0 SYNCS.PHASECHK.TRANS64 P0, [R6+URZ+0x368a0], R7 ;  /* 0x0368a007060085a7 */ /* 0x000e64000800007f */
[----:B-1----:R-:W-:Y:S05]  /*24c30*/  @!P0 BRA `(.L_x_3532) ;  /* 0xfffffffc00f08947 */ /* 0x002fea000383ffff */
[----:B------:R-:W-:Y:S05]  /*24c40*/  BRA `(.L_x_3654) ;  /* 0xffffffac00d87947 */ /* 0x000fea000383ffff */
.L_x_3534:
[----:B-1----:R1:W2:Y:S02]  /*24c50*/  SYNCS.PHASECHK.TRANS64.TRYWAIT P1, [R6+URZ+0x368c0], R7 ;  /* 0x0368c007060075a7 */ /* 0x0022a4000802017f */
[----:B--2---:R-:W-:Y:S05]  /*24c60*/  @!P1 NANOSLEEP.SYNCS 0x989680 ;  /* 0x009896800000995d */ /* 0x004fea0003900000 */
[----:B------:R-:W2:Y:S02]  /*24c70*/  @!P1 SYNCS.PHASECHK.TRANS64 P1, [R6+URZ+0x368c0], R7 ;  /* 0x0368c007060095a7 */ /* 0x000ea4000802007f */
[----:B--2---:R-:W-:Y:S05]  /*24c80*/  @!P1 BRA `(.L_x_3534) ;  /* 0xfffffffc00f09947 */ /* 0x004fea000383ffff */
[----:B------:R-:W-:Y:S05]  /*24c90*/  BRA `(.L_x_3655) ;  /* 0xffffffb0005c7947 */ /* 0x000fea000383ffff */
.L_x_3546:
        /* <DEDUP_REMOVED lines=11> */
.L_x_3657:
[----:B------:R-:W-:Y:S05]  /*24d50*/  BSYNC B0 ;  /* 0x0000000000007941 */ /* 0x000fea0003800000 */
.L_x_3656:
[----:B------:R-:W-:Y:S05]  /*24d60*/  BRA `(.L_x_3658) ;  /* 0xffffffbc00647947 */ /* 0x000fea000383ffff */
.L_x_3547:
[----:B------:R-:W-:Y:S01]  /*24d70*/  BSSY B0, `(.L_x_3659) ;  /* 0x0000006000007945 */ /* 0x000fe20003800000 */
[----:B------:R-:W-:-:S07]  /*24d80*/  IMAD.MOV.U32 R15, RZ, RZ, -0x1 ;  /* 0xffffffffff0f7424 */ /* 0x000fce00078e00ff */
[----:B------:R-:W-:Y:S05]  /*24d90*/  WARPSYNC.COLLECTIVE R15, `(.L_x_3660) ;  /* 0x000000000f0c7348 */ /* 0x000fea0003c00000 */
[----:B------:R-:W-:Y:S02]  /*24da0*/  ELECT P6, UR62, PT ;  /* 0x00000000003e782f */ /* 0x000fe400038c0000 */
[----:B------:R-:W-:Y:S01]  /*24db0*/  MOV R14, UR62 ;  /* 0x0000003e000e7c02 */ /* 0x000fe20008000f00 */
[----:B------:R-:W-:Y:S10]  /*24dc0*/  ENDCOLLECTIVE ;  /* 0x000000000000791b */ /* 0x000ff40003800000 */
.L_x_3660:
[----:B------:R-:W-:Y:S05]  /*24dd0*/  BSYNC B0 ;  /* 0x0000000000007941 */ /* 0x000fea0003800000 */
.L_x_3659:
[----:B------:R-:W-:Y:S05]  /*24de0*/  BRA `(.L_x_3661) ;  /* 0xffffffbc005c7947 */ /* 0x000fea000383ffff */
.L_x_3550:
[----:B0-----:R0:W1:Y:S02]  /*24df0*/  SYNCS.PHASECHK.TRANS64.TRYWAIT P0, [R6+URZ+0x36840], R7 ;  /* 0x03684007060075a7 */ /* 0x001064000800017f */
[----:B-1----:R-:W-:Y:S05]  /*24e00*/  @!P0 NANOSLEEP.SYNCS 0x989680 ;  /* 0x009896800000895d */ /* 0x002fea0003900000 */
[----:B------:R-:W1:Y:S02]  /*24e10*/  @!P0 SYNCS.PHASECHK.TRANS64 P0, [R6+URZ+0x36840], R7 ;  /* 0x03684007060085a7 */ /* 0x000e64000800007f */
[----:B-1----:R-:W-:Y:S05]  /*24e20*/  @!P0 BRA `(.L_x_3550) ;  /* 0xfffffffc00f08947 */ /* 0x002fea000383ffff */
[----:B------:R-:W-:Y:S05]  /*24e30*/  BRA `(.L_x_3662) ;  /* 0xffffffbc00cc7947 */ /* 0x000fea000383ffff */
.L_x_3553:
        /* <DEDUP_REMOVED lines=8> */
.L_x_3561:
[----:B0-----:R0:W1:Y:S02]  /*24ec0*/  SYNCS.PHASECHK.TRANS64.TRYWAIT P0, [R8+URZ+0x36840], R9 ;  /* 0x03684009080075a7 */ /* 0x001064000800017f */
[----:B-1----:R-:W-:Y:S05]  /*24ed0*/  @!P0 NANOSLEEP.SYNCS 0x989680 ;  /* 0x009896800000895d */ /* 0x002fea0003900000 */
[----:B------:R-:W1:Y:S02]  /*24ee0*/  @!P0 SYNCS.PHASECHK.TRANS64 P0, [R8+URZ+0x36840], R9 ;  /* 0x03684009080085a7 */ /* 0x000e64000800007f */
[----:B-1----:R-:W-:Y:S05]  /*24ef0*/  @!P0 BRA `(.L_x_3561) ;  /* 0xfffffffc00f08947 */ /* 0x002fea000383ffff */
[----:B------:R-:W-:Y:S05]  /*24f00*/  BRA `(.L_x_3664) ;  /* 0xffffffc400dc7947 */ /* 0x000fea000383ffff */
.L_x_3563:
[----:B0-----:R0:W1:Y:S02]  /*24f10*/  SYNCS.PHASECHK.TRANS64.TRYWAIT P0, [R8+URZ+0x36860], R9 ;  /* 0x03686009080075a7 */ /* 0x001064000800017f */
[----:B-1----:R-:W-:Y:S05]  /*24f20*/  @!P0 NANOSLEEP.SYNCS 0x989680 ;  /* 0x009896800000895d */ /* 0x002fea0003900000 */
[----:B------:R-:W1:Y:S02]  /*24f30*/  @!P0 SYNCS.PHASECHK.TRANS64 P0, [R8+URZ+0x36860], R9 ;  /* 0x03686009080085a7 */ /* 0x000e64000800007f */
[----:B-1----:R-:W-:Y:S05]  /*24f40*/  @!P0 BRA `(.L_x_3563) ;  /* 0xfffffffc00f08947 */ /* 0x002fea000383ffff */
[----:B------:R-:W-:Y:S05]  /*24f50*/  BRA `(.L_x_3665) ;  /* 0xffffffc800887947 */ /* 0x000fea000383ffff */
.L_x_3569:
[----:B-1----:R1:W2:Y:S02]  /*24f60*/  SYNCS.PHASECHK.TRANS64.TRYWAIT P0, [R2+URZ+0x36840], R3 ;  /* 0x03684003020075a7 */ /* 0x0022a4000800017f */
[----:B--2---:R-:W-:Y:S05]  /*24f70*/  @!P0 NANOSLEEP.SYNCS 0x989680 ;  /* 0x009896800000895d */ /* 0x004fea0003900000 */
[----:B------:R-:W2:Y:S02]  /*24f80*/  @!P0 SYNCS.PHASECHK.TRANS64 P0, [R2+URZ+0x36840], R3 ;  /* 0x03684003020085a7 */ /* 0x000ea4000800007f */
[----:B--2---:R-:W-:Y:S05]  /*24f90*/  @!P0 BRA `(.L_x_3569) ;  /* 0xfffffffc00f08947 */ /* 0x004fea000383ffff */
[----:B------:R-:W-:Y:S05]  /*24fa0*/  BRA `(.L_x_3666) ;  /* 0xffffffcc00fc7947 */ /* 0x000fea000383ffff */
.L_x_3571:
[----:B0-----:R0:W1:Y:S02]  /*24fb0*/  SYNCS.PHASECHK.TRANS64.TRYWAIT P0, [R2+URZ+0x36860], R3 ;  /* 0x03686003020075a7 */ /* 0x001064000800017f */
[----:B-1----:R-:W-:Y:S05]  /*24fc0*/  @!P0 NANOSLEEP.SYNCS 0x989680 ;  /* 0x009896800000895d */ /* 0x002fea0003900000 */
[----:B------:R-:W1:Y:S02]  /*24fd0*/  @!P0 SYNCS.PHASECHK.TRANS64 P0, [R2+URZ+0x36860], R3 ;  /* 0x03686003020085a7 */ /* 0x000e64000800007f */
[----:B-1----:R-:W-:Y:S05]  /*24fe0*/  @!P0 BRA `(.L_x_3571) ;  /* 0xfffffffc00f08947 */ /* 0x002fea000383ffff */
[----:B------:R-:W-:Y:S05]  /*24ff0*/  BRA `(.L_x_3667) ;  /* 0xffffffd000a87947 */ /* 0x000fea000383ffff */
.L_x_3577:
[----:B--2---:R2:W3:Y:S02]  /*25000*/  SYNCS.PHASECHK.TRANS64.TRYWAIT P0, [R2+URZ+0x36840], R3 ;  /* 0x03684003020075a7 */ /* 0x0044e4000800017f */
[----:B---3--:R-:W-:Y:S05]  /*25010*/  @!P0 NANOSLEEP.SYNCS 0x989680 ;  /* 0x009896800000895d */ /* 0x008fea0003900000 */
[----:B------:R-:W3:Y:S02]  /*25020*/  @!P0 SYNCS.PHASECHK.TRANS64 P0, [R2+URZ+0x36840], R3 ;  /* 0x03684003020085a7 */ /* 0x000ee4000800007f */
[----:B---3--:R-:W-:Y:S05]  /*25030*/  @!P0 BRA `(.L_x_3577) ;  /* 0xfffffffc00f08947 */ /* 0x008fea000383ffff */
[----:B------:R-:W-:Y:S05]  /*25040*/  BRA `(.L_x_3668) ;  /* 0xffffffd400f87947 */ /* 0x000fea000383ffff */
.L_x_3579:
[----:B0-----:R0:W1:Y:S02]  /*25050*/  SYNCS.PHASECHK.TRANS64.TRYWAIT P0, [R2+URZ+0x36860], R8 ;  /* 0x03686008020075a7 */ /* 0x001064000800017f */
[----:B-1----:R-:W-:Y:S05]  /*25060*/  @!P0 NANOSLEEP.SYNCS 0x989680 ;  /* 0x009896800000895d */ /* 0x002fea0003900000 */
[----:B------:R-:W1:Y:S02]  /*25070*/  @!P0 SYNCS.PHASECHK.TRANS64 P0, [R2+URZ+0x36860], R8 ;  /* 0x03686008020085a7 */ /* 0x000e64000800007f */
[----:B-1----:R-:W-:Y:S05]  /*25080*/  @!P0 BRA `(.L_x_3579) ;  /* 0xfffffffc00f08947 */ /* 0x002fea000383ffff */
[----:B------:R-:W-:Y:S05]  /*25090*/  BRA `(.L_x_3669) ;  /* 0xffffffd800a07947 */ /* 0x000fea000383ffff */
.L_x_3587:
[----:B-1----:R1:W2:Y:S02]  /*250a0*/  SYNCS.PHASECHK.TRANS64.TRYWAIT P0, [R3+URZ+0x36860], R0 ;  /* 0x03686000030075a7 */ /* 0x0022a4000800017f */
[----:B--2---:R-:W-:Y:S05]  /*250b0*/  @!P0 NANOSLEEP.SYNCS 0x989680 ;  /* 0x009896800000895d */ /* 0x004fea0003900000 */
[----:B------:R-:W2:Y:S02]  /*250c0*/  @!P0 SYNCS.PHASECHK.TRANS64 P0, [R3+URZ+0x36860], R0 ;  /* 0x03686000030085a7 */ /* 0x000ea4000800007f */
[----:B--2---:R-:W-:Y:S05]  /*250d0*/  @!P0 BRA `(.L_x_3587) ;  /* 0xfffffffc00f08947 */ /* 0x004fea000383ffff */
[----:B------:R-:W-:Y:S05]  /*250e0*/  BRA `(.L_x_3670) ;  /* 0xffffffdc00d47947 */ /* 0x000fea000383ffff */
.L_x_3590:
[----:B------:R-:W-:Y:S01]  /*250f0*/  BSSY B0, `(.L_x_3671) ;  /* 0x0000008000007945 */ /* 0x000fe20003800000 */
[----:B0-----:R-:W-:Y:S01]  /*25100*/  IMAD.MOV.U32 R13, RZ, RZ, R16 ;  /* 0x000000ffff0d7224 */ /* 0x001fe200078e0010 */
[----:B------:R-:W-:Y:S01]  /*25110*/  MOV R11, 0x1f ;  /* 0x0000001f000b7802 */ /* 0x000fe20000000f00 */
[----:B------:R-:W-:Y:S02]  /*25120*/  IMAD.MOV.U32 R12, RZ, RZ, RZ ;  /* 0x000000ffff0c7224 */ /* 0x000fe400078e00ff */
[----:B------:R-:W-:-:S07]  /*25130*/  IMAD.MOV.U32 R15, RZ, RZ, -0x1 ;  /* 0xffffffffff0f7424 */ /* 0x000fce00078e00ff */
[----:B-1---5:R-:W-:Y:S05]  /*25140*/  WARPSYNC.COLLECTIVE R15, `(.L_x_3672) ;  /* 0x000000000f087348 */ /* 0x022fea0003c00000 */
[----:B------:R0:W2:Y:S02]  /*25150*/  SHFL.IDX P6, R14, R13, R12, R11 ;  /* 0x0000000c0d0e7389 */ /* 0x0000a400000c000b */
[----:B012--5:R-:W-:Y:S01]  /*25160*/  ENDCOLLECTIVE ;  /* 0x000000000000791b */ /* 0x027fe20003800000 */
.L_x_3672:
[----:B------:R-:W-:Y:S05]  /*25170*/  BSYNC B0 ;  /* 0x0000000000007941 */ /* 0x000fea0003800000 */
.L_x_3671:
        /* <DEDUP_REMOVED lines=8> */
.L_x_3673:
[----:B------:R-:W-:Y:S01]  /*25200*/  IMAD.MOV.U32 R5, RZ, RZ, R14 ;  /* 0x000000ffff057224 */ /* 0x000fe200078e000e */
[----:B------:R-:W-:Y:S06]  /*25210*/  BRA `(.L_x_3674) ;  /* 0xffffffe000847947 */ /* 0x000fec000383ffff */
.L_x_3593:
        /* <DEDUP_REMOVED lines=8> */
.L_x_3676:
[----:B------:R-:W-:Y:S05]  /*252a0*/  BSYNC B0 ;  /* 0x0000000000007941 */ /* 0x000fea0003800000 */
.L_x_3675:
        /* <DEDUP_REMOVED lines=10> */
.L_x_3677:
        /* <DEDUP_REMOVED lines=8> */
.L_x_3678:
        /* <DEDUP_REMOVED lines=8> */
.L_x_3679:
        /* <DEDUP_REMOVED lines=8> */
.L_x_3680:
        /* <DEDUP_REMOVED lines=8> */
.L_x_3681:
[----:B------:R-:W-:Y:S05]  /*25550*/  BRA `(.L_x_3682) ;  /* 0xffffffe000487947 */ /* 0x000fea000383ffff */
.L_x_3598:
        /* <DEDUP_REMOVED lines=8> */
.L_x_3684:
[----:B------:R-:W-:Y:S05]  /*255e0*/  BSYNC B0 ;  /* 0x0000000000007941 */ /* 0x000fea0003800000 */
.L_x_3683:
[----:B------:R-:W-:Y:S01]  /*255f0*/  ISETP.NE.AND P0, PT, R6, RZ, PT ;  /* 0x000000ff0600720c */ /* 0x000fe20003f05270 */
[----:B------:R-:W-:Y:S02]  /*25600*/  IMAD.MOV.U32 R12, RZ, RZ, 0x2 ;  /* 0x00000002ff0c7424 */ /* 0x000fe400078e00ff */
[----:B------:R-:W-:Y:S01]  /*25610*/  IMAD.MOV.U32 R11, RZ, RZ, RZ ;  /* 0x000000ffff0b7224 */ /* 0x000fe200078e00ff */
[----:B------:R-:W-:Y:S01]  /*25620*/  SEL R2, R14, RZ, P0 ;  /* 0x000000ff0e027207 */ /* 0x000fe20000000000 */
[----:B------:R-:W-:Y:S01]  /*25630*/  IMAD.MOV.U32 R15, RZ, RZ, -0x1 ;  /* 0xffffffffff0f7424 */ /* 0x000fe200078e00ff */
[----:B------:R-:W-:-:S03]  /*25640*/  ISETP.GE.U32.AND P0, PT, R6, 0x2, PT ;  /* 0x000000020600780c */ /* 0x000fc60003f06070 */
[----:B------:R-:W-:-:S04]  /*25650*/  IMAD.IADD R2, R3, 0x1, R2 ;  /* 0x0000000103027824 */ /* 0x000fc800078e0202 */
[----:B------:R-:W-:-:S07]  /*25660*/  IMAD.MOV.U32 R13, RZ, RZ, R2 ;  /* 0x000000ffff0d7224 */ /* 0x000fce00078e0002 */
[----:B------:R-:W-:Y:S05]  /*25670*/  WARPSYNC.COLLECTIVE R15, `(.L_x_3685) ;  /* 0x000000000f087348 */ /* 0x000fea0003c00000 */
[----:B------:R0:W1:Y:S02]  /*25680*/  SHFL.UP P6, R14, R13, R12, R11 ;  /* 0x0400000c0d0e7389 */ /* 0x00006400000c000b */
[----:B01----:R-:W-:Y:S01]  /*25690*/  ENDCOLLECTIVE ;  /* 0x000000000000791b */ /* 0x003fe20003800000 */
.L_x_3685:
        /* <DEDUP_REMOVED lines=8> */
.L_x_3686:
        /* <DEDUP_REMOVED lines=8> */
.L_x_3687:
        /* <DEDUP_REMOVED lines=8> */
.L_x_3688:
        /* <DEDUP_REMOVED lines=8> */
.L_x_3689:
[----:B------:R-:W-:Y:S05]  /*258a0*/  BRA `(.L_x_3690) ;  /* 0xffffffe000287947 */ /* 0x000fea000383ffff */
.L_x_3600:
[----:B------:R-:W-:Y:S01]  /*258b0*/  BSSY B0, `(.L_x_3691) ;  /* 0x0000006000007945 */ /* 0x000fe20003800000 */
[----:B------:R-:W-:Y:S01]  /*258c0*/  PLOP3.LUT P6, PT, P6, PT, PT, 0x8, 0x0 ;  /* 0x000000000000781c */ /* 0x000fe200037ce170 */
[----:B------:R-:W-:-:S12]  /*258d0*/  IMAD.MOV.U32 R15, RZ, RZ, -0x1 ;  /* 0xffffffffff0f7424 */ /* 0x000fd800078e00ff */
[----:B0-----:R-:W-:Y:S05]  /*258e0*/  WARPSYNC.COLLECTIVE R15, `(.L_x_3692) ;  /* 0x000000000f087348 */ /* 0x001fea0003c00000 */
[----:B------:R-:W-:Y:S01]  /*258f0*/  VOTE.ANY R14, PT, P6 ;  /* 0x00000000000e7806 */ /* 0x000fe200030e0100 */
[----:B0-----:R-:W-:Y:S06]  /*25900*/  ENDCOLLECTIVE ;  /* 0x000000000000791b */ /* 0x001fec0003800000 */
.L_x_3692:
[----:B------:R-:W-:Y:S05]  /*25910*/  BSYNC B0 ;  /* 0x0000000000007941 */ /* 0x000fea0003800000 */
.L_x_3691:
        /* <DEDUP_REMOVED lines=9> */
.L_x_3693:
[----:B------:R-:W-:Y:S01]  /*259b0*/  IMAD.MOV.U32 R17, RZ, RZ, R14 ;  /* 0x000000ffff117224 */ /* 0x000fe200078e000e */
[----:B------:R-:W-:Y:S06]  /*259c0*/  BRA `(.L_x_3694) ;  /* 0xffffffe000187947 */ /* 0x000fec000383ffff */
.L_x_3602:
[----:B------:R-:W-:Y:S01]  /*259d0*/  BSSY B0, `(.L_x_3695) ;  /* 0x0000007000007945 */ /* 0x000fe20003800000 */
[----:B------:R-:W-:Y:S02]  /*259e0*/  IMAD.MOV.U32 R13, RZ, RZ, R2 ;  /* 0x000000ffff0d7224 */ /* 0x000fe400078e0002 */
[----:B------:R-:W-:Y:S02]  /*259f0*/  IMAD.MOV.U32 R11, RZ, RZ, 0x1f ;  /* 0x0000001fff0b7424 */ /* 0x000fe400078e00ff */
[----:B------:R-:W-:-:S07]  /*25a00*/  IMAD.MOV.U32 R15, RZ, RZ, -0x1 ;  /* 0xffffffffff0f7424 */ /* 0x000fce00078e00ff */
[----:B012---:R-:W-:Y:S05]  /*25a10*/  WARPSYNC.COLLECTIVE R15, `(.L_x_3696) ;  /* 0x000000000f087348 */ /* 0x007fea0003c00000 */
[----:B------:R3:W4:Y:S02]  /*25a20*/  SHFL.IDX P6, R14, R13, R12, R11 ;  /* 0x0000000c0d0e7389 */ /* 0x00072400000c000b */
[----:B01234-:R-:W-:Y:S01]  /*25a30*/  ENDCOLLECTIVE ;  /* 0x000000000000791b */ /* 0x01ffe20003800000 */
.L_x_3696:
[----:B------:R-:W-:Y:S05]  /*25a40*/  BSYNC B0 ;  /* 0x0000000000007941 */ /* 0x000fea0003800000 */
.L_x_3695:
[----:B------:R-:W-:Y:S05]  /*25a50*/  BRA `(.L_x_3601) ;  /* 0xffffffe000107947 */ /* 0x000fea000383ffff */
.L_x_3606:
[----:B0-----:R0:W1:Y:S02]  /*25a60*/  SYNCS.PHASECHK.TRANS64.TRYWAIT P0, [R0+URZ+0x36820], R3 ;  /* 0x03682003000075a7 */ /* 0x001064000800017f */
[----:B-1----:R-:W-:Y:S05]  /*25a70*/  @!P0 NANOSLEEP.SYNCS 0x989680 ;  /* 0x009896800000895d */ /* 0x002fea0003900000 */
[----:B------:R-:W1:Y:S02]  /*25a80*/  @!P0 SYNCS.PHASECHK.TRANS64 P0, [R0+URZ+0x36820], R3 ;  /* 0x03682003000085a7 */ /* 0x000e64000800007f */
[----:B-1----:R-:W-:Y:S05]  /*25a90*/  @!P0 BRA `(.L_x_3606) ;  /* 0xfffffffc00f08947 */ /* 0x002fea000383ffff */
[----:B------:R-:W-:Y:S05]  /*25aa0*/  BRA `(.L_x_3697) ;  /* 0xffffffe000f47947 */ /* 0x000fea000383ffff */
.L_x_3607:
        /* <DEDUP_REMOVED lines=11> */
.L_x_3699:
[----:B------:R-:W-:Y:S05]  /*25b60*/  BSYNC B0 ;  /* 0x0000000000007941 */ /* 0x000fea0003800000 */
.L_x_3698:
[----:B------:R-:W-:Y:S05]  /*25b70*/  BRA `(.L_x_3700) ;  /* 0xffffffe000dc7947 */ /* 0x000fea000383ffff */
.L_x_3608:
[----:B------:R-:W-:Y:S01]  /*25b80*/  BSSY B0, `(.L_x_3701) ;  /* 0x0000006000007945 */ /* 0x000fe20003800000 */
[----:B------:R-:W-:-:S07]  /*25b90*/  IMAD.MOV.U32 R15, RZ, RZ, -0x1 ;  /* 0xffffffffff0f7424 */ /* 0x000fce00078e00ff */
[----:B01----:R-:W-:Y:S05]  /*25ba0*/  WARPSYNC.COLLECTIVE R15, `(.L_x_3702) ;  /* 0x000000000f0c7348 */ /* 0x003fea0003c00000 */
[----:B------:R-:W-:Y:S02]  /*25bb0*/  ELECT P6, UR62, PT ;  /* 0x00000000003e782f */ /* 0x000fe400038c0000 */
[----:B------:R-:W-:Y:S01]  /*25bc0*/  MOV R14, UR62 ;  /* 0x0000003e000e7c02 */ /* 0x000fe20008000f00 */
[----:B01----:R-:W-:Y:S10]  /*25bd0*/  ENDCOLLECTIVE ;  /* 0x000000000000791b */ /* 0x003ff40003800000 */
.L_x_3702:
[----:B------:R-:W-:Y:S05]  /*25be0*/  BSYNC B0 ;  /* 0x0000000000007941 */ /* 0x000fea0003800000 */
.L_x_3701:
[----:B------:R-:W-:Y:S05]  /*25bf0*/  BRA `(.L_x_3703) ;  /* 0xffffffe000d07947 */ /* 0x000fea000383ffff */
.L_x_3610:
[----:B0-----:R0:W1:Y:S02]  /*25c00*/  SYNCS.PHASECHK.TRANS64.TRYWAIT P0, [R6+URZ], R5 ;  /* 0x00000005060075a7 */ /* 0x001064000800017f */
[----:B-1----:R-:W-:Y:S05]  /*25c10*/  @!P0 NANOSLEEP.SYNCS 0x989680 ;  /* 0x009896800000895d */ /* 0x002fea0003900000 */
[----:B------:R-:W1:Y:S02]  /*25c20*/  @!P0 SYNCS.PHASECHK.TRANS64 P0, [R6+URZ], R5 ;  /* 0x00000005060085a7 */ /* 0x000e64000800007f */
[----:B-1----:R-:W-:Y:S05]  /*25c30*/  @!P0 BRA `(.L_x_3610) ;  /* 0xfffffffc00f08947 */ /* 0x002fea000383ffff */
[----:B------:R-:W-:Y:S05]  /*25c40*/  BRA `(.L_x_3704) ;  /* 0xffffffe400147947 */ /* 0x000fea000383ffff */
.L_x_3611:
[----:B-1----:R1:W2:Y:S02]  /*25c50*/  SYNCS.PHASECHK.TRANS64.TRYWAIT P0, [R7+URZ], R2 ;  /* 0x00000002070075a7 */ /* 0x0022a4000800017f */
[----:B--2---:R-:W-:Y:S05]  /*25c60*/  @!P0 NANOSLEEP.SYNCS 0x989680 ;  /* 0x009896800000895d */ /* 0x004fea0003900000 */
[----:B------:R-:W2:Y:S02]  /*25c70*/  @!P0 SYNCS.PHASECHK.TRANS64 P0, [R7+URZ], R2 ;  /* 0x00000002070085a7 */ /* 0x000ea4000800007f */
[----:B--2---:R-:W-:Y:S05]  /*25c80*/  @!P0 BRA `(.L_x_3611) ;  /* 0xfffffffc00f08947 */ /* 0x004fea000383ffff */
[----:B------:R-:W-:Y:S05]  /*25c90*/  BRA `(.L_x_3705) ;  /* 0xffffffe400087947 */ /* 0x000fea000383ffff */
.L_x_3613:
[----:B--2---:R2:W3:Y:S02]  /*25ca0*/  SYNCS.PHASECHK.TRANS64.TRYWAIT P0, [R4+URZ], R5 ;  /* 0x00000005040075a7 */ /* 0x0044e4000800017f */
[----:B---3--:R-:W-:Y:S05]  /*25cb0*/  @!P0 NANOSLEEP.SYNCS 0x989680 ;  /* 0x009896800000895d */ /* 0x008fea0003900000 */
[----:B------:R-:W3:Y:S02]  /*25cc0*/  @!P0 SYNCS.PHASECHK.TRANS64 P0, [R4+URZ], R5 ;  /* 0x00000005040085a7 */ /* 0x000ee4000800007f */
[----:B---3--:R-:W-:Y:S05]  /*25cd0*/  @!P0 BRA `(.L_x_3613) ;  /* 0xfffffffc00f08947 */ /* 0x008fea000383ffff */
[----:B------:R-:W-:Y:S05]  /*25ce0*/  BRA `(.L_x_3706) ;  /* 0xffffffe400107947 */ /* 0x000fea000383ffff */
.L_x_3707:
        /* <DEDUP_REMOVED lines=9> */
.L_x_12762:


//--------------------- .text._ZN7cutlass13device_kernelIN5flash11enable_sm90INS1_16FlashAttnFwdSm90INS1_25CollectiveMainloopFwdSm90ILi2EN4cute5tupleIJNS5_1CILi1EEES8_S8_EEENS6_IJNS7_ILi128EEENS7_ILi96EEENS7_ILi192EEEEEELi192ENS_10bfloat16_tEfNS_4arch4Sm90ELb0ELb1ELb0ELb0ELb0ELb0ELb0ELb1ELb1ELb0ELb0ELb0EEENS1_21CollectiveEpilogueFwdINS6_IJSA_SC_SB_EEES9_SE_SG_Li256ELb0ELb0ELb0ELb0EEENS1_30DynamicPersistentTileSchedulerILi256ELi32ELb0ELb0ELb1EEEEEEEEEvNT_6ParamsE --------------------------
	.section	.text._ZN7cutlass13device_kernelIN5flash11enable_sm90INS1_16FlashAttnFwdSm90INS1_25CollectiveMainloopFwdSm90ILi2EN4cute5tupleIJNS5_1CILi1EEES8_S8_EEENS6_IJNS7_ILi128EEENS7_ILi96EEENS7_ILi192EEEEEELi192ENS_10bfloat16_tEfNS_4arch4Sm90ELb0ELb1ELb0ELb0ELb0ELb0ELb0ELb1ELb1ELb0ELb0ELb0EEENS1_21CollectiveEpilogueFwdINS6_IJSA_SC_SB_EEES9_SE_SG_Li256ELb0ELb0ELb0ELb0EEENS1_30DynamicPersistentTileSchedulerILi256ELi32ELb0ELb0ELb1EEEEEEEEEvNT_6ParamsE,"ax",@progbits
	.align	128
.text._ZN7cutlass13device_kernelIN5flash11enable_sm90INS1_16FlashAttnFwdSm90INS1_25CollectiveMainloopFwdSm90ILi2EN4cute5tupleIJNS5_1CILi1EEES8_S8_EEENS6_IJNS7_ILi128EEENS7_ILi96EEENS7_ILi192EEEEEELi192ENS_10bfloat16_tEfNS_4arch4Sm90ELb0ELb1ELb0ELb0ELb0ELb0ELb0ELb1ELb1ELb0ELb0ELb0EEENS1_21CollectiveEpilogueFwdINS6_IJSA_SC_SB_EEES9_SE_SG_Li256ELb0ELb0ELb0ELb0EEENS1_30DynamicPersistentTileSchedulerILi256ELi32ELb0ELb0ELb1EEEEEEEEEvNT_6ParamsE:
        .type           _ZN7cutlass13device_kernelIN5flash11enable_sm90INS1_16FlashAttnFwdSm90INS1_25CollectiveMainloopFwdSm90ILi2EN4cute5tupleIJNS5_1CILi1EEES8_S8_EEENS6_IJNS7_ILi128EEENS7_ILi96EEENS7_ILi192EEEEEELi192ENS_10bfloat16_tEfNS_4arch4Sm90ELb0ELb1ELb0ELb0ELb0ELb0ELb0ELb1ELb1ELb0ELb0ELb0EEENS1_21CollectiveEpilogueFwdINS6_IJSA_SC_SB_EEES9_SE_SG_Li256ELb0ELb0ELb0ELb0EEENS1_30DynamicPersistentTileSchedulerILi256ELi32ELb0ELb0ELb1EEEEEEEEEvNT_6ParamsE,@function
        .size           _ZN7cutlass13device_kernelIN5flash11enable_sm90INS1_16FlashAttnFwdSm90INS1_25CollectiveMainloopFwdSm90ILi2EN4cute5tupleIJNS5_1CILi1EEES8_S8_EEENS6_IJNS7_ILi128EEENS7_ILi96EEENS7_ILi192EEEEEELi192ENS_10bfloat16_tEfNS_4arch4Sm90ELb0ELb1ELb0ELb0ELb0ELb0ELb0ELb1ELb1ELb0ELb0ELb0EEENS1_21CollectiveEpilogueFwdINS6_IJSA_SC_SB_EEES9_SE_SG_Li256ELb0ELb0ELb0ELb0EEENS1_30DynamicPersistentTileSchedulerILi256ELi32ELb0ELb0ELb1EEEEEEEEEvNT_6ParamsE,(.L_x_12763 - _ZN7cutlass13device_kernelIN5flash11enable_sm90INS1_16FlashAttnFwdSm90INS1_25CollectiveMainloopFwdSm90ILi2EN4cute5tupleIJNS5_1CILi1EEES8_S8_EEENS6_IJNS7_ILi128EEENS7_ILi96EEENS7_ILi192EEEEEELi192ENS_10bfloat16_tEfNS_4arch4Sm90ELb0ELb1ELb0ELb0ELb0ELb0ELb0ELb1ELb1ELb0ELb0ELb0EEENS1_21CollectiveEpilogueFwdINS6_IJSA_SC_SB_EEES9_SE_SG_Li256ELb0ELb0ELb0ELb0EEENS1_30DynamicPersistentTileSchedulerILi256ELi32ELb0ELb0ELb1EEEEEEEEEvNT_6ParamsE)
        .other          _ZN7cutlass13device_kernelIN5flash11enable_sm90INS1_16FlashAttnFwdSm90INS1_25CollectiveMainloopFwdSm90ILi2EN4cute5tupleIJNS5_1CILi1EEES8_S8_EEENS6_IJNS7_ILi128EEENS7_ILi96EEENS7_ILi192EEEEEELi192ENS_10bfloat16_tEfNS_4arch4Sm90ELb0ELb1ELb0ELb0ELb0ELb0ELb0ELb1ELb1ELb0ELb0ELb0EEENS1_21CollectiveEpilogueFwdINS6_IJSA_SC_SB_EEES9_SE_SG_Li256ELb0ELb0ELb0ELb0EEENS1_30DynamicPersistentTileSchedulerILi256ELi32ELb0ELb0ELb1EEEEEEEEEvNT_6ParamsE,@"STO_CUDA_ENTRY STV_DEFAULT"
_ZN7cutlass13device_kernelIN5flash11enable_sm90INS1_16FlashAttnFwdSm90INS1_25CollectiveMainloopFwdSm90ILi2EN4cute5tupleIJNS5_1CILi1EEES8_S8_EEENS6_IJNS7_ILi128EEENS7_ILi96EEENS7_ILi192EEEEEELi192ENS_10bfloat16_tEfNS_4arch4Sm90ELb0ELb1ELb0ELb0ELb0ELb0ELb0ELb1ELb1ELb0ELb0ELb0EEENS1_21CollectiveEpilogueFwdINS6_IJSA_SC_SB_EEES9_SE_SG_Li256ELb0ELb0ELb0ELb0EEENS1_30DynamicPersistentTileSchedulerILi256ELi32ELb0ELb0ELb1EEEEEEEEEvNT_6ParamsE:
        /* <DEDUP_REMOVED lines=24> */
.L_x_3709:
[----:B------:R-:W-:Y:S05]  /*0180*/  BSYNC B0 ;  /* 0x0000000000007941 */ /* 0x000fea0003800000 */
.L_x_3708:
        /* <DEDUP_REMOVED lines=37> */
.L_x_3710:
        /* <DEDUP_REMOVED lines=22> */
.L_x_3711:
        /* <DEDUP_REMOVED lines=18> */
.L_x_3712:
        /* <DEDUP_REMOVED lines=22> */
.L_x_3713:
        /* <DEDUP_REMOVED lines=22> */
.L_x_3714:
[----:B-1----:R-:W-:Y:S01]  /*0920*/  UMOV UR4, 0x1 ;  /* 0x0000000100047882 */ /* 0x002fe20000000000 */
[----:B------:R-:W-:Y:S01]  /*0930*/  PLOP3.LUT P0, PT, PT, PT, UP0, 0x80, 0x0 ;  /* 0x000000000000781c */ /* 0x000fe20003f0f008 */
[----:B------:R-:W-:Y:S01]  /*0940*/  USEL UR4, UR4, 0x2, !UP0 ;  /* 0x0000000204047887 */ /* 0x000fe2000c000000 */
[----:B------:R-:W-:Y:S01]  /*0950*/  NOP ;  /* 0x0000000000007918 */ /* 0x000fe20000000000 */
[----:B------:R-:W-:-:S04]  /*0960*/  ULDC.64 UR60, c[0x0][0x208] ;  /* 0x00008200003c7ab9 */ /* 0x000fc80000000a00 */
[----:B------:R-:W-:-:S05]  /*0970*/  IMAD.U32 R2, RZ, RZ, UR4 ;  /* 0x00000004ff027e24 */ /* 0x000fca000f8e00ff */
[----:B------:R1:W-:Y:S01]  /*0980*/  STL [R1], R2 ;  /* 0x0000000201007387 */ /* 0x0003e20000100800 */
[----:B--23--:R-:W-:Y:S06]  /*0990*/  BAR.SYNC.DEFER_BLOCKING 0x0 ;  /* 0x0000000000007b1d */ /* 0x00cfec0000010000 */
[----:B------:R-:W-:Y:S05]  /*09a0*/  @!P0 BRA `(.L_x_3715) ;  /* 0x000000e400008947 */ /* 0x000fea0003800000 */
.L_x_3716:
        /* <DEDUP_REMOVED lines=27> */
[CC--:B------:R-:W-:Y:S02]  /*0b60*/  LEA.HI R0, R3.reuse, R204.reuse, RZ, 0x7 ;  /* 0x000000cc03007211 */ /* 0x0c0fe400078f38ff */
[----:B------:R-:W-:Y:S02]  /*0b70*/  SHF.R.S32.HI R5, RZ, 0x4, R2 ;  /* 0x00000004ff057819 */ /* 0x000fe40000011402 */
[----:B------:R-:W-:Y:S01]  /*0b80*/  LOP3.LUT R199, R0, 0xffffff80, RZ, 0xc0, !PT ;  /* 0xffffff8000c77812 */ /* 0x000fe200078ec0ff */
[----:B------:R-:W-:Y:S01]  /*0b90*/  ULOP3.LUT UR5, UR8, 0x1, URZ, 0xfc, !UPT ;  /* 0x0000000108057892 */ /* 0x000fe2000f8efc3f */
[----:B------:R-:W-:Y:S02]  /*0ba0*/  LEA.HI R4, R2, R5, RZ, 0x1 ;  /* 0x0000000502047211 */ /* 0x000fe400078f08ff */
[----:B------:R-:W-:Y:S01]  /*0bb0*/  LEA.HI R202, R3, R204, RZ, 0x5 ;  /* 0x000000cc03ca7211 */ /* 0x000fe200078f28ff */
[----:B------:R-:W-:Y:S01]  /*0bc0*/  IMAD.IADD R199, R204, 0x1, -R199 ;  /* 0x00000001ccc77824 */ /* 0x000fe200078e0ac7 */
[----:B------:R-:W-:Y:S01]  /*0bd0*/  LOP3.LUT R4, R4, 0x1ffffffe, RZ, 0xc0, !PT ;  /* 0x1ffffffe04047812 */ /* 0x000fe200078ec0ff */
[----:B------:R-:W-:Y:S01]  /*0be0*/  IMAD.U32 R203, RZ, RZ, UR5 ;  /* 0x00000005ffcb7e24 */ /* 0x000fe2000f8e00ff */
[----:B------:R-:W-:Y:S01]  /*0bf0*/  SHF.R.S32.HI R202, RZ, 0x5, R202 ;  /* 0x00000005ffca7819 */ /* 0x000fe200000114ca */
[----:B------:R-:W-:Y:S01]  /*0c00*/  UMOV UR5, URZ ;  /* 0x0000003f00057c82 */ /* 0x000fe20008000000 */
[----:B------:R-:W-:Y:S01]  /*0c10*/  SHF.R.S32.HI R6, RZ, 0x1f, R199 ;  /* 0x0000001fff067819 */ /* 0x000fe200000114c7 */
[----:B------:R-:W-:Y:S01]  /*0c20*/  IMAD.IADD R4, R5, 0x1, -R4 ;  /* 0x0000000105047824 */ /* 0x000fe200078e0a04 */
[----:B------:R-:W-:Y:S01]  /*0c30*/  LOP3.LUT R5, R2, 0x3fffff0, RZ, 0xc0, !PT ;  /* 0x03fffff002057812 */ /* 0x000fe200078ec0ff */
[----:B------:R-:W-:Y:S01]  /*0c40*/  IMAD.U32 R197, RZ, RZ, UR5 ;  /* 0x00000005ffc57e24 */ /* 0x000fe2000f8e00ff */
[----:B------:R-:W-:-:S02]  /*0c50*/  LEA.HI R2, R6, R199, RZ, 0x2 ;  /* 0x000000c706027211 */ /* 0x000fc400078f10ff */
[----:B------:R-:W-:Y:S01]  /*0c60*/  SHF.R.S32.HI R201, RZ, 0x7, R0 ;  /* 0x00000007ffc97819 */ /* 0x000fe20000011400 */
[----:B------:R-:W-:Y:S01]  /*0c70*/  IMAD.IADD R5, R204, 0x1, -R5 ;  /* 0x00000001cc057824 */ /* 0x000fe200078e0a05 */
[--C-:B------:R-:W-:Y:S02]  /*0c80*/  SHF.R.S32.HI R7, RZ, 0x2, R2.reuse ;  /* 0x00000002ff077819 */ /* 0x100fe40000011402 */
[----:B------:R-:W-:Y:S01]  /*0c90*/  SHF.R.S32.HI R8, RZ, 0x1f, R2 ;  /* 0x0000001fff087819 */ /* 0x000fe20000011402 */
[----:B------:R-:W-:Y:S01]  /*0ca0*/  IMAD R5, R202, 0x10, R5 ;  /* 0x00000010ca057824 */ /* 0x000fe200078e0205 */
[----:B------:R-:W-:Y:S02]  /*0cb0*/  LEA.HI R6, R6, R199, RZ, 0x5 ;  /* 0x000000c706067211 */ /* 0x000fe400078f28ff */
[----:B------:R-:W-:Y:S01]  /*0cc0*/  LEA.HI R8, R8, R7, RZ, 0x3 ;  /* 0x0000000708087211 */ /* 0x000fe200078f18ff */
[----:B------:R-:W-:Y:S01]  /*0cd0*/  IMAD R5, R5, 0x8, R4 ;  /* 0x0000000805057824 */ /* 0x000fe200078e0204 */
[----:B------:R-:W-:-:S02]  /*0ce0*/  LEA.HI R0, R0, R201, RZ, 0x1 ;  /* 0x000000c900007211 */ /* 0x000fc400078f08ff */
[----:B------:R-:W-:Y:S01]  /*0cf0*/  LOP3.LUT R8, R8, 0xfffffff8, RZ, 0xc0, !PT ;  /* 0xfffffff808087812 */ /* 0x000fe200078ec0ff */
[----:B------:R-:W-:Y:S01]  /*0d00*/  IMAD.SHL.U32 R5, R5, 0x8, RZ ;  /* 0x0000000805057824 */ /* 0x000fe200078e00ff */
[----:B------:R-:W-:Y:S02]  /*0d10*/  LEA.HI R3, R3, R204, RZ, 0x3 ;  /* 0x000000cc03037211 */ /* 0x000fe400078f18ff */
[----:B------:R-:W-:Y:S01]  /*0d20*/  SHF.R.S32.HI R6, RZ, 0x5, R6 ;  /* 0x00000005ff067819 */ /* 0x000fe20000011406 */
[----:B------:R-:W-:Y:S01]  /*0d30*/  IMAD.WIDE R18, R5, 0x2, R18 ;  /* 0x0000000205127825 */ /* 0x000fe200078e0212 */
[----:B------:R-:W-:Y:S02]  /*0d40*/  LOP3.LUT R0, R0, 0x3fffffe, RZ, 0xc0, !PT ;  /* 0x03fffffe00007812 */ /* 0x000fe400078ec0ff */
[----:B------:R-:W-:Y:S01]  /*0d50*/  LOP3.LUT R5, R3, 0x1ffffff8, RZ, 0xc0, !PT ;  /* 0x1ffffff803057812 */ /* 0x000fe200078ec0ff */
[----:B------:R-:W-:Y:S01]  /*0d60*/  IMAD.IADD R7, R7, 0x1, -R8 ;  /* 0x0000000107077824 */ /* 0x000fe200078e0a08 */
[----:B------:R-:W-:Y:S01]  /*0d70*/  LOP3.LUT R16, R2, 0x7ffffffc, RZ, 0xc0, !PT ;  /* 0x7ffffffc02107812 */ /* 0x000fe200078ec0ff */
[----:B------:R-:W-:Y:S01]  /*0d80*/  IMAD.IADD R0, R201, 0x1, -R0 ;  /* 0x00000001c9007824 */ /* 0x000fe200078e0a00 */
[----:B------:R-:W-:Y:S01]  /*0d90*/  SHF.R.S32.HI R194, RZ, 0x3, R3 ;  /* 0x00000003ffc27819 */ /* 0x000fe20000011403 */
[----:B------:R-:W-:-:S02]  /*0da0*/  IMAD R7, R6, 0x10, R7 ;  /* 0x0000001006077824 */ /* 0x000fc400078e0207 */
[----:B------:R-:W-:Y:S02]  /*0db0*/  IMAD.IADD R5, R204, 0x1, -R5 ;  /* 0x00000001cc057824 */ /* 0x000fe400078e0a05 */
[----:B------:R-:W-:Y:S02]  /*0dc0*/  IMAD R200, R0, 0x40, R7 ;  /* 0x0000004000c87824 */ /* 0x000fe400078e0207 */
[----:B------:R-:W-:Y:S02]  /*0dd0*/  IMAD.SHL.U32 R22, R5, 0x8, RZ ;  /* 0x0000000805167824 */ /* 0x000fe400078e00ff */
[----:B------:R-:W-:-:S07]  /*0de0*/  IMAD.IADD R16, R199, 0x1, -R16 ;  /* 0x00000001c7107824 */ /* 0x000fce00078e0a10 */
.L_x_3809:
        /* <DEDUP_REMOVED lines=21> */
.L_x_3717:
        /* <DEDUP_REMOVED lines=8> */
.L_x_3718:
[----:B------:R-:W-:Y:S01]  /*0fc0*/  R2UR UR5, R196 ;  /* 0x00000000c40572ca */ /* 0x000fe200000e0000 */
[----:B------:R-:W1:Y:S01]  /*0fd0*/  LDC.64 R8, c[0x0][0x9e0] ;  /* 0x00027800ff087b82 */ /* 0x000e620000000a00 */
[----:B------:R-:W-:Y:S01]  /*0fe0*/  ULDC UR43, c[0x0][0xdb8] ;  /* 0x00036e00002b7ab9 */ /* 0x000fe20000000800 */
[----:B------:R-:W-:Y:S01]  /*0ff0*/  ULDC UR6, c[0x0][0xdac] ;  /* 0x00036b0000067ab9 */ /* 0x000fe20000000800 */
[----:B------:R-:W-:Y:S02]  /*1000*/  UISETP.NE.AND UP0, UPT, UR43, 0x1, UPT ;  /* 0x000000012b00788c */ /* 0x000fe4000bf05270 */
[----:B------:R-:W-:Y:S01]  /*1010*/  UIADD3 UR4, UR7, -UR4, URZ ;  /* 0x8000000407047290 */ /* 0x000fe2000fffe03f */
[----:B------:R-:W-:Y:S02]  /*1020*/  ULDC.64 UR10, c[0x0][0x3f8] ;  /* 0x0000fe00000a7ab9 */ /* 0x000fe40000000a00 */
[----:B------:R-:W2:Y:S01]  /*1030*/  LDC R17, c[0x0][0x404] ;  /* 0x00010100ff117b82 */ /* 0x000ea20000000800 */
[----:B------:R-:W-:Y:S01]  /*1040*/  ULDC UR7, c[0x0][0xdc4] ;  /* 0x0003710000077ab9 */ /* 0x000fe20000000800 */
[----:B------:R-:W-:Y:S01]  /*1050*/  ISETP.NE.U32.AND P0, PT, RZ, UR10, PT ;  /* 0x0000000aff007c0c */ /* 0x000fe2000bf05070 */
[----:B------:R-:W-:-:S02]  /*1060*/  UIMAD UR8, UR8, UR7, UR4 ;  /* 0x00000007080872a4 */ /* 0x000fc4000f8e0204 */
[----:B------:R-:W-:Y:S01]  /*1070*/  ULOP3.LUT UR5, URZ, UR5, URZ, 0x33, !UPT ;  /* 0x000000053f057292 */ /* 0x000fe2000f8e333f */
[----:B------:R-:W-:Y:S01]  /*1080*/  ISETP.NE.AND.EX P0, PT, RZ, UR11, PT, P0 ;  /* 0x0000000bff007c0c */ /* 0x000fe2000bf05300 */
[----:B------:R-:W-:Y:S01]  /*1090*/  @UP0 ULDC UR4, c[0x0][0xdbc] ;  /* 0x00036f0000040ab9 */ /* 0x000fe20000000800 */
[----:B------:R-:W3:Y:S01]  /*10a0*/  LDC R5, c[0x0][0x288] ;  /* 0x0000a200ff057b82 */ /* 0x000ee20000000800 */
[----:B------:R-:W-:Y:S01]  /*10b0*/  UIADD3 UR5, UR5, UR6, URZ ;  /* 0x0000000605057290 */ /* 0x000fe2000fffe03f */
[----:B------:R-:W-:Y:S02]  /*10c0*/  UMOV UR44, UR8 ;  /* 0x00000008002c7c82 */ /* 0x000fe40008000000 */
[----:B------:R-:W-:Y:S01]  /*10d0*/  @UP0 ULDC UR6, c[0x0][0xdc0] ;  /* 0x0003700000060ab9 */ /* 0x000fe20000000800 */
[----:B------:R-:W-:Y:S02]  /*10e0*/  USHF.L.U32 UR42, UR5, 0x7, URZ ;  /* 0x00000007052a7899 */ /* 0x000fe4000800063f */
[----:B------:R-:W-:Y:S01]  /*10f0*/  UIMAD.WIDE.U32 UR4, UR8, UR4, URZ ;  /* 0x00000004080472a5 */ /* 0x000fe2000f8e003f */
[----:B------:R-:W4:Y:S01]  /*1100*/  LDC R6, c[0x0][0x2e0] ;  /* 0x0000b800ff067b82 */ /* 0x000f220000000800 */
[----:B-1----:R-:W-:-:S02]  /*1110*/  ISETP.GE.AND P1, PT, R9, 0x1, PT ;  /* 0x000000010900780c */ /* 0x002fc40003f26270 */
[----:B------:R-:W-:Y:S01]  /*1120*/  IMAD.U32 R198, RZ, RZ, UR42 ;  /* 0x0000002affc67e24 */ /* 0x000fe2000f8e00ff */
[----:B------:R-:W-:Y:S01]  /*1130*/  @UP0 USHF.R.U32.HI UR44, URZ, UR6, UR5 ;  /* 0x000000063f2c0299 */ /* 0x000fe20008011605 */
[----:B--2---:R-:W-:-:S03]  /*1140*/  SEL R17, R17, 0x1, P0 ;  /* 0x0000000111117807 */ /* 0x004fc60000000000 */
[----:B------:R-:W-:-:S04]  /*1150*/  UIADD3 UR4, -UR44, URZ, URZ ;  /* 0x0000003f2c047290 */ /* 0x000fc8000fffe13f */
[----:B------:R-:W-:Y:S01]  /*1160*/  UIMAD UR43, UR43, UR4, UR8 ;  /* 0x000000042b2b72a4 */ /* 0x000fe2000f8e0208 */
[----:B---3--:R-:W-:-:S05]  /*1170*/  IADD3 R192, R198, 0x80, -R5 ;  /* 0x00000080c6c07810 */ /* 0x008fca0007ffe805 */
[CC--:B----4-:R-:W-:Y:S02]  /*1180*/  IMAD R192, R17.reuse, R6.reuse, R192 ;  /* 0x0000000611c07224 */ /* 0x0d0fe400078e02c0 */
[----:B------:R-:W-:Y:S02]  /*1190*/  IMAD R75, R17, R6, RZ ;  /* 0x00000006114b7224 */ /* 0x000fe400078e02ff */
[----:B------:R-:W-:Y:S01]  /*11a0*/  IMAD.IADD R0, R192, 0x1, R8 ;  /* 0x00000001c0007824 */ /* 0x000fe200078e0208 */
[----:B------:R-:W-:Y:S06]  /*11b0*/  @!P1 BRA `(.L_x_3719) ;  /* 0x0000000000409947 */ /* 0x000fec0003800000 */
[C---:B------:R-:W-:Y:S01]  /*11c0*/  ISETP.GT.AND P0, PT, R192.reuse, RZ, PT ;  /* 0x000000ffc000720c */ /* 0x040fe20003f04270 */
[----:B------:R-:W-:-:S12]  /*11d0*/  VIADD R2, R192, 0xffffffff ;  /* 0xffffffffc0027836 */ /* 0x000fd80000000000 */
        /* <DEDUP_REMOVED lines=8> */
.L_x_3720:
[----:B------:R-:W-:-:S13]  /*1260*/  ISETP.NE.AND P0, PT, R9, 0x1, PT ;  /* 0x000000010900780c */ /* 0x000fda0003f05270 */
[----:B------:R-:W1:Y:S02]  /*1270*/  @P0 LDC.64 R10, c[0x0][0x9e8] ;  /* 0x00027a00ff0a0b82 */ /* 0x000e640000000a00 */
[----:B-1----:R-:W-:-:S05]  /*1280*/  @P0 IMAD.HI.U32 R4, R2, R10, RZ ;  /* 0x0000000a02040227 */ /* 0x002fca00078e00ff */
[----:B------:R-:W-:-:S07]  /*1290*/  @P0 SHF.R.U32.HI R2, RZ, R11, R4 ;  /* 0x0000000bff020219 */ /* 0x000fce0000011604 */
.L_x_3721:
[----:B------:R-:W-:-:S05]  /*12a0*/  IMAD R3, R2, R9, R9 ;  /* 0x0000000902037224 */ /* 0x000fca00078e0209 */
[----:B------:R-:W-:-:S07]  /*12b0*/  VIMNMX R0, R0, R3, PT ;  /* 0x0000000300007248 */ /* 0x000fce0003fe0100 */
.L_x_3719:
[----:B------:R-:W-:Y:S01]  /*12c0*/  VIADD R2, R0, 0x5f ;  /* 0x0000005f00027836 */ /* 0x000fe20000000000 */
[----:B------:R-:W-:Y:S01]  /*12d0*/  IADD3 R4, -R5, UR42, RZ ;  /* 0x0000002a05047c10 */ /* 0x000fe2000fffe1ff */
[----:B------:R-:W-:Y:S01]  /*12e0*/  IMAD R0, R17, R6, 0x5f ;  /* 0x0000005f11007424 */ /* 0x000fe200078e0206 */
[----:B------:R-:W-:Y:S01]  /*12f0*/  ULDC UR4, c[0x0][0x9dc] ;  /* 0x0002770000047ab9 */ /* 0x000fe20000000800 */
[----:B------:R-:W-:-:S04]  /*1300*/  IMAD.HI R2, R2, 0x2aaaaaab, RZ ;  /* 0x2aaaaaab02027827 */ /* 0x000fc800078e02ff */
[----:B------:R-:W-:Y:S01]  /*1310*/  IMAD.HI R0, R0, 0x2aaaaaab, RZ ;  /* 0x2aaaaaab00007827 */ /* 0x000fe200078e02ff */
[----:B------:R-:W-:-:S03]  /*1320*/  SHF.R.U32.HI R5, RZ, 0x1f, R2 ;  /* 0x0000001fff057819 */ /* 0x000fc60000011602 */
[----:B------:R-:W-:Y:S01]  /*1330*/  IMAD R4, R17, R6, R4 ;  /* 0x0000000611047224 */ /* 0x000fe200078e0204 */
[----:B------:R-:W-:Y:S02]  /*1340*/  SHF.R.U32.HI R3, RZ, 0x1f, R0 ;  /* 0x0000001fff037819 */ /* 0x000fe40000011600 */
[----:B------:R-:W-:Y:S01]  /*1350*/  LEA.HI.SX32 R74, R2, R5, 0x1c ;  /* 0x00000005024a7211 */ /* 0x000fe200078fe2ff */
[----:B------:R-:W-:Y:S01]  /*1360*/  VIADD R6, R4, -UR4 ;  /* 0x8000000404067c36 */ /* 0x000fe20008000000 */
[----:B------:R-:W-:-:S04]  /*1370*/  LEA.HI.SX32 R3, R0, R3, 0x1c ;  /* 0x0000000300037211 */ /* 0x000fc800078fe2ff */
[----:B------:R-:W-:Y:S02]  /*1380*/  R2UR UR4, R6 ;  /* 0x00000000060472ca */ /* 0x000fe400000e0000 */
[----:B------:R-:W-:Y:S01]  /*1390*/  VIMNMX R74, R3, R74, PT ;  /* 0x0000004a034a7248 */ /* 0x000fe20003fe0100 */
[----:B------:R-:W-:-:S12]  /*13a0*/  @!P1 BRA `(.L_x_3722) ;  /* 0x0000000000449947 */ /* 0x000fd80003800000 */
[----:B------:R-:W-:-:S13]  /*13b0*/  ISETP.GT.AND P0, PT, R4, -0x1, PT ;  /* 0xffffffff0400780c */ /* 0x000fda0003f04270 */
        /* <DEDUP_REMOVED lines=8> */
.L_x_3723:
[----:B------:R-:W-:-:S13]  /*1440*/  ISETP.NE.AND P0, PT, R9, 0x1, PT ;  /* 0x000000010900780c */ /* 0x000fda0003f05270 */
[----:B------:R-:W1:Y:S02]  /*1450*/  @P0 LDC.64 R2, c[0x0][0x9e8] ;  /* 0x00027a00ff020b82 */ /* 0x000e640000000a00 */
[----:B-1----:R-:W-:-:S05]  /*1460*/  @P0 IMAD.HI.U32 R0, R4, R2, RZ ;  /* 0x0000000204000227 */ /* 0x002fca00078e00ff */
[----:B------:R-:W-:-:S07]  /*1470*/  @P0 SHF.R.U32.HI R4, RZ, R3, R0 ;  /* 0x00000003ff040219 */ /* 0x000fce0000011600 */
.L_x_3724:
[----:B------:R-:W-:-:S05]  /*1480*/  IMAD R4, R4, R9, RZ ;  /* 0x0000000904047224 */ /* 0x000fca00078e02ff */
[----:B------:R-:W-:-:S13]  /*1490*/  R2UR UR5, R4 ;  /* 0x00000000040572ca */ /* 0x000fda00000e0000 */
[----:B------:R-:W-:-:S04]  /*14a0*/  UISETP.LT.AND UP0, UPT, UR4, UR5, UPT ;  /* 0x000000050400728c */ /* 0x000fc8000bf01270 */
[----:B------:R-:W-:-:S12]  /*14b0*/  USEL UR4, UR4, UR5, !UP0 ;  /* 0x0000000504047287 */ /* 0x000fd8000c000000 */
.L_x_3722:
[----:B------:R-:W-:Y:S01]  /*14c0*/  UIMAD.WIDE UR4, UR4, 0x2aaaaaab, URZ ;  /* 0x2aaaaaab040478a5 */ /* 0x000fe2000f8e023f */
[----:B------:R-:W-:Y:S02]  /*14d0*/  PLOP3.LUT P0, PT, PT, PT, PT, 0x80, 0x0 ;  /* 0x000000000000781c */ /* 0x000fe40003f0f070 */
[----:B------:R-:W-:Y:S02]  /*14e0*/  CS2R R2, SRZ ;  /* 0x0000000000027805 */ /* 0x000fe4000001ff00 */
[----:B------:R-:W-:Y:S01]  /*14f0*/  CS2R R118, SRZ ;  /* 0x0000000000767805 */ /* 0x000fe2000001ff00 */
[----:B------:R-:W-:Y:S01]  /*1500*/  USHF.R.U32.HI UR4, URZ, 0x1f, UR5 ;  /* 0x0000001f3f047899 */ /* 0x000fe20008011605 */
[----:B------:R-:W-:Y:S02]  /*1510*/  CS2R R116, SRZ ;  /* 0x0000000000747805 */ /* 0x000fe4000001ff00 */
[----:B------:R-:W-:Y:S02]  /*1520*/  CS2R R114, SRZ ;  /* 0x0000000000727805 */ /* 0x000fe4000001ff00 */
[----:B------:R-:W-:Y:S01]  /*1530*/  CS2R R112, SRZ ;  /* 0x0000000000707805 */ /* 0x000fe2000001ff00 */
[----:B------:R-:W-:Y:S01]  /*1540*/  ULEA.HI.SX32 UR4, UR5, UR4, 0x1c ;  /* 0x0000000405047291 */ /* 0x000fe2000f8fe23f */
        /* <DEDUP_REMOVED lines=78> */
.L_x_3726:
        /* <DEDUP_REMOVED lines=11> */
.L_x_3874:
[----:B------:R-:W-:Y:S05]  /*1ae0*/  @!P0 BRA `(.L_x_3728) ;  /* 0x0000000000048947 */ /* 0x000fea0003800000 */
[----:B------:R-:W-:Y:S01]  /*1af0*/  BPT.TRAP 0x1 ;  /* 0x000000040000795c */ /* 0x000fe20000300000 */
.L_x_3728:
[----:B-1----:R-:W-:Y:S02]  /*1b00*/  IMAD.U32 R3, RZ, RZ, UR36 ;  /* 0x00000024ff037e24 */ /* 0x002fe4000f8e00ff */
[----:B------:R-:W-:-:S03]  /*1b10*/  IMAD.U32 R0, RZ, RZ, UR46 ;  /* 0x0000002eff007e24 */ /* 0x000fc6000f8e00ff */
[----:B------:R-:W-:Y:S02]  /*1b20*/  LEA R3, R3, UR37, 0x3 ;  /* 0x0000002503037c11 */ /* 0x000fe4000f8e18ff */
[----:B------:R-:W-:-:S04]  /*1b30*/  SHF.L.U32 R0, R0, 0x1f, RZ ;  /* 0x0000001f00007819 */ /* 0x000fc800000006ff */
[----:B------:R1:W2:Y:S01]  /*1b40*/  SYNCS.PHASECHK.TRANS64.TRYWAIT P1, [R3+URZ+0x30830], R0 ;  /* 0x03083000030075a7 */ /* 0x0002a2000802017f */
[----:B------:R-:W-:Y:S05]  /*1b50*/  @!P0 BRA `(.L_x_3729) ;  /* 0x0000000000048947 */ /* 0x000fea0003800000 */
[----:B------:R-:W-:Y:S01]  /*1b60*/  BPT.TRAP 0x1 ;  /* 0x000000040000795c */ /* 0x000fe20000300000 */
.L_x_3729:
[----:B------:R-:W3:Y:S01]  /*1b70*/  S2R R2, SR_TID.X ;  /* 0x0000000000027919 */ /* 0x000ee20000002100 */
[----:B------:R-:W-:Y:S02]  /*1b80*/  LOP3.LUT R193, R193, 0xfff7ffff, RZ, 0xc0, !PT ;  /* 0xfff7ffffc1c17812 */ /* 0x000fe400078ec0ff */
[----:B---3--:R-:W-:-:S13]  /*1b90*/  LOP3.LUT P2, RZ, R2, 0x7f, RZ, 0xc0, !PT ;  /* 0x0000007f02ff7812 */ /* 0x008fda000784c0ff */
[----:B------:R-:W-:Y:S01]  /*1ba0*/  @P2 LOP3.LUT R193, R193, 0x80000, RZ, 0xfc, !PT ;  /* 0x00080000c1c12812 */ /* 0x000fe200078efcff */
[----:B--2---:R-:W-:Y:S06]  /*1bb0*/  @P1 BRA `(.L_x_3730) ;  /* 0x0000000000081947 */ /* 0x004fec0003800000 */
[----:B------:R-:W2:Y:S02]  /*1bc0*/  SYNCS.PHASECHK.TRANS64.TRYWAIT P1, [R3+URZ+0x30830], R0 ;  /* 0x03083000030075a7 */ /* 0x000ea4000802017f */
[----:B--2---:R-:W-:Y:S05]  /*1bd0*/  @!P1 BRA `(.L_x_3731) ;  /* 0x0000010400e49947 */ /* 0x004fea0003800000 */
.L_x_3730:
[----:B------:R-:W-:Y:S05]  /*1be0*/  WARPSYNC.ALL ;  /* 0x0000000000007948 */ /* 0x000fea0003800000 */
[----:B------:R-:W-:Y:S01]  /*1bf0*/  UIADD3 UR4, UR37, 0x1e400, URZ ;  /* 0x0001e40025047890 */ /* 0x000fe2000fffe03f */
[----:B------:R-:W-:Y:S01]  /*1c00*/  WARPGROUP.ARRIVE ;  /* 0x00000000000079c5 */ /* 0x000fe20000000000 */
[----:B------:R-:W-:-:S05]  /*1c10*/  ULOP3.LUT UR38, UR38, 0x10000, URZ, 0xfc, !UPT ;  /* 0x0001000026267892 */ /* 0x000fca000f8efc3f */
[----:B------:R-:W3:Y:S01]  /*1c20*/  S2R R2, SR_TID.X ;  /* 0x0000000000027919 */ /* 0x000ee20000002100 */
[----:B------:R-:W-:Y:S01]  /*1c30*/  USHF.R.U32.HI UR4, URZ, 0x4, UR4 ;  /* 0x000000043f047899 */ /* 0x000fe20008011604 */
[----:B------:R-:W4:Y:S01]  /*1c40*/  LDC R14, c[0x0][0x288] ;  /* 0x0000a200ff0e7b82 */ /* 0x000f220000000800 */
        /* <DEDUP_REMOVED lines=9> */
[----:B------:R-:W5:Y:S01]  /*1ce0*/  LDC R96, c[0x0][0x2e0] ;  /* 0x0000b800ff607b82 */ /* 0x000f620000000800 */
[----:B------:R-:W-:Y:S01]  /*1cf0*/  UIMAD UR40, UR36, 0x900, UR39 ;  /* 0x00000900242878a4 */ /* 0x000fe2000f8e0227 */
[----:B------:R-:W-:Y:S01]  /*1d00*/  IMAD.MOV.U32 R5, RZ, RZ, -0x60 ;  /* 0xffffffa0ff057424 */ /* 0x000fe200078e00ff */
[----:B------:R-:W-:Y:S01]  /*1d10*/  UMOV UR7, 0x40000040 ;  /* 0x4000004000077882 */ /* 0x000fe20000000000 */
[----:B------:R-:W-:Y:S01]  /*1d20*/  UIADD3 UR12, UR38, 0x6, URZ ;  /* 0x00000006260c7890 */ /* 0x000fe2000fffe03f */
[----:B------:R-:W-:Y:S01]  /*1d30*/  VIADD R7, R200, UR42 ;  /* 0x0000002ac8077c36 */ /* 0x000fe20008000000 */
[----:B------:R-:W-:Y:S01]  /*1d40*/  UIADD3 UR6, UR40, 0x2, URZ ;  /* 0x0000000228067890 */ /* 0x000fe2000fffe03f */
[----:B------:R-:W-:Y:S01]  /*1d50*/  IMAD R4, R74, R5, 0x60 ;  /* 0x000000604a047424 */ /* 0x000fe200078e0205 */
[----:B------:R-:W-:Y:S01]  /*1d60*/  UMOV UR10, UR40 ;  /* 0x00000028000a7c82 */ /* 0x000fe20008000000 */
[----:B------:R-:W-:Y:S01]  /*1d70*/  UIADD3 UR14, UR40, 0x6, URZ ;  /* 0x00000006280e7890 */ /* 0x000fe2000fffe03f */
[----:B------:R-:W-:Y:S01]  /*1d80*/  HGMMA.64x96x16.F32.BF16 R24, gdesc[UR8], RZ, !UPT, gsb0 ;  /* 0x01600000081879f0 */ /* 0x000fe2000c0018ff */
[----:B------:R-:W-:Y:S01]  /*1d90*/  UIADD3 UR8, UR38, 0x4, URZ ;  /* 0x0000000426087890 */ /* 0x000fe2000fffe03f */
[----:B------:R-:W-:Y:S01]  /*1da0*/  IMAD R20, R16, -0x2, R4 ;  /* 0xfffffffe10147824 */ /* 0x000fe200078e0204 */
[----:B------:R-:W-:Y:S01]  /*1db0*/  UIADD3 UR10, UR40, 0x4, URZ ;  /* 0x00000004280a7890 */ /* 0x000fe2000fffe03f */
[----:B------:R-:W-:Y:S01]  /*1dc0*/  UMOV UR9, 0x40000040 ;  /* 0x4000004000097882 */ /* 0x000fe20000000000 */
[----:B------:R-:W-:Y:S01]  /*1dd0*/  UMOV UR11, 0x40000040 ;  /* 0x40000040000b7882 */ /* 0x000fe20000000000 */
[----:B------:R-:W-:Y:S01]  /*1de0*/  UMOV UR13, 0x40000040 ;  /* 0x40000040000d7882 */ /* 0x000fe20000000000 */
[----:B------:R-:W-:Y:S01]  /*1df0*/  UMOV UR15, 0x40000040 ;  /* 0x40000040000f7882 */ /* 0x000fe20000000000 */
[----:B------:R-:W-:Y:S01]  /*1e00*/  UIADD3 UR16, UR38, 0x400, URZ ;  /* 0x0000040026107890 */ /* 0x000fe2000fffe03f */
[----:B---3--:R-:W-:Y:S01]  /*1e10*/  LOP3.LUT P1, RZ, R2, 0x7f, RZ, 0xc0, !PT ;  /* 0x0000007f02ff7812 */ /* 0x008fe2000782c0ff */
        /* <DEDUP_REMOVED lines=8> */
[----:B------:R-:W-:Y:S02]  /*1ea0*/  UIADD3 UR26, UR40, 0x304, URZ ;  /* 0x00000304281a7890 */ /* 0x000fe4000fffe03f */
[----:B-12---:R-:W-:Y:S01]  /*1eb0*/  @!P1 VIADD R0, R3, 0x30840 ;  /* 0x0003084003009836 */ /* 0x006fe20000000000 */
[----:B------:R-:W-:Y:S01]  /*1ec0*/  UMOV UR25, 0x40000040 ;  /* 0x4000004000197882 */ /* 0x000fe20000000000 */
[----:B------:R-:W-:Y:S01]  /*1ed0*/  UMOV UR27, 0x40000040 ;  /* 0x40000040001b7882 */ /* 0x000fe20000000000 */
[----:B------:R-:W-:Y:S01]  /*1ee0*/  UIADD3 UR28, UR38, 0x406, URZ ;  /* 0x00000406261c7890 */ /* 0x000fe2000fffe03f */
[----:B------:R-:W-:Y:S01]  /*1ef0*/  IMAD R3, R74, -0x60, R75 ;  /* 0xffffffa04a037824 */ /* 0x000fe200078e024b */
[----:B------:R-:W-:Y:S01]  /*1f00*/  UIADD3 UR30, UR40, 0x306, URZ ;  /* 0x00000306281e7890 */ /* 0x000fe2000fffe03f */
[----:B------:R-:W-:Y:S01]  /*1f10*/  @!P1 PRMT R0, RZ, 0x654, R0 ;  /* 0x00000654ff009816 */ /* 0x000fe20000000000 */
[----:B------:R-:W-:Y:S01]  /*1f20*/  UMOV UR29, 0x40000040 ;  /* 0x40000040001d7882 */ /* 0x000fe20000000000 */
[----:B------:R-:W-:Y:S01]  /*1f30*/  UMOV UR31, 0x40000040 ;  /* 0x40000040001f7882 */ /* 0x000fe20000000000 */
[----:B------:R-:W-:Y:S01]  /*1f40*/  UIADD3 UR32, UR38, 0x800, URZ ;  /* 0x0000080026207890 */ /* 0x000fe2000fffe03f */
[----:B----4-:R-:W-:Y:S01]  /*1f50*/  IADD3 R3, -R14, 0x61, R3 ;  /* 0x000000610e037810 */ /* 0x010fe20007ffe103 */
        /* <DEDUP_REMOVED lines=11> */
[----:B------:R-:W-:Y:S01]  /*2010*/  UIADD3 UR40, UR40, 0x606, URZ ;  /* 0x0000060628287890 */ /* 0x000fe2000fffe03f */
[----:B------:R-:W-:Y:S01]  /*2020*/  UMOV UR57, 0x40000040 ;  /* 0x4000004000397882 */ /* 0x000fe20000000000 */
[----:B------:R-:W-:Y:S01]  /*2030*/  UMOV UR59, 0x40000040 ;  /* 0x40000040003b7882 */ /* 0x000fe20000000000 */
[----:B------:R-:W-:-:S04]  /*2040*/  IMAD.U32 R9, RZ, RZ, UR57 ;  /* 0x00000039ff097e24 */ /* 0x000fc8000f8e00ff */
[----:B------:R-:W-:Y:S01]  /*2050*/  UMOV UR58, UR40 ;  /* 0x00000028003a7c82 */ /* 0x000fe20008000000 */
[----:B------:R-:W-:Y:S02]  /*2060*/  WARPGROUP.DEPBAR.LE gsb0, 0x0 ;  /* 0x00008000000079c5 */ /* 0x000fe40000010000 */
[----:B------:R-:W-:-:S06]  /*2070*/  WARPGROUP.ARRIVE ;  /* 0x00000000000079c5 */ /* 0x000fcc0000000000 */
[----:B------:R-:W-:Y:S01]  /*2080*/  HGMMA.64x96x16.F32.BF16 R24, gdesc[UR4], R24, gsb0 ;  /* 0x01600000041879f0 */ /* 0x000fe20008001818 */
[----:B------:R-:W-:-:S07]  /*2090*/  UIADD3 UR6, UR38, 0x806, URZ ;  /* 0x0000080626067890 */ /* 0x000fce000fffe03f */
[----:B------:R-:W-:Y:S01]  /*20a0*/  UMOV UR56, UR6 ;  /* 0x0000000600387c82 */ /* 0x000fe20008000000 */
[----:B------:R-:W-:Y:S01]  /*20b0*/  ULDC.64 UR6, c[0x0][0x9e0] ;  /* 0x0002780000067ab9 */ /* 0x000fe20000000a00 */
[----:B------:R-:W-:Y:S01]  /*20c0*/  IMAD.U32 R8, RZ, RZ, UR56 ;  /* 0x00000038ff087e24 */ /* 0x000fe2000f8e00ff */
[----:B------:R-:W-:Y:S01]  /*20d0*/  UISETP.GE.AND UP0, UPT, UR7, 0x1, UPT ;  /* 0x000000010700788c */ /* 0x000fe2000bf06270 */
[----:B------:R-:W-:Y:S02]  /*20e0*/  WARPGROUP.DEPBAR.LE gsb0, 0x0 ;  /* 0x00008000000079c5 */ /* 0x000fe40000010000 */
[----:B------:R-:W-:-:S06]  /*20f0*/  WARPGROUP.ARRIVE ;  /* 0x00000000000079c5 */ /* 0x000fcc0000000000 */
[----:B------:R-:W-:Y:S01]  /*2100*/  HGMMA.64x96x16.F32.BF16 R24, gdesc[UR8], R24, gsb0 ;  /* 0x01600000081879f0 */ /* 0x000fe20008001818 */
[----:B------:R-:W-:Y:S02]  /*2110*/  ULDC UR10, c[0x0][0x9dc] ;  /* 0x00027700000a7ab9 */ /* 0x000fe40000000800 */
[----:B------:R-:W-:Y:S01]  /*2120*/  ULOP3.LUT UR11, URZ, UR10, URZ, 0x33, !UPT ;  /* 0x0000000a3f0b7292 */ /* 0x000fe2000f8e333f */
[----:B------:R-:W-:Y:S02]  /*2130*/  WARPGROUP.DEPBAR.LE gsb0, 0x0 ;  /* 0x00008000000079c5 */ /* 0x000fe40000010000 */
[----:B------:R-:W-:-:S06]  /*2140*/  WARPGROUP.ARRIVE ;  /* 0x00000000000079c5 */ /* 0x000fcc0000000000 */
[----:B------:R-:W-:Y:S03]  /*2150*/  HGMMA.64x96x16.F32.BF16 R24, gdesc[UR12], R24, gsb0 ;  /* 0x016000000c1879f0 */ /* 0x000fe60008001818 */
        /* <DEDUP_REMOVED lines=25> */
[----:B------:R1:W-:Y:S01]  /*22f0*/  @!P1 SYNCS.ARRIVE.TRANS64.RED.A1T0 RZ, [R0+URZ], RZ ;  /* 0x000000ff00ff99a7 */ /* 0x0003e2000810043f */
[----:B------:R-:W-:Y:S01]  /*2300*/  PLOP3.LUT P1, PT, PT, PT, UP0, 0x40, 0x0 ;  /* 0x000000000000781c */ /* 0x000fe20003f2e808 */
[----:B-1----:R-:W-:Y:S02]  /*2310*/  IMAD R0, R16, -0x2, R3 ;  /* 0xfffffffe10007824 */ /* 0x002fe400078e0203 */
[----:B-----5:R-:W-:Y:S02]  /*2320*/  IMAD R3, R17, R96, R4 ;  /* 0x0000006011037224 */ /* 0x020fe400078e0204 */
[----:B------:R-:W-:-:S02]  /*2330*/  VIADD R12, R0, UR6 ;  /* 0x00000006000c7c36 */ /* 0x000fc40008000000 */
[----:B------:R-:W-:Y:S02]  /*2340*/  IMAD R5, R16, -0x2, R3 ;  /* 0xfffffffe10057824 */ /* 0x000fe400078e0203 */
[----:B------:R-:W-:-:S03]  /*2350*/  VIADD R15, R0, UR11 ;  /* 0x0000000b000f7c36 */ /* 0x000fc60008000000 */
[----:B------:R-:W-:Y:S01]  /*2360*/  VIADDMNMX R0, R7, R12, R5, PT ;  /* 0x0000000c07007246 */ /* 0x000fe20003800105 */
[----:B------:R-:W-:Y:S01]  /*2370*/  IMAD.IADD R2, R15, 0x1, R7 ;  /* 0x000000010f027824 */ /* 0x000fe200078e0207 */
[----:B------:R-:W-:Y:S06]  /*2380*/  @P1 BRA `(.L_x_3732) ;  /* 0x0000000000581947 */ /* 0x000fec0003800000 */
[----:B------:R-:W-:Y:S01]  /*2390*/  IMAD R3, R17, R96, R7 ;  /* 0x0000006011037224 */ /* 0x000fe200078e0207 */
        /* <DEDUP_REMOVED lines=12> */
.L_x_3734:
[----:B------:R-:W-:-:S06]  /*2460*/  UISETP.NE.AND UP1, UPT, UR7, 0x1, UPT ;  /* 0x000000010700788c */ /* 0x000fcc000bf25270 */
[----:B------:R-:W-:-:S05]  /*2470*/  PLOP3.LUT P1, PT, PT, PT, UP1, 0x80, 0x0 ;  /* 0x000000000000781c */ /* 0x000fca0003f2f018 */
[----:B------:R-:W-:-:S08]  /*2480*/  @UP1 ULDC.64 UR14, c[0x0][0x9e8] ;  /* 0x00027a00000e1ab9 */ /* 0x000fd00000000a00 */
[----:B------:R-:W-:-:S05]  /*2490*/  @P1 IMAD.HI.U32 R6, R3, UR14, RZ ;  /* 0x0000000e03061c27 */ /* 0x000fca000f8e00ff */
[----:B------:R-:W-:-:S07]  /*24a0*/  @P1 SHF.R.U32.HI R3, RZ, UR15, R6 ;  /* 0x0000000fff031c19 */ /* 0x000fce0008011606 */
.L_x_3735:
[----:B------:R-:W-:Y:S05]  /*24b0*/  BSYNC B0 ;  /* 0x0000000000007941 */ /* 0x000fea0003800000 */
.L_x_3733:
[----:B------:R-:W-:-:S05]  /*24c0*/  IMAD R3, R3, UR7, R20 ;  /* 0x0000000703037c24 */ /* 0x000fca000f8e0214 */
[----:B------:R-:W-:Y:S02]  /*24d0*/  VIMNMX R2, R2, R3, !PT ;  /* 0x0000000302027248 */ /* 0x000fe40007fe0100 */
[----:B------:R-:W-:-:S07]  /*24e0*/  VIADDMNMX R0, R3, UR7, R0, PT ;  /* 0x0000000703007c46 */ /* 0x000fce000b800100 */
.L_x_3732:
        /* <DEDUP_REMOVED lines=97> */
[----:B------:R-:W-:Y:S02]  /*2b00*/  P2R R25, PR, RZ, 0x20 ;  /* 0x00000020ff197803 */ /* 0x000fe40000000000 */
[----:B------:R-:W-:Y:S02]  /*2b10*/  FSEL R64, R64, -INF , !P3 ;  /* 0xff80000040407808 */ /* 0x000fe40005800000 */
[C---:B------:R-:W-:Y:S02]  /*2b20*/  ISETP.GE.AND P3, PT, R4.reuse, 0x52, PT ;  /* 0x000000520400780c */ /* 0x040fe40003f66270 */
[----:B------:R-:W-:Y:S02]  /*2b30*/  ISETP.GE.AND P6, PT, R4, 0x1, PT ;  /* 0x000000010400780c */ /* 0x000fe40003fc6270 */
[----:B------:R-:W-:-:S04]  /*2b40*/  ISETP.GT.AND P4, PT, R2, 0x51, !P3 ;  /* 0x000000510200780c */ /* 0x000fc80005f84270 */
[----:B------:R-:W-:-:S04]  /*2b50*/  ISETP.LT.OR P4, PT, R0, 0x52, P4 ;  /* 0x000000520000780c */ /* 0x000fc80002781670 */
[----:B------:R-:W-:Y:S02]  /*2b60*/  FSEL R65, R65, -INF , !P4 ;  /* 0xff80000041417808 */ /* 0x000fe40006000000 */
[----:B------:R-:W-:-:S04]  /*2b70*/  ISETP.GE.AND P4, PT, R4, 0x59, PT ;  /* 0x000000590400780c */ /* 0x000fc80003f86270 */
[----:B------:R-:W-:-:S04]  /*2b80*/  ISETP.GT.AND P5, PT, R2, 0x58, !P4 ;  /* 0x000000580200780c */ /* 0x000fc800067a4270 */
[----:B------:R-:W-:-:S04]  /*2b90*/  ISETP.LT.OR P5, PT, R0, 0x59, P5 ;  /* 0x000000590000780c */ /* 0x000fc80002fa1670 */
[----:B------:R-:W-:Y:S02]  /*2ba0*/  FSEL R13, R68, -INF , !P5 ;  /* 0xff800000440d7808 */ /* 0x000fe40006800000 */
[----:B------:R-:W-:-:S04]  /*2bb0*/  ISETP.GT.AND P5, PT, R2, RZ, !P6 ;  /* 0x000000ff0200720c */ /* 0x000fc800077a4270 */
[----:B------:R-:W-:-:S04]  /*2bc0*/  ISETP.LT.OR P5, PT, R0, 0x1, P5 ;  /* 0x000000010000780c */ /* 0x000fc80002fa1670 */
[----:B------:R-:W-:Y:S02]  /*2bd0*/  FSEL R28, R24, -INF , !P5 ;  /* 0xff800000181c7808 */ /* 0x000fe40006800000 */
[----:B------:R-:W-:Y:S01]  /*2be0*/  ISETP.GE.AND P5, PT, R4, 0x5a, PT ;  /* 0x0000005a0400780c */ /* 0x000fe20003fa6270 */
[----:B------:R-:W-:-:S03]  /*2bf0*/  IMAD.IADD R4, R15, 0x1, R6 ;  /* 0x000000010f047824 */ /* 0x000fc600078e0206 */
[----:B------:R-:W-:Y:S02]  /*2c00*/  P2R R68, PR, RZ, 0x20 ;  /* 0x00000020ff447803 */ /* 0x000fe40000000000 */
[----:B------:R-:W-:Y:S02]  /*2c10*/  ISETP.GT.AND P5, PT, R2, 0x59, !P5 ;  /* 0x000000590200780c */ /* 0x000fe40006fa4270 */
[----:B------:R-:W-:Y:S02]  /*2c20*/  VIADDMNMX R2, R6, R12, R5, PT ;  /* 0x0000000c06027246 */ /* 0x000fe40003800105 */
[----:B------:R-:W-:-:S04]  /*2c30*/  ISETP.LT.OR P5, PT, R0, 0x5a, P5 ;  /* 0x0000005a0000780c */ /* 0x000fc80002fa1670 */
[----:B------:R-:W-:Y:S02]  /*2c40*/  FSEL R69, R69, -INF , !P5 ;  /* 0xff80000045457808 */ /* 0x000fe40006800000 */
[----:B------:R-:W-:-:S13]  /*2c50*/  PLOP3.LUT P5, PT, PT, PT, UP0, 0x40, 0x0 ;  /* 0x000000000000781c */ /* 0x000fda0003fae808 */
[----:B------:R-:W-:Y:S05]  /*2c60*/  @P5 BRA `(.L_x_3736) ;  /* 0x0000000000605947 */ /* 0x000fea0003800000 */
        /* <DEDUP_REMOVED lines=14> */
.L_x_3738:
[----:B------:R-:W-:-:S06]  /*2d50*/  UISETP.NE.AND UP1, UPT, UR7, 0x1, UPT ;  /* 0x000000010700788c */ /* 0x000fcc000bf25270 */
[----:B------:R-:W-:-:S05]  /*2d60*/  PLOP3.LUT P5, PT, PT, PT, UP1, 0x80, 0x0 ;  /* 0x000000000000781c */ /* 0x000fca0003faf018 */
[----:B------:R-:W-:-:S08]  /*2d70*/  @UP1 ULDC.64 UR14, c[0x0][0x9e8] ;  /* 0x00027a00000e1ab9 */ /* 0x000fd00000000a00 */
[----:B------:R-:W-:Y:S01]  /*2d80*/  @P5 IMAD.HI.U32 R0, R3, UR14, RZ ;  /* 0x0000000e03005c27 */ /* 0x000fe2000f8e00ff */
[----:B------:R-:W-:-:S13]  /*2d90*/  PLOP3.LUT P5, PT, PT, PT, UP1, 0x80, 0x0 ;  /* 0x000000000000781c */ /* 0x000fda0003faf018 */
[----:B------:R-:W-:-:S07]  /*2da0*/  @P5 SHF.R.U32.HI R3, RZ, UR15, R0 ;  /* 0x0000000fff035c19 */ /* 0x000fce0008011600 */
.L_x_3739:
[----:B------:R-:W-:Y:S05]  /*2db0*/  BSYNC B0 ;  /* 0x0000000000007941 */ /* 0x000fea0003800000 */
.L_x_3737:
[----:B------:R-:W-:-:S05]  /*2dc0*/  IMAD R3, R3, UR7, R20 ;  /* 0x0000000703037c24 */ /* 0x000fca000f8e0214 */
[----:B------:R-:W-:Y:S02]  /*2dd0*/  VIMNMX R4, R4, R3, !PT ;  /* 0x0000000304047248 */ /* 0x000fe40007fe0100 */
[----:B------:R-:W-:-:S07]  /*2de0*/  VIADDMNMX R2, R3, UR7, R2, PT ;  /* 0x0000000703027c46 */ /* 0x000fce000b800102 */
.L_x_3736:
[C---:B------:R-:W-:Y:S01]  /*2df0*/  ISETP.GT.AND P1, PT, R4.reuse, 0x1, !P1 ;  /* 0x000000010400780c */ /* 0x040fe20004f24270 */
[----:B------:R-:W-:Y:S01]  /*2e00*/  ULDC UR11, c[0x0][0x988] ;  /* 0x00026200000b7ab9 */ /* 0x000fe20000000800 */
[----:B------:R-:W-:Y:S01]  /*2e10*/  ISETP.GT.AND P2, PT, R4, 0x8, !P2 ;  /* 0x000000080400780c */ /* 0x000fe20005744270 */
[----:B------:R-:W-:Y:S01]  /*2e20*/  IMAD.IADD R14, R75, 0x1, -R14 ;  /* 0x000000014b0e7824 */ /* 0x000fe200078e0a0e */
[----:B------:R-:W-:Y:S02]  /*2e30*/  ISETP.LT.OR P1, PT, R2, 0x2, P1 ;  /* 0x000000020200780c */ /* 0x000fe40000f21670 */
[----:B------:R-:W-:Y:S02]  /*2e40*/  FMNMX.FTZ R0, R28, R72, !PT ;  /* 0x000000481c007209 */ /* 0x000fe40007810000 */
[----:B------:R-:W-:Y:S02]  /*2e50*/  FSEL R27, R27, -INF , !P1 ;  /* 0xff8000001b1b7808 */ /* 0x000fe40004800000 */
[----:B------:R-:W-:-:S02]  /*2e60*/  ISETP.NE.AND P1, PT, R21, RZ, PT ;  /* 0x000000ff1500720c */ /* 0x000fc40003f25270 */
[----:B------:R-:W-:Y:S02]  /*2e70*/  ISETP.LT.OR P2, PT, R2, 0x9, P2 ;  /* 0x000000090200780c */ /* 0x000fe40001741670 */
[----:B------:R-:W-:Y:S02]  /*2e80*/  ISETP.GT.AND P1, PT, R4, 0x9, !P1 ;  /* 0x000000090400780c */ /* 0x000fe40004f24270 */
[----:B------:R-:W-:Y:S02]  /*2e90*/  FMNMX.FTZ R0, R76, R0, !PT ;  /* 0x000000004c007209 */ /* 0x000fe40007810000 */
[----:B------:R-:W-:Y:S02]  /*2ea0*/  ISETP.LT.OR P1, PT, R2, 0xa, P1 ;  /* 0x0000000a0200780c */ /* 0x000fe40000f21670 */
[----:B------:R-:W-:Y:S02]  /*2eb0*/  FSEL R21, R30, -INF , !P2 ;  /* 0xff8000001e157808 */ /* 0x000fe40005000000 */
[----:B------:R-:W-:-:S02]  /*2ec0*/  FSEL R31, R31, -INF , !P1 ;  /* 0xff8000001f1f7808 */ /* 0x000fc40004800000 */
[----:B------:R-:W-:Y:S02]  /*2ed0*/  ISETP.NE.AND P1, PT, R25, RZ, PT ;  /* 0x000000ff1900720c */ /* 0x000fe40003f25270 */
[----:B------:R-:W-:Y:S02]  /*2ee0*/  ISETP.NE.AND P2, PT, R29, RZ, PT ;  /* 0x000000ff1d00720c */ /* 0x000fe40003f45270 */
[----:B------:R-:W-:Y:S02]  /*2ef0*/  ISETP.GT.AND P1, PT, R4, 0x10, !P1 ;  /* 0x000000100400780c */ /* 0x000fe40004f24270 */
[----:B------:R-:W-:Y:S02]  /*2f00*/  FMNMX.FTZ R0, R78, R0, !PT ;  /* 0x000000004e007209 */ /* 0x000fe40007810000 */
[----:B------:R-:W-:Y:S02]  /*2f10*/  ISETP.LT.OR P1, PT, R2, 0x11, P1 ;  /* 0x000000110200780c */ /* 0x000fe40000f21670 */
[----:B------:R-:W-:-:S02]  /*2f20*/  FMNMX.FTZ R0, R32, R0, !PT ;  /* 0x0000000020007209 */ /* 0x000fc40007810000 */
[----:B------:R-:W-:Y:S02]  /*2f30*/  FSEL R25, R34, -INF , !P1 ;  /* 0xff80000022197808 */ /* 0x000fe40004800000 */
[----:B------:R-:W-:Y:S02]  /*2f40*/  ISETP.GT.AND P1, PT, R4, 0x11, !P2 ;  /* 0x000000110400780c */ /* 0x000fe40005724270 */
[----:B------:R-:W-:Y:S02]  /*2f50*/  ISETP.NE.AND P5, PT, R33, RZ, PT ;  /* 0x000000ff2100720c */ /* 0x000fe40003fa5270 */
[----:B------:R-:W-:Y:S02]  /*2f60*/  ISETP.LT.OR P1, PT, R2, 0x12, P1 ;  /* 0x000000120200780c */ /* 0x000fe40000f21670 */
[----:B------:R-:W-:Y:S02]  /*2f70*/  FMNMX.FTZ R0, R80, R0, !PT ;  /* 0x0000000050007209 */ /* 0x000fe40007810000 */
[----:B------:R-:W-:-:S02]  /*2f80*/  FSEL R35, R35, -INF , !P1 ;  /* 0xff80000023237808 */ /* 0x000fc40004800000 */
[----:B------:R-:W-:Y:S02]  /*2f90*/  ISETP.GT.AND P1, PT, R4, 0x18, !P5 ;  /* 0x000000180400780c */ /* 0x000fe40006f24270 */
[----:B------:R-:W-:Y:S02]  /*2fa0*/  FMNMX.FTZ R0, R36, R0, !PT ;  /* 0x0000000024007209 */ /* 0x000fe40007810000 */
[----:B------:R-:W-:Y:S02]  /*2fb0*/  ISETP.LT.OR P1, PT, R2, 0x19, P1 ;  /* 0x000000190200780c */ /* 0x000fe40000f21670 */
[----:B------:R-:W-:Y:S02]  /*2fc0*/  FMNMX.FTZ R0, R82, R0, !PT ;  /* 0x0000000052007209 */ /* 0x000fe40007810000 */
[----:B------:R-:W-:Y:S02]  /*2fd0*/  FSEL R29, R38, -INF , !P1 ;  /* 0xff800000261d7808 */ /* 0x000fe40004800000 */
[----:B------:R-:W-:-:S02]  /*2fe0*/  FMNMX.FTZ R0, R40, R0, !PT ;  /* 0x0000000028007209 */ /* 0x000fc40007810000 */
        /* <DEDUP_REMOVED lines=22> */
[----:B------:R-:W-:Y:S02]  /*3150*/  FMNMX.FTZ R0, R60, R0, !PT ;  /* 0x000000003c007209 */ /* 0x000fe40007810000 */
[----:B------:R-:W-:-:S02]  /*3160*/  ISETP.GT.AND P1, PT, R4, 0x28, !P1 ;  /* 0x000000280400780c */ /* 0x000fc40004f24270 */
[----:B------:R-:W-:Y:S02]  /*3170*/  FMNMX.FTZ R0, R94, R0, !PT ;  /* 0x000000005e007209 */ /* 0x000fe40007810000 */
[----:B------:R-:W-:Y:S02]  /*3180*/  ISETP.LT.OR P1, PT, R2, 0x29, P1 ;  /* 0x000000290200780c */ /* 0x000fe40000f21670 */
[----:B------:R-:W-:Y:S02]  /*3190*/  FMNMX.FTZ R0, R64, R0, !PT ;  /* 0x0000000040007209 */ /* 0x000fe40007810000 */
[----:B------:R-:W-:Y:S02]  /*31a0*/  FSEL R37, R46, -INF , !P1 ;  /* 0xff8000002e257808 */ /* 0x000fe40004800000 */
[----:B------:R-:W-:Y:S02]  /*31b0*/  FMNMX.FTZ R0, R65, R0, !PT ;  /* 0x0000000041007209 */ /* 0x000fe40007810000 */
[----:B------:R-:W-:-:S02]  /*31c0*/  ISETP.NE.AND P1, PT, R79, RZ, PT ;  /* 0x000000ff4f00720c */ /* 0x000fc40003f25270 */
[----:B------:R-:W-:Y:S02]  /*31d0*/  FMNMX.FTZ R0, R13, R0, !PT ;  /* 0x000000000d007209 */ /* 0x000fe40007810000 */
[----:B------:R-:W-:Y:S02]  /*31e0*/  ISETP.GT.AND P1, PT, R4, 0x29, !P1 ;  /* 0x000000290400780c */ /* 0x000fe40004f24270 */
[----:B------:R-:W-:Y:S01]  /*31f0*/  FMNMX.FTZ R12, R69, R0, !PT ;  /* 0x00000000450c7209 */ /* 0x000fe20007810000 */
[----:B------:R-:W-:Y:S01]  /*3200*/  IMAD.U32 R0, RZ, RZ, UR11 ;  /* 0x0000000bff007e24 */ /* 0x000fe2000f8e00ff */
[----:B------:R-:W-:Y:S02]  /*3210*/  ISETP.LT.OR P1, PT, R2, 0x2a, P1 ;  /* 0x0000002a0200780c */ /* 0x000fe40000f21670 */
[----:B------:R-:W-:Y:S01]  /*3220*/  ISETP.GT.AND P6, PT, R4, RZ, !P6 ;  /* 0x000000ff0400720c */ /* 0x000fe200077c4270 */
[----:B------:R-:W1:Y:S01]  /*3230*/  SHFL.BFLY PT, R5, R12, 0x2, 0x1f ;  /* 0x0c401f000c057f89 */ /* 0x000e6200000e0000 */
[----:B------:R-:W-:-:S02]  /*3240*/  FSEL R47, R47, -INF , !P1 ;  /* 0xff8000002f2f7808 */ /* 0x000fc40004800000 */
[----:B------:R-:W-:Y:S02]  /*3250*/  ISETP.NE.AND P1, PT, R45, RZ, PT ;  /* 0x000000ff2d00720c */ /* 0x000fe40003f25270 */
[----:B------:R-:W-:Y:S02]  /*3260*/  ISETP.LT.OR P6, PT, R2, 0x1, P6 ;  /* 0x000000010200780c */ /* 0x000fe400037c1670 */
[----:B------:R-:W-:Y:S02]  /*3270*/  ISETP.GT.AND P1, PT, R4, 0x30, !P1 ;  /* 0x000000300400780c */ /* 0x000fe40004f24270 */
[----:B------:R-:W-:Y:S02]  /*3280*/  FSEL R15, R26, -INF , !P6 ;  /* 0xff8000001a0f7808 */ /* 0x000fe40007000000 */
[----:B------:R-:W-:Y:S02]  /*3290*/  ISETP.LT.OR P1, PT, R2, 0x31, P1 ;  /* 0x000000310200780c */ /* 0x000fe40000f21670 */
[----:B------:R-:W-:-:S02]  /*32a0*/  ISETP.NE.AND P2, PT, R53, RZ, PT ;  /* 0x000000ff3500720c */ /* 0x000fc40003f45270 */
[----:B------:R-:W-:Y:S02]  /*32b0*/  FSEL R41, R50, -INF , !P1 ;  /* 0xff80000032297808 */ /* 0x000fe40004800000 */
[----:B------:R-:W-:Y:S02]  /*32c0*/  ISETP.NE.AND P1, PT, R81, RZ, PT ;  /* 0x000000ff5100720c */ /* 0x000fe40003f25270 */
[----:B------:R-:W-:Y:S02]  /*32d0*/  ISETP.NE.AND P5, PT, R85, RZ, PT ;  /* 0x000000ff5500720c */ /* 0x000fe40003fa5270 */
[----:B------:R-:W-:Y:S02]  /*32e0*/  ISETP.GT.AND P1, PT, R4, 0x31, !P1 ;  /* 0x000000310400780c */ /* 0x000fe40004f24270 */
[----:B------:R-:W-:Y:S02]  /*32f0*/  ISETP.NE.AND P6, PT, R87, RZ, PT ;  /* 0x000000ff5700720c */ /* 0x000fe40003fc5270 */
[----:B------:R-:W-:-:S02]  /*3300*/  ISETP.LT.OR P1, PT, R2, 0x32, P1 ;  /* 0x000000320200780c */ /* 0x000fc40000f21670 */
[----:B-1----:R-:W-:Y:S02]  /*3310*/  FMNMX.FTZ R20, R12, R5, !PT ;  /* 0x000000050c147209 */ /* 0x002fe40007810000 */
[----:B------:R-:W-:Y:S02]  /*3320*/  FMNMX.FTZ R12, R15, R27, !PT ;  /* 0x0000001b0f0c7209 */ /* 0x000fe40007810000 */
[----:B------:R-:W-:Y:S01]  /*3330*/  FSEL R51, R51, -INF , !P1 ;  /* 0xff80000033337808 */ /* 0x000fe20004800000 */
[----:B------:R-:W1:Y:S01]  /*3340*/  SHFL.BFLY PT, R5, R20, 0x1, 0x1f ;  /* 0x0c201f0014057f89 */ /* 0x000e6200000e0000 */
[----:B------:R-:W-:Y:S02]  /*3350*/  ISETP.NE.AND P1, PT, R49, RZ, PT ;  /* 0x000000ff3100720c */ /* 0x000fe40003f25270 */
[----:B------:R-:W-:Y:S02]  /*3360*/  FMNMX.FTZ R12, R21, R12, !PT ;  /* 0x0000000c150c7209 */ /* 0x000fe40007810000 */
[----:B------:R-:W-:-:S02]  /*3370*/  ISETP.GT.AND P1, PT, R4, 0x38, !P1 ;  /* 0x000000380400780c */ /* 0x000fc40004f24270 */
[----:B------:R-:W-:Y:S02]  /*3380*/  FMNMX.FTZ R12, R31, R12, !PT ;  /* 0x0000000c1f0c7209 */ /* 0x000fe40007810000 */
[----:B------:R-:W-:Y:S02]  /*3390*/  ISETP.LT.OR P1, PT, R2, 0x39, P1 ;  /* 0x000000390200780c */ /* 0x000fe40000f21670 */
[----:B------:R-:W-:Y:S02]  /*33a0*/  FMNMX.FTZ R12, R25, R12, !PT ;  /* 0x0000000c190c7209 */ /* 0x000fe40007810000 */
[----:B------:R-:W-:Y:S02]  /*33b0*/  FSEL R45, R54, -INF , !P1 ;  /* 0xff800000362d7808 */ /* 0x000fe40004800000 */
[----:B------:R-:W-:Y:S02]  /*33c0*/  ISETP.NE.AND P1, PT, R83, RZ, PT ;  /* 0x000000ff5300720c */ /* 0x000fe40003f25270 */
[----:B------:R-:W-:-:S02]  /*33d0*/  FMNMX.FTZ R12, R35, R12, !PT ;  /* 0x0000000c230c7209 */ /* 0x000fc40007810000 */
[----:B------:R-:W-:Y:S02]  /*33e0*/  ISETP.GT.AND P1, PT, R4, 0x39, !P1 ;  /* 0x000000390400780c */ /* 0x000fe40004f24270 */
[----:B------:R-:W-:Y:S02]  /*33f0*/  FMNMX.FTZ R12, R29, R12, !PT ;  /* 0x0000000c1d0c7209 */ /* 0x000fe40007810000 */
[----:B------:R-:W-:Y:S02]  /*3400*/  ISETP.LT.OR P1, PT, R2, 0x3a, P1 ;  /* 0x0000003a0200780c */ /* 0x000fe40000f21670 */
[----:B------:R-:W-:Y:S02]  /*3410*/  FMNMX.FTZ R12, R39, R12, !PT ;  /* 0x0000000c270c7209 */ /* 0x000fe40007810000 */
[----:B------:R-:W-:Y:S02]  /*3420*/  FSEL R55, R55, -INF , !P1 ;  /* 0xff80000037377808 */ /* 0x000fe40004800000 */
[----:B------:R-:W-:-:S02]  /*3430*/  ISETP.GT.AND P1, PT, R4, 0x40, !P2 ;  /* 0x000000400400780c */ /* 0x000fc40005724270 */
[----:B------:R-:W-:Y:S02]  /*3440*/  FMNMX.FTZ R12, R33, R12, !PT ;  /* 0x0000000c210c7209 */ /* 0x000fe40007810000 */
[----:B------:R-:W-:Y:S02]  /*3450*/  ISETP.LT.OR P1, PT, R2, 0x41, P1 ;  /* 0x000000410200780c */ /* 0x000fe40000f21670 */
[----:B------:R-:W-:Y:S02]  /*3460*/  FMNMX.FTZ R12, R43, R12, !PT ;  /* 0x0000000c2b0c7209 */ /* 0x000fe40007810000 */
[----:B------:R-:W-:Y:S02]  /*3470*/  FSEL R3, R58, -INF , !P1 ;  /* 0xff8000003a037808 */ /* 0x000fe40004800000 */
[----:B------:R-:W-:Y:S02]  /*3480*/  FMNMX.FTZ R12, R37, R12, !PT ;  /* 0x0000000c250c7209 */ /* 0x000fe40007810000 */
[----:B------:R-:W-:-:S02]  /*3490*/  ISETP.GT.AND P1, PT, R4, 0x41, !P5 ;  /* 0x000000410400780c */ /* 0x000fc40006f24270 */
[----:B-1----:R-:W-:Y:S02]  /*34a0*/  FMNMX.FTZ R5, R20, R5, !PT ;  /* 0x0000000514057209 */ /* 0x002fe40007810000 */
[----:B------:R-:W-:Y:S02]  /*34b0*/  FMNMX.FTZ R12, R47, R12, !PT ;  /* 0x0000000c2f0c7209 */ /* 0x000fe40007810000 */
[----:B------:R-:W-:Y:S01]  /*34c0*/  ISETP.LT.OR P1, PT, R2, 0x42, P1 ;  /* 0x000000420200780c */ /* 0x000fe20000f21670 */
[----:B------:R-:W-:Y:S01]  /*34d0*/  FMUL.FTZ R24, R5, R0 ;  /* 0x0000000005187220 */ /* 0x000fe20000410000 */
[----:B------:R-:W-:Y:S02]  /*34e0*/  FMNMX.FTZ R12, R41, R12, !PT ;  /* 0x0000000c290c7209 */ /* 0x000fe40007810000 */
[----:B------:R-:W-:Y:S02]  /*34f0*/  FSEL R59, R59, -INF , !P1 ;  /* 0xff8000003b3b7808 */ /* 0x000fe40004800000 */
[----:B------:R-:W-:-:S02]  /*3500*/  FSETP.NEU.FTZ.AND P1, PT, R5, -INF , PT ;  /* 0xff8000000500780b */ /* 0x000fc40003f3d000 */
[----:B------:R-:W-:Y:S02]  /*3510*/  ISETP.NE.AND P5, PT, R57, RZ, PT ;  /* 0x000000ff3900720c */ /* 0x000fe40003fa5270 */
[----:B------:R-:W-:Y:S02]  /*3520*/  FMNMX.FTZ R12, R51, R12, !PT ;  /* 0x0000000c330c7209 */ /* 0x000fe40007810000 */
[----:B------:R-:W-:Y:S02]  /*3530*/  FSEL R73, R24, RZ, P1 ;  /* 0x000000ff18497208 */ /* 0x000fe40000800000 */
[----:B------:R-:W-:Y:S02]  /*3540*/  ISETP.GT.AND P1, PT, R4, 0x48, !P5 ;  /* 0x000000480400780c */ /* 0x000fe40006f24270 */
[----:B------:R-:W-:Y:S01]  /*3550*/  FMNMX.FTZ R12, R45, R12, !PT ;  /* 0x0000000c2d0c7209 */ /* 0x000fe20007810000 */
[-CC-:B------:R-:W-:Y:S01]  /*3560*/  FFMA.FTZ R20, R28, R0.reuse, -R73.reuse ;  /* 0x000000001c147223 */ /* 0x180fe20000010849 */
[----:B------:R-:W-:Y:S01]  /*3570*/  ISETP.LT.OR P1, PT, R2, 0x49, P1 ;  /* 0x000000490200780c */ /* 0x000fe20000f21670 */
[--C-:B------:R-:W-:Y:S01]  /*3580*/  FFMA.FTZ R24, R72, R0, -R73.reuse ;  /* 0x0000000048187223 */ /* 0x100fe20000010849 */
[----:B------:R-:W-:Y:S01]  /*3590*/  FMNMX.FTZ R12, R55, R12, !PT ;  /* 0x0000000c370c7209 */ /* 0x000fe20007810000 */
[-CC-:B------:R-:W-:Y:S01]  /*35a0*/  FFMA.FTZ R26, R76, R0.reuse, -R73.reuse ;  /* 0x000000004c1a7223 */ /* 0x180fe20000010849 */
[----:B------:R-:W-:Y:S01]  /*35b0*/  FSEL R49, R62, -INF , !P1 ;  /* 0xff8000003e317808 */ /* 0x000fe20004800000 */
[----:B------:R-:W-:Y:S01]  /*35c0*/  MUFU.EX2 R20, R20 ;  /* 0x0000001400147308 */ /* 0x000fe20000000800 */
[----:B------:R-:W-:Y:S01]  /*35d0*/  ISETP.NE.AND P2, PT, R61, RZ, PT ;  /* 0x000000ff3d00720c */ /* 0x000fe20003f45270 */
[-CC-:B------:R-:W-:Y:S01]  /*35e0*/  FFMA.FTZ R28, R78, R0.reuse, -R73.reuse ;  /* 0x000000004e1c7223 */ /* 0x180fe20000010849 */
[----:B------:R-:W-:Y:S01]  /*35f0*/  ISETP.GT.AND P1, PT, R4, 0x49, !P6 ;  /* 0x000000490400780c */ /* 0x000fe20007724270 */
[--C-:B------:R-:W-:Y:S01]  /*3600*/  FFMA.FTZ R30, R32, R0, -R73.reuse ;  /* 0x00000000201e7223 */ /* 0x100fe20000010849 */
[----:B------:R-:W-:Y:S01]  /*3610*/  FMNMX.FTZ R12, R3, R12, !PT ;  /* 0x0000000c030c7209 */ /* 0x000fe20007810000 */
[-CC-:B------:R-:W-:Y:S01]  /*3620*/  FFMA.FTZ R13, R13, R0.reuse, -R73.reuse ;  /* 0x000000000d0d7223 */ /* 0x180fe20000010849 */
[----:B------:R-:W-:Y:S01]  /*3630*/  ISETP.GT.AND P2, PT, R4, 0x50, !P2 ;  /* 0x000000500400780c */ /* 0x000fe20005744270 */
[----:B------:R1:W2:Y:S01]  /*3640*/  MUFU.EX2 R77, R24 ;  /* 0x00000018004d7308 */ /* 0x0002a20000000800 */
[----:B------:R-:W-:Y:S01]  /*3650*/  ISETP.LT.OR P1, PT, R2, 0x4a, P1 ;  /* 0x0000004a0200780c */ /* 0x000fe20000f21670 */
[--C-:B------:R-:W-:Y:S01]  /*3660*/  FFMA.FTZ R32, R36, R0, -R73.reuse ;  /* 0x0000000024207223 */ /* 0x100fe20000010849 */
[----:B------:R-:W-:Y:S01]  /*3670*/  FMNMX.FTZ R12, R59, R12, !PT ;  /* 0x0000000c3b0c7209 */ /* 0x000fe20007810000 */
[-CC-:B------:R-:W-:Y:S01]  /*3680*/  FFMA.FTZ R34, R52, R0.reuse, -R73.reuse ;  /* 0x0000000034227223 */ /* 0x180fe20000010849 */
[----:B------:R-:W-:Y:S01]  /*3690*/  ISETP.GT.AND P3, PT, R4, 0x51, !P3 ;  /* 0x000000510400780c */ /* 0x000fe20005f64270 */
[-CC-:B------:R-:W-:Y:S01]  /*36a0*/  FFMA.FTZ R38, R56, R0.reuse, -R73.reuse ;  /* 0x0000000038267223 */ /* 0x180fe20000010849 */
[----:B------:R-:W-:Y:S01]  /*36b0*/  ISETP.LT.OR P2, PT, R2, 0x51, P2 ;  /* 0x000000510200780c */ /* 0x000fe20001741670 */
[----:B------:R-:W-:Y:S01]  /*36c0*/  MUFU.EX2 R26, R26 ;  /* 0x0000001a001a7308 */ /* 0x000fe20000000800 */
[----:B------:R-:W-:Y:S01]  /*36d0*/  FSEL R63, R63, -INF , !P1 ;  /* 0xff8000003f3f7808 */ /* 0x000fe20004800000 */
[--C-:B-1----:R-:W-:Y:S01]  /*36e0*/  FFMA.FTZ R24, R80, R0, -R73.reuse ;  /* 0x0000000050187223 */ /* 0x102fe20000010849 */
[----:B------:R-:W-:Y:S01]  /*36f0*/  FMNMX.FTZ R12, R49, R12, !PT ;  /* 0x0000000c310c7209 */ /* 0x000fe20007810000 */
[-CC-:B------:R-:W-:Y:S01]  /*3700*/  FFMA.FTZ R36, R90, R0.reuse, -R73.reuse ;  /* 0x000000005a247223 */ /* 0x180fe20000010849 */
[----:B------:R-:W-:Y:S01]  /*3710*/  ISETP.NE.AND P5, PT, R68, RZ, PT ;  /* 0x000000ff4400720c */ /* 0x000fe20003fa5270 */
[-CC-:B------:R-:W-:Y:S01]  /*3720*/  FFMA.FTZ R65, R65, R0.reuse, -R73.reuse ;  /* 0x0000000041417223 */ /* 0x180fe20000010849 */
[----:B------:R-:W-:Y:S01]  /*3730*/  ISETP.GT.AND P4, PT, R4, 0x58, !P4 ;  /* 0x000000580400780c */ /* 0x000fe20006784270 */
[----:B------:R1:W3:Y:S01]  /*3740*/  MUFU.EX2 R79, R28 ;  /* 0x0000001c004f7308 */ /* 0x0002e20000000800 */
[----:B------:R-:W-:Y:S01]  /*3750*/  ISETP.LT.OR P3, PT, R2, 0x52, P3 ;  /* 0x000000520200780c */ /* 0x000fe20001f61670 */
[----:B------:R-:W-:Y:S01]  /*3760*/  FFMA.FTZ R69, R69, R0, -R73 ;  /* 0x0000000045457223 */ /* 0x000fe20000010849 */
[----:B------:R-:W-:-:S02]  /*3770*/  FSEL R53, R66, -INF , !P2 ;  /* 0xff80000042357808 */ /* 0x000fc40005000000 */
[----:B------:R-:W-:Y:S02]  /*3780*/  FMNMX.FTZ R12, R63, R12, !PT ;  /* 0x0000000c3f0c7209 */ /* 0x000fe40007810000 */
[----:B------:R-:W-:Y:S01]  /*3790*/  ISETP.GT.AND P5, PT, R4, 0x59, !P5 ;  /* 0x000000590400780c */ /* 0x000fe20006fa4270 */
[-CC-:B------:R-:W-:Y:S01]  /*37a0*/  FFMA.FTZ R4, R40, R0.reuse, -R73.reuse ;  /* 0x0000000028047223 */ /* 0x180fe20000010849 */
[----:B------:R-:W-:Y:S01]  /*37b0*/  ISETP.LT.OR P4, PT, R2, 0x59, P4 ;  /* 0x000000590200780c */ /* 0x000fe20002781670 */
[--C-:B------:R-:W-:Y:S01]  /*37c0*/  FFMA.FTZ R40, R94, R0, -R73.reuse ;  /* 0x000000005e287223 */ /* 0x100fe20000010849 */
[----:B------:R-:W-:Y:S01]  /*37d0*/  FSEL R67, R67, -INF , !P3 ;  /* 0xff80000043437808 */ /* 0x000fe20005800000 */
[----:B------:R4:W-:Y:S01]  /*37e0*/  MUFU.EX2 R180, R4 ;  /* 0x0000000400b47308 */ /* 0x0009e20000000800 */
[----:B------:R-:W-:Y:S01]  /*37f0*/  FMNMX.FTZ R12, R53, R12, !PT ;  /* 0x0000000c350c7209 */ /* 0x000fe20007810000 */
[-CC-:B-1----:R-:W-:Y:S01]  /*3800*/  FFMA.FTZ R28, R82, R0.reuse, -R73.reuse ;  /* 0x00000000521c7223 */ /* 0x182fe20000010849 */
[----:B------:R-:W-:Y:S01]  /*3810*/  ISETP.LT.OR P5, PT, R2, 0x5a, P5 ;  /* 0x0000005a0200780c */ /* 0x000fe20002fa1670 */
[----:B------:R-:W-:Y:S01]  /*3820*/  FFMA.FTZ R2, R44, R0, -R73 ;  /* 0x000000002c027223 */ /* 0x000fe20000010849 */
[----:B------:R-:W-:-:S02]  /*3830*/  FSEL R57, R70, -INF , !P4 ;  /* 0xff80000046397808 */ /* 0x000fc40006000000 */
[----:B------:R-:W-:Y:S01]  /*3840*/  FMNMX.FTZ R12, R67, R12, !PT ;  /* 0x0000000c430c7209 */ /* 0x000fe20007810000 */
[----:B------:R-:W-:Y:S01]  /*3850*/  MUFU.EX2 R30, R30 ;  /* 0x0000001e001e7308 */ /* 0x000fe20000000800 */
[----:B------:R-:W-:Y:S01]  /*3860*/  FSEL R71, R71, -INF , !P5 ;  /* 0xff80000047477808 */ /* 0x000fe20006800000 */
[----:B----4-:R-:W-:Y:S01]  /*3870*/  FFMA.FTZ R4, R86, R0, -R73 ;  /* 0x0000000056047223 */ /* 0x010fe20000010849 */
[----:B------:R-:W-:Y:S02]  /*3880*/  FMNMX.FTZ R12, R57, R12, !PT ;  /* 0x0000000c390c7209 */ /* 0x000fe40007810000 */
[----:B--2---:R-:W-:Y:S02]  /*3890*/  F2FP.BF16.F32.PACK_AB R188, R77, R20 ;  /* 0x000000144dbc723e */ /* 0x004fe400000010ff */
[----:B------:R-:W-:Y:S01]  /*38a0*/  FMNMX.FTZ R12, R71, R12, !PT ;  /* 0x0000000c470c7209 */ /* 0x000fe20007810000 */
[----:B------:R-:W-:Y:S01]  /*38b0*/  MUFU.EX2 R87, R4 ;  /* 0x0000000400577308 */ /* 0x000fe20000000800 */
[----:B---3--:R-:W-:-:S03]  /*38c0*/  F2FP.BF16.F32.PACK_AB R190, R79, R26 ;  /* 0x0000001a4fbe723e */ /* 0x008fc600000010ff */
[----:B------:R-:W1:Y:S04]  /*38d0*/  SHFL.BFLY PT, R61, R12, 0x2, 0x1f ;  /* 0x0c401f000c3d7f89 */ /* 0x000e6800000e0000 */
[----:B------:R2:W3:Y:S08]  /*38e0*/  MUFU.EX2 R81, R24 ;  /* 0x0000001800517308 */ /* 0x0004f00000000800 */
[----:B------:R-:W-:Y:S01]  /*38f0*/  MUFU.EX2 R95, R40 ;  /* 0x00000028005f7308 */ /* 0x000fe20000000800 */
[----:B--2---:R-:W-:-:S07]  /*3900*/  FFMA.FTZ R24, R84, R0, -R73 ;  /* 0x0000000054187223 */ /* 0x004fce0000010849 */
[----:B------:R2:W-:Y:S01]  /*3910*/  MUFU.EX2 R170, R13 ;  /* 0x0000000d00aa7308 */ /* 0x0005e20000000800 */
[----:B---3--:R-:W-:Y:S02]  /*3920*/  F2FP.BF16.F32.PACK_AB R184, R81, R30 ;  /* 0x0000001e51b8723e */ /* 0x008fe400000010ff */
[----:B-1----:R-:W-:Y:S01]  /*3930*/  FMNMX.FTZ R61, R12, R61, !PT ;  /* 0x0000003d0c3d7209 */ /* 0x002fe20007810000 */
[----:B------:R-:W-:-:S04]  /*3940*/  FFMA.FTZ R12, R92, R0, -R73 ;  /* 0x000000005c0c7223 */ /* 0x000fc80000010849 */
[----:B------:R-:W1:Y:S01]  /*3950*/  MUFU.EX2 R32, R32 ;  /* 0x0000002000207308 */ /* 0x000e620000000800 */
[----:B------:R-:W3:Y:S01]  /*3960*/  SHFL.BFLY PT, R4, R61, 0x1, 0x1f ;  /* 0x0c201f003d047f89 */ /* 0x000ee200000e0000 */
[----:B--2---:R-:W-:-:S04]  /*3970*/  FADD.FTZ R13, R20, R77 ;  /* 0x0000004d140d7221 */ /* 0x004fc80000010000 */
[----:B------:R-:W-:Y:S02]  /*3980*/  FADD.FTZ R52, R26, R13 ;  /* 0x0000000d1a347221 */ /* 0x000fe40000010000 */
[----:B------:R-:W-:Y:S02]  /*3990*/  MUFU.EX2 R93, R12 ;  /* 0x0000000c005d7308 */ /* 0x000fe40000000800 */
[----:B------:R-:W-:-:S04]  /*39a0*/  FADD.FTZ R13, R79, R52 ;  /* 0x000000344f0d7221 */ /* 0x000fc80000010000 */
[----:B------:R-:W-:Y:S02]  /*39b0*/  FADD.FTZ R54, R30, R13 ;  /* 0x0000000d1e367221 */ /* 0x000fe40000010000 */
[----:B------:R2:W4:Y:S02]  /*39c0*/  MUFU.EX2 R83, R28 ;  /* 0x0000001c00537308 */ /* 0x0005240000000800 */
[----:B------:R-:W-:-:S04]  /*39d0*/  FADD.FTZ R13, R81, R54 ;  /* 0x00000036510d7221 */ /* 0x000fc80000010000 */
[----:B-1----:R-:W-:Y:S02]  /*39e0*/  FADD.FTZ R56, R32, R13 ;  /* 0x0000000d20387221 */ /* 0x002fe40000010000 */
[----:B------:R1:W-:Y:S01]  /*39f0*/  MUFU.EX2 R85, R24 ;  /* 0x0000001800557308 */ /* 0x0003e20000000800 */
[----:B---3--:R-:W-:Y:S01]  /*3a00*/  FMNMX.FTZ R4, R61, R4, !PT ;  /* 0x000000043d047209 */ /* 0x008fe20007810000 */
[----:B--2---:R-:W-:-:S03]  /*3a10*/  FFMA.FTZ R28, R48, R0, -R73 ;  /* 0x00000000301c7223 */ /* 0x004fc60000010849 */
[C---:B------:R-:W-:Y:S01]  /*3a20*/  FSETP.NEU.FTZ.AND P1, PT, R4.reuse, -INF , PT ;  /* 0xff8000000400780b */ /* 0x040fe20003f3d000 */
[-C--:B------:R-:W-:Y:S02]  /*3a30*/  FMUL.FTZ R12, R4, R0.reuse ;  /* 0x00000000040c7220 */ /* 0x080fe40000410000 */
[----:B------:R-:W2:Y:S01]  /*3a40*/  MUFU.EX2 R2, R2 ;  /* 0x0000000200027308 */ /* 0x000ea20000000800 */
[----:B-1----:R-:W-:Y:S01]  /*3a50*/  FFMA.FTZ R24, R88, R0, -R73 ;  /* 0x0000000058187223 */ /* 0x002fe20000010849 */
[----:B----4-:R-:W-:Y:S02]  /*3a60*/  F2FP.BF16.F32.PACK_AB R186, R83, R32 ;  /* 0x0000002053ba723e */ /* 0x010fe400000010ff */
        /* <DEDUP_REMOVED lines=18> */
[----:B------:R1:W3:Y:S01]  /*3b90*/  MUFU.EX2 R40, R27 ;  /* 0x0000001b00287308 */ /* 0x0002e20000000800 */
[-CC-:B------:R-:W-:Y:S01]  /*3ba0*/  FFMA.FTZ R45, R45, R0.reuse, -R12.reuse ;  /* 0x000000002d2d7223 */ /* 0x180fe2000001080c */
[-CC-:B------:R-:W-:Y:S01]  /*3bb0*/  FFMA.FTZ R55, R55, R0.reuse, -R12.reuse ;  /* 0x0000000037377223 */ /* 0x180fe2000001080c */
[-CC-:B------:R-:W-:Y:S01]  /*3bc0*/  FFMA.FTZ R3, R3, R0.reuse, -R12.reuse ;  /* 0x0000000003037223 */ /* 0x180fe2000001080c */
[-CC-:B------:R-:W-:Y:S01]  /*3bd0*/  FFMA.FTZ R59, R59, R0.reuse, -R12.reuse ;  /* 0x000000003b3b7223 */ /* 0x180fe2000001080c */
[-CC-:B------:R-:W-:Y:S01]  /*3be0*/  FFMA.FTZ R49, R49, R0.reuse, -R12.reuse ;  /* 0x0000000031317223 */ /* 0x180fe2000001080c */
[-CC-:B------:R-:W-:Y:S01]  /*3bf0*/  FFMA.FTZ R63, R63, R0.reuse, -R12.reuse ;  /* 0x000000003f3f7223 */ /* 0x180fe2000001080c */
[-C--:B------:R-:W-:Y:S01]  /*3c00*/  FFMA.FTZ R53, R53, R0.reuse, -R12 ;  /* 0x0000000035357223 */ /* 0x080fe2000001080c */
[----:B------:R-:W4:Y:S01]  /*3c10*/  MUFU.EX2 R21, R21 ;  /* 0x0000001500157308 */ /* 0x000f220000000800 */
[----:B-1----:R-:W-:Y:S01]  /*3c20*/  FADD.FTZ R27, R83, R56 ;  /* 0x00000038531b7221 */ /* 0x002fe20000010000 */
[-CC-:B------:R-:W-:Y:S01]  /*3c30*/  FFMA.FTZ R67, R67, R0.reuse, -R12.reuse ;  /* 0x0000000043437223 */ /* 0x180fe2000001080c */
[-CC-:B------:R-:W-:Y:S01]  /*3c40*/  FFMA.FTZ R57, R57, R0.reuse, -R12.reuse ;  /* 0x0000000039397223 */ /* 0x180fe2000001080c */
[----:B------:R-:W-:Y:S01]  /*3c50*/  FFMA.FTZ R71, R71, R0, -R12 ;  /* 0x0000000047477223 */ /* 0x000fe2000001080c */
[----:B------:R-:W-:Y:S01]  /*3c60*/  FADD.FTZ R58, R180, R27 ;  /* 0x0000001bb43a7221 */ /* 0x000fe20000010000 */
[----:B--2---:R-:W-:-:S02]  /*3c70*/  F2FP.BF16.F32.PACK_AB R182, R87, R2 ;  /* 0x0000000257b6723e */ /* 0x004fc400000010ff */
[----:B------:R-:W1:Y:S01]  /*3c80*/  MUFU.EX2 R42, R31 ;  /* 0x0000001f002a7308 */ /* 0x000e620000000800 */
[----:B---3--:R-:W-:Y:S01]  /*3c90*/  FADD.FTZ R54, R15, R40 ;  /* 0x000000280f367221 */ /* 0x008fe20000010000 */
[C---:B------:R-:W-:Y:S01]  /*3ca0*/  FADD.FTZ R27, R85.reuse, R58 ;  /* 0x0000003a551b7221 */ /* 0x040fe20000010000 */
[----:B------:R-:W-:Y:S02]  /*3cb0*/  F2FP.BF16.F32.PACK_AB R189, R40, R15 ;  /* 0x0000000f28bd723e */ /* 0x000fe400000010ff */
[----:B------:R-:W-:Y:S01]  /*3cc0*/  F2FP.BF16.F32.PACK_AB R180, R85, R180 ;  /* 0x000000b455b4723e */ /* 0x000fe200000010ff */
[----:B------:R-:W-:Y:S02]  /*3cd0*/  FADD.FTZ R58, R2, R27 ;  /* 0x0000001b023a7221 */ /* 0x000fe40000010000 */
[----:B------:R-:W2:Y:S01]  /*3ce0*/  MUFU.EX2 R25, R25 ;  /* 0x0000001900197308 */ /* 0x000ea20000000800 */
[----:B----4-:R-:W-:Y:S01]  /*3cf0*/  FADD.FTZ R13, R21, R54 ;  /* 0x00000036150d7221 */ /* 0x010fe20000010000 */
[----:B------:R-:W-:-:S06]  /*3d00*/  FADD.FTZ R27, R87, R58 ;  /* 0x0000003a571b7221 */ /* 0x000fcc0000010000 */
        /* <DEDUP_REMOVED lines=10> */
[----:B------:R1:W4:Y:S01]  /*3db0*/  MUFU.EX2 R89, R24 ;  /* 0x0000001800597308 */ /* 0x0003220000000800 */
[C---:B--2---:R-:W-:Y:S01]  /*3dc0*/  FADD.FTZ R58, R46.reuse, R13 ;  /* 0x0000000d2e3a7221 */ /* 0x044fe20000010000 */
[----:B------:R-:W-:-:S06]  /*3dd0*/  F2FP.BF16.F32.PACK_AB R187, R46, R29 ;  /* 0x0000001d2ebb723e */ /* 0x000fcc00000010ff */
[----:B------:R-:W2:Y:S01]  /*3de0*/  MUFU.EX2 R48, R43 ;  /* 0x0000002b00307308 */ /* 0x000ea20000000800 */
[----:B-1----:R-:W-:Y:S01]  /*3df0*/  FFMA.FTZ R24, R60, R0, -R73 ;  /* 0x000000003c187223 */ /* 0x002fe20000010849 */
[----:B------:R-:W-:Y:S01]  /*3e00*/  FADD.FTZ R60, R28, R27 ;  /* 0x0000001b1c3c7221 */ /* 0x000fe20000010000 */
[----:B---3--:R-:W-:-:S05]  /*3e10*/  FADD.FTZ R13, R33, R58 ;  /* 0x0000003a210d7221 */ /* 0x008fca0000010000 */
[----:B------:R-:W1:Y:S01]  /*3e20*/  MUFU.EX2 R34, R34 ;  /* 0x0000002200227308 */ /* 0x000e620000000800 */
[C---:B----4-:R-:W-:Y:S01]  /*3e30*/  FADD.FTZ R27, R89.reuse, R60 ;  /* 0x0000003c591b7221 */ /* 0x050fe20000010000 */
[----:B------:R-:W-:-:S06]  /*3e40*/  F2FP.BF16.F32.PACK_AB R176, R89, R28 ;  /* 0x0000001c59b0723e */ /* 0x000fcc00000010ff */
[----:B------:R-:W3:Y:S01]  /*3e50*/  MUFU.EX2 R37, R37 ;  /* 0x0000002500257308 */ /* 0x000ee20000000800 */
[C---:B--2---:R-:W-:Y:S01]  /*3e60*/  FADD.FTZ R58, R48.reuse, R13 ;  /* 0x0000000d303a7221 */ /* 0x044fe20000010000 */
[----:B------:R-:W-:-:S06]  /*3e70*/  F2FP.BF16.F32.PACK_AB R181, R48, R33 ;  /* 0x0000002130b5723e */ /* 0x000fcc00000010ff */
[----:B------:R2:W4:Y:S01]  /*3e80*/  MUFU.EX2 R91, R36 ;  /* 0x00000024005b7308 */ /* 0x0005220000000800 */
[----:B-1----:R-:W-:-:S07]  /*3e90*/  FADD.FTZ R60, R34, R27 ;  /* 0x0000001b223c7221 */ /* 0x002fce0000010000 */
[----:B------:R-:W1:Y:S01]  /*3ea0*/  MUFU.EX2 R50, R47 ;  /* 0x0000002f00327308 */ /* 0x000e620000000800 */
[----:B--2---:R-:W-:Y:S01]  /*3eb0*/  FFMA.FTZ R36, R64, R0, -R73 ;  /* 0x0000000040247223 */ /* 0x004fe20000010849 */
[----:B---3--:R-:W-:-:S06]  /*3ec0*/  FADD.FTZ R13, R37, R58 ;  /* 0x0000003a250d7221 */ /* 0x008fcc0000010000 */
[----:B------:R-:W2:Y:S01]  /*3ed0*/  MUFU.EX2 R38, R38 ;  /* 0x0000002600267308 */ /* 0x000ea20000000800 */
[C---:B----4-:R-:W-:Y:S01]  /*3ee0*/  FADD.FTZ R27, R91.reuse, R60 ;  /* 0x0000003c5b1b7221 */ /* 0x050fe20000010000 */
[----:B------:R-:W-:-:S06]  /*3ef0*/  F2FP.BF16.F32.PACK_AB R178, R91, R34 ;  /* 0x000000225bb2723e */ /* 0x000fcc00000010ff */
[----:B------:R-:W3:Y:S01]  /*3f00*/  MUFU.EX2 R41, R41 ;  /* 0x0000002900297308 */ /* 0x000ee20000000800 */
[C---:B-1----:R-:W-:Y:S01]  /*3f10*/  FADD.FTZ R20, R50.reuse, R13 ;  /* 0x0000000d32147221 */ /* 0x042fe20000010000 */
[----:B------:R-:W-:-:S06]  /*3f20*/  F2FP.BF16.F32.PACK_AB R183, R50, R37 ;  /* 0x0000002532b7723e */ /* 0x000fcc00000010ff */
[----:B------:R-:W1:Y:S01]  /*3f30*/  MUFU.EX2 R52, R51 ;  /* 0x0000003300347308 */ /* 0x000e620000000800 */
[----:B--2---:R-:W-:Y:S01]  /*3f40*/  FADD.FTZ R26, R38, R27 ;  /* 0x0000001b261a7221 */ /* 0x004fe20000010000 */
[----:B------:R-:W-:-:S03]  /*3f50*/  F2FP.BF16.F32.PACK_AB R172, R93, R38 ;  /* 0x000000265dac723e */ /* 0x000fc600000010ff */
[----:B------:R-:W-:-:S03]  /*3f60*/  FADD.FTZ R27, R93, R26 ;  /* 0x0000001a5d1b7221 */ /* 0x000fc60000010000 */
[----:B------:R-:W2:Y:S01]  /*3f70*/  MUFU.EX2 R24, R24 ;  /* 0x0000001800187308 */ /* 0x000ea20000000800 */
[----:B---3--:R-:W-:-:S07]  /*3f80*/  FADD.FTZ R13, R41, R20 ;  /* 0x00000014290d7221 */ /* 0x008fce0000010000 */
        /* <DEDUP_REMOVED lines=18> */
[----:B------:R-:W-:Y:S01]  /*40b0*/  VIADD R26, R14, UR42 ;  /* 0x0000002a0e1a7c36 */ /* 0x000fe20008000000 */
[----:B------:R-:W-:Y:S02]  /*40c0*/  F2FP.BF16.F32.PACK_AB R168, R65, R36 ;  /* 0x0000002441a8723e */ /* 0x000fe400000010ff */
[----:B------:R-:W-:Y:S02]  /*40d0*/  FADD.FTZ R24, R170, R27 ;  /* 0x0000001baa187221 */ /* 0x000fe40000010000 */
[----:B------:R-:W-:Y:S01]  /*40e0*/  R2UR UR14, R26 ;  /* 0x000000001a0e72ca */ /* 0x000fe200000e0000 */
[----:B------:R-:W1:Y:S01]  /*40f0*/  MUFU.EX2 R69, R69 ;  /* 0x0000004500457308 */ /* 0x000e620000000800 */
[C---:B--2---:R-:W-:Y:S01]  /*4100*/  FADD.FTZ R20, R56.reuse, R13 ;  /* 0x0000000d38147221 */ /* 0x044fe20000010000 */
[----:B------:R-:W-:-:S06]  /*4110*/  F2FP.BF16.F32.PACK_AB R173, R56, R3 ;  /* 0x0000000338ad723e */ /* 0x000fcc00000010ff */
[----:B------:R-:W2:Y:S01]  /*4120*/  MUFU.EX2 R12, R63 ;  /* 0x0000003f000c7308 */ /* 0x000ea20000000800 */
[----:B---3--:R-:W-:-:S03]  /*4130*/  FADD.FTZ R27, R49, R20 ;  /* 0x00000014311b7221 */ /* 0x008fc60000010000 */
[----:B------:R-:W-:-:S04]  /*4140*/  UIADD3 UR6, UR14, UR6, URZ ;  /* 0x000000060e067290 */ /* 0x000fc8000fffe03f */
        /* <DEDUP_REMOVED lines=9> */
[C---:B-1----:R-:W-:Y:S01]  /*41e0*/  FADD.FTZ R24, R2.reuse, R15 ;  /* 0x0000000f02187221 */ /* 0x042fe20000010000 */
[----:B------:R-:W-:Y:S01]  /*41f0*/  F2FP.BF16.F32.PACK_AB R169, R2, R53 ;  /* 0x0000003502a9723e */ /* 0x000fe200000010ff */
[----:B------:R-:W-:Y:S02]  /*4200*/  VIADD R15, R74, 0xfffffffe ;  /* 0xfffffffe4a0f7836 */ /* 0x000fe40000000000 */
[----:B--2---:R-:W-:-:S04]  /*4210*/  FADD.FTZ R3, R57, R24 ;  /* 0x0000001839037221 */ /* 0x004fc80000010000 */
[C---:B---3--:R-:W-:Y:S01]  /*4220*/  FADD.FTZ R12, R20.reuse, R3 ;  /* 0x00000003140c7221 */ /* 0x048fe20000010000 */
        /* <DEDUP_REMOVED lines=13> */
.L_x_3741:
[----:B------:R-:W-:-:S11]  /*4300*/  UISETP.NE.AND UP1, UPT, UR7, 0x1, UPT ;  /* 0x000000010700788c */ /* 0x000fd6000bf25270 */
[----:B------:R-:W-:Y:S02]  /*4310*/  @UP1 ULDC.64 UR14, c[0x0][0x9e8] ;  /* 0x00027a00000e1ab9 */ /* 0x000fe40000000a00 */
[----:B------:R-:W-:-:S04]  /*4320*/  UIMAD.WIDE.U32 UR18, UR11, UR14, URZ ;  /* 0x0000000e0b1272a5 */ /* 0x000fc8000f8e003f */
[----:B------:R-:W-:-:S12]  /*4330*/  @UP1 USHF.R.U32.HI UR11, URZ, UR15, UR19 ;  /* 0x0000000f3f0b1299 */ /* 0x000fd80008011613 */
.L_x_3742:
[----:B------:R-:W-:-:S04]  /*4340*/  UIMAD UR7, UR11, UR7, UR7 ;  /* 0x000000070b0772a4 */ /* 0x000fc8000f8e0207 */
[----:B------:R-:W-:-:S04]  /*4350*/  UISETP.LT.AND UP1, UPT, UR6, UR7, UPT ;  /* 0x000000070600728c */ /* 0x000fc8000bf21270 */
[----:B------:R-:W-:-:S12]  /*4360*/  USEL UR6, UR6, UR7, UP1 ;  /* 0x0000000706067287 */ /* 0x000fd80008800000 */
.L_x_3740:
[----:B------:R-:W-:Y:S01]  /*4370*/  UIMAD.WIDE UR6, UR6, 0x2aaaaaab, URZ ;  /* 0x2aaaaaab060678a5 */ /* 0x000fe2000f8e023f */
[----:B------:R-:W-:Y:S01]  /*4380*/  IMAD.MOV.U32 R3, RZ, RZ, 0x3f800000 ;  /* 0x3f800000ff037424 */ /* 0x000fe200078e00ff */
[----:B------:R-:W-:Y:S01]  /*4390*/  CS2R R118, SRZ ;  /* 0x0000000000767805 */ /* 0x000fe2000001ff00 */
[----:B------:R-:W-:Y:S01]  /*43a0*/  IMAD.MOV.U32 R2, RZ, RZ, 0x3f800000 ;  /* 0x3f800000ff027424 */ /* 0x000fe200078e00ff */
        /* <DEDUP_REMOVED lines=52> */
[----:B------:R-:W-:Y:S06]  /*46f0*/  @!P1 BRA `(.L_x_3743) ;  /* 0x0000002c00e09947 */ /* 0x000fec0003800000 */
[----:B------:R-:W-:Y:S01]  /*4700*/  IMAD.IADD R20, R7, 0x1, R14 ;  /* 0x0000000107147824 */ /* 0x000fe200078e020e */
[----:B------:R-:W-:Y:S01]  /*4710*/  ULDC UR45, c[0x0][0x9e4] ;  /* 0x00027900002d7ab9 */ /* 0x000fe20000000800 */
[----:B------:R-:W-:Y:S02]  /*4720*/  IMAD.MOV.U32 R3, RZ, RZ, 0x3f800000 ;  /* 0x3f800000ff037424 */ /* 0x000fe400078e00ff */
[----:B------:R-:W-:-:S07]  /*4730*/  IMAD.MOV.U32 R119, RZ, RZ, RZ ;  /* 0x000000ffff777224 */ /* 0x000fce00078e00ff */
.L_x_3760:
[----:B------:R-:W-:-:S04]  /*4740*/  UIADD3 UR7, UR36, 0x1, URZ ;  /* 0x0000000124077890 */ /* 0x000fc8000fffe03f */
[----:B------:R-:W-:-:S04]  /*4750*/  UISETP.NE.AND UP1, UPT, UR7, 0x2, UPT ;  /* 0x000000020700788c */ /* 0x000fc8000bf25270 */
[----:B------:R-:W-:Y:S02]  /*4760*/  USEL UR40, URZ, 0x1, UP1 ;  /* 0x000000013f287887 */ /* 0x000fe40008800000 */
[----:B------:R-:W-:Y:S02]  /*4770*/  USEL UR7, UR7, URZ, UP1 ;  /* 0x0000003f07077287 */ /* 0x000fe40008800000 */
[----:B------:R-:W-:Y:S01]  /*4780*/  ULOP3.LUT UR40, UR46, UR40, URZ, 0x3c, !UPT ;  /* 0x000000282e287292 */ /* 0x000fe2000f8e3c3f */
[----:B------:R-:W-:Y:S11]  /*4790*/  @!P0 BRA `(.L_x_3744) ;  /* 0x0000000000048947 */ /* 0x000ff60003800000 */
[----:B------:R-:W-:Y:S01]  /*47a0*/  BPT.TRAP 0x1 ;  /* 0x000000040000795c */ /* 0x000fe20000300000 */
.L_x_3744:
[----:B------:R-:W-:Y:S01]  /*47b0*/  ULEA UR38, UR7, UR37, 0x3 ;  /* 0x0000002507267291 */ /* 0x000fe2000f8e183f */
[----:B------:R-:W-:-:S05]  /*47c0*/  IMAD.U32 R0, RZ, RZ, UR40 ;  /* 0x00000028ff007e24 */ /* 0x000fca000f8e00ff */
[----:B------:R-:W-:-:S04]  /*47d0*/  SHF.L.U32 R0, R0, 0x1f, RZ ;  /* 0x0000001f00007819 */ /* 0x000fc800000006ff */
[----:B------:R1:W2:Y:S01]  /*47e0*/  SYNCS.PHASECHK.TRANS64.TRYWAIT P1, [UR38+0x30830], R0 ;  /* 0x03083000ff0075a7 */ /* 0x0002a20008020166 */
[----:B------:R-:W-:Y:S05]  /*47f0*/  @!P0 BRA `(.L_x_3745) ;  /* 0x0000000000048947 */ /* 0x000fea0003800000 */
[----:B------:R-:W-:Y:S01]  /*4800*/  BPT.TRAP 0x1 ;  /* 0x000000040000795c */ /* 0x000fe20000300000 */
.L_x_3745:
[----:B--2---:R-:W-:Y:S05]  /*4810*/  @P1 BRA `(.L_x_3746) ;  /* 0x0000000000081947 */ /* 0x004fea0003800000 */
[----:B------:R-:W2:Y:S02]  /*4820*/  SYNCS.PHASECHK.TRANS64.TRYWAIT P1, [UR38+0x30830], R0 ;  /* 0x03083000ff0075a7 */ /* 0x000ea40008020166 */
[----:B--2---:R-:W-:Y:S05]  /*4830*/  @!P1 BRA `(.L_x_3747) ;  /* 0x000000d800e09947 */ /* 0x004fea0003800000 */
.L_x_3746:
[----:B------:R-:W-:Y:S01]  /*4840*/  R2UR UR56, R10 ;  /* 0x000000000a3872ca */ /* 0x000fe200000e0000 */
[----:B------:R-:W-:Y:S01]  /*4850*/  UIMAD UR6, UR7, 0x900, UR39 ;  /* 0x00000900070678a4 */ /* 0x000fe2000f8e0227 */
        /* <DEDUP_REMOVED lines=13> */
[----:B------:R-:W-:Y:S01]  /*4930*/  HGMMA.64x96x16.F32.BF16 R120, gdesc[UR56], RZ, !UPT, gsb0 ;  /* 0x01600000387879f0 */ /* 0x000fe2000c0018ff */
[----:B------:R-:W-:Y:S01]  /*4940*/  UIADD3 UR58, UR6, 0x2, URZ ;  /* 0x00000002063a7890 */ /* 0x000fe2000fffe03f */
[-C--:B------:R-:W-:Y:S01]  /*4950*/  FMUL.FTZ R29, R29, R2.reuse ;  /* 0x000000021d1d7220 */ /* 0x080fe20000410000 */
        /* <DEDUP_REMOVED lines=106> */
[----:B------:R-:W-:Y:S01]  /*5000*/  HGMMA.64x96x16.F32.BF16 R120, gdesc[UR56], R120, gsb0 ;  /* 0x01600000387879f0 */ /* 0x000fe20008001878 */
[----:B------:R-:W-:Y:S01]  /*5010*/  R2UR UR56, R8 ;  /* 0x00000000083872ca */ /* 0x000fe200000e0000 */
[----:B------:R-:W-:Y:S01]  /*5020*/  UIADD3 UR58, UR6, 0x606, URZ ;  /* 0x00000606063a7890 */ /* 0x000fe2000fffe03f */
[----:B------:R-:W-:Y:S01]  /*5030*/  R2UR UR57, R9 ;  /* 0x00000000093972ca */ /* 0x000fe200000e0000 */
[----:B------:R-:W-:Y:S01]  /*5040*/  UMOV UR59, 0x40000040 ;  /* 0x40000040003b7882 */ /* 0x000fe20000000000 */
[-C--:B------:R-:W-:Y:S01]  /*5050*/  FMUL.FTZ R115, R115, R3.reuse ;  /* 0x0000000373737220 */ /* 0x080fe20000410000 */
[-C--:B------:R-:W-:Y:S01]  /*5060*/  FMUL.FTZ R118, R118, R3.reuse ;  /* 0x0000000376767220 */ /* 0x080fe20000410000 */
[----:B------:R-:W-:Y:S01]  /*5070*/  FMUL.FTZ R119, R119, R3 ;  /* 0x0000000377777220 */ /* 0x000fe20000410000 */
[----:B------:R-:W-:-:S02]  /*5080*/  WARPGROUP.DEPBAR.LE gsb0, 0x0 ;  /* 0x00008000000079c5 */ /* 0x000fc40000010000 */
        /* <DEDUP_REMOVED lines=30> */
[----:B------:R-:W-:Y:S05]  /*5270*/  @!P0 BRA `(.L_x_3748) ;  /* 0x0000000000048947 */ /* 0x000fea0003800000 */
[----:B------:R-:W-:Y:S01]  /*5280*/  BPT.TRAP 0x1 ;  /* 0x000000040000795c */ /* 0x000fe20000300000 */
.L_x_3748:
[----:B------:R-:W-:Y:S01]  /*5290*/  ULEA UR6, UR36, UR37, 0x3 ;  /* 0x0000002524067291 */ /* 0x000fe2000f8e183f */
[----:B-12---:R-:W-:-:S05]  /*52a0*/  IMAD.U32 R0, RZ, RZ, UR46 ;  /* 0x0000002eff007e24 */ /* 0x006fca000f8e00ff */
[----:B------:R-:W-:-:S04]  /*52b0*/  SHF.L.U32 R0, R0, 0x1f, RZ ;  /* 0x0000001f00007819 */ /* 0x000fc800000006ff */
[----:B------:R1:W2:Y:S01]  /*52c0*/  SYNCS.PHASECHK.TRANS64.TRYWAIT P1, [UR6+0x30850], R0 ;  /* 0x03085000ff0075a7 */ /* 0x0002a20008020146 */
[----:B------:R-:W-:Y:S05]  /*52d0*/  @!P0 BRA `(.L_x_3749) ;  /* 0x0000000000048947 */ /* 0x000fea0003800000 */
[----:B------:R-:W-:Y:S01]  /*52e0*/  BPT.TRAP 0x1 ;  /* 0x000000040000795c */ /* 0x000fe20000300000 */
.L_x_3749:
[----:B--2---:R-:W-:Y:S05]  /*52f0*/  @P1 BRA `(.L_x_3750) ;  /* 0x0000000000081947 */ /* 0x004fea0003800000 */
[----:B------:R-:W2:Y:S02]  /*5300*/  SYNCS.PHASECHK.TRANS64.TRYWAIT P1, [UR6+0x30850], R0 ;  /* 0x03085000ff0075a7 */ /* 0x000ea40008020146 */
[----:B--2---:R-:W-:Y:S05]  /*5310*/  @!P1 BRA `(.L_x_3751) ;  /* 0x000000d000409947 */ /* 0x004fea0003800000 */
.L_x_3750:
[----:B------:R-:W-:Y:S01]  /*5320*/  UIADD3 UR10, UR37, 0x400, URZ ;  /* 0x00000400250a7890 */ /* 0x000fe2000fffe03f */
[----:B------:R-:W-:Y:S01]  /*5330*/  WARPGROUP.ARRIVE ;  /* 0x00000000000079c5 */ /* 0x000fe20000000000 */
[----:B------:R-:W-:-:S05]  /*5340*/  UMOV UR11, 0x40000040 ;  /* 0x40000040000b7882 */ /* 0x000fca0000000000 */
[----:B------:R-:W3:Y:S01]  /*5350*/  S2R R210, SR_TID.X ;  /* 0x0000000000d27919 */ /* 0x000ee20000002100 */
[----:B------:R-:W-:Y:S01]  /*5360*/  USHF.R.U32.HI UR10, URZ, 0x4, UR10 ;  /* 0x000000043f0a7899 */ /* 0x000fe2000801160a */
[----:B-12---:R-:W-:Y:S01]  /*5370*/  IMAD.U32 R0, RZ, RZ, UR38 ;  /* 0x00000026ff007e24 */ /* 0x006fe2000f8e00ff */
[----:B------:R-:W-:Y:S01]  /*5380*/  ULDC UR18, c[0x0][0x2e0] ;  /* 0x0000b80000127ab9 */ /* 0x000fe20000000800 */
[----:B------:R-:W-:Y:S01]  /*5390*/  IMAD R2, R15, -0x60, RZ ;  /* 0xffffffa00f027824 */ /* 0x000fe200078e02ff */
[----:B------:R-:W-:Y:S01]  /*53a0*/  ULOP3.LUT UR10, UR10, 0x3fff, URZ, 0xc0, !UPT ;  /* 0x00003fff0a0a7892 */ /* 0x000fe2000f8ec03f */
[----:B------:R-:W-:Y:S02]  /*53b0*/  ULDC UR15, c[0x0][0x9dc] ;  /* 0x00027700000f7ab9 */ /* 0x000fe40000000800 */
[----:B------:R-:W-:Y:S01]  /*53c0*/  IMAD R3, R17, UR18, R2 ;  /* 0x0000001211037c24 */ /* 0x000fe2000f8e0202 */
[----:B------:R-:W-:-:S04]  /*53d0*/  ULOP3.LUT UR10, UR10, 0x3000000, URZ, 0xfc, !UPT ;  /* 0x030000000a0a7892 */ /* 0x000fc8000f8efc3f */
[----:B------:R-:W-:-:S07]  /*53e0*/  UIMAD UR14, UR36, 0x900, UR10 ;  /* 0x00000900240e78a4 */ /* 0x000fce000f8e020a */
[----:B------:R-:W-:Y:S02]  /*53f0*/  UMOV UR10, UR14 ;  /* 0x0000000e000a7c82 */ /* 0x000fe40008000000 */
[----:B------:R-:W-:Y:S01]  /*5400*/  HGMMA.64x192x16.F32.BF16 R24, R188, gdesc[UR8].tnspB, R24, gsb0 ;  /* 0x42e00008bc187df0 */ /* 0x000fe20008001818 */
[----:B------:R-:W-:Y:S01]  /*5410*/  UIADD3 UR10, UR14, 0x80, URZ ;  /* 0x000000800e0a7890 */ /* 0x000fe2000fffe03f */
[----:B------:R-:W-:Y:S01]  /*5420*/  UMOV UR11, 0x40000040 ;  /* 0x40000040000b7882 */ /* 0x000fe20000000000 */
[----:B---3--:R-:W-:-:S13]  /*5430*/  LOP3.LUT P1, RZ, R210, 0x7f, RZ, 0xc0, !PT ;  /* 0x0000007fd2ff7812 */ /* 0x008fda000782c0ff */
[----:B------:R-:W-:-:S05]  /*5440*/  @!P1 VIADD R0, R0, 0x30840 ;  /* 0x0003084000009836 */ /* 0x000fca0000000000 */
[----:B------:R-:W-:Y:S01]  /*5450*/  @!P1 PRMT R0, RZ, 0x654, R0 ;  /* 0x00000654ff009816 */ /* 0x000fe20000000000 */
        /* <DEDUP_REMOVED lines=23> */
[----:B------:R-:W-:Y:S01]  /*55d0*/  UMOV UR10, UR15 ;  /* 0x0000000f000a7c82 */ /* 0x000fe20008000000 */
[----:B------:R-:W-:Y:S01]  /*55e0*/  ULDC UR15, c[0x0][0x9e0] ;  /* 0x00027800000f7ab9 */ /* 0x000fe20000000800 */
[----:B------:R-:W-:Y:S01]  /*55f0*/  ULOP3.LUT UR11, URZ, UR10, URZ, 0x33, !UPT ;  /* 0x0000000a3f0b7292 */ /* 0x000fe2000f8e333f */
[----:B------:R-:W-:Y:S02]  /*5600*/  WARPGROUP.DEPBAR.LE gsb0, 0x0 ;  /* 0x00008000000079c5 */ /* 0x000fe40000010000 */
[----:B------:R-:W1:Y:S01]  /*5610*/  LDC R168, c[0x0][0x288] ;  /* 0x0000a200ffa87b82 */ /* 0x000e620000000800 */
[----:B------:R2:W-:Y:S01]  /*5620*/  @!P1 SYNCS.ARRIVE.TRANS64.RED.A1T0 RZ, [R0+URZ], RZ ;  /* 0x000000ff00ff99a7 */ /* 0x0005e2000810043f */
[----:B------:R-:W-:Y:S01]  /*5630*/  PLOP3.LUT P1, PT, PT, PT, UP0, 0x40, 0x0 ;  /* 0x000000000000781c */ /* 0x000fe20003f2e808 */
[----:B--2---:R-:W-:Y:S01]  /*5640*/  IMAD R0, R16, -0x2, R2 ;  /* 0xfffffffe10007824 */ /* 0x004fe200078e0202 */
[----:B-1----:R-:W-:-:S05]  /*5650*/  IADD3 R3, R3, 0x1, -R168 ;  /* 0x0000000103037810 */ /* 0x002fca0007ffe8a8 */
[----:B------:R-:W-:-:S04]  /*5660*/  IMAD R3, R16, -0x2, R3 ;  /* 0xfffffffe10037824 */ /* 0x000fc800078e0203 */
[C---:B------:R-:W-:Y:S02]  /*5670*/  VIADD R168, R3.reuse, UR15 ;  /* 0x0000000f03a87c36 */ /* 0x040fe40008000000 */
[----:B------:R-:W-:Y:S02]  /*5680*/  VIADD R21, R3, UR11 ;  /* 0x0000000b03157c36 */ /* 0x000fe40008000000 */
[C---:B------:R-:W-:Y:S02]  /*5690*/  IMAD.IADD R172, R7.reuse, 0x1, R168 ;  /* 0x0000000107ac7824 */ /* 0x040fe400078e02a8 */
[----:B------:R-:W-:Y:S01]  /*56a0*/  IMAD.IADD R170, R7, 0x1, R21 ;  /* 0x0000000107aa7824 */ /* 0x000fe200078e0215 */
[----:B------:R-:W-:Y:S06]  /*56b0*/  @P1 BRA `(.L_x_3752) ;  /* 0x0000000000581947 */ /* 0x000fec0003800000 */
[----:B------:R-:W-:Y:S01]  /*56c0*/  ISETP.GT.AND P1, PT, R20, -0x1, PT ;  /* 0xffffffff1400780c */ /* 0x000fe20003f24270 */
[----:B------:R-:W-:-:S12]  /*56d0*/  BSSY B0, `(.L_x_3753) ;  /* 0x0000011000007945 */ /* 0x000fd80003800000 */
        /* <DEDUP_REMOVED lines=9> */
.L_x_3754:
[----:B------:R-:W-:-:S05]  /*5770*/  IMAD.U32 R169, RZ, RZ, UR45 ;  /* 0x0000002dffa97e24 */ /* 0x000fca000f8e00ff */
[----:B------:R-:W-:-:S13]  /*5780*/  ISETP.NE.AND P1, PT, R169, 0x1, PT ;  /* 0x00000001a900780c */ /* 0x000fda0003f25270 */
[----:B------:R-:W1:Y:S01]  /*5790*/  @P1 LDC.64 R174, c[0x0][0x9e8] ;  /* 0x00027a00ffae1b82 */ /* 0x000e620000000a00 */
[----:B------:R-:W-:-:S04]  /*57a0*/  @P1 IMAD.IADD R3, R7, 0x1, R14 ;  /* 0x0000000107031824 */ /* 0x000fc800078e020e */
[----:B-1----:R-:W-:-:S04]  /*57b0*/  @P1 IMAD.HI.U32 R174, R3, R174, RZ ;  /* 0x000000ae03ae1227 */ /* 0x002fc800078e00ff */
[----:B------:R-:W-:Y:S01]  /*57c0*/  IMAD.MOV.U32 R3, RZ, RZ, R20 ;  /* 0x000000ffff037224 */ /* 0x000fe200078e0014 */
[----:B------:R-:W-:-:S07]  /*57d0*/  @P1 SHF.R.U32.HI R3, RZ, R175, R174 ;  /* 0x000000afff031219 */ /* 0x000fce00000116ae */
.L_x_3755:
[----:B------:R-:W-:Y:S05]  /*57e0*/  BSYNC B0 ;  /* 0x0000000000007941 */ /* 0x000fea0003800000 */
.L_x_3753:
[----:B------:R-:W-:-:S05]  /*57f0*/  IMAD R3, R3, R169, R0 ;  /* 0x000000a903037224 */ /* 0x000fca00078e0200 */
[----:B------:R-:W-:Y:S02]  /*5800*/  VIADDMNMX R172, R3, R169, R172, PT ;  /* 0x000000a903ac7246 */ /* 0x000fe400038001ac */
[----:B------:R-:W-:-:S07]  /*5810*/  VIMNMX R170, R170, R3, !PT ;  /* 0x00000003aaaa7248 */ /* 0x000fce0007fe0100 */
.L_x_3752:
        /* <DEDUP_REMOVED lines=109> */
[----:B------:R-:W-:Y:S01]  /*5ef0*/  FSEL R124, R120, -INF , !P6 ;  /* 0xff800000787c7808 */ /* 0x000fe20007000000 */
[----:B------:R-:W-:Y:S01]  /*5f00*/  IMAD.IADD R120, R6, 0x1, R21 ;  /* 0x0000000106787824 */ /* 0x000fe200078e0215 */
[----:B------:R-:W-:Y:S01]  /*5f10*/  ISETP.GE.AND P6, PT, R2, 0x5a, PT ;  /* 0x0000005a0200780c */ /* 0x000fe20003fc6270 */
[----:B------:R-:W-:-:S03]  /*5f20*/  IMAD.IADD R2, R6, 0x1, R168 ;  /* 0x0000000106027824 */ /* 0x000fc600078e02a8 */
[----:B------:R-:W-:Y:S02]  /*5f30*/  P2R R128, PR, RZ, 0x40 ;  /* 0x00000040ff807803 */ /* 0x000fe40000000000 */
[----:B------:R-:W-:-:S04]  /*5f40*/  ISETP.GT.AND P6, PT, R170, 0x59, !P6 ;  /* 0x00000059aa00780c */ /* 0x000fc800077c4270 */
[----:B------:R-:W-:-:S04]  /*5f50*/  ISETP.LT.OR P6, PT, R172, 0x5a, P6 ;  /* 0x0000005aac00780c */ /* 0x000fc800037c1670 */
[----:B------:R-:W-:Y:S02]  /*5f60*/  FSEL R165, R165, -INF , !P6 ;  /* 0xff800000a5a57808 */ /* 0x000fe40007000000 */
[----:B------:R-:W-:-:S13]  /*5f70*/  PLOP3.LUT P6, PT, PT, PT, UP0, 0x40, 0x0 ;  /* 0x000000000000781c */ /* 0x000fda0003fce808 */
[----:B------:R-:W-:Y:S05]  /*5f80*/  @P6 BRA `(.L_x_3756) ;  /* 0x0000000000546947 */ /* 0x000fea0003800000 */
        /* <DEDUP_REMOVED lines=12> */
.L_x_3758:
[----:B------:R-:W-:-:S05]  /*6050*/  IMAD.U32 R132, RZ, RZ, UR45 ;  /* 0x0000002dff847e24 */ /* 0x000fca000f8e00ff */
[----:B------:R-:W-:-:S13]  /*6060*/  ISETP.NE.AND P6, PT, R132, 0x1, PT ;  /* 0x000000018400780c */ /* 0x000fda0003fc5270 */
[----:B------:R-:W1:Y:S02]  /*6070*/  @P6 LDC.64 R188, c[0x0][0x9e8] ;  /* 0x00027a00ffbc6b82 */ /* 0x000e640000000a00 */
[----:B-1----:R-:W-:-:S05]  /*6080*/  @P6 IMAD.HI.U32 R188, R21, R188, RZ ;  /* 0x000000bc15bc6227 */ /* 0x002fca00078e00ff */
[----:B------:R-:W-:-:S07]  /*6090*/  @P6 SHF.R.U32.HI R21, RZ, R189, R188 ;  /* 0x000000bdff156219 */ /* 0x000fce00000116bc */
.L_x_3759:
[----:B------:R-:W-:Y:S05]  /*60a0*/  BSYNC B0 ;  /* 0x0000000000007941 */ /* 0x000fea0003800000 */
.L_x_3757:
[----:B------:R-:W-:-:S05]  /*60b0*/  IMAD R21, R21, R132, R0 ;  /* 0x0000008415157224 */ /* 0x000fca00078e0200 */
[----:B------:R-:W-:Y:S02]  /*60c0*/  VIADDMNMX R2, R21, R132, R2, PT ;  /* 0x0000008415027246 */ /* 0x000fe40003800102 */
[----:B------:R-:W-:-:S07]  /*60d0*/  VIMNMX R120, R120, R21, !PT ;  /* 0x0000001578787248 */ /* 0x000fce0007fe0100 */
.L_x_3756:
[C---:B------:R-:W-:Y:S01]  /*60e0*/  ISETP.GT.AND P1, PT, R120.reuse, 0x1, !P1 ;  /* 0x000000017800780c */ /* 0x040fe20004f24270 */
[----:B------:R-:W-:Y:S01]  /*60f0*/  UMOV UR46, UR40 ;  /* 0x00000028002e7c82 */ /* 0x000fe20008000000 */
[----:B------:R-:W-:Y:S01]  /*6100*/  ISETP.GT.AND P2, PT, R120, 0x8, !P2 ;  /* 0x000000087800780c */ /* 0x000fe20005744270 */
[----:B------:R-:W-:Y:S01]  /*6110*/  UMOV UR36, UR7 ;  /* 0x0000000700247c82 */ /* 0x000fe20008000000 */
[C---:B------:R-:W-:Y:S02]  /*6120*/  ISETP.LT.OR P1, PT, R2.reuse, 0x2, P1 ;  /* 0x000000020200780c */ /* 0x040fe40000f21670 */
[----:B------:R-:W-:Y:S02]  /*6130*/  ISETP.LT.OR P2, PT, R2, 0x9, P2 ;  /* 0x000000090200780c */ /* 0x000fe40001741670 */
[----:B------:R-:W-:Y:S02]  /*6140*/  FSEL R217, R123, -INF , !P1 ;  /* 0xff8000007bd97808 */ /* 0x000fe40004800000 */
[----:B------:R-:W-:-:S02]  /*6150*/  ISETP.NE.AND P1, PT, R174, RZ, PT ;  /* 0x000000ffae00720c */ /* 0x000fc40003f25270 */
[----:B------:R-:W-:Y:S02]  /*6160*/  FSEL R189, R126, -INF , !P2 ;  /* 0xff8000007ebd7808 */ /* 0x000fe40005000000 */
[----:B------:R-:W-:Y:S02]  /*6170*/  ISETP.GT.AND P1, PT, R120, 0x9, !P1 ;  /* 0x000000097800780c */ /* 0x000fe40004f24270 */
[----:B------:R-:W-:Y:S02]  /*6180*/  ISETP.NE.AND P2, PT, R191, RZ, PT ;  /* 0x000000ffbf00720c */ /* 0x000fe40003f45270 */
[----:B------:R-:W-:Y:S02]  /*6190*/  ISETP.LT.OR P1, PT, R2, 0xa, P1 ;  /* 0x0000000a0200780c */ /* 0x000fe40000f21670 */
[----:B------:R-:W-:Y:S02]  /*61a0*/  ISETP.NE.AND P6, PT, R205, RZ, PT ;  /* 0x000000ffcd00720c */ /* 0x000fe40003fc5270 */
        /* <DEDUP_REMOVED lines=22> */
[----:B------:R-:W-:Y:S02]  /*6310*/  ISETP.GT.AND P1, PT, R120, 0x19, !P2 ;  /* 0x000000197800780c */ /* 0x000fe40005724270 */
[----:B------:R-:W-:Y:S02]  /*6320*/  FMNMX.FTZ R0, R171, R0, !PT ;  /* 0x00000000ab007209 */ /* 0x000fe40007810000 */
[----:B------:R-:W-:-:S02]  /*6330*/  ISETP.LT.OR P1, PT, R2, 0x1a, P1 ;  /* 0x0000001a0200780c */ /* 0x000fc40000f21670 */
[----:B------:R-:W-:Y:S02]  /*6340*/  FMNMX.FTZ R0, R169, R0, !PT ;  /* 0x00000000a9007209 */ /* 0x000fe40007810000 */
[----:B------:R-:W-:Y:S02]  /*6350*/  FSEL R211, R135, -INF , !P1 ;  /* 0xff80000087d37808 */ /* 0x000fe40004800000 */
[----:B------:R-:W-:Y:S02]  /*6360*/  ISETP.GT.AND P1, PT, R120, 0x20, !P6 ;  /* 0x000000207800780c */ /* 0x000fe40007724270 */
[----:B------:R-:W-:Y:S02]  /*6370*/  FMNMX.FTZ R0, R141, R0, !PT ;  /* 0x000000008d007209 */ /* 0x000fe40007810000 */
[----:B------:R-:W-:Y:S02]  /*6380*/  ISETP.LT.OR P1, PT, R2, 0x21, P1 ;  /* 0x000000210200780c */ /* 0x000fe40000f21670 */
[----:B------:R-:W-:-:S02]  /*6390*/  FMNMX.FTZ R0, R3, R0, !PT ;  /* 0x0000000003007209 */ /* 0x000fc40007810000 */
[----:B------:R-:W-:Y:S01]  /*63a0*/  FSEL R205, R138, -INF , !P1 ;  /* 0xff8000008acd7808 */ /* 0x000fe20004800000 */
[----:B------:R-:W-:Y:S01]  /*63b0*/  IMAD.U32 R138, RZ, RZ, UR6 ;  /* 0x00000006ff8a7e24 */ /* 0x000fe2000f8e00ff */
        /* <DEDUP_REMOVED lines=22> */
[----:B------:R-:W-:-:S02]  /*6520*/  ISETP.NE.AND P2, PT, R206, RZ, PT ;  /* 0x000000ffce00720c */ /* 0x000fc40003f45270 */
[----:B------:R-:W-:Y:S02]  /*6530*/  ISETP.GT.AND P1, PT, R120, 0x30, !P1 ;  /* 0x000000307800780c */ /* 0x000fe40004f24270 */
[----:B------:R-:W-:Y:S02]  /*6540*/  FMNMX.FTZ R0, R137, R0, !PT ;  /* 0x0000000089007209 */ /* 0x000fe40007810000 */
[----:B------:R-:W-:Y:S02]  /*6550*/  ISETP.LT.OR P1, PT, R2, 0x31, P1 ;  /* 0x000000310200780c */ /* 0x000fe40000f21670 */
[----:B------:R-:W-:Y:S02]  /*6560*/  FMNMX.FTZ R126, R165, R0, !PT ;  /* 0x00000000a57e7209 */ /* 0x000fe40007810000 */
[----:B------:R-:W-:Y:S01]  /*6570*/  FSEL R135, R146, -INF , !P1 ;  /* 0xff80000092877808 */ /* 0x000fe20004800000 */
[----:B------:R-:W1:Y:S01]  /*6580*/  LDC R0, c[0x0][0x988] ;  /* 0x00026200ff007b82 */ /* 0x000e620000000800 */
[----:B------:R-:W-:Y:S01]  /*6590*/  ISETP.NE.AND P1, PT, R144, RZ, PT ;  /* 0x000000ff9000720c */ /* 0x000fe20003f25270 */
[----:B------:R-:W2:Y:S01]  /*65a0*/  SHFL.BFLY PT, R21, R126, 0x2, 0x1f ;  /* 0x0c401f007e157f89 */ /* 0x000ea200000e0000 */
[----:B------:R-:W-:-:S02]  /*65b0*/  ISETP.NE.AND P6, PT, R208, RZ, PT ;  /* 0x000000ffd000720c */ /* 0x000fc40003fc5270 */
[C---:B------:R-:W-:Y:S02]  /*65c0*/  ISETP.GT.AND P1, PT, R120.reuse, 0x31, !P1 ;  /* 0x000000317800780c */ /* 0x040fe40004f24270 */
[----:B------:R-:W-:Y:S02]  /*65d0*/  ISETP.GT.AND P3, PT, R120, 0x50, !P3 ;  /* 0x000000507800780c */ /* 0x000fe40005f64270 */
[----:B------:R-:W-:Y:S02]  /*65e0*/  ISETP.LT.OR P1, PT, R2, 0x32, P1 ;  /* 0x000000320200780c */ /* 0x000fe40000f21670 */
[----:B------:R-:W-:Y:S02]  /*65f0*/  ISETP.GT.AND P4, PT, R120, 0x51, !P4 ;  /* 0x000000517800780c */ /* 0x000fe40006784270 */
[----:B------:R-:W-:Y:S02]  /*6600*/  FSEL R147, R147, -INF , !P1 ;  /* 0xff80000093937808 */ /* 0x000fe40004800000 */
[----:B------:R-:W-:-:S02]  /*6610*/  ISETP.NE.AND P1, PT, R186, RZ, PT ;  /* 0x000000ffba00720c */ /* 0x000fc40003f25270 */
[----:B------:R-:W-:Y:S02]  /*6620*/  ISETP.LT.OR P3, PT, R2, 0x51, P3 ;  /* 0x000000510200780c */ /* 0x000fe40001f61670 */
[C---:B------:R-:W-:Y:S02]  /*6630*/  ISETP.GT.AND P1, PT, R120.reuse, 0x38, !P1 ;  /* 0x000000387800780c */ /* 0x040fe40004f24270 */
[----:B------:R-:W-:Y:S02]  /*6640*/  ISETP.GT.AND P5, PT, R120, 0x58, !P5 ;  /* 0x000000587800780c */ /* 0x000fe40006fa4270 */
[C---:B------:R-:W-:Y:S02]  /*6650*/  ISETP.LT.OR P1, PT, R2.reuse, 0x39, P1 ;  /* 0x000000390200780c */ /* 0x040fe40000f21670 */
[----:B------:R-:W-:Y:S02]  /*6660*/  ISETP.LT.OR P4, PT, R2, 0x52, P4 ;  /* 0x000000520200780c */ /* 0x000fe40002781670 */
[----:B------:R-:W-:-:S02]  /*6670*/  FSEL R131, R150, -INF , !P1 ;  /* 0xff80000096837808 */ /* 0x000fc40004800000 */
[----:B------:R-:W-:Y:S02]  /*6680*/  ISETP.NE.AND P1, PT, R148, RZ, PT ;  /* 0x000000ff9400720c */ /* 0x000fe40003f25270 */
[----:B--2---:R-:W-:Y:S02]  /*6690*/  FMNMX.FTZ R130, R126, R21, !PT ;  /* 0x000000157e827209 */ /* 0x004fe40007810000 */
[----:B------:R-:W-:Y:S02]  /*66a0*/  ISETP.GT.AND P1, PT, R120, 0x39, !P1 ;  /* 0x000000397800780c */ /* 0x000fe40004f24270 */
[C---:B------:R-:W-:Y:S01]  /*66b0*/  ISETP.LT.OR P5, PT, R2.reuse, 0x59, P5 ;  /* 0x000000590200780c */ /* 0x040fe20002fa1670 */
[----:B------:R-:W2:Y:S01]  /*66c0*/  SHFL.BFLY PT, R21, R130, 0x1, 0x1f ;  /* 0x0c201f0082157f89 */ /* 0x000ea200000e0000 */
[----:B------:R-:W-:-:S04]  /*66d0*/  ISETP.LT.OR P1, PT, R2, 0x3a, P1 ;  /* 0x0000003a0200780c */ /* 0x000fc80000f21670 */
[----:B------:R-:W-:Y:S02]  /*66e0*/  FSEL R151, R151, -INF , !P1 ;  /* 0xff80000097977808 */ /* 0x000fe40004800000 */
[----:B------:R-:W-:-:S04]  /*66f0*/  ISETP.NE.AND P1, PT, R190, RZ, PT ;  /* 0x000000ffbe00720c */ /* 0x000fc80003f25270 */
[----:B------:R-:W-:-:S04]  /*6700*/  ISETP.GT.AND P1, PT, R120, 0x40, !P1 ;  /* 0x000000407800780c */ /* 0x000fc80004f24270 */
[----:B------:R-:W-:-:S04]  /*6710*/  ISETP.LT.OR P1, PT, R2, 0x41, P1 ;  /* 0x000000410200780c */ /* 0x000fc80000f21670 */
[----:B------:R-:W-:Y:S02]  /*6720*/  FSEL R127, R154, -INF , !P1 ;  /* 0xff8000009a7f7808 */ /* 0x000fe40004800000 */
[----:B------:R-:W-:Y:S02]  /*6730*/  ISETP.NE.AND P1, PT, R152, RZ, PT ;  /* 0x000000ff9800720c */ /* 0x000fe40003f25270 */
[----:B--2---:R-:W-:Y:S02]  /*6740*/  FMNMX.FTZ R21, R130, R21, !PT ;  /* 0x0000001582157209 */ /* 0x004fe40007810000 */
[----:B------:R-:W-:-:S04]  /*6750*/  ISETP.GT.AND P1, PT, R120, 0x41, !P1 ;  /* 0x000000417800780c */ /* 0x000fc80004f24270 */
[----:B------:R-:W-:-:S04]  /*6760*/  ISETP.LT.OR P1, PT, R2, 0x42, P1 ;  /* 0x000000420200780c */ /* 0x000fc80000f21670 */
[----:B------:R-:W-:Y:S02]  /*6770*/  FSEL R155, R155, -INF , !P1 ;  /* 0xff8000009b9b7808 */ /* 0x000fe40004800000 */
[----:B------:R-:W-:-:S04]  /*6780*/  ISETP.GT.AND P1, PT, R120, 0x48, !P2 ;  /* 0x000000487800780c */ /* 0x000fc80005724270 */
[----:B------:R-:W-:-:S04]  /*6790*/  ISETP.LT.OR P1, PT, R2, 0x49, P1 ;  /* 0x000000490200780c */ /* 0x000fc80000f21670 */
[----:B------:R-:W-:Y:S02]  /*67a0*/  FSEL R123, R158, -INF , !P1 ;  /* 0xff8000009e7b7808 */ /* 0x000fe40004800000 */
[----:B------:R-:W-:Y:S02]  /*67b0*/  ISETP.GT.AND P1, PT, R120, 0x49, !P6 ;  /* 0x000000497800780c */ /* 0x000fe40007724270 */
[----:B------:R-:W-:Y:S02]  /*67c0*/  ISETP.NE.AND P6, PT, R156, RZ, PT ;  /* 0x000000ff9c00720c */ /* 0x000fe40003fc5270 */
[----:B------:R-:W-:-:S04]  /*67d0*/  ISETP.LT.OR P1, PT, R2, 0x4a, P1 ;  /* 0x0000004a0200780c */ /* 0x000fc80000f21670 */
[----:B------:R-:W-:Y:S02]  /*67e0*/  FSEL R159, R159, -INF , !P1 ;  /* 0xff8000009f9f7808 */ /* 0x000fe40004800000 */
[----:B------:R-:W-:Y:S02]  /*67f0*/  ISETP.GT.AND P1, PT, R120, RZ, !P6 ;  /* 0x000000ff7800720c */ /* 0x000fe40007724270 */
[----:B------:R-:W-:Y:S02]  /*6800*/  ISETP.NE.AND P6, PT, R128, RZ, PT ;  /* 0x000000ff8000720c */ /* 0x000fe40003fc5270 */
[----:B------:R-:W-:Y:S02]  /*6810*/  ISETP.LT.OR P1, PT, R2, 0x1, P1 ;  /* 0x000000010200780c */ /* 0x000fe40000f21670 */
[----:B------:R-:W-:Y:S02]  /*6820*/  ISETP.GT.AND P2, PT, R120, 0x59, !P6 ;  /* 0x000000597800780c */ /* 0x000fe40007744270 */
[----:B------:R-:W-:Y:S01]  /*6830*/  FSEL R221, R122, -INF , !P1 ;  /* 0xff8000007add7808 */ /* 0x000fe20004800000 */
[C---:B-1----:R-:W-:Y:S01]  /*6840*/  FMUL.FTZ R122, R21.reuse, R0 ;  /* 0x00000000157a7220 */ /* 0x042fe20000410000 */
[----:B------:R-:W-:-:S02]  /*6850*/  FSETP.NEU.FTZ.AND P1, PT, R21, -INF , PT ;  /* 0xff8000001500780b */ /* 0x000fc40003f3d000 */
[----:B------:R-:W-:Y:S02]  /*6860*/  FMNMX.FTZ R126, R221, R4, !PT ;  /* 0x00000004dd7e7209 */ /* 0x000fe40007810000 */
[----:B------:R-:W-:Y:S02]  /*6870*/  FSEL R122, R122, RZ, P1 ;  /* 0x000000ff7a7a7208 */ /* 0x000fe40000800000 */
[----:B------:R-:W-:Y:S02]  /*6880*/  FMNMX.FTZ R126, R217, R126, !PT ;  /* 0x0000007ed97e7209 */ /* 0x000fe40007810000 */
        /* <DEDUP_REMOVED lines=8> */
[----:B------:R-:W-:Y:S01]  /*6910*/  FSEL R171, R163, -INF , !P4 ;  /* 0xff800000a3ab7808 */ /* 0x000fe20006000000 */
[--C-:B------:R-:W-:Y:S01]  /*6920*/  FFMA.FTZ R172, R125, R0, -R122.reuse ;  /* 0x000000007dac7223 */ /* 0x100fe2000001087a */
[----:B------:R-:W-:Y:S01]  /*6930*/  FMNMX.FTZ R126, R207, R126, !PT ;  /* 0x0000007ecf7e7209 */ /* 0x000fe20007810000 */
[----:B------:R1:W-:Y:S01]  /*6940*/  MUFU.EX2 R163, R120 ;  /* 0x0000007800a37308 */ /* 0x0003e20000000800 */
[----:B------:R-:W-:Y:S01]  /*6950*/  FSEL R177, R166, -INF , !P5 ;  /* 0xff800000a6b17808 */ /* 0x000fe20006800000 */
[--C-:B------:R-:W-:Y:S01]  /*6960*/  FFMA.FTZ R219, R124, R0, -R122.reuse ;  /* 0x000000007cdb7223 */ /* 0x100fe2000001087a */
[----:B------:R-:W-:Y:S01]  /*6970*/  FMNMX.FTZ R126, R213, R126, !PT ;  /* 0x0000007ed57e7209 */ /* 0x000fe20007810000 */
[-CC-:B------:R-:W-:Y:S01]  /*6980*/  FFMA.FTZ R188, R187, R0.reuse, -R122.reuse ;  /* 0x00000000bbbc7223 */ /* 0x180fe2000001087a */
[----:B------:R-:W-:Y:S01]  /*6990*/  FSEL R167, R167, -INF , !P2 ;  /* 0xff800000a7a77808 */ /* 0x000fe20005000000 */
[--C-:B------:R-:W-:Y:S01]  /*69a0*/  FFMA.FTZ R190, R185, R0, -R122.reuse ;  /* 0x00000000b9be7223 */ /* 0x100fe2000001087a */
[----:B------:R-:W-:Y:S01]  /*69b0*/  FMNMX.FTZ R126, R191, R126, !PT ;  /* 0x0000007ebf7e7209 */ /* 0x000fe20007810000 */
[----:B------:R-:W-:Y:S01]  /*69c0*/  MUFU.EX2 R219, R219 ;  /* 0x000000db00db7308 */ /* 0x000fe20000000800 */
[----:B-1----:R-:W-:Y:S01]  /*69d0*/  FSEL R120, R21, RZ, P1 ;  /* 0x000000ff15787208 */ /* 0x002fe20000800000 */
[--C-:B------:R-:W-:Y:S01]  /*69e0*/  FFMA.FTZ R183, R183, R0, -R122.reuse ;  /* 0x00000000b7b77223 */ /* 0x100fe2000001087a */
[----:B------:R-:W-:Y:S01]  /*69f0*/  FMNMX.FTZ R126, R211, R126, !PT ;  /* 0x0000007ed37e7209 */ /* 0x000fe20007810000 */
[-CC-:B------:R-:W-:Y:S01]  /*6a00*/  FFMA.FTZ R184, R181, R0.reuse, -R122.reuse ;  /* 0x00000000b5b87223 */ /* 0x180fe2000001087a */
[-CC-:B------:R-:W-:Y:S01]  /*6a10*/  FFMA.FTZ R179, R179, R0.reuse, -R122.reuse ;  /* 0x00000000b3b37223 */ /* 0x180fe2000001087a */
[--C-:B------:R-:W-:Y:S01]  /*6a20*/  FFMA.FTZ R170, R137, R0, -R122.reuse ;  /* 0x0000000089aa7223 */ /* 0x100fe2000001087a */
[----:B------:R-:W-:Y:S01]  /*6a30*/  FMNMX.FTZ R126, R205, R126, !PT ;  /* 0x0000007ecd7e7209 */ /* 0x000fe20007810000 */
[----:B------:R-:W-:Y:S01]  /*6a40*/  MUFU.EX2 R188, R188 ;  /* 0x000000bc00bc7308 */ /* 0x000fe20000000800 */
        /* <DEDUP_REMOVED lines=16> */
[----:B------:R-:W-:Y:S01]  /*6b50*/  FFMA.FTZ R133, R161, R0, -R122 ;  /* 0x00000000a1857223 */ /* 0x000fe2000001087a */
[----:B------:R-:W-:-:S02]  /*6b60*/  LOP3.LUT P6, RZ, R210, 0x7f, RZ, 0xc0, !PT ;  /* 0x0000007fd2ff7812 */ /* 0x000fc400078cc0ff */
[----:B------:R-:W-:-:S04]  /*6b70*/  FMNMX.FTZ R126, R147, R126, !PT ;  /* 0x0000007e937e7209 */ /* 0x000fc80007810000 */
[----:B------:R-:W-:Y:S01]  /*6b80*/  FMNMX.FTZ R126, R131, R126, !PT ;  /* 0x0000007e837e7209 */ /* 0x000fe20007810000 */
[----:B------:R-:W-:Y:S03]  /*6b90*/  MUFU.EX2 R184, R184 ;  /* 0x000000b800b87308 */ /* 0x000fe60000000800 */
        /* <DEDUP_REMOVED lines=20> */
[----:B------:R-:W-:Y:S08]  /*6ce0*/  MUFU.EX2 R178, R178 ;  /* 0x000000b200b27308 */ /* 0x000ff00000000800 */
[----:B------:R-:W-:Y:S08]  /*6cf0*/  MUFU.EX2 R121, R121 ;  /* 0x0000007900797308 */ /* 0x000ff00000000800 */
[----:B------:R-:W-:Y:S01]  /*6d00*/  MUFU.EX2 R172, R172 ;  /* 0x000000ac00ac7308 */ /* 0x000fe20000000800 */
[----:B-1----:R-:W-:Y:S01]  /*6d10*/  FMNMX.FTZ R125, R3, R2, !PT ;  /* 0x00000002037d7209 */ /* 0x002fe20007810000 */
[----:B------:R-:W-:Y:S01]  /*6d20*/  FADD.FTZ R3, -R120, R5 ;  /* 0x0000000578037221 */ /* 0x000fe20000010100 */
[----:B------:R-:W-:-:S02]  /*6d30*/  FFMA.FTZ R5, R165, R0, -R122 ;  /* 0x00000000a5057223 */ /* 0x000fc4000001087a */
[----:B------:R-:W-:Y:S01]  /*6d40*/  FSETP.NEU.FTZ.AND P1, PT, R125, -INF , PT ;  /* 0xff8000007d00780b */ /* 0x000fe20003f3d000 */
[-C--:B------:R-:W-:Y:S01]  /*6d50*/  FMUL.FTZ R3, R3, R0.reuse ;  /* 0x0000000003037220 */ /* 0x080fe20000410000 */
[----:B------:R-:W-:Y:S01]  /*6d60*/  FMUL.FTZ R126, R125, R0 ;  /* 0x000000007d7e7220 */ /* 0x000fe20000410000 */
[----:B------:R-:W-:Y:S04]  /*6d70*/  MUFU.EX2 R149, R149 ;  /* 0x0000009500957308 */ /* 0x000fe80000000800 */
[----:B------:R-:W-:-:S04]  /*6d80*/  FSEL R126, R126, RZ, P1 ;  /* 0x000000ff7e7e7208 */ /* 0x000fc80000800000 */
[----:B------:R1:W2:Y:S01]  /*6d90*/  MUFU.EX2 R2, R3 ;  /* 0x0000000300027308 */ /* 0x0002a20000000800 */
        /* <DEDUP_REMOVED lines=8> */
[----:B-1----:R-:W-:Y:S01]  /*6e20*/  FSEL R3, R125, RZ, P1 ;  /* 0x000000ff7d037208 */ /* 0x002fe20000800000 */
[-CC-:B------:R-:W-:Y:S01]  /*6e30*/  FFMA.FTZ R132, R139, R0.reuse, -R126.reuse ;  /* 0x000000008b847223 */ /* 0x180fe2000001087e */
[-CC-:B------:R-:W-:Y:S01]  /*6e40*/  FFMA.FTZ R139, R143, R0.reuse, -R126.reuse ;  /* 0x000000008f8b7223 */ /* 0x180fe2000001087e */
[-CC-:B------:R-:W-:Y:S01]  /*6e50*/  FFMA.FTZ R128, R211, R0.reuse, -R126.reuse ;  /* 0x00000000d3807223 */ /* 0x180fe2000001087e */
[-C--:B------:R-:W-:Y:S01]  /*6e60*/  FFMA.FTZ R181, R205, R0.reuse, -R126 ;  /* 0x00000000cdb57223 */ /* 0x080fe2000001087e */
[----:B------:R-:W-:Y:S01]  /*6e70*/  FADD.FTZ R3, -R3, R4 ;  /* 0x0000000403037221 */ /* 0x000fe20000010100 */
[-CC-:B------:R-:W-:Y:S01]  /*6e80*/  FFMA.FTZ R130, R209, R0.reuse, -R126.reuse ;  /* 0x00000000d1827223 */ /* 0x180fe2000001087e */
[----:B------:R-:W-:Y:S01]  /*6e90*/  MUFU.EX2 R137, R137 ;  /* 0x0000008900897308 */ /* 0x000fe20000000800 */
[----:B--2---:R-:W-:Y:S01]  /*6ea0*/  FFMA.FTZ R13, R2, R13, R219 ;  /* 0x0000000d020d7223 */ /* 0x004fe200000100db */
[-C--:B------:R-:W-:Y:S01]  /*6eb0*/  FMUL.FTZ R3, R3, R0.reuse ;  /* 0x0000000003037220 */ /* 0x080fe20000410000 */
[-CC-:B------:R-:W-:Y:S01]  /*6ec0*/  FFMA.FTZ R4, R135, R0.reuse, -R126.reuse ;  /* 0x0000000087047223 */ /* 0x180fe2000001087e */
[-CC-:B------:R-:W-:Y:S01]  /*6ed0*/  FFMA.FTZ R135, R147, R0.reuse, -R126.reuse ;  /* 0x0000000093877223 */ /* 0x180fe2000001087e */
[----:B------:R-:W-:Y:S01]  /*6ee0*/  FADD.FTZ R13, R188, R13 ;  /* 0x0000000dbc0d7221 */ /* 0x000fe20000010000 */
[-CC-:B------:R-:W-:Y:S01]  /*6ef0*/  FFMA.FTZ R127, R127, R0.reuse, -R126.reuse ;  /* 0x000000007f7f7223 */ /* 0x180fe2000001087e */
[-CC-:B------:R-:W-:Y:S01]  /*6f00*/  FFMA.FTZ R123, R123, R0.reuse, -R126.reuse ;  /* 0x000000007b7b7223 */ /* 0x180fe2000001087e */
[----:B------:R-:W1:Y:S01]  /*6f10*/  MUFU.EX2 R3, R3 ;  /* 0x0000000300037308 */ /* 0x000e620000000800 */
[----:B------:R-:W-:Y:S01]  /*6f20*/  FADD.FTZ R134, R190, R13 ;  /* 0x0000000dbe867221 */ /* 0x000fe20000010000 */
[-CC-:B------:R-:W-:Y:S01]  /*6f30*/  FFMA.FTZ R159, R159, R0.reuse, -R126.reuse ;  /* 0x000000009f9f7223 */ /* 0x180fe2000001087e */
[-CC-:B------:R-:W-:Y:S01]  /*6f40*/  FFMA.FTZ R173, R173, R0.reuse, -R126.reuse ;  /* 0x00000000adad7223 */ /* 0x180fe2000001087e */
[-C--:B------:R-:W-:Y:S01]  /*6f50*/  FFMA.FTZ R171, R171, R0.reuse, -R126 ;  /* 0x00000000abab7223 */ /* 0x080fe2000001087e */
[----:B------:R-:W-:Y:S01]  /*6f60*/  FADD.FTZ R13, R183, R134 ;  /* 0x00000086b70d7221 */ /* 0x000fe20000010000 */
[-CC-:B------:R-:W-:Y:S01]  /*6f70*/  FFMA.FTZ R177, R177, R0.reuse, -R126.reuse ;  /* 0x00000000b1b17223 */ /* 0x180fe2000001087e */
[----:B------:R-:W-:Y:S01]  /*6f80*/  ISETP.GT.AND P1, PT, R15, UR41, PT ;  /* 0x000000290f007c0c */ /* 0x000fe2000bf24270 */
[----:B------:R-:W2:Y:S01]  /*6f90*/  MUFU.EX2 R122, R122 ;  /* 0x0000007a007a7308 */ /* 0x000ea20000000800 */
[----:B------:R-:W-:Y:S01]  /*6fa0*/  FADD.FTZ R136, R184, R13 ;  /* 0x0000000db8887221 */ /* 0x000fe20000010000 */
[----:B------:R-:W-:Y:S01]  /*6fb0*/  FFMA.FTZ R13, R131, R0, -R126 ;  /* 0x00000000830d7223 */ /* 0x000fe2000001087e */
[----:B------:R-:W-:Y:S01]  /*6fc0*/  F2FP.BF16.F32.PACK_AB R184, R179, R184 ;  /* 0x000000b8b3b8723e */ /* 0x000fe200000010ff */
[----:B------:R-:W-:-:S02]  /*6fd0*/  VIADD R15, R15, 0xffffffff ;  /* 0xffffffff0f0f7836 */ /* 0x000fc40000000000 */
[----:B------:R-:W-:Y:S01]  /*6fe0*/  FADD.FTZ R131, R179, R136 ;  /* 0x00000088b3837221 */ /* 0x000fe20000010000 */
[----:B------:R-:W-:Y:S01]  /*6ff0*/  F2FP.BF16.F32.PACK_AB R190, R183, R190 ;  /* 0x000000beb7be723e */ /* 0x000fe200000010ff */
[----:B------:R-:W3:Y:S01]  /*7000*/  MUFU.EX2 R153, R153 ;  /* 0x0000009900997308 */ /* 0x000ee20000000800 */
[----:B-1----:R-:W-:Y:S01]  /*7010*/  FFMA.FTZ R134, R3, R12, R120 ;  /* 0x0000000c03867223 */ /* 0x002fe20000010078 */
[----:B------:R-:W-:Y:S01]  /*7020*/  FADD.FTZ R136, R186, R131 ;  /* 0x00000083ba887221 */ /* 0x000fe20000010000 */
[----:B------:R-:W-:Y:S01]  /*7030*/  FFMA.FTZ R131, R151, R0, -R126 ;  /* 0x0000000097837223 */ /* 0x000fe2000001087e */
[----:B------:R-:W-:Y:S01]  /*7040*/  F2FP.BF16.F32.PACK_AB R186, R175, R186 ;  /* 0x000000baafba723e */ /* 0x000fe200000010ff */
[----:B------:R-:W-:Y:S01]  /*7050*/  FADD.FTZ R143, R137, R134 ;  /* 0x00000086898f7221 */ /* 0x000fe20000010000 */
[----:B------:R-:W-:Y:S02]  /*7060*/  F2FP.BF16.F32.PACK_AB R188, R188, R219 ;  /* 0x000000dbbcbc723e */ /* 0x000fe400000010ff */
[----:B------:R-:W1:Y:S01]  /*7070*/  MUFU.EX2 R185, R185 ;  /* 0x000000b900b97308 */ /* 0x000e620000000800 */
[----:B--2---:R-:W-:Y:S01]  /*7080*/  FADD.FTZ R134, R122, R143 ;  /* 0x0000008f7a867221 */ /* 0x004fe20000010000 */
[----:B------:R-:W-:Y:S01]  /*7090*/  FADD.FTZ R143, R175, R136 ;  /* 0x00000088af8f7221 */ /* 0x000fe20000010000 */
[----:B------:R-:W-:-:S03]  /*70a0*/  F2FP.BF16.F32.PACK_AB R189, R137, R120 ;  /* 0x0000007889bd723e */ /* 0x000fc600000010ff */
[----:B------:R-:W-:Y:S01]  /*70b0*/  FADD.FTZ R136, R180, R143 ;  /* 0x0000008fb4887221 */ /* 0x000fe20000010000 */
[----:B------:R-:W-:Y:S01]  /*70c0*/  F2FP.BF16.F32.PACK_AB R180, R163, R180 ;  /* 0x000000b4a3b4723e */ /* 0x000fe200000010ff */
[----:B------:R-:W2:Y:S01]  /*70d0*/  MUFU.EX2 R124, R124 ;  /* 0x0000007c007c7308 */ /* 0x000ea20000000800 */
[----:B---3--:R-:W-:Y:S01]  /*70e0*/  FADD.FTZ R134, R153, R134 ;  /* 0x0000008699867221 */ /* 0x008fe20000010000 */
[----:B------:R-:W-:Y:S01]  /*70f0*/  FADD.FTZ R143, R163, R136 ;  /* 0x00000088a38f7221 */ /* 0x000fe20000010000 */
[----:B------:R-:W-:-:S05]  /*7100*/  F2FP.BF16.F32.PACK_AB R191, R153, R122 ;  /* 0x0000007a99bf723e */ /* 0x000fca00000010ff */
[----:B------:R-:W3:Y:S08]  /*7110*/  MUFU.EX2 R187, R187 ;  /* 0x000000bb00bb7308 */ /* 0x000ef00000000800 */
[----:B------:R-:W4:Y:S08]  /*7120*/  MUFU.EX2 R128, R128 ;  /* 0x0000008000807308 */ /* 0x000f300000000800 */
[----:B------:R-:W5:Y:S08]  /*7130*/  MUFU.EX2 R181, R181 ;  /* 0x000000b500b57308 */ /* 0x000f700000000800 */
[----:B------:R1:W-:Y:S08]  /*7140*/  MUFU.EX2 R12, R13 ;  /* 0x0000000d000c7308 */ /* 0x0003f00000000800 */
[----:B------:R-:W5:Y:S01]  /*7150*/  MUFU.EX2 R130, R130 ;  /* 0x0000008200827308 */ /* 0x000f620000000800 */
[----:B-1----:R-:W-:Y:S01]  /*7160*/  FADD.FTZ R13, R185, R134 ;  /* 0x00000086b90d7221 */ /* 0x002fe20000010000 */
[----:B------:R-:W-:-:S02]  /*7170*/  @!P6 VIADD R134, R138, 0x30860 ;  /* 0x000308608a86e836 */ /* 0x000fc40000000000 */
[----:B------:R-:W-:Y:S01]  /*7180*/  FADD.FTZ R138, R182, R143 ;  /* 0x0000008fb68a7221 */ /* 0x000fe20000010000 */
[C---:B------:R-:W-:Y:S01]  /*7190*/  F2FP.BF16.F32.PACK_AB R182, R141.reuse, R182 ;  /* 0x000000b68db6723e */ /* 0x040fe200000010ff */
[C---:B--2---:R-:W-:Y:S01]  /*71a0*/  FADD.FTZ R136, R124.reuse, R13 ;  /* 0x0000000d7c887221 */ /* 0x044fe20000010000 */
[----:B------:R-:W-:Y:S01]  /*71b0*/  F2FP.BF16.F32.PACK_AB R185, R124, R185 ;  /* 0x000000b97cb9723e */ /* 0x000fe200000010ff */
[----:B------:R-:W-:Y:S01]  /*71c0*/  FADD.FTZ R143, R141, R138 ;  /* 0x0000008a8d8f7221 */ /* 0x000fe20000010000 */
[----:B------:R-:W1:Y:S01]  /*71d0*/  MUFU.EX2 R132, R132 ;  /* 0x0000008400847308 */ /* 0x000e620000000800 */
[----:B---3--:R-:W-:Y:S01]  /*71e0*/  FADD.FTZ R13, R187, R136 ;  /* 0x00000088bb0d7221 */ /* 0x008fe20000010000 */
[----:B------:R-:W-:Y:S01]  /*71f0*/  @!P6 PRMT R140, RZ, 0x654, R134 ;  /* 0x00000654ff8ce816 */ /* 0x000fe20000000086 */
[----:B------:R-:W-:Y:S01]  /*7200*/  FADD.FTZ R138, R176, R143 ;  /* 0x0000008fb08a7221 */ /* 0x000fe20000010000 */
[-C--:B------:R-:W-:Y:S01]  /*7210*/  FFMA.FTZ R134, R155, R0.reuse, -R126 ;  /* 0x000000009b867223 */ /* 0x080fe2000001087e */
[----:B----4-:R-:W-:Y:S01]  /*7220*/  FADD.FTZ R136, R128, R13 ;  /* 0x0000000d80887221 */ /* 0x010fe20000010000 */
[----:B------:R2:W-:Y:S01]  /*7230*/  @!P6 SYNCS.ARRIVE.TRANS64.RED.A1T0 RZ, [R140+URZ], RZ ;  /* 0x000000ff8cffe9a7 */ /* 0x0005e2000810043f */
[----:B------:R-:W-:Y:S01]  /*7240*/  FADD.FTZ R143, R145, R138 ;  /* 0x0000008a918f7221 */ /* 0x000fe20000010000 */
[----:B------:R-:W3:Y:S01]  /*7250*/  MUFU.EX2 R139, R139 ;  /* 0x0000008b008b7308 */ /* 0x000ee20000000800 */
[----:B-----5:R-:W-:Y:S01]  /*7260*/  FADD.FTZ R13, R181, R136 ;  /* 0x00000088b50d7221 */ /* 0x020fe20000010000 */
[----:B------:R-:W-:Y:S01]  /*7270*/  FFMA.FTZ R126, R167, R0, -R126 ;  /* 0x00000000a77e7223 */ /* 0x000fe2000001087e */
[----:B------:R-:W-:Y:S01]  /*7280*/  FADD.FTZ R138, R178, R143 ;  /* 0x0000008fb28a7221 */ /* 0x000fe20000010000 */
[----:B------:R-:W-:Y:S01]  /*7290*/  F2FP.BF16.F32.PACK_AB R178, R121, R178 ;  /* 0x000000b279b2723e */ /* 0x000fe200000010ff */
[----:B------:R-:W-:Y:S01]  /*72a0*/  FADD.FTZ R13, R130, R13 ;  /* 0x0000000d820d7221 */ /* 0x000fe20000010000 */
[----:B------:R-:W-:Y:S01]  /*72b0*/  F2FP.BF16.F32.PACK_AB R176, R145, R176 ;  /* 0x000000b091b0723e */ /* 0x000fe200000010ff */
[----:B------:R-:W-:Y:S01]  /*72c0*/  FADD.FTZ R143, R121, R138 ;  /* 0x0000008a798f7221 */ /* 0x000fe20000010000 */
[----:B------:R-:W4:Y:S01]  /*72d0*/  MUFU.EX2 R4, R4 ;  /* 0x0000000400047308 */ /* 0x000f220000000800 */
[----:B-1----:R-:W-:Y:S01]  /*72e0*/  FADD.FTZ R136, R132, R13 ;  /* 0x0000000d84887221 */ /* 0x002fe20000010000 */
[----:B------:R-:W-:Y:S01]  /*72f0*/  F2FP.BF16.F32.PACK_AB R187, R128, R187 ;  /* 0x000000bb80bb723e */ /* 0x000fe200000010ff */
[----:B------:R-:W-:Y:S01]  /*7300*/  FADD.FTZ R138, R172, R143 ;  /* 0x0000008fac8a7221 */ /* 0x000fe20000010000 */
[----:B------:R-:W-:-:S02]  /*7310*/  F2FP.BF16.F32.PACK_AB R172, R149, R172 ;  /* 0x000000ac95ac723e */ /* 0x000fc400000010ff */
[----:B------:R-:W-:Y:S02]  /*7320*/  F2FP.BF16.F32.PACK_AB R181, R130, R181 ;  /* 0x000000b582b5723e */ /* 0x000fe400000010ff */
[----:B------:R-:W1:Y:S01]  /*7330*/  MUFU.EX2 R135, R135 ;  /* 0x0000008700877308 */ /* 0x000e620000000800 */
[C---:B---3--:R-:W-:Y:S01]  /*7340*/  FADD.FTZ R13, R139.reuse, R136 ;  /* 0x000000888b0d7221 */ /* 0x048fe20000010000 */
[----:B------:R-:W-:-:S06]  /*7350*/  F2FP.BF16.F32.PACK_AB R183, R139, R132 ;  /* 0x000000848bb7723e */ /* 0x000fcc00000010ff */
[----:B------:R-:W-:Y:S01]  /*7360*/  MUFU.EX2 R174, R174 ;  /* 0x000000ae00ae7308 */ /* 0x000fe20000000800 */
[----:B----4-:R-:W-:-:S07]  /*7370*/  FADD.FTZ R136, R4, R13 ;  /* 0x0000000d04887221 */ /* 0x010fce0000010000 */
[----:B------:R-:W-:Y:S01]  /*7380*/  MUFU.EX2 R129, R129 ;  /* 0x0000008100817308 */ /* 0x000fe20000000800 */
[----:B-1----:R-:W-:-:S04]  /*7390*/  FADD.FTZ R13, R135, R136 ;  /* 0x00000088870d7221 */ /* 0x002fc80000010000 */
[----:B------:R-:W-:-:S03]  /*73a0*/  FADD.FTZ R136, R12, R13 ;  /* 0x0000000d0c887221 */ /* 0x000fc60000010000 */
[----:B------:R-:W1:Y:S08]  /*73b0*/  MUFU.EX2 R131, R131 ;  /* 0x0000008300837308 */ /* 0x000e700000000800 */
[----:B------:R-:W3:Y:S08]  /*73c0*/  MUFU.EX2 R168, R168 ;  /* 0x000000a800a87308 */ /* 0x000ef00000000800 */
[----:B------:R-:W4:Y:S01]  /*73d0*/  MUFU.EX2 R127, R127 ;  /* 0x0000007f007f7308 */ /* 0x000f220000000800 */
[C---:B-1----:R-:W-:Y:S01]  /*73e0*/  FADD.FTZ R136, R131.reuse, R136 ;  /* 0x0000008883887221 */ /* 0x042fe20000010000 */
[----:B------:R-:W-:-:S06]  /*73f0*/  F2FP.BF16.F32.PACK_AB R179, R131, R12 ;  /* 0x0000000c83b3723e */ /* 0x000fcc00000010ff */
[----:B------:R-:W1:Y:S08]  /*7400*/  MUFU.EX2 R133, R133 ;  /* 0x0000008500857308 */ /* 0x000e700000000800 */
[----:B--2---:R2:W-:Y:S08]  /*7410*/  MUFU.EX2 R140, R123 ;  /* 0x0000007b008c7308 */ /* 0x0045f00000000800 */
[----:B------:R-:W5:Y:S01]  /*7420*/  MUFU.EX2 R134, R134 ;  /* 0x0000008600867308 */ /* 0x000f620000000800 */
[----:B--2---:R-:W-:-:S04]  /*7430*/  FADD.FTZ R123, R149, R138 ;  /* 0x0000008a957b7221 */ /* 0x004fc80000010000 */
[----:B------:R-:W-:Y:S01]  /*7440*/  FADD.FTZ R138, R174, R123 ;  /* 0x0000007bae8a7221 */ /* 0x000fe20000010000 */
[C---:B------:R-:W-:Y:S02]  /*7450*/  F2FP.BF16.F32.PACK_AB R174, R129.reuse, R174 ;  /* 0x000000ae81ae723e */ /* 0x040fe400000010ff */
[----:B------:R-:W2:Y:S01]  /*7460*/  MUFU.EX2 R170, R170 ;  /* 0x000000aa00aa7308 */ /* 0x000ea20000000800 */
[----:B------:R-:W-:-:S04]  /*7470*/  FADD.FTZ R13, R129, R138 ;  /* 0x0000008a810d7221 */ /* 0x000fc80000010000 */
[----:B---3--:R-:W-:Y:S01]  /*7480*/  FADD.FTZ R138, R168, R13 ;  /* 0x0000000da88a7221 */ /* 0x008fe20000010000 */
[----:B----4-:R-:W-:Y:S01]  /*7490*/  FADD.FTZ R13, R127, R136 ;  /* 0x000000887f0d7221 */ /* 0x010fe20000010000 */
[C---:B-1----:R-:W-:Y:S01]  /*74a0*/  F2FP.BF16.F32.PACK_AB R168, R133.reuse, R168 ;  /* 0x000000a885a8723e */ /* 0x042fe200000010ff */
[----:B------:R-:W1:Y:S01]  /*74b0*/  MUFU.EX2 R159, R159 ;  /* 0x0000009f009f7308 */ /* 0x000e620000000800 */
[----:B------:R-:W-:Y:S01]  /*74c0*/  FADD.FTZ R121, R133, R138 ;  /* 0x0000008a85797221 */ /* 0x000fe20000010000 */
[----:B-----5:R-:W-:-:S06]  /*74d0*/  FADD.FTZ R13, R134, R13 ;  /* 0x0000000d860d7221 */ /* 0x020fcc0000010000 */
[----:B------:R3:W4:Y:S01]  /*74e0*/  MUFU.EX2 R142, R173 ;  /* 0x000000ad008e7308 */ /* 0x0007220000000800 */
[----:B--2---:R-:W-:Y:S01]  /*74f0*/  FADD.FTZ R136, R170, R121 ;  /* 0x00000079aa887221 */ /* 0x004fe20000010000 */
[----:B------:R-:W-:-:S06]  /*7500*/  FADD.FTZ R121, R140, R13 ;  /* 0x0000000d8c797221 */ /* 0x000fcc0000010000 */
[----:B------:R-:W2:Y:S01]  /*7510*/  MUFU.EX2 R169, R171 ;  /* 0x000000ab00a97308 */ /* 0x000ea20000000800 */
[C---:B-1----:R-:W-:Y:S01]  /*7520*/  FADD.FTZ R121, R159.reuse, R121 ;  /* 0x000000799f797221 */ /* 0x042fe20000010000 */
[----:B---3--:R-:W-:Y:S02]  /*7530*/  F2FP.BF16.F32.PACK_AB R173, R134, R127 ;  /* 0x0000007f86ad723e */ /* 0x008fe400000010ff */
[----:B------:R-:W-:-:S04]  /*7540*/  F2FP.BF16.F32.PACK_AB R175, R159, R140 ;  /* 0x0000008c9faf723e */ /* 0x000fc800000010ff */
[----:B------:R1:W3:Y:S01]  /*7550*/  MUFU.EX2 R138, R177 ;  /* 0x000000b1008a7308 */ /* 0x0002e20000000800 */
[----:B----4-:R-:W-:-:S07]  /*7560*/  FADD.FTZ R121, R142, R121 ;  /* 0x000000798e797221 */ /* 0x010fce0000010000 */
[----:B------:R-:W4:Y:S01]  /*7570*/  MUFU.EX2 R5, R5 ;  /* 0x0000000500057308 */ /* 0x000f220000000800 */
[----:B--2---:R-:W-:Y:S01]  /*7580*/  FADD.FTZ R121, R169, R121 ;  /* 0x00000079a9797221 */ /* 0x004fe20000010000 */
[----:B-1----:R-:W-:Y:S01]  /*7590*/  F2FP.BF16.F32.PACK_AB R177, R135, R4 ;  /* 0x0000000487b1723e */ /* 0x002fe200000010ff */
[----:B------:R-:W-:Y:S01]  /*75a0*/  IMAD.MOV.U32 R4, RZ, RZ, R125 ;  /* 0x000000ffff047224 */ /* 0x000fe200078e007d */
[----:B------:R-:W-:-:S04]  /*75b0*/  F2FP.BF16.F32.PACK_AB R169, R169, R142 ;  /* 0x0000008ea9a9723e */ /* 0x000fc800000010ff */
[----:B------:R-:W1:Y:S01]  /*75c0*/  MUFU.EX2 R126, R126 ;  /* 0x0000007e007e7308 */ /* 0x000e620000000800 */
[----:B---3--:R-:W-:Y:S01]  /*75d0*/  FADD.FTZ R121, R138, R121 ;  /* 0x000000798a797221 */ /* 0x008fe20000010000 */
[C---:B----4-:R-:W-:Y:S01]  /*75e0*/  FADD.FTZ R13, R5.reuse, R136 ;  /* 0x00000088050d7221 */ /* 0x050fe20000010000 */
[----:B------:R-:W-:Y:S01]  /*75f0*/  F2FP.BF16.F32.PACK_AB R170, R5, R170 ;  /* 0x000000aa05aa723e */ /* 0x000fe200000010ff */
[----:B------:R-:W-:Y:S02]  /*7600*/  IMAD.MOV.U32 R5, RZ, RZ, R21 ;  /* 0x000000ffff057224 */ /* 0x000fe400078e0015 */
[C---:B-1----:R-:W-:Y:S01]  /*7610*/  FADD.FTZ R12, R126.reuse, R121 ;  /* 0x000000797e0c7221 */ /* 0x042fe20000010000 */
[----:B------:R-:W-:Y:S01]  /*7620*/  F2FP.BF16.F32.PACK_AB R171, R126, R138 ;  /* 0x0000008a7eab723e */ /* 0x000fe200000010ff */
[----:B------:R-:W-:Y:S06]  /*7630*/  @P1 BRA `(.L_x_3760) ;  /* 0xffffffd000401947 */ /* 0x000fec000383ffff */
[----:B------:R-:W-:Y:S01]  /*7640*/  IMAD.MOV.U32 R4, RZ, RZ, R125 ;  /* 0x000000ffff047224 */ /* 0x000fe200078e007d */
[----:B------:R-:W-:Y:S01]  /*7650*/  UMOV UR36, UR7 ;  /* 0x0000000700247c82 */ /* 0x000fe20008000000 */
[----:B------:R-:W-:Y:S01]  /*7660*/  IMAD.MOV.U32 R5, RZ, RZ, R21 ;  /* 0x000000ffff057224 */ /* 0x000fe200078e0015 */
[----:B------:R-:W-:-:S06]  /*7670*/  UMOV UR46, UR40 ;  /* 0x00000028002e7c82 */ /* 0x000fcc0008000000 */
.L_x_3743:
[----:B------:R-:W1:Y:S01]  /*7680*/  LDC R20, c[0x0][0x9e4] ;  /* 0x00027900ff147b82 */ /* 0x000e620000000800 */
[----:B------:R-:W-:Y:S01]  /*7690*/  VIADD R21, R192, -UR10 ;  /* 0x8000000ac0157c36 */ /* 0x000fe20008000000 */
[----:B------:R-:W-:-:S04]  /*76a0*/  LOP3.LUT R193, R193, 0xffefffff, RZ, 0xc0, !PT ;  /* 0xffefffffc1c17812 */ /* 0x000fc800078ec0ff */
[----:B------:R-:W-:Y:S02]  /*76b0*/  R2UR UR6, R21 ;  /* 0x00000000150672ca */ /* 0x000fe400000e0000 */
[----:B-1----:R-:W-:-:S13]  /*76c0*/  ISETP.GE.AND P1, PT, R20, 0x1, PT ;  /* 0x000000011400780c */ /* 0x002fda0003f26270 */
[----:B------:R-:W-:Y:S01]  /*76d0*/  @P1 LOP3.LUT R193, R193, 0x100000, RZ, 0xfc, !PT ;  /* 0x00100000c1c11812 */ /* 0x000fe200078efcff */
[----:B------:R-:W-:Y:S06]  /*76e0*/  @!P1 BRA `(.L_x_3761) ;  /* 0x0000000000449947 */ /* 0x000fec0003800000 */
        /* <DEDUP_REMOVED lines=9> */
.L_x_3762:
[----:B------:R-:W-:-:S13]  /*7780*/  ISETP.NE.AND P1, PT, R20, 0x1, PT ;  /* 0x000000011400780c */ /* 0x000fda0003f25270 */
[----:B------:R-:W1:Y:S02]  /*7790*/  @P1 LDC.64 R120, c[0x0][0x9e8] ;  /* 0x00027a00ff781b82 */ /* 0x000e640000000a00 */
[----:B-1----:R-:W-:-:S05]  /*77a0*/  @P1 IMAD.HI.U32 R120, R192, R120, RZ ;  /* 0x00000078c0781227 */ /* 0x002fca00078e00ff */
[----:B------:R-:W-:-:S07]  /*77b0*/  @P1 SHF.R.U32.HI R192, RZ, R121, R120 ;  /* 0x00000079ffc01219 */ /* 0x000fce0000011678 */
.L_x_3763:
[----:B------:R-:W-:-:S05]  /*77c0*/  IMAD R192, R192, R20, RZ ;  /* 0x00000014c0c07224 */ /* 0x000fca00078e02ff */
[----:B------:R-:W-:-:S13]  /*77d0*/  R2UR UR7, R192 ;  /* 0x00000000c00772ca */ /* 0x000fda00000e0000 */
[----:B------:R-:W-:-:S04]  /*77e0*/  UISETP.LT.AND UP0, UPT, UR6, UR7, UPT ;  /* 0x000000070600728c */ /* 0x000fc8000bf01270 */
[----:B------:R-:W-:-:S12]  /*77f0*/  USEL UR6, UR6, UR7, !UP0 ;  /* 0x0000000706067287 */ /* 0x000fd8000c000000 */
.L_x_3761:
[----:B------:R-:W-:-:S04]  /*7800*/  UIADD3 UR6, UR6, 0x5f, URZ ;  /* 0x0000005f06067890 */ /* 0x000fc8000fffe03f */
[----:B------:R-:W-:-:S04]  /*7810*/  UIMAD.WIDE UR6, UR6, 0x2aaaaaab, URZ ;  /* 0x2aaaaaab060678a5 */ /* 0x000fc8000f8e023f */
[----:B------:R-:W-:-:S04]  /*7820*/  USHF.R.U32.HI UR6, URZ, 0x1f, UR7 ;  /* 0x0000001f3f067899 */ /* 0x000fc80008011607 */
[----:B------:R-:W-:-:S04]  /*7830*/  ULEA.HI.SX32 UR6, UR7, UR6, 0x1c ;  /* 0x0000000607067291 */ /* 0x000fc8000f8fe23f */
[----:B------:R-:W-:-:S04]  /*7840*/  UISETP.LT.AND UP0, UPT, UR47, UR6, UPT ;  /* 0x000000062f00728c */ /* 0x000fc8000bf01270 */
[----:B------:R-:W-:-:S06]  /*7850*/  USEL UR40, UR47, UR6, !UP0 ;  /* 0x000000062f287287 */ /* 0x000fcc000c000000 */
[----:B------:R-:W-:-:S13]  /*7860*/  ISETP.GE.AND P1, PT, R15, UR40, PT ;  /* 0x000000280f007c0c */ /* 0x000fda000bf26270 */
[----:B------:R-:W-:Y:S05]  /*7870*/  @!P1 BRA `(.L_x_3764) ;  /* 0x0000001c00809947 */ /* 0x000fea0003800000 */
[----:B------:R-:W-:Y:S01]  /*7880*/  IMAD.MOV.U32 R21, RZ, RZ, R4 ;  /* 0x000000ffff157224 */ /* 0x000fe200078e0004 */
[----:B------:R-:W-:Y:S01]  /*7890*/  UMOV UR38, UR46 ;  /* 0x0000002e00267c82 */ /* 0x000fe20008000000 */
[----:B------:R-:W-:Y:S01]  /*78a0*/  IMAD.MOV.U32 R192, RZ, RZ, R5 ;  /* 0x000000ffffc07224 */ /* 0x000fe200078e0005 */
[----:B------:R-:W-:-:S06]  /*78b0*/  UMOV UR7, UR36 ;  /* 0x0000002400077c82 */ /* 0x000fcc0008000000 */
.L_x_3773:
[----:B------:R-:W-:-:S04]  /*78c0*/  UIADD3 UR36, UR7, 0x1, URZ ;  /* 0x0000000107247890 */ /* 0x000fc8000fffe03f */
[----:B------:R-:W-:-:S04]  /*78d0*/  UISETP.NE.AND UP0, UPT, UR36, 0x2, UPT ;  /* 0x000000022400788c */ /* 0x000fc8000bf05270 */
[----:B------:R-:W-:Y:S02]  /*78e0*/  USEL UR46, URZ, 0x1, UP0 ;  /* 0x000000013f2e7887 */ /* 0x000fe40008000000 */
[----:B------:R-:W-:Y:S02]  /*78f0*/  USEL UR36, UR36, URZ, UP0 ;  /* 0x0000003f24247287 */ /* 0x000fe40008000000 */
[----:B------:R-:W-:Y:S01]  /*7900*/  ULOP3.LUT UR46, UR38, UR46, URZ, 0x3c, !UPT ;  /* 0x0000002e262e7292 */ /* 0x000fe2000f8e3c3f */
[----:B------:R-:W-:Y:S11]  /*7910*/  @!P0 BRA `(.L_x_3765) ;  /* 0x0000000000048947 */ /* 0x000ff60003800000 */
[----:B------:R-:W-:Y:S01]  /*7920*/  BPT.TRAP 0x1 ;  /* 0x000000040000795c */ /* 0x000fe20000300000 */
.L_x_3765:
[----:B------:R-:W-:Y:S01]  /*7930*/  ULEA UR6, UR36, UR37, 0x3 ;  /* 0x0000002524067291 */ /* 0x000fe2000f8e183f */
[----:B------:R-:W-:-:S05]  /*7940*/  IMAD.U32 R0, RZ, RZ, UR46 ;  /* 0x0000002eff007e24 */ /* 0x000fca000f8e00ff */
[----:B------:R-:W-:-:S04]  /*7950*/  SHF.L.U32 R0, R0, 0x1f, RZ ;  /* 0x0000001f00007819 */ /* 0x000fc800000006ff */
[----:B------:R1:W2:Y:S01]  /*7960*/  SYNCS.PHASECHK.TRANS64.TRYWAIT P1, [UR6+0x30830], R0 ;  /* 0x03083000ff0075a7 */ /* 0x0002a20008020146 */
[----:B------:R-:W-:Y:S05]  /*7970*/  @!P0 BRA `(.L_x_3766) ;  /* 0x0000000000048947 */ /* 0x000fea0003800000 */
[----:B------:R-:W-:Y:S01]  /*7980*/  BPT.TRAP 0x1 ;  /* 0x000000040000795c */ /* 0x000fe20000300000 */
.L_x_3766:
[----:B--2---:R-:W-:Y:S05]  /*7990*/  @P1 BRA `(.L_x_3767) ;  /* 0x0000000000081947 */ /* 0x004fea0003800000 */
[----:B------:R-:W2:Y:S02]  /*79a0*/  SYNCS.PHASECHK.TRANS64.TRYWAIT P1, [UR6+0x30830], R0 ;  /* 0x03083000ff0075a7 */ /* 0x000ea40008020146 */
[----:B--2---:R-:W-:Y:S05]  /*79b0*/  @!P1 BRA `(.L_x_3768) ;  /* 0x000000a800b09947 */ /* 0x004fea0003800000 */
.L_x_3767:
        /* <DEDUP_REMOVED lines=165> */
.L_x_3769:
[----:B------:R-:W-:Y:S01]  /*8410*/  ULEA UR11, UR7, UR37, 0x3 ;  /* 0x00000025070b7291 */ /* 0x000fe2000f8e183f */
[----:B-12---:R-:W-:-:S05]  /*8420*/  IMAD.U32 R0, RZ, RZ, UR38 ;  /* 0x00000026ff007e24 */ /* 0x006fca000f8e00ff */
[----:B------:R-:W-:-:S04]  /*8430*/  SHF.L.U32 R0, R0, 0x1f, RZ ;  /* 0x0000001f00007819 */ /* 0x000fc800000006ff */
[----:B------:R1:W2:Y:S01]  /*8440*/  SYNCS.PHASECHK.TRANS64.TRYWAIT P1, [UR11+0x30850], R0 ;  /* 0x03085000ff0075a7 */ /* 0x0002a2000802014b */
[----:B------:R-:W-:Y:S05]  /*8450*/  @!P0 BRA `(.L_x_3770) ;  /* 0x0000000000048947 */ /* 0x000fea0003800000 */
[----:B------:R-:W-:Y:S01]  /*8460*/  BPT.TRAP 0x1 ;  /* 0x000000040000795c */ /* 0x000fe20000300000 */
.L_x_3770:
[----:B--2---:R-:W-:Y:S05]  /*8470*/  @P1 BRA `(.L_x_3771) ;  /* 0x0000000000081947 */ /* 0x004fea0003800000 */
[----:B------:R-:W2:Y:S02]  /*8480*/  SYNCS.PHASECHK.TRANS64.TRYWAIT P1, [UR11+0x30850], R0 ;  /* 0x03085000ff0075a7 */ /* 0x000ea4000802014b */
[----:B--2---:R-:W-:Y:S05]  /*8490*/  @!P1 BRA `(.L_x_3772) ;  /* 0x000000a000109947 */ /* 0x004fea0003800000 */
.L_x_3771:
[----:B------:R-:W-:Y:S01]  /*84a0*/  UIADD3 UR6, UR37, 0x400, URZ ;  /* 0x0000040025067890 */ /* 0x000fe2000fffe03f */
[----:B------:R-:W-:Y:S01]  /*84b0*/  WARPGROUP.ARRIVE ;  /* 0x00000000000079c5 */ /* 0x000fe20000000000 */
[----:B-12---:R-:W-:-:S05]  /*84c0*/  FMNMX.FTZ R0, R120, R192, !PT ;  /* 0x000000c078007209 */ /* 0x006fca0007810000 */
[----:B------:R-:W1:Y:S01]  /*84d0*/  S2R R205, SR_TID.X ;  /* 0x0000000000cd7919 */ /* 0x000e620000002100 */
[----:B------:R-:W-:Y:S01]  /*84e0*/  USHF.R.U32.HI UR6, URZ, 0x4, UR6 ;  /* 0x000000043f067899 */ /* 0x000fe20008011606 */
[----:B------:R-:W-:Y:S01]  /*84f0*/  FMNMX.FTZ R4, R122, R21, !PT ;  /* 0x000000157a047209 */ /* 0x000fe20007810000 */
[----:B------:R-:W-:Y:S01]  /*8500*/  UMOV UR38, UR46 ;  /* 0x0000002e00267c82 */ /* 0x000fe20008000000 */
[----:B------:R-:W-:Y:S01]  /*8510*/  FMNMX.FTZ R3, R121, R0, !PT ;  /* 0x0000000079037209 */ /* 0x000fe20007810000 */
[----:B------:R-:W-:-:S03]  /*8520*/  ULOP3.LUT UR6, UR6, 0x3fff, URZ, 0xc0, !UPT ;  /* 0x00003fff06067892 */ /* 0x000fc6000f8ec03f */
[----:B------:R-:W-:Y:S01]  /*8530*/  FMNMX.FTZ R0, R124, R3, !PT ;  /* 0x000000037c007209 */ /* 0x000fe20007810000 */
[----:B------:R-:W-:-:S03]  /*8540*/  ULOP3.LUT UR6, UR6, 0x3000000, URZ, 0xfc, !UPT ;  /* 0x0300000006067892 */ /* 0x000fc6000f8efc3f */
[----:B------:R-:W-:Y:S01]  /*8550*/  FMNMX.FTZ R3, R125, R0, !PT ;  /* 0x000000007d037209 */ /* 0x000fe20007810000 */
[----:B------:R-:W-:-:S03]  /*8560*/  UIMAD UR10, UR7, 0x900, UR6 ;  /* 0x00000900070a78a4 */ /* 0x000fc6000f8e0206 */
[----:B------:R-:W-:Y:S01]  /*8570*/  UMOV UR7, 0x40000040 ;  /* 0x4000004000077882 */ /* 0x000fe20000000000 */
[----:B------:R-:W-:-:S03]  /*8580*/  FMNMX.FTZ R0, R128, R3, !PT ;  /* 0x0000000380007209 */ /* 0x000fc60007810000 */
[----:B------:R-:W-:Y:S01]  /*8590*/  UMOV UR6, UR10 ;  /* 0x0000000a00067c82 */ /* 0x000fe20008000000 */
[----:B------:R-:W-:Y:S01]  /*85a0*/  FMNMX.FTZ R3, R129, R0, !PT ;  /* 0x0000000081037209 */ /* 0x000fe20007810000 */
[----:B------:R-:W-:Y:S01]  /*85b0*/  HGMMA.64x192x16.F32.BF16 R24, R188, gdesc[UR4].tnspB, R24, gsb0 ;  /* 0x42e00004bc187df0 */ /* 0x000fe20008001818 */
[----:B------:R-:W-:Y:S01]  /*85c0*/  UIADD3 UR6, UR10, 0x80, URZ ;  /* 0x000000800a067890 */ /* 0x000fe2000fffe03f */
[----:B------:R-:W-:Y:S01]  /*85d0*/  UMOV UR7, 0x40000040 ;  /* 0x4000004000077882 */ /* 0x000fe20000000000 */
[----:B------:R-:W-:-:S04]  /*85e0*/  FMNMX.FTZ R0, R132, R3, !PT ;  /* 0x0000000384007209 */ /* 0x000fc80007810000 */
[----:B------:R-:W-:Y:S02]  /*85f0*/  FMNMX.FTZ R3, R133, R0, !PT ;  /* 0x0000000085037209 */ /* 0x000fe40007810000 */
[----:B-1----:R-:W-:Y:S02]  /*8600*/  LOP3.LUT P1, RZ, R205, 0x7f, RZ, 0xc0, !PT ;  /* 0x0000007fcdff7812 */ /* 0x002fe4000782c0ff */
        /* <DEDUP_REMOVED lines=17> */
[----:B------:R-:W2:Y:S01]  /*8720*/  SHFL.BFLY PT, R3, R2, 0x2, 0x1f ;  /* 0x0c401f0002037f89 */ /* 0x000ea200000e0000 */
        /* <DEDUP_REMOVED lines=12> */
[----:B--2---:R-:W-:-:S14]  /*87f0*/  FMNMX.FTZ R180, R2, R3, !PT ;  /* 0x0000000302b47209 */ /* 0x004fdc0007810000 */
[----:B------:R-:W-:Y:S01]  /*8800*/  HGMMA.64x192x16.F32.BF16 R24, R176, gdesc[UR4].tnspB, R24, gsb0 ;  /* 0x42e00004b0187df0 */ /* 0x000fe20008001818 */
[----:B------:R-:W-:Y:S01]  /*8810*/  UIADD3 UR6, UR10, 0x200, URZ ;  /* 0x000002000a067890 */ /* 0x000fe2000fffe03f */
[----:B------:R-:W2:Y:S01]  /*8820*/  SHFL.BFLY PT, R5, R180, 0x1, 0x1f ;  /* 0x0c201f00b4057f89 */ /* 0x000ea200000e0000 */
[----:B------:R-:W-:Y:S01]  /*8830*/  UMOV UR7, 0x40000040 ;  /* 0x4000004000077882 */ /* 0x000fe20000000000 */
[----:B--2---:R-:W-:-:S05]  /*8840*/  FMNMX.FTZ R5, R180, R5, !PT ;  /* 0x00000005b4057209 */ /* 0x004fca0007810000 */
[----:B------:R-:W-:Y:S01]  /*8850*/  FADD.FTZ R3, -R5, R192 ;  /* 0x000000c005037221 */ /* 0x000fe20000010100 */
[----:B------:R-:W-:Y:S01]  /*8860*/  IMAD.MOV.U32 R192, RZ, RZ, R5 ;  /* 0x000000ffffc07224 */ /* 0x000fe200078e0005 */
[----:B------:R-:W-:Y:S02]  /*8870*/  WARPGROUP.DEPBAR.LE gsb0, 0x0 ;  /* 0x00008000000079c5 */ /* 0x000fe40000010000 */
[----:B------:R-:W-:Y:S01]  /*8880*/  WARPGROUP.ARRIVE ;  /* 0x00000000000079c5 */ /* 0x000fe20000000000 */
[----:B------:R-:W-:Y:S01]  /*8890*/  FMNMX.FTZ R179, R123, R4, !PT ;  /* 0x000000047bb37209 */ /* 0x000fe20007810000 */
[-C--:B-1----:R-:W-:Y:S01]  /*88a0*/  FMUL.FTZ R176, R3, R0.reuse ;  /* 0x0000000003b07220 */ /* 0x082fe20000410000 */
[-C--:B------:R-:W-:Y:S02]  /*88b0*/  FMUL.FTZ R3, R5, R0.reuse ;  /* 0x0000000005037220 */ /* 0x080fe40000410000 */
[----:B------:R-:W-:Y:S02]  /*88c0*/  FMNMX.FTZ R4, R126, R179, !PT ;  /* 0x000000b37e047209 */ /* 0x000fe40007810000 */
[----:B------:R-:W-:Y:S01]  /*88d0*/  HGMMA.64x192x16.F32.BF16 R24, R172, gdesc[UR4].tnspB, R24, gsb0 ;  /* 0x42e00004ac187df0 */ /* 0x000fe20008001818 */
[--C-:B------:R-:W-:Y:S01]  /*88e0*/  FFMA.FTZ R188, R121, R0, -R3.reuse ;  /* 0x0000000079bc7223 */ /* 0x100fe20000010803 */
[----:B------:R-:W-:Y:S01]  /*88f0*/  UIADD3 UR6, UR10, 0x280, URZ ;  /* 0x000002800a067890 */ /* 0x000fe2000fffe03f */
[----:B------:R-:W-:Y:S01]  /*8900*/  FMNMX.FTZ R121, R127, R4, !PT ;  /* 0x000000047f797209 */ /* 0x000fe20007810000 */
[----:B------:R-:W-:Y:S01]  /*8910*/  UMOV UR7, 0x40000040 ;  /* 0x4000004000077882 */ /* 0x000fe20000000000 */
        /* <DEDUP_REMOVED lines=11> */
[-CC-:B------:R-:W-:Y:S01]  /*89d0*/  FFMA.FTZ R121, R125, R0.reuse, -R3.reuse ;  /* 0x000000007d797223 */ /* 0x180fe20000010803 */
[-CC-:B------:R-:W-:Y:S01]  /*89e0*/  FFMA.FTZ R178, R148, R0.reuse, -R3.reuse ;  /* 0x0000000094b27223 */ /* 0x180fe20000010803 */
[--C-:B------:R-:W-:Y:S01]  /*89f0*/  FFMA.FTZ R120, R160, R0, -R3.reuse ;  /* 0x00000000a0787223 */ /* 0x100fe20000010803 */
[----:B------:R-:W-:Y:S01]  /*8a00*/  FMNMX.FTZ R125, R135, R4, !PT ;  /* 0x00000004877d7209 */ /* 0x000fe20007810000 */
[-CC-:B------:R-:W-:Y:S01]  /*8a10*/  FFMA.FTZ R124, R164, R0.reuse, -R3.reuse ;  /* 0x00000000a47c7223 */ /* 0x180fe20000010803 */
[----:B------:R-:W-:Y:S01]  /*8a20*/  FFMA.FTZ R165, R165, R0, -R3 ;  /* 0x00000000a5a57223 */ /* 0x000fe20000010803 */
[----:B------:R-:W1:Y:S01]  /*8a30*/  MUFU.EX2 R177, R177 ;  /* 0x000000b100b17308 */ /* 0x000e620000000800 */
[----:B------:R-:W-:-:S04]  /*8a40*/  FMNMX.FTZ R4, R138, R125, !PT ;  /* 0x0000007d8a047209 */ /* 0x000fc80007810000 */
[----:B------:R-:W-:-:S03]  /*8a50*/  FMNMX.FTZ R125, R139, R4, !PT ;  /* 0x000000048b7d7209 */ /* 0x000fc60007810000 */
[----:B------:R-:W2:Y:S01]  /*8a60*/  MUFU.EX2 R188, R188 ;  /* 0x000000bc00bc7308 */ /* 0x000ea20000000800 */
[----:B------:R-:W-:Y:S01]  /*8a70*/  FMNMX.FTZ R4, R142, R125, !PT ;  /* 0x0000007d8e047209 */ /* 0x000fe20007810000 */
[----:B------:R-:W-:-:S03]  /*8a80*/  FFMA.FTZ R125, R129, R0, -R3 ;  /* 0x00000000817d7223 */ /* 0x000fc60000010803 */
[----:B------:R-:W-:-:S03]  /*8a90*/  FMNMX.FTZ R129, R143, R4, !PT ;  /* 0x000000048f817209 */ /* 0x000fc60007810000 */
[----:B------:R-:W3:Y:S01]  /*8aa0*/  MUFU.EX2 R190, R190 ;  /* 0x000000be00be7308 */ /* 0x000ee20000000800 */
[----:B------:R-:W-:Y:S01]  /*8ab0*/  FMNMX.FTZ R4, R146, R129, !PT ;  /* 0x0000008192047209 */ /* 0x000fe20007810000 */
[----:B-1----:R-:W-:-:S03]  /*8ac0*/  FFMA.FTZ R13, R2, R13, R177 ;  /* 0x0000000d020d7223 */ /* 0x002fc600000100b1 */
[----:B------:R-:W-:-:S03]  /*8ad0*/  FMNMX.FTZ R129, R147, R4, !PT ;  /* 0x0000000493817209 */ /* 0x000fc60007810000 */
[----:B------:R-:W1:Y:S01]  /*8ae0*/  MUFU.EX2 R121, R121 ;  /* 0x0000007900797308 */ /* 0x000e620000000800 */
[----:B------:R-:W-:Y:S01]  /*8af0*/  FMNMX.FTZ R4, R150, R129, !PT ;  /* 0x0000008196047209 */ /* 0x000fe20007810000 */
[----:B------:R-:W-:Y:S01]  /*8b00*/  FFMA.FTZ R129, R133, R0, -R3 ;  /* 0x0000000085817223 */ /* 0x000fe20000010803 */
[C---:B--2---:R-:W-:Y:S01]  /*8b10*/  FADD.FTZ R13, R188.reuse, R13 ;  /* 0x0000000dbc0d7221 */ /* 0x044fe20000010000 */
[----:B------:R-:W-:Y:S02]  /*8b20*/  F2FP.BF16.F32.PACK_AB R188, R188, R177 ;  /* 0x000000b1bcbc723e */ /* 0x000fe400000010ff */
[----:B------:R-:W-:Y:S02]  /*8b30*/  FMNMX.FTZ R133, R151, R4, !PT ;  /* 0x0000000497857209 */ /* 0x000fe40007810000 */
[----:B------:R-:W-:Y:S01]  /*8b40*/  MUFU.EX2 R184, R184 ;  /* 0x000000b800b87308 */ /* 0x000fe20000000800 */
[----:B---3--:R-:W-:Y:S01]  /*8b50*/  FADD.FTZ R140, R190, R13 ;  /* 0x0000000dbe8c7221 */ /* 0x008fe20000010000 */
[----:B------:R-:W-:-:S04]  /*8b60*/  FMNMX.FTZ R4, R154, R133, !PT ;  /* 0x000000859a047209 */ /* 0x000fc80007810000 */
[----:B------:R-:W-:Y:S02]  /*8b70*/  FMNMX.FTZ R133, R155, R4, !PT ;  /* 0x000000049b857209 */ /* 0x000fe40007810000 */
[----:B------:R-:W-:Y:S01]  /*8b80*/  MUFU.EX2 R125, R125 ;  /* 0x0000007d007d7308 */ /* 0x000fe20000000800 */
[----:B-1----:R-:W-:Y:S02]  /*8b90*/  F2FP.BF16.F32.PACK_AB R190, R121, R190 ;  /* 0x000000be79be723e */ /* 0x002fe400000010ff */
[----:B------:R-:W-:Y:S01]  /*8ba0*/  FMNMX.FTZ R4, R158, R133, !PT ;  /* 0x000000859e047209 */ /* 0x000fe20007810000 */
[----:B------:R-:W-:-:S03]  /*8bb0*/  FFMA.FTZ R133, R137, R0, -R3 ;  /* 0x0000000089857223 */ /* 0x000fc60000010803 */
[----:B------:R-:W-:Y:S01]  /*8bc0*/  FMNMX.FTZ R137, R159, R4, !PT ;  /* 0x000000049f897209 */ /* 0x000fe20007810000 */
[----:B------:R-:W-:Y:S03]  /*8bd0*/  MUFU.EX2 R186, R186 ;  /* 0x000000ba00ba7308 */ /* 0x000fe60000000800 */
[----:B------:R-:W-:-:S04]  /*8be0*/  FMNMX.FTZ R4, R162, R137, !PT ;  /* 0x00000089a2047209 */ /* 0x000fc80007810000 */
[----:B------:R-:W-:Y:S01]  /*8bf0*/  FMNMX.FTZ R137, R163, R4, !PT ;  /* 0x00000004a3897209 */ /* 0x000fe20007810000 */
[----:B------:R-:W-:Y:S03]  /*8c00*/  MUFU.EX2 R129, R129 ;  /* 0x0000008100817308 */ /* 0x000fe60000000800 */
        /* <DEDUP_REMOVED lines=23> */
[----:B------:R-:W1:Y:S01]  /*8d80*/  SHFL.BFLY PT, R173, R4, 0x2, 0x1f ;  /* 0x0c401f0004ad7f89 */ /* 0x000e6200000e0000 */
[-CC-:B------:R-:W-:Y:S01]  /*8d90*/  FFMA.FTZ R172, R152, R0.reuse, -R3.reuse ;  /* 0x0000000098ac7223 */ /* 0x180fe20000010803 */
[----:B------:R-:W-:-:S03]  /*8da0*/  FFMA.FTZ R174, R156, R0, -R3 ;  /* 0x000000009cae7223 */ /* 0x000fc60000010803 */
[----:B------:R-:W-:Y:S01]  /*8db0*/  HGMMA.64x192x16.F32.BF16 R24, R168, gdesc[UR4].tnspB, R24, gsb0 ;  /* 0x42e00004a8187df0 */ /* 0x000fe20008001818 */
[----:B------:R-:W-:Y:S01]  /*8dc0*/  UMOV UR7, UR36 ;  /* 0x0000002400077c82 */ /* 0x000fe20008000000 */
[----:B------:R-:W-:Y:S08]  /*8dd0*/  MUFU.EX2 R172, R172 ;  /* 0x000000ac00ac7308 */ /* 0x000ff00000000800 */
[----:B------:R-:W-:Y:S01]  /*8de0*/  MUFU.EX2 R174, R174 ;  /* 0x000000ae00ae7308 */ /* 0x000fe20000000800 */
[----:B-1----:R-:W-:-:S05]  /*8df0*/  FMNMX.FTZ R173, R4, R173, !PT ;  /* 0x000000ad04ad7209 */ /* 0x002fca0007810000 */
[----:B------:R-:W1:Y:S02]  /*8e00*/  SHFL.BFLY PT, R4, R173, 0x1, 0x1f ;  /* 0x0c201f00ad047f89 */ /* 0x000e6400000e0000 */
[----:B-1----:R-:W-:-:S05]  /*8e10*/  FMNMX.FTZ R4, R173, R4, !PT ;  /* 0x00000004ad047209 */ /* 0x002fca0007810000 */
[C---:B------:R-:W-:Y:S01]  /*8e20*/  FADD.FTZ R3, -R4.reuse, R21 ;  /* 0x0000001504037221 */ /* 0x040fe20000010100 */
[-C--:B------:R-:W-:Y:S01]  /*8e30*/  FMUL.FTZ R161, R4, R0.reuse ;  /* 0x0000000004a17220 */ /* 0x080fe20000410000 */
[----:B------:R-:W-:Y:S02]  /*8e40*/  MUFU.EX2 R21, R165 ;  /* 0x000000a500157308 */ /* 0x000fe40000000800 */
[-C--:B------:R-:W-:Y:S01]  /*8e50*/  FMUL.FTZ R3, R3, R0.reuse ;  /* 0x0000000003037220 */ /* 0x080fe20000410000 */
[-CC-:B------:R-:W-:Y:S01]  /*8e60*/  FFMA.FTZ R122, R122, R0.reuse, -R161.reuse ;  /* 0x000000007a7a7223 */ /* 0x180fe200000108a1 */
[-CC-:B------:R-:W-:Y:S01]  /*8e70*/  FFMA.FTZ R191, R126, R0.reuse, -R161.reuse ;  /* 0x000000007ebf7223 */ /* 0x180fe200000108a1 */
[-CC-:B------:R-:W-:Y:S01]  /*8e80*/  FFMA.FTZ R126, R127, R0.reuse, -R161.reuse ;  /* 0x000000007f7e7223 */ /* 0x180fe200000108a1 */
[-CC-:B------:R-:W-:Y:S01]  /*8e90*/  FFMA.FTZ R189, R123, R0.reuse, -R161.reuse ;  /* 0x000000007bbd7223 */ /* 0x180fe200000108a1 */
[----:B------:R-:W-:Y:S01]  /*8ea0*/  IMAD.U32 R127, RZ, RZ, UR36 ;  /* 0x00000024ff7f7e24 */ /* 0x000fe2000f8e00ff */
[----:B------:R-:W-:Y:S01]  /*8eb0*/  MUFU.EX2 R3, R3 ;  /* 0x0000000300037308 */ /* 0x000fe20000000800 */
[-CC-:B------:R-:W-:Y:S01]  /*8ec0*/  FFMA.FTZ R185, R130, R0.reuse, -R161.reuse ;  /* 0x0000000082b97223 */ /* 0x180fe200000108a1 */
[-CC-:B------:R-:W-:Y:S01]  /*8ed0*/  FFMA.FTZ R128, R131, R0.reuse, -R161.reuse ;  /* 0x0000000083807223 */ /* 0x180fe200000108a1 */
[----:B------:R-:W-:Y:S01]  /*8ee0*/  IMAD.U32 R131, RZ, RZ, UR11 ;  /* 0x0000000bff837e24 */ /* 0x000fe2000f8e00ff */
[----:B------:R-:W-:Y:S01]  /*8ef0*/  @!P1 LEA R127, R127, UR37, 0x3 ;  /* 0x000000257f7f9c11 */ /* 0x000fe2000f8e18ff */
[-CC-:B------:R-:W-:Y:S01]  /*8f00*/  FFMA.FTZ R187, R134, R0.reuse, -R161.reuse ;  /* 0x0000000086bb7223 */ /* 0x180fe200000108a1 */
[-CC-:B------:R-:W-:Y:S01]  /*8f10*/  FFMA.FTZ R181, R138, R0.reuse, -R161.reuse ;  /* 0x000000008ab57223 */ /* 0x180fe200000108a1 */
[----:B------:R-:W-:Y:S01]  /*8f20*/  FFMA.FTZ R130, R135, R0, -R161 ;  /* 0x0000000087827223 */ /* 0x000fe200000108a1 */
[----:B------:R-:W1:Y:S01]  /*8f30*/  MUFU.EX2 R122, R122 ;  /* 0x0000007a007a7308 */ /* 0x000e620000000800 */
[----:B------:R-:W-:-:S02]  /*8f40*/  @!P1 VIADD R127, R127, 0x30840 ;  /* 0x000308407f7f9836 */ /* 0x000fc40000000000 */
[-CC-:B------:R-:W-:Y:S01]  /*8f50*/  FFMA.FTZ R132, R139, R0.reuse, -R161.reuse ;  /* 0x000000008b847223 */ /* 0x180fe200000108a1 */
[-CC-:B------:R-:W-:Y:S01]  /*8f60*/  FFMA.FTZ R183, R142, R0.reuse, -R161.reuse ;  /* 0x000000008eb77223 */ /* 0x180fe200000108a1 */
[-CC-:B------:R-:W-:Y:S01]  /*8f70*/  FFMA.FTZ R134, R143, R0.reuse, -R161.reuse ;  /* 0x000000008f867223 */ /* 0x180fe200000108a1 */
[-C--:B------:R-:W-:Y:S01]  /*8f80*/  FFMA.FTZ R123, R146, R0.reuse, -R161 ;  /* 0x00000000927b7223 */ /* 0x080fe200000108a1 */
[----:B------:R-:W-:Y:S01]  /*8f90*/  @!P1 PRMT R127, RZ, 0x654, R127 ;  /* 0x00000654ff7f9816 */ /* 0x000fe2000000007f */
        /* <DEDUP_REMOVED lines=8> */
[--C-:B------:R-:W-:Y:S01]  /*9020*/  FFMA.FTZ R163, R163, R0, -R161.reuse ;  /* 0x00000000a3a37223 */ /* 0x100fe200000108a1 */
[----:B------:R-:W3:Y:S01]  /*9030*/  MUFU.EX2 R191, R191 ;  /* 0x000000bf00bf7308 */ /* 0x000ee20000000800 */
[----:B-1----:R-:W-:Y:S01]  /*9040*/  FFMA.FTZ R12, R3, R12, R122 ;  /* 0x0000000c030c7223 */ /* 0x002fe2000001007a */
[----:B------:R-:W-:-:S06]  /*9050*/  FFMA.FTZ R166, R166, R0, -R161 ;  /* 0x00000000a6a67223 */ /* 0x000fcc00000108a1 */
[----:B------:R-:W1:Y:S01]  /*9060*/  MUFU.EX2 R126, R126 ;  /* 0x0000007e007e7308 */ /* 0x000e620000000800 */
[----:B--2---:R-:W-:Y:S01]  /*9070*/  FADD.FTZ R138, R189, R12 ;  /* 0x0000000cbd8a7221 */ /* 0x004fe20000010000 */
[--C-:B------:R-:W-:Y:S01]  /*9080*/  FFMA.FTZ R12, R151, R0, -R161.reuse ;  /* 0x00000000970c7223 */ /* 0x100fe200000108a1 */
[----:B------:R-:W-:Y:S01]  /*9090*/  F2FP.BF16.F32.PACK_AB R189, R189, R122 ;  /* 0x0000007abdbd723e */ /* 0x000fe200000010ff */
[----:B------:R-:W-:-:S04]  /*90a0*/  FFMA.FTZ R161, R167, R0, -R161 ;  /* 0x00000000a7a17223 */ /* 0x000fc800000108a1 */
        /* <DEDUP_REMOVED lines=32> */
[----:B------:R-:W-:Y:S02]  /*92b0*/  WARPGROUP.DEPBAR.LE gsb0, 0x0 ;  /* 0x00008000000079c5 */ /* 0x000fe40000010000 */
[----:B------:R3:W-:Y:S04]  /*92c0*/  @!P1 SYNCS.ARRIVE.TRANS64.RED.A1T0 RZ, [R127+URZ], RZ ;  /* 0x000000ff7fff99a7 */ /* 0x0007e8000810043f */
[----:B------:R-:W4:Y:S01]  /*92d0*/  MUFU.EX2 R155, R155 ;  /* 0x0000009b009b7308 */ /* 0x000f220000000800 */
[C---:B-1----:R-:W-:Y:S01]  /*92e0*/  FADD.FTZ R122, R12.reuse, R13 ;  /* 0x0000000d0c7a7221 */ /* 0x042fe20000010000 */
[----:B------:R-:W-:-:S02]  /*92f0*/  F2FP.BF16.F32.PACK_AB R179, R12, R179 ;  /* 0x000000b30cb3723e */ /* 0x000fc400000010ff */
[----:B------:R-:W-:Y:S02]  /*9300*/  F2FP.BF16.F32.PACK_AB R170, R21, R124 ;  /* 0x0000007c15aa723e */ /* 0x000fe400000010ff */
[----:B------:R-:W-:Y:S01]  /*9310*/  F2FP.BF16.F32.PACK_AB R168, R157, R120 ;  /* 0x000000789da8723e */ /* 0x000fe200000010ff */
[----:B---3--:R-:W-:Y:S01]  /*9320*/  @!P1 VIADD R127, R131, 0x30860 ;  /* 0x00030860837f9836 */ /* 0x008fe20000000000 */
[----:B------:R-:W1:Y:S01]  /*9330*/  MUFU.EX2 R175, R158 ;  /* 0x0000009e00af7308 */ /* 0x000e620000000800 */
[----:B--2---:R-:W-:-:S03]  /*9340*/  FADD.FTZ R122, R173, R122 ;  /* 0x0000007aad7a7221 */ /* 0x004fc60000010000 */
[----:B------:R-:W-:-:S04]  /*9350*/  @!P1 PRMT R127, RZ, 0x654, R127 ;  /* 0x00000654ff7f9816 */ /* 0x000fc8000000007f */
[----:B------:R2:W-:Y:S01]  /*9360*/  @!P1 SYNCS.ARRIVE.TRANS64.RED.A1T0 RZ, [R127+URZ], RZ ;  /* 0x000000ff7fff99a7 */ /* 0x0005e2000810043f */
[----:B------:R-:W3:Y:S01]  /*9370*/  MUFU.EX2 R159, R159 ;  /* 0x0000009f009f7308 */ /* 0x000ee20000000800 */
[----:B----4-:R-:W-:Y:S01]  /*9380*/  FADD.FTZ R122, R155, R122 ;  /* 0x0000007a9b7a7221 */ /* 0x010fe20000010000 */
[C---:B------:R-:W-:Y:S01]  /*9390*/  ISETP.GT.AND P1, PT, R15.reuse, UR40, PT ;  /* 0x000000280f007c0c */ /* 0x040fe2000bf24270 */
[----:B------:R-:W-:Y:S01]  /*93a0*/  VIADD R15, R15, 0xffffffff ;  /* 0xffffffff0f0f7836 */ /* 0x000fe20000000000 */
[----:B------:R-:W-:Y:S01]  /*93b0*/  F2FP.BF16.F32.PACK_AB R173, R155, R173 ;  /* 0x000000ad9bad723e */ /* 0x000fe200000010ff */
[----:B--2---:R-:W-:-:S03]  /*93c0*/  FADD.FTZ R127, R121, R140 ;  /* 0x0000008c797f7221 */ /* 0x004fc60000010000 */
[----:B------:R-:W2:Y:S01]  /*93d0*/  MUFU.EX2 R169, R162 ;  /* 0x000000a200a97308 */ /* 0x000ea20000000800 */
[----:B-1----:R-:W-:Y:S01]  /*93e0*/  FADD.FTZ R122, R175, R122 ;  /* 0x0000007aaf7a7221 */ /* 0x002fe20000010000 */
[----:B------:R-:W-:Y:S01]  /*93f0*/  FADD.FTZ R140, R184, R127 ;  /* 0x0000007fb88c7221 */ /* 0x000fe20000010000 */
[----:B------:R-:W-:-:S03]  /*9400*/  F2FP.BF16.F32.PACK_AB R184, R125, R184 ;  /* 0x000000b87db8723e */ /* 0x000fc600000010ff */
[----:B------:R-:W-:Y:S02]  /*9410*/  FADD.FTZ R127, R125, R140 ;  /* 0x0000008c7d7f7221 */ /* 0x000fe40000010000 */
[----:B------:R-:W1:Y:S01]  /*9420*/  MUFU.EX2 R163, R163 ;  /* 0x000000a300a37308 */ /* 0x000e620000000800 */
[C---:B---3--:R-:W-:Y:S01]  /*9430*/  FADD.FTZ R122, R159.reuse, R122 ;  /* 0x0000007a9f7a7221 */ /* 0x048fe20000010000 */
[----:B------:R-:W-:Y:S01]  /*9440*/  F2FP.BF16.F32.PACK_AB R175, R159, R175 ;  /* 0x000000af9faf723e */ /* 0x000fe200000010ff */
[----:B------:R-:W-:Y:S01]  /*9450*/  FADD.FTZ R140, R186, R127 ;  /* 0x0000007fba8c7221 */ /* 0x000fe20000010000 */
[----:B------:R-:W-:-:S03]  /*9460*/  F2FP.BF16.F32.PACK_AB R186, R129, R186 ;  /* 0x000000ba81ba723e */ /* 0x000fc600000010ff */
[----:B------:R-:W-:Y:S01]  /*9470*/  FADD.FTZ R127, R129, R140 ;  /* 0x0000008c817f7221 */ /* 0x000fe20000010000 */
[----:B------:R-:W3:Y:S01]  /*9480*/  MUFU.EX2 R171, R166 ;  /* 0x000000a600ab7308 */ /* 0x000ee20000000800 */
[----:B--2---:R-:W-:Y:S02]  /*9490*/  FADD.FTZ R122, R169, R122 ;  /* 0x0000007aa97a7221 */ /* 0x004fe40000010000 */
[----:B------:R-:W-:Y:S01]  /*94a0*/  FADD.FTZ R140, R180, R127 ;  /* 0x0000007fb48c7221 */ /* 0x000fe20000010000 */
[----:B------:R-:W-:-:S03]  /*94b0*/  F2FP.BF16.F32.PACK_AB R180, R133, R180 ;  /* 0x000000b485b4723e */ /* 0x000fc600000010ff */
[----:B------:R-:W-:Y:S01]  /*94c0*/  FADD.FTZ R121, R133, R140 ;  /* 0x0000008c85797221 */ /* 0x000fe20000010000 */
[----:B------:R-:W2:Y:S01]  /*94d0*/  MUFU.EX2 R161, R161 ;  /* 0x000000a100a17308 */ /* 0x000ea20000000800 */
[C---:B-1----:R-:W-:Y:S01]  /*94e0*/  FADD.FTZ R122, R163.reuse, R122 ;  /* 0x0000007aa37a7221 */ /* 0x042fe20000010000 */
[----:B------:R-:W-:Y:S01]  /*94f0*/  F2FP.BF16.F32.PACK_AB R169, R163, R169 ;  /* 0x000000a9a3a9723e */ /* 0x000fe200000010ff */
[----:B------:R-:W-:Y:S01]  /*9500*/  FADD.FTZ R140, R182, R121 ;  /* 0x00000079b68c7221 */ /* 0x000fe20000010000 */
[----:B------:R-:W-:-:S03]  /*9510*/  F2FP.BF16.F32.PACK_AB R182, R137, R182 ;  /* 0x000000b689b6723e */ /* 0x000fc600000010ff */
[----:B------:R-:W-:Y:S01]  /*9520*/  FADD.FTZ R121, R137, R140 ;  /* 0x0000008c89797221 */ /* 0x000fe20000010000 */
[----:B---3--:R-:W-:-:S03]  /*9530*/  FADD.FTZ R122, R171, R122 ;  /* 0x0000007aab7a7221 */ /* 0x008fc60000010000 */
[----:B------:R-:W-:Y:S01]  /*9540*/  FADD.FTZ R126, R176, R121 ;  /* 0x00000079b07e7221 */ /* 0x000fe20000010000 */
[----:B------:R-:W-:-:S03]  /*9550*/  F2FP.BF16.F32.PACK_AB R176, R141, R176 ;  /* 0x000000b08db0723e */ /* 0x000fc600000010ff */
[----:B------:R-:W-:Y:S01]  /*9560*/  FADD.FTZ R121, R141, R126 ;  /* 0x0000007e8d797221 */ /* 0x000fe20000010000 */
[----:B--2---:R-:W-:-:S03]  /*9570*/  F2FP.BF16.F32.PACK_AB R171, R161, R171 ;  /* 0x000000aba1ab723e */ /* 0x004fc600000010ff */
        /* <DEDUP_REMOVED lines=8> */
[----:B------:R-:W-:-:S04]  /*9600*/  FADD.FTZ R13, R153, R126 ;  /* 0x0000007e990d7221 */ /* 0x000fc80000010000 */
[----:B------:R-:W-:-:S04]  /*9610*/  FADD.FTZ R12, R120, R13 ;  /* 0x0000000d780c7221 */ /* 0x000fc80000010000 */
[----:B------:R-:W-:-:S04]  /*9620*/  FADD.FTZ R13, R157, R12 ;  /* 0x0000000c9d0d7221 */ /* 0x000fc80000010000 */
[----:B------:R-:W-:-:S04]  /*9630*/  FADD.FTZ R12, R124, R13 ;  /* 0x0000000d7c0c7221 */ /* 0x000fc80000010000 */
[----:B------:R-:W-:Y:S01]  /*9640*/  FADD.FTZ R13, R21, R12 ;  /* 0x0000000c150d7221 */ /* 0x000fe20000010000 */
[----:B------:R-:W-:Y:S01]  /*9650*/  FADD.FTZ R12, R161, R122 ;  /* 0x0000007aa10c7221 */ /* 0x000fe20000010000 */
[----:B------:R-:W-:Y:S01]  /*9660*/  IMAD.MOV.U32 R21, RZ, RZ, R4 ;  /* 0x000000ffff157224 */ /* 0x000fe200078e0004 */
[----:B------:R-:W-:Y:S06]  /*9670*/  @P1 BRA `(.L_x_3773) ;  /* 0xffffffe000901947 */ /* 0x000fec000383ffff */
.L_x_3764:
[----:B------:R-:W-:-:S13]  /*9680*/  ISETP.GE.AND P1, PT, R15, UR47, PT ;  /* 0x0000002f0f007c0c */ /* 0x000fda000bf26270 */
[----:B------:R-:W-:Y:S05]  /*9690*/  @!P1 BRA `(.L_x_3774) ;  /* 0x0000002c00d89947 */ /* 0x000fea0003800000 */
[----:B------:R-:W-:Y:S01]  /*96a0*/  IMAD.MOV.U32 R21, RZ, RZ, R4 ;  /* 0x000000ffff157224 */ /* 0x000fe200078e0004 */
[----:B------:R-:W-:Y:S01]  /*96b0*/  UMOV UR38, UR46 ;  /* 0x0000002e00267c82 */ /* 0x000fe20008000000 */
[----:B------:R-:W-:Y:S01]  /*96c0*/  IMAD.MOV.U32 R205, RZ, RZ, R5 ;  /* 0x000000ffffcd7224 */ /* 0x000fe200078e0005 */
[----:B------:R-:W-:Y:S01]  /*96d0*/  UMOV UR7, UR36 ;  /* 0x0000002400077c82 */ /* 0x000fe20008000000 */
[----:B------:R-:W-:Y:S01]  /*96e0*/  IMAD.IADD R192, R7, 0x1, R14 ;  /* 0x0000000107c07824 */ /* 0x000fe200078e020e */
[----:B------:R-:W-:Y:S01]  /*96f0*/  ULDC UR40, c[0x0][0x9e4] ;  /* 0x0002790000287ab9 */ /* 0x000fe20000000800 */
[----:B------:R-:W-:Y:S01]  /*9700*/  ULDC UR41, c[0x0][0x9dc] ;  /* 0x0002770000297ab9 */ /* 0x000fe20000000800 */
[----:B------:R-:W-:-:S05]  /*9710*/  ULDC UR45, c[0x0][0x9e0] ;  /* 0x00027800002d7ab9 */ /* 0x000fca0000000800 */
.L_x_3791:
[----:B------:R-:W-:-:S04]  /*9720*/  UIADD3 UR36, UR7, 0x1, URZ ;  /* 0x0000000107247890 */ /* 0x000fc8000fffe03f */
[----:B------:R-:W-:-:S04]  /*9730*/  UISETP.NE.AND UP0, UPT, UR36, 0x2, UPT ;  /* 0x000000022400788c */ /* 0x000fc8000bf05270 */
[----:B------:R-:W-:Y:S02]  /*9740*/  USEL UR46, URZ, 0x1, UP0 ;  /* 0x000000013f2e7887 */ /* 0x000fe40008000000 */
[----:B------:R-:W-:Y:S02]  /*9750*/  USEL UR36, UR36, URZ, UP0 ;  /* 0x0000003f24247287 */ /* 0x000fe40008000000 */
[----:B------:R-:W-:Y:S01]  /*9760*/  ULOP3.LUT UR46, UR38, UR46, URZ, 0x3c, !UPT ;  /* 0x0000002e262e7292 */ /* 0x000fe2000f8e3c3f */
[----:B------:R-:W-:Y:S11]  /*9770*/  @!P0 BRA `(.L_x_3775) ;  /* 0x0000000000048947 */ /* 0x000ff60003800000 */
[----:B------:R-:W-:Y:S01]  /*9780*/  BPT.TRAP 0x1 ;  /* 0x000000040000795c */ /* 0x000fe20000300000 */
.L_x_3775:
[----:B------:R-:W-:Y:S01]  /*9790*/  ULEA UR6, UR36, UR37, 0x3 ;  /* 0x0000002524067291 */ /* 0x000fe2000f8e183f */
[----:B------:R-:W-:-:S05]  /*97a0*/  IMAD.U32 R0, RZ, RZ, UR46 ;  /* 0x0000002eff007e24 */ /* 0x000fca000f8e00ff */
[----:B------:R-:W-:-:S04]  /*97b0*/  SHF.L.U32 R0, R0, 0x1f, RZ ;  /* 0x0000001f00007819 */ /* 0x000fc800000006ff */
[----:B------:R1:W2:Y:S01]  /*97c0*/  SYNCS.PHASECHK.TRANS64.TRYWAIT P1, [UR6+0x30830], R0 ;  /* 0x03083000ff0075a7 */ /* 0x0002a20008020146 */
[----:B------:R-:W-:Y:S05]  /*97d0*/  @!P0 BRA `(.L_x_3776) ;  /* 0x0000000000048947 */ /* 0x000fea0003800000 */
[----:B------:R-:W-:Y:S01]  /*97e0*/  BPT.TRAP 0x1 ;  /* 0x000000040000795c */ /* 0x000fe20000300000 */
.L_x_3776:
[----:B--2---:R-:W-:Y:S05]  /*97f0*/  @P1 BRA `(.L_x_3777) ;  /* 0x0000000000081947 */ /* 0x004fea0003800000 */
[----:B------:R-:W2:Y:S02]  /*9800*/  SYNCS.PHASECHK.TRANS64.TRYWAIT P1, [UR6+0x30830], R0 ;  /* 0x03083000ff0075a7 */ /* 0x000ea40008020146 */
[----:B--2---:R-:W-:Y:S05]  /*9810*/  @!P1 BRA `(.L_x_3778) ;  /* 0x0000008c00489947 */ /* 0x004fea0003800000 */
.L_x_3777:
        /* <DEDUP_REMOVED lines=165> */
.L_x_3779:
[----:B------:R-:W-:Y:S01]  /*a270*/  ULEA UR10, UR7, UR37, 0x3 ;  /* 0x00000025070a7291 */ /* 0x000fe2000f8e183f */
[----:B-12---:R-:W-:-:S05]  /*a280*/  IMAD.U32 R0, RZ, RZ, UR38 ;  /* 0x00000026ff007e24 */ /* 0x006fca000f8e00ff */
[----:B------:R-:W-:-:S04]  /*a290*/  SHF.L.U32 R0, R0, 0x1f, RZ ;  /* 0x0000001f00007819 */ /* 0x000fc800000006ff */
[----:B------:R1:W2:Y:S01]  /*a2a0*/  SYNCS.PHASECHK.TRANS64.TRYWAIT P1, [UR10+0x30850], R0 ;  /* 0x03085000ff0075a7 */ /* 0x0002a2000802014a */
[----:B------:R-:W-:Y:S05]  /*a2b0*/  @!P0 BRA `(.L_x_3780) ;  /* 0x0000000000048947 */ /* 0x000fea0003800000 */
[----:B------:R-:W-:Y:S01]  /*a2c0*/  BPT.TRAP 0x1 ;  /* 0x000000040000795c */ /* 0x000fe20000300000 */
.L_x_3780:
[----:B--2---:R-:W-:Y:S05]  /*a2d0*/  @P1 BRA `(.L_x_3781) ;  /* 0x0000000000081947 */ /* 0x004fea0003800000 */
[----:B------:R-:W2:Y:S02]  /*a2e0*/  SYNCS.PHASECHK.TRANS64.TRYWAIT P1, [UR10+0x30850], R0 ;  /* 0x03085000ff0075a7 */ /* 0x000ea4000802014a */
[----:B--2---:R-:W-:Y:S05]  /*a2f0*/  @!P1 BRA `(.L_x_3782) ;  /* 0x0000008000a89947 */ /* 0x004fea0003800000 */
.L_x_3781:
[----:B------:R-:W-:Y:S01]  /*a300*/  UIADD3 UR6, UR37, 0x400, URZ ;  /* 0x0000040025067890 */ /* 0x000fe2000fffe03f */
[----:B------:R-:W-:-:S06]  /*a310*/  WARPGROUP.ARRIVE ;  /* 0x00000000000079c5 */ /* 0x000fcc0000000000 */
[----:B------:R-:W3:Y:S01]  /*a320*/  S2R R208, SR_TID.X ;  /* 0x0000000000d07919 */ /* 0x000ee20000002100 */
[----:B------:R-:W4:Y:S01]  /*a330*/  LDC R4, c[0x0][0x288] ;  /* 0x0000a200ff047b82 */ /* 0x000f220000000800 */
[----:B------:R-:W-:Y:S01]  /*a340*/  USHF.R.U32.HI UR6, URZ, 0x4, UR6 ;  /* 0x000000043f067899 */ /* 0x000fe20008011606 */
[----:B-12---:R-:W-:Y:S01]  /*a350*/  IMAD.U32 R0, RZ, RZ, UR36 ;  /* 0x00000024ff007e24 */ /* 0x006fe2000f8e00ff */
[----:B------:R-:W-:Y:S01]  /*a360*/  ULDC UR14, c[0x0][0x2e0] ;  /* 0x0000b800000e7ab9 */ /* 0x000fe20000000800 */
[----:B------:R-:W-:Y:S01]  /*a370*/  IMAD R2, R15, -0x60, RZ ;  /* 0xffffffa00f027824 */ /* 0x000fe200078e02ff */
[----:B------:R-:W-:-:S03]  /*a380*/  ULOP3.LUT UR6, UR6, 0x3fff, URZ, 0xc0, !UPT ;  /* 0x00003fff06067892 */ /* 0x000fc6000f8ec03f */
[----:B------:R-:W-:Y:S01]  /*a390*/  IMAD R3, R17, UR14, R2 ;  /* 0x0000000e11037c24 */ /* 0x000fe2000f8e0202 */
[----:B------:R-:W-:-:S04]  /*a3a0*/  ULOP3.LUT UR6, UR6, 0x3000000, URZ, 0xfc, !UPT ;  /* 0x0300000006067892 */ /* 0x000fc8000f8efc3f */
[----:B------:R-:W-:-:S03]  /*a3b0*/  UIMAD UR11, UR7, 0x900, UR6 ;  /* 0x00000900070b78a4 */ /* 0x000fc6000f8e0206 */
[----:B------:R-:W-:-:S04]  /*a3c0*/  UMOV UR7, 0x40000040 ;  /* 0x4000004000077882 */ /* 0x000fc80000000000 */
[----:B------:R-:W-:Y:S02]  /*a3d0*/  UMOV UR6, UR11 ;  /* 0x0000000b00067c82 */ /* 0x000fe40008000000 */
[----:B------:R-:W-:Y:S01]  /*a3e0*/  HGMMA.64x192x16.F32.BF16 R24, R188, gdesc[UR4].tnspB, R24, gsb0 ;  /* 0x42e00004bc187df0 */ /* 0x000fe20008001818 */
[----:B------:R-:W-:Y:S01]  /*a3f0*/  UIADD3 UR6, UR11, 0x80, URZ ;  /* 0x000000800b067890 */ /* 0x000fe2000fffe03f */
[----:B----4-:R-:W-:Y:S01]  /*a400*/  IADD3 R3, R3, 0x1, -R4 ;  /* 0x0000000103037810 */ /* 0x010fe20007ffe804 */
[----:B------:R-:W-:-:S04]  /*a410*/  UMOV UR7, 0x40000040 ;  /* 0x4000004000077882 */ /* 0x000fc80000000000 */
[----:B------:R-:W-:Y:S01]  /*a420*/  IMAD R3, R16, -0x2, R3 ;  /* 0xfffffffe10037824 */ /* 0x000fe200078e0203 */
[----:B---3--:R-:W-:-:S03]  /*a430*/  LOP3.LUT P1, RZ, R208, 0x7f, RZ, 0xc0, !PT ;  /* 0x0000007fd0ff7812 */ /* 0x008fc6000782c0ff */
[----:B------:R-:W-:-:S10]  /*a440*/  VIADD R5, R3, UR45 ;  /* 0x0000002d03057c36 */ /* 0x000fd40008000000 */
[----:B------:R-:W-:-:S05]  /*a450*/  @!P1 LEA R0, R0, UR37, 0x3 ;  /* 0x0000002500009c11 */ /* 0x000fca000f8e18ff */
        /* <DEDUP_REMOVED lines=25> */
[----:B------:R-:W-:-:S06]  /*a5f0*/  ULOP3.LUT UR6, URZ, UR41, URZ, 0x33, !UPT ;  /* 0x000000293f067292 */ /* 0x000fcc000f8e333f */
[----:B------:R-:W-:Y:S01]  /*a600*/  VIADD R4, R3, UR6 ;  /* 0x0000000603047c36 */ /* 0x000fe20008000000 */
[----:B------:R-:W-:Y:S02]  /*a610*/  WARPGROUP.DEPBAR.LE gsb0, 0x0 ;  /* 0x00008000000079c5 */ /* 0x000fe40000010000 */
[----:B------:R1:W-:Y:S01]  /*a620*/  @!P1 SYNCS.ARRIVE.TRANS64.RED.A1T0 RZ, [R0+URZ], RZ ;  /* 0x000000ff00ff99a7 */ /* 0x0003e2000810043f */
[----:B------:R-:W-:Y:S01]  /*a630*/  ISETP.GE.AND P1, PT, R20, 0x1, PT ;  /* 0x000000011400780c */ /* 0x000fe20003f26270 */
[C---:B------:R-:W-:Y:S02]  /*a640*/  IMAD.IADD R170, R7.reuse, 0x1, R5 ;  /* 0x0000000107aa7824 */ /* 0x040fe400078e0205 */
[----:B------:R-:W-:Y:S02]  /*a650*/  IMAD.IADD R168, R7, 0x1, R4 ;  /* 0x0000000107a87824 */ /* 0x000fe400078e0204 */
[----:B-1----:R-:W-:-:S08]  /*a660*/  IMAD R0, R16, -0x2, R2 ;  /* 0xfffffffe10007824 */ /* 0x002fd000078e0202 */
[----:B------:R-:W-:Y:S05]  /*a670*/  @!P1 BRA `(.L_x_3783) ;  /* 0x0000000000589947 */ /* 0x000fea0003800000 */
        /* <DEDUP_REMOVED lines=11> */
.L_x_3785:
[----:B------:R-:W-:-:S05]  /*a730*/  IMAD.U32 R169, RZ, RZ, UR40 ;  /* 0x00000028ffa97e24 */ /* 0x000fca000f8e00ff */
[----:B------:R-:W-:-:S13]  /*a740*/  ISETP.NE.AND P1, PT, R169, 0x1, PT ;  /* 0x00000001a900780c */ /* 0x000fda0003f25270 */
[----:B------:R-:W1:Y:S01]  /*a750*/  @P1 LDC.64 R172, c[0x0][0x9e8] ;  /* 0x00027a00ffac1b82 */ /* 0x000e620000000a00 */
[----:B------:R-:W-:-:S04]  /*a760*/  @P1 IMAD.IADD R3, R7, 0x1, R14 ;  /* 0x0000000107031824 */ /* 0x000fc800078e020e */
[----:B-1----:R-:W-:-:S04]  /*a770*/  @P1 IMAD.HI.U32 R172, R3, R172, RZ ;  /* 0x000000ac03ac1227 */ /* 0x002fc800078e00ff */
[----:B------:R-:W-:Y:S01]  /*a780*/  IMAD.MOV.U32 R3, RZ, RZ, R192 ;  /* 0x000000ffff037224 */ /* 0x000fe200078e00c0 */
[----:B------:R-:W-:-:S07]  /*a790*/  @P1 SHF.R.U32.HI R3, RZ, R173, R172 ;  /* 0x000000adff031219 */ /* 0x000fce00000116ac */
.L_x_3786:
[----:B------:R-:W-:Y:S05]  /*a7a0*/  BSYNC B0 ;  /* 0x0000000000007941 */ /* 0x000fea0003800000 */
.L_x_3784:
[----:B------:R-:W-:-:S05]  /*a7b0*/  IMAD R3, R3, R169, R0 ;  /* 0x000000a903037224 */ /* 0x000fca00078e0200 */
[----:B------:R-:W-:Y:S02]  /*a7c0*/  VIADDMNMX R170, R3, R169, R170, PT ;  /* 0x000000a903aa7246 */ /* 0x000fe400038001aa */
[----:B------:R-:W-:-:S07]  /*a7d0*/  VIMNMX R168, R168, R3, !PT ;  /* 0x00000003a8a87248 */ /* 0x000fce0007fe0100 */
.L_x_3783:
[C---:B------:R-:W-:Y:S02]  /*a7e0*/  ISETP.GE.AND P2, PT, R2.reuse, 0x9, PT ;  /* 0x000000090200780c */ /* 0x040fe40003f46270 */
[----:B------:R-:W-:Y:S02]  /*a7f0*/  ISETP.GE.AND P1, PT, R2, 0x2, PT ;  /* 0x000000020200780c */ /* 0x000fe40003f26270 */
[C---:B------:R-:W-:Y:S02]  /*a800*/  ISETP.GT.AND P3, PT, R168.reuse, 0x8, !P2 ;  /* 0x00000008a800780c */ /* 0x040fe40005764270 */
[----:B------:R-:W-:Y:S02]  /*a810*/  ISETP.GT.AND P4, PT, R168, 0x1, !P1 ;  /* 0x00000001a800780c */ /* 0x000fe40004f84270 */
[----:B------:R-:W-:Y:S02]  /*a820*/  ISETP.LT.OR P3, PT, R170, 0x9, P3 ;  /* 0x00000009aa00780c */ /* 0x000fe40001f61670 */
[----:B------:R-:W-:-:S02]  /*a830*/  ISETP.GE.AND P5, PT, R2, 0xa, PT ;  /* 0x0000000a0200780c */ /* 0x000fc40003fa6270 */
[----:B------:R-:W-:Y:S02]  /*a840*/  FSEL R173, R124, -INF , !P3 ;  /* 0xff8000007cad7808 */ /* 0x000fe40005800000 */
[----:B------:R-:W-:Y:S02]  /*a850*/  ISETP.LT.OR P4, PT, R170, 0x2, P4 ;  /* 0x00000002aa00780c */ /* 0x000fe40002781670 */
[----:B------:R-:W-:Y:S02]  /*a860*/  ISETP.GT.AND P3, PT, R168, 0x9, !P5 ;  /* 0x00000009a800780c */ /* 0x000fe40006f64270 */
[----:B------:R-:W-:Y:S02]  /*a870*/  FSEL R171, R121, -INF , !P4 ;  /* 0xff80000079ab7808 */ /* 0x000fe40006000000 */
        /* <DEDUP_REMOVED lines=107> */
[----:B------:R-:W-:-:S13]  /*af30*/  ISETP.GE.AND P6, PT, R20, 0x1, PT ;  /* 0x000000011400780c */ /* 0x000fda0003fc6270 */
[----:B------:R-:W-:Y:S05]  /*af40*/  @!P6 BRA `(.L_x_3787) ;  /* 0x000000000054e947 */ /* 0x000fea0003800000 */
        /* <DEDUP_REMOVED lines=12> */
.L_x_3789:
[----:B------:R-:W-:-:S05]  /*b010*/  IMAD.U32 R132, RZ, RZ, UR40 ;  /* 0x00000028ff847e24 */ /* 0x000fca000f8e00ff */
[----:B------:R-:W-:-:S13]  /*b020*/  ISETP.NE.AND P6, PT, R132, 0x1, PT ;  /* 0x000000018400780c */ /* 0x000fda0003fc5270 */
[----:B------:R-:W1:Y:S02]  /*b030*/  @P6 LDC.64 R4, c[0x0][0x9e8] ;  /* 0x00027a00ff046b82 */ /* 0x000e640000000a00 */
[----:B-1----:R-:W-:-:S05]  /*b040*/  @P6 IMAD.HI.U32 R4, R189, R4, RZ ;  /* 0x00000004bd046227 */ /* 0x002fca00078e00ff */
[----:B------:R-:W-:-:S07]  /*b050*/  @P6 SHF.R.U32.HI R189, RZ, R5, R4 ;  /* 0x00000005ffbd6219 */ /* 0x000fce0000011604 */
.L_x_3790:
[----:B------:R-:W-:Y:S05]  /*b060*/  BSYNC B0 ;  /* 0x0000000000007941 */ /* 0x000fea0003800000 */
.L_x_3788:
[----:B------:R-:W-:-:S05]  /*b070*/  IMAD R189, R189, R132, R0 ;  /* 0x00000084bdbd7224 */ /* 0x000fca00078e0200 */
[----:B------:R-:W-:Y:S02]  /*b080*/  VIADDMNMX R2, R189, R132, R2, PT ;  /* 0x00000084bd027246 */ /* 0x000fe40003800102 */
[----:B------:R-:W-:-:S07]  /*b090*/  VIMNMX R120, R120, R189, !PT ;  /* 0x000000bd78787248 */ /* 0x000fce0007fe0100 */
.L_x_3787:
        /* <DEDUP_REMOVED lines=41> */
[----:B------:R-:W-:Y:S02]  /*b330*/  ISETP.NE.AND P6, PT, R207, RZ, PT ;  /* 0x000000ffcf00720c */ /* 0x000fe40003fc5270 */
        /* <DEDUP_REMOVED lines=27> */
[----:B------:R-:W-:Y:S02]  /*b4f0*/  ISETP.NE.AND P2, PT, R206, RZ, PT ;  /* 0x000000ffce00720c */ /* 0x000fe40003f45270 */
[----:B------:R-:W-:Y:S02]  /*b500*/  ISETP.LT.OR P1, PT, R2, 0x31, P1 ;  /* 0x000000310200780c */ /* 0x000fe40000f21670 */
[----:B------:R-:W-:Y:S02]  /*b510*/  FMNMX.FTZ R0, R137, R0, !PT ;  /* 0x0000000089007209 */ /* 0x000fe40007810000 */
[----:B------:R-:W-:Y:S02]  /*b520*/  FSEL R135, R146, -INF , !P1 ;  /* 0xff80000092877808 */ /* 0x000fe40004800000 */
[----:B------:R-:W-:-:S02]  /*b530*/  ISETP.NE.AND P1, PT, R144, RZ, PT ;  /* 0x000000ff9000720c */ /* 0x000fc40003f25270 */
[----:B------:R-:W-:Y:S02]  /*b540*/  FMNMX.FTZ R4, R165, R0, !PT ;  /* 0x00000000a5047209 */ /* 0x000fe40007810000 */
[C---:B------:R-:W-:Y:S01]  /*b550*/  ISETP.GT.AND P1, PT, R120.reuse, 0x31, !P1 ;  /* 0x000000317800780c */ /* 0x040fe20004f24270 */
[----:B------:R-:W1:Y:S01]  /*b560*/  LDC R0, c[0x0][0x988] ;  /* 0x00026200ff007b82 */ /* 0x000e620000000800 */
[----:B------:R-:W-:Y:S01]  /*b570*/  ISETP.GT.AND P3, PT, R120, 0x50, !P3 ;  /* 0x000000507800780c */ /* 0x000fe20005f64270 */
[----:B------:R-:W2:Y:S01]  /*b580*/  SHFL.BFLY PT, R5, R4, 0x2, 0x1f ;  /* 0x0c401f0004057f89 */ /* 0x000ea200000e0000 */
[C---:B------:R-:W-:Y:S02]  /*b590*/  ISETP.LT.OR P1, PT, R2.reuse, 0x32, P1 ;  /* 0x000000320200780c */ /* 0x040fe40000f21670 */
[----:B------:R-:W-:Y:S02]  /*b5a0*/  ISETP.LT.OR P3, PT, R2, 0x51, P3 ;  /* 0x000000510200780c */ /* 0x000fe40001f61670 */
[----:B------:R-:W-:-:S02]  /*b5b0*/  FSEL R147, R147, -INF , !P1 ;  /* 0xff80000093937808 */ /* 0x000fc40004800000 */
[----:B------:R-:W-:Y:S02]  /*b5c0*/  ISETP.NE.AND P1, PT, R182, RZ, PT ;  /* 0x000000ffb600720c */ /* 0x000fe40003f25270 */
[C---:B------:R-:W-:Y:S02]  /*b5d0*/  ISETP.GT.AND P4, PT, R120.reuse, 0x51, !P4 ;  /* 0x000000517800780c */ /* 0x040fe40006784270 */
[----:B------:R-:W-:Y:S02]  /*b5e0*/  ISETP.GT.AND P1, PT, R120, 0x38, !P1 ;  /* 0x000000387800780c */ /* 0x000fe40004f24270 */
[----:B------:R-:W-:Y:S02]  /*b5f0*/  FSEL R221, R162, -INF , !P3 ;  /* 0xff800000a2dd7808 */ /* 0x000fe40005800000 */
[----:B------:R-:W-:Y:S02]  /*b600*/  ISETP.LT.OR P1, PT, R2, 0x39, P1 ;  /* 0x000000390200780c */ /* 0x000fe40000f21670 */
[----:B------:R-:W-:-:S02]  /*b610*/  ISETP.GT.AND P5, PT, R120, 0x58, !P5 ;  /* 0x000000587800780c */ /* 0x000fc40006fa4270 */
[----:B------:R-:W-:Y:S02]  /*b620*/  FSEL R131, R150, -INF , !P1 ;  /* 0xff80000096837808 */ /* 0x000fe40004800000 */
[----:B------:R-:W-:Y:S02]  /*b630*/  ISETP.NE.AND P1, PT, R148, RZ, PT ;  /* 0x000000ff9400720c */ /* 0x000fe40003f25270 */
[----:B------:R-:W-:Y:S02]  /*b640*/  ISETP.LT.OR P4, PT, R2, 0x52, P4 ;  /* 0x000000520200780c */ /* 0x000fe40002781670 */
[----:B------:R-:W-:Y:S02]  /*b650*/  ISETP.GT.AND P1, PT, R120, 0x39, !P1 ;  /* 0x000000397800780c */ /* 0x000fe40004f24270 */
[----:B--2---:R-:W-:Y:S02]  /*b660*/  FMNMX.FTZ R130, R4, R5, !PT ;  /* 0x0000000504827209 */ /* 0x004fe40007810000 */
[----:B------:R-:W-:-:S02]  /*b670*/  ISETP.LT.OR P1, PT, R2, 0x3a, P1 ;  /* 0x0000003a0200780c */ /* 0x000fc40000f21670 */
[----:B------:R-:W-:Y:S01]  /*b680*/  ISETP.LT.OR P5, PT, R2, 0x59, P5 ;  /* 0x000000590200780c */ /* 0x000fe20002fa1670 */
[----:B------:R-:W2:Y:S01]  /*b690*/  SHFL.BFLY PT, R5, R130, 0x1, 0x1f ;  /* 0x0c201f0082057f89 */ /* 0x000ea200000e0000 */
[----:B------:R-:W-:Y:S02]  /*b6a0*/  FSEL R151, R151, -INF , !P1 ;  /* 0xff80000097977808 */ /* 0x000fe40004800000 */
[----:B------:R-:W-:-:S04]  /*b6b0*/  ISETP.NE.AND P1, PT, R184, RZ, PT ;  /* 0x000000ffb800720c */ /* 0x000fc80003f25270 */
[----:B------:R-:W-:-:S04]  /*b6c0*/  ISETP.GT.AND P1, PT, R120, 0x40, !P1 ;  /* 0x000000407800780c */ /* 0x000fc80004f24270 */
[----:B------:R-:W-:-:S04]  /*b6d0*/  ISETP.LT.OR P1, PT, R2, 0x41, P1 ;  /* 0x000000410200780c */ /* 0x000fc80000f21670 */
[----:B------:R-:W-:Y:S02]  /*b6e0*/  FSEL R127, R154, -INF , !P1 ;  /* 0xff8000009a7f7808 */ /* 0x000fe40004800000 */
[----:B------:R-:W-:-:S04]  /*b6f0*/  ISETP.NE.AND P1, PT, R152, RZ, PT ;  /* 0x000000ff9800720c */ /* 0x000fc80003f25270 */
[----:B------:R-:W-:Y:S02]  /*b700*/  ISETP.GT.AND P1, PT, R120, 0x41, !P1 ;  /* 0x000000417800780c */ /* 0x000fe40004f24270 */
[----:B--2---:R-:W-:Y:S02]  /*b710*/  FMNMX.FTZ R5, R130, R5, !PT ;  /* 0x0000000582057209 */ /* 0x004fe40007810000 */
[----:B------:R-:W-:-:S03]  /*b720*/  ISETP.LT.OR P1, PT, R2, 0x42, P1 ;  /* 0x000000420200780c */ /* 0x000fc60000f21670 */
[----:B-1----:R-:W-:Y:S01]  /*b730*/  FMUL.FTZ R126, R5, R0 ;  /* 0x00000000057e7220 */ /* 0x002fe20000410000 */
        /* <DEDUP_REMOVED lines=12> */
[----:B------:R-:W-:-:S02]  /*b800*/  FSEL R122, R122, -INF , !P1 ;  /* 0xff8000007a7a7808 */ /* 0x000fc40004800000 */
[----:B------:R-:W-:Y:S02]  /*b810*/  FSETP.NEU.FTZ.AND P1, PT, R5, -INF , PT ;  /* 0xff8000000500780b */ /* 0x000fe40003f3d000 */
        /* <DEDUP_REMOVED lines=19> */
[----:B------:R-:W-:Y:S01]  /*b950*/  FSEL R2, R5, RZ, P1 ;  /* 0x000000ff05027208 */ /* 0x000fe20000800000 */
        /* <DEDUP_REMOVED lines=22> */
[----:B------:R-:W-:Y:S01]  /*bac0*/  FFMA.FTZ R137, R165, R0, -R126 ;  /* 0x00000000a5897223 */ /* 0x000fe2000001087e */
[----:B------:R-:W-:Y:S01]  /*bad0*/  MUFU.EX2 R188, R188 ;  /* 0x000000bc00bc7308 */ /* 0x000fe20000000800 */
        /* <DEDUP_REMOVED lines=18> */
[----:B------:R-:W-:Y:S04]  /*bc00*/  MUFU.EX2 R175, R175 ;  /* 0x000000af00af7308 */ /* 0x000fe80000000800 */
[----:B------:R-:W1:Y:S04]  /*bc10*/  SHFL.BFLY PT, R3, R4, 0x2, 0x1f ;  /* 0x0c401f0004037f89 */ /* 0x000e6800000e0000 */
[----:B------:R-:W-:Y:S08]  /*bc20*/  MUFU.EX2 R180, R180 ;  /* 0x000000b400b47308 */ /* 0x000ff00000000800 */
[----:B------:R2:W-:Y:S08]  /*bc30*/  MUFU.EX2 R163, R187 ;  /* 0x000000bb00a37308 */ /* 0x0005f00000000800 */
        /* <DEDUP_REMOVED lines=9> */
[----:B------:R-:W-:-:S02]  /*bcd0*/  IMAD.MOV.U32 R205, RZ, RZ, R5 ;  /* 0x000000ffffcd7224 */ /* 0x000fc400078e0005 */
[C---:B------:R-:W-:Y:S01]  /*bce0*/  FSETP.NEU.FTZ.AND P1, PT, R4.reuse, -INF , PT ;  /* 0xff8000000400780b */ /* 0x040fe20003f3d000 */
[-C--:B------:R-:W-:Y:S01]  /*bcf0*/  FMUL.FTZ R3, R3, R0.reuse ;  /* 0x0000000003037220 */ /* 0x080fe20000410000 */
[C---:B------:R-:W-:Y:S01]  /*bd00*/  FMUL.FTZ R126, R4.reuse, R0 ;  /* 0x00000000047e7220 */ /* 0x040fe20000410000 */
[----:B------:R-:W-:Y:S01]  /*bd10*/  MUFU.EX2 R121, R121 ;  /* 0x0000007900797308 */ /* 0x000fe20000000800 */
[----:B------:R-:W-:-:S03]  /*bd20*/  FSEL R132, R4, RZ, P1 ;  /* 0x000000ff04847208 */ /* 0x000fc60000800000 */
[----:B------:R-:W-:Y:S02]  /*bd30*/  FSEL R126, R126, RZ, P1 ;  /* 0x000000ff7e7e7208 */ /* 0x000fe40000800000 */
[C---:B------:R-:W-:Y:S01]  /*bd40*/  ISETP.GT.AND P1, PT, R15.reuse, UR47, PT ;  /* 0x0000002f0f007c0c */ /* 0x040fe2000bf24270 */
[----:B------:R-:W-:Y:S01]  /*bd50*/  VIADD R15, R15, 0xffffffff ;  /* 0xffffffff0f0f7836 */ /* 0x000fe20000000000 */
[----:B------:R1:W3:Y:S01]  /*bd60*/  MUFU.EX2 R2, R3 ;  /* 0x0000000300027308 */ /* 0x0002e20000000800 */
[-CC-:B------:R-:W-:Y:S01]  /*bd70*/  FFMA.FTZ R120, R122, R0.reuse, -R126.reuse ;  /* 0x000000007a787223 */ /* 0x180fe2000001087e */
[-CC-:B------:R-:W-:Y:S01]  /*bd80*/  FFMA.FTZ R149, R219, R0.reuse, -R126.reuse ;  /* 0x00000000db957223 */ /* 0x180fe2000001087e */
[-CC-:B------:R-:W-:Y:S01]  /*bd90*/  FFMA.FTZ R122, R189, R0.reuse, -R126.reuse ;  /* 0x00000000bd7a7223 */ /* 0x180fe2000001087e */
[-CC-:B------:R-:W-:Y:S01]  /*bda0*/  FFMA.FTZ R153, R217, R0.reuse, -R126.reuse ;  /* 0x00000000d9997223 */ /* 0x180fe2000001087e */
[-CC-:B------:R-:W-:Y:S01]  /*bdb0*/  FFMA.FTZ R185, R209, R0.reuse, -R126.reuse ;  /* 0x00000000d1b97223 */ /* 0x180fe2000001087e */
[-CC-:B------:R-:W-:Y:S01]  /*bdc0*/  FFMA.FTZ R124, R215, R0.reuse, -R126.reuse ;  /* 0x00000000d77c7223 */ /* 0x180fe2000001087e */
[-CC-:B--2---:R-:W-:Y:S01]  /*bdd0*/  FFMA.FTZ R187, R191, R0.reuse, -R126.reuse ;  /* 0x00000000bfbb7223 */ /* 0x184fe2000001087e */
[----:B------:R-:W-:Y:S01]  /*bde0*/  MUFU.EX2 R120, R120 ;  /* 0x0000007800787308 */ /* 0x000fe20000000800 */
[----:B-1----:R-:W-:Y:S01]  /*bdf0*/  FADD.FTZ R3, -R132, R21 ;  /* 0x0000001584037221 */ /* 0x002fe20000010100 */
[-CC-:B------:R-:W-:Y:S01]  /*be00*/  FFMA.FTZ R21, R135, R0.reuse, -R126.reuse ;  /* 0x0000000087157223 */ /* 0x180fe2000001087e */
[-CC-:B------:R-:W-:Y:S01]  /*be10*/  FFMA.FTZ R128, R213, R0.reuse, -R126.reuse ;  /* 0x00000000d5807223 */ /* 0x180fe2000001087e */
[-CC-:B------:R-:W-:Y:S01]  /*be20*/  FFMA.FTZ R181, R207, R0.reuse, -R126.reuse ;  /* 0x00000000cfb57223 */ /* 0x180fe2000001087e */
[-C--:B------:R-:W-:Y:S01]  /*be30*/  FMUL.FTZ R3, R3, R0.reuse ;  /* 0x0000000003037220 */ /* 0x080fe20000410000 */
[-CC-:B------:R-:W-:Y:S01]  /*be40*/  FFMA.FTZ R130, R211, R0.reuse, -R126.reuse ;  /* 0x00000000d3827223 */ /* 0x180fe2000001087e */
[-CC-:B------:R-:W-:Y:S01]  /*be50*/  FFMA.FTZ R183, R139, R0.reuse, -R126.reuse ;  /* 0x000000008bb77223 */ /* 0x180fe2000001087e */
[----:B------:R-:W-:Y:S01]  /*be60*/  MUFU.EX2 R149, R149 ;  /* 0x0000009500957308 */ /* 0x000fe20000000800 */
[----:B---3--:R-:W-:Y:S01]  /*be70*/  FFMA.FTZ R13, R2, R13, R223 ;  /* 0x0000000d020d7223 */ /* 0x008fe200000100df */
[-CC-:B------:R-:W-:Y:S01]  /*be80*/  FFMA.FTZ R143, R143, R0.reuse, -R126.reuse ;  /* 0x000000008f8f7223 */ /* 0x180fe2000001087e */
[----:B------:R-:W-:Y:S01]  /*be90*/  FFMA.FTZ R134, R147, R0, -R126 ;  /* 0x0000000093867223 */ /* 0x000fe2000001087e */
[----:B------:R-:W-:-:S02]  /*bea0*/  IMAD.U32 R139, RZ, RZ, UR10 ;  /* 0x0000000aff8b7e24 */ /* 0x000fc4000f8e00ff */
        /* <DEDUP_REMOVED lines=9> */
[--C-:B------:R-:W-:Y:S01]  /*bf40*/  FFMA.FTZ R179, R179, R0, -R126.reuse ;  /* 0x00000000b3b37223 */ /* 0x100fe2000001087e */
[----:B------:R-:W-:Y:S01]  /*bf50*/  F2FP.BF16.F32.PACK_AB R190, R171, R190 ;  /* 0x000000beabbe723e */ /* 0x000fe200000010ff */
[----:B------:R-:W2:Y:S01]  /*bf60*/  MUFU.EX2 R122, R122 ;  /* 0x0000007a007a7308 */ /* 0x000ea20000000800 */
[----:B------:R-:W-:Y:S01]  /*bf70*/  FADD.FTZ R138, R184, R13 ;  /* 0x0000000db88a7221 */ /* 0x000fe20000010000 */
[----:B------:R-:W-:Y:S01]  /*bf80*/  FFMA.FTZ R13, R131, R0, -R126 ;  /* 0x00000000830d7223 */ /* 0x000fe2000001087e */
[----:B------:R-:W-:-:S02]  /*bf90*/  F2FP.BF16.F32.PACK_AB R184, R173, R184 ;  /* 0x000000b8adb8723e */ /* 0x000fc400000010ff */
[----:B------:R-:W-:Y:S01]  /*bfa0*/  FADD.FTZ R131, R173, R138 ;  /* 0x0000008aad837221 */ /* 0x000fe20000010000 */
[----:B------:R-:W-:Y:S02]  /*bfb0*/  F2FP.BF16.F32.PACK_AB R188, R188, R223 ;  /* 0x000000dfbcbc723e */ /* 0x000fe400000010ff */
[----:B------:R-:W3:Y:S01]  /*bfc0*/  MUFU.EX2 R153, R153 ;  /* 0x0000009900997308 */ /* 0x000ee20000000800 */
[----:B-1----:R-:W-:Y:S01]  /*bfd0*/  FFMA.FTZ R136, R3, R12, R120 ;  /* 0x0000000c03887223 */ /* 0x002fe20000010078 */
[----:B------:R-:W-:Y:S01]  /*bfe0*/  FADD.FTZ R138, R186, R131 ;  /* 0x00000083ba8a7221 */ /* 0x000fe20000010000 */
[----:B------:R-:W-:Y:S01]  /*bff0*/  FFMA.FTZ R131, R151, R0, -R126 ;  /* 0x0000000097837223 */ /* 0x000fe2000001087e */
[----:B------:R-:W-:Y:S01]  /*c000*/  F2FP.BF16.F32.PACK_AB R186, R175, R186 ;  /* 0x000000baafba723e */ /* 0x000fe200000010ff */
[C---:B------:R-:W-:Y:S01]  /*c010*/  FADD.FTZ R135, R149.reuse, R136 ;  /* 0x0000008895877221 */ /* 0x040fe20000010000 */
[----:B------:R-:W-:Y:S02]  /*c020*/  F2FP.BF16.F32.PACK_AB R189, R149, R120 ;  /* 0x0000007895bd723e */ /* 0x000fe400000010ff */
[----:B------:R-:W1:Y:S01]  /*c030*/  MUFU.EX2 R185, R185 ;  /* 0x000000b900b97308 */ /* 0x000e620000000800 */
[----:B--2---:R-:W-:Y:S01]  /*c040*/  FADD.FTZ R136, R122, R135 ;  /* 0x000000877a887221 */ /* 0x004fe20000010000 */
[----:B------:R-:W-:-:S04]  /*c050*/  FADD.FTZ R135, R175, R138 ;  /* 0x0000008aaf877221 */ /* 0x000fc80000010000 */
[----:B------:R-:W-:Y:S01]  /*c060*/  FADD.FTZ R138, R180, R135 ;  /* 0x00000087b48a7221 */ /* 0x000fe20000010000 */
[----:B------:R-:W-:Y:S01]  /*c070*/  F2FP.BF16.F32.PACK_AB R180, R163, R180 ;  /* 0x000000b4a3b4723e */ /* 0x000fe200000010ff */
[----:B------:R-:W2:Y:S01]  /*c080*/  MUFU.EX2 R124, R124 ;  /* 0x0000007c007c7308 */ /* 0x000ea20000000800 */
[----:B---3--:R-:W-:Y:S01]  /*c090*/  FADD.FTZ R136, R153, R136 ;  /* 0x0000008899887221 */ /* 0x008fe20000010000 */
[----:B------:R-:W-:Y:S01]  /*c0a0*/  FADD.FTZ R135, R163, R138 ;  /* 0x0000008aa3877221 */ /* 0x000fe20000010000 */
[----:B------:R-:W-:-:S03]  /*c0b0*/  F2FP.BF16.F32.PACK_AB R191, R153, R122 ;  /* 0x0000007a99bf723e */ /* 0x000fc600000010ff */
[----:B------:R-:W-:Y:S01]  /*c0c0*/  FADD.FTZ R140, R182, R135 ;  /* 0x00000087b68c7221 */ /* 0x000fe20000010000 */
[C---:B------:R-:W-:Y:S01]  /*c0d0*/  F2FP.BF16.F32.PACK_AB R182, R141.reuse, R182 ;  /* 0x000000b68db6723e */ /* 0x040fe200000010ff */
[----:B------:R-:W3:Y:S02]  /*c0e0*/  MUFU.EX2 R187, R187 ;  /* 0x000000bb00bb7308 */ /* 0x000ee40000000800 */
[----:B------:R-:W-:-:S04]  /*c0f0*/  FADD.FTZ R135, R141, R140 ;  /* 0x0000008c8d877221 */ /* 0x000fc80000010000 */
[----:B------:R-:W-:Y:S01]  /*c100*/  FADD.FTZ R140, R176, R135 ;  /* 0x00000087b08c7221 */ /* 0x000fe20000010000 */
[C---:B------:R-:W-:Y:S01]  /*c110*/  F2FP.BF16.F32.PACK_AB R176, R145.reuse, R176 ;  /* 0x000000b091b0723e */ /* 0x040fe200000010ff */
[----:B------:R-:W4:Y:S02]  /*c120*/  MUFU.EX2 R128, R128 ;  /* 0x0000008000807308 */ /* 0x000f240000000800 */
[----:B------:R-:W-:-:S04]  /*c130*/  FADD.FTZ R135, R145, R140 ;  /* 0x0000008c91877221 */ /* 0x000fc80000010000 */
[----:B------:R-:W-:Y:S01]  /*c140*/  FADD.FTZ R140, R178, R135 ;  /* 0x00000087b28c7221 */ /* 0x000fe20000010000 */
[C---:B------:R-:W-:Y:S01]  /*c150*/  F2FP.BF16.F32.PACK_AB R178, R121.reuse, R178 ;  /* 0x000000b279b2723e */ /* 0x040fe200000010ff */
[----:B------:R-:W5:Y:S02]  /*c160*/  MUFU.EX2 R181, R181 ;  /* 0x000000b500b57308 */ /* 0x000f640000000800 */
[----:B------:R-:W-:-:S06]  /*c170*/  FADD.FTZ R135, R121, R140 ;  /* 0x0000008c79877221 */ /* 0x000fcc0000010000 */
[----:B------:R1:W-:Y:S08]  /*c180*/  MUFU.EX2 R12, R13 ;  /* 0x0000000d000c7308 */ /* 0x0003f00000000800 */
[----:B------:R-:W5:Y:S01]  /*c190*/  MUFU.EX2 R130, R130 ;  /* 0x0000008200827308 */ /* 0x000f620000000800 */
[----:B-1----:R-:W-:Y:S01]  /*c1a0*/  FADD.FTZ R13, R185, R136 ;  /* 0x00000088b90d7221 */ /* 0x002fe20000010000 */
[----:B------:R-:W-:Y:S01]  /*c1b0*/  @!P6 VIADD R136, R139, 0x30860 ;  /* 0x000308608b88e836 */ /* 0x000fe20000000000 */
[----:B--2---:R-:W-:-:S02]  /*c1c0*/  F2FP.BF16.F32.PACK_AB R185, R124, R185 ;  /* 0x000000b97cb9723e */ /* 0x004fc400000010ff */
[----:B------:R-:W-:Y:S02]  /*c1d0*/  FADD.FTZ R138, R124, R13 ;  /* 0x0000000d7c8a7221 */ /* 0x000fe40000010000 */
[----:B------:R-:W-:Y:S01]  /*c1e0*/  @!P6 PRMT R139, RZ, 0x654, R136 ;  /* 0x00000654ff8be816 */ /* 0x000fe20000000088 */
[----:B------:R-:W1:Y:S01]  /*c1f0*/  MUFU.EX2 R183, R183 ;  /* 0x000000b700b77308 */ /* 0x000e620000000800 */
[----:B---3--:R-:W-:Y:S01]  /*c200*/  FADD.FTZ R13, R187, R138 ;  /* 0x0000008abb0d7221 */ /* 0x008fe20000010000 */
[-CC-:B------:R-:W-:Y:S01]  /*c210*/  FFMA.FTZ R136, R155, R0.reuse, -R126.reuse ;  /* 0x000000009b887223 */ /* 0x180fe2000001087e */
[----:B------:R-:W-:Y:S01]  /*c220*/  FFMA.FTZ R126, R167, R0, -R126 ;  /* 0x00000000a77e7223 */ /* 0x000fe2000001087e */
[----:B------:R2:W-:Y:S01]  /*c230*/  @!P6 SYNCS.ARRIVE.TRANS64.RED.A1T0 RZ, [R139+URZ], RZ ;  /* 0x000000ff8bffe9a7 */ /* 0x0005e2000810043f */
[C---:B----4-:R-:W-:Y:S01]  /*c240*/  FADD.FTZ R138, R128.reuse, R13 ;  /* 0x0000000d808a7221 */ /* 0x050fe20000010000 */
[----:B------:R-:W-:Y:S02]  /*c250*/  F2FP.BF16.F32.PACK_AB R187, R128, R187 ;  /* 0x000000bb80bb723e */ /* 0x000fe400000010ff */
[----:B------:R-:W3:Y:S01]  /*c260*/  MUFU.EX2 R132, R143 ;  /* 0x0000008f00847308 */ /* 0x000ee20000000800 */
[----:B-----5:R-:W-:Y:S01]  /*c270*/  FADD.FTZ R13, R181, R138 ;  /* 0x0000008ab50d7221 */ /* 0x020fe20000010000 */
[----:B------:R-:W-:-:S03]  /*c280*/  F2FP.BF16.F32.PACK_AB R181, R130, R181 ;  /* 0x000000b582b5723e */ /* 0x000fc600000010ff */
[----:B------:R-:W-:-:S03]  /*c290*/  FADD.FTZ R138, R130, R13 ;  /* 0x0000000d828a7221 */ /* 0x000fc60000010000 */
[----:B------:R-:W4:Y:S01]  /*c2a0*/  MUFU.EX2 R172, R172 ;  /* 0x000000ac00ac7308 */ /* 0x000f220000000800 */
[----:B-1----:R-:W-:-:S07]  /*c2b0*/  FADD.FTZ R13, R183, R138 ;  /* 0x0000008ab70d7221 */ /* 0x002fce0000010000 */
[----:B------:R-:W1:Y:S01]  /*c2c0*/  MUFU.EX2 R21, R21 ;  /* 0x0000001500157308 */ /* 0x000e620000000800 */
[C---:B---3--:R-:W-:Y:S01]  /*c2d0*/  FADD.FTZ R138, R132.reuse, R13 ;  /* 0x0000000d848a7221 */ /* 0x048fe20000010000 */
[----:B------:R-:W-:-:S06]  /*c2e0*/  F2FP.BF16.F32.PACK_AB R183, R132, R183 ;  /* 0x000000b784b7723e */ /* 0x000fcc00000010ff */
[----:B------:R-:W3:Y:S01]  /*c2f0*/  MUFU.EX2 R125, R125 ;  /* 0x0000007d007d7308 */ /* 0x000ee20000000800 */
[----:B----4-:R-:W-:-:S07]  /*c300*/  FADD.FTZ R140, R172, R135 ;  /* 0x00000087ac8c7221 */ /* 0x010fce0000010000 */
[----:B------:R-:W4:Y:S01]  /*c310*/  MUFU.EX2 R134, R134 ;  /* 0x0000008600867308 */ /* 0x000f220000000800 */
[----:B-1----:R-:W-:-:S07]  /*c320*/  FADD.FTZ R13, R21, R138 ;  /* 0x0000008a150d7221 */ /* 0x002fce0000010000 */
[----:B------:R-:W-:Y:S01]  /*c330*/  MUFU.EX2 R174, R174 ;  /* 0x000000ae00ae7308 */ /* 0x000fe20000000800 */
[----:B---3--:R-:W-:-:S07]  /*c340*/  F2FP.BF16.F32.PACK_AB R172, R125, R172 ;  /* 0x000000ac7dac723e */ /* 0x008fce00000010ff */
[----:B------:R-:W-:Y:S01]  /*c350*/  MUFU.EX2 R129, R129 ;  /* 0x0000008100817308 */ /* 0x000fe20000000800 */
[----:B----4-:R-:W-:-:S04]  /*c360*/  FADD.FTZ R13, R134, R13 ;  /* 0x0000000d860d7221 */ /* 0x010fc80000010000 */
[----:B------:R-:W-:-:S03]  /*c370*/  FADD.FTZ R138, R12, R13 ;  /* 0x0000000d0c8a7221 */ /* 0x000fc60000010000 */
[----:B------:R-:W1:Y:S08]  /*c380*/  MUFU.EX2 R131, R131 ;  /* 0x0000008300837308 */ /* 0x000e700000000800 */
[----:B------:R-:W3:Y:S08]  /*c390*/  MUFU.EX2 R168, R168 ;  /* 0x000000a800a87308 */ /* 0x000ef00000000800 */
[----:B------:R-:W4:Y:S01]  /*c3a0*/  MUFU.EX2 R127, R127 ;  /* 0x0000007f007f7308 */ /* 0x000f220000000800 */
[----:B-1----:R-:W-:-:S07]  /*c3b0*/  FADD.FTZ R138, R131, R138 ;  /* 0x0000008a838a7221 */ /* 0x002fce0000010000 */
[----:B------:R-:W1:Y:S08]  /*c3c0*/  MUFU.EX2 R133, R133 ;  /* 0x0000008500857308 */ /* 0x000e700000000800 */
[----:B------:R5:W-:Y:S08]  /*c3d0*/  MUFU.EX2 R142, R123 ;  /* 0x0000007b008e7308 */ /* 0x000bf00000000800 */
[----:B------:R-:W2:Y:S01]  /*c3e0*/  MUFU.EX2 R136, R136 ;  /* 0x0000008800887308 */ /* 0x000ea20000000800 */
[----:B-----5:R-:W-:-:S04]  /*c3f0*/  FADD.FTZ R123, R125, R140 ;  /* 0x0000008c7d7b7221 */ /* 0x020fc80000010000 */
[----:B------:R-:W-:Y:S01]  /*c400*/  FADD.FTZ R140, R174, R123 ;  /* 0x0000007bae8c7221 */ /* 0x000fe20000010000 */
[C---:B------:R-:W-:Y:S02]  /*c410*/  F2FP.BF16.F32.PACK_AB R174, R129.reuse, R174 ;  /* 0x000000ae81ae723e */ /* 0x040fe400000010ff */
[----:B------:R-:W5:Y:S01]  /*c420*/  MUFU.EX2 R170, R170 ;  /* 0x000000aa00aa7308 */ /* 0x000f620000000800 */
[----:B------:R-:W-:-:S04]  /*c430*/  FADD.FTZ R13, R129, R140 ;  /* 0x0000008c810d7221 */ /* 0x000fc80000010000 */
[----:B---3--:R-:W-:Y:S01]  /*c440*/  FADD.FTZ R140, R168, R13 ;  /* 0x0000000da88c7221 */ /* 0x008fe20000010000 */
[----:B----4-:R-:W-:Y:S01]  /*c450*/  FADD.FTZ R13, R127, R138 ;  /* 0x0000008a7f0d7221 */ /* 0x010fe20000010000 */
[C---:B-1----:R-:W-:Y:S01]  /*c460*/  F2FP.BF16.F32.PACK_AB R168, R133.reuse, R168 ;  /* 0x000000a885a8723e */ /* 0x042fe200000010ff */
[----:B------:R-:W1:Y:S01]  /*c470*/  MUFU.EX2 R159, R159 ;  /* 0x0000009f009f7308 */ /* 0x000e620000000800 */
[----:B------:R-:W-:Y:S01]  /*c480*/  FADD.FTZ R121, R133, R140 ;  /* 0x0000008c85797221 */ /* 0x000fe20000010000 */
[C---:B--2---:R-:W-:Y:S01]  /*c490*/  FADD.FTZ R13, R136.reuse, R13 ;  /* 0x0000000d880d7221 */ /* 0x044fe20000010000 */
[----:B------:R-:W-:-:S05]  /*c4a0*/  F2FP.BF16.F32.PACK_AB R173, R136, R127 ;  /* 0x0000007f88ad723e */ /* 0x000fca00000010ff */
[----:B------:R-:W2:Y:S01]  /*c4b0*/  MUFU.EX2 R144, R221 ;  /* 0x000000dd00907308 */ /* 0x000ea20000000800 */
[----:B-----5:R-:W-:Y:S01]  /*c4c0*/  FADD.FTZ R138, R170, R121 ;  /* 0x00000079aa8a7221 */ /* 0x020fe20000010000 */
[----:B------:R-:W-:-:S06]  /*c4d0*/  FADD.FTZ R121, R142, R13 ;  /* 0x0000000d8e797221 */ /* 0x000fcc0000010000 */
[----:B------:R3:W4:Y:S01]  /*c4e0*/  MUFU.EX2 R169, R177 ;  /* 0x000000b100a97308 */ /* 0x0007220000000800 */
[C---:B-1----:R-:W-:Y:S01]  /*c4f0*/  FADD.FTZ R121, R159.reuse, R121 ;  /* 0x000000799f797221 */ /* 0x042fe20000010000 */
[----:B------:R-:W-:-:S06]  /*c500*/  F2FP.BF16.F32.PACK_AB R175, R159, R142 ;  /* 0x0000008e9faf723e */ /* 0x000fcc00000010ff */
[----:B------:R1:W5:Y:S01]  /*c510*/  MUFU.EX2 R140, R179 ;  /* 0x000000b3008c7308 */ /* 0x0003620000000800 */
[----:B--2---:R-:W-:Y:S01]  /*c520*/  FADD.FTZ R121, R144, R121 ;  /* 0x0000007990797221 */ /* 0x004fe20000010000 */
[----:B---3--:R-:W-:Y:S01]  /*c530*/  F2FP.BF16.F32.PACK_AB R177, R134, R21 ;  /* 0x0000001586b1723e */ /* 0x008fe200000010ff */
[----:B------:R-:W-:-:S05]  /*c540*/  IMAD.MOV.U32 R21, RZ, RZ, R4 ;  /* 0x000000ffff157224 */ /* 0x000fca00078e0004 */
[----:B------:R-:W2:Y:S01]  /*c550*/  MUFU.EX2 R137, R137 ;  /* 0x0000008900897308 */ /* 0x000ea20000000800 */
[----:B----4-:R-:W-:Y:S01]  /*c560*/  FADD.FTZ R121, R169, R121 ;  /* 0x00000079a9797221 */ /* 0x010fe20000010000 */
[----:B-1----:R-:W-:Y:S02]  /*c570*/  F2FP.BF16.F32.PACK_AB R179, R131, R12 ;  /* 0x0000000c83b3723e */ /* 0x002fe400000010ff */
[----:B------:R-:W-:-:S04]  /*c580*/  F2FP.BF16.F32.PACK_AB R169, R169, R144 ;  /* 0x00000090a9a9723e */ /* 0x000fc800000010ff */
[----:B------:R-:W1:Y:S01]  /*c590*/  MUFU.EX2 R126, R126 ;  /* 0x0000007e007e7308 */ /* 0x000e620000000800 */
[----:B-----5:R-:W-:Y:S01]  /*c5a0*/  FADD.FTZ R121, R140, R121 ;  /* 0x000000798c797221 */ /* 0x020fe20000010000 */
[C---:B--2---:R-:W-:Y:S01]  /*c5b0*/  FADD.FTZ R13, R137.reuse, R138 ;  /* 0x0000008a890d7221 */ /* 0x044fe20000010000 */
[----:B------:R-:W-:Y:S02]  /*c5c0*/  F2FP.BF16.F32.PACK_AB R170, R137, R170 ;  /* 0x000000aa89aa723e */ /* 0x000fe400000010ff */
[C---:B-1----:R-:W-:Y:S01]  /*c5d0*/  FADD.FTZ R12, R126.reuse, R121 ;  /* 0x000000797e0c7221 */ /* 0x042fe20000010000 */
[----:B------:R-:W-:Y:S01]  /*c5e0*/  F2FP.BF16.F32.PACK_AB R171, R126, R140 ;  /* 0x0000008c7eab723e */ /* 0x000fe200000010ff */
[----:B------:R-:W-:Y:S06]  /*c5f0*/  @P1 BRA `(.L_x_3791) ;  /* 0xffffffd000481947 */ /* 0x000fec000383ffff */
.L_x_3774:
        /* <DEDUP_REMOVED lines=99> */
.L_x_3792:
[----:B------:R-:W-:Y:S01]  /*cc30*/  ULEA UR5, UR36, UR37, 0x3 ;  /* 0x0000002524057291 */ /* 0x000fe2000f8e183f */
[----:B------:R-:W-:-:S05]  /*cc40*/  IMAD.U32 R2, RZ, RZ, UR46 ;  /* 0x0000002eff027e24 */ /* 0x000fca000f8e00ff */
[----:B------:R-:W-:-:S04]  /*cc50*/  SHF.L.U32 R2, R2, 0x1f, RZ ;  /* 0x0000001f02027819 */ /* 0x000fc800000006ff */
[----:B------:R1:W2:Y:S01]  /*cc60*/  SYNCS.PHASECHK.TRANS64.TRYWAIT P1, [UR5+0x30850], R2 ;  /* 0x03085002ff0075a7 */ /* 0x0002a20008020145 */
[----:B------:R-:W-:Y:S05]  /*cc70*/  @!P0 BRA `(.L_x_3793) ;  /* 0x0000000000048947 */ /* 0x000fea0003800000 */
[----:B------:R-:W-:Y:S01]  /*cc80*/  BPT.TRAP 0x1 ;  /* 0x000000040000795c */ /* 0x000fe20000300000 */
.L_x_3793:
[----:B--2---:R-:W-:Y:S05]  /*cc90*/  @P1 BRA `(.L_x_3794) ;  /* 0x0000000000081947 */ /* 0x004fea0003800000 */
[----:B------:R-:W2:Y:S02]  /*cca0*/  SYNCS.PHASECHK.TRANS64.TRYWAIT P0, [UR5+0x30850], R2 ;  /* 0x03085002ff0075a7 */ /* 0x000ea40008000145 */
[----:B--2---:R-:W-:Y:S05]  /*ccb0*/  @!P0 BRA `(.L_x_3795) ;  /* 0x0000005800508947 */ /* 0x004fea0003800000 */
.L_x_3794:
[----:B------:R-:W-:Y:S01]  /*ccc0*/  UIADD3 UR37, UR37, 0x400, URZ ;  /* 0x0000040025257890 */ /* 0x000fe2000fffe03f */
[----:B------:R-:W-:Y:S01]  /*ccd0*/  WARPGROUP.ARRIVE ;  /* 0x00000000000079c5 */ /* 0x000fe20000000000 */
[----:B------:R-:W-:Y:S01]  /*cce0*/  UMOV UR7, 0x40000040 ;  /* 0x4000004000077882 */ /* 0x000fe20000000000 */
[----:B--2---:R-:W2:Y:S01]  /*ccf0*/  SHFL.BFLY PT, R3, R12, 0x2, 0x1f ;  /* 0x0c401f000c037f89 */ /* 0x004ea200000e0000 */
[----:B------:R-:W-:Y:S01]  /*cd00*/  USHF.R.U32.HI UR37, URZ, 0x4, UR37 ;  /* 0x000000043f257899 */ /* 0x000fe20008011625 */
[----:B------:R-:W-:Y:S02]  /*cd10*/  CS2R R8, SRZ ;  /* 0x0000000000087805 */ /* 0x000fe4000001ff00 */
[----:B------:R-:W-:Y:S01]  /*cd20*/  R2UR UR8, R197 ;  /* 0x00000000c50872ca */ /* 0x000fe200000e0000 */
[----:B-1----:R-:W1:Y:S01]  /*cd30*/  SHFL.BFLY PT, R2, R13, 0x2, 0x1f ;  /* 0x0c401f000d027f89 */ /* 0x002e6200000e0000 */
[----:B------:R-:W-:Y:S01]  /*cd40*/  ULOP3.LUT UR37, UR37, 0x3fff, URZ, 0xc0, !UPT ;  /* 0x00003fff25257892 */ /* 0x000fe2000f8ec03f */
[----:B------:R-:W3:Y:S03]  /*cd50*/  S2R R11, SR_TID.X ;  /* 0x00000000000b7919 */ /* 0x000ee60000002100 */
[----:B------:R-:W-:-:S04]  /*cd60*/  ULOP3.LUT UR4, UR37, 0x3000000, URZ, 0xfc, !UPT ;  /* 0x0300000025047892 */ /* 0x000fc8000f8efc3f */
[----:B------:R-:W-:Y:S02]  /*cd70*/  UIMAD UR4, UR36, 0x900, UR4 ;  /* 0x00000900240478a4 */ /* 0x000fe4000f8e0204 */
[----:B------:R-:W-:Y:S02]  /*cd80*/  UIADD3 UR36, UR36, 0x1, URZ ;  /* 0x0000000124247890 */ /* 0x000fe4000fffe03f */
[----:B------:R-:W-:Y:S02]  /*cd90*/  UIADD3 UR8, UR8, 0x1, URZ ;  /* 0x0000000108087890 */ /* 0x000fe4000fffe03f */
[----:B------:R-:W-:Y:S01]  /*cda0*/  UISETP.NE.AND UP0, UPT, UR36, 0x2, UPT ;  /* 0x000000022400788c */ /* 0x000fe2000bf05270 */
[----:B------:R-:W-:Y:S02]  /*cdb0*/  UMOV UR6, UR4 ;  /* 0x0000000400067c82 */ /* 0x000fe40008000000 */
[----:B------:R-:W-:Y:S01]  /*cdc0*/  HGMMA.64x192x16.F32.BF16 R24, R188, gdesc[UR4].tnspB, R24, gsb0 ;  /* 0x42e00004bc187df0 */ /* 0x000fe20008001818 */
[----:B------:R-:W-:Y:S01]  /*cdd0*/  UIADD3 UR6, UR4, 0x80, URZ ;  /* 0x0000008004067890 */ /* 0x000fe2000fffe03f */
[----:B--2---:R-:W-:Y:S01]  /*cde0*/  FADD.FTZ R6, R3, R12 ;  /* 0x0000000c03067221 */ /* 0x004fe20000010000 */
[----:B------:R-:W-:Y:S01]  /*cdf0*/  UMOV UR7, 0x40000040 ;  /* 0x4000004000077882 */ /* 0x000fe20000000000 */
[----:B------:R-:W-:-:S02]  /*ce00*/  IMAD.U32 R197, RZ, RZ, UR8 ;  /* 0x00000008ffc57e24 */ /* 0x000fc4000f8e00ff */
[----:B-1----:R-:W-:Y:S01]  /*ce10*/  FADD.FTZ R2, R2, R13 ;  /* 0x0000000d02027221 */ /* 0x002fe20000010000 */
[----:B------:R-:W-:Y:S01]  /*ce20*/  IMAD.U32 R13, RZ, RZ, UR5 ;  /* 0x00000005ff0d7e24 */ /* 0x000fe2000f8e00ff */
[----:B------:R-:W1:Y:S01]  /*ce30*/  SHFL.BFLY PT, R7, R6, 0x1, 0x1f ;  /* 0x0c201f0006077f89 */ /* 0x000e6200000e0000 */
[----:B------:R-:W-:-:S03]  /*ce40*/  USEL UR36, UR36, URZ, UP0 ;  /* 0x0000003f24247287 */ /* 0x000fc60008000000 */
[----:B------:R-:W2:Y:S01]  /*ce50*/  SHFL.BFLY PT, R3, R2, 0x1, 0x1f ;  /* 0x0c201f0002037f89 */ /* 0x000ea200000e0000 */
[----:B---3--:R-:W-:Y:S01]  /*ce60*/  LOP3.LUT P2, RZ, R11, 0x7f, RZ, 0xc0, !PT ;  /* 0x0000007f0bff7812 */ /* 0x008fe2000784c0ff */
[----:B-1----:R-:W-:Y:S01]  /*ce70*/  FADD.FTZ R15, R6, R7 ;  /* 0x00000007060f7221 */ /* 0x002fe20000010000 */
[----:B--2---:R-:W-:-:S04]  /*ce80*/  FADD.FTZ R14, R2, R3 ;  /* 0x00000003020e7221 */ /* 0x004fc80000010000 */
[----:B------:R-:W-:Y:S01]  /*ce90*/  FSETP.NE.FTZ.AND P1, PT, R15, RZ, PT ;  /* 0x000000ff0f00720b */ /* 0x000fe20003f35000 */
[----:B------:R-:W-:Y:S02]  /*cea0*/  IMAD.MOV.U32 R3, RZ, RZ, -0x800000 ;  /* 0xff800000ff037424 */ /* 0x000fe400078e00ff */
[----:B------:R-:W-:Y:S01]  /*ceb0*/  IMAD.MOV.U32 R2, RZ, RZ, -0x800000 ;  /* 0xff800000ff027424 */ /* 0x000fe200078e00ff */
[----:B------:R-:W-:-:S09]  /*cec0*/  FSETP.NE.FTZ.AND P0, PT, R14, RZ, PT ;  /* 0x000000ff0e00720b */ /* 0x000fd20003f15000 */
[----:B------:R-:W1:Y:S01]  /*ced0*/  @P1 MUFU.LG2 R10, R15 ;  /* 0x0000000f000a1308 */ /* 0x000e620000000c00 */
[----:B------:R-:W-:-:S03]  /*cee0*/  @P1 FMUL.FTZ R12, R0, 0.69314718246459960938 ;  /* 0x3f317218000c1820 */ /* 0x000fc60000410000 */
[----:B------:R-:W-:Y:S01]  /*cef0*/  @P0 FMUL.FTZ R6, R0, 0.69314718246459960938 ;  /* 0x3f31721800060820 */ /* 0x000fe20000410000 */
[----:B------:R-:W-:-:S03]  /*cf00*/  @!P2 VIADD R0, R13, 0x30860 ;  /* 0x000308600d00a836 */ /* 0x000fc60000000000 */
[----:B------:R-:W2:Y:S08]  /*cf10*/  @P0 MUFU.LG2 R7, R14 ;  /* 0x0000000e00070308 */ /* 0x000eb00000000c00 */
[----:B------:R-:W3:Y:S01]  /*cf20*/  @P0 MUFU.RCP R8, R14 ;  /* 0x0000000e00080308 */ /* 0x000ee20000001000 */
[----:B-1----:R-:W-:-:S04]  /*cf30*/  @P1 FMUL.FTZ R11, R10, 0.69314718246459960938 ;  /* 0x3f3172180a0b1820 */ /* 0x002fc80000410000 */
[----:B------:R-:W-:Y:S01]  /*cf40*/  @P1 FFMA.FTZ R3, R12, R4, R11 ;  /* 0x000000040c031223 */ /* 0x000fe2000001000b */
[----:B------:R-:W-:Y:S02]  /*cf50*/  @!P2 PRMT R4, RZ, 0x654, R0 ;  /* 0x00000654ff04a816 */ /* 0x000fe40000000000 */
[----:B------:R-:W1:Y:S01]  /*cf60*/  @P1 MUFU.RCP R9, R15 ;  /* 0x0000000f00091308 */ /* 0x000e620000001000 */
[----:B--2---:R-:W-:-:S04]  /*cf70*/  @P0 FMUL.FTZ R7, R7, 0.69314718246459960938 ;  /* 0x3f31721807070820 */ /* 0x004fc80000410000 */
[----:B------:R-:W-:Y:S01]  /*cf80*/  @P0 FFMA.FTZ R2, R6, R5, R7 ;  /* 0x0000000506020223 */ /* 0x000fe20000010007 */
[----:B------:R-:W-:Y:S01]  /*cf90*/  PLOP3.LUT P0, PT, PT, PT, PT, 0x8, 0x0 ;  /* 0x000000000000781c */ /* 0x000fe20003f0e170 */
        /* <DEDUP_REMOVED lines=21> */
[----:B------:R-:W-:-:S04]  /*d0f0*/  USEL UR4, URZ, 0x1, UP0 ;  /* 0x000000013f047887 */ /* 0x000fc80008000000 */
[----:B------:R-:W-:Y:S01]  /*d100*/  ULOP3.LUT UR46, UR46, UR4, URZ, 0x3c, !UPT ;  /* 0x000000042e2e7292 */ /* 0x000fe2000f8e3c3f */
[----:B------:R-:W-:Y:S02]  /*d110*/  WARPGROUP.DEPBAR.LE gsb0, 0x0 ;  /* 0x00008000000079c5 */ /* 0x000fe40000010000 */
[----:B------:R-:W-:-:S10]  /*d120*/  WARPGROUP.ARRIVE ;  /* 0x00000000000079c5 */ /* 0x000fd40000000000 */
[----:B------:R-:W-:Y:S03]  /*d130*/  HGMMA.64x192x16.F32.BF16 R24, R168, gdesc[UR4].tnspB, R24, gsb0 ;  /* 0x42e00004a8187df0 */ /* 0x000fe60008001818 */
[----:B------:R-:W-:Y:S02]  /*d140*/  WARPGROUP.DEPBAR.LE gsb0, 0x0 ;  /* 0x00008000000079c5 */ /* 0x000fe40000010000 */
[----:B------:R2:W-:Y:S01]  /*d150*/  @!P2 SYNCS.ARRIVE.TRANS64.RED.A1T0 RZ, [R4+URZ], RZ ;  /* 0x000000ff04ffa9a7 */ /* 0x0005e2000810043f */
[-C--:B---3--:R-:W-:Y:S01]  /*d160*/  FMUL.FTZ R0, R32, R8.reuse ;  /* 0x0000000820007220 */ /* 0x088fe20000410000 */
        /* <DEDUP_REMOVED lines=94> */
[----:B--2---:R-:W-:-:S07]  /*d750*/  FMUL.FTZ R119, R119, R9 ;  /* 0x0000000977777220 */ /* 0x004fce0000410000 */
.L_x_3725:
        /* <DEDUP_REMOVED lines=8> */
[----:B------:R-:W-:Y:S01]  /*d7e0*/  IADD3 R13, P4, R18, 0x60, RZ ;  /* 0x00000060120d7810 */ /* 0x000fe20007f9e0ff */
[----:B------:R-:W-:Y:S01]  /*d7f0*/  VIADD R129, R200, UR42 ;  /* 0x0000002ac8817c36 */ /* 0x000fe20008000000 */
[C---:B------:R-:W-:Y:S01]  /*d800*/  IADD3 R21, P5, R18.reuse, 0x4020, RZ ;  /* 0x0000402012157810 */ /* 0x040fe20007fbe0ff */
[----:B------:R-:W-:Y:S01]  /*d810*/  ULDC UR10, c[0x0][0xa88] ;  /* 0x0002a200000a7ab9 */ /* 0x000fe20000000800 */
[----:B------:R-:W-:Y:S01]  /*d820*/  LOP3.LUT R12, R13, 0x380, RZ, 0xc0, !PT ;  /* 0x000003800d0c7812 */ /* 0x000fe200078ec0ff */
[----:B------:R-:W-:Y:S01]  /*d830*/  VIADD R4, R129, 0x8 ;  /* 0x0000000881047836 */ /* 0x000fe20000000000 */
[----:B------:R-:W-:Y:S01]  /*d840*/  IADD3 R9, P3, R18, 0x20, RZ ;  /* 0x0000002012097810 */ /* 0x000fe20007f7e0ff */
[----:B------:R-:W-:Y:S01]  /*d850*/  USHF.R.S32.HI UR5, URZ, 0x1f, UR43 ;  /* 0x0000001f3f057899 */ /* 0x000fe2000801142b */
[----:B------:R-:W-:Y:S01]  /*d860*/  SHF.R.U64 R12, R12, 0x3, RZ ;  /* 0x000000030c0c7819 */ /* 0x000fe200000012ff */
[----:B------:R-:W-:Y:S01]  /*d870*/  ULDC.64 UR8, c[0x0][0xb70] ;  /* 0x0002dc0000087ab9 */ /* 0x000fe20000000a00 */
[----:B------:R-:W-:Y:S01]  /*d880*/  LOP3.LUT R5, R18, 0x380, RZ, 0xc0, !PT ;  /* 0x0000038012057812 */ /* 0x000fe200078ec0ff */
[----:B------:R-:W-:Y:S01]  /*d890*/  UIMAD UR5, UR5, UR8, URZ ;  /* 0x00000008050572a4 */ /* 0x000fe2000f8e023f */
[----:B------:R-:W-:Y:S01]  /*d8a0*/  LOP3.LUT R12, R12, R13, RZ, 0x3c, !PT ;  /* 0x0000000d0c0c7212 */ /* 0x000fe200078e3cff */
[----:B------:R-:W-:Y:S01]  /*d8b0*/  IMAD.X R13, RZ, RZ, R19, P4 ;  /* 0x000000ffff0d7224 */ /* 0x000fe200020e0613 */
[----:B------:R-:W-:Y:S01]  /*d8c0*/  LOP3.LUT R20, R21, 0x380, RZ, 0xc0, !PT ;  /* 0x0000038015147812 */ /* 0x000fe200078ec0ff */
[----:B------:R-:W-:Y:S01]  /*d8d0*/  UIMAD.WIDE.U32 UR6, UR43, UR8, URZ ;  /* 0x000000082b0672a5 */ /* 0x000fe2000f8e003f */
[C---:B------:R-:W-:Y:S01]  /*d8e0*/  IADD3 R17, P4, R18.reuse, 0x8000, RZ ;  /* 0x0000800012117810 */ /* 0x040fe20007f9e0ff */
[----:B------:R-:W-:Y:S01]  /*d8f0*/  UIMAD UR5, UR43, UR9, UR5 ;  /* 0x000000092b0572a4 */ /* 0x000fe2000f8e0205 */
[----:B------:R-:W-:-:S02]  /*d900*/  IADD3 R11, P2, R18, 0x40, RZ ;  /* 0x00000040120b7810 */ /* 0x000fc40007f5e0ff */
[----:B------:R-:W-:Y:S01]  /*d910*/  LOP3.LUT R8, R9, 0x380, RZ, 0xc0, !PT ;  /* 0x0000038009087812 */ /* 0x000fe200078ec0ff */
[----:B------:R-:W-:Y:S01]  /*d920*/  UIADD3 UR5, UR7, UR5, URZ ;  /* 0x0000000507057290 */ /* 0x000fe2000fffe03f */
[----:B------:R-:W-:Y:S02]  /*d930*/  LOP3.LUT P0, RZ, R199, 0x3, RZ, 0xc0, !PT ;  /* 0x00000003c7ff7812 */ /* 0x000fe4000780c0ff */
[----:B------:R-:W-:Y:S02]  /*d940*/  IADD3 R15, P6, R18, 0x4000, RZ ;  /* 0x00004000120f7810 */ /* 0x000fe40007fde0ff */
[----:B------:R-:W-:Y:S02]  /*d950*/  SHF.R.U64 R5, R5, 0x3, RZ ;  /* 0x0000000305057819 */ /* 0x000fe400000012ff */
[----:B------:R-:W-:Y:S02]  /*d960*/  SHF.R.U64 R20, R20, 0x3, RZ ;  /* 0x0000000314147819 */ /* 0x000fe400000012ff */
[----:B------:R-:W-:-:S02]  /*d970*/  LOP3.LUT R28, R17, 0x380, RZ, 0xc0, !PT ;  /* 0x00000380111c7812 */ /* 0x000fc400078ec0ff */
[----:B------:R-:W-:Y:S02]  /*d980*/  LOP3.LUT R10, R11, 0x380, RZ, 0xc0, !PT ;  /* 0x000003800b0a7812 */ /* 0x000fe400078ec0ff */
[----:B------:R-:W-:Y:S02]  /*d990*/  SHF.R.U64 R8, R8, 0x3, RZ ;  /* 0x0000000308087819 */ /* 0x000fe400000012ff */
[----:B------:R-:W-:Y:S02]  /*d9a0*/  ISETP.GE.OR P1, PT, R4, UR10, P0 ;  /* 0x0000000a04007c0c */ /* 0x000fe40008726670 */
[----:B------:R-:W-:Y:S02]  /*d9b0*/  LOP3.LUT R14, R15, 0x380, RZ, 0xc0, !PT ;  /* 0x000003800f0e7812 */ /* 0x000fe400078ec0ff */
[----:B------:R-:W-:Y:S01]  /*d9c0*/  LOP3.LUT R4, R5, R18, RZ, 0x3c, !PT ;  /* 0x0000001205047212 */ /* 0x000fe200078e3cff */
[--C-:B------:R-:W-:Y:S01]  /*d9d0*/  IMAD.MOV.U32 R5, RZ, RZ, R19.reuse ;  /* 0x000000ffff057224 */ /* 0x100fe200078e0013 */
[----:B------:R-:W-:Y:S01]  /*d9e0*/  LOP3.LUT R20, R20, R21, RZ, 0x3c, !PT ;  /* 0x0000001514147212 */ /* 0x000fe200078e3cff */
[----:B------:R-:W-:Y:S01]  /*d9f0*/  IMAD.X R21, RZ, RZ, R19, P5 ;  /* 0x000000ffff157224 */ /* 0x000fe200028e0613 */
[----:B------:R-:W-:-:S02]  /*da00*/  SHF.R.U64 R28, R28, 0x3, RZ ;  /* 0x000000031c1c7819 */ /* 0x000fc400000012ff */
[----:B------:R-:W-:Y:S02]  /*da10*/  SHF.R.U64 R10, R10, 0x3, RZ ;  /* 0x000000030a0a7819 */ /* 0x000fe400000012ff */
[----:B------:R-:W-:Y:S01]  /*da20*/  LOP3.LUT R8, R8, R9, RZ, 0x3c, !PT ;  /* 0x0000000908087212 */ /* 0x000fe200078e3cff */
[----:B------:R-:W-:Y:S01]  /*da30*/  IMAD.X R9, RZ, RZ, R19, P3 ;  /* 0x000000ffff097224 */ /* 0x000fe200018e0613 */
[----:B------:R-:W-:Y:S02]  /*da40*/  SHF.R.U64 R14, R14, 0x3, RZ ;  /* 0x000000030e0e7819 */ /* 0x000fe400000012ff */
[C---:B------:R-:W-:Y:S02]  /*da50*/  IADD3 R25, P3, R18.reuse, 0x4040, RZ ;  /* 0x0000404012197810 */ /* 0x040fe40007f7e0ff */
[----:B------:R-:W-:Y:S02]  /*da60*/  IADD3 R74, P5, R18, 0x8040, RZ ;  /* 0x00008040124a7810 */ /* 0x000fe40007fbe0ff */
[----:B------:R-:W-:-:S02]  /*da70*/  LOP3.LUT R28, R28, R17, RZ, 0x3c, !PT ;  /* 0x000000111c1c7212 */ /* 0x000fc400078e3cff */
[----:B------:R-:W-:Y:S01]  /*da80*/  LOP3.LUT R10, R10, R11, RZ, 0x3c, !PT ;  /* 0x0000000b0a0a7212 */ /* 0x000fe200078e3cff */
[----:B------:R-:W-:Y:S01]  /*da90*/  IMAD.X R11, RZ, RZ, R19, P2 ;  /* 0x000000ffff0b7224 */ /* 0x000fe200010e0613 */
[----:B------:R-:W-:Y:S02]  /*daa0*/  MOV R17, R4 ;  /* 0x0000000400117202 */ /* 0x000fe40000000f00 */
[----:B------:R-:W-:Y:S02]  /*dab0*/  MOV R86, R20 ;  /* 0x0000001400567202 */ /* 0x000fe40000000f00 */
[----:B------:R-:W-:Y:S01]  /*dac0*/  LOP3.LUT R14, R14, R15, RZ, 0x3c, !PT ;  /* 0x0000000f0e0e7212 */ /* 0x000fe200078e3cff */
[----:B------:R-:W1:Y:S01]  /*dad0*/  LDC.64 R20, c[0x0][0xb78] ;  /* 0x0002de00ff147b82 */ /* 0x000e620000000a00 */
[----:B------:R-:W-:Y:S02]  /*dae0*/  F2FP.BF16.F32.PACK_AB R4, R120, R7 ;  /* 0x000000077804723e */ /* 0x000fe400000010ff */
[----:B------:R-:W-:-:S02]  /*daf0*/  IADD3 R15, P2, R18, 0x4060, RZ ;  /* 0x00004060120f7810 */ /* 0x000fc40007f5e0ff */
[----:B------:R-:W-:Y:S02]  /*db00*/  LOP3.LUT R24, R25, 0x380, RZ, 0xc0, !PT ;  /* 0x0000038019187812 */ /* 0x000fe400078ec0ff */
[----:B------:R-:W-:Y:S02]  /*db10*/  LOP3.LUT R7, R74, 0x380, RZ, 0xc0, !PT ;  /* 0x000003804a077812 */ /* 0x000fe400078ec0ff */
[----:B------:R-:W-:Y:S02]  /*db20*/  F2FP.BF16.F32.PACK_AB R6, R29, R6 ;  /* 0x000000061d06723e */ /* 0x000fe400000010ff */
[----:B------:R-:W-:Y:S02]  /*db30*/  LOP3.LUT R26, R15, 0x380, RZ, 0xc0, !PT ;  /* 0x000003800f1a7812 */ /* 0x000fe400078ec0ff */
[----:B------:R-:W-:Y:S02]  /*db40*/  SHF.R.U64 R24, R24, 0x3, RZ ;  /* 0x0000000318187819 */ /* 0x000fe400000012ff */
[----:B------:R-:W-:-:S02]  /*db50*/  SHF.R.U64 R29, R7, 0x3, RZ ;  /* 0x00000003071d7819 */ /* 0x000fc400000012ff */
[----:B------:R-:W-:Y:S01]  /*db60*/  F2FP.BF16.F32.PACK_AB R7, R27, R30 ;  /* 0x0000001e1b07723e */ /* 0x000fe200000010ff */
[--C-:B------:R-:W-:Y:S01]  /*db70*/  IMAD.X R27, RZ, RZ, R19.reuse, P2 ;  /* 0x000000ffff1b7224 */ /* 0x100fe200010e0613 */
[----:B------:R-:W-:Y:S02]  /*db80*/  SHF.R.U64 R26, R26, 0x3, RZ ;  /* 0x000000031a1a7819 */ /* 0x000fe400000012ff */
[----:B------:R-:W-:Y:S01]  /*db90*/  LOP3.LUT R24, R24, R25, RZ, 0x3c, !PT ;  /* 0x0000001918187212 */ /* 0x000fe200078e3cff */
[--C-:B------:R-:W-:Y:S01]  /*dba0*/  IMAD.X R25, RZ, RZ, R19.reuse, P3 ;  /* 0x000000ffff197224 */ /* 0x100fe200018e0613 */
[----:B------:R-:W-:Y:S01]  /*dbb0*/  F2FP.BF16.F32.PACK_AB R5, R32, R125 ;  /* 0x0000007d2005723e */ /* 0x000fe200000010ff */
[----:B------:R-:W-:Y:S01]  /*dbc0*/  BAR.SYNC.DEFER_BLOCKING 0x1, 0x100 ;  /* 0x0044000000007b1d */ /* 0x000fe20000010000 */
[----:B------:R-:W-:Y:S01]  /*dbd0*/  LOP3.LUT R30, R29, R74, RZ, 0x3c, !PT ;  /* 0x0000004a1d1e7212 */ /* 0x000fe200078e3cff */
[----:B------:R-:W-:Y:S01]  /*dbe0*/  IMAD.X R29, RZ, RZ, R19, P4 ;  /* 0x000000ffff1d7224 */ /* 0x000fe200020e0613 */
[----:B------:R-:W-:-:S02]  /*dbf0*/  IADD3 R75, P3, R18, 0x8060, RZ ;  /* 0x00008060124b7810 */ /* 0x000fc40007f7e0ff */
[----:B------:R-:W-:Y:S01]  /*dc00*/  LOP3.LUT R26, R26, R15, RZ, 0x3c, !PT ;  /* 0x0000000f1a1a7212 */ /* 0x000fe200078e3cff */
[----:B------:R-:W-:Y:S01]  /*dc10*/  IMAD.X R15, RZ, RZ, R19, P6 ;  /* 0x000000ffff0f7224 */ /* 0x000fe200030e0613 */
[----:B------:R-:W-:Y:S02]  /*dc20*/  IADD3 R35, P6, R18, 0x8020, RZ ;  /* 0x0000802012237810 */ /* 0x000fe40007fde0ff */
[----:B------:R-:W-:Y:S02]  /*dc30*/  LOP3.LUT R32, R75, 0x380, RZ, 0xc0, !PT ;  /* 0x000003804b207812 */ /* 0x000fe400078ec0ff */
[----:B------:R-:W-:Y:S02]  /*dc40*/  LOP3.LUT R34, R35, 0x380, RZ, 0xc0, !PT ;  /* 0x0000038023227812 */ /* 0x000fe400078ec0ff */
[----:B------:R-:W-:Y:S02]  /*dc50*/  SHF.R.U64 R32, R32, 0x3, RZ ;  /* 0x0000000320207819 */ /* 0x000fe400000012ff */
[----:B------:R-:W-:-:S02]  /*dc60*/  SHF.R.U64 R34, R34, 0x3, RZ ;  /* 0x0000000322227819 */ /* 0x000fc400000012ff */
[----:B------:R-:W-:Y:S02]  /*dc70*/  LOP3.LUT R32, R32, R75, RZ, 0x3c, !PT ;  /* 0x0000004b20207212 */ /* 0x000fe400078e3cff */
[----:B------:R-:W-:Y:S02]  /*dc80*/  MOV R127, R8 ;  /* 0x00000008007f7202 */ /* 0x000fe40000000f00 */
[----:B------:R-:W-:Y:S02]  /*dc90*/  MOV R125, R10 ;  /* 0x0000000a007d7202 */ /* 0x000fe40000000f00 */
[----:B------:R-:W-:Y:S01]  /*dca0*/  MOV R120, R12 ;  /* 0x0000000c00787202 */ /* 0x000fe20000000f00 */
[----:B------:R2:W-:Y:S01]  /*dcb0*/  STSM.16.M88.4 [R17], R4 ;  /* 0x0000000411007844 */ /* 0x0005e20000000200 */
[----:B------:R-:W-:Y:S02]  /*dcc0*/  MOV R87, R14 ;  /* 0x0000000e00577202 */ /* 0x000fe40000000f00 */
[----:B------:R-:W-:-:S02]  /*dcd0*/  F2FP.BF16.F32.PACK_AB R8, R41, R40 ;  /* 0x000000282908723e */ /* 0x000fc400000010ff */
[----:B------:R-:W-:Y:S02]  /*dce0*/  F2FP.BF16.F32.PACK_AB R9, R122, R121 ;  /* 0x000000797a09723e */ /* 0x000fe400000010ff */
[----:B------:R-:W-:Y:S02]  /*dcf0*/  F2FP.BF16.F32.PACK_AB R10, R45, R44 ;  /* 0x0000002c2d0a723e */ /* 0x000fe400000010ff */
[----:B------:R-:W-:Y:S02]  /*dd00*/  F2FP.BF16.F32.PACK_AB R11, R47, R46 ;  /* 0x0000002e2f0b723e */ /* 0x000fe400000010ff */
[----:B------:R-:W-:Y:S01]  /*dd10*/  LOP3.LUT R34, R34, R35, RZ, 0x3c, !PT ;  /* 0x0000002322227212 */ /* 0x000fe200078e3cff */
[----:B------:R-:W-:Y:S01]  /*dd20*/  IMAD.X R35, RZ, RZ, R19, P6 ;  /* 0x000000ffff237224 */ /* 0x000fe200030e0613 */
[----:B------:R-:W-:Y:S02]  /*dd30*/  MOV R75, R24 ;  /* 0x00000018004b7202 */ /* 0x000fe40000000f00 */
[----:B------:R-:W-:-:S02]  /*dd40*/  MOV R74, R26 ;  /* 0x0000001a004a7202 */ /* 0x000fc40000000f00 */
[----:B--2---:R-:W-:Y:S01]  /*dd50*/  MOV R17, R28 ;  /* 0x0000001c00117202 */ /* 0x004fe20000000f00 */
[----:B------:R-:W-:Y:S01]  /*dd60*/  IMAD.U32 R29, RZ, RZ, UR7 ;  /* 0x00000007ff1d7e24 */ /* 0x000fe2000f8e00ff */
[----:B------:R-:W-:Y:S01]  /*dd70*/  F2FP.BF16.F32.PACK_AB R7, R124, R31 ;  /* 0x0000001f7c07723e */ /* 0x000fe200000010ff */
[----:B------:R-:W-:Y:S01]  /*dd80*/  IMAD.U32 R29, RZ, RZ, UR5 ;  /* 0x00000005ff1d7e24 */ /* 0x000fe2000f8e00ff */
[----:B------:R-:W-:Y:S01]  /*dd90*/  USHF.R.S32.HI UR5, URZ, 0x1f, UR44 ;  /* 0x0000001f3f057899 */ /* 0x000fe2000801142c */
[--C-:B------:R-:W-:Y:S01]  /*dda0*/  IMAD.X R31, RZ, RZ, R19.reuse, P5 ;  /* 0x000000ffff1f7224 */ /* 0x100fe200028e0613 */
[----:B------:R-:W-:Y:S01]  /*ddb0*/  F2FP.BF16.F32.PACK_AB R4, R33, R0 ;  /* 0x000000002104723e */ /* 0x000fe200000010ff */
[----:B------:R-:W-:Y:S01]  /*ddc0*/  IMAD.X R33, RZ, RZ, R19, P3 ;  /* 0x000000ffff217224 */ /* 0x000fe200018e0613 */
[----:B------:R-:W-:Y:S01]  /*ddd0*/  F2FP.BF16.F32.PACK_AB R5, R126, R123 ;  /* 0x0000007b7e05723e */ /* 0x000fe200000010ff */
[----:B------:R-:W-:Y:S01]  /*dde0*/  IMAD.U32 R28, RZ, RZ, UR6 ;  /* 0x00000006ff1c7e24 */ /* 0x000fe2000f8e00ff */
[----:B------:R-:W-:Y:S01]  /*ddf0*/  F2FP.BF16.F32.PACK_AB R6, R37, R36 ;  /* 0x000000242506723e */ /* 0x000fe200000010ff */
[----:B------:R-:W-:Y:S01]  /*de00*/  ULDC.64 UR6, c[0x0][0xb40] ;  /* 0x0002d00000067ab9 */ /* 0x000fe20000000a00 */
[----:B------:R-:W-:Y:S01]  /*de10*/  MOV R0, R30 ;  /* 0x0000001e00007202 */ /* 0x000fe20000000f00 */
[C---:B-1----:R-:W-:Y:S01]  /*de20*/  IMAD R30, R20.reuse, UR5, RZ ;  /* 0x00000005141e7c24 */ /* 0x042fe2000f8e02ff */
[----:B------:R-:W-:Y:S01]  /*de30*/  MOV R32, R32 ;  /* 0x0000002000207202 */ /* 0x000fe20000000f00 */
[----:B------:R1:W-:Y:S01]  /*de40*/  STSM.16.M88.4 [R127], R4 ;  /* 0x000000047f007844 */ /* 0x0003e20000000200 */
[----:B------:R-:W-:Y:S01]  /*de50*/  F2FP.BF16.F32.PACK_AB R12, R49, R48 ;  /* 0x00000030310c723e */ /* 0x000fe200000010ff */
[----:B------:R-:W-:Y:S01]  /*de60*/  IMAD R33, R21, UR44, R30 ;  /* 0x0000002c15217c24 */ /* 0x000fe2000f8e021e */
[----:B------:R-:W-:Y:S01]  /*de70*/  F2FP.BF16.F32.PACK_AB R13, R51, R50 ;  /* 0x00000032330d723e */ /* 0x000fe200000010ff */
[----:B------:R-:W-:Y:S01]  /*de80*/  IMAD.WIDE.U32 R20, R20, UR44, R28 ;  /* 0x0000002c14147c25 */ /* 0x000fe2000f8e001c */
[----:B------:R-:W-:Y:S01]  /*de90*/  F2FP.BF16.F32.PACK_AB R14, R53, R52 ;  /* 0x00000034350e723e */ /* 0x000fe200000010ff */
[----:B------:R-:W-:Y:S01]  /*dea0*/  STSM.16.M88.4 [R125], R8 ;  /* 0x000000087d007844 */ /* 0x000fe20000000200 */
[----:B------:R-:W-:-:S02]  /*deb0*/  F2FP.BF16.F32.PACK_AB R15, R55, R54 ;  /* 0x00000036370f723e */ /* 0x000fc400000010ff */
[----:B------:R-:W-:Y:S02]  /*dec0*/  F2FP.BF16.F32.PACK_AB R24, R57, R56 ;  /* 0x000000383918723e */ /* 0x000fe400000010ff */
[----:B------:R-:W-:Y:S01]  /*ded0*/  F2FP.BF16.F32.PACK_AB R25, R59, R58 ;  /* 0x0000003a3b19723e */ /* 0x000fe200000010ff */
[----:B------:R-:W-:Y:S01]  /*dee0*/  STSM.16.M88.4 [R120], R12 ;  /* 0x0000000c78007844 */ /* 0x000fe20000000200 */
[----:B------:R-:W-:Y:S02]  /*def0*/  F2FP.BF16.F32.PACK_AB R26, R61, R60 ;  /* 0x0000003c3d1a723e */ /* 0x000fe400000010ff */
[----:B------:R-:W-:Y:S02]  /*df00*/  F2FP.BF16.F32.PACK_AB R27, R63, R62 ;  /* 0x0000003e3f1b723e */ /* 0x000fe400000010ff */
[----:B-1----:R-:W-:Y:S02]  /*df10*/  F2FP.BF16.F32.PACK_AB R4, R65, R64 ;  /* 0x000000404104723e */ /* 0x002fe400000010ff */
        /* <DEDUP_REMOVED lines=35> */
[----:B-1----:R-:W-:Y:S02]  /*e150*/  SHF.R.S32.HI R5, RZ, 0x1f, R129 ;  /* 0x0000001fff057819 */ /* 0x002fe40000011481 */
[C---:B------:R-:W-:Y:S01]  /*e160*/  IADD3 R6, P2, R129.reuse, R20, RZ ;  /* 0x0000001481067210 */ /* 0x040fe20007f5e0ff */
[----:B------:R-:W-:Y:S01]  /*e170*/  STSM.16.M88.4 [R32], R112 ;  /* 0x0000007020007844 */ /* 0x000fe20000000200 */
[----:B------:R-:W-:Y:S02]  /*e180*/  ISETP.GE.OR P0, PT, R129, UR10, P0 ;  /* 0x0000000a81007c0c */ /* 0x000fe40008706670 */
[----:B------:R-:W-:Y:S01]  /*e190*/  IADD3.X R5, R5, R21, R33, P2, !PT ;  /* 0x0000001505057210 */ /* 0x000fe200017fe421 */
[----:B------:R-:W-:Y:S01]  /*e1a0*/  @!PT LDS RZ, [RZ] ;  /* 0x00000000fffff984 */ /* 0x000fe20000000800 */
[----:B------:R-:W-:Y:S01]  /*e1b0*/  @!PT LDS RZ, [RZ] ;  /* 0x00000000fffff984 */ /* 0x000fe20000000800 */
[----:B------:R-:W-:Y:S01]  /*e1c0*/  @!PT LDS RZ, [RZ] ;  /* 0x00000000fffff984 */ /* 0x000fe20000000800 */
[----:B------:R-:W-:Y:S01]  /*e1d0*/  @!PT LDS RZ, [RZ] ;  /* 0x00000000fffff984 */ /* 0x000fe20000000800 */
[----:B------:R1:W-:Y:S06]  /*e1e0*/  MEMBAR.ALL.CTA ;  /* 0x0000000000007992 */ /* 0x0003ec0000008000 */
[----:B-1----:R-:W1:Y:S02]  /*e1f0*/  FENCE.VIEW.ASYNC.S ;  /* 0x00000000000073c6 */ /* 0x002e640000000000 */
[----:B-1----:R-:W-:Y:S06]  /*e200*/  BAR.ARV 0x1, 0x120 ;  /* 0x0044800000007b1d */ /* 0x002fec0000002000 */
[----:B------:R-:W-:-:S04]  /*e210*/  LEA R4, P2, R6, UR6, 0x2 ;  /* 0x0000000606047c11 */ /* 0x000fc8000f8410ff */
[----:B------:R-:W-:Y:S02]  /*e220*/  LEA.HI.X R5, R6, UR7, R5, 0x2, P2 ;  /* 0x0000000706057c11 */ /* 0x000fe400090f1405 */
[----:B------:R-:W1:Y:S04]  /*e230*/  SHFL.IDX PT, R6, R202, RZ, 0x1f ;  /* 0x00001fffca067589 */ /* 0x000e6800000e0000 */
        /* <DEDUP_REMOVED lines=16> */
[----:B------:R-:W-:-:S05]  /*e340*/  UMOV UR8, 0x40 ;  /* 0x0000004000087882 */ /* 0x000fca0000000000 */
        /* <DEDUP_REMOVED lines=13> */
.L_x_3799:
[----:B------:R-:W-:Y:S05]  /*e420*/  BSYNC B0 ;  /* 0x0000000000007941 */ /* 0x000fea0003800000 */
.L_x_3798:
[----:B------:R-:W-:Y:S05]  /*e430*/  BRA `(.L_x_3797) ;  /* 0x00000008004c7947 */ /* 0x000fea0003800000 */
.L_x_3796:
[----:B------:R-:W1:Y:S01]  /*e440*/  LDC R12, c[0x0][0xdac] ;  /* 0x00036b00ff0c7b82 */ /* 0x000e620000000800 */
[----:B------:R-:W-:Y:S01]  /*e450*/  ISETP.GT.AND P0, PT, R204, 0x7f, PT ;  /* 0x0000007fcc00780c */ /* 0x000fe20003f04270 */
[----:B------:R-:W-:Y:S01]  /*e460*/  USHF.R.S32.HI UR6, URZ, 0x1f, UR43 ;  /* 0x0000001f3f067899 */ /* 0x000fe2000801142b */
[----:B------:R-:W-:Y:S01]  /*e470*/  BSSY B0, `(.L_x_3800) ;  /* 0x000001b000007945 */ /* 0x000fe20003800000 */
[----:B------:R-:W-:Y:S01]  /*e480*/  USHF.R.S32.HI UR7, URZ, 0x1f, UR44 ;  /* 0x0000001f3f077899 */ /* 0x000fe2000801142c */
[----:B------:R-:W-:-:S03]  /*e490*/  SHF.R.S32.HI R23, RZ, 0x1f, R22 ;  /* 0x0000001fff177819 */ /* 0x000fc60000011416 */
[----:B------:R-:W2:Y:S08]  /*e4a0*/  LDC.64 R6, c[0x0][0xae0] ;  /* 0x0002b800ff067b82 */ /* 0x000eb00000000a00 */
[----:B------:R-:W3:Y:S01]  /*e4b0*/  LDC.64 R8, c[0x0][0xae8] ;  /* 0x0002ba00ff087b82 */ /* 0x000ee20000000a00 */
[----:B------:R-:W-:Y:S05]  /*e4c0*/  @P0 BRA `(.L_x_3801) ;  /* 0x0000000000540947 */ /* 0x000fea0003800000 */
[----:B------:R-:W4:Y:S01]  /*e4d0*/  S2R R0, SR_TID.X ;  /* 0x0000000000007919 */ /* 0x000f220000002100 */
[----:B------:R-:W-:Y:S01]  /*e4e0*/  ULDC UR5, c[0x0][0xa88] ;  /* 0x0002a20000057ab9 */ /* 0x000fe20000000800 */
[----:B----4-:R-:W-:-:S04]  /*e4f0*/  IADD3 R2, R198, -0x80, R0 ;  /* 0xffffff80c6027810 */ /* 0x010fc80007ffe000 */
[----:B------:R-:W-:-:S13]  /*e500*/  ISETP.GE.AND P0, PT, R2, UR5, PT ;  /* 0x0000000502007c0c */ /* 0x000fda000bf06270 */
[----:B------:R-:W-:Y:S05]  /*e510*/  @P0 BRA `(.L_x_3801) ;  /* 0x0000000000400947 */ /* 0x000fea0003800000 */
[----:B------:R-:W4:Y:S01]  /*e520*/  LDC.64 R4, c[0x0][0xb70] ;  /* 0x0002dc00ff047b82 */ /* 0x000f220000000a00 */
[----:B------:R-:W-:Y:S01]  /*e530*/  SHF.R.S32.HI R3, RZ, 0x1f, R2 ;  /* 0x0000001fff037819 */ /* 0x000fe20000011402 */
[----:B------:R-:W-:-:S06]  /*e540*/  ULDC.64 UR8, c[0x0][0xb40] ;  /* 0x0002d00000087ab9 */ /* 0x000fcc0000000a00 */
[----:B------:R-:W5:Y:S01]  /*e550*/  LDC.64 R10, c[0x0][0xb78] ;  /* 0x0002de00ff0a7b82 */ /* 0x000f620000000a00 */
[C---:B----4-:R-:W-:Y:S02]  /*e560*/  IMAD R0, R4.reuse, UR6, RZ ;  /* 0x0000000604007c24 */ /* 0x050fe4000f8e02ff */
[----:B------:R-:W-:-:S04]  /*e570*/  IMAD.WIDE.U32 R2, R4, UR43, R2 ;  /* 0x0000002b04027c25 */ /* 0x000fc8000f8e0002 */
[----:B------:R-:W-:Y:S02]  /*e580*/  IMAD R5, R5, UR43, R0 ;  /* 0x0000002b05057c24 */ /* 0x000fe4000f8e0200 */
[C---:B-----5:R-:W-:Y:S02]  /*e590*/  IMAD R0, R10.reuse, UR7, RZ ;  /* 0x000000070a007c24 */ /* 0x060fe4000f8e02ff */
        /* <DEDUP_REMOVED lines=8> */
.L_x_3801:
[----:B------:R-:W-:Y:S05]  /*e620*/  BSYNC B0 ;  /* 0x0000000000007941 */ /* 0x000fea0003800000 */
.L_x_3800:
[----:B------:R-:W-:Y:S01]  /*e630*/  R2UR UR8, R196 ;  /* 0x00000000c40872ca */ /* 0x000fe200000e0000 */
[----:B------:R-:W-:Y:S01]  /*e640*/  ULDC UR5, c[0x0][0xa88] ;  /* 0x0002a20000057ab9 */ /* 0x000fe20000000800 */
[C---:B--2---:R-:W-:Y:S01]  /*e650*/  IMAD R0, R6.reuse, UR6, RZ ;  /* 0x0000000606007c24 */ /* 0x044fe2000f8e02ff */
[----:B------:R-:W-:Y:S01]  /*e660*/  UIADD3 UR42, -UR42, UR5, URZ ;  /* 0x000000052a2a7290 */ /* 0x000fe2000fffe13f */
[----:B----4-:R-:W-:Y:S01]  /*e670*/  IMAD.WIDE.U32 R2, R6, UR43, R22 ;  /* 0x0000002b06027c25 */ /* 0x010fe2000f8e0016 */
[----:B------:R-:W-:Y:S01]  /*e680*/  SHF.R.S32.HI R195, RZ, 0x1f, R194 ;  /* 0x0000001fffc37819 */ /* 0x000fe200000114c2 */
[----:B------:R-:W-:Y:S02]  /*e690*/  BSSY B0, `(.L_x_3802) ;  /* 0x0000025000007945 */ /* 0x000fe40003800000 */
[----:B------:R-:W-:Y:S01]  /*e6a0*/  IMAD R5, R7, UR43, R0 ;  /* 0x0000002b07057c24 */ /* 0x000fe2000f8e0200 */
[C---:B------:R-:W-:Y:S01]  /*e6b0*/  ISETP.GE.AND P3, PT, R194.reuse, UR42, PT ;  /* 0x0000002ac2007c0c */ /* 0x040fe2000bf66270 */
[----:B------:R-:W-:-:S02]  /*e6c0*/  VIADD R0, R194, 0x40 ;  /* 0x00000040c2007836 */ /* 0x000fc40000000000 */
[----:B------:R-:W-:Y:S01]  /*e6d0*/  VIADD R4, R194, 0x20 ;  /* 0x00000020c2047836 */ /* 0x000fe20000000000 */
[----:B------:R-:W-:Y:S01]  /*e6e0*/  ULOP3.LUT UR5, URZ, UR8, URZ, 0x33, !UPT ;  /* 0x000000083f057292 */ /* 0x000fe2000f8e333f */
[----:B------:R-:W-:Y:S01]  /*e6f0*/  IMAD.IADD R3, R3, 0x1, R5 ;  /* 0x0000000103037824 */ /* 0x000fe200078e0205 */
[----:B------:R-:W-:Y:S01]  /*e700*/  ISETP.GE.AND P1, PT, R0, UR42, PT ;  /* 0x0000002a00007c0c */ /* 0x000fe2000bf26270 */
[----:B---3--:R-:W-:Y:S01]  /*e710*/  IMAD R0, R8, UR7, RZ ;  /* 0x0000000708007c24 */ /* 0x008fe2000f8e02ff */
[----:B------:R-:W-:Y:S01]  /*e720*/  ISETP.GE.AND P0, PT, R4, UR42, PT ;  /* 0x0000002a04007c0c */ /* 0x000fe2000bf06270 */
[----:B------:R-:W-:Y:S02]  /*e730*/  VIADD R4, R194, 0x60 ;  /* 0x00000060c2047836 */ /* 0x000fe40000000000 */
[----:B------:R-:W-:Y:S02]  /*e740*/  IMAD R9, R9, UR44, R0 ;  /* 0x0000002c09097c24 */ /* 0x000fe4000f8e0200 */
[----:B-1----:R-:W-:Y:S01]  /*e750*/  VIADD R5, R12, UR5 ;  /* 0x000000050c057c36 */ /* 0x002fe20008000000 */
[----:B------:R-:W-:Y:S01]  /*e760*/  ISETP.GE.AND P2, PT, R4, UR42, PT ;  /* 0x0000002a04007c0c */ /* 0x000fe2000bf46270 */
[----:B------:R-:W-:-:S04]  /*e770*/  IMAD.WIDE.U32 R6, R8, UR44, R2 ;  /* 0x0000002c08067c25 */ /* 0x000fc8000f8e0002 */
[----:B------:R-:W-:-:S04]  /*e780*/  IMAD.WIDE R4, R5, 0x80, R194 ;  /* 0x0000008005047825 */ /* 0x000fc800078e02c2 */
[----:B------:R-:W-:Y:S01]  /*e790*/  IMAD.IADD R11, R7, 0x1, R9 ;  /* 0x00000001070b7824 */ /* 0x000fe200078e0209 */
        /* <DEDUP_REMOVED lines=20> */
.L_x_3803:
[----:B------:R-:W-:Y:S05]  /*e8e0*/  BSYNC B0 ;  /* 0x0000000000007941 */ /* 0x000fea0003800000 */
.L_x_3802:
[----:B------:R-:W-:Y:S04]  /*e8f0*/  BSSY B0, `(.L_x_3804) ;  /* 0x0000017000007945 */ /* 0x000fe80003800000 */
[----:B------:R-:W-:Y:S05]  /*e900*/  @P0 BRA `(.L_x_3805) ;  /* 0x0000000000540947 */ /* 0x000fea0003800000 */
[----:B-1----:R-:W-:Y:S01]  /*e910*/  IADD3 R9, P0, R4, 0x20, RZ ;  /* 0x0000002004097810 */ /* 0x002fe20007f1e0ff */
        /* <DEDUP_REMOVED lines=20> */
.L_x_3805:
[----:B------:R-:W-:Y:S05]  /*ea60*/  BSYNC B0 ;  /* 0x0000000000007941 */ /* 0x000fea0003800000 */
.L_x_3804:
[----:B------:R-:W-:Y:S04]  /*ea70*/  BSSY B0, `(.L_x_3806) ;  /* 0x0000017000007945 */ /* 0x000fe80003800000 */
[----:B------:R-:W-:Y:S05]  /*ea80*/  @P1 BRA `(.L_x_3807) ;  /* 0x0000000000541947 */ /* 0x000fea0003800000 */
[----:B-12---:R-:W-:Y:S01]  /*ea90*/  IADD3 R9, P0, R4, 0x40, RZ ;  /* 0x0000004004097810 */ /* 0x006fe20007f1e0ff */
        /* <DEDUP_REMOVED lines=20> */
.L_x_3807:
[----:B------:R-:W-:Y:S05]  /*ebe0*/  BSYNC B0 ;  /* 0x0000000000007941 */ /* 0x000fea0003800000 */
.L_x_3806:
[----:B------:R-:W-:Y:S04]  /*ebf0*/  BSSY B0, `(.L_x_3797) ;  /* 0x0000017000007945 */ /* 0x000fe80003800000 */
        /* <DEDUP_REMOVED lines=22> */
.L_x_3808:
[----:B------:R-:W-:Y:S05]  /*ed60*/  BSYNC B0 ;  /* 0x0000000000007941 */ /* 0x000fea0003800000 */
.L_x_3797:
[----:B------:R-:W5:Y:S02]  /*ed70*/  LDC R0, c[0x0][0xda8] ;  /* 0x00036a00ff007b82 */ /* 0x000f640000000800 */
[----:B-----5:R-:W-:-:S13]  /*ed80*/  ISETP.LE.AND P0, PT, R0, UR4, PT ;  /* 0x0000000400007c0c */ /* 0x020fda000bf03270 */
[----:B------:R-:W-:Y:S05]  /*ed90*/  @!P0 BRA `(.L_x_3809) ;  /* 0xffffff2000148947 */ /* 0x000fea000383ffff */
[----:B------:R-:W-:Y:S05]  /*eda0*/  EXIT ;  /* 0x000000000000794d */ /* 0x000fea0003800000 */
.L_x_3715:
        /* <DEDUP_REMOVED lines=14> */
[----:B------:R-:W-:Y:S01]  /*ee90*/  ULDC UR48, c[0x0][0xc] ;  /* 0x0000030000307ab9 */ /* 0x000fe20000000800 */
[----:B------:R-:W-:Y:S01]  /*eea0*/  IMAD.MOV.U32 R17, RZ, RZ, 0x1 ;  /* 0x00000001ff117424 */ /* 0x000fe200078e00ff */
[----:B------:R-:W-:Y:S01]  /*eeb0*/  ULDC.64 UR44, c[0x0][0x198] ;  /* 0x00006600002c7ab9 */ /* 0x000fe20000000a00 */
[----:B------:R-:W-:Y:S01]  /*eec0*/  IMAD.MOV.U32 R16, RZ, RZ, RZ ;  /* 0x000000ffff107224 */ /* 0x000fe200078e00ff */
[----:B------:R-:W-:-:S06]  /*eed0*/  UMOV UR47, URZ ;  /* 0x0000003f002f7c82 */ /* 0x000fcc0008000000 */
.L_x_3864:
        /* <DEDUP_REMOVED lines=21> */
.L_x_3811:
[----:B------:R-:W-:Y:S01]  /*f030*/  ULDC UR9, c[0x0][0xdc4] ;  /* 0x0003710000097ab9 */ /* 0x000fe20000000800 */
[----:B------:R-:W-:Y:S01]  /*f040*/  UMOV UR6, UR7 ;  /* 0x0000000700067c82 */ /* 0x000fe20008000000 */
[----:B------:R-:W-:-:S11]  /*f050*/  UISETP.NE.AND UP0, UPT, UR9, 0x1, UPT ;  /* 0x000000010900788c */ /* 0x000fd6000bf05270 */
[----:B------:R-:W-:Y:S02]  /*f060*/  @UP0 ULDC.64 UR10, c[0x0][0xdc8] ;  /* 0x00037200000a0ab9 */ /* 0x000fe40000000a00 */
[----:B------:R-:W-:-:S04]  /*f070*/  UIMAD.WIDE.U32 UR4, UR7, UR10, URZ ;  /* 0x0000000a070472a5 */ /* 0x000fc8000f8e003f */
[----:B------:R-:W-:-:S04]  /*f080*/  @UP0 USHF.R.U32.HI UR6, URZ, UR11, UR5 ;  /* 0x0000000b3f060299 */ /* 0x000fc80008011605 */
[----:B------:R-:W-:-:S12]  /*f090*/  UIMAD UR4, UR6, UR9, URZ ;  /* 0x00000009060472a4 */ /* 0x000fd8000f8e023f */
.L_x_3812:
[----:B------:R-:W-:Y:S01]  /*f0a0*/  ULDC.64 UR12, c[0x0][0x3f8] ;  /* 0x0000fe00000c7ab9 */ /* 0x000fe20000000a00 */
[----:B------:R-:W-:Y:S02]  /*f0b0*/  UIADD3 UR9, UR7, -UR4, URZ ;  /* 0x8000000407097290 */ /* 0x000fe4000fffe03f */
[----:B------:R-:W-:Y:S02]  /*f0c0*/  UISETP.NE.U32.AND UP0, UPT, UR12, URZ, UPT ;  /* 0x0000003f0c00728c */ /* 0x000fe4000bf05070 */
[----:B------:R-:W-:Y:S01]  /*f0d0*/  ULOP3.LUT UR10, URZ, UR6, URZ, 0x33, !UPT ;  /* 0x000000063f0a7292 */ /* 0x000fe2000f8e333f */
[----:B------:R-:W-:Y:S01]  /*f0e0*/  ULDC UR12, c[0x0][0xdb8] ;  /* 0x00036e00000c7ab9 */ /* 0x000fe20000000800 */
[----:B------:R-:W-:Y:S01]  /*f0f0*/  ULDC.64 UR4, c[0x0][0x9e0] ;  /* 0x0002780000047ab9 */ /* 0x000fe20000000a00 */
[----:B------:R-:W-:Y:S02]  /*f100*/  UISETP.NE.AND UP1, UPT, UR12, 0x1, UPT ;  /* 0x000000010c00788c */ /* 0x000fe4000bf25270 */
[----:B------:R-:W-:Y:S01]  /*f110*/  UISETP.NE.AND.EX UP0, UPT, UR13, URZ, UPT, UP0 ;  /* 0x0000003f0d00728c */ /* 0x000fe2000bf05300 */
[----:B------:R-:W-:-:S02]  /*f120*/  ULDC UR11, c[0x0][0xdc4] ;  /* 0x00037100000b7ab9 */ /* 0x000fc40000000800 */
[----:B------:R-:W-:Y:S01]  /*f130*/  ULDC UR13, c[0x0][0xdac] ;  /* 0x00036b00000d7ab9 */ /* 0x000fe20000000800 */
[----:B------:R-:W-:Y:S02]  /*f140*/  UISETP.GE.AND UP2, UPT, UR5, 0x1, UPT ;  /* 0x000000010500788c */ /* 0x000fe4000bf46270 */
[----:B------:R-:W-:Y:S02]  /*f150*/  UIMAD UR11, UR8, UR11, UR9 ;  /* 0x0000000b080b72a4 */ /* 0x000fe4000f8e0209 */
[----:B------:R-:W-:Y:S01]  /*f160*/  UIADD3 UR10, UR10, UR13, URZ ;  /* 0x0000000d0a0a7290 */ /* 0x000fe2000fffe03f */
[----:B------:R-:W-:Y:S01]  /*f170*/  @UP1 ULDC UR8, c[0x0][0xdbc] ;  /* 0x00036f0000081ab9 */ /* 0x000fe20000000800 */
[----:B------:R-:W-:Y:S01]  /*f180*/  PLOP3.LUT P1, PT, PT, PT, UP2, 0x80, 0x0 ;  /* 0x000000000000781c */ /* 0x000fe20003f2f028 */
[----:B------:R-:W-:Y:S02]  /*f190*/  UIMAD.WIDE.U32 UR8, UR11, UR8, URZ ;  /* 0x000000080b0872a5 */ /* 0x000fe4000f8e003f */
[----:B------:R-:W-:Y:S01]  /*f1a0*/  USHF.L.U32 UR41, UR10, 0x7, URZ ;  /* 0x000000070a297899 */ /* 0x000fe2000800063f */
        /* <DEDUP_REMOVED lines=23> */
.L_x_3814:
[----:B------:R-:W-:-:S11]  /*f320*/  UISETP.NE.AND UP0, UPT, UR5, 0x1, UPT ;  /* 0x000000010500788c */ /* 0x000fd6000bf05270 */
[----:B------:R-:W-:Y:S02]  /*f330*/  @UP0 ULDC.64 UR12, c[0x0][0x9e8] ;  /* 0x00027a00000c0ab9 */ /* 0x000fe40000000a00 */
[----:B------:R-:W-:-:S04]  /*f340*/  UIMAD.WIDE.U32 UR8, UR10, UR12, URZ ;  /* 0x0000000c0a0872a5 */ /* 0x000fc8000f8e003f */
[----:B------:R-:W-:-:S12]  /*f350*/  @UP0 USHF.R.U32.HI UR10, URZ, UR13, UR9 ;  /* 0x0000000d3f0a0299 */ /* 0x000fd80008011609 */
.L_x_3815:
[----:B------:R-:W-:-:S04]  /*f360*/  UIMAD UR10, UR10, UR5, UR5 ;  /* 0x000000050a0a72a4 */ /* 0x000fc8000f8e0205 */
[----:B------:R-:W-:-:S04]  /*f370*/  UISETP.LT.AND UP0, UPT, UR4, UR10, UPT ;  /* 0x0000000a0400728c */ /* 0x000fc8000bf01270 */
[----:B------:R-:W-:-:S12]  /*f380*/  USEL UR4, UR4, UR10, UP0 ;  /* 0x0000000a04047287 */ /* 0x000fd80008000000 */
.L_x_3813:
[----:B------:R-:W-:Y:S02]  /*f390*/  UIMAD UR8, UR14, UR6, 0x5f ;  /* 0x0000005f0e0874a4 */ /* 0x000fe4000f8e0206 */
[----:B------:R-:W-:Y:S02]  /*f3a0*/  UIADD3 UR10, UR4, 0x5f, URZ ;  /* 0x0000005f040a7890 */ /* 0x000fe4000fffe03f */
[----:B------:R-:W-:Y:S02]  /*f3b0*/  UIMAD.WIDE UR8, UR8, 0x2aaaaaab, URZ ;  /* 0x2aaaaaab080878a5 */ /* 0x000fe4000f8e023f */
[----:B------:R-:W-:Y:S02]  /*f3c0*/  UIMAD.WIDE UR10, UR10, 0x2aaaaaab, URZ ;  /* 0x2aaaaaab0a0a78a5 */ /* 0x000fe4000f8e023f */
[----:B------:R-:W-:Y:S02]  /*f3d0*/  USHF.R.U32.HI UR8, URZ, 0x1f, UR9 ;  /* 0x0000001f3f087899 */ /* 0x000fe40008011609 */
[----:B------:R-:W-:-:S02]  /*f3e0*/  USHF.R.U32.HI UR4, URZ, 0x1f, UR11 ;  /* 0x0000001f3f047899 */ /* 0x000fc4000801160b */
[----:B------:R-:W-:Y:S02]  /*f3f0*/  UIADD3 UR7, UR41, -UR7, URZ ;  /* 0x8000000729077290 */ /* 0x000fe4000fffe03f */
[----:B------:R-:W-:Y:S02]  /*f400*/  ULEA.HI.SX32 UR9, UR9, UR8, 0x1c ;  /* 0x0000000809097291 */ /* 0x000fe4000f8fe23f */
[----:B------:R-:W-:Y:S02]  /*f410*/  ULEA.HI.SX32 UR4, UR11, UR4, 0x1c ;  /* 0x000000040b047291 */ /* 0x000fe4000f8fe23f */
[----:B------:R-:W-:Y:S02]  /*f420*/  UIMAD UR7, UR14, UR6, UR7 ;  /* 0x000000060e0772a4 */ /* 0x000fe4000f8e0207 */
[----:B------:R-:W-:Y:S01]  /*f430*/  UISETP.LT.AND UP0, UPT, UR9, UR4, UPT ;  /* 0x000000040900728c */ /* 0x000fe2000bf01270 */
[----:B------:R-:W-:Y:S02]  /*f440*/  ULDC UR8, c[0x0][0x9dc] ;  /* 0x0002770000087ab9 */ /* 0x000fe40000000800 */
[----:B------:R-:W-:-:S02]  /*f450*/  UIADD3 UR8, UR7, -UR8, URZ ;  /* 0x8000000807087290 */ /* 0x000fc4000fffe03f */
[----:B------:R-:W-:Y:S01]  /*f460*/  USEL UR46, UR9, UR4, UP0 ;  /* 0x00000004092e7287 */ /* 0x000fe20008000000 */
[----:B------:R-:W-:Y:S11]  /*f470*/  @!P1 BRA `(.L_x_3816) ;  /* 0x0000000000489947 */ /* 0x000ff60003800000 */
        /* <DEDUP_REMOVED lines=11> */
.L_x_3817:
[----:B------:R-:W-:-:S11]  /*f530*/  UISETP.NE.AND UP0, UPT, UR5, 0x1, UPT ;  /* 0x000000010500788c */ /* 0x000fd6000bf05270 */
[----:B------:R-:W-:Y:S02]  /*f540*/  @UP0 ULDC.64 UR10, c[0x0][0x9e8] ;  /* 0x00027a00000a0ab9 */ /* 0x000fe40000000a00 */
[----:B------:R-:W-:-:S04]  /*f550*/  UIMAD.WIDE.U32 UR6, UR4, UR10, URZ ;  /* 0x0000000a040672a5 */ /* 0x000fc8000f8e003f */
[----:B------:R-:W-:-:S12]  /*f560*/  @UP0 USHF.R.U32.HI UR4, URZ, UR11, UR7 ;  /* 0x0000000b3f040299 */ /* 0x000fd80008011607 */
.L_x_3818:
[----:B------:R-:W-:-:S04]  /*f570*/  UIMAD UR4, UR4, UR5, URZ ;  /* 0x00000005040472a4 */ /* 0x000fc8000f8e023f */
[----:B------:R-:W-:-:S04]  /*f580*/  UISETP.LT.AND UP0, UPT, UR8, UR4, UPT ;  /* 0x000000040800728c */ /* 0x000fc8000bf01270 */
[----:B------:R-:W-:-:S12]  /*f590*/  USEL UR8, UR8, UR4, !UP0 ;  /* 0x0000000408087287 */ /* 0x000fd8000c000000 */
.L_x_3816:
[----:B------:R-:W-:Y:S01]  /*f5a0*/  UIMAD.WIDE UR4, UR8, 0x2aaaaaab, URZ ;  /* 0x2aaaaaab080478a5 */ /* 0x000fe2000f8e023f */
[----:B------:R-:W-:Y:S03]  /*f5b0*/  BSSY B6, `(.L_x_3819) ;  /* 0x000028e000067945 */ /* 0x000fe60003800000 */
[----:B------:R-:W-:-:S04]  /*f5c0*/  USHF.R.U32.HI UR4, URZ, 0x1f, UR5 ;  /* 0x0000001f3f047899 */ /* 0x000fc80008011605 */
[----:B------:R-:W-:-:S04]  /*f5d0*/  ULEA.HI.SX32 UR4, UR5, UR4, 0x1c ;  /* 0x0000000405047291 */ /* 0x000fc8000f8fe23f */
        /* <DEDUP_REMOVED lines=23> */
.L_x_3820:
        /* <DEDUP_REMOVED lines=23> */
.L_x_3822:
        /* <DEDUP_REMOVED lines=20> */
.L_x_3824:
[----:B------:R1:W2:Y:S01]  /*fa00*/  LDC.64 R2, c[0x4][R18] ;  /* 0x0100000012027b82 */ /* 0x0002a20000000a00 */
[----:B------:R-:W-:Y:S01]  /*fa10*/  ULDC.64 UR6, c[0x4][0x1b8] ;  /* 0x01006e0000067ab9 */ /* 0x000fe20000000a00 */
[----:B------:R-:W-:Y:S01]  /*fa20*/  ULDC.64 UR8, c[0x4][0x1c0] ;  /* 0x0100700000087ab9 */ /* 0x000fe20000000a00 */
[----:B------:R-:W-:Y:S01]  /*fa30*/  ULDC.64 UR4, c[0x4][0x108] ;  /* 0x0100420000047ab9 */ /* 0x000fe20000000a00 */
        /* <DEDUP_REMOVED lines=11> */
.L_x_3823:
[----:B------:R-:W-:Y:S01]  /*faf0*/  ULDC.64 UR4, c[0x0][0x9f8] ;  /* 0x00027e0000047ab9 */ /* 0x000fe20000000a00 */
[----:B------:R-:W-:Y:S01]  /*fb00*/  IMAD.U32 R5, RZ, RZ, UR43 ;  /* 0x0000002bff057e24 */ /* 0x000fe2000f8e00ff */
[----:B------:R-:W-:Y:S01]  /*fb10*/  ISETP.NE.U32.AND P0, PT, RZ, UR4, PT ;  /* 0x00000004ff007c0c */ /* 0x000fe2000bf05070 */
[----:B------:R-:W-:Y:S01]  /*fb20*/  IMAD.U32 R0, RZ, RZ, UR43 ;  /* 0x0000002bff007e24 */ /* 0x000fe2000f8e00ff */
[----:B------:R-:W1:Y:S01]  /*fb30*/  LDC R4, c[0x0][0x428] ;  /* 0x00010a00ff047b82 */ /* 0x000e620000000800 */
[----:B------:R-:W2:Y:S01]  /*fb40*/  S2R R18, SR_TID.X ;  /* 0x0000000000127919 */ /* 0x000ea20000002100 */
[----:B------:R-:W-:-:S13]  /*fb50*/  ISETP.NE.AND.EX P0, PT, RZ, UR5, PT, P0 ;  /* 0x00000005ff007c0c */ /* 0x000fda000bf05300 */
        /* <DEDUP_REMOVED lines=17> */
[----:B------:R-:W-:-:S03]  /*fc70*/  UMOV UR6, 0xffffffff ;  /* 0xffffffff00067882 */ /* 0x000fc60000000000 */
[----:B------:R-:W2:Y:S02]  /*fc80*/  @P0 LDC R5, c[0x0][0x42c] ;  /* 0x00010b00ff050b82 */ /* 0x000ea40000000800 */
[----:B------:R-:W-:-:S05]  /*fc90*/  VOTEU.ALL UP1, P1 ;  /* 0x00000000003f7886 */ /* 0x000fca0000820000 */
        /* <DEDUP_REMOVED lines=11> */
[----:B------:R-:W-:-:S04]  /*fd50*/  ISETP.NE.AND.EX P0, PT, R3, RZ, PT, P0 ;  /* 0x000000ff0300720c */ /* 0x000fc80003f05300 */
[----:B----4-:R-:W-:Y:S01]  /*fd60*/  SEL R6, R0, RZ, !P0 ;  /* 0x000000ff00067207 */ /* 0x010fe20004000000 */
[----:B--2---:R-:W-:Y:S08]  /*fd70*/  BRA.DIV UR6, `(.L_x_3825) ;  /* 0x0000002a06387947 */ /* 0x004ff0000b800000 */
.L_x_3876:
[----:B------:R-:W-:Y:S01]  /*fd80*/  UMOV UR4, 0xffffffff ;  /* 0xffffffff00047882 */ /* 0x000fe20000000000 */
[----:B------:R-:W-:Y:S02]  /*fd90*/  SHF.R.S32.HI R18, RZ, 0x1f, R0 ;  /* 0x0000001fff127819 */ /* 0x000fe40000011400 */
[----:B------:R-:W-:Y:S05]  /*fda0*/  BRA.DIV UR4, `(.L_x_3826) ;  /* 0x0000002a04587947 */ /* 0x000fea000b800000 */
[----:B------:R-:W-:-:S13]  /*fdb0*/  ELECT P6, URZ, PT ;  /* 0x00000000003f782f */ /* 0x000fda00038c0000 */
.L_x_3879:
[----:B------:R-:W-:Y:S05]  /*fdc0*/  @!P6 BRA `(.L_x_3827) ;  /* 0x0000000000f8e947 */ /* 0x000fea0003800000 */
[----:B------:R-:W-:Y:S01]  /*fdd0*/  IMAD.MOV.U32 R6, RZ, RZ, R0 ;  /* 0x000000ffff067224 */ /* 0x000fe200078e0000 */
[----:B------:R-:W-:Y:S06]  /*fde0*/  @!P0 BRA `(.L_x_3828) ;  /* 0x0000000000488947 */ /* 0x000fec0003800000 */
[----:B------:R-:W1:Y:S01]  /*fdf0*/  LDC R11, c[0x0][0x41c] ;  /* 0x00010700ff0b7b82 */ /* 0x000e620000000800 */
[----:B------:R-:W-:Y:S01]  /*fe00*/  IMAD.MOV.U32 R10, RZ, RZ, R5 ;  /* 0x000000ffff0a7224 */ /* 0x000fe200078e0005 */
[----:B------:R-:W-:Y:S02]  /*fe10*/  ULDC.64 UR4, c[0x0][0x408] ;  /* 0x0001020000047ab9 */ /* 0x000fe40000000a00 */
        /* <DEDUP_REMOVED lines=8> */
[----:B------:R-:W-:-:S04]  /*fea0*/  IMAD.WIDE.U32 R6, R0, UR4, R6 ;  /* 0x0000000400067c25 */ /* 0x000fc8000f8e0006 */
[----:B------:R-:W-:Y:S01]  /*feb0*/  IMAD.IADD R7, R7, 0x1, R9 ;  /* 0x0000000107077824 */ /* 0x000fe200078e0209 */
[----:B------:R-:W-:-:S04]  /*fec0*/  LEA R8, P2, R6, R2, 0x2 ;  /* 0x0000000206087211 */ /* 0x000fc800078410ff */
[----:B------:R-:W-:-:S05]  /*fed0*/  LEA.HI.X R9, R6, R3, R7, 0x2, P2 ;  /* 0x0000000306097211 */ /* 0x000fca00010f1407 */
[----:B------:R1:W5:Y:S01]  /*fee0*/  LDG.E R6, desc[UR60][R8.64] ;  /* 0x0000003c08067981 */ /* 0x000362000c1e1900 */
[----:B------:R-:W-:-:S04]  /*fef0*/  IMAD.MOV R10, RZ, RZ, -R10 ;  /* 0x000000ffff0a7224 */ /* 0x000fc800078e0a0a */
[----:B------:R-:W-:-:S07]  /*ff00*/  IMAD R5, R11, R10, R5 ;  /* 0x0000000a0b057224 */ /* 0x000fce00078e0205 */
.L_x_3828:
[----:B------:R-:W2:Y:S01]  /*ff10*/  S2R R7, SR_TID.X ;  /* 0x0000000000077919 */ /* 0x000ea20000002100 */
[----:B-1----:R-:W-:Y:S02]  /*ff20*/  LEA R8, R16, UR38, 0x3 ;  /* 0x0000002610087c11 */ /* 0x002fe4000f8e18ff */
[----:B--2---:R-:W-:Y:S02]  /*ff30*/  LOP3.LUT R9, R7, 0x7f, RZ, 0xc0, !PT ;  /* 0x0000007f07097812 */ /* 0x004fe400078ec0ff */
[----:B------:R-:W-:Y:S02]  /*ff40*/  SHF.L.U32 R7, R17, 0x1f, RZ ;  /* 0x0000001f11077819 */ /* 0x000fe400000006ff */
[----:B------:R-:W-:Y:S02]  /*ff50*/  ISETP.NE.AND P3, PT, R9, RZ, PT ;  /* 0x000000ff0900720c */ /* 0x000fe40003f65270 */
[----:B------:R-:W1:Y:S02]  /*ff60*/  SYNCS.PHASECHK.TRANS64.TRYWAIT P2, [R8+URZ+0x30840], R7 ;  /* 0x03084007080075a7 */ /* 0x000e64000804017f */
[----:B-1----:R-:W-:Y:S09]  /*ff70*/  @!P2 BRA `(.L_x_3829) ;  /* 0x000000280004a947 */ /* 0x002ff20003800000 */
.L_x_3880:
        /* <DEDUP_REMOVED lines=8> */
.L_x_3830:
        /* <DEDUP_REMOVED lines=27> */
.L_x_3827:
        /* <DEDUP_REMOVED lines=13> */
[----:B------:R-:W-:Y:S01]  /*10280*/  UIADD3 UR16, UR38, 0x1a400, URZ ;  /* 0x0001a40026107890 */ /* 0x000fe2000fffe03f */
[----:B------:R-:W-:Y:S01]  /*10290*/  UMOV UR11, UR41 ;  /* 0x00000029000b7c82 */ /* 0x000fe20008000000 */
[----:B------:R1:W-:Y:S01]  /*102a0*/  @P2 SYNCS.ARRIVE.TRANS64 RZ, [UR38+0x30800], R7 ;  /* 0x03080007ffff29a7 */ /* 0x0003e20008000026 */
[----:B------:R-:W-:Y:S01]  /*102b0*/  UMOV UR12, UR42 ;  /* 0x0000002a000c7c82 */ /* 0x000fe20008000000 */
[----:B------:R-:W-:Y:S01]  /*102c0*/  UMOV UR13, UR43 ;  /* 0x0000002b000d7c82 */ /* 0x000fe20008000000 */
[----:B------:R-:W-:Y:S01]  /*102d0*/  UMOV UR6, 0x0 ;  /* 0x0000000000067882 */ /* 0x000fe20000000000 */
[----:B------:R-:W-:Y:S01]  /*102e0*/  UMOV UR7, 0x12f00000 ;  /* 0x12f0000000077882 */ /* 0x000fe20000000000 */
[----:B------:R-:W-:Y:S01]  /*102f0*/  UMOV UR10, URZ ;  /* 0x0000003f000a7c82 */ /* 0x000fe20008000000 */
[----:B------:R-:W-:Y:S01]  /*10300*/  UMOV UR27, UR41 ;  /* 0x00000029001b7c82 */ /* 0x000fe20008000000 */
[----:B------:R-:W-:Y:S01]  /*10310*/  UMOV UR28, UR42 ;  /* 0x0000002a001c7c82 */ /* 0x000fe20008000000 */
[----:B-1----:R-:W-:Y:S01]  /*10320*/  IMAD.U32 R7, RZ, RZ, UR14 ;  /* 0x0000000eff077e24 */ /* 0x002fe2000f8e00ff */
[----:B------:R-:W-:Y:S01]  /*10330*/  UMOV UR29, UR43 ;  /* 0x0000002b001d7c82 */ /* 0x000fe20008000000 */
[----:B------:R-:W-:Y:S01]  /*10340*/  UMOV UR26, 0x40 ;  /* 0x00000040001a7882 */ /* 0x000fe20000000000 */
[----:B------:R-:W-:Y:S01]  /*10350*/  UMOV UR25, UR9 ;  /* 0x0000000900197c82 */ /* 0x000fe20008000000 */
[----:B------:R-:W-:Y:S01]  /*10360*/  UMOV UR19, UR41 ;  /* 0x0000002900137c82 */ /* 0x000fe20008000000 */
[----:B------:R-:W-:Y:S01]  /*10370*/  SHF.L.U32 R7, R7, 0x1f, RZ ;  /* 0x0000001f07077819 */ /* 0x000fe200000006ff */
        /* <DEDUP_REMOVED lines=9> */
.L_x_3881:
        /* <DEDUP_REMOVED lines=39> */
.L_x_3836:
[----:B-1----:R-:W1:Y:S01]  /*10680*/  S2R R2, SR_TID.X ;  /* 0x0000000000027919 */ /* 0x002e620000002100 */
[----:B------:R-:W-:Y:S02]  /*10690*/  LEA R3, R10, UR38, 0x3 ;  /* 0x000000260a037c11 */ /* 0x000fe4000f8e18ff */
[----:B-1----:R-:W-:Y:S02]  /*106a0*/  LOP3.LUT R9, R2, 0x7f, RZ, 0xc0, !PT ;  /* 0x0000007f02097812 */ /* 0x002fe400078ec0ff */
[----:B------:R-:W-:Y:S02]  /*106b0*/  SHF.L.U32 R2, R12, 0x1f, RZ ;  /* 0x0000001f0c027819 */ /* 0x000fe400000006ff */
[----:B------:R-:W-:Y:S02]  /*106c0*/  ISETP.NE.AND P2, PT, R9, RZ, PT ;  /* 0x000000ff0900720c */ /* 0x000fe40003f45270 */
[----:B------:R-:W1:Y:S02]  /*106d0*/  SYNCS.PHASECHK.TRANS64.TRYWAIT P3, [R3+URZ+0x30840], R2 ;  /* 0x03084002030075a7 */ /* 0x000e64000806017f */
[----:B-1----:R-:W-:Y:S09]  /*106e0*/  @!P3 BRA `(.L_x_3837) ;  /* 0x000000200054b947 */ /* 0x002ff20003800000 */
.L_x_3882:
        /* <DEDUP_REMOVED lines=8> */
.L_x_3838:
[----:B------:R-:W-:Y:S01]  /*10770*/  R2UR UR8, R10 ;  /* 0x000000000a0872ca */ /* 0x000fe200000e0000 */
[----:B------:R-:W-:Y:S01]  /*10780*/  UIADD3 UR4, UP0, UR44, 0x370, URZ ;  /* 0x000003702c047890 */ /* 0x000fe2000ff1e03f */
[----:B------:R-:W-:Y:S01]  /*10790*/  R2UR UR9, R3 ;  /* 0x00000000030972ca */ /* 0x000fe200000e0000 */
[----:B------:R-:W-:Y:S01]  /*107a0*/  UIADD3 UR19, UR38, 0x30800, URZ ;  /* 0x0003080026137890 */ /* 0x000fe2000fffe03f */
[----:B------:R-:W-:Y:S01]  /*107b0*/  R2UR UR11, R7 ;  /* 0x00000000070b72ca */ /* 0x000fe200000e0000 */
[----:B------:R-:W-:Y:S01]  /*107c0*/  UIADD3.X UR5, URZ, UR45, URZ, UP0, !UPT ;  /* 0x0000002d3f057290 */ /* 0x000fe200087fe43f */
[----:B------:R-:W-:Y:S01]  /*107d0*/  R2UR UR12, R4 ;  /* 0x00000000040c72ca */ /* 0x000fe200000e0000 */
[----:B------:R-:W-:Y:S01]  /*107e0*/  UMOV UR10, URZ ;  /* 0x0000003f000a7c82 */ /* 0x000fe20008000000 */
[----:B-----5:R-:W-:Y:S01]  /*107f0*/  R2UR UR13, R8 ;  /* 0x00000000080d72ca */ /* 0x020fe200000e0000 */
[----:B------:R-:W-:Y:S01]  /*10800*/  UMOV UR6, 0x0 ;  /* 0x0000000000067882 */ /* 0x000fe20000000000 */
[----:B------:R-:W-:Y:S01]  /*10810*/  UMOV UR7, 0x14f00000 ;  /* 0x14f0000000077882 */ /* 0x000fe20000000000 */
[----:B------:R-:W-:Y:S01]  /*10820*/  UMOV UR17, 0x40 ;  /* 0x0000004000117882 */ /* 0x000fe20000000000 */
[----:B------:R-:W-:Y:S01]  /*10830*/  UMOV UR18, 0x80 ;  /* 0x0000008000127882 */ /* 0x000fe20000000000 */
[----:B------:R-:W-:Y:S01]  /*10840*/  UIMAD UR8, UR8, 0x9000, UR38 ;  /* 0x00009000080878a4 */ /* 0x000fe2000f8e0226 */
[----:B-1----:R-:W-:Y:S01]  /*10850*/  SHF.L.U32 R3, R17, 0x1f, RZ ;  /* 0x0000001f11037819 */ /* 0x002fe200000006ff */
[----:B------:R-:W-:Y:S01]  /*10860*/  UIADD3 UR9, UR9, 0x30830, URZ ;  /* 0x0003083009097890 */ /* 0x000fe2000fffe03f */
[----:B------:R-:W-:Y:S01]  /*10870*/  LEA R2, R16, UR19, 0x3 ;  /* 0x0000001310027c11 */ /* 0x000fe2000f8e18ff */
[----:B------:R-:W-:-:S02]  /*10880*/  UIMAD UR11, UR11, 0x60, URZ ;  /* 0x000000600b0b78a4 */ /* 0x000fc4000f8e023f */
        /* <DEDUP_REMOVED lines=13> */
.L_x_3883:
        /* <DEDUP_REMOVED lines=9> */
.L_x_3840:
        /* <DEDUP_REMOVED lines=12> */
[----:B------:R-:W-:Y:S02]  /*10ab0*/  UIMAD UR15, UR9, 0x9000, UR38 ;  /* 0x00009000090f78a4 */ /* 0x000fe4000f8e0226 */
[----:B------:R-:W-:Y:S02]  /*10ac0*/  ULEA UR9, UR9, UR38, 0x3 ;  /* 0x0000002609097291 */ /* 0x000fe4000f8e183f */
[----:B------:R-:W-:Y:S02]  /*10ad0*/  UIMAD UR11, UR11, 0x60, URZ ;  /* 0x000000600b0b78a4 */ /* 0x000fe4000f8e023f */
[----:B------:R-:W-:Y:S02]  /*10ae0*/  UIADD3 UR8, UR15, 0x400, URZ ;  /* 0x000004000f087890 */ /* 0x000fe4000fffe03f */
[----:B------:R-:W-:Y:S02]  /*10af0*/  UIADD3 UR9, UR9, 0x30850, URZ ;  /* 0x0003085009097890 */ /* 0x000fe4000fffe03f */
[----:B------:R-:W-:-:S02]  /*10b00*/  UIADD3 UR14, UR15, 0x3400, URZ ;  /* 0x000034000f0e7890 */ /* 0x000fc4000fffe03f */
        /* <DEDUP_REMOVED lines=10> */
.L_x_3835:
[----:B------:R-:W-:Y:S05]  /*10bb0*/  BSYNC B0 ;  /* 0x0000000000007941 */ /* 0x000fea0003800000 */
.L_x_3834:
[----:B------:R-:W-:Y:S01]  /*10bc0*/  UIADD3 UR4, UR46, -0x3, URZ ;  /* 0xfffffffd2e047890 */ /* 0x000fe2000fffe03f */
[----:B------:R-:W-:Y:S02]  /*10bd0*/  IMAD.MOV.U32 R16, RZ, RZ, R10 ;  /* 0x000000ffff107224 */ /* 0x000fe400078e000a */
[----:B------:R-:W-:-:S03]  /*10be0*/  IMAD.MOV.U32 R17, RZ, RZ, R12 ;  /* 0x000000ffff117224 */ /* 0x000fc600078e000c */
[----:B------:R-:W-:-:S07]  /*10bf0*/  IMAD.U32 R7, RZ, RZ, UR4 ;  /* 0x00000004ff077e24 */ /* 0x000fce000f8e00ff */
.L_x_3833:
[----:B------:R-:W-:Y:S01]  /*10c00*/  ULOP3.LUT UR4, URZ, UR46, URZ, 0x33, !UPT ;  /* 0x0000002e3f047292 */ /* 0x000fe2000f8e333f */
[----:B------:R-:W-:Y:S01]  /*10c10*/  VIADD R11, R11, 0xfffffffe ;  /* 0xfffffffe0b0b7836 */ /* 0x000fe20000000000 */
[----:B------:R-:W-:Y:S04]  /*10c20*/  BSSY B0, `(.L_x_3832) ;  /* 0x00000e4000007945 */ /* 0x000fe80003800000 */
[----:B------:R-:W-:-:S13]  /*10c30*/  ISETP.NE.AND P2, PT, R11, UR4, PT ;  /* 0x000000040b007c0c */ /* 0x000fda000bf45270 */
[----:B------:R-:W-:Y:S05]  /*10c40*/  @!P2 BRA `(.L_x_3841) ;  /* 0x0000000c0084a947 */ /* 0x000fea0003800000 */
[----:B------:R-:W-:-:S07]  /*10c50*/  IMAD.MOV.U32 R8, RZ, RZ, R6 ;  /* 0x000000ffff087224 */ /* 0x000fce00078e0006 */
.L_x_3856:
        /* <DEDUP_REMOVED lines=27> */
.L_x_3844:
[----:B------:R-:W1:Y:S01]  /*10e10*/  S2R R2, SR_TID.X ;  /* 0x0000000000027919 */ /* 0x000e620000002100 */
[----:B------:R-:W-:Y:S02]  /*10e20*/  LEA R3, R10, UR38, 0x3 ;  /* 0x000000260a037c11 */ /* 0x000fe4000f8e18ff */
[----:B-1----:R-:W-:Y:S02]  /*10e30*/  LOP3.LUT R9, R2, 0x7f, RZ, 0xc0, !PT ;  /* 0x0000007f02097812 */ /* 0x002fe400078ec0ff */
[----:B------:R-:W-:Y:S02]  /*10e40*/  SHF.L.U32 R2, R11, 0x1f, RZ ;  /* 0x0000001f0b027819 */ /* 0x000fe400000006ff */
[----:B------:R-:W-:Y:S02]  /*10e50*/  ISETP.NE.AND P2, PT, R9, RZ, PT ;  /* 0x000000ff0900720c */ /* 0x000fe40003f45270 */
[----:B------:R-:W1:Y:S02]  /*10e60*/  SYNCS.PHASECHK.TRANS64.TRYWAIT P3, [R3+URZ+0x30840], R2 ;  /* 0x03084002030075a7 */ /* 0x000e64000806017f */
[----:B-1----:R-:W-:Y:S09]  /*10e70*/  @!P3 BRA `(.L_x_3845) ;  /* 0x000000180098b947 */ /* 0x002ff20003800000 */
.L_x_3884:
        /* <DEDUP_REMOVED lines=8> */
.L_x_3846:
        /* <DEDUP_REMOVED lines=14> */
[----:B------:R-:W-:Y:S01]  /*10fe0*/  SHF.L.U32 R17, R17, 0x1f, RZ ;  /* 0x0000001f11117819 */ /* 0x000fe200000006ff */
[----:B------:R-:W-:Y:S01]  /*10ff0*/  UIADD3 UR9, UR9, 0x30830, URZ ;  /* 0x0003083009097890 */ /* 0x000fe2000fffe03f */
[----:B-1----:R-:W-:Y:S01]  /*11000*/  LEA R2, R16, UR19, 0x3 ;  /* 0x0000001310027c11 */ /* 0x002fe2000f8e18ff */
        /* <DEDUP_REMOVED lines=14> */
.L_x_3885:
        /* <DEDUP_REMOVED lines=8> */
.L_x_3848:
        /* <DEDUP_REMOVED lines=29> */
.L_x_3843:
[----:B------:R-:W-:Y:S05]  /*11340*/  BSYNC B1 ;  /* 0x0000000000017941 */ /* 0x000fea0003800000 */
.L_x_3842:
        /* <DEDUP_REMOVED lines=8> */
[----:B------:R-:W-:Y:S01]  /*113d0*/  IMAD.MOV.U32 R13, RZ, RZ, R12 ;  /* 0x000000ffff0d7224 */ /* 0x000fe200078e000c */
[----:B------:R-:W-:Y:S06]  /*113e0*/  @!P0 BRA `(.L_x_3851) ;  /* 0x0000000000448947 */ /* 0x000fec0003800000 */
[----:B------:R-:W1:Y:S02]  /*113f0*/  LDC R8, c[0x0][0x41c] ;  /* 0x00010700ff087b82 */ /* 0x000e640000000800 */
        /* <DEDUP_REMOVED lines=16> */
.L_x_3851:
[----:B------:R-:W-:Y:S02]  /*11500*/  LEA R2, R16, UR38, 0x3 ;  /* 0x0000002610027c11 */ /* 0x000fe4000f8e18ff */
[----:B------:R-:W-:-:S04]  /*11510*/  SHF.L.U32 R3, R17, 0x1f, RZ ;  /* 0x0000001f11037819 */ /* 0x000fc800000006ff */
[----:B------:R-:W2:Y:S02]  /*11520*/  SYNCS.PHASECHK.TRANS64.TRYWAIT P2, [R2+URZ+0x30840], R3 ;  /* 0x03084003020075a7 */ /* 0x000ea4000804017f */
[----:B--2---:R-:W-:Y:S05]  /*11530*/  @!P2 BRA `(.L_x_3852) ;  /* 0x000000140010a947 */ /* 0x004fea0003800000 */
.L_x_3886:
        /* <DEDUP_REMOVED lines=11> */
.L_x_3853:
        /* <DEDUP_REMOVED lines=14> */
[----:B--2---:R-:W-:Y:S01]  /*116d0*/  LEA R2, R10, UR19, 0x3 ;  /* 0x000000130a027c11 */ /* 0x004fe2000f8e18ff */
[----:B------:R-:W-:-:S02]  /*116e0*/  ULEA UR9, UR9, UR19, 0x3 ;  /* 0x0000001309097291 */ /* 0x000fc4000f8e183f */
[----:B------:R-:W-:Y:S02]  /*116f0*/  UIMAD UR11, UR11, 0x60, URZ ;  /* 0x000000600b0b78a4 */ /* 0x000fe4000f8e023f */
[----:B------:R-:W-:Y:S02]  /*11700*/  UIADD3 UR14, UR8, 0x1e400, URZ ;  /* 0x0001e400080e7890 */ /* 0x000fe4000fffe03f */
        /* <DEDUP_REMOVED lines=13> */
.L_x_3887:
        /* <DEDUP_REMOVED lines=8> */
.L_x_3855:
        /* <DEDUP_REMOVED lines=28> */
.L_x_3850:
[----:B------:R-:W-:Y:S05]  /*11a20*/  BSYNC B1 ;  /* 0x0000000000017941 */ /* 0x000fea0003800000 */
.L_x_3849:
[----:B------:R-:W-:Y:S01]  /*11a30*/  ISETP.GT.AND P2, PT, R12, UR39, PT ;  /* 0x000000270c007c0c */ /* 0x000fe2000bf44270 */
[----:B------:R-:W-:-:S12]  /*11a40*/  VIADD R7, R7, 0xfffffffe ;  /* 0xfffffffe07077836 */ /* 0x000fd80000000000 */
[----:B------:R-:W-:Y:S05]  /*11a50*/  @P2 BRA `(.L_x_3856) ;  /* 0xfffffff000802947 */ /* 0x000fea000383ffff */
.L_x_3841:
[----:B------:R-:W-:Y:S05]  /*11a60*/  BSYNC B0 ;  /* 0x0000000000007941 */ /* 0x000fea0003800000 */
.L_x_3832:
[----:B------:R-:W-:Y:S04]  /*11a70*/  BSSY B0, `(.L_x_3857) ;  /* 0x000000e000007945 */ /* 0x000fe80003800000 */
[----:B------:R-:W-:Y:S05]  /*11a80*/  @P1 BRA `(.L_x_3858) ;  /* 0x0000000000301947 */ /* 0x000fea0003800000 */
[----:B-1----:R-:W1:Y:S01]  /*11a90*/  S2R R7, SR_LANEID ;  /* 0x0000000000077919 */ /* 0x002e620000000000 */
        /* <DEDUP_REMOVED lines=11> */
.L_x_3858:
[----:B------:R-:W-:Y:S05]  /*11b50*/  BSYNC B0 ;  /* 0x0000000000007941 */ /* 0x000fea0003800000 */
.L_x_3857:
        /* <DEDUP_REMOVED lines=9> */
.L_x_3888:
        /* <DEDUP_REMOVED lines=8> */
.L_x_3862:
        /* <DEDUP_REMOVED lines=27> */
.L_x_3860:
[----:B------:R-:W-:Y:S05]  /*11e20*/  BSYNC B0 ;  /* 0x0000000000007941 */ /* 0x000fea0003800000 */
.L_x_3859:
[----:B------:R-:W-:Y:S02]  /*11e30*/  VIADD R16, R16, 0x1 ;  /* 0x0000000110107836 */ /* 0x000fe40000000000 */
[----:B------:R-:W-:-:S03]  /*11e40*/  IMAD.MOV.U32 R13, RZ, RZ, R19 ;  /* 0x000000ffff0d7224 */ /* 0x000fc600078e0013 */
[----:B------:R-:W-:-:S04]  /*11e50*/  ISETP.NE.AND P0, PT, R16, 0x2, PT ;  /* 0x000000021000780c */ /* 0x000fc80003f05270 */
[----:B-1----:R-:W-:Y:S02]  /*11e60*/  SEL R0, RZ, 0x1, P0 ;  /* 0x00000001ff007807 */ /* 0x002fe40000000000 */
[----:B------:R-:W-:Y:S02]  /*11e70*/  SEL R16, R16, RZ, P0 ;  /* 0x000000ff10107207 */ /* 0x000fe40000000000 */
[----:B------:R-:W-:-:S07]  /*11e80*/  LOP3.LUT R17, R17, R0, RZ, 0x3c, !PT ;  /* 0x0000000011117212 */ /* 0x000fce00078e3cff */
.L_x_3821:
[----:B------:R-:W-:Y:S05]  /*11e90*/  BSYNC B6 ;  /* 0x0000000000067941 */ /* 0x000fea0003800000 */
.L_x_3819:
[----:B------:R-:W-:-:S03]  /*11ea0*/  UMOV UR4, 0xffffffff ;  /* 0xffffffff00047882 */ /* 0x000fc60000000000 */
[----:B------:R-:W-:Y:S05]  /*11eb0*/  BRA.DIV UR4, `(.L_x_3863) ;  /* 0x0000000a04ec7947 */ /* 0x000fea000b800000 */
[----:B------:R1:W2:Y:S02]  /*11ec0*/  SHFL.IDX PT, R14, R13, RZ, 0x1f ;  /* 0x00001fff0d0e7589 */ /* 0x0002a400000e0000 */
.L_x_3891:
        /* <DEDUP_REMOVED lines=14> */
.L_x_3810:
        /* <DEDUP_REMOVED lines=11> */
.L_x_3892:
        /* <DEDUP_REMOVED lines=16> */
.L_x_3868:
[----:B------:R-:W-:Y:S01]  /*12160*/  VIADD R3, R7, 0x30840 ;  /* 0x0003084007037836 */ /* 0x000fe20000000000 */
[----:B------:R-:W-:Y:S01]  /*12170*/  SHF.L.U32 R4, R17, 0x1f, RZ ;  /* 0x0000001f11047819 */ /* 0x000fe200000006ff */
[C---:B------:R-:W-:Y:S02]  /*12180*/  VIADD R0, R16.reuse, 0x1 ;  /* 0x0000000110007836 */ /* 0x040fe40000000000 */
        /* <DEDUP_REMOVED lines=9> */
.L_x_3893:
[----:B------:R-:W3:Y:S02]  /*12220*/  SYNCS.PHASECHK.TRANS64.TRYWAIT P0, [R3+URZ], R0 ;  /* 0x00000000030075a7 */ /* 0x000ee4000800017f */
[----:B---3--:R-:W-:Y:S05]  /*12230*/  @!P0 BRA `(.L_x_3870) ;  /* 0x0000000800588947 */ /* 0x008fea0003800000 */
.L_x_3894:
[----:B------:R-:W-:Y:S05]  /*12240*/  @!P2 BRA `(.L_x_3871) ;  /* 0x000000000004a947 */ /* 0x000fea0003800000 */
[----:B------:R-:W-:Y:S01]  /*12250*/  BPT.TRAP 0x1 ;  /* 0x000000040000795c */ /* 0x000fe20000300000 */
.L_x_3871:
[----:B---3--:R-:W-:-:S04]  /*12260*/  VIADD R3, R7, 0x30860 ;  /* 0x0003086007037836 */ /* 0x008fc80000000000 */
[----:B--2---:R-:W-:-:S04]  /*12270*/  IMAD R5, R16, 0x8, R3 ;  /* 0x0000000810057824 */ /* 0x004fc800078e0203 */
[----:B------:R-:W2:Y:S02]  /*12280*/  SYNCS.PHASECHK.TRANS64.TRYWAIT P0, [R5+URZ], R4 ;  /* 0x00000004050075a7 */ /* 0x000ea4000800017f */
[----:B--2---:R-:W-:Y:S05]  /*12290*/  @!P0 BRA `(.L_x_3872) ;  /* 0x0000000800548947 */ /* 0x004fea0003800000 */
.L_x_3895:
[----:B------:R-:W-:-:S07]  /*122a0*/  IMAD R3, R2, 0x8, R3 ;  /* 0x0000000802037824 */ /* 0x000fce00078e0203 */
.L_x_3873:
[----:B---3--:R3:W4:Y:S02]  /*122b0*/  SYNCS.PHASECHK.TRANS64.TRYWAIT P0, [R3+URZ], R0 ;  /* 0x00000000030075a7 */ /* 0x008724000800017f */
[----:B----4-:R-:W-:Y:S05]  /*122c0*/  @!P0 NANOSLEEP.SYNCS 0x989680 ;  /* 0x009896800000895d */ /* 0x010fea0003900000 */
[----:B------:R-:W4:Y:S02]  /*122d0*/  @!P0 SYNCS.PHASECHK.TRANS64 P0, [R3+URZ], R0 ;  /* 0x00000000030085a7 */ /* 0x000f24000800007f */
[----:B----4-:R-:W-:Y:S05]  /*122e0*/  @!P0 BRA `(.L_x_3873) ;  /* 0xfffffffc00f08947 */ /* 0x010fea000383ffff */
.L_x_3867:
[----:B------:R-:W-:Y:S05]  /*122f0*/  BSYNC B0 ;  /* 0x0000000000007941 */ /* 0x000fea0003800000 */
.L_x_3866:
[----:B------:R-:W-:Y:S05]  /*12300*/  EXIT ;  /* 0x000000000000794d */ /* 0x000fea0003800000 */
.L_x_3727:
[----:B-1----:R-:W-:-:S04]  /*12310*/  IMAD.U32 R3, RZ, RZ, UR37 ;  /* 0x00000025ff037e24 */ /* 0x002fc8000f8e00ff */
[----:B------:R1:W2:Y:S03]  /*12320*/  SYNCS.PHASECHK.TRANS64.TRYWAIT P1, [R3+URZ+0x30800], R0 ;  /* 0x03080000030075a7 */ /* 0x0002a6000802017f */
[----:B--2---:R-:W-:Y:S05]  /*12330*/  @!P1 NANOSLEEP.SYNCS 0x989680 ;  /* 0x009896800000995d */ /* 0x004fea0003900000 */
[----:B------:R-:W2:Y:S02]  /*12340*/  @!P1 SYNCS.PHASECHK.TRANS64 P1, [R3+URZ+0x30800], R0 ;  /* 0x03080000030095a7 */ /* 0x000ea4000802007f */
[----:B--2---:R-:W-:Y:S05]  /*12350*/  @!P1 BRA `(.L_x_3727) ;  /* 0xfffffffc00ec9947 */ /* 0x004fea000383ffff */
[----:B------:R-:W-:Y:S05]  /*12360*/  BRA `(.L_x_3874) ;  /* 0xfffffef400dc7947 */ /* 0x000fea000383ffff */
.L_x_3731:
[----:B--2---:R2:W3:Y:S02]  /*12370*/  SYNCS.PHASECHK.TRANS64.TRYWAIT P1, [R3+URZ+0x30830], R0 ;  /* 0x03083000030075a7 */ /* 0x0044e4000802017f */
[----:B---3--:R-:W-:Y:S05]  /*12380*/  @!P1 NANOSLEEP.SYNCS 0x989680 ;  /* 0x009896800000995d */ /* 0x008fea0003900000 */
[----:B------:R-:W3:Y:S02]  /*12390*/  @!P1 SYNCS.PHASECHK.TRANS64 P1, [R3+URZ+0x30830], R0 ;  /* 0x03083000030095a7 */ /* 0x000ee4000802007f */
[----:B---3--:R-:W-:Y:S05]  /*123a0*/  @!P1 BRA `(.L_x_3731) ;  /* 0xfffffffc00f09947 */ /* 0x008fea000383ffff */
[----:B------:R-:W-:Y:S05]  /*123b0*/  BRA `(.L_x_3730) ;  /* 0xfffffef800087947 */ /* 0x000fea000383ffff */
.L_x_3747:
[----:B--2---:R-:W-:-:S04]  /*123c0*/  IMAD.U32 R21, RZ, RZ, UR38 ;  /* 0x00000026ff157e24 */ /* 0x004fc8000f8e00ff */
[----:B------:R2:W3:Y:S03]  /*123d0*/  SYNCS.PHASECHK.TRANS64.TRYWAIT P1, [R21+URZ+0x30830], R0 ;  /* 0x03083000150075a7 */ /* 0x0004e6000802017f */
[----:B---3--:R-:W-:Y:S05]  /*123e0*/  @!P1 NANOSLEEP.SYNCS 0x989680 ;  /* 0x009896800000995d */ /* 0x008fea0003900000 */
[----:B------:R-:W3:Y:S02]  /*123f0*/  @!P1 SYNCS.PHASECHK.TRANS64 P1, [R21+URZ+0x30830], R0 ;  /* 0x03083000150095a7 */ /* 0x000ee4000802007f */
[----:B---3--:R-:W-:Y:S05]  /*12400*/  @!P1 BRA `(.L_x_3747) ;  /* 0xfffffffc00ec9947 */ /* 0x008fea000383ffff */
[----:B------:R-:W-:Y:S05]  /*12410*/  BRA `(.L_x_3746) ;  /* 0xffffff2400087947 */ /* 0x000fea000383ffff */
.L_x_3751:
[----:B--2---:R-:W-:-:S04]  /*12420*/  IMAD.U32 R3, RZ, RZ, UR6 ;  /* 0x00000006ff037e24 */ /* 0x004fc8000f8e00ff */
[----:B------:R2:W3:Y:S03]  /*12430*/  SYNCS.PHASECHK.TRANS64.TRYWAIT P1, [R3+URZ+0x30850], R0 ;  /* 0x03085000030075a7 */ /* 0x0004e6000802017f */
[----:B---3--:R-:W-:Y:S05]  /*12440*/  @!P1 NANOSLEEP.SYNCS 0x989680 ;  /* 0x009896800000995d */ /* 0x008fea0003900000 */
[----:B------:R-:W3:Y:S02]  /*12450*/  @!P1 SYNCS.PHASECHK.TRANS64 P1, [R3+URZ+0x30850], R0 ;  /* 0x03085000030095a7 */ /* 0x000ee4000802007f */
[----:B---3--:R-:W-:Y:S05]  /*12460*/  @!P1 BRA `(.L_x_3751) ;  /* 0xfffffffc00ec9947 */ /* 0x008fea000383ffff */
[----:B------:R-:W-:Y:S05]  /*12470*/  BRA `(.L_x_3750) ;  /* 0xffffff2c00a87947 */ /* 0x000fea000383ffff */
.L_x_3768:
[----:B--2---:R-:W-:-:S04]  /*12480*/  IMAD.U32 R5, RZ, RZ, UR6 ;  /* 0x00000006ff057e24 */ /* 0x004fc8000f8e00ff */
[----:B------:R2:W3:Y:S03]  /*12490*/  SYNCS.PHASECHK.TRANS64.TRYWAIT P1, [R5+URZ+0x30830], R0 ;  /* 0x03083000050075a7 */ /* 0x0004e6000802017f */
[----:B---3--:R-:W-:Y:S05]  /*124a0*/  @!P1 NANOSLEEP.SYNCS 0x989680 ;  /* 0x009896800000995d */ /* 0x008fea0003900000 */
[----:B------:R-:W3:Y:S02]  /*124b0*/  @!P1 SYNCS.PHASECHK.TRANS64 P1, [R5+URZ+0x30830], R0 ;  /* 0x03083000050095a7 */ /* 0x000ee4000802007f */
[----:B---3--:R-:W-:Y:S05]  /*124c0*/  @!P1 BRA `(.L_x_3768) ;  /* 0xfffffffc00ec9947 */ /* 0x008fea000383ffff */
[----:B------:R-:W-:Y:S05]  /*124d0*/  BRA `(.L_x_3767) ;  /* 0xffffff5400387947 */ /* 0x000fea000383ffff */
.L_x_3772:
[----:B--2---:R-:W-:-:S04]  /*124e0*/  IMAD.U32 R3, RZ, RZ, UR11 ;  /* 0x0000000bff037e24 */ /* 0x004fc8000f8e00ff */
[----:B------:R2:W3:Y:S03]  /*124f0*/  SYNCS.PHASECHK.TRANS64.TRYWAIT P1, [R3+URZ+0x30850], R0 ;  /* 0x03085000030075a7 */ /* 0x0004e6000802017f */
[----:B---3--:R-:W-:Y:S05]  /*12500*/  @!P1 NANOSLEEP.SYNCS 0x989680 ;  /* 0x009896800000995d */ /* 0x008fea0003900000 */
[----:B------:R-:W3:Y:S02]  /*12510*/  @!P1 SYNCS.PHASECHK.TRANS64 P1, [R3+URZ+0x30850], R0 ;  /* 0x03085000030095a7 */ /* 0x000ee4000802007f */
[----:B---3--:R-:W-:Y:S05]  /*12520*/  @!P1 BRA `(.L_x_3772) ;  /* 0xfffffffc00ec9947 */ /* 0x008fea000383ffff */
[----:B------:R-:W-:Y:S05]  /*12530*/  BRA `(.L_x_3771) ;  /* 0xffffff5c00d87947 */ /* 0x000fea000383ffff */
.L_x_3778:
[----:B--2---:R-:W-:-:S04]  /*12540*/  IMAD.U32 R5, RZ, RZ, UR6 ;  /* 0x00000006ff057e24 */ /* 0x004fc8000f8e00ff */
[----:B------:R2:W3:Y:S03]  /*12550*/  SYNCS.PHASECHK.TRANS64.TRYWAIT P1, [R5+URZ+0x30830], R0 ;  /* 0x03083000050075a7 */ /* 0x0004e6000802017f */
[----:B---3--:R-:W-:Y:S05]  /*12560*/  @!P1 NANOSLEEP.SYNCS 0x989680 ;  /* 0x009896800000995d */ /* 0x008fea0003900000 */
[----:B------:R-:W3:Y:S02]  /*12570*/  @!P1 SYNCS.PHASECHK.TRANS64 P1, [R5+URZ+0x30830], R0 ;  /* 0x03083000050095a7 */ /* 0x000ee4000802007f */
[----:B---3--:R-:W-:Y:S05]  /*12580*/  @!P1 BRA `(.L_x_3778) ;  /* 0xfffffffc00ec9947 */ /* 0x008fea000383ffff */
[----:B------:R-:W-:Y:S05]  /*12590*/  BRA `(.L_x_3777) ;  /* 0xffffff7000a07947 */ /* 0x000fea000383ffff */
.L_x_3782:
[----:B--2---:R-:W-:-:S04]  /*125a0*/  IMAD.U32 R3, RZ, RZ, UR10 ;  /* 0x0000000aff037e24 */ /* 0x004fc8000f8e00ff */
[----:B------:R2:W3:Y:S03]  /*125b0*/  SYNCS.PHASECHK.TRANS64.TRYWAIT P1, [R3+URZ+0x30850], R0 ;  /* 0x03085000030075a7 */ /* 0x0004e6000802017f */
[----:B---3--:R-:W-:Y:S05]  /*125c0*/  @!P1 NANOSLEEP.SYNCS 0x989680 ;  /* 0x009896800000995d */ /* 0x008fea0003900000 */
[----:B------:R-:W3:Y:S02]  /*125d0*/  @!P1 SYNCS.PHASECHK.TRANS64 P1, [R3+URZ+0x30850], R0 ;  /* 0x03085000030095a7 */ /* 0x000ee4000802007f */
[----:B---3--:R-:W-:Y:S05]  /*125e0*/  @!P1 BRA `(.L_x_3782) ;  /* 0xfffffffc00ec9947 */ /* 0x008fea000383ffff */
[----:B------:R-:W-:Y:S05]  /*125f0*/  BRA `(.L_x_3781) ;  /* 0xffffff7c00407947 */ /* 0x000fea000383ffff */
.L_x_3795:
[----:B--2---:R-:W-:-:S04]  /*12600*/  IMAD.U32 R3, RZ, RZ, UR5 ;  /* 0x00000005ff037e24 */ /* 0x004fc8000f8e00ff */
[----:B------:R2:W3:Y:S03]  /*12610*/  SYNCS.PHASECHK.TRANS64.TRYWAIT P0, [R3+URZ+0x30850], R2 ;  /* 0x03085002030075a7 */ /* 0x0004e6000800017f */
[----:B---3--:R-:W-:Y:S05]  /*12620*/  @!P0 NANOSLEEP.SYNCS 0x989680 ;  /* 0x009896800000895d */ /* 0x008fea0003900000 */
[----:B------:R-:W3:Y:S02]  /*12630*/  @!P0 SYNCS.PHASECHK.TRANS64 P0, [R3+URZ+0x30850], R2 ;  /* 0x03085002030085a7 */ /* 0x000ee4000800007f */
[----:B---3--:R-:W-:Y:S05]  /*12640*/  @!P0 BRA `(.L_x_3795) ;  /* 0xfffffffc00ec8947 */ /* 0x008fea000383ffff */
[----:B------:R-:W-:Y:S05]  /*12650*/  BRA `(.L_x_3794) ;  /* 0xffffffa400987947 */ /* 0x000fea000383ffff */
.L_x_3825:
[----:B------:R-:W1:Y:S01]  /*12660*/  S2R R18, SR_TID.X ;  /* 0x0000000000127919 */ /* 0x000e620000002100 */
        /* <DEDUP_REMOVED lines=9> */
.L_x_3875:
[----:B------:R-:W-:Y:S05]  /*12700*/  BRA `(.L_x_3876) ;  /* 0xffffffd4009c7947 */ /* 0x000fea000383ffff */
.L_x_3826:
[----:B------:R-:W-:Y:S01]  /*12710*/  BSSY B0, `(.L_x_3877) ;  /* 0x0000006000007945 */ /* 0x000fe20003800000 */
[----:B------:R-:W-:-:S07]  /*12720*/  IMAD.MOV.U32 R15, RZ, RZ, -0x1 ;  /* 0xffffffffff0f7424 */ /* 0x000fce00078e00ff */
[----:B------:R-:W-:Y:S05]  /*12730*/  WARPSYNC.COLLECTIVE R15, `(.L_x_3878) ;  /* 0x000000000f0c7348 */ /* 0x000fea0003c00000 */
[----:B------:R-:W-:Y:S02]  /*12740*/  ELECT P6, UR62, PT ;  /* 0x00000000003e782f */ /* 0x000fe400038c0000 */
[----:B------:R-:W-:Y:S01]  /*12750*/  MOV R14, UR62 ;  /* 0x0000003e000e7c02 */ /* 0x000fe20008000f00 */
[----:B------:R-:W-:Y:S10]  /*12760*/  ENDCOLLECTIVE ;  /* 0x000000000000791b */ /* 0x000ff40003800000 */
.L_x_3878:
[----:B------:R-:W-:Y:S05]  /*12770*/  BSYNC B0 ;  /* 0x0000000000007941 */ /* 0x000fea0003800000 */
.L_x_3877:
[----:B------:R-:W-:Y:S05]  /*12780*/  BRA `(.L_x_3879) ;  /* 0xffffffd4008c7947 */ /* 0x000fea000383ffff */
.L_x_3829:
[----:B-1----:R1:W2:Y:S02]  /*12790*/  SYNCS.PHASECHK.TRANS64.TRYWAIT P2, [R8+URZ+0x30840], R7 ;  /* 0x03084007080075a7 */ /* 0x0022a4000804017f */
[----:B--2---:R-:W-:Y:S05]  /*127a0*/  @!P2 NANOSLEEP.SYNCS 0x989680 ;  /* 0x009896800000a95d */ /* 0x004fea0003900000 */
[----:B------:R-:W2:Y:S02]  /*127b0*/  @!P2 SYNCS.PHASECHK.TRANS64 P2, [R8+URZ+0x30840], R7 ;  /* 0x030840070800a5a7 */ /* 0x000ea4000804007f */
[----:B--2---:R-:W-:Y:S05]  /*127c0*/  @!P2 BRA `(.L_x_3829) ;  /* 0xfffffffc00f0a947 */ /* 0x004fea000383ffff */
[----:B------:R-:W-:Y:S05]  /*127d0*/  BRA `(.L_x_3880) ;  /* 0xffffffd400e87947 */ /* 0x000fea000383ffff */
.L_x_3831:
[----:B-1----:R-:W-:-:S04]  /*127e0*/  IMAD.U32 R8, RZ, RZ, UR38 ;  /* 0x00000026ff087e24 */ /* 0x002fc8000f8e00ff */
[----:B------:R1:W2:Y:S03]  /*127f0*/  SYNCS.PHASECHK.TRANS64.TRYWAIT P2, [R8+URZ+0x30820], R7 ;  /* 0x03082007080075a7 */ /* 0x0002a6000804017f */
[----:B--2---:R-:W-:Y:S05]  /*12800*/  @!P2 NANOSLEEP.SYNCS 0x989680 ;  /* 0x009896800000a95d */ /* 0x004fea0003900000 */
[----:B------:R-:W2:Y:S02]  /*12810*/  @!P2 SYNCS.PHASECHK.TRANS64 P2, [R8+URZ+0x30820], R7 ;  /* 0x030820070800a5a7 */ /* 0x000ea4000804007f */
[----:B--2---:R-:W-:Y:S05]  /*12820*/  @!P2 BRA `(.L_x_3831) ;  /* 0xfffffffc00eca947 */ /* 0x004fea000383ffff */
[----:B------:R-:W-:Y:S05]  /*12830*/  BRA `(.L_x_3881) ;  /* 0xffffffd800f47947 */ /* 0x000fea000383ffff */
.L_x_3837:
[----:B-1----:R1:W2:Y:S02]  /*12840*/  SYNCS.PHASECHK.TRANS64.TRYWAIT P3, [R3+URZ+0x30840], R2 ;  /* 0x03084002030075a7 */ /* 0x0022a4000806017f */
[----:B--2---:R-:W-:Y:S05]  /*12850*/  @!P3 NANOSLEEP.SYNCS 0x989680 ;  /* 0x009896800000b95d */ /* 0x004fea0003900000 */
[----:B------:R-:W2:Y:S02]  /*12860*/  @!P3 SYNCS.PHASECHK.TRANS64 P3, [R3+URZ+0x30840], R2 ;  /* 0x030840020300b5a7 */ /* 0x000ea4000806007f */
[----:B--2---:R-:W-:Y:S05]  /*12870*/  @!P3 BRA `(.L_x_3837) ;  /* 0xfffffffc00f0b947 */ /* 0x004fea000383ffff */
[----:B------:R-:W-:Y:S05]  /*12880*/  BRA `(.L_x_3882) ;  /* 0xffffffdc00987947 */ /* 0x000fea000383ffff */
.L_x_3839:
[----:B-1----:R1:W2:Y:S02]  /*12890*/  SYNCS.PHASECHK.TRANS64.TRYWAIT P3, [R2+URZ+0x60], R3 ;  /* 0x00006003020075a7 */ /* 0x0022a4000806017f */
[----:B--2---:R-:W-:Y:S05]  /*128a0*/  @!P3 NANOSLEEP.SYNCS 0x989680 ;  /* 0x009896800000b95d */ /* 0x004fea0003900000 */
[----:B------:R-:W2:Y:S02]  /*128b0*/  @!P3 SYNCS.PHASECHK.TRANS64 P3, [R2+URZ+0x60], R3 ;  /* 0x000060030200b5a7 */ /* 0x000ea4000806007f */
[----:B--2---:R-:W-:Y:S05]  /*128c0*/  @!P3 BRA `(.L_x_3839) ;  /* 0xfffffffc00f0b947 */ /* 0x004fea000383ffff */
[----:B------:R-:W-:Y:S05]  /*128d0*/  BRA `(.L_x_3883) ;  /* 0xffffffe000207947 */ /* 0x000fea000383ffff */
.L_x_3845:
[----:B-1----:R1:W2:Y:S02]  /*128e0*/  SYNCS.PHASECHK.TRANS64.TRYWAIT P3, [R3+URZ+0x30840], R2 ;  /* 0x03084002030075a7 */ /* 0x0022a4000806017f */
[----:B--2---:R-:W-:Y:S05]  /*128f0*/  @!P3 NANOSLEEP.SYNCS 0x989680 ;  /* 0x009896800000b95d */ /* 0x004fea0003900000 */
[----:B------:R-:W2:Y:S02]  /*12900*/  @!P3 SYNCS.PHASECHK.TRANS64 P3, [R3+URZ+0x30840], R2 ;  /* 0x030840020300b5a7 */ /* 0x000ea4000806007f */
[----:B--2---:R-:W-:Y:S05]  /*12910*/  @!P3 BRA `(.L_x_3845) ;  /* 0xfffffffc00f0b947 */ /* 0x004fea000383ffff */
[----:B------:R-:W-:Y:S05]  /*12920*/  BRA `(.L_x_3884) ;  /* 0xffffffe400547947 */ /* 0x000fea000383ffff */
.L_x_3847:
[----:B-1----:R1:W2:Y:S02]  /*12930*/  SYNCS.PHASECHK.TRANS64.TRYWAIT P3, [R2+URZ+0x60], R17 ;  /* 0x00006011020075a7 */ /* 0x0022a4000806017f */
[----:B--2---:R-:W-:Y:S05]  /*12940*/  @!P3 NANOSLEEP.SYNCS 0x989680 ;  /* 0x009896800000b95d */ /* 0x004fea0003900000 */
[----:B------:R-:W2:Y:S02]  /*12950*/  @!P3 SYNCS.PHASECHK.TRANS64 P3, [R2+URZ+0x60], R17 ;  /* 0x000060110200b5a7 */ /* 0x000ea4000806007f */
[----:B--2---:R-:W-:Y:S05]  /*12960*/  @!P3 BRA `(.L_x_3847) ;  /* 0xfffffffc00f0b947 */ /* 0x004fea000383ffff */
[----:B------:R-:W-:Y:S05]  /*12970*/  BRA `(.L_x_3885) ;  /* 0xffffffe400dc7947 */ /* 0x000fea000383ffff */
.L_x_3852:
[----:B--2---:R2:W3:Y:S02]  /*12980*/  SYNCS.PHASECHK.TRANS64.TRYWAIT P2, [R2+URZ+0x30840], R3 ;  /* 0x03084003020075a7 */ /* 0x0044e4000804017f */
[----:B---3--:R-:W-:Y:S05]  /*12990*/  @!P2 NANOSLEEP.SYNCS 0x989680 ;  /* 0x009896800000a95d */ /* 0x008fea0003900000 */
[----:B------:R-:W3:Y:S02]  /*129a0*/  @!P2 SYNCS.PHASECHK.TRANS64 P2, [R2+URZ+0x30840], R3 ;  /* 0x030840030200a5a7 */ /* 0x000ee4000804007f */
[----:B---3--:R-:W-:Y:S05]  /*129b0*/  @!P2 BRA `(.L_x_3852) ;  /* 0xfffffffc00f0a947 */ /* 0x008fea000383ffff */
[----:B------:R-:W-:Y:S05]  /*129c0*/  BRA `(.L_x_3886) ;  /* 0xffffffe800dc7947 */ /* 0x000fea000383ffff */
.L_x_3854:
[----:B-1----:R1:W2:Y:S02]  /*129d0*/  SYNCS.PHASECHK.TRANS64.TRYWAIT P2, [R2+URZ+0x60], R11 ;  /* 0x0000600b020075a7 */ /* 0x0022a4000804017f */
[----:B--2---:R-:W-:Y:S05]  /*129e0*/  @!P2 NANOSLEEP.SYNCS 0x989680 ;  /* 0x009896800000a95d */ /* 0x004fea0003900000 */
[----:B------:R-:W2:Y:S02]  /*129f0*/  @!P2 SYNCS.PHASECHK.TRANS64 P2, [R2+URZ+0x60], R11 ;  /* 0x0000600b0200a5a7 */ /* 0x000ea4000804007f */
[----:B--2---:R-:W-:Y:S05]  /*12a00*/  @!P2 BRA `(.L_x_3854) ;  /* 0xfffffffc00f0a947 */ /* 0x004fea000383ffff */
[----:B------:R-:W-:Y:S05]  /*12a10*/  BRA `(.L_x_3887) ;  /* 0xffffffec00707947 */ /* 0x000fea000383ffff */
.L_x_3861:
[----:B-1----:R1:W2:Y:S02]  /*12a20*/  SYNCS.PHASECHK.TRANS64.TRYWAIT P0, [R3+URZ+0x30860], R0 ;  /* 0x03086000030075a7 */ /* 0x0022a4000800017f */
[----:B--2---:R-:W-:Y:S05]  /*12a30*/  @!P0 NANOSLEEP.SYNCS 0x989680 ;  /* 0x009896800000895d */ /* 0x004fea0003900000 */
[----:B------:R-:W2:Y:S02]  /*12a40*/  @!P0 SYNCS.PHASECHK.TRANS64 P0, [R3+URZ+0x30860], R0 ;  /* 0x03086000030085a7 */ /* 0x000ea4000800007f */
[----:B--2---:R-:W-:Y:S05]  /*12a50*/  @!P0 BRA `(.L_x_3861) ;  /* 0xfffffffc00f08947 */ /* 0x004fea000383ffff */
[----:B------:R-:W-:Y:S05]  /*12a60*/  BRA `(.L_x_3888) ;  /* 0xfffffff000607947 */ /* 0x000fea000383ffff */
.L_x_3863:
[----:B------:R-:W-:Y:S01]  /*12a70*/  BSSY B0, `(.L_x_3889) ;  /* 0x0000007000007945 */ /* 0x000fe20003800000 */
[----:B------:R-:W-:Y:S02]  /*12a80*/  IMAD.MOV.U32 R12, RZ, RZ, RZ ;  /* 0x000000ffff0c7224 */ /* 0x000fe400078e00ff */
[----:B------:R-:W-:Y:S02]  /*12a90*/  IMAD.MOV.U32 R11, RZ, RZ, 0x1f ;  /* 0x0000001fff0b7424 */ /* 0x000fe400078e00ff */
[----:B------:R-:W-:-:S07]  /*12aa0*/  IMAD.MOV.U32 R15, RZ, RZ, -0x1 ;  /* 0xffffffffff0f7424 */ /* 0x000fce00078e00ff */
[----:B------:R-:W-:Y:S05]  /*12ab0*/  WARPSYNC.COLLECTIVE R15, `(.L_x_3890) ;  /* 0x000000000f087348 */ /* 0x000fea0003c00000 */
[----:B------:R1:W2:Y:S02]  /*12ac0*/  SHFL.IDX P6, R14, R13, R12, R11 ;  /* 0x0000000c0d0e7389 */ /* 0x0002a400000c000b */
[----:B-12---:R-:W-:Y:S01]  /*12ad0*/  ENDCOLLECTIVE ;  /* 0x000000000000791b */ /* 0x006fe20003800000 */
.L_x_3890:
[----:B------:R-:W-:Y:S05]  /*12ae0*/  BSYNC B0 ;  /* 0x0000000000007941 */ /* 0x000fea0003800000 */
.L_x_3889:
[----:B------:R-:W-:Y:S05]  /*12af0*/  BRA `(.L_x_3891) ;  /* 0xfffffff000f47947 */ /* 0x000fea000383ffff */
.L_x_3865:
[----:B--2---:R2:W3:Y:S02]  /*12b00*/  SYNCS.PHASECHK.TRANS64.TRYWAIT P0, [R7+URZ+0x30820], R0 ;  /* 0x03082000070075a7 */ /* 0x0044e4000800017f */
[----:B---3--:R-:W-:Y:S05]  /*12b10*/  @!P0 NANOSLEEP.SYNCS 0x989680 ;  /* 0x009896800000895d */ /* 0x008fea0003900000 */
[----:B------:R-:W3:Y:S02]  /*12b20*/  @!P0 SYNCS.PHASECHK.TRANS64 P0, [R7+URZ+0x30820], R0 ;  /* 0x03082000070085a7 */ /* 0x000ee4000800007f */
[----:B---3--:R-:W-:Y:S05]  /*12b30*/  @!P0 BRA `(.L_x_3865) ;  /* 0xfffffffc00f08947 */ /* 0x008fea000383ffff */
[----:B------:R-:W-:Y:S05]  /*12b40*/  BRA `(.L_x_3892) ;  /* 0xfffffff400447947 */ /* 0x000fea000383ffff */
.L_x_3869:
[----:B--2---:R2:W3:Y:S02]  /*12b50*/  SYNCS.PHASECHK.TRANS64.TRYWAIT P0, [R5+URZ], R4 ;  /* 0x00000004050075a7 */ /* 0x0044e4000800017f */
[----:B---3--:R-:W-:Y:S05]  /*12b60*/  @!P0 NANOSLEEP.SYNCS 0x989680 ;  /* 0x009896800000895d */ /* 0x008fea0003900000 */
[----:B------:R-:W3:Y:S02]  /*12b70*/  @!P0 SYNCS.PHASECHK.TRANS64 P0, [R5+URZ], R4 ;  /* 0x00000004050085a7 */ /* 0x000ee4000800007f */
[----:B---3--:R-:W-:Y:S05]  /*12b80*/  @!P0 BRA `(.L_x_3869) ;  /* 0xfffffffc00f08947 */ /* 0x008fea000383ffff */
[----:B------:R-:W-:Y:S05]  /*12b90*/  BRA `(.L_x_3893) ;  /* 0xfffffff400a07947 */ /* 0x000fea000383ffff */
.L_x_3870:
[----:B---3--:R3:W4:Y:S02]  /*12ba0*/  SYNCS.PHASECHK.TRANS64.TRYWAIT P0, [R3+URZ], R0 ;  /* 0x00000000030075a7 */ /* 0x008724000800017f */
[----:B----4-:R-:W-:Y:S05]  /*12bb0*/  @!P0 NANOSLEEP.SYNCS 0x989680 ;  /* 0x009896800000895d */ /* 0x010fea0003900000 */
[----:B------:R-:W4:Y:S02]  /*12bc0*/  @!P0 SYNCS.PHASECHK.TRANS64 P0, [R3+URZ], R0 ;  /* 0x00000000030085a7 */ /* 0x000f24000800007f */
[----:B----4-:R-:W-:Y:S05]  /*12bd0*/  @!P0 BRA `(.L_x_3870) ;  /* 0xfffffffc00f08947 */ /* 0x010fea000383ffff */
[----:B------:R-:W-:Y:S05]  /*12be0*/  BRA `(.L_x_3894) ;  /* 0xfffffff400947947 */ /* 0x000fea000383ffff */
.L_x_3872:
[----:B--2---:R2:W3:Y:S02]  /*12bf0*/  SYNCS.PHASECHK.TRANS64.TRYWAIT P0, [R5+URZ], R4 ;  /* 0x00000004050075a7 */ /* 0x0044e4000800017f */
[----:B---3--:R-:W-:Y:S05]  /*12c00*/  @!P0 NANOSLEEP.SYNCS 0x989680 ;  /* 0x009896800000895d */ /* 0x008fea0003900000 */
[----:B------:R-:W3:Y:S02]  /*12c10*/  @!P0 SYNCS.PHASECHK.TRANS64 P0, [R5+URZ], R4 ;  /* 0x00000004050085a7 */ /* 0x000ee4000800007f */
[----:B---3--:R-:W-:Y:S05]  /*12c20*/  @!P0 BRA `(.L_x_3872) ;  /* 0xfffffffc00f08947 */ /* 0x008fea000383ffff */
[----:B------:R-:W-:Y:S05]  /*12c30*/  BRA `(.L_x_3895) ;  /* 0xfffffff400987947 */ /* 0x000fea000383ffff */
.L_x_3896:
        /* <DEDUP_REMOVED lines=12> */
.L_x_12763:


//--------------------- .text._ZN7cutlass13device_kernelIN5flash11enable_sm90INS1_16FlashAttnFwdSm90INS1_25CollectiveMainloopFwdSm90ILi2EN4cute5tupleIJNS5_1CILi1EEES8_S8_EEENS6_IJNS7_ILi128EEENS7_ILi96EEENS7_ILi192EEEEEELi192ENS_10bfloat16_tEfNS_4arch4Sm90ELb0ELb1ELb0ELb1ELb0ELb0ELb0ELb1ELb1ELb0ELb0ELb0EEENS1_21CollectiveEpilogueFwdINS6_IJSA_SC_SB_EEES9_SE_SG_Li256ELb1ELb0ELb0ELb0EEENS1_36VarlenDynamicPersistentTileSchedulerILi128ELi96ELi256ELi32ELb0ELb0ELb1ELb1ELb0ELb1EEEEEEEEEvNT_6ParamsE --------------------------
	.section	.text._ZN7cutlass13device_kernelIN5flash11enable_sm90INS1_16FlashAttnFwdSm90INS1_25CollectiveMainloopFwdSm90ILi2EN4cute5tupleIJNS5_1CILi1EEES8_S8_EEENS6_IJNS7_ILi128EEENS7_ILi96EEENS7_ILi192EEEEEELi192ENS_10bfloat16_tEfNS_4arch4Sm90ELb0ELb1ELb0ELb1ELb0ELb0ELb0ELb1ELb1ELb0ELb0ELb0EEENS1_21CollectiveEpilogueFwdINS6_IJSA_SC_SB_EEES9_SE_SG_Li256ELb1ELb0ELb0ELb0EEENS1_36VarlenDynamicPersistentTileSchedulerILi128ELi96ELi256ELi32ELb0ELb0ELb1ELb1ELb0ELb1EEEEEEEEEvNT_6ParamsE,"ax",@progbits
	.align	128
.text._ZN7cutlass13device_kernelIN5flash11enable_sm90INS1_16FlashAttnFwdSm90INS1_25CollectiveMainloopFwdSm90ILi2EN4cute5tupleIJNS5_1CILi1EEES8_S8_EEENS6_IJNS7_ILi128EEENS7_ILi96EEENS7_ILi192EEEEEELi192ENS_10bfloat16_tEfNS_4arch4Sm90ELb0ELb1ELb0ELb1ELb0ELb0ELb0ELb1ELb1ELb0ELb0ELb0EEENS1_21CollectiveEpilogueFwdINS6_IJSA_SC_SB_EEES9_SE_SG_Li256ELb1ELb0ELb0ELb0EEENS1_36VarlenDynamicPersistentTileSchedulerILi128ELi96ELi256ELi32ELb0ELb0ELb1ELb1ELb0ELb1EEEEEEEEEvNT_6ParamsE:
        .type           _ZN7cutlass13device_kernelIN5flash11enable_sm90INS1_16FlashAttnFwdSm90INS1_25CollectiveMainloopFwdSm90ILi2EN4cute5tupleIJNS5_1CILi1EEES8_S8_EEENS6_IJNS7_ILi128EEENS7_ILi96EEENS7_ILi192EEEEEELi192ENS_10bfloat16_tEfNS_4arch4Sm90ELb0ELb1ELb0ELb1ELb0ELb0ELb0ELb1ELb1ELb0ELb0ELb0EEENS1_21CollectiveEpilogueFwdINS6_IJSA_SC_SB_EEES9_SE_SG_Li256ELb1ELb0ELb0ELb0EEENS1_36VarlenDynamicPersistentTileSchedulerILi128ELi96ELi256ELi32ELb0ELb0ELb1ELb1ELb0ELb1EEEEEEEEEvNT_6ParamsE,@function
        .size           _ZN7cutlass13device_kernelIN5flash11enable_sm90INS1_16FlashAttnFwdSm90INS1_25CollectiveMainloopFwdSm90ILi2EN4cute5tupleIJNS5_1CILi1EEES8_S8_EEENS6_IJNS7_ILi128EEENS7_ILi96EEENS7_ILi192EEEEEELi192ENS_10bfloat16_tEfNS_4arch4Sm90ELb0ELb1ELb0ELb1ELb0ELb0ELb0ELb1ELb1ELb0ELb0ELb0EEENS1_21CollectiveEpilogueFwdINS6_IJSA_SC_SB_EEES9_SE_SG_Li256ELb1ELb0ELb0ELb0EEENS1_36VarlenDynamicPersistentTileSchedulerILi128ELi96ELi256ELi32ELb0ELb0ELb1ELb1ELb0ELb1EEEEEEEEEvNT_6ParamsE,(.L_x_12764 - _ZN7cutlass13device_kernelIN5flash11enable_sm90INS1_16FlashAttnFwdSm90INS1_25CollectiveMainloopFwdSm90ILi2EN4cute5tupleIJNS5_1CILi1EEES8_S8_EEENS6_IJNS7_ILi128EEENS7_ILi96EEENS7_ILi192EEEEEELi192ENS_10bfloat16_tEfNS_4arch4Sm90ELb0ELb1ELb0ELb1ELb0ELb0ELb0ELb1ELb1ELb0ELb0ELb0EEENS1_21CollectiveEpilogueFwdINS6_IJSA_SC_SB_EEES9_SE_SG_Li256ELb1ELb0ELb0ELb0EEENS1_36VarlenDynamicPersistentTileSchedulerILi128ELi96ELi256ELi32ELb0ELb0ELb1ELb1ELb0ELb1EEEEEEEEEvNT_6ParamsE)
        .other          _ZN7cutlass13device_kernelIN5flash11enable_sm90INS1_16FlashAttnFwdSm90INS1_25CollectiveMainloopFwdSm90ILi2EN4cute5tupleIJNS5_1CILi1EEES8_S8_EEENS6_IJNS7_ILi128EEENS7_ILi96EEENS7_ILi192EEEEEELi192ENS_10bfloat16_tEfNS_4arch4Sm90ELb0ELb1ELb0ELb1ELb0ELb0ELb0ELb1ELb1ELb0ELb0ELb0EEENS1_21CollectiveEpilogueFwdINS6_IJSA_SC_SB_EEES9_SE_SG_Li256ELb1ELb0ELb0ELb0EEENS1_36VarlenDynamicPersistentTileSchedulerILi128ELi96ELi256ELi32ELb0ELb0ELb1ELb1ELb0ELb1EEEEEEEEEvNT_6ParamsE,@"STO_CUDA_ENTRY STV_DEFAULT"
_ZN7cutlass13device_kernelIN5flash11enable_sm90INS1_16FlashAttnFwdSm90INS1_25CollectiveMainloopFwdSm90ILi2EN4cute5tupleIJNS5_1CILi1EEES8_S8_EEENS6_IJNS7_ILi128EEENS7_ILi96EEENS7_ILi192EEEEEELi192ENS_10bfloat16_tEfNS_4arch4Sm90ELb0ELb1ELb0ELb1ELb0ELb0ELb0ELb1ELb1ELb0ELb0ELb0EEENS1_21CollectiveEpilogueFwdINS6_IJSA_SC_SB_EEES9_SE_SG_Li256ELb1ELb0ELb0ELb0EEENS1_36VarlenDynamicPersistentTileSchedulerILi128ELi96ELi256ELi32ELb0ELb0ELb1ELb1ELb0ELb1EEEEEEEEEvNT_6ParamsE:
        /* <DEDUP_REMOVED lines=21> */
.L_x_3898:
[----:B------:R-:W-:Y:S05]  /*0150*/  BSYNC B0 ;  /* 0x0000000000007941 */ /* 0x000fea0003800000 */
.L_x_3897:
        /* <DEDUP_REMOVED lines=41> */
.L_x_3899:
        /* <DEDUP_REMOVED lines=22> */
.L_x_3900:
        /* <DEDUP_REMOVED lines=18> */
.L_x_3901:
        /* <DEDUP_REMOVED lines=22> */
.L_x_3902:
        /* <DEDUP_REMOVED lines=22> */
.L_x_3903:
        /* <DEDUP_REMOVED lines=9> */
.L_x_3905:
        /* <DEDUP_REMOVED lines=64> */
.L_x_4005:
[----:B------:R-:W-:Y:S01]  /*0dc0*/  ULDC.64 UR8, c[0x0][0xa28] ;  /* 0x00028a0000087ab9 */ /* 0x000fe20000000a00 */
[----:B0-----:R-:W0:Y:S01]  /*0dd0*/  LDC R17, c[0x0][0x288] ;  /* 0x0000a200ff117b82 */ /* 0x001e220000000800 */
[----:B------:R-:W-:Y:S01]  /*0de0*/  UISETP.NE.U32.AND UP0, UPT, UR8, URZ, UPT ;  /* 0x0000003f0800728c */ /* 0x000fe2000bf05070 */
[----:B---3-5:R-:W-:-:S03]  /*0df0*/  IMAD.MOV.U32 R7, RZ, RZ, RZ ;  /* 0x000000ffff077224 */ /* 0x028fc600078e00ff */
[----:B------:R-:W-:-:S03]  /*0e00*/  UISETP.NE.AND.EX UP0, UPT, UR9, URZ, UPT, UP0 ;  /* 0x0000003f0900728c */ /* 0x000fc6000bf05300 */
[----:B------:R-:W-:Y:S01]  /*0e10*/  ULDC.64 UR8, c[0x0][0xa18] ;  /* 0x0002860000087ab9 */ /* 0x000fe20000000a00 */
[----:B-12-4-:R-:W1:Y:S01]  /*0e20*/  LDC.64 R8, c[0x0][0x3f8] ;  /* 0x0000fe00ff087b82 */ /* 0x016e620000000a00 */
        /* <DEDUP_REMOVED lines=35> */
.L_x_3906:
        /* <DEDUP_REMOVED lines=10> */
.L_x_3907:
        /* <DEDUP_REMOVED lines=11> */
.L_x_3908:
        /* <DEDUP_REMOVED lines=17> */
.L_x_3910:
[----:B------:R-:W-:-:S13]  /*12c0*/  ISETP.NE.AND P0, PT, R9, 0x1, PT ;  /* 0x000000010900780c */ /* 0x000fda0003f05270 */
[----:B------:R-:W0:Y:S02]  /*12d0*/  @P0 LDC.64 R4, c[0x0][0x9e8] ;  /* 0x00027a00ff040b82 */ /* 0x000e240000000a00 */
[----:B0-----:R-:W-:-:S05]  /*12e0*/  @P0 IMAD.HI.U32 R4, R2, R4, RZ ;  /* 0x0000000402040227 */ /* 0x001fca00078e00ff */
[----:B------:R-:W-:-:S07]  /*12f0*/  @P0 SHF.R.U32.HI R2, RZ, R5, R4 ;  /* 0x00000005ff020219 */ /* 0x000fce0000011604 */
.L_x_3911:
[----:B------:R-:W-:-:S05]  /*1300*/  IMAD R3, R2, R9, R9 ;  /* 0x0000000902037224 */ /* 0x000fca00078e0209 */
[----:B------:R-:W-:-:S07]  /*1310*/  VIMNMX R0, R0, R3, PT ;  /* 0x0000000300007248 */ /* 0x000fce0003fe0100 */
.L_x_3909:
[----:B------:R-:W-:Y:S01]  /*1320*/  VIADD R2, R0, 0x5f ;  /* 0x0000005f00027836 */ /* 0x000fe20000000000 */
[----:B------:R-:W-:Y:S01]  /*1330*/  ULDC UR4, c[0x0][0x9dc] ;  /* 0x0002770000047ab9 */ /* 0x000fe20000000800 */
[----:B------:R-:W-:Y:S02]  /*1340*/  VIADD R0, R16, 0x5f ;  /* 0x0000005f10007836 */ /* 0x000fe40000000000 */
[----:B------:R-:W-:Y:S02]  /*1350*/  IMAD R3, R193, 0x80, -R17 ;  /* 0x00000080c1037824 */ /* 0x000fe400078e0a11 */
[----:B------:R-:W-:-:S04]  /*1360*/  IMAD.HI R2, R2, 0x2aaaaaab, RZ ;  /* 0x2aaaaaab02027827 */ /* 0x000fc800078e02ff */
[----:B------:R-:W-:Y:S01]  /*1370*/  IMAD.HI R0, R0, 0x2aaaaaab, RZ ;  /* 0x2aaaaaab00007827 */ /* 0x000fe200078e02ff */
[----:B------:R-:W-:-:S03]  /*1380*/  SHF.R.U32.HI R5, RZ, 0x1f, R2 ;  /* 0x0000001fff057819 */ /* 0x000fc60000011602 */
[----:B------:R-:W-:Y:S01]  /*1390*/  IMAD.IADD R4, R16, 0x1, R3 ;  /* 0x0000000110047824 */ /* 0x000fe200078e0203 */
        /* <DEDUP_REMOVED lines=16> */
.L_x_3913:
[----:B------:R-:W-:-:S13]  /*14a0*/  ISETP.NE.AND P0, PT, R9, 0x1, PT ;  /* 0x000000010900780c */ /* 0x000fda0003f05270 */
[----:B------:R-:W0:Y:S02]  /*14b0*/  @P0 LDC.64 R2, c[0x0][0x9e8] ;  /* 0x00027a00ff020b82 */ /* 0x000e240000000a00 */
[----:B0-----:R-:W-:-:S05]  /*14c0*/  @P0 IMAD.HI.U32 R0, R4, R2, RZ ;  /* 0x0000000204000227 */ /* 0x001fca00078e00ff */
[----:B------:R-:W-:-:S07]  /*14d0*/  @P0 SHF.R.U32.HI R4, RZ, R3, R0 ;  /* 0x00000003ff040219 */ /* 0x000fce0000011600 */
.L_x_3914:
[----:B------:R-:W-:-:S05]  /*14e0*/  IMAD R4, R4, R9, RZ ;  /* 0x0000000904047224 */ /* 0x000fca00078e02ff */
[----:B------:R-:W-:-:S13]  /*14f0*/  R2UR UR5, R4 ;  /* 0x00000000040572ca */ /* 0x000fda00000e0000 */
[----:B------:R-:W-:-:S04]  /*1500*/  UISETP.LT.AND UP0, UPT, UR4, UR5, UPT ;  /* 0x000000050400728c */ /* 0x000fc8000bf01270 */
[----:B------:R-:W-:-:S12]  /*1510*/  USEL UR4, UR4, UR5, !UP0 ;  /* 0x0000000504047287 */ /* 0x000fd8000c000000 */
.L_x_3912:
        /* <DEDUP_REMOVED lines=56> */
[----:B------:R-:W-:Y:S02]  /*18a0*/  IMAD.MOV.U32 R131, RZ, RZ, RZ ;  /* 0x000000ffff837224 */ /* 0x000fe400078e00ff */
        /* <DEDUP_REMOVED lines=35> */
.L_x_3916:
        /* <DEDUP_REMOVED lines=11> */
.L_x_4101:
[----:B------:R-:W-:Y:S05]  /*1b90*/  @!P0 BRA `(.L_x_3918) ;  /* 0x0000000000048947 */ /* 0x000fea0003800000 */
[----:B------:R-:W-:Y:S01]  /*1ba0*/  BPT.TRAP 0x1 ;  /* 0x000000040000795c */ /* 0x000fe20000300000 */
.L_x_3918:
[----:B0-----:R-:W-:Y:S02]  /*1bb0*/  IMAD.U32 R3, RZ, RZ, UR36 ;  /* 0x00000024ff037e24 */ /* 0x001fe4000f8e00ff */
[----:B------:R-:W-:-:S03]  /*1bc0*/  IMAD.U32 R0, RZ, RZ, UR37 ;  /* 0x00000025ff007e24 */ /* 0x000fc6000f8e00ff */
[----:B------:R-:W-:Y:S02]  /*1bd0*/  LEA R3, R3, UR38, 0x3 ;  /* 0x0000002603037c11 */ /* 0x000fe4000f8e18ff */
[----:B------:R-:W-:-:S04]  /*1be0*/  SHF.L.U32 R0, R0, 0x1f, RZ ;  /* 0x0000001f00007819 */ /* 0x000fc800000006ff */
[----:B------:R0:W1:Y:S01]  /*1bf0*/  SYNCS.PHASECHK.TRANS64.TRYWAIT P1, [R3+URZ+0x30830], R0 ;  /* 0x03083000030075a7 */ /* 0x000062000802017f */
[----:B------:R-:W-:Y:S05]  /*1c00*/  @!P0 BRA `(.L_x_3919) ;  /* 0x0000000000048947 */ /* 0x000fea0003800000 */
[----:B------:R-:W-:Y:S01]  /*1c10*/  BPT.TRAP 0x1 ;  /* 0x000000040000795c */ /* 0x000fe20000300000 */
.L_x_3919:
[----:B------:R-:W2:Y:S01]  /*1c20*/  LDL.LU R2, [R1] ;  /* 0x0000000001027983 */ /* 0x000ea20000300800 */
[----:B------:R-:W3:Y:S02]  /*1c30*/  S2R R4, SR_TID.X ;  /* 0x0000000000047919 */ /* 0x000ee40000002100 */
[----:B---3--:R-:W-:Y:S02]  /*1c40*/  LOP3.LUT P2, RZ, R4, 0x7f, RZ, 0xc0, !PT ;  /* 0x0000007f04ff7812 */ /* 0x008fe4000784c0ff */
[----:B--2---:R-:W-:-:S11]  /*1c50*/  LOP3.LUT R2, R2, 0xfff7ffff, RZ, 0xc0, !PT ;  /* 0xfff7ffff02027812 */ /* 0x004fd600078ec0ff */
[----:B------:R-:W-:-:S05]  /*1c60*/  @P2 LOP3.LUT R2, R2, 0x80000, RZ, 0xfc, !PT ;  /* 0x0008000002022812 */ /* 0x000fca00078efcff */
[----:B------:R2:W-:Y:S01]  /*1c70*/  STL [R1], R2 ;  /* 0x0000000201007387 */ /* 0x0005e20000100800 */
[----:B-1----:R-:W-:Y:S05]  /*1c80*/  @P1 BRA `(.L_x_3920) ;  /* 0x0000000000081947 */ /* 0x002fea0003800000 */
[----:B------:R-:W1:Y:S02]  /*1c90*/  SYNCS.PHASECHK.TRANS64.TRYWAIT P1, [R3+URZ+0x30830], R0 ;  /* 0x03083000030075a7 */ /* 0x000e64000802017f */
[----:B-1----:R-:W-:Y:S05]  /*1ca0*/  @!P1 BRA `(.L_x_3921) ;  /* 0x0000013400ac9947 */ /* 0x002fea0003800000 */
.L_x_3920:
        /* <DEDUP_REMOVED lines=10> */
[----:B--2---:R-:W2:Y:S01]  /*1d50*/  S2R R2, SR_TID.X ;  /* 0x0000000000027919 */ /* 0x004ea20000002100 */
[----:B------:R-:W-:Y:S01]  /*1d60*/  UMOV UR17, 0x40000040 ;  /* 0x4000004000117882 */ /* 0x000fe20000000000 */
[----:B------:R-:W-:Y:S01]  /*1d70*/  UMOV UR19, 0x40000040 ;  /* 0x4000004000137882 */ /* 0x000fe20000000000 */
[----:B------:R-:W-:Y:S01]  /*1d80*/  ULOP3.LUT UR39, UR4, 0x10000, URZ, 0xfc, !UPT ;  /* 0x0001000004277892 */ /* 0x000fe2000f8efc3f */
[----:B------:R-:W-:Y:S01]  /*1d90*/  IMAD.MOV.U32 R5, RZ, RZ, -0x60 ;  /* 0xffffffa0ff057424 */ /* 0x000fe200078e00ff */
[----:B------:R-:W-:Y:S01]  /*1da0*/  ULOP3.LUT UR4, UR40, 0x10000, URZ, 0xfc, !UPT ;  /* 0x0001000028047892 */ /* 0x000fe2000f8efc3f */
[----:B------:R-:W-:Y:S01]  /*1db0*/  IMAD R6, R193, 0x80, R201 ;  /* 0x00000080c1067824 */ /* 0x000fe200078e02c9 */
[----:B------:R-:W-:Y:S01]  /*1dc0*/  UIMAD UR5, UR36, 0x900, UR39 ;  /* 0x00000900240578a4 */ /* 0x000fe2000f8e0227 */
[----:B------:R-:W-:Y:S01]  /*1dd0*/  IMAD R5, R74, R5, 0x60 ;  /* 0x000000604a057424 */ /* 0x000fe200078e0205 */
[----:B------:R-:W-:-:S02]  /*1de0*/  UIADD3 UR12, UR4, 0x4, URZ ;  /* 0x00000004040c7890 */ /* 0x000fc4000fffe03f */
[----:B------:R-:W-:Y:S01]  /*1df0*/  UIADD3 UR14, UR5, 0x4, URZ ;  /* 0x00000004050e7890 */ /* 0x000fe2000fffe03f */
[----:B------:R-:W-:Y:S01]  /*1e00*/  IMAD R10, R18, -0x2, R5 ;  /* 0xfffffffe120a7824 */ /* 0x000fe200078e0205 */
[----:B------:R-:W-:Y:S01]  /*1e10*/  UMOV UR8, UR4 ;  /* 0x0000000400087c82 */ /* 0x000fe20008000000 */
[----:B------:R-:W-:Y:S01]  /*1e20*/  UMOV UR10, UR5 ;  /* 0x00000005000a7c82 */ /* 0x000fe20008000000 */
[----:B------:R-:W-:Y:S01]  /*1e30*/  IMAD.U32 R8, RZ, RZ, UR8 ;  /* 0x00000008ff087e24 */ /* 0x000fe2000f8e00ff */
[----:B------:R-:W-:Y:S01]  /*1e40*/  HGMMA.64x96x16.F32.BF16 R24, gdesc[UR8], RZ, !UPT, gsb0 ;  /* 0x01600000081879f0 */ /* 0x000fe2000c0018ff */
[----:B------:R-:W-:Y:S02]  /*1e50*/  UIADD3 UR8, UR4, 0x2, URZ ;  /* 0x0000000204087890 */ /* 0x000fe4000fffe03f */
[----:B------:R-:W-:Y:S01]  /*1e60*/  UIADD3 UR10, UR5, 0x2, URZ ;  /* 0x00000002050a7890 */ /* 0x000fe2000fffe03f */
[----:B------:R-:W-:Y:S01]  /*1e70*/  UMOV UR9, 0x40000040 ;  /* 0x4000004000097882 */ /* 0x000fe20000000000 */
[----:B------:R-:W-:Y:S01]  /*1e80*/  UMOV UR11, 0x40000040 ;  /* 0x40000040000b7882 */ /* 0x000fe20000000000 */
[----:B------:R-:W-:-:S02]  /*1e90*/  UIADD3 UR16, UR4, 0x6, URZ ;  /* 0x0000000604107890 */ /* 0x000fc4000fffe03f */
[----:B------:R-:W-:Y:S02]  /*1ea0*/  UIADD3 UR18, UR5, 0x6, URZ ;  /* 0x0000000605127890 */ /* 0x000fe4000fffe03f */
[----:B------:R-:W-:Y:S02]  /*1eb0*/  UIADD3 UR20, UR4, 0x400, URZ ;  /* 0x0000040004147890 */ /* 0x000fe4000fffe03f */
[----:B------:R-:W-:Y:S01]  /*1ec0*/  UIADD3 UR22, UR5, 0x300, URZ ;  /* 0x0000030005167890 */ /* 0x000fe2000fffe03f */
[----:B------:R-:W-:Y:S01]  /*1ed0*/  UMOV UR21, 0x40000040 ;  /* 0x4000004000157882 */ /* 0x000fe20000000000 */
[----:B------:R-:W-:Y:S01]  /*1ee0*/  UMOV UR23, 0x40000040 ;  /* 0x4000004000177882 */ /* 0x000fe20000000000 */
[----:B------:R-:W-:Y:S01]  /*1ef0*/  UIADD3 UR24, UR4, 0x402, URZ ;  /* 0x0000040204187890 */ /* 0x000fe2000fffe03f */
[----:B--2---:R-:W-:Y:S01]  /*1f00*/  LOP3.LUT P1, RZ, R2, 0x7f, RZ, 0xc0, !PT ;  /* 0x0000007f02ff7812 */ /* 0x004fe2000782c0ff */
[----:B------:R-:W-:Y:S01]  /*1f10*/  UIADD3 UR26, UR5, 0x302, URZ ;  /* 0x00000302051a7890 */ /* 0x000fe2000fffe03f */
[----:B------:R-:W-:Y:S01]  /*1f20*/  IMAD.IADD R2, R16, 0x1, R5 ;  /* 0x0000000110027824 */ /* 0x000fe200078e0205 */
        /* <DEDUP_REMOVED lines=9> */
[----:B01----:R-:W-:Y:S01]  /*1fc0*/  @!P1 VIADD R0, R3, 0x30840 ;  /* 0x0003084003009836 */ /* 0x003fe20000000000 */
[----:B------:R-:W-:Y:S01]  /*1fd0*/  UMOV UR33, 0x40000040 ;  /* 0x4000004000217882 */ /* 0x000fe20000000000 */
[----:B------:R-:W-:Y:S01]  /*1fe0*/  UMOV UR35, 0x40000040 ;  /* 0x4000004000237882 */ /* 0x000fe20000000000 */
[----:B------:R-:W-:Y:S01]  /*1ff0*/  UIADD3 UR40, UR4, 0x800, URZ ;  /* 0x0000080004287890 */ /* 0x000fe2000fffe03f */
[----:B------:R-:W-:Y:S01]  /*2000*/  IADD3 R3, -R17, 0x1, R2 ;  /* 0x0000000111037810 */ /* 0x000fe20007ffe102 */
[----:B------:R-:W-:Y:S01]  /*2010*/  UIADD3 UR42, UR5, 0x600, URZ ;  /* 0x00000600052a7890 */ /* 0x000fe2000fffe03f */
[----:B------:R-:W-:Y:S01]  /*2020*/  @!P1 PRMT R0, RZ, 0x654, R0 ;  /* 0x00000654ff009816 */ /* 0x000fe20000000000 */
        /* <DEDUP_REMOVED lines=15> */
[----:B------:R-:W-:Y:S02]  /*2120*/  ULDC.64 UR4, c[0x0][0x9e0] ;  /* 0x0002780000047ab9 */ /* 0x000fe40000000a00 */
[----:B------:R-:W-:Y:S01]  /*2130*/  UISETP.GE.AND UP0, UPT, UR5, 0x1, UPT ;  /* 0x000000010500788c */ /* 0x000fe2000bf06270 */
[----:B------:R-:W-:Y:S01]  /*2140*/  VIADD R4, R3, UR4 ;  /* 0x0000000403047c36 */ /* 0x000fe20008000000 */
[----:B------:R-:W-:-:S02]  /*2150*/  WARPGROUP.DEPBAR.LE gsb0, 0x0 ;  /* 0x00008000000079c5 */ /* 0x000fc40000010000 */
[----:B------:R-:W-:-:S06]  /*2160*/  WARPGROUP.ARRIVE ;  /* 0x00000000000079c5 */ /* 0x000fcc0000000000 */
[----:B------:R-:W-:Y:S01]  /*2170*/  HGMMA.64x96x16.F32.BF16 R24, gdesc[UR8], R24, gsb0 ;  /* 0x01600000081879f0 */ /* 0x000fe20008001818 */
[----:B------:R-:W-:Y:S02]  /*2180*/  ULDC UR10, c[0x0][0x9dc] ;  /* 0x00027700000a7ab9 */ /* 0x000fe40000000800 */
[----:B------:R-:W-:-:S06]  /*2190*/  ULOP3.LUT UR6, URZ, UR10, URZ, 0x33, !UPT ;  /* 0x0000000a3f067292 */ /* 0x000fcc000f8e333f */
[----:B------:R-:W-:-:S04]  /*21a0*/  VIADD R11, R3, UR6 ;  /* 0x00000006030b7c36 */ /* 0x000fc80008000000 */
[----:B------:R-:W-:Y:S01]  /*21b0*/  IMAD.IADD R2, R11, 0x1, R6 ;  /* 0x000000010b027824 */ /* 0x000fe200078e0206 */
        /* <DEDUP_REMOVED lines=32> */
[----:B------:R-:W-:Y:S02]  /*23c0*/  PLOP3.LUT P1, PT, PT, PT, UP0, 0x40, 0x0 ;  /* 0x000000000000781c */ /* 0x000fe40003f2e808 */
[----:B0-----:R-:W-:-:S11]  /*23d0*/  VIADDMNMX R0, R6, R4, R7, PT ;  /* 0x0000000406007246 */ /* 0x001fd60003800107 */
[----:B------:R-:W-:Y:S05]  /*23e0*/  @P1 BRA `(.L_x_3922) ;  /* 0x0000000000541947 */ /* 0x000fea0003800000 */
        /* <DEDUP_REMOVED lines=12> */
.L_x_3924:
[----:B------:R-:W-:-:S06]  /*24b0*/  UISETP.NE.AND UP1, UPT, UR5, 0x1, UPT ;  /* 0x000000010500788c */ /* 0x000fcc000bf25270 */
[----:B------:R-:W-:-:S05]  /*24c0*/  PLOP3.LUT P1, PT, PT, PT, UP1, 0x80, 0x0 ;  /* 0x000000000000781c */ /* 0x000fca0003f2f018 */
[----:B------:R-:W-:-:S08]  /*24d0*/  @UP1 ULDC.64 UR6, c[0x0][0x9e8] ;  /* 0x00027a0000061ab9 */ /* 0x000fd00000000a00 */
[----:B------:R-:W-:-:S05]  /*24e0*/  @P1 IMAD.HI.U32 R12, R3, UR6, RZ ;  /* 0x00000006030c1c27 */ /* 0x000fca000f8e00ff */
[----:B------:R-:W-:-:S07]  /*24f0*/  @P1 SHF.R.U32.HI R3, RZ, UR7, R12 ;  /* 0x00000007ff031c19 */ /* 0x000fce000801160c */
.L_x_3925:
[----:B------:R-:W-:Y:S05]  /*2500*/  BSYNC B0 ;  /* 0x0000000000007941 */ /* 0x000fea0003800000 */
.L_x_3923:
[----:B------:R-:W-:-:S05]  /*2510*/  IMAD R3, R3, UR5, R10 ;  /* 0x0000000503037c24 */ /* 0x000fca000f8e020a */
[----:B------:R-:W-:Y:S02]  /*2520*/  VIMNMX R2, R2, R3, !PT ;  /* 0x0000000302027248 */ /* 0x000fe40007fe0100 */
[----:B------:R-:W-:-:S07]  /*2530*/  VIADDMNMX R0, R3, UR5, R0, PT ;  /* 0x0000000503007c46 */ /* 0x000fce000b800100 */
.L_x_3922:
[C---:B------:R-:W-:Y:S02]  /*2540*/  ISETP.GE.AND P1, PT, R5.reuse, 0x2, PT ;  /* 0x000000020500780c */ /* 0x040fe40003f26270 */
[C---:B------:R-:W-:Y:S02]  /*2550*/  ISETP.GE.AND P5, PT, R5.reuse, 0xa, PT ;  /* 0x0000000a0500780c */ /* 0x040fe40003fa6270 */
        /* <DEDUP_REMOVED lines=34> */
[C---:B------:R-:W-:Y:S02]  /*2780*/  ISETP.GE.AND P4, PT, R5.reuse, 0x22, PT ;  /* 0x000000220500780c */ /* 0x040fe40003f86270 */
        /* <DEDUP_REMOVED lines=73> */
[----:B------:R-:W-:-:S04]  /*2c20*/  ISETP.GE.AND P5, PT, R5, 0x5a, PT ;  /* 0x0000005a0500780c */ /* 0x000fc80003fa6270 */
[----:B------:R-:W-:Y:S02]  /*2c30*/  P2R R65, PR, RZ, 0x20 ;  /* 0x00000020ff417803 */ /* 0x000fe40000000000 */
[----:B------:R-:W-:-:S04]  /*2c40*/  ISETP.GT.AND P5, PT, R2, 0x59, !P5 ;  /* 0x000000590200780c */ /* 0x000fc80006fa4270 */
[----:B------:R-:W-:Y:S01]  /*2c50*/  ISETP.LT.OR P5, PT, R0, 0x5a, P5 ;  /* 0x0000005a0000780c */ /* 0x000fe20002fa1670 */
[----:B------:R-:W-:-:S03]  /*2c60*/  VIADD R0, R6, 0x8 ;  /* 0x0000000806007836 */ /* 0x000fc60000000000 */
[----:B------:R-:W-:Y:S02]  /*2c70*/  FSEL R94, R69, -INF , !P5 ;  /* 0xff800000455e7808 */ /* 0x000fe40006800000 */
[----:B------:R-:W-:Y:S02]  /*2c80*/  PLOP3.LUT P5, PT, PT, PT, UP0, 0x40, 0x0 ;  /* 0x000000000000781c */ /* 0x000fe40003fae808 */
[----:B------:R-:W-:Y:S02]  /*2c90*/  VIADDMNMX R2, R0, R4, R7, PT ;  /* 0x0000000400027246 */ /* 0x000fe40003800107 */
[----:B------:R-:W-:-:S09]  /*2ca0*/  IADD3 R4, R11, 0x8, R6 ;  /* 0x000000080b047810 */ /* 0x000fd20007ffe006 */
        /* <DEDUP_REMOVED lines=15> */
.L_x_3928:
[----:B------:R-:W-:-:S06]  /*2da0*/  UISETP.NE.AND UP1, UPT, UR5, 0x1, UPT ;  /* 0x000000010500788c */ /* 0x000fcc000bf25270 */
[----:B------:R-:W-:-:S05]  /*2db0*/  PLOP3.LUT P5, PT, PT, PT, UP1, 0x80, 0x0 ;  /* 0x000000000000781c */ /* 0x000fca0003faf018 */
[----:B------:R-:W-:-:S08]  /*2dc0*/  @UP1 ULDC.64 UR6, c[0x0][0x9e8] ;  /* 0x00027a0000061ab9 */ /* 0x000fd00000000a00 */
[----:B------:R-:W-:Y:S01]  /*2dd0*/  @P5 IMAD.HI.U32 R3, R0, UR6, RZ ;  /* 0x0000000600035c27 */ /* 0x000fe2000f8e00ff */
[----:B------:R-:W-:-:S13]  /*2de0*/  PLOP3.LUT P5, PT, PT, PT, UP1, 0x80, 0x0 ;  /* 0x000000000000781c */ /* 0x000fda0003faf018 */
[----:B------:R-:W-:-:S07]  /*2df0*/  @P5 SHF.R.U32.HI R0, RZ, UR7, R3 ;  /* 0x00000007ff005c19 */ /* 0x000fce0008011603 */
.L_x_3929:
[----:B------:R-:W-:Y:S05]  /*2e00*/  BSYNC B0 ;  /* 0x0000000000007941 */ /* 0x000fea0003800000 */
.L_x_3927:
[----:B------:R-:W-:-:S05]  /*2e10*/  IMAD R3, R0, UR5, R10 ;  /* 0x0000000500037c24 */ /* 0x000fca000f8e020a */
[----:B------:R-:W-:Y:S02]  /*2e20*/  VIMNMX R4, R4, R3, !PT ;  /* 0x0000000304047248 */ /* 0x000fe40007fe0100 */
[----:B------:R-:W-:-:S07]  /*2e30*/  VIADDMNMX R2, R3, UR5, R2, PT ;  /* 0x0000000503027c46 */ /* 0x000fce000b800102 */
.L_x_3926:
[C---:B------:R-:W-:Y:S01]  /*2e40*/  ISETP.GT.AND P1, PT, R4.reuse, 0x1, !P1 ;  /* 0x000000010400780c */ /* 0x040fe20004f24270 */
[----:B------:R-:W-:Y:S01]  /*2e50*/  ULDC UR6, c[0x0][0x988] ;  /* 0x0002620000067ab9 */ /* 0x000fe20000000800 */
[----:B------:R-:W-:Y:S02]  /*2e60*/  ISETP.GT.AND P2, PT, R4, 0x8, !P2 ;  /* 0x000000080400780c */ /* 0x000fe40005744270 */
        /* <DEDUP_REMOVED lines=64> */
[----:B------:R-:W0:Y:S01]  /*3270*/  SHFL.BFLY PT, R5, R10, 0x2, 0x1f ;  /* 0x0c401f000a057f89 */ /* 0x000e2200000e0000 */
        /* <DEDUP_REMOVED lines=13> */
[----:B0-----:R-:W-:Y:S02]  /*3350*/  FMNMX.FTZ R12, R10, R5, !PT ;  /* 0x000000050a0c7209 */ /* 0x001fe40007810000 */
[----:B------:R-:W-:Y:S02]  /*3360*/  FMNMX.FTZ R10, R7, R27, !PT ;  /* 0x0000001b070a7209 */ /* 0x000fe40007810000 */
[----:B------:R-:W-:Y:S01]  /*3370*/  FSEL R51, R51, -INF , !P1 ;  /* 0xff80000033337808 */ /* 0x000fe20004800000 */
[----:B------:R-:W0:Y:S01]  /*3380*/  SHFL.BFLY PT, R5, R12, 0x1, 0x1f ;  /* 0x0c201f000c057f89 */ /* 0x000e2200000e0000 */
        /* <DEDUP_REMOVED lines=21> */
[----:B0-----:R-:W-:Y:S02]  /*34e0*/  FMNMX.FTZ R5, R12, R5, !PT ;  /* 0x000000050c057209 */ /* 0x001fe40007810000 */
        /* <DEDUP_REMOVED lines=25> */
[----:B------:R0:W-:Y:S01]  /*3680*/  MUFU.EX2 R57, R14 ;  /* 0x0000000e00397308 */ /* 0x0001e20000000800 */
        /* <DEDUP_REMOVED lines=9> */
[--C-:B0-----:R-:W-:Y:S01]  /*3720*/  FFMA.FTZ R14, R76, R0, -R53.reuse ;  /* 0x000000004c0e7223 */ /* 0x101fe20000010835 */
[----:B------:R-:W-:Y:S01]  /*3730*/  FMNMX.FTZ R10, R37, R10, !PT ;  /* 0x0000000a250a7209 */ /* 0x000fe20007810000 */
[-CC-:B------:R-:W-:Y:S01]  /*3740*/  FFMA.FTZ R34, R56, R0.reuse, -R53.reuse ;  /* 0x0000000038227223 */ /* 0x180fe20000010835 */
[----:B------:R-:W-:Y:S01]  /*3750*/  ISETP.NE.AND P5, PT, R65, RZ, PT ;  /* 0x000000ff4100720c */ /* 0x000fe20003fa5270 */
[----:B------:R-:W-:Y:S01]  /*3760*/  FFMA.FTZ R32, R86, R0, -R53 ;  /* 0x0000000056207223 */ /* 0x000fe20000010835 */
[----:B------:R-:W-:Y:S01]  /*3770*/  ISETP.GT.AND P4, PT, R4, 0x58, !P4 ;  /* 0x000000580400780c */ /* 0x000fe20006784270 */
[----:B------:R0:W1:Y:S01]  /*3780*/  MUFU.EX2 R61, R24 ;  /* 0x00000018003d7308 */ /* 0x0000620000000800 */
[----:B------:R-:W-:-:S02]  /*3790*/  ISETP.LT.OR P3, PT, R2, 0x52, P3 ;  /* 0x000000520200780c */ /* 0x000fc40001f61670 */
[----:B------:R-:W-:Y:S02]  /*37a0*/  FSEL R41, R66, -INF , !P2 ;  /* 0xff80000042297808 */ /* 0x000fe40005000000 */
[----:B------:R-:W-:Y:S02]  /*37b0*/  FMNMX.FTZ R10, R63, R10, !PT ;  /* 0x0000000a3f0a7209 */ /* 0x000fe40007810000 */
        /* <DEDUP_REMOVED lines=8> */
[----:B------:R-:W-:Y:S01]  /*3840*/  ISETP.LT.OR P5, PT, R2, 0x5a, P5 ;  /* 0x0000005a0200780c */ /* 0x000fe20002fa1670 */
[----:B------:R-:W-:Y:S01]  /*3850*/  FFMA.FTZ R2, R44, R0, -R53 ;  /* 0x000000002c027223 */ /* 0x000fe20000010835 */
[----:B------:R-:W-:Y:S01]  /*3860*/  FSEL R45, R70, -INF , !P4 ;  /* 0xff800000462d7808 */ /* 0x000fe20006000000 */
[----:B------:R0:W-:Y:S01]  /*3870*/  MUFU.EX2 R180, R4 ;  /* 0x0000000400b47308 */ /* 0x0001e20000000800 */
[----:B------:R-:W-:-:S02]  /*3880*/  FMNMX.FTZ R10, R67, R10, !PT ;  /* 0x0000000a430a7209 */ /* 0x000fc40007810000 */
[----:B------:R-:W-:Y:S02]  /*3890*/  FSEL R71, R71, -INF , !P5 ;  /* 0xff80000047477808 */ /* 0x000fe40006800000 */
[----:B------:R-:W-:Y:S02]  /*38a0*/  FMNMX.FTZ R10, R45, R10, !PT ;  /* 0x0000000a2d0a7209 */ /* 0x000fe40007810000 */
[----:B-1----:R-:W-:Y:S01]  /*38b0*/  F2FP.BF16.F32.PACK_AB R190, R61, R20 ;  /* 0x000000143dbe723e */ /* 0x002fe200000010ff */
[----:B------:R1:W2:Y:S01]  /*38c0*/  MUFU.EX2 R65, R14 ;  /* 0x0000000e00417308 */ /* 0x0002a20000000800 */
[----:B------:R-:W-:Y:S01]  /*38d0*/  FMNMX.FTZ R10, R71, R10, !PT ;  /* 0x0000000a470a7209 */ /* 0x000fe20007810000 */
[----:B0-----:R-:W-:Y:S01]  /*38e0*/  FFMA.FTZ R4, R82, R0, -R53 ;  /* 0x0000000052047223 */ /* 0x001fe20000010835 */
[----:B------:R-:W-:-:S03]  /*38f0*/  F2FP.BF16.F32.PACK_AB R188, R57, R12 ;  /* 0x0000000c39bc723e */ /* 0x000fc600000010ff */
[----:B------:R-:W0:Y:S02]  /*3900*/  SHFL.BFLY PT, R49, R10, 0x2, 0x1f ;  /* 0x0c401f000a317f89 */ /* 0x000e2400000e0000 */
[----:B------:R3:W-:Y:S01]  /*3910*/  MUFU.EX2 R75, R4 ;  /* 0x00000004004b7308 */ /* 0x0007e20000000800 */
[----:B-1----:R-:W-:-:S07]  /*3920*/  FFMA.FTZ R14, R80, R0, -R53 ;  /* 0x00000000500e7223 */ /* 0x002fce0000010835 */
[----:B------:R-:W-:Y:S01]  /*3930*/  MUFU.EX2 R83, R36 ;  /* 0x0000002400537308 */ /* 0x000fe20000000800 */
[----:B--2---:R-:W-:-:S07]  /*3940*/  F2FP.BF16.F32.PACK_AB R184, R65, R26 ;  /* 0x0000001a41b8723e */ /* 0x004fce00000010ff */
[----:B------:R-:W-:Y:S01]  /*3950*/  MUFU.EX2 R28, R28 ;  /* 0x0000001c001c7308 */ /* 0x000fe20000000800 */
[----:B0-----:R-:W-:Y:S01]  /*3960*/  FMNMX.FTZ R49, R10, R49, !PT ;  /* 0x000000310a317209 */ /* 0x001fe20007810000 */
[----:B------:R-:W-:-:S06]  /*3970*/  FFMA.FTZ R10, R88, R0, -R53 ;  /* 0x00000000580a7223 */ /* 0x000fcc0000010835 */
[----:B------:R0:W1:Y:S01]  /*3980*/  MUFU.EX2 R69, R24 ;  /* 0x0000001800457308 */ /* 0x0000620000000800 */
[----:B---3--:R-:W2:Y:S07]  /*3990*/  SHFL.BFLY PT, R4, R49, 0x1, 0x1f ;  /* 0x0c201f0031047f89 */ /* 0x008eae00000e0000 */
[----:B------:R3:W-:Y:S01]  /*39a0*/  MUFU.EX2 R81, R10 ;  /* 0x0000000a00517308 */ /* 0x0007e20000000800 */
[----:B0-----:R-:W-:-:S07]  /*39b0*/  FFMA.FTZ R24, R48, R0, -R53 ;  /* 0x0000000030187223 */ /* 0x001fce0000010835 */
[----:B------:R-:W-:Y:S01]  /*39c0*/  MUFU.EX2 R85, R38 ;  /* 0x0000002600557308 */ /* 0x000fe20000000800 */
[----:B-1----:R-:W-:-:S07]  /*39d0*/  F2FP.BF16.F32.PACK_AB R186, R69, R28 ;  /* 0x0000001c45ba723e */ /* 0x002fce00000010ff */
[----:B------:R0:W-:Y:S01]  /*39e0*/  MUFU.EX2 R73, R14 ;  /* 0x0000000e00497308 */ /* 0x0001e20000000800 */
[----:B--2---:R-:W-:-:S04]  /*39f0*/  FMNMX.FTZ R4, R49, R4, !PT ;  /* 0x0000000431047209 */ /* 0x004fc80007810000 */
[C---:B------:R-:W-:Y:S01]  /*3a00*/  FSETP.NEU.FTZ.AND P1, PT, R4.reuse, -INF , PT ;  /* 0xff8000000400780b */ /* 0x040fe20003f3d000 */
[-C--:B---3--:R-:W-:Y:S02]  /*3a10*/  FMUL.FTZ R10, R4, R0.reuse ;  /* 0x00000000040a7220 */ /* 0x088fe40000410000 */
[----:B------:R-:W1:Y:S01]  /*3a20*/  MUFU.EX2 R2, R2 ;  /* 0x0000000200027308 */ /* 0x000e620000000800 */
[----:B0-----:R-:W-:Y:S02]  /*3a30*/  FFMA.FTZ R14, R84, R0, -R53 ;  /* 0x00000000540e7223 */ /* 0x001fe40000010835 */
[----:B------:R-:W-:Y:S02]  /*3a40*/  FSEL R10, R10, RZ, P1 ;  /* 0x000000ff0a0a7208 */ /* 0x000fe40000800000 */
[----:B------:R-:W-:-:S03]  /*3a50*/  PLOP3.LUT P1, PT, PT, PT, UP0, 0x40, 0x0 ;  /* 0x000000000000781c */ /* 0x000fc60003f2e808 */
        /* <DEDUP_REMOVED lines=26> */
[-CC-:B------:R-:W-:Y:S01]  /*3c00*/  FFMA.FTZ R63, R63, R0.reuse, -R10.reuse ;  /* 0x000000003f3f7223 */ /* 0x180fe2000001080a */
[-CC-:B------:R-:W-:Y:S01]  /*3c10*/  FFMA.FTZ R41, R41, R0.reuse, -R10.reuse ;  /* 0x0000000029297223 */ /* 0x180fe2000001080a */
[-CC-:B------:R-:W-:Y:S01]  /*3c20*/  FFMA.FTZ R67, R67, R0.reuse, -R10.reuse ;  /* 0x0000000043437223 */ /* 0x180fe2000001080a */
[----:B------:R-:W-:Y:S01]  /*3c30*/  FADD.FTZ R52, R26, R13 ;  /* 0x0000000d1a347221 */ /* 0x000fe20000010000 */
[-CC-:B------:R-:W-:Y:S01]  /*3c40*/  FFMA.FTZ R45, R45, R0.reuse, -R10.reuse ;  /* 0x000000002d2d7223 */ /* 0x180fe2000001080a */
[----:B------:R-:W-:Y:S01]  /*3c50*/  FFMA.FTZ R71, R71, R0, -R10 ;  /* 0x0000000047477223 */ /* 0x000fe2000001080a */
[----:B------:R-:W2:Y:S01]  /*3c60*/  MUFU.EX2 R11, R11 ;  /* 0x0000000b000b7308 */ /* 0x000ea20000000800 */
[----:B------:R-:W-:Y:S01]  /*3c70*/  FADD.FTZ R13, R65, R52 ;  /* 0x00000034410d7221 */ /* 0x000fe20000010000 */
[----:B-1----:R-:W-:-:S03]  /*3c80*/  F2FP.BF16.F32.PACK_AB R182, R75, R2 ;  /* 0x000000024bb6723e */ /* 0x002fc600000010ff */
[----:B------:R-:W-:-:S03]  /*3c90*/  FADD.FTZ R54, R28, R13 ;  /* 0x0000000d1c367221 */ /* 0x000fc60000010000 */
[----:B------:R-:W1:Y:S01]  /*3ca0*/  MUFU.EX2 R38, R31 ;  /* 0x0000001f00267308 */ /* 0x000e620000000800 */
[----:B0-----:R-:W-:Y:S01]  /*3cb0*/  FADD.FTZ R52, R7, R36 ;  /* 0x0000002407347221 */ /* 0x001fe20000010000 */
[----:B------:R-:W-:Y:S01]  /*3cc0*/  FADD.FTZ R27, R69, R54 ;  /* 0x00000036451b7221 */ /* 0x000fe20000010000 */
[----:B------:R-:W-:-:S03]  /*3cd0*/  F2FP.BF16.F32.PACK_AB R189, R36, R7 ;  /* 0x0000000724bd723e */ /* 0x000fc600000010ff */
[----:B------:R-:W-:Y:S01]  /*3ce0*/  FADD.FTZ R56, R180, R27 ;  /* 0x0000001bb4387221 */ /* 0x000fe20000010000 */
[----:B------:R-:W-:Y:S01]  /*3cf0*/  F2FP.BF16.F32.PACK_AB R180, R73, R180 ;  /* 0x000000b449b4723e */ /* 0x000fe200000010ff */
[----:B------:R-:W0:Y:S01]  /*3d00*/  MUFU.EX2 R42, R35 ;  /* 0x00000023002a7308 */ /* 0x000e220000000800 */
[----:B--2---:R-:W-:Y:S01]  /*3d10*/  FADD.FTZ R13, R11, R52 ;  /* 0x000000340b0d7221 */ /* 0x004fe20000010000 */
[----:B------:R-:W-:-:S04]  /*3d20*/  FADD.FTZ R27, R73, R56 ;  /* 0x00000038491b7221 */ /* 0x000fc80000010000 */
[----:B------:R-:W-:Y:S02]  /*3d30*/  FADD.FTZ R56, R2, R27 ;  /* 0x0000001b02387221 */ /* 0x000fe40000010000 */
[----:B------:R-:W2:Y:S01]  /*3d40*/  MUFU.EX2 R15, R15 ;  /* 0x0000000f000f7308 */ /* 0x000ea20000000800 */
[C---:B-1----:R-:W-:Y:S01]  /*3d50*/  FADD.FTZ R54, R38.reuse, R13 ;  /* 0x0000000d26367221 */ /* 0x042fe20000010000 */
[----:B------:R-:W-:Y:S01]  /*3d60*/  FADD.FTZ R27, R75, R56 ;  /* 0x000000384b1b7221 */ /* 0x000fe20000010000 */
[----:B------:R-:W-:Y:S01]  /*3d70*/  F2FP.BF16.F32.PACK_AB R191, R38, R11 ;  /* 0x0000000b26bf723e */ /* 0x000fe200000010ff */
[----:B------:R-:W-:Y:S02]  /*3d80*/  VIADD R11, R74, 0xfffffffe ;  /* 0xfffffffe4a0b7836 */ /* 0x000fe40000000000 */
[----:B------:R-:W-:Y:S01]  /*3d90*/  FADD.FTZ R13, R185, R54 ;  /* 0x00000036b90d7221 */ /* 0x000fe20000010000 */
[----:B------:R-:W-:Y:S01]  /*3da0*/  FADD.FTZ R58, R24, R27 ;  /* 0x0000001b183a7221 */ /* 0x000fe20000010000 */
[----:B------:R-:W1:Y:S02]  /*3db0*/  MUFU.EX2 R44, R39 ;  /* 0x00000027002c7308 */ /* 0x000e640000000800 */
[C---:B0-----:R-:W-:Y:S01]  /*3dc0*/  FADD.FTZ R54, R42.reuse, R13 ;  /* 0x0000000d2a367221 */ /* 0x041fe20000010000 */
[----:B------:R-:W-:-:S05]  /*3dd0*/  F2FP.BF16.F32.PACK_AB R185, R42, R185 ;  /* 0x000000b92ab9723e */ /* 0x000fca00000010ff */
[----:B------:R-:W0:Y:S01]  /*3de0*/  MUFU.EX2 R21, R21 ;  /* 0x0000001500157308 */ /* 0x000e220000000800 */
[----:B--2---:R-:W-:-:S07]  /*3df0*/  FADD.FTZ R13, R15, R54 ;  /* 0x000000360f0d7221 */ /* 0x004fce0000010000 */
[----:B------:R2:W3:Y:S01]  /*3e00*/  MUFU.EX2 R77, R14 ;  /* 0x0000000e004d7308 */ /* 0x0004e20000000800 */
[C---:B-1----:R-:W-:Y:S01]  /*3e10*/  FADD.FTZ R56, R44.reuse, R13 ;  /* 0x0000000d2c387221 */ /* 0x042fe20000010000 */
[----:B------:R-:W-:-:S06]  /*3e20*/  F2FP.BF16.F32.PACK_AB R187, R44, R15 ;  /* 0x0000000f2cbb723e */ /* 0x000fcc00000010ff */
[----:B------:R-:W1:Y:S01]  /*3e30*/  MUFU.EX2 R46, R43 ;  /* 0x0000002b002e7308 */ /* 0x000e620000000800 */
[----:B--2---:R-:W-:Y:S01]  /*3e40*/  FFMA.FTZ R14, R60, R0, -R53 ;  /* 0x000000003c0e7223 */ /* 0x004fe20000010835 */
[----:B0-----:R-:W-:-:S06]  /*3e50*/  FADD.FTZ R13, R21, R56 ;  /* 0x00000038150d7221 */ /* 0x001fcc0000010000 */
[----:B------:R-:W0:Y:S01]  /*3e60*/  MUFU.EX2 R30, R30 ;  /* 0x0000001e001e7308 */ /* 0x000e220000000800 */
[C---:B---3--:R-:W-:Y:S01]  /*3e70*/  FADD.FTZ R27, R77.reuse, R58 ;  /* 0x0000003a4d1b7221 */ /* 0x048fe20000010000 */
[----:B------:R-:W-:-:S06]  /*3e80*/  F2FP.BF16.F32.PACK_AB R176, R77, R24 ;  /* 0x000000184db0723e */ /* 0x000fcc00000010ff */
[----:B------:R-:W2:Y:S01]  /*3e90*/  MUFU.EX2 R25, R25 ;  /* 0x0000001900197308 */ /* 0x000ea20000000800 */
[C---:B-1----:R-:W-:Y:S01]  /*3ea0*/  FADD.FTZ R10, R46.reuse, R13 ;  /* 0x0000000d2e0a7221 */ /* 0x042fe20000010000 */
[----:B------:R-:W-:-:S06]  /*3eb0*/  F2FP.BF16.F32.PACK_AB R181, R46, R21 ;  /* 0x000000152eb5723e */ /* 0x000fcc00000010ff */
[----:B------:R1:W3:Y:S01]  /*3ec0*/  MUFU.EX2 R79, R32 ;  /* 0x00000020004f7308 */ /* 0x0002e20000000800 */
[----:B0-----:R-:W-:-:S07]  /*3ed0*/  FADD.FTZ R56, R30, R27 ;  /* 0x0000001b1e387221 */ /* 0x001fce0000010000 */
[----:B------:R-:W0:Y:S01]  /*3ee0*/  MUFU.EX2 R48, R47 ;  /* 0x0000002f00307308 */ /* 0x000e220000000800 */
[-CC-:B-1----:R-:W-:Y:S01]  /*3ef0*/  FFMA.FTZ R32, R64, R0.reuse, -R53.reuse ;  /* 0x0000000040207223 */ /* 0x182fe20000010835 */
[----:B--2---:R-:W-:Y:S01]  /*3f00*/  FADD.FTZ R13, R25, R10 ;  /* 0x0000000a190d7221 */ /* 0x004fe20000010000 */
[----:B------:R-:W-:-:S05]  /*3f10*/  FFMA.FTZ R53, R94, R0, -R53 ;  /* 0x000000005e357223 */ /* 0x000fca0000010835 */
[----:B------:R-:W1:Y:S01]  /*3f20*/  MUFU.EX2 R34, R34 ;  /* 0x0000002200227308 */ /* 0x000e620000000800 */
[C---:B---3--:R-:W-:Y:S01]  /*3f30*/  FADD.FTZ R27, R79.reuse, R56 ;  /* 0x000000384f1b7221 */ /* 0x048fe20000010000 */
[----:B------:R-:W-:-:S06]  /*3f40*/  F2FP.BF16.F32.PACK_AB R178, R79, R30 ;  /* 0x0000001e4fb2723e */ /* 0x000fcc00000010ff */
[----:B------:R-:W2:Y:S01]  /*3f50*/  MUFU.EX2 R29, R29 ;  /* 0x0000001d001d7308 */ /* 0x000ea20000000800 */
[C---:B0-----:R-:W-:Y:S01]  /*3f60*/  FADD.FTZ R10, R48.reuse, R13 ;  /* 0x0000000d300a7221 */ /* 0x041fe20000010000 */
[----:B------:R-:W-:-:S06]  /*3f70*/  F2FP.BF16.F32.PACK_AB R183, R48, R25 ;  /* 0x0000001930b7723e */ /* 0x000fcc00000010ff */
[----:B------:R-:W0:Y:S01]  /*3f80*/  MUFU.EX2 R50, R51 ;  /* 0x0000003300327308 */ /* 0x000e220000000800 */
[----:B-1----:R-:W-:Y:S01]  /*3f90*/  FADD.FTZ R20, R34, R27 ;  /* 0x0000001b22147221 */ /* 0x002fe20000010000 */
[----:B------:R-:W-:-:S03]  /*3fa0*/  F2FP.BF16.F32.PACK_AB R172, R81, R34 ;  /* 0x0000002251ac723e */ /* 0x000fc600000010ff */
[----:B------:R-:W-:-:S03]  /*3fb0*/  FADD.FTZ R27, R81, R20 ;  /* 0x00000014511b7221 */ /* 0x000fc60000010000 */
[----:B------:R-:W1:Y:S01]  /*3fc0*/  MUFU.EX2 R14, R14 ;  /* 0x0000000e000e7308 */ /* 0x000e620000000800 */
[----:B--2---:R-:W-:-:S07]  /*3fd0*/  FADD.FTZ R13, R29, R10 ;  /* 0x0000000a1d0d7221 */ /* 0x004fce0000010000 */
        /* <DEDUP_REMOVED lines=10> */
[----:B0-----:R-:W-:Y:S01]  /*4080*/  FADD.FTZ R10, R52, R13 ;  /* 0x0000000d340a7221 */ /* 0x001fe20000010000 */
[----:B------:R-:W-:Y:S01]  /*4090*/  IMAD.IADD R13, R16, 0x1, -R17 ;  /* 0x00000001100d7824 */ /* 0x000fe200078e0a11 */
[----:B------:R-:W-:-:S03]  /*40a0*/  F2FP.BF16.F32.PACK_AB R179, R52, R33 ;  /* 0x0000002134b3723e */ /* 0x000fc600000010ff */
[----:B------:R-:W-:Y:S02]  /*40b0*/  IMAD R24, R193, 0x80, R13 ;  /* 0x00000080c1187824 */ /* 0x000fe400078e020d */
[----:B------:R-:W0:Y:S01]  /*40c0*/  MUFU.EX2 R54, R59 ;  /* 0x0000003b00367308 */ /* 0x000e220000000800 */
[----:B-1----:R-:W-:Y:S01]  /*40d0*/  FADD.FTZ R20, R32, R27 ;  /* 0x0000001b20147221 */ /* 0x002fe20000010000 */
[C---:B------:R-:W-:Y:S02]  /*40e0*/  F2FP.BF16.F32.PACK_AB R168, R85.reuse, R32 ;  /* 0x0000002055a8723e */ /* 0x040fe400000010ff */
[----:B------:R-:W-:Y:S01]  /*40f0*/  R2UR UR6, R24 ;  /* 0x00000000180672ca */ /* 0x000fe200000e0000 */
[----:B------:R-:W-:-:S03]  /*4100*/  FADD.FTZ R31, R85, R20 ;  /* 0x00000014551f7221 */ /* 0x000fc60000010000 */
[----:B------:R-:W1:Y:S01]  /*4110*/  MUFU.EX2 R37, R37 ;  /* 0x0000002500257308 */ /* 0x000e620000000800 */
[----:B--2---:R-:W-:-:S07]  /*4120*/  FADD.FTZ R27, R3, R10 ;  /* 0x0000000a031b7221 */ /* 0x004fce0000010000 */
[----:B------:R-:W2:Y:S01]  /*4130*/  MUFU.EX2 R12, R63 ;  /* 0x0000003f000c7308 */ /* 0x000ea20000000800 */
[C---:B0-----:R-:W-:Y:S01]  /*4140*/  FADD.FTZ R14, R54.reuse, R27 ;  /* 0x0000001b360e7221 */ /* 0x041fe20000010000 */
[----:B------:R-:W-:Y:S01]  /*4150*/  UIADD3 UR4, UR6, UR4, URZ ;  /* 0x0000000406047290 */ /* 0x000fe2000fffe03f */
[----:B------:R-:W-:-:S05]  /*4160*/  F2FP.BF16.F32.PACK_AB R173, R54, R3 ;  /* 0x0000000336ad723e */ /* 0x000fca00000010ff */
        /* <DEDUP_REMOVED lines=30> */
.L_x_3931:
[----:B------:R-:W-:-:S11]  /*4350*/  UISETP.NE.AND UP1, UPT, UR5, 0x1, UPT ;  /* 0x000000010500788c */ /* 0x000fd6000bf25270 */
[----:B------:R-:W-:Y:S02]  /*4360*/  @UP1 ULDC.64 UR6, c[0x0][0x9e8] ;  /* 0x00027a0000061ab9 */ /* 0x000fe40000000a00 */
[----:B------:R-:W-:-:S04]  /*4370*/  UIMAD.WIDE.U32 UR14, UR11, UR6, URZ ;  /* 0x000000060b0e72a5 */ /* 0x000fc8000f8e003f */
[----:B------:R-:W-:-:S12]  /*4380*/  @UP1 USHF.R.U32.HI UR11, URZ, UR7, UR15 ;  /* 0x000000073f0b1299 */ /* 0x000fd8000801160f */
.L_x_3932:
[----:B------:R-:W-:-:S04]  /*4390*/  UIMAD UR5, UR11, UR5, UR5 ;  /* 0x000000050b0572a4 */ /* 0x000fc8000f8e0205 */
[----:B------:R-:W-:-:S04]  /*43a0*/  UISETP.LT.AND UP1, UPT, UR4, UR5, UPT ;  /* 0x000000050400728c */ /* 0x000fc8000bf21270 */
[----:B------:R-:W-:-:S12]  /*43b0*/  USEL UR4, UR4, UR5, UP1 ;  /* 0x0000000504047287 */ /* 0x000fd80008800000 */
.L_x_3930:
[----:B------:R-:W-:Y:S01]  /*43c0*/  R2UR UR6, R192 ;  /* 0x00000000c00672ca */ /* 0x000fe200000e0000 */
        /* <DEDUP_REMOVED lines=63> */
.L_x_3950:
[----:B------:R-:W-:-:S04]  /*47c0*/  UIADD3 UR4, UR36, 0x1, URZ ;  /* 0x0000000124047890 */ /* 0x000fc8000fffe03f */
[----:B------:R-:W-:-:S04]  /*47d0*/  UISETP.NE.AND UP1, UPT, UR4, 0x2, UPT ;  /* 0x000000020400788c */ /* 0x000fc8000bf25270 */
[----:B------:R-:W-:Y:S02]  /*47e0*/  USEL UR7, URZ, 0x1, UP1 ;  /* 0x000000013f077887 */ /* 0x000fe40008800000 */
[----:B------:R-:W-:Y:S02]  /*47f0*/  USEL UR4, UR4, URZ, UP1 ;  /* 0x0000003f04047287 */ /* 0x000fe40008800000 */
[----:B------:R-:W-:Y:S01]  /*4800*/  ULOP3.LUT UR7, UR37, UR7, URZ, 0x3c, !UPT ;  /* 0x0000000725077292 */ /* 0x000fe2000f8e3c3f */
[----:B------:R-:W-:Y:S11]  /*4810*/  @!P0 BRA `(.L_x_3934) ;  /* 0x0000000000048947 */ /* 0x000ff60003800000 */
[----:B------:R-:W-:Y:S01]  /*4820*/  BPT.TRAP 0x1 ;  /* 0x000000040000795c */ /* 0x000fe20000300000 */
.L_x_3934:
[----:B------:R-:W-:Y:S01]  /*4830*/  ULEA UR5, UR4, UR38, 0x3 ;  /* 0x0000002604057291 */ /* 0x000fe2000f8e183f */
[----:B------:R-:W-:-:S05]  /*4840*/  IMAD.U32 R0, RZ, RZ, UR7 ;  /* 0x00000007ff007e24 */ /* 0x000fca000f8e00ff */
[----:B------:R-:W-:-:S04]  /*4850*/  SHF.L.U32 R0, R0, 0x1f, RZ ;  /* 0x0000001f00007819 */ /* 0x000fc800000006ff */
[----:B------:R0:W1:Y:S01]  /*4860*/  SYNCS.PHASECHK.TRANS64.TRYWAIT P1, [UR5+0x30830], R0 ;  /* 0x03083000ff0075a7 */ /* 0x0000620008020145 */
[----:B------:R-:W-:Y:S05]  /*4870*/  @!P0 BRA `(.L_x_3935) ;  /* 0x0000000000048947 */ /* 0x000fea0003800000 */
[----:B------:R-:W-:Y:S01]  /*4880*/  BPT.TRAP 0x1 ;  /* 0x000000040000795c */ /* 0x000fe20000300000 */
.L_x_3935:
[----:B-1----:R-:W-:Y:S05]  /*4890*/  @P1 BRA `(.L_x_3936) ;  /* 0x0000000000081947 */ /* 0x002fea0003800000 */
[----:B------:R-:W1:Y:S02]  /*48a0*/  SYNCS.PHASECHK.TRANS64.TRYWAIT P1, [UR5+0x30830], R0 ;  /* 0x03083000ff0075a7 */ /* 0x000e640008020145 */
[----:B-1----:R-:W-:Y:S05]  /*48b0*/  @!P1 BRA `(.L_x_3937) ;  /* 0x0000010800bc9947 */ /* 0x002fea0003800000 */
.L_x_3936:
[----:B------:R-:W-:Y:S01]  /*48c0*/  R2UR UR52, R8 ;  /* 0x00000000083472ca */ /* 0x000fe200000e0000 */
[----:B------:R-:W-:Y:S01]  /*48d0*/  UIMAD UR6, UR4, 0x900, UR39 ;  /* 0x00000900040678a4 */ /* 0x000fe2000f8e0227 */
        /* <DEDUP_REMOVED lines=123> */
[-C--:B------:R-:W-:Y:S01]  /*5090*/  FMUL.FTZ R111, R111, R3.reuse ;  /* 0x000000036f6f7220 */ /* 0x080fe20000410000 */
[-C--:B------:R-:W-:Y:S01]  /*50a0*/  FMUL.FTZ R114, R114, R3.reuse ;  /* 0x0000000372727220 */ /* 0x080fe20000410000 */
        /* <DEDUP_REMOVED lines=36> */
.L_x_3938:
[----:B------:R-:W-:Y:S01]  /*52f0*/  ULEA UR14, UR36, UR38, 0x3 ;  /* 0x00000026240e7291 */ /* 0x000fe2000f8e183f */
[----:B0-----:R-:W-:-:S05]  /*5300*/  IMAD.U32 R0, RZ, RZ, UR37 ;  /* 0x00000025ff007e24 */ /* 0x001fca000f8e00ff */
[----:B------:R-:W-:-:S04]  /*5310*/  SHF.L.U32 R0, R0, 0x1f, RZ ;  /* 0x0000001f00007819 */ /* 0x000fc800000006ff */
[----:B------:R0:W1:Y:S01]  /*5320*/  SYNCS.PHASECHK.TRANS64.TRYWAIT P1, [UR14+0x30850], R0 ;  /* 0x03085000ff0075a7 */ /* 0x000062000802014e */
[----:B------:R-:W-:Y:S05]  /*5330*/  @!P0 BRA `(.L_x_3939) ;  /* 0x0000000000048947 */ /* 0x000fea0003800000 */
[----:B------:R-:W-:Y:S01]  /*5340*/  BPT.TRAP 0x1 ;  /* 0x000000040000795c */ /* 0x000fe20000300000 */
.L_x_3939:
[----:B-1----:R-:W-:Y:S05]  /*5350*/  @P1 BRA `(.L_x_3940) ;  /* 0x0000000000081947 */ /* 0x002fea0003800000 */
[----:B------:R-:W1:Y:S02]  /*5360*/  SYNCS.PHASECHK.TRANS64.TRYWAIT P1, [UR14+0x30850], R0 ;  /* 0x03085000ff0075a7 */ /* 0x000e64000802014e */
[----:B-1----:R-:W-:Y:S05]  /*5370*/  @!P1 BRA `(.L_x_3941) ;  /* 0x0000010000249947 */ /* 0x002fea0003800000 */
.L_x_3940:
[----:B------:R-:W-:Y:S01]  /*5380*/  UIADD3 UR6, UR38, 0x400, URZ ;  /* 0x0000040026067890 */ /* 0x000fe2000fffe03f */
[----:B------:R-:W-:Y:S01]  /*5390*/  WARPGROUP.ARRIVE ;  /* 0x00000000000079c5 */ /* 0x000fe20000000000 */
[----:B------:R-:W-:-:S05]  /*53a0*/  UMOV UR11, 0x40000040 ;  /* 0x40000040000b7882 */ /* 0x000fca0000000000 */
[----:B------:R-:W2:Y:S01]  /*53b0*/  S2R R194, SR_TID.X ;  /* 0x0000000000c27919 */ /* 0x000ea20000002100 */
[----:B------:R-:W-:Y:S01]  /*53c0*/  USHF.R.U32.HI UR6, URZ, 0x4, UR6 ;  /* 0x000000043f067899 */ /* 0x000fe20008011606 */
[----:B01----:R-:W-:Y:S01]  /*53d0*/  IMAD.U32 R0, RZ, RZ, UR5 ;  /* 0x00000005ff007e24 */ /* 0x003fe2000f8e00ff */
[----:B------:R-:W-:Y:S01]  /*53e0*/  ULDC UR15, c[0x0][0x9dc] ;  /* 0x00027700000f7ab9 */ /* 0x000fe20000000800 */
[----:B------:R-:W-:Y:S01]  /*53f0*/  IMAD R3, R11, -0x60, RZ ;  /* 0xffffffa00b037824 */ /* 0x000fe200078e02ff */
[----:B------:R-:W-:-:S04]  /*5400*/  ULOP3.LUT UR6, UR6, 0x3fff, URZ, 0xc0, !UPT ;  /* 0x00003fff06067892 */ /* 0x000fc8000f8ec03f */
[----:B------:R-:W-:Y:S01]  /*5410*/  ULOP3.LUT UR6, UR6, 0x3000000, URZ, 0xfc, !UPT ;  /* 0x0300000006067892 */ /* 0x000fe2000f8efc3f */
[----:B------:R-:W-:-:S03]  /*5420*/  IADD3 R2, R3, 0x1, R16 ;  /* 0x0000000103027810 */ /* 0x000fc60007ffe010 */
[----:B------:R-:W-:-:S07]  /*5430*/  UIMAD UR6, UR36, 0x900, UR6 ;  /* 0x00000900240678a4 */ /* 0x000fce000f8e0206 */
[----:B------:R-:W-:Y:S02]  /*5440*/  UMOV UR10, UR6 ;  /* 0x00000006000a7c82 */ /* 0x000fe40008000000 */
[----:B------:R-:W-:Y:S01]  /*5450*/  HGMMA.64x192x16.F32.BF16 R24, R188, gdesc[UR8].tnspB, R24, gsb0 ;  /* 0x42e00008bc187df0 */ /* 0x000fe20008001818 */
[----:B------:R-:W-:Y:S01]  /*5460*/  UIADD3 UR10, UR6, 0x80, URZ ;  /* 0x00000080060a7890 */ /* 0x000fe2000fffe03f */
[----:B------:R-:W-:Y:S01]  /*5470*/  UMOV UR11, 0x40000040 ;  /* 0x40000040000b7882 */ /* 0x000fe20000000000 */
[----:B--2---:R-:W-:-:S13]  /*5480*/  LOP3.LUT P1, RZ, R194, 0x7f, RZ, 0xc0, !PT ;  /* 0x0000007fc2ff7812 */ /* 0x004fda000782c0ff */
        /* <DEDUP_REMOVED lines=29> */
[----:B------:R0:W-:Y:S01]  /*5660*/  @!P1 SYNCS.ARRIVE.TRANS64.RED.A1T0 RZ, [R0+URZ], RZ ;  /* 0x000000ff00ff99a7 */ /* 0x0001e2000810043f */
[----:B------:R-:W-:Y:S01]  /*5670*/  PLOP3.LUT P1, PT, PT, PT, UP0, 0x40, 0x0 ;  /* 0x000000000000781c */ /* 0x000fe20003f2e808 */
[----:B------:R-:W-:-:S04]  /*5680*/  IMAD.IADD R169, R2, 0x1, -R17 ;  /* 0x0000000102a97824 */ /* 0x000fc800078e0a11 */
[C---:B------:R-:W-:Y:S02]  /*5690*/  IMAD R169, R18.reuse, -0x2, R169 ;  /* 0xfffffffe12a97824 */ /* 0x040fe400078e02a9 */
[----:B0-----:R-:W-:Y:S02]  /*56a0*/  IMAD R0, R18, -0x2, R3 ;  /* 0xfffffffe12007824 */ /* 0x001fe400078e0203 */
        /* <DEDUP_REMOVED lines=17> */
.L_x_3944:
[----:B------:R-:W-:Y:S02]  /*57c0*/  IMAD.U32 R20, RZ, RZ, UR59 ;  /* 0x0000003bff147e24 */ /* 0x000fe4000f8e00ff */
[----:B------:R-:W-:-:S03]  /*57d0*/  IMAD.MOV.U32 R169, RZ, RZ, R15 ;  /* 0x000000ffffa97224 */ /* 0x000fc600078e000f */
[----:B------:R-:W-:-:S13]  /*57e0*/  ISETP.NE.AND P1, PT, R20, 0x1, PT ;  /* 0x000000011400780c */ /* 0x000fda0003f25270 */
[----:B------:R-:W0:Y:S02]  /*57f0*/  @P1 LDC.64 R170, c[0x0][0x9e8] ;  /* 0x00027a00ffaa1b82 */ /* 0x000e240000000a00 */
[----:B0-----:R-:W-:-:S05]  /*5800*/  @P1 IMAD.HI.U32 R14, R15, R170, RZ ;  /* 0x000000aa0f0e1227 */ /* 0x001fca00078e00ff */
[----:B------:R-:W-:-:S07]  /*5810*/  @P1 SHF.R.U32.HI R169, RZ, R171, R14 ;  /* 0x000000abffa91219 */ /* 0x000fce000001160e */
.L_x_3945:
[----:B------:R-:W-:Y:S05]  /*5820*/  BSYNC B0 ;  /* 0x0000000000007941 */ /* 0x000fea0003800000 */
.L_x_3943:
[----:B------:R-:W-:-:S05]  /*5830*/  IMAD R169, R169, R20, R0 ;  /* 0x00000014a9a97224 */ /* 0x000fca00078e0200 */
[----:B------:R-:W-:Y:S02]  /*5840*/  VIADDMNMX R2, R169, R20, R2, PT ;  /* 0x00000014a9027246 */ /* 0x000fe40003800102 */
[----:B------:R-:W-:-:S07]  /*5850*/  VIMNMX R12, R12, R169, !PT ;  /* 0x000000a90c0c7248 */ /* 0x000fce0007fe0100 */
.L_x_3942:
        /* <DEDUP_REMOVED lines=93> */
[----:B------:R-:W-:Y:S02]  /*5e30*/  ISETP.GE.AND P3, PT, R3, 0x51, PT ;  /* 0x000000510300780c */ /* 0x000fe40003f66270 */
[----:B------:R-:W-:Y:S02]  /*5e40*/  IADD3 R14, R207, 0x8, R6 ;  /* 0x00000008cf0e7810 */ /* 0x000fe40007ffe006 */
        /* <DEDUP_REMOVED lines=20> */
[----:B------:R-:W-:-:S04]  /*5f90*/  ISETP.LT.OR P6, PT, R2, 0x5a, P6 ;  /* 0x0000005a0200780c */ /* 0x000fc800037c1670 */
[----:B------:R-:W-:Y:S02]  /*5fa0*/  FSEL R165, R165, -INF , !P6 ;  /* 0xff800000a5a57808 */ /* 0x000fe40007000000 */
[----:B------:R-:W-:-:S13]  /*5fb0*/  PLOP3.LUT P6, PT, PT, PT, UP0, 0x40, 0x0 ;  /* 0x000000000000781c */ /* 0x000fda0003fce808 */
[----:B------:R-:W-:Y:S05]  /*5fc0*/  @P6 BRA `(.L_x_3946) ;  /* 0x0000000000546947 */ /* 0x000fea0003800000 */
        /* <DEDUP_REMOVED lines=11> */
.L_x_3948:
[----:B------:R-:W-:Y:S02]  /*6080*/  IMAD.U32 R128, RZ, RZ, UR59 ;  /* 0x0000003bff807e24 */ /* 0x000fe4000f8e00ff */
[----:B------:R-:W-:-:S03]  /*6090*/  IMAD.MOV.U32 R121, RZ, RZ, R21 ;  /* 0x000000ffff797224 */ /* 0x000fc600078e0015 */
[----:B------:R-:W-:-:S13]  /*60a0*/  ISETP.NE.AND P6, PT, R128, 0x1, PT ;  /* 0x000000018000780c */ /* 0x000fda0003fc5270 */
[----:B------:R-:W0:Y:S02]  /*60b0*/  @P6 LDC.64 R2, c[0x0][0x9e8] ;  /* 0x00027a00ff026b82 */ /* 0x000e240000000a00 */
[----:B0-----:R-:W-:-:S05]  /*60c0*/  @P6 IMAD.HI.U32 R2, R21, R2, RZ ;  /* 0x0000000215026227 */ /* 0x001fca00078e00ff */
[----:B------:R-:W-:-:S07]  /*60d0*/  @P6 SHF.R.U32.HI R121, RZ, R3, R2 ;  /* 0x00000003ff796219 */ /* 0x000fce0000011602 */
.L_x_3949:
[----:B------:R-:W-:Y:S05]  /*60e0*/  BSYNC B0 ;  /* 0x0000000000007941 */ /* 0x000fea0003800000 */
.L_x_3947:
[----:B------:R-:W-:-:S05]  /*60f0*/  IMAD R3, R121, R128, R0 ;  /* 0x0000008079037224 */ /* 0x000fca00078e0200 */
[----:B------:R-:W-:Y:S02]  /*6100*/  VIADDMNMX R12, R3, R128, R12, PT ;  /* 0x00000080030c7246 */ /* 0x000fe4000380010c */
[----:B------:R-:W-:-:S07]  /*6110*/  VIMNMX R14, R14, R3, !PT ;  /* 0x000000030e0e7248 */ /* 0x000fce0007fe0100 */
.L_x_3946:
        /* <DEDUP_REMOVED lines=44> */
[----:B------:R-:W-:Y:S02]  /*63e0*/  FSEL R209, R138, -INF , !P1 ;  /* 0xff8000008ad17808 */ /* 0x000fe40004800000 */
[----:B------:R-:W-:Y:S01]  /*63f0*/  ISETP.NE.AND P1, PT, R132, RZ, PT ;  /* 0x000000ff8400720c */ /* 0x000fe20003f25270 */
[----:B------:R-:W-:Y:S01]  /*6400*/  IMAD.U32 R132, RZ, RZ, UR14 ;  /* 0x0000000eff847e24 */ /* 0x000fe2000f8e00ff */
        /* <DEDUP_REMOVED lines=27> */
[----:B------:R-:W0:Y:S01]  /*65c0*/  LDC R0, c[0x0][0x988] ;  /* 0x00026200ff007b82 */ /* 0x000e220000000800 */
[----:B------:R-:W-:Y:S01]  /*65d0*/  ISETP.NE.AND P1, PT, R144, RZ, PT ;  /* 0x000000ff9000720c */ /* 0x000fe20003f25270 */
[----:B------:R-:W1:Y:S01]  /*65e0*/  SHFL.BFLY PT, R121, R20, 0x2, 0x1f ;  /* 0x0c401f0014797f89 */ /* 0x000e6200000e0000 */
        /* <DEDUP_REMOVED lines=14> */
[----:B-1----:R-:W-:Y:S02]  /*66d0*/  FMNMX.FTZ R126, R20, R121, !PT ;  /* 0x00000079147e7209 */ /* 0x002fe40007810000 */
[----:B------:R-:W-:Y:S02]  /*66e0*/  ISETP.GT.AND P1, PT, R14, 0x39, !P1 ;  /* 0x000000390e00780c */ /* 0x000fe40004f24270 */
[C---:B------:R-:W-:Y:S01]  /*66f0*/  ISETP.LT.OR P5, PT, R12.reuse, 0x59, P5 ;  /* 0x000000590c00780c */ /* 0x040fe20002fa1670 */
[----:B------:R-:W1:Y:S01]  /*6700*/  SHFL.BFLY PT, R121, R126, 0x1, 0x1f ;  /* 0x0c201f007e797f89 */ /* 0x000e6200000e0000 */
[----:B------:R-:W-:-:S04]  /*6710*/  ISETP.LT.OR P1, PT, R12, 0x3a, P1 ;  /* 0x0000003a0c00780c */ /* 0x000fc80000f21670 */
[----:B------:R-:W-:Y:S02]  /*6720*/  FSEL R151, R151, -INF , !P1 ;  /* 0xff80000097977808 */ /* 0x000fe40004800000 */
[----:B------:R-:W-:-:S04]  /*6730*/  ISETP.NE.AND P1, PT, R180, RZ, PT ;  /* 0x000000ffb400720c */ /* 0x000fc80003f25270 */
[----:B------:R-:W-:-:S04]  /*6740*/  ISETP.GT.AND P1, PT, R14, 0x40, !P1 ;  /* 0x000000400e00780c */ /* 0x000fc80004f24270 */
[----:B------:R-:W-:-:S04]  /*6750*/  ISETP.LT.OR P1, PT, R12, 0x41, P1 ;  /* 0x000000410c00780c */ /* 0x000fc80000f21670 */
[----:B------:R-:W-:Y:S02]  /*6760*/  FSEL R127, R154, -INF , !P1 ;  /* 0xff8000009a7f7808 */ /* 0x000fe40004800000 */
[----:B------:R-:W-:Y:S02]  /*6770*/  ISETP.NE.AND P1, PT, R152, RZ, PT ;  /* 0x000000ff9800720c */ /* 0x000fe40003f25270 */
[----:B-1----:R-:W-:Y:S02]  /*6780*/  FMNMX.FTZ R121, R126, R121, !PT ;  /* 0x000000797e797209 */ /* 0x002fe40007810000 */
[----:B------:R-:W-:-:S03]  /*6790*/  ISETP.GT.AND P1, PT, R14, 0x41, !P1 ;  /* 0x000000410e00780c */ /* 0x000fc60004f24270 */
[----:B0-----:R-:W-:Y:S01]  /*67a0*/  FMUL.FTZ R2, R121, R0 ;  /* 0x0000000079027220 */ /* 0x001fe20000410000 */
        /* <DEDUP_REMOVED lines=29> */
[--C-:B------:R-:W-:Y:S01]  /*6980*/  FFMA.FTZ R172, R133, R0, -R2.reuse ;  /* 0x0000000085ac7223 */ /* 0x100fe20000010802 */
[----:B------:R-:W-:Y:S01]  /*6990*/  FSEL R185, R166, -INF , !P5 ;  /* 0xff800000a6b97808 */ /* 0x000fe20006800000 */
[----:B------:R0:W-:Y:S01]  /*69a0*/  MUFU.EX2 R163, R14 ;  /* 0x0000000e00a37308 */ /* 0x0001e20000000800 */
[----:B------:R-:W-:Y:S01]  /*69b0*/  FMNMX.FTZ R20, R217, R20, !PT ;  /* 0x00000014d9147209 */ /* 0x000fe20007810000 */
[-CC-:B------:R-:W-:Y:S01]  /*69c0*/  FFMA.FTZ R176, R125, R0.reuse, -R2.reuse ;  /* 0x000000007db07223 */ /* 0x180fe20000010802 */
[----:B------:R-:W-:Y:S01]  /*69d0*/  FSEL R167, R167, -INF , !P2 ;  /* 0xff800000a7a77808 */ /* 0x000fe20005000000 */
[--C-:B------:R-:W-:Y:S01]  /*69e0*/  FFMA.FTZ R223, R120, R0, -R2.reuse ;  /* 0x0000000078df7223 */ /* 0x100fe20000010802 */
[----:B------:R-:W-:Y:S01]  /*69f0*/  FMNMX.FTZ R20, R207, R20, !PT ;  /* 0x00000014cf147209 */ /* 0x000fe20007810000 */
[-CC-:B------:R-:W-:Y:S01]  /*6a00*/  FFMA.FTZ R125, R145, R0.reuse, -R2.reuse ;  /* 0x00000000917d7223 */ /* 0x180fe20000010802 */
[-CC-:B------:R-:W-:Y:S01]  /*6a10*/  FFMA.FTZ R145, R153, R0.reuse, -R2.reuse ;  /* 0x0000000099917223 */ /* 0x180fe20000010802 */
[--C-:B------:R-:W-:Y:S01]  /*6a20*/  FFMA.FTZ R188, R177, R0, -R2.reuse ;  /* 0x00000000b1bc7223 */ /* 0x100fe20000010802 */
[----:B------:R-:W-:Y:S01]  /*6a30*/  FMNMX.FTZ R20, R215, R20, !PT ;  /* 0x00000014d7147209 */ /* 0x000fe20007810000 */
[-CC-:B------:R-:W-:Y:S01]  /*6a40*/  FFMA.FTZ R178, R129, R0.reuse, -R2.reuse ;  /* 0x0000000081b27223 */ /* 0x180fe20000010802 */
[----:B0-----:R-:W-:Y:S01]  /*6a50*/  FSEL R14, R121, RZ, P1 ;  /* 0x000000ff790e7208 */ /* 0x001fe20000800000 */
[--C-:B------:R-:W-:Y:S01]  /*6a60*/  FFMA.FTZ R177, R181, R0, -R2.reuse ;  /* 0x00000000b5b17223 */ /* 0x100fe20000010802 */
[----:B------:R-:W-:Y:S01]  /*6a70*/  FMNMX.FTZ R20, R209, R20, !PT ;  /* 0x00000014d1147209 */ /* 0x000fe20007810000 */
[-CC-:B------:R-:W-:Y:S01]  /*6a80*/  FFMA.FTZ R129, R149, R0.reuse, -R2.reuse ;  /* 0x0000000095817223 */ /* 0x180fe20000010802 */
[--C-:B------:R-:W-:Y:S01]  /*6a90*/  FFMA.FTZ R174, R137, R0, -R2.reuse ;  /* 0x0000000089ae7223 */ /* 0x100fe20000010802 */
[----:B------:R-:W-:Y:S01]  /*6aa0*/  FADD.FTZ R153, -R14, R5 ;  /* 0x000000050e997221 */ /* 0x000fe20000010100 */
[----:B------:R-:W-:Y:S01]  /*6ab0*/  FMNMX.FTZ R20, R213, R20, !PT ;  /* 0x00000014d5147209 */ /* 0x000fe20007810000 */
[-CC-:B------:R-:W-:Y:S01]  /*6ac0*/  FFMA.FTZ R186, R187, R0.reuse, -R2.reuse ;  /* 0x00000000bbba7223 */ /* 0x180fe20000010802 */
[-CC-:B------:R-:W-:Y:S01]  /*6ad0*/  FFMA.FTZ R181, R189, R0.reuse, -R2.reuse ;  /* 0x00000000bdb57223 */ /* 0x180fe20000010802 */
[----:B------:R-:W-:Y:S01]  /*6ae0*/  FMUL.FTZ R153, R153, R0 ;  /* 0x0000000099997220 */ /* 0x000fe20000410000 */
        /* <DEDUP_REMOVED lines=14> */
[----:B------:R-:W0:Y:S03]  /*6bd0*/  MUFU.EX2 R2, R153 ;  /* 0x0000009900027308 */ /* 0x000e260000000800 */
[----:B------:R-:W-:-:S04]  /*6be0*/  FMNMX.FTZ R20, R151, R20, !PT ;  /* 0x0000001497147209 */ /* 0x000fc80007810000 */
[----:B------:R-:W-:Y:S01]  /*6bf0*/  FMNMX.FTZ R20, R127, R20, !PT ;  /* 0x000000147f147209 */ /* 0x000fe20007810000 */
[----:B------:R-:W1:Y:S03]  /*6c00*/  MUFU.EX2 R188, R188 ;  /* 0x000000bc00bc7308 */ /* 0x000e660000000800 */
[----:B------:R-:W-:-:S04]  /*6c10*/  FMNMX.FTZ R20, R155, R20, !PT ;  /* 0x000000149b147209 */ /* 0x000fc80007810000 */
[----:B------:R-:W-:Y:S01]  /*6c20*/  FMNMX.FTZ R20, R123, R20, !PT ;  /* 0x000000147b147209 */ /* 0x000fe20007810000 */
[----:B------:R-:W2:Y:S03]  /*6c30*/  MUFU.EX2 R190, R190 ;  /* 0x000000be00be7308 */ /* 0x000ea60000000800 */
[----:B------:R-:W-:-:S04]  /*6c40*/  FMNMX.FTZ R20, R159, R20, !PT ;  /* 0x000000149f147209 */ /* 0x000fc80007810000 */
[----:B------:R-:W-:Y:S01]  /*6c50*/  FMNMX.FTZ R20, R183, R20, !PT ;  /* 0x00000014b7147209 */ /* 0x000fe20007810000 */
[----:B------:R-:W3:Y:S03]  /*6c60*/  MUFU.EX2 R177, R177 ;  /* 0x000000b100b17308 */ /* 0x000ee60000000800 */
[----:B------:R-:W-:-:S04]  /*6c70*/  FMNMX.FTZ R20, R175, R20, !PT ;  /* 0x00000014af147209 */ /* 0x000fc80007810000 */
[----:B------:R-:W-:Y:S01]  /*6c80*/  FMNMX.FTZ R20, R185, R20, !PT ;  /* 0x00000014b9147209 */ /* 0x000fe20007810000 */
[----:B------:R-:W4:Y:S03]  /*6c90*/  MUFU.EX2 R184, R184 ;  /* 0x000000b800b87308 */ /* 0x000f260000000800 */
[----:B------:R-:W-:-:S05]  /*6ca0*/  FMNMX.FTZ R20, R167, R20, !PT ;  /* 0x00000014a7147209 */ /* 0x000fca0007810000 */
[----:B------:R-:W5:Y:S01]  /*6cb0*/  SHFL.BFLY PT, R173, R20, 0x2, 0x1f ;  /* 0x0c401f0014ad7f89 */ /* 0x000f6200000e0000 */
[----:B------:R-:W4:Y:S08]  /*6cc0*/  MUFU.EX2 R179, R179 ;  /* 0x000000b300b37308 */ /* 0x000f300000000800 */
[----:B------:R-:W4:Y:S08]  /*6cd0*/  MUFU.EX2 R186, R186 ;  /* 0x000000ba00ba7308 */ /* 0x000f300000000800 */
[----:B------:R-:W-:Y:S01]  /*6ce0*/  MUFU.EX2 R181, R181 ;  /* 0x000000b500b57308 */ /* 0x000fe20000000800 */
[----:B-----5:R-:W-:-:S07]  /*6cf0*/  FMNMX.FTZ R173, R20, R173, !PT ;  /* 0x000000ad14ad7209 */ /* 0x020fce0007810000 */
[----:B------:R-:W-:Y:S01]  /*6d00*/  MUFU.EX2 R180, R180 ;  /* 0x000000b400b47308 */ /* 0x000fe20000000800 */
[----:B------:R-:W5:Y:S07]  /*6d10*/  SHFL.BFLY PT, R12, R173, 0x1, 0x1f ;  /* 0x0c201f00ad0c7f89 */ /* 0x000f6e00000e0000 */
[----:B------:R-:W-:Y:S08]  /*6d20*/  MUFU.EX2 R182, R182 ;  /* 0x000000b600b67308 */ /* 0x000ff00000000800 */
[----:B------:R-:W-:Y:S08]  /*6d30*/  MUFU.EX2 R141, R141 ;  /* 0x0000008d008d7308 */ /* 0x000ff00000000800 */
[----:B------:R-:W-:Y:S01]  /*6d40*/  MUFU.EX2 R176, R176 ;  /* 0x000000b000b07308 */ /* 0x000fe20000000800 */
[----:B-----5:R-:W-:-:S04]  /*6d50*/  FMNMX.FTZ R133, R173, R12, !PT ;  /* 0x0000000cad857209 */ /* 0x020fc80007810000 */
[C---:B------:R-:W-:Y:S01]  /*6d60*/  FSETP.NEU.FTZ.AND P1, PT, R133.reuse, -INF , PT ;  /* 0xff8000008500780b */ /* 0x040fe20003f3d000 */
[----:B------:R-:W-:Y:S02]  /*6d70*/  FMUL.FTZ R120, R133, R0 ;  /* 0x0000000085787220 */ /* 0x000fe40000410000 */
[----:B------:R-:W-:Y:S03]  /*6d80*/  MUFU.EX2 R125, R125 ;  /* 0x0000007d007d7308 */ /* 0x000fe60000000800 */
[----:B------:R-:W-:-:S05]  /*6d90*/  FSEL R120, R120, RZ, P1 ;  /* 0x000000ff78787208 */ /* 0x000fca0000800000 */
[----:B------:R-:W-:Y:S01]  /*6da0*/  MUFU.EX2 R178, R178 ;  /* 0x000000b200b27308 */ /* 0x000fe20000000800 */
[-CC-:B------:R-:W-:Y:S01]  /*6db0*/  FFMA.FTZ R191, R3, R0.reuse, -R120.reuse ;  /* 0x0000000003bf7223 */ /* 0x180fe20000010878 */
[----:B------:R-:W-:Y:S01]  /*6dc0*/  FSEL R3, R133, RZ, P1 ;  /* 0x000000ff85037208 */ /* 0x000fe20000800000 */
[-CC-:B------:R-:W-:Y:S01]  /*6dd0*/  FFMA.FTZ R12, R225, R0.reuse, -R120.reuse ;  /* 0x00000000e10c7223 */ /* 0x180fe20000010878 */
[-CC-:B------:R-:W-:Y:S01]  /*6de0*/  FFMA.FTZ R189, R221, R0.reuse, -R120.reuse ;  /* 0x00000000ddbd7223 */ /* 0x180fe20000010878 */
[-CC-:B------:R-:W-:Y:S01]  /*6df0*/  FFMA.FTZ R126, R139, R0.reuse, -R120.reuse ;  /* 0x000000008b7e7223 */ /* 0x180fe20000010878 */
[----:B------:R-:W-:Y:S01]  /*6e00*/  FFMA.FTZ R139, R143, R0, -R120 ;  /* 0x000000008f8b7223 */ /* 0x000fe20000010878 */
[----:B------:R-:W-:Y:S01]  /*6e10*/  FADD.FTZ R3, -R3, R4 ;  /* 0x0000000403037221 */ /* 0x000fe20000010100 */
[----:B0-----:R-:W-:Y:S01]  /*6e20*/  FFMA.FTZ R143, R2, R10, R223 ;  /* 0x0000000a028f7223 */ /* 0x001fe200000100df */
[----:B------:R-:W-:Y:S01]  /*6e30*/  MUFU.EX2 R12, R12 ;  /* 0x0000000c000c7308 */ /* 0x000fe20000000800 */
[-CC-:B------:R-:W-:Y:S01]  /*6e40*/  FFMA.FTZ R14, R219, R0.reuse, -R120.reuse ;  /* 0x00000000db0e7223 */ /* 0x180fe20000010878 */
[-C--:B------:R-:W-:Y:S01]  /*6e50*/  FMUL.FTZ R3, R3, R0.reuse ;  /* 0x0000000003037220 */ /* 0x080fe20000410000 */
[----:B-1----:R-:W-:Y:S01]  /*6e60*/  FADD.FTZ R143, R188, R143 ;  /* 0x0000008fbc8f7221 */ /* 0x002fe20000010000 */
[-CC-:B------:R-:W-:Y:S01]  /*6e70*/  FFMA.FTZ R20, R211, R0.reuse, -R120.reuse ;  /* 0x00000000d3147223 */ /* 0x180fe20000010878 */
[-CC-:B------:R-:W-:Y:S01]  /*6e80*/  FFMA.FTZ R153, R217, R0.reuse, -R120.reuse ;  /* 0x00000000d9997223 */ /* 0x180fe20000010878 */
[-CC-:B------:R-:W-:Y:S01]  /*6e90*/  FFMA.FTZ R187, R207, R0.reuse, -R120.reuse ;  /* 0x00000000cfbb7223 */ /* 0x180fe20000010878 */
[----:B--2---:R-:W-:Y:S01]  /*6ea0*/  FADD.FTZ R10, R190, R143 ;  /* 0x0000008fbe0a7221 */ /* 0x004fe20000010000 */
[----:B------:R-:W0:Y:S01]  /*6eb0*/  MUFU.EX2 R3, R3 ;  /* 0x0000000300037308 */ /* 0x000e220000000800 */
[-CC-:B------:R-:W-:Y:S01]  /*6ec0*/  FFMA.FTZ R122, R215, R0.reuse, -R120.reuse ;  /* 0x00000000d77a7223 */ /* 0x180fe20000010878 */
[-C--:B------:R-:W-:Y:S01]  /*6ed0*/  FFMA.FTZ R124, R209, R0.reuse, -R120 ;  /* 0x00000000d17c7223 */ /* 0x080fe20000010878 */
[----:B---3--:R-:W-:Y:S01]  /*6ee0*/  FADD.FTZ R143, R177, R10 ;  /* 0x0000000ab18f7221 */ /* 0x008fe20000010000 */
[-CC-:B------:R-:W-:Y:S01]  /*6ef0*/  FFMA.FTZ R4, R135, R0.reuse, -R120.reuse ;  /* 0x0000000087047223 */ /* 0x180fe20000010878 */
[-CC-:B------:R-:W-:Y:S01]  /*6f00*/  FFMA.FTZ R135, R147, R0.reuse, -R120.reuse ;  /* 0x0000000093877223 */ /* 0x180fe20000010878 */
[-CC-:B------:R-:W-:Y:S01]  /*6f10*/  FFMA.FTZ R157, R213, R0.reuse, -R120.reuse ;  /* 0x00000000d59d7223 */ /* 0x180fe20000010878 */
[----:B----4-:R-:W-:Y:S01]  /*6f20*/  FADD.FTZ R128, R184, R143 ;  /* 0x0000008fb8807221 */ /* 0x010fe20000010000 */
[----:B------:R-:W1:Y:S01]  /*6f30*/  MUFU.EX2 R189, R189 ;  /* 0x000000bd00bd7308 */ /* 0x000e620000000800 */
[-CC-:B------:R-:W-:Y:S01]  /*6f40*/  FFMA.FTZ R173, R127, R0.reuse, -R120.reuse ;  /* 0x000000007fad7223 */ /* 0x180fe20000010878 */
[-C--:B------:R-:W-:Y:S01]  /*6f50*/  FFMA.FTZ R131, R131, R0.reuse, -R120 ;  /* 0x0000000083837223 */ /* 0x080fe20000010878 */
[----:B------:R-:W-:Y:S01]  /*6f60*/  FADD.FTZ R143, R179, R128 ;  /* 0x00000080b38f7221 */ /* 0x000fe20000010000 */
[-CC-:B------:R-:W-:Y:S01]  /*6f70*/  FFMA.FTZ R128, R151, R0.reuse, -R120.reuse ;  /* 0x0000000097807223 */ /* 0x180fe20000010878 */
[-CC-:B------:R-:W-:Y:S01]  /*6f80*/  FFMA.FTZ R123, R123, R0.reuse, -R120.reuse ;  /* 0x000000007b7b7223 */ /* 0x180fe20000010878 */
[-C--:B------:R-:W-:Y:S01]  /*6f90*/  FFMA.FTZ R159, R159, R0.reuse, -R120 ;  /* 0x000000009f9f7223 */ /* 0x080fe20000010878 */
[----:B------:R-:W-:Y:S01]  /*6fa0*/  FADD.FTZ R130, R186, R143 ;  /* 0x0000008fba827221 */ /* 0x000fe20000010000 */
[----:B------:R-:W2:Y:S01]  /*6fb0*/  MUFU.EX2 R191, R191 ;  /* 0x000000bf00bf7308 */ /* 0x000ea20000000800 */
[----:B0-----:R-:W-:Y:S01]  /*6fc0*/  FFMA.FTZ R10, R3, R7, R12 ;  /* 0x00000007030a7223 */ /* 0x001fe2000001000c */
[-C--:B------:R-:W-:Y:S01]  /*6fd0*/  FFMA.FTZ R183, R183, R0.reuse, -R120 ;  /* 0x00000000b7b77223 */ /* 0x080fe20000010878 */
[----:B------:R-:W-:Y:S01]  /*6fe0*/  FADD.FTZ R147, R181, R130 ;  /* 0x00000082b5937221 */ /* 0x000fe20000010000 */
[-CC-:B------:R-:W-:Y:S01]  /*6ff0*/  FFMA.FTZ R175, R175, R0.reuse, -R120.reuse ;  /* 0x00000000afaf7223 */ /* 0x180fe20000010878 */
[----:B------:R-:W-:Y:S01]  /*7000*/  FFMA.FTZ R185, R185, R0, -R120 ;  /* 0x00000000b9b97223 */ /* 0x000fe20000010878 */
[----:B------:R-:W-:Y:S01]  /*7010*/  ISETP.GT.AND P1, PT, R11, UR58, PT ;  /* 0x0000003a0b007c0c */ /* 0x000fe2000bf24270 */
[----:B------:R-:W-:Y:S01]  /*7020*/  FADD.FTZ R130, R180, R147 ;  /* 0x00000093b4827221 */ /* 0x000fe20000010000 */
[----:B------:R-:W0:Y:S01]  /*7030*/  MUFU.EX2 R14, R14 ;  /* 0x0000000e000e7308 */ /* 0x000e220000000800 */
[----:B-1----:R-:W-:Y:S01]  /*7040*/  FADD.FTZ R10, R189, R10 ;  /* 0x0000000abd0a7221 */ /* 0x002fe20000010000 */
[----:B------:R-:W-:Y:S01]  /*7050*/  F2FP.BF16.F32.PACK_AB R190, R177, R190 ;  /* 0x000000beb1be723e */ /* 0x000fe200000010ff */
[----:B------:R-:W-:Y:S01]  /*7060*/  FADD.FTZ R127, R163, R130 ;  /* 0x00000082a37f7221 */ /* 0x000fe20000010000 */
[----:B------:R-:W-:Y:S01]  /*7070*/  @!P6 VIADD R130, R132, 0x30860 ;  /* 0x000308608482e836 */ /* 0x000fe20000000000 */
[----:B------:R-:W-:Y:S01]  /*7080*/  F2FP.BF16.F32.PACK_AB R184, R179, R184 ;  /* 0x000000b8b3b8723e */ /* 0x000fe200000010ff */
[----:B------:R-:W-:-:S02]  /*7090*/  VIADD R11, R11, 0xffffffff ;  /* 0xffffffff0b0b7836 */ /* 0x000fc40000000000 */
[----:B------:R-:W-:Y:S01]  /*70a0*/  FADD.FTZ R132, R182, R127 ;  /* 0x0000007fb6847221 */ /* 0x000fe20000010000 */
[----:B------:R-:W1:Y:S01]  /*70b0*/  MUFU.EX2 R20, R20 ;  /* 0x0000001400147308 */ /* 0x000e620000000800 */
[----:B--2---:R-:W-:Y:S01]  /*70c0*/  FADD.FTZ R143, R191, R10 ;  /* 0x0000000abf8f7221 */ /* 0x004fe20000010000 */
[----:B------:R-:W-:Y:S01]  /*70d0*/  @!P6 PRMT R134, RZ, 0x654, R130 ;  /* 0x00000654ff86e816 */ /* 0x000fe20000000082 */
[-CC-:B------:R-:W-:Y:S01]  /*70e0*/  FFMA.FTZ R130, R155, R0.reuse, -R120.reuse ;  /* 0x000000009b827223 */ /* 0x180fe20000010878 */
[----:B------:R-:W-:Y:S01]  /*70f0*/  FFMA.FTZ R120, R167, R0, -R120 ;  /* 0x00000000a7787223 */ /* 0x000fe20000010878 */
[----:B------:R-:W-:Y:S01]  /*7100*/  F2FP.BF16.F32.PACK_AB R186, R181, R186 ;  /* 0x000000bab5ba723e */ /* 0x000fe200000010ff */
[----:B------:R2:W-:Y:S01]  /*7110*/  @!P6 SYNCS.ARRIVE.TRANS64.RED.A1T0 RZ, [R134+URZ], RZ ;  /* 0x000000ff86ffe9a7 */ /* 0x0005e2000810043f */
[----:B------:R-:W-:Y:S01]  /*7120*/  F2FP.BF16.F32.PACK_AB R188, R188, R223 ;  /* 0x000000dfbcbc723e */ /* 0x000fe200000010ff */
[----:B------:R-:W3:Y:S01]  /*7130*/  MUFU.EX2 R153, R153 ;  /* 0x0000009900997308 */ /* 0x000ee20000000800 */
[----:B0-----:R-:W-:Y:S01]  /*7140*/  FADD.FTZ R143, R14, R143 ;  /* 0x0000008f0e8f7221 */ /* 0x001fe20000010000 */
[----:B------:R-:W-:-:S02]  /*7150*/  F2FP.BF16.F32.PACK_AB R180, R163, R180 ;  /* 0x000000b4a3b4723e */ /* 0x000fc400000010ff */
[----:B------:R-:W-:Y:S02]  /*7160*/  F2FP.BF16.F32.PACK_AB R182, R141, R182 ;  /* 0x000000b68db6723e */ /* 0x000fe400000010ff */
[----:B------:R-:W-:Y:S02]  /*7170*/  F2FP.BF16.F32.PACK_AB R189, R189, R12 ;  /* 0x0000000cbdbd723e */ /* 0x000fe400000010ff */
[----:B------:R-:W0:Y:S01]  /*7180*/  MUFU.EX2 R187, R187 ;  /* 0x000000bb00bb7308 */ /* 0x000e220000000800 */
[----:B-1----:R-:W-:Y:S01]  /*7190*/  FADD.FTZ R10, R20, R143 ;  /* 0x0000008f140a7221 */ /* 0x002fe20000010000 */
        /* <DEDUP_REMOVED lines=13> */
[----:B------:R0:W-:Y:S01]  /*7270*/  MUFU.EX2 R7, R131 ;  /* 0x0000008300077308 */ /* 0x0001e20000000800 */
[----:B-1----:R-:W-:-:S07]  /*7280*/  FADD.FTZ R10, R126, R127 ;  /* 0x0000007f7e0a7221 */ /* 0x002fce0000010000 */
[----:B------:R-:W1:Y:S01]  /*7290*/  MUFU.EX2 R139, R139 ;  /* 0x0000008b008b7308 */ /* 0x000e620000000800 */
[----:B0-----:R-:W-:-:S04]  /*72a0*/  FADD.FTZ R131, R141, R132 ;  /* 0x000000848d837221 */ /* 0x001fc80000010000 */
[----:B------:R-:W-:Y:S01]  /*72b0*/  FADD.FTZ R132, R176, R131 ;  /* 0x00000083b0847221 */ /* 0x000fe20000010000 */
[C---:B------:R-:W-:Y:S02]  /*72c0*/  F2FP.BF16.F32.PACK_AB R176, R125.reuse, R176 ;  /* 0x000000b07db0723e */ /* 0x040fe400000010ff */
[----:B------:R-:W0:Y:S01]  /*72d0*/  MUFU.EX2 R172, R172 ;  /* 0x000000ac00ac7308 */ /* 0x000e220000000800 */
[----:B------:R-:W-:-:S04]  /*72e0*/  FADD.FTZ R131, R125, R132 ;  /* 0x000000847d837221 */ /* 0x000fc80000010000 */
[----:B------:R-:W-:Y:S01]  /*72f0*/  FADD.FTZ R132, R178, R131 ;  /* 0x00000083b2847221 */ /* 0x000fe20000010000 */
[C---:B---3--:R-:W-:Y:S02]  /*7300*/  F2FP.BF16.F32.PACK_AB R178, R129.reuse, R178 ;  /* 0x000000b281b2723e */ /* 0x048fe400000010ff */
[----:B------:R-:W3:Y:S01]  /*7310*/  MUFU.EX2 R4, R4 ;  /* 0x0000000400047308 */ /* 0x000ee20000000800 */
[----:B------:R-:W-:Y:S01]  /*7320*/  FADD.FTZ R131, R129, R132 ;  /* 0x0000008481837221 */ /* 0x000fe20000010000 */
[----:B-1----:R-:W-:-:S06]  /*7330*/  FADD.FTZ R127, R139, R10 ;  /* 0x0000000a8b7f7221 */ /* 0x002fcc0000010000 */
[----:B------:R-:W1:Y:S01]  /*7340*/  MUFU.EX2 R145, R145 ;  /* 0x0000009100917308 */ /* 0x000e620000000800 */
[----:B0-----:R-:W-:-:S07]  /*7350*/  FADD.FTZ R132, R172, R131 ;  /* 0x00000083ac847221 */ /* 0x001fce0000010000 */
[----:B------:R-:W0:Y:S01]  /*7360*/  MUFU.EX2 R135, R135 ;  /* 0x0000008700877308 */ /* 0x000e220000000800 */
[----:B---3--:R-:W-:-:S07]  /*7370*/  FADD.FTZ R10, R4, R127 ;  /* 0x0000007f040a7221 */ /* 0x008fce0000010000 */
[----:B------:R-:W-:Y:S01]  /*7380*/  MUFU.EX2 R174, R174 ;  /* 0x000000ae00ae7308 */ /* 0x000fe20000000800 */
[----:B-1----:R-:W-:-:S07]  /*7390*/  F2FP.BF16.F32.PACK_AB R172, R145, R172 ;  /* 0x000000ac91ac723e */ /* 0x002fce00000010ff */
[----:B------:R-:W1:Y:S01]  /*73a0*/  MUFU.EX2 R128, R128 ;  /* 0x0000008000807308 */ /* 0x000e620000000800 */
[C---:B0-----:R-:W-:Y:S01]  /*73b0*/  FADD.FTZ R10, R135.reuse, R10 ;  /* 0x0000000a870a7221 */ /* 0x041fe20000010000 */
[----:B------:R-:W-:Y:S01]  /*73c0*/  F2FP.BF16.F32.PACK_AB R177, R135, R4 ;  /* 0x0000000487b1723e */ /* 0x000fe200000010ff */
[----:B------:R-:W-:-:S05]  /*73d0*/  IMAD.MOV.U32 R4, RZ, RZ, R133 ;  /* 0x000000ffff047224 */ /* 0x000fca00078e0085 */
[----:B------:R-:W0:Y:S08]  /*73e0*/  MUFU.EX2 R137, R137 ;  /* 0x0000008900897308 */ /* 0x000e300000000800 */
[----:B------:R-:W-:Y:S01]  /*73f0*/  MUFU.EX2 R173, R173 ;  /* 0x000000ad00ad7308 */ /* 0x000fe20000000800 */
[----:B-1----:R-:W-:-:S07]  /*7400*/  F2FP.BF16.F32.PACK_AB R179, R128, R7 ;  /* 0x0000000780b3723e */ /* 0x002fce00000010ff */
[----:B------:R-:W1:Y:S08]  /*7410*/  MUFU.EX2 R168, R168 ;  /* 0x000000a800a87308 */ /* 0x000e700000000800 */
[----:B--2---:R2:W-:Y:S08]  /*7420*/  MUFU.EX2 R134, R123 ;  /* 0x0000007b00867308 */ /* 0x0045f00000000800 */
[----:B------:R-:W3:Y:S01]  /*7430*/  MUFU.EX2 R130, R130 ;  /* 0x0000008200827308 */ /* 0x000ee20000000800 */
[----:B--2---:R-:W-:-:S04]  /*7440*/  FADD.FTZ R123, R145, R132 ;  /* 0x00000084917b7221 */ /* 0x004fc80000010000 */
[----:B------:R-:W-:Y:S01]  /*7450*/  FADD.FTZ R132, R174, R123 ;  /* 0x0000007bae847221 */ /* 0x000fe20000010000 */
[----:B------:R-:W-:Y:S01]  /*7460*/  FADD.FTZ R123, R7, R10 ;  /* 0x0000000a077b7221 */ /* 0x000fe20000010000 */
[C---:B0-----:R-:W-:Y:S01]  /*7470*/  F2FP.BF16.F32.PACK_AB R174, R137.reuse, R174 ;  /* 0x000000ae89ae723e */ /* 0x041fe200000010ff */
[----:B------:R-:W0:Y:S01]  /*7480*/  MUFU.EX2 R149, R149 ;  /* 0x0000009500957308 */ /* 0x000e220000000800 */
[----:B------:R-:W-:Y:S01]  /*7490*/  FADD.FTZ R127, R137, R132 ;  /* 0x00000084897f7221 */ /* 0x000fe20000010000 */
[----:B------:R-:W-:-:S03]  /*74a0*/  FADD.FTZ R10, R128, R123 ;  /* 0x0000007b800a7221 */ /* 0x000fc60000010000 */
[----:B-1----:R-:W-:Y:S01]  /*74b0*/  FADD.FTZ R132, R168, R127 ;  /* 0x0000007fa8847221 */ /* 0x002fe20000010000 */
[----:B------:R-:W-:Y:S02]  /*74c0*/  FADD.FTZ R123, R173, R10 ;  /* 0x0000000aad7b7221 */ /* 0x000fe40000010000 */
[----:B------:R-:W1:Y:S01]  /*74d0*/  MUFU.EX2 R159, R159 ;  /* 0x0000009f009f7308 */ /* 0x000e620000000800 */
[C---:B---3--:R-:W-:Y:S01]  /*74e0*/  F2FP.BF16.F32.PACK_AB R173, R130.reuse, R173 ;  /* 0x000000ad82ad723e */ /* 0x048fe200000010ff */
[----:B------:R-:W-:-:S04]  /*74f0*/  FADD.FTZ R123, R130, R123 ;  /* 0x0000007b827b7221 */ /* 0x000fc80000010000 */
[----:B------:R-:W-:Y:S02]  /*7500*/  FADD.FTZ R123, R134, R123 ;  /* 0x0000007b867b7221 */ /* 0x000fe40000010000 */
[----:B------:R2:W3:Y:S01]  /*7510*/  MUFU.EX2 R136, R183 ;  /* 0x000000b700887308 */ /* 0x0004e20000000800 */
[C---:B0-----:R-:W-:Y:S01]  /*7520*/  FADD.FTZ R125, R149.reuse, R132 ;  /* 0x00000084957d7221 */ /* 0x041fe20000010000 */
[----:B------:R-:W-:-:S06]  /*7530*/  F2FP.BF16.F32.PACK_AB R168, R149, R168 ;  /* 0x000000a895a8723e */ /* 0x000fcc00000010ff */
[----:B------:R0:W4:Y:S01]  /*7540*/  MUFU.EX2 R169, R175 ;  /* 0x000000af00a97308 */ /* 0x0001220000000800 */
[----:B-1----:R-:W-:Y:S01]  /*7550*/  FADD.FTZ R123, R159, R123 ;  /* 0x0000007b9f7b7221 */ /* 0x002fe20000010000 */
[----:B--2---:R-:W-:-:S06]  /*7560*/  F2FP.BF16.F32.PACK_AB R183, R139, R126 ;  /* 0x0000007e8bb7723e */ /* 0x004fcc00000010ff */
[----:B------:R-:W1:Y:S01]  /*7570*/  MUFU.EX2 R170, R170 ;  /* 0x000000aa00aa7308 */ /* 0x000e620000000800 */
[----:B---3--:R-:W-:Y:S01]  /*7580*/  FADD.FTZ R123, R136, R123 ;  /* 0x0000007b887b7221 */ /* 0x008fe20000010000 */
[----:B0-----:R-:W-:-:S06]  /*7590*/  F2FP.BF16.F32.PACK_AB R175, R159, R134 ;  /* 0x000000869faf723e */ /* 0x001fcc00000010ff */
[----:B------:R0:W2:Y:S01]  /*75a0*/  MUFU.EX2 R132, R185 ;  /* 0x000000b900847308 */ /* 0x0000a20000000800 */
[C---:B----4-:R-:W-:Y:S01]  /*75b0*/  FADD.FTZ R123, R169.reuse, R123 ;  /* 0x0000007ba97b7221 */ /* 0x050fe20000010000 */
[----:B------:R-:W-:-:S06]  /*75c0*/  F2FP.BF16.F32.PACK_AB R169, R169, R136 ;  /* 0x00000088a9a9723e */ /* 0x000fcc00000010ff */
[----:B------:R-:W3:Y:S01]  /*75d0*/  MUFU.EX2 R5, R5 ;  /* 0x0000000500057308 */ /* 0x000ee20000000800 */
[----:B-1----:R-:W-:Y:S01]  /*75e0*/  FADD.FTZ R10, R170, R125 ;  /* 0x0000007daa0a7221 */ /* 0x002fe20000010000 */
[----:B0-----:R-:W-:-:S06]  /*75f0*/  F2FP.BF16.F32.PACK_AB R185, R153, R20 ;  /* 0x0000001499b9723e */ /* 0x001fcc00000010ff */
[----:B------:R-:W0:Y:S01]  /*7600*/  MUFU.EX2 R120, R120 ;  /* 0x0000007800787308 */ /* 0x000e220000000800 */
[----:B--2---:R-:W-:Y:S01]  /*7610*/  FADD.FTZ R123, R132, R123 ;  /* 0x0000007b847b7221 */ /* 0x004fe20000010000 */
[C---:B---3--:R-:W-:Y:S01]  /*7620*/  FADD.FTZ R10, R5.reuse, R10 ;  /* 0x0000000a050a7221 */ /* 0x048fe20000010000 */
[----:B------:R-:W-:Y:S01]  /*7630*/  F2FP.BF16.F32.PACK_AB R170, R5, R170 ;  /* 0x000000aa05aa723e */ /* 0x000fe200000010ff */
[----:B------:R-:W-:Y:S02]  /*7640*/  IMAD.MOV.U32 R5, RZ, RZ, R121 ;  /* 0x000000ffff057224 */ /* 0x000fe400078e0079 */
[C---:B0-----:R-:W-:Y:S01]  /*7650*/  FADD.FTZ R7, R120.reuse, R123 ;  /* 0x0000007b78077221 */ /* 0x041fe20000010000 */
[----:B------:R-:W-:Y:S01]  /*7660*/  F2FP.BF16.F32.PACK_AB R171, R120, R132 ;  /* 0x0000008478ab723e */ /* 0x000fe200000010ff */
[----:B------:R-:W-:Y:S06]  /*7670*/  @P1 BRA `(.L_x_3950) ;  /* 0xffffffd000501947 */ /* 0x000fec000383ffff */
[----:B------:R-:W-:Y:S01]  /*7680*/  IMAD.MOV.U32 R4, RZ, RZ, R133 ;  /* 0x000000ffff047224 */ /* 0x000fe200078e0085 */
[----:B------:R-:W-:Y:S01]  /*7690*/  UMOV UR36, UR4 ;  /* 0x0000000400247c82 */ /* 0x000fe20008000000 */
[----:B------:R-:W-:Y:S01]  /*76a0*/  IMAD.MOV.U32 R5, RZ, RZ, R121 ;  /* 0x000000ffff057224 */ /* 0x000fe200078e0079 */
[----:B------:R-:W-:-:S06]  /*76b0*/  UMOV UR37, UR7 ;  /* 0x0000000700257c82 */ /* 0x000fcc0008000000 */
.L_x_3933:
[----:B------:R-:W-:Y:S01]  /*76c0*/  IADD3 R12, R16, 0x80, -R17 ;  /* 0x00000080100c7810 */ /* 0x000fe20007ffe811 */
[----:B------:R-:W-:Y:S02]  /*76d0*/  ULDC UR7, c[0x0][0x9e4] ;  /* 0x0002790000077ab9 */ /* 0x000fe40000000800 */
[----:B------:R-:W-:Y:S02]  /*76e0*/  UISETP.GE.AND UP0, UPT, UR7, 0x1, UPT ;  /* 0x000000010700788c */ /* 0x000fe4000bf06270 */
[----:B------:R-:W-:-:S04]  /*76f0*/  IMAD R12, R193, 0x80, R12 ;  /* 0x00000080c10c7824 */ /* 0x000fc800078e020c */
[----:B------:R-:W-:Y:S02]  /*7700*/  PLOP3.LUT P1, PT, PT, PT, UP0, 0x40, 0x0 ;  /* 0x000000000000781c */ /* 0x000fe40003f2e808 */
[----:B------:R-:W-:-:S13]  /*7710*/  R2UR UR6, R12 ;  /* 0x000000000c0672ca */ /* 0x000fda00000e0000 */
[----:B------:R-:W-:Y:S01]  /*7720*/  UIADD3 UR10, UR6, -UR10, URZ ;  /* 0x8000000a060a7290 */ /* 0x000fe2000fffe03f */
[----:B------:R-:W-:Y:S11]  /*7730*/  @P1 BRA `(.L_x_3951) ;  /* 0x0000000000441947 */ /* 0x000ff60003800000 */
        /* <DEDUP_REMOVED lines=10> */
.L_x_3952:
[----:B------:R-:W-:-:S11]  /*77e0*/  UISETP.NE.AND UP1, UPT, UR7, 0x1, UPT ;  /* 0x000000010700788c */ /* 0x000fd6000bf25270 */
[----:B------:R-:W-:Y:S02]  /*77f0*/  @UP1 ULDC.64 UR14, c[0x0][0x9e8] ;  /* 0x00027a00000e1ab9 */ /* 0x000fe40000000a00 */
[----:B------:R-:W-:-:S04]  /*7800*/  UIMAD.WIDE.U32 UR4, UR6, UR14, URZ ;  /* 0x0000000e060472a5 */ /* 0x000fc8000f8e003f */
[----:B------:R-:W-:-:S12]  /*7810*/  @UP1 USHF.R.U32.HI UR6, URZ, UR15, UR5 ;  /* 0x0000000f3f061299 */ /* 0x000fd80008011605 */
.L_x_3953:
[----:B------:R-:W-:-:S04]  /*7820*/  UIMAD UR6, UR6, UR7, URZ ;  /* 0x00000007060672a4 */ /* 0x000fc8000f8e023f */
[----:B------:R-:W-:-:S04]  /*7830*/  UISETP.LT.AND UP1, UPT, UR10, UR6, UPT ;  /* 0x000000060a00728c */ /* 0x000fc8000bf21270 */
[----:B------:R-:W-:-:S12]  /*7840*/  USEL UR10, UR10, UR6, !UP1 ;  /* 0x000000060a0a7287 */ /* 0x000fd8000c800000 */
.L_x_3951:
[----:B------:R-:W-:Y:S01]  /*7850*/  UIADD3 UR4, UR10, 0x5f, URZ ;  /* 0x0000005f0a047890 */ /* 0x000fe2000fffe03f */
[----:B------:R-:W-:-:S03]  /*7860*/  R2UR UR6, R192 ;  /* 0x00000000c00672ca */ /* 0x000fc600000e0000 */
        /* <DEDUP_REMOVED lines=11> */
.L_x_3963:
[----:B------:R-:W-:-:S04]  /*7920*/  UIADD3 UR5, UR4, 0x1, URZ ;  /* 0x0000000104057890 */ /* 0x000fc8000fffe03f */
[----:B------:R-:W-:-:S04]  /*7930*/  UISETP.NE.AND UP1, UPT, UR5, 0x2, UPT ;  /* 0x000000020500788c */ /* 0x000fc8000bf25270 */
[----:B------:R-:W-:Y:S02]  /*7940*/  USEL UR37, URZ, 0x1, UP1 ;  /* 0x000000013f257887 */ /* 0x000fe40008800000 */
[----:B------:R-:W-:Y:S02]  /*7950*/  USEL UR36, UR5, URZ, UP1 ;  /* 0x0000003f05247287 */ /* 0x000fe40008800000 */
[----:B------:R-:W-:Y:S01]  /*7960*/  ULOP3.LUT UR37, UR7, UR37, URZ, 0x3c, !UPT ;  /* 0x0000002507257292 */ /* 0x000fe2000f8e3c3f */
[----:B------:R-:W-:Y:S11]  /*7970*/  @!P0 BRA `(.L_x_3955) ;  /* 0x0000000000048947 */ /* 0x000ff60003800000 */
[----:B------:R-:W-:Y:S01]  /*7980*/  BPT.TRAP 0x1 ;  /* 0x000000040000795c */ /* 0x000fe20000300000 */
.L_x_3955:
[----:B------:R-:W-:Y:S01]  /*7990*/  ULEA UR5, UR36, UR38, 0x3 ;  /* 0x0000002624057291 */ /* 0x000fe2000f8e183f */
[----:B------:R-:W-:-:S05]  /*79a0*/  IMAD.U32 R0, RZ, RZ, UR37 ;  /* 0x00000025ff007e24 */ /* 0x000fca000f8e00ff */
[----:B------:R-:W-:-:S04]  /*79b0*/  SHF.L.U32 R0, R0, 0x1f, RZ ;  /* 0x0000001f00007819 */ /* 0x000fc800000006ff */
[----:B------:R0:W1:Y:S01]  /*79c0*/  SYNCS.PHASECHK.TRANS64.TRYWAIT P1, [UR5+0x30830], R0 ;  /* 0x03083000ff0075a7 */ /* 0x0000620008020145 */
[----:B------:R-:W-:Y:S05]  /*79d0*/  @!P0 BRA `(.L_x_3956) ;  /* 0x0000000000048947 */ /* 0x000fea0003800000 */
[----:B------:R-:W-:Y:S01]  /*79e0*/  BPT.TRAP 0x1 ;  /* 0x000000040000795c */ /* 0x000fe20000300000 */
.L_x_3956:
[----:B-1----:R-:W-:Y:S05]  /*79f0*/  @P1 BRA `(.L_x_3957) ;  /* 0x0000000000081947 */ /* 0x002fea0003800000 */
[----:B------:R-:W1:Y:S02]  /*7a00*/  SYNCS.PHASECHK.TRANS64.TRYWAIT P1, [UR5+0x30830], R0 ;  /* 0x03083000ff0075a7 */ /* 0x000e640008020145 */
[----:B-1----:R-:W-:Y:S05]  /*7a10*/  @!P1 BRA `(.L_x_3958) ;  /* 0x000000d800949947 */ /* 0x002fea0003800000 */
.L_x_3957:
        /* <DEDUP_REMOVED lines=163> */
.L_x_3959:
[----:B------:R-:W-:Y:S01]  /*8450*/  ULEA UR10, UR4, UR38, 0x3 ;  /* 0x00000026040a7291 */ /* 0x000fe2000f8e183f */
[----:B01----:R-:W-:-:S05]  /*8460*/  IMAD.U32 R0, RZ, RZ, UR7 ;  /* 0x00000007ff007e24 */ /* 0x003fca000f8e00ff */
[----:B------:R-:W-:-:S04]  /*8470*/  SHF.L.U32 R0, R0, 0x1f, RZ ;  /* 0x0000001f00007819 */ /* 0x000fc800000006ff */
[----:B------:R0:W1:Y:S01]  /*8480*/  SYNCS.PHASECHK.TRANS64.TRYWAIT P1, [UR10+0x30850], R0 ;  /* 0x03085000ff0075a7 */ /* 0x000062000802014a */
[----:B------:R-:W-:Y:S05]  /*8490*/  @!P0 BRA `(.L_x_3960) ;  /* 0x0000000000048947 */ /* 0x000fea0003800000 */
[----:B------:R-:W-:Y:S01]  /*84a0*/  BPT.TRAP 0x1 ;  /* 0x000000040000795c */ /* 0x000fe20000300000 */
.L_x_3960:
[----:B-1----:R-:W-:Y:S05]  /*84b0*/  @P1 BRA `(.L_x_3961) ;  /* 0x0000000000081947 */ /* 0x002fea0003800000 */
[----:B------:R-:W1:Y:S02]  /*84c0*/  SYNCS.PHASECHK.TRANS64.TRYWAIT P1, [UR10+0x30850], R0 ;  /* 0x03085000ff0075a7 */ /* 0x000e64000802014a */
[----:B-1----:R-:W-:Y:S05]  /*84d0*/  @!P1 BRA `(.L_x_3962) ;  /* 0x000000cc00fc9947 */ /* 0x002fea0003800000 */
.L_x_3961:
[----:B------:R-:W-:Y:S01]  /*84e0*/  UIADD3 UR6, UR38, 0x400, URZ ;  /* 0x0000040026067890 */ /* 0x000fe2000fffe03f */
[----:B------:R-:W-:Y:S01]  /*84f0*/  WARPGROUP.ARRIVE ;  /* 0x00000000000079c5 */ /* 0x000fe20000000000 */
[----:B------:R-:W-:Y:S01]  /*8500*/  UMOV UR7, 0x40000040 ;  /* 0x4000004000077882 */ /* 0x000fe20000000000 */
[----:B01----:R-:W-:Y:S01]  /*8510*/  FMNMX.FTZ R0, R120, R12, !PT ;  /* 0x0000000c78007209 */ /* 0x003fe20007810000 */
[----:B------:R-:W-:Y:S01]  /*8520*/  USHF.R.U32.HI UR6, URZ, 0x4, UR6 ;  /* 0x000000043f067899 */ /* 0x000fe20008011606 */
[----:B------:R-:W-:Y:S02]  /*8530*/  FMNMX.FTZ R4, R122, R13, !PT ;  /* 0x0000000d7a047209 */ /* 0x000fe40007810000 */
[----:B------:R-:W0:Y:S01]  /*8540*/  S2R R193, SR_TID.X ;  /* 0x0000000000c17919 */ /* 0x000e220000002100 */
[----:B------:R-:W-:Y:S01]  /*8550*/  FMNMX.FTZ R3, R121, R0, !PT ;  /* 0x0000000079037209 */ /* 0x000fe20007810000 */
[----:B------:R-:W-:Y:S01]  /*8560*/  ULOP3.LUT UR6, UR6, 0x3fff, URZ, 0xc0, !UPT ;  /* 0x00003fff06067892 */ /* 0x000fe2000f8ec03f */
[----:B------:R-:W-:-:S02]  /*8570*/  FMNMX.FTZ R21, R123, R4, !PT ;  /* 0x000000047b157209 */ /* 0x000fc40007810000 */
[----:B------:R-:W-:Y:S01]  /*8580*/  FMNMX.FTZ R0, R124, R3, !PT ;  /* 0x000000037c007209 */ /* 0x000fe20007810000 */
[----:B------:R-:W-:Y:S01]  /*8590*/  ULOP3.LUT UR6, UR6, 0x3000000, URZ, 0xfc, !UPT ;  /* 0x0300000006067892 */ /* 0x000fe2000f8efc3f */
[----:B------:R-:W-:Y:S02]  /*85a0*/  FMNMX.FTZ R4, R126, R21, !PT ;  /* 0x000000157e047209 */ /* 0x000fe40007810000 */
[----:B------:R-:W-:Y:S01]  /*85b0*/  FMNMX.FTZ R3, R125, R0, !PT ;  /* 0x000000007d037209 */ /* 0x000fe20007810000 */
[----:B------:R-:W-:Y:S01]  /*85c0*/  UIMAD UR4, UR4, 0x900, UR6 ;  /* 0x00000900040478a4 */ /* 0x000fe2000f8e0206 */
[----:B------:R-:W-:Y:S02]  /*85d0*/  FMNMX.FTZ R21, R127, R4, !PT ;  /* 0x000000047f157209 */ /* 0x000fe40007810000 */
[----:B------:R-:W-:Y:S02]  /*85e0*/  FMNMX.FTZ R0, R128, R3, !PT ;  /* 0x0000000380007209 */ /* 0x000fe40007810000 */
[----:B------:R-:W-:-:S02]  /*85f0*/  FMNMX.FTZ R4, R130, R21, !PT ;  /* 0x0000001582047209 */ /* 0x000fc40007810000 */
[----:B------:R-:W-:Y:S01]  /*8600*/  UMOV UR6, UR4 ;  /* 0x0000000400067c82 */ /* 0x000fe20008000000 */
[----:B------:R-:W-:Y:S01]  /*8610*/  FMNMX.FTZ R3, R129, R0, !PT ;  /* 0x0000000081037209 */ /* 0x000fe20007810000 */
[----:B------:R-:W-:Y:S01]  /*8620*/  HGMMA.64x192x16.F32.BF16 R24, R188, gdesc[UR4].tnspB, R24, gsb0 ;  /* 0x42e00004bc187df0 */ /* 0x000fe20008001818 */
[----:B------:R-:W-:Y:S01]  /*8630*/  UIADD3 UR6, UR4, 0x80, URZ ;  /* 0x0000008004067890 */ /* 0x000fe2000fffe03f */
[----:B------:R-:W-:Y:S01]  /*8640*/  FMNMX.FTZ R21, R131, R4, !PT ;  /* 0x0000000483157209 */ /* 0x000fe20007810000 */
[----:B------:R-:W-:Y:S01]  /*8650*/  UMOV UR7, 0x40000040 ;  /* 0x4000004000077882 */ /* 0x000fe20000000000 */
[----:B------:R-:W-:Y:S02]  /*8660*/  FMNMX.FTZ R0, R132, R3, !PT ;  /* 0x0000000384007209 */ /* 0x000fe40007810000 */
[----:B------:R-:W-:Y:S02]  /*8670*/  FMNMX.FTZ R4, R134, R21, !PT ;  /* 0x0000001586047209 */ /* 0x000fe40007810000 */
[----:B------:R-:W-:-:S04]  /*8680*/  FMNMX.FTZ R3, R133, R0, !PT ;  /* 0x0000000085037209 */ /* 0x000fc80007810000 */
[----:B------:R-:W-:Y:S02]  /*8690*/  FMNMX.FTZ R0, R136, R3, !PT ;  /* 0x0000000388007209 */ /* 0x000fe40007810000 */
[----:B0-----:R-:W-:Y:S02]  /*86a0*/  LOP3.LUT P1, RZ, R193, 0x7f, RZ, 0xc0, !PT ;  /* 0x0000007fc1ff7812 */ /* 0x001fe4000782c0ff */
        /* <DEDUP_REMOVED lines=17> */
[----:B-1----:R-:W-:-:S05]  /*87c0*/  FMNMX.FTZ R14, R2, R3, !PT ;  /* 0x00000003020e7209 */ /* 0x002fca0007810000 */
[----:B------:R-:W1:Y:S02]  /*87d0*/  SHFL.BFLY PT, R5, R14, 0x1, 0x1f ;  /* 0x0c201f000e057f89 */ /* 0x000e6400000e0000 */
[----:B-1----:R-:W-:-:S05]  /*87e0*/  FMNMX.FTZ R5, R14, R5, !PT ;  /* 0x000000050e057209 */ /* 0x002fca0007810000 */
[----:B------:R-:W-:-:S04]  /*87f0*/  FADD.FTZ R3, -R5, R12 ;  /* 0x0000000c05037221 */ /* 0x000fc80000010100 */
[-C--:B0-----:R-:W-:Y:S01]  /*8800*/  FMUL.FTZ R12, R3, R0.reuse ;  /* 0x00000000030c7220 */ /* 0x081fe20000410000 */
[----:B------:R-:W-:-:S03]  /*8810*/  FMUL.FTZ R3, R5, R0 ;  /* 0x0000000005037220 */ /* 0x000fc60000410000 */
[----:B------:R0:W-:Y:S01]  /*8820*/  MUFU.EX2 R2, R12 ;  /* 0x0000000c00027308 */ /* 0x0001e20000000800 */
[-CC-:B------:R-:W-:Y:S01]  /*8830*/  FFMA.FTZ R21, R125, R0.reuse, -R3.reuse ;  /* 0x000000007d157223 */ /* 0x180fe20000010803 */
[-CC-:B------:R-:W-:Y:S01]  /*8840*/  FFMA.FTZ R15, R120, R0.reuse, -R3.reuse ;  /* 0x00000000780f7223 */ /* 0x180fe20000010803 */
[-CC-:B------:R-:W-:Y:S01]  /*8850*/  FFMA.FTZ R14, R164, R0.reuse, -R3.reuse ;  /* 0x00000000a40e7223 */ /* 0x180fe20000010803 */
[----:B------:R-:W-:-:S04]  /*8860*/  FFMA.FTZ R165, R165, R0, -R3 ;  /* 0x00000000a5a57223 */ /* 0x000fc80000010803 */
[----:B------:R-:W-:Y:S01]  /*8870*/  MUFU.EX2 R15, R15 ;  /* 0x0000000f000f7308 */ /* 0x000fe20000000800 */
[----:B0-----:R-:W-:-:S07]  /*8880*/  FFMA.FTZ R12, R160, R0, -R3 ;  /* 0x00000000a00c7223 */ /* 0x001fce0000010803 */
[----:B------:R-:W-:Y:S08]  /*8890*/  MUFU.EX2 R21, R21 ;  /* 0x0000001500157308 */ /* 0x000ff00000000800 */
[----:B------:R-:W-:Y:S08]  /*88a0*/  MUFU.EX2 R12, R12 ;  /* 0x0000000c000c7308 */ /* 0x000ff00000000800 */
[----:B------:R-:W-:Y:S01]  /*88b0*/  MUFU.EX2 R14, R14 ;  /* 0x0000000e000e7308 */ /* 0x000fe20000000800 */
[----:B------:R-:W-:-:S02]  /*88c0*/  WARPGROUP.DEPBAR.LE gsb0, 0x0 ;  /* 0x00008000000079c5 */ /* 0x000fc40000010000 */
[----:B------:R-:W-:Y:S01]  /*88d0*/  WARPGROUP.ARRIVE ;  /* 0x00000000000079c5 */ /* 0x000fe20000000000 */
[--C-:B------:R-:W-:Y:S01]  /*88e0*/  FFMA.FTZ R188, R121, R0, -R3.reuse ;  /* 0x0000000079bc7223 */ /* 0x100fe20000010803 */
[----:B------:R-:W-:Y:S01]  /*88f0*/  FMNMX.FTZ R121, R135, R4, !PT ;  /* 0x0000000487797209 */ /* 0x000fe20007810000 */
[----:B------:R-:W-:-:S03]  /*8900*/  FFMA.FTZ R190, R124, R0, -R3 ;  /* 0x000000007cbe7223 */ /* 0x000fc60000010803 */
[----:B------:R-:W-:Y:S01]  /*8910*/  HGMMA.64x192x16.F32.BF16 R24, R184, gdesc[UR4].tnspB, R24, gsb0 ;  /* 0x42e00004b8187df0 */ /* 0x000fe20008001818 */
[----:B------:R-:W-:Y:S01]  /*8920*/  UIADD3 UR6, UR4, 0x100, URZ ;  /* 0x0000010004067890 */ /* 0x000fe2000fffe03f */
[----:B------:R-:W-:Y:S01]  /*8930*/  FMNMX.FTZ R4, R138, R121, !PT ;  /* 0x000000798a047209 */ /* 0x000fe20007810000 */
[----:B------:R-:W-:Y:S01]  /*8940*/  UMOV UR7, 0x40000040 ;  /* 0x4000004000077882 */ /* 0x000fe20000000000 */
[----:B------:R-:W-:Y:S02]  /*8950*/  MUFU.EX2 R188, R188 ;  /* 0x000000bc00bc7308 */ /* 0x000fe40000000800 */
[----:B------:R-:W-:-:S04]  /*8960*/  FMNMX.FTZ R121, R139, R4, !PT ;  /* 0x000000048b797209 */ /* 0x000fc80007810000 */
[----:B------:R-:W-:Y:S01]  /*8970*/  FMNMX.FTZ R4, R142, R121, !PT ;  /* 0x000000798e047209 */ /* 0x000fe20007810000 */
[----:B------:R-:W-:Y:S01]  /*8980*/  FFMA.FTZ R121, R129, R0, -R3 ;  /* 0x0000000081797223 */ /* 0x000fe20000010803 */
[----:B------:R-:W-:Y:S02]  /*8990*/  MUFU.EX2 R190, R190 ;  /* 0x000000be00be7308 */ /* 0x000fe40000000800 */
[----:B------:R-:W-:-:S04]  /*89a0*/  FMNMX.FTZ R125, R143, R4, !PT ;  /* 0x000000048f7d7209 */ /* 0x000fc80007810000 */
[----:B------:R-:W-:Y:S02]  /*89b0*/  FMNMX.FTZ R4, R146, R125, !PT ;  /* 0x0000007d92047209 */ /* 0x000fe40007810000 */
[----:B------:R-:W-:Y:S02]  /*89c0*/  MUFU.EX2 R121, R121 ;  /* 0x0000007900797308 */ /* 0x000fe40000000800 */
[----:B------:R-:W-:-:S04]  /*89d0*/  FMNMX.FTZ R125, R147, R4, !PT ;  /* 0x00000004937d7209 */ /* 0x000fc80007810000 */
[----:B------:R-:W-:Y:S01]  /*89e0*/  FMNMX.FTZ R4, R150, R125, !PT ;  /* 0x0000007d96047209 */ /* 0x000fe20007810000 */
[----:B------:R-:W-:-:S03]  /*89f0*/  FFMA.FTZ R125, R133, R0, -R3 ;  /* 0x00000000857d7223 */ /* 0x000fc60000010803 */
[----:B------:R-:W-:-:S03]  /*8a00*/  FMNMX.FTZ R129, R151, R4, !PT ;  /* 0x0000000497817209 */ /* 0x000fc60007810000 */
[----:B------:R-:W-:Y:S01]  /*8a10*/  MUFU.EX2 R125, R125 ;  /* 0x0000007d007d7308 */ /* 0x000fe20000000800 */
[----:B------:R-:W-:-:S04]  /*8a20*/  FMNMX.FTZ R4, R154, R129, !PT ;  /* 0x000000819a047209 */ /* 0x000fc80007810000 */
[----:B------:R-:W-:-:S04]  /*8a30*/  FMNMX.FTZ R129, R155, R4, !PT ;  /* 0x000000049b817209 */ /* 0x000fc80007810000 */
[----:B------:R-:W-:Y:S01]  /*8a40*/  FMNMX.FTZ R4, R158, R129, !PT ;  /* 0x000000819e047209 */ /* 0x000fe20007810000 */
[-CC-:B------:R-:W-:Y:S01]  /*8a50*/  FFMA.FTZ R129, R137, R0.reuse, -R3.reuse ;  /* 0x0000000089817223 */ /* 0x180fe20000010803 */
[-CC-:B------:R-:W-:Y:S01]  /*8a60*/  FFMA.FTZ R137, R145, R0.reuse, -R3.reuse ;  /* 0x0000000091897223 */ /* 0x180fe20000010803 */
[--C-:B------:R-:W-:Y:S01]  /*8a70*/  FFMA.FTZ R145, R153, R0, -R3.reuse ;  /* 0x0000000099917223 */ /* 0x100fe20000010803 */
[----:B------:R-:W-:Y:S01]  /*8a80*/  FMNMX.FTZ R133, R159, R4, !PT ;  /* 0x000000049f857209 */ /* 0x000fe20007810000 */
[----:B------:R-:W-:Y:S02]  /*8a90*/  FFMA.FTZ R153, R161, R0, -R3 ;  /* 0x00000000a1997223 */ /* 0x000fe40000010803 */
[----:B------:R-:W-:Y:S01]  /*8aa0*/  MUFU.EX2 R129, R129 ;  /* 0x0000008100817308 */ /* 0x000fe20000000800 */
[----:B------:R-:W-:-:S04]  /*8ab0*/  FMNMX.FTZ R4, R162, R133, !PT ;  /* 0x00000085a2047209 */ /* 0x000fc80007810000 */
[----:B------:R-:W-:-:S03]  /*8ac0*/  FMNMX.FTZ R133, R163, R4, !PT ;  /* 0x00000004a3857209 */ /* 0x000fc60007810000 */
[----:B------:R-:W-:Y:S01]  /*8ad0*/  MUFU.EX2 R137, R137 ;  /* 0x0000008900897308 */ /* 0x000fe20000000800 */
[----:B------:R-:W-:Y:S01]  /*8ae0*/  FMNMX.FTZ R4, R166, R133, !PT ;  /* 0x00000085a6047209 */ /* 0x000fe20007810000 */
[-CC-:B------:R-:W-:Y:S01]  /*8af0*/  FFMA.FTZ R133, R141, R0.reuse, -R3.reuse ;  /* 0x000000008d857223 */ /* 0x180fe20000010803 */
[-CC-:B------:R-:W-:Y:S01]  /*8b00*/  FFMA.FTZ R141, R149, R0.reuse, -R3.reuse ;  /* 0x00000000958d7223 */ /* 0x180fe20000010803 */
[----:B------:R-:W-:Y:S01]  /*8b10*/  FFMA.FTZ R149, R157, R0, -R3 ;  /* 0x000000009d957223 */ /* 0x000fe20000010803 */
[----:B------:R-:W-:-:S03]  /*8b20*/  FMNMX.FTZ R4, R167, R4, !PT ;  /* 0x00000004a7047209 */ /* 0x000fc60007810000 */
[----:B------:R-:W-:Y:S08]  /*8b30*/  MUFU.EX2 R133, R133 ;  /* 0x0000008500857308 */ /* 0x000ff00000000800 */
[----:B------:R-:W-:Y:S08]  /*8b40*/  MUFU.EX2 R141, R141 ;  /* 0x0000008d008d7308 */ /* 0x000ff00000000800 */
[----:B------:R-:W-:Y:S08]  /*8b50*/  MUFU.EX2 R145, R145 ;  /* 0x0000009100917308 */ /* 0x000ff00000000800 */
[----:B------:R-:W-:Y:S08]  /*8b60*/  MUFU.EX2 R149, R149 ;  /* 0x0000009500957308 */ /* 0x000ff00000000800 */
[----:B------:R-:W0:Y:S01]  /*8b70*/  MUFU.EX2 R153, R153 ;  /* 0x0000009900997308 */ /* 0x000e220000000800 */
[----:B------:R-:W-:-:S02]  /*8b80*/  WARPGROUP.DEPBAR.LE gsb0, 0x0 ;  /* 0x00008000000079c5 */ /* 0x000fc40000010000 */
[----:B------:R-:W-:Y:S01]  /*8b90*/  WARPGROUP.ARRIVE ;  /* 0x00000000000079c5 */ /* 0x000fe20000000000 */
[-CC-:B------:R-:W-:Y:S01]  /*8ba0*/  FFMA.FTZ R184, R128, R0.reuse, -R3.reuse ;  /* 0x0000000080b87223 */ /* 0x180fe20000010803 */
[----:B------:R-:W-:-:S04]  /*8bb0*/  FFMA.FTZ R186, R132, R0, -R3 ;  /* 0x0000000084ba7223 */ /* 0x000fc80000010803 */
[----:B------:R-:W-:Y:S01]  /*8bc0*/  HGMMA.64x192x16.F32.BF16 R24, R180, gdesc[UR4].tnspB, R24, gsb0 ;  /* 0x42e00004b4187df0 */ /* 0x000fe20008001818 */
[----:B------:R-:W-:Y:S01]  /*8bd0*/  UIADD3 UR6, UR4, 0x180, URZ ;  /* 0x0000018004067890 */ /* 0x000fe2000fffe03f */
[----:B------:R-:W-:Y:S01]  /*8be0*/  MUFU.EX2 R184, R184 ;  /* 0x000000b800b87308 */ /* 0x000fe20000000800 */
[----:B------:R-:W-:-:S07]  /*8bf0*/  UMOV UR7, 0x40000040 ;  /* 0x4000004000077882 */ /* 0x000fce0000000000 */
[----:B------:R-:W-:Y:S01]  /*8c00*/  MUFU.EX2 R186, R186 ;  /* 0x000000ba00ba7308 */ /* 0x000fe20000000800 */
[----:B------:R-:W-:Y:S02]  /*8c10*/  WARPGROUP.DEPBAR.LE gsb0, 0x0 ;  /* 0x00008000000079c5 */ /* 0x000fe40000010000 */
[----:B------:R-:W-:Y:S01]  /*8c20*/  WARPGROUP.ARRIVE ;  /* 0x00000000000079c5 */ /* 0x000fe20000000000 */
[-CC-:B------:R-:W-:Y:S01]  /*8c30*/  FFMA.FTZ R180, R136, R0.reuse, -R3.reuse ;  /* 0x0000000088b47223 */ /* 0x180fe20000010803 */
[----:B------:R-:W-:-:S05]  /*8c40*/  FFMA.FTZ R182, R140, R0, -R3 ;  /* 0x000000008cb67223 */ /* 0x000fca0000010803 */
        /* <DEDUP_REMOVED lines=12> */
[----:B------:R-:W-:Y:S01]  /*8d10*/  UMOV UR7, 0x40000040 ;  /* 0x4000004000077882 */ /* 0x000fe20000000000 */
[----:B------:R-:W-:-:S06]  /*8d20*/  UMOV UR4, UR36 ;  /* 0x0000002400047c82 */ /* 0x000fcc0008000000 */
[----:B------:R-:W-:Y:S01]  /*8d30*/  MUFU.EX2 R178, R178 ;  /* 0x000000b200b27308 */ /* 0x000fe20000000800 */
[----:B------:R-:W-:Y:S02]  /*8d40*/  WARPGROUP.DEPBAR.LE gsb0, 0x0 ;  /* 0x00008000000079c5 */ /* 0x000fe40000010000 */
[----:B------:R-:W-:Y:S01]  /*8d50*/  WARPGROUP.ARRIVE ;  /* 0x00000000000079c5 */ /* 0x000fe20000000000 */
[----:B------:R-:W1:Y:S01]  /*8d60*/  SHFL.BFLY PT, R173, R4, 0x2, 0x1f ;  /* 0x0c401f0004ad7f89 */ /* 0x000e6200000e0000 */
[-CC-:B------:R-:W-:Y:S01]  /*8d70*/  FFMA.FTZ R172, R152, R0.reuse, -R3.reuse ;  /* 0x0000000098ac7223 */ /* 0x180fe20000010803 */
[----:B------:R-:W-:-:S04]  /*8d80*/  FFMA.FTZ R174, R156, R0, -R3 ;  /* 0x000000009cae7223 */ /* 0x000fc80000010803 */
        /* <DEDUP_REMOVED lines=9> */
[----:B------:R-:W1:Y:S02]  /*8e20*/  MUFU.EX2 R13, R165 ;  /* 0x000000a5000d7308 */ /* 0x000e640000000800 */
[-C--:B------:R-:W-:Y:S01]  /*8e30*/  FMUL.FTZ R3, R3, R0.reuse ;  /* 0x0000000003037220 */ /* 0x080fe20000410000 */
[-CC-:B------:R-:W-:Y:S01]  /*8e40*/  FFMA.FTZ R20, R122, R0.reuse, -R157.reuse ;  /* 0x000000007a147223 */ /* 0x180fe2000001089d */
[-CC-:B------:R-:W-:Y:S01]  /*8e50*/  FFMA.FTZ R189, R123, R0.reuse, -R157.reuse ;  /* 0x000000007bbd7223 */ /* 0x180fe2000001089d */
[-CC-:B------:R-:W-:Y:S01]  /*8e60*/  FFMA.FTZ R191, R126, R0.reuse, -R157.reuse ;  /* 0x000000007ebf7223 */ /* 0x180fe2000001089d */
[----:B------:R-:W-:Y:S02]  /*8e70*/  IMAD.U32 R123, RZ, RZ, UR5 ;  /* 0x00000005ff7b7e24 */ /* 0x000fe4000f8e00ff */
[-CC-:B------:R-:W-:Y:S01]  /*8e80*/  FFMA.FTZ R120, R127, R0.reuse, -R157.reuse ;  /* 0x000000007f787223 */ /* 0x180fe2000001089d */
[----:B------:R-:W-:Y:S01]  /*8e90*/  MUFU.EX2 R3, R3 ;  /* 0x0000000300037308 */ /* 0x000fe20000000800 */
[----:B------:R-:W-:Y:S01]  /*8ea0*/  FFMA.FTZ R185, R130, R0, -R157 ;  /* 0x0000000082b97223 */ /* 0x000fe2000001089d */
[----:B------:R-:W-:-:S02]  /*8eb0*/  @!P1 VIADD R123, R123, 0x30840 ;  /* 0x000308407b7b9836 */ /* 0x000fc40000000000 */
[-CC-:B------:R-:W-:Y:S01]  /*8ec0*/  FFMA.FTZ R122, R131, R0.reuse, -R157.reuse ;  /* 0x00000000837a7223 */ /* 0x180fe2000001089d */
[-CC-:B------:R-:W-:Y:S01]  /*8ed0*/  FFMA.FTZ R187, R134, R0.reuse, -R157.reuse ;  /* 0x0000000086bb7223 */ /* 0x180fe2000001089d */
[-CC-:B------:R-:W-:Y:S01]  /*8ee0*/  FFMA.FTZ R124, R135, R0.reuse, -R157.reuse ;  /* 0x00000000877c7223 */ /* 0x180fe2000001089d */
[-C--:B------:R-:W-:Y:S01]  /*8ef0*/  FFMA.FTZ R181, R138, R0.reuse, -R157 ;  /* 0x000000008ab57223 */ /* 0x080fe2000001089d */
[----:B------:R-:W-:Y:S01]  /*8f00*/  @!P1 PRMT R123, RZ, 0x654, R123 ;  /* 0x00000654ff7b9816 */ /* 0x000fe2000000007b */
        /* <DEDUP_REMOVED lines=15> */
[----:B------:R-:W-:Y:S01]  /*9000*/  IMAD.U32 R127, RZ, RZ, UR10 ;  /* 0x0000000aff7f7e24 */ /* 0x000fe2000f8e00ff */
[----:B------:R-:W4:Y:S01]  /*9010*/  MUFU.EX2 R191, R191 ;  /* 0x000000bf00bf7308 */ /* 0x000f220000000800 */
[-CC-:B------:R-:W-:Y:S01]  /*9020*/  FFMA.FTZ R166, R166, R0.reuse, -R157.reuse ;  /* 0x00000000a6a67223 */ /* 0x180fe2000001089d */
[----:B------:R-:W-:Y:S01]  /*9030*/  FFMA.FTZ R157, R167, R0, -R157 ;  /* 0x00000000a79d7223 */ /* 0x000fe2000001089d */
[----:B------:R-:W-:-:S05]  /*9040*/  @!P1 VIADD R127, R127, 0x30860 ;  /* 0x000308607f7f9836 */ /* 0x000fca0000000000 */
[----:B------:R-:W5:Y:S01]  /*9050*/  MUFU.EX2 R120, R120 ;  /* 0x0000007800787308 */ /* 0x000f620000000800 */
[----:B------:R-:W-:-:S07]  /*9060*/  @!P1 PRMT R127, RZ, 0x654, R127 ;  /* 0x00000654ff7f9816 */ /* 0x000fce000000007f */
[----:B------:R-:W5:Y:S08]  /*9070*/  MUFU.EX2 R185, R185 ;  /* 0x000000b900b97308 */ /* 0x000f700000000800 */
        /* <DEDUP_REMOVED lines=11> */
[----:B------:R-:W5:Y:S01]  /*9130*/  MUFU.EX2 R173, R154 ;  /* 0x0000009a00ad7308 */ /* 0x000f620000000800 */
[----:B------:R-:W-:-:S02]  /*9140*/  WARPGROUP.DEPBAR.LE gsb0, 0x0 ;  /* 0x00008000000079c5 */ /* 0x000fc40000010000 */
[----:B------:R2:W-:Y:S05]  /*9150*/  @!P1 SYNCS.ARRIVE.TRANS64.RED.A1T0 RZ, [R123+URZ], RZ ;  /* 0x000000ff7bff99a7 */ /* 0x0005ea000810043f */
[----:B------:R-:W5:Y:S01]  /*9160*/  MUFU.EX2 R155, R155 ;  /* 0x0000009b009b7308 */ /* 0x000f620000000800 */
[----:B0-----:R-:W-:Y:S02]  /*9170*/  F2FP.BF16.F32.PACK_AB R168, R153, R12 ;  /* 0x0000000c99a8723e */ /* 0x001fe400000010ff */
[----:B-1----:R-:W-:Y:S01]  /*9180*/  F2FP.BF16.F32.PACK_AB R170, R13, R14 ;  /* 0x0000000e0daa723e */ /* 0x002fe200000010ff */
[----:B--2---:R-:W-:Y:S01]  /*9190*/  FFMA.FTZ R123, R2, R10, R15 ;  /* 0x0000000a027b7223 */ /* 0x004fe2000001000f */
[----:B------:R-:W-:-:S03]  /*91a0*/  FFMA.FTZ R10, R3, R7, R20 ;  /* 0x00000007030a7223 */ /* 0x000fc60000010014 */
[----:B------:R-:W0:Y:S01]  /*91b0*/  MUFU.EX2 R175, R158 ;  /* 0x0000009e00af7308 */ /* 0x000e220000000800 */
[----:B------:R1:W-:Y:S01]  /*91c0*/  @!P1 SYNCS.ARRIVE.TRANS64.RED.A1T0 RZ, [R127+URZ], RZ ;  /* 0x000000ff7fff99a7 */ /* 0x0003e2000810043f */
[C---:B------:R-:W-:Y:S01]  /*91d0*/  FADD.FTZ R123, R188.reuse, R123 ;  /* 0x0000007bbc7b7221 */ /* 0x040fe20000010000 */
[----:B---3--:R-:W-:Y:S01]  /*91e0*/  FADD.FTZ R10, R189, R10 ;  /* 0x0000000abd0a7221 */ /* 0x008fe20000010000 */
[----:B------:R-:W-:Y:S02]  /*91f0*/  F2FP.BF16.F32.PACK_AB R188, R188, R15 ;  /* 0x0000000fbcbc723e */ /* 0x000fe400000010ff */
[----:B------:R-:W-:Y:S01]  /*9200*/  FADD.FTZ R132, R190, R123 ;  /* 0x0000007bbe847221 */ /* 0x000fe20000010000 */
[----:B----4-:R-:W-:Y:S01]  /*9210*/  FADD.FTZ R7, R191, R10 ;  /* 0x0000000abf077221 */ /* 0x010fe20000010000 */
[----:B------:R-:W-:Y:S01]  /*9220*/  F2FP.BF16.F32.PACK_AB R189, R189, R20 ;  /* 0x00000014bdbd723e */ /* 0x000fe200000010ff */
[----:B------:R-:W2:Y:S01]  /*9230*/  MUFU.EX2 R159, R159 ;  /* 0x0000009f009f7308 */ /* 0x000ea20000000800 */
[----:B------:R-:W-:Y:S01]  /*9240*/  FADD.FTZ R123, R21, R132 ;  /* 0x00000084157b7221 */ /* 0x000fe20000010000 */
[C---:B-----5:R-:W-:Y:S01]  /*9250*/  FADD.FTZ R10, R120.reuse, R7 ;  /* 0x00000007780a7221 */ /* 0x060fe20000010000 */
[----:B------:R-:W-:-:S02]  /*9260*/  F2FP.BF16.F32.PACK_AB R191, R120, R191 ;  /* 0x000000bf78bf723e */ /* 0x000fc400000010ff */
[----:B------:R-:W-:Y:S01]  /*9270*/  FADD.FTZ R132, R184, R123 ;  /* 0x0000007bb8847221 */ /* 0x000fe20000010000 */
[----:B------:R-:W-:Y:S01]  /*9280*/  FADD.FTZ R7, R185, R10 ;  /* 0x0000000ab9077221 */ /* 0x000fe20000010000 */
[----:B------:R-:W-:Y:S01]  /*9290*/  ISETP.GT.AND P1, PT, R11, UR58, PT ;  /* 0x0000003a0b007c0c */ /* 0x000fe2000bf24270 */
[----:B------:R-:W3:Y:S01]  /*92a0*/  MUFU.EX2 R169, R162 ;  /* 0x000000a200a97308 */ /* 0x000ee20000000800 */
[----:B------:R-:W-:Y:S01]  /*92b0*/  FADD.FTZ R123, R121, R132 ;  /* 0x00000084797b7221 */ /* 0x000fe20000010000 */
[----:B------:R-:W-:Y:S01]  /*92c0*/  FADD.FTZ R10, R122, R7 ;  /* 0x000000077a0a7221 */ /* 0x000fe20000010000 */
[----:B------:R-:W-:Y:S01]  /*92d0*/  F2FP.BF16.F32.PACK_AB R190, R21, R190 ;  /* 0x000000be15be723e */ /* 0x000fe200000010ff */
[----:B------:R-:W-:Y:S02]  /*92e0*/  VIADD R11, R11, 0xffffffff ;  /* 0xffffffff0b0b7836 */ /* 0x000fe40000000000 */
[----:B------:R-:W-:Y:S01]  /*92f0*/  FADD.FTZ R132, R186, R123 ;  /* 0x0000007bba847221 */ /* 0x000fe20000010000 */
[----:B------:R-:W-:Y:S01]  /*9300*/  FADD.FTZ R7, R187, R10 ;  /* 0x0000000abb077221 */ /* 0x000fe20000010000 */
[----:B------:R-:W-:Y:S01]  /*9310*/  F2FP.BF16.F32.PACK_AB R184, R121, R184 ;  /* 0x000000b879b8723e */ /* 0x000fe200000010ff */
[----:B------:R-:W4:Y:S01]  /*9320*/  MUFU.EX2 R163, R163 ;  /* 0x000000a300a37308 */ /* 0x000f220000000800 */
[----:B------:R-:W-:Y:S01]  /*9330*/  FADD.FTZ R123, R125, R132 ;  /* 0x000000847d7b7221 */ /* 0x000fe20000010000 */
[----:B------:R-:W-:Y:S01]  /*9340*/  FADD.FTZ R10, R124, R7 ;  /* 0x000000077c0a7221 */ /* 0x000fe20000010000 */
[----:B------:R-:W-:-:S02]  /*9350*/  F2FP.BF16.F32.PACK_AB R185, R122, R185 ;  /* 0x000000b97ab9723e */ /* 0x000fc400000010ff */
[----:B------:R-:W-:Y:S01]  /*9360*/  FADD.FTZ R132, R180, R123 ;  /* 0x0000007bb4847221 */ /* 0x000fe20000010000 */
[----:B------:R-:W-:Y:S01]  /*9370*/  FADD.FTZ R7, R181, R10 ;  /* 0x0000000ab5077221 */ /* 0x000fe20000010000 */
[----:B------:R-:W-:Y:S01]  /*9380*/  F2FP.BF16.F32.PACK_AB R186, R125, R186 ;  /* 0x000000ba7dba723e */ /* 0x000fe200000010ff */
[----:B------:R-:W5:Y:S01]  /*9390*/  MUFU.EX2 R171, R166 ;  /* 0x000000a600ab7308 */ /* 0x000f620000000800 */
[----:B------:R-:W-:Y:S01]  /*93a0*/  FADD.FTZ R15, R129, R132 ;  /* 0x00000084810f7221 */ /* 0x000fe20000010000 */
[----:B------:R-:W-:Y:S01]  /*93b0*/  FADD.FTZ R10, R126, R7 ;  /* 0x000000077e0a7221 */ /* 0x000fe20000010000 */
[----:B------:R-:W-:Y:S02]  /*93c0*/  F2FP.BF16.F32.PACK_AB R187, R124, R187 ;  /* 0x000000bb7cbb723e */ /* 0x000fe400000010ff */
[----:B------:R-:W-:Y:S01]  /*93d0*/  FADD.FTZ R132, R182, R15 ;  /* 0x0000000fb6847221 */ /* 0x000fe20000010000 */
[----:B------:R-:W-:Y:S01]  /*93e0*/  FADD.FTZ R7, R183, R10 ;  /* 0x0000000ab7077221 */ /* 0x000fe20000010000 */
[----:B------:R-:W-:Y:S01]  /*93f0*/  F2FP.BF16.F32.PACK_AB R180, R129, R180 ;  /* 0x000000b481b4723e */ /* 0x000fe200000010ff */
[----:B------:R-:W1:Y:S01]  /*9400*/  MUFU.EX2 R120, R157 ;  /* 0x0000009d00787308 */ /* 0x000e620000000800 */
        /* <DEDUP_REMOVED lines=22> */
[----:B0-----:R-:W-:Y:S01]  /*9570*/  FADD.FTZ R10, R175, R10 ;  /* 0x0000000aaf0a7221 */ /* 0x001fe20000010000 */
[----:B------:R-:W-:Y:S02]  /*9580*/  F2FP.BF16.F32.PACK_AB R172, R145, R172 ;  /* 0x000000ac91ac723e */ /* 0x000fe400000010ff */
[----:B------:R-:W-:Y:S01]  /*9590*/  FADD.FTZ R7, R149, R20 ;  /* 0x0000001495077221 */ /* 0x000fe20000010000 */
[----:B--2---:R-:W-:Y:S01]  /*95a0*/  FADD.FTZ R10, R159, R10 ;  /* 0x0000000a9f0a7221 */ /* 0x004fe20000010000 */
[----:B------:R-:W-:Y:S02]  /*95b0*/  F2FP.BF16.F32.PACK_AB R173, R155, R173 ;  /* 0x000000ad9bad723e */ /* 0x000fe400000010ff */
[----:B------:R-:W-:Y:S01]  /*95c0*/  FADD.FTZ R20, R12, R7 ;  /* 0x000000070c147221 */ /* 0x000fe20000010000 */
[----:B---3--:R-:W-:Y:S01]  /*95d0*/  FADD.FTZ R10, R169, R10 ;  /* 0x0000000aa90a7221 */ /* 0x008fe20000010000 */
[----:B------:R-:W-:-:S02]  /*95e0*/  F2FP.BF16.F32.PACK_AB R174, R149, R174 ;  /* 0x000000ae95ae723e */ /* 0x000fc400000010ff */
[----:B------:R-:W-:Y:S01]  /*95f0*/  FADD.FTZ R7, R153, R20 ;  /* 0x0000001499077221 */ /* 0x000fe20000010000 */
[----:B----4-:R-:W-:Y:S01]  /*9600*/  FADD.FTZ R10, R163, R10 ;  /* 0x0000000aa30a7221 */ /* 0x010fe20000010000 */
[----:B------:R-:W-:Y:S02]  /*9610*/  F2FP.BF16.F32.PACK_AB R175, R159, R175 ;  /* 0x000000af9faf723e */ /* 0x000fe400000010ff */
[----:B------:R-:W-:Y:S01]  /*9620*/  FADD.FTZ R12, R14, R7 ;  /* 0x000000070e0c7221 */ /* 0x000fe20000010000 */
[----:B-----5:R-:W-:Y:S01]  /*9630*/  FADD.FTZ R7, R171, R10 ;  /* 0x0000000aab077221 */ /* 0x020fe20000010000 */
[----:B------:R-:W-:Y:S02]  /*9640*/  F2FP.BF16.F32.PACK_AB R169, R163, R169 ;  /* 0x000000a9a3a9723e */ /* 0x000fe400000010ff */
[----:B------:R-:W-:Y:S01]  /*9650*/  FADD.FTZ R10, R13, R12 ;  /* 0x0000000c0d0a7221 */ /* 0x000fe20000010000 */
[C---:B-1----:R-:W-:Y:S01]  /*9660*/  FADD.FTZ R7, R120.reuse, R7 ;  /* 0x0000000778077221 */ /* 0x042fe20000010000 */
[----:B------:R-:W-:Y:S01]  /*9670*/  F2FP.BF16.F32.PACK_AB R171, R120, R171 ;  /* 0x000000ab78ab723e */ /* 0x000fe200000010ff */
[----:B------:R-:W-:-:S02]  /*9680*/  IMAD.MOV.U32 R13, RZ, RZ, R4 ;  /* 0x000000ffff0d7224 */ /* 0x000fc400078e0004 */
[----:B------:R-:W-:Y:S01]  /*9690*/  IMAD.MOV.U32 R12, RZ, RZ, R5 ;  /* 0x000000ffff0c7224 */ /* 0x000fe200078e0005 */
[----:B------:R-:W-:Y:S06]  /*96a0*/  @P1 BRA `(.L_x_3963) ;  /* 0xffffffe0009c1947 */ /* 0x000fec000383ffff */
.L_x_3954:
        /* <DEDUP_REMOVED lines=13> */
.L_x_3981:
[----:B------:R-:W-:-:S04]  /*9780*/  UIADD3 UR5, UR4, 0x1, URZ ;  /* 0x0000000104057890 */ /* 0x000fc8000fffe03f */
[----:B------:R-:W-:-:S04]  /*9790*/  UISETP.NE.AND UP1, UPT, UR5, 0x2, UPT ;  /* 0x000000020500788c */ /* 0x000fc8000bf25270 */
[----:B------:R-:W-:Y:S02]  /*97a0*/  USEL UR37, URZ, 0x1, UP1 ;  /* 0x000000013f257887 */ /* 0x000fe40008800000 */
[----:B------:R-:W-:Y:S02]  /*97b0*/  USEL UR36, UR5, URZ, UP1 ;  /* 0x0000003f05247287 */ /* 0x000fe40008800000 */
[----:B------:R-:W-:Y:S01]  /*97c0*/  ULOP3.LUT UR37, UR7, UR37, URZ, 0x3c, !UPT ;  /* 0x0000002507257292 */ /* 0x000fe2000f8e3c3f */
[----:B------:R-:W-:Y:S11]  /*97d0*/  @!P0 BRA `(.L_x_3965) ;  /* 0x0000000000048947 */ /* 0x000ff60003800000 */
[----:B------:R-:W-:Y:S01]  /*97e0*/  BPT.TRAP 0x1 ;  /* 0x000000040000795c */ /* 0x000fe20000300000 */
.L_x_3965:
[----:B------:R-:W-:Y:S01]  /*97f0*/  ULEA UR5, UR36, UR38, 0x3 ;  /* 0x0000002624057291 */ /* 0x000fe2000f8e183f */
[----:B------:R-:W-:-:S05]  /*9800*/  IMAD.U32 R0, RZ, RZ, UR37 ;  /* 0x00000025ff007e24 */ /* 0x000fca000f8e00ff */
[----:B------:R-:W-:-:S04]  /*9810*/  SHF.L.U32 R0, R0, 0x1f, RZ ;  /* 0x0000001f00007819 */ /* 0x000fc800000006ff */
[----:B------:R0:W1:Y:S01]  /*9820*/  SYNCS.PHASECHK.TRANS64.TRYWAIT P1, [UR5+0x30830], R0 ;  /* 0x03083000ff0075a7 */ /* 0x0000620008020145 */
[----:B------:R-:W-:Y:S05]  /*9830*/  @!P0 BRA `(.L_x_3966) ;  /* 0x0000000000048947 */ /* 0x000fea0003800000 */
[----:B------:R-:W-:Y:S01]  /*9840*/  BPT.TRAP 0x1 ;  /* 0x000000040000795c */ /* 0x000fe20000300000 */
.L_x_3966:
[----:B-1----:R-:W-:Y:S05]  /*9850*/  @P1 BRA `(.L_x_3967) ;  /* 0x0000000000081947 */ /* 0x002fea0003800000 */
[----:B------:R-:W1:Y:S02]  /*9860*/  SYNCS.PHASECHK.TRANS64.TRYWAIT P1, [UR5+0x30830], R0 ;  /* 0x03083000ff0075a7 */ /* 0x000e640008020145 */
[----:B-1----:R-:W-:Y:S05]  /*9870*/  @!P1 BRA `(.L_x_3968) ;  /* 0x000000bc002c9947 */ /* 0x002fea0003800000 */
.L_x_3967:
        /* <DEDUP_REMOVED lines=163> */
.L_x_3969:
[----:B------:R-:W-:Y:S01]  /*a2b0*/  ULEA UR10, UR4, UR38, 0x3 ;  /* 0x00000026040a7291 */ /* 0x000fe2000f8e183f */
[----:B01----:R-:W-:-:S05]  /*a2c0*/  IMAD.U32 R0, RZ, RZ, UR7 ;  /* 0x00000007ff007e24 */ /* 0x003fca000f8e00ff */
[----:B------:R-:W-:-:S04]  /*a2d0*/  SHF.L.U32 R0, R0, 0x1f, RZ ;  /* 0x0000001f00007819 */ /* 0x000fc800000006ff */
[----:B------:R0:W1:Y:S01]  /*a2e0*/  SYNCS.PHASECHK.TRANS64.TRYWAIT P1, [UR10+0x30850], R0 ;  /* 0x03085000ff0075a7 */ /* 0x000062000802014a */
[----:B------:R-:W-:Y:S05]  /*a2f0*/  @!P0 BRA `(.L_x_3970) ;  /* 0x0000000000048947 */ /* 0x000fea0003800000 */
[----:B------:R-:W-:Y:S01]  /*a300*/  BPT.TRAP 0x1 ;  /* 0x000000040000795c */ /* 0x000fe20000300000 */
.L_x_3970:
[----:B-1----:R-:W-:Y:S05]  /*a310*/  @P1 BRA `(.L_x_3971) ;  /* 0x0000000000081947 */ /* 0x002fea0003800000 */
[----:B------:R-:W1:Y:S02]  /*a320*/  SYNCS.PHASECHK.TRANS64.TRYWAIT P1, [UR10+0x30850], R0 ;  /* 0x03085000ff0075a7 */ /* 0x000e64000802014a */
[----:B-1----:R-:W-:Y:S05]  /*a330*/  @!P1 BRA `(.L_x_3972) ;  /* 0x000000b000949947 */ /* 0x002fea0003800000 */
.L_x_3971:
        /* <DEDUP_REMOVED lines=11> */
[----:B------:R-:W-:Y:S02]  /*a3f0*/  UIMAD UR4, UR4, 0x900, UR6 ;  /* 0x00000900040478a4 */ /* 0x000fe4000f8e0206 */
[----:B------:R-:W-:-:S04]  /*a400*/  IMAD.IADD R3, R2, 0x1, -R17 ;  /* 0x0000000102037824 */ /* 0x000fc800078e0a11 */
[----:B------:R-:W-:Y:S01]  /*a410*/  IMAD R3, R18, -0x2, R3 ;  /* 0xfffffffe12037824 */ /* 0x000fe200078e0203 */
        /* <DEDUP_REMOVED lines=8> */
[----:B------:R-:W-:Y:S01]  /*a4a0*/  WARPGROUP.ARRIVE ;  /* 0x00000000000079c5 */ /* 0x000fe20000000000 */
[----:B------:R-:W-:-:S04]  /*a4b0*/  VIADD R189, R3, UR11 ;  /* 0x0000000b03bd7c36 */ /* 0x000fc80008000000 */
[----:B------:R-:W-:Y:S01]  /*a4c0*/  IMAD.IADD R2, R6, 0x1, R189 ;  /* 0x0000000106027824 */ /* 0x000fe200078e02bd */
        /* <DEDUP_REMOVED lines=18> */
[----:B------:R-:W-:-:S06]  /*a5f0*/  ULOP3.LUT UR4, URZ, UR59, URZ, 0x33, !UPT ;  /* 0x0000003b3f047292 */ /* 0x000fcc000f8e333f */
[----:B------:R-:W-:-:S04]  /*a600*/  VIADD R191, R3, UR4 ;  /* 0x0000000403bf7c36 */ /* 0x000fc80008000000 */
[----:B------:R-:W-:Y:S01]  /*a610*/  IMAD.IADD R4, R6, 0x1, R191 ;  /* 0x0000000106047824 */ /* 0x000fe200078e02bf */
[----:B------:R-:W-:Y:S02]  /*a620*/  WARPGROUP.DEPBAR.LE gsb0, 0x0 ;  /* 0x00008000000079c5 */ /* 0x000fe40000010000 */
[----:B------:R-:W-:-:S06]  /*a630*/  WARPGROUP.ARRIVE ;  /* 0x00000000000079c5 */ /* 0x000fcc0000000000 */
[----:B------:R-:W-:Y:S03]  /*a640*/  HGMMA.64x192x16.F32.BF16 R24, R168, gdesc[UR4].tnspB, R24, gsb0 ;  /* 0x42e00004a8187df0 */ /* 0x000fe60008001818 */
[----:B------:R-:W-:Y:S02]  /*a650*/  WARPGROUP.DEPBAR.LE gsb0, 0x0 ;  /* 0x00008000000079c5 */ /* 0x000fe40000010000 */
[----:B------:R0:W-:Y:S01]  /*a660*/  @!P1 SYNCS.ARRIVE.TRANS64.RED.A1T0 RZ, [R0+URZ], RZ ;  /* 0x000000ff00ff99a7 */ /* 0x0001e2000810043f */
[----:B------:R-:W-:Y:S01]  /*a670*/  PLOP3.LUT P1, PT, PT, PT, UP0, 0x40, 0x0 ;  /* 0x000000000000781c */ /* 0x000fe20003f2e808 */
[----:B0-----:R-:W-:-:S12]  /*a680*/  IMAD R0, R18, -0x2, R5 ;  /* 0xfffffffe12007824 */ /* 0x001fd800078e0205 */
[----:B------:R-:W-:Y:S05]  /*a690*/  @P1 BRA `(.L_x_3973) ;  /* 0x0000000000581947 */ /* 0x000fea0003800000 */
[----:B------:R-:W-:Y:S01]  /*a6a0*/  ISETP.GT.AND P1, PT, R13, -0x1, PT ;  /* 0xffffffff0d00780c */ /* 0x000fe20003f24270 */
[----:B------:R-:W-:-:S12]  /*a6b0*/  BSSY B0, `(.L_x_3974) ;  /* 0x0000011000007945 */ /* 0x000fd80003800000 */
[----:B------:R-:W-:Y:S05]  /*a6c0*/  @P1 BRA `(.L_x_3975) ;  /* 0x0000000000241947 */ /* 0x000fea0003800000 */
[----:B------:R-:W-:Y:S01]  /*a6d0*/  IMAD.U32 R168, RZ, RZ, UR58 ;  /* 0x0000003affa87e24 */ /* 0x000fe2000f8e00ff */
[----:B------:R-:W-:-:S04]  /*a6e0*/  IADD3 R3, R6, R16, -R17 ;  /* 0x0000001006037210 */ /* 0x000fc80007ffe811 */
[----:B------:R-:W-:Y:S02]  /*a6f0*/  ISETP.NE.AND P1, PT, R168, 0x1, PT ;  /* 0x00000001a800780c */ /* 0x000fe40003f25270 */
[----:B------:R-:W-:-:S11]  /*a700*/  LOP3.LUT R3, RZ, R3, RZ, 0x33, !PT ;  /* 0x00000003ff037212 */ /* 0x000fd600078e33ff */
[----:B------:R-:W0:Y:S02]  /*a710*/  @P1 LDC.64 R170, c[0x0][0x9e8] ;  /* 0x00027a00ffaa1b82 */ /* 0x000e240000000a00 */
[----:B0-----:R-:W-:-:S05]  /*a720*/  @P1 IMAD.HI.U32 R20, R3, R170, RZ ;  /* 0x000000aa03141227 */ /* 0x001fca00078e00ff */
[----:B------:R-:W-:-:S04]  /*a730*/  @P1 SHF.R.U32.HI R3, RZ, R171, R20 ;  /* 0x000000abff031219 */ /* 0x000fc80000011614 */
[----:B------:R-:W-:Y:S01]  /*a740*/  LOP3.LUT R3, RZ, R3, RZ, 0x33, !PT ;  /* 0x00000003ff037212 */ /* 0x000fe200078e33ff */
[----:B------:R-:W-:Y:S06]  /*a750*/  BRA `(.L_x_3976) ;  /* 0x0000000000187947 */ /* 0x000fec0003800000 */
.L_x_3975:
[----:B------:R-:W-:Y:S02]  /*a760*/  IMAD.U32 R168, RZ, RZ, UR58 ;  /* 0x0000003affa87e24 */ /* 0x000fe4000f8e00ff */
[----:B------:R-:W-:-:S03]  /*a770*/  IMAD.MOV.U32 R3, RZ, RZ, R13 ;  /* 0x000000ffff037224 */ /* 0x000fc600078e000d */
[----:B------:R-:W-:-:S13]  /*a780*/  ISETP.NE.AND P1, PT, R168, 0x1, PT ;  /* 0x00000001a800780c */ /* 0x000fda0003f25270 */
[----:B------:R-:W0:Y:S02]  /*a790*/  @P1 LDC.64 R170, c[0x0][0x9e8] ;  /* 0x00027a00ffaa1b82 */ /* 0x000e240000000a00 */
[----:B0-----:R-:W-:-:S05]  /*a7a0*/  @P1 IMAD.HI.U32 R20, R13, R170, RZ ;  /* 0x000000aa0d141227 */ /* 0x001fca00078e00ff */
[----:B------:R-:W-:-:S07]  /*a7b0*/  @P1 SHF.R.U32.HI R3, RZ, R171, R20 ;  /* 0x000000abff031219 */ /* 0x000fce0000011614 */
.L_x_3976:
[----:B------:R-:W-:Y:S05]  /*a7c0*/  BSYNC B0 ;  /* 0x0000000000007941 */ /* 0x000fea0003800000 */
.L_x_3974:
[----:B------:R-:W-:-:S05]  /*a7d0*/  IMAD R3, R3, R168, R0 ;  /* 0x000000a803037224 */ /* 0x000fca00078e0200 */
[----:B------:R-:W-:Y:S02]  /*a7e0*/  VIADDMNMX R2, R3, R168, R2, PT ;  /* 0x000000a803027246 */ /* 0x000fe40003800102 */
[----:B------:R-:W-:-:S07]  /*a7f0*/  VIMNMX R4, R4, R3, !PT ;  /* 0x0000000304047248 */ /* 0x000fce0007fe0100 */
.L_x_3973:
        /* <DEDUP_REMOVED lines=113> */
[----:B------:R-:W-:-:S04]  /*af10*/  ISETP.GT.AND P6, PT, R4, 0x59, !P6 ;  /* 0x000000590400780c */ /* 0x000fc800077c4270 */
[----:B------:R-:W-:Y:S02]  /*af20*/  ISETP.LT.OR P6, PT, R2, 0x5a, P6 ;  /* 0x0000005a0200780c */ /* 0x000fe400037c1670 */
[----:B------:R-:W-:Y:S02]  /*af30*/  IADD3 R2, R189, 0x8, R6 ;  /* 0x00000008bd027810 */ /* 0x000fe40007ffe006 */
        /* <DEDUP_REMOVED lines=14> */
.L_x_3979:
[----:B------:R-:W-:Y:S02]  /*b020*/  IMAD.U32 R124, RZ, RZ, UR58 ;  /* 0x0000003aff7c7e24 */ /* 0x000fe4000f8e00ff */
[----:B------:R-:W-:-:S03]  /*b030*/  IMAD.MOV.U32 R189, RZ, RZ, R21 ;  /* 0x000000ffffbd7224 */ /* 0x000fc600078e0015 */
[----:B------:R-:W-:-:S13]  /*b040*/  ISETP.NE.AND P6, PT, R124, 0x1, PT ;  /* 0x000000017c00780c */ /* 0x000fda0003fc5270 */
[----:B------:R-:W0:Y:S02]  /*b050*/  @P6 LDC.64 R4, c[0x0][0x9e8] ;  /* 0x00027a00ff046b82 */ /* 0x000e240000000a00 */
[----:B0-----:R-:W-:-:S05]  /*b060*/  @P6 IMAD.HI.U32 R4, R21, R4, RZ ;  /* 0x0000000415046227 */ /* 0x001fca00078e00ff */
[----:B------:R-:W-:-:S07]  /*b070*/  @P6 SHF.R.U32.HI R189, RZ, R5, R4 ;  /* 0x00000005ffbd6219 */ /* 0x000fce0000011604 */
.L_x_3980:
[----:B------:R-:W-:Y:S05]  /*b080*/  BSYNC B0 ;  /* 0x0000000000007941 */ /* 0x000fea0003800000 */
.L_x_3978:
[----:B------:R-:W-:-:S05]  /*b090*/  IMAD R5, R189, R124, R0 ;  /* 0x0000007cbd057224 */ /* 0x000fca00078e0200 */
[----:B------:R-:W-:Y:S02]  /*b0a0*/  VIADDMNMX R2, R5, R124, R2, PT ;  /* 0x0000007c05027246 */ /* 0x000fe40003800102 */
[----:B------:R-:W-:-:S07]  /*b0b0*/  VIMNMX R20, R20, R5, !PT ;  /* 0x0000000514147248 */ /* 0x000fce0007fe0100 */
.L_x_3977:
[C---:B------:R-:W-:Y:S01]  /*b0c0*/  ISETP.GT.AND P1, PT, R20.reuse, 0x1, !P1 ;  /* 0x000000011400780c */ /* 0x040fe20004f24270 */
[----:B------:R-:W-:Y:S01]  /*b0d0*/  UMOV UR7, UR37 ;  /* 0x0000002500077c82 */ /* 0x000fe20008000000 */
[----:B------:R-:W-:Y:S02]  /*b0e0*/  ISETP.GT.AND P2, PT, R20, 0x8, !P2 ;  /* 0x000000081400780c */ /* 0x000fe40005744270 */
        /* <DEDUP_REMOVED lines=30> */
[----:B------:R-:W-:Y:S01]  /*b2d0*/  FSEL R191, R134, -INF , !P1 ;  /* 0xff80000086bf7808 */ /* 0x000fe20004800000 */
[----:B------:R-:W-:Y:S01]  /*b2e0*/  IMAD.U32 R134, RZ, RZ, UR10 ;  /* 0x0000000aff867e24 */ /* 0x000fe2000f8e00ff */
        /* <DEDUP_REMOVED lines=59> */
[----:B------:R-:W-:Y:S02]  /*b6a0*/  ISETP.LT.OR P1, PT, R2, 0x3a, P1 ;  /* 0x0000003a0200780c */ /* 0x000fe40000f21670 */
[----:B------:R-:W-:-:S02]  /*b6b0*/  R2UR UR4, R192 ;  /* 0x00000000c00472ca */ /* 0x000fc400000e0000 */
        /* <DEDUP_REMOVED lines=44> */
[----:B------:R-:W-:Y:S01]  /*b980*/  MUFU.EX2 R188, R188 ;  /* 0x000000bc00bc7308 */ /* 0x000fe20000000800 */
[----:B------:R-:W-:Y:S01]  /*b990*/  FMNMX.FTZ R4, R191, R4, !PT ;  /* 0x00000004bf047209 */ /* 0x000fe20007810000 */
[-CC-:B------:R-:W-:Y:S01]  /*b9a0*/  FFMA.FTZ R173, R173, R0.reuse, -R120.reuse ;  /* 0x00000000adad7223 */ /* 0x180fe20000010878 */
[----:B------:R-:W-:Y:S01]  /*b9b0*/  FSEL R149, R5, RZ, P1 ;  /* 0x000000ff05957208 */ /* 0x000fe20000800000 */
[--C-:B------:R-:W-:Y:S01]  /*b9c0*/  FFMA.FTZ R184, R183, R0, -R120.reuse ;  /* 0x00000000b7b87223 */ /* 0x100fe20000010878 */
[----:B------:R-:W-:Y:S01]  /*b9d0*/  FMNMX.FTZ R4, R209, R4, !PT ;  /* 0x00000004d1047209 */ /* 0x000fe20007810000 */
[-CC-:B------:R-:W-:Y:S01]  /*b9e0*/  FFMA.FTZ R175, R175, R0.reuse, -R120.reuse ;  /* 0x00000000afaf7223 */ /* 0x180fe20000010878 */
[----:B------:R-:W-:Y:S01]  /*b9f0*/  FFMA.FTZ R172, R125, R0, -R120 ;  /* 0x000000007dac7223 */ /* 0x000fe20000010878 */
[----:B------:R-:W-:Y:S01]  /*ba00*/  FADD.FTZ R149, -R149, R14 ;  /* 0x0000000e95957221 */ /* 0x000fe20000010100 */
[----:B------:R-:W-:Y:S01]  /*ba10*/  FMNMX.FTZ R4, R193, R4, !PT ;  /* 0x00000004c1047209 */ /* 0x000fe20007810000 */
[----:B------:R-:W-:Y:S01]  /*ba20*/  MUFU.EX2 R217, R217 ;  /* 0x000000d900d97308 */ /* 0x000fe20000000800 */
[-CC-:B------:R-:W-:Y:S01]  /*ba30*/  FFMA.FTZ R177, R177, R0.reuse, -R120.reuse ;  /* 0x00000000b1b17223 */ /* 0x180fe20000010878 */
[----:B------:R-:W-:Y:S01]  /*ba40*/  FMUL.FTZ R2, R149, R0 ;  /* 0x0000000095027220 */ /* 0x000fe20000410000 */
        /* <DEDUP_REMOVED lines=13> */
[----:B------:R-:W1:Y:S01]  /*bb20*/  MUFU.EX2 R190, R190 ;  /* 0x000000be00be7308 */ /* 0x000e620000000800 */
[-CC-:B------:R-:W-:Y:S01]  /*bb30*/  FFMA.FTZ R129, R157, R0.reuse, -R120.reuse ;  /* 0x000000009d817223 */ /* 0x180fe20000010878 */
[--C-:B------:R-:W-:Y:S01]  /*bb40*/  FFMA.FTZ R133, R161, R0, -R120.reuse ;  /* 0x00000000a1857223 */ /* 0x100fe20000010878 */
[----:B------:R-:W-:Y:S01]  /*bb50*/  FMNMX.FTZ R4, R147, R4, !PT ;  /* 0x0000000493047209 */ /* 0x000fe20007810000 */
[----:B------:R-:W-:Y:S01]  /*bb60*/  FFMA.FTZ R137, R165, R0, -R120 ;  /* 0x00000000a5897223 */ /* 0x000fe20000010878 */
[----:B------:R-:W-:-:S02]  /*bb70*/  LOP3.LUT P6, RZ, R194, 0x7f, RZ, 0xc0, !PT ;  /* 0x0000007fc2ff7812 */ /* 0x000fc400078cc0ff */
[----:B------:R-:W-:Y:S01]  /*bb80*/  FMNMX.FTZ R4, R131, R4, !PT ;  /* 0x0000000483047209 */ /* 0x000fe20007810000 */
[----:B------:R-:W2:Y:S03]  /*bb90*/  MUFU.EX2 R173, R173 ;  /* 0x000000ad00ad7308 */ /* 0x000ea60000000800 */
[----:B------:R-:W-:-:S04]  /*bba0*/  FMNMX.FTZ R4, R151, R4, !PT ;  /* 0x0000000497047209 */ /* 0x000fc80007810000 */
[----:B------:R-:W-:Y:S01]  /*bbb0*/  FMNMX.FTZ R4, R127, R4, !PT ;  /* 0x000000047f047209 */ /* 0x000fe20007810000 */
[----:B------:R-:W3:Y:S03]  /*bbc0*/  MUFU.EX2 R184, R184 ;  /* 0x000000b800b87308 */ /* 0x000ee60000000800 */
[----:B------:R-:W-:-:S04]  /*bbd0*/  FMNMX.FTZ R4, R155, R4, !PT ;  /* 0x000000049b047209 */ /* 0x000fc80007810000 */
[----:B------:R-:W-:Y:S01]  /*bbe0*/  FMNMX.FTZ R4, R123, R4, !PT ;  /* 0x000000047b047209 */ /* 0x000fe20007810000 */
[----:B------:R4:W-:Y:S03]  /*bbf0*/  MUFU.EX2 R163, R20 ;  /* 0x0000001400a37308 */ /* 0x0009e60000000800 */
[----:B------:R-:W-:-:S04]  /*bc00*/  FMNMX.FTZ R4, R159, R4, !PT ;  /* 0x000000049f047209 */ /* 0x000fc80007810000 */
[----:B------:R-:W-:Y:S01]  /*bc10*/  FMNMX.FTZ R4, R179, R4, !PT ;  /* 0x00000004b3047209 */ /* 0x000fe20007810000 */
[----:B------:R-:W-:Y:S03]  /*bc20*/  MUFU.EX2 R175, R175 ;  /* 0x000000af00af7308 */ /* 0x000fe60000000800 */
[----:B------:R-:W-:-:S04]  /*bc30*/  FMNMX.FTZ R4, R171, R4, !PT ;  /* 0x00000004ab047209 */ /* 0x000fc80007810000 */
[----:B------:R-:W-:Y:S01]  /*bc40*/  FMNMX.FTZ R4, R181, R4, !PT ;  /* 0x00000004b5047209 */ /* 0x000fe20007810000 */
[----:B------:R-:W-:Y:S03]  /*bc50*/  MUFU.EX2 R186, R186 ;  /* 0x000000ba00ba7308 */ /* 0x000fe60000000800 */
[----:B------:R-:W-:-:S05]  /*bc60*/  FMNMX.FTZ R4, R167, R4, !PT ;  /* 0x00000004a7047209 */ /* 0x000fca0007810000 */
[----:B------:R-:W5:Y:S01]  /*bc70*/  SHFL.BFLY PT, R3, R4, 0x2, 0x1f ;  /* 0x0c401f0004037f89 */ /* 0x000f6200000e0000 */
[----:B------:R-:W-:Y:S08]  /*bc80*/  MUFU.EX2 R177, R177 ;  /* 0x000000b100b17308 */ /* 0x000ff00000000800 */
[----:B------:R-:W-:Y:S08]  /*bc90*/  MUFU.EX2 R180, R180 ;  /* 0x000000b400b47308 */ /* 0x000ff00000000800 */
        /* <DEDUP_REMOVED lines=9> */
[CC--:B------:R-:W-:Y:S02]  /*bd30*/  FMUL.FTZ R122, R4.reuse, R0.reuse ;  /* 0x00000000047a7220 */ /* 0x0c0fe40000410000 */
[----:B------:R-:W-:Y:S01]  /*bd40*/  MUFU.EX2 R121, R121 ;  /* 0x0000007900797308 */ /* 0x000fe20000000800 */
[----:B------:R-:W-:Y:S02]  /*bd50*/  FSEL R3, R4, RZ, P1 ;  /* 0x000000ff04037208 */ /* 0x000fe40000800000 */
[----:B------:R-:W-:Y:S02]  /*bd60*/  FSEL R122, R122, RZ, P1 ;  /* 0x000000ff7a7a7208 */ /* 0x000fe40000800000 */
[----:B------:R-:W-:Y:S01]  /*bd70*/  ISETP.GT.AND P1, PT, R11, UR4, PT ;  /* 0x000000040b007c0c */ /* 0x000fe2000bf24270 */
[----:B------:R-:W-:Y:S02]  /*bd80*/  FADD.FTZ R3, -R3, R12 ;  /* 0x0000000c03037221 */ /* 0x000fe40000010100 */
[----:B------:R-:W-:Y:S01]  /*bd90*/  MUFU.EX2 R172, R172 ;  /* 0x000000ac00ac7308 */ /* 0x000fe20000000800 */
[-CC-:B------:R-:W-:Y:S01]  /*bda0*/  FFMA.FTZ R14, R219, R0.reuse, -R122.reuse ;  /* 0x00000000db0e7223 */ /* 0x180fe2000001087a */
[-CC-:B------:R-:W-:Y:S01]  /*bdb0*/  FFMA.FTZ R149, R215, R0.reuse, -R122.reuse ;  /* 0x00000000d7957223 */ /* 0x180fe2000001087a */
[-C--:B------:R-:W-:Y:S01]  /*bdc0*/  FMUL.FTZ R3, R3, R0.reuse ;  /* 0x0000000003037220 */ /* 0x080fe20000410000 */
[--C-:B------:R-:W-:Y:S01]  /*bdd0*/  FFMA.FTZ R183, R139, R0, -R122.reuse ;  /* 0x000000008bb77223 */ /* 0x100fe2000001087a */
[----:B0-----:R-:W-:Y:S01]  /*bde0*/  FFMA.FTZ R139, R2, R10, R217 ;  /* 0x0000000a028b7223 */ /* 0x001fe200000100d9 */
[-CC-:B----4-:R-:W-:Y:S01]  /*bdf0*/  FFMA.FTZ R20, R189, R0.reuse, -R122.reuse ;  /* 0x00000000bd147223 */ /* 0x190fe2000001087a */
[-CC-:B------:R-:W-:Y:S01]  /*be00*/  FFMA.FTZ R153, R213, R0.reuse, -R122.reuse ;  /* 0x00000000d5997223 */ /* 0x180fe2000001087a */
[----:B------:R-:W-:Y:S01]  /*be10*/  MUFU.EX2 R14, R14 ;  /* 0x0000000e000e7308 */ /* 0x000fe20000000800 */
[----:B------:R-:W-:Y:S01]  /*be20*/  FADD.FTZ R139, R188, R139 ;  /* 0x0000008bbc8b7221 */ /* 0x000fe20000010000 */
[-CC-:B------:R-:W-:Y:S01]  /*be30*/  FFMA.FTZ R185, R195, R0.reuse, -R122.reuse ;  /* 0x00000000c3b97223 */ /* 0x180fe2000001087a */
[-CC-:B------:R-:W-:Y:S01]  /*be40*/  FFMA.FTZ R120, R211, R0.reuse, -R122.reuse ;  /* 0x00000000d3787223 */ /* 0x180fe2000001087a */
[-CC-:B------:R-:W-:Y:S01]  /*be50*/  FFMA.FTZ R143, R143, R0.reuse, -R122.reuse ;  /* 0x000000008f8f7223 */ /* 0x180fe2000001087a */
[----:B-1----:R-:W-:Y:S01]  /*be60*/  FADD.FTZ R10, R190, R139 ;  /* 0x0000008bbe0a7221 */ /* 0x002fe20000010000 */
[-CC-:B------:R-:W-:Y:S01]  /*be70*/  FFMA.FTZ R187, R191, R0.reuse, -R122.reuse ;  /* 0x00000000bfbb7223 */ /* 0x180fe2000001087a */
[-C--:B------:R-:W-:Y:S01]  /*be80*/  FFMA.FTZ R124, R209, R0.reuse, -R122 ;  /* 0x00000000d17c7223 */ /* 0x080fe2000001087a */
[----:B------:R-:W0:Y:S01]  /*be90*/  MUFU.EX2 R3, R3 ;  /* 0x0000000300037308 */ /* 0x000e220000000800 */
[----:B--2---:R-:W-:Y:S01]  /*bea0*/  FADD.FTZ R139, R173, R10 ;  /* 0x0000000aad8b7221 */ /* 0x004fe20000010000 */
[-CC-:B------:R-:W-:Y:S01]  /*beb0*/  FFMA.FTZ R126, R193, R0.reuse, -R122.reuse ;  /* 0x00000000c17e7223 */ /* 0x180fe2000001087a */
[-CC-:B------:R-:W-:Y:S01]  /*bec0*/  FFMA.FTZ R131, R131, R0.reuse, -R122.reuse ;  /* 0x0000000083837223 */ /* 0x180fe2000001087a */
[-CC-:B------:R-:W-:Y:S01]  /*bed0*/  FFMA.FTZ R157, R207, R0.reuse, -R122.reuse ;  /* 0x00000000cf9d7223 */ /* 0x180fe2000001087a */
[----:B---3--:R-:W-:Y:S01]  /*bee0*/  FADD.FTZ R130, R184, R139 ;  /* 0x0000008bb8827221 */ /* 0x008fe20000010000 */
[-CC-:B------:R-:W-:Y:S01]  /*bef0*/  FFMA.FTZ R128, R135, R0.reuse, -R122.reuse ;  /* 0x0000000087807223 */ /* 0x180fe2000001087a */
[-CC-:B------:R-:W-:Y:S01]  /*bf00*/  FFMA.FTZ R135, R147, R0.reuse, -R122.reuse ;  /* 0x0000000093877223 */ /* 0x180fe2000001087a */
[----:B------:R-:W1:Y:S01]  /*bf10*/  MUFU.EX2 R149, R149 ;  /* 0x0000009500957308 */ /* 0x000e620000000800 */
[-CC-:B------:R-:W-:Y:S01]  /*bf20*/  FFMA.FTZ R127, R127, R0.reuse, -R122.reuse ;  /* 0x000000007f7f7223 */ /* 0x180fe2000001087a */
[-CC-:B------:R-:W-:Y:S01]  /*bf30*/  FFMA.FTZ R123, R123, R0.reuse, -R122.reuse ;  /* 0x000000007b7b7223 */ /* 0x180fe2000001087a */
[-CC-:B------:R-:W-:Y:S01]  /*bf40*/  FFMA.FTZ R159, R159, R0.reuse, -R122.reuse ;  /* 0x000000009f9f7223 */ /* 0x180fe2000001087a */
[-CC-:B------:R-:W-:Y:S01]  /*bf50*/  FFMA.FTZ R179, R179, R0.reuse, -R122.reuse ;  /* 0x00000000b3b37223 */ /* 0x180fe2000001087a */
[-CC-:B------:R-:W-:Y:S01]  /*bf60*/  FFMA.FTZ R171, R171, R0.reuse, -R122.reuse ;  /* 0x00000000abab7223 */ /* 0x180fe2000001087a */
[----:B------:R-:W-:Y:S01]  /*bf70*/  FFMA.FTZ R181, R181, R0, -R122 ;  /* 0x00000000b5b57223 */ /* 0x000fe2000001087a */
[----:B------:R-:W-:Y:S01]  /*bf80*/  UMOV UR4, UR36 ;  /* 0x0000002400047c82 */ /* 0x000fe20008000000 */
[----:B------:R-:W2:Y:S01]  /*bf90*/  MUFU.EX2 R20, R20 ;  /* 0x0000001400147308 */ /* 0x000ea20000000800 */
[----:B0-----:R-:W-:Y:S01]  /*bfa0*/  FFMA.FTZ R10, R3, R7, R14 ;  /* 0x00000007030a7223 */ /* 0x001fe2000001000e */
[----:B------:R-:W-:Y:S01]  /*bfb0*/  F2FP.BF16.F32.PACK_AB R190, R173, R190 ;  /* 0x000000beadbe723e */ /* 0x000fe200000010ff */
[----:B------:R-:W-:Y:S01]  /*bfc0*/  VIADD R11, R11, 0xffffffff ;  /* 0xffffffff0b0b7836 */ /* 0x000fe20000000000 */
[----:B------:R-:W-:-:S02]  /*bfd0*/  F2FP.BF16.F32.PACK_AB R184, R175, R184 ;  /* 0x000000b8afb8723e */ /* 0x000fc400000010ff */
[----:B------:R-:W-:Y:S02]  /*bfe0*/  F2FP.BF16.F32.PACK_AB R188, R188, R217 ;  /* 0x000000d9bcbc723e */ /* 0x000fe400000010ff */
[----:B------:R-:W0:Y:S01]  /*bff0*/  MUFU.EX2 R153, R153 ;  /* 0x0000009900997308 */ /* 0x000e220000000800 */
[C---:B-1----:R-:W-:Y:S01]  /*c000*/  FADD.FTZ R139, R149.reuse, R10 ;  /* 0x0000000a958b7221 */ /* 0x042fe20000010000 */
[----:B------:R-:W-:Y:S01]  /*c010*/  F2FP.BF16.F32.PACK_AB R189, R149, R14 ;  /* 0x0000000e95bd723e */ /* 0x000fe200000010ff */
[----:B------:R-:W-:-:S05]  /*c020*/  IMAD.MOV.U32 R14, RZ, RZ, R5 ;  /* 0x000000ffff0e7224 */ /* 0x000fca00078e0005 */
[----:B------:R-:W1:Y:S01]  /*c030*/  MUFU.EX2 R185, R185 ;  /* 0x000000b900b97308 */ /* 0x000e620000000800 */
[----:B--2---:R-:W-:-:S07]  /*c040*/  FADD.FTZ R10, R20, R139 ;  /* 0x0000008b140a7221 */ /* 0x004fce0000010000 */
[----:B------:R2:W-:Y:S01]  /*c050*/  MUFU.EX2 R12, R143 ;  /* 0x0000008f000c7308 */ /* 0x0005e20000000800 */
[C---:B0-----:R-:W-:Y:S01]  /*c060*/  FADD.FTZ R10, R153.reuse, R10 ;  /* 0x0000000a990a7221 */ /* 0x041fe20000010000 */
[----:B------:R-:W-:-:S06]  /*c070*/  F2FP.BF16.F32.PACK_AB R191, R153, R20 ;  /* 0x0000001499bf723e */ /* 0x000fcc00000010ff */
[----:B------:R-:W0:Y:S01]  /*c080*/  MUFU.EX2 R120, R120 ;  /* 0x0000007800787308 */ /* 0x000e220000000800 */
[----:B--2---:R-:W-:Y:S01]  /*c090*/  FADD.FTZ R143, R175, R130 ;  /* 0x00000082af8f7221 */ /* 0x004fe20000010000 */
[----:B------:R-:W-:-:S03]  /*c0a0*/  FFMA.FTZ R130, R151, R0, -R122 ;  /* 0x0000000097827223 */ /* 0x000fc6000001087a */
[----:B------:R-:W-:Y:S01]  /*c0b0*/  FADD.FTZ R132, R186, R143 ;  /* 0x0000008fba847221 */ /* 0x000fe20000010000 */
[C---:B------:R-:W-:Y:S02]  /*c0c0*/  F2FP.BF16.F32.PACK_AB R186, R177.reuse, R186 ;  /* 0x000000bab1ba723e */ /* 0x040fe400000010ff */
[----:B------:R-:W2:Y:S01]  /*c0d0*/  MUFU.EX2 R187, R187 ;  /* 0x000000bb00bb7308 */ /* 0x000ea20000000800 */
[----:B------:R-:W-:-:S04]  /*c0e0*/  FADD.FTZ R139, R177, R132 ;  /* 0x00000084b18b7221 */ /* 0x000fc80000010000 */
[----:B------:R-:W-:Y:S01]  /*c0f0*/  FADD.FTZ R132, R180, R139 ;  /* 0x0000008bb4847221 */ /* 0x000fe20000010000 */
[C---:B------:R-:W-:Y:S02]  /*c100*/  F2FP.BF16.F32.PACK_AB R180, R163.reuse, R180 ;  /* 0x000000b4a3b4723e */ /* 0x040fe400000010ff */
[----:B------:R-:W3:Y:S01]  /*c110*/  MUFU.EX2 R124, R124 ;  /* 0x0000007c007c7308 */ /* 0x000ee20000000800 */
[----:B------:R-:W-:Y:S01]  /*c120*/  FADD.FTZ R139, R163, R132 ;  /* 0x00000084a38b7221 */ /* 0x000fe20000010000 */
[----:B------:R-:W-:-:S03]  /*c130*/  @!P6 VIADD R132, R134, 0x30860 ;  /* 0x000308608684e836 */ /* 0x000fc60000000000 */
[----:B------:R-:W-:Y:S01]  /*c140*/  FADD.FTZ R134, R182, R139 ;  /* 0x0000008bb6867221 */ /* 0x000fe20000010000 */
[C---:B------:R-:W-:Y:S02]  /*c150*/  F2FP.BF16.F32.PACK_AB R182, R141.reuse, R182 ;  /* 0x000000b68db6723e */ /* 0x040fe400000010ff */
[----:B------:R-:W4:Y:S01]  /*c160*/  MUFU.EX2 R126, R126 ;  /* 0x0000007e007e7308 */ /* 0x000f220000000800 */
[----:B------:R-:W-:Y:S01]  /*c170*/  FADD.FTZ R139, R141, R134 ;  /* 0x000000868d8b7221 */ /* 0x000fe20000010000 */
[----:B------:R-:W-:Y:S01]  /*c180*/  @!P6 PRMT R136, RZ, 0x654, R132 ;  /* 0x00000654ff88e816 */ /* 0x000fe20000000084 */
[-CC-:B------:R-:W-:Y:S01]  /*c190*/  FFMA.FTZ R132, R155, R0.reuse, -R122.reuse ;  /* 0x000000009b847223 */ /* 0x180fe2000001087a */
[----:B------:R-:W-:Y:S01]  /*c1a0*/  FFMA.FTZ R122, R167, R0, -R122 ;  /* 0x00000000a77a7223 */ /* 0x000fe2000001087a */
[----:B------:R-:W-:Y:S01]  /*c1b0*/  FADD.FTZ R134, R176, R139 ;  /* 0x0000008bb0867221 */ /* 0x000fe20000010000 */
[----:B------:R5:W-:Y:S01]  /*c1c0*/  @!P6 SYNCS.ARRIVE.TRANS64.RED.A1T0 RZ, [R136+URZ], RZ ;  /* 0x000000ff88ffe9a7 */ /* 0x000be2000810043f */
[----:B------:R-:W-:Y:S01]  /*c1d0*/  F2FP.BF16.F32.PACK_AB R176, R145, R176 ;  /* 0x000000b091b0723e */ /* 0x000fe200000010ff */
[----:B------:R1:W-:Y:S08]  /*c1e0*/  MUFU.EX2 R7, R131 ;  /* 0x0000008300077308 */ /* 0x0003f00000000800 */
[----:B------:R-:W5:Y:S01]  /*c1f0*/  MUFU.EX2 R157, R157 ;  /* 0x0000009d009d7308 */ /* 0x000f620000000800 */
[----:B-1----:R-:W-:Y:S01]  /*c200*/  FADD.FTZ R131, R185, R10 ;  /* 0x0000000ab9837221 */ /* 0x002fe20000010000 */
[----:B0-----:R-:W-:-:S03]  /*c210*/  F2FP.BF16.F32.PACK_AB R185, R120, R185 ;  /* 0x000000b978b9723e */ /* 0x001fc600000010ff */
[----:B------:R-:W-:-:S03]  /*c220*/  FADD.FTZ R10, R120, R131 ;  /* 0x00000083780a7221 */ /* 0x000fc60000010000 */
[----:B------:R-:W0:Y:S01]  /*c230*/  MUFU.EX2 R183, R183 ;  /* 0x000000b700b77308 */ /* 0x000e220000000800 */
[----:B--2---:R-:W-:Y:S01]  /*c240*/  FADD.FTZ R131, R187, R10 ;  /* 0x0000000abb837221 */ /* 0x004fe20000010000 */
[----:B---3--:R-:W-:-:S03]  /*c250*/  F2FP.BF16.F32.PACK_AB R187, R124, R187 ;  /* 0x000000bb7cbb723e */ /* 0x008fc600000010ff */
[----:B------:R-:W-:-:S03]  /*c260*/  FADD.FTZ R131, R124, R131 ;  /* 0x000000837c837221 */ /* 0x000fc60000010000 */
[----:B------:R-:W1:Y:S01]  /*c270*/  MUFU.EX2 R128, R128 ;  /* 0x0000008000807308 */ /* 0x000e620000000800 */
[----:B----4-:R-:W-:Y:S01]  /*c280*/  FADD.FTZ R10, R126, R131 ;  /* 0x000000837e0a7221 */ /* 0x010fe20000010000 */
[----:B------:R-:W-:-:S03]  /*c290*/  FADD.FTZ R131, R145, R134 ;  /* 0x0000008691837221 */ /* 0x000fc60000010000 */
[----:B-----5:R-:W-:Y:S01]  /*c2a0*/  FADD.FTZ R10, R157, R10 ;  /* 0x0000000a9d0a7221 */ /* 0x020fe20000010000 */
[----:B------:R-:W-:Y:S01]  /*c2b0*/  FADD.FTZ R134, R178, R131 ;  /* 0x00000083b2867221 */ /* 0x000fe20000010000 */
[----:B------:R-:W-:Y:S01]  /*c2c0*/  F2FP.BF16.F32.PACK_AB R178, R121, R178 ;  /* 0x000000b279b2723e */ /* 0x000fe200000010ff */
[----:B------:R-:W2:Y:S01]  /*c2d0*/  MUFU.EX2 R125, R125 ;  /* 0x0000007d007d7308 */ /* 0x000ea20000000800 */
[----:B0-----:R-:W-:Y:S01]  /*c2e0*/  FADD.FTZ R131, R183, R10 ;  /* 0x0000000ab7837221 */ /* 0x001fe20000010000 */
[----:B------:R-:W-:Y:S01]  /*c2f0*/  FADD.FTZ R139, R121, R134 ;  /* 0x00000086798b7221 */ /* 0x000fe20000010000 */
[C---:B------:R-:W-:Y:S02]  /*c300*/  F2FP.BF16.F32.PACK_AB R183, R12.reuse, R183 ;  /* 0x000000b70cb7723e */ /* 0x040fe400000010ff */
[----:B------:R-:W-:Y:S01]  /*c310*/  FADD.FTZ R131, R12, R131 ;  /* 0x000000830c837221 */ /* 0x000fe20000010000 */
[----:B------:R-:W-:Y:S01]  /*c320*/  FADD.FTZ R134, R172, R139 ;  /* 0x0000008bac867221 */ /* 0x000fe20000010000 */
[----:B------:R-:W-:Y:S01]  /*c330*/  IMAD.MOV.U32 R12, RZ, RZ, R4 ;  /* 0x000000ffff0c7224 */ /* 0x000fe200078e0004 */
[----:B------:R-:W0:Y:S01]  /*c340*/  MUFU.EX2 R135, R135 ;  /* 0x0000008700877308 */ /* 0x000e220000000800 */
[----:B-1----:R-:W-:-:S07]  /*c350*/  FADD.FTZ R10, R128, R131 ;  /* 0x00000083800a7221 */ /* 0x002fce0000010000 */
[----:B------:R-:W1:Y:S01]  /*c360*/  MUFU.EX2 R174, R174 ;  /* 0x000000ae00ae7308 */ /* 0x000e620000000800 */
[----:B--2---:R-:W-:-:S07]  /*c370*/  F2FP.BF16.F32.PACK_AB R172, R125, R172 ;  /* 0x000000ac7dac723e */ /* 0x004fce00000010ff */
[----:B------:R-:W-:Y:S01]  /*c380*/  MUFU.EX2 R130, R130 ;  /* 0x0000008200827308 */ /* 0x000fe20000000800 */
[C---:B0-----:R-:W-:Y:S01]  /*c390*/  FADD.FTZ R10, R135.reuse, R10 ;  /* 0x0000000a870a7221 */ /* 0x041fe20000010000 */
[----:B------:R-:W-:-:S06]  /*c3a0*/  F2FP.BF16.F32.PACK_AB R177, R135, R128 ;  /* 0x0000008087b1723e */ /* 0x000fcc00000010ff */
[----:B------:R-:W0:Y:S08]  /*c3b0*/  MUFU.EX2 R129, R129 ;  /* 0x0000008100817308 */ /* 0x000e300000000800 */
[----:B------:R-:W-:Y:S08]  /*c3c0*/  MUFU.EX2 R127, R127 ;  /* 0x0000007f007f7308 */ /* 0x000ff00000000800 */
[----:B------:R-:W2:Y:S08]  /*c3d0*/  MUFU.EX2 R168, R168 ;  /* 0x000000a800a87308 */ /* 0x000eb00000000800 */
[----:B------:R3:W-:Y:S08]  /*c3e0*/  MUFU.EX2 R136, R123 ;  /* 0x0000007b00887308 */ /* 0x0007f00000000800 */
[----:B------:R-:W4:Y:S01]  /*c3f0*/  MUFU.EX2 R132, R132 ;  /* 0x0000008400847308 */ /* 0x000f220000000800 */
[----:B---3--:R-:W-:-:S04]  /*c400*/  FADD.FTZ R123, R125, R134 ;  /* 0x000000867d7b7221 */ /* 0x008fc80000010000 */
[----:B-1----:R-:W-:Y:S01]  /*c410*/  FADD.FTZ R134, R174, R123 ;  /* 0x0000007bae867221 */ /* 0x002fe20000010000 */
[----:B------:R-:W-:Y:S01]  /*c420*/  FADD.FTZ R123, R7, R10 ;  /* 0x0000000a077b7221 */ /* 0x000fe20000010000 */
[C---:B0-----:R-:W-:Y:S01]  /*c430*/  F2FP.BF16.F32.PACK_AB R174, R129.reuse, R174 ;  /* 0x000000ae81ae723e */ /* 0x041fe200000010ff */
[----:B------:R-:W0:Y:S01]  /*c440*/  MUFU.EX2 R133, R133 ;  /* 0x0000008500857308 */ /* 0x000e220000000800 */
[----:B------:R-:W-:Y:S01]  /*c450*/  FADD.FTZ R131, R129, R134 ;  /* 0x0000008681837221 */ /* 0x000fe20000010000 */
[----:B------:R-:W-:-:S03]  /*c460*/  FADD.FTZ R10, R130, R123 ;  /* 0x0000007b820a7221 */ /* 0x000fc60000010000 */
[----:B--2---:R-:W-:Y:S01]  /*c470*/  FADD.FTZ R134, R168, R131 ;  /* 0x00000083a8867221 */ /* 0x004fe20000010000 */
[----:B------:R-:W-:Y:S02]  /*c480*/  FADD.FTZ R121, R127, R10 ;  /* 0x0000000a7f797221 */ /* 0x000fe40000010000 */
[----:B------:R-:W1:Y:S01]  /*c490*/  MUFU.EX2 R159, R159 ;  /* 0x0000009f009f7308 */ /* 0x000e620000000800 */
[C---:B----4-:R-:W-:Y:S01]  /*c4a0*/  F2FP.BF16.F32.PACK_AB R173, R132.reuse, R127 ;  /* 0x0000007f84ad723e */ /* 0x050fe200000010ff */
[----:B------:R-:W-:-:S04]  /*c4b0*/  FADD.FTZ R121, R132, R121 ;  /* 0x0000007984797221 */ /* 0x000fc80000010000 */
[----:B------:R-:W-:Y:S02]  /*c4c0*/  FADD.FTZ R121, R136, R121 ;  /* 0x0000007988797221 */ /* 0x000fe40000010000 */
[----:B------:R2:W3:Y:S01]  /*c4d0*/  MUFU.EX2 R138, R179 ;  /* 0x000000b3008a7308 */ /* 0x0004e20000000800 */
[C---:B0-----:R-:W-:Y:S01]  /*c4e0*/  FADD.FTZ R123, R133.reuse, R134 ;  /* 0x00000086857b7221 */ /* 0x041fe20000010000 */
[----:B------:R-:W-:-:S06]  /*c4f0*/  F2FP.BF16.F32.PACK_AB R168, R133, R168 ;  /* 0x000000a885a8723e */ /* 0x000fcc00000010ff */
[----:B------:R-:W0:Y:S01]  /*c500*/  MUFU.EX2 R169, R171 ;  /* 0x000000ab00a97308 */ /* 0x000e220000000800 */
[C---:B-1----:R-:W-:Y:S01]  /*c510*/  FADD.FTZ R121, R159.reuse, R121 ;  /* 0x000000799f797221 */ /* 0x042fe20000010000 */
[----:B--2---:R-:W-:Y:S02]  /*c520*/  F2FP.BF16.F32.PACK_AB R179, R130, R7 ;  /* 0x0000000782b3723e */ /* 0x004fe400000010ff */
[----:B------:R-:W-:-:S04]  /*c530*/  F2FP.BF16.F32.PACK_AB R175, R159, R136 ;  /* 0x000000889faf723e */ /* 0x000fc800000010ff */
[----:B------:R-:W1:Y:S01]  /*c540*/  MUFU.EX2 R170, R170 ;  /* 0x000000aa00aa7308 */ /* 0x000e620000000800 */
[----:B---3--:R-:W-:-:S07]  /*c550*/  FADD.FTZ R121, R138, R121 ;  /* 0x000000798a797221 */ /* 0x008fce0000010000 */
[----:B------:R2:W3:Y:S01]  /*c560*/  MUFU.EX2 R134, R181 ;  /* 0x000000b500867308 */ /* 0x0004e20000000800 */
[C---:B0-----:R-:W-:Y:S01]  /*c570*/  FADD.FTZ R121, R169.reuse, R121 ;  /* 0x00000079a9797221 */ /* 0x041fe20000010000 */
[----:B------:R-:W-:-:S06]  /*c580*/  F2FP.BF16.F32.PACK_AB R169, R169, R138 ;  /* 0x0000008aa9a9723e */ /* 0x000fcc00000010ff */
[----:B------:R-:W0:Y:S01]  /*c590*/  MUFU.EX2 R137, R137 ;  /* 0x0000008900897308 */ /* 0x000e220000000800 */
[----:B-1----:R-:W-:Y:S01]  /*c5a0*/  FADD.FTZ R10, R170, R123 ;  /* 0x0000007baa0a7221 */ /* 0x002fe20000010000 */
[----:B--2---:R-:W-:-:S06]  /*c5b0*/  F2FP.BF16.F32.PACK_AB R181, R157, R126 ;  /* 0x0000007e9db5723e */ /* 0x004fcc00000010ff */
[----:B------:R-:W1:Y:S01]  /*c5c0*/  MUFU.EX2 R122, R122 ;  /* 0x0000007a007a7308 */ /* 0x000e620000000800 */
[----:B---3--:R-:W-:Y:S01]  /*c5d0*/  FADD.FTZ R121, R134, R121 ;  /* 0x0000007986797221 */ /* 0x008fe20000010000 */
[C---:B0-----:R-:W-:Y:S01]  /*c5e0*/  FADD.FTZ R10, R137.reuse, R10 ;  /* 0x0000000a890a7221 */ /* 0x041fe20000010000 */
[----:B------:R-:W-:Y:S02]  /*c5f0*/  F2FP.BF16.F32.PACK_AB R170, R137, R170 ;  /* 0x000000aa89aa723e */ /* 0x000fe400000010ff */
[C---:B-1----:R-:W-:Y:S01]  /*c600*/  FADD.FTZ R7, R122.reuse, R121 ;  /* 0x000000797a077221 */ /* 0x042fe20000010000 */
[----:B------:R-:W-:Y:S01]  /*c610*/  F2FP.BF16.F32.PACK_AB R171, R122, R134 ;  /* 0x000000867aab723e */ /* 0x000fe200000010ff */
[----:B------:R-:W-:Y:S06]  /*c620*/  @P1 BRA `(.L_x_3981) ;  /* 0xffffffd000541947 */ /* 0x000fec000383ffff */
.L_x_3964:
        /* <DEDUP_REMOVED lines=99> */
.L_x_3982:
[----:B------:R-:W-:Y:S01]  /*cc60*/  ULEA UR5, UR36, UR38, 0x3 ;  /* 0x0000002624057291 */ /* 0x000fe2000f8e183f */
[----:B------:R-:W-:-:S05]  /*cc70*/  IMAD.U32 R2, RZ, RZ, UR37 ;  /* 0x00000025ff027e24 */ /* 0x000fca000f8e00ff */
[----:B------:R-:W-:-:S04]  /*cc80*/  SHF.L.U32 R2, R2, 0x1f, RZ ;  /* 0x0000001f02027819 */ /* 0x000fc800000006ff */
[----:B------:R0:W1:Y:S01]  /*cc90*/  SYNCS.PHASECHK.TRANS64.TRYWAIT P1, [UR5+0x30850], R2 ;  /* 0x03085002ff0075a7 */ /* 0x0000620008020145 */
[----:B------:R-:W-:Y:S05]  /*cca0*/  @!P0 BRA `(.L_x_3983) ;  /* 0x0000000000048947 */ /* 0x000fea0003800000 */
[----:B------:R-:W-:Y:S01]  /*ccb0*/  BPT.TRAP 0x1 ;  /* 0x000000040000795c */ /* 0x000fe20000300000 */
.L_x_3983:
[----:B-1----:R-:W-:Y:S05]  /*ccc0*/  @P1 BRA `(.L_x_3984) ;  /* 0x0000000000081947 */ /* 0x002fea0003800000 */
[----:B------:R-:W1:Y:S02]  /*ccd0*/  SYNCS.PHASECHK.TRANS64.TRYWAIT P0, [UR5+0x30850], R2 ;  /* 0x03085002ff0075a7 */ /* 0x000e640008000145 */
[----:B-1----:R-:W-:Y:S05]  /*cce0*/  @!P0 BRA `(.L_x_3985) ;  /* 0x0000008800408947 */ /* 0x002fea0003800000 */
.L_x_3984:
[----:B------:R-:W-:Y:S01]  /*ccf0*/  UIADD3 UR38, UR38, 0x400, URZ ;  /* 0x0000040026267890 */ /* 0x000fe2000fffe03f */
[----:B------:R-:W-:Y:S01]  /*cd00*/  WARPGROUP.ARRIVE ;  /* 0x00000000000079c5 */ /* 0x000fe20000000000 */
[----:B------:R-:W-:Y:S01]  /*cd10*/  UMOV UR7, 0x40000040 ;  /* 0x4000004000077882 */ /* 0x000fe20000000000 */
[----:B01----:R-:W0:Y:S01]  /*cd20*/  SHFL.BFLY PT, R2, R7, 0x2, 0x1f ;  /* 0x0c401f0007027f89 */ /* 0x003e2200000e0000 */
[----:B------:R-:W-:Y:S01]  /*cd30*/  USHF.R.U32.HI UR38, URZ, 0x4, UR38 ;  /* 0x000000043f267899 */ /* 0x000fe20008011626 */
[----:B------:R-:W-:Y:S01]  /*cd40*/  IMAD.MOV.U32 R8, RZ, RZ, RZ ;  /* 0x000000ffff087224 */ /* 0x000fe200078e00ff */
[----:B------:R-:W-:Y:S01]  /*cd50*/  R2UR UR8, R199 ;  /* 0x00000000c70872ca */ /* 0x000fe200000e0000 */
[----:B------:R-:W1:Y:S01]  /*cd60*/  SHFL.BFLY PT, R3, R10, 0x2, 0x1f ;  /* 0x0c401f000a037f89 */ /* 0x000e6200000e0000 */
[----:B------:R-:W-:Y:S01]  /*cd70*/  ULOP3.LUT UR38, UR38, 0x3fff, URZ, 0xc0, !UPT ;  /* 0x00003fff26267892 */ /* 0x000fe2000f8ec03f */
[----:B------:R-:W2:Y:S03]  /*cd80*/  S2R R14, SR_TID.X ;  /* 0x00000000000e7919 */ /* 0x000ea60000002100 */
        /* <DEDUP_REMOVED lines=8> */
[----:B0-----:R-:W-:Y:S01]  /*ce10*/  FADD.FTZ R6, R2, R7 ;  /* 0x0000000702067221 */ /* 0x001fe20000010000 */
[----:B------:R-:W-:Y:S01]  /*ce20*/  UMOV UR7, 0x40000040 ;  /* 0x4000004000077882 */ /* 0x000fe20000000000 */
[----:B------:R-:W-:-:S02]  /*ce30*/  IMAD.U32 R7, RZ, RZ, UR5 ;  /* 0x00000005ff077e24 */ /* 0x000fc4000f8e00ff */
[----:B-1----:R-:W-:Y:S01]  /*ce40*/  FADD.FTZ R3, R3, R10 ;  /* 0x0000000a03037221 */ /* 0x002fe20000010000 */
[----:B------:R-:W-:Y:S01]  /*ce50*/  IMAD.MOV.U32 R10, RZ, RZ, RZ ;  /* 0x000000ffff0a7224 */ /* 0x000fe200078e00ff */
[----:B------:R-:W0:Y:S01]  /*ce60*/  SHFL.BFLY PT, R9, R6, 0x1, 0x1f ;  /* 0x0c201f0006097f89 */ /* 0x000e2200000e0000 */
[----:B------:R-:W-:Y:S01]  /*ce70*/  IMAD.U32 R199, RZ, RZ, UR8 ;  /* 0x00000008ffc77e24 */ /* 0x000fe2000f8e00ff */
[----:B------:R-:W-:Y:S02]  /*ce80*/  USEL UR36, UR36, URZ, UP0 ;  /* 0x0000003f24247287 */ /* 0x000fe40008000000 */
[----:B------:R-:W1:Y:S01]  /*ce90*/  SHFL.BFLY PT, R2, R3, 0x1, 0x1f ;  /* 0x0c201f0003027f89 */ /* 0x000e6200000e0000 */
[----:B--2---:R-:W-:Y:S01]  /*cea0*/  LOP3.LUT P2, RZ, R14, 0x7f, RZ, 0xc0, !PT ;  /* 0x0000007f0eff7812 */ /* 0x004fe2000784c0ff */
[----:B0-----:R-:W-:Y:S01]  /*ceb0*/  FADD.FTZ R13, R6, R9 ;  /* 0x00000009060d7221 */ /* 0x001fe20000010000 */
[----:B-1----:R-:W-:-:S04]  /*cec0*/  FADD.FTZ R12, R3, R2 ;  /* 0x00000002030c7221 */ /* 0x002fc80000010000 */
[----:B------:R-:W-:Y:S01]  /*ced0*/  FSETP.NE.FTZ.AND P1, PT, R13, RZ, PT ;  /* 0x000000ff0d00720b */ /* 0x000fe20003f35000 */
[----:B------:R-:W-:Y:S02]  /*cee0*/  IMAD.MOV.U32 R2, RZ, RZ, -0x800000 ;  /* 0xff800000ff027424 */ /* 0x000fe400078e00ff */
[----:B------:R-:W-:Y:S01]  /*cef0*/  IMAD.MOV.U32 R3, RZ, RZ, -0x800000 ;  /* 0xff800000ff037424 */ /* 0x000fe200078e00ff */
[----:B------:R-:W-:-:S09]  /*cf00*/  FSETP.NE.FTZ.AND P0, PT, R12, RZ, PT ;  /* 0x000000ff0c00720b */ /* 0x000fd20003f15000 */
[----:B------:R-:W0:Y:S01]  /*cf10*/  @P1 MUFU.LG2 R11, R13 ;  /* 0x0000000d000b1308 */ /* 0x000e220000000c00 */
[----:B------:R-:W-:-:S03]  /*cf20*/  @P1 FMUL.FTZ R14, R0, 0.69314718246459960938 ;  /* 0x3f317218000e1820 */ /* 0x000fc60000410000 */
[----:B------:R-:W-:Y:S01]  /*cf30*/  @P0 FMUL.FTZ R6, R0, 0.69314718246459960938 ;  /* 0x3f31721800060820 */ /* 0x000fe20000410000 */
[----:B------:R-:W-:-:S03]  /*cf40*/  @!P2 VIADD R0, R7, 0x30860 ;  /* 0x000308600700a836 */ /* 0x000fc60000000000 */
[----:B------:R-:W1:Y:S08]  /*cf50*/  @P0 MUFU.LG2 R9, R12 ;  /* 0x0000000c00090308 */ /* 0x000e700000000c00 */
[----:B------:R-:W2:Y:S01]  /*cf60*/  @P1 MUFU.RCP R10, R13 ;  /* 0x0000000d000a1308 */ /* 0x000ea20000001000 */
[----:B0-----:R-:W-:-:S04]  /*cf70*/  @P1 FMUL.FTZ R11, R11, 0.69314718246459960938 ;  /* 0x3f3172180b0b1820 */ /* 0x001fc80000410000 */
[----:B------:R-:W-:Y:S01]  /*cf80*/  @P1 FFMA.FTZ R2, R14, R4, R11 ;  /* 0x000000040e021223 */ /* 0x000fe2000001000b */
[----:B------:R-:W-:Y:S02]  /*cf90*/  @!P2 PRMT R4, RZ, 0x654, R0 ;  /* 0x00000654ff04a816 */ /* 0x000fe40000000000 */
[----:B------:R-:W0:Y:S01]  /*cfa0*/  @P0 MUFU.RCP R8, R12 ;  /* 0x0000000c00080308 */ /* 0x000e220000001000 */
[----:B-1----:R-:W-:-:S04]  /*cfb0*/  @P0 FMUL.FTZ R9, R9, 0.69314718246459960938 ;  /* 0x3f31721809090820 */ /* 0x002fc80000410000 */
        /* <DEDUP_REMOVED lines=30> */
[----:B--2---:R-:W-:Y:S01]  /*d1a0*/  FMUL.FTZ R127, R43, R10 ;  /* 0x0000000a2b7f7220 */ /* 0x004fe20000410000 */
[----:B0-----:R-:W-:Y:S01]  /*d1b0*/  FMUL.FTZ R0, R32, R8 ;  /* 0x0000000820007220 */ /* 0x001fe20000410000 */
        /* <DEDUP_REMOVED lines=94> */
.L_x_3915:
        /* <DEDUP_REMOVED lines=13> */
[----:B------:R-:W-:Y:S01]  /*d870*/  R2UR UR4, R198 ;  /* 0x00000000c60472ca */ /* 0x000fe200000e0000 */
        /* <DEDUP_REMOVED lines=8> */
[----:B------:R-:W-:Y:S01]  /*d900*/  F2FP.BF16.F32.PACK_AB R97, R99, R98 ;  /* 0x000000626361723e */ /* 0x000fe200000010ff */
[----:B------:R-:W-:Y:S01]  /*d910*/  UIMAD.WIDE UR8, UR4, 0x4, UR8 ;  /* 0x00000004040878a5 */ /* 0x000fe2000f8e0208 */
        /* <DEDUP_REMOVED lines=8> */
[----:B------:R-:W-:Y:S02]  /*d9a0*/  MOV R16, R38 ;  /* 0x0000002600107202 */ /* 0x000fe40000000f00 */
[----:B0-----:R-:W-:Y:S02]  /*d9b0*/  MOV R17, R5 ;  /* 0x0000000500117202 */ /* 0x001fe40000000f00 */
[----:B------:R-:W-:-:S02]  /*d9c0*/  F2FP.BF16.F32.PACK_AB R114, R117, R116 ;  /* 0x000000747572723e */ /* 0x000fc400000010ff */
[----:B------:R-:W-:Y:S01]  /*d9d0*/  F2FP.BF16.F32.PACK_AB R115, R119, R118 ;  /* 0x000000767773723e */ /* 0x000fe200000010ff */
[----:B------:R-:W-:-:S03]  /*d9e0*/  IMAD.WIDE R4, R203, 0x2, R16 ;  /* 0x00000002cb047825 */ /* 0x000fc600078e0210 */
[C---:B------:R-:W-:Y:S02]  /*d9f0*/  LOP3.LUT R21, R4.reuse, 0x380, RZ, 0xc0, !PT ;  /* 0x0000038004157812 */ /* 0x040fe400078ec0ff */
[C---:B------:R-:W-:Y:S02]  /*da00*/  IADD3 R75, P2, R4.reuse, 0x20, RZ ;  /* 0x00000020044b7810 */ /* 0x040fe40007f5e0ff */
[C---:B------:R-:W-:Y:S02]  /*da10*/  IADD3 R95, P1, R4.reuse, 0x40, RZ ;  /* 0x00000040045f7810 */ /* 0x040fe40007f3e0ff */
[C---:B------:R-:W-:Y:S01]  /*da20*/  IADD3 R135, P6, R4.reuse, 0x60, RZ ;  /* 0x0000006004877810 */ /* 0x040fe20007fde0ff */
[--C-:B------:R-:W-:Y:S01]  /*da30*/  IMAD.X R9, RZ, RZ, R5.reuse, P2 ;  /* 0x000000ffff097224 */ /* 0x100fe200010e0605 */
[C---:B------:R-:W-:Y:S01]  /*da40*/  IADD3 R137, P5, R4.reuse, 0x4000, RZ ;  /* 0x0000400004897810 */ /* 0x040fe20007fbe0ff */
[--C-:B------:R-:W-:Y:S01]  /*da50*/  IMAD.X R11, RZ, RZ, R5.reuse, P1 ;  /* 0x000000ffff0b7224 */ /* 0x100fe200008e0605 */
[----:B------:R-:W-:Y:S01]  /*da60*/  SHF.R.U64 R21, R21, 0x3, RZ ;  /* 0x0000000315157819 */ /* 0x000fe200000012ff */
[--C-:B------:R-:W-:Y:S01]  /*da70*/  IMAD.X R13, RZ, RZ, R5.reuse, P6 ;  /* 0x000000ffff0d7224 */ /* 0x100fe200030e0605 */
[C---:B------:R-:W-:Y:S01]  /*da80*/  IADD3 R139, P0, R4.reuse, 0x4020, RZ ;  /* 0x00004020048b7810 */ /* 0x040fe20007f1e0ff */
[----:B------:R-:W-:Y:S01]  /*da90*/  IMAD.X R15, RZ, RZ, R5, P5 ;  /* 0x000000ffff0f7224 */ /* 0x000fe200028e0605 */
[----:B------:R-:W-:-:S02]  /*daa0*/  IADD3 R141, P4, R4, 0x4040, RZ ;  /* 0x00004040048d7810 */ /* 0x000fc40007f9e0ff */
[C---:B------:R-:W-:Y:S01]  /*dab0*/  IADD3 R143, P3, R4.reuse, 0x4060, RZ ;  /* 0x00004060048f7810 */ /* 0x040fe20007f7e0ff */
[--C-:B------:R-:W-:Y:S01]  /*dac0*/  IMAD.X R25, RZ, RZ, R5.reuse, P0 ;  /* 0x000000ffff197224 */ /* 0x100fe200000e0605 */
[C---:B------:R-:W-:Y:S01]  /*dad0*/  IADD3 R145, P2, R4.reuse, 0x8000, RZ ;  /* 0x0000800004917810 */ /* 0x040fe20007f5e0ff */
[--C-:B------:R-:W-:Y:S01]  /*dae0*/  IMAD.X R27, RZ, RZ, R5.reuse, P4 ;  /* 0x000000ffff1b7224 */ /* 0x100fe200020e0605 */
[C---:B------:R-:W-:Y:S01]  /*daf0*/  IADD3 R147, P1, R4.reuse, 0x8020, RZ ;  /* 0x0000802004937810 */ /* 0x040fe20007f3e0ff */
[--C-:B------:R-:W-:Y:S01]  /*db00*/  IMAD.X R29, RZ, RZ, R5.reuse, P3 ;  /* 0x000000ffff1d7224 */ /* 0x100fe200018e0605 */
[C---:B------:R-:W-:Y:S01]  /*db10*/  IADD3 R149, P6, R4.reuse, 0x8040, RZ ;  /* 0x0000804004957810 */ /* 0x040fe20007fde0ff */
[--C-:B------:R-:W-:Y:S01]  /*db20*/  IMAD.X R31, RZ, RZ, R5.reuse, P2 ;  /* 0x000000ffff1f7224 */ /* 0x100fe200010e0605 */
[----:B------:R-:W-:Y:S01]  /*db30*/  IADD3 R151, P5, R4, 0x8060, RZ ;  /* 0x0000806004977810 */ /* 0x000fe20007fbe0ff */
[--C-:B------:R-:W-:Y:S01]  /*db40*/  IMAD.X R33, RZ, RZ, R5.reuse, P1 ;  /* 0x000000ffff217224 */ /* 0x100fe200008e0605 */
[----:B------:R-:W-:Y:S01]  /*db50*/  LOP3.LUT R4, R21, R4, RZ, 0x3c, !PT ;  /* 0x0000000415047212 */ /* 0x000fe200078e3cff */
[--C-:B------:R-:W-:Y:S01]  /*db60*/  IMAD.X R35, RZ, RZ, R5.reuse, P6 ;  /* 0x000000ffff237224 */ /* 0x100fe200030e0605 */
[----:B------:R-:W-:Y:S01]  /*db70*/  LOP3.LUT R8, R75, 0x380, RZ, 0xc0, !PT ;  /* 0x000003804b087812 */ /* 0x000fe200078ec0ff */
[----:B------:R-:W-:Y:S01]  /*db80*/  IMAD.X R21, RZ, RZ, R5, P5 ;  /* 0x000000ffff157224 */ /* 0x000fe200028e0605 */
[----:B------:R-:W-:-:S02]  /*db90*/  LOP3.LUT R10, R95, 0x380, RZ, 0xc0, !PT ;  /* 0x000003805f0a7812 */ /* 0x000fc400078ec0ff */
[----:B------:R-:W-:Y:S02]  /*dba0*/  LOP3.LUT R12, R135, 0x380, RZ, 0xc0, !PT ;  /* 0x00000380870c7812 */ /* 0x000fe400078ec0ff */
[----:B------:R-:W-:Y:S02]  /*dbb0*/  LOP3.LUT R14, R137, 0x380, RZ, 0xc0, !PT ;  /* 0x00000380890e7812 */ /* 0x000fe400078ec0ff */
[----:B------:R-:W-:Y:S02]  /*dbc0*/  LOP3.LUT R24, R139, 0x380, RZ, 0xc0, !PT ;  /* 0x000003808b187812 */ /* 0x000fe400078ec0ff */
[----:B------:R-:W-:Y:S02]  /*dbd0*/  LOP3.LUT R26, R141, 0x380, RZ, 0xc0, !PT ;  /* 0x000003808d1a7812 */ /* 0x000fe400078ec0ff */
[----:B------:R-:W-:Y:S02]  /*dbe0*/  SHF.R.U64 R8, R8, 0x3, RZ ;  /* 0x0000000308087819 */ /* 0x000fe400000012ff */
[----:B------:R-:W-:-:S02]  /*dbf0*/  SHF.R.U64 R10, R10, 0x3, RZ ;  /* 0x000000030a0a7819 */ /* 0x000fc400000012ff */
[----:B------:R-:W-:Y:S02]  /*dc00*/  LOP3.LUT R28, R143, 0x380, RZ, 0xc0, !PT ;  /* 0x000003808f1c7812 */ /* 0x000fe400078ec0ff */
[----:B------:R-:W-:Y:S02]  /*dc10*/  LOP3.LUT R30, R145, 0x380, RZ, 0xc0, !PT ;  /* 0x00000380911e7812 */ /* 0x000fe400078ec0ff */
[----:B------:R-:W-:Y:S02]  /*dc20*/  MOV R132, R4 ;  /* 0x0000000400847202 */ /* 0x000fe40000000f00 */
[----:B------:R-:W-:Y:S02]  /*dc30*/  F2FP.BF16.F32.PACK_AB R4, R20, R7 ;  /* 0x000000071404723e */ /* 0x000fe400000010ff */
[----:B------:R-:W-:Y:S02]  /*dc40*/  SHF.R.U64 R12, R12, 0x3, RZ ;  /* 0x000000030c0c7819 */ /* 0x000fe400000012ff */
[----:B------:R-:W-:-:S02]  /*dc50*/  SHF.R.U64 R14, R14, 0x3, RZ ;  /* 0x000000030e0e7819 */ /* 0x000fc400000012ff */
[----:B------:R-:W-:Y:S02]  /*dc60*/  F2FP.BF16.F32.PACK_AB R5, R128, R133 ;  /* 0x000000858005723e */ /* 0x000fe400000010ff */
[----:B------:R-:W-:Y:S02]  /*dc70*/  LOP3.LUT R20, R147, 0x380, RZ, 0xc0, !PT ;  /* 0x0000038093147812 */ /* 0x000fe400078ec0ff */
[----:B------:R-:W-:Y:S01]  /*dc80*/  F2FP.BF16.F32.PACK_AB R7, R131, R32 ;  /* 0x000000208307723e */ /* 0x000fe200000010ff */
[----:B------:R-:W-:Y:S01]  /*dc90*/  BAR.SYNC.DEFER_BLOCKING 0x1, 0x100 ;  /* 0x0044000000007b1d */ /* 0x000fe20000010000 */
[----:B------:R-:W-:Y:S02]  /*dca0*/  SHF.R.U64 R24, R24, 0x3, RZ ;  /* 0x0000000318187819 */ /* 0x000fe400000012ff */
[----:B------:R-:W-:Y:S02]  /*dcb0*/  SHF.R.U64 R26, R26, 0x3, RZ ;  /* 0x000000031a1a7819 */ /* 0x000fe400000012ff */
[----:B------:R-:W-:-:S02]  /*dcc0*/  LOP3.LUT R74, R151, 0x380, RZ, 0xc0, !PT ;  /* 0x00000380974a7812 */ /* 0x000fc400078ec0ff */
[----:B------:R-:W-:Y:S02]  /*dcd0*/  LOP3.LUT R8, R8, R75, RZ, 0x3c, !PT ;  /* 0x0000004b08087212 */ /* 0x000fe400078e3cff */
[----:B------:R-:W-:Y:S02]  /*dce0*/  LOP3.LUT R10, R10, R95, RZ, 0x3c, !PT ;  /* 0x0000005f0a0a7212 */ /* 0x000fe400078e3cff */
[----:B------:R-:W-:Y:S02]  /*dcf0*/  SHF.R.U64 R28, R28, 0x3, RZ ;  /* 0x000000031c1c7819 */ /* 0x000fe400000012ff */
[----:B------:R-:W-:Y:S02]  /*dd00*/  SHF.R.U64 R30, R30, 0x3, RZ ;  /* 0x000000031e1e7819 */ /* 0x000fe400000012ff */
[----:B------:R-:W-:Y:S02]  /*dd10*/  LOP3.LUT R12, R12, R135, RZ, 0x3c, !PT ;  /* 0x000000870c0c7212 */ /* 0x000fe400078e3cff */
[----:B------:R-:W-:-:S02]  /*dd20*/  LOP3.LUT R14, R14, R137, RZ, 0x3c, !PT ;  /* 0x000000890e0e7212 */ /* 0x000fc400078e3cff */
[----:B------:R-:W-:Y:S02]  /*dd30*/  LOP3.LUT R34, R149, 0x380, RZ, 0xc0, !PT ;  /* 0x0000038095227812 */ /* 0x000fe400078ec0ff */
[----:B------:R-:W-:Y:S02]  /*dd40*/  SHF.R.U64 R20, R20, 0x3, RZ ;  /* 0x0000000314147819 */ /* 0x000fe400000012ff */
[----:B------:R-:W-:Y:S01]  /*dd50*/  LOP3.LUT R24, R24, R139, RZ, 0x3c, !PT ;  /* 0x0000008b18187212 */ /* 0x000fe200078e3cff */
[----:B------:R0:W-:Y:S01]  /*dd60*/  STSM.16.M88.4 [R132], R4 ;  /* 0x0000000484007844 */ /* 0x0001e20000000200 */
[----:B------:R-:W-:Y:S02]  /*dd70*/  LOP3.LUT R26, R26, R141, RZ, 0x3c, !PT ;  /* 0x0000008d1a1a7212 */ /* 0x000fe400078e3cff */
[----:B------:R-:W-:Y:S02]  /*dd80*/  SHF.R.U64 R74, R74, 0x3, RZ ;  /* 0x000000034a4a7819 */ /* 0x000fe400000012ff */
[----:B------:R-:W-:-:S02]  /*dd90*/  LOP3.LUT R28, R28, R143, RZ, 0x3c, !PT ;  /* 0x0000008f1c1c7212 */ /* 0x000fc400078e3cff */
[----:B------:R-:W-:Y:S02]  /*dda0*/  LOP3.LUT R30, R30, R145, RZ, 0x3c, !PT ;  /* 0x000000911e1e7212 */ /* 0x000fe400078e3cff */
[----:B------:R-:W-:Y:S02]  /*ddb0*/  MOV R131, R8 ;  /* 0x0000000800837202 */ /* 0x000fe40000000f00 */
[----:B------:R-:W-:Y:S02]  /*ddc0*/  MOV R130, R10 ;  /* 0x0000000a00827202 */ /* 0x000fe40000000f00 */
[----:B------:R-:W-:Y:S02]  /*ddd0*/  F2FP.BF16.F32.PACK_AB R8, R41, R40 ;  /* 0x000000282908723e */ /* 0x000fe400000010ff */
[----:B------:R-:W-:Y:S02]  /*dde0*/  F2FP.BF16.F32.PACK_AB R9, R127, R122 ;  /* 0x0000007a7f09723e */ /* 0x000fe400000010ff */
[----:B0-----:R-:W-:-:S02]  /*ddf0*/  F2FP.BF16.F32.PACK_AB R4, R121, R0 ;  /* 0x000000007904723e */ /* 0x001fc400000010ff */
[----:B------:R-:W-:Y:S02]  /*de00*/  F2FP.BF16.F32.PACK_AB R5, R126, R125 ;  /* 0x0000007d7e05723e */ /* 0x000fe400000010ff */
[----:B------:R-:W-:Y:S02]  /*de10*/  F2FP.BF16.F32.PACK_AB R6, R37, R36 ;  /* 0x000000242506723e */ /* 0x000fe400000010ff */
[----:B------:R-:W-:Y:S02]  /*de20*/  F2FP.BF16.F32.PACK_AB R7, R129, R124 ;  /* 0x0000007c8107723e */ /* 0x000fe400000010ff */
[----:B------:R-:W-:Y:S02]  /*de30*/  F2FP.BF16.F32.PACK_AB R10, R45, R44 ;  /* 0x0000002c2d0a723e */ /* 0x000fe400000010ff */
[----:B------:R-:W-:Y:S01]  /*de40*/  F2FP.BF16.F32.PACK_AB R11, R47, R120 ;  /* 0x000000782f0b723e */ /* 0x000fe200000010ff */
[----:B------:R0:W-:Y:S01]  /*de50*/  STSM.16.M88.4 [R131], R4 ;  /* 0x0000000483007844 */ /* 0x0001e20000000200 */
[----:B------:R-:W-:-:S02]  /*de60*/  SHF.R.U64 R34, R34, 0x3, RZ ;  /* 0x0000000322227819 */ /* 0x000fc400000012ff */
[----:B------:R-:W-:Y:S01]  /*de70*/  LOP3.LUT R32, R20, R147, RZ, 0x3c, !PT ;  /* 0x0000009314207212 */ /* 0x000fe200078e3cff */
[----:B------:R1:W-:Y:S01]  /*de80*/  STSM.16.M88.4 [R130], R8 ;  /* 0x0000000882007844 */ /* 0x0003e20000000200 */
[----:B------:R-:W-:Y:S02]  /*de90*/  MOV R128, R12 ;  /* 0x0000000c00807202 */ /* 0x000fe40000000f00 */
[----:B------:R-:W-:Y:S02]  /*dea0*/  MOV R123, R14 ;  /* 0x0000000e007b7202 */ /* 0x000fe40000000f00 */
[----:B------:R-:W-:Y:S02]  /*deb0*/  LOP3.LUT R20, R74, R151, RZ, 0x3c, !PT ;  /* 0x000000974a147212 */ /* 0x000fe400078e3cff */
[----:B------:R-:W-:Y:S02]  /*dec0*/  MOV R95, R24 ;  /* 0x00000018005f7202 */ /* 0x000fe40000000f00 */
[----:B------:R-:W-:-:S02]  /*ded0*/  MOV R94, R26 ;  /* 0x0000001a005e7202 */ /* 0x000fc40000000f00 */
[----:B------:R-:W-:Y:S02]  /*dee0*/  F2FP.BF16.F32.PACK_AB R12, R49, R48 ;  /* 0x00000030310c723e */ /* 0x000fe400000010ff */
[----:B------:R-:W-:Y:S02]  /*def0*/  F2FP.BF16.F32.PACK_AB R13, R51, R50 ;  /* 0x00000032330d723e */ /* 0x000fe400000010ff */
[----:B------:R-:W-:Y:S02]  /*df00*/  F2FP.BF16.F32.PACK_AB R14, R53, R52 ;  /* 0x00000034350e723e */ /* 0x000fe400000010ff */
[----:B------:R-:W-:Y:S02]  /*df10*/  F2FP.BF16.F32.PACK_AB R15, R55, R54 ;  /* 0x00000036370f723e */ /* 0x000fe400000010ff */
[----:B------:R-:W-:Y:S02]  /*df20*/  MOV R75, R28 ;  /* 0x0000001c004b7202 */ /* 0x000fe40000000f00 */
[----:B------:R-:W-:Y:S01]  /*df30*/  MOV R74, R30 ;  /* 0x0000001e004a7202 */ /* 0x000fe20000000f00 */
[----:B------:R-:W-:Y:S01]  /*df40*/  STSM.16.M88.4 [R128], R12 ;  /* 0x0000000c80007844 */ /* 0x000fe20000000200 */
[----:B------:R-:W-:-:S02]  /*df50*/  F2FP.BF16.F32.PACK_AB R24, R57, R56 ;  /* 0x000000383918723e */ /* 0x000fc400000010ff */
        /* <DEDUP_REMOVED lines=8> */
[----:B------:R-:W-:Y:S02]  /*dfe0*/  LOP3.LUT R34, R34, R149, RZ, 0x3c, !PT ;  /* 0x0000009522227212 */ /* 0x000fe400078e3cff */
[----:B0-----:R-:W-:Y:S01]  /*dff0*/  F2FP.BF16.F32.PACK_AB R4, R73, R72 ;  /* 0x000000484904723e */ /* 0x001fe200000010ff */
[----:B------:R-:W-:Y:S01]  /*e000*/  STSM.16.M88.4 [R95], R28 ;  /* 0x0000001c5f007844 */ /* 0x000fe20000000200 */
[----:B------:R-:W-:Y:S02]  /*e010*/  F2FP.BF16.F32.PACK_AB R5, R46, R39 ;  /* 0x000000272e05723e */ /* 0x000fe400000010ff */
[----:B------:R-:W-:Y:S02]  /*e020*/  F2FP.BF16.F32.PACK_AB R6, R77, R76 ;  /* 0x0000004c4d06723e */ /* 0x000fe400000010ff */
[----:B------:R-:W-:-:S02]  /*e030*/  F2FP.BF16.F32.PACK_AB R7, R79, R78 ;  /* 0x0000004e4f07723e */ /* 0x000fc400000010ff */
[----:B-1----:R-:W-:Y:S02]  /*e040*/  F2FP.BF16.F32.PACK_AB R8, R81, R80 ;  /* 0x000000505108723e */ /* 0x002fe400000010ff */
[----:B------:R-:W-:Y:S01]  /*e050*/  F2FP.BF16.F32.PACK_AB R9, R83, R82 ;  /* 0x000000525309723e */ /* 0x000fe200000010ff */
[----:B------:R0:W-:Y:S01]  /*e060*/  STSM.16.M88.4 [R94], R4 ;  /* 0x000000045e007844 */ /* 0x0001e20000000200 */
[----:B------:R-:W-:Y:S02]  /*e070*/  F2FP.BF16.F32.PACK_AB R10, R85, R84 ;  /* 0x00000054550a723e */ /* 0x000fe400000010ff */
[----:B------:R-:W-:Y:S02]  /*e080*/  F2FP.BF16.F32.PACK_AB R11, R87, R86 ;  /* 0x00000056570b723e */ /* 0x000fe400000010ff */
[----:B------:R-:W-:Y:S02]  /*e090*/  MOV R32, R32 ;  /* 0x0000002000207202 */ /* 0x000fe40000000f00 */
[----:B------:R-:W-:Y:S01]  /*e0a0*/  MOV R34, R34 ;  /* 0x0000002200227202 */ /* 0x000fe20000000f00 */
[----:B------:R1:W-:Y:S01]  /*e0b0*/  STSM.16.M88.4 [R75], R8 ;  /* 0x000000084b007844 */ /* 0x0003e20000000200 */
[----:B------:R-:W-:-:S02]  /*e0c0*/  MOV R20, R20 ;  /* 0x0000001400147202 */ /* 0x000fc40000000f00 */
[----:B------:R-:W-:Y:S01]  /*e0d0*/  PLOP3.LUT P0, PT, PT, PT, UP0, 0x80, 0x0 ;  /* 0x000000000000781c */ /* 0x000fe20003f0f008 */
[----:B------:R1:W-:Y:S04]  /*e0e0*/  STSM.16.M88.4 [R74], R88 ;  /* 0x000000584a007844 */ /* 0x0003e80000000200 */
[----:B------:R1:W-:Y:S01]  /*e0f0*/  STSM.16.M88.4 [R32], R96 ;  /* 0x0000006020007844 */ /* 0x0003e20000000200 */
[----:B0-----:R-:W-:Y:S02]  /*e100*/  IMAD.U32 R4, RZ, RZ, UR8 ;  /* 0x00000008ff047e24 */ /* 0x001fe4000f8e00ff */
[----:B------:R-:W-:Y:S01]  /*e110*/  IMAD.U32 R5, RZ, RZ, UR9 ;  /* 0x00000009ff057e24 */ /* 0x000fe2000f8e00ff */
[----:B------:R1:W-:Y:S01]  /*e120*/  STSM.16.M88.4 [R34], R104 ;  /* 0x0000006822007844 */ /* 0x0003e20000000200 */
[----:B------:R-:W-:-:S03]  /*e130*/  ULDC.64 UR8, c[0x0][0xbe0] ;  /* 0x0002f80000087ab9 */ /* 0x000fc60000000a00 */
[----:B------:R1:W-:Y:S01]  /*e140*/  STSM.16.M88.4 [R20], R112 ;  /* 0x0000007014007844 */ /* 0x0003e20000000200 */
[----:B------:R-:W-:Y:S01]  /*e150*/  UISETP.NE.U32.AND UP1, UPT, UR8, URZ, UPT ;  /* 0x0000003f0800728c */ /* 0x000fe2000bf25070 */
[----:B------:R-:W-:Y:S03]  /*e160*/  BAR.SYNC.DEFER_BLOCKING 0x1, 0x100 ;  /* 0x0044000000007b1d */ /* 0x000fe60000010000 */
[----:B------:R-:W-:-:S05]  /*e170*/  UISETP.NE.AND.EX UP1, UPT, UR9, URZ, UPT, UP1 ;  /* 0x0000003f0900728c */ /* 0x000fca000bf25310 */
[----:B------:R-:W0:Y:S01]  /*e180*/  LDC R37, c[0x0][0xa88] ;  /* 0x0002a200ff257b82 */ /* 0x000e220000000800 */
[----:B------:R-:W-:Y:S01]  /*e190*/  PLOP3.LUT P1, PT, PT, PT, UP1, 0x80, 0x0 ;  /* 0x000000000000781c */ /* 0x000fe20003f2f018 */
[----:B------:R-:W-:-:S04]  /*e1a0*/  IMAD R7, R22, 0x40, R19 ;  /* 0x0000004016077824 */ /* 0x000fc800078e0213 */
[----:B------:R-:W-:Y:S02]  /*e1b0*/  @UP1 ULDC.64 UR8, c[0x0][0xbe0] ;  /* 0x0002f80000081ab9 */ /* 0x000fe40000000a00 */
[----:B------:R-:W-:Y:S01]  /*e1c0*/  @UP1 UIMAD.WIDE UR8, UR4, 0x4, UR8 ;  /* 0x00000004040818a5 */ /* 0x000fe2000f8e0208 */
[----:B------:R-:W-:-:S05]  /*e1d0*/  IMAD.WIDE R16, R7, 0x2, R16 ;  /* 0x0000000207107825 */ /* 0x000fca00078e0210 */
[----:B------:R-:W-:Y:S02]  /*e1e0*/  IMAD.U32 R6, RZ, RZ, UR8 ;  /* 0x00000008ff067e24 */ /* 0x000fe4000f8e00ff */
[----:B------:R-:W-:Y:S01]  /*e1f0*/  IMAD.U32 R7, RZ, RZ, UR9 ;  /* 0x00000009ff077e24 */ /* 0x000fe2000f8e00ff */
[----:B------:R-:W2:Y:S01]  /*e200*/  @P0 LDG.E R0, desc[UR60][R4.64] ;  /* 0x0000003c04000981 */ /* 0x000ea2000c1e1900 */
[----:B------:R-:W-:Y:S01]  /*e210*/  UMOV UR4, URZ ;  /* 0x0000003f00047c82 */ /* 0x000fe20008000000 */
[----:B------:R-:W-:Y:S02]  /*e220*/  IADD3 R33, P5, R16, 0x1000, RZ ;  /* 0x0000100010217810 */ /* 0x000fe40007fbe0ff */
[----:B0-----:R1:W5:Y:S01]  /*e230*/  @P1 LDG.E R37, desc[UR60][R6.64] ;  /* 0x0000003c06251981 */ /* 0x001362000c1e1900 */
[----:B--2---:R-:W-:Y:S01]  /*e240*/  @P0 R2UR UR4, R0 ;  /* 0x00000000000402ca */ /* 0x004fe200000e0000 */
[----:B-1----:R-:W-:-:S14]  /*e250*/  @P1 BRA `(.L_x_3988) ;  /* 0x0000000000101947 */ /* 0x002fdc0003800000 */
[----:B------:R-:W-:Y:S05]  /*e260*/  @!P0 BRA `(.L_x_3988) ;  /* 0x00000000000c8947 */ /* 0x000fea0003800000 */
[----:B------:R-:W2:Y:S04]  /*e270*/  LDG.E R0, desc[UR60][R4.64] ;  /* 0x0000003c04007981 */ /* 0x000ea8000c1e1900 */
[----:B-----5:R-:W2:Y:S02]  /*e280*/  LDG.E R37, desc[UR60][R4.64+0x4] ;  /* 0x0000043c04257981 */ /* 0x020ea4000c1e1900 */
[----:B--2---:R-:W-:-:S07]  /*e290*/  IMAD.IADD R37, R37, 0x1, -R0 ;  /* 0x0000000125257824 */ /* 0x004fce00078e0a00 */
.L_x_3988:
[----:B------:R-:W-:Y:S01]  /*e2a0*/  R2UR UR17, R197 ;  /* 0x00000000c51172ca */ /* 0x000fe200000e0000 */
[----:B------:R-:W-:Y:S01]  /*e2b0*/  ULDC.64 UR12, c[0x0][0xb70] ;  /* 0x0002dc00000c7ab9 */ /* 0x000fe20000000a00 */
[----:B------:R-:W-:Y:S01]  /*e2c0*/  R2UR UR15, R198 ;  /* 0x00000000c60f72ca */ /* 0x000fe200000e0000 */
[----:B------:R-:W-:Y:S01]  /*e2d0*/  USHF.R.S32.HI UR11, URZ, 0x1f, UR4 ;  /* 0x0000001f3f0b7899 */ /* 0x000fe20008011404 */
[----:B------:R-:W-:Y:S01]  /*e2e0*/  IADD3 R5, P3, R16, 0x3000, RZ ;  /* 0x0000300010057810 */ /* 0x000fe20007f7e0ff */
[----:B------:R-:W-:Y:S01]  /*e2f0*/  UMOV UR10, UR4 ;  /* 0x00000004000a7c82 */ /* 0x000fe20008000000 */
[----:B------:R-:W-:Y:S01]  /*e300*/  IMAD R6, R196, 0x80, R201 ;  /* 0x00000080c4067824 */ /* 0x000fe200078e02c9 */
[----:B------:R-:W-:Y:S02]  /*e310*/  IADD3 R57, P0, R16, 0x4000, RZ ;  /* 0x0000400010397810 */ /* 0x000fe40007f1e0ff */
[----:B------:R-:W-:Y:S02]  /*e320*/  LOP3.LUT R4, R5, 0x380, RZ, 0xc0, !PT ;  /* 0x0000038005047812 */ /* 0x000fe400078ec0ff */
[----:B------:R-:W-:-:S02]  /*e330*/  SHF.R.S32.HI R0, RZ, 0x1f, R6 ;  /* 0x0000001fff007819 */ /* 0x000fc40000011406 */
[----:B------:R-:W-:Y:S01]  /*e340*/  USHF.R.S32.HI UR14, URZ, 0x1f, UR17 ;  /* 0x0000001f3f0e7899 */ /* 0x000fe20008011411 */
[----:B------:R-:W-:Y:S01]  /*e350*/  SHF.R.U64 R4, R4, 0x3, RZ ;  /* 0x0000000304047819 */ /* 0x000fe200000012ff */
[----:B------:R-:W-:Y:S01]  /*e360*/  UIMAD.WIDE.U32 UR8, UR17, UR12, UR10 ;  /* 0x0000000c110872a5 */ /* 0x000fe2000f8e000a */
[----:B------:R-:W-:Y:S01]  /*e370*/  IADD3 R9, P4, R16, 0x2000, RZ ;  /* 0x0000200010097810 */ /* 0x000fe20007f9e0ff */
[----:B------:R-:W-:Y:S01]  /*e380*/  UIMAD UR7, UR14, UR12, URZ ;  /* 0x0000000c0e0772a4 */ /* 0x000fe2000f8e023f */
[----:B------:R-:W-:Y:S02]  /*e390*/  LOP3.LUT R4, R4, R5, RZ, 0x3c, !PT ;  /* 0x0000000504047212 */ /* 0x000fe400078e3cff */
[C---:B------:R-:W-:Y:S01]  /*e3a0*/  IADD3 R45, P1, R16.reuse, 0x5000, RZ ;  /* 0x00005000102d7810 */ /* 0x040fe20007f3e0ff */
[----:B------:R-:W-:Y:S01]  /*e3b0*/  UIMAD UR10, UR17, UR13, UR7 ;  /* 0x0000000d110a72a4 */ /* 0x000fe2000f8e0207 */
[----:B------:R-:W-:Y:S01]  /*e3c0*/  IADD3 R29, P2, R16, 0x6000, RZ ;  /* 0x00006000101d7810 */ /* 0x000fe20007f5e0ff */
[----:B------:R-:W-:Y:S01]  /*e3d0*/  USHF.R.S32.HI UR7, URZ, 0x1f, UR15 ;  /* 0x0000001f3f077899 */ /* 0x000fe2000801140f */
[----:B------:R-:W-:Y:S01]  /*e3e0*/  LOP3.LUT R56, R57, 0x380, RZ, 0xc0, !PT ;  /* 0x0000038039387812 */ /* 0x000fe200078ec0ff */
[----:B------:R-:W-:Y:S01]  /*e3f0*/  ULDC.64 UR12, c[0x0][0xb78] ;  /* 0x0002de00000c7ab9 */ /* 0x000fe20000000a00 */
[----:B------:R-:W-:Y:S01]  /*e400*/  USEL UR15, UR15, URZ, !UP0 ;  /* 0x0000003f0f0f7287 */ /* 0x000fe2000c000000 */
[----:B------:R-:W-:Y:S01]  /*e410*/  LOP3.LUT R32, R33, 0x380, RZ, 0xc0, !PT ;  /* 0x0000038021207812 */ /* 0x000fe200078ec0ff */
[----:B------:R-:W-:Y:S01]  /*e420*/  USEL UR16, UR7, URZ, !UP0 ;  /* 0x0000003f07107287 */ /* 0x000fe2000c000000 */
[----:B------:R-:W-:Y:S01]  /*e430*/  LOP3.LUT R8, R9, 0x380, RZ, 0xc0, !PT ;  /* 0x0000038009087812 */ /* 0x000fe200078ec0ff */
[----:B------:R-:W-:Y:S01]  /*e440*/  UIADD3 UR9, UR9, UR10, URZ ;  /* 0x0000000a09097290 */ /* 0x000fe2000fffe03f */
[----:B------:R-:W-:Y:S01]  /*e450*/  LOP3.LUT R44, R45, 0x380, RZ, 0xc0, !PT ;  /* 0x000003802d2c7812 */ /* 0x000fe200078ec0ff */
[----:B------:R-:W-:Y:S01]  /*e460*/  UIMAD UR7, UR16, UR12, URZ ;  /* 0x0000000c100772a4 */ /* 0x000fe2000f8e023f */
[----:B------:R-:W-:Y:S01]  /*e470*/  LOP3.LUT R28, R29, 0x380, RZ, 0xc0, !PT ;  /* 0x000003801d1c7812 */ /* 0x000fe200078ec0ff */
[----:B------:R-:W-:Y:S01]  /*e480*/  UIMAD.WIDE.U32 UR8, UR15, UR12, UR8 ;  /* 0x0000000c0f0872a5 */ /* 0x000fe2000f8e0008 */
[----:B------:R-:W-:Y:S01]  /*e490*/  SHF.R.U64 R56, R56, 0x3, RZ ;  /* 0x0000000338387819 */ /* 0x000fe200000012ff */
[----:B------:R-:W-:Y:S01]  /*e4a0*/  UIMAD UR7, UR15, UR13, UR7 ;  /* 0x0000000d0f0772a4 */ /* 0x000fe2000f8e0207 */
[----:B------:R-:W-:-:S02]  /*e4b0*/  SHF.R.U64 R32, R32, 0x3, RZ ;  /* 0x0000000320207819 */ /* 0x000fc400000012ff */
[----:B------:R-:W-:Y:S02]  /*e4c0*/  SHF.R.U64 R8, R8, 0x3, RZ ;  /* 0x0000000308087819 */ /* 0x000fe400000012ff */
[----:B------:R-:W-:Y:S01]  /*e4d0*/  IADD3 R5, P6, R6, UR8, RZ ;  /* 0x0000000806057c10 */ /* 0x000fe2000ffde0ff */
[----:B------:R-:W-:Y:S01]  /*e4e0*/  IMAD.U32 R7, RZ, RZ, UR7 ;  /* 0x00000007ff077e24 */ /* 0x000fe2000f8e00ff */
[----:B------:R-:W-:Y:S02]  /*e4f0*/  SHF.R.U64 R44, R44, 0x3, RZ ;  /* 0x000000032c2c7819 */ /* 0x000fe400000012ff */
[----:B------:R-:W-:Y:S02]  /*e500*/  SHF.R.U64 R28, R28, 0x3, RZ ;  /* 0x000000031c1c7819 */ /* 0x000fe400000012ff */
[----:B------:R-:W-:Y:S01]  /*e510*/  IADD3.X R0, R0, UR9, R7, P6, !PT ;  /* 0x0000000900007c10 */ /* 0x000fe2000b7fe407 */
[----:B------:R-:W-:Y:S01]  /*e520*/  ULDC.64 UR8, c[0x0][0xb40] ;  /* 0x0002d00000087ab9 */ /* 0x000fe20000000a00 */
[----:B------:R-:W-:Y:S01]  /*e530*/  LOP3.LUT R56, R56, R57, RZ, 0x3c, !PT ;  /* 0x0000003938387212 */ /* 0x000fe200078e3cff */
[----:B------:R-:W-:Y:S01]  /*e540*/  IMAD.X R57, RZ, RZ, R17, P0 ;  /* 0x000000ffff397224 */ /* 0x000fe200000e0611 */
[----:B------:R-:W-:-:S02]  /*e550*/  LEA R20, P6, R5, UR8, 0x2 ;  /* 0x0000000805147c11 */ /* 0x000fc4000f8c10ff */
[----:B------:R-:W-:Y:S02]  /*e560*/  LOP3.LUT P0, RZ, R200, 0x3, RZ, 0xc0, !PT ;  /* 0x00000003c8ff7812 */ /* 0x000fe4000780c0ff */
[----:B------:R-:W-:Y:S01]  /*e570*/  LEA.HI.X R21, R5, UR9, R0, 0x2, P6 ;  /* 0x0000000905157c11 */ /* 0x000fe2000b0f1400 */
[----:B------:R-:W-:Y:S01]  /*e580*/  VIADD R0, R6, 0x8 ;  /* 0x0000000806007836 */ /* 0x000fe20000000000 */
        /* <DEDUP_REMOVED lines=8> */
[C---:B------:R-:W-:Y:S01]  /*e610*/  IADD3 R13, P6, R16.reuse, 0x7000, RZ ;  /* 0x00007000100d7810 */ /* 0x040fe20007fde0ff */
[----:B------:R-:W-:Y:S01]  /*e620*/  IMAD.X R29, RZ, RZ, R17, P2 ;  /* 0x000000ffff1d7224 */ /* 0x000fe200010e0611 */
[C---:B------:R-:W-:Y:S01]  /*e630*/  IADD3 R61, P5, R16.reuse, 0x8000, RZ ;  /* 0x00008000103d7810 */ /* 0x040fe20007fbe0ff */
[----:B------:R-:W-:Y:S01]  /*e640*/  ULDC.64 UR8, c[0x0][0xaa0] ;  /* 0x0002a80000087ab9 */ /* 0x000fe20000000a00 */
[----:B------:R-:W-:-:S02]  /*e650*/  IADD3 R53, P4, R16, 0x9000, RZ ;  /* 0x0000900010357810 */ /* 0x000fc40007f9e0ff */
[----:B------:R-:W-:Y:S02]  /*e660*/  IADD3 R41, P3, R16, 0xa000, RZ ;  /* 0x0000a00010297810 */ /* 0x000fe40007f7e0ff */
[-C--:B-----5:R-:W-:Y:S02]  /*e670*/  ISETP.GE.OR P1, PT, R6, R37.reuse, P0 ;  /* 0x000000250600720c */ /* 0x0a0fe40000726670 */
[----:B------:R-:W-:Y:S02]  /*e680*/  IADD3 R7, P2, R16, 0xb000, RZ ;  /* 0x0000b00010077810 */ /* 0x000fe40007f5e0ff */
[----:B------:R-:W-:Y:S02]  /*e690*/  ISETP.GE.OR P0, PT, R0, R37, P0 ;  /* 0x000000250000720c */ /* 0x000fe40000706670 */
[----:B------:R-:W-:Y:S01]  /*e6a0*/  LOP3.LUT R11, R16, 0x380, RZ, 0xc0, !PT ;  /* 0x00000380100b7812 */ /* 0x000fe200078ec0ff */
[----:B------:R-:W-:Y:S01]  /*e6b0*/  IMAD.X R25, RZ, RZ, R17, P2 ;  /* 0x000000ffff197224 */ /* 0x000fe200010e0611 */
[----:B------:R-:W-:-:S02]  /*e6c0*/  LOP3.LUT R12, R13, 0x380, RZ, 0xc0, !PT ;  /* 0x000003800d0c7812 */ /* 0x000fc400078ec0ff */
[----:B------:R-:W-:Y:S02]  /*e6d0*/  LOP3.LUT R60, R61, 0x380, RZ, 0xc0, !PT ;  /* 0x000003803d3c7812 */ /* 0x000fe400078ec0ff */
[----:B------:R-:W-:Y:S01]  /*e6e0*/  LOP3.LUT R52, R53, 0x380, RZ, 0xc0, !PT ;  /* 0x0000038035347812 */ /* 0x000fe200078ec0ff */
[----:B------:R-:W-:Y:S01]  /*e6f0*/  @!P1 STG.E desc[UR60][R20.64], R3 ;  /* 0x0000000314009986 */ /* 0x000fe2000c10193c */
        /* <DEDUP_REMOVED lines=9> */
[----:B------:R-:W-:Y:S01]  /*e790*/  SHF.R.U64 R40, R40, 0x3, RZ ;  /* 0x0000000328287819 */ /* 0x000fe200000012ff */
[----:B------:R-:W5:Y:S01]  /*e7a0*/  LD.E.128 R56, desc[UR60][R56.64] ;  /* 0x0000003c38387980 */ /* 0x000f62000c101d00 */
[----:B------:R-:W-:Y:S02]  /*e7b0*/  SHF.R.U64 R0, R0, 0x3, RZ ;  /* 0x0000000300007819 */ /* 0x000fe400000012ff */
[----:B------:R-:W-:Y:S01]  /*e7c0*/  LOP3.LUT R16, R11, R16, RZ, 0x3c, !PT ;  /* 0x000000100b107212 */ /* 0x000fe200078e3cff */
        /* <DEDUP_REMOVED lines=15> */
[----:B0-----:R-:W-:Y:S01]  /*e8c0*/  IMAD.U32 R17, RZ, RZ, UR8 ;  /* 0x00000008ff117e24 */ /* 0x001fe2000f8e00ff */
[----:B------:R-:W-:Y:S02]  /*e8d0*/  ULDC.64 UR8, c[0x0][0xae0] ;  /* 0x0002b80000087ab9 */ /* 0x000fe40000000a00 */
[----:B------:R-:W5:Y:S01]  /*e8e0*/  LD.E.128 R44, desc[UR60][R44.64] ;  /* 0x0000003c2c2c7980 */ /* 0x000f62000c101d00 */
[----:B------:R-:W-:-:S03]  /*e8f0*/  IMAD.WIDE.U32 R2, R17, UR4, R2 ;  /* 0x0000000411027c25 */ /* 0x000fc6000f8e0002 */
        /* <DEDUP_REMOVED lines=13> */
[----:B------:R-:W-:-:S02]  /*e9d0*/  VIADD R3, R3, UR7 ;  /* 0x0000000703037c36 */ /* 0x000fc40008000000 */
[----:B------:R-:W-:Y:S01]  /*e9e0*/  IMAD.U32 R17, RZ, RZ, UR8 ;  /* 0x00000008ff117e24 */ /* 0x000fe2000f8e00ff */
[----:B------:R-:W-:Y:S01]  /*e9f0*/  UIMAD UR4, UR17, UR9, UR4 ;  /* 0x00000009110472a4 */ /* 0x000fe2000f8e0204 */
[----:B------:R-:W-:Y:S02]  /*ea00*/  IMAD R37, R196, -0x80, R37 ;  /* 0xffffff80c4257824 */ /* 0x000fe400078e0225 */
[----:B------:R-:W-:Y:S01]  /*ea10*/  IMAD.WIDE.U32 R2, R17, UR17, R2 ;  /* 0x0000001111027c25 */ /* 0x000fe2000f8e0002 */
[----:B------:R-:W-:Y:S02]  /*ea20*/  ULDC.64 UR8, c[0x0][0xae8] ;  /* 0x0002ba0000087ab9 */ /* 0x000fe40000000a00 */
[----:B------:R-:W-:Y:S01]  /*ea30*/  ISETP.GE.AND P3, PT, R22, R37, PT ;  /* 0x000000251600720c */ /* 0x000fe20003f66270 */
[----:B------:R-:W-:Y:S01]  /*ea40*/  VIADD R3, R3, UR4 ;  /* 0x0000000403037c36 */ /* 0x000fe20008000000 */
[----:B------:R-:W-:Y:S01]  /*ea50*/  UIMAD UR4, UR16, UR8, URZ ;  /* 0x00000008100472a4 */ /* 0x000fe2000f8e023f */
[----:B------:R-:W-:-:S02]  /*ea60*/  VIADD R38, R38, 0x30820 ;  /* 0x0003082026267836 */ /* 0x000fc40000000000 */
[C---:B------:R-:W-:Y:S02]  /*ea70*/  VIADD R0, R22.reuse, 0x20 ;  /* 0x0000002016007836 */ /* 0x040fe40000000000 */
[----:B------:R-:W-:Y:S01]  /*ea80*/  IMAD.U32 R21, RZ, RZ, UR8 ;  /* 0x00000008ff157e24 */ /* 0x000fe2000f8e00ff */
[----:B------:R-:W-:Y:S01]  /*ea90*/  UIMAD UR4, UR15, UR9, UR4 ;  /* 0x000000090f0472a4 */ /* 0x000fe2000f8e0204 */
[----:B------:R-:W-:Y:S01]  /*eaa0*/  PRMT R38, RZ, 0x654, R38 ;  /* 0x00000654ff267816 */ /* 0x000fe20000000026 */
[----:B------:R-:W-:Y:S01]  /*eab0*/  VIADD R16, R22, 0x60 ;  /* 0x0000006016107836 */ /* 0x000fe20000000000 */
[-C--:B------:R-:W-:Y:S01]  /*eac0*/  ISETP.GE.AND P0, PT, R0, R37.reuse, PT ;  /* 0x000000250000720c */ /* 0x080fe20003f06270 */
[----:B------:R-:W-:Y:S01]  /*ead0*/  IMAD.WIDE.U32 R20, R21, UR15, R2 ;  /* 0x0000000f15147c25 */ /* 0x000fe2000f8e0002 */
[--C-:B------:R-:W-:Y:S01]  /*eae0*/  SHF.R.S32.HI R23, RZ, 0x1f, R22.reuse ;  /* 0x0000001fff177819 */ /* 0x100fe20000011416 */
[----:B0-----:R0:W-:Y:S02]  /*eaf0*/  SYNCS.ARRIVE.TRANS64.RED.A1T0 RZ, [R38+URZ], RZ ;  /* 0x000000ff26ff79a7 */ /* 0x0011e4000810043f */
[----:B------:R-:W-:Y:S01]  /*eb00*/  VIADD R0, R22, 0x40 ;  /* 0x0000004016007836 */ /* 0x000fe20000000000 */
[----:B------:R-:W-:Y:S01]  /*eb10*/  BSSY B1, `(.L_x_3989) ;  /* 0x0000019000017945 */ /* 0x000fe20003800000 */
[----:B------:R-:W-:Y:S01]  /*eb20*/  VIADD R39, R21, UR4 ;  /* 0x0000000415277c36 */ /* 0x000fe20008000000 */
[-C--:B------:R-:W-:Y:S01]  /*eb30*/  ISETP.GE.AND P2, PT, R16, R37.reuse, PT ;  /* 0x000000251000720c */ /* 0x080fe20003f46270 */
[----:B------:R-:W-:Y:S01]  /*eb40*/  IMAD.WIDE R16, R196, 0x80, R22 ;  /* 0x00000080c4107825 */ /* 0x000fe200078e0216 */
[----:B------:R-:W-:Y:S01]  /*eb50*/  ISETP.GE.AND P1, PT, R0, R37, PT ;  /* 0x000000250000720c */ /* 0x000fe20003f26270 */
[----:B0-----:R-:W-:-:S12]  /*eb60*/  @P3 BRA `(.L_x_3990) ;  /* 0x00000000004c3947 */ /* 0x001fd80003800000 */
        /* <DEDUP_REMOVED lines=19> */
.L_x_3990:
[----:B------:R-:W-:Y:S05]  /*eca0*/  BSYNC B1 ;  /* 0x0000000000017941 */ /* 0x000fea0003800000 */
.L_x_3989:
[----:B------:R-:W-:Y:S04]  /*ecb0*/  BSSY B1, `(.L_x_3991) ;  /* 0x0000017000017945 */ /* 0x000fe80003800000 */
[----:B------:R-:W-:Y:S05]  /*ecc0*/  @P0 BRA `(.L_x_3992) ;  /* 0x0000000000540947 */ /* 0x000fea0003800000 */
[----:B0-----:R-:W-:Y:S01]  /*ecd0*/  IADD3 R37, P0, R16, 0x20, RZ ;  /* 0x0000002010257810 */ /* 0x001fe20007f1e0ff */
        /* <DEDUP_REMOVED lines=20> */
.L_x_3992:
[----:B------:R-:W-:Y:S05]  /*ee20*/  BSYNC B1 ;  /* 0x0000000000017941 */ /* 0x000fea0003800000 */
.L_x_3991:
[----:B------:R-:W-:Y:S04]  /*ee30*/  BSSY B1, `(.L_x_3993) ;  /* 0x0000017000017945 */ /* 0x000fe80003800000 */
[----:B------:R-:W-:Y:S05]  /*ee40*/  @P1 BRA `(.L_x_3994) ;  /* 0x0000000000541947 */ /* 0x000fea0003800000 */
[----:B-1---5:R-:W-:Y:S01]  /*ee50*/  IADD3 R33, P0, R16, 0x40, RZ ;  /* 0x0000004010217810 */ /* 0x022fe20007f1e0ff */
        /* <DEDUP_REMOVED lines=20> */
.L_x_3994:
[----:B------:R-:W-:Y:S05]  /*efa0*/  BSYNC B1 ;  /* 0x0000000000017941 */ /* 0x000fea0003800000 */
.L_x_3993:
[----:B------:R-:W-:Y:S05]  /*efb0*/  @P2 BRA `(.L_x_3995) ;  /* 0x0000000c00442947 */ /* 0x000fea0003800000 */
[----:B--2--5:R-:W-:Y:S01]  /*efc0*/  IADD3 R9, P0, R16, 0x60, RZ ;  /* 0x0000006010097810 */ /* 0x024fe20007f1e0ff */
[----:B------:R-:W-:Y:S01]  /*efd0*/  ULDC.64 UR8, c[0x0][0xad8] ;  /* 0x0002b60000087ab9 */ /* 0x000fe20000000a00 */
[----:B------:R-:W-:Y:S01]  /*efe0*/  IMAD.MOV.U32 R2, RZ, RZ, R20 ;  /* 0x000000ffff027224 */ /* 0x000fe200078e0014 */
[----:B------:R-:W-:Y:S01]  /*eff0*/  ULDC UR4, c[0x0][0xa8c] ;  /* 0x0002a30000047ab9 */ /* 0x000fe20000000800 */
[----:B------:R-:W-:Y:S01]  /*f000*/  IMAD.MOV.U32 R3, RZ, RZ, R39 ;  /* 0x000000ffff037224 */ /* 0x000fe200078e0027 */
[C---:B------:R-:W-:Y:S01]  /*f010*/  ISETP.GE.AND P1, PT, R19.reuse, UR4, PT ;  /* 0x0000000413007c0c */ /* 0x040fe2000bf26270 */
[----:B------:R-:W-:Y:S02]  /*f020*/  IMAD.X R16, RZ, RZ, R17, P0 ;  /* 0x000000ffff107224 */ /* 0x000fe400000e0611 */
[----:B------:R-:W-:Y:S02]  /*f030*/  VIADD R0, R19, 0x40 ;  /* 0x0000004013007836 */ /* 0x000fe40000000000 */
[----:B------:R-:W-:-:S02]  /*f040*/  IMAD R16, R16, UR8, RZ ;  /* 0x0000000810107c24 */ /* 0x000fc4000f8e02ff */
[----:B------:R-:W-:Y:S01]  /*f050*/  IMAD.WIDE.U32 R2, R9, UR8, R2 ;  /* 0x0000000809027c25 */ /* 0x000fe2000f8e0002 */
[----:B------:R-:W-:-:S03]  /*f060*/  ISETP.GE.AND P2, PT, R0, UR4, PT ;  /* 0x0000000400007c0c */ /* 0x000fc6000bf46270 */
        /* <DEDUP_REMOVED lines=12> */
.L_x_3987:
        /* <DEDUP_REMOVED lines=29> */
.L_x_3996:
        /* <DEDUP_REMOVED lines=33> */
.L_x_3998:
[----:B------:R-:W-:Y:S05]  /*f510*/  BSYNC B1 ;  /* 0x0000000000017941 */ /* 0x000fea0003800000 */
.L_x_3997:
        /* <DEDUP_REMOVED lines=11> */
[----:B------:R-:W-:Y:S02]  /*f5d0*/  IMAD.IADD R3, R3, 0x1, R9 ;  /* 0x0000000103037824 */ /* 0x000fe400078e0209 */
[----:B------:R-:W-:Y:S01]  /*f5e0*/  IMAD.U32 R5, RZ, RZ, UR12 ;  /* 0x0000000cff057e24 */ /* 0x000fe2000f8e00ff */
[----:B------:R-:W-:Y:S01]  /*f5f0*/  UIMAD UR4, UR7, UR13, UR4 ;  /* 0x0000000d070472a4 */ /* 0x000fe2000f8e0204 */
[C---:B------:R-:W-:Y:S01]  /*f600*/  VIADD R0, R22.reuse, 0x20 ;  /* 0x0000002016007836 */ /* 0x040fe20000000000 */
[----:B------:R-:W-:Y:S01]  /*f610*/  ISETP.GE.AND P3, PT, R22, R7, PT ;  /* 0x000000071600720c */ /* 0x000fe20003f66270 */
[----:B------:R-:W-:Y:S01]  /*f620*/  IMAD.WIDE.U32 R2, R5, UR7, R2 ;  /* 0x0000000705027c25 */ /* 0x000fe2000f8e0002 */
[----:B------:R-:W-:-:S02]  /*f630*/  ULDC.64 UR12, c[0x0][0xae8] ;  /* 0x0002ba00000c7ab9 */ /* 0x000fc40000000a00 */
[-C--:B------:R-:W-:Y:S01]  /*f640*/  ISETP.GE.AND P2, PT, R0, R7.reuse, PT ;  /* 0x000000070000720c */ /* 0x080fe20003f46270 */
[----:B------:R-:W-:Y:S01]  /*f650*/  VIADD R3, R3, UR4 ;  /* 0x0000000403037c36 */ /* 0x000fe20008000000 */
[----:B------:R-:W-:Y:S01]  /*f660*/  UIMAD UR4, UR9, UR12, URZ ;  /* 0x0000000c090472a4 */ /* 0x000fe2000f8e023f */
[C---:B------:R-:W-:Y:S02]  /*f670*/  VIADD R4, R22.reuse, 0x40 ;  /* 0x0000004016047836 */ /* 0x040fe40000000000 */
[----:B------:R-:W-:Y:S01]  /*f680*/  VIADD R0, R22, 0x60 ;  /* 0x0000006016007836 */ /* 0x000fe20000000000 */
[----:B------:R-:W-:Y:S01]  /*f690*/  UIMAD UR4, UR10, UR13, UR4 ;  /* 0x0000000d0a0472a4 */ /* 0x000fe2000f8e0204 */
[----:B------:R-:W-:Y:S01]  /*f6a0*/  IMAD.U32 R5, RZ, RZ, UR12 ;  /* 0x0000000cff057e24 */ /* 0x000fe2000f8e00ff */
[-C--:B------:R-:W-:Y:S01]  /*f6b0*/  ISETP.GE.AND P1, PT, R4, R7.reuse, PT ;  /* 0x000000070400720c */ /* 0x080fe20003f26270 */
[----:B------:R-:W-:Y:S01]  /*f6c0*/  IMAD.MOV.U32 R6, RZ, RZ, R22 ;  /* 0x000000ffff067224 */ /* 0x000fe200078e0016 */
[----:B------:R-:W-:Y:S01]  /*f6d0*/  ISETP.GE.AND P0, PT, R0, R7, PT ;  /* 0x000000070000720c */ /* 0x000fe20003f06270 */
[----:B------:R-:W-:Y:S01]  /*f6e0*/  IMAD.WIDE.U32 R4, R5, UR10, R2 ;  /* 0x0000000a05047c25 */ /* 0x000fe2000f8e0002 */
[----:B------:R-:W-:-:S03]  /*f6f0*/  SHF.R.S32.HI R7, RZ, 0x1f, R22 ;  /* 0x0000001fff077819 */ /* 0x000fc60000011416 */
[----:B------:R-:W-:Y:S02]  /*f700*/  VIADD R11, R5, UR4 ;  /* 0x00000004050b7c36 */ /* 0x000fe40008000000 */
        /* <DEDUP_REMOVED lines=21> */
.L_x_4000:
[----:B------:R-:W-:Y:S05]  /*f860*/  BSYNC B1 ;  /* 0x0000000000017941 */ /* 0x000fea0003800000 */
.L_x_3999:
        /* <DEDUP_REMOVED lines=23> */
.L_x_4002:
[----:B------:R-:W-:Y:S05]  /*f9e0*/  BSYNC B1 ;  /* 0x0000000000017941 */ /* 0x000fea0003800000 */
.L_x_4001:
[----:B------:R-:W-:Y:S04]  /*f9f0*/  BSSY B1, `(.L_x_4003) ;  /* 0x0000017000017945 */ /* 0x000fe80003800000 */
[----:B------:R-:W-:Y:S05]  /*fa00*/  @P1 BRA `(.L_x_4004) ;  /* 0x0000000000541947 */ /* 0x000fea0003800000 */
[----:B01----:R-:W-:Y:S01]  /*fa10*/  IADD3 R9, P1, R6, 0x40, RZ ;  /* 0x0000004006097810 */ /* 0x003fe20007f3e0ff */
        /* <DEDUP_REMOVED lines=20> */
.L_x_4004:
[----:B------:R-:W-:Y:S05]  /*fb60*/  BSYNC B1 ;  /* 0x0000000000017941 */ /* 0x000fea0003800000 */
.L_x_4003:
        /* <DEDUP_REMOVED lines=22> */
.L_x_3995:
[----:B------:R-:W-:Y:S05]  /*fcd0*/  BSYNC B0 ;  /* 0x0000000000007941 */ /* 0x000fea0003800000 */
.L_x_3986:
[----:B------:R-:W-:Y:S02]  /*fce0*/  ULDC UR4, c[0x0][0xc14] ;  /* 0x0003050000047ab9 */ /* 0x000fe40000000800 */
[----:B------:R-:W-:-:S06]  /*fcf0*/  UISETP.GE.AND UP0, UPT, UR5, UR4, UPT ;  /* 0x000000040500728c */ /* 0x000fcc000bf06270 */
[----:B------:R-:W-:-:S13]  /*fd00*/  PLOP3.LUT P0, PT, PT, PT, UP0, 0x80, 0x0 ;  /* 0x000000000000781c */ /* 0x000fda0003f0f008 */
[----:B------:R-:W-:Y:S05]  /*fd10*/  @!P0 BRA `(.L_x_4005) ;  /* 0xffffff1000288947 */ /* 0x000fea000383ffff */
[----:B------:R-:W-:Y:S05]  /*fd20*/  EXIT ;  /* 0x000000000000794d */ /* 0x000fea0003800000 */
.L_x_3904:
[----:B------:R-:W-:-:S08]  /*fd30*/  NOP ;  /* 0x0000000000007918 */ /* 0x000fd00000000000 */
[----:B0-----:R-:W0:-:S00]  /*fd40*/  USETMAXREG.DEALLOC.CTAPOOL 0x18 ;  /* 0x00000018000079c8 */ /* 0x001e0000080e0500 */
[----:B0-----:R-:W-:-:S06]  /*fd50*/  LOP3.LUT R0, R0, 0x3, RZ, 0xc0, !PT ;  /* 0x0000000300007812 */ /* 0x001fcc00078ec0ff */
[----:B------:R-:W0:Y:S02]  /*fd60*/  SHFL.IDX PT, R0, R0, RZ, 0x1f ;  /* 0x00001fff00007589 */ /* 0x000e2400000e0000 */
[----:B0-----:R-:W-:-:S13]  /*fd70*/  ISETP.NE.AND P0, PT, R0, RZ, PT ;  /* 0x000000ff0000720c */ /* 0x001fda0003f05270 */
[----:B------:R-:W-:Y:S05]  /*fd80*/  @P0 EXIT ;  /* 0x000000000000094d */ /* 0x000fea0003800000 */
[----:B------:R-:W2:Y:S01]  /*fd90*/  LDL.LU R6, [R1] ;  /* 0x0000000001067983 */ /* 0x000ea20000300800 */
        /* <DEDUP_REMOVED lines=45> */
[----:B------:R2:W-:Y:S01]  /*10070*/  STL [R1], R6 ;  /* 0x0000000601007387 */ /* 0x0005e20000100800 */
        /* <DEDUP_REMOVED lines=9> */
.L_x_4010:
        /* <DEDUP_REMOVED lines=16> */
.L_x_4009:
[----:B------:R-:W-:Y:S05]  /*10210*/  BSYNC B0 ;  /* 0x0000000000007941 */ /* 0x000fea0003800000 */
.L_x_4008:
        /* <DEDUP_REMOVED lines=25> */
.L_x_4006:
        /* <DEDUP_REMOVED lines=20> */
.L_x_4011:
        /* <DEDUP_REMOVED lines=56> */
.L_x_4007:
[----:B------:R-:W-:Y:S02]  /*10870*/  IMAD.MOV.U32 R17, RZ, RZ, RZ ;  /* 0x000000ffff117224 */ /* 0x000fe400078e00ff */
[----:B------:R-:W-:Y:S02]  /*10880*/  IMAD.U32 R16, RZ, RZ, UR6 ;  /* 0x00000006ff107e24 */ /* 0x000fe4000f8e00ff */
[----:B------:R-:W-:-:S07]  /*10890*/  IMAD.MOV.U32 R18, RZ, RZ, RZ ;  /* 0x000000ffff127224 */ /* 0x000fce00078e00ff */
.L_x_4012:
        /* <DEDUP_REMOVED lines=20> */
.L_x_4088:
        /* <DEDUP_REMOVED lines=40> */
.L_x_4014:
        /* <DEDUP_REMOVED lines=14> */
.L_x_4015:
[----:B------:R-:W-:Y:S05]  /*10d40*/  @!P0 BRA `(.L_x_4016) ;  /* 0x00000000000c8947 */ /* 0x000fea0003800000 */
[----:B-1----:R-:W2:Y:S04]  /*10d50*/  LDG.E R6, desc[UR60][R2.64] ;  /* 0x0000003c02067981 */ /* 0x002ea8000c1e1900 */
[----:B------:R-:W2:Y:S02]  /*10d60*/  LDG.E R5, desc[UR60][R2.64+0x4] ;  /* 0x0000043c02057981 */ /* 0x000ea4000c1e1900 */
[----:B--2---:R-:W-:-:S07]  /*10d70*/  IMAD.IADD R5, R5, 0x1, -R6 ;  /* 0x0000000105057824 */ /* 0x004fce00078e0a06 */
.L_x_4016:
        /* <DEDUP_REMOVED lines=18> */
.L_x_4019:
[----:B------:R-:W-:-:S13]  /*10ea0*/  ISETP.NE.AND P1, PT, R3, 0x1, PT ;  /* 0x000000010300780c */ /* 0x000fda0003f25270 */
[----:B------:R-:W1:Y:S02]  /*10eb0*/  @P1 LDC.64 R4, c[0x0][0x9e8] ;  /* 0x00027a00ff041b82 */ /* 0x000e640000000a00 */
[----:B-1----:R-:W-:-:S05]  /*10ec0*/  @P1 IMAD.HI.U32 R4, R6, R4, RZ ;  /* 0x0000000406041227 */ /* 0x002fca00078e00ff */
[----:B------:R-:W-:-:S07]  /*10ed0*/  @P1 SHF.R.U32.HI R6, RZ, R5, R4 ;  /* 0x00000005ff061219 */ /* 0x000fce0000011604 */
.L_x_4020:
[----:B------:R-:W-:Y:S05]  /*10ee0*/  BSYNC B0 ;  /* 0x0000000000007941 */ /* 0x000fea0003800000 */
.L_x_4018:
[----:B------:R-:W-:-:S05]  /*10ef0*/  IMAD R5, R6, R3, R3 ;  /* 0x0000000306057224 */ /* 0x000fca00078e0203 */
[----:B------:R-:W-:-:S07]  /*10f00*/  VIMNMX R2, R2, R5, PT ;  /* 0x0000000502027248 */ /* 0x000fce0003fe0100 */
.L_x_4017:
[----:B------:R-:W-:Y:S01]  /*10f10*/  VIADD R2, R2, 0x5f ;  /* 0x0000005f02027836 */ /* 0x000fe20000000000 */
[----:B------:R-:W-:Y:S01]  /*10f20*/  ULDC UR4, c[0x0][0x9dc] ;  /* 0x0002770000047ab9 */ /* 0x000fe20000000800 */
[----:B------:R-:W-:Y:S02]  /*10f30*/  IMAD R0, R17, 0x80, -R0 ;  /* 0x0000008011007824 */ /* 0x000fe400078e0a00 */
[----:B------:R-:W-:-:S04]  /*10f40*/  IMAD.HI R5, R2, 0x2aaaaaab, RZ ;  /* 0x2aaaaaab02057827 */ /* 0x000fc800078e02ff */
[C---:B------:R-:W-:Y:S02]  /*10f50*/  VIADD R2, R7.reuse, 0x5f ;  /* 0x0000005f07027836 */ /* 0x040fe40000000000 */
[----:B------:R-:W-:Y:S02]  /*10f60*/  IMAD.IADD R7, R7, 0x1, R0 ;  /* 0x0000000107077824 */ /* 0x000fe400078e0200 */
[----:B------:R-:W-:Y:S01]  /*10f70*/  IMAD.HI R4, R2, 0x2aaaaaab, RZ ;  /* 0x2aaaaaab02047827 */ /* 0x000fe200078e02ff */
[----:B------:R-:W-:-:S03]  /*10f80*/  SHF.R.U32.HI R2, RZ, 0x1f, R5 ;  /* 0x0000001fff027819 */ /* 0x000fc60000011605 */
[----:B------:R-:W-:Y:S01]  /*10f90*/  VIADD R0, R7, -UR4 ;  /* 0x8000000407007c36 */ /* 0x000fe20008000000 */
[----:B------:R-:W-:Y:S02]  /*10fa0*/  LEA.HI.SX32 R2, R5, R2, 0x1c ;  /* 0x0000000205027211 */ /* 0x000fe400078fe2ff */
[----:B------:R-:W-:-:S04]  /*10fb0*/  SHF.R.U32.HI R5, RZ, 0x1f, R4 ;  /* 0x0000001fff057819 */ /* 0x000fc80000011604 */
[----:B------:R-:W-:-:S04]  /*10fc0*/  LEA.HI.SX32 R5, R4, R5, 0x1c ;  /* 0x0000000504057211 */ /* 0x000fc800078fe2ff */
[----:B-1----:R-:W-:-:S05]  /*10fd0*/  VIMNMX R6, R5, R2, PT ;  /* 0x0000000205067248 */ /* 0x002fca0003fe0100 */
[----:B------:R1:W-:Y:S01]  /*10fe0*/  STL [R1+0x14], R6 ;  /* 0x0000140601007387 */ /* 0x0003e20000100800 */
[----:B------:R-:W-:Y:S05]  /*10ff0*/  @!P0 BRA `(.L_x_4021) ;  /* 0x0000000000488947 */ /* 0x000fea0003800000 */
[----:B------:R-:W-:Y:S01]  /*11000*/  IMAD.MOV.U32 R2, RZ, RZ, R7 ;  /* 0x000000ffff027224 */ /* 0x000fe200078e0007 */
[----:B------:R-:W-:Y:S04]  /*11010*/  BSSY B0, `(.L_x_4022) ;  /* 0x000000e000007945 */ /* 0x000fe80003800000 */
[----:B------:R-:W-:-:S13]  /*11020*/  ISETP.GT.AND P0, PT, R2, -0x1, PT ;  /* 0xffffffff0200780c */ /* 0x000fda0003f04270 */
        /* <DEDUP_REMOVED lines=8> */
.L_x_4023:
[----:B------:R-:W-:-:S13]  /*110b0*/  ISETP.NE.AND P0, PT, R3, 0x1, PT ;  /* 0x000000010300780c */ /* 0x000fda0003f05270 */
[----:B------:R-:W2:Y:S02]  /*110c0*/  @P0 LDC.64 R4, c[0x0][0x9e8] ;  /* 0x00027a00ff040b82 */ /* 0x000ea40000000a00 */
[----:B--2---:R-:W-:-:S05]  /*110d0*/  @P0 IMAD.HI.U32 R4, R2, R4, RZ ;  /* 0x0000000402040227 */ /* 0x004fca00078e00ff */
[----:B------:R-:W-:-:S07]  /*110e0*/  @P0 SHF.R.U32.HI R2, RZ, R5, R4 ;  /* 0x00000005ff020219 */ /* 0x000fce0000011604 */
.L_x_4024:
[----:B------:R-:W-:Y:S05]  /*110f0*/  BSYNC B0 ;  /* 0x0000000000007941 */ /* 0x000fea0003800000 */
.L_x_4022:
[----:B------:R-:W-:-:S05]  /*11100*/  IMAD R3, R2, R3, RZ ;  /* 0x0000000302037224 */ /* 0x000fca00078e02ff */
[----:B------:R-:W-:-:S07]  /*11110*/  VIMNMX R0, R0, R3, !PT ;  /* 0x0000000300007248 */ /* 0x000fce0007fe0100 */
.L_x_4021:
[----:B------:R-:W-:Y:S01]  /*11120*/  IMAD.HI R0, R0, 0x2aaaaaab, RZ ;  /* 0x2aaaaaab00007827 */ /* 0x000fe200078e02ff */
[----:B------:R-:W-:Y:S04]  /*11130*/  BSSY B6, `(.L_x_4025) ;  /* 0x000031c000067945 */ /* 0x000fe80003800000 */
[----:B------:R-:W-:-:S04]  /*11140*/  SHF.R.U32.HI R3, RZ, 0x1f, R0 ;  /* 0x0000001fff037819 */ /* 0x000fc80000011600 */
[----:B------:R-:W-:-:S04]  /*11150*/  LEA.HI.SX32 R3, R0, R3, 0x1c ;  /* 0x0000000300037211 */ /* 0x000fc800078fe2ff */
        /* <DEDUP_REMOVED lines=21> */
.L_x_4026:
        /* <DEDUP_REMOVED lines=17> */
[----:B0-----:R-:W-:Y:S02]  /*113c0*/  IMAD.U32 R11, RZ, RZ, UR5 ;  /* 0x00000005ff0b7e24 */ /* 0x001fe4000f8e00ff */
[----:B------:R-:W-:Y:S02]  /*113d0*/  IMAD.MOV.U32 R8, RZ, RZ, 0x70 ;  /* 0x00000070ff087424 */ /* 0x000fe400078e00ff */
[----:B------:R-:W-:Y:S02]  /*113e0*/  IMAD.MOV.U32 R12, RZ, RZ, 0x1 ;  /* 0x00000001ff0c7424 */ /* 0x000fe400078e00ff */
[----:B------:R-:W-:-:S07]  /*113f0*/  IMAD.MOV.U32 R13, RZ, RZ, RZ ;  /* 0x000000ffff0d7224 */ /* 0x000fce00078e00ff */
[----:B------:R-:W-:-:S07]  /*11400*/  LEPC R20, `(.L_x_4028) ;  /* 0x000000001014794e */ /* 0x000fce0000000000 */
[----:B--2---:R-:W-:Y:S05]  /*11410*/  CALL.ABS.NOINC R2 ;  /* 0x0000000002007343 */ /* 0x004fea0003c00000 */
.L_x_4028:
        /* <DEDUP_REMOVED lines=14> */
[----:B0-----:R-:W-:Y:S02]  /*11500*/  IMAD.U32 R11, RZ, RZ, UR5 ;  /* 0x00000005ff0b7e24 */ /* 0x001fe4000f8e00ff */
[----:B------:R-:W-:Y:S02]  /*11510*/  IMAD.MOV.U32 R8, RZ, RZ, 0x70 ;  /* 0x00000070ff087424 */ /* 0x000fe400078e00ff */
[----:B------:R-:W-:Y:S02]  /*11520*/  IMAD.MOV.U32 R12, RZ, RZ, 0x1 ;  /* 0x00000001ff0c7424 */ /* 0x000fe400078e00ff */
[----:B--2---:R-:W-:-:S07]  /*11530*/  IMAD.MOV.U32 R13, RZ, RZ, RZ ;  /* 0x000000ffff0d7224 */ /* 0x004fce00078e00ff */
[----:B------:R-:W-:-:S07]  /*11540*/  LEPC R20, `(.L_x_4030) ;  /* 0x000000001014794e */ /* 0x000fce0000000000 */
[----:B---3--:R-:W-:Y:S05]  /*11550*/  CALL.ABS.NOINC R2 ;  /* 0x0000000002007343 */ /* 0x008fea0003c00000 */
.L_x_4030:
        /* <DEDUP_REMOVED lines=16> */
.L_x_4029:
        /* <DEDUP_REMOVED lines=28> */
.L_x_4031:
        /* <DEDUP_REMOVED lines=16> */
.L_x_4032:
        /* <DEDUP_REMOVED lines=15> */
.L_x_4033:
        /* <DEDUP_REMOVED lines=18> */
.L_x_4104:
[----:B------:R-:W-:Y:S01]  /*11b30*/  UMOV UR4, 0xffffffff ;  /* 0xffffffff00047882 */ /* 0x000fe20000000000 */
[----:B------:R-:W-:Y:S02]  /*11b40*/  SHF.R.S32.HI R17, RZ, 0x1f, R0 ;  /* 0x0000001fff117819 */ /* 0x000fe40000011400 */
[----:B------:R-:W-:Y:S05]  /*11b50*/  BRA.DIV UR4, `(.L_x_4035) ;  /* 0x0000003a04f07947 */ /* 0x000fea000b800000 */
[----:B------:R-:W-:-:S13]  /*11b60*/  ELECT P6, URZ, PT ;  /* 0x00000000003f782f */ /* 0x000fda00038c0000 */
.L_x_4107:
        /* <DEDUP_REMOVED lines=8> */
[----:B0-----:R-:W0:Y:S02]  /*11bf0*/  @P0 LDC.64 R10, c[0x0][0x420] ;  /* 0x00010800ff0a0b82 */ /* 0x001e240000000a00 */
[----:B0-----:R-:W-:-:S05]  /*11c00*/  @P0 IMAD.HI.U32 R10, R5, R10, RZ ;  /* 0x0000000a050a0227 */ /* 0x001fca00078e00ff */
        /* <DEDUP_REMOVED lines=12> */
.L_x_4037:
[----:B------:R-:W2:Y:S01]  /*11cd0*/  LDL R9, [R1] ;  /* 0x0000000001097983 */ /* 0x000ea20000100800 */
[----:B0-----:R-:W-:-:S03]  /*11ce0*/  MOV R11, 0x400 ;  /* 0x00000400000b7802 */ /* 0x001fc60000000f00 */
[----:B------:R-:W3:Y:S01]  /*11cf0*/  LDL R10, [R1+0x8] ;  /* 0x00000800010a7983 */ /* 0x000ee20000100800 */
[----:B-1----:R-:W0:Y:S02]  /*11d00*/  S2R R12, SR_CgaCtaId ;  /* 0x00000000000c7919 */ /* 0x002e240000008800 */
[----:B0-----:R-:W-:-:S05]  /*11d10*/  LEA R11, R12, R11, 0x18 ;  /* 0x0000000b0c0b7211 */ /* 0x001fca00078ec0ff */
[----:B--2---:R-:W-:Y:S01]  /*11d20*/  IMAD R9, R9, 0x8, R11 ;  /* 0x0000000809097824 */ /* 0x004fe200078e020b */
[----:B---3--:R-:W-:-:S04]  /*11d30*/  SHF.L.U32 R10, R10, 0x1f, RZ ;  /* 0x0000001f0a0a7819 */ /* 0x008fc800000006ff */
[----:B------:R-:W0:Y:S02]  /*11d40*/  SYNCS.PHASECHK.TRANS64.TRYWAIT P0, [R9+URZ+0x30840], R10 ;  /* 0x0308400a090075a7 */ /* 0x000e24000800017f */
[----:B0-----:R-:W-:Y:S05]  /*11d50*/  @!P0 BRA `(.L_x_4038) ;  /* 0x0000003800908947 */ /* 0x001fea0003800000 */
.L_x_4108:
        /* <DEDUP_REMOVED lines=11> */
.L_x_4039:
        /* <DEDUP_REMOVED lines=32> */
[----:B-1----:R-:W-:Y:S01]  /*12010*/  NOP ;  /* 0x0000000000007918 */ /* 0x002fe20000000000 */
.L_x_4036:
[----:B------:R-:W2:Y:S01]  /*12020*/  LDL.LU R12, [R1+0x18] ;  /* 0x00001800010c7983 */ /* 0x000ea20000300800 */
[----:B------:R-:W-:Y:S01]  /*12030*/  MOV R10, 0x400 ;  /* 0x00000400000a7802 */ /* 0x000fe20000000f00 */
[----:B------:R-:W-:Y:S05]  /*12040*/  WARPSYNC.ALL ;  /* 0x0000000000007948 */ /* 0x000fea0003800000 */
[----:B0-----:R-:W0:Y:S01]  /*12050*/  S2R R11, SR_CgaCtaId ;  /* 0x00000000000b7919 */ /* 0x001e220000008800 */
        /* <DEDUP_REMOVED lines=43> */
.L_x_4109:
[----:B------:R-:W-:Y:S05]  /*12310*/  BSYNC B0 ;  /* 0x0000000000007941 */ /* 0x000fea0003800000 */
.L_x_4040:
[----:B------:R-:W2:Y:S04]  /*12320*/  LDL R9, [R1+0x14] ;  /* 0x0000140001097983 */ /* 0x000ea80000100800 */
[----:B0-----:R-:W3:Y:S01]  /*12330*/  LDL R8, [R1+0x10] ;  /* 0x0000100001087983 */ /* 0x001ee20000100800 */
[----:B------:R-:W-:Y:S01]  /*12340*/  BSSY B0, `(.L_x_4042) ;  /* 0x00001a7000007945 */ /* 0x000fe20003800000 */
[----:B--2---:R-:W-:-:S05]  /*12350*/  VIADD R7, R9, 0xfffffffe ;  /* 0xfffffffe09077836 */ /* 0x004fca0000000000 */
[----:B---3--:R-:W-:-:S13]  /*12360*/  ISETP.GE.AND P0, PT, R7, R8, PT ;  /* 0x000000080700720c */ /* 0x008fda0003f06270 */
[----:B------:R-:W-:Y:S05]  /*12370*/  @!P0 BRA `(.L_x_4043) ;  /* 0x00000018008c8947 */ /* 0x000fea0003800000 */
[----:B------:R-:W-:Y:S01]  /*12380*/  LOP3.LUT R13, RZ, R8, RZ, 0x33, !PT ;  /* 0x00000008ff0d7212 */ /* 0x000fe200078e33ff */
        /* <DEDUP_REMOVED lines=37> */
.L_x_4048:
[----:B0-----:R-:W0:Y:S01]  /*125e0*/  S2R R3, SR_CgaCtaId ;  /* 0x0000000000037919 */ /* 0x001e220000008800 */
[----:B------:R-:W-:-:S04]  /*125f0*/  MOV R2, 0x400 ;  /* 0x0000040000027802 */ /* 0x000fc80000000f00 */
[----:B0-----:R-:W-:Y:S02]  /*12600*/  LEA R2, R3, R2, 0x18 ;  /* 0x0000000203027211 */ /* 0x001fe400078ec0ff */
[----:B------:R-:W-:-:S03]  /*12610*/  SHF.L.U32 R3, R14, 0x1f, RZ ;  /* 0x0000001f0e037819 */ /* 0x000fc600000006ff */
[----:B------:R-:W-:-:S04]  /*12620*/  IMAD R2, R12, 0x8, R2 ;  /* 0x000000080c027824 */ /* 0x000fc800078e0202 */
[----:B------:R-:W0:Y:S02]  /*12630*/  SYNCS.PHASECHK.TRANS64.TRYWAIT P0, [R2+URZ+0x30840], R3 ;  /* 0x03084003020075a7 */ /* 0x000e24000800017f */
[----:B0-----:R-:W-:Y:S05]  /*12640*/  @!P0 BRA `(.L_x_4049) ;  /* 0x0000003000888947 */ /* 0x001fea0003800000 */
.L_x_4110:
        /* <DEDUP_REMOVED lines=11> */
.L_x_4050:
        /* <DEDUP_REMOVED lines=37> */
.L_x_4111:
        /* <DEDUP_REMOVED lines=13> */
.L_x_4052:
        /* <DEDUP_REMOVED lines=35> */
[----:B0-----:R-:W-:Y:S01]  /*12c50*/  NOP ;  /* 0x0000000000007918 */ /* 0x001fe20000000000 */
.L_x_4047:
[----:B------:R-:W-:Y:S05]  /*12c60*/  BSYNC B2 ;  /* 0x0000000000027941 */ /* 0x000fea0003800000 */
.L_x_4046:
[----:B------:R-:W2:Y:S04]  /*12c70*/  LDL R2, [R1+0x14] ;  /* 0x0000140001027983 */ /* 0x000ea80000100800 */
[----:B------:R0:W-:Y:S04]  /*12c80*/  STL [R1], R12 ;  /* 0x0000000c01007387 */ /* 0x0001e80000100800 */
[----:B------:R0:W-:Y:S02]  /*12c90*/  STL [R1+0x8], R14 ;  /* 0x0000080e01007387 */ /* 0x0001e40000100800 */
[----:B0-2---:R-:W-:-:S07]  /*12ca0*/  VIADD R7, R2, 0xfffffffd ;  /* 0xfffffffd02077836 */ /* 0x005fce0000000000 */
.L_x_4045:
[----:B------:R-:W-:Y:S05]  /*12cb0*/  BSYNC B1 ;  /* 0x0000000000017941 */ /* 0x000fea0003800000 */
.L_x_4044:
[----:B------:R-:W2:Y:S01]  /*12cc0*/  LDL.LU R2, [R1+0x14] ;  /* 0x0000140001027983 */ /* 0x000ea20000300800 */
[----:B------:R-:W-:Y:S01]  /*12cd0*/  VIADD R13, R13, 0xfffffffe ;  /* 0xfffffffe0d0d7836 */ /* 0x000fe20000000000 */
[----:B--2---:R-:W-:-:S04]  /*12ce0*/  LOP3.LUT R2, RZ, R2, RZ, 0x33, !PT ;  /* 0x00000002ff027212 */ /* 0x004fc800078e33ff */
[----:B------:R-:W-:-:S13]  /*12cf0*/  ISETP.NE.AND P0, PT, R13, R2, PT ;  /* 0x000000020d00720c */ /* 0x000fda0003f05270 */
[----:B------:R-:W-:Y:S05]  /*12d00*/  @!P0 BRA `(.L_x_4043) ;  /* 0x0000001000288947 */ /* 0x000fea0003800000 */
[----:B------:R-:W-:-:S07]  /*12d10*/  IMAD.MOV.U32 R10, RZ, RZ, R6 ;  /* 0x000000ffff0a7224 */ /* 0x000fce00078e0006 */
.L_x_4067:
        /* <DEDUP_REMOVED lines=32> */
.L_x_4055:
[----:B------:R-:W1:Y:S01]  /*12f20*/  S2R R3, SR_CgaCtaId ;  /* 0x0000000000037919 */ /* 0x000e620000008800 */
[----:B------:R-:W-:-:S04]  /*12f30*/  MOV R2, 0x400 ;  /* 0x0000040000027802 */ /* 0x000fc80000000f00 */
[----:B-1----:R-:W-:Y:S02]  /*12f40*/  LEA R2, R3, R2, 0x18 ;  /* 0x0000000203027211 */ /* 0x002fe400078ec0ff */
[----:B------:R-:W-:-:S03]  /*12f50*/  SHF.L.U32 R3, R9, 0x1f, RZ ;  /* 0x0000001f09037819 */ /* 0x000fc600000006ff */
[----:B------:R-:W-:-:S04]  /*12f60*/  IMAD R2, R8, 0x8, R2 ;  /* 0x0000000808027824 */ /* 0x000fc800078e0202 */
[----:B------:R-:W1:Y:S02]  /*12f70*/  SYNCS.PHASECHK.TRANS64.TRYWAIT P0, [R2+URZ+0x30840], R3 ;  /* 0x03084003020075a7 */ /* 0x000e64000800017f */
[----:B-1----:R-:W-:Y:S05]  /*12f80*/  @!P0 BRA `(.L_x_4056) ;  /* 0x0000002800608947 */ /* 0x002fea0003800000 */
.L_x_4112:
        /* <DEDUP_REMOVED lines=11> */
.L_x_4057:
        /* <DEDUP_REMOVED lines=37> */
.L_x_4113:
        /* <DEDUP_REMOVED lines=8> */
.L_x_4059:
        /* <DEDUP_REMOVED lines=35> */
.L_x_4054:
[----:B------:R-:W-:Y:S05]  /*13540*/  BSYNC B1 ;  /* 0x0000000000017941 */ /* 0x000fea0003800000 */
.L_x_4053:
        /* <DEDUP_REMOVED lines=32> */
.L_x_4062:
[----:B------:R-:W2:Y:S01]  /*13750*/  S2R R3, SR_CgaCtaId ;  /* 0x0000000000037919 */ /* 0x000ea20000008800 */
[----:B------:R-:W-:-:S04]  /*13760*/  MOV R2, 0x400 ;  /* 0x0000040000027802 */ /* 0x000fc80000000f00 */
[----:B--2---:R-:W-:Y:S02]  /*13770*/  LEA R2, R3, R2, 0x18 ;  /* 0x0000000203027211 */ /* 0x004fe400078ec0ff */
[----:B------:R-:W-:-:S03]  /*13780*/  SHF.L.U32 R3, R14, 0x1f, RZ ;  /* 0x0000001f0e037819 */ /* 0x000fc600000006ff */
[----:B------:R-:W-:-:S04]  /*13790*/  IMAD R2, R15, 0x8, R2 ;  /* 0x000000080f027824 */ /* 0x000fc800078e0202 */
[----:B------:R-:W2:Y:S02]  /*137a0*/  SYNCS.PHASECHK.TRANS64.TRYWAIT P0, [R2+URZ+0x30840], R3 ;  /* 0x03084003020075a7 */ /* 0x000ea4000800017f */
[----:B--2---:R-:W-:Y:S05]  /*137b0*/  @!P0 BRA `(.L_x_4063) ;  /* 0x00000020007c8947 */ /* 0x004fea0003800000 */
.L_x_4114:
        /* <DEDUP_REMOVED lines=11> */
.L_x_4064:
        /* <DEDUP_REMOVED lines=38> */
.L_x_4115:
        /* <DEDUP_REMOVED lines=8> */
.L_x_4066:
        /* <DEDUP_REMOVED lines=33> */
.L_x_4061:
[----:B------:R-:W-:Y:S05]  /*13d60*/  BSYNC B1 ;  /* 0x0000000000017941 */ /* 0x000fea0003800000 */
.L_x_4060:
[----:B------:R-:W2:Y:S01]  /*13d70*/  LDL R2, [R1+0x10] ;  /* 0x0000100001027983 */ /* 0x000ea20000100800 */
[----:B------:R-:W-:Y:S01]  /*13d80*/  VIADD R7, R7, 0xfffffffe ;  /* 0xfffffffe07077836 */ /* 0x000fe20000000000 */
[----:B--2---:R-:W-:-:S13]  /*13d90*/  ISETP.GT.AND P0, PT, R13, R2, PT ;  /* 0x000000020d00720c */ /* 0x004fda0003f04270 */
[----:B------:R-:W-:Y:S05]  /*13da0*/  @P0 BRA `(.L_x_4067) ;  /* 0xffffffec00dc0947 */ /* 0x000fea000383ffff */
.L_x_4043:
[----:B------:R-:W-:Y:S05]  /*13db0*/  BSYNC B0 ;  /* 0x0000000000007941 */ /* 0x000fea0003800000 */
.L_x_4042:
        /* <DEDUP_REMOVED lines=17> */
.L_x_4069:
[----:B------:R-:W-:Y:S05]  /*13ed0*/  BSYNC B0 ;  /* 0x0000000000007941 */ /* 0x000fea0003800000 */
.L_x_4068:
        /* <DEDUP_REMOVED lines=11> */
.L_x_4116:
        /* <DEDUP_REMOVED lines=11> */
.L_x_4073:
        /* <DEDUP_REMOVED lines=33> */
.L_x_4071:
[----:B------:R-:W-:Y:S05]  /*14250*/  BSYNC B0 ;  /* 0x0000000000007941 */ /* 0x000fea0003800000 */
.L_x_4070:
        /* <DEDUP_REMOVED lines=9> */
.L_x_4027:
[----:B------:R-:W-:Y:S05]  /*142f0*/  BSYNC B6 ;  /* 0x0000000000067941 */ /* 0x000fea0003800000 */
.L_x_4025:
[----:B------:R-:W-:-:S03]  /*14300*/  UMOV UR4, 0xffffffff ;  /* 0xffffffff00047882 */ /* 0x000fc60000000000 */
[----:B------:R-:W-:Y:S05]  /*14310*/  BRA.DIV UR4, `(.L_x_4074) ;  /* 0x0000001604e07947 */ /* 0x000fea000b800000 */
[----:B------:R2:W3:Y:S04]  /*14320*/  SHFL.IDX PT, R4, R16, RZ, 0x1f ;  /* 0x00001fff10047589 */ /* 0x0004e800000e0000 */
[----:B------:R-:W4:Y:S02]  /*14330*/  SHFL.IDX PT, R16, R16, 0x1, 0x1f ;  /* 0x00201f0010107f89 */ /* 0x000f2400000e0000 */
.L_x_4120:
        /* <DEDUP_REMOVED lines=13> */
.L_x_4076:
[----:B------:R-:W-:Y:S05]  /*14410*/  BSYNC B0 ;  /* 0x0000000000007941 */ /* 0x000fea0003800000 */
.L_x_4075:
        /* <DEDUP_REMOVED lines=23> */
.L_x_4128:
[----:B------:R-:W-:Y:S02]  /*14590*/  ULDC UR4, c[0x0][0xc10] ;  /* 0x0003040000047ab9 */ /* 0x000fe40000000800 */
[----:B------:R-:W-:-:S04]  /*145a0*/  IMAD.U32 R5, RZ, RZ, UR4 ;  /* 0x00000004ff057e24 */ /* 0x000fc8000f8e00ff */
[----:B-1----:R-:W-:-:S04]  /*145b0*/  IMAD R3, R14, R5, RZ ;  /* 0x000000050e037224 */ /* 0x002fc800078e02ff */
[----:B--2-4-:R-:W-:-:S05]  /*145c0*/  IMAD.IADD R16, R16, 0x1, R3 ;  /* 0x0000000110107824 */ /* 0x014fca00078e0203 */
[----:B---3--:R-:W-:-:S13]  /*145d0*/  ISETP.GT.AND P0, PT, R16, R4, PT ;  /* 0x000000041000720c */ /* 0x008fda0003f04270 */
[----:B------:R-:W-:Y:S05]  /*145e0*/  @P0 BRA `(.L_x_4078) ;  /* 0x0000000000b40947 */ /* 0x000fea0003800000 */
[----:B------:R-:W1:Y:S02]  /*145f0*/  LDC R0, c[0x0][0xc14] ;  /* 0x00030500ff007b82 */ /* 0x000e640000000800 */
.L_x_4083:
        /* <DEDUP_REMOVED lines=14> */
.L_x_4081:
[----:B------:R-:W-:Y:S05]  /*146e0*/  BSYNC B0 ;  /* 0x0000000000007941 */ /* 0x000fea0003800000 */
.L_x_4080:
        /* <DEDUP_REMOVED lines=23> */
.L_x_4136:
[----:B------:R-:W-:Y:S02]  /*14860*/  ULDC UR4, c[0x0][0xc10] ;  /* 0x0003040000047ab9 */ /* 0x000fe40000000800 */
[----:B------:R-:W-:-:S04]  /*14870*/  IMAD.U32 R5, RZ, RZ, UR4 ;  /* 0x00000004ff057e24 */ /* 0x000fc8000f8e00ff */
[----:B-1----:R-:W-:-:S04]  /*14880*/  IMAD R3, R14, R5, RZ ;  /* 0x000000050e037224 */ /* 0x002fc800078e02ff */
[----:B------:R-:W-:-:S05]  /*14890*/  IMAD.IADD R16, R3, 0x1, R16 ;  /* 0x0000000103107824 */ /* 0x000fca00078e0210 */
[----:B------:R-:W-:-:S13]  /*148a0*/  ISETP.GT.AND P0, PT, R16, R4, PT ;  /* 0x000000041000720c */ /* 0x000fda0003f04270 */
[----:B------:R-:W-:Y:S05]  /*148b0*/  @!P0 BRA `(.L_x_4083) ;  /* 0xfffffffc00508947 */ /* 0x000fea000383ffff */
.L_x_4078:
        /* <DEDUP_REMOVED lines=8> */
.L_x_4140:
[----:B------:R-:W-:Y:S01]  /*14940*/  ISETP.NE.AND P0, PT, R3, RZ, PT ;  /* 0x000000ff0300720c */ /* 0x000fe20003f05270 */
[----:B------:R-:W-:-:S12]  /*14950*/  IMAD.MOV.U32 R7, RZ, RZ, RZ ;  /* 0x000000ffff077224 */ /* 0x000fd800078e00ff */
[----:B------:R-:W-:Y:S05]  /*14960*/  @!P0 BRA `(.L_x_4085) ;  /* 0x0000000000108947 */ /* 0x000fea0003800000 */
[----:B------:R-:W-:Y:S01]  /*14970*/  UMOV UR4, 0xffffffff ;  /* 0xffffffff00047882 */ /* 0x000fe20000000000 */
[----:B------:R-:W-:Y:S02]  /*14980*/  VIADD R12, R6, 0xffffffff ;  /* 0xffffffff060c7836 */ /* 0x000fe40000000000 */
[----:B------:R-:W-:Y:S05]  /*14990*/  BRA.DIV UR4, `(.L_x_4086) ;  /* 0x0000001a04747947 */ /* 0x000fea000b800000 */
[----:B------:R3:W4:Y:S02]  /*149a0*/  SHFL.IDX PT, R7, R2, R12, 0x1f ;  /* 0x00001f0c02077589 */ /* 0x00072400000e0000 */
.L_x_4085:
        /* <DEDUP_REMOVED lines=67> */
.L_x_4079:
[----:B------:R-:W-:Y:S01]  /*14de0*/  UMOV UR4, URZ ;  /* 0x0000003f00047c82 */ /* 0x000fe20008000000 */
[----:B------:R-:W-:Y:S01]  /*14df0*/  UMOV UR5, URZ ;  /* 0x0000003f00057c82 */ /* 0x000fe20008000000 */
[----:B------:R-:W-:Y:S01]  /*14e00*/  ULDC UR6, c[0x0][0xc14] ;  /* 0x0003050000067ab9 */ /* 0x000fe20000000800 */
[----:B------:R-:W-:Y:S02]  /*14e10*/  IMAD.MOV.U32 R16, RZ, RZ, R4 ;  /* 0x000000ffff107224 */ /* 0x000fe400078e0004 */
[----:B------:R-:W-:Y:S02]  /*14e20*/  IMAD.U32 R17, RZ, RZ, UR4 ;  /* 0x00000004ff117e24 */ /* 0x000fe4000f8e00ff */
[----:B------:R-:W-:Y:S02]  /*14e30*/  IMAD.U32 R18, RZ, RZ, UR5 ;  /* 0x00000005ff127e24 */ /* 0x000fe4000f8e00ff */
[----:B------:R-:W-:-:S07]  /*14e40*/  IMAD.U32 R19, RZ, RZ, UR6 ;  /* 0x00000006ff137e24 */ /* 0x000fce000f8e00ff */
.L_x_4087:
        /* <DEDUP_REMOVED lines=12> */
.L_x_4013:
        /* <DEDUP_REMOVED lines=12> */
.L_x_4143:
[----:B------:R-:W-:Y:S05]  /*14fd0*/  BSYNC B0 ;  /* 0x0000000000007941 */ /* 0x000fea0003800000 */
.L_x_4089:
[----:B------:R-:W-:-:S03]  /*14fe0*/  UMOV UR4, 0xffffffff ;  /* 0xffffffff00047882 */ /* 0x000fc60000000000 */
[----:B------:R-:W-:Y:S05]  /*14ff0*/  BRA.DIV UR4, `(.L_x_4091) ;  /* 0x0000001604187947 */ /* 0x000fea000b800000 */
[----:B------:R-:W2:Y:S02]  /*15000*/  S2R R2, SR_TID.X ;  /* 0x0000000000027919 */ /* 0x000ea40000002100 */
[----:B--2---:R-:W-:-:S04]  /*15010*/  SHF.R.U32.HI R2, RZ, 0x5, R2 ;  /* 0x00000005ff027819 */ /* 0x004fc80000011602 */
[----:B------:R-:W-:-:S05]  /*15020*/  LOP3.LUT R2, R2, 0x3, RZ, 0xc0, !PT ;  /* 0x0000000302027812 */ /* 0x000fca00078ec0ff */
[----:B------:R2:W3:Y:S02]  /*15030*/  SHFL.IDX PT, R14, R2, RZ, 0x1f ;  /* 0x00001fff020e7589 */ /* 0x0004e400000e0000 */
.L_x_4146:
[----:B---3--:R-:W-:Y:S01]  /*15040*/  ISETP.NE.AND P0, PT, R14, RZ, PT ;  /* 0x000000ff0e00720c */ /* 0x008fe20003f05270 */
[----:B------:R-:W-:-:S12]  /*15050*/  BSSY B0, `(.L_x_4092) ;  /* 0x0000029000007945 */ /* 0x000fd80003800000 */
[----:B------:R-:W-:Y:S05]  /*15060*/  @P0 BRA `(.L_x_4093) ;  /* 0x00000000009c0947 */ /* 0x000fea0003800000 */
[----:B------:R-:W-:-:S03]  /*15070*/  UMOV UR4, 0xffffffff ;  /* 0xffffffff00047882 */ /* 0x000fc60000000000 */
[----:B------:R-:W-:Y:S05]  /*15080*/  BRA.DIV UR4, `(.L_x_4094) ;  /* 0x0000001604287947 */ /* 0x000fea000b800000 */
[----:B------:R-:W-:-:S13]  /*15090*/  ELECT P6, URZ, PT ;  /* 0x00000000003f782f */ /* 0x000fda00038c0000 */
.L_x_4149:
        /* <DEDUP_REMOVED lines=8> */
.L_x_4095:
        /* <DEDUP_REMOVED lines=14> */
.L_x_4150:
[----:B------:R-:W2:Y:S02]  /*15200*/  SYNCS.PHASECHK.TRANS64.TRYWAIT P0, [R7+URZ], R2 ;  /* 0x00000002070075a7 */ /* 0x000ea4000800017f */
[----:B--2---:R-:W-:Y:S05]  /*15210*/  @!P0 BRA `(.L_x_4097) ;  /* 0x0000001000f88947 */ /* 0x004fea0003800000 */
.L_x_4151:
[----:B------:R-:W-:Y:S05]  /*15220*/  @!P2 BRA `(.L_x_4098) ;  /* 0x000000000004a947 */ /* 0x000fea0003800000 */
[----:B------:R-:W-:Y:S01]  /*15230*/  BPT.TRAP 0x1 ;  /* 0x000000040000795c */ /* 0x000fe20000300000 */
.L_x_4098:
[----:B------:R-:W3:Y:S01]  /*15240*/  LDL.LU R4, [R1] ;  /* 0x0000000001047983 */ /* 0x000ee20000300800 */
[----:B------:R-:W-:-:S04]  /*15250*/  VIADD R0, R0, 0x30860 ;  /* 0x0003086000007836 */ /* 0x000fc80000000000 */
[----:B---3--:R-:W-:-:S04]  /*15260*/  IMAD R4, R4, 0x8, R0 ;  /* 0x0000000804047824 */ /* 0x008fc800078e0200 */
[----:B------:R-:W3:Y:S02]  /*15270*/  SYNCS.PHASECHK.TRANS64.TRYWAIT P0, [R4+URZ], R5 ;  /* 0x00000005040075a7 */ /* 0x000ee4000800017f */
[----:B---3--:R-:W-:Y:S05]  /*15280*/  @!P0 BRA `(.L_x_4099) ;  /* 0x0000001000f08947 */ /* 0x008fea0003800000 */
.L_x_4152:
[----:B------:R-:W-:-:S07]  /*15290*/  IMAD R3, R3, 0x8, R0 ;  /* 0x0000000803037824 */ /* 0x000fce00078e0200 */
.L_x_4100:
[----:B----4-:R4:W0:Y:S02]  /*152a0*/  SYNCS.PHASECHK.TRANS64.TRYWAIT P0, [R3+URZ], R2 ;  /* 0x00000002030075a7 */ /* 0x010824000800017f */
[----:B0-----:R-:W-:Y:S05]  /*152b0*/  @!P0 NANOSLEEP.SYNCS 0x989680 ;  /* 0x009896800000895d */ /* 0x001fea0003900000 */
[----:B------:R-:W0:Y:S02]  /*152c0*/  @!P0 SYNCS.PHASECHK.TRANS64 P0, [R3+URZ], R2 ;  /* 0x00000002030085a7 */ /* 0x000e24000800007f */
[----:B0-----:R-:W-:Y:S05]  /*152d0*/  @!P0 BRA `(.L_x_4100) ;  /* 0xfffffffc00f08947 */ /* 0x001fea000383ffff */
.L_x_4093:
[----:B------:R-:W-:Y:S05]  /*152e0*/  BSYNC B0 ;  /* 0x0000000000007941 */ /* 0x000fea0003800000 */
.L_x_4092:
[----:B------:R-:W-:Y:S05]  /*152f0*/  EXIT ;  /* 0x000000000000794d */ /* 0x000fea0003800000 */
.L_x_3917:
[----:B0-----:R-:W-:-:S04]  /*15300*/  IMAD.U32 R3, RZ, RZ, UR38 ;  /* 0x00000026ff037e24 */ /* 0x001fc8000f8e00ff */
[----:B------:R0:W1:Y:S03]  /*15310*/  SYNCS.PHASECHK.TRANS64.TRYWAIT P1, [R3+URZ+0x30800], R0 ;  /* 0x03080000030075a7 */ /* 0x000066000802017f */
[----:B-1----:R-:W-:Y:S05]  /*15320*/  @!P1 NANOSLEEP.SYNCS 0x989680 ;  /* 0x009896800000995d */ /* 0x002fea0003900000 */
[----:B------:R-:W1:Y:S02]  /*15330*/  @!P1 SYNCS.PHASECHK.TRANS64 P1, [R3+URZ+0x30800], R0 ;  /* 0x03080000030095a7 */ /* 0x000e64000802007f */
[----:B-1----:R-:W-:Y:S05]  /*15340*/  @!P1 BRA `(.L_x_3917) ;  /* 0xfffffffc00ec9947 */ /* 0x002fea000383ffff */
[----:B------:R-:W-:Y:S05]  /*15350*/  BRA `(.L_x_4101) ;  /* 0xfffffec8000c7947 */ /* 0x000fea000383ffff */
.L_x_3921:
[----:B-1----:R1:W3:Y:S02]  /*15360*/  SYNCS.PHASECHK.TRANS64.TRYWAIT P1, [R3+URZ+0x30830], R0 ;  /* 0x03083000030075a7 */ /* 0x0022e4000802017f */
[----:B---3--:R-:W-:Y:S05]  /*15370*/  @!P1 NANOSLEEP.SYNCS 0x989680 ;  /* 0x009896800000995d */ /* 0x008fea0003900000 */
[----:B------:R-:W3:Y:S02]  /*15380*/  @!P1 SYNCS.PHASECHK.TRANS64 P1, [R3+URZ+0x30830], R0 ;  /* 0x03083000030095a7 */ /* 0x000ee4000802007f */
[----:B---3--:R-:W-:Y:S05]  /*15390*/  @!P1 BRA `(.L_x_3921) ;  /* 0xfffffffc00f09947 */ /* 0x008fea000383ffff */
[----:B------:R-:W-:Y:S05]  /*153a0*/  BRA `(.L_x_3920) ;  /* 0xfffffec800407947 */ /* 0x000fea000383ffff */
.L_x_3937:
[----:B-1----:R-:W-:-:S04]  /*153b0*/  IMAD.U32 R121, RZ, RZ, UR5 ;  /* 0x00000005ff797e24 */ /* 0x002fc8000f8e00ff */
[----:B------:R1:W2:Y:S03]  /*153c0*/  SYNCS.PHASECHK.TRANS64.TRYWAIT P1, [R121+URZ+0x30830], R0 ;  /* 0x03083000790075a7 */ /* 0x0002a6000802017f */
[----:B--2---:R-:W-:Y:S05]  /*153d0*/  @!P1 NANOSLEEP.SYNCS 0x989680 ;  /* 0x009896800000995d */ /* 0x004fea0003900000 */
[----:B------:R-:W2:Y:S02]  /*153e0*/  @!P1 SYNCS.PHASECHK.TRANS64 P1, [R121+URZ+0x30830], R0 ;  /* 0x03083000790095a7 */ /* 0x000ea4000802007f */
[----:B--2---:R-:W-:Y:S05]  /*153f0*/  @!P1 BRA `(.L_x_3937) ;  /* 0xfffffffc00ec9947 */ /* 0x004fea000383ffff */
[----:B------:R-:W-:Y:S05]  /*15400*/  BRA `(.L_x_3936) ;  /* 0xfffffef4002c7947 */ /* 0x000fea000383ffff */
.L_x_3941:
[----:B-1----:R-:W-:-:S04]  /*15410*/  IMAD.U32 R3, RZ, RZ, UR14 ;  /* 0x0000000eff037e24 */ /* 0x002fc8000f8e00ff */
[----:B------:R1:W2:Y:S03]  /*15420*/  SYNCS.PHASECHK.TRANS64.TRYWAIT P1, [R3+URZ+0x30850], R0 ;  /* 0x03085000030075a7 */ /* 0x0002a6000802017f */
[----:B--2---:R-:W-:Y:S05]  /*15430*/  @!P1 NANOSLEEP.SYNCS 0x989680 ;  /* 0x009896800000995d */ /* 0x004fea0003900000 */
[----:B------:R-:W2:Y:S02]  /*15440*/  @!P1 SYNCS.PHASECHK.TRANS64 P1, [R3+URZ+0x30850], R0 ;  /* 0x03085000030095a7 */ /* 0x000ea4000802007f */
[----:B--2---:R-:W-:Y:S05]  /*15450*/  @!P1 BRA `(.L_x_3941) ;  /* 0xfffffffc00ec9947 */ /* 0x004fea000383ffff */
[----:B------:R-:W-:Y:S05]  /*15460*/  BRA `(.L_x_3940) ;  /* 0xfffffefc00c47947 */ /* 0x000fea000383ffff */
.L_x_3958:
[----:B-1----:R-:W-:-:S04]  /*15470*/  IMAD.U32 R5, RZ, RZ, UR5 ;  /* 0x00000005ff057e24 */ /* 0x002fc8000f8e00ff */
[----:B------:R1:W2:Y:S03]  /*15480*/  SYNCS.PHASECHK.TRANS64.TRYWAIT P1, [R5+URZ+0x30830], R0 ;  /* 0x03083000050075a7 */ /* 0x0002a6000802017f */
[----:B--2---:R-:W-:Y:S05]  /*15490*/  @!P1 NANOSLEEP.SYNCS 0x989680 ;  /* 0x009896800000995d */ /* 0x004fea0003900000 */
[----:B------:R-:W2:Y:S02]  /*154a0*/  @!P1 SYNCS.PHASECHK.TRANS64 P1, [R5+URZ+0x30830], R0 ;  /* 0x03083000050095a7 */ /* 0x000ea4000802007f */
[----:B--2---:R-:W-:Y:S05]  /*154b0*/  @!P1 BRA `(.L_x_3958) ;  /* 0xfffffffc00ec9947 */ /* 0x004fea000383ffff */
[----:B------:R-:W-:Y:S05]  /*154c0*/  BRA `(.L_x_3957) ;  /* 0xffffff2400547947 */ /* 0x000fea000383ffff */
.L_x_3962:
[----:B-1----:R-:W-:-:S04]  /*154d0*/  IMAD.U32 R3, RZ, RZ, UR10 ;  /* 0x0000000aff037e24 */ /* 0x002fc8000f8e00ff */
[----:B------:R1:W2:Y:S03]  /*154e0*/  SYNCS.PHASECHK.TRANS64.TRYWAIT P1, [R3+URZ+0x30850], R0 ;  /* 0x03085000030075a7 */ /* 0x0002a6000802017f */
[----:B--2---:R-:W-:Y:S05]  /*154f0*/  @!P1 NANOSLEEP.SYNCS 0x989680 ;  /* 0x009896800000995d */ /* 0x004fea0003900000 */
[----:B------:R-:W2:Y:S02]  /*15500*/  @!P1 SYNCS.PHASECHK.TRANS64 P1, [R3+URZ+0x30850], R0 ;  /* 0x03085000030095a7 */ /* 0x000ea4000802007f */
[----:B--2---:R-:W-:Y:S05]  /*15510*/  @!P1 BRA `(.L_x_3962) ;  /* 0xfffffffc00ec9947 */ /* 0x004fea000383ffff */
[----:B------:R-:W-:Y:S05]  /*15520*/  BRA `(.L_x_3961) ;  /* 0xffffff2c00ec7947 */ /* 0x000fea000383ffff */
.L_x_3968:
[----:B-1----:R-:W-:-:S04]  /*15530*/  IMAD.U32 R5, RZ, RZ, UR5 ;  /* 0x00000005ff057e24 */ /* 0x002fc8000f8e00ff */
[----:B------:R1:W2:Y:S03]  /*15540*/  SYNCS.PHASECHK.TRANS64.TRYWAIT P1, [R5+URZ+0x30830], R0 ;  /* 0x03083000050075a7 */ /* 0x0002a6000802017f */
[----:B--2---:R-:W-:Y:S05]  /*15550*/  @!P1 NANOSLEEP.SYNCS 0x989680 ;  /* 0x009896800000995d */ /* 0x004fea0003900000 */
[----:B------:R-:W2:Y:S02]  /*15560*/  @!P1 SYNCS.PHASECHK.TRANS64 P1, [R5+URZ+0x30830], R0 ;  /* 0x03083000050095a7 */ /* 0x000ea4000802007f */
[----:B--2---:R-:W-:Y:S05]  /*15570*/  @!P1 BRA `(.L_x_3968) ;  /* 0xfffffffc00ec9947 */ /* 0x004fea000383ffff */
[----:B------:R-:W-:Y:S05]  /*15580*/  BRA `(.L_x_3967) ;  /* 0xffffff4000bc7947 */ /* 0x000fea000383ffff */
.L_x_3972:
[----:B-1----:R-:W-:-:S04]  /*15590*/  IMAD.U32 R3, RZ, RZ, UR10 ;  /* 0x0000000aff037e24 */ /* 0x002fc8000f8e00ff */
[----:B------:R1:W2:Y:S03]  /*155a0*/  SYNCS.PHASECHK.TRANS64.TRYWAIT P1, [R3+URZ+0x30850], R0 ;  /* 0x03085000030075a7 */ /* 0x0002a6000802017f */
[----:B--2---:R-:W-:Y:S05]  /*155b0*/  @!P1 NANOSLEEP.SYNCS 0x989680 ;  /* 0x009896800000995d */ /* 0x004fea0003900000 */
[----:B------:R-:W2:Y:S02]  /*155c0*/  @!P1 SYNCS.PHASECHK.TRANS64 P1, [R3+URZ+0x30850], R0 ;  /* 0x03085000030095a7 */ /* 0x000ea4000802007f */
[----:B--2---:R-:W-:Y:S05]  /*155d0*/  @!P1 BRA `(.L_x_3972) ;  /* 0xfffffffc00ec9947 */ /* 0x004fea000383ffff */
[----:B------:R-:W-:Y:S05]  /*155e0*/  BRA `(.L_x_3971) ;  /* 0xffffff4c00547947 */ /* 0x000fea000383ffff */
.L_x_3985:
[----:B-1----:R-:W-:-:S04]  /*155f0*/  IMAD.U32 R3, RZ, RZ, UR5 ;  /* 0x00000005ff037e24 */ /* 0x002fc8000f8e00ff */
[----:B------:R1:W2:Y:S03]  /*15600*/  SYNCS.PHASECHK.TRANS64.TRYWAIT P0, [R3+URZ+0x30850], R2 ;  /* 0x03085002030075a7 */ /* 0x0002a6000800017f */
[----:B--2---:R-:W-:Y:S05]  /*15610*/  @!P0 NANOSLEEP.SYNCS 0x989680 ;  /* 0x009896800000895d */ /* 0x004fea0003900000 */
[----:B------:R-:W2:Y:S02]  /*15620*/  @!P0 SYNCS.PHASECHK.TRANS64 P0, [R3+URZ+0x30850], R2 ;  /* 0x03085002030085a7 */ /* 0x000ea4000800007f */
[----:B--2---:R-:W-:Y:S05]  /*15630*/  @!P0 BRA `(.L_x_3985) ;  /* 0xfffffffc00ec8947 */ /* 0x004fea000383ffff */
[----:B------:R-:W-:Y:S05]  /*15640*/  BRA `(.L_x_3984) ;  /* 0xffffff7400a87947 */ /* 0x000fea000383ffff */
.L_x_4034:
        /* <DEDUP_REMOVED lines=11> */
.L_x_4103:
[----:B------:R-:W-:Y:S05]  /*15700*/  BSYNC B0 ;  /* 0x0000000000007941 */ /* 0x000fea0003800000 */
.L_x_4102:
[----:B------:R-:W-:Y:S05]  /*15710*/  BRA `(.L_x_4104) ;  /* 0xffffffc400047947 */ /* 0x000fea000383ffff */
.L_x_4035:
[----:B------:R-:W-:Y:S01]  /*15720*/  BSSY B0, `(.L_x_4105) ;  /* 0x0000006000007945 */ /* 0x000fe20003800000 */
[----:B------:R-:W-:-:S07]  /*15730*/  IMAD.MOV.U32 R15, RZ, RZ, -0x1 ;  /* 0xffffffffff0f7424 */ /* 0x000fce00078e00ff */
[----:B0-----:R-:W-:Y:S05]  /*15740*/  WARPSYNC.COLLECTIVE R15, `(.L_x_4106) ;  /* 0x000000000f0c7348 */ /* 0x001fea0003c00000 */
[----:B------:R-:W-:Y:S02]  /*15750*/  ELECT P6, UR62, PT ;  /* 0x00000000003e782f */ /* 0x000fe400038c0000 */
[----:B------:R-:W-:Y:S01]  /*15760*/  MOV R14, UR62 ;  /* 0x0000003e000e7c02 */ /* 0x000fe20008000f00 */
[----:B0-----:R-:W-:Y:S10]  /*15770*/  ENDCOLLECTIVE ;  /* 0x000000000000791b */ /* 0x001ff40003800000 */
.L_x_4106:
[----:B------:R-:W-:Y:S05]  /*15780*/  BSYNC B0 ;  /* 0x0000000000007941 */ /* 0x000fea0003800000 */
.L_x_4105:
[----:B------:R-:W-:Y:S05]  /*15790*/  BRA `(.L_x_4107) ;  /* 0xffffffc000f47947 */ /* 0x000fea000383ffff */
.L_x_4038:
[----:B0-----:R0:W1:Y:S02]  /*157a0*/  SYNCS.PHASECHK.TRANS64.TRYWAIT P0, [R9+URZ+0x30840], R10 ;  /* 0x0308400a090075a7 */ /* 0x001064000800017f */
[----:B-1----:R-:W-:Y:S05]  /*157b0*/  @!P0 NANOSLEEP.SYNCS 0x989680 ;  /* 0x009896800000895d */ /* 0x002fea0003900000 */
[----:B------:R-:W1:Y:S02]  /*157c0*/  @!P0 SYNCS.PHASECHK.TRANS64 P0, [R9+URZ+0x30840], R10 ;  /* 0x0308400a090085a7 */ /* 0x000e64000800007f */
[----:B-1----:R-:W-:Y:S05]  /*157d0*/  @!P0 BRA `(.L_x_4038) ;  /* 0xfffffffc00f08947 */ /* 0x002fea000383ffff */
[----:B------:R-:W-:Y:S05]  /*157e0*/  BRA `(.L_x_4108) ;  /* 0xffffffc4005c7947 */ /* 0x000fea000383ffff */
.L_x_4041:
        /* <DEDUP_REMOVED lines=8> */
.L_x_4049:
[----:B0-----:R0:W1:Y:S02]  /*15870*/  SYNCS.PHASECHK.TRANS64.TRYWAIT P0, [R2+URZ+0x30840], R3 ;  /* 0x03084003020075a7 */ /* 0x001064000800017f */
[----:B-1----:R-:W-:Y:S05]  /*15880*/  @!P0 NANOSLEEP.SYNCS 0x989680 ;  /* 0x009896800000895d */ /* 0x002fea0003900000 */
[----:B------:R-:W1:Y:S02]  /*15890*/  @!P0 SYNCS.PHASECHK.TRANS64 P0, [R2+URZ+0x30840], R3 ;  /* 0x03084003020085a7 */ /* 0x000e64000800007f */
[----:B-1----:R-:W-:Y:S05]  /*158a0*/  @!P0 BRA `(.L_x_4049) ;  /* 0xfffffffc00f08947 */ /* 0x002fea000383ffff */
[----:B------:R-:W-:Y:S05]  /*158b0*/  BRA `(.L_x_4110) ;  /* 0xffffffcc00647947 */ /* 0x000fea000383ffff */
.L_x_4051:
[----:B0-----:R0:W1:Y:S02]  /*158c0*/  SYNCS.PHASECHK.TRANS64.TRYWAIT P0, [R3+URZ+0x60], R2 ;  /* 0x00006002030075a7 */ /* 0x001064000800017f */
[----:B-1----:R-:W-:Y:S05]  /*158d0*/  @!P0 NANOSLEEP.SYNCS 0x989680 ;  /* 0x009896800000895d */ /* 0x002fea0003900000 */
[----:B------:R-:W1:Y:S02]  /*158e0*/  @!P0 SYNCS.PHASECHK.TRANS64 P0, [R3+URZ+0x60], R2 ;  /* 0x00006002030085a7 */ /* 0x000e64000800007f */
[----:B-1----:R-:W-:Y:S05]  /*158f0*/  @!P0 BRA `(.L_x_4051) ;  /* 0xfffffffc00f08947 */ /* 0x002fea000383ffff */
[----:B------:R-:W-:Y:S05]  /*15900*/  BRA `(.L_x_4111) ;  /* 0xffffffd000107947 */ /* 0x000fea000383ffff */
.L_x_4056:
[----:B-1----:R1:W2:Y:S02]  /*15910*/  SYNCS.PHASECHK.TRANS64.TRYWAIT P0, [R2+URZ+0x30840], R3 ;  /* 0x03084003020075a7 */ /* 0x0022a4000800017f */
[----:B--2---:R-:W-:Y:S05]  /*15920*/  @!P0 NANOSLEEP.SYNCS 0x989680 ;  /* 0x009896800000895d */ /* 0x004fea0003900000 */
[----:B------:R-:W2:Y:S02]  /*15930*/  @!P0 SYNCS.PHASECHK.TRANS64 P0, [R2+URZ+0x30840], R3 ;  /* 0x03084003020085a7 */ /* 0x000ea4000800007f */
[----:B--2---:R-:W-:Y:S05]  /*15940*/  @!P0 BRA `(.L_x_4056) ;  /* 0xfffffffc00f08947 */ /* 0x004fea000383ffff */
[----:B------:R-:W-:Y:S05]  /*15950*/  BRA `(.L_x_4112) ;  /* 0xffffffd4008c7947 */ /* 0x000fea000383ffff */
.L_x_4058:
[----:B0-----:R0:W1:Y:S02]  /*15960*/  SYNCS.PHASECHK.TRANS64.TRYWAIT P1, [R3+URZ+0x60], R2 ;  /* 0x00006002030075a7 */ /* 0x001064000802017f */
[----:B-1----:R-:W-:Y:S05]  /*15970*/  @!P1 NANOSLEEP.SYNCS 0x989680 ;  /* 0x009896800000995d */ /* 0x002fea0003900000 */
[----:B------:R-:W1:Y:S02]  /*15980*/  @!P1 SYNCS.PHASECHK.TRANS64 P1, [R3+URZ+0x60], R2 ;  /* 0x00006002030095a7 */ /* 0x000e64000802007f */
[----:B-1----:R-:W-:Y:S05]  /*15990*/  @!P1 BRA `(.L_x_4058) ;  /* 0xfffffffc00f09947 */ /* 0x002fea000383ffff */
[----:B------:R-:W-:Y:S05]  /*159a0*/  BRA `(.L_x_4113) ;  /* 0xffffffd800387947 */ /* 0x000fea000383ffff */
.L_x_4063:
[----:B--2---:R2:W3:Y:S02]  /*159b0*/  SYNCS.PHASECHK.TRANS64.TRYWAIT P0, [R2+URZ+0x30840], R3 ;  /* 0x03084003020075a7 */ /* 0x0044e4000800017f */
[----:B---3--:R-:W-:Y:S05]  /*159c0*/  @!P0 NANOSLEEP.SYNCS 0x989680 ;  /* 0x009896800000895d */ /* 0x008fea0003900000 */
[----:B------:R-:W3:Y:S02]  /*159d0*/  @!P0 SYNCS.PHASECHK.TRANS64 P0, [R2+URZ+0x30840], R3 ;  /* 0x03084003020085a7 */ /* 0x000ee4000800007f */
[----:B---3--:R-:W-:Y:S05]  /*159e0*/  @!P0 BRA `(.L_x_4063) ;  /* 0xfffffffc00f08947 */ /* 0x008fea000383ffff */
[----:B------:R-:W-:Y:S05]  /*159f0*/  BRA `(.L_x_4114) ;  /* 0xffffffdc00707947 */ /* 0x000fea000383ffff */
.L_x_4065:
[----:B0-----:R0:W1:Y:S02]  /*15a00*/  SYNCS.PHASECHK.TRANS64.TRYWAIT P1, [R2+URZ+0x60], R9 ;  /* 0x00006009020075a7 */ /* 0x001064000802017f */
[----:B-1----:R-:W-:Y:S05]  /*15a10*/  @!P1 NANOSLEEP.SYNCS 0x989680 ;  /* 0x009896800000995d */ /* 0x002fea0003900000 */
[----:B------:R-:W1:Y:S02]  /*15a20*/  @!P1 SYNCS.PHASECHK.TRANS64 P1, [R2+URZ+0x60], R9 ;  /* 0x00006009020095a7 */ /* 0x000e64000802007f */
[----:B-1----:R-:W-:Y:S05]  /*15a30*/  @!P1 BRA `(.L_x_4065) ;  /* 0xfffffffc00f09947 */ /* 0x002fea000383ffff */
[----:B------:R-:W-:Y:S05]  /*15a40*/  BRA `(.L_x_4115) ;  /* 0xffffffe000207947 */ /* 0x000fea000383ffff */
.L_x_4072:
[----:B-1----:R1:W2:Y:S02]  /*15a50*/  SYNCS.PHASECHK.TRANS64.TRYWAIT P0, [R3+URZ+0x30860], R0 ;  /* 0x03086000030075a7 */ /* 0x0022a4000800017f */
[----:B--2---:R-:W-:Y:S05]  /*15a60*/  @!P0 NANOSLEEP.SYNCS 0x989680 ;  /* 0x009896800000895d */ /* 0x004fea0003900000 */
[----:B------:R-:W2:Y:S02]  /*15a70*/  @!P0 SYNCS.PHASECHK.TRANS64 P0, [R3+URZ+0x30860], R0 ;  /* 0x03086000030085a7 */ /* 0x000ea4000800007f */
[----:B--2---:R-:W-:Y:S05]  /*15a80*/  @!P0 BRA `(.L_x_4072) ;  /* 0xfffffffc00f08947 */ /* 0x004fea000383ffff */
[----:B------:R-:W-:Y:S05]  /*15a90*/  BRA `(.L_x_4116) ;  /* 0xffffffe4003c7947 */ /* 0x000fea000383ffff */
.L_x_4074:
[----:B------:R-:W-:Y:S01]  /*15aa0*/  BSSY B0, `(.L_x_4117) ;  /* 0x0000008000007945 */ /* 0x000fe20003800000 */
[----:B------:R-:W-:Y:S02]  /*15ab0*/  IMAD.MOV.U32 R13, RZ, RZ, R16 ;  /* 0x000000ffff0d7224 */ /* 0x000fe400078e0010 */
[----:B------:R-:W-:Y:S02]  /*15ac0*/  IMAD.MOV.U32 R12, RZ, RZ, RZ ;  /* 0x000000ffff0c7224 */ /* 0x000fe400078e00ff */
[----:B0-----:R-:W-:Y:S02]  /*15ad0*/  IMAD.MOV.U32 R11, RZ, RZ, 0x1f ;  /* 0x0000001fff0b7424 */ /* 0x001fe400078e00ff */
[----:B------:R-:W-:-:S07]  /*15ae0*/  IMAD.MOV.U32 R15, RZ, RZ, -0x1 ;  /* 0xffffffffff0f7424 */ /* 0x000fce00078e00ff */
[----:B-1----:R-:W-:Y:S05]  /*15af0*/  WARPSYNC.COLLECTIVE R15, `(.L_x_4118) ;  /* 0x000000000f087348 */ /* 0x002fea0003c00000 */
[----:B------:R0:W2:Y:S02]  /*15b00*/  SHFL.IDX P6, R14, R13, R12, R11 ;  /* 0x0000000c0d0e7389 */ /* 0x0000a400000c000b */
[----:B012---:R-:W-:Y:S01]  /*15b10*/  ENDCOLLECTIVE ;  /* 0x000000000000791b */ /* 0x007fe20003800000 */
.L_x_4118:
[----:B------:R-:W-:Y:S05]  /*15b20*/  BSYNC B0 ;  /* 0x0000000000007941 */ /* 0x000fea0003800000 */
.L_x_4117:
        /* <DEDUP_REMOVED lines=8> */
.L_x_4119:
[----:B------:R-:W-:Y:S01]  /*15bb0*/  IMAD.MOV.U32 R16, RZ, RZ, R14 ;  /* 0x000000ffff107224 */ /* 0x000fe200078e000e */
[----:B------:R-:W-:Y:S06]  /*15bc0*/  BRA `(.L_x_4120) ;  /* 0xffffffe400dc7947 */ /* 0x000fec000383ffff */
.L_x_4077:
[----:B------:R-:W-:Y:S01]  /*15bd0*/  BSSY B0, `(.L_x_4121) ;  /* 0x0000008000007945 */ /* 0x000fe20003800000 */
[----:B-----5:R-:W-:Y:S02]  /*15be0*/  IMAD.MOV.U32 R13, RZ, RZ, R17 ;  /* 0x000000ffff0d7224 */ /* 0x020fe400078e0011 */
[----:B------:R-:W-:Y:S02]  /*15bf0*/  IMAD.MOV.U32 R12, RZ, RZ, 0x1 ;  /* 0x00000001ff0c7424 */ /* 0x000fe400078e00ff */
[----:B0-----:R-:W-:Y:S02]  /*15c00*/  IMAD.MOV.U32 R11, RZ, RZ, RZ ;  /* 0x000000ffff0b7224 */ /* 0x001fe400078e00ff */
[----:B------:R-:W-:-:S07]  /*15c10*/  IMAD.MOV.U32 R15, RZ, RZ, -0x1 ;  /* 0xffffffffff0f7424 */ /* 0x000fce00078e00ff */
[----:B-1234-:R-:W-:Y:S05]  /*15c20*/  WARPSYNC.COLLECTIVE R15, `(.L_x_4122) ;  /* 0x000000000f087348 */ /* 0x01efea0003c00000 */
[----:B------:R0:W0:Y:S02]  /*15c30*/  SHFL.UP P6, R14, R13, R12, R11 ;  /* 0x0400000c0d0e7389 */ /* 0x00002400000c000b */
[----:B01234-:R-:W-:Y:S01]  /*15c40*/  ENDCOLLECTIVE ;  /* 0x000000000000791b */ /* 0x01ffe20003800000 */
.L_x_4122:
[----:B------:R-:W-:Y:S05]  /*15c50*/  BSYNC B0 ;  /* 0x0000000000007941 */ /* 0x000fea0003800000 */
.L_x_4121:
        /* <DEDUP_REMOVED lines=10> */
.L_x_4123:
        /* <DEDUP_REMOVED lines=8> */
.L_x_4124:
        /* <DEDUP_REMOVED lines=8> */
.L_x_4125:
        /* <DEDUP_REMOVED lines=8> */
.L_x_4126:
        /* <DEDUP_REMOVED lines=8> */
.L_x_4127:
[----:B------:R-:W-:Y:S05]  /*15f00*/  BRA `(.L_x_4128) ;  /* 0xffffffe400a07947 */ /* 0x000fea000383ffff */
.L_x_4082:
        /* <DEDUP_REMOVED lines=8> */
.L_x_4130:
[----:B------:R-:W-:Y:S05]  /*15f90*/  BSYNC B0 ;  /* 0x0000000000007941 */ /* 0x000fea0003800000 */
.L_x_4129:
        /* <DEDUP_REMOVED lines=10> */
.L_x_4131:
        /* <DEDUP_REMOVED lines=8> */
.L_x_4132:
        /* <DEDUP_REMOVED lines=8> */
.L_x_4133:
        /* <DEDUP_REMOVED lines=8> */
.L_x_4134:
        /* <DEDUP_REMOVED lines=8> */
.L_x_4135:
[----:B------:R-:W-:Y:S05]  /*16240*/  BRA `(.L_x_4136) ;  /* 0xffffffe400847947 */ /* 0x000fea000383ffff */
.L_x_4084:
[----:B------:R-:W-:Y:S01]  /*16250*/  BSSY B0, `(.L_x_4137) ;  /* 0x0000006000007945 */ /* 0x000fe20003800000 */
[----:B------:R-:W-:Y:S01]  /*16260*/  PLOP3.LUT P6, PT, P6, PT, PT, 0x8, 0x0 ;  /* 0x000000000000781c */ /* 0x000fe200037ce170 */
[----:B------:R-:W-:-:S12]  /*16270*/  IMAD.MOV.U32 R15, RZ, RZ, -0x1 ;  /* 0xffffffffff0f7424 */ /* 0x000fd800078e00ff */
[----:B0-----:R-:W-:Y:S05]  /*16280*/  WARPSYNC.COLLECTIVE R15, `(.L_x_4138) ;  /* 0x000000000f087348 */ /* 0x001fea0003c00000 */
[----:B------:R-:W-:Y:S01]  /*16290*/  VOTE.ANY R14, PT, P6 ;  /* 0x00000000000e7806 */ /* 0x000fe200030e0100 */
[----:B0-----:R-:W-:Y:S06]  /*162a0*/  ENDCOLLECTIVE ;  /* 0x000000000000791b */ /* 0x001fec0003800000 */
.L_x_4138:
[----:B------:R-:W-:Y:S05]  /*162b0*/  BSYNC B0 ;  /* 0x0000000000007941 */ /* 0x000fea0003800000 */
.L_x_4137:
        /* <DEDUP_REMOVED lines=9> */
.L_x_4139:
[----:B------:R-:W-:Y:S01]  /*16350*/  IMAD.MOV.U32 R17, RZ, RZ, R14 ;  /* 0x000000ffff117224 */ /* 0x000fe200078e000e */
[----:B------:R-:W-:Y:S06]  /*16360*/  BRA `(.L_x_4140) ;  /* 0xffffffe400747947 */ /* 0x000fec000383ffff */
.L_x_4086:
[----:B------:R-:W-:Y:S01]  /*16370*/  BSSY B0, `(.L_x_4141) ;  /* 0x0000007000007945 */ /* 0x000fe20003800000 */
[----:B------:R-:W-:Y:S02]  /*16380*/  IMAD.MOV.U32 R13, RZ, RZ, R2 ;  /* 0x000000ffff0d7224 */ /* 0x000fe400078e0002 */
[----:B------:R-:W-:Y:S02]  /*16390*/  IMAD.MOV.U32 R11, RZ, RZ, 0x1f ;  /* 0x0000001fff0b7424 */ /* 0x000fe400078e00ff */
[----:B------:R-:W-:-:S07]  /*163a0*/  IMAD.MOV.U32 R15, RZ, RZ, -0x1 ;  /* 0xffffffffff0f7424 */ /* 0x000fce00078e00ff */
[----:B012---:R-:W-:Y:S05]  /*163b0*/  WARPSYNC.COLLECTIVE R15, `(.L_x_4142) ;  /* 0x000000000f087348 */ /* 0x007fea0003c00000 */
[----:B------:R3:W4:Y:S02]  /*163c0*/  SHFL.IDX P6, R14, R13, R12, R11 ;  /* 0x0000000c0d0e7389 */ /* 0x00072400000c000b */
[----:B01234-:R-:W-:Y:S01]  /*163d0*/  ENDCOLLECTIVE ;  /* 0x000000000000791b */ /* 0x01ffe20003800000 */
.L_x_4142:
[----:B------:R-:W-:Y:S05]  /*163e0*/  BSYNC B0 ;  /* 0x0000000000007941 */ /* 0x000fea0003800000 */
.L_x_4141:
[----:B------:R-:W-:Y:S01]  /*163f0*/  IMAD.MOV.U32 R7, RZ, RZ, R14 ;  /* 0x000000ffff077224 */ /* 0x000fe200078e000e */
[----:B------:R-:W-:Y:S06]  /*16400*/  BRA `(.L_x_4085) ;  /* 0xffffffe400687947 */ /* 0x000fec000383ffff */
.L_x_4090:
[----:B-1----:R1:W2:Y:S02]  /*16410*/  SYNCS.PHASECHK.TRANS64.TRYWAIT P0, [R0+URZ+0x30820], R3 ;  /* 0x03082003000075a7 */ /* 0x0022a4000800017f */
[----:B--2---:R-:W-:Y:S05]  /*16420*/  @!P0 NANOSLEEP.SYNCS 0x989680 ;  /* 0x009896800000895d */ /* 0x004fea0003900000 */
[----:B------:R-:W2:Y:S02]  /*16430*/  @!P0 SYNCS.PHASECHK.TRANS64 P0, [R0+URZ+0x30820], R3 ;  /* 0x03082003000085a7 */ /* 0x000ea4000800007f */
[----:B--2---:R-:W-:Y:S05]  /*16440*/  @!P0 BRA `(.L_x_4090) ;  /* 0xfffffffc00f08947 */ /* 0x004fea000383ffff */
[----:B------:R-:W-:Y:S05]  /*16450*/  BRA `(.L_x_4143) ;  /* 0xffffffe800dc7947 */ /* 0x000fea000383ffff */
.L_x_4091:
        /* <DEDUP_REMOVED lines=11> */
.L_x_4145:
[----:B------:R-:W-:Y:S05]  /*16510*/  BSYNC B0 ;  /* 0x0000000000007941 */ /* 0x000fea0003800000 */
.L_x_4144:
[----:B------:R-:W-:Y:S05]  /*16520*/  BRA `(.L_x_4146) ;  /* 0xffffffe800c47947 */ /* 0x000fea000383ffff */
.L_x_4094:
[----:B------:R-:W-:Y:S01]  /*16530*/  BSSY B1, `(.L_x_4147) ;  /* 0x0000006000017945 */ /* 0x000fe20003800000 */
[----:B------:R-:W-:-:S07]  /*16540*/  IMAD.MOV.U32 R15, RZ, RZ, -0x1 ;  /* 0xffffffffff0f7424 */ /* 0x000fce00078e00ff */
[----:B012---:R-:W-:Y:S05]  /*16550*/  WARPSYNC.COLLECTIVE R15, `(.L_x_4148) ;  /* 0x000000000f0c7348 */ /* 0x007fea0003c00000 */
[----:B------:R-:W-:Y:S02]  /*16560*/  ELECT P6, UR62, PT ;  /* 0x00000000003e782f */ /* 0x000fe400038c0000 */
[----:B------:R-:W-:Y:S01]  /*16570*/  MOV R14, UR62 ;  /* 0x0000003e000e7c02 */ /* 0x000fe20008000f00 */
[----:B012---:R-:W-:Y:S10]  /*16580*/  ENDCOLLECTIVE ;  /* 0x000000000000791b */ /* 0x007ff40003800000 */
.L_x_4148:
[----:B------:R-:W-:Y:S05]  /*16590*/  BSYNC B1 ;  /* 0x0000000000017941 */ /* 0x000fea0003800000 */
.L_x_4147:
[----:B------:R-:W-:Y:S05]  /*165a0*/  BRA `(.L_x_4149) ;  /* 0xffffffe800bc7947 */ /* 0x000fea000383ffff */
.L_x_4096:
[----:B-1----:R1:W2:Y:S02]  /*165b0*/  SYNCS.PHASECHK.TRANS64.TRYWAIT P0, [R6+URZ], R5 ;  /* 0x00000005060075a7 */ /* 0x0022a4000800017f */
[----:B--2---:R-:W-:Y:S05]  /*165c0*/  @!P0 NANOSLEEP.SYNCS 0x989680 ;  /* 0x009896800000895d */ /* 0x004fea0003900000 */
[----:B------:R-:W2:Y:S02]  /*165d0*/  @!P0 SYNCS.PHASECHK.TRANS64 P0, [R6+URZ], R5 ;  /* 0x00000005060085a7 */ /* 0x000ea4000800007f */
[----:B--2---:R-:W-:Y:S05]  /*165e0*/  @!P0 BRA `(.L_x_4096) ;  /* 0xfffffffc00f08947 */ /* 0x004fea000383ffff */
[----:B------:R-:W-:Y:S05]  /*165f0*/  BRA `(.L_x_4150) ;  /* 0xffffffec00007947 */ /* 0x000fea000383ffff */
.L_x_4097:
[----:B--2---:R2:W3:Y:S02]  /*16600*/  SYNCS.PHASECHK.TRANS64.TRYWAIT P0, [R7+URZ], R2 ;  /* 0x00000002070075a7 */ /* 0x0044e4000800017f */
[----:B---3--:R-:W-:Y:S05]  /*16610*/  @!P0 NANOSLEEP.SYNCS 0x989680 ;  /* 0x009896800000895d */ /* 0x008fea0003900000 */
[----:B------:R-:W3:Y:S02]  /*16620*/  @!P0 SYNCS.PHASECHK.TRANS64 P0, [R7+URZ], R2 ;  /* 0x00000002070085a7 */ /* 0x000ee4000800007f */
[----:B---3--:R-:W-:Y:S05]  /*16630*/  @!P0 BRA `(.L_x_4097) ;  /* 0xfffffffc00f08947 */ /* 0x008fea000383ffff */
[----:B------:R-:W-:Y:S05]  /*16640*/  BRA `(.L_x_4151) ;  /* 0xffffffe800f47947 */ /* 0x000fea000383ffff */
.L_x_4099:
[----:B---3--:R3:W4:Y:S02]  /*16650*/  SYNCS.PHASECHK.TRANS64.TRYWAIT P0, [R4+URZ], R5 ;  /* 0x00000005040075a7 */ /* 0x008724000800017f */
[----:B----4-:R-:W-:Y:S05]  /*16660*/  @!P0 NANOSLEEP.SYNCS 0x989680 ;  /* 0x009896800000895d */ /* 0x010fea0003900000 */
[----:B------:R-:W4:Y:S02]  /*16670*/  @!P0 SYNCS.PHASECHK.TRANS64 P0, [R4+URZ], R5 ;  /* 0x00000005040085a7 */ /* 0x000f24000800007f */
[----:B----4-:R-:W-:Y:S05]  /*16680*/  @!P0 BRA `(.L_x_4099) ;  /* 0xfffffffc00f08947 */ /* 0x010fea000383ffff */
[----:B------:R-:W-:Y:S05]  /*16690*/  BRA `(.L_x_4152) ;  /* 0xffffffe800fc7947 */ /* 0x000fea000383ffff */
.L_x_4153:
        /* <DEDUP_REMOVED lines=14> */
.L_x_12764:


//--------------------- .text._ZN7cutlass13device_kernelIN5flash11enable_sm90INS1_16FlashAttnFwdSm90INS1_25CollectiveMainloopFwdSm90ILi2EN4cute5tupleIJNS5_1CILi1EEES8_S8_EEENS6_IJNS7_ILi128EEENS7_ILi96EEENS7_ILi192EEEEEELi192ENS_10bfloat16_tEfNS_4arch4Sm90ELb0ELb1ELb0ELb1ELb0ELb1ELb0ELb1ELb1ELb0ELb0ELb0EEENS1_21CollectiveEpilogueFwdINS6_IJSA_SC_SB_EEES9_SE_SG_Li256ELb1ELb0ELb0ELb0EEENS1_36VarlenDynamicPersistentTileSchedulerILi128ELi96ELi256ELi32ELb0ELb0ELb1ELb1ELb0ELb1EEEEEEEEEvNT_6ParamsE --------------------------
	.section	.text._ZN7cutlass13device_kernelIN5flash11enable_sm90INS1_16FlashAttnFwdSm90INS1_25CollectiveMainloopFwdSm90ILi2EN4cute5tupleIJNS5_1CILi1EEES8_S8_EEENS6_IJNS7_ILi128EEENS7_ILi96EEENS7_ILi192EEEEEELi192ENS_10bfloat16_tEfNS_4arch4Sm90ELb0ELb1ELb0ELb1ELb0ELb1ELb0ELb1ELb1ELb0ELb0ELb0EEENS1_21CollectiveEpilogueFwdINS6_IJSA_SC_SB_EEES9_SE_SG_Li256ELb1ELb0ELb0ELb0EEENS1_36VarlenDynamicPersistentTileSchedulerILi128ELi96ELi256ELi32ELb0ELb0ELb1ELb1ELb0ELb1EEEEEEEEEvNT_6ParamsE,"ax",@progbits
	.align	128
.text._ZN7cutlass13device_kernelIN5flash11enable_sm90INS1_16FlashAttnFwdSm90INS1_25CollectiveMainloopFwdSm90ILi2EN4cute5tupleIJNS5_1CILi1EEES8_S8_EEENS6_IJNS7_ILi128EEENS7_ILi96EEENS7_ILi192EEEEEELi192ENS_10bfloat16_tEfNS_4arch4Sm90ELb0ELb1ELb0ELb1ELb0ELb1ELb0ELb1ELb1ELb0ELb0ELb0EEENS1_21CollectiveEpilogueFwdINS6_IJSA_SC_SB_EEES9_SE_SG_Li256ELb1ELb0ELb0ELb0EEENS1_36VarlenDynamicPersistentTileSchedulerILi128ELi96ELi256ELi32ELb0ELb0ELb1ELb1ELb0ELb1EEEEEEEEEvNT_6ParamsE:
        .type           _ZN7cutlass13device_kernelIN5flash11enable_sm90INS1_16FlashAttnFwdSm90INS1_25CollectiveMainloopFwdSm90ILi2EN4cute5tupleIJNS5_1CILi1EEES8_S8_EEENS6_IJNS7_ILi128EEENS7_ILi96EEENS7_ILi192EEEEEELi192ENS_10bfloat16_tEfNS_4arch4Sm90ELb0ELb1ELb0ELb1ELb0ELb1ELb0ELb1ELb1ELb0ELb0ELb0EEENS1_21CollectiveEpilogueFwdINS6_IJSA_SC_SB_EEES9_SE_SG_Li256ELb1ELb0ELb0ELb0EEENS1_36VarlenDynamicPersistentTileSchedulerILi128ELi96ELi256ELi32ELb0ELb0ELb1ELb1ELb0ELb1EEEEEEEEEvNT_6ParamsE,@function
        .size           _ZN7cutlass13device_kernelIN5flash11enable_sm90INS1_16FlashAttnFwdSm90INS1_25CollectiveMainloopFwdSm90ILi2EN4cute5tupleIJNS5_1CILi1EEES8_S8_EEENS6_IJNS7_ILi128EEENS7_ILi96EEENS7_ILi192EEEEEELi192ENS_10bfloat16_tEfNS_4arch4Sm90ELb0ELb1ELb0ELb1ELb0ELb1ELb0ELb1ELb1ELb0ELb0ELb0EEENS1_21CollectiveEpilogueFwdINS6_IJSA_SC_SB_EEES9_SE_SG_Li256ELb1ELb0ELb0ELb0EEENS1_36VarlenDynamicPersistentTileSchedulerILi128ELi96ELi256ELi32ELb0ELb0ELb1ELb1ELb0ELb1EEEEEEEEEvNT_6ParamsE,(.L_x_12765 - _ZN7cutlass13device_kernelIN5flash11enable_sm90INS1_16FlashAttnFwdSm90INS1_25CollectiveMainloopFwdSm90ILi2EN4cute5tupleIJNS5_1CILi1EEES8_S8_EEENS6_IJNS7_ILi128EEENS7_ILi96EEENS7_ILi192EEEEEELi192ENS_10bfloat16_tEfNS_4arch4Sm90ELb0ELb1ELb0ELb1ELb0ELb1ELb0ELb1ELb1ELb0ELb0ELb0EEENS1_21CollectiveEpilogueFwdINS6_IJSA_SC_SB_EEES9_SE_SG_Li256ELb1ELb0ELb0ELb0EEENS1_36VarlenDynamicPersistentTileSchedulerILi128ELi96ELi256ELi32ELb0ELb0ELb1ELb1ELb0ELb1EEEEEEEEEvNT_6ParamsE)
        .other          _ZN7cutlass13device_kernelIN5flash11enable_sm90INS1_16FlashAttnFwdSm90INS1_25CollectiveMainloopFwdSm90ILi2EN4cute5tupleIJNS5_1CILi1EEES8_S8_EEENS6_IJNS7_ILi128EEENS7_ILi96EEENS7_ILi192EEEEEELi192ENS_10bfloat16_tEfNS_4arch4Sm90ELb0ELb1ELb0ELb1ELb0ELb1ELb0ELb1ELb1ELb0ELb0ELb0EEENS1_21CollectiveEpilogueFwdINS6_IJSA_SC_SB_EEES9_SE_SG_Li256ELb1ELb0ELb0ELb0EEENS1_36VarlenDynamicPersistentTileSchedulerILi128ELi96ELi256ELi32ELb0ELb0ELb1ELb1ELb0ELb1EEEEEEEEEvNT_6ParamsE,@"STO_CUDA_ENTRY STV_DEFAULT"
_ZN7cutlass13device_kernelIN5flash11enable_sm90INS1_16FlashAttnFwdSm90INS1_25CollectiveMainloopFwdSm90ILi2EN4cute5tupleIJNS5_1CILi1EEES8_S8_EEENS6_IJNS7_ILi128EEENS7_ILi96EEENS7_ILi192EEEEEELi192ENS_10bfloat16_tEfNS_4arch4Sm90ELb0ELb1ELb0ELb1ELb0ELb1ELb0ELb1ELb1ELb0ELb0ELb0EEENS1_21CollectiveEpilogueFwdINS6_IJSA_SC_SB_EEES9_SE_SG_Li256ELb1ELb0ELb0ELb0EEENS1_36VarlenDynamicPersistentTileSchedulerILi128ELi96ELi256ELi32ELb0ELb0ELb1ELb1ELb0ELb1EEEEEEEEEvNT_6ParamsE:
        /* <DEDUP_REMOVED lines=27> */
.L_x_4155:
[----:B------:R-:W-:Y:S05]  /*01b0*/  BSYNC B0 ;  /* 0x0000000000007941 */ /* 0x000fea0003800000 */
.L_x_4154:
        /* <DEDUP_REMOVED lines=41> */
.L_x_4156:
        /* <DEDUP_REMOVED lines=22> */
.L_x_4157:
        /* <DEDUP_REMOVED lines=18> */
.L_x_4158:
        /* <DEDUP_REMOVED lines=22> */
.L_x_4159:
        /* <DEDUP_REMOVED lines=22> */
.L_x_4160:
[----:B------:R-:W-:Y:S01]  /*0990*/  PLOP3.LUT P0, PT, PT, PT, UP0, 0x80, 0x0 ;  /* 0x000000000000781c */ /* 0x000fe20003f0f008 */
[----:B------:R-:W-:Y:S01]  /*09a0*/  UMOV UR60, 0x1 ;  /* 0x00000001003c7882 */ /* 0x000fe20000000000 */
[----:B------:R-:W-:Y:S01]  /*09b0*/  NOP ;  /* 0x0000000000007918 */ /* 0x000fe20000000000 */
[----:B------:R-:W-:Y:S01]  /*09c0*/  USEL UR60, UR60, 0x2, !UP0 ;  /* 0x000000023c3c7887 */ /* 0x000fe2000c000000 */
[----:B------:R-:W-:Y:S01]  /*09d0*/  BSSY B7, `(.L_x_4161) ;  /* 0x0002815000077945 */ /* 0x000fe20003800000 */
[----:B012-4-:R-:W-:Y:S08]  /*09e0*/  BAR.SYNC.DEFER_BLOCKING 0x0 ;  /* 0x0000000000007b1d */ /* 0x017ff00000010000 */
[----:B------:R-:W-:Y:S05]  /*09f0*/  @!P0 BRA `(.L_x_4162) ;  /* 0x0000021400b08947 */ /* 0x000fea0003800000 */
.L_x_4163:
        /* <DEDUP_REMOVED lines=18> */
[----:B------:R-:W-:Y:S01]  /*0b20*/  IMAD.MOV.U32 R220, RZ, RZ, RZ ;  /* 0x000000ffffdc7224 */ /* 0x000fe200078e00ff */
[----:B------:R-:W-:Y:S02]  /*0b30*/  CS2R R22, SRZ ;  /* 0x0000000000167805 */ /* 0x000fe4000001ff00 */
[----:B------:R-:W-:Y:S01]  /*0b40*/  SHF.R.S32.HI R3, RZ, 0x1f, R224 ;  /* 0x0000001fff037819 */ /* 0x000fe200000114e0 */
[----:B------:R-:W-:Y:S02]  /*0b50*/  IMAD.MOV.U32 R204, RZ, RZ, RZ ;  /* 0x000000ffffcc7224 */ /* 0x000fe400078e00ff */
[----:B------:R-:W-:Y:S01]  /*0b60*/  IMAD.MOV.U32 R194, RZ, RZ, RZ ;  /* 0x000000ffffc27224 */ /* 0x000fe200078e00ff */
[----:B------:R-:W-:-:S02]  /*0b70*/  LEA.HI R5, R3, R224, RZ, 0x7 ;  /* 0x000000e003057211 */ /* 0x000fc400078f38ff */
[-C--:B------:R-:W-:Y:S02]  /*0b80*/  LEA.HI R0, R3, R224.reuse, RZ, 0x4 ;  /* 0x000000e003007211 */ /* 0x080fe400078f20ff */
[----:B------:R-:W-:Y:S01]  /*0b90*/  LOP3.LUT R7, R5, 0xffffff80, RZ, 0xc0, !PT ;  /* 0xffffff8005077812 */ /* 0x000fe200078ec0ff */
[----:B------:R-:W-:Y:S01]  /*0ba0*/  UIADD3 UR4, UR4, 0x12400, URZ ;  /* 0x0001240004047890 */ /* 0x000fe2000fffe03f */
[CC--:B------:R-:W-:Y:S02]  /*0bb0*/  LEA.HI R214, R3.reuse, R224.reuse, RZ, 0x3 ;  /* 0x000000e003d67211 */ /* 0x0c0fe400078f18ff */
[----:B------:R-:W-:Y:S01]  /*0bc0*/  LEA.HI R10, R3, R224, RZ, 0x2 ;  /* 0x000000e0030a7211 */ /* 0x000fe200078f10ff */
[----:B------:R-:W-:Y:S01]  /*0bd0*/  IMAD.IADD R226, R224, 0x1, -R7 ;  /* 0x00000001e0e27824 */ /* 0x000fe200078e0a07 */
[----:B------:R-:W-:Y:S02]  /*0be0*/  SHF.R.S32.HI R7, RZ, 0x4, R0 ;  /* 0x00000004ff077819 */ /* 0x000fe40000011400 */
[----:B------:R-:W-:-:S02]  /*0bf0*/  SHF.R.S32.HI R195, RZ, 0x2, R10 ;  /* 0x00000002ffc37819 */ /* 0x000fc4000001140a */
[----:B------:R-:W-:Y:S02]  /*0c00*/  SHF.R.S32.HI R9, RZ, 0x1f, R226 ;  /* 0x0000001fff097819 */ /* 0x000fe400000114e2 */
[----:B------:R-:W-:Y:S01]  /*0c10*/  LEA.HI R2, R0, R7, RZ, 0x1 ;  /* 0x0000000700027211 */ /* 0x000fe200078f08ff */
[----:B------:R-:W-:Y:S01]  /*0c20*/  VIADD R221, R195, 0x40 ;  /* 0x00000040c3dd7836 */ /* 0x000fe20000000000 */
[----:B------:R-:W-:Y:S02]  /*0c30*/  LEA.HI R6, R9, R226, RZ, 0x2 ;  /* 0x000000e209067211 */ /* 0x000fe400078f10ff */
[----:B------:R-:W-:Y:S01]  /*0c40*/  LOP3.LUT R4, R2, 0x1ffffffe, RZ, 0xc0, !PT ;  /* 0x1ffffffe02047812 */ /* 0x000fe200078ec0ff */
[----:B------:R-:W-:Y:S01]  /*0c50*/  IMAD.SHL.U32 R205, R221, 0x40, RZ ;  /* 0x00000040ddcd7824 */ /* 0x000fe200078e00ff */
[--C-:B------:R-:W-:Y:S02]  /*0c60*/  SHF.R.S32.HI R8, RZ, 0x2, R6.reuse ;  /* 0x00000002ff087819 */ /* 0x100fe40000011406 */
[----:B------:R-:W-:Y:S01]  /*0c70*/  SHF.R.S32.HI R11, RZ, 0x1f, R6 ;  /* 0x0000001fff0b7819 */ /* 0x000fe20000011406 */
[----:B------:R-:W-:Y:S01]  /*0c80*/  IMAD.IADD R4, R7, 0x1, -R4 ;  /* 0x0000000107047824 */ /* 0x000fe200078e0a04 */
[----:B------:R-:W-:-:S02]  /*0c90*/  LEA.HI R2, R3, R224, RZ, 0x5 ;  /* 0x000000e003027211 */ /* 0x000fc400078f28ff */
[----:B------:R-:W-:Y:S02]  /*0ca0*/  LEA.HI R11, R11, R8, RZ, 0x3 ;  /* 0x000000080b0b7211 */ /* 0x000fe400078f18ff */
[----:B------:R-:W-:Y:S02]  /*0cb0*/  LOP3.LUT R3, R0, 0x3fffff0, RZ, 0xc0, !PT ;  /* 0x03fffff000037812 */ /* 0x000fe400078ec0ff */
[----:B------:R-:W-:Y:S02]  /*0cc0*/  LOP3.LUT R11, R11, 0xfffffff8, RZ, 0xc0, !PT ;  /* 0xfffffff80b0b7812 */ /* 0x000fe400078ec0ff */
[----:B------:R-:W-:Y:S01]  /*0cd0*/  LOP3.LUT R7, R214, 0x1ffffff8, RZ, 0xc0, !PT ;  /* 0x1ffffff8d6077812 */ /* 0x000fe200078ec0ff */
[----:B------:R-:W-:Y:S01]  /*0ce0*/  IMAD.IADD R3, R224, 0x1, -R3 ;  /* 0x00000001e0037824 */ /* 0x000fe200078e0a03 */
[----:B------:R-:W-:Y:S01]  /*0cf0*/  SHF.R.S32.HI R2, RZ, 0x5, R2 ;  /* 0x00000005ff027819 */ /* 0x000fe20000011402 */
[----:B------:R-:W-:Y:S01]  /*0d00*/  IMAD.IADD R8, R8, 0x1, -R11 ;  /* 0x0000000108087824 */ /* 0x000fe200078e0a0b */
[----:B------:R-:W-:Y:S01]  /*0d10*/  LOP3.LUT R11, R10, 0xfffffffc, RZ, 0xc0, !PT ;  /* 0xfffffffc0a0b7812 */ /* 0x000fe200078ec0ff */
[----:B------:R-:W-:Y:S01]  /*0d20*/  IMAD.IADD R7, R224, 0x1, -R7 ;  /* 0x00000001e0077824 */ /* 0x000fe200078e0a07 */
[----:B------:R-:W-:Y:S01]  /*0d30*/  SHF.R.S32.HI R10, RZ, 0x1f, R10 ;  /* 0x0000001fff0a7819 */ /* 0x000fe2000001140a */
[----:B------:R-:W-:Y:S01]  /*0d40*/  IMAD R3, R2, 0x10, R3 ;  /* 0x0000001002037824 */ /* 0x000fe200078e0203 */
[----:B------:R-:W-:Y:S01]  /*0d50*/  SHF.R.S32.HI R0, RZ, 0x1f, R221 ;  /* 0x0000001fff007819 */ /* 0x000fe200000114dd */
[----:B------:R-:W-:Y:S01]  /*0d60*/  IMAD.IADD R224, R224, 0x1, -R11 ;  /* 0x00000001e0e07824 */ /* 0x000fe200078e0a0b */
[----:B------:R-:W-:Y:S01]  /*0d70*/  LEA.HI R10, R10, R195, RZ, 0x3 ;  /* 0x000000c30a0a7211 */ /* 0x000fe200078f18ff */
[----:B------:R-:W-:Y:S01]  /*0d80*/  IMAD R235, R3, 0x8, R4 ;  /* 0x0000000803eb7824 */ /* 0x000fe200078e0204 */
[----:B------:R-:W-:Y:S01]  /*0d90*/  LEA.HI R0, R0, R221, RZ, 0x3 ;  /* 0x000000dd00007211 */ /* 0x000fe200078f18ff */
[----:B------:R-:W-:Y:S01]  /*0da0*/  IMAD.SHL.U32 R192, R224, 0x8, RZ ;  /* 0x00000008e0c07824 */ /* 0x000fe200078e00ff */
[----:B------:R-:W-:Y:S01]  /*0db0*/  LOP3.LUT R10, R10, 0xfffffff8, RZ, 0xc0, !PT ;  /* 0xfffffff80a0a7812 */ /* 0x000fe200078ec0ff */
[----:B------:R-:W-:Y:S01]  /*0dc0*/  IMAD.SHL.U32 R210, R2, 0x200, RZ ;  /* 0x0000020002d27824 */ /* 0x000fe200078e00ff */
[----:B------:R-:W-:Y:S01]  /*0dd0*/  LOP3.LUT R205, R205, 0x1c0, RZ, 0xc0, !PT ;  /* 0x000001c0cdcd7812 */ /* 0x000fe200078ec0ff */
[C---:B------:R-:W-:Y:S01]  /*0de0*/  VIADD R198, R192.reuse, 0x20 ;  /* 0x00000020c0c67836 */ /* 0x040fe20000000000 */
[----:B------:R-:W-:Y:S01]  /*0df0*/  SHF.R.S32.HI R234, RZ, 0x7, R5 ;  /* 0x00000007ffea7819 */ /* 0x000fe20000011405 */
[----:B------:R-:W-:Y:S01]  /*0e00*/  IMAD.IADD R217, R195, 0x1, -R10 ;  /* 0x00000001c3d97824 */ /* 0x000fe200078e0a0a */
[----:B------:R-:W-:Y:S01]  /*0e10*/  SHF.R.U32.HI R233, RZ, 0x3, R205 ;  /* 0x00000003ffe97819 */ /* 0x000fe200000116cd */
[----:B------:R-:W-:Y:S01]  /*0e20*/  VIADD R199, R192, 0x40 ;  /* 0x00000040c0c77836 */ /* 0x000fe20000000000 */
[----:B------:R-:W-:Y:S01]  /*0e30*/  SHF.R.S32.HI R3, RZ, 0x1f, R198 ;  /* 0x0000001fff037819 */ /* 0x000fe200000114c6 */
[----:B------:R-:W-:Y:S01]  /*0e40*/  IMAD.SHL.U32 R208, R217, 0x40, RZ ;  /* 0x00000040d9d07824 */ /* 0x000fe200078e00ff */
[----:B------:R-:W-:Y:S01]  /*0e50*/  LEA.HI R9, R9, R226, RZ, 0x5 ;  /* 0x000000e209097211 */ /* 0x000fe200078f28ff */
[----:B------:R-:W-:Y:S01]  /*0e60*/  IMAD.SHL.U32 R0, R0, 0x40, RZ ;  /* 0x0000004000007824 */ /* 0x000fe200078e00ff */
[-C--:B------:R-:W-:Y:S01]  /*0e70*/  LEA.HI R2, R3, R198.reuse, RZ, 0x6 ;  /* 0x000000c603027211 */ /* 0x080fe200078f30ff */
[----:B------:R-:W-:Y:S01]  /*0e80*/  IMAD.SHL.U32 R213, R7, 0x8, RZ ;  /* 0x0000000807d57824 */ /* 0x000fe200078e00ff */
[----:B------:R-:W-:Y:S01]  /*0e90*/  SHF.R.S32.HI R4, RZ, 0x1f, R199 ;  /* 0x0000001fff047819 */ /* 0x000fe200000114c7 */
[----:B------:R-:W-:Y:S01]  /*0ea0*/  IMAD.SHL.U32 R18, R224, 0x4, RZ ;  /* 0x00000004e0127824 */ /* 0x000fe200078e00ff */
[----:B------:R-:W-:Y:S01]  /*0eb0*/  LOP3.LUT R208, R208, 0x1c0, RZ, 0xc0, !PT ;  /* 0x000001c0d0d07812 */ /* 0x000fe200078ec0ff */
[----:B------:R-:W-:Y:S01]  /*0ec0*/  IMAD.SHL.U32 R235, R235, 0x8, RZ ;  /* 0x00000008ebeb7824 */ /* 0x000fe200078e00ff */
[----:B------:R-:W-:Y:S01]  /*0ed0*/  LEA.HI R225, R3, R198, RZ, 0x3 ;  /* 0x000000c603e17211 */ /* 0x000fe200078f18ff */
[----:B------:R-:W-:Y:S01]  /*0ee0*/  IMAD.SHL.U32 R3, R2, 0x80, RZ ;  /* 0x0000008002037824 */ /* 0x000fe200078e00ff */
[----:B------:R-:W-:-:S02]  /*0ef0*/  LEA.HI R230, R4, R199, RZ, 0x3 ;  /* 0x000000c704e67211 */ /* 0x000fc400078f18ff */
[----:B------:R-:W-:Y:S02]  /*0f00*/  LEA.HI R4, R4, R199, RZ, 0x6 ;  /* 0x000000c704047211 */ /* 0x000fe400078f30ff */
[----:B------:R-:W-:Y:S02]  /*0f10*/  SHF.R.U32.HI R209, RZ, 0x3, R208 ;  /* 0x00000003ffd17819 */ /* 0x000fe400000116d0 */
[--C-:B------:R-:W-:Y:S01]  /*0f20*/  LOP3.LUT R2, R208, 0x38, R225.reuse, 0xf8, !PT ;  /* 0x00000038d0027812 */ /* 0x100fe200078ef8e1 */
[----:B------:R-:W-:Y:S01]  /*0f30*/  IMAD.SHL.U32 R4, R4, 0x80, RZ ;  /* 0x0000008004047824 */ /* 0x000fe200078e00ff */
[----:B------:R-:W-:Y:S02]  /*0f40*/  LOP3.LUT R10, R205, 0x38, R225, 0xf8, !PT ;  /* 0x00000038cd0a7812 */ /* 0x000fe400078ef8e1 */
[----:B------:R-:W-:Y:S02]  /*0f50*/  LOP3.LUT R211, R0, 0xfffffe00, RZ, 0xc0, !PT ;  /* 0xfffffe0000d37812 */ /* 0x000fe400078ec0ff */
[----:B------:R-:W-:-:S02]  /*0f60*/  LOP3.LUT R3, R3, 0xffffe000, RZ, 0xc0, !PT ;  /* 0xffffe00003037812 */ /* 0x000fc400078ec0ff */
[----:B------:R-:W-:Y:S02]  /*0f70*/  LOP3.LUT R2, R2, R209, RZ, 0x3c, !PT ;  /* 0x000000d102027212 */ /* 0x000fe400078e3cff */
[----:B------:R-:W-:Y:S02]  /*0f80*/  LOP3.LUT R10, R10, R233, RZ, 0x3c, !PT ;  /* 0x000000e90a0a7212 */ /* 0x000fe400078e3cff */
[--C-:B------:R-:W-:Y:S02]  /*0f90*/  LOP3.LUT R0, R208, 0x38, R230.reuse, 0xf8, !PT ;  /* 0x00000038d0007812 */ /* 0x100fe400078ef8e6 */
[----:B------:R-:W-:Y:S02]  /*0fa0*/  LOP3.LUT R12, R205, 0x38, R230, 0xf8, !PT ;  /* 0x00000038cd0c7812 */ /* 0x000fe400078ef8e6 */
[-C--:B------:R-:W-:Y:S02]  /*0fb0*/  IADD3 R2, R2, R3.reuse, R210 ;  /* 0x0000000302027210 */ /* 0x080fe40007ffe0d2 */
[----:B------:R-:W-:-:S02]  /*0fc0*/  IADD3 R10, R10, R3, R211 ;  /* 0x000000030a0a7210 */ /* 0x000fc40007ffe0d3 */
[----:B------:R-:W-:Y:S02]  /*0fd0*/  LOP3.LUT R4, R4, 0xffffe000, RZ, 0xc0, !PT ;  /* 0xffffe00004047812 */ /* 0x000fe400078ec0ff */
[----:B------:R-:W-:Y:S01]  /*0fe0*/  LOP3.LUT R3, R0, R209, RZ, 0x3c, !PT ;  /* 0x000000d100037212 */ /* 0x000fe200078e3cff */
[----:B------:R-:W-:Y:S01]  /*0ff0*/  IMAD.U32 R0, RZ, RZ, UR5 ;  /* 0x00000005ff007e24 */ /* 0x000fe2000f8e00ff */
[----:B------:R-:W-:Y:S02]  /*1000*/  LOP3.LUT R12, R12, R233, RZ, 0x3c, !PT ;  /* 0x000000e90c0c7212 */ /* 0x000fe400078e3cff */
[-C--:B------:R-:W-:Y:S02]  /*1010*/  IADD3 R229, R3, R4.reuse, R210 ;  /* 0x0000000403e57210 */ /* 0x080fe40007ffe0d2 */
[----:B------:R-:W-:Y:S01]  /*1020*/  IADD3 R12, R12, R4, R211 ;  /* 0x000000040c0c7210 */ /* 0x000fe20007ffe0d3 */
[----:B------:R-:W-:Y:S01]  /*1030*/  IMAD.U32 R4, RZ, RZ, UR4 ;  /* 0x00000004ff047e24 */ /* 0x000fe2000f8e00ff */
[----:B------:R-:W-:-:S02]  /*1040*/  LEA.HI R5, R5, R234, RZ, 0x1 ;  /* 0x000000ea05057211 */ /* 0x000fc400078f08ff */
[----:B------:R-:W-:Y:S02]  /*1050*/  SHF.R.S32.HI R9, RZ, 0x5, R9 ;  /* 0x00000005ff097819 */ /* 0x000fe40000011409 */
[----:B------:R0:W-:Y:S01]  /*1060*/  STL [R1+0x38], R4 ;  /* 0x0000380401007387 */ /* 0x0001e20000100800 */
[----:B------:R-:W-:Y:S02]  /*1070*/  LOP3.LUT R5, R5, 0x3fffffe, RZ, 0xc0, !PT ;  /* 0x03fffffe05057812 */ /* 0x000fe400078ec0ff */
[----:B------:R-:W-:Y:S01]  /*1080*/  LOP3.LUT R0, R205, 0x38, R192, 0xf8, !PT ;  /* 0x00000038cd007812 */ /* 0x000fe200078ef8c0 */
[----:B------:R-:W-:Y:S01]  /*1090*/  IMAD R8, R9, 0x10, R8 ;  /* 0x0000001009087824 */ /* 0x000fe200078e0208 */
[----:B------:R-:W-:Y:S01]  /*10a0*/  LOP3.LUT R3, R6, 0x7ffffffc, RZ, 0xc0, !PT ;  /* 0x7ffffffc06037812 */ /* 0x000fe200078ec0ff */
[----:B------:R-:W-:Y:S01]  /*10b0*/  IMAD.IADD R5, R234, 0x1, -R5 ;  /* 0x00000001ea057824 */ /* 0x000fe200078e0a05 */
[----:B------:R-:W-:Y:S02]  /*10c0*/  LOP3.LUT R0, R211, R0, R233, 0xf6, !PT ;  /* 0x00000000d3007212 */ /* 0x000fe400078ef6e9 */
[----:B------:R-:W-:Y:S01]  /*10d0*/  SHF.R.S32.HI R214, RZ, 0x3, R214 ;  /* 0x00000003ffd67819 */ /* 0x000fe200000114d6 */
[----:B------:R-:W-:Y:S01]  /*10e0*/  IMAD R216, R5, 0x40, R8 ;  /* 0x0000004005d87824 */ /* 0x000fe200078e0208 */
[----:B------:R-:W-:Y:S01]  /*10f0*/  SHF.R.S32.HI R222, RZ, 0x1f, R195 ;  /* 0x0000001fffde7819 */ /* 0x000fe200000114c3 */
[----:B------:R-:W-:Y:S01]  /*1100*/  IMAD.IADD R206, R226, 0x1, -R3 ;  /* 0x00000001e2ce7824 */ /* 0x000fe200078e0a03 */
[----:B------:R-:W-:-:S02]  /*1110*/  SHF.R.S32.HI R225, RZ, 0x3, R225 ;  /* 0x00000003ffe17819 */ /* 0x000fc400000114e1 */
[----:B------:R-:W-:Y:S02]  /*1120*/  SHF.R.S32.HI R230, RZ, 0x3, R230 ;  /* 0x00000003ffe67819 */ /* 0x000fe400000114e6 */
[----:B------:R-:W-:Y:S02]  /*1130*/  LEA R231, R0, UR4, 0x1 ;  /* 0x0000000400e77c11 */ /* 0x000fe4000f8e08ff */
[----:B------:R-:W-:Y:S02]  /*1140*/  LEA R232, R2, UR4, 0x1 ;  /* 0x0000000402e87c11 */ /* 0x000fe4000f8e08ff */
[----:B------:R-:W-:Y:S02]  /*1150*/  LEA R228, R10, UR4, 0x1 ;  /* 0x000000040ae47c11 */ /* 0x000fe4000f8e08ff */
[----:B------:R-:W-:Y:S02]  /*1160*/  LEA R229, R229, UR4, 0x1 ;  /* 0x00000004e5e57c11 */ /* 0x000fe4000f8e08ff */
[----:B0-----:R-:W-:-:S07]  /*1170*/  LEA R227, R12, UR4, 0x1 ;  /* 0x000000040ce37c11 */ /* 0x001fce000f8e08ff */
.L_x_4462:
[----:B------:R-:W-:Y:S01]  /*1180*/  ULDC.64 UR4, c[0x0][0xa28] ;  /* 0x00028a0000047ab9 */ /* 0x000fe20000000a00 */
[----:B0-23-5:R-:W0:Y:S01]  /*1190*/  LDC.64 R4, c[0x0][0xa08] ;  /* 0x00028200ff047b82 */ /* 0x02de220000000a00 */
[----:B------:R-:W-:Y:S01]  /*11a0*/  ISETP.NE.U32.AND P0, PT, RZ, UR4, PT ;  /* 0x00000004ff007c0c */ /* 0x000fe2000bf05070 */
[----:B------:R-:W-:Y:S01]  /*11b0*/  IMAD.MOV.U32 R0, RZ, RZ, RZ ;  /* 0x000000ffff007224 */ /* 0x000fe200078e00ff */
[----:B------:R-:W-:Y:S01]  /*11c0*/  ULDC.64 UR6, c[0x0][0x208] ;  /* 0x0000820000067ab9 */ /* 0x000fe20000000a00 */
[----:B------:R-:W-:Y:S01]  /*11d0*/  IMAD.MOV.U32 R26, RZ, RZ, RZ ;  /* 0x000000ffff1a7224 */ /* 0x000fe200078e00ff */
[----:B------:R-:W-:Y:S01]  /*11e0*/  ISETP.NE.AND.EX P0, PT, RZ, UR5, PT, P0 ;  /* 0x00000005ff007c0c */ /* 0x000fe2000bf05300 */
[----:B------:R-:W-:Y:S02]  /*11f0*/  ULDC.64 UR4, c[0x0][0xa18] ;  /* 0x0002860000047ab9 */ /* 0x000fe40000000a00 */
[----:B------:R-:W-:-:S04]  /*1200*/  ISETP.NE.U32.AND P1, PT, RZ, UR4, PT ;  /* 0x00000004ff007c0c */ /* 0x000fc8000bf25070 */
[----:B------:R-:W-:Y:S01]  /*1210*/  ISETP.NE.AND.EX P1, PT, RZ, UR5, PT, P1 ;  /* 0x00000005ff007c0c */ /* 0x000fe2000bf25310 */
[----:B------:R-:W-:Y:S02]  /*1220*/  ULDC.64 UR4, c[0x0][0xa08] ;  /* 0x0002820000047ab9 */ /* 0x000fe40000000a00 */
[----:B------:R-:W-:-:S03]  /*1230*/  ISETP.NE.U32.AND P3, PT, RZ, UR4, PT ;  /* 0x00000004ff007c0c */ /* 0x000fc6000bf65070 */
[----:B------:R-:W1:Y:S01]  /*1240*/  @P0 LDC.64 R2, c[0x0][0xa28] ;  /* 0x00028a00ff020b82 */ /* 0x000e620000000a00 */
[----:B------:R-:W-:Y:S01]  /*1250*/  ISETP.NE.AND.EX P3, PT, RZ, UR5, PT, P3 ;  /* 0x00000005ff007c0c */ /* 0x000fe2000bf65330 */
[----:B0---4-:R-:W-:-:S06]  /*1260*/  IMAD.WIDE R8, R203, 0x4, R4 ;  /* 0x00000004cb087825 */ /* 0x011fcc00078e0204 */
[----:B------:R-:W0:Y:S01]  /*1270*/  @P1 LDC.64 R6, c[0x0][0xa18] ;  /* 0x00028600ff061b82 */ /* 0x000e220000000a00 */
[----:B------:R-:W-:Y:S02]  /*1280*/  ULDC UR4, c[0x0][0x288] ;  /* 0x0000a20000047ab9 */ /* 0x000fe40000000800 */
[----:B------:R-:W-:Y:S01]  /*1290*/  IMAD.U32 R197, RZ, RZ, UR4 ;  /* 0x00000004ffc57e24 */ /* 0x000fe2000f8e00ff */
[----:B------:R-:W-:Y:S02]  /*12a0*/  ULDC.64 UR4, c[0x0][0x3f8] ;  /* 0x0000fe0000047ab9 */ /* 0x000fe40000000a00 */
[----:B------:R-:W-:Y:S01]  /*12b0*/  UISETP.NE.U32.AND UP0, UPT, UR4, URZ, UPT ;  /* 0x0000003f0400728c */ /* 0x000fe2000bf05070 */
[----:B------:R2:W5:Y:S03]  /*12c0*/  @P3 LDG.E R26, desc[UR6][R8.64] ;  /* 0x00000006081a3981 */ /* 0x000566000c1e1900 */
[----:B------:R-:W-:-:S03]  /*12d0*/  UISETP.NE.AND.EX UP0, UPT, UR5, URZ, UPT, UP0 ;  /* 0x0000003f0500728c */ /* 0x000fc6000bf05300 */
[----:B------:R-:W-:Y:S01]  /*12e0*/  ULDC.64 UR4, c[0x0][0xa20] ;  /* 0x0002880000047ab9 */ /* 0x000fe20000000a00 */
[----:B-1----:R-:W-:Y:S01]  /*12f0*/  @P0 IMAD.WIDE R2, R203, 0x4, R2 ;  /* 0x00000004cb020825 */ /* 0x002fe200078e0202 */
[----:B------:R-:W-:-:S04]  /*1300*/  ISETP.NE.U32.AND P2, PT, RZ, UR4, PT ;  /* 0x00000004ff007c0c */ /* 0x000fc8000bf45070 */
[----:B------:R2:W5:Y:S01]  /*1310*/  @P0 LDG.E R0, desc[UR6][R2.64] ;  /* 0x0000000602000981 */ /* 0x000562000c1e1900 */
[----:B0-----:R-:W-:-:S05]  /*1320*/  @P1 IMAD.WIDE R4, R203, 0x4, R6 ;  /* 0x00000004cb041825 */ /* 0x001fca00078e0206 */
[----:B------:R2:W5:Y:S01]  /*1330*/  @P1 LDG.E R197, desc[UR6][R4.64] ;  /* 0x0000000604c51981 */ /* 0x000562000c1e1900 */
[----:B------:R-:W-:Y:S02]  /*1340*/  ULDC UR6, c[0x0][0x404] ;  /* 0x0001010000067ab9 */ /* 0x000fe40000000800 */
[----:B------:R-:W-:Y:S01]  /*1350*/  USEL UR4, UR6, 0x1, UP0 ;  /* 0x0000000106047887 */ /* 0x000fe20008000000 */
[----:B------:R-:W-:Y:S02]  /*1360*/  ISETP.NE.AND.EX P2, PT, RZ, UR5, PT, P2 ;  /* 0x00000005ff007c0c */ /* 0x000fe4000bf45320 */
[----:B------:R-:W-:Y:S01]  /*1370*/  ULDC UR6, c[0x0][0x2e0] ;  /* 0x0000b80000067ab9 */ /* 0x000fe20000000800 */
[----:B------:R-:W-:Y:S01]  /*1380*/  ULDC UR7, c[0x0][0x338] ;  /* 0x0000ce0000077ab9 */ /* 0x000fe20000000800 */
[----:B------:R-:W-:Y:S01]  /*1390*/  UIMAD UR6, UR4, UR6, URZ ;  /* 0x00000006040672a4 */ /* 0x000fe2000f8e023f */
[----:B------:R-:W-:Y:S02]  /*13a0*/  IMAD.MOV.U32 R223, RZ, RZ, R201 ;  /* 0x000000ffffdf7224 */ /* 0x000fe400078e00c9 */
[----:B------:R-:W-:-:S02]  /*13b0*/  IMAD.MOV.U32 R218, RZ, RZ, R202 ;  /* 0x000000ffffda7224 */ /* 0x000fc400078e00ca */
[----:B------:R-:W-:Y:S01]  /*13c0*/  IMAD.MOV.U32 R219, RZ, RZ, R203 ;  /* 0x000000ffffdb7224 */ /* 0x000fe200078e00cb */
[----:B--2---:R-:W-:Y:S06]  /*13d0*/  @P1 BRA `(.L_x_4165) ;  /* 0x0000000000281947 */ /* 0x004fec0003800000 */
[----:B------:R-:W-:Y:S02]  /*13e0*/  ULDC.64 UR4, c[0x0][0xa00] ;  /* 0x0002800000047ab9 */ /* 0x000fe40000000a00 */
[----:B------:R-:W-:-:S04]  /*13f0*/  ISETP.NE.U32.AND P0, PT, RZ, UR4, PT ;  /* 0x00000004ff007c0c */ /* 0x000fc8000bf05070 */
[----:B------:R-:W-:-:S13]  /*1400*/  ISETP.NE.AND.EX P0, PT, RZ, UR5, PT, P0 ;  /* 0x00000005ff007c0c */ /* 0x000fda000bf05300 */
[----:B------:R-:W-:Y:S05]  /*1410*/  @!P0 BRA `(.L_x_4165) ;  /* 0x0000000000188947 */ /* 0x000fea0003800000 */
[----:B------:R-:W0:Y:S01]  /*1420*/  LDC.64 R2, c[0x0][0xa00] ;  /* 0x00028000ff027b82 */ /* 0x000e220000000a00 */
[----:B------:R-:W-:Y:S01]  /*1430*/  ULDC.64 UR4, c[0x0][0x208] ;  /* 0x0000820000047ab9 */ /* 0x000fe20000000a00 */
[----:B0-----:R-:W-:-:S05]  /*1440*/  IMAD.WIDE R2, R203, 0x4, R2 ;  /* 0x00000004cb027825 */ /* 0x001fca00078e0202 */
[----:B-----5:R-:W2:Y:S04]  /*1450*/  LDG.E R197, desc[UR4][R2.64] ;  /* 0x0000000402c57981 */ /* 0x020ea8000c1e1900 */
[----:B------:R-:W2:Y:S02]  /*1460*/  LDG.E R4, desc[UR4][R2.64+0x4] ;  /* 0x0000040402047981 */ /* 0x000ea4000c1e1900 */
[----:B--2---:R-:W-:-:S07]  /*1470*/  IMAD.IADD R197, R4, 0x1, -R197 ;  /* 0x0000000104c57824 */ /* 0x004fce00078e0ac5 */
.L_x_4165:
[----:B------:R-:W-:Y:S02]  /*1480*/  IMAD.U32 R24, RZ, RZ, UR7 ;  /* 0x00000007ff187e24 */ /* 0x000fe4000f8e00ff */
[----:B------:R-:W-:Y:S01]  /*1490*/  IMAD.U32 R25, RZ, RZ, UR6 ;  /* 0x00000006ff197e24 */ /* 0x000fe2000f8e00ff */
[----:B------:R-:W-:Y:S06]  /*14a0*/  @!P2 BRA `(.L_x_4166) ;  /* 0x000000000014a947 */ /* 0x000fec0003800000 */
[----:B------:R-:W0:Y:S01]  /*14b0*/  LDC.64 R2, c[0x0][0xa20] ;  /* 0x00028800ff027b82 */ /* 0x000e220000000a00 */
[----:B------:R-:W-:Y:S01]  /*14c0*/  ULDC.64 UR4, c[0x0][0x208] ;  /* 0x0000820000047ab9 */ /* 0x000fe20000000a00 */
[----:B0-----:R-:W-:-:S05]  /*14d0*/  IMAD.WIDE R2, R203, 0x4, R2 ;  /* 0x00000004cb027825 */ /* 0x001fca00078e0202 */
[----:B------:R0:W5:Y:S01]  /*14e0*/  LDG.E R25, desc[UR4][R2.64] ;  /* 0x0000000402197981 */ /* 0x000162000c1e1900 */
[----:B------:R-:W-:Y:S05]  /*14f0*/  BRA `(.L_x_4167) ;  /* 0x0000000000147947 */ /* 0x000fea0003800000 */
.L_x_4166:
[----:B------:R-:W-:Y:S05]  /*1500*/  @!P3 BRA `(.L_x_4167) ;  /* 0x000000000010b947 */ /* 0x000fea0003800000 */
[----:B------:R-:W-:Y:S02]  /*1510*/  ULDC.64 UR4, c[0x0][0x208] ;  /* 0x0000820000047ab9 */ /* 0x000fe40000000a00 */
[----:B------:R-:W2:Y:S04]  /*1520*/  LDG.E R2, desc[UR4][R8.64] ;  /* 0x0000000408027981 */ /* 0x000ea8000c1e1900 */
[----:B------:R-:W2:Y:S02]  /*1530*/  LDG.E R25, desc[UR4][R8.64+0x4] ;  /* 0x0000040408197981 */ /* 0x000ea4000c1e1900 */
[----:B--2---:R-:W-:-:S07]  /*1540*/  IMAD.IADD R25, R25, 0x1, -R2 ;  /* 0x0000000119197824 */ /* 0x004fce00078e0a02 */
.L_x_4167:
        /* <DEDUP_REMOVED lines=14> */
[----:B------:R-:W-:Y:S02]  /*1630*/  IMAD.IADD R10, R25, 0x1, -R0 ;  /* 0x00000001190a7824 */ /* 0x000fe400078e0a00 */
[----:B--2---:R-:W-:-:S05]  /*1640*/  @P1 IMAD.WIDE R4, R203, 0x4, R4 ;  /* 0x00000004cb041825 */ /* 0x004fca00078e0204 */
[----:B------:R0:W5:Y:S01]  /*1650*/  @P1 LDG.E R144, desc[UR6][R4.64] ;  /* 0x0000000604901981 */ /* 0x000162000c1e1900 */
[----:B-1----:R-:W-:Y:S02]  /*1660*/  ISETP.GE.AND P1, PT, R9, 0x1, PT ;  /* 0x000000010900780c */ /* 0x002fe40003f26270 */
[----:B------:R-:W-:Y:S01]  /*1670*/  LEA R146, R201, 0x80, 0x7 ;  /* 0x00000080c9927811 */ /* 0x000fe200078e38ff */
[----:B---3--:R-:W-:-:S04]  /*1680*/  @P0 IMAD.IADD R24, R7, 0x1, -R6 ;  /* 0x0000000107180824 */ /* 0x008fc800078e0a06 */
[----:B------:R-:W-:-:S04]  /*1690*/  IMAD.IADD R196, R10, 0x1, R24 ;  /* 0x000000010ac47824 */ /* 0x000fc800078e0218 */
[C---:B------:R-:W-:Y:S01]  /*16a0*/  VIADD R0, R196.reuse, 0x5f ;  /* 0x0000005fc4007836 */ /* 0x040fe20000000000 */
[----:B------:R-:W-:-:S03]  /*16b0*/  IADD3 R146, R196, R146, -R197 ;  /* 0x00000092c4927210 */ /* 0x000fc60007ffe8c5 */
[----:B------:R-:W-:-:S05]  /*16c0*/  IMAD.HI R0, R0, 0x2aaaaaab, RZ ;  /* 0x2aaaaaab00007827 */ /* 0x000fca00078e02ff */
[----:B------:R-:W-:-:S04]  /*16d0*/  SHF.R.U32.HI R3, RZ, 0x1f, R0 ;  /* 0x0000001fff037819 */ /* 0x000fc80000011600 */
[----:B------:R-:W-:Y:S01]  /*16e0*/  LEA.HI.SX32 R150, R0, R3, 0x1c ;  /* 0x0000000300967211 */ /* 0x000fe200078fe2ff */
[----:B------:R-:W-:Y:S01]  /*16f0*/  IMAD.IADD R0, R146, 0x1, R8 ;  /* 0x0000000192007824 */ /* 0x000fe200078e0208 */
        /* <DEDUP_REMOVED lines=12> */
.L_x_4170:
[----:B------:R-:W-:-:S13]  /*17c0*/  ISETP.NE.AND P0, PT, R9, 0x1, PT ;  /* 0x000000010900780c */ /* 0x000fda0003f05270 */
[----:B------:R-:W0:Y:S02]  /*17d0*/  @P0 LDC.64 R4, c[0x0][0x9e8] ;  /* 0x00027a00ff040b82 */ /* 0x000e240000000a00 */
[----:B0-----:R-:W-:-:S05]  /*17e0*/  @P0 IMAD.HI.U32 R4, R2, R4, RZ ;  /* 0x0000000402040227 */ /* 0x001fca00078e00ff */
[----:B------:R-:W-:-:S07]  /*17f0*/  @P0 SHF.R.U32.HI R2, RZ, R5, R4 ;  /* 0x00000005ff020219 */ /* 0x000fce0000011604 */
.L_x_4171:
[----:B------:R-:W-:Y:S05]  /*1800*/  BSYNC B0 ;  /* 0x0000000000007941 */ /* 0x000fea0003800000 */
.L_x_4169:
[----:B------:R-:W-:-:S05]  /*1810*/  IMAD R3, R2, R9, R9 ;  /* 0x0000000902037224 */ /* 0x000fca00078e0209 */
[----:B------:R-:W-:-:S07]  /*1820*/  VIMNMX R0, R0, R3, PT ;  /* 0x0000000300007248 */ /* 0x000fce0003fe0100 */
.L_x_4168:
        /* <DEDUP_REMOVED lines=15> */
.L_x_4174:
[----:B------:R-:W-:Y:S01]  /*1920*/  ISETP.NE.AND P0, PT, R9, 0x1, PT ;  /* 0x000000010900780c */ /* 0x000fe20003f05270 */
[----:B------:R-:W-:-:S12]  /*1930*/  IMAD.MOV.U32 R4, RZ, RZ, R145 ;  /* 0x000000ffff047224 */ /* 0x000fd800078e0091 */
[----:B------:R-:W0:Y:S02]  /*1940*/  @P0 LDC.64 R6, c[0x0][0x9e8] ;  /* 0x00027a00ff060b82 */ /* 0x000e240000000a00 */
[----:B0-----:R-:W-:-:S05]  /*1950*/  @P0 IMAD.HI.U32 R6, R145, R6, RZ ;  /* 0x0000000691060227 */ /* 0x001fca00078e00ff */
[----:B------:R-:W-:-:S07]  /*1960*/  @P0 SHF.R.U32.HI R4, RZ, R7, R6 ;  /* 0x00000007ff040219 */ /* 0x000fce0000011606 */
.L_x_4175:
[----:B------:R-:W-:Y:S05]  /*1970*/  BSYNC B0 ;  /* 0x0000000000007941 */ /* 0x000fea0003800000 */
.L_x_4173:
[----:B------:R-:W-:-:S05]  /*1980*/  IMAD R3, R4, R9, RZ ;  /* 0x0000000904037224 */ /* 0x000fca00078e02ff */
[----:B------:R-:W-:-:S07]  /*1990*/  VIMNMX R2, R2, R3, !PT ;  /* 0x0000000302027248 */ /* 0x000fce0007fe0100 */
.L_x_4172:
[----:B------:R-:W-:Y:S01]  /*19a0*/  VIADD R0, R0, 0x5f ;  /* 0x0000005f00007836 */ /* 0x000fe20000000000 */
[----:B------:R-:W-:Y:S01]  /*19b0*/  PLOP3.LUT P2, PT, PT, PT, PT, 0x80, 0x0 ;  /* 0x000000000000781c */ /* 0x000fe20003f4f070 */
[----:B------:R-:W-:-:S04]  /*19c0*/  IMAD.HI R2, R2, 0x2aaaaaab, RZ ;  /* 0x2aaaaaab02027827 */ /* 0x000fc800078e02ff */
[----:B------:R-:W-:Y:S01]  /*19d0*/  IMAD.HI R0, R0, 0x2aaaaaab, RZ ;  /* 0x2aaaaaab00007827 */ /* 0x000fe200078e02ff */
[----:B------:R-:W-:-:S04]  /*19e0*/  SHF.R.U32.HI R5, RZ, 0x1f, R2 ;  /* 0x0000001fff057819 */ /* 0x000fc80000011602 */
[----:B------:R-:W-:Y:S02]  /*19f0*/  SHF.R.U32.HI R3, RZ, 0x1f, R0 ;  /* 0x0000001fff037819 */ /* 0x000fe40000011600 */
[----:B------:R-:W-:Y:S02]  /*1a00*/  LEA.HI.SX32 R5, R2, R5, 0x1c ;  /* 0x0000000502057211 */ /* 0x000fe400078fe2ff */
[----:B------:R-:W-:Y:S02]  /*1a10*/  LEA.HI.SX32 R3, R0, R3, 0x1c ;  /* 0x0000000300037211 */ /* 0x000fe400078fe2ff */
[----:B------:R-:W-:Y:S02]  /*1a20*/  VIMNMX R5, RZ, R5, !PT ;  /* 0x00000005ff057248 */ /* 0x000fe40007fe0100 */
[----:B------:R-:W-:-:S03]  /*1a30*/  VIMNMX R3, R150, R3, PT ;  /* 0x0000000396037248 */ /* 0x000fc60003fe0100 */
[--C-:B------:R-:W-:Y:S02]  /*1a40*/  IMAD R5, R5, 0x60, -R10.reuse ;  /* 0x0000006005057824 */ /* 0x100fe400078e0a0a */
[----:B------:R-:W-:-:S03]  /*1a50*/  IMAD R3, R3, 0x60, -R10 ;  /* 0x0000006003037824 */ /* 0x000fc600078e0a0a */
[----:B------:R-:W-:Y:S02]  /*1a60*/  VIMNMX R5, RZ, R5, !PT ;  /* 0x00000005ff057248 */ /* 0x000fe40007fe0100 */
[----:B------:R-:W-:-:S03]  /*1a70*/  VIMNMX R0, R3, R24, PT ;  /* 0x0000001803007248 */ /* 0x000fc60003fe0100 */
[----:B------:R-:W-:Y:S01]  /*1a80*/  IMAD.WIDE.U32 R2, R5, -0x55555555, RZ ;  /* 0xaaaaaaab05027825 */ /* 0x000fe200078e00ff */
[----:B------:R-:W-:-:S04]  /*1a90*/  ISETP.GT.AND P0, PT, R0, R5, PT ;  /* 0x000000050000720c */ /* 0x000fc80003f04270 */
[----:B------:R-:W-:-:S05]  /*1aa0*/  SHF.R.U32.HI R125, RZ, 0x6, R3 ;  /* 0x00000006ff7d7819 */ /* 0x000fca0000011603 */
[----:B------:R-:W-:-:S04]  /*1ab0*/  IMAD.MOV.U32 R2, RZ, RZ, R125 ;  /* 0x000000ffff027224 */ /* 0x000fc800078e007d */
[----:B------:R-:W-:-:S04]  /*1ac0*/  @P0 VIADD R0, R0, 0x5f ;  /* 0x0000005f00000836 */ /* 0x000fc80000000000 */
[----:B------:R-:W-:-:S05]  /*1ad0*/  @P0 IMAD.HI R0, R0, 0x2aaaaaab, RZ ;  /* 0x2aaaaaab00000827 */ /* 0x000fca00078e02ff */
[----:B------:R-:W-:-:S04]  /*1ae0*/  @P0 SHF.R.U32.HI R3, RZ, 0x1f, R0 ;  /* 0x0000001fff030819 */ /* 0x000fc80000011600 */
[----:B------:R-:W-:-:S04]  /*1af0*/  @P0 LEA.HI.SX32 R2, R0, R3, 0x1c ;  /* 0x0000000300020211 */ /* 0x000fc800078fe2ff */
        /* <DEDUP_REMOVED lines=22> */
.L_x_4178:
[----:B------:R-:W-:Y:S05]  /*1c60*/  BSYNC B6 ;  /* 0x0000000000067941 */ /* 0x000fea0003800000 */
.L_x_4177:
        /* <DEDUP_REMOVED lines=20> */
.L_x_4180:
[----:B------:R-:W-:Y:S05]  /*1db0*/  BSYNC B6 ;  /* 0x0000000000067941 */ /* 0x000fea0003800000 */
.L_x_4179:
[----:B------:R-:W-:Y:S01]  /*1dc0*/  ULDC.64 UR4, c[0x0][0x9f8] ;  /* 0x00027e0000047ab9 */ /* 0x000fe20000000a00 */
[----:B------:R-:W-:Y:S01]  /*1dd0*/  ULDC.64 UR6, c[0x0][0x208] ;  /* 0x0000820000067ab9 */ /* 0x000fe20000000a00 */
[----:B------:R-:W-:Y:S01]  /*1de0*/  ISETP.NE.U32.AND P0, PT, RZ, UR4, PT ;  /* 0x00000004ff007c0c */ /* 0x000fe2000bf05070 */
[----:B------:R-:W0:Y:S01]  /*1df0*/  LDC R0, c[0x0][0x428] ;  /* 0x00010a00ff007b82 */ /* 0x000e220000000800 */
[----:B------:R-:W-:Y:S02]  /*1e00*/  ULDC UR8, c[0x0][0x2e4] ;  /* 0x0000b90000087ab9 */ /* 0x000fe40000000800 */
[----:B------:R-:W-:-:S05]  /*1e10*/  ISETP.NE.AND.EX P0, PT, RZ, UR5, PT, P0 ;  /* 0x00000005ff007c0c */ /* 0x000fca000bf05300 */
[----:B------:R-:W1:Y:S01]  /*1e20*/  LDC.64 R104, c[0x0][0x2f0] ;  /* 0x0000bc00ff687b82 */ /* 0x000e620000000a00 */
[----:B------:R-:W-:Y:S01]  /*1e30*/  ISETP.GE.AND P2, PT, R198, UR8, PT ;  /* 0x00000008c6007c0c */ /* 0x000fe2000bf46270 */
[----:B------:R-:W-:Y:S01]  /*1e40*/  IMAD.IADD R26, R26, 0x1, R25 ;  /* 0x000000011a1a7824 */ /* 0x000fe200078e0219 */
[----:B------:R-:W-:Y:S01]  /*1e50*/  ISETP.GE.AND P1, PT, R192, UR8, PT ;  /* 0x00000008c0007c0c */ /* 0x000fe2000bf26270 */
[----:B------:R-:W-:-:S04]  /*1e60*/  ULDC.64 UR4, c[0x0][0x320] ;  /* 0x0000c80000047ab9 */ /* 0x000fc80000000a00 */
[----:B------:R-:W2:Y:S01]  /*1e70*/  @P0 LDC.64 R4, c[0x0][0x9f8] ;  /* 0x00027e00ff040b82 */ /* 0x000ea20000000a00 */
[----:B------:R-:W-:-:S07]  /*1e80*/  SHF.R.S32.HI R193, RZ, 0x1f, R192 ;  /* 0x0000001fffc17819 */ /* 0x000fce00000114c0 */
[----:B------:R-:W3:Y:S08]  /*1e90*/  LDC.64 R98, c[0x0][0x3e8] ;  /* 0x0000fa00ff627b82 */ /* 0x000ef00000000a00 */
[----:B------:R-:W4:Y:S01]  /*1ea0*/  LDC R35, c[0x0][0x3d4] ;  /* 0x0000f500ff237b82 */ /* 0x000f220000000800 */
[----:B--2---:R-:W-:-:S07]  /*1eb0*/  @P0 IMAD.WIDE R4, R203, 0x4, R4 ;  /* 0x00000004cb040825 */ /* 0x004fce00078e0204 */
[----:B------:R-:W2:Y:S01]  /*1ec0*/  LDC.64 R92, c[0x0][0x3d8] ;  /* 0x0000f600ff5c7b82 */ /* 0x000ea20000000a00 */
[----:B------:R1:W4:Y:S01]  /*1ed0*/  @P0 LDG.E R203, desc[UR6][R4.64] ;  /* 0x0000000604cb0981 */ /* 0x000322000c1e1900 */
[----:B0-----:R-:W-:Y:S01]  /*1ee0*/  ISETP.NE.AND P0, PT, R0, 0x1, PT ;  /* 0x000000010000780c */ /* 0x001fe20003f05270 */
[----:B------:R-:W-:Y:S01]  /*1ef0*/  VIADD R0, R192, 0x60 ;  /* 0x00000060c0007836 */ /* 0x000fe20000000000 */
[----:B------:R-:W-:Y:S01]  /*1f00*/  SEL R6, RZ, 0xffffffff, P2 ;  /* 0xffffffffff067807 */ /* 0x000fe20001000000 */
[----:B------:R-:W-:Y:S01]  /*1f10*/  ULDC.64 UR6, c[0x0][0x2f8] ;  /* 0x0000be0000067ab9 */ /* 0x000fe20000000a00 */
[----:B------:R-:W-:Y:S01]  /*1f20*/  SEL R3, RZ, 0x1, P1 ;  /* 0x00000001ff037807 */ /* 0x000fe20000800000 */
[----:B---3--:R-:W-:Y:S01]  /*1f30*/  IMAD.WIDE.U32 R100, R195, R98, R192 ;  /* 0x00000062c3647225 */ /* 0x008fe200078e00c0 */
[----:B------:R-:W-:Y:S01]  /*1f40*/  ISETP.GE.AND P1, PT, R199, UR8, PT ;  /* 0x00000008c7007c0c */ /* 0x000fe2000bf26270 */
[----:B------:R-:W0:Y:S01]  /*1f50*/  S2R R151, SR_TID.X ;  /* 0x0000000000977919 */ /* 0x000e220000002100 */
[----:B------:R-:W-:Y:S01]  /*1f60*/  ISETP.GE.AND P2, PT, R0, UR8, PT ;  /* 0x0000000800007c0c */ /* 0x000fe2000bf46270 */
[----:B-1----:R-:W-:Y:S01]  /*1f70*/  IMAD.SHL.U32 R4, R6, 0x2, RZ ;  /* 0x0000000206047824 */ /* 0x002fe200078e00ff */
[----:B------:R-:W-:Y:S01]  /*1f80*/  SEL R5, RZ, 0x4, P1 ;  /* 0x00000004ff057807 */ /* 0x000fe20000800000 */
[----:B------:R-:W-:Y:S01]  /*1f90*/  IMAD R27, R99, 0x60, RZ ;  /* 0x00000060631b7824 */ /* 0x000fe200078e02ff */
[----:B------:R-:W-:Y:S01]  /*1fa0*/  SEL R6, RZ, 0x8, P2 ;  /* 0x00000008ff067807 */ /* 0x000fe20001000000 */
[----:B------:R-:W1:Y:S01]  /*1fb0*/  @P0 LDC R7, c[0x0][0x42c] ;  /* 0x00010b00ff070b82 */ /* 0x000e620000000800 */
[----:B------:R-:W-:Y:S01]  /*1fc0*/  LOP3.LUT R4, R4, 0x2, R3, 0xe2, !PT ;  /* 0x0000000204047812 */ /* 0x000fe200078ee203 */
[----:B------:R-:W-:Y:S01]  /*1fd0*/  VIADD R3, R192, 0x80 ;  /* 0x00000080c0037836 */ /* 0x000fe20000000000 */
[----:B------:R-:W-:Y:S01]  /*1fe0*/  SHF.R.S32.HI R25, RZ, 0x1f, R26 ;  /* 0x0000001fff197819 */ /* 0x000fe2000001141a */
[----:B------:R-:W-:Y:S01]  /*1ff0*/  IMAD.SHL.U32 R91, R98, 0x40, RZ ;  /* 0x00000040625b7824 */ /* 0x000fe200078e00ff */
[----:B------:R-:W-:Y:S01]  /*2000*/  LOP3.LUT R5, R6, R4, R5, 0xfe, !PT ;  /* 0x0000000406057212 */ /* 0x000fe200078efe05 */
[----:B--2---:R-:W-:Y:S01]  /*2010*/  IMAD.WIDE.U32 R94, R195, R92, R192 ;  /* 0x0000005cc35e7225 */ /* 0x004fe200078e00c0 */
[----:B------:R-:W-:Y:S01]  /*2020*/  ISETP.GE.AND P1, PT, R3, UR8, PT ;  /* 0x0000000803007c0c */ /* 0x000fe2000bf26270 */
[----:B------:R-:W2:Y:S01]  /*2030*/  @P0 LDC R9, c[0x0][0x430] ;  /* 0x00010c00ff090b82 */ /* 0x000ea20000000800 */
[--C-:B------:R-:W-:Y:S01]  /*2040*/  SHF.R.S32.HI R19, RZ, 0x1f, R18.reuse ;  /* 0x0000001fff137819 */ /* 0x100fe20000011412 */
[----:B------:R-:W-:Y:S01]  /*2050*/  IMAD.SHL.U32 R136, R104, 0x40, RZ ;  /* 0x0000004068887824 */ /* 0x000fe200078e00ff */
[----:B------:R-:W-:Y:S01]  /*2060*/  SEL R6, RZ, 0x10, P1 ;  /* 0x00000010ff067807 */ /* 0x000fe20000800000 */
[----:B------:R-:W-:Y:S01]  /*2070*/  IMAD R133, R93, 0x60, RZ ;  /* 0x000000605d857824 */ /* 0x000fe200078e02ff */
[----:B----4-:R-:W-:Y:S01]  /*2080*/  ISETP.GE.AND P1, PT, R198, R35, PT ;  /* 0x00000023c600720c */ /* 0x010fe20003f26270 */
[----:B------:R-:W-:Y:S01]  /*2090*/  IMAD.WIDE.U32 R102, R195, R98, R18 ;  /* 0x00000062c3667225 */ /* 0x000fe200078e0012 */
[----:B------:R-:W-:-:S02]  /*20a0*/  LOP3.LUT R21, R5, R6, RZ, 0xfc, !PT ;  /* 0x0000000605157212 */ /* 0x000fc400078efcff */
[----:B------:R-:W-:Y:S01]  /*20b0*/  ISETP.GE.AND P3, PT, R199, R35, PT ;  /* 0x00000023c700720c */ /* 0x000fe20003f66270 */
[----:B------:R-:W-:Y:S01]  /*20c0*/  IMAD R6, R25, R104, RZ ;  /* 0x0000006819067224 */ /* 0x000fe200078e02ff */
[----:B------:R-:W-:Y:S01]  /*20d0*/  LOP3.LUT P2, RZ, R217, 0x4, RZ, 0xc0, !PT ;  /* 0x00000004d9ff7812 */ /* 0x000fe2000784c0ff */
[----:B------:R-:W-:Y:S01]  /*20e0*/  IMAD.WIDE.U32 R96, R195, R92, R18 ;  /* 0x0000005cc3607225 */ /* 0x000fe200078e0012 */
[----:B------:R-:W-:Y:S02]  /*20f0*/  LOP3.LUT R16, R16, 0xfffffffe, RZ, 0xc0, !PT ;  /* 0xfffffffe10107812 */ /* 0x000fe400078ec0ff */
[----:B------:R-:W-:Y:S01]  /*2100*/  SHF.L.U64.HI R135, R104, 0x6, R105 ;  /* 0x0000000668877819 */ /* 0x000fe20000010269 */
[----:B-1----:R-:W-:Y:S01]  /*2110*/  @P0 IMAD.HI.U32 R4, R202, R7, RZ ;  /* 0x00000007ca040227 */ /* 0x002fe200078e00ff */
[----:B------:R-:W-:Y:S02]  /*2120*/  SHF.L.U64.HI R110, R92, 0x6, R93 ;  /* 0x000000065c6e7819 */ /* 0x000fe4000001025d */
[----:B------:R-:W-:Y:S01]  /*2130*/  SHF.R.S32.HI R148, RZ, 0x1f, R221 ;  /* 0x0000001fff947819 */ /* 0x000fe200000114dd */
[----:B------:R-:W-:Y:S01]  /*2140*/  IMAD R7, R26, R105, R6 ;  /* 0x000000691a077224 */ /* 0x000fe200078e0206 */
[----:B0-----:R-:W-:Y:S01]  /*2150*/  LEA.HI R151, R151, 0x8, RZ, 0x19 ;  /* 0x0000000897977811 */ /* 0x001fe200078fc8ff */
[----:B------:R-:W-:Y:S01]  /*2160*/  IMAD.SHL.U32 R111, R92, 0x40, RZ ;  /* 0x000000405c6f7824 */ /* 0x000fe200078e00ff */
[----:B------:R-:W-:Y:S01]  /*2170*/  @P3 LOP3.LUT R16, R16, 0x1, RZ, 0xfc, !PT ;  /* 0x0000000110103812 */ /* 0x000fe200078efcff */
[----:B------:R-:W-:Y:S01]  /*2180*/  IMAD.SHL.U32 R124, R35, 0x2, RZ ;  /* 0x00000002237c7824 */ /* 0x000fe200078e00ff */
[----:B--2---:R-:W-:Y:S01]  /*2190*/  @P0 SHF.R.U32.HI R202, RZ, R9, R4 ;  /* 0x00000009ffca0219 */ /* 0x004fe20000011604 */
[----:B------:R-:W-:Y:S01]  /*21a0*/  IMAD.WIDE.U32 R4, R26, R104, RZ ;  /* 0x000000681a047225 */ /* 0x000fe200078e00ff */
[----:B------:R-:W-:-:S02]  /*21b0*/  LOP3.LUT R16, R16, 0xfffffffb, RZ, 0xc0, !PT ;  /* 0xfffffffb10107812 */ /* 0x000fc400078ec0ff */
[----:B------:R-:W-:Y:S01]  /*21c0*/  SHF.R.S32.HI R8, RZ, 0x1f, R202 ;  /* 0x0000001fff087819 */ /* 0x000fe200000114ca */
[----:B------:R-:W-:Y:S01]  /*21d0*/  IMAD.IADD R5, R5, 0x1, R7 ;  /* 0x0000000105057824 */ /* 0x000fe200078e0207 */
[----:B------:R-:W-:Y:S01]  /*21e0*/  @P2 LOP3.LUT R16, R16, 0x4, RZ, 0xfc, !PT ;  /* 0x0000000410102812 */ /* 0x000fe200078efcff */
[----:B------:R-:W-:-:S04]  /*21f0*/  IMAD.WIDE.U32 R6, R202, UR4, R192 ;  /* 0x00000004ca067c25 */ /* 0x000fc8000f8e00c0 */
[----:B------:R-:W-:Y:S02]  /*2200*/  IMAD R9, R8, UR4, RZ ;  /* 0x0000000408097c24 */ /* 0x000fe4000f8e02ff */
[----:B------:R-:W-:-:S04]  /*2210*/  IMAD.WIDE.U32 R4, R202, UR6, R4 ;  /* 0x00000006ca047c25 */ /* 0x000fc8000f8e0004 */
[----:B------:R-:W-:Y:S01]  /*2220*/  IMAD R107, R202, UR5, R9 ;  /* 0x00000005ca6b7c24 */ /* 0x000fe2000f8e0209 */
[----:B------:R-:W-:Y:S01]  /*2230*/  ULDC.64 UR4, c[0x0][0xa08] ;  /* 0x0002820000047ab9 */ /* 0x000fe20000000a00 */
[----:B------:R-:W-:Y:S01]  /*2240*/  IMAD R9, R8, UR6, RZ ;  /* 0x0000000608097c24 */ /* 0x000fe2000f8e02ff */
[----:B------:R-:W-:Y:S01]  /*2250*/  ISETP.NE.U32.AND P0, PT, RZ, UR4, PT ;  /* 0x00000004ff007c0c */ /* 0x000fe2000bf05070 */
[----:B------:R-:W-:Y:S02]  /*2260*/  IMAD.IADD R107, R7, 0x1, R107 ;  /* 0x00000001076b7824 */ /* 0x000fe400078e026b */
[----:B------:R-:W-:Y:S01]  /*2270*/  IMAD R9, R202, UR7, R9 ;  /* 0x00000007ca097c24 */ /* 0x000fe2000f8e0209 */
[----:B------:R-:W-:Y:S01]  /*2280*/  ISETP.NE.AND.EX P0, PT, RZ, UR5, PT, P0 ;  /* 0x00000005ff007c0c */ /* 0x000fe2000bf05300 */
[----:B------:R-:W-:Y:S01]  /*2290*/  IMAD.MOV.U32 R106, RZ, RZ, R6 ;  /* 0x000000ffff6a7224 */ /* 0x000fe200078e0006 */
[----:B------:R-:W-:Y:S01]  /*22a0*/  ULDC.64 UR4, c[0x0][0x300] ;  /* 0x0000c00000047ab9 */ /* 0x000fe20000000a00 */
[----:B------:R-:W-:-:S02]  /*22b0*/  IMAD.IADD R5, R5, 0x1, R9 ;  /* 0x0000000105057824 */ /* 0x000fc400078e0209 */
[----:B------:R-:W-:-:S04]  /*22c0*/  IMAD R6, R222, R98, RZ ;  /* 0x00000062de067224 */ /* 0x000fc800078e02ff */
[----:B------:R-:W-:-:S04]  /*22d0*/  IMAD R9, R195, R99, R6 ;  /* 0x00000063c3097224 */ /* 0x000fc800078e0206 */
[----:B------:R-:W-:Y:S02]  /*22e0*/  IMAD.IADD R103, R103, 0x1, R9 ;  /* 0x0000000167677824 */ /* 0x000fe400078e0209 */
[----:B------:R-:W-:Y:S01]  /*22f0*/  IMAD.IADD R101, R9, 0x1, R101 ;  /* 0x0000000109657824 */ /* 0x000fe200078e0265 */
[----:B------:R-:W-:Y:S01]  /*2300*/  SEL R9, R35, RZ, P1 ;  /* 0x000000ff23097207 */ /* 0x000fe20000800000 */
[----:B-----5:R-:W-:-:S04]  /*2310*/  IMAD.WIDE.U32 R102, R144, R98, R102 ;  /* 0x0000006290667225 */ /* 0x020fc800078e0066 */
[----:B------:R-:W-:Y:S02]  /*2320*/  IMAD.IADD R9, R198, 0x1, R9 ;  /* 0x00000001c6097824 */ /* 0x000fe400078e0209 */
[----:B------:R-:W-:Y:S01]  /*2330*/  IMAD.WIDE.U32 R100, R144, R98, R100 ;  /* 0x0000006290647225 */ /* 0x000fe200078e0064 */
[----:B------:R-:W-:Y:S02]  /*2340*/  SHF.R.S32.HI R7, RZ, 0x1f, R203 ;  /* 0x0000001fff077819 */ /* 0x000fe400000114cb */
[----:B------:R-:W-:Y:S02]  /*2350*/  SEL R203, R203, RZ, !P0 ;  /* 0x000000ffcbcb7207 */ /* 0x000fe40004000000 */
[----:B------:R-:W-:Y:S01]  /*2360*/  SEL R8, R7, RZ, !P0 ;  /* 0x000000ff07087207 */ /* 0x000fe20004000000 */
[----:B------:R-:W-:-:S04]  /*2370*/  IMAD.WIDE.U32 R6, R195, R104, R192 ;  /* 0x00000068c3067225 */ /* 0x000fc800078e00c0 */
[----:B------:R-:W-:Y:S02]  /*2380*/  IMAD R10, R8, UR4, RZ ;  /* 0x00000004080a7c24 */ /* 0x000fe4000f8e02ff */
[----:B------:R-:W-:-:S04]  /*2390*/  IMAD.WIDE.U32 R108, R203, UR4, R4 ;  /* 0x00000004cb6c7c25 */ /* 0x000fc8000f8e0004 */
[----:B------:R-:W-:Y:S01]  /*23a0*/  IMAD R4, R222, R104, RZ ;  /* 0x00000068de047224 */ /* 0x000fe200078e02ff */
[----:B------:R-:W-:Y:S01]  /*23b0*/  IADD3 R5, P0, R108, R6, RZ ;  /* 0x000000066c057210 */ /* 0x000fe20007f1e0ff */
[----:B------:R-:W-:Y:S01]  /*23c0*/  IMAD R11, R203, UR5, R10 ;  /* 0x00000005cb0b7c24 */ /* 0x000fe2000f8e020a */
[----:B------:R-:W-:Y:S01]  /*23d0*/  ULDC.64 UR4, c[0x0][0x328] ;  /* 0x0000ca0000047ab9 */ /* 0x000fe20000000a00 */
[----:B------:R-:W-:Y:S01]  /*23e0*/  IMAD R13, R195, R105, R4 ;  /* 0x00000069c30d7224 */ /* 0x000fe200078e0204 */
[----:B------:R-:W-:Y:S01]  /*23f0*/  SHF.R.S32.HI R10, RZ, 0x1f, R9 ;  /* 0x0000001fff0a7819 */ /* 0x000fe20000011409 */
[----:B------:R-:W-:Y:S02]  /*2400*/  IMAD.IADD R4, R109, 0x1, R11 ;  /* 0x000000016d047824 */ /* 0x000fe400078e020b */
[----:B------:R-:W-:Y:S01]  /*2410*/  IMAD R8, R8, UR4, RZ ;  /* 0x0000000408087c24 */ /* 0x000fe2000f8e02ff */
[----:B------:R-:W-:Y:S01]  /*2420*/  LEA.HI R14, R10, R9, RZ, 0x3 ;  /* 0x000000090a0e7211 */ /* 0x000fe200078f18ff */
[----:B------:R-:W-:Y:S01]  /*2430*/  IMAD.WIDE.U32 R106, R203, UR4, R106 ;  /* 0x00000004cb6a7c25 */ /* 0x000fe2000f8e006a */
[----:B------:R-:W-:-:S02]  /*2440*/  IADD3.X R6, R4, R7, R13, P0, !PT ;  /* 0x0000000704067210 */ /* 0x000fc400007fe40d */
[----:B------:R-:W-:Y:S01]  /*2450*/  ISETP.GE.AND P0, PT, R192, R35, PT ;  /* 0x00000023c000720c */ /* 0x000fe20003f06270 */
[----:B------:R-:W-:Y:S01]  /*2460*/  IMAD R33, R203, UR5, R8 ;  /* 0x00000005cb217c24 */ /* 0x000fe2000f8e0208 */
[----:B------:R-:W-:Y:S01]  /*2470*/  SHF.R.S32.HI R116, RZ, 0x3, R14 ;  /* 0x00000003ff747819 */ /* 0x000fe2000001140e */
[----:B------:R-:W-:Y:S01]  /*2480*/  IMAD R8, R222, R92, RZ ;  /* 0x0000005cde087224 */ /* 0x000fe200078e02ff */
[----:B------:R-:W-:-:S03]  /*2490*/  SEL R7, R35, RZ, P0 ;  /* 0x000000ff23077207 */ /* 0x000fc60000000000 */
[----:B------:R-:W-:Y:S01]  /*24a0*/  IMAD R11, R195, R93, R8 ;  /* 0x0000005dc30b7224 */ /* 0x000fe200078e0208 */
[----:B------:R-:W-:Y:S01]  /*24b0*/  SEL R8, R35, RZ, P3 ;  /* 0x000000ff23087207 */ /* 0x000fe20001800000 */
[----:B------:R-:W-:Y:S01]  /*24c0*/  IMAD.IADD R7, R192, 0x1, R7 ;  /* 0x00000001c0077824 */ /* 0x000fe200078e0207 */
[----:B------:R-:W-:Y:S01]  /*24d0*/  IADD3 R122, P3, R195, R26, RZ ;  /* 0x0000001ac37a7210 */ /* 0x000fe20007f7e0ff */
[----:B------:R-:W-:Y:S02]  /*24e0*/  IMAD.IADD R97, R97, 0x1, R11 ;  /* 0x0000000161617824 */ /* 0x000fe400078e020b */
[----:B------:R-:W-:Y:S02]  /*24f0*/  IMAD.IADD R95, R11, 0x1, R95 ;  /* 0x000000010b5f7824 */ /* 0x000fe400078e025f */
[----:B------:R-:W-:Y:S01]  /*2500*/  IMAD.IADD R11, R199, 0x1, R8 ;  /* 0x00000001c70b7824 */ /* 0x000fe200078e0208 */
[----:B------:R-:W-:Y:S01]  /*2510*/  SHF.R.S32.HI R8, RZ, 0x1f, R7 ;  /* 0x0000001fff087819 */ /* 0x000fe20000011407 */
[----:B------:R-:W-:-:S03]  /*2520*/  IMAD.WIDE.U32 R96, R144, R92, R96 ;  /* 0x0000005c90607225 */ /* 0x000fc600078e0060 */
[-C--:B------:R-:W-:Y:S01]  /*2530*/  LEA.HI R13, R8, R7.reuse, RZ, 0x3 ;  /* 0x00000007080d7211 */ /* 0x080fe200078f18ff */
[----:B------:R-:W-:Y:S01]  /*2540*/  IMAD.WIDE.U32 R94, R144, R92, R94 ;  /* 0x0000005c905e7225 */ /* 0x000fe200078e005e */
[----:B------:R-:W-:Y:S02]  /*2550*/  LEA.HI R7, R8, R7, RZ, 0x6 ;  /* 0x0000000708077211 */ /* 0x000fe400078f30ff */
[----:B------:R-:W-:Y:S01]  /*2560*/  LEA.HI R8, R10, R9, RZ, 0x6 ;  /* 0x000000090a087211 */ /* 0x000fe200078f30ff */
[----:B------:R-:W-:Y:S01]  /*2570*/  IMAD.X R123, R222, 0x1, R25, P3 ;  /* 0x00000001de7b7824 */ /* 0x000fe200018e0619 */
[----:B------:R-:W-:Y:S02]  /*2580*/  SHF.R.S32.HI R7, RZ, 0x6, R7 ;  /* 0x00000006ff077819 */ /* 0x000fe40000011407 */
[----:B------:R-:W-:Y:S02]  /*2590*/  SHF.R.S32.HI R9, RZ, 0x6, R8 ;  /* 0x00000006ff097819 */ /* 0x000fe40000011408 */
[C---:B------:R-:W-:Y:S01]  /*25a0*/  LOP3.LUT R8, R208.reuse, 0x38, R13, 0xf8, !PT ;  /* 0x00000038d0087812 */ /* 0x040fe200078ef80d */
[C---:B------:R-:W-:Y:S01]  /*25b0*/  IMAD R143, R7.reuse, 0x1800, R210 ;  /* 0x00001800078f7824 */ /* 0x040fe200078e02d2 */
[----:B------:R-:W-:Y:S01]  /*25c0*/  SHF.R.S32.HI R20, RZ, 0x1f, R11 ;  /* 0x0000001fff147819 */ /* 0x000fe2000001140b */
[--C-:B------:R-:W-:Y:S01]  /*25d0*/  IMAD R141, R7, 0x1800, R211.reuse ;  /* 0x00001800078d7824 */ /* 0x100fe200078e02d3 */
[----:B------:R-:W-:Y:S01]  /*25e0*/  LOP3.LUT R10, R208, 0x38, R14, 0xf8, !PT ;  /* 0x00000038d00a7812 */ /* 0x000fe200078ef80e */
[C---:B------:R-:W-:Y:S01]  /*25f0*/  IMAD R142, R9.reuse, 0x1800, R210 ;  /* 0x00001800098e7824 */ /* 0x040fe200078e02d2 */
[----:B------:R-:W-:Y:S01]  /*2600*/  LOP3.LUT R8, R8, R209, RZ, 0x3c, !PT ;  /* 0x000000d108087212 */ /* 0x000fe200078e3cff */
[----:B------:R-:W-:Y:S01]  /*2610*/  IMAD R139, R9, 0x1800, R211 ;  /* 0x00001800098b7824 */ /* 0x000fe200078e02d3 */
[----:B------:R-:W-:-:S02]  /*2620*/  LEA.HI R15, R20, R11, RZ, 0x3 ;  /* 0x0000000b140f7211 */ /* 0x000fc400078f18ff */
[----:B------:R-:W-:Y:S01]  /*2630*/  LEA.HI R11, R20, R11, RZ, 0x6 ;  /* 0x0000000b140b7211 */ /* 0x000fe200078f30ff */
[----:B------:R-:W-:Y:S01]  /*2640*/  IMAD.IADD R143, R143, 0x1, R8 ;  /* 0x000000018f8f7824 */ /* 0x000fe200078e0208 */
[----:B------:R-:W-:Y:S02]  /*2650*/  LOP3.LUT R12, R205, 0x38, R13, 0xf8, !PT ;  /* 0x00000038cd0c7812 */ /* 0x000fe400078ef80d */
[----:B------:R-:W-:Y:S02]  /*2660*/  LOP3.LUT R7, R10, R209, RZ, 0x3c, !PT ;  /* 0x000000d10a077212 */ /* 0x000fe400078e3cff */
[----:B------:R-:W-:Y:S02]  /*2670*/  SHF.R.S32.HI R11, RZ, 0x6, R11 ;  /* 0x00000006ff0b7819 */ /* 0x000fe4000001140b */
[----:B------:R-:W-:Y:S01]  /*2680*/  LOP3.LUT R8, R208, 0x38, R15, 0xf8, !PT ;  /* 0x00000038d0087812 */ /* 0x000fe200078ef80f */
[----:B------:R-:W-:Y:S01]  /*2690*/  IMAD.IADD R142, R142, 0x1, R7 ;  /* 0x000000018e8e7824 */ /* 0x000fe200078e0207 */
[----:B------:R-:W-:Y:S01]  /*26a0*/  LOP3.LUT R12, R12, R233, RZ, 0x3c, !PT ;  /* 0x000000e90c0c7212 */ /* 0x000fe200078e3cff */
[----:B------:R-:W-:Y:S01]  /*26b0*/  IMAD R140, R11, 0x1800, R210 ;  /* 0x000018000b8c7824 */ /* 0x000fe200078e02d2 */
[----:B------:R-:W-:Y:S01]  /*26c0*/  LOP3.LUT R10, R205, 0x38, R14, 0xf8, !PT ;  /* 0x00000038cd0a7812 */ /* 0x000fe200078ef80e */
[----:B------:R-:W-:Y:S01]  /*26d0*/  IMAD R138, R11, 0x1800, R211 ;  /* 0x000018000b8a7824 */ /* 0x000fe200078e02d3 */
[----:B------:R-:W-:Y:S01]  /*26e0*/  LOP3.LUT R7, R8, R209, RZ, 0x3c, !PT ;  /* 0x000000d108077212 */ /* 0x000fe200078e3cff */
[----:B------:R-:W-:Y:S01]  /*26f0*/  VIADD R8, R192, 0xa0 ;  /* 0x000000a0c0087836 */ /* 0x000fe20000000000 */
[----:B------:R-:W-:Y:S01]  /*2700*/  SHF.R.S32.HI R11, RZ, 0x1f, R144 ;  /* 0x0000001fff0b7819 */ /* 0x000fe20000011490 */
[----:B------:R-:W-:Y:S01]  /*2710*/  IMAD.IADD R141, R141, 0x1, R12 ;  /* 0x000000018d8d7824 */ /* 0x000fe200078e020c */
[----:B------:R-:W-:Y:S01]  /*2720*/  LOP3.LUT R12, R205, 0x38, R15, 0xf8, !PT ;  /* 0x00000038cd0c7812 */ /* 0x000fe200078ef80f */
[----:B------:R-:W-:Y:S01]  /*2730*/  IMAD.IADD R140, R140, 0x1, R7 ;  /* 0x000000018c8c7824 */ /* 0x000fe200078e0207 */
[-C--:B------:R-:W-:Y:S01]  /*2740*/  LOP3.LUT R10, R10, R233.reuse, RZ, 0x3c, !PT ;  /* 0x000000e90a0a7212 */ /* 0x080fe200078e3cff */
[C---:B------:R-:W-:Y:S01]  /*2750*/  IMAD R7, R11.reuse, R98, RZ ;  /* 0x000000620b077224 */ /* 0x040fe200078e02ff */
[----:B------:R-:W-:Y:S01]  /*2760*/  ISETP.GE.AND P2, PT, R8, UR8, PT ;  /* 0x0000000808007c0c */ /* 0x000fe2000bf46270 */
[----:B------:R-:W-:Y:S01]  /*2770*/  IMAD R11, R11, R92, RZ ;  /* 0x0000005c0b0b7224 */ /* 0x000fe200078e02ff */
[----:B------:R-:W-:Y:S01]  /*2780*/  LOP3.LUT R9, R12, R233, RZ, 0x3c, !PT ;  /* 0x000000e90c097212 */ /* 0x000fe200078e3cff */
[----:B------:R-:W-:Y:S01]  /*2790*/  IMAD.IADD R139, R139, 0x1, R10 ;  /* 0x000000018b8b7824 */ /* 0x000fe200078e020a */
[----:B------:R-:W-:Y:S01]  /*27a0*/  LOP3.LUT R10, R208, 0x18, R192, 0xf8, !PT ;  /* 0x00000018d00a7812 */ /* 0x000fe200078ef8c0 */
[----:B------:R-:W-:Y:S01]  /*27b0*/  IMAD R31, R144, R99, R7 ;  /* 0x00000063901f7224 */ /* 0x000fe200078e0207 */
[----:B------:R-:W-:Y:S01]  /*27c0*/  SEL R20, RZ, 0x20, P2 ;  /* 0x00000020ff147807 */ /* 0x000fe20001000000 */
[----:B------:R-:W-:Y:S01]  /*27d0*/  IMAD.IADD R138, R138, 0x1, R9 ;  /* 0x000000018a8a7824 */ /* 0x000fe200078e0209 */
[----:B------:R-:W-:Y:S01]  /*27e0*/  SHF.L.U64.HI R7, R98, 0x6, R99 ;  /* 0x0000000662077819 */ /* 0x000fe20000010263 */
[----:B------:R-:W-:Y:S01]  /*27f0*/  IMAD R9, R105, 0x60, RZ ;  /* 0x0000006069097824 */ /* 0x000fe200078e02ff */
[----:B------:R-:W-:Y:S01]  /*2800*/  LOP3.LUT R137, R10, R209, RZ, 0x3c, !PT ;  /* 0x000000d10a897212 */ /* 0x000fe200078e3cff */
[----:B------:R-:W-:Y:S01]  /*2810*/  IMAD.WIDE.U32 R98, R98, 0x60, RZ ;  /* 0x0000006062627825 */ /* 0x000fe200078e00ff */
[----:B------:R-:W-:-:S02]  /*2820*/  SHF.R.S32.HI R117, RZ, 0x3, R13 ;  /* 0x00000003ff757819 */ /* 0x000fc4000001140d */
[----:B------:R-:W-:Y:S01]  /*2830*/  SHF.R.S32.HI R115, RZ, 0x3, R15 ;  /* 0x00000003ff737819 */ /* 0x000fe2000001140f */
[----:B------:R-:W-:Y:S01]  /*2840*/  IMAD.WIDE.U32 R104, R104, 0x60, RZ ;  /* 0x0000006068687825 */ /* 0x000fe200078e00ff */
[----:B------:R-:W-:Y:S02]  /*2850*/  LOP3.LUT R28, R21, R20, RZ, 0xfc, !PT ;  /* 0x00000014151c7212 */ /* 0x000fe400078efcff */
[----:B------:R-:W-:Y:S01]  /*2860*/  LOP3.LUT R13, R13, 0xfffffff8, RZ, 0xc0, !PT ;  /* 0xfffffff80d0d7812 */ /* 0x000fe200078ec0ff */
[----:B------:R-:W-:Y:S01]  /*2870*/  IMAD R29, R144, R93, R11 ;  /* 0x0000005d901d7224 */ /* 0x000fe200078e020b */
[----:B------:R-:W-:Y:S01]  /*2880*/  LOP3.LUT R14, R14, 0xfffffff8, RZ, 0xc0, !PT ;  /* 0xfffffff80e0e7812 */ /* 0x000fe200078ec0ff */
[----:B------:R-:W-:Y:S01]  /*2890*/  IMAD.WIDE.U32 R92, R92, 0x60, RZ ;  /* 0x000000605c5c7825 */ /* 0x000fe200078e00ff */
[----:B------:R-:W-:Y:S02]  /*28a0*/  LOP3.LUT R15, R15, 0xfffffff8, RZ, 0xc0, !PT ;  /* 0xfffffff80f0f7812 */ /* 0x000fe400078ec0ff */
[----:B------:R-:W-:Y:S01]  /*28b0*/  LOP3.LUT R20, R21, 0x1, RZ, 0xc0, !PT ;  /* 0x0000000115147812 */ /* 0x000fe200078ec0ff */
        /* <DEDUP_REMOVED lines=9> */
[----:B------:R-:W-:Y:S01]  /*2950*/  SHF.R.S32.HI R114, RZ, 0x1f, R13 ;  /* 0x0000001fff727819 */ /* 0x000fe2000001140d */
[----:B------:R-:W-:Y:S01]  /*2960*/  IMAD.IADD R133, R93, 0x1, R133 ;  /* 0x000000015d857824 */ /* 0x000fe200078e0285 */
[----:B------:R-:W-:Y:S01]  /*2970*/  SHF.R.S32.HI R113, RZ, 0x1f, R14 ;  /* 0x0000001fff717819 */ /* 0x000fe2000001140e */
[----:B------:R-:W-:Y:S01]  /*2980*/  IMAD.IADD R9, R103, 0x1, R31 ;  /* 0x0000000167097824 */ /* 0x000fe200078e021f */
[----:B------:R-:W-:Y:S01]  /*2990*/  SHF.R.S32.HI R112, RZ, 0x1f, R15 ;  /* 0x0000001fff707819 */ /* 0x000fe2000001140f */
[----:B------:R-:W-:Y:S01]  /*29a0*/  IMAD.IADD R10, R31, 0x1, R101 ;  /* 0x000000011f0a7824 */ /* 0x000fe200078e0265 */
[----:B------:R-:W-:Y:S01]  /*29b0*/  LOP3.LUT R28, R28, 0x20, RZ, 0xc0, !PT ;  /* 0x000000201c1c7812 */ /* 0x000fe200078ec0ff */
[----:B------:R-:W-:-:S07]  /*29c0*/  IMAD.IADD R29, R107, 0x1, R33 ;  /* 0x000000016b1d7824 */ /* 0x000fce00078e0221 */
.L_x_4280:
[----:B0-----:R-:W0:Y:S01]  /*29d0*/  LDC.64 R120, c[0x0][0x2d8] ;  /* 0x0000b600ff787b82 */ /* 0x001e220000000a00 */
[----:B------:R-:W-:Y:S01]  /*29e0*/  VIADD R41, R2, 0xffffffff ;  /* 0xffffffff02297836 */ /* 0x000fe20000000000 */
[----:B------:R-:W-:Y:S01]  /*29f0*/  LOP3.LUT P5, RZ, R217, 0x4, RZ, 0xc0, !PT ;  /* 0x00000004d9ff7812 */ /* 0x000fe200078ac0ff */
[----:B------:R-:W-:Y:S05]  /*2a00*/  YIELD ;  /* 0x0000000000007946 */ /* 0x000fea0003800000 */
[----:B------:R-:W1:Y:S01]  /*2a10*/  LDC R119, c[0x0][0x3d4] ;  /* 0x0000f500ff777b82 */ /* 0x000e620000000800 */
[----:B--23--:R-:W-:Y:S01]  /*2a20*/  SHF.R.S32.HI R34, RZ, 0x1f, R41 ;  /* 0x0000001fff227819 */ /* 0x00cfe20000011429 */
[-C--:B------:R-:W-:Y:S01]  /*2a30*/  IMAD R31, R132, R41.reuse, RZ ;  /* 0x00000029841f7224 */ /* 0x080fe200078e02ff */
[----:B------:R-:W-:Y:S01]  /*2a40*/  LOP3.LUT R16, R16, 0xfffffffd, RZ, 0xc0, !PT ;  /* 0xfffffffd10107812 */ /* 0x000fe200078ec0ff */
[----:B------:R-:W-:Y:S01]  /*2a50*/  IMAD.WIDE.U32 R128, R104, R41, RZ ;  /* 0x0000002968807225 */ /* 0x000fe200078e00ff */
[----:B------:R-:W-:Y:S03]  /*2a60*/  BSSY B0, `(.L_x_4181) ;  /* 0x00007e0000007945 */ /* 0x000fe60003800000 */
[----:B------:R-:W-:Y:S01]  /*2a70*/  IMAD R31, R34, R104, R31 ;  /* 0x00000068221f7224 */ /* 0x000fe200078e021f */
[----:B------:R-:W-:-:S02]  /*2a80*/  IADD3 R2, P2, P3, R5, R128, R136 ;  /* 0x0000008005027210 */ /* 0x000fc40007b5e088 */
[----:B------:R-:W-:Y:S01]  /*2a90*/  IADD3 R32, P4, R5, R128, RZ ;  /* 0x0000008005207210 */ /* 0x000fe20007f9e0ff */
[----:B------:R-:W-:Y:S02]  /*2aa0*/  IMAD.IADD R85, R129, 0x1, R31 ;  /* 0x0000000181557824 */ /* 0x000fe400078e021f */
[----:B------:R-:W-:Y:S02]  /*2ab0*/  IMAD R31, R22, 0x4800, R137 ;  /* 0x00004800161f7824 */ /* 0x000fe400078e0289 */
[----:B------:R-:W-:Y:S01]  /*2ac0*/  IMAD.X R33, R85, 0x1, R6, P4 ;  /* 0x0000000155217824 */ /* 0x000fe200020e0606 */
[----:B------:R-:W-:Y:S02]  /*2ad0*/  IADD3.X R30, R6, R85, R135, P2, P3 ;  /* 0x00000055061e7210 */ /* 0x000fe400017e6487 */
[----:B0-----:R-:W-:Y:S02]  /*2ae0*/  LEA R36, P2, R2, R120, 0x1 ;  /* 0x0000007802247211 */ /* 0x001fe400078408ff */
[----:B------:R-:W-:-:S02]  /*2af0*/  ISETP.GT.AND P3, PT, R41, R125, PT ;  /* 0x0000007d2900720c */ /* 0x000fc40003f64270 */
[----:B------:R-:W-:Y:S01]  /*2b00*/  LEA.HI.X R37, R2, R121, R30, 0x1, P2 ;  /* 0x0000007902257211 */ /* 0x000fe200010f0c1e */
[----:B------:R-:W-:Y:S01]  /*2b10*/  IMAD R30, R31, 0x2, R118 ;  /* 0x000000021f1e7824 */ /* 0x000fe200078e0276 */
[----:B-1----:R-:W-:Y:S01]  /*2b20*/  ISETP.GE.AND P2, PT, R119, 0x1, PT ;  /* 0x000000017700780c */ /* 0x002fe20003f46270 */
[----:B------:R-:W-:Y:S01]  /*2b30*/  IMAD.MOV.U32 R2, RZ, RZ, R41 ;  /* 0x000000ffff027224 */ /* 0x000fe200078e0029 */
[----:B------:R-:W-:-:S04]  /*2b40*/  LEA R38, P4, R32, R120, 0x1 ;  /* 0x0000007820267211 */ /* 0x000fc800078808ff */
[----:B------:R-:W-:Y:S01]  /*2b50*/  LEA.HI.X R39, R32, R121, R33, 0x1, P4 ;  /* 0x0000007920277211 */ /* 0x000fe200020f0c21 */
[C---:B------:R-:W-:Y:S02]  /*2b60*/  VIADD R33, R31.reuse, 0x20 ;  /* 0x000000201f217836 */ /* 0x040fe40000000000 */
[----:B------:R-:W-:Y:S01]  /*2b70*/  @P5 VIADD R33, R31, 0xffffffe0 ;  /* 0xffffffe01f215836 */ /* 0x000fe20000000000 */
[----:B------:R-:W-:-:S03]  /*2b80*/  @P3 LOP3.LUT R16, R16, 0x2, RZ, 0xfc, !PT ;  /* 0x0000000210103812 */ /* 0x000fc600078efcff */
[----:B------:R-:W-:Y:S01]  /*2b90*/  IMAD R31, R33, 0x2, R118 ;  /* 0x00000002211f7824 */ /* 0x000fe200078e0276 */
[----:B------:R-:W-:Y:S06]  /*2ba0*/  @!P2 BRA `(.L_x_4182) ;  /* 0x000000780048a947 */ /* 0x000fec0003800000 */
[----:B------:R-:W-:Y:S01]  /*2bb0*/  ULDC.U8 UR4, c[0x0][0x3f0] ;  /* 0x0000fc0000047ab9 */ /* 0x000fe20000000000 */
[-C--:B------:R-:W-:Y:S01]  /*2bc0*/  IMAD R33, R133, R41.reuse, RZ ;  /* 0x0000002985217224 */ /* 0x080fe200078e02ff */
[----:B------:R-:W-:Y:S01]  /*2bd0*/  ISETP.NE.AND P2, PT, RZ, UR4, PT ;  /* 0x00000004ff007c0c */ /* 0x000fe2000bf45270 */
[-C--:B------:R-:W-:Y:S02]  /*2be0*/  IMAD R35, R134, R41.reuse, RZ ;  /* 0x0000002986237224 */ /* 0x080fe400078e02ff */
        /* <DEDUP_REMOVED lines=29> */
[----:B------:R-:W-:Y:S01]  /*2dc0*/  ULDC.64 UR6, c[0x0][0x208] ;  /* 0x0000820000067ab9 */ /* 0x000fe20000000a00 */
        /* <DEDUP_REMOVED lines=41> */
.L_x_4185:
[----:B------:R-:W-:Y:S05]  /*3060*/  BSYNC B1 ;  /* 0x0000000000017941 */ /* 0x000fea0003800000 */
.L_x_4184:
        /* <DEDUP_REMOVED lines=20> */
[----:B------:R-:W-:Y:S01]  /*31b0*/  IADD3.X R89, R11, R89, R110, P2, P5 ;  /* 0x000000590b597210 */ /* 0x000fe200017ea46e */
[----:B------:R-:W-:Y:S01]  /*31c0*/  ULDC.64 UR6, c[0x0][0x208] ;  /* 0x0000820000067ab9 */ /* 0x000fe20000000a00 */
[----:B------:R-:W-:-:S04]  /*31d0*/  IADD3 R80, P2, P5, R102, R80, R91 ;  /* 0x0000005066507210 */ /* 0x000fc80007d5e05b */
[----:B0-----:R-:W-:Y:S02]  /*31e0*/  IADD3.X R35, R9, R90, R7, P2, P5 ;  /* 0x0000005a09237210 */ /* 0x001fe400017ea407 */
        /* <DEDUP_REMOVED lines=38> */
.L_x_4187:
[----:B------:R-:W-:Y:S05]  /*3450*/  BSYNC B1 ;  /* 0x0000000000017941 */ /* 0x000fea0003800000 */
.L_x_4186:
        /* <DEDUP_REMOVED lines=67> */
[----:B------:R-:W-:Y:S01]  /*3890*/  UISETP.NE.AND UP0, UPT, UR4, 0x3, UPT ;  /* 0x000000030400788c */ /* 0x000fe2000bf05270 */
        /* <DEDUP_REMOVED lines=31> */
.L_x_4188:
[----:B------:R-:W-:Y:S01]  /*3a90*/  IMAD R89, R22, 0x8, R17 ;  /* 0x0000000816597824 */ /* 0x000fe200078e0211 */
[----:B------:R-:W-:Y:S01]  /*3aa0*/  SHF.L.U32 R90, R204, 0x1f, RZ ;  /* 0x0000001fcc5a7819 */ /* 0x000fe200000006ff */
[----:B------:R-:W-:Y:S03]  /*3ab0*/  BSSY B1, `(.L_x_4189) ;  /* 0x0000003000017945 */ /* 0x000fe60003800000 */
[----:B------:R-:W0:Y:S02]  /*3ac0*/  SYNCS.PHASECHK.TRANS64.TRYWAIT P5, [R89+URZ+0x30890], R90 ;  /* 0x0308905a590075a7 */ /* 0x000e2400080a017f */
[----:B0-----:R-:W-:Y:S05]  /*3ad0*/  @!P5 BRA `(.L_x_4190) ;  /* 0x000002500018d947 */ /* 0x001fea0003800000 */
.L_x_4587:
[----:B------:R-:W-:Y:S05]  /*3ae0*/  BSYNC B1 ;  /* 0x0000000000017941 */ /* 0x000fea0003800000 */
.L_x_4189:
        /* <DEDUP_REMOVED lines=11> */
[--C-:B------:R-:W-:Y:S02]  /*3ba0*/  SHF.R.U64 R173, R120, 0x10, R121.reuse ;  /* 0x0000001078ad7819 */ /* 0x100fe40000001279 */
[----:B------:R-:W-:Y:S01]  /*3bb0*/  SHF.R.U32.HI R175, RZ, 0x10, R121 ;  /* 0x00000010ffaf7819 */ /* 0x000fe20000011679 */
[----:B------:R-:W-:Y:S01]  /*3bc0*/  IMAD.U32 R121, R34, 0x10000, RZ ;  /* 0x0001000022797824 */ /* 0x000fe200078e00ff */
        /* <DEDUP_REMOVED lines=40> */
.L_x_4196:
[----:B------:R-:W-:Y:S05]  /*3e50*/  BSYNC B3 ;  /* 0x0000000000037941 */ /* 0x000fea0003800000 */
.L_x_4195:
[----:B------:R-:W-:Y:S02]  /*3e60*/  ULDC.64 UR4, c[0x0][0x208] ;  /* 0x0000820000047ab9 */ /* 0x000fe40000000a00 */
[----:B--2---:R1:W-:Y:S03]  /*3e70*/  STG.E.128 desc[UR4][R38.64], R32 ;  /* 0x0000002026007986 */ /* 0x0043e6000c101d04 */
.L_x_4194:
[----:B------:R-:W-:Y:S05]  /*3e80*/  BSYNC B2 ;  /* 0x0000000000027941 */ /* 0x000fea0003800000 */
.L_x_4193:
        /* <DEDUP_REMOVED lines=53> */
.L_x_4200:
[----:B------:R-:W-:Y:S05]  /*41e0*/  BSYNC B3 ;  /* 0x0000000000037941 */ /* 0x000fea0003800000 */
.L_x_4199:
[----:B------:R-:W-:Y:S02]  /*41f0*/  ULDC.64 UR4, c[0x0][0x208] ;  /* 0x0000820000047ab9 */ /* 0x000fe40000000a00 */
[----:B--2---:R2:W-:Y:S03]  /*4200*/  STG.E.128 desc[UR4][R38.64+0x40], R32 ;  /* 0x0000402026007986 */ /* 0x0045e6000c101d04 */
.L_x_4198:
[----:B------:R-:W-:Y:S05]  /*4210*/  BSYNC B2 ;  /* 0x0000000000027941 */ /* 0x000fea0003800000 */
.L_x_4197:
[----:B------:R-:W-:Y:S01]  /*4220*/  ISETP.NE.AND P3, PT, R25, RZ, PT ;  /* 0x000000ff1900720c */ /* 0x000fe20003f65270 */
[----:B------:R-:W-:-:S12]  /*4230*/  BSSY B2, `(.L_x_4201) ;  /* 0x0000038000027945 */ /* 0x000fd80003800000 */
[----:B------:R-:W-:Y:S05]  /*4240*/  @!P3 BRA `(.L_x_4202) ;  /* 0x0000000000d8b947 */ /* 0x000fea0003800000 */
[----:B-12---:R1:W2:Y:S01]  /*4250*/  LDS.128 R32, [R30+0x21000] ;  /* 0x021000001e207984 */ /* 0x0062a20000000c00 */
[----:B------:R-:W-:Y:S01]  /*4260*/  VIADD R84, R18, 0x20 ;  /* 0x0000002012547836 */ /* 0x000fe20000000000 */
[----:B------:R-:W-:Y:S04]  /*4270*/  BSSY B3, `(.L_x_4203) ;  /* 0x0000031000037945 */ /* 0x000fe80003800000 */
[----:B------:R-:W-:-:S13]  /*4280*/  ISETP.GE.AND P3, PT, R84, R119, PT ;  /* 0x000000775400720c */ /* 0x000fda0003f66270 */
        /* <DEDUP_REMOVED lines=10> */
[----:B------:R-:W-:Y:S01]  /*4330*/  PRMT R186, R186, 0x5410, R85 ;  /* 0x00005410baba7816 */ /* 0x000fe20000000055 */
[----:B------:R-:W-:Y:S01]  /*4340*/  IMAD.U32 R79, R187, 0x10000, RZ ;  /* 0x00010000bb4f7824 */ /* 0x000fe200078e00ff */
[----:B------:R-:W-:Y:S01]  /*4350*/  LOP3.LUT R34, R34, 0xffff0000, RZ, 0xc0, !PT ;  /* 0xffff000022227812 */ /* 0x000fe200078ec0ff */
[C---:B------:R-:W-:Y:S01]  /*4360*/  IMAD.U32 R85, R33.reuse, 0x10000, RZ ;  /* 0x0001000021557824 */ /* 0x040fe200078e00ff */
[----:B------:R-:W-:Y:S01]  /*4370*/  LOP3.LUT R84, R33, 0xffff0000, RZ, 0xc0, !PT ;  /* 0xffff000021547812 */ /* 0x000fe200078ec0ff */
[----:B------:R-:W-:Y:S01]  /*4380*/  IMAD.U32 R33, R32, 0x10000, RZ ;  /* 0x0001000020217824 */ /* 0x000fe200078e00ff */
[C---:B------:R-:W-:Y:S01]  /*4390*/  LOP3.LUT R87, R191.reuse, 0xffff0000, RZ, 0xc0, !PT ;  /* 0xffff0000bf577812 */ /* 0x040fe200078ec0ff */
[----:B------:R-:W-:Y:S01]  /*43a0*/  FMUL.FTZ R126, R34, R78 ;  /* 0x0000004e227e7220 */ /* 0x000fe20000410000 */
[----:B------:R-:W-:Y:S01]  /*43b0*/  LOP3.LUT R86, R186, 0xffff0000, RZ, 0xc0, !PT ;  /* 0xffff0000ba567812 */ /* 0x000fe200078ec0ff */
[----:B------:R-:W-:Y:S01]  /*43c0*/  FMUL.FTZ R34, R34, R79 ;  /* 0x0000004f22227220 */ /* 0x000fe20000410000 */
[----:B------:R-:W-:Y:S01]  /*43d0*/  LOP3.LUT R32, R32, 0xffff0000, RZ, 0xc0, !PT ;  /* 0xffff000020207812 */ /* 0x000fe200078ec0ff */
[C---:B------:R-:W-:Y:S01]  /*43e0*/  FMUL.FTZ R120, R84.reuse, R87 ;  /* 0x0000005754787220 */ /* 0x040fe20000410000 */
[----:B------:R-:W-:Y:S01]  /*43f0*/  IMAD.U32 R191, R191, 0x10000, RZ ;  /* 0x00010000bfbf7824 */ /* 0x000fe200078e00ff */
[----:B------:R-:W-:Y:S01]  /*4400*/  LOP3.LUT R76, R35, 0xffff0000, RZ, 0xc0, !PT ;  /* 0xffff0000234c7812 */ /* 0x000fe200078ec0ff */
[----:B------:R-:W-:Y:S01]  /*4410*/  FMUL.FTZ R84, R84, R86 ;  /* 0x0000005654547220 */ /* 0x000fe20000410000 */
[----:B------:R-:W-:Y:S01]  /*4420*/  LOP3.LUT R200, R200, 0xffff0000, RZ, 0xc0, !PT ;  /* 0xffff0000c8c87812 */ /* 0x000fe200078ec0ff */
[----:B------:R-:W-:Y:S01]  /*4430*/  IMAD.U32 R186, R186, 0x10000, RZ ;  /* 0x00010000baba7824 */ /* 0x000fe200078e00ff */
[----:B------:R-:W-:Y:S01]  /*4440*/  LOP3.LUT R187, R187, 0xffff0000, RZ, 0xc0, !PT ;  /* 0xffff0000bbbb7812 */ /* 0x000fe200078ec0ff */
[----:B------:R-:W-:Y:S01]  /*4450*/  FFMA.FTZ R78, R77, R78, R34 ;  /* 0x0000004e4d4e7223 */ /* 0x000fe20000010022 */
[C---:B------:R-:W-:Y:S01]  /*4460*/  FFMA.FTZ R86, R85.reuse, R86, -R120 ;  /* 0x0000005655567223 */ /* 0x040fe20000010878 */
[C---:B------:R-:W-:Y:S01]  /*4470*/  FMUL.FTZ R34, R32.reuse, R191 ;  /* 0x000000bf20227220 */ /* 0x040fe20000410000 */
[----:B------:R-:W-:Y:S01]  /*4480*/  FFMA.FTZ R85, R85, R87, R84 ;  /* 0x0000005755557223 */ /* 0x000fe20000010054 */
[----:B------:R-:W-:Y:S01]  /*4490*/  FFMA.FTZ R79, R77, R79, -R126 ;  /* 0x0000004f4d4f7223 */ /* 0x000fe2000001087e */
[----:B------:R-:W-:Y:S01]  /*44a0*/  FMUL.FTZ R32, R32, R186 ;  /* 0x000000ba20207220 */ /* 0x000fe20000410000 */
[----:B------:R-:W-:-:S02]  /*44b0*/  IMAD.U32 R35, R35, 0x10000, RZ ;  /* 0x0001000023237824 */ /* 0x000fc400078e00ff */
        /* <DEDUP_REMOVED lines=10> */
[----:B------:R-:W-:Y:S01]  /*4560*/  F2FP.BF16.F32.PACK_AB R35, R77, R84 ;  /* 0x000000544d23723e */ /* 0x000fe200000010ff */
[----:B------:R-:W-:-:S07]  /*4570*/  IMAD.MOV.U32 R34, RZ, RZ, R78 ;  /* 0x000000ffff227224 */ /* 0x000fce00078e004e */
.L_x_4204:
[----:B------:R-:W-:Y:S05]  /*4580*/  BSYNC B3 ;  /* 0x0000000000037941 */ /* 0x000fea0003800000 */
.L_x_4203:
[----:B------:R-:W-:Y:S02]  /*4590*/  ULDC.64 UR4, c[0x0][0x208] ;  /* 0x0000820000047ab9 */ /* 0x000fe40000000a00 */
[----:B--2---:R3:W-:Y:S03]  /*45a0*/  STG.E.128 desc[UR4][R38.64+0x80], R32 ;  /* 0x0000802026007986 */ /* 0x0047e6000c101d04 */
.L_x_4202:
[----:B------:R-:W-:Y:S05]  /*45b0*/  BSYNC B2 ;  /* 0x0000000000027941 */ /* 0x000fea0003800000 */
.L_x_4201:
        /* <DEDUP_REMOVED lines=11> */
[----:B------:R-:W-:Y:S02]  /*4670*/  SHF.R.U32.HI R75, RZ, 0x10, R75 ;  /* 0x00000010ff4b7819 */ /* 0x000fe4000001164b */
[----:B------:R-:W-:Y:S02]  /*4680*/  SHF.R.U32.HI R76, RZ, 0x10, R73 ;  /* 0x00000010ff4c7819 */ /* 0x000fe40000011649 */
[----:B------:R-:W-:Y:S02]  /*4690*/  PRMT R189, R189, 0x5410, R74 ;  /* 0x00005410bdbd7816 */ /* 0x000fe4000000004a */
[----:B------:R-:W-:Y:S01]  /*46a0*/  PRMT R184, R184, 0x5410, R77 ;  /* 0x00005410b8b87816 */ /* 0x000fe2000000004d */
[----:B------:R-:W-:Y:S01]  /*46b0*/  IMAD.U32 R77, R33, 0x10000, RZ ;  /* 0x00010000214d7824 */ /* 0x000fe200078e00ff */
[----:B------:R-:W-:-:S02]  /*46c0*/  PRMT R190, R190, 0x5410, R75 ;  /* 0x00005410bebe7816 */ /* 0x000fc4000000004b */
        /* <DEDUP_REMOVED lines=13> */
[----:B------:R-:W-:Y:S01]  /*47a0*/  FMUL.FTZ R85, R73, R74 ;  /* 0x0000004a49557220 */ /* 0x000fe20000410000 */
[----:B------:R-:W-:Y:S01]  /*47b0*/  FFMA.FTZ R77, R77, R84, R79 ;  /* 0x000000544d4d7223 */ /* 0x000fe2000001004f */
[-C--:B------:R-:W-:Y:S01]  /*47c0*/  FMUL.FTZ R79, R73, R78.reuse ;  /* 0x0000004e494f7220 */ /* 0x080fe20000410000 */
[----:B------:R-:W-:Y:S01]  /*47d0*/  LOP3.LUT R190, R190, 0xffff0000, RZ, 0xc0, !PT ;  /* 0xffff0000bebe7812 */ /* 0x000fe200078ec0ff */
[----:B------:R-:W-:Y:S01]  /*47e0*/  IMAD.U32 R76, R189, 0x10000, RZ ;  /* 0x00010000bd4c7824 */ /* 0x000fe200078e00ff */
[----:B------:R-:W-:Y:S01]  /*47f0*/  LOP3.LUT R185, R185, 0xffff0000, RZ, 0xc0, !PT ;  /* 0xffff0000b9b97812 */ /* 0x000fe200078ec0ff */
[----:B------:R-:W-:Y:S01]  /*4800*/  FFMA.FTZ R73, R72, R78, -R85 ;  /* 0x0000004e48497223 */ /* 0x000fe20000010855 */
[----:B------:R-:W-:-:S02]  /*4810*/  IMAD.U32 R184, R184, 0x10000, RZ ;  /* 0x00010000b8b87824 */ /* 0x000fc400078e00ff */
[----:B------:R-:W-:Y:S01]  /*4820*/  FFMA.FTZ R72, R72, R74, R79 ;  /* 0x0000004a48487223 */ /* 0x000fe2000001004f */
[C---:B------:R-:W-:Y:S01]  /*4830*/  FMUL.FTZ R74, R34.reuse, R190 ;  /* 0x000000be224a7220 */ /* 0x040fe20000410000 */
[----:B------:R-:W-:Y:S01]  /*4840*/  FMUL.FTZ R79, R34, R185 ;  /* 0x000000b9224f7220 */ /* 0x000fe20000410000 */
[C---:B------:R-:W-:Y:S01]  /*4850*/  FMUL.FTZ R34, R75.reuse, R76 ;  /* 0x0000004c4b227220 */ /* 0x040fe20000410000 */
[-C--:B------:R-:W-:Y:S01]  /*4860*/  FMUL.FTZ R75, R75, R184.reuse ;  /* 0x000000b84b4b7220 */ /* 0x080fe20000410000 */
[----:B------:R-:W-:Y:S01]  /*4870*/  IMAD.U32 R35, R35, 0x10000, RZ ;  /* 0x0001000023237824 */ /* 0x000fe200078e00ff */
[----:B------:R-:W-:Y:S01]  /*4880*/  F2FP.BF16.F32.PACK_AB R72, R72, R73 ;  /* 0x000000494848723e */ /* 0x000fe200000010ff */
        /* <DEDUP_REMOVED lines=8> */
.L_x_4208:
[----:B------:R-:W-:Y:S05]  /*4910*/  BSYNC B3 ;  /* 0x0000000000037941 */ /* 0x000fea0003800000 */
.L_x_4207:
[----:B------:R-:W-:Y:S02]  /*4920*/  ULDC.64 UR4, c[0x0][0x208] ;  /* 0x0000820000047ab9 */ /* 0x000fe40000000a00 */
[----:B--2---:R4:W-:Y:S03]  /*4930*/  STG.E.128 desc[UR4][R38.64+0xc0], R32 ;  /* 0x0000c02026007986 */ /* 0x0049e6000c101d04 */
.L_x_4206:
[----:B------:R-:W-:Y:S05]  /*4940*/  BSYNC B2 ;  /* 0x0000000000027941 */ /* 0x000fea0003800000 */
.L_x_4205:
        /* <DEDUP_REMOVED lines=11> */
[----:B------:R-:W-:Y:S02]  /*4a00*/  PRMT R181, R181, 0x5410, R72 ;  /* 0x00005410b5b57816 */ /* 0x000fe40000000048 */
[----:B------:R-:W-:Y:S02]  /*4a10*/  PRMT R170, R170, 0x5410, R73 ;  /* 0x00005410aaaa7816 */ /* 0x000fe40000000049 */
[----:B------:R-:W-:Y:S01]  /*4a20*/  SHF.R.U32.HI R74, RZ, 0x10, R69 ;  /* 0x00000010ff4a7819 */ /* 0x000fe20000011645 */
[----:B--2---:R-:W-:Y:S01]  /*4a30*/  IMAD.U32 R69, R34, 0x10000, RZ ;  /* 0x0001000022457824 */ /* 0x004fe200078e00ff */
[----:B------:R-:W-:-:S02]  /*4a40*/  PRMT R183, R183, 0x5410, R70 ;  /* 0x00005410b7b77816 */ /* 0x000fc40000000046 */
[----:B------:R-:W-:Y:S02]  /*4a50*/  LOP3.LUT R70, R33, 0xffff0000, RZ, 0xc0, !PT ;  /* 0xffff000021467812 */ /* 0x000fe400078ec0ff */
[----:B------:R-:W-:Y:S01]  /*4a60*/  LOP3.LUT R73, R181, 0xffff0000, RZ, 0xc0, !PT ;  /* 0xffff0000b5497812 */ /* 0x000fe200078ec0ff */
        /* <DEDUP_REMOVED lines=35> */
.L_x_4212:
[----:B------:R-:W-:Y:S05]  /*4ca0*/  BSYNC B3 ;  /* 0x0000000000037941 */ /* 0x000fea0003800000 */
.L_x_4211:
[----:B------:R-:W-:Y:S02]  /*4cb0*/  ULDC.64 UR4, c[0x0][0x208] ;  /* 0x0000820000047ab9 */ /* 0x000fe40000000a00 */
[----:B--2---:R1:W-:Y:S03]  /*4cc0*/  STG.E.128 desc[UR4][R38.64+0x100], R32 ;  /* 0x0001002026007986 */ /* 0x0043e6000c101d04 */
.L_x_4210:
[----:B------:R-:W-:Y:S05]  /*4cd0*/  BSYNC B2 ;  /* 0x0000000000027941 */ /* 0x000fea0003800000 */
.L_x_4209:
[----:B------:R-:W-:-:S13]  /*4ce0*/  ISETP.NE.AND P3, PT, R28, RZ, PT ;  /* 0x000000ff1c00720c */ /* 0x000fda0003f65270 */
[----:B------:R-:W-:Y:S05]  /*4cf0*/  @!P3 BRA `(.L_x_4192) ;  /* 0x0000000000d8b947 */ /* 0x000fea0003800000 */
[----:B-1234-:R1:W2:Y:S01]  /*4d00*/  LDS.128 R32, [R31+0x24000] ;  /* 0x024000001f207984 */ /* 0x01e2a20000000c00 */
[----:B------:R-:W-:Y:S01]  /*4d10*/  VIADD R68, R18, 0x50 ;  /* 0x0000005012447836 */ /* 0x000fe20000000000 */
[----:B------:R-:W-:Y:S04]  /*4d20*/  BSSY B2, `(.L_x_4213) ;  /* 0x0000031000027945 */ /* 0x000fe80003800000 */
[----:B------:R-:W-:-:S13]  /*4d30*/  ISETP.GE.AND P3, PT, R68, R119, PT ;  /* 0x000000774400720c */ /* 0x000fda0003f66270 */
        /* <DEDUP_REMOVED lines=47> */
.L_x_4214:
[----:B------:R-:W-:Y:S05]  /*5030*/  BSYNC B2 ;  /* 0x0000000000027941 */ /* 0x000fea0003800000 */
.L_x_4213:
[----:B------:R-:W-:Y:S02]  /*5040*/  ULDC.64 UR4, c[0x0][0x208] ;  /* 0x0000820000047ab9 */ /* 0x000fe40000000a00 */
[----:B--2---:R1:W-:Y:S03]  /*5050*/  STG.E.128 desc[UR4][R38.64+0x140], R32 ;  /* 0x0001402026007986 */ /* 0x0043e6000c101d04 */
.L_x_4192:
[----:B------:R-:W-:Y:S05]  /*5060*/  BSYNC B1 ;  /* 0x0000000000017941 */ /* 0x000fea0003800000 */
.L_x_4191:
        /* <DEDUP_REMOVED lines=54> */
.L_x_4219:
[----:B------:R-:W-:Y:S05]  /*53d0*/  BSYNC B2 ;  /* 0x0000000000027941 */ /* 0x000fea0003800000 */
.L_x_4218:
[----:B------:R-:W-:Y:S02]  /*53e0*/  ULDC.64 UR4, c[0x0][0x208] ;  /* 0x0000820000047ab9 */ /* 0x000fe40000000a00 */
[----:B--2---:R1:W-:Y:S03]  /*53f0*/  STG.E.128 desc[UR4][R36.64], R32 ;  /* 0x0000002024007986 */ /* 0x0043e6000c101d04 */
.L_x_4217:
[----:B------:R-:W-:Y:S05]  /*5400*/  BSYNC B1 ;  /* 0x0000000000017941 */ /* 0x000fea0003800000 */
.L_x_4216:
        /* <DEDUP_REMOVED lines=54> */
.L_x_4223:
[----:B------:R-:W-:Y:S05]  /*5770*/  BSYNC B2 ;  /* 0x0000000000027941 */ /* 0x000fea0003800000 */
.L_x_4222:
[----:B------:R-:W-:Y:S02]  /*5780*/  ULDC.64 UR4, c[0x0][0x208] ;  /* 0x0000820000047ab9 */ /* 0x000fe40000000a00 */
[----:B--2---:R1:W-:Y:S03]  /*5790*/  STG.E.128 desc[UR4][R36.64+0x40], R32 ;  /* 0x0000402024007986 */ /* 0x0043e6000c101d04 */
.L_x_4221:
[----:B------:R-:W-:Y:S05]  /*57a0*/  BSYNC B1 ;  /* 0x0000000000017941 */ /* 0x000fea0003800000 */
.L_x_4220:
        /* <DEDUP_REMOVED lines=54> */
.L_x_4227:
[----:B------:R-:W-:Y:S05]  /*5b10*/  BSYNC B2 ;  /* 0x0000000000027941 */ /* 0x000fea0003800000 */
.L_x_4226:
[----:B------:R-:W-:Y:S02]  /*5b20*/  ULDC.64 UR4, c[0x0][0x208] ;  /* 0x0000820000047ab9 */ /* 0x000fe40000000a00 */
[----:B--2---:R1:W-:Y:S03]  /*5b30*/  STG.E.128 desc[UR4][R36.64+0x80], R32 ;  /* 0x0000802024007986 */ /* 0x0043e6000c101d04 */
.L_x_4225:
[----:B------:R-:W-:Y:S05]  /*5b40*/  BSYNC B1 ;  /* 0x0000000000017941 */ /* 0x000fea0003800000 */
.L_x_4224:
        /* <DEDUP_REMOVED lines=32> */
[-C--:B------:R-:W-:Y:S01]  /*5d50*/  FMUL.FTZ R39, R39, R51.reuse ;  /* 0x0000003327277220 */ /* 0x080fe20000410000 */
[----:B------:R-:W-:Y:S01]  /*5d60*/  LOP3.LUT R147, R147, 0xffff0000, RZ, 0xc0, !PT ;  /* 0xffff000093937812 */ /* 0x000fe200078ec0ff */
[----:B------:R-:W-:Y:S01]  /*5d70*/  IMAD.U32 R153, R153, 0x10000, RZ ;  /* 0x0001000099997824 */ /* 0x000fe200078e00ff */
[----:B------:R-:W-:Y:S01]  /*5d80*/  LOP3.LUT R152, R152, 0xffff0000, RZ, 0xc0, !PT ;  /* 0xffff000098987812 */ /* 0x000fe200078ec0ff */
[C---:B------:R-:W-:Y:S01]  /*5d90*/  FFMA.FTZ R55, R34.reuse, R50, -R55 ;  /* 0x0000003222377223 */ /* 0x040fe20000010837 */
[----:B------:R-:W-:Y:S01]  /*5da0*/  FFMA.FTZ R52, R34, R52, R35 ;  /* 0x0000003422347223 */ /* 0x000fe20000010023 */
[----:B------:R-:W-:Y:S01]  /*5db0*/  FFMA.FTZ R57, R38, R51, -R57 ;  /* 0x0000003326397223 */ /* 0x000fe20000010839 */
[----:B------:R-:W-:Y:S01]  /*5dc0*/  FMUL.FTZ R34, R32, R149 ;  /* 0x0000009520227220 */ /* 0x000fe20000410000 */
[----:B------:R-:W-:Y:S01]  /*5dd0*/  FFMA.FTZ R38, R38, R53, R39 ;  /* 0x0000003526267223 */ /* 0x000fe20000010027 */
[----:B------:R-:W-:Y:S01]  /*5de0*/  FMUL.FTZ R32, R32, R153 ;  /* 0x0000009920207220 */ /* 0x000fe20000410000 */
        /* <DEDUP_REMOVED lines=12> */
.L_x_4231:
[----:B------:R-:W-:Y:S05]  /*5eb0*/  BSYNC B2 ;  /* 0x0000000000027941 */ /* 0x000fea0003800000 */
.L_x_4230:
[----:B------:R-:W-:Y:S02]  /*5ec0*/  ULDC.64 UR4, c[0x0][0x208] ;  /* 0x0000820000047ab9 */ /* 0x000fe40000000a00 */
[----:B--2---:R1:W-:Y:S03]  /*5ed0*/  STG.E.128 desc[UR4][R36.64+0xc0], R32 ;  /* 0x0000c02024007986 */ /* 0x0043e6000c101d04 */
.L_x_4229:
[----:B------:R-:W-:Y:S05]  /*5ee0*/  BSYNC B1 ;  /* 0x0000000000017941 */ /* 0x000fea0003800000 */
.L_x_4228:
        /* <DEDUP_REMOVED lines=54> */
.L_x_4235:
[----:B------:R-:W-:Y:S05]  /*6250*/  BSYNC B2 ;  /* 0x0000000000027941 */ /* 0x000fea0003800000 */
.L_x_4234:
[----:B------:R-:W-:Y:S02]  /*6260*/  ULDC.64 UR4, c[0x0][0x208] ;  /* 0x0000820000047ab9 */ /* 0x000fe40000000a00 */
[----:B--2---:R1:W-:Y:S03]  /*6270*/  STG.E.128 desc[UR4][R36.64+0x100], R32 ;  /* 0x0001002024007986 */ /* 0x0043e6000c101d04 */
.L_x_4233:
[----:B------:R-:W-:Y:S05]  /*6280*/  BSYNC B1 ;  /* 0x0000000000017941 */ /* 0x000fea0003800000 */
.L_x_4232:
        /* <DEDUP_REMOVED lines=53> */
.L_x_4237:
[----:B------:R-:W-:Y:S05]  /*65e0*/  BSYNC B1 ;  /* 0x0000000000017941 */ /* 0x000fea0003800000 */
.L_x_4236:
[----:B------:R-:W-:Y:S02]  /*65f0*/  ULDC.64 UR4, c[0x0][0x208] ;  /* 0x0000820000047ab9 */ /* 0x000fe40000000a00 */
[----:B--2---:R1:W-:Y:S01]  /*6600*/  STG.E.128 desc[UR4][R36.64+0x140], R32 ;  /* 0x0001402024007986 */ /* 0x0043e2000c101d04 */
[----:B------:R-:W-:Y:S05]  /*6610*/  BRA `(.L_x_4215) ;  /* 0x0000004000907947 */ /* 0x000fea0003800000 */
.L_x_4183:
        /* <DEDUP_REMOVED lines=22> */
[C---:B------:R-:W-:Y:S02]  /*6780*/  LEA R56, P2, R32.reuse, UR4, 0x1 ;  /* 0x0000000420387c11 */ /* 0x040fe4000f8408ff */
[----:B------:R-:W-:Y:S01]  /*6790*/  CS2R R52, SRZ ;  /* 0x0000000000347805 */ /* 0x000fe2000001ff00 */
[----:B------:R-:W-:Y:S01]  /*67a0*/  ULDC.64 UR6, c[0x0][0x208] ;  /* 0x0000820000067ab9 */ /* 0x000fe20000000a00 */
        /* <DEDUP_REMOVED lines=23> */
.L_x_4239:
[----:B------:R-:W-:Y:S05]  /*6920*/  BSYNC B1 ;  /* 0x0000000000017941 */ /* 0x000fea0003800000 */
.L_x_4238:
        /* <DEDUP_REMOVED lines=23> */
[----:B------:R-:W-:Y:S01]  /*6aa0*/  CS2R R76, SRZ ;  /* 0x00000000004c7805 */ /* 0x000fe2000001ff00 */
[----:B------:R-:W-:Y:S01]  /*6ab0*/  ULDC.64 UR6, c[0x0][0x208] ;  /* 0x0000820000067ab9 */ /* 0x000fe20000000a00 */
        /* <DEDUP_REMOVED lines=23> */
.L_x_4241:
[----:B------:R-:W-:Y:S05]  /*6c30*/  BSYNC B1 ;  /* 0x0000000000017941 */ /* 0x000fea0003800000 */
.L_x_4240:
[----:B0-----:R-:W-:Y:S01]  /*6c40*/  IMAD.MOV.U32 R80, RZ, RZ, R32 ;  /* 0x000000ffff507224 */ /* 0x001fe200078e0020 */
        /* <DEDUP_REMOVED lines=95> */
[----:B------:R-:W-:Y:S01]  /*7240*/  PRMT R189, R80, 0x7610, R189 ;  /* 0x0000761050bd7816 */ /* 0x000fe200000000bd */
[----:B------:R-:W-:Y:S06]  /*7250*/  @!P2 BRA `(.L_x_4242) ;  /* 0x000000000004a947 */ /* 0x000fec0003800000 */
[----:B------:R-:W-:Y:S01]  /*7260*/  BPT.TRAP 0x1 ;  /* 0x000000040000795c */ /* 0x000fe20000300000 */
.L_x_4242:
[----:B------:R-:W-:Y:S01]  /*7270*/  IMAD R89, R22, 0x8, R17 ;  /* 0x0000000816597824 */ /* 0x000fe200078e0211 */
[----:B------:R-:W-:Y:S01]  /*7280*/  SHF.L.U32 R90, R204, 0x1f, RZ ;  /* 0x0000001fcc5a7819 */ /* 0x000fe200000006ff */
[----:B------:R-:W0:Y:S01]  /*7290*/  LDC R147, c[0x0][0x2e4] ;  /* 0x0000b900ff937b82 */ /* 0x000e220000000800 */
[----:B------:R-:W-:Y:S02]  /*72a0*/  BSSY B1, `(.L_x_4243) ;  /* 0x0000004000017945 */ /* 0x000fe40003800000 */
[----:B------:R-:W1:Y:S05]  /*72b0*/  SYNCS.PHASECHK.TRANS64.TRYWAIT P5, [R89+URZ+0x30890], R90 ;  /* 0x0308905a590075a7 */ /* 0x000e6a00080a017f */
[----:B------:R-:W2:Y:S01]  /*72c0*/  LDC.64 R126, c[0x0][0x2f0] ;  /* 0x0000bc00ff7e7b82 */ /* 0x000ea20000000a00 */
[----:B-1----:R-:W-:Y:S05]  /*72d0*/  @!P5 BRA `(.L_x_4244) ;  /* 0x00000218002cd947 */ /* 0x002fea0003800000 */
.L_x_4588:
[----:B------:R-:W-:Y:S05]  /*72e0*/  BSYNC B1 ;  /* 0x0000000000017941 */ /* 0x000fea0003800000 */
.L_x_4243:
        /* <DEDUP_REMOVED lines=34> */
[----:B------:R-:W-:Y:S02]  /*7510*/  SHF.R.U32.HI R176, RZ, 0x10, R53 ;  /* 0x00000010ffb07819 */ /* 0x000fe40000011635 */
[----:B------:R-:W-:Y:S02]  /*7520*/  SHF.R.U32.HI R175, RZ, 0x10, R41 ;  /* 0x00000010ffaf7819 */ /* 0x000fe40000011629 */
[----:B------:R-:W-:Y:S02]  /*7530*/  PRMT R176, R164, 0x5432, R176 ;  /* 0x00005432a4b07816 */ /* 0x000fe400000000b0 */
[----:B------:R-:W-:Y:S02]  /*7540*/  PRMT R175, R174, 0x5410, R175 ;  /* 0x00005410aeaf7816 */ /* 0x000fe400000000af */
[----:B------:R-:W-:Y:S01]  /*7550*/  SHF.R.U64 R40, R40, 0x10, R41 ;  /* 0x0000001028287819 */ /* 0x000fe20000001229 */
[----:B------:R-:W-:Y:S01]  /*7560*/  IMAD.U32 R177, R176, 0x10000, RZ ;  /* 0x00010000b0b17824 */ /* 0x000fe200078e00ff */
[--C-:B------:R-:W-:Y:S01]  /*7570*/  SHF.R.U64 R41, R42, 0x10, R43.reuse ;  /* 0x000000102a297819 */ /* 0x100fe2000000122b */
[----:B--2---:R-:W-:Y:S01]  /*7580*/  IMAD.U32 R42, R85, 0x10000, RZ ;  /* 0x00010000552a7824 */ /* 0x004fe200078e00ff */
[----:B------:R-:W-:Y:S01]  /*7590*/  SHF.R.U32.HI R174, RZ, 0x10, R43 ;  /* 0x00000010ffae7819 */ /* 0x000fe2000001162b */
[----:B------:R-:W-:Y:S01]  /*75a0*/  IMAD.U32 R178, R175, 0x10000, RZ ;  /* 0x00010000afb27824 */ /* 0x000fe200078e00ff */
[----:B------:R-:W-:Y:S01]  /*75b0*/  SHF.R.U64 R52, R52, 0x10, R53 ;  /* 0x0000001034347819 */ /* 0x000fe20000001235 */
[----:B0-----:R-:W-:-:S02]  /*75c0*/  IMAD.U32 R43, R81, 0x10000, RZ ;  /* 0x00010000512b7824 */ /* 0x001fc400078e00ff */
[CC--:B------:R-:W-:Y:S01]  /*75d0*/  FMUL.FTZ R180, R42.reuse, R177.reuse ;  /* 0x000000b12ab47220 */ /* 0x0c0fe20000410000 */
[-C--:B------:R-:W-:Y:S01]  /*75e0*/  FMUL.FTZ R182, R42, R178.reuse ;  /* 0x000000b22ab67220 */ /* 0x080fe20000410000 */
[----:B------:R-:W-:Y:S01]  /*75f0*/  SHF.R.U64 R42, R54, 0x10, R55 ;  /* 0x00000010362a7819 */ /* 0x000fe20000001237 */
[----:B------:R-:W-:Y:S02]  /*7600*/  IMAD.U32 R54, R80, 0x10000, RZ ;  /* 0x0001000050367824 */ /* 0x000fe400078e00ff */
[C---:B------:R-:W-:Y:S01]  /*7610*/  FFMA.FTZ R53, R43.reuse, R178, -R180 ;  /* 0x000000b22b357223 */ /* 0x040fe200000108b4 */
[----:B------:R-:W-:Y:S01]  /*7620*/  FFMA.FTZ R43, R43, R177, R182 ;  /* 0x000000b12b2b7223 */ /* 0x000fe200000100b6 */
[----:B------:R-:W-:Y:S02]  /*7630*/  LOP3.LUT R180, R85, 0xffff0000, RZ, 0xc0, !PT ;  /* 0xffff000055b47812 */ /* 0x000fe400078ec0ff */
[----:B------:R-:W-:Y:S02]  /*7640*/  LOP3.LUT R177, R176, 0xffff0000, RZ, 0xc0, !PT ;  /* 0xffff0000b0b17812 */ /* 0x000fe400078ec0ff */
[----:B------:R-:W-:-:S02]  /*7650*/  LOP3.LUT R175, R175, 0xffff0000, RZ, 0xc0, !PT ;  /* 0xffff0000afaf7812 */ /* 0x000fc400078ec0ff */
[----:B------:R-:W-:Y:S02]  /*7660*/  SHF.R.U32.HI R55, RZ, 0x10, R55 ;  /* 0x00000010ff377819 */ /* 0x000fe40000011637 */
[----:B------:R-:W-:Y:S01]  /*7670*/  LOP3.LUT R178, R81, 0xffff0000, RZ, 0xc0, !PT ;  /* 0xffff000051b27812 */ /* 0x000fe200078ec0ff */
[C---:B------:R-:W-:Y:S01]  /*7680*/  FMUL.FTZ R81, R180.reuse, R177 ;  /* 0x000000b1b4517220 */ /* 0x040fe20000410000 */
[-C--:B------:R-:W-:Y:S01]  /*7690*/  FMUL.FTZ R180, R180, R175.reuse ;  /* 0x000000afb4b47220 */ /* 0x080fe20000410000 */
[----:B------:R-:W-:Y:S02]  /*76a0*/  PRMT R55, R179, 0x5410, R55 ;  /* 0x00005410b3377816 */ /* 0x000fe40000000037 */
[----:B------:R-:W-:Y:S01]  /*76b0*/  PRMT R85, R155, 0x5432, R174 ;  /* 0x000054329b557816 */ /* 0x000fe200000000ae */
[C---:B------:R-:W-:Y:S01]  /*76c0*/  FFMA.FTZ R176, R178.reuse, R175, -R81 ;  /* 0x000000afb2b07223 */ /* 0x040fe20000010851 */
[----:B------:R-:W-:Y:S01]  /*76d0*/  FFMA.FTZ R174, R178, R177, R180 ;  /* 0x000000b1b2ae7223 */ /* 0x000fe200000100b4 */
[C---:B------:R-:W-:Y:S01]  /*76e0*/  IMAD.U32 R178, R87.reuse, 0x10000, RZ ;  /* 0x0001000057b27824 */ /* 0x040fe200078e00ff */
[----:B------:R-:W-:Y:S01]  /*76f0*/  LOP3.LUT R87, R87, 0xffff0000, RZ, 0xc0, !PT ;  /* 0xffff000057577812 */ /* 0x000fe200078ec0ff */
[C---:B------:R-:W-:Y:S01]  /*7700*/  IMAD.U32 R175, R55.reuse, 0x10000, RZ ;  /* 0x0001000037af7824 */ /* 0x040fe200078e00ff */
[----:B------:R-:W-:Y:S01]  /*7710*/  LOP3.LUT R55, R55, 0xffff0000, RZ, 0xc0, !PT ;  /* 0xffff000037377812 */ /* 0x000fe200078ec0ff */
[----:B------:R-:W-:Y:S01]  /*7720*/  IMAD.U32 R177, R85, 0x10000, RZ ;  /* 0x0001000055b17824 */ /* 0x000fe200078e00ff */
[----:B------:R-:W-:Y:S01]  /*7730*/  PRMT R40, R156, 0x5432, R40 ;  /* 0x000054329c287816 */ /* 0x000fe20000000028 */
[----:B------:R-:W-:-:S02]  /*7740*/  IMAD.U32 R180, R83, 0x10000, RZ ;  /* 0x0001000053b47824 */ /* 0x000fc400078e00ff */
[C---:B------:R-:W-:Y:S01]  /*7750*/  FMUL.FTZ R179, R178.reuse, R175 ;  /* 0x000000afb2b37220 */ /* 0x040fe20000410000 */
[----:B------:R-:W-:Y:S01]  /*7760*/  FMUL.FTZ R178, R178, R177 ;  /* 0x000000b1b2b27220 */ /* 0x000fe20000410000 */
[----:B------:R-:W-:Y:S01]  /*7770*/  FMUL.FTZ R181, R87, R55 ;  /* 0x0000003757b57220 */ /* 0x000fe20000410000 */
[----:B------:R-:W-:Y:S01]  /*7780*/  PRMT R52, R163, 0x5432, R52 ;  /* 0x00005432a3347816 */ /* 0x000fe20000000034 */
[C---:B------:R-:W-:Y:S01]  /*7790*/  FFMA.FTZ R177, R180.reuse, R177, -R179 ;  /* 0x000000b1b4b17223 */ /* 0x040fe200000108b3 */
[----:B------:R-:W-:Y:S01]  /*77a0*/  LOP3.LUT R179, R85, 0xffff0000, RZ, 0xc0, !PT ;  /* 0xffff000055b37812 */ /* 0x000fe200078ec0ff */
[----:B------:R-:W-:Y:S01]  /*77b0*/  FFMA.FTZ R175, R180, R175, R178 ;  /* 0x000000afb4af7223 */ /* 0x000fe200000100b2 */
[----:B------:R-:W-:Y:S01]  /*77c0*/  LOP3.LUT R178, R83, 0xffff0000, RZ, 0xc0, !PT ;  /* 0xffff000053b27812 */ /* 0x000fe200078ec0ff */
[C---:B------:R-:W-:Y:S01]  /*77d0*/  IMAD.U32 R81, R84.reuse, 0x10000, RZ ;  /* 0x0001000054517824 */ /* 0x040fe200078e00ff */
[----:B------:R-:W-:Y:S01]  /*77e0*/  LOP3.LUT R84, R84, 0xffff0000, RZ, 0xc0, !PT ;  /* 0xffff000054547812 */ /* 0x000fe200078ec0ff */
[----:B------:R-:W-:Y:S01]  /*77f0*/  FMUL.FTZ R180, R87, R179 ;  /* 0x000000b357b47220 */ /* 0x000fe20000410000 */
[----:B------:R-:W-:-:S02]  /*7800*/  IMAD.U32 R87, R52, 0x10000, RZ ;  /* 0x0001000034577824 */ /* 0x000fc400078e00ff */
[----:B------:R-:W-:Y:S01]  /*7810*/  FFMA.FTZ R182, R178, R179, -R181 ;  /* 0x000000b3b2b67223 */ /* 0x000fe200000108b5 */
[----:B------:R-:W-:Y:S01]  /*7820*/  LOP3.LUT R179, R52, 0xffff0000, RZ, 0xc0, !PT ;  /* 0xffff000034b37812 */ /* 0x000fe200078ec0ff */
[----:B------:R-:W-:Y:S01]  /*7830*/  FFMA.FTZ R180, R178, R55, R180 ;  /* 0x00000037b2b47223 */ /* 0x000fe200000100b4 */
[C---:B------:R-:W-:Y:S01]  /*7840*/  IMAD.U32 R55, R40.reuse, 0x10000, RZ ;  /* 0x0001000028377824 */ /* 0x040fe200078e00ff */
[----:B------:R-:W-:Y:S01]  /*7850*/  PRMT R41, R183, 0x5410, R41 ;  /* 0x00005410b7297816 */ /* 0x000fe20000000029 */
[C---:B------:R-:W-:Y:S01]  /*7860*/  FMUL.FTZ R181, R81.reuse, R87 ;  /* 0x0000005751b57220 */ /* 0x040fe20000410000 */
[----:B------:R-:W-:Y:S01]  /*7870*/  LOP3.LUT R183, R40, 0xffff0000, RZ, 0xc0, !PT ;  /* 0xffff000028b77812 */ /* 0x000fe200078ec0ff */
[----:B------:R-:W-:Y:S01]  /*7880*/  FMUL.FTZ R40, R81, R55 ;  /* 0x0000003751287220 */ /* 0x000fe20000410000 */
[----:B------:R-:W-:Y:S01]  /*7890*/  LOP3.LUT R80, R80, 0xffff0000, RZ, 0xc0, !PT ;  /* 0xffff000050507812 */ /* 0x000fe200078ec0ff */
[----:B------:R-:W-:Y:S01]  /*78a0*/  FMUL.FTZ R81, R84, R179 ;  /* 0x000000b354517220 */ /* 0x000fe20000410000 */
[----:B------:R-:W-:Y:S01]  /*78b0*/  PRMT R42, R162, 0x5432, R42 ;  /* 0x00005432a22a7816 */ /* 0x000fe2000000002a */
[----:B------:R-:W-:Y:S01]  /*78c0*/  FFMA.FTZ R181, R54, R55, -R181 ;  /* 0x0000003736b57223 */ /* 0x000fe200000108b5 */
[----:B------:R-:W-:-:S02]  /*78d0*/  IMAD.U32 R85, R86, 0x10000, RZ ;  /* 0x0001000056557824 */ /* 0x000fc400078e00ff */
[----:B------:R-:W-:Y:S01]  /*78e0*/  FFMA.FTZ R40, R54, R87, R40 ;  /* 0x0000005736287223 */ /* 0x000fe20000010028 */
[-C--:B------:R-:W-:Y:S01]  /*78f0*/  FMUL.FTZ R55, R84, R183.reuse ;  /* 0x000000b754377220 */ /* 0x080fe20000410000 */
[----:B------:R-:W-:Y:S01]  /*7900*/  FFMA.FTZ R52, R80, R183, -R81 ;  /* 0x000000b750347223 */ /* 0x000fe20000010851 */
[----:B------:R-:W-:Y:S01]  /*7910*/  LOP3.LUT R86, R86, 0xffff0000, RZ, 0xc0, !PT ;  /* 0xffff000056567812 */ /* 0x000fe200078ec0ff */
[C---:B------:R-:W-:Y:S01]  /*7920*/  IMAD.U32 R54, R42.reuse, 0x10000, RZ ;  /* 0x000100002a367824 */ /* 0x040fe200078e00ff */
[----:B------:R-:W-:Y:S01]  /*7930*/  LOP3.LUT R81, R42, 0xffff0000, RZ, 0xc0, !PT ;  /* 0xffff00002a517812 */ /* 0x000fe200078ec0ff */
[C---:B------:R-:W-:Y:S01]  /*7940*/  IMAD.U32 R84, R41.reuse, 0x10000, RZ ;  /* 0x0001000029547824 */ /* 0x040fe200078e00ff */
[----:B------:R-:W-:Y:S01]  /*7950*/  LOP3.LUT R41, R41, 0xffff0000, RZ, 0xc0, !PT ;  /* 0xffff000029297812 */ /* 0x000fe200078ec0ff */
[C---:B------:R-:W-:Y:S02]  /*7960*/  IMAD.U32 R83, R82.reuse, 0x10000, RZ ;  /* 0x0001000052537824 */ /* 0x040fe400078e00ff */
[C---:B------:R-:W-:Y:S01]  /*7970*/  FMUL.FTZ R42, R85.reuse, R54 ;  /* 0x00000036552a7220 */ /* 0x040fe20000410000 */
[-C--:B------:R-:W-:Y:S01]  /*7980*/  FMUL.FTZ R87, R85, R84.reuse ;  /* 0x0000005455577220 */ /* 0x080fe20000410000 */
[----:B------:R-:W-:Y:S01]  /*7990*/  LOP3.LUT R82, R82, 0xffff0000, RZ, 0xc0, !PT ;  /* 0xffff000052527812 */ /* 0x000fe200078ec0ff */
[C---:B------:R-:W-:Y:S01]  /*79a0*/  FMUL.FTZ R85, R86.reuse, R81 ;  /* 0x0000005156557220 */ /* 0x040fe20000410000 */
[-C--:B------:R-:W-:Y:S01]  /*79b0*/  FMUL.FTZ R86, R86, R41.reuse ;  /* 0x0000002956567220 */ /* 0x080fe20000410000 */
[C---:B------:R-:W-:Y:S01]  /*79c0*/  FFMA.FTZ R42, R83.reuse, R84, -R42 ;  /* 0x00000054532a7223 */ /* 0x040fe2000001082a */
[----:B------:R-:W-:Y:S01]  /*79d0*/  FFMA.FTZ R87, R83, R54, R87 ;  /* 0x0000003653577223 */ /* 0x000fe20000010057 */
        /* <DEDUP_REMOVED lines=13> */
.L_x_4250:
[----:B------:R-:W-:Y:S05]  /*7ab0*/  BSYNC B3 ;  /* 0x0000000000037941 */ /* 0x000fea0003800000 */
.L_x_4249:
[----:B------:R-:W-:Y:S01]  /*7ac0*/  ISETP.GE.AND P4, PT, R173, R147, PT ;  /* 0x00000093ad00720c */ /* 0x000fe20003f86270 */
[----:B------:R-:W-:-:S12]  /*7ad0*/  ULDC.64 UR4, c[0x0][0x208] ;  /* 0x0000820000047ab9 */ /* 0x000fd80000000a00 */
        /* <DEDUP_REMOVED lines=9> */
.L_x_4248:
[----:B------:R-:W-:Y:S05]  /*7b70*/  BSYNC B2 ;  /* 0x0000000000027941 */ /* 0x000fea0003800000 */
.L_x_4247:
[----:B------:R-:W-:Y:S01]  /*7b80*/  ISETP.NE.AND P4, PT, R21, RZ, PT ;  /* 0x000000ff1500720c */ /* 0x000fe20003f85270 */
[----:B------:R-:W-:-:S12]  /*7b90*/  BSSY B2, `(.L_x_4251) ;  /* 0x0000081000027945 */ /* 0x000fd80003800000 */
[----:B------:R-:W-:Y:S05]  /*7ba0*/  @!P4 BRA `(.L_x_4252) ;  /* 0x0000000400fcc947 */ /* 0x000fea0003800000 */
[----:B0-----:R-:W-:Y:S01]  /*7bb0*/  SEL R40, R124, R149, !P1 ;  /* 0x000000957c287207 */ /* 0x001fe20004800000 */
[----:B------:R-:W-:Y:S01]  /*7bc0*/  BSSY B3, `(.L_x_4253) ;  /* 0x0000072000037945 */ /* 0x000fe20003800000 */
[----:B------:R-:W-:Y:S02]  /*7bd0*/  IADD3 R80, P4, P5, R108, R130, R14 ;  /* 0x000000826c507210 */ /* 0x000fe40007d9e00e */
[----:B------:R-:W-:Y:S02]  /*7be0*/  SHF.R.S32.HI R41, RZ, 0x1f, R40 ;  /* 0x0000001fff297819 */ /* 0x000fe40000011428 */
[----:B------:R-:W-:Y:S02]  /*7bf0*/  IADD3.X R81, R4, R157, R113, P4, P5 ;  /* 0x0000009d04517210 */ /* 0x000fe400027ea471 */
[----:B------:R-:W-:Y:S02]  /*7c00*/  LEA.HI R41, R41, R40, RZ, 0x4 ;  /* 0x0000002829297211 */ /* 0x000fe400078f20ff */
[----:B------:R-:W-:-:S02]  /*7c10*/  ISETP.GE.AND P4, PT, R198, R119, PT ;  /* 0x00000077c600720c */ /* 0x000fc40003f86270 */
        /* <DEDUP_REMOVED lines=24> */
[----:B------:R-:W-:Y:S02]  /*7da0*/  SHF.R.U32.HI R48, RZ, 0x10, R49 ;  /* 0x00000010ff307819 */ /* 0x000fe40000011631 */
[----:B------:R-:W-:-:S02]  /*7db0*/  SHF.R.U32.HI R37, RZ, 0x10, R37 ;  /* 0x00000010ff257819 */ /* 0x000fc40000011625 */
[----:B------:R-:W-:Y:S02]  /*7dc0*/  PRMT R48, R161, 0x5432, R48 ;  /* 0x00005432a1307816 */ /* 0x000fe40000000030 */
[----:B------:R-:W-:Y:S02]  /*7dd0*/  PRMT R37, R237, 0x5410, R37 ;  /* 0x00005410ed257816 */ /* 0x000fe40000000025 */
[--C-:B------:R-:W-:Y:S01]  /*7de0*/  SHF.R.U64 R49, R50, 0x10, R51.reuse ;  /* 0x0000001032317819 */ /* 0x100fe20000001233 */
[C---:B------:R-:W-:Y:S01]  /*7df0*/  IMAD.U32 R174, R48.reuse, 0x10000, RZ ;  /* 0x0001000030ae7824 */ /* 0x040fe200078e00ff */
[----:B------:R-:W-:Y:S01]  /*7e00*/  SHF.R.U32.HI R50, RZ, 0x10, R51 ;  /* 0x00000010ff327819 */ /* 0x000fe20000011633 */
[----:B------:R-:W-:Y:S01]  /*7e10*/  IMAD.U32 R176, R37, 0x10000, RZ ;  /* 0x0001000025b07824 */ /* 0x000fe200078e00ff */
[----:B------:R-:W-:Y:S01]  /*7e20*/  LOP3.LUT R175, R48, 0xffff0000, RZ, 0xc0, !PT ;  /* 0xffff000030af7812 */ /* 0x000fe200078ec0ff */
[----:B------:R-:W-:Y:S02]  /*7e30*/  IMAD.U32 R51, R41, 0x10000, RZ ;  /* 0x0001000029337824 */ /* 0x000fe400078e00ff */
        /* <DEDUP_REMOVED lines=8> */
[----:B------:R-:W-:Y:S01]  /*7ec0*/  FFMA.FTZ R48, R51, R174, R48 ;  /* 0x000000ae33307223 */ /* 0x000fe20000010030 */
[----:B------:R-:W-:-:S02]  /*7ed0*/  IMAD.U32 R174, R82, 0x10000, RZ ;  /* 0x0001000052ae7824 */ /* 0x000fc400078e00ff */
[C---:B------:R-:W-:Y:S01]  /*7ee0*/  FMUL.FTZ R85, R86.reuse, R175 ;  /* 0x000000af56557220 */ /* 0x040fe20000410000 */
[----:B------:R-:W-:Y:S01]  /*7ef0*/  LOP3.LUT R84, R41, 0xffff0000, RZ, 0xc0, !PT ;  /* 0xffff000029547812 */ /* 0x000fe200078ec0ff */
[-C--:B------:R-:W-:Y:S01]  /*7f00*/  FMUL.FTZ R51, R86, R37.reuse ;  /* 0x0000002556337220 */ /* 0x080fe20000410000 */
[----:B------:R-:W-:Y:S01]  /*7f10*/  PRMT R39, R160, 0x5432, R39 ;  /* 0x00005432a0277816 */ /* 0x000fe20000000027 */
[----:B------:R-:W-:Y:S01]  /*7f20*/  FMUL.FTZ R86, R173, R176 ;  /* 0x000000b0ad567220 */ /* 0x000fe20000410000 */
[----:B------:R-:W-:Y:S01]  /*7f30*/  LOP3.LUT R55, R55, 0xffff0000, RZ, 0xc0, !PT ;  /* 0xffff000037377812 */ /* 0x000fe200078ec0ff */
[-C--:B------:R-:W-:Y:S01]  /*7f40*/  FMUL.FTZ R173, R173, R174.reuse ;  /* 0x000000aeadad7220 */ /* 0x080fe20000410000 */
[----:B------:R-:W-:Y:S01]  /*7f50*/  PRMT R36, R154, 0x5432, R36 ;  /* 0x000054329a247816 */ /* 0x000fe20000000024 */
[----:B------:R-:W-:Y:S01]  /*7f60*/  FFMA.FTZ R86, R171, R174, -R86 ;  /* 0x000000aeab567223 */ /* 0x000fe20000010856 */
[----:B------:R-:W-:Y:S01]  /*7f70*/  LOP3.LUT R50, R50, 0xffff0000, RZ, 0xc0, !PT ;  /* 0xffff000032327812 */ /* 0x000fe200078ec0ff */
[----:B------:R-:W-:Y:S01]  /*7f80*/  IMAD.U32 R53, R52, 0x10000, RZ ;  /* 0x0001000034357824 */ /* 0x000fe200078e00ff */
[----:B------:R-:W-:Y:S01]  /*7f90*/  LOP3.LUT R82, R82, 0xffff0000, RZ, 0xc0, !PT ;  /* 0xffff000052527812 */ /* 0x000fe200078ec0ff */
[C---:B------:R-:W-:Y:S01]  /*7fa0*/  FFMA.FTZ R85, R84.reuse, R37, -R85 ;  /* 0x0000002554557223 */ /* 0x040fe20000010855 */
[----:B------:R-:W-:Y:S01]  /*7fb0*/  LOP3.LUT R43, R43, 0xffff0000, RZ, 0xc0, !PT ;  /* 0xffff00002b2b7812 */ /* 0x000fe200078ec0ff */
[----:B------:R-:W-:Y:S01]  /*7fc0*/  FFMA.FTZ R51, R84, R175, R51 ;  /* 0x000000af54337223 */ /* 0x000fe20000010033 */
[----:B------:R-:W-:Y:S01]  /*7fd0*/  FFMA.FTZ R173, R171, R176, R173 ;  /* 0x000000b0abad7223 */ /* 0x000fe200000100ad */
[----:B------:R-:W-:Y:S01]  /*7fe0*/  IMAD.U32 R174, R39, 0x10000, RZ ;  /* 0x0001000027ae7824 */ /* 0x000fe200078e00ff */
[----:B------:R-:W-:Y:S01]  /*7ff0*/  LOP3.LUT R52, R52, 0xffff0000, RZ, 0xc0, !PT ;  /* 0xffff000034347812 */ /* 0x000fe200078ec0ff */
[----:B------:R-:W-:Y:S01]  /*8000*/  FMUL.FTZ R176, R55, R50 ;  /* 0x0000003237b07220 */ /* 0x000fe20000410000 */
[----:B------:R-:W-:-:S02]  /*8010*/  IMAD.U32 R84, R36, 0x10000, RZ ;  /* 0x0001000024547824 */ /* 0x000fc400078e00ff */
[----:B------:R-:W-:Y:S01]  /*8020*/  FMUL.FTZ R180, R55, R82 ;  /* 0x0000005237b47220 */ /* 0x000fe20000410000 */
[----:B------:R-:W-:Y:S01]  /*8030*/  LOP3.LUT R39, R39, 0xffff0000, RZ, 0xc0, !PT ;  /* 0xffff000027277812 */ /* 0x000fe200078ec0ff */
[----:B------:R-:W-:Y:S01]  /*8040*/  IMAD.U32 R41, R40, 0x10000, RZ ;  /* 0x0001000028297824 */ /* 0x000fe200078e00ff */
[----:B------:R-:W-:Y:S01]  /*8050*/  LOP3.LUT R55, R36, 0xffff0000, RZ, 0xc0, !PT ;  /* 0xffff000024377812 */ /* 0x000fe200078ec0ff */
[----:B------:R-:W-:Y:S01]  /*8060*/  FMUL.FTZ R36, R53, R174 ;  /* 0x000000ae35247220 */ /* 0x000fe20000410000 */
[----:B------:R-:W-:Y:S01]  /*8070*/  PRMT R49, R158, 0x5432, R49 ;  /* 0x000054329e317816 */ /* 0x000fe20000000031 */
[----:B------:R-:W-:Y:S01]  /*8080*/  FFMA.FTZ R37, R43, R82, -R176 ;  /* 0x000000522b257223 */ /* 0x000fe200000108b0 */
[----:B------:R-:W-:Y:S01]  /*8090*/  LOP3.LUT R40, R40, 0xffff0000, RZ, 0xc0, !PT ;  /* 0xffff000028287812 */ /* 0x000fe200078ec0ff */
[----:B------:R-:W-:Y:S01]  /*80a0*/  FMUL.FTZ R53, R53, R84 ;  /* 0x0000005435357220 */ /* 0x000fe20000410000 */
[----:B------:R-:W-:Y:S01]  /*80b0*/  FFMA.FTZ R180, R43, R50, R180 ;  /* 0x000000322bb47223 */ /* 0x000fe200000100b4 */
[----:B------:R-:W-:Y:S01]  /*80c0*/  FMUL.FTZ R43, R52, R39 ;  /* 0x00000027342b7220 */ /* 0x000fe20000410000 */
[----:B------:R-:W-:Y:S01]  /*80d0*/  PRMT R38, R152, 0x5432, R38 ;  /* 0x0000543298267816 */ /* 0x000fe20000000026 */
[----:B------:R-:W-:Y:S01]  /*80e0*/  FFMA.FTZ R36, R41, R84, -R36 ;  /* 0x0000005429247223 */ /* 0x000fe20000010824 */
[----:B------:R-:W-:Y:S01]  /*80f0*/  LOP3.LUT R172, R42, 0xffff0000, RZ, 0xc0, !PT ;  /* 0xffff00002aac7812 */ /* 0x000fe200078ec0ff */
[----:B------:R-:W-:-:S02]  /*8100*/  IMAD.U32 R42, R54, 0x10000, RZ ;  /* 0x00010000362a7824 */ /* 0x000fc400078e00ff */
[----:B------:R-:W-:Y:S01]  /*8110*/  FFMA.FTZ R53, R41, R174, R53 ;  /* 0x000000ae29357223 */ /* 0x000fe20000010035 */
[C---:B------:R-:W-:Y:S01]  /*8120*/  IMAD.U32 R50, R49.reuse, 0x10000, RZ ;  /* 0x0001000031327824 */ /* 0x040fe200078e00ff */
[----:B------:R-:W-:Y:S01]  /*8130*/  LOP3.LUT R54, R54, 0xffff0000, RZ, 0xc0, !PT ;  /* 0xffff000036367812 */ /* 0x000fe200078ec0ff */
[-C--:B------:R-:W-:Y:S01]  /*8140*/  FMUL.FTZ R41, R52, R55.reuse ;  /* 0x0000003734297220 */ /* 0x080fe20000410000 */
[----:B------:R-:W-:Y:S01]  /*8150*/  FFMA.FTZ R43, R40, R55, -R43 ;  /* 0x00000037282b7223 */ /* 0x000fe2000001082b */
[----:B------:R-:W-:Y:S01]  /*8160*/  LOP3.LUT R49, R49, 0xffff0000, RZ, 0xc0, !PT ;  /* 0xffff000031317812 */ /* 0x000fe200078ec0ff */
[C---:B------:R-:W-:Y:S01]  /*8170*/  IMAD.U32 R52, R38.reuse, 0x10000, RZ ;  /* 0x0001000026347824 */ /* 0x040fe200078e00ff */
[----:B------:R-:W-:Y:S01]  /*8180*/  LOP3.LUT R55, R38, 0xffff0000, RZ, 0xc0, !PT ;  /* 0xffff000026377812 */ /* 0x000fe200078ec0ff */
[----:B------:R-:W-:Y:S01]  /*8190*/  FFMA.FTZ R40, R40, R39, R41 ;  /* 0x0000002728287223 */ /* 0x000fe20000010029 */
[----:B------:R-:W-:Y:S01]  /*81a0*/  FMUL.FTZ R38, R42, R50 ;  /* 0x000000322a267220 */ /* 0x000fe20000410000 */
[----:B------:R-:W-:Y:S01]  /*81b0*/  FMUL.FTZ R39, R54, R49 ;  /* 0x0000003136277220 */ /* 0x000fe20000410000 */
        /* <DEDUP_REMOVED lines=17> */
[----:B------:R-:W-:-:S07]  /*82d0*/  F2FP.BF16.F32.PACK_AB R42, R39, R38 ;  /* 0x00000026272a723e */ /* 0x000fce00000010ff */
.L_x_4254:
[----:B------:R-:W-:Y:S05]  /*82e0*/  BSYNC B3 ;  /* 0x0000000000037941 */ /* 0x000fea0003800000 */
.L_x_4253:
        /* <DEDUP_REMOVED lines=11> */
.L_x_4252:
[----:B------:R-:W-:Y:S05]  /*83a0*/  BSYNC B2 ;  /* 0x0000000000027941 */ /* 0x000fea0003800000 */
.L_x_4251:
[----:B------:R-:W-:-:S13]  /*83b0*/  ISETP.NE.AND P4, PT, R25, RZ, PT ;  /* 0x000000ff1900720c */ /* 0x000fda0003f85270 */
[----:B------:R-:W-:Y:S05]  /*83c0*/  @!P4 BRA `(.L_x_4246) ;  /* 0x00000008000cc947 */ /* 0x000fea0003800000 */
[----:B------:R-:W-:Y:S01]  /*83d0*/  LOP3.LUT P6, RZ, R16, 0x1, RZ, 0xc0, !PT ;  /* 0x0000000110ff7812 */ /* 0x000fe200078cc0ff */
[----:B------:R-:W-:Y:S01]  /*83e0*/  BSSY B2, `(.L_x_4255) ;  /* 0x0000076000027945 */ /* 0x000fe20003800000 */
[----:B------:R-:W-:Y:S02]  /*83f0*/  IADD3 R48, P4, P5, R108, R130, R15 ;  /* 0x000000826c307210 */ /* 0x000fe40007d9e00f */
[----:B---3--:R-:W-:Y:S02]  /*8400*/  SEL R36, R124, R149, !P6 ;  /* 0x000000957c247207 */ /* 0x008fe40007000000 */
[----:B------:R-:W-:Y:S02]  /*8410*/  IADD3.X R49, R4, R157, R112, P4, P5 ;  /* 0x0000009d04317210 */ /* 0x000fe400027ea470 */
[----:B------:R-:W-:Y:S02]  /*8420*/  SHF.R.S32.HI R37, RZ, 0x1f, R36 ;  /* 0x0000001fff257819 */ /* 0x000fe40000011424 */
[----:B------:R-:W-:-:S02]  /*8430*/  ISETP.GE.AND P4, PT, R199, R119, PT ;  /* 0x00000077c700720c */ /* 0x000fc40003f86270 */
        /* <DEDUP_REMOVED lines=25> */
[--C-:B------:R-:W-:Y:S01]  /*85d0*/  SHF.R.U64 R53, R32, 0x10, R33.reuse ;  /* 0x0000001020357819 */ /* 0x100fe20000001221 */
[----:B------:R-:W-:Y:S01]  /*85e0*/  IMAD.U32 R54, R38, 0x10000, RZ ;  /* 0x0001000026367824 */ /* 0x000fe200078e00ff */
[----:B------:R-:W-:-:S02]  /*85f0*/  SHF.R.U32.HI R33, RZ, 0x10, R33 ;  /* 0x00000010ff217819 */ /* 0x000fc40000011621 */
[----:B------:R-:W-:Y:S02]  /*8600*/  PRMT R236, R236, 0x5410, R45 ;  /* 0x00005410ecec7816 */ /* 0x000fe4000000002d */
[----:B------:R-:W-:Y:S02]  /*8610*/  PRMT R202, R202, 0x5410, R33 ;  /* 0x00005410caca7816 */ /* 0x000fe40000000021 */
[--C-:B------:R-:W-:Y:S01]  /*8620*/  SHF.R.U64 R32, R46, 0x10, R47.reuse ;  /* 0x000000102e207819 */ /* 0x100fe2000000122f */
[----:B------:R-:W-:Y:S01]  /*8630*/  IMAD.U32 R33, R236, 0x10000, RZ ;  /* 0x00010000ec217824 */ /* 0x000fe200078e00ff */
[----:B------:R-:W-:Y:S02]  /*8640*/  SHF.R.U32.HI R46, RZ, 0x10, R47 ;  /* 0x00000010ff2e7819 */ /* 0x000fe4000001162f */
[----:B------:R-:W-:Y:S01]  /*8650*/  PRMT R212, R212, 0x5410, R35 ;  /* 0x00005410d4d47816 */ /* 0x000fe20000000023 */
[----:B------:R-:W-:Y:S02]  /*8660*/  IMAD.U32 R35, R202, 0x10000, RZ ;  /* 0x00010000ca237824 */ /* 0x000fe400078e00ff */
[----:B------:R-:W-:Y:S01]  /*8670*/  FMUL.FTZ R45, R50, R33 ;  /* 0x00000021322d7220 */ /* 0x000fe20000410000 */
[----:B------:R-:W-:-:S02]  /*8680*/  PRMT R191, R191, 0x5410, R34 ;  /* 0x00005410bfbf7816 */ /* 0x000fc40000000022 */
[----:B------:R-:W-:Y:S01]  /*8690*/  LOP3.LUT R52, R41, 0xffff0000, RZ, 0xc0, !PT ;  /* 0xffff000029347812 */ /* 0x000fe200078ec0ff */
[----:B------:R-:W-:Y:S01]  /*86a0*/  IMAD.U32 R41, R40, 0x10000, RZ ;  /* 0x0001000028297824 */ /* 0x000fe200078e00ff */
[----:B------:R-:W-:Y:S02]  /*86b0*/  LOP3.LUT R34, R236, 0xffff0000, RZ, 0xc0, !PT ;  /* 0xffff0000ec227812 */ /* 0x000fe400078ec0ff */
[----:B------:R-:W-:Y:S01]  /*86c0*/  PRMT R200, R200, 0x5410, R53 ;  /* 0x00005410c8c87816 */ /* 0x000fe20000000035 */
[-C--:B------:R-:W-:Y:S01]  /*86d0*/  FMUL.FTZ R53, R50, R35.reuse ;  /* 0x0000002332357220 */ /* 0x080fe20000410000 */
[----:B------:R-:W-:Y:S01]  /*86e0*/  PRMT R203, R203, 0x5410, R32 ;  /* 0x00005410cbcb7816 */ /* 0x000fe20000000020 */
[----:B------:R-:W-:Y:S01]  /*86f0*/  FFMA.FTZ R32, R44, R35, -R45 ;  /* 0x000000232c207223 */ /* 0x000fe2000001082d */
[----:B------:R-:W-:Y:S01]  /*8700*/  PRMT R207, R207, 0x5410, R46 ;  /* 0x00005410cfcf7816 */ /* 0x000fe2000000002e */
[----:B------:R-:W-:Y:S01]  /*8710*/  FMUL.FTZ R46, R52, R34 ;  /* 0x00000022342e7220 */ /* 0x000fe20000410000 */
[----:B------:R-:W-:Y:S01]  /*8720*/  LOP3.LUT R35, R202, 0xffff0000, RZ, 0xc0, !PT ;  /* 0xffff0000ca237812 */ /* 0x000fe200078ec0ff */
[----:B------:R-:W-:Y:S01]  /*8730*/  FFMA.FTZ R33, R44, R33, R53 ;  /* 0x000000212c217223 */ /* 0x000fe20000010035 */
[----:B------:R-:W-:Y:S01]  /*8740*/  LOP3.LUT R47, R37, 0xffff0000, RZ, 0xc0, !PT ;  /* 0xffff0000252f7812 */ /* 0x000fe200078ec0ff */
[----:B------:R-:W-:Y:S01]  /*8750*/  IMAD.U32 R45, R207, 0x10000, RZ ;  /* 0x00010000cf2d7824 */ /* 0x000fe200078e00ff */
[----:B------:R-:W-:Y:S01]  /*8760*/  PRMT R190, R190, 0x5410, R55 ;  /* 0x00005410bebe7816 */ /* 0x000fe20000000037 */
[----:B------:R-:W-:-:S02]  /*8770*/  IMAD.U32 R53, R191, 0x10000, RZ ;  /* 0x00010000bf357824 */ /* 0x000fc400078e00ff */
[-C--:B------:R-:W-:Y:S01]  /*8780*/  FMUL.FTZ R52, R52, R35.reuse ;  /* 0x0000002334347220 */ /* 0x080fe20000410000 */
[----:B------:R-:W-:Y:S01]  /*8790*/  FFMA.FTZ R35, R47, R35, -R46 ;  /* 0x000000232f237223 */ /* 0x000fe2000001082e */
[----:B------:R-:W-:Y:S01]  /*87a0*/  LOP3.LUT R43, R43, 0xffff0000, RZ, 0xc0, !PT ;  /* 0xffff00002b2b7812 */ /* 0x000fe200078ec0ff */
[C---:B------:R-:W-:Y:S01]  /*87b0*/  FMUL.FTZ R55, R82.reuse, R45 ;  /* 0x0000002d52377220 */ /* 0x040fe20000410000 */
[----:B------:R-:W-:Y:S01]  /*87c0*/  LOP3.LUT R46, R207, 0xffff0000, RZ, 0xc0, !PT ;  /* 0xffff0000cf2e7812 */ /* 0x000fe200078ec0ff */
[-C--:B------:R-:W-:Y:S01]  /*87d0*/  FMUL.FTZ R82, R82, R53.reuse ;  /* 0x0000003552527220 */ /* 0x080fe20000410000 */
[----:B------:R-:W-:Y:S01]  /*87e0*/  FFMA.FTZ R34, R47, R34, R52 ;  /* 0x000000222f227223 */ /* 0x000fe20000010034 */
[----:B------:R-:W-:Y:S01]  /*87f0*/  LOP3.LUT R52, R191, 0xffff0000, RZ, 0xc0, !PT ;  /* 0xffff0000bf347812 */ /* 0x000fe200078ec0ff */
[C---:B------:R-:W-:Y:S01]  /*8800*/  FFMA.FTZ R44, R80.reuse, R53, -R55 ;  /* 0x00000035502c7223 */ /* 0x040fe20000010837 */
[----:B------:R-:W-:Y:S01]  /*8810*/  LOP3.LUT R39, R39, 0xffff0000, RZ, 0xc0, !PT ;  /* 0xffff000027277812 */ /* 0x000fe200078ec0ff */
[----:B------:R-:W-:Y:S01]  /*8820*/  FFMA.FTZ R80, R80, R45, R82 ;  /* 0x0000002d50507223 */ /* 0x000fe20000010052 */
[C---:B------:R-:W-:Y:S01]  /*8830*/  FMUL.FTZ R84, R43.reuse, R46 ;  /* 0x0000002e2b547220 */ /* 0x040fe20000410000 */
[----:B------:R-:W-:Y:S01]  /*8840*/  IMAD.U32 R82, R212, 0x10000, RZ ;  /* 0x00010000d4527824 */ /* 0x000fe200078e00ff */
[----:B------:R-:W-:Y:S01]  /*8850*/  LOP3.LUT R40, R40, 0xffff0000, RZ, 0xc0, !PT ;  /* 0xffff000028287812 */ /* 0x000fe200078ec0ff */
[----:B------:R-:W-:Y:S01]  /*8860*/  IMAD.U32 R50, R200, 0x10000, RZ ;  /* 0x00010000c8327824 */ /* 0x000fe200078e00ff */
[----:B------:R-:W-:Y:S01]  /*8870*/  LOP3.LUT R45, R212, 0xffff0000, RZ, 0xc0, !PT ;  /* 0xffff0000d42d7812 */ /* 0x000fe200078ec0ff */
[-C--:B------:R-:W-:Y:S01]  /*8880*/  FMUL.FTZ R86, R43, R52.reuse ;  /* 0x000000342b567220 */ /* 0x080fe20000410000 */
[----:B------:R-:W-:Y:S01]  /*8890*/  FFMA.FTZ R43, R39, R52, -R84 ;  /* 0x00000034272b7223 */ /* 0x000fe20000010854 */
[----:B------:R-:W-:Y:S01]  /*88a0*/  IMAD.U32 R37, R36, 0x10000, RZ ;  /* 0x0001000024257824 */ /* 0x000fe200078e00ff */
[----:B------:R-:W-:Y:S01]  /*88b0*/  LOP3.LUT R47, R200, 0xffff0000, RZ, 0xc0, !PT ;  /* 0xffff0000c82f7812 */ /* 0x000fe200078ec0ff */
[C---:B------:R-:W-:Y:S01]  /*88c0*/  FMUL.FTZ R52, R41.reuse, R82 ;  /* 0x0000005229347220 */ /* 0x040fe20000410000 */
[----:B------:R-:W-:Y:S01]  /*88d0*/  LOP3.LUT R36, R36, 0xffff0000, RZ, 0xc0, !PT ;  /* 0xffff000024247812 */ /* 0x000fe200078ec0ff */
[-C--:B------:R-:W-:Y:S01]  /*88e0*/  FMUL.FTZ R53, R41, R50.reuse ;  /* 0x0000003229357220 */ /* 0x080fe20000410000 */
[----:B------:R-:W-:Y:S01]  /*88f0*/  FMUL.FTZ R55, R40, R45 ;  /* 0x0000002d28377220 */ /* 0x000fe20000410000 */
[C---:B------:R-:W-:Y:S01]  /*8900*/  FFMA.FTZ R41, R37.reuse, R50, -R52 ;  /* 0x0000003225297223 */ /* 0x040fe20000010834 */
[----:B------:R-:W-:Y:S01]  /*8910*/  LOP3.LUT R81, R38, 0xffff0000, RZ, 0xc0, !PT ;  /* 0xffff000026517812 */ /* 0x000fe200078ec0ff */
[----:B------:R-:W-:Y:S01]  /*8920*/  FFMA.FTZ R37, R37, R82, R53 ;  /* 0x0000005225257223 */ /* 0x000fe20000010035 */
[----:B------:R-:W-:Y:S01]  /*8930*/  FMUL.FTZ R83, R40, R47 ;  /* 0x0000002f28537220 */ /* 0x000fe20000410000 */
[----:B------:R-:W-:-:S02]  /*8940*/  IMAD.U32 R38, R42, 0x10000, RZ ;  /* 0x000100002a267824 */ /* 0x000fc400078e00ff */
[----:B------:R-:W-:Y:S01]  /*8950*/  FFMA.FTZ R40, R36, R47, -R55 ;  /* 0x0000002f24287223 */ /* 0x000fe20000010837 */
[C---:B------:R-:W-:Y:S01]  /*8960*/  IMAD.U32 R53, R203.reuse, 0x10000, RZ ;  /* 0x00010000cb357824 */ /* 0x040fe200078e00ff */
[----:B------:R-:W-:Y:S01]  /*8970*/  LOP3.LUT R42, R42, 0xffff0000, RZ, 0xc0, !PT ;  /* 0xffff00002a2a7812 */ /* 0x000fe200078ec0ff */
[C---:B------:R-:W-:Y:S01]  /*8980*/  IMAD.U32 R47, R190.reuse, 0x10000, RZ ;  /* 0x00010000be2f7824 */ /* 0x040fe200078e00ff */
[----:B------:R-:W-:Y:S01]  /*8990*/  LOP3.LUT R203, R203, 0xffff0000, RZ, 0xc0, !PT ;  /* 0xffff0000cbcb7812 */ /* 0x000fe200078ec0ff */
[----:B------:R-:W-:Y:S01]  /*89a0*/  FFMA.FTZ R39, R39, R46, R86 ;  /* 0x0000002e27277223 */ /* 0x000fe20000010056 */
        /* <DEDUP_REMOVED lines=23> */
[----:B------:R-:W-:Y:S02]  /*8b20*/  IMAD.MOV.U32 R42, RZ, RZ, R81 ;  /* 0x000000ffff2a7224 */ /* 0x000fe400078e0051 */
[----:B------:R-:W-:-:S07]  /*8b30*/  IMAD.MOV.U32 R43, RZ, RZ, R80 ;  /* 0x000000ffff2b7224 */ /* 0x000fce00078e0050 */
.L_x_4256:
[----:B------:R-:W-:Y:S05]  /*8b40*/  BSYNC B2 ;  /* 0x0000000000027941 */ /* 0x000fea0003800000 */
.L_x_4255:
        /* <DEDUP_REMOVED lines=11> */
.L_x_4246:
[----:B------:R-:W-:Y:S05]  /*8c00*/  BSYNC B1 ;  /* 0x0000000000017941 */ /* 0x000fea0003800000 */
.L_x_4245:
        /* <DEDUP_REMOVED lines=47> */
[----:B------:R-:W-:Y:S02]  /*8f00*/  SHF.R.U64 R54, R66, 0x10, R67 ;  /* 0x0000001042367819 */ /* 0x000fe40000001243 */
[----:B------:R-:W-:-:S02]  /*8f10*/  PRMT R189, R189, 0x5410, R76 ;  /* 0x00005410bdbd7816 */ /* 0x000fc4000000004c */
[----:B------:R-:W-:Y:S02]  /*8f20*/  PRMT R185, R185, 0x5410, R64 ;  /* 0x00005410b9b97816 */ /* 0x000fe40000000040 */
[----:B------:R-:W-:Y:S02]  /*8f30*/  SHF.R.U64 R55, R78, 0x10, R79 ;  /* 0x000000104e377819 */ /* 0x000fe4000000124f */
[----:B------:R-:W-:Y:S01]  /*8f40*/  PRMT R169, R169, 0x5410, R54 ;  /* 0x00005410a9a97816 */ /* 0x000fe20000000036 */
[----:B------:R-:W-:Y:S01]  /*8f50*/  IMAD.U32 R54, R189, 0x10000, RZ ;  /* 0x00010000bd367824 */ /* 0x000fe200078e00ff */
[----:B------:R-:W-:Y:S01]  /*8f60*/  LOP3.LUT R49, R39, 0xffff0000, RZ, 0xc0, !PT ;  /* 0xffff000027317812 */ /* 0x000fe200078ec0ff */
[----:B------:R-:W-:Y:S01]  /*8f70*/  IMAD.U32 R39, R185, 0x10000, RZ ;  /* 0x00010000b9277824 */ /* 0x000fe200078e00ff */
[----:B------:R-:W-:Y:S02]  /*8f80*/  SHF.R.U32.HI R67, RZ, 0x10, R67 ;  /* 0x00000010ff437819 */ /* 0x000fe40000011643 */
[----:B------:R-:W-:-:S02]  /*8f90*/  SHF.R.U32.HI R78, RZ, 0x10, R79 ;  /* 0x00000010ff4e7819 */ /* 0x000fc4000001164f */
[----:B------:R-:W-:Y:S01]  /*8fa0*/  PRMT R186, R186, 0x5410, R55 ;  /* 0x00005410baba7816 */ /* 0x000fe20000000037 */
[-C--:B------:R-:W-:Y:S01]  /*8fb0*/  FMUL.FTZ R55, R53, R54.reuse ;  /* 0x0000003635377220 */ /* 0x080fe20000410000 */
[----:B------:R-:W-:Y:S01]  /*8fc0*/  LOP3.LUT R50, R37, 0xffff0000, RZ, 0xc0, !PT ;  /* 0xffff000025327812 */ /* 0x000fe200078ec0ff */
[-C--:B------:R-:W-:Y:S01]  /*8fd0*/  FMUL.FTZ R53, R53, R39.reuse ;  /* 0x0000002735357220 */ /* 0x080fe20000410000 */
[----:B------:R-:W-:Y:S01]  /*8fe0*/  LOP3.LUT R189, R189, 0xffff0000, RZ, 0xc0, !PT ;  /* 0xffff0000bdbd7812 */ /* 0x000fe200078ec0ff */
[----:B------:R-:W-:Y:S01]  /*8ff0*/  FFMA.FTZ R39, R48, R39, -R55 ;  /* 0x0000002730277223 */ /* 0x000fe20000010837 */
[----:B------:R-:W-:Y:S01]  /*9000*/  PRMT R170, R170, 0x5410, R67 ;  /* 0x00005410aaaa7816 */ /* 0x000fe20000000043 */
[----:B------:R-:W-:Y:S01]  /*9010*/  FFMA.FTZ R48, R48, R54, R53 ;  /* 0x0000003630307223 */ /* 0x000fe20000010035 */
[----:B------:R-:W-:Y:S01]  /*9020*/  PRMT R187, R187, 0x5410, R78 ;  /* 0x00005410bbbb7816 */ /* 0x000fe2000000004e */
[----:B------:R-:W-:Y:S01]  /*9030*/  FMUL.FTZ R64, R50, R189 ;  /* 0x000000bd32407220 */ /* 0x000fe20000410000 */
[----:B------:R-:W-:Y:S01]  /*9040*/  LOP3.LUT R185, R185, 0xffff0000, RZ, 0xc0, !PT ;  /* 0xffff0000b9b97812 */ /* 0x000fe200078ec0ff */
[----:B------:R-:W-:Y:S01]  /*9050*/  IMAD.U32 R53, R170, 0x10000, RZ ;  /* 0x00010000aa357824 */ /* 0x000fe200078e00ff */
[----:B------:R-:W-:Y:S01]  /*9060*/  LOP3.LUT R47, R33, 0xffff0000, RZ, 0xc0, !PT ;  /* 0xffff0000212f7812 */ /* 0x000fe200078ec0ff */
[C---:B------:R-:W-:Y:S01]  /*9070*/  IMAD.U32 R55, R187.reuse, 0x10000, RZ ;  /* 0x00010000bb377824 */ /* 0x040fe200078e00ff */
[----:B------:R-:W-:Y:S01]  /*9080*/  LOP3.LUT R187, R187, 0xffff0000, RZ, 0xc0, !PT ;  /* 0xffff0000bbbb7812 */ /* 0x000fe200078ec0ff */
[----:B------:R-:W-:Y:S01]  /*9090*/  FMUL.FTZ R54, R50, R185 ;  /* 0x000000b932367220 */ /* 0x000fe20000410000 */
[C---:B------:R-:W-:Y:S01]  /*90a0*/  FMUL.FTZ R66, R52.reuse, R53 ;  /* 0x0000003534427220 */ /* 0x040fe20000410000 */
[----:B------:R-:W-:Y:S01]  /*90b0*/  FFMA.FTZ R50, R47, R185, -R64 ;  /* 0x000000b92f327223 */ /* 0x000fe20000010840 */
[-C--:B------:R-:W-:Y:S01]  /*90c0*/  FMUL.FTZ R64, R52, R55.reuse ;  /* 0x0000003734407220 */ /* 0x080fe20000410000 */
[----:B------:R-:W-:Y:S01]  /*90d0*/  PRMT R188, R188, 0x5410, R65 ;  /* 0x00005410bcbc7816 */ /* 0x000fe20000000041 */
[----:B------:R-:W-:Y:S01]  /*90e0*/  FFMA.FTZ R65, R51, R55, R66 ;  /* 0x0000003733417223 */ /* 0x000fe20000010042 */
[----:B------:R-:W-:Y:S01]  /*90f0*/  LOP3.LUT R46, R35, 0xffff0000, RZ, 0xc0, !PT ;  /* 0xffff0000232e7812 */ /* 0x000fe200078ec0ff */
[----:B------:R-:W-:Y:S01]  /*9100*/  FFMA.FTZ R52, R51, R53, -R64 ;  /* 0x0000003533347223 */ /* 0x000fe20000010840 */
[----:B------:R-:W-:Y:S01]  /*9110*/  LOP3.LUT R170, R170, 0xffff0000, RZ, 0xc0, !PT ;  /* 0xffff0000aaaa7812 */ /* 0x000fe200078ec0ff */
[----:B------:R-:W-:Y:S01]  /*9120*/  FMUL.FTZ R51, R49, R187 ;  /* 0x000000bb31337220 */ /* 0x000fe20000410000 */
[----:B------:R-:W-:Y:S01]  /*9130*/  PRMT R184, R184, 0x5410, R81 ;  /* 0x00005410b8b87816 */ /* 0x000fe20000000051 */
[C---:B------:R-:W-:Y:S01]  /*9140*/  IMAD.U32 R37, R36.reuse, 0x10000, RZ ;  /* 0x0001000024257824 */ /* 0x040fe200078e00ff */
[----:B------:R-:W-:Y:S01]  /*9150*/  LOP3.LUT R44, R36, 0xffff0000, RZ, 0xc0, !PT ;  /* 0xffff0000242c7812 */ /* 0x000fe200078ec0ff */
[----:B------:R-:W-:Y:S01]  /*9160*/  FFMA.FTZ R67, R46, R170, -R51 ;  /* 0x000000aa2e437223 */ /* 0x000fe20000010833 */
[----:B------:R-:W-:Y:S01]  /*9170*/  FFMA.FTZ R47, R47, R189, R54 ;  /* 0x000000bd2f2f7223 */ /* 0x000fe20000010036 */
[----:B------:R-:W-:-:S02]  /*9180*/  IMAD.U32 R64, R188, 0x10000, RZ ;  /* 0x00010000bc407824 */ /* 0x000fc400078e00ff */
[----:B------:R-:W-:Y:S01]  /*9190*/  FMUL.FTZ R53, R49, R170 ;  /* 0x000000aa31357220 */ /* 0x000fe20000410000 */
[----:B------:R-:W-:Y:S01]  /*91a0*/  LOP3.LUT R51, R188, 0xffff0000, RZ, 0xc0, !PT ;  /* 0xffff0000bc337812 */ /* 0x000fe200078ec0ff */
[C---:B------:R-:W-:Y:S01]  /*91b0*/  IMAD.U32 R54, R184.reuse, 0x10000, RZ ;  /* 0x00010000b8367824 */ /* 0x040fe200078e00ff */
[----:B------:R-:W-:Y:S01]  /*91c0*/  LOP3.LUT R49, R184, 0xffff0000, RZ, 0xc0, !PT ;  /* 0xffff0000b8317812 */ /* 0x000fe200078ec0ff */
[C---:B------:R-:W-:Y:S01]  /*91d0*/  IMAD.U32 R33, R32.reuse, 0x10000, RZ ;  /* 0x0001000020217824 */ /* 0x040fe200078e00ff */
[----:B------:R-:W-:Y:S01]  /*91e0*/  LOP3.LUT R32, R32, 0xffff0000, RZ, 0xc0, !PT ;  /* 0xffff000020207812 */ /* 0x000fe200078ec0ff */
[C---:B------:R-:W-:Y:S01]  /*91f0*/  FMUL.FTZ R66, R37.reuse, R64 ;  /* 0x0000004025427220 */ /* 0x040fe20000410000 */
[----:B------:R-:W-:Y:S01]  /*9200*/  FFMA.FTZ R46, R46, R187, R53 ;  /* 0x000000bb2e2e7223 */ /* 0x000fe20000010035 */
[----:B------:R-:W-:Y:S01]  /*9210*/  FMUL.FTZ R37, R37, R54 ;  /* 0x0000003625257220 */ /* 0x000fe20000410000 */
[----:B------:R-:W-:Y:S01]  /*9220*/  FMUL.FTZ R53, R44, R51 ;  /* 0x000000332c357220 */ /* 0x000fe20000410000 */
[C---:B------:R-:W-:Y:S01]  /*9230*/  IMAD.U32 R35, R34.reuse, 0x10000, RZ ;  /* 0x0001000022237824 */ /* 0x040fe200078e00ff */
[----:B------:R-:W-:Y:S01]  /*9240*/  LOP3.LUT R36, R34, 0xffff0000, RZ, 0xc0, !PT ;  /* 0xffff000022247812 */ /* 0x000fe200078ec0ff */
[----:B------:R-:W-:-:S02]  /*9250*/  IMAD.U32 R34, R38, 0x10000, RZ ;  /* 0x0001000026227824 */ /* 0x000fc400078e00ff */
[C---:B------:R-:W-:Y:S01]  /*9260*/  FFMA.FTZ R66, R33.reuse, R54, -R66 ;  /* 0x0000003621427223 */ /* 0x040fe20000010842 */
[----:B------:R-:W-:Y:S01]  /*9270*/  FFMA.FTZ R64, R33, R64, R37 ;  /* 0x0000004021407223 */ /* 0x000fe20000010025 */
[-C--:B------:R-:W-:Y:S01]  /*9280*/  FMUL.FTZ R55, R44, R49.reuse ;  /* 0x000000312c377220 */ /* 0x080fe20000410000 */
[----:B------:R-:W-:Y:S01]  /*9290*/  FFMA.FTZ R53, R32, R49, -R53 ;  /* 0x0000003120357223 */ /* 0x000fe20000010835 */
[----:B------:R-:W-:Y:S01]  /*92a0*/  LOP3.LUT R38, R38, 0xffff0000, RZ, 0xc0, !PT ;  /* 0xffff000026267812 */ /* 0x000fe200078ec0ff */
[C---:B------:R-:W-:Y:S01]  /*92b0*/  IMAD.U32 R33, R169.reuse, 0x10000, RZ ;  /* 0x00010000a9217824 */ /* 0x040fe200078e00ff */
[C---:B------:R-:W-:Y:S01]  /*92c0*/  LOP3.LUT R49, R186.reuse, 0xffff0000, RZ, 0xc0, !PT ;  /* 0xffff0000ba317812 */ /* 0x040fe200078ec0ff */
[----:B------:R-:W-:Y:S01]  /*92d0*/  IMAD.U32 R37, R186, 0x10000, RZ ;  /* 0x00010000ba257824 */ /* 0x000fe200078e00ff */
[----:B------:R-:W-:Y:S01]  /*92e0*/  LOP3.LUT R169, R169, 0xffff0000, RZ, 0xc0, !PT ;  /* 0xffff0000a9a97812 */ /* 0x000fe200078ec0ff */
[----:B------:R-:W-:Y:S01]  /*92f0*/  FFMA.FTZ R55, R32, R51, R55 ;  /* 0x0000003320377223 */ /* 0x000fe20000010037 */
[----:B------:R-:W-:Y:S01]  /*9300*/  F2FP.BF16.F32.PACK_AB R66, R53, R66 ;  /* 0x000000423542723e */ /* 0x000fe200000010ff */
[----:B------:R-:W-:Y:S01]  /*9310*/  FMUL.FTZ R32, R34, R37 ;  /* 0x0000002522207220 */ /* 0x000fe20000410000 */
[----:B------:R-:W-:Y:S01]  /*9320*/  FMUL.FTZ R51, R38, R49 ;  /* 0x0000003126337220 */ /* 0x000fe20000410000 */
[----:B------:R-:W-:Y:S01]  /*9330*/  FMUL.FTZ R34, R34, R33 ;  /* 0x0000002122227220 */ /* 0x000fe20000410000 */
[----:B------:R-:W-:Y:S01]  /*9340*/  FMUL.FTZ R38, R38, R169 ;  /* 0x000000a926267220 */ /* 0x000fe20000410000 */
[C---:B------:R-:W-:Y:S01]  /*9350*/  FFMA.FTZ R32, R35.reuse, R33, -R32 ;  /* 0x0000002123207223 */ /* 0x040fe20000010820 */
[C---:B------:R-:W-:Y:S01]  /*9360*/  FFMA.FTZ R51, R36.reuse, R169, -R51 ;  /* 0x000000a924337223 */ /* 0x040fe20000010833 */
[----:B------:R-:W-:Y:S01]  /*9370*/  FFMA.FTZ R34, R35, R37, R34 ;  /* 0x0000002523227223 */ /* 0x000fe20000010022 */
[----:B------:R-:W-:Y:S01]  /*9380*/  FFMA.FTZ R49, R36, R49, R38 ;  /* 0x0000003124317223 */ /* 0x000fe20000010026 */
[----:B------:R-:W-:-:S02]  /*9390*/  F2FP.BF16.F32.PACK_AB R33, R50, R39 ;  /* 0x000000273221723e */ /* 0x000fc400000010ff */
[----:B------:R-:W-:Y:S01]  /*93a0*/  F2FP.BF16.F32.PACK_AB R38, R51, R32 ;  /* 0x000000203326723e */ /* 0x000fe200000010ff */
[----:B------:R-:W-:Y:S01]  /*93b0*/  IMAD.MOV.U32 R32, RZ, RZ, R66 ;  /* 0x000000ffff207224 */ /* 0x000fe200078e0042 */
[----:B------:R-:W-:Y:S02]  /*93c0*/  F2FP.BF16.F32.PACK_AB R44, R49, R34 ;  /* 0x00000022312c723e */ /* 0x000fe400000010ff */
[----:B------:R-:W-:Y:S01]  /*93d0*/  F2FP.BF16.F32.PACK_AB R35, R67, R52 ;  /* 0x000000344323723e */ /* 0x000fe200000010ff */
[----:B------:R-:W-:Y:S01]  /*93e0*/  IMAD.MOV.U32 R34, RZ, RZ, R38 ;  /* 0x000000ffff227224 */ /* 0x000fe200078e0026 */
[----:B------:R-:W-:Y:S01]  /*93f0*/  F2FP.BF16.F32.PACK_AB R37, R47, R48 ;  /* 0x000000302f25723e */ /* 0x000fe200000010ff */
[----:B------:R-:W-:Y:S01]  /*9400*/  IMAD.MOV.U32 R38, RZ, RZ, R44 ;  /* 0x000000ffff267224 */ /* 0x000fe200078e002c */
[----:B------:R-:W-:Y:S02]  /*9410*/  F2FP.BF16.F32.PACK_AB R39, R46, R65 ;  /* 0x000000412e27723e */ /* 0x000fe400000010ff */
[----:B------:R-:W-:-:S07]  /*9420*/  F2FP.BF16.F32.PACK_AB R36, R55, R64 ;  /* 0x000000403724723e */ /* 0x000fce00000010ff */
.L_x_4260:
[----:B------:R-:W-:Y:S05]  /*9430*/  BSYNC B2 ;  /* 0x0000000000027941 */ /* 0x000fea0003800000 */
.L_x_4259:
[----:B------:R-:W-:Y:S02]  /*9440*/  ULDC.64 UR4, c[0x0][0x208] ;  /* 0x0000820000047ab9 */ /* 0x000fe40000000a00 */
[----:B0-----:R4:W-:Y:S04]  /*9450*/  STG.E.128 desc[UR4][R40.64], R32 ;  /* 0x0000002028007986 */ /* 0x0019e8000c101d04 */
[----:B--2---:R4:W-:Y:S02]  /*9460*/  @!P3 STG.E.128 desc[UR4][R42.64], R36 ;  /* 0x000000242a00b986 */ /* 0x0049e4000c101d04 */
.L_x_4258:
[----:B------:R-:W-:Y:S05]  /*9470*/  BSYNC B1 ;  /* 0x0000000000017941 */ /* 0x000fea0003800000 */
.L_x_4257:
        /* <DEDUP_REMOVED lines=35> */
[----:B--2---:R-:W-:Y:S01]  /*96b0*/  IMAD.U32 R50, R37, 0x10000, RZ ;  /* 0x0001000025327824 */ /* 0x004fe200078e00ff */
[----:B------:R-:W-:Y:S01]  /*96c0*/  SHF.R.U64 R64, R60, 0x10, R61 ;  /* 0x000000103c407819 */ /* 0x000fe2000000123d */
[----:B0-----:R-:W-:Y:S01]  /*96d0*/  IMAD.U32 R47, R33, 0x10000, RZ ;  /* 0x00010000212f7824 */ /* 0x001fe200078e00ff */
[----:B------:R-:W-:Y:S01]  /*96e0*/  SHF.R.U64 R62, R72, 0x10, R73 ;  /* 0x00000010483e7819 */ /* 0x000fe20000001249 */
[----:B------:R-:W-:Y:S01]  /*96f0*/  IMAD.U32 R52, R39, 0x10000, RZ ;  /* 0x0001000027347824 */ /* 0x000fe200078e00ff */
[----:B------:R-:W-:Y:S01]  /*9700*/  SHF.R.U32.HI R61, RZ, 0x10, R61 ;  /* 0x00000010ff3d7819 */ /* 0x000fe2000001163d */
[----:B------:R-:W-:Y:S01]  /*9710*/  IMAD.U32 R49, R35, 0x10000, RZ ;  /* 0x0001000023317824 */ /* 0x000fe200078e00ff */
[----:B------:R-:W-:Y:S01]  /*9720*/  SHF.R.U32.HI R73, RZ, 0x10, R73 ;  /* 0x00000010ff497819 */ /* 0x000fe20000011649 */
[----:B------:R-:W-:Y:S01]  /*9730*/  IMAD.U32 R44, R32, 0x10000, RZ ;  /* 0x00010000202c7824 */ /* 0x000fe200078e00ff */
[----:B------:R-:W-:-:S02]  /*9740*/  PRMT R164, R164, 0x5410, R61 ;  /* 0x00005410a4a47816 */ /* 0x000fc4000000003d */
[----:B------:R-:W-:Y:S02]  /*9750*/  PRMT R168, R168, 0x5410, R73 ;  /* 0x00005410a8a87816 */ /* 0x000fe40000000049 */
[--C-:B------:R-:W-:Y:S01]  /*9760*/  SHF.R.U64 R60, R74, 0x10, R75.reuse ;  /* 0x000000104a3c7819 */ /* 0x100fe2000000124b */
[----:B------:R-:W-:Y:S01]  /*9770*/  IMAD.U32 R53, R164, 0x10000, RZ ;  /* 0x00010000a4357824 */ /* 0x000fe200078e00ff */
[----:B------:R-:W-:Y:S02]  /*9780*/  SHF.R.U32.HI R75, RZ, 0x10, R75 ;  /* 0x00000010ff4b7819 */ /* 0x000fe4000001164b */
[----:B------:R-:W-:Y:S01]  /*9790*/  PRMT R161, R161, 0x5410, R54 ;  /* 0x00005410a1a17816 */ /* 0x000fe20000000036 */
[----:B------:R-:W-:Y:S01]  /*97a0*/  IMAD.U32 R54, R168, 0x10000, RZ ;  /* 0x00010000a8367824 */ /* 0x000fe200078e00ff */
[----:B------:R-:W-:Y:S02]  /*97b0*/  SHF.R.U32.HI R63, RZ, 0x10, R63 ;  /* 0x00000010ff3f7819 */ /* 0x000fe4000001163f */
[----:B------:R-:W-:-:S02]  /*97c0*/  PRMT R166, R166, 0x5410, R75 ;  /* 0x00005410a6a67816 */ /* 0x000fc4000000004b */
[----:B------:R-:W-:Y:S01]  /*97d0*/  PRMT R167, R167, 0x5410, R62 ;  /* 0x00005410a7a77816 */ /* 0x000fe2000000003e */
[CC--:B------:R-:W-:Y:S01]  /*97e0*/  FMUL.FTZ R62, R50.reuse, R53.reuse ;  /* 0x00000035323e7220 */ /* 0x0c0fe20000410000 */
[----:B------:R-:W-:Y:S01]  /*97f0*/  PRMT R165, R165, 0x5410, R60 ;  /* 0x00005410a5a57816 */ /* 0x000fe2000000003c */
[-C--:B------:R-:W-:Y:S01]  /*9800*/  FMUL.FTZ R60, R50, R54.reuse ;  /* 0x00000036323c7220 */ /* 0x080fe20000410000 */
[----:B------:R-:W-:Y:S01]  /*9810*/  LOP3.LUT R51, R37, 0xffff0000, RZ, 0xc0, !PT ;  /* 0xffff000025337812 */ /* 0x000fe200078ec0ff */
[----:B------:R-:W-:Y:S01]  /*9820*/  IMAD.U32 R50, R166, 0x10000, RZ ;  /* 0x00010000a6327824 */ /* 0x000fe200078e00ff */
[----:B------:R-:W-:Y:S01]  /*9830*/  PRMT R162, R162, 0x5410, R63 ;  /* 0x00005410a2a27816 */ /* 0x000fe2000000003f */
[C---:B------:R-:W-:Y:S01]  /*9840*/  FFMA.FTZ R60, R47.reuse, R53, -R60 ;  /* 0x000000352f3c7223 */ /* 0x040fe2000001083c */
[----:B------:R-:W-:Y:S01]  /*9850*/  LOP3.LUT R168, R168, 0xffff0000, RZ, 0xc0, !PT ;  /* 0xffff0000a8a87812 */ /* 0x000fe200078ec0ff */
[----:B------:R-:W-:Y:S01]  /*9860*/  FFMA.FTZ R62, R47, R54, R62 ;  /* 0x000000362f3e7223 */ /* 0x000fe2000001003e */
[----:B------:R-:W-:Y:S01]  /*9870*/  LOP3.LUT R164, R164, 0xffff0000, RZ, 0xc0, !PT ;  /* 0xffff0000a4a47812 */ /* 0x000fe200078ec0ff */
[----:B------:R-:W-:Y:S01]  /*9880*/  IMAD.U32 R47, R162, 0x10000, RZ ;  /* 0x00010000a22f7824 */ /* 0x000fe200078e00ff */
[----:B------:R-:W-:Y:S01]  /*9890*/  LOP3.LUT R48, R33, 0xffff0000, RZ, 0xc0, !PT ;  /* 0xffff000021307812 */ /* 0x000fe200078ec0ff */
[----:B------:R-:W-:Y:S01]  /*98a0*/  FMUL.FTZ R53, R51, R168 ;  /* 0x000000a833357220 */ /* 0x000fe20000410000 */
[----:B------:R-:W-:Y:S01]  /*98b0*/  PRMT R163, R163, 0x5410, R64 ;  /* 0x00005410a3a37816 */ /* 0x000fe20000000040 */
[----:B------:R-:W-:Y:S01]  /*98c0*/  FMUL.FTZ R51, R51, R164 ;  /* 0x000000a433337220 */ /* 0x000fe20000410000 */
[C---:B------:R-:W-:Y:S01]  /*98d0*/  FMUL.FTZ R54, R52.reuse, R50 ;  /* 0x0000003234367220 */ /* 0x040fe20000410000 */
[----:B------:R-:W-:Y:S01]  /*98e0*/  LOP3.LUT R39, R39, 0xffff0000, RZ, 0xc0, !PT ;  /* 0xffff000027277812 */ /* 0x000fe200078ec0ff */
[----:B------:R-:W-:Y:S01]  /*98f0*/  FMUL.FTZ R55, R52, R47 ;  /* 0x0000002f34377220 */ /* 0x000fe20000410000 */
[----:B------:R-:W-:Y:S01]  /*9900*/  LOP3.LUT R166, R166, 0xffff0000, RZ, 0xc0, !PT ;  /* 0xffff0000a6a67812 */ /* 0x000fe200078ec0ff */
[----:B------:R-:W-:Y:S01]  /*9910*/  FFMA.FTZ R53, R48, R164, -R53 ;  /* 0x000000a430357223 */ /* 0x000fe20000010835 */
[----:B------:R-:W-:Y:S01]  /*9920*/  LOP3.LUT R162, R162, 0xffff0000, RZ, 0xc0, !PT ;  /* 0xffff0000a2a27812 */ /* 0x000fe200078ec0ff */
[----:B------:R-:W-:Y:S01]  /*9930*/  FFMA.FTZ R51, R48, R168, R51 ;  /* 0x000000a830337223 */ /* 0x000fe20000010033 */
[----:B------:R-:W-:-:S02]  /*9940*/  IMAD.U32 R37, R36, 0x10000, RZ ;  /* 0x0001000024257824 */ /* 0x000fc400078e00ff */
[----:B------:R-:W-:Y:S01]  /*9950*/  FFMA.FTZ R54, R49, R47, -R54 ;  /* 0x0000002f31367223 */ /* 0x000fe20000010836 */
[----:B------:R-:W-:Y:S02]  /*9960*/  IMAD.U32 R48, R167, 0x10000, RZ ;  /* 0x00010000a7307824 */ /* 0x000fe400078e00ff */
[----:B------:R-:W-:Y:S01]  /*9970*/  FFMA.FTZ R55, R49, R50, R55 ;  /* 0x0000003231377223 */ /* 0x000fe20000010037 */
[----:B------:R-:W-:Y:S01]  /*9980*/  IMAD.U32 R47, R163, 0x10000, RZ ;  /* 0x00010000a32f7824 */ /* 0x000fe200078e00ff */
[----:B------:R-:W-:Y:S01]  /*9990*/  LOP3.LUT R46, R35, 0xffff0000, RZ, 0xc0, !PT ;  /* 0xffff0000232e7812 */ /* 0x000fe200078ec0ff */
[C---:B------:R-:W-:Y:S01]  /*99a0*/  FMUL.FTZ R49, R39.reuse, R166 ;  /* 0x000000a627317220 */ /* 0x040fe20000410000 */
[----:B------:R-:W-:Y:S01]  /*99b0*/  FMUL.FTZ R61, R39, R162 ;  /* 0x000000a2273d7220 */ /* 0x000fe20000410000 */
[----:B------:R-:W-:Y:S01]  /*99c0*/  LOP3.LUT R36, R36, 0xffff0000, RZ, 0xc0, !PT ;  /* 0xffff000024247812 */ /* 0x000fe200078ec0ff */
[----:B------:R-:W-:Y:S01]  /*99d0*/  FMUL.FTZ R39, R37, R48 ;  /* 0x0000003025277220 */ /* 0x000fe20000410000 */
[----:B------:R-:W-:Y:S01]  /*99e0*/  LOP3.LUT R167, R167, 0xffff0000, RZ, 0xc0, !PT ;  /* 0xffff0000a7a77812 */ /* 0x000fe200078ec0ff */
        /* <DEDUP_REMOVED lines=8> */
[----:B------:R-:W-:-:S02]  /*9a70*/  IMAD.U32 R35, R38, 0x10000, RZ ;  /* 0x0001000026237824 */ /* 0x000fc400078e00ff */
[-C--:B------:R-:W-:Y:S01]  /*9a80*/  FMUL.FTZ R48, R36, R163.reuse ;  /* 0x000000a324307220 */ /* 0x080fe20000410000 */
[----:B------:R-:W-:Y:S01]  /*9a90*/  IMAD.U32 R37, R165, 0x10000, RZ ;  /* 0x00010000a5257824 */ /* 0x000fe200078e00ff */
[----:B------:R-:W-:Y:S01]  /*9aa0*/  LOP3.LUT R38, R38, 0xffff0000, RZ, 0xc0, !PT ;  /* 0xffff000026267812 */ /* 0x000fe200078ec0ff */
[----:B------:R-:W-:Y:S01]  /*9ab0*/  IMAD.U32 R36, R161, 0x10000, RZ ;  /* 0x00010000a1247824 */ /* 0x000fe200078e00ff */
[----:B------:R-:W-:Y:S01]  /*9ac0*/  LOP3.LUT R165, R165, 0xffff0000, RZ, 0xc0, !PT ;  /* 0xffff0000a5a57812 */ /* 0x000fe200078ec0ff */
[----:B------:R-:W-:Y:S01]  /*9ad0*/  FFMA.FTZ R46, R33, R163, -R46 ;  /* 0x000000a3212e7223 */ /* 0x000fe2000001082e */
[----:B------:R-:W-:Y:S01]  /*9ae0*/  LOP3.LUT R161, R161, 0xffff0000, RZ, 0xc0, !PT ;  /* 0xffff0000a1a17812 */ /* 0x000fe200078ec0ff */
[C---:B------:R-:W-:Y:S02]  /*9af0*/  IMAD.U32 R32, R34.reuse, 0x10000, RZ ;  /* 0x0001000022207824 */ /* 0x040fe400078e00ff */
        /* <DEDUP_REMOVED lines=21> */
.L_x_4264:
[----:B------:R-:W-:Y:S05]  /*9c50*/  BSYNC B2 ;  /* 0x0000000000027941 */ /* 0x000fea0003800000 */
.L_x_4263:
[----:B------:R-:W-:Y:S02]  /*9c60*/  ULDC.64 UR4, c[0x0][0x208] ;  /* 0x0000820000047ab9 */ /* 0x000fe40000000a00 */
[----:B0-----:R0:W-:Y:S04]  /*9c70*/  STG.E.128 desc[UR4][R40.64], R32 ;  /* 0x0000002028007986 */ /* 0x0011e8000c101d04 */
[----:B--2---:R0:W-:Y:S02]  /*9c80*/  @!P3 STG.E.128 desc[UR4][R42.64], R36 ;  /* 0x000000242a00b986 */ /* 0x0041e4000c101d04 */
.L_x_4262:
[----:B------:R-:W-:Y:S05]  /*9c90*/  BSYNC B1 ;  /* 0x0000000000017941 */ /* 0x000fea0003800000 */
.L_x_4261:
[----:B------:R-:W-:-:S13]  /*9ca0*/  ISETP.NE.AND P3, PT, R25, RZ, PT ;  /* 0x000000ff1900720c */ /* 0x000fda0003f65270 */
[----:B------:R-:W-:Y:S05]  /*9cb0*/  @!P3 BRA `(.L_x_4215) ;  /* 0x0000000800e8b947 */ /* 0x000fea0003800000 */
[----:B------:R-:W-:Y:S01]  /*9cc0*/  LOP3.LUT P5, RZ, R16, 0x1, RZ, 0xc0, !PT ;  /* 0x0000000110ff7812 */ /* 0x000fe200078ac0ff */
[----:B------:R-:W-:Y:S01]  /*9cd0*/  BSSY B1, `(.L_x_4265) ;  /* 0x0000073000017945 */ /* 0x000fe20003800000 */
[----:B0---4-:R-:W-:Y:S02]  /*9ce0*/  IADD3 R35, P3, P4, R108, R128, R15 ;  /* 0x000000806c237210 */ /* 0x011fe40007c7e00f */
[----:B------:R-:W-:Y:S02]  /*9cf0*/  SEL R149, R124, R149, !P5 ;  /* 0x000000957c957207 */ /* 0x000fe40006800000 */
[----:B---3--:R-:W-:Y:S02]  /*9d00*/  IADD3.X R38, R4, R45, R112, P3, P4 ;  /* 0x0000002d04267210 */ /* 0x008fe40001fe8470 */
[----:B------:R-:W-:Y:S02]  /*9d10*/  SHF.R.S32.HI R32, RZ, 0x1f, R149 ;  /* 0x0000001fff207819 */ /* 0x000fe40000011495 */
[----:B------:R-:W-:-:S02]  /*9d20*/  LEA R40, P3, R35, R120, 0x1 ;  /* 0x0000007823287211 */ /* 0x000fc400078608ff */
[----:B------:R-:W-:Y:S02]  /*9d30*/  LEA.HI R32, R32, R149, RZ, 0x4 ;  /* 0x0000009520207211 */ /* 0x000fe400078f20ff */
[----:B------:R-:W-:Y:S02]  /*9d40*/  LEA.HI.X R41, R35, R121, R38, 0x1, P3 ;  /* 0x0000007923297211 */ /* 0x000fe400018f0c26 */
[----:B------:R-:W-:Y:S02]  /*9d50*/  LEA.HI.SX32 R32, R32, R115, 0x1c ;  /* 0x0000007320207211 */ /* 0x000fe400078fe2ff */
[----:B------:R-:W-:Y:S02]  /*9d60*/  ISETP.GE.AND P3, PT, R199, R119, PT ;  /* 0x00000077c700720c */ /* 0x000fe40003f66270 */
        /* <DEDUP_REMOVED lines=18> */
[----:B0-----:R-:W-:Y:S01]  /*9e90*/  IMAD.U32 R44, R33, 0x10000, RZ ;  /* 0x00010000212c7824 */ /* 0x001fe200078e00ff */
[--C-:B------:R-:W-:Y:S01]  /*9ea0*/  SHF.R.U64 R55, R56, 0x10, R57.reuse ;  /* 0x0000001038377819 */ /* 0x100fe20000001239 */
[----:B------:R-:W-:Y:S01]  /*9eb0*/  IMAD.U32 R50, R39, 0x10000, RZ ;  /* 0x0001000027327824 */ /* 0x000fe200078e00ff */
[----:B------:R-:W-:Y:S02]  /*9ec0*/  SHF.R.U32.HI R56, RZ, 0x10, R57 ;  /* 0x00000010ff387819 */ /* 0x000fe40000011639 */
[----:B------:R-:W-:Y:S02]  /*9ed0*/  PRMT R160, R160, 0x5410, R69 ;  /* 0x00005410a0a07816 */ /* 0x000fe40000000045 */
[----:B------:R-:W-:-:S02]  /*9ee0*/  SHF.R.U64 R53, R58, 0x10, R59 ;  /* 0x000000103a357819 */ /* 0x000fc4000000123b */
[----:B------:R-:W-:Y:S02]  /*9ef0*/  SHF.R.U64 R57, R70, 0x10, R71 ;  /* 0x0000001046397819 */ /* 0x000fe40000001247 */
[----:B------:R-:W-:Y:S01]  /*9f00*/  PRMT R154, R154, 0x5410, R55 ;  /* 0x000054109a9a7816 */ /* 0x000fe20000000037 */
[----:B------:R-:W-:Y:S01]  /*9f10*/  IMAD.U32 R55, R160, 0x10000, RZ ;  /* 0x00010000a0377824 */ /* 0x000fe200078e00ff */
[----:B------:R-:W-:Y:S02]  /*9f20*/  PRMT R155, R155, 0x5410, R56 ;  /* 0x000054109b9b7816 */ /* 0x000fe40000000038 */
        /* <DEDUP_REMOVED lines=24> */
[----:B------:R-:W-:Y:S01]  /*a0b0*/  PRMT R159, R159, 0x5410, R52 ;  /* 0x000054109f9f7816 */ /* 0x000fe20000000034 */
[----:B------:R-:W-:-:S02]  /*a0c0*/  IMAD.U32 R36, R35, 0x10000, RZ ;  /* 0x0001000023247824 */ /* 0x000fc400078e00ff */
[----:B------:R-:W-:Y:S01]  /*a0d0*/  FMUL.FTZ R50, R50, R53 ;  /* 0x0000003532327220 */ /* 0x000fe20000410000 */
[----:B------:R-:W-:Y:S01]  /*a0e0*/  LOP3.LUT R35, R35, 0xffff0000, RZ, 0xc0, !PT ;  /* 0xffff000023237812 */ /* 0x000fe200078ec0ff */
[C---:B------:R-:W-:Y:S01]  /*a0f0*/  FFMA.FTZ R61, R46.reuse, R155, -R61 ;  /* 0x0000009b2e3d7223 */ /* 0x040fe2000001083d */
[----:B------:R-:W-:Y:S01]  /*a100*/  LOP3.LUT R44, R153, 0xffff0000, RZ, 0xc0, !PT ;  /* 0xffff0000992c7812 */ /* 0x000fe200078ec0ff */
[----:B------:R-:W-:Y:S01]  /*a110*/  FFMA.FTZ R160, R46, R160, R49 ;  /* 0x000000a02ea07223 */ /* 0x000fe20000010031 */
[----:B------:R-:W-:Y:S01]  /*a120*/  FMUL.FTZ R48, R51, R158 ;  /* 0x0000009e33307220 */ /* 0x000fe20000410000 */
[C---:B------:R-:W-:Y:S01]  /*a130*/  FFMA.FTZ R55, R36.reuse, R53, -R55 ;  /* 0x0000003524377223 */ /* 0x040fe20000010837 */
[----:B------:R-:W-:Y:S01]  /*a140*/  FFMA.FTZ R57, R36, R57, R50 ;  /* 0x0000003924397223 */ /* 0x000fe20000010032 */
[----:B------:R-:W-:Y:S02]  /*a150*/  IMAD.U32 R46, R159, 0x10000, RZ ;  /* 0x000100009f2e7824 */ /* 0x000fe400078e00ff */
[----:B------:R-:W-:Y:S01]  /*a160*/  FFMA.FTZ R56, R35, R44, -R48 ;  /* 0x0000002c23387223 */ /* 0x000fe20000010830 */
[----:B------:R-:W-:-:S02]  /*a170*/  IMAD.U32 R36, R154, 0x10000, RZ ;  /* 0x000100009a247824 */ /* 0x000fc400078e00ff */
[----:B------:R-:W-:Y:S01]  /*a180*/  FMUL.FTZ R50, R51, R44 ;  /* 0x0000002c33327220 */ /* 0x000fe20000410000 */
[C---:B------:R-:W-:Y:S01]  /*a190*/  FMUL.FTZ R48, R37.reuse, R46 ;  /* 0x0000002e25307220 */ /* 0x040fe20000410000 */
[----:B------:R-:W-:Y:S02]  /*a1a0*/  IMAD.U32 R33, R32, 0x10000, RZ ;  /* 0x0001000020217824 */ /* 0x000fe400078e00ff */
[-C--:B------:R-:W-:Y:S01]  /*a1b0*/  FMUL.FTZ R37, R37, R36.reuse ;  /* 0x0000002425257220 */ /* 0x080fe20000410000 */
[----:B------:R-:W-:Y:S01]  /*a1c0*/  LOP3.LUT R44, R159, 0xffff0000, RZ, 0xc0, !PT ;  /* 0xffff00009f2c7812 */ /* 0x000fe200078ec0ff */
[C---:B------:R-:W-:Y:S02]  /*a1d0*/  IMAD.U32 R39, R38.reuse, 0x10000, RZ ;  /* 0x0001000026277824 */ /* 0x040fe400078e00ff */
[C---:B------:R-:W-:Y:S01]  /*a1e0*/  FFMA.FTZ R48, R33.reuse, R36, -R48 ;  /* 0x0000002421307223 */ /* 0x040fe20000010830 */
[----:B------:R-:W-:Y:S01]  /*a1f0*/  FFMA.FTZ R46, R33, R46, R37 ;  /* 0x0000002e212e7223 */ /* 0x000fe20000010025 */
[----:B------:R-:W-:Y:S01]  /*a200*/  LOP3.LUT R38, R38, 0xffff0000, RZ, 0xc0, !PT ;  /* 0xffff000026267812 */ /* 0x000fe200078ec0ff */
[----:B------:R-:W-:Y:S01]  /*a210*/  FFMA.FTZ R158, R35, R158, R50 ;  /* 0x0000009e239e7223 */ /* 0x000fe20000010032 */
[----:B------:R-:W-:Y:S01]  /*a220*/  LOP3.LUT R154, R154, 0xffff0000, RZ, 0xc0, !PT ;  /* 0xffff00009a9a7812 */ /* 0x000fe200078ec0ff */
[C---:B------:R-:W-:Y:S01]  /*a230*/  IMAD.U32 R36, R156.reuse, 0x10000, RZ ;  /* 0x000100009c247824 */ /* 0x040fe200078e00ff */
[----:B------:R-:W-:Y:S01]  /*a240*/  LOP3.LUT R37, R156, 0xffff0000, RZ, 0xc0, !PT ;  /* 0xffff00009c257812 */ /* 0x000fe200078ec0ff */
[----:B------:R-:W-:Y:S01]  /*a250*/  IMAD.U32 R33, R152, 0x10000, RZ ;  /* 0x0001000098217824 */ /* 0x000fe200078e00ff */
[----:B------:R-:W-:Y:S01]  /*a260*/  LOP3.LUT R43, R32, 0xffff0000, RZ, 0xc0, !PT ;  /* 0xffff0000202b7812 */ /* 0x000fe200078ec0ff */
[----:B------:R-:W-:Y:S01]  /*a270*/  FMUL.FTZ R50, R47, R44 ;  /* 0x0000002c2f327220 */ /* 0x000fe20000410000 */
[----:B------:R-:W-:Y:S01]  /*a280*/  LOP3.LUT R35, R152, 0xffff0000, RZ, 0xc0, !PT ;  /* 0xffff000098237812 */ /* 0x000fe200078ec0ff */
[----:B------:R-:W-:-:S02]  /*a290*/  IMAD.U32 R32, R34, 0x10000, RZ ;  /* 0x0001000022207824 */ /* 0x000fc400078e00ff */
[----:B------:R-:W-:Y:S01]  /*a2a0*/  FMUL.FTZ R49, R39, R36 ;  /* 0x0000002427317220 */ /* 0x000fe20000410000 */
[----:B------:R-:W-:Y:S01]  /*a2b0*/  LOP3.LUT R34, R34, 0xffff0000, RZ, 0xc0, !PT ;  /* 0xffff000022227812 */ /* 0x000fe200078ec0ff */
[-C--:B------:R-:W-:Y:S01]  /*a2c0*/  FMUL.FTZ R52, R47, R154.reuse ;  /* 0x0000009a2f347220 */ /* 0x080fe20000410000 */
[----:B------:R-:W-:Y:S01]  /*a2d0*/  FMUL.FTZ R39, R39, R33 ;  /* 0x0000002127277220 */ /* 0x000fe20000410000 */
[C---:B------:R-:W-:Y:S01]  /*a2e0*/  FMUL.FTZ R51, R38.reuse, R37 ;  /* 0x0000002526337220 */ /* 0x040fe20000410000 */
[C---:B------:R-:W-:Y:S01]  /*a2f0*/  FFMA.FTZ R47, R43.reuse, R154, -R50 ;  /* 0x0000009a2b2f7223 */ /* 0x040fe20000010832 */
[----:B------:R-:W-:Y:S01]  /*a300*/  FMUL.FTZ R38, R38, R35 ;  /* 0x0000002326267220 */ /* 0x000fe20000410000 */
[C---:B------:R-:W-:Y:S01]  /*a310*/  FFMA.FTZ R49, R32.reuse, R33, -R49 ;  /* 0x0000002120317223 */ /* 0x040fe20000010831 */
[----:B------:R-:W-:Y:S01]  /*a320*/  FFMA.FTZ R39, R32, R36, R39 ;  /* 0x0000002420277223 */ /* 0x000fe20000010027 */
        /* <DEDUP_REMOVED lines=13> */
.L_x_4266:
[----:B------:R-:W-:Y:S05]  /*a400*/  BSYNC B1 ;  /* 0x0000000000017941 */ /* 0x000fea0003800000 */
.L_x_4265:
[----:B------:R-:W-:Y:S01]  /*a410*/  ISETP.GE.AND P3, PT, R42, R147, PT ;  /* 0x000000932a00720c */ /* 0x000fe20003f66270 */
[----:B------:R-:W-:Y:S02]  /*a420*/  ULDC.64 UR4, c[0x0][0x208] ;  /* 0x0000820000047ab9 */ /* 0x000fe40000000a00 */
[----:B0-----:R0:W-:Y:S10]  /*a430*/  STG.E.128 desc[UR4][R40.64], R32 ;  /* 0x0000002028007986 */ /* 0x0011f4000c101d04 */
[----:B------:R-:W-:Y:S05]  /*a440*/  @P3 BRA `(.L_x_4215) ;  /* 0x0000000400043947 */ /* 0x000fea0003800000 */
[--C-:B0-----:R-:W-:Y:S01]  /*a450*/  SHF.R.S32.HI R32, RZ, 0x1f, R42.reuse ;  /* 0x0000001fff207819 */ /* 0x101fe2000001142a */
[----:B------:R-:W-:Y:S01]  /*a460*/  ULDC.64 UR4, c[0x0][0x208] ;  /* 0x0000820000047ab9 */ /* 0x000fe20000000a00 */
[----:B------:R-:W-:-:S04]  /*a470*/  IADD3 R42, P3, P4, R108, R128, R42 ;  /* 0x000000806c2a7210 */ /* 0x000fc80007c7e02a */
[----:B------:R-:W-:Y:S02]  /*a480*/  IADD3.X R45, R4, R45, R32, P3, P4 ;  /* 0x0000002d042d7210 */ /* 0x000fe40001fe8420 */
[----:B------:R-:W-:-:S04]  /*a490*/  LEA R120, P3, R42, R120, 0x1 ;  /* 0x000000782a787211 */ /* 0x000fc800078608ff */
[----:B------:R-:W-:-:S05]  /*a4a0*/  LEA.HI.X R121, R42, R121, R45, 0x1, P3 ;  /* 0x000000792a797211 */ /* 0x000fca00018f0c2d */
[----:B--2---:R0:W-:Y:S01]  /*a4b0*/  STG.E.128 desc[UR4][R120.64], R36 ;  /* 0x0000002478007986 */ /* 0x0041e2000c101d04 */
[----:B------:R-:W-:Y:S05]  /*a4c0*/  BRA `(.L_x_4215) ;  /* 0x0000000000e47947 */ /* 0x000fea0003800000 */
.L_x_4182:
[----:B------:R-:W-:-:S04]  /*a4d0*/  ULOP3.LUT UR4, UR60, 0x1, URZ, 0xfc, !UPT ;  /* 0x000000013c047892 */ /* 0x000fc8000f8efc3f */
[----:B------:R-:W-:-:S06]  /*a4e0*/  UISETP.NE.AND UP0, UPT, UR4, 0x3, UPT ;  /* 0x000000030400788c */ /* 0x000fcc000bf05270 */
[----:B------:R-:W-:-:S13]  /*a4f0*/  PLOP3.LUT P2, PT, PT, PT, UP0, 0x80, 0x0 ;  /* 0x000000000000781c */ /* 0x000fda0003f4f008 */
[----:B------:R-:W-:Y:S05]  /*a500*/  @!P2 BRA `(.L_x_4267) ;  /* 0x000000000004a947 */ /* 0x000fea0003800000 */
[----:B------:R-:W-:Y:S01]  /*a510*/  BPT.TRAP 0x1 ;  /* 0x000000040000795c */ /* 0x000fe20000300000 */
.L_x_4267:
[----:B------:R-:W-:Y:S01]  /*a520*/  IMAD R89, R22, 0x8, R17 ;  /* 0x0000000816597824 */ /* 0x000fe200078e0211 */
[----:B------:R-:W-:Y:S01]  /*a530*/  SHF.L.U32 R90, R204, 0x1f, RZ ;  /* 0x0000001fcc5a7819 */ /* 0x000fe200000006ff */
[----:B------:R-:W-:Y:S01]  /*a540*/  IMAD R88, R2, -0x60, R24 ;  /* 0xffffffa002587824 */ /* 0x000fe200078e0218 */
[----:B------:R-:W-:Y:S02]  /*a550*/  BSSY B1, `(.L_x_4268) ;  /* 0x0000004000017945 */ /* 0x000fe40003800000 */
[----:B------:R-:W0:Y:S02]  /*a560*/  SYNCS.PHASECHK.TRANS64.TRYWAIT P3, [R89+URZ+0x30890], R90 ;  /* 0x0308905a590075a7 */ /* 0x000e24000806017f */
[----:B------:R-:W-:Y:S01]  /*a570*/  VIMNMX R88, R88, 0x60, PT ;  /* 0x0000006058587848 */ /* 0x000fe20003fe0100 */
[----:B0-----:R-:W-:Y:S06]  /*a580*/  @!P3 BRA `(.L_x_4269) ;  /* 0x000001e40094b947 */ /* 0x001fec0003800000 */
.L_x_4589:
[----:B------:R-:W-:Y:S05]  /*a590*/  BSYNC B1 ;  /* 0x0000000000017941 */ /* 0x000fea0003800000 */
.L_x_4268:
[----:B------:R-:W-:Y:S01]  /*a5a0*/  ISETP.GE.AND P3, PT, R195, R88, PT ;  /* 0x00000058c300720c */ /* 0x000fe20003f66270 */
[----:B------:R-:W-:-:S12]  /*a5b0*/  BSSY B1, `(.L_x_4270) ;  /* 0x0000015000017945 */ /* 0x000fd80003800000 */
[----:B------:R-:W-:Y:S05]  /*a5c0*/  @P3 BRA `(.L_x_4271) ;  /* 0x00000000004c3947 */ /* 0x000fea0003800000 */
[----:B------:R-:W-:Y:S01]  /*a5d0*/  ISETP.NE.AND P3, PT, R20, RZ, PT ;  /* 0x000000ff1400720c */ /* 0x000fe20003f65270 */
[----:B------:R-:W-:-:S12]  /*a5e0*/  ULDC.64 UR4, c[0x0][0x208] ;  /* 0x0000820000047ab9 */ /* 0x000fd80000000a00 */
[----:B------:R-:W1:Y:S04]  /*a5f0*/  @P3 LDS.128 R32, [R30+0x1e000] ;  /* 0x01e000001e203984 */ /* 0x000e680000000c00 */
[----:B-1----:R-:W-:Y:S01]  /*a600*/  @P3 STG.E.128 desc[UR4][R38.64], R32 ;  /* 0x0000002026003986 */ /* 0x002fe2000c101d04 */
[----:B------:R-:W-:-:S13]  /*a610*/  ISETP.NE.AND P3, PT, R21, RZ, PT ;  /* 0x000000ff1500720c */ /* 0x000fda0003f65270 */
        /* <DEDUP_REMOVED lines=13> */
[----:B-1----:R1:W-:Y:S02]  /*a6f0*/  @P3 STG.E.128 desc[UR4][R38.64+0x140], R32 ;  /* 0x0001402026003986 */ /* 0x0023e4000c101d04 */
.L_x_4271:
[----:B------:R-:W-:Y:S05]  /*a700*/  BSYNC B1 ;  /* 0x0000000000017941 */ /* 0x000fea0003800000 */
.L_x_4270:
[----:B------:R-:W-:-:S13]  /*a710*/  ISETP.GE.AND P3, PT, R221, R88, PT ;  /* 0x00000058dd00720c */ /* 0x000fda0003f66270 */
[----:B------:R-:W-:Y:S05]  /*a720*/  @P3 BRA `(.L_x_4215) ;  /* 0x00000000004c3947 */ /* 0x000fea0003800000 */
[----:B------:R-:W-:Y:S01]  /*a730*/  ISETP.NE.AND P3, PT, R20, RZ, PT ;  /* 0x000000ff1400720c */ /* 0x000fe20003f65270 */
[----:B------:R-:W-:-:S12]  /*a740*/  ULDC.64 UR4, c[0x0][0x208] ;  /* 0x0000820000047ab9 */ /* 0x000fd80000000a00 */
[----:B-1----:R-:W1:Y:S04]  /*a750*/  @P3 LDS.128 R32, [R30+0x20000] ;  /* 0x020000001e203984 */ /* 0x002e680000000c00 */
        /* <DEDUP_REMOVED lines=16> */
.L_x_4215:
[----:B------:R-:W-:Y:S05]  /*a860*/  BSYNC B0 ;  /* 0x0000000000007941 */ /* 0x000fea0003800000 */
.L_x_4181:
        /* <DEDUP_REMOVED lines=17> */
.L_x_4273:
[----:B------:R-:W-:Y:S05]  /*a980*/  BSYNC B0 ;  /* 0x0000000000007941 */ /* 0x000fea0003800000 */
.L_x_4272:
[----:B------:R-:W1:Y:S01]  /*a990*/  SYNCS.PHASECHK.TRANS64.TRYWAIT P2, [R89+URZ+0x308b0], R90 ;  /* 0x0308b05a590075a7 */ /* 0x000e62000804017f */
[----:B------:R-:W-:Y:S01]  /*a9a0*/  ULDC UR61, c[0x0][0x2e4] ;  /* 0x0000b900003d7ab9 */ /* 0x000fe20000000800 */
[----:B------:R-:W-:Y:S01]  /*a9b0*/  ULDC.64 UR56, c[0x0][0x318] ;  /* 0x0000c60000387ab9 */ /* 0x000fe20000000a00 */
[----:B------:R-:W-:Y:S01]  /*a9c0*/  ULDC.64 UR58, c[0x0][0x308] ;  /* 0x0000c200003a7ab9 */ /* 0x000fe20000000a00 */
[----:B------:R-:W-:Y:S04]  /*a9d0*/  BSSY B0, `(.L_x_4274) ;  /* 0x0000002000007945 */ /* 0x000fe80003800000 */
[----:B-1----:R-:W-:Y:S05]  /*a9e0*/  @!P2 BRA `(.L_x_4275) ;  /* 0x000001e00090a947 */ /* 0x002fea0003800000 */
.L_x_4590:
[----:B------:R-:W-:Y:S05]  /*a9f0*/  BSYNC B0 ;  /* 0x0000000000007941 */ /* 0x000fea0003800000 */
.L_x_4274:
[----:B------:R-:W-:Y:S01]  /*aa00*/  ISETP.GE.AND P2, PT, R195, R88, PT ;  /* 0x00000058c300720c */ /* 0x000fe20003f46270 */
[----:B------:R-:W-:Y:S01]  /*aa10*/  BSSY B0, `(.L_x_4276) ;  /* 0x000001e000007945 */ /* 0x000fe20003800000 */
[----:B------:R-:W-:-:S11]  /*aa20*/  IMAD.WIDE R36, R2, 0x60, R122 ;  /* 0x0000006002247825 */ /* 0x000fd600078e027a */
[----:B------:R-:W-:Y:S05]  /*aa30*/  @P2 BRA `(.L_x_4277) ;  /* 0x00000000006c2947 */ /* 0x000fea0003800000 */
[----:B------:R-:W-:Y:S01]  /*aa40*/  IMAD R35, R37, UR56, RZ ;  /* 0x0000003825237c24 */ /* 0x000fe2000f8e02ff */
[----:B------:R-:W-:Y:S01]  /*aa50*/  ULDC.64 UR4, c[0x0][0x208] ;  /* 0x0000820000047ab9 */ /* 0x000fe20000000a00 */
[----:B0-----:R-:W-:Y:S02]  /*aa60*/  IMAD.MOV.U32 R32, RZ, RZ, R106 ;  /* 0x000000ffff207224 */ /* 0x001fe400078e006a */
[----:B------:R-:W-:Y:S02]  /*aa70*/  IMAD.MOV.U32 R33, RZ, RZ, R29 ;  /* 0x000000ffff217224 */ /* 0x000fe400078e001d */
[C---:B------:R-:W-:Y:S02]  /*aa80*/  IMAD R35, R36.reuse, UR57, R35 ;  /* 0x0000003924237c24 */ /* 0x040fe4000f8e0223 */
[----:B------:R-:W-:-:S04]  /*aa90*/  IMAD.WIDE.U32 R32, R36, UR56, R32 ;  /* 0x0000003824207c25 */ /* 0x000fc8000f8e0020 */
[----:B------:R-:W-:Y:S01]  /*aaa0*/  IMAD.IADD R33, R33, 0x1, R35 ;  /* 0x0000000121217824 */ /* 0x000fe200078e0223 */
[----:B------:R-:W-:-:S04]  /*aab0*/  LEA R38, P2, R32, UR58, 0x1 ;  /* 0x0000003a20267c11 */ /* 0x000fc8000f8408ff */
[----:B------:R-:W-:Y:S02]  /*aac0*/  LEA.HI.X R39, R32, UR59, R33, 0x1, P2 ;  /* 0x0000003b20277c11 */ /* 0x000fe400090f0c21 */
[----:B------:R-:W-:-:S13]  /*aad0*/  ISETP.GE.AND P2, PT, R192, UR61, PT ;  /* 0x0000003dc0007c0c */ /* 0x000fda000bf46270 */
[----:B------:R-:W0:Y:S04]  /*aae0*/  @!P2 LDS.128 R32, [R30] ;  /* 0x000000001e20a984 */ /* 0x000e280000000c00 */
[----:B0-----:R-:W-:Y:S01]  /*aaf0*/  @!P2 STG.E.128 desc[UR4][R38.64], R32 ;  /* 0x000000202600a986 */ /* 0x001fe2000c101d04 */
[----:B------:R-:W-:-:S13]  /*ab00*/  ISETP.GE.AND P2, PT, R198, UR61, PT ;  /* 0x0000003dc6007c0c */ /* 0x000fda000bf46270 */
[----:B------:R-:W0:Y:S04]  /*ab10*/  @!P2 LDS.128 R32, [R31] ;  /* 0x000000001f20a984 */ /* 0x000e280000000c00 */
[----:B0-----:R-:W-:Y:S01]  /*ab20*/  @!P2 STG.E.128 desc[UR4][R38.64+0x40], R32 ;  /* 0x000040202600a986 */ /* 0x001fe2000c101d04 */
[----:B------:R-:W-:-:S13]  /*ab30*/  ISETP.GE.AND P2, PT, R199, UR61, PT ;  /* 0x0000003dc7007c0c */ /* 0x000fda000bf46270 */
[----:B------:R-:W0:Y:S04]  /*ab40*/  @!P2 LDS.128 R32, [R30+0x3000] ;  /* 0x003000001e20a984 */ /* 0x000e280000000c00 */
        /* <DEDUP_REMOVED lines=9> */
[----:B0-----:R2:W-:Y:S02]  /*abe0*/  @!P2 STG.E.128 desc[UR4][R38.64+0x140], R32 ;  /* 0x000140202600a986 */ /* 0x0015e4000c101d04 */
.L_x_4277:
[----:B------:R-:W-:Y:S05]  /*abf0*/  BSYNC B0 ;  /* 0x0000000000007941 */ /* 0x000fea0003800000 */
.L_x_4276:
[----:B------:R-:W-:Y:S01]  /*ac00*/  ISETP.GE.AND P2, PT, R221, R88, PT ;  /* 0x00000058dd00720c */ /* 0x000fe20003f46270 */
[----:B------:R-:W-:-:S12]  /*ac10*/  BSSY B0, `(.L_x_4278) ;  /* 0x000001f000007945 */ /* 0x000fd80003800000 */
[----:B------:R-:W-:Y:S05]  /*ac20*/  @P2 BRA `(.L_x_4279) ;  /* 0x0000000000742947 */ /* 0x000fea0003800000 */
[----:B--2---:R-:W-:Y:S01]  /*ac30*/  IADD3 R35, P2, R36, 0x40, RZ ;  /* 0x0000004024237810 */ /* 0x004fe20007f5e0ff */
[----:B0-----:R-:W-:Y:S01]  /*ac40*/  IMAD.MOV.U32 R32, RZ, RZ, R106 ;  /* 0x000000ffff207224 */ /* 0x001fe200078e006a */
[----:B------:R-:W-:Y:S01]  /*ac50*/  ULDC.64 UR4, c[0x0][0x208] ;  /* 0x0000820000047ab9 */ /* 0x000fe20000000a00 */
[----:B------:R-:W-:Y:S02]  /*ac60*/  IMAD.MOV.U32 R33, RZ, RZ, R29 ;  /* 0x000000ffff217224 */ /* 0x000fe400078e001d */
[----:B------:R-:W-:Y:S02]  /*ac70*/  IMAD.X R36, RZ, RZ, R37, P2 ;  /* 0x000000ffff247224 */ /* 0x000fe400010e0625 */
[----:B------:R-:W-:-:S04]  /*ac80*/  IMAD.WIDE.U32 R32, R35, UR56, R32 ;  /* 0x0000003823207c25 */ /* 0x000fc8000f8e0020 */
[----:B------:R-:W-:-:S04]  /*ac90*/  IMAD R36, R36, UR56, RZ ;  /* 0x0000003824247c24 */ /* 0x000fc8000f8e02ff */
[----:B------:R-:W-:Y:S01]  /*aca0*/  IMAD R35, R35, UR57, R36 ;  /* 0x0000003923237c24 */ /* 0x000fe2000f8e0224 */
[----:B------:R-:W-:-:S03]  /*acb0*/  LEA R36, P2, R32, UR58, 0x1 ;  /* 0x0000003a20247c11 */ /* 0x000fc6000f8408ff */
[----:B------:R-:W-:-:S05]  /*acc0*/  IMAD.IADD R33, R33, 0x1, R35 ;  /* 0x0000000121217824 */ /* 0x000fca00078e0223 */
[----:B------:R-:W-:Y:S02]  /*acd0*/  LEA.HI.X R37, R32, UR59, R33, 0x1, P2 ;  /* 0x0000003b20257c11 */ /* 0x000fe400090f0c21 */
        /* <DEDUP_REMOVED lines=18> */
.L_x_4279:
[----:B------:R-:W-:Y:S05]  /*ae00*/  BSYNC B0 ;  /* 0x0000000000007941 */ /* 0x000fea0003800000 */
.L_x_4278:
[----:B------:R-:W-:Y:S01]  /*ae10*/  @!PT LDS RZ, [RZ] ;  /* 0x00000000fffff984 */ /* 0x000fe20000000800 */
[----:B------:R-:W-:Y:S01]  /*ae20*/  @!PT LDS RZ, [RZ] ;  /* 0x00000000fffff984 */ /* 0x000fe20000000800 */
[----:B------:R-:W-:Y:S01]  /*ae30*/  @!PT LDS RZ, [RZ] ;  /* 0x00000000fffff984 */ /* 0x000fe20000000800 */
[----:B------:R-:W-:Y:S01]  /*ae40*/  @!PT LDS RZ, [RZ] ;  /* 0x00000000fffff984 */ /* 0x000fe20000000800 */
[----:B------:R4:W-:Y:S06]  /*ae50*/  MEMBAR.ALL.CTA ;  /* 0x0000000000007992 */ /* 0x0009ec0000008000 */
[----:B----4-:R-:W4:Y:S01]  /*ae60*/  FENCE.VIEW.ASYNC.S ;  /* 0x00000000000073c6 */ /* 0x010f220000000000 */
[----:B-1----:R-:W-:Y:S01]  /*ae70*/  @!P3 VIADD R89, R89, 0x308c0 ;  /* 0x000308c05959b836 */ /* 0x002fe20000000000 */
[----:B----4-:R1:W-:Y:S01]  /*ae80*/  BAR.SYNC.DEFER_BLOCKING R151, 0x80 ;  /* 0x000200970000751d */ /* 0x0103e20000010000 */
[----:B------:R-:W-:Y:S01]  /*ae90*/  LOP3.LUT P4, RZ, R16, 0x2, RZ, 0xc0, !PT ;  /* 0x0000000210ff7812 */ /* 0x000fe2000788c0ff */
[----:B------:R-:W-:-:S02]  /*aea0*/  VIADD R22, R22, 0x1 ;  /* 0x0000000116167836 */ /* 0x000fc40000000000 */
[----:B------:R-:W-:Y:S02]  /*aeb0*/  @!P3 PRMT R89, RZ, 0x654, R89 ;  /* 0x00000654ff59b816 */ /* 0x000fe40000000059 */
[----:B------:R-:W-:Y:S02]  /*aec0*/  PLOP3.LUT P2, PT, PT, PT, PT, 0x8, 0x0 ;  /* 0x000000000000781c */ /* 0x000fe40003f4e170 */
[----:B------:R1:W-:Y:S01]  /*aed0*/  @!P3 SYNCS.ARRIVE.TRANS64.RED.A1T0 RZ, [R89+URZ], RZ ;  /* 0x000000ff59ffb9a7 */ /* 0x0003e2000810043f */
[----:B------:R-:W-:-:S04]  /*aee0*/  ISETP.NE.AND P3, PT, R22, 0x2, PT ;  /* 0x000000021600780c */ /* 0x000fc80003f65270 */
[----:B------:R-:W-:Y:S02]  /*aef0*/  SEL R31, RZ, 0x1, P3 ;  /* 0x00000001ff1f7807 */ /* 0x000fe40001800000 */
[----:B------:R-:W-:Y:S02]  /*af00*/  SEL R22, R22, RZ, P3 ;  /* 0x000000ff16167207 */ /* 0x000fe40001800000 */
[----:B------:R-:W-:Y:S01]  /*af10*/  LOP3.LUT R204, R204, R31, RZ, 0x3c, !PT ;  /* 0x0000001fcccc7212 */ /* 0x000fe200078e3cff */
[----:B-1----:R-:W-:Y:S06]  /*af20*/  @P4 BRA `(.L_x_4280) ;  /* 0xffffff7800a84947 */ /* 0x002fec000383ffff */
.L_x_4176:
[----:B------:R-:W1:Y:S01]  /*af30*/  LDC.64 R4, c[0x0][0x9e0] ;  /* 0x00027800ff047b82 */ /* 0x000e620000000a00 */
[----:B------:R-:W-:Y:S01]  /*af40*/  BSSY B0, `(.L_x_4281) ;  /* 0x0000005000007945 */ /* 0x000fe20003800000 */
[----:B-1----:R-:W-:-:S03]  /*af50*/  ISETP.GE.AND P0, PT, R5, 0x1, PT ;  /* 0x000000010500780c */ /* 0x002fc60003f06270 */
[----:B------:R-:W-:Y:S10]  /*af60*/  @P2 BRA `(.L_x_4282) ;  /* 0x0000000000082947 */ /* 0x000ff40003800000 */
[----:B------:R-:W1:Y:S02]  /*af70*/  FENCE.VIEW.ASYNC.G ;  /* 0x00000000000073c6 */ /* 0x000e640000000100 */
[----:B-1----:R-:W-:Y:S06]  /*af80*/  BAR.ARV 0xc, 0x120 ;  /* 0x0304800000007b1d */ /* 0x002fec0000002000 */
.L_x_4282:
[----:B------:R-:W-:Y:S05]  /*af90*/  BSYNC B0 ;  /* 0x0000000000007941 */ /* 0x000fea0003800000 */
.L_x_4281:
        /* <DEDUP_REMOVED lines=13> */
.L_x_4285:
[----:B------:R-:W-:-:S13]  /*b070*/  ISETP.NE.AND P1, PT, R5, 0x1, PT ;  /* 0x000000010500780c */ /* 0x000fda0003f25270 */
[----:B------:R-:W1:Y:S02]  /*b080*/  @P1 LDC.64 R6, c[0x0][0x9e8] ;  /* 0x00027a00ff061b82 */ /* 0x000e640000000a00 */
[----:B-1----:R-:W-:-:S05]  /*b090*/  @P1 IMAD.HI.U32 R4, R2, R6, RZ ;  /* 0x0000000602041227 */ /* 0x002fca00078e00ff */
[----:B------:R-:W-:-:S07]  /*b0a0*/  @P1 SHF.R.U32.HI R2, RZ, R7, R4 ;  /* 0x00000007ff021219 */ /* 0x000fce0000011604 */
.L_x_4286:
[----:B------:R-:W-:Y:S05]  /*b0b0*/  BSYNC B0 ;  /* 0x0000000000007941 */ /* 0x000fea0003800000 */
.L_x_4284:
[----:B------:R-:W-:-:S05]  /*b0c0*/  IMAD R3, R2, R5, R5 ;  /* 0x0000000502037224 */ /* 0x000fca00078e0205 */
[----:B------:R-:W-:-:S07]  /*b0d0*/  VIMNMX R0, R0, R3, PT ;  /* 0x0000000300007248 */ /* 0x000fce0003fe0100 */
.L_x_4283:
[----:B------:R-:W-:Y:S01]  /*b0e0*/  VIADD R0, R0, 0x5f ;  /* 0x0000005f00007836 */ /* 0x000fe20000000000 */
[----:B------:R-:W-:-:S03]  /*b0f0*/  ULDC UR4, c[0x0][0x9dc] ;  /* 0x0002770000047ab9 */ /* 0x000fc60000000800 */
[----:B------:R-:W-:-:S05]  /*b100*/  IMAD.HI R0, R0, 0x2aaaaaab, RZ ;  /* 0x2aaaaaab00007827 */ /* 0x000fca00078e02ff */
[----:B------:R-:W-:-:S04]  /*b110*/  SHF.R.U32.HI R3, RZ, 0x1f, R0 ;  /* 0x0000001fff037819 */ /* 0x000fc80000011600 */
[----:B------:R-:W-:Y:S01]  /*b120*/  LEA.HI.SX32 R3, R0, R3, 0x1c ;  /* 0x0000000300037211 */ /* 0x000fe200078fe2ff */
[----:B------:R-:W-:-:S03]  /*b130*/  VIADD R0, R145, -UR4 ;  /* 0x8000000491007c36 */ /* 0x000fc60008000000 */
        /* <DEDUP_REMOVED lines=12> */
.L_x_4289:
[----:B------:R-:W-:-:S13]  /*b200*/  ISETP.NE.AND P0, PT, R5, 0x1, PT ;  /* 0x000000010500780c */ /* 0x000fda0003f05270 */
[----:B------:R-:W1:Y:S02]  /*b210*/  @P0 LDC.64 R2, c[0x0][0x9e8] ;  /* 0x00027a00ff020b82 */ /* 0x000e640000000a00 */
[----:B-1----:R-:W-:-:S05]  /*b220*/  @P0 IMAD.HI.U32 R2, R145, R2, RZ ;  /* 0x0000000291020227 */ /* 0x002fca00078e00ff */
[----:B------:R-:W-:-:S07]  /*b230*/  @P0 SHF.R.U32.HI R145, RZ, R3, R2 ;  /* 0x00000003ff910219 */ /* 0x000fce0000011602 */
.L_x_4290:
[----:B------:R-:W-:Y:S05]  /*b240*/  BSYNC B0 ;  /* 0x0000000000007941 */ /* 0x000fea0003800000 */
.L_x_4288:
[----:B------:R-:W-:-:S05]  /*b250*/  IMAD R145, R145, R5, RZ ;  /* 0x0000000591917224 */ /* 0x000fca00078e02ff */
[----:B------:R-:W-:-:S07]  /*b260*/  VIMNMX R0, R0, R145, !PT ;  /* 0x0000009100007248 */ /* 0x000fce0007fe0100 */
.L_x_4287:
[----:B------:R-:W-:Y:S01]  /*b270*/  IMAD.HI R0, R0, 0x2aaaaaab, RZ ;  /* 0x2aaaaaab00007827 */ /* 0x000fe200078e02ff */
[----:B------:R-:W-:Y:S02]  /*b280*/  PLOP3.LUT P0, PT, PT, PT, PT, 0x80, 0x0 ;  /* 0x000000000000781c */ /* 0x000fe40003f0f070 */
[----:B------:R-:W-:Y:S02]  /*b290*/  CS2R R118, SRZ ;  /* 0x0000000000767805 */ /* 0x000fe4000001ff00 */
[----:B------:R-:W-:Y:S02]  /*b2a0*/  CS2R R116, SRZ ;  /* 0x0000000000747805 */ /* 0x000fe4000001ff00 */
[----:B------:R-:W-:Y:S02]  /*b2b0*/  CS2R R114, SRZ ;  /* 0x0000000000727805 */ /* 0x000fe4000001ff00 */
[----:B------:R-:W-:Y:S02]  /*b2c0*/  SHF.R.U32.HI R3, RZ, 0x1f, R0 ;  /* 0x0000001fff037819 */ /* 0x000fe40000011600 */
[----:B------:R-:W-:-:S02]  /*b2d0*/  CS2R R112, SRZ ;  /* 0x0000000000707805 */ /* 0x000fc4000001ff00 */
[----:B------:R-:W-:Y:S01]  /*b2e0*/  CS2R R106, SRZ ;  /* 0x00000000006a7805 */ /* 0x000fe2000001ff00 */
[----:B------:R-:W-:Y:S01]  /*b2f0*/  IMAD.MOV.U32 R110, RZ, RZ, RZ ;  /* 0x000000ffff6e7224 */ /* 0x000fe200078e00ff */
[----:B------:R-:W-:Y:S02]  /*b300*/  LEA.HI.SX32 R212, R0, R3, 0x1c ;  /* 0x0000000300d47211 */ /* 0x000fe400078fe2ff */
[----:B------:R-:W-:Y:S02]  /*b310*/  CS2R R2, SRZ ;  /* 0x0000000000027805 */ /* 0x000fe4000001ff00 */
[----:B------:R-:W-:Y:S02]  /*b320*/  CS2R R108, SRZ ;  /* 0x00000000006c7805 */ /* 0x000fe4000001ff00 */
[----:B------:R-:W-:Y:S02]  /*b330*/  CS2R R54, SRZ ;  /* 0x0000000000367805 */ /* 0x000fe4000001ff00 */
[----:B------:R-:W-:-:S02]  /*b340*/  VIMNMX R212, RZ, R212, !PT ;  /* 0x000000d4ffd47248 */ /* 0x000fc40007fe0100 */
[----:B------:R-:W-:Y:S01]  /*b350*/  CS2R R104, SRZ ;  /* 0x0000000000687805 */ /* 0x000fe2000001ff00 */
[----:B------:R-:W-:Y:S01]  /*b360*/  IMAD.MOV.U32 R103, RZ, RZ, RZ ;  /* 0x000000ffff677224 */ /* 0x000fe200078e00ff */
[----:B------:R-:W-:Y:S02]  /*b370*/  CS2R R98, SRZ ;  /* 0x0000000000627805 */ /* 0x000fe4000001ff00 */
[----:B------:R-:W-:Y:S02]  /*b380*/  ISETP.GT.AND P1, PT, R150, R212, PT ;  /* 0x000000d49600720c */ /* 0x000fe40003f24270 */
[----:B------:R-:W-:Y:S02]  /*b390*/  CS2R R100, SRZ ;  /* 0x0000000000647805 */ /* 0x000fe4000001ff00 */
[----:B------:R-:W-:Y:S01]  /*b3a0*/  CS2R R96, SRZ ;  /* 0x0000000000607805 */ /* 0x000fe2000001ff00 */
[----:B------:R-:W-:Y:S01]  /*b3b0*/  IMAD.MOV.U32 R95, RZ, RZ, RZ ;  /* 0x000000ffff5f7224 */ /* 0x000fe200078e00ff */
[----:B------:R-:W-:-:S02]  /*b3c0*/  CS2R R90, SRZ ;  /* 0x00000000005a7805 */ /* 0x000fc4000001ff00 */
[----:B------:R-:W-:Y:S02]  /*b3d0*/  CS2R R92, SRZ ;  /* 0x00000000005c7805 */ /* 0x000fe4000001ff00 */
[----:B------:R-:W-:Y:S02]  /*b3e0*/  CS2R R62, SRZ ;  /* 0x00000000003e7805 */ /* 0x000fe4000001ff00 */
[----:B------:R-:W-:Y:S01]  /*b3f0*/  CS2R R88, SRZ ;  /* 0x0000000000587805 */ /* 0x000fe2000001ff00 */
[----:B------:R-:W-:Y:S01]  /*b400*/  IMAD.MOV.U32 R87, RZ, RZ, RZ ;  /* 0x000000ffff577224 */ /* 0x000fe200078e00ff */
        /* <DEDUP_REMOVED lines=26> */
[----:B---3--:R-:W-:Y:S02]  /*b5b0*/  CS2R R36, SRZ ;  /* 0x0000000000247805 */ /* 0x008fe4000001ff00 */
[----:B------:R-:W-:Y:S02]  /*b5c0*/  CS2R R122, SRZ ;  /* 0x00000000007a7805 */ /* 0x000fe4000001ff00 */
[----:B0-2---:R-:W-:Y:S02]  /*b5d0*/  CS2R R32, SRZ ;  /* 0x0000000000207805 */ /* 0x005fe4000001ff00 */
[----:B------:R-:W-:-:S02]  /*b5e0*/  CS2R R134, SRZ ;  /* 0x0000000000867805 */ /* 0x000fc4000001ff00 */
[----:B------:R-:W-:Y:S02]  /*b5f0*/  CS2R R28, SRZ ;  /* 0x00000000001c7805 */ /* 0x000fe4000001ff00 */
[----:B------:R-:W-:Y:S01]  /*b600*/  CS2R R24, SRZ ;  /* 0x0000000000187805 */ /* 0x000fe2000001ff00 */
[----:B------:R-:W-:Y:S06]  /*b610*/  @!P1 BRA `(.L_x_4291) ;  /* 0x00000144007c9947 */ /* 0x000fec0003800000 */
[----:B------:R-:W2:Y:S04]  /*b620*/  LDL R4, [R1+0x38] ;  /* 0x0000380001047983 */ /* 0x000ea80000100800 */
        /* <DEDUP_REMOVED lines=27> */
.L_x_4292:
        /* <DEDUP_REMOVED lines=12> */
.L_x_4296:
[----:B-1----:R1:W2:Y:S02]  /*b8a0*/  SYNCS.PHASECHK.TRANS64.TRYWAIT P0, [R17+URZ+0x30800], R0 ;  /* 0x03080000110075a7 */ /* 0x0022a4000800017f */
[----:B--2---:R-:W-:Y:S05]  /*b8b0*/  @!P0 NANOSLEEP.SYNCS 0x989680 ;  /* 0x009896800000895d */ /* 0x004fea0003900000 */
[----:B------:R-:W2:Y:S02]  /*b8c0*/  @!P0 SYNCS.PHASECHK.TRANS64 P0, [R17+URZ+0x30800], R0 ;  /* 0x03080000110085a7 */ /* 0x000ea4000800007f */
[----:B--2---:R-:W-:Y:S05]  /*b8d0*/  @!P0 BRA `(.L_x_4296) ;  /* 0xfffffffc00f08947 */ /* 0x004fea000383ffff */
.L_x_4295:
[----:B------:R-:W-:Y:S05]  /*b8e0*/  BSYNC B0 ;  /* 0x0000000000007941 */ /* 0x000fea0003800000 */
.L_x_4294:
[----:B------:R-:W-:Y:S05]  /*b8f0*/  BRA `(.L_x_4297) ;  /* 0x00000074001c7947 */ /* 0x000fea0003800000 */
.L_x_4293:
[----:B------:R-:W2:Y:S01]  /*b900*/  LDL R0, [R1+0x38] ;  /* 0x0000380001007983 */ /* 0x000ea20000100800 */
[----:B------:R-:W0:Y:S01]  /*b910*/  LDC.64 R10, c[0x0][0x3d8] ;  /* 0x0000f600ff0a7b82 */ /* 0x000e220000000a00 */
[----:B-----5:R-:W-:Y:S01]  /*b920*/  SHF.R.S32.HI R9, RZ, 0x1f, R144 ;  /* 0x0000001fff097819 */ /* 0x020fe20000011490 */
[--C-:B------:R-:W-:Y:S01]  /*b930*/  IMAD.MOV.U32 R2, RZ, RZ, R18.reuse ;  /* 0x000000ffff027224 */ /* 0x100fe200078e0012 */
[----:B------:R-:W-:Y:S02]  /*b940*/  SHF.R.S32.HI R3, RZ, 0x1f, R18 ;  /* 0x0000001fff037819 */ /* 0x000fe40000011412 */
[----:B------:R-:W-:-:S03]  /*b950*/  SHF.R.S32.HI R7, RZ, 0x1f, R192 ;  /* 0x0000001fff077819 */ /* 0x000fc600000114c0 */
[----:B------:R-:W1:Y:S01]  /*b960*/  LDC.64 R12, c[0x0][0x3e8] ;  /* 0x0000fa00ff0c7b82 */ /* 0x000e620000000a00 */
[-C--:B0-----:R-:W-:Y:S01]  /*b970*/  IMAD R6, R222, R10.reuse, RZ ;  /* 0x0000000ade067224 */ /* 0x081fe200078e02ff */
[----:B------:R-:W-:Y:S01]  /*b980*/  SHF.L.U64.HI R72, R10, 0x6, R11 ;  /* 0x000000060a487819 */ /* 0x000fe2000001020b */
[----:B------:R-:W-:-:S04]  /*b990*/  IMAD.WIDE.U32 R60, R144, R10, RZ ;  /* 0x0000000a903c7225 */ /* 0x000fc800078e00ff */
[----:B------:R-:W-:Y:S01]  /*b9a0*/  IMAD.WIDE.U32 R4, R195, R10, R2 ;  /* 0x0000000ac3047225 */ /* 0x000fe200078e0002 */
[----:B-1----:R-:W-:-:S03]  /*b9b0*/  SHF.L.U64.HI R69, R12, 0x6, R13 ;  /* 0x000000060c457819 */ /* 0x002fc6000001020d */
[C---:B------:R-:W-:Y:S01]  /*b9c0*/  IMAD R83, R195.reuse, R11, R6 ;  /* 0x0000000bc3537224 */ /* 0x040fe200078e0206 */
[----:B------:R-:W-:Y:S01]  /*b9d0*/  IADD3 R79, P0, R4, R60, RZ ;  /* 0x0000003c044f7210 */ /* 0x000fe20007f1e0ff */
[----:B------:R-:W-:Y:S02]  /*b9e0*/  IMAD.MOV.U32 R6, RZ, RZ, R192 ;  /* 0x000000ffff067224 */ /* 0x000fe400078e00c0 */
[----:B------:R-:W-:-:S04]  /*b9f0*/  IMAD.WIDE.U32 R2, R195, R12, R2 ;  /* 0x0000000cc3027225 */ /* 0x000fc800078e0002 */
[----:B------:R-:W-:Y:S02]  /*ba00*/  IMAD.SHL.U32 R74, R10, 0x40, RZ ;  /* 0x000000400a4a7824 */ /* 0x000fe400078e00ff */
[----:B------:R-:W-:Y:S01]  /*ba10*/  IMAD.SHL.U32 R73, R12, 0x40, RZ ;  /* 0x000000400c497824 */ /* 0x000fe200078e00ff */
[----:B--2---:R-:W-:Y:S01]  /*ba20*/  R2UR UR4, R0 ;  /* 0x00000000000472ca */ /* 0x004fe200000e0000 */
[C---:B------:R-:W-:Y:S02]  /*ba30*/  IMAD R0, R9.reuse, R10, RZ ;  /* 0x0000000a09007224 */ /* 0x040fe400078e02ff */
[----:B------:R-:W-:Y:S02]  /*ba40*/  IMAD R9, R9, R12, RZ ;  /* 0x0000000c09097224 */ /* 0x000fe400078e02ff */
[C---:B------:R-:W-:Y:S02]  /*ba50*/  IMAD R75, R144.reuse, R11, R0 ;  /* 0x0000000b904b7224 */ /* 0x040fe400078e0200 */
[----:B------:R-:W-:-:S02]  /*ba60*/  IMAD R9, R144, R13, R9 ;  /* 0x0000000d90097224 */ /* 0x000fc400078e0209 */
[----:B------:R-:W-:Y:S02]  /*ba70*/  IMAD.IADD R75, R75, 0x1, R61 ;  /* 0x000000014b4b7824 */ /* 0x000fe400078e023d */
[----:B------:R-:W-:Y:S02]  /*ba80*/  IMAD R0, R222, R12, RZ ;  /* 0x0000000cde007224 */ /* 0x000fe400078e02ff */
[----:B------:R-:W-:Y:S01]  /*ba90*/  ULOP3.LUT UP0, URZ, UR4, 0x3ff, URZ, 0xc0, !UPT ;  /* 0x000003ff043f7892 */ /* 0x000fe2000f80c03f */
[----:B------:R-:W-:Y:S01]  /*baa0*/  IADD3.X R81, R75, R5, R83, P0, !PT ;  /* 0x000000054b517210 */ /* 0x000fe200007fe453 */
[----:B------:R-:W-:-:S04]  /*bab0*/  IMAD.WIDE.U32 R4, R195, R10, R6 ;  /* 0x0000000ac3047225 */ /* 0x000fc800078e0006 */
[----:B------:R-:W-:Y:S01]  /*bac0*/  IMAD.WIDE.U32 R144, R144, R12, RZ ;  /* 0x0000000c90907225 */ /* 0x000fe200078e00ff */
[----:B------:R-:W-:-:S03]  /*bad0*/  IADD3 R71, P1, R4, R60, RZ ;  /* 0x0000003c04477210 */ /* 0x000fc60007f3e0ff */
[----:B------:R-:W-:Y:S01]  /*bae0*/  IMAD.WIDE.U32 R6, R195, R12, R6 ;  /* 0x0000000cc3067225 */ /* 0x000fe200078e0006 */
[----:B------:R-:W-:Y:S02]  /*baf0*/  IADD3.X R83, R75, R83, R5, P1, !PT ;  /* 0x000000534b537210 */ /* 0x000fe40000ffe405 */
[----:B------:R-:W-:Y:S01]  /*bb00*/  PLOP3.LUT P1, PT, PT, PT, UP0, 0x80, 0x0 ;  /* 0x000000000000781c */ /* 0x000fe20003f2f008 */
[----:B------:R-:W-:Y:S01]  /*bb10*/  IMAD R0, R195, R13, R0 ;  /* 0x0000000dc3007224 */ /* 0x000fe200078e0200 */
[-C--:B------:R-:W-:Y:S01]  /*bb20*/  IADD3 R76, P0, R2, R144.reuse, RZ ;  /* 0x00000090024c7210 */ /* 0x080fe20007f1e0ff */
[----:B------:R-:W-:Y:S01]  /*bb30*/  IMAD.IADD R77, R9, 0x1, R145 ;  /* 0x00000001094d7824 */ /* 0x000fe200078e0291 */
[----:B------:R-:W-:-:S04]  /*bb40*/  IADD3 R70, P2, R6, R144, RZ ;  /* 0x0000009006467210 */ /* 0x000fc80007f5e0ff */
[C---:B------:R-:W-:Y:S02]  /*bb50*/  IADD3.X R78, R77.reuse, R3, R0, P0, !PT ;  /* 0x000000034d4e7210 */ /* 0x040fe400007fe400 */
[----:B------:R-:W-:-:S03]  /*bb60*/  IADD3.X R80, R77, R0, R7, P2, !PT ;  /* 0x000000004d507210 */ /* 0x000fc600017fe407 */
        /* <DEDUP_REMOVED lines=17> */
.L_x_4298:
[----:B------:R-:W0:Y:S01]  /*bc80*/  LDC.64 R10, c[0x0][0x3d8] ;  /* 0x0000f600ff0a7b82 */ /* 0x000e220000000a00 */
[----:B------:R-:W-:Y:S01]  /*bc90*/  SHF.R.S32.HI R5, RZ, 0x1f, R201 ;  /* 0x0000001fff057819 */ /* 0x000fe200000114c9 */
[----:B------:R-:W-:Y:S01]  /*bca0*/  ULDC.U8 UR4, c[0x0][0x3f0] ;  /* 0x0000fc0000047ab9 */ /* 0x000fe20000000000 */
[----:B------:R-:W-:Y:S01]  /*bcb0*/  BSSY B0, `(.L_x_4299) ;  /* 0x0000703000007945 */ /* 0x000fe20003800000 */
[----:B------:R-:W-:-:S04]  /*bcc0*/  ISETP.NE.AND P0, PT, RZ, UR4, PT ;  /* 0x00000004ff007c0c */ /* 0x000fc8000bf05270 */
[----:B------:R-:W1:Y:S01]  /*bcd0*/  LDC.64 R2, c[0x0][0x3e8] ;  /* 0x0000fa00ff027b82 */ /* 0x000e620000000a00 */
[----:B0-----:R-:W-:-:S04]  /*bce0*/  IMAD R0, R5, R10, RZ ;  /* 0x0000000a05007224 */ /* 0x001fc800078e02ff */
[C---:B------:R-:W-:Y:S02]  /*bcf0*/  IMAD R9, R201.reuse, R11, R0 ;  /* 0x0000000bc9097224 */ /* 0x040fe400078e0200 */
[----:B------:R-:W-:Y:S02]  /*bd00*/  IMAD R0, R201, -0x80, R197 ;  /* 0xffffff80c9007824 */ /* 0x000fe400078e02c5 */
[----:B-1----:R-:W-:Y:S02]  /*bd10*/  IMAD R8, R5, R2, RZ ;  /* 0x0000000205087224 */ /* 0x002fe400078e02ff */
[----:B------:R-:W-:Y:S01]  /*bd20*/  IMAD.WIDE.U32 R4, R201, R10, RZ ;  /* 0x0000000ac9047225 */ /* 0x000fe200078e00ff */
[----:B------:R-:W-:-:S03]  /*bd30*/  VIMNMX R12, R0, 0x80, PT ;  /* 0x00000080000c7848 */ /* 0x000fc60003fe0100 */
[----:B------:R-:W-:-:S04]  /*bd40*/  IMAD.WIDE.U32 R6, R201, R2, RZ ;  /* 0x00000002c9067225 */ /* 0x000fc800078e00ff */
[----:B------:R-:W-:Y:S02]  /*bd50*/  IMAD R13, R201, R3, R8 ;  /* 0x00000003c90d7224 */ /* 0x000fe400078e0208 */
[----:B------:R-:W-:Y:S02]  /*bd60*/  IMAD.IADD R9, R5, 0x1, R9 ;  /* 0x0000000105097824 */ /* 0x000fe400078e0209 */
[----:B------:R-:W-:Y:S02]  /*bd70*/  IMAD.IADD R5, R7, 0x1, R13 ;  /* 0x0000000107057824 */ /* 0x000fe400078e020d */
[C---:B------:R-:W-:Y:S01]  /*bd80*/  IMAD.SHL.U32 R84, R4.reuse, 0x80, RZ ;  /* 0x0000008004547824 */ /* 0x040fe200078e00ff */
[----:B------:R-:W-:Y:S01]  /*bd90*/  SHF.L.U64.HI R82, R4, 0x7, R9 ;  /* 0x0000000704527819 */ /* 0x000fe20000010209 */
[C---:B------:R-:W-:Y:S01]  /*bda0*/  IMAD.SHL.U32 R87, R6.reuse, 0x80, RZ ;  /* 0x0000008006577824 */ /* 0x040fe200078e00ff */
[----:B------:R-:W-:Y:S01]  /*bdb0*/  SHF.L.U64.HI R85, R6, 0x7, R5 ;  /* 0x0000000706557819 */ /* 0x000fe20000010205 */
[----:B------:R-:W-:Y:S06]  /*bdc0*/  @!P0 BRA `(.L_x_4300) ;  /* 0x0000003400ec8947 */ /* 0x000fec0003800000 */
[----:B------:R-:W0:Y:S01]  /*bdd0*/  LDC R80, c[0x0][0x428] ;  /* 0x00010a00ff507b82 */ /* 0x000e220000000800 */
        /* <DEDUP_REMOVED lines=18> */
[----:B------:R-:W-:Y:S01]  /*bf00*/  VIADD R7, R18, 0x20 ;  /* 0x0000002012077836 */ /* 0x000fe20000000000 */
[----:B------:R-:W-:Y:S01]  /*bf10*/  ULDC UR6, c[0x0][0x3d4] ;  /* 0x0000f50000067ab9 */ /* 0x000fe20000000800 */
[----:B------:R-:W-:Y:S01]  /*bf20*/  LEA R4, P3, R0, UR4, 0x1 ;  /* 0x0000000400047c11 */ /* 0x000fe2000f8608ff */
[----:B------:R-:W-:Y:S01]  /*bf30*/  IMAD.X R5, R82, 0x1, R81, P1 ;  /* 0x0000000152057824 */ /* 0x000fe200008e0651 */
[----:B------:R-:W-:Y:S01]  /*bf40*/  CS2R R70, SRZ ;  /* 0x0000000000467805 */ /* 0x000fe2000001ff00 */
[C---:B------:R-:W-:Y:S01]  /*bf50*/  VIADD R6, R18.reuse, 0x10 ;  /* 0x0000001012067836 */ /* 0x040fe20000000000 */
[----:B------:R-:W-:Y:S01]  /*bf60*/  ISETP.GE.AND P1, PT, R7, UR6, PT ;  /* 0x0000000607007c0c */ /* 0x000fe2000bf26270 */
[----:B------:R-:W-:Y:S01]  /*bf70*/  VIADD R13, R18, 0x30 ;  /* 0x00000030120d7836 */ /* 0x000fe20000000000 */
[----:B------:R-:W-:Y:S01]  /*bf80*/  LEA.HI.X R5, R0, UR5, R5, 0x1, P3 ;  /* 0x0000000500057c11 */ /* 0x000fe200098f0c05 */
[----:B------:R-:W-:Y:S01]  /*bf90*/  ULDC.64 UR4, c[0x0][0x3e0] ;  /* 0x0000f80000047ab9 */ /* 0x000fe20000000a00 */
[----:B------:R-:W-:Y:S01]  /*bfa0*/  IADD3 R0, P4, R87, R76, RZ ;  /* 0x0000004c57007210 */ /* 0x000fe20007f9e0ff */
[----:B------:R-:W-:Y:S01]  /*bfb0*/  VIADD R14, R18, 0x40 ;  /* 0x00000040120e7836 */ /* 0x000fe20000000000 */
[----:B------:R-:W-:Y:S01]  /*bfc0*/  ISETP.GE.AND P2, PT, R6, UR6, PT ;  /* 0x0000000606007c0c */ /* 0x000fe2000bf46270 */
[----:B------:R-:W-:Y:S01]  /*bfd0*/  VIADD R15, R18, 0x50 ;  /* 0x00000050120f7836 */ /* 0x000fe20000000000 */
[----:B------:R-:W-:Y:S01]  /*bfe0*/  LEA R6, P6, R0, UR4, 0x1 ;  /* 0x0000000400067c11 */ /* 0x000fe2000f8c08ff */
[----:B------:R-:W-:Y:S01]  /*bff0*/  IMAD.X R7, R85, 0x1, R78, P4 ;  /* 0x0000000155077824 */ /* 0x000fe200020e064e */
[----:B------:R-:W-:-:S02]  /*c000*/  ISETP.GE.AND P3, PT, R18, UR6, PT ;  /* 0x0000000612007c0c */ /* 0x000fc4000bf66270 */
[----:B------:R-:W-:Y:S02]  /*c010*/  CS2R R64, SRZ ;  /* 0x0000000000407805 */ /* 0x000fe4000001ff00 */
[----:B------:R-:W-:Y:S02]  /*c020*/  ISETP.GE.AND P5, PT, R13, UR6, PT ;  /* 0x000000060d007c0c */ /* 0x000fe4000bfa6270 */
[----:B------:R-:W-:Y:S02]  /*c030*/  CS2R R58, SRZ ;  /* 0x00000000003a7805 */ /* 0x000fe4000001ff00 */
[----:B------:R-:W-:Y:S02]  /*c040*/  LEA.HI.X R7, R0, UR5, R7, 0x1, P6 ;  /* 0x0000000500077c11 */ /* 0x000fe4000b0f0c07 */
[----:B------:R-:W-:Y:S02]  /*c050*/  CS2R R54, SRZ ;  /* 0x0000000000367805 */ /* 0x000fe4000001ff00 */
[----:B------:R-:W-:-:S02]  /*c060*/  ISETP.GE.AND P4, PT, R14, UR6, PT ;  /* 0x000000060e007c0c */ /* 0x000fc4000bf86270 */
[----:B------:R-:W-:Y:S02]  /*c070*/  CS2R R50, SRZ ;  /* 0x0000000000327805 */ /* 0x000fe4000001ff00 */
[----:B------:R-:W-:Y:S02]  /*c080*/  ISETP.GE.AND P6, PT, R15, UR6, PT ;  /* 0x000000060f007c0c */ /* 0x000fe4000bfc6270 */
[----:B------:R-:W-:Y:S02]  /*c090*/  CS2R R44, SRZ ;  /* 0x00000000002c7805 */ /* 0x000fe4000001ff00 */
[----:B------:R-:W-:Y:S02]  /*c0a0*/  CS2R R66, SRZ ;  /* 0x0000000000427805 */ /* 0x000fe4000001ff00 */
[----:B------:R-:W-:Y:S02]  /*c0b0*/  CS2R R62, SRZ ;  /* 0x00000000003e7805 */ /* 0x000fe4000001ff00 */
[----:B------:R-:W-:-:S02]  /*c0c0*/  CS2R R56, SRZ ;  /* 0x0000000000387805 */ /* 0x000fc4000001ff00 */
[----:B------:R-:W-:Y:S02]  /*c0d0*/  CS2R R52, SRZ ;  /* 0x0000000000347805 */ /* 0x000fe4000001ff00 */
[----:B------:R-:W-:Y:S02]  /*c0e0*/  CS2R R48, SRZ ;  /* 0x0000000000307805 */ /* 0x000fe4000001ff00 */
[----:B------:R-:W-:Y:S01]  /*c0f0*/  CS2R R46, SRZ ;  /* 0x00000000002e7805 */ /* 0x000fe2000001ff00 */
[----:B------:R-:W-:Y:S02]  /*c100*/  ULDC.64 UR8, c[0x0][0x208] ;  /* 0x0000820000087ab9 */ /* 0x000fe40000000a00 */
        /* <DEDUP_REMOVED lines=12> */
.L_x_4302:
[----:B------:R-:W-:Y:S05]  /*c1d0*/  BSYNC B1 ;  /* 0x0000000000017941 */ /* 0x000fea0003800000 */
.L_x_4301:
[----:B------:R-:W-:Y:S01]  /*c1e0*/  ISETP.GE.AND P1, PT, R221, R12, PT ;  /* 0x0000000cdd00720c */ /* 0x000fe20003f26270 */
[----:B------:R-:W-:Y:S01]  /*c1f0*/  BSSY B1, `(.L_x_4303) ;  /* 0x000003e000017945 */ /* 0x000fe20003800000 */
[----:B------:R-:W-:Y:S02]  /*c200*/  LOP3.LUT R0, R208, 0x18, R192, 0xf8, !PT ;  /* 0x00000018d0007812 */ /* 0x000fe400078ef8c0 */
        /* <DEDUP_REMOVED lines=10> */
[----:B------:R-:W-:Y:S02]  /*c2b0*/  LOP3.LUT R13, R0, R209, RZ, 0x3c, !PT ;  /* 0x000000d1000d7212 */ /* 0x000fe400078e3cff */
[----:B------:R-:W-:Y:S01]  /*c2c0*/  CS2R R40, SRZ ;  /* 0x0000000000287805 */ /* 0x000fe2000001ff00 */
[----:B------:R-:W-:Y:S06]  /*c2d0*/  @P1 BRA `(.L_x_4304) ;  /* 0x0000000000bc1947 */ /* 0x000fec0003800000 */
[----:B------:R-:W-:Y:S01]  /*c2e0*/  IADD3 R73, P4, P5, R76, R73, R87 ;  /* 0x000000494c497210 */ /* 0x000fe20007d9e057 */
[C---:B-1----:R-:W-:Y:S01]  /*c2f0*/  VIADD R4, R18.reuse, 0x10 ;  /* 0x0000001012047836 */ /* 0x042fe20000000000 */
[----:B------:R-:W-:Y:S01]  /*c300*/  IADD3 R74, P2, P3, R79, R74, R84 ;  /* 0x0000004a4f4a7210 */ /* 0x000fe20007b5e054 */
[----:B------:R-:W-:Y:S01]  /*c310*/  VIADD R6, R18, 0x20 ;  /* 0x0000002012067836 */ /* 0x000fe20000000000 */
[----:B------:R-:W-:Y:S01]  /*c320*/  ULDC UR8, c[0x0][0x3d4] ;  /* 0x0000f50000087ab9 */ /* 0x000fe20000000800 */
[----:B------:R-:W-:Y:S01]  /*c330*/  IADD3.X R0, R78, R69, R85, P4, P5 ;  /* 0x000000454e007210 */ /* 0x000fe200027ea455 */
[----:B------:R-:W-:Y:S01]  /*c340*/  ULDC.64 UR4, c[0x0][0x3c8] ;  /* 0x0000f20000047ab9 */ /* 0x000fe20000000a00 */
[----:B------:R-:W-:Y:S01]  /*c350*/  IADD3.X R5, R81, R72, R82, P2, P3 ;  /* 0x0000004851057210 */ /* 0x000fe200017e6452 */
[----:B------:R-:W-:Y:S01]  /*c360*/  ULDC.64 UR6, c[0x0][0x3e0] ;  /* 0x0000f80000067ab9 */ /* 0x000fe20000000a00 */
[C---:B------:R-:W-:Y:S01]  /*c370*/  ISETP.GE.AND P5, PT, R18.reuse, UR8, PT ;  /* 0x0000000812007c0c */ /* 0x040fe2000bfa6270 */
[----:B------:R-:W-:Y:S01]  /*c380*/  VIADD R7, R18, 0x30 ;  /* 0x0000003012077836 */ /* 0x000fe20000000000 */
[----:B------:R-:W-:-:S02]  /*c390*/  ISETP.GE.AND P2, PT, R4, UR8, PT ;  /* 0x0000000804007c0c */ /* 0x000fc4000bf46270 */
[----:B------:R-:W-:Y:S02]  /*c3a0*/  CS2R R42, SRZ ;  /* 0x00000000002a7805 */ /* 0x000fe4000001ff00 */
[----:B------:R-:W-:Y:S02]  /*c3b0*/  LEA R4, P3, R74, UR4, 0x1 ;  /* 0x000000044a047c11 */ /* 0x000fe4000f8608ff */
[----:B------:R-:W-:Y:S02]  /*c3c0*/  CS2R R40, SRZ ;  /* 0x0000000000287805 */ /* 0x000fe4000001ff00 */
[----:B------:R-:W-:Y:S01]  /*c3d0*/  ISETP.GE.AND P4, PT, R6, UR8, PT ;  /* 0x0000000806007c0c */ /* 0x000fe2000bf86270 */
[----:B------:R-:W-:Y:S01]  /*c3e0*/  VIADD R8, R18, 0x40 ;  /* 0x0000004012087836 */ /* 0x000fe20000000000 */
[----:B------:R-:W-:Y:S01]  /*c3f0*/  LEA R6, P6, R73, UR6, 0x1 ;  /* 0x0000000649067c11 */ /* 0x000fe2000f8c08ff */
[----:B------:R-:W-:Y:S01]  /*c400*/  ULDC.64 UR10, c[0x0][0x208] ;  /* 0x00008200000a7ab9 */ /* 0x000fe20000000a00 */
[----:B------:R-:W-:-:S02]  /*c410*/  LEA.HI.X R5, R74, UR5, R5, 0x1, P3 ;  /* 0x000000054a057c11 */ /* 0x000fc400098f0c05 */
[----:B------:R-:W-:Y:S02]  /*c420*/  ISETP.GE.AND P3, PT, R7, UR8, PT ;  /* 0x0000000807007c0c */ /* 0x000fe4000bf66270 */
[----:B------:R-:W-:Y:S01]  /*c430*/  LEA.HI.X R7, R73, UR7, R0, 0x1, P6 ;  /* 0x0000000749077c11 */ /* 0x000fe2000b0f0c00 */
[----:B------:R-:W-:Y:S01]  /*c440*/  VIADD R0, R18, 0x50 ;  /* 0x0000005012007836 */ /* 0x000fe20000000000 */
        /* <DEDUP_REMOVED lines=24> */
.L_x_4304:
[----:B------:R-:W-:Y:S05]  /*c5d0*/  BSYNC B1 ;  /* 0x0000000000017941 */ /* 0x000fea0003800000 */
.L_x_4303:
[----:B------:R-:W-:Y:S01]  /*c5e0*/  IMAD.IADD R0, R210, 0x1, R13 ;  /* 0x00000001d2007824 */ /* 0x000fe200078e020d */
[----:B------:R-:W-:Y:S01]  /*c5f0*/  LOP3.LUT P2, RZ, R217, 0x4, RZ, 0xc0, !PT ;  /* 0x00000004d9ff7812 */ /* 0x000fe2000784c0ff */
[----:B-----5:R-:W-:Y:S01]  /*c600*/  IMAD.MOV.U32 R12, RZ, RZ, R45 ;  /* 0x000000ffff0c7224 */ /* 0x020fe200078e002d */
[----:B------:R-:W-:Y:S01]  /*c610*/  ULDC.64 UR4, c[0x0][0x3c8] ;  /* 0x0000f20000047ab9 */ /* 0x000fe20000000a00 */
[----:B------:R-:W-:Y:S01]  /*c620*/  IMAD R61, R0, 0x2, R17 ;  /* 0x00000002003d7824 */ /* 0x000fe200078e0211 */
[----:B------:R-:W-:Y:S01]  /*c630*/  ULDC.64 UR6, c[0x0][0x3e0] ;  /* 0x0000f80000067ab9 */ /* 0x000fe20000000a00 */
[----:B------:R-:W-:Y:S02]  /*c640*/  IMAD.MOV.U32 R0, RZ, RZ, R44 ;  /* 0x000000ffff007224 */ /* 0x000fe400078e002c */
[----:B------:R-:W-:Y:S02]  /*c650*/  VIADD R14, R61, 0x12400 ;  /* 0x000124003d0e7836 */ /* 0x000fe40000000000 */
[----:B-12---:R-:W-:Y:S01]  /*c660*/  IMAD.MOV.U32 R7, RZ, RZ, R77 ;  /* 0x000000ffff077224 */ /* 0x006fe200078e004d */
[----:B------:R-:W-:Y:S01]  /*c670*/  PRMT R76, R0, 0x7610, R76 ;  /* 0x00007610004c7816 */ /* 0x000fe2000000004c */
[----:B------:R-:W-:Y:S01]  /*c680*/  IMAD.MOV.U32 R0, RZ, RZ, R51 ;  /* 0x000000ffff007224 */ /* 0x000fe200078e0033 */
[----:B------:R-:W-:Y:S01]  /*c690*/  PRMT R77, R12, 0x7610, R77 ;  /* 0x000076100c4d7816 */ /* 0x000fe2000000004d */
[----:B------:R-:W-:-:S02]  /*c6a0*/  IMAD.MOV.U32 R4, RZ, RZ, R60 ;  /* 0x000000ffff047224 */ /* 0x000fc400078e003c */
[----:B------:R-:W-:Y:S01]  /*c6b0*/  VIADD R60, R61, 0x12440 ;  /* 0x000124403d3c7836 */ /* 0x000fe20000000000 */
[----:B------:R-:W-:Y:S01]  /*c6c0*/  PRMT R83, R0, 0x7610, R83 ;  /* 0x0000761000537816 */ /* 0x000fe20000000053 */
[----:B------:R-:W-:Y:S02]  /*c6d0*/  IMAD.MOV.U32 R12, RZ, RZ, R54 ;  /* 0x000000ffff0c7224 */ /* 0x000fe400078e0036 */
[----:B------:R-:W-:Y:S01]  /*c6e0*/  @P2 VIADD R60, R14, 0xffffffc0 ;  /* 0xffffffc00e3c2836 */ /* 0x000fe20000000000 */
[----:B0-----:R-:W-:Y:S01]  /*c6f0*/  ISETP.NE.AND P2, PT, R80, 0x1, PT ;  /* 0x000000015000780c */ /* 0x001fe20003f45270 */
        /* <DEDUP_REMOVED lines=15> */
[----:B------:R-:W-:-:S02]  /*c7f0*/  IMAD.MOV.U32 R13, RZ, RZ, R65 ;  /* 0x000000ffff0d7224 */ /* 0x000fc400078e0041 */
[----:B------:R-:W-:Y:S01]  /*c800*/  IMAD.MOV.U32 R72, RZ, RZ, R52 ;  /* 0x000000ffff487224 */ /* 0x000fe200078e0034 */
[----:B------:R-:W-:Y:S01]  /*c810*/  PRMT R108, R12, 0x7610, R108 ;  /* 0x000076100c6c7816 */ /* 0x000fe2000000006c */
[----:B------:R-:W1:Y:S01]  /*c820*/  @P2 LDC R0, c[0x0][0x42c] ;  /* 0x00010b00ff002b82 */ /* 0x000e620000000800 */
        /* <DEDUP_REMOVED lines=12> */
[----:B------:R-:W-:-:S02]  /*c8f0*/  IMAD R13, R224, 0x40, R13 ;  /* 0x00000040e00d7824 */ /* 0x000fc400078e020d */
[----:B------:R-:W-:Y:S01]  /*c900*/  IMAD.MOV.U32 R12, RZ, RZ, R62 ;  /* 0x000000ffff0c7224 */ /* 0x000fe200078e003e */
[----:B------:R-:W-:Y:S01]  /*c910*/  PRMT R79, R14, 0x7610, R79 ;  /* 0x000076100e4f7816 */ /* 0x000fe2000000004f */
[----:B------:R-:W-:Y:S02]  /*c920*/  IMAD.MOV.U32 R72, RZ, RZ, R67 ;  /* 0x000000ffff487224 */ /* 0x000fe400078e0043 */
[----:B------:R-:W-:Y:S01]  /*c930*/  IMAD.MOV.U32 R14, RZ, RZ, R49 ;  /* 0x000000ffff0e7224 */ /* 0x000fe200078e0031 */
[----:B------:R-:W-:Y:S01]  /*c940*/  PRMT R103, R12, 0x7610, R103 ;  /* 0x000076100c677816 */ /* 0x000fe20000000067 */
[----:B------:R-:W-:Y:S01]  /*c950*/  IMAD.MOV.U32 R12, RZ, RZ, R63 ;  /* 0x000000ffff0c7224 */ /* 0x000fe200078e003f */
[----:B------:R-:W-:Y:S01]  /*c960*/  PRMT R72, R72, 0x5410, R72 ;  /* 0x0000541048487816 */ /* 0x000fe20000000048 */
[----:B-1----:R-:W-:Y:S01]  /*c970*/  @P2 IMAD.HI.U32 R0, R13, R0, RZ ;  /* 0x000000000d002227 */ /* 0x002fe200078e00ff */
[----:B------:R-:W-:Y:S02]  /*c980*/  PRMT R85, R14, 0x7610, R85 ;  /* 0x000076100e557816 */ /* 0x000fe40000000055 */
[----:B------:R-:W-:Y:S01]  /*c990*/  PRMT R105, R12, 0x7610, R105 ;  /* 0x000076100c697816 */ /* 0x000fe20000000069 */
[----:B------:R-:W-:Y:S01]  /*c9a0*/  IMAD.MOV.U32 R12, RZ, RZ, R9 ;  /* 0x000000ffff0c7224 */ /* 0x000fe200078e0009 */
[----:B0-----:R-:W-:Y:S01]  /*c9b0*/  @P2 SHF.R.U32.HI R13, RZ, R15, R0 ;  /* 0x0000000fff0d2219 */ /* 0x001fe20000011600 */
[----:B------:R-:W-:-:S02]  /*c9c0*/  IMAD.MOV.U32 R0, RZ, RZ, R8 ;  /* 0x000000ffff007224 */ /* 0x000fc400078e0008 */
[----:B------:R-:W-:Y:S01]  /*c9d0*/  IMAD.MOV.U32 R5, RZ, RZ, R75 ;  /* 0x000000ffff057224 */ /* 0x000fe200078e004b */
[----:B------:R-:W-:Y:S01]  /*c9e0*/  SHF.R.S32.HI R15, RZ, 0x1f, R13 ;  /* 0x0000001fff0f7819 */ /* 0x000fe2000001140d */
[----:B------:R-:W-:Y:S01]  /*c9f0*/  IMAD.MOV.U32 R6, RZ, RZ, R144 ;  /* 0x000000ffff067224 */ /* 0x000fe200078e0090 */
[----:B------:R-:W-:Y:S01]  /*ca00*/  PRMT R72, R0, 0x7610, R72 ;  /* 0x0000761000487816 */ /* 0x000fe20000000048 */
[----:B------:R-:W-:Y:S01]  /*ca10*/  IMAD.MOV.U32 R14, RZ, RZ, R56 ;  /* 0x000000ffff0e7224 */ /* 0x000fe200078e0038 */
[----:B------:R-:W-:Y:S01]  /*ca20*/  PRMT R69, R12, 0x7610, R69 ;  /* 0x000076100c457816 */ /* 0x000fe20000000045 */
[C---:B------:R-:W-:Y:S02]  /*ca30*/  IMAD R0, R15.reuse, R10, RZ ;  /* 0x0000000a0f007224 */ /* 0x040fe400078e02ff */
[----:B------:R-:W-:Y:S01]  /*ca40*/  IMAD R12, R15, R2, RZ ;  /* 0x000000020f0c7224 */ /* 0x000fe200078e02ff */
[----:B------:R-:W-:Y:S01]  /*ca50*/  PRMT R100, R14, 0x7610, R100 ;  /* 0x000076100e647816 */ /* 0x000fe20000000064 */
[----:B------:R-:W-:-:S04]  /*ca60*/  IMAD.WIDE.U32 R4, R13, R10, R4 ;  /* 0x0000000a0d047225 */ /* 0x000fc800078e0004 */
[----:B------:R-:W-:-:S04]  /*ca70*/  IMAD.WIDE.U32 R6, R13, R2, R6 ;  /* 0x000000020d067225 */ /* 0x000fc800078e0006 */
[C---:B------:R-:W-:Y:S01]  /*ca80*/  IMAD R11, R13.reuse, R11, R0 ;  /* 0x0000000b0d0b7224 */ /* 0x040fe200078e0200 */
[----:B------:R-:W-:Y:S01]  /*ca90*/  LEA R0, P3, R6, UR6, 0x1 ;  /* 0x0000000606007c11 */ /* 0x000fe2000f8608ff */
[----:B------:R-:W-:Y:S01]  /*caa0*/  IMAD R13, R13, R3, R12 ;  /* 0x000000030d0d7224 */ /* 0x000fe200078e020c */
[----:B------:R-:W-:Y:S01]  /*cab0*/  LEA R3, P2, R4, UR4, 0x1 ;  /* 0x0000000404037c11 */ /* 0x000fe2000f8408ff */
[----:B------:R-:W-:Y:S01]  /*cac0*/  IMAD.MOV.U32 R14, RZ, RZ, R66 ;  /* 0x000000ffff0e7224 */ /* 0x000fe200078e0042 */
[----:B------:R-:W-:Y:S01]  /*cad0*/  UMOV UR4, 0xffffffff ;  /* 0xffffffff00047882 */ /* 0x000fe20000000000 */
[----:B------:R-:W-:Y:S02]  /*cae0*/  IMAD.MOV.U32 R2, RZ, RZ, R28 ;  /* 0x000000ffff027224 */ /* 0x000fe400078e001c */
[----:B------:R-:W-:Y:S01]  /*caf0*/  IMAD.IADD R11, R5, 0x1, R11 ;  /* 0x00000001050b7824 */ /* 0x000fe200078e020b */
[----:B------:R-:W-:Y:S01]  /*cb00*/  PRMT R111, R14, 0x7610, R111 ;  /* 0x000076100e6f7816 */ /* 0x000fe2000000006f */
[----:B------:R-:W-:Y:S01]  /*cb10*/  IMAD.IADD R5, R7, 0x1, R13 ;  /* 0x0000000107057824 */ /* 0x000fe200078e020d */
[----:B------:R-:W-:Y:S01]  /*cb20*/  PRMT R10, R2, 0x7610, R10 ;  /* 0x00007610020a7816 */ /* 0x000fe2000000000a */
[----:B------:R-:W-:Y:S01]  /*cb30*/  IMAD.MOV.U32 R14, RZ, RZ, R24 ;  /* 0x000000ffff0e7224 */ /* 0x000fe200078e0018 */
[----:B------:R-:W-:Y:S01]  /*cb40*/  LEA.HI.X R4, R4, UR5, R11, 0x1, P2 ;  /* 0x0000000504047c11 */ /* 0x000fe200090f0c0b */
[----:B------:R-:W-:Y:S01]  /*cb50*/  IMAD.MOV.U32 R12, RZ, RZ, R29 ;  /* 0x000000ffff0c7224 */ /* 0x000fe200078e001d */
[----:B------:R-:W-:Y:S01]  /*cb60*/  LEA.HI.X R2, R6, UR7, R5, 0x1, P3 ;  /* 0x0000000706027c11 */ /* 0x000fe200098f0c05 */
[----:B------:R-:W-:Y:S01]  /*cb70*/  IMAD.MOV.U32 R74, RZ, RZ, R25 ;  /* 0x000000ffff4a7224 */ /* 0x000fe200078e0019 */
[----:B------:R-:W-:-:S02]  /*cb80*/  PRMT R73, R14, 0x7610, R73 ;  /* 0x000076100e497816 */ /* 0x000fc40000000049 */
[----:B------:R-:W-:Y:S02]  /*cb90*/  PRMT R75, R12, 0x7610, R75 ;  /* 0x000076100c4b7816 */ /* 0x000fe4000000004b */
[----:B------:R-:W-:Y:S01]  /*cba0*/  LEA.HI R5, R220, R220, RZ, 0x1 ;  /* 0x000000dcdc057211 */ /* 0x000fe200078f08ff */
[----:B------:R-:W-:Y:S06]  /*cbb0*/  BRA.DIV UR4, `(.L_x_4305) ;  /* 0x000001c204307947 */ /* 0x000fec000b800000 */
.L_x_4593:
[----:B------:R-:W-:-:S03]  /*cbc0*/  UMOV UR4, 0xffffffff ;  /* 0xffffffff00047882 */ /* 0x000fc60000000000 */
[----:B------:R-:W-:Y:S05]  /*cbd0*/  BRA.DIV UR4, `(.L_x_4306) ;  /* 0x000001c204507947 */ /* 0x000fea000b800000 */
.L_x_4596:
[----:B------:R-:W-:-:S03]  /*cbe0*/  UMOV UR4, 0xffffffff ;  /* 0xffffffff00047882 */ /* 0x000fc60000000000 */
[----:B------:R-:W-:Y:S05]  /*cbf0*/  BRA.DIV UR4, `(.L_x_4307) ;  /* 0x000001c204707947 */ /* 0x000fea000b800000 */
.L_x_4599:
[----:B------:R-:W-:-:S03]  /*cc00*/  UMOV UR4, 0xffffffff ;  /* 0xffffffff00047882 */ /* 0x000fc60000000000 */
[----:B------:R-:W-:Y:S05]  /*cc10*/  BRA.DIV UR4, `(.L_x_4308) ;  /* 0x000001c204907947 */ /* 0x000fea000b800000 */
.L_x_4602:
[----:B------:R-:W-:-:S03]  /*cc20*/  UMOV UR4, 0xffffffff ;  /* 0xffffffff00047882 */ /* 0x000fc60000000000 */
[----:B------:R-:W-:Y:S05]  /*cc30*/  BRA.DIV UR4, `(.L_x_4309) ;  /* 0x000001c204b07947 */ /* 0x000fea000b800000 */
.L_x_4605:
[----:B------:R-:W-:Y:S01]  /*cc40*/  UMOV UR4, 0xffffffff ;  /* 0xffffffff00047882 */ /* 0x000fe20000000000 */
[----:B------:R-:W-:Y:S02]  /*cc50*/  LOP3.LUT R5, R5, 0xfffffffe, RZ, 0xc0, !PT ;  /* 0xfffffffe05057812 */ /* 0x000fe400078ec0ff */
[----:B------:R-:W-:Y:S05]  /*cc60*/  BRA.DIV UR4, `(.L_x_4310) ;  /* 0x000001c204cc7947 */ /* 0x000fea000b800000 */
.L_x_4608:
[----:B------:R-:W-:Y:S01]  /*cc70*/  UMOV UR4, 0xffffffff ;  /* 0xffffffff00047882 */ /* 0x000fe20000000000 */
[----:B------:R-:W-:Y:S02]  /*cc80*/  IMAD.IADD R4, R220, 0x1, -R5 ;  /* 0x00000001dc047824 */ /* 0x000fe400078e0a05 */
[----:B------:R-:W-:Y:S05]  /*cc90*/  BRA.DIV UR4, `(.L_x_4311) ;  /* 0x000001c204e87947 */ /* 0x000fea000b800000 */
.L_x_4611:
[----:B------:R-:W-:Y:S01]  /*cca0*/  UMOV UR4, 0xffffffff ;  /* 0xffffffff00047882 */ /* 0x000fe20000000000 */
[----:B------:R-:W-:Y:S02]  /*ccb0*/  SHF.L.U32 R4, R4, 0x1f, RZ ;  /* 0x0000001f04047819 */ /* 0x000fe400000006ff */
[----:B------:R-:W-:Y:S05]  /*ccc0*/  BRA.DIV UR4, `(.L_x_4312) ;  /* 0x000001c604047947 */ /* 0x000fea000b800000 */
.L_x_4614:
[----:B------:R-:W0:Y:S01]  /*ccd0*/  SYNCS.PHASECHK.TRANS64.TRYWAIT P2, [R17+URZ+0x30800], R4 ;  /* 0x03080004110075a7 */ /* 0x000e22000804017f */
        /* <DEDUP_REMOVED lines=33> */
[----:B0-----:R-:W-:Y:S06]  /*cef0*/  @!P2 BRA `(.L_x_4314) ;  /* 0x000001c000a0a947 */ /* 0x001fec0003800000 */
.L_x_4615:
[----:B------:R-:W-:Y:S05]  /*cf00*/  BSYNC B1 ;  /* 0x0000000000017941 */ /* 0x000fea0003800000 */
.L_x_4313:
[----:B------:R-:W-:Y:S01]  /*cf10*/  BSSY B1, `(.L_x_4315) ;  /* 0x0000134000017945 */ /* 0x000fe20003800000 */
[----:B------:R-:W-:Y:S02]  /*cf20*/  PRMT R95, R5, 0x7610, R95 ;  /* 0x00007610055f7816 */ /* 0x000fe4000000005f */
[----:B------:R-:W-:Y:S01]  /*cf30*/  PRMT R96, R6, 0x7610, R96 ;  /* 0x0000761006607816 */ /* 0x000fe20000000060 */
[----:B------:R-:W-:Y:S06]  /*cf40*/  @P0 BRA `(.L_x_4316) ;  /* 0x0000001000c00947 */ /* 0x000fec0003800000 */
[----:B------:R-:W1:Y:S01]  /*cf50*/  LDC R5, c[0x0][0x3d4] ;  /* 0x0000f500ff057b82 */ /* 0x000e620000000800 */
[C---:B0-----:R-:W-:Y:S01]  /*cf60*/  VIADD R4, R18.reuse, 0x10 ;  /* 0x0000001012047836 */ /* 0x041fe20000000000 */
[----:B------:R-:W-:Y:S01]  /*cf70*/  BSSY B2, `(.L_x_4317) ;  /* 0x000003a000027945 */ /* 0x000fe20003800000 */
[C---:B------:R-:W-:Y:S02]  /*cf80*/  VIADD R6, R18.reuse, 0x20 ;  /* 0x0000002012067836 */ /* 0x040fe40000000000 */
[C---:B------:R-:W-:Y:S01]  /*cf90*/  VIADD R106, R18.reuse, 0x30 ;  /* 0x00000030126a7836 */ /* 0x040fe20000000000 */
[-C--:B-1----:R-:W-:Y:S02]  /*cfa0*/  ISETP.GE.AND P0, PT, R18, R5.reuse, PT ;  /* 0x000000051200720c */ /* 0x082fe40003f06270 */
        /* <DEDUP_REMOVED lines=9> */
[----:B------:R-:W-:Y:S02]  /*d040*/  SHF.R.U32.HI R110, RZ, 0x10, R67 ;  /* 0x00000010ff6e7819 */ /* 0x000fe40000011643 */
[----:B------:R-:W-:Y:S02]  /*d050*/  SHF.R.U32.HI R107, RZ, 0x10, R71 ;  /* 0x00000010ff6b7819 */ /* 0x000fe40000011647 */
[----:B------:R-:W-:Y:S02]  /*d060*/  SHF.R.U64 R109, R66, 0x10, R67 ;  /* 0x00000010426d7819 */ /* 0x000fe40000001243 */
[----:B------:R-:W-:Y:S02]  /*d070*/  PRMT R110, R72, 0x5432, R110 ;  /* 0x00005432486e7816 */ /* 0x000fe4000000006e */
[----:B------:R-:W-:Y:S02]  /*d080*/  PRMT R107, R108, 0x5410, R107 ;  /* 0x000054106c6b7816 */ /* 0x000fe4000000006b */
[----:B------:R-:W-:Y:S01]  /*d090*/  PRMT R109, R111, 0x5410, R109 ;  /* 0x000054106f6d7816 */ /* 0x000fe2000000006d */
[----:B------:R-:W-:Y:S01]  /*d0a0*/  IMAD.U32 R111, R110, 0x10000, RZ ;  /* 0x000100006e6f7824 */ /* 0x000fe200078e00ff */
[----:B------:R-:W-:Y:S01]  /*d0b0*/  SHF.R.U64 R106, R70, 0x10, R71 ;  /* 0x00000010466a7819 */ /* 0x000fe20000001247 */
[----:B------:R-:W-:Y:S01]  /*d0c0*/  IMAD.U32 R108, R107, 0x10000, RZ ;  /* 0x000100006b6c7824 */ /* 0x000fe200078e00ff */
[----:B------:R-:W-:-:S02]  /*d0d0*/  LOP3.LUT R110, R110, 0xffff0000, RZ, 0xc0, !PT ;  /* 0xffff00006e6e7812 */ /* 0x000fc400078ec0ff */
[----:B------:R-:W-:Y:S02]  /*d0e0*/  LOP3.LUT R107, R107, 0xffff0000, RZ, 0xc0, !PT ;  /* 0xffff00006b6b7812 */ /* 0x000fe400078ec0ff */
[----:B------:R-:W-:Y:S02]  /*d0f0*/  PRMT R106, R69, 0x5432, R106 ;  /* 0x00005432456a7816 */ /* 0x000fe4000000006a */
[C---:B0-----:R-:W-:Y:S01]  /*d100*/  LOP3.LUT R67, R6.reuse, 0xffff0000, RZ, 0xc0, !PT ;  /* 0xffff000006437812 */ /* 0x041fe200078ec0ff */
[----:B------:R-:W-:Y:S01]  /*d110*/  IMAD.U32 R66, R6, 0x10000, RZ ;  /* 0x0001000006427824 */ /* 0x000fe200078e00ff */
[C---:B------:R-:W-:Y:S01]  /*d120*/  LOP3.LUT R71, R7.reuse, 0xffff0000, RZ, 0xc0, !PT ;  /* 0xffff000007477812 */ /* 0x040fe200078ec0ff */
[----:B------:R-:W-:Y:S02]  /*d130*/  IMAD.U32 R70, R7, 0x10000, RZ ;  /* 0x0001000007467824 */ /* 0x000fe400078e00ff */
[C---:B------:R-:W-:Y:S01]  /*d140*/  FMUL.FTZ R113, R67.reuse, R111 ;  /* 0x0000006f43717220 */ /* 0x040fe20000410000 */
[----:B------:R-:W-:Y:S01]  /*d150*/  FMUL.FTZ R112, R67, R108 ;  /* 0x0000006c43707220 */ /* 0x000fe20000410000 */
[----:B------:R-:W-:Y:S01]  /*d160*/  FMUL.FTZ R67, R71, R110 ;  /* 0x0000006e47437220 */ /* 0x000fe20000410000 */
[----:B------:R-:W-:-:S02]  /*d170*/  IMAD.U32 R6, R4, 0x10000, RZ ;  /* 0x0001000004067824 */ /* 0x000fc400078e00ff */
[C---:B------:R-:W-:Y:S01]  /*d180*/  FFMA.FTZ R113, R66.reuse, R108, -R113 ;  /* 0x0000006c42717223 */ /* 0x040fe20000010871 */
[----:B------:R-:W-:Y:S01]  /*d190*/  FFMA.FTZ R112, R66, R111, R112 ;  /* 0x0000006f42707223 */ /* 0x000fe20000010070 */
[-C--:B------:R-:W-:Y:S01]  /*d1a0*/  FFMA.FTZ R111, R70, R107.reuse, -R67 ;  /* 0x0000006b466f7223 */ /* 0x080fe20000010843 */
[C---:B------:R-:W-:Y:S01]  /*d1b0*/  IMAD.U32 R7, R5.reuse, 0x10000, RZ ;  /* 0x0001000005077824 */ /* 0x040fe200078e00ff */
[----:B------:R-:W-:Y:S01]  /*d1c0*/  LOP3.LUT R4, R4, 0xffff0000, RZ, 0xc0, !PT ;  /* 0xffff000004047812 */ /* 0x000fe200078ec0ff */
[C---:B------:R-:W-:Y:S01]  /*d1d0*/  IMAD.U32 R67, R106.reuse, 0x10000, RZ ;  /* 0x000100006a437824 */ /* 0x040fe200078e00ff */
[----:B------:R-:W-:Y:S01]  /*d1e0*/  LOP3.LUT R5, R5, 0xffff0000, RZ, 0xc0, !PT ;  /* 0xffff000005057812 */ /* 0x000fe200078ec0ff */
[----:B------:R-:W-:Y:S01]  /*d1f0*/  FMUL.FTZ R115, R71, R107 ;  /* 0x0000006b47737220 */ /* 0x000fe20000410000 */
[C---:B------:R-:W-:Y:S01]  /*d200*/  LOP3.LUT R66, R109.reuse, 0xffff0000, RZ, 0xc0, !PT ;  /* 0xffff00006d427812 */ /* 0x040fe200078ec0ff */
[----:B------:R-:W-:Y:S01]  /*d210*/  IMAD.U32 R71, R109, 0x10000, RZ ;  /* 0x000100006d477824 */ /* 0x000fe200078e00ff */
[----:B------:R-:W-:Y:S01]  /*d220*/  LOP3.LUT R106, R106, 0xffff0000, RZ, 0xc0, !PT ;  /* 0xffff00006a6a7812 */ /* 0x000fe200078ec0ff */
[----:B------:R-:W-:Y:S01]  /*d230*/  FFMA.FTZ R110, R70, R110, R115 ;  /* 0x0000006e466e7223 */ /* 0x000fe20000010073 */
[C---:B------:R-:W-:Y:S01]  /*d240*/  FMUL.FTZ R70, R4.reuse, R67 ;  /* 0x0000004304467220 */ /* 0x040fe20000410000 */
        /* <DEDUP_REMOVED lines=10> */
[----:B------:R-:W-:-:S05]  /*d2f0*/  F2FP.BF16.F32.PACK_AB R5, R66, R5 ;  /* 0x000000054205723e */ /* 0x000fca00000010ff */
[----:B------:R0:W-:Y:S02]  /*d300*/  STS.128 [R61+0x12400], R4 ;  /* 0x012400043d007388 */ /* 0x0001e40000000c00 */
.L_x_4318:
[----:B------:R-:W-:Y:S05]  /*d310*/  BSYNC B2 ;  /* 0x0000000000027941 */ /* 0x000fea0003800000 */
.L_x_4317:
[----:B------:R-:W-:Y:S04]  /*d320*/  BSSY B2, `(.L_x_4319) ;  /* 0x0000030000027945 */ /* 0x000fe80003800000 */
[----:B------:R-:W-:Y:S05]  /*d330*/  @P2 BRA `(.L_x_4320) ;  /* 0x0000000000b82947 */ /* 0x000fea0003800000 */
[----:B0-----:R-:W0:Y:S01]  /*d340*/  LDS.128 R4, [R60] ;  /* 0x000000003c047984 */ /* 0x001e220000000c00 */
        /* <DEDUP_REMOVED lines=44> */
[----:B------:R1:W-:Y:S02]  /*d610*/  STS.128 [R60], R4 ;  /* 0x000000043c007388 */ /* 0x0003e40000000c00 */
.L_x_4320:
[----:B------:R-:W-:Y:S05]  /*d620*/  BSYNC B2 ;  /* 0x0000000000027941 */ /* 0x000fea0003800000 */
.L_x_4319:
        /* <DEDUP_REMOVED lines=48> */
.L_x_4322:
[----:B------:R-:W-:Y:S05]  /*d930*/  BSYNC B2 ;  /* 0x0000000000027941 */ /* 0x000fea0003800000 */
.L_x_4321:
[----:B------:R-:W-:Y:S04]  /*d940*/  BSSY B2, `(.L_x_4323) ;  /* 0x0000030000027945 */ /* 0x000fe80003800000 */
        /* <DEDUP_REMOVED lines=47> */
.L_x_4324:
[----:B------:R-:W-:Y:S05]  /*dc40*/  BSYNC B2 ;  /* 0x0000000000027941 */ /* 0x000fea0003800000 */
.L_x_4323:
[----:B------:R-:W-:Y:S04]  /*dc50*/  BSSY B2, `(.L_x_4325) ;  /* 0x0000030000027945 */ /* 0x000fe80003800000 */
[----:B------:R-:W-:Y:S05]  /*dc60*/  @P5 BRA `(.L_x_4326) ;  /* 0x0000000000b85947 */ /* 0x000fea0003800000 */
[----:B0123--:R-:W0:Y:S01]  /*dc70*/  LDS.128 R4, [R61+0x1a400] ;  /* 0x01a400003d047984 */ /* 0x00fe220000000c00 */
        /* <DEDUP_REMOVED lines=45> */
.L_x_4326:
[----:B------:R-:W-:Y:S05]  /*df50*/  BSYNC B2 ;  /* 0x0000000000027941 */ /* 0x000fea0003800000 */
.L_x_4325:
[----:B------:R-:W-:Y:S05]  /*df60*/  @P6 BRA `(.L_x_4316) ;  /* 0x0000000000b86947 */ /* 0x000fea0003800000 */
[----:B01234-:R-:W0:Y:S01]  /*df70*/  LDS.128 R4, [R60+0x8000] ;  /* 0x008000003c047984 */ /* 0x01fe220000000c00 */
        /* <DEDUP_REMOVED lines=45> */
.L_x_4316:
[----:B------:R-:W-:Y:S05]  /*e250*/  BSYNC B1 ;  /* 0x0000000000017941 */ /* 0x000fea0003800000 */
.L_x_4315:
[----:B------:R-:W-:Y:S05]  /*e260*/  @P1 BRA `(.L_x_4327) ;  /* 0x00000048009c1947 */ /* 0x000fea0003800000 */
[----:B01234-:R-:W0:Y:S01]  /*e270*/  LDC R5, c[0x0][0x3d4] ;  /* 0x0000f500ff057b82 */ /* 0x01fe220000000800 */
        /* <DEDUP_REMOVED lines=59> */
.L_x_4329:
[----:B------:R-:W-:Y:S05]  /*e630*/  BSYNC B1 ;  /* 0x0000000000017941 */ /* 0x000fea0003800000 */
.L_x_4328:
        /* <DEDUP_REMOVED lines=48> */
.L_x_4331:
[----:B------:R-:W-:Y:S05]  /*e940*/  BSYNC B1 ;  /* 0x0000000000017941 */ /* 0x000fea0003800000 */
.L_x_4330:
[----:B------:R-:W-:Y:S04]  /*e950*/  BSSY B1, `(.L_x_4332) ;  /* 0x0000030000017945 */ /* 0x000fe80003800000 */
[----:B------:R-:W-:Y:S05]  /*e960*/  @P2 BRA `(.L_x_4333) ;  /* 0x0000000000b82947 */ /* 0x000fea0003800000 */
[----:B01----:R-:W0:Y:S01]  /*e970*/  LDS.128 R4, [R61+0x18400] ;  /* 0x018400003d047984 */ /* 0x003e220000000c00 */
[----:B------:R-:W-:Y:S02]  /*e980*/  SHF.R.U64 R37, R32, 0x10, R33 ;  /* 0x0000001020257819 */ /* 0x000fe40000001221 */
[----:B------:R-:W-:Y:S02]  /*e990*/  SHF.R.U32.HI R32, RZ, 0x10, R35 ;  /* 0x00000010ff207819 */ /* 0x000fe40000011623 */
[----:B------:R-:W-:Y:S02]  /*e9a0*/  SHF.R.U32.HI R36, RZ, 0x10, R33 ;  /* 0x00000010ff247819 */ /* 0x000fe40000011621 */
[----:B------:R-:W-:Y:S02]  /*e9b0*/  SHF.R.U64 R33, R34, 0x10, R35 ;  /* 0x0000001022217819 */ /* 0x000fe40000001223 */
[----:B------:R-:W-:Y:S02]  /*e9c0*/  PRMT R81, R81, 0x5410, R32 ;  /* 0x0000541051517816 */ /* 0x000fe40000000020 */
[----:B------:R-:W-:-:S02]  /*e9d0*/  PRMT R35, R15, 0x5410, R36 ;  /* 0x000054100f237816 */ /* 0x000fc40000000024 */
[----:B------:R-:W-:Y:S01]  /*e9e0*/  PRMT R34, R14, 0x5410, R37 ;  /* 0x000054100e227816 */ /* 0x000fe20000000025 */
[----:B------:R-:W-:Y:S01]  /*e9f0*/  IMAD.U32 R37, R81, 0x10000, RZ ;  /* 0x0001000051257824 */ /* 0x000fe200078e00ff */
[----:B------:R-:W-:Y:S01]  /*ea00*/  PRMT R80, R80, 0x5410, R33 ;  /* 0x0000541050507816 */ /* 0x000fe20000000021 */
[----:B------:R-:W-:Y:S01]  /*ea10*/  IMAD.U32 R36, R35, 0x10000, RZ ;  /* 0x0001000023247824 */ /* 0x000fe200078e00ff */
        /* <DEDUP_REMOVED lines=10> */
[C---:B------:R-:W-:Y:S01]  /*eac0*/  FFMA.FTZ R39, R14.reuse, R36, -R39 ;  /* 0x000000240e277223 */ /* 0x040fe20000010827 */
        /* <DEDUP_REMOVED lines=24> */
.L_x_4333:
[----:B------:R-:W-:Y:S05]  /*ec50*/  BSYNC B1 ;  /* 0x0000000000017941 */ /* 0x000fea0003800000 */
.L_x_4332:
        /* <DEDUP_REMOVED lines=21> */
[----:B------:R-:W-:Y:S02]  /*edb0*/  IMAD.U32 R6, R4, 0x10000, RZ ;  /* 0x0001000004067824 */ /* 0x000fe400078e00ff */
[-C--:B------:R-:W-:Y:S01]  /*edc0*/  FMUL.FTZ R34, R14, R30.reuse ;  /* 0x0000001e0e227220 */ /* 0x080fe20000410000 */
[C---:B------:R-:W-:Y:S02]  /*edd0*/  IMAD.U32 R7, R5.reuse, 0x10000, RZ ;  /* 0x0001000005077824 */ /* 0x040fe400078e00ff */
[C---:B------:R-:W-:Y:S01]  /*ede0*/  FFMA.FTZ R32, R10.reuse, R31, R12 ;  /* 0x0000001f0a207223 */ /* 0x040fe2000001000c */
[----:B------:R-:W-:Y:S01]  /*edf0*/  FFMA.FTZ R33, R10, R29, -R33 ;  /* 0x0000001d0a217223 */ /* 0x000fe20000010821 */
[----:B------:R-:W-:Y:S01]  /*ee00*/  IMAD.U32 R31, R28, 0x10000, RZ ;  /* 0x000100001c1f7824 */ /* 0x000fe200078e00ff */
[----:B------:R-:W-:Y:S01]  /*ee10*/  LOP3.LUT R4, R4, 0xffff0000, RZ, 0xc0, !PT ;  /* 0xffff000004047812 */ /* 0x000fe200078ec0ff */
        /* <DEDUP_REMOVED lines=20> */
.L_x_4335:
[----:B------:R-:W-:Y:S05]  /*ef60*/  BSYNC B1 ;  /* 0x0000000000017941 */ /* 0x000fea0003800000 */
.L_x_4334:
[----:B------:R-:W-:Y:S04]  /*ef70*/  BSSY B1, `(.L_x_4336) ;  /* 0x0000030000017945 */ /* 0x000fe80003800000 */
[----:B------:R-:W-:Y:S05]  /*ef80*/  @P4 BRA `(.L_x_4337) ;  /* 0x0000000000b84947 */ /* 0x000fea0003800000 */
[----:B0123--:R-:W0:Y:S01]  /*ef90*/  LDS.128 R4, [R61+0x1c400] ;  /* 0x01c400003d047984 */ /* 0x00fe220000000c00 */
        /* <DEDUP_REMOVED lines=13> */
[C---:B------:R-:W-:Y:S01]  /*f070*/  IMAD.U32 R12, R7.reuse, 0x10000, RZ ;  /* 0x00010000070c7824 */ /* 0x040fe200078e00ff */
[----:B------:R-:W-:Y:S01]  /*f080*/  LOP3.LUT R7, R7, 0xffff0000, RZ, 0xc0, !PT ;  /* 0xffff000007077812 */ /* 0x000fe200078ec0ff */
[----:B------:R-:W-:-:S02]  /*f090*/  IMAD.U32 R10, R6, 0x10000, RZ ;  /* 0x00010000060a7824 */ /* 0x000fc400078e00ff */
[CC--:B------:R-:W-:Y:S01]  /*f0a0*/  FMUL.FTZ R25, R11.reuse, R24.reuse ;  /* 0x000000180b197220 */ /* 0x0c0fe20000410000 */
[----:B------:R-:W-:Y:S01]  /*f0b0*/  FMUL.FTZ R11, R11, R13 ;  /* 0x0000000d0b0b7220 */ /* 0x000fe20000410000 */
[C---:B------:R-:W-:Y:S01]  /*f0c0*/  FMUL.FTZ R27, R7.reuse, R15 ;  /* 0x0000000f071b7220 */ /* 0x040fe20000410000 */
[----:B------:R-:W-:Y:S02]  /*f0d0*/  IMAD.U32 R3, R4, 0x10000, RZ ;  /* 0x0001000004037824 */ /* 0x000fe400078e00ff */
[C---:B------:R-:W-:Y:S01]  /*f0e0*/  FFMA.FTZ R25, R10.reuse, R13, -R25 ;  /* 0x0000000d0a197223 */ /* 0x040fe20000010819 */
[----:B------:R-:W-:Y:S01]  /*f0f0*/  FFMA.FTZ R24, R10, R24, R11 ;  /* 0x000000180a187223 */ /* 0x000fe2000001000b */
[-C--:B------:R-:W-:Y:S01]  /*f100*/  FMUL.FTZ R11, R7, R74.reuse ;  /* 0x0000004a070b7220 */ /* 0x080fe20000410000 */
[C---:B------:R-:W-:Y:S01]  /*f110*/  IMAD.U32 R6, R5.reuse, 0x10000, RZ ;  /* 0x0001000005067824 */ /* 0x040fe200078e00ff */
[----:B------:R-:W-:Y:S01]  /*f120*/  LOP3.LUT R4, R4, 0xffff0000, RZ, 0xc0, !PT ;  /* 0xffff000004047812 */ /* 0x000fe200078ec0ff */
[C---:B------:R-:W-:Y:S01]  /*f130*/  IMAD.U32 R10, R14.reuse, 0x10000, RZ ;  /* 0x000100000e0a7824 */ /* 0x040fe200078e00ff */
[----:B------:R-:W-:Y:S01]  /*f140*/  LOP3.LUT R5, R5, 0xffff0000, RZ, 0xc0, !PT ;  /* 0xffff000005057812 */ /* 0x000fe200078ec0ff */
[C---:B------:R-:W-:Y:S01]  /*f150*/  IMAD.U32 R7, R73.reuse, 0x10000, RZ ;  /* 0x0001000049077824 */ /* 0x040fe200078e00ff */
[----:B------:R-:W-:Y:S01]  /*f160*/  LOP3.LUT R14, R14, 0xffff0000, RZ, 0xc0, !PT ;  /* 0xffff00000e0e7812 */ /* 0x000fe200078ec0ff */
[C---:B------:R-:W-:Y:S01]  /*f170*/  FFMA.FTZ R27, R12.reuse, R74, -R27 ;  /* 0x0000004a0c1b7223 */ /* 0x040fe2000001081b */
        /* <DEDUP_REMOVED lines=15> */
.L_x_4337:
[----:B------:R-:W-:Y:S05]  /*f270*/  BSYNC B1 ;  /* 0x0000000000017941 */ /* 0x000fea0003800000 */
.L_x_4336:
[----:B------:R-:W-:Y:S05]  /*f280*/  @P5 BRA `(.L_x_4327) ;  /* 0x0000003800945947 */ /* 0x000fea0003800000 */
[----:B01234-:R-:W0:Y:S01]  /*f290*/  LDS.128 R4, [R60+0xa000] ;  /* 0x00a000003c047984 */ /* 0x01fe220000000c00 */
        /* <DEDUP_REMOVED lines=19> */
[-C--:B------:R-:W-:Y:S01]  /*f3d0*/  FMUL.FTZ R6, R6, R11.reuse ;  /* 0x0000000b06067220 */ /* 0x080fe20000410000 */
[C---:B------:R-:W-:Y:S01]  /*f3e0*/  IMAD.U32 R3, R5.reuse, 0x10000, RZ ;  /* 0x0001000005037824 */ /* 0x040fe200078e00ff */
[----:B------:R-:W-:Y:S01]  /*f3f0*/  LOP3.LUT R4, R5, 0xffff0000, RZ, 0xc0, !PT ;  /* 0xffff000005047812 */ /* 0x000fe200078ec0ff */
[C---:B------:R-:W-:Y:S01]  /*f400*/  FFMA.FTZ R15, R8.reuse, R11, -R15 ;  /* 0x0000000b080f7223 */ /* 0x040fe2000001080f */
[----:B------:R-:W-:Y:S01]  /*f410*/  FFMA.FTZ R8, R8, R13, R6 ;  /* 0x0000000d08087223 */ /* 0x000fe20000010006 */
[C---:B------:R-:W-:Y:S01]  /*f420*/  FMUL.FTZ R20, R7.reuse, R14 ;  /* 0x0000000e07147220 */ /* 0x040fe20000410000 */
[-C--:B------:R-:W-:Y:S01]  /*f430*/  FMUL.FTZ R6, R7, R10.reuse ;  /* 0x0000000a07067220 */ /* 0x080fe20000410000 */
[C---:B------:R-:W-:Y:S01]  /*f440*/  IMAD.U32 R7, R12.reuse, 0x10000, RZ ;  /* 0x000100000c077824 */ /* 0x040fe200078e00ff */
[----:B------:R-:W-:Y:S01]  /*f450*/  LOP3.LUT R12, R12, 0xffff0000, RZ, 0xc0, !PT ;  /* 0xffff00000c0c7812 */ /* 0x000fe200078ec0ff */
[C---:B------:R-:W-:Y:S01]  /*f460*/  IMAD.U32 R5, R72.reuse, 0x10000, RZ ;  /* 0x0001000048057824 */ /* 0x040fe200078e00ff */
[----:B------:R-:W-:Y:S01]  /*f470*/  LOP3.LUT R72, R72, 0xffff0000, RZ, 0xc0, !PT ;  /* 0xffff000048487812 */ /* 0x000fe200078ec0ff */
        /* <DEDUP_REMOVED lines=14> */
[----:B------:R0:W-:Y:S01]  /*f560*/  STS.128 [R60+0xa000], R4 ;  /* 0x00a000043c007388 */ /* 0x0001e20000000c00 */
[----:B------:R-:W-:Y:S05]  /*f570*/  BRA `(.L_x_4327) ;  /* 0x0000003400d87947 */ /* 0x000fea0003800000 */
.L_x_4300:
[----:B------:R-:W0:Y:S01]  /*f580*/  LDC R78, c[0x0][0x428] ;  /* 0x00010a00ff4e7b82 */ /* 0x000e220000000800 */
        /* <DEDUP_REMOVED lines=30> */
[----:B0-----:R-:W-:Y:S06]  /*f770*/  @P0 BRA `(.L_x_4339) ;  /* 0x0000000000840947 */ /* 0x001fec0003800000 */
        /* <DEDUP_REMOVED lines=27> */
[----:B------:R0:W5:Y:S04]  /*f930*/  @!P2 LDG.E.128 R32, desc[UR8][R14.64] ;  /* 0x000000080e20a981 */ /* 0x000168000c1e1d00 */
[----:B------:R0:W5:Y:S04]  /*f940*/  @!P3 LDG.E.128 R36, desc[UR8][R14.64+0x40] ;  /* 0x000040080e24b981 */ /* 0x000168000c1e1d00 */
[----:B------:R0:W5:Y:S04]  /*f950*/  @!P4 LDG.E.128 R60, desc[UR8][R14.64+0x80] ;  /* 0x000080080e3cc981 */ /* 0x000168000c1e1d00 */
[----:B------:R0:W5:Y:S04]  /*f960*/  @!P2 LDG.E.128 R4, desc[UR8][R20.64] ;  /* 0x000000081404a981 */ /* 0x000168000c1e1d00 */
[----:B------:R0:W5:Y:S04]  /*f970*/  @!P3 LDG.E.128 R24, desc[UR8][R20.64+0x40] ;  /* 0x000040081418b981 */ /* 0x000168000c1e1d00 */
[----:B------:R0:W5:Y:S02]  /*f980*/  @!P4 LDG.E.128 R28, desc[UR8][R20.64+0x80] ;  /* 0x00008008141cc981 */ /* 0x000164000c1e1d00 */
.L_x_4339:
[----:B------:R-:W-:Y:S05]  /*f990*/  BSYNC B1 ;  /* 0x0000000000017941 */ /* 0x000fea0003800000 */
.L_x_4338:
[----:B------:R-:W-:Y:S01]  /*f9a0*/  BSSY B1, `(.L_x_4340) ;  /* 0x0000027000017945 */ /* 0x000fe20003800000 */
[----:B-----5:R-:W-:Y:S01]  /*f9b0*/  IMAD.MOV.U32 R75, RZ, RZ, R4 ;  /* 0x000000ffff4b7224 */ /* 0x020fe200078e0004 */
[----:B------:R-:W-:Y:S01]  /*f9c0*/  CS2R R66, SRZ ;  /* 0x0000000000427805 */ /* 0x000fe2000001ff00 */
[----:B------:R-:W-:Y:S02]  /*f9d0*/  IMAD.MOV.U32 R76, RZ, RZ, R5 ;  /* 0x000000ffff4c7224 */ /* 0x000fe400078e0005 */
[----:B------:R-:W-:Y:S01]  /*f9e0*/  IMAD.MOV.U32 R77, RZ, RZ, R6 ;  /* 0x000000ffff4d7224 */ /* 0x000fe200078e0006 */
[----:B------:R-:W-:Y:S06]  /*f9f0*/  @P1 BRA `(.L_x_4341) ;  /* 0x0000000000841947 */ /* 0x000fec0003800000 */
[----:B------:R-:W-:Y:S01]  /*fa00*/  IADD3 R74, P2, P3, R71, R74, R84 ;  /* 0x0000004a474a7210 */ /* 0x000fe20007b5e054 */
[----:B------:R-:W-:Y:S01]  /*fa10*/  ULDC.64 UR4, c[0x0][0x3c8] ;  /* 0x0000f20000047ab9 */ /* 0x000fe20000000a00 */
[----:B------:R-:W-:Y:S01]  /*fa20*/  IADD3 R73, P4, P5, R70, R73, R87 ;  /* 0x0000004946497210 */ /* 0x000fe20007d9e057 */
[----:B------:R-:W-:Y:S01]  /*fa30*/  ULDC.64 UR6, c[0x0][0x3e0] ;  /* 0x0000f80000067ab9 */ /* 0x000fe20000000a00 */
[----:B0-----:R-:W-:Y:S02]  /*fa40*/  IADD3.X R15, R83, R72, R82, P2, P3 ;  /* 0x00000048530f7210 */ /* 0x001fe400017e6452 */
[----:B------:R-:W-:Y:S02]  /*fa50*/  CS2R R52, SRZ ;  /* 0x0000000000347805 */ /* 0x000fe4000001ff00 */
[----:B------:R-:W-:Y:S01]  /*fa60*/  LEA R14, P2, R74, UR4, 0x1 ;  /* 0x000000044a0e7c11 */ /* 0x000fe2000f8408ff */
[----:B------:R-:W-:Y:S01]  /*fa70*/  ULDC UR4, c[0x0][0x3d4] ;  /* 0x0000f50000047ab9 */ /* 0x000fe20000000800 */
[----:B------:R-:W-:-:S02]  /*fa80*/  IADD3.X R0, R80, R69, R85, P4, P5 ;  /* 0x0000004550007210 */ /* 0x000fc400027ea455 */
[----:B------:R-:W-:Y:S02]  /*fa90*/  CS2R R54, SRZ ;  /* 0x0000000000367805 */ /* 0x000fe4000001ff00 */
[C---:B------:R-:W-:Y:S02]  /*faa0*/  LEA R20, P3, R73.reuse, UR6, 0x1 ;  /* 0x0000000649147c11 */ /* 0x040fe4000f8608ff */
[----:B------:R-:W-:Y:S02]  /*fab0*/  CS2R R56, SRZ ;  /* 0x0000000000387805 */ /* 0x000fe4000001ff00 */
[----:B------:R-:W-:Y:S02]  /*fac0*/  LEA.HI.X R15, R74, UR5, R15, 0x1, P2 ;  /* 0x000000054a0f7c11 */ /* 0x000fe400090f0c0f */
[----:B------:R-:W-:Y:S02]  /*fad0*/  CS2R R58, SRZ ;  /* 0x00000000003a7805 */ /* 0x000fe4000001ff00 */
[----:B------:R-:W-:-:S02]  /*fae0*/  LEA.HI.X R21, R73, UR7, R0, 0x1, P3 ;  /* 0x0000000749157c11 */ /* 0x000fc400098f0c00 */
        /* <DEDUP_REMOVED lines=18> */
.L_x_4341:
[----:B------:R-:W-:Y:S05]  /*fc10*/  BSYNC B1 ;  /* 0x0000000000017941 */ /* 0x000fea0003800000 */
.L_x_4340:
[----:B------:R-:W-:Y:S01]  /*fc20*/  IMAD.MOV.U32 R0, RZ, RZ, R7 ;  /* 0x000000ffff007224 */ /* 0x000fe200078e0007 */
[----:B------:R-:W-:Y:S01]  /*fc30*/  ISETP.NE.AND P2, PT, R78, 0x1, PT ;  /* 0x000000014e00780c */ /* 0x000fe20003f45270 */
        /* <DEDUP_REMOVED lines=22> */
[----:B------:R-:W-:Y:S01]  /*fda0*/  IMAD R15, R201, 0x80, R195 ;  /* 0x00000080c90f7824 */ /* 0x000fe200078e02c3 */
[----:B------:R-:W-:Y:S01]  /*fdb0*/  PRMT R112, R20, 0x7610, R112 ;  /* 0x0000761014707816 */ /* 0x000fe20000000070 */
[----:B------:R-:W-:Y:S01]  /*fdc0*/  IMAD.MOV.U32 R20, RZ, RZ, R35 ;  /* 0x000000ffff147224 */ /* 0x000fe200078e0023 */
[----:B------:R-:W-:Y:S01]  /*fdd0*/  PRMT R87, R14, 0x7610, R87 ;  /* 0x000076100e577816 */ /* 0x000fe20000000057 */
[----:B------:R-:W-:Y:S01]  /*fde0*/  IMAD.MOV.U32 R14, RZ, RZ, R34 ;  /* 0x000000ffff0e7224 */ /* 0x000fe200078e0022 */
[----:B------:R-:W-:Y:S01]  /*fdf0*/  ULDC.64 UR4, c[0x0][0x3c8] ;  /* 0x0000f20000047ab9 */ /* 0x000fe20000000a00 */
        /* <DEDUP_REMOVED lines=18> */
[----:B-1----:R-:W-:Y:S01]  /*ff20*/  @P2 IMAD.HI.U32 R0, R15, R0, RZ ;  /* 0x000000000f002227 */ /* 0x002fe200078e00ff */
[----:B------:R-:W-:-:S02]  /*ff30*/  PRMT R91, R69, 0x7610, R91 ;  /* 0x00007610455b7816 */ /* 0x000fc4000000005b */
[----:B------:R-:W-:Y:S01]  /*ff40*/  PRMT R89, R14, 0x7610, R89 ;  /* 0x000076100e597816 */ /* 0x000fe20000000059 */
[----:B-----5:R-:W-:Y:S01]  /*ff50*/  IMAD.MOV.U32 R14, RZ, RZ, R41 ;  /* 0x000000ffff0e7224 */ /* 0x020fe200078e0029 */
[----:B0-----:R-:W-:Y:S01]  /*ff60*/  @P2 SHF.R.U32.HI R15, RZ, R21, R0 ;  /* 0x00000015ff0f2219 */ /* 0x001fe20000011600 */
[----:B------:R-:W-:Y:S01]  /*ff70*/  IMAD.MOV.U32 R0, RZ, RZ, R40 ;  /* 0x000000ffff007224 */ /* 0x000fe200078e0028 */
[----:B------:R-:W-:Y:S01]  /*ff80*/  PRMT R108, R76, 0x7610, R108 ;  /* 0x000076104c6c7816 */ /* 0x000fe2000000006c */
[----:B------:R-:W-:Y:S01]  /*ff90*/  IMAD.MOV.U32 R20, RZ, RZ, R42 ;  /* 0x000000ffff147224 */ /* 0x000fe200078e002a */
[----:B------:R-:W-:Y:S01]  /*ffa0*/  SHF.R.S32.HI R21, RZ, 0x1f, R15 ;  /* 0x0000001fff157819 */ /* 0x000fe2000001140f */
[-C--:B------:R-:W-:Y:S01]  /*ffb0*/  IMAD.WIDE.U32 R8, R15, R10.reuse, R8 ;  /* 0x0000000a0f087225 */ /* 0x080fe200078e0008 */
[----:B------:R-:W-:Y:S02]  /*ffc0*/  PRMT R74, R0, 0x7610, R74 ;  /* 0x00007610004a7816 */ /* 0x000fe4000000004a */
[----:B------:R-:W-:Y:S01]  /*ffd0*/  PRMT R75, R14, 0x7610, R75 ;  /* 0x000076100e4b7816 */ /* 0x000fe2000000004b */
[----:B------:R-:W-:Y:S01]  /*ffe0*/  IMAD R0, R21, R10, RZ ;  /* 0x0000000a15007224 */ /* 0x000fe200078e02ff */
[----:B------:R-:W-:Y:S01]  /*fff0*/  PRMT R109, R77, 0x7610, R109 ;  /* 0x000076104d6d7816 */ /* 0x000fe2000000006d */
[-C--:B------:R-:W-:Y:S01]  /*10000*/  IMAD R14, R21, R2.reuse, RZ ;  /* 0x00000002150e7224 */ /* 0x080fe200078e02ff */
[----:B------:R-:W-:Y:S01]  /*10010*/  PRMT R76, R20, 0x7610, R76 ;  /* 0x00007610144c7816 */ /* 0x000fe2000000004c */
[----:B------:R-:W-:-:S04]  /*10020*/  IMAD.WIDE.U32 R12, R15, R2, R12 ;  /* 0x000000020f0c7225 */ /* 0x000fc800078e000c */
        /* <DEDUP_REMOVED lines=15> */
[----:B------:R-:W-:Y:S01]  /*10120*/  LEA.HI R9, R220, R220, RZ, 0x1 ;  /* 0x000000dcdc097211 */ /* 0x000fe200078f08ff */
[----:B------:R-:W-:Y:S06]  /*10130*/  BRA.DIV UR4, `(.L_x_4342) ;  /* 0x0000019204247947 */ /* 0x000fec000b800000 */
.L_x_4618:
[----:B------:R-:W-:-:S03]  /*10140*/  UMOV UR4, 0xffffffff ;  /* 0xffffffff00047882 */ /* 0x000fc60000000000 */
[----:B------:R-:W-:Y:S05]  /*10150*/  BRA.DIV UR4, `(.L_x_4343) ;  /* 0x0000019204447947 */ /* 0x000fea000b800000 */
.L_x_4621:
[----:B------:R-:W-:-:S03]  /*10160*/  UMOV UR4, 0xffffffff ;  /* 0xffffffff00047882 */ /* 0x000fc60000000000 */
[----:B------:R-:W-:Y:S05]  /*10170*/  BRA.DIV UR4, `(.L_x_4344) ;  /* 0x0000019204647947 */ /* 0x000fea000b800000 */
.L_x_4624:
[----:B------:R-:W-:-:S03]  /*10180*/  UMOV UR4, 0xffffffff ;  /* 0xffffffff00047882 */ /* 0x000fc60000000000 */
[----:B------:R-:W-:Y:S05]  /*10190*/  BRA.DIV UR4, `(.L_x_4345) ;  /* 0x0000019204847947 */ /* 0x000fea000b800000 */
.L_x_4627:
[----:B------:R-:W-:-:S03]  /*101a0*/  UMOV UR4, 0xffffffff ;  /* 0xffffffff00047882 */ /* 0x000fc60000000000 */
[----:B------:R-:W-:Y:S05]  /*101b0*/  BRA.DIV UR4, `(.L_x_4346) ;  /* 0x0000019204a47947 */ /* 0x000fea000b800000 */
.L_x_4630:
[----:B------:R-:W-:Y:S01]  /*101c0*/  UMOV UR4, 0xffffffff ;  /* 0xffffffff00047882 */ /* 0x000fe20000000000 */
[----:B------:R-:W-:Y:S02]  /*101d0*/  LOP3.LUT R9, R9, 0xfffffffe, RZ, 0xc0, !PT ;  /* 0xfffffffe09097812 */ /* 0x000fe400078ec0ff */
[----:B------:R-:W-:Y:S05]  /*101e0*/  BRA.DIV UR4, `(.L_x_4347) ;  /* 0x0000019204c07947 */ /* 0x000fea000b800000 */
.L_x_4633:
[----:B------:R-:W-:Y:S01]  /*101f0*/  UMOV UR4, 0xffffffff ;  /* 0xffffffff00047882 */ /* 0x000fe20000000000 */
[----:B------:R-:W-:Y:S02]  /*10200*/  IMAD.IADD R8, R220, 0x1, -R9 ;  /* 0x00000001dc087824 */ /* 0x000fe400078e0a09 */
[----:B------:R-:W-:Y:S05]  /*10210*/  BRA.DIV UR4, `(.L_x_4348) ;  /* 0x0000019204dc7947 */ /* 0x000fea000b800000 */
.L_x_4636:
[----:B------:R-:W-:Y:S01]  /*10220*/  UMOV UR4, 0xffffffff ;  /* 0xffffffff00047882 */ /* 0x000fe20000000000 */
[----:B------:R-:W-:Y:S02]  /*10230*/  SHF.L.U32 R8, R8, 0x1f, RZ ;  /* 0x0000001f08087819 */ /* 0x000fe400000006ff */
[----:B------:R-:W-:Y:S05]  /*10240*/  BRA.DIV UR4, `(.L_x_4349) ;  /* 0x0000019204f87947 */ /* 0x000fea000b800000 */
.L_x_4639:
        /* <DEDUP_REMOVED lines=35> */
[----:B0-----:R-:W-:Y:S06]  /*10480*/  @!P2 BRA `(.L_x_4351) ;  /* 0x000001900090a947 */ /* 0x001fec0003800000 */
.L_x_4640:
[----:B------:R-:W-:Y:S05]  /*10490*/  BSYNC B1 ;  /* 0x0000000000017941 */ /* 0x000fea0003800000 */
.L_x_4350:
[----:B------:R-:W-:Y:S01]  /*104a0*/  BSSY B1, `(.L_x_4352) ;  /* 0x0000145000017945 */ /* 0x000fe20003800000 */
[----:B------:R-:W-:Y:S02]  /*104b0*/  PRMT R70, R9, 0x7610, R70 ;  /* 0x0000761009467816 */ /* 0x000fe40000000046 */
[----:B------:R-:W-:Y:S01]  /*104c0*/  PRMT R71, R10, 0x7610, R71 ;  /* 0x000076100a477816 */ /* 0x000fe20000000047 */
[----:B------:R-:W-:Y:S06]  /*104d0*/  @P0 BRA `(.L_x_4353) ;  /* 0x0000001400040947 */ /* 0x000fec0003800000 */
[----:B------:R-:W1:Y:S01]  /*104e0*/  LDC R105, c[0x0][0x3d4] ;  /* 0x0000f500ff697b82 */ /* 0x000e620000000800 */
[----:B------:R-:W-:Y:S01]  /*104f0*/  BSSY B2, `(.L_x_4354) ;  /* 0x000006f000027945 */ /* 0x000fe20003800000 */
[-C--:B-1----:R-:W-:Y:S02]  /*10500*/  ISETP.GE.AND P0, PT, R192, R105.reuse, PT ;  /* 0x00000069c000720c */ /* 0x082fe40003f06270 */
[-C--:B------:R-:W-:Y:S02]  /*10510*/  ISETP.GE.AND P2, PT, R198, R105.reuse, PT ;  /* 0x00000069c600720c */ /* 0x080fe40003f46270 */
[----:B------:R-:W-:-:S09]  /*10520*/  ISETP.GE.AND P3, PT, R199, R105, PT ;  /* 0x00000069c700720c */ /* 0x000fd20003f66270 */
[----:B------:R-:W-:Y:S05]  /*10530*/  @P0 BRA `(.L_x_4355) ;  /* 0x0000000400a80947 */ /* 0x000fea0003800000 */
[----:B------:R-:W-:Y:S02]  /*10540*/  LEA.HI R10, R105, R224, RZ, 0x1d ;  /* 0x000000e0690a7211 */ /* 0x000fe400078fe8ff */
[----:B0-----:R-:W-:Y:S02]  /*10550*/  LOP3.LUT R8, R208, 0x38, R192, 0xf8, !PT ;  /* 0x00000038d0087812 */ /* 0x001fe400078ef8c0 */
[----:B------:R-:W-:Y:S01]  /*10560*/  SHF.R.S32.HI R13, RZ, 0x1f, R10 ;  /* 0x0000001fff0d7819 */ /* 0x000fe2000001140a */
[----:B------:R-:W-:Y:S01]  /*10570*/  IMAD.SHL.U32 R11, R10, 0x8, RZ ;  /* 0x000000080a0b7824 */ /* 0x000fe200078e00ff */
[-C--:B------:R-:W-:Y:S02]  /*10580*/  LOP3.LUT R9, R8, R209.reuse, RZ, 0x3c, !PT ;  /* 0x000000d108097212 */ /* 0x080fe400078e3cff */
[----:B------:R-:W-:Y:S02]  /*10590*/  LEA.HI R13, R13, R10, RZ, 0x3 ;  /* 0x0000000a0d0d7211 */ /* 0x000fe400078f18ff */
[----:B------:R-:W-:Y:S01]  /*105a0*/  LOP3.LUT R8, R208, 0x38, R11, 0xf8, !PT ;  /* 0x00000038d0087812 */ /* 0x000fe200078ef80b */
[----:B------:R-:W-:Y:S01]  /*105b0*/  IMAD.IADD R104, R210, 0x1, R9 ;  /* 0x00000001d2687824 */ /* 0x000fe200078e0209 */
[----:B------:R-:W-:Y:S01]  /*105c0*/  SHF.R.U64 R116, R32, 0x10, R33 ;  /* 0x0000001020747819 */ /* 0x000fe20000001221 */
[----:B------:R-:W-:Y:S01]  /*105d0*/  IMAD.SHL.U32 R13, R13, 0x400, RZ ;  /* 0x000004000d0d7824 */ /* 0x000fe200078e00ff */
[----:B------:R-:W-:Y:S01]  /*105e0*/  LOP3.LUT R8, R8, R209, RZ, 0x3c, !PT ;  /* 0x000000d108087212 */ /* 0x000fe200078e3cff */
[----:B------:R-:W-:Y:S01]  /*105f0*/  IMAD R104, R104, 0x2, R17 ;  /* 0x0000000268687824 */ /* 0x000fe200078e0211 */
[----:B------:R-:W-:-:S02]  /*10600*/  SHF.R.U64 R32, R4, 0x10, R5 ;  /* 0x0000001004207819 */ /* 0x000fc40000001205 */
[----:B------:R-:W-:Y:S02]  /*10610*/  LOP3.LUT R13, R13, 0x7fffe000, RZ, 0xc0, !PT ;  /* 0x7fffe0000d0d7812 */ /* 0x000fe400078ec0ff */
[----:B------:R-:W-:Y:S02]  /*10620*/  SHF.R.U32.HI R5, RZ, 0x10, R5 ;  /* 0x00000010ff057819 */ /* 0x000fe40000011605 */
[----:B------:R-:W-:Y:S02]  /*10630*/  IADD3 R106, R8, R13, R210 ;  /* 0x0000000d086a7210 */ /* 0x000fe40007ffe0d2 */
[----:B------:R-:W0:Y:S01]  /*10640*/  LDS.128 R8, [R104+0x12400] ;  /* 0x0124000068087984 */ /* 0x000e220000000c00 */
[----:B------:R-:W-:Y:S02]  /*10650*/  SHF.R.U64 R4, R6, 0x10, R7 ;  /* 0x0000001006047819 */ /* 0x000fe40000001207 */
[----:B------:R-:W-:Y:S01]  /*10660*/  IMAD R106, R106, 0x2, R17 ;  /* 0x000000026a6a7824 */ /* 0x000fe200078e0211 */
[----:B------:R-:W-:-:S02]  /*10670*/  SHF.R.U32.HI R7, RZ, 0x10, R7 ;  /* 0x00000010ff077819 */ /* 0x000fc40000011607 */
[----:B------:R-:W-:Y:S02]  /*10680*/  PRMT R111, R111, 0x5410, R116 ;  /* 0x000054106f6f7816 */ /* 0x000fe40000000074 */
[----:B------:R-:W1:Y:S01]  /*10690*/  LDS.128 R12, [R106+0x12400] ;  /* 0x012400006a0c7984 */ /* 0x000e620000000c00 */
[----:B------:R-:W-:Y:S02]  /*106a0*/  PRMT R115, R107, 0x5410, R32 ;  /* 0x000054106b737816 */ /* 0x000fe40000000020 */
[----:B------:R-:W-:Y:S01]  /*106b0*/  PRMT R116, R108, 0x5410, R5 ;  /* 0x000054106c747816 */ /* 0x000fe20000000005 */
[----:B------:R-:W-:Y:S01]  /*106c0*/  IMAD.U32 R107, R111, 0x10000, RZ ;  /* 0x000100006f6b7824 */ /* 0x000fe200078e00ff */
[----:B------:R-:W-:Y:S01]  /*106d0*/  PRMT R117, R109, 0x5410, R4 ;  /* 0x000054106d757816 */ /* 0x000fe20000000004 */
[----:B------:R-:W-:Y:S01]  /*106e0*/  IMAD.U32 R108, R115, 0x10000, RZ ;  /* 0x00010000736c7824 */ /* 0x000fe200078e00ff */
[----:B------:R-:W-:Y:S01]  /*106f0*/  PRMT R110, R110, 0x5410, R7 ;  /* 0x000054106e6e7816 */ /* 0x000fe20000000007 */
[----:B------:R-:W-:Y:S01]  /*10700*/  IMAD.U32 R109, R116, 0x10000, RZ ;  /* 0x00010000746d7824 */ /* 0x000fe200078e00ff */
[----:B------:R-:W-:-:S02]  /*10710*/  SHF.R.U32.HI R33, RZ, 0x10, R33 ;  /* 0x00000010ff217819 */ /* 0x000fc40000011621 */
[--C-:B------:R-:W-:Y:S02]  /*10720*/  SHF.R.U64 R34, R34, 0x10, R35.reuse ;  /* 0x0000001022227819 */ /* 0x100fe40000001223 */
[----:B------:R-:W-:Y:S02]  /*10730*/  SHF.R.U32.HI R35, RZ, 0x10, R35 ;  /* 0x00000010ff237819 */ /* 0x000fe40000011623 */
[----:B------:R-:W-:Y:S02]  /*10740*/  PRMT R112, R112, 0x5410, R33 ;  /* 0x0000541070707816 */ /* 0x000fe40000000021 */
[----:B------:R-:W-:Y:S02]  /*10750*/  PRMT R114, R114, 0x5410, R35 ;  /* 0x0000541072727816 */ /* 0x000fe40000000023 */
[----:B------:R-:W-:Y:S02]  /*10760*/  LOP3.LUT R115, R115, 0xffff0000, RZ, 0xc0, !PT ;  /* 0xffff000073737812 */ /* 0x000fe400078ec0ff */
[----:B------:R-:W-:-:S02]  /*10770*/  LOP3.LUT R111, R111, 0xffff0000, RZ, 0xc0, !PT ;  /* 0xffff00006f6f7812 */ /* 0x000fc400078ec0ff */
[----:B------:R-:W-:Y:S02]  /*10780*/  PRMT R113, R113, 0x5410, R34 ;  /* 0x0000541071717816 */ /* 0x000fe40000000022 */
[----:B------:R-:W-:Y:S01]  /*10790*/  LOP3.LUT R116, R116, 0xffff0000, RZ, 0xc0, !PT ;  /* 0xffff000074747812 */ /* 0x000fe200078ec0ff */
        /* <DEDUP_REMOVED lines=17> */
[----:B------:R-:W-:Y:S02]  /*108b0*/  IMAD.U32 R35, R15, 0x10000, RZ ;  /* 0x000100000f237824 */ /* 0x000fe400078e00ff */
[----:B------:R-:W-:Y:S01]  /*108c0*/  FFMA.FTZ R121, R4, R108, R121 ;  /* 0x0000006c04797223 */ /* 0x000fe20000010079 */
[----:B------:R-:W-:Y:S02]  /*108d0*/  IMAD.U32 R107, R110, 0x10000, RZ ;  /* 0x000100006e6b7824 */ /* 0x000fe400078e00ff */
[-C--:B------:R-:W-:Y:S01]  /*108e0*/  FMUL.FTZ R33, R33, R11.reuse ;  /* 0x0000000b21217220 */ /* 0x080fe20000410000 */
[----:B------:R-:W-:Y:S02]  /*108f0*/  IMAD.U32 R4, R114, 0x10000, RZ ;  /* 0x0001000072047824 */ /* 0x000fe400078e00ff */
[C---:B------:R-:W-:Y:S01]  /*10900*/  FFMA.FTZ R123, R6.reuse, R11, -R123 ;  /* 0x0000000b067b7223 */ /* 0x040fe2000001087b */
[C---:B------:R-:W-:Y:S01]  /*10910*/  FMUL.FTZ R11, R35.reuse, R107 ;  /* 0x0000006b230b7220 */ /* 0x040fe20000410000 */
[----:B------:R-:W-:Y:S01]  /*10920*/  FFMA.FTZ R33, R6, R109, R33 ;  /* 0x0000006d06217223 */ /* 0x000fe20000010021 */
[----:B------:R-:W-:Y:S01]  /*10930*/  FMUL.FTZ R108, R35, R4 ;  /* 0x00000004236c7220 */ /* 0x000fe20000410000 */
[----:B------:R-:W-:-:S02]  /*10940*/  IMAD.U32 R34, R14, 0x10000, RZ ;  /* 0x000100000e227824 */ /* 0x000fc400078e00ff */
[----:B------:R-:W-:Y:S01]  /*10950*/  FFMA.FTZ R35, R32, R4, -R11 ;  /* 0x0000000420237223 */ /* 0x000fe2000001080b */
[----:B------:R-:W-:Y:S01]  /*10960*/  FMUL.FTZ R4, R12, R115 ;  /* 0x000000730c047220 */ /* 0x000fe20000410000 */
[----:B------:R-:W-:Y:S02]  /*10970*/  IMAD.U32 R6, R117, 0x10000, RZ ;  /* 0x0001000075067824 */ /* 0x000fe400078e00ff */
[----:B------:R-:W-:Y:S01]  /*10980*/  FFMA.FTZ R107, R32, R107, R108 ;  /* 0x0000006b206b7223 */ /* 0x000fe2000001006c */
[-C--:B------:R-:W-:Y:S01]  /*10990*/  FMUL.FTZ R32, R12, R111.reuse ;  /* 0x0000006f0c207220 */ /* 0x080fe20000410000 */
[----:B------:R-:W-:Y:S01]  /*109a0*/  FFMA.FTZ R12, R5, R111, -R4 ;  /* 0x0000006f050c7223 */ /* 0x000fe20000010804 */
[----:B------:R-:W-:Y:S01]  /*109b0*/  LOP3.LUT R14, R14, 0xffff0000, RZ, 0xc0, !PT ;  /* 0xffff00000e0e7812 */ /* 0x000fe200078ec0ff */
[----:B------:R-:W-:Y:S01]  /*109c0*/  IMAD.U32 R4, R113, 0x10000, RZ ;  /* 0x0001000071047824 */ /* 0x000fe200078e00ff */
[----:B------:R-:W-:Y:S01]  /*109d0*/  LOP3.LUT R15, R15, 0xffff0000, RZ, 0xc0, !PT ;  /* 0xffff00000f0f7812 */ /* 0x000fe200078ec0ff */
[----:B------:R-:W-:Y:S01]  /*109e0*/  FMUL.FTZ R108, R34, R6 ;  /* 0x00000006226c7220 */ /* 0x000fe20000410000 */
[----:B------:R-:W-:Y:S01]  /*109f0*/  LOP3.LUT R117, R117, 0xffff0000, RZ, 0xc0, !PT ;  /* 0xffff000075757812 */ /* 0x000fe200078ec0ff */
[----:B------:R-:W-:Y:S01]  /*10a00*/  FFMA.FTZ R32, R5, R115, R32 ;  /* 0x0000007305207223 */ /* 0x000fe20000010020 */
[----:B------:R-:W-:Y:S01]  /*10a10*/  LOP3.LUT R110, R110, 0xffff0000, RZ, 0xc0, !PT ;  /* 0xffff00006e6e7812 */ /* 0x000fe200078ec0ff */
[-C--:B------:R-:W-:Y:S01]  /*10a20*/  FMUL.FTZ R34, R34, R4.reuse ;  /* 0x0000000422227220 */ /* 0x080fe20000410000 */
[----:B------:R-:W-:Y:S01]  /*10a30*/  LOP3.LUT R112, R112, 0xffff0000, RZ, 0xc0, !PT ;  /* 0xffff000070707812 */ /* 0x000fe200078ec0ff */
[----:B------:R-:W-:Y:S01]  /*10a40*/  FFMA.FTZ R108, R7, R4, -R108 ;  /* 0x00000004076c7223 */ /* 0x000fe2000001086c */
[----:B------:R-:W-:Y:S01]  /*10a50*/  LOP3.LUT R113, R113, 0xffff0000, RZ, 0xc0, !PT ;  /* 0xffff000071717812 */ /* 0x000fe200078ec0ff */
[----:B------:R-:W-:Y:S01]  /*10a60*/  FMUL.FTZ R11, R13, R116 ;  /* 0x000000740d0b7220 */ /* 0x000fe20000410000 */
[----:B------:R-:W-:Y:S01]  /*10a70*/  LOP3.LUT R114, R114, 0xffff0000, RZ, 0xc0, !PT ;  /* 0xffff000072727812 */ /* 0x000fe200078ec0ff */
[C---:B------:R-:W-:Y:S01]  /*10a80*/  FMUL.FTZ R4, R14.reuse, R117 ;  /* 0x000000750e047220 */ /* 0x040fe20000410000 */
[----:B------:R-:W-:Y:S01]  /*10a90*/  FMUL.FTZ R5, R15, R110 ;  /* 0x0000006e0f057220 */ /* 0x000fe20000410000 */
[----:B------:R-:W-:Y:S01]  /*10aa0*/  FMUL.FTZ R13, R13, R112 ;  /* 0x000000700d0d7220 */ /* 0x000fe20000410000 */
[-C--:B------:R-:W-:Y:S01]  /*10ab0*/  FMUL.FTZ R14, R14, R113.reuse ;  /* 0x000000710e0e7220 */ /* 0x080fe20000410000 */
[----:B------:R-:W-:Y:S01]  /*10ac0*/  FMUL.FTZ R15, R15, R114 ;  /* 0x000000720f0f7220 */ /* 0x000fe20000410000 */
[----:B------:R-:W-:Y:S01]  /*10ad0*/  FFMA.FTZ R112, R8, R112, -R11 ;  /* 0x0000007008707223 */ /* 0x000fe2000001080b */
[----:B------:R-:W-:Y:S01]  /*10ae0*/  FFMA.FTZ R113, R9, R113, -R4 ;  /* 0x0000007109717223 */ /* 0x000fe20000010804 */
[----:B------:R-:W-:Y:S01]  /*10af0*/  FFMA.FTZ R114, R10, R114, -R5 ;  /* 0x000000720a727223 */ /* 0x000fe20000010805 */
[----:B------:R-:W-:Y:S01]  /*10b00*/  FFMA.FTZ R116, R8, R116, R13 ;  /* 0x0000007408747223 */ /* 0x000fe2000001000d */
        /* <DEDUP_REMOVED lines=9> */
[----:B------:R1:W-:Y:S01]  /*10ba0*/  STS.128 [R104+0x12400], R4 ;  /* 0x0124000468007388 */ /* 0x0003e20000000c00 */
[----:B------:R-:W-:-:S02]  /*10bb0*/  F2FP.BF16.F32.PACK_AB R10, R117, R34 ;  /* 0x00000022750a723e */ /* 0x000fc400000010ff */
[----:B------:R-:W-:-:S05]  /*10bc0*/  F2FP.BF16.F32.PACK_AB R11, R110, R107 ;  /* 0x0000006b6e0b723e */ /* 0x000fca00000010ff */
[----:B------:R1:W-:Y:S02]  /*10bd0*/  STS.128 [R106+0x12400], R8 ;  /* 0x012400086a007388 */ /* 0x0003e40000000c00 */
.L_x_4355:
[----:B------:R-:W-:Y:S05]  /*10be0*/  BSYNC B2 ;  /* 0x0000000000027941 */ /* 0x000fea0003800000 */
.L_x_4354:
[----:B------:R-:W-:Y:S04]  /*10bf0*/  BSSY B2, `(.L_x_4356) ;  /* 0x0000068000027945 */ /* 0x000fe80003800000 */
[----:B------:R-:W-:Y:S05]  /*10c00*/  @P2 BRA `(.L_x_4357) ;  /* 0x0000000400982947 */ /* 0x000fea0003800000 */
[----:B-1----:R-:W-:Y:S02]  /*10c10*/  LEA.HI R4, R105, R225, RZ, 0x1d ;  /* 0x000000e169047211 */ /* 0x002fe400078fe8ff */
[----:B------:R-:W-:Y:S02]  /*10c20*/  SHF.R.U64 R35, R36, 0x10, R37 ;  /* 0x0000001024237819 */ /* 0x000fe40000001225 */
[----:B------:R-:W-:Y:S01]  /*10c30*/  SHF.R.S32.HI R7, RZ, 0x1f, R4 ;  /* 0x0000001fff077819 */ /* 0x000fe20000011404 */
        /* <DEDUP_REMOVED lines=11> */
[----:B------:R-:W-:-:S02]  /*10cf0*/  IADD3 R12, R4, R7, R210 ;  /* 0x00000007040c7210 */ /* 0x000fc40007ffe0d2 */
[----:B------:R-:W1:Y:S01]  /*10d00*/  LDS.128 R4, [R232] ;  /* 0x00000000e8047984 */ /* 0x000e620000000c00 */
[----:B------:R-:W-:Y:S02]  /*10d10*/  SHF.R.U64 R13, R26, 0x10, R27 ;  /* 0x000000101a0d7819 */ /* 0x000fe4000000121b */
[----:B------:R-:W-:Y:S01]  /*10d20*/  IMAD R12, R12, 0x2, R17 ;  /* 0x000000020c0c7824 */ /* 0x000fe200078e0211 */
[----:B------:R-:W-:Y:S02]  /*10d30*/  SHF.R.U32.HI R24, RZ, 0x10, R25 ;  /* 0x00000010ff187819 */ /* 0x000fe40000011619 */
[----:B------:R-:W-:Y:S02]  /*10d40*/  SHF.R.U32.HI R26, RZ, 0x10, R27 ;  /* 0x00000010ff1a7819 */ /* 0x000fe4000001161b */
[----:B0-----:R-:W0:Y:S01]  /*10d50*/  LDS.128 R8, [R12+0x12400] ;  /* 0x012400000c087984 */ /* 0x001e220000000c00 */
[--C-:B------:R-:W-:Y:S02]  /*10d60*/  SHF.R.U64 R33, R38, 0x10, R39.reuse ;  /* 0x0000001026217819 */ /* 0x100fe40000001227 */
        /* <DEDUP_REMOVED lines=8> */
[----:B------:R-:W-:Y:S01]  /*10df0*/  PRMT R102, R102, 0x5410, R33 ;  /* 0x0000541066667816 */ /* 0x000fe20000000021 */
[----:B------:R-:W-:-:S02]  /*10e00*/  IMAD.U32 R33, R97, 0x10000, RZ ;  /* 0x0001000061217824 */ /* 0x000fc400078e00ff */
[C---:B-1----:R-:W-:Y:S01]  /*10e10*/  IMAD.U32 R13, R4.reuse, 0x10000, RZ ;  /* 0x00010000040d7824 */ /* 0x042fe200078e00ff */
[----:B------:R-:W-:Y:S01]  /*10e20*/  LOP3.LUT R4, R4, 0xffff0000, RZ, 0xc0, !PT ;  /* 0xffff000004047812 */ /* 0x000fe200078ec0ff */
        /* <DEDUP_REMOVED lines=16> */
[----:B------:R-:W-:Y:S02]  /*10f30*/  IMAD.U32 R13, R103, 0x10000, RZ ;  /* 0x00010000670d7824 */ /* 0x000fe400078e00ff */
[C---:B------:R-:W-:Y:S01]  /*10f40*/  FMUL.FTZ R107, R32.reuse, R35 ;  /* 0x00000023206b7220 */ /* 0x040fe20000410000 */
[----:B------:R-:W-:Y:S01]  /*10f50*/  IMAD.U32 R25, R101, 0x10000, RZ ;  /* 0x0001000065197824 */ /* 0x000fe200078e00ff */
[----:B------:R-:W-:Y:S01]  /*10f60*/  LOP3.LUT R11, R11, 0xffff0000, RZ, 0xc0, !PT ;  /* 0xffff00000b0b7812 */ /* 0x000fe200078ec0ff */
[-C--:B------:R-:W-:Y:S01]  /*10f70*/  FMUL.FTZ R32, R32, R13.reuse ;  /* 0x0000000d20207220 */ /* 0x080fe20000410000 */
[----:B------:R-:W-:Y:S01]  /*10f80*/  FFMA.FTZ R107, R24, R13, -R107 ;  /* 0x0000000d186b7223 */ /* 0x000fe2000001086b */
[-C--:B------:R-:W-:Y:S01]  /*10f90*/  FMUL.FTZ R39, R26, R25.reuse ;  /* 0x000000191a277220 */ /* 0x080fe20000410000 */
[----:B------:R-:W-:Y:S01]  /*10fa0*/  FFMA.FTZ R37, R14, R25, -R37 ;  /* 0x000000190e257223 */ /* 0x000fe20000010825 */
[----:B------:R-:W-:Y:S01]  /*10fb0*/  LOP3.LUT R25, R96, 0xffff0000, RZ, 0xc0, !PT ;  /* 0xffff000060197812 */ /* 0x000fe200078ec0ff */
[----:B------:R-:W-:Y:S01]  /*10fc0*/  FFMA.FTZ R34, R24, R35, R32 ;  /* 0x0000002318227223 */ /* 0x000fe20000010020 */
        /* <DEDUP_REMOVED lines=24> */
[----:B------:R-:W-:Y:S01]  /*11150*/  LOP3.LUT R4, R103, 0xffff0000, RZ, 0xc0, !PT ;  /* 0xffff000067047812 */ /* 0x000fe200078ec0ff */
[-C--:B------:R-:W-:Y:S02]  /*11160*/  FMUL.FTZ R26, R10, R5.reuse ;  /* 0x000000050a1a7220 */ /* 0x080fe40000410000 */
[C---:B------:R-:W-:Y:S01]  /*11170*/  FMUL.FTZ R36, R11.reuse, R8 ;  /* 0x000000080b247220 */ /* 0x040fe20000410000 */
[C---:B------:R-:W-:Y:S01]  /*11180*/  FFMA.FTZ R10, R6.reuse, R5, -R15 ;  /* 0x00000005060a7223 */ /* 0x040fe2000001080f */
[-C--:B------:R-:W-:Y:S01]  /*11190*/  FMUL.FTZ R25, R11, R4.reuse ;  /* 0x000000040b197220 */ /* 0x080fe20000410000 */
[----:B------:R-:W-:Y:S01]  /*111a0*/  FFMA.FTZ R11, R6, R9, R26 ;  /* 0x00000009060b7223 */ /* 0x000fe2000001001a */
[----:B------:R-:W-:Y:S01]  /*111b0*/  FFMA.FTZ R36, R7, R4, -R36 ;  /* 0x0000000407247223 */ /* 0x000fe20000010824 */
[----:B------:R-:W-:Y:S01]  /*111c0*/  F2FP.BF16.F32.PACK_AB R4, R33, R38 ;  /* 0x000000262104723e */ /* 0x000fe200000010ff */
        /* <DEDUP_REMOVED lines=10> */
.L_x_4357:
[----:B------:R-:W-:Y:S05]  /*11270*/  BSYNC B2 ;  /* 0x0000000000027941 */ /* 0x000fea0003800000 */
.L_x_4356:
[----:B------:R-:W-:Y:S05]  /*11280*/  @P3 BRA `(.L_x_4353) ;  /* 0x0000000400983947 */ /* 0x000fea0003800000 */
[----:B------:R-:W-:Y:S02]  /*11290*/  LEA.HI R105, R105, R230, RZ, 0x1d ;  /* 0x000000e669697211 */ /* 0x000fe400078fe8ff */
[----:B------:R-:W-:Y:S02]  /*112a0*/  SHF.R.U64 R27, R60, 0x10, R61 ;  /* 0x000000103c1b7819 */ /* 0x000fe4000000123d */
[----:B-12---:R-:W-:Y:S01]  /*112b0*/  SHF.R.S32.HI R4, RZ, 0x1f, R105 ;  /* 0x0000001fff047819 */ /* 0x006fe20000011469 */
[----:B------:R-:W-:Y:S01]  /*112c0*/  IMAD.SHL.U32 R5, R105, 0x8, RZ ;  /* 0x0000000869057824 */ /* 0x000fe200078e00ff */
[----:B------:R-:W-:Y:S02]  /*112d0*/  SHF.R.U64 R15, R28, 0x10, R29 ;  /* 0x000000101c0f7819 */ /* 0x000fe4000000121d */
[----:B------:R-:W-:Y:S02]  /*112e0*/  LEA.HI R105, R4, R105, RZ, 0x3 ;  /* 0x0000006904697211 */ /* 0x000fe400078f18ff */
[----:B------:R-:W-:-:S02]  /*112f0*/  LOP3.LUT R4, R208, 0x38, R5, 0xf8, !PT ;  /* 0x00000038d0047812 */ /* 0x000fc400078ef805 */
[----:B------:R-:W-:Y:S01]  /*11300*/  SHF.R.U64 R13, R30, 0x10, R31 ;  /* 0x000000101e0d7819 */ /* 0x000fe2000000121f */
[----:B------:R-:W-:Y:S01]  /*11310*/  IMAD.SHL.U32 R105, R105, 0x400, RZ ;  /* 0x0000040069697824 */ /* 0x000fe200078e00ff */
[----:B------:R-:W-:Y:S02]  /*11320*/  LOP3.LUT R4, R4, R209, RZ, 0x3c, !PT ;  /* 0x000000d104047212 */ /* 0x000fe400078e3cff */
[----:B------:R-:W-:Y:S02]  /*11330*/  SHF.R.U64 R25, R62, 0x10, R63 ;  /* 0x000000103e197819 */ /* 0x000fe4000000123f */
[----:B------:R-:W-:Y:S02]  /*11340*/  LOP3.LUT R105, R105, 0x7fffe000, RZ, 0xc0, !PT ;  /* 0x7fffe00069697812 */ /* 0x000fe400078ec0ff */
[----:B------:R-:W-:Y:S02]  /*11350*/  SHF.R.U32.HI R30, RZ, 0x10, R31 ;  /* 0x00000010ff1e7819 */ /* 0x000fe4000001161f */
[----:B0-----:R-:W-:-:S02]  /*11360*/  IADD3 R8, R4, R105, R210 ;  /* 0x0000006904087210 */ /* 0x001fc40007ffe0d2 */
[----:B------:R-:W0:Y:S01]  /*11370*/  LDS.128 R4, [R229] ;  /* 0x00000000e5047984 */ /* 0x000e220000000c00 */
[----:B------:R-:W-:Y:S02]  /*11380*/  PRMT R88, R88, 0x5410, R27 ;  /* 0x0000541058587816 */ /* 0x000fe4000000001b */
[----:B------:R-:W-:Y:S01]  /*11390*/  IMAD R12, R8, 0x2, R17 ;  /* 0x00000002080c7824 */ /* 0x000fe200078e0211 */
[----:B------:R-:W-:Y:S02]  /*113a0*/  PRMT R84, R84, 0x5410, R15 ;  /* 0x0000541054547816 */ /* 0x000fe4000000000f */
[----:B------:R-:W-:Y:S02]  /*113b0*/  SHF.R.U32.HI R28, RZ, 0x10, R29 ;  /* 0x00000010ff1c7819 */ /* 0x000fe4000001161d */
[----:B------:R-:W1:Y:S01]  /*113c0*/  LDS.128 R8, [R12+0x12400] ;  /* 0x012400000c087984 */ /* 0x000e620000000c00 */
[----:B------:R-:W-:Y:S01]  /*113d0*/  PRMT R90, R90, 0x5410, R25 ;  /* 0x000054105a5a7816 */ /* 0x000fe20000000019 */
[----:B------:R-:W-:Y:S01]  /*113e0*/  IMAD.U32 R32, R84, 0x10000, RZ ;  /* 0x0001000054207824 */ /* 0x000fe200078e00ff */
[----:B------:R-:W-:Y:S01]  /*113f0*/  PRMT R87, R87, 0x5410, R30 ;  /* 0x0000541057577816 */ /* 0x000fe2000000001e */
[----:B------:R-:W-:Y:S01]  /*11400*/  IMAD.U32 R30, R88, 0x10000, RZ ;  /* 0x00010000581e7824 */ /* 0x000fe200078e00ff */
[----:B------:R-:W-:-:S02]  /*11410*/  SHF.R.U32.HI R62, RZ, 0x10, R63 ;  /* 0x00000010ff3e7819 */ /* 0x000fc4000001163f */
[----:B------:R-:W-:Y:S01]  /*11420*/  SHF.R.U32.HI R60, RZ, 0x10, R61 ;  /* 0x00000010ff3c7819 */ /* 0x000fe2000001163d */
[----:B------:R-:W-:Y:S01]  /*11430*/  IMAD.U32 R31, R87, 0x10000, RZ ;  /* 0x00010000571f7824 */ /* 0x000fe200078e00ff */
[----:B------:R-:W-:Y:S02]  /*11440*/  PRMT R85, R85, 0x5410, R28 ;  /* 0x0000541055557816 */ /* 0x000fe4000000001c */
[----:B------:R-:W-:Y:S02]  /*11450*/  PRMT R86, R86, 0x5410, R13 ;  /* 0x0000541056567816 */ /* 0x000fe4000000000d */
[----:B------:R-:W-:Y:S01]  /*11460*/  PRMT R91, R91, 0x5410, R62 ;  /* 0x000054105b5b7816 */ /* 0x000fe2000000003e */
[----:B------:R-:W-:Y:S01]  /*11470*/  IMAD.U32 R29, R85, 0x10000, RZ ;  /* 0x00010000551d7824 */ /* 0x000fe200078e00ff */
        /* <DEDUP_REMOVED lines=71> */
.L_x_4353:
[----:B------:R-:W-:Y:S05]  /*118f0*/  BSYNC B1 ;  /* 0x0000000000017941 */ /* 0x000fea0003800000 */
.L_x_4352:
[----:B------:R-:W-:Y:S05]  /*11900*/  @P1 BRA `(.L_x_4327) ;  /* 0x0000001000f41947 */ /* 0x000fea0003800000 */
[----:B------:R-:W4:Y:S01]  /*11910*/  LDC R13, c[0x0][0x3d4] ;  /* 0x0000f500ff0d7b82 */ /* 0x000f220000000800 */
[----:B------:R-:W-:Y:S01]  /*11920*/  BSSY B1, `(.L_x_4358) ;  /* 0x000006b000017945 */ /* 0x000fe20003800000 */
[-C--:B----4-:R-:W-:Y:S02]  /*11930*/  ISETP.GE.AND P0, PT, R192, R13.reuse, PT ;  /* 0x0000000dc000720c */ /* 0x090fe40003f06270 */
[-C--:B------:R-:W-:Y:S02]  /*11940*/  ISETP.GE.AND P1, PT, R198, R13.reuse, PT ;  /* 0x0000000dc600720c */ /* 0x080fe40003f26270 */
[----:B------:R-:W-:-:S09]  /*11950*/  ISETP.GE.AND P2, PT, R199, R13, PT ;  /* 0x0000000dc700720c */ /* 0x000fd20003f46270 */
[----:B------:R-:W-:Y:S05]  /*11960*/  @P0 BRA `(.L_x_4359) ;  /* 0x0000000400980947 */ /* 0x000fea0003800000 */
[----:B-123--:R-:W-:Y:S02]  /*11970*/  LEA.HI R4, R13, R224, RZ, 0x1d ;  /* 0x000000e00d047211 */ /* 0x00efe400078fe8ff */
        /* <DEDUP_REMOVED lines=13> */
[----:B0-----:R-:W-:-:S02]  /*11a50*/  IADD3 R8, R4, R5, R211 ;  /* 0x0000000504087210 */ /* 0x001fc40007ffe0d3 */
[----:B------:R-:W0:Y:S01]  /*11a60*/  LDS.128 R4, [R231] ;  /* 0x00000000e7047984 */ /* 0x000e220000000c00 */
[----:B------:R-:W-:Y:S01]  /*11a70*/  SHF.R.U32.HI R52, RZ, 0x10, R53 ;  /* 0x00000010ff347819 */ /* 0x000fe20000011635 */
[----:B------:R-:W-:Y:S01]  /*11a80*/  IMAD.U32 R33, R74, 0x10000, RZ ;  /* 0x000100004a217824 */ /* 0x000fe200078e00ff */
[----:B------:R-:W-:Y:S01]  /*11a90*/  SHF.R.U64 R27, R54, 0x10, R55 ;  /* 0x00000010361b7819 */ /* 0x000fe20000001237 */
[----:B------:R-:W-:Y:S01]  /*11aa0*/  IMAD R12, R8, 0x2, R17 ;  /* 0x00000002080c7824 */ /* 0x000fe200078e0211 */
[--C-:B------:R-:W-:Y:S02]  /*11ab0*/  SHF.R.U64 R15, R42, 0x10, R43.reuse ;  /* 0x000000102a0f7819 */ /* 0x100fe4000000122b */
[----:B------:R-:W-:Y:S02]  /*11ac0*/  PRMT R75, R75, 0x5410, R40 ;  /* 0x000054104b4b7816 */ /* 0x000fe40000000028 */
[----:B------:R-:W1:Y:S01]  /*11ad0*/  LDS.128 R8, [R12+0x12400] ;  /* 0x012400000c087984 */ /* 0x000e620000000c00 */
        /* <DEDUP_REMOVED lines=8> */
[----:B------:R-:W-:-:S02]  /*11b60*/  IMAD.U32 R32, R77, 0x10000, RZ ;  /* 0x000100004d207824 */ /* 0x000fc400078e00ff */
        /* <DEDUP_REMOVED lines=70> */
.L_x_4359:
[----:B------:R-:W-:Y:S05]  /*11fd0*/  BSYNC B1 ;  /* 0x0000000000017941 */ /* 0x000fea0003800000 */
.L_x_4358:
[----:B------:R-:W-:Y:S04]  /*11fe0*/  BSSY B1, `(.L_x_4360) ;  /* 0x0000068000017945 */ /* 0x000fe80003800000 */
[----:B------:R-:W-:Y:S05]  /*11ff0*/  @P1 BRA `(.L_x_4361) ;  /* 0x0000000400981947 */ /* 0x000fea0003800000 */
[----:B-1234-:R-:W-:Y:S02]  /*12000*/  LEA.HI R4, R13, R225, RZ, 0x1d ;  /* 0x000000e10d047211 */ /* 0x01efe400078fe8ff */
        /* <DEDUP_REMOVED lines=101> */
.L_x_4361:
[----:B------:R-:W-:Y:S05]  /*12660*/  BSYNC B1 ;  /* 0x0000000000017941 */ /* 0x000fea0003800000 */
.L_x_4360:
[----:B------:R-:W-:Y:S05]  /*12670*/  @P2 BRA `(.L_x_4327) ;  /* 0x0000000400982947 */ /* 0x000fea0003800000 */
[----:B------:R-:W-:Y:S02]  /*12680*/  LEA.HI R13, R13, R230, RZ, 0x1d ;  /* 0x000000e60d0d7211 */ /* 0x000fe400078fe8ff */
[----:B------:R-:W-:Y:S02]  /*12690*/  SHF.R.U64 R24, R64, 0x10, R65 ;  /* 0x0000001040187819 */ /* 0x000fe40000001241 */
[----:B01234-:R-:W-:Y:S01]  /*126a0*/  SHF.R.S32.HI R6, RZ, 0x1f, R13 ;  /* 0x0000001fff067819 */ /* 0x01ffe2000001140d */
[----:B------:R-:W-:Y:S01]  /*126b0*/  IMAD.SHL.U32 R4, R13, 0x8, RZ ;  /* 0x000000080d047824 */ /* 0x000fe200078e00ff */
[----:B------:R-:W-:Y:S02]  /*126c0*/  SHF.R.U64 R14, R50, 0x10, R51 ;  /* 0x00000010320e7819 */ /* 0x000fe40000001233 */
[----:B------:R-:W-:Y:S02]  /*126d0*/  LEA.HI R6, R6, R13, RZ, 0x3 ;  /* 0x0000000d06067211 */ /* 0x000fe400078f18ff */
[----:B------:R-:W-:-:S02]  /*126e0*/  LOP3.LUT R4, R205, 0x38, R4, 0xf8, !PT ;  /* 0x00000038cd047812 */ /* 0x000fc400078ef804 */
[--C-:B------:R-:W-:Y:S01]  /*126f0*/  SHF.R.U64 R13, R48, 0x10, R49.reuse ;  /* 0x00000010300d7819 */ /* 0x100fe20000001231 */
[----:B------:R-:W-:Y:S01]  /*12700*/  IMAD.SHL.U32 R6, R6, 0x400, RZ ;  /* 0x0000040006067824 */ /* 0x000fe200078e00ff */
[----:B------:R-:W-:Y:S02]  /*12710*/  LOP3.LUT R4, R4, R233, RZ, 0x3c, !PT ;  /* 0x000000e904047212 */ /* 0x000fe400078e3cff */
[----:B------:R-:W-:Y:S02]  /*12720*/  SHF.R.U32.HI R49, RZ, 0x10, R49 ;  /* 0x00000010ff317819 */ /* 0x000fe40000011631 */
[----:B------:R-:W-:Y:S02]  /*12730*/  LOP3.LUT R6, R6, 0x7fffe000, RZ, 0xc0, !PT ;  /* 0x7fffe00006067812 */ /* 0x000fe400078ec0ff */
[----:B------:R-:W-:Y:S02]  /*12740*/  PRMT R24, R21, 0x5410, R24 ;  /* 0x0000541015187816 */ /* 0x000fe40000000018 */
[----:B------:R-:W-:-:S02]  /*12750*/  IADD3 R8, R4, R6, R211 ;  /* 0x0000000604087210 */ /* 0x000fc40007ffe0d3 */
[----:B------:R-:W0:Y:S01]  /*12760*/  LDS.128 R4, [R227] ;  /* 0x00000000e3047984 */ /* 0x000e220000000c00 */
[----:B------:R-:W-:Y:S01]  /*12770*/  PRMT R26, R0, 0x5410, R13 ;  /* 0x00005410001a7816 */ /* 0x000fe2000000000d */
[----:B------:R-:W-:Y:S01]  /*12780*/  IMAD.U32 R25, R24, 0x10000, RZ ;  /* 0x0001000018197824 */ /* 0x000fe200078e00ff */
[----:B------:R-:W-:Y:S01]  /*12790*/  SHF.R.U32.HI R64, RZ, 0x10, R65 ;  /* 0x00000010ff407819 */ /* 0x000fe20000011641 */
[----:B------:R-:W-:Y:S01]  /*127a0*/  IMAD R12, R8, 0x2, R17 ;  /* 0x00000002080c7824 */ /* 0x000fe200078e0211 */
[----:B------:R-:W-:Y:S01]  /*127b0*/  SHF.R.U64 R15, R66, 0x10, R67 ;  /* 0x00000010420f7819 */ /* 0x000fe20000001243 */
[----:B------:R-:W-:Y:S01]  /*127c0*/  IMAD.U32 R27, R26, 0x10000, RZ ;  /* 0x000100001a1b7824 */ /* 0x000fe200078e00ff */
[----:B------:R-:W-:Y:S02]  /*127d0*/  PRMT R28, R2, 0x5410, R49 ;  /* 0x00005410021c7816 */ /* 0x000fe40000000031 */
[----:B------:R-:W1:Y:S01]  /*127e0*/  LDS.128 R8, [R12+0x12400] ;  /* 0x012400000c087984 */ /* 0x000e620000000c00 */
[----:B------:R-:W-:-:S02]  /*127f0*/  PRMT R29, R3, 0x5410, R14 ;  /* 0x00005410031d7816 */ /* 0x000fc4000000000e */
[----:B------:R-:W-:Y:S01]  /*12800*/  SHF.R.U32.HI R31, RZ, 0x10, R51 ;  /* 0x00000010ff1f7819 */ /* 0x000fe20000011633 */
[----:B------:R-:W-:Y:S01]  /*12810*/  IMAD.U32 R30, R28, 0x10000, RZ ;  /* 0x000100001c1e7824 */ /* 0x000fe200078e00ff */
[----:B------:R-:W-:Y:S02]  /*12820*/  PRMT R69, R69, 0x5410, R64 ;  /* 0x0000541045457816 */ /* 0x000fe40000000040 */
[----:B------:R-:W-:Y:S02]  /*12830*/  SHF.R.U32.HI R66, RZ, 0x10, R67 ;  /* 0x00000010ff427819 */ /* 0x000fe40000011643 */
[----:B------:R-:W-:Y:S02]  /*12840*/  PRMT R70, R70, 0x5410, R15 ;  /* 0x0000541046467816 */ /* 0x000fe4000000000f */
[----:B------:R-:W-:Y:S02]  /*12850*/  PRMT R31, R20, 0x5410, R31 ;  /* 0x00005410141f7816 */ /* 0x000fe4000000001f */
[----:B------:R-:W-:-:S02]  /*12860*/  PRMT R71, R71, 0x5410, R66 ;  /* 0x0000541047477816 */ /* 0x000fc40000000042 */
[----:B------:R-:W-:Y:S01]  /*12870*/  LOP3.LUT R28, R28, 0xffff0000, RZ, 0xc0, !PT ;  /* 0xffff00001c1c7812 */ /* 0x000fe200078ec0ff */
[----:B------:R-:W-:Y:S02]  /*12880*/  IMAD.U32 R32, R31, 0x10000, RZ ;  /* 0x000100001f207824 */ /* 0x000fe400078e00ff */
        /* <DEDUP_REMOVED lines=20> */
[----:B------:R-:W-:Y:S02]  /*129d0*/  IMAD.U32 R0, R71, 0x10000, RZ ;  /* 0x0001000047007824 */ /* 0x000fe400078e00ff */
[----:B------:R-:W-:Y:S01]  /*129e0*/  FFMA.FTZ R34, R3, R14, -R34 ;  /* 0x0000000e03227223 */ /* 0x000fe20000010822 */
[----:B------:R-:W-:Y:S01]  /*129f0*/  FMUL.FTZ R14, R21, R32 ;  /* 0x00000020150e7220 */ /* 0x000fe20000410000 */
[----:B------:R-:W-:Y:S01]  /*12a00*/  FFMA.FTZ R36, R3, R30, R36 ;  /* 0x0000001e03247223 */ /* 0x000fe20000010024 */
[----:B------:R-:W-:Y:S01]  /*12a10*/  LOP3.LUT R15, R26, 0xffff0000, RZ, 0xc0, !PT ;  /* 0xffff00001a0f7812 */ /* 0x000fe200078ec0ff */
[-C--:B------:R-:W-:Y:S01]  /*12a20*/  FMUL.FTZ R21, R21, R0.reuse ;  /* 0x0000000015157220 */ /* 0x080fe20000410000 */
[----:B------:R-:W-:Y:S01]  /*12a30*/  LOP3.LUT R3, R24, 0xffff0000, RZ, 0xc0, !PT ;  /* 0xffff000018037812 */ /* 0x000fe200078ec0ff */
[----:B------:R-:W-:Y:S01]  /*12a40*/  FFMA.FTZ R25, R13, R0, -R14 ;  /* 0x000000000d197223 */ /* 0x000fe2000001080e */
[----:B------:R-:W-:-:S02]  /*12a50*/  IMAD.U32 R20, R10, 0x10000, RZ ;  /* 0x000100000a147824 */ /* 0x000fc400078e00ff */
[----:B------:R-:W-:Y:S01]  /*12a60*/  FFMA.FTZ R32, R13, R32, R21 ;  /* 0x000000200d207223 */ /* 0x000fe20000010015 */
[C---:B------:R-:W-:Y:S01]  /*12a70*/  FMUL.FTZ R13, R8.reuse, R15 ;  /* 0x0000000f080d7220 */ /* 0x040fe20000410000 */
[-C--:B------:R-:W-:Y:S01]  /*12a80*/  FMUL.FTZ R21, R8, R3.reuse ;  /* 0x0000000308157220 */ /* 0x080fe20000410000 */
[----:B------:R-:W-:Y:S01]  /*12a90*/  IMAD.U32 R8, R29, 0x10000, RZ ;  /* 0x000100001d087824 */ /* 0x000fe200078e00ff */
[----:B------:R-:W-:Y:S01]  /*12aa0*/  LOP3.LUT R69, R69, 0xffff0000, RZ, 0xc0, !PT ;  /* 0xffff000045457812 */ /* 0x000fe200078ec0ff */
[C---:B------:R-:W-:Y:S01]  /*12ab0*/  FFMA.FTZ R14, R2.reuse, R3, -R13 ;  /* 0x00000003020e7223 */ /* 0x040fe2000001080d */
[----:B------:R-:W-:Y:S01]  /*12ac0*/  FFMA.FTZ R24, R2, R15, R21 ;  /* 0x0000000f02187223 */ /* 0x000fe20000010015 */
[----:B------:R-:W-:Y:S02]  /*12ad0*/  IMAD.U32 R0, R70, 0x10000, RZ ;  /* 0x0001000046007824 */ /* 0x000fe400078e00ff */
[----:B------:R-:W-:Y:S01]  /*12ae0*/  FMUL.FTZ R2, R20, R8 ;  /* 0x0000000814027220 */ /* 0x000fe20000410000 */
[C---:B------:R-:W-:Y:S01]  /*12af0*/  FMUL.FTZ R3, R9.reuse, R28 ;  /* 0x0000001c09037220 */ /* 0x040fe20000410000 */
[-C--:B------:R-:W-:Y:S01]  /*12b00*/  FMUL.FTZ R9, R9, R69.reuse ;  /* 0x0000004509097220 */ /* 0x080fe20000410000 */
[----:B------:R-:W-:Y:S01]  /*12b10*/  LOP3.LUT R10, R10, 0xffff0000, RZ, 0xc0, !PT ;  /* 0xffff00000a0a7812 */ /* 0x000fe200078ec0ff */
[-C--:B------:R-:W-:Y:S01]  /*12b20*/  FFMA.FTZ R13, R5, R0.reuse, -R2 ;  /* 0x00000000050d7223 */ /* 0x080fe20000010802 */
[----:B------:R-:W-:Y:S01]  /*12b30*/  LOP3.LUT R11, R11, 0xffff0000, RZ, 0xc0, !PT ;  /* 0xffff00000b0b7812 */ /* 0x000fe200078ec0ff */
[----:B------:R-:W-:Y:S01]  /*12b40*/  FFMA.FTZ R69, R4, R69, -R3 ;  /* 0x0000004504457223 */ /* 0x000fe20000010803 */
[----:B------:R-:W-:Y:S01]  /*12b50*/  FMUL.FTZ R20, R20, R0 ;  /* 0x0000000014147220 */ /* 0x000fe20000410000 */
        /* <DEDUP_REMOVED lines=8> */
[----:B------:R-:W-:Y:S01]  /*12be0*/  F2FP.BF16.F32.PACK_AB R9, R9, R36 ;  /* 0x000000240909723e */ /* 0x000fe200000010ff */
[-C--:B------:R-:W-:Y:S01]  /*12bf0*/  FMUL.FTZ R4, R10, R3.reuse ;  /* 0x000000030a047220 */ /* 0x080fe20000410000 */
[C---:B------:R-:W-:Y:S01]  /*12c00*/  FFMA.FTZ R10, R6.reuse, R3, -R5 ;  /* 0x00000003060a7223 */ /* 0x040fe20000010805 */
[-C--:B------:R-:W-:Y:S01]  /*12c10*/  FMUL.FTZ R11, R11, R0.reuse ;  /* 0x000000000b0b7220 */ /* 0x080fe20000410000 */
[C---:B------:R-:W-:Y:S01]  /*12c20*/  FFMA.FTZ R0, R7.reuse, R0, -R8 ;  /* 0x0000000007007223 */ /* 0x040fe20000010808 */
        /* <DEDUP_REMOVED lines=11> */
.L_x_4327:
[----:B------:R-:W-:Y:S05]  /*12ce0*/  BSYNC B0 ;  /* 0x0000000000007941 */ /* 0x000fea0003800000 */
.L_x_4299:
        /* <DEDUP_REMOVED lines=8> */
.L_x_4297:
[----:B------:R-:W-:-:S06]  /*12d70*/  ULOP3.LUT UR4, UR60, 0x1, URZ, 0xfc, !UPT ;  /* 0x000000013c047892 */ /* 0x000fcc000f8efc3f */
[----:B01----:R-:W-:-:S05]  /*12d80*/  IMAD.U32 R0, RZ, RZ, UR4 ;  /* 0x00000004ff007e24 */ /* 0x003fca000f8e00ff */
[----:B------:R-:W-:-:S13]  /*12d90*/  ISETP.NE.AND P0, PT, R0, 0x3, PT ;  /* 0x000000030000780c */ /* 0x000fda0003f05270 */
[----:B------:R-:W-:Y:S05]  /*12da0*/  @!P0 BRA `(.L_x_4362) ;  /* 0x0000000000048947 */ /* 0x000fea0003800000 */
[----:B------:R-:W-:Y:S01]  /*12db0*/  BPT.TRAP 0x1 ;  /* 0x000000040000795c */ /* 0x000fe20000300000 */
.L_x_4362:
[----:B--234-:R-:W-:Y:S01]  /*12dc0*/  IMAD R5, R23, 0x8, R17 ;  /* 0x0000000817057824 */ /* 0x01cfe200078e0211 */
[----:B------:R-:W-:-:S04]  /*12dd0*/  SHF.L.U32 R0, R194, 0x1f, RZ ;  /* 0x0000001fc2007819 */ /* 0x000fc800000006ff */
[----:B------:R0:W1:Y:S01]  /*12de0*/  SYNCS.PHASECHK.TRANS64.TRYWAIT P2, [R5+URZ+0x30830], R0 ;  /* 0x03083000050075a7 */ /* 0x000062000804017f */
[----:B------:R-:W-:Y:S05]  /*12df0*/  @!P0 BRA `(.L_x_4363) ;  /* 0x0000000000048947 */ /* 0x000fea0003800000 */
[----:B------:R-:W-:Y:S01]  /*12e00*/  BPT.TRAP 0x1 ;  /* 0x000000040000795c */ /* 0x000fe20000300000 */
.L_x_4363:
[----:B------:R-:W2:Y:S02]  /*12e10*/  S2R R2, SR_TID.X ;  /* 0x0000000000027919 */ /* 0x000ea40000002100 */
[----:B--2---:R-:W-:-:S04]  /*12e20*/  LOP3.LUT R2, R2, 0x7f, RZ, 0xc0, !PT ;  /* 0x0000007f02027812 */ /* 0x004fc800078ec0ff */
[----:B------:R-:W-:Y:S01]  /*12e30*/  ISETP.NE.AND P1, PT, R2, RZ, PT ;  /* 0x000000ff0200720c */ /* 0x000fe20003f25270 */
[----:B-1----:R-:W-:-:S12]  /*12e40*/  @P2 BRA `(.L_x_4364) ;  /* 0x0000000000082947 */ /* 0x002fd80003800000 */
[----:B------:R-:W1:Y:S02]  /*12e50*/  SYNCS.PHASECHK.TRANS64.TRYWAIT P2, [R5+URZ+0x30830], R0 ;  /* 0x03083000050075a7 */ /* 0x000e64000804017f */
[----:B-1----:R-:W-:Y:S05]  /*12e60*/  @!P2 BRA `(.L_x_4365) ;  /* 0x00000168002ca947 */ /* 0x002fea0003800000 */
.L_x_4364:
        /* <DEDUP_REMOVED lines=9> */
[----:B------:R-:W-:Y:S01]  /*12f00*/  IMAD.U32 R9, RZ, RZ, UR9 ;  /* 0x00000009ff097e24 */ /* 0x000fe2000f8e00ff */
[----:B------:R-:W-:Y:S01]  /*12f10*/  LOP3.LUT R0, R0, 0x3fff, RZ, 0xc0, !PT ;  /* 0x00003fff00007812 */ /* 0x000fe200078ec0ff */
[----:B------:R-:W-:Y:S01]  /*12f20*/  UMOV UR53, 0x40000040 ;  /* 0x4000004000357882 */ /* 0x000fe20000000000 */
[----:B------:R-:W-:Y:S01]  /*12f30*/  UMOV UR49, 0x40000040 ;  /* 0x4000004000317882 */ /* 0x000fe20000000000 */
[----:B------:R-:W-:Y:S01]  /*12f40*/  UMOV UR45, 0x40000040 ;  /* 0x40000040002d7882 */ /* 0x000fe20000000000 */
[----:B------:R-:W-:Y:S01]  /*12f50*/  LOP3.LUT R10, R0, 0x10000, RZ, 0xfc, !PT ;  /* 0x00010000000a7812 */ /* 0x000fe200078efcff */
[----:B------:R-:W-:Y:S01]  /*12f60*/  ULOP3.LUT UR4, UR4, 0x10000, URZ, 0xfc, !UPT ;  /* 0x0001000004047892 */ /* 0x000fe2000f8efc3f */
[----:B------:R-:W-:Y:S01]  /*12f70*/  IMAD.MOV.U32 R3, RZ, RZ, 0x40000040 ;  /* 0x40000040ff037424 */ /* 0x000fe200078e00ff */
[----:B------:R-:W-:Y:S01]  /*12f80*/  UMOV UR41, 0x40000040 ;  /* 0x4000004000297882 */ /* 0x000fe20000000000 */
[----:B------:R-:W-:Y:S01]  /*12f90*/  UMOV UR37, 0x40000040 ;  /* 0x4000004000257882 */ /* 0x000fe20000000000 */
[----:B------:R-:W-:Y:S01]  /*12fa0*/  IMAD R2, R23, 0x900, R10 ;  /* 0x0000090017027824 */ /* 0x000fe200078e020a */
[----:B------:R-:W-:Y:S01]  /*12fb0*/  UIADD3 UR5, UR4, 0x2, URZ ;  /* 0x0000000204057890 */ /* 0x000fe2000fffe03f */
[----:B------:R-:W-:Y:S01]  /*12fc0*/  R2UR UR39, R3 ;  /* 0x00000000032772ca */ /* 0x000fe200000e0000 */
[----:B------:R-:W-:Y:S01]  /*12fd0*/  UMOV UR8, UR4 ;  /* 0x0000000400087c82 */ /* 0x000fe20008000000 */
[C---:B------:R-:W-:Y:S01]  /*12fe0*/  VIADD R6, R2.reuse, 0x2 ;  /* 0x0000000202067836 */ /* 0x040fe20000000000 */
[----:B------:R-:W-:Y:S01]  /*12ff0*/  R2UR UR10, R2 ;  /* 0x00000000020a72ca */ /* 0x000fe200000e0000 */
[----:B------:R-:W-:Y:S01]  /*13000*/  IMAD.U32 R8, RZ, RZ, UR8 ;  /* 0x00000008ff087e24 */ /* 0x000fe2000f8e00ff */
[----:B------:R-:W-:Y:S01]  /*13010*/  UIADD3 UR52, UR4, 0x406, URZ ;  /* 0x0000040604347890 */ /* 0x000fe2000fffe03f */
[----:B------:R-:W-:Y:S01]  /*13020*/  IMAD.MOV.U32 R73, RZ, RZ, -0x60 ;  /* 0xffffffa0ff497424 */ /* 0x000fe200078e00ff */
[----:B------:R-:W-:Y:S01]  /*13030*/  UIADD3 UR48, UR4, 0x800, URZ ;  /* 0x0000080004307890 */ /* 0x000fe2000fffe03f */
[----:B------:R-:W-:Y:S01]  /*13040*/  @!P1 VIADD R0, R5, 0x30840 ;  /* 0x0003084005009836 */ /* 0x000fe20000000000 */
[----:B------:R0:W-:Y:S01]  /*13050*/  STL.64 [R1+0x30], R8 ;  /* 0x0000300801007387 */ /* 0x0001e20000100a00 */
[----:B------:R-:W-:Y:S01]  /*13060*/  UIADD3 UR44, UR4, 0x802, URZ ;  /* 0x00000802042c7890 */ /* 0x000fe2000fffe03f */
[----:B------:R-:W-:Y:S01]  /*13070*/  IMAD R73, R150, R73, 0x60 ;  /* 0x0000006096497424 */ /* 0x000fe200078e0249 */
[----:B------:R-:W-:Y:S01]  /*13080*/  UIADD3 UR40, UR4, 0x804, URZ ;  /* 0x0000080404287890 */ /* 0x000fe2000fffe03f */
[----:B------:R-:W-:Y:S01]  /*13090*/  @!P1 PRMT R0, RZ, 0x654, R0 ;  /* 0x00000654ff009816 */ /* 0x000fe20000000000 */
[----:B------:R-:W-:Y:S01]  /*130a0*/  UIADD3 UR36, UR4, 0x806, URZ ;  /* 0x0000080604247890 */ /* 0x000fe2000fffe03f */
[----:B------:R-:W-:Y:S01]  /*130b0*/  IMAD.IADD R4, R196, 0x1, R73 ;  /* 0x00000001c4047824 */ /* 0x000fe200078e0249 */
[----:B------:R-:W-:Y:S01]  /*130c0*/  HGMMA.64x96x16.F32.BF16 R24, gdesc[UR8], RZ, !UPT, gsb0 ;  /* 0x01600000081879f0 */ /* 0x000fe2000c0018ff */
[----:B------:R-:W-:Y:S01]  /*130d0*/  R2UR UR10, R6 ;  /* 0x00000000060a72ca */ /* 0x000fe200000e0000 */
[----:B------:R-:W-:Y:S01]  /*130e0*/  UMOV UR8, UR5 ;  /* 0x0000000500087c82 */ /* 0x000fe20008000000 */
[----:B------:R-:W-:Y:S01]  /*130f0*/  R2UR UR11, R7 ;  /* 0x00000000070b72ca */ /* 0x000fe200000e0000 */
[----:B------:R-:W-:Y:S01]  /*13100*/  UMOV UR9, 0x40000040 ;  /* 0x4000004000097882 */ /* 0x000fe20000000000 */
[----:B------:R-:W-:Y:S01]  /*13110*/  VIADD R6, R2, 0x4 ;  /* 0x0000000402067836 */ /* 0x000fe20000000000 */
[----:B------:R-:W-:Y:S01]  /*13120*/  UIADD3 UR5, UR4, 0x4, URZ ;  /* 0x0000000404057890 */ /* 0x000fe2000fffe03f */
[----:B------:R-:W-:Y:S01]  /*13130*/  IMAD.MOV.U32 R7, RZ, RZ, 0x40000040 ;  /* 0x40000040ff077424 */ /* 0x000fe200078e00ff */
[----:B------:R-:W-:Y:S01]  /*13140*/  IADD3 R5, -R197, 0x1, R4 ;  /* 0x00000001c5057810 */ /* 0x000fe20007ffe104 */
[----:B0-----:R-:W-:Y:S01]  /*13150*/  IMAD.U32 R8, RZ, RZ, UR8 ;  /* 0x00000008ff087e24 */ /* 0x001fe2000f8e00ff */
[----:B------:R-:W-:Y:S01]  /*13160*/  LOP3.LUT R16, R16, 0xffefffff, RZ, 0xc0, !PT ;  /* 0xffefffff10107812 */ /* 0x000fe200078ec0ff */
[----:B------:R-:W-:-:S02]  /*13170*/  IMAD.U32 R9, RZ, RZ, UR9 ;  /* 0x00000009ff097e24 */ /* 0x000fc4000f8e00ff */
[C---:B------:R-:W-:Y:S02]  /*13180*/  IMAD R5, R206.reuse, -0x2, R5 ;  /* 0xfffffffece057824 */ /* 0x040fe400078e0205 */
[C---:B------:R-:W-:Y:S01]  /*13190*/  IMAD R75, R206.reuse, -0x2, R4 ;  /* 0xfffffffece4b7824 */ /* 0x040fe200078e0204 */
[----:B------:R0:W-:Y:S01]  /*131a0*/  STL.64 [R1+0x28], R8 ;  /* 0x0000280801007387 */ /* 0x0001e20000100a00 */
[----:B------:R-:W-:Y:S01]  /*131b0*/  IMAD R14, R206, -0x2, R73 ;  /* 0xfffffffece0e7824 */ /* 0x000fe200078e0249 */
[----:B------:R-:W-:Y:S02]  /*131c0*/  WARPGROUP.DEPBAR.LE gsb0, 0x0 ;  /* 0x00008000000079c5 */ /* 0x000fe40000010000 */
[----:B------:R-:W-:-:S06]  /*131d0*/  WARPGROUP.ARRIVE ;  /* 0x00000000000079c5 */ /* 0x000fcc0000000000 */
[----:B------:R-:W-:Y:S01]  /*131e0*/  HGMMA.64x96x16.F32.BF16 R24, gdesc[UR8], R24, gsb0 ;  /* 0x01600000081879f0 */ /* 0x000fe20008001818 */
[----:B------:R-:W-:Y:S01]  /*131f0*/  R2UR UR10, R6 ;  /* 0x00000000060a72ca */ /* 0x000fe200000e0000 */
[----:B------:R-:W-:Y:S01]  /*13200*/  UMOV UR8, UR5 ;  /* 0x0000000500087c82 */ /* 0x000fe20008000000 */
[----:B------:R-:W-:Y:S01]  /*13210*/  R2UR UR11, R7 ;  /* 0x00000000070b72ca */ /* 0x000fe200000e0000 */
[----:B------:R-:W-:Y:S01]  /*13220*/  UMOV UR9, 0x40000040 ;  /* 0x4000004000097882 */ /* 0x000fe20000000000 */
[----:B------:R-:W-:Y:S01]  /*13230*/  VIADD R6, R2, 0x6 ;  /* 0x0000000602067836 */ /* 0x000fe20000000000 */
[----:B------:R-:W-:Y:S01]  /*13240*/  UIADD3 UR5, UR4, 0x6, URZ ;  /* 0x0000000604057890 */ /* 0x000fe2000fffe03f */
[----:B------:R-:W-:Y:S02]  /*13250*/  IMAD.MOV.U32 R7, RZ, RZ, 0x40000040 ;  /* 0x40000040ff077424 */ /* 0x000fe400078e00ff */
[----:B0-----:R-:W-:Y:S02]  /*13260*/  IMAD.U32 R8, RZ, RZ, UR8 ;  /* 0x00000008ff087e24 */ /* 0x001fe4000f8e00ff */
[----:B------:R-:W-:-:S05]  /*13270*/  IMAD.U32 R9, RZ, RZ, UR9 ;  /* 0x00000009ff097e24 */ /* 0x000fca000f8e00ff */
[----:B------:R0:W-:Y:S01]  /*13280*/  STL.64 [R1+0x20], R8 ;  /* 0x0000200801007387 */ /* 0x0001e20000100a00 */
        /* <DEDUP_REMOVED lines=36> */
[----:B0-----:R-:W-:Y:S01]  /*134d0*/  IMAD.U32 R8, RZ, RZ, UR8 ;  /* 0x00000008ff087e24 */ /* 0x001fe2000f8e00ff */
[----:B------:R-:W-:Y:S01]  /*134e0*/  ULDC UR4, c[0x0][0x9dc] ;  /* 0x0002770000047ab9 */ /* 0x000fe20000000800 */
[----:B------:R-:W-:-:S02]  /*134f0*/  IMAD.U32 R9, RZ, RZ, UR9 ;  /* 0x00000009ff097e24 */ /* 0x000fc4000f8e00ff */
[----:B------:R-:W-:-:S03]  /*13500*/  IMAD.U32 R11, RZ, RZ, UR4 ;  /* 0x00000004ff0b7e24 */ /* 0x000fc6000f8e00ff */
        /* <DEDUP_REMOVED lines=8> */
[----:B------:R-:W-:Y:S02]  /*13590*/  VIADD R6, R2, 0x306 ;  /* 0x0000030602067836 */ /* 0x000fe40000000000 */
[----:B------:R-:W-:Y:S02]  /*135a0*/  IMAD.MOV.U32 R7, RZ, RZ, 0x40000040 ;  /* 0x40000040ff077424 */ /* 0x000fe400078e00ff */
[----:B0-----:R-:W-:Y:S01]  /*135b0*/  IMAD.U32 R8, RZ, RZ, UR8 ;  /* 0x00000008ff087e24 */ /* 0x001fe2000f8e00ff */
[----:B------:R-:W-:Y:S01]  /*135c0*/  R2UR UR54, R6 ;  /* 0x00000000063672ca */ /* 0x000fe200000e0000 */
[----:B------:R-:W-:Y:S01]  /*135d0*/  VIADD R6, R2, 0x600 ;  /* 0x0000060002067836 */ /* 0x000fe20000000000 */
[----:B------:R-:W-:Y:S01]  /*135e0*/  R2UR UR55, R7 ;  /* 0x00000000073772ca */ /* 0x000fe200000e0000 */
[----:B------:R-:W-:-:S02]  /*135f0*/  IMAD.MOV.U32 R7, RZ, RZ, 0x40000040 ;  /* 0x40000040ff077424 */ /* 0x000fc400078e00ff */
[----:B------:R-:W-:Y:S01]  /*13600*/  IMAD.U32 R9, RZ, RZ, UR9 ;  /* 0x00000009ff097e24 */ /* 0x000fe2000f8e00ff */
[----:B------:R-:W-:Y:S01]  /*13610*/  R2UR UR50, R6 ;  /* 0x00000000063272ca */ /* 0x000fe200000e0000 */
[----:B------:R-:W-:Y:S01]  /*13620*/  VIADD R6, R2, 0x602 ;  /* 0x0000060202067836 */ /* 0x000fe20000000000 */
[----:B------:R-:W-:Y:S01]  /*13630*/  R2UR UR51, R7 ;  /* 0x00000000073372ca */ /* 0x000fe200000e0000 */
[----:B------:R-:W-:Y:S01]  /*13640*/  IMAD.MOV.U32 R7, RZ, RZ, 0x40000040 ;  /* 0x40000040ff077424 */ /* 0x000fe200078e00ff */
[----:B------:R0:W-:Y:S02]  /*13650*/  STL.64 [R1], R8 ;  /* 0x0000000801007387 */ /* 0x0001e40000100a00 */
[----:B------:R-:W-:Y:S01]  /*13660*/  R2UR UR46, R6 ;  /* 0x00000000062e72ca */ /* 0x000fe200000e0000 */
[----:B------:R-:W-:Y:S01]  /*13670*/  VIADD R6, R2, 0x604 ;  /* 0x0000060402067836 */ /* 0x000fe20000000000 */
[----:B------:R-:W-:Y:S01]  /*13680*/  R2UR UR47, R7 ;  /* 0x00000000072f72ca */ /* 0x000fe200000e0000 */
[----:B------:R-:W-:-:S02]  /*13690*/  IMAD.MOV.U32 R7, RZ, RZ, 0x40000040 ;  /* 0x40000040ff077424 */ /* 0x000fc400078e00ff */
[----:B------:R-:W-:Y:S01]  /*136a0*/  VIADD R2, R2, 0x606 ;  /* 0x0000060602027836 */ /* 0x000fe20000000000 */
[----:B------:R-:W-:Y:S02]  /*136b0*/  R2UR UR42, R6 ;  /* 0x00000000062a72ca */ /* 0x000fe400000e0000 */
[----:B------:R-:W-:Y:S02]  /*136c0*/  R2UR UR43, R7 ;  /* 0x00000000072b72ca */ /* 0x000fe400000e0000 */
[----:B------:R-:W-:Y:S01]  /*136d0*/  R2UR UR38, R2 ;  /* 0x00000000022672ca */ /* 0x000fe200000e0000 */
[----:B0-----:R-:W-:Y:S01]  /*136e0*/  IMAD R8, R201, 0x80, R216 ;  /* 0x00000080c9087824 */ /* 0x001fe200078e02d8 */
[----:B------:R-:W0:Y:S02]  /*136f0*/  LDC.64 R2, c[0x0][0x9e0] ;  /* 0x00027800ff027b82 */ /* 0x000e240000000a00 */
[----:B0-----:R-:W-:Y:S01]  /*13700*/  ISETP.GE.AND P2, PT, R3, 0x1, PT ;  /* 0x000000010300780c */ /* 0x001fe20003f46270 */
[----:B------:R-:W-:-:S12]  /*13710*/  IMAD.IADD R12, R5, 0x1, R2 ;  /* 0x00000001050c7824 */ /* 0x000fd800078e0202 */
[----:B------:R-:W-:Y:S01]  /*13720*/  @P2 LOP3.LUT R16, R16, 0x100000, RZ, 0xfc, !PT ;  /* 0x0010000010102812 */ /* 0x000fe200078efcff */
        /* <DEDUP_REMOVED lines=36> */
.L_x_4368:
[----:B------:R-:W-:-:S13]  /*13970*/  ISETP.NE.AND P2, PT, R3, 0x1, PT ;  /* 0x000000010300780c */ /* 0x000fda0003f45270 */
[----:B------:R-:W0:Y:S02]  /*13980*/  @P2 LDC.64 R6, c[0x0][0x9e8] ;  /* 0x00027a00ff062b82 */ /* 0x000e240000000a00 */
[----:B0-----:R-:W-:-:S05]  /*13990*/  @P2 IMAD.HI.U32 R6, R5, R6, RZ ;  /* 0x0000000605062227 */ /* 0x001fca00078e00ff */
[----:B------:R-:W-:-:S07]  /*139a0*/  @P2 SHF.R.U32.HI R5, RZ, R7, R6 ;  /* 0x00000007ff052219 */ /* 0x000fce0000011606 */
.L_x_4369:
[----:B------:R-:W-:Y:S05]  /*139b0*/  BSYNC B0 ;  /* 0x0000000000007941 */ /* 0x000fea0003800000 */
.L_x_4367:
[----:B------:R-:W-:-:S05]  /*139c0*/  IMAD R5, R5, R3, R14 ;  /* 0x0000000305057224 */ /* 0x000fca00078e020e */
[----:B------:R-:W-:Y:S02]  /*139d0*/  VIMNMX R4, R4, R5, !PT ;  /* 0x0000000504047248 */ /* 0x000fe40007fe0100 */
[----:B------:R-:W-:-:S07]  /*139e0*/  VIADDMNMX R0, R5, R3, R0, PT ;  /* 0x0000000305007246 */ /* 0x000fce0003800100 */
.L_x_4366:
[C---:B------:R-:W-:Y:S02]  /*139f0*/  ISETP.GE.AND P3, PT, R73.reuse, 0x9, PT ;  /* 0x000000094900780c */ /* 0x040fe40003f66270 */
[----:B------:R-:W-:Y:S02]  /*13a00*/  ISETP.GE.AND P2, PT, R73, 0x2, PT ;  /* 0x000000024900780c */ /* 0x000fe40003f46270 */
[----:B------:R-:W-:Y:S02]  /*13a10*/  P2R R20, PR, RZ, 0x8 ;  /* 0x00000008ff147803 */ /* 0x000fe40000000000 */
[C---:B------:R-:W-:Y:S02]  /*13a20*/  ISETP.GT.AND P3, PT, R4.reuse, 0x8, !P3 ;  /* 0x000000080400780c */ /* 0x040fe40005f64270 */
[----:B------:R-:W-:Y:S02]  /*13a30*/  ISETP.GT.AND P4, PT, R4, 0x1, !P2 ;  /* 0x000000010400780c */ /* 0x000fe40005784270 */
[----:B------:R-:W-:-:S02]  /*13a40*/  ISETP.LT.OR P3, PT, R0, 0x9, P3 ;  /* 0x000000090000780c */ /* 0x000fc40001f61670 */
[----:B------:R-:W-:Y:S02]  /*13a50*/  ISETP.GE.AND P5, PT, R73, 0xa, PT ;  /* 0x0000000a4900780c */ /* 0x000fe40003fa6270 */
[----:B------:R-:W-:Y:S02]  /*13a60*/  FSEL R101, R28, -INF , !P3 ;  /* 0xff8000001c657808 */ /* 0x000fe40005800000 */
[----:B------:R-:W-:Y:S02]  /*13a70*/  ISETP.LT.OR P4, PT, R0, 0x2, P4 ;  /* 0x000000020000780c */ /* 0x000fe40002781670 */
[----:B------:R-:W-:Y:S02]  /*13a80*/  ISETP.GT.AND P3, PT, R4, 0x9, !P5 ;  /* 0x000000090400780c */ /* 0x000fe40006f64270 */
[----:B------:R-:W-:Y:S02]  /*13a90*/  FSEL R103, R25, -INF , !P4 ;  /* 0xff80000019677808 */ /* 0x000fe40006000000 */
        /* <DEDUP_REMOVED lines=88> */
[C---:B------:R-:W-:Y:S02]  /*14020*/  ISETP.GE.AND P3, PT, R73.reuse, 0x52, PT ;  /* 0x000000524900780c */ /* 0x040fe40003f66270 */
[----:B------:R-:W-:Y:S02]  /*14030*/  ISETP.GE.AND P6, PT, R73, 0x1, PT ;  /* 0x000000014900780c */ /* 0x000fe40003fc6270 */
[----:B------:R-:W-:-:S02]  /*14040*/  ISETP.GT.AND P4, PT, R4, 0x51, !P3 ;  /* 0x000000510400780c */ /* 0x000fc40005f84270 */
[----:B------:R-:W-:Y:S02]  /*14050*/  IADD3 R6, R77, 0x8, R8 ;  /* 0x000000084d067810 */ /* 0x000fe40007ffe008 */
        /* <DEDUP_REMOVED lines=15> */
[----:B------:R-:W-:Y:S02]  /*14150*/  FSEL R69, R69, -INF , !P5 ;  /* 0xff80000045457808 */ /* 0x000fe40006800000 */
[----:B------:R-:W-:-:S13]  /*14160*/  ISETP.GE.AND P5, PT, R3, 0x1, PT ;  /* 0x000000010300780c */ /* 0x000fda0003fa6270 */
[----:B------:R-:W-:Y:S05]  /*14170*/  @!P5 BRA `(.L_x_4370) ;  /* 0x000000000050d947 */ /* 0x000fea0003800000 */
        /* <DEDUP_REMOVED lines=12> */
.L_x_4372:
[----:B------:R-:W-:-:S13]  /*14240*/  ISETP.NE.AND P5, PT, R3, 0x1, PT ;  /* 0x000000010300780c */ /* 0x000fda0003fa5270 */
[----:B------:R-:W0:Y:S02]  /*14250*/  @P5 LDC.64 R32, c[0x0][0x9e8] ;  /* 0x00027a00ff205b82 */ /* 0x000e240000000a00 */
[----:B0-----:R-:W-:-:S05]  /*14260*/  @P5 IMAD.HI.U32 R32, R0, R32, RZ ;  /* 0x0000002000205227 */ /* 0x001fca00078e00ff */
[----:B------:R-:W-:-:S07]  /*14270*/  @P5 SHF.R.U32.HI R0, RZ, R33, R32 ;  /* 0x00000021ff005219 */ /* 0x000fce0000011620 */
.L_x_4373:
[----:B------:R-:W-:Y:S05]  /*14280*/  BSYNC B0 ;  /* 0x0000000000007941 */ /* 0x000fea0003800000 */
.L_x_4371:
[----:B------:R-:W-:-:S05]  /*14290*/  IMAD R5, R0, R3, R14 ;  /* 0x0000000300057224 */ /* 0x000fca00078e020e */
[----:B------:R-:W-:Y:S02]  /*142a0*/  VIMNMX R6, R6, R5, !PT ;  /* 0x0000000506067248 */ /* 0x000fe40007fe0100 */
[----:B------:R-:W-:-:S07]  /*142b0*/  VIADDMNMX R4, R5, R3, R4, PT ;  /* 0x0000000305047246 */ /* 0x000fce0003800104 */
.L_x_4370:
[----:B------:R-:W-:Y:S01]  /*142c0*/  ISETP.GT.AND P2, PT, R6, 0x1, !P2 ;  /* 0x000000010600780c */ /* 0x000fe20005744270 */
[----:B------:R-:W-:Y:S01]  /*142d0*/  ULDC UR4, c[0x0][0x988] ;  /* 0x0002620000047ab9 */ /* 0x000fe20000000800 */
[----:B------:R-:W-:Y:S01]  /*142e0*/  FMNMX.FTZ R0, R85, R103, !PT ;  /* 0x0000006755007209 */ /* 0x000fe20007810000 */
[----:B------:R-:W-:Y:S01]  /*142f0*/  IMAD.IADD R202, R196, 0x1, -R197 ;  /* 0x00000001c4ca7824 */ /* 0x000fe200078e0ac5 */
        /* <DEDUP_REMOVED lines=53> */
[----:B------:R-:W-:Y:S01]  /*14650*/  FMNMX.FTZ R12, R69, R0, !PT ;  /* 0x00000000450c7209 */ /* 0x000fe20007810000 */
[----:B------:R-:W-:Y:S01]  /*14660*/  IMAD.U32 R0, RZ, RZ, UR4 ;  /* 0x00000004ff007e24 */ /* 0x000fe2000f8e00ff */
[----:B------:R-:W-:Y:S02]  /*14670*/  ISETP.LT.OR P2, PT, R4, 0x22, P2 ;  /* 0x000000220400780c */ /* 0x000fe40001741670 */
[----:B------:R-:W-:Y:S01]  /*14680*/  ISETP.GT.AND P6, PT, R6, RZ, !P6 ;  /* 0x000000ff0600720c */ /* 0x000fe200077c4270 */
[----:B------:R-:W0:Y:S01]  /*14690*/  SHFL.BFLY PT, R5, R12, 0x2, 0x1f ;  /* 0x0c401f000c057f89 */ /* 0x000e2200000e0000 */
[----:B------:R-:W-:Y:S02]  /*146a0*/  FSEL R43, R43, -INF , !P2 ;  /* 0xff8000002b2b7808 */ /* 0x000fe40005000000 */
[----:B------:R-:W-:-:S02]  /*146b0*/  ISETP.NE.AND P2, PT, R79, RZ, PT ;  /* 0x000000ff4f00720c */ /* 0x000fc40003f45270 */
[----:B------:R-:W-:Y:S02]  /*146c0*/  ISETP.LT.OR P6, PT, R4, 0x1, P6 ;  /* 0x000000010400780c */ /* 0x000fe400037c1670 */
[----:B------:R-:W-:Y:S02]  /*146d0*/  ISETP.GT.AND P2, PT, R6, 0x28, !P2 ;  /* 0x000000280600780c */ /* 0x000fe40005744270 */
[----:B------:R-:W-:Y:S02]  /*146e0*/  FSEL R26, R26, -INF , !P6 ;  /* 0xff8000001a1a7808 */ /* 0x000fe40007000000 */
[----:B------:R-:W-:Y:S02]  /*146f0*/  ISETP.LT.OR P2, PT, R4, 0x29, P2 ;  /* 0x000000290400780c */ /* 0x000fe40001741670 */
[----:B------:R-:W-:Y:S02]  /*14700*/  ISETP.NE.AND P5, PT, R83, RZ, PT ;  /* 0x000000ff5300720c */ /* 0x000fe40003fa5270 */
[----:B------:R-:W-:-:S02]  /*14710*/  FSEL R75, R46, -INF , !P2 ;  /* 0xff8000002e4b7808 */ /* 0x000fc40005000000 */
[----:B------:R-:W-:Y:S02]  /*14720*/  ISETP.NE.AND P2, PT, R44, RZ, PT ;  /* 0x000000ff2c00720c */ /* 0x000fe40003f45270 */
[----:B------:R-:W-:Y:S02]  /*14730*/  ISETP.NE.AND P6, PT, R84, RZ, PT ;  /* 0x000000ff5400720c */ /* 0x000fe40003fc5270 */
[C---:B------:R-:W-:Y:S02]  /*14740*/  ISETP.GT.AND P2, PT, R6.reuse, 0x29, !P2 ;  /* 0x000000290600780c */ /* 0x040fe40005744270 */
[----:B------:R-:W-:Y:S02]  /*14750*/  ISETP.GT.AND P3, PT, R6, 0x51, !P3 ;  /* 0x000000510600780c */ /* 0x000fe40005f64270 */
[----:B------:R-:W-:Y:S02]  /*14760*/  ISETP.LT.OR P2, PT, R4, 0x2a, P2 ;  /* 0x0000002a0400780c */ /* 0x000fe40001741670 */
[----:B0-----:R-:W-:-:S02]  /*14770*/  FMNMX.FTZ R14, R12, R5, !PT ;  /* 0x000000050c0e7209 */ /* 0x001fc40007810000 */
[----:B------:R-:W-:Y:S02]  /*14780*/  FSEL R47, R47, -INF , !P2 ;  /* 0xff8000002f2f7808 */ /* 0x000fe40005000000 */
[----:B------:R-:W-:Y:S01]  /*14790*/  ISETP.NE.AND P2, PT, R80, RZ, PT ;  /* 0x000000ff5000720c */ /* 0x000fe20003f45270 */
[----:B------:R-:W0:Y:S01]  /*147a0*/  SHFL.BFLY PT, R5, R14, 0x1, 0x1f ;  /* 0x0c201f000e057f89 */ /* 0x000e2200000e0000 */
        /* <DEDUP_REMOVED lines=25> */
[----:B0-----:R-:W-:Y:S02]  /*14940*/  FMNMX.FTZ R5, R14, R5, !PT ;  /* 0x000000050e057209 */ /* 0x001fe40007810000 */
[----:B------:R-:W-:Y:S02]  /*14950*/  FSEL R55, R55, -INF , !P2 ;  /* 0xff80000037377808 */ /* 0x000fe40005000000 */
[----:B------:R-:W-:Y:S01]  /*14960*/  ISETP.NE.AND P2, PT, R82, RZ, PT ;  /* 0x000000ff5200720c */ /* 0x000fe20003f45270 */
[----:B------:R-:W-:Y:S01]  /*14970*/  FMUL.FTZ R20, R5, R0 ;  /* 0x0000000005147220 */ /* 0x000fe20000410000 */
[----:B------:R-:W-:-:S02]  /*14980*/  FMNMX.FTZ R12, R77, R12, !PT ;  /* 0x0000000c4d0c7209 */ /* 0x000fc40007810000 */
[----:B------:R-:W-:Y:S02]  /*14990*/  ISETP.GT.AND P2, PT, R6, 0x40, !P2 ;  /* 0x000000400600780c */ /* 0x000fe40005744270 */
        /* <DEDUP_REMOVED lines=9> */
[----:B------:R-:W-:Y:S02]  /*14a30*/  ISETP.GT.AND P4, PT, R6, 0x58, !P4 ;  /* 0x000000580600780c */ /* 0x000fe40006784270 */
[----:B------:R-:W-:-:S02]  /*14a40*/  FSEL R59, R59, -INF , !P2 ;  /* 0xff8000003b3b7808 */ /* 0x000fc40005000000 */
[----:B------:R-:W-:Y:S02]  /*14a50*/  ISETP.GT.AND P2, PT, R6, 0x48, !P5 ;  /* 0x000000480600780c */ /* 0x000fe40006f44270 */
[----:B------:R-:W-:Y:S02]  /*14a60*/  ISETP.NE.AND P5, PT, R60, RZ, PT ;  /* 0x000000ff3c00720c */ /* 0x000fe40003fa5270 */
[----:B------:R-:W-:Y:S02]  /*14a70*/  ISETP.LT.OR P2, PT, R4, 0x49, P2 ;  /* 0x000000490400780c */ /* 0x000fe40001741670 */
[----:B------:R-:W-:Y:S02]  /*14a80*/  FMNMX.FTZ R12, R59, R12, !PT ;  /* 0x0000000c3b0c7209 */ /* 0x000fe40007810000 */
[----:B------:R-:W-:Y:S02]  /*14a90*/  FSEL R83, R62, -INF , !P2 ;  /* 0xff8000003e537808 */ /* 0x000fe40005000000 */
[----:B------:R-:W-:-:S02]  /*14aa0*/  FSETP.NEU.FTZ.AND P2, PT, R5, -INF , PT ;  /* 0xff8000000500780b */ /* 0x000fc40003f5d000 */
[----:B------:R-:W-:Y:S02]  /*14ab0*/  FMNMX.FTZ R12, R83, R12, !PT ;  /* 0x0000000c530c7209 */ /* 0x000fe40007810000 */
[----:B------:R-:W-:Y:S02]  /*14ac0*/  FSEL R20, R20, RZ, P2 ;  /* 0x000000ff14147208 */ /* 0x000fe40001000000 */
[----:B------:R-:W-:Y:S02]  /*14ad0*/  ISETP.GT.AND P2, PT, R6, 0x49, !P5 ;  /* 0x000000490600780c */ /* 0x000fe40006f44270 */
[----:B------:R-:W-:Y:S01]  /*14ae0*/  ISETP.NE.AND P5, PT, R24, RZ, PT ;  /* 0x000000ff1800720c */ /* 0x000fe20003fa5270 */
[-CC-:B------:R-:W-:Y:S01]  /*14af0*/  FFMA.FTZ R180, R95, R0.reuse, -R20.reuse ;  /* 0x000000005fb47223 */ /* 0x180fe20000010814 */
[C---:B------:R-:W-:Y:S01]  /*14b00*/  ISETP.LT.OR P2, PT, R4.reuse, 0x4a, P2 ;  /* 0x0000004a0400780c */ /* 0x040fe20001741670 */
[-CC-:B------:R-:W-:Y:S01]  /*14b10*/  FFMA.FTZ R186, R97, R0.reuse, -R20.reuse ;  /* 0x0000000061ba7223 */ /* 0x180fe20000010814 */
[----:B------:R-:W-:Y:S01]  /*14b20*/  ISETP.LT.OR P3, PT, R4, 0x52, P3 ;  /* 0x000000520400780c */ /* 0x000fe20001f61670 */
[-CC-:B------:R-:W-:Y:S01]  /*14b30*/  FFMA.FTZ R188, R85, R0.reuse, -R20.reuse ;  /* 0x0000000055bc7223 */ /* 0x180fe20000010814 */
[----:B------:R-:W-:Y:S01]  /*14b40*/  FSEL R63, R63, -INF , !P2 ;  /* 0xff8000003f3f7808 */ /* 0x000fe20005000000 */
[-CC-:B------:R-:W-:Y:S01]  /*14b50*/  FFMA.FTZ R85, R103, R0.reuse, -R20.reuse ;  /* 0x0000000067557223 */ /* 0x180fe20000010814 */
[----:B------:R-:W-:Y:S01]  /*14b60*/  ISETP.GT.AND P2, PT, R6, 0x50, !P6 ;  /* 0x000000500600780c */ /* 0x000fe20007744270 */
[--C-:B------:R-:W-:Y:S01]  /*14b70*/  FFMA.FTZ R190, R101, R0, -R20.reuse ;  /* 0x0000000065be7223 */ /* 0x100fe20000010814 */
[----:B------:R-:W-:Y:S01]  /*14b80*/  FMNMX.FTZ R12, R63, R12, !PT ;  /* 0x0000000c3f0c7209 */ /* 0x000fe20007810000 */
[----:B------:R-:W-:Y:S01]  /*14b90*/  MUFU.EX2 R188, R188 ;  /* 0x000000bc00bc7308 */ /* 0x000fe20000000800 */
[----:B------:R-:W-:Y:S01]  /*14ba0*/  ISETP.LT.OR P2, PT, R4, 0x51, P2 ;  /* 0x000000510400780c */ /* 0x000fe20001741670 */
[-CC-:B------:R-:W-:Y:S01]  /*14bb0*/  FFMA.FTZ R87, R87, R0.reuse, -R20.reuse ;  /* 0x0000000057577223 */ /* 0x180fe20000010814 */
[----:B------:R-:W-:Y:S01]  /*14bc0*/  ISETP.GT.AND P5, PT, R6, 0x59, !P5 ;  /* 0x000000590600780c */ /* 0x000fe20006fa4270 */
[-CC-:B------:R-:W-:Y:S01]  /*14bd0*/  FFMA.FTZ R184, R99, R0.reuse, -R20.reuse ;  /* 0x0000000063b87223 */ /* 0x180fe20000010814 */
[----:B------:R-:W-:Y:S01]  /*14be0*/  FSEL R95, R66, -INF , !P2 ;  /* 0xff800000425f7808 */ /* 0x000fe20005000000 */
[-CC-:B------:R-:W-:Y:S01]  /*14bf0*/  FFMA.FTZ R89, R89, R0.reuse, -R20.reuse ;  /* 0x0000000059597223 */ /* 0x180fe20000010814 */
[C---:B------:R-:W-:Y:S01]  /*14c00*/  ISETP.LT.OR P4, PT, R4.reuse, 0x59, P4 ;  /* 0x000000590400780c */ /* 0x040fe20002781670 */
[----:B------:R-:W0:Y:S01]  /*14c10*/  MUFU.EX2 R85, R85 ;  /* 0x0000005500557308 */ /* 0x000e220000000800 */
[----:B------:R-:W-:Y:S01]  /*14c20*/  FSEL R97, R67, -INF , !P3 ;  /* 0xff80000043617808 */ /* 0x000fe20005800000 */
[--C-:B------:R-:W-:Y:S01]  /*14c30*/  FFMA.FTZ R67, R93, R0, -R20.reuse ;  /* 0x000000005d437223 */ /* 0x100fe20000010814 */
[----:B------:R-:W-:Y:S01]  /*14c40*/  FMNMX.FTZ R12, R95, R12, !PT ;  /* 0x0000000c5f0c7209 */ /* 0x000fe20007810000 */
[-CC-:B------:R-:W-:Y:S01]  /*14c50*/  FFMA.FTZ R91, R91, R0.reuse, -R20.reuse ;  /* 0x000000005b5b7223 */ /* 0x180fe20000010814 */
[----:B------:R-:W-:Y:S01]  /*14c60*/  ISETP.LT.OR P5, PT, R4, 0x5a, P5 ;  /* 0x0000005a0400780c */ /* 0x000fe20002fa1670 */
[--C-:B------:R-:W-:Y:S01]  /*14c70*/  FFMA.FTZ R4, R9, R0, -R20.reuse ;  /* 0x0000000009047223 */ /* 0x100fe20000010814 */
[----:B------:R-:W-:Y:S01]  /*14c80*/  FSEL R93, R70, -INF , !P4 ;  /* 0xff800000465d7808 */ /* 0x000fe20006000000 */
[----:B------:R-:W1:Y:S01]  /*14c90*/  MUFU.EX2 R190, R190 ;  /* 0x000000be00be7308 */ /* 0x000e620000000800 */
[----:B------:R-:W-:Y:S01]  /*14ca0*/  FMNMX.FTZ R12, R97, R12, !PT ;  /* 0x0000000c610c7209 */ /* 0x000fe20007810000 */
[-CC-:B------:R-:W-:Y:S01]  /*14cb0*/  FFMA.FTZ R45, R45, R0.reuse, -R20.reuse ;  /* 0x000000002d2d7223 */ /* 0x180fe20000010814 */
[----:B------:R-:W-:Y:S01]  /*14cc0*/  FSEL R71, R71, -INF , !P5 ;  /* 0xff80000047477808 */ /* 0x000fe20006800000 */
        /* <DEDUP_REMOVED lines=8> */
[-CC-:B------:R-:W-:Y:S01]  /*14d50*/  FFMA.FTZ R57, R57, R0.reuse, -R20.reuse ;  /* 0x0000000039397223 */ /* 0x180fe20000010814 */
[-CC-:B------:R-:W-:Y:S01]  /*14d60*/  FFMA.FTZ R21, R21, R0.reuse, -R20.reuse ;  /* 0x0000000015157223 */ /* 0x180fe20000010814 */
[----:B------:R-:W3:Y:S01]  /*14d70*/  SHFL.BFLY PT, R9, R12, 0x2, 0x1f ;  /* 0x0c401f000c097f89 */ /* 0x000ee200000e0000 */
[-CC-:B------:R-:W-:Y:S01]  /*14d80*/  FFMA.FTZ R61, R61, R0.reuse, -R20.reuse ;  /* 0x000000003d3d7223 */ /* 0x180fe20000010814 */
[----:B------:R-:W4:Y:S01]  /*14d90*/  MUFU.EX2 R87, R87 ;  /* 0x0000005700577308 */ /* 0x000f220000000800 */
[-CC-:B------:R-:W-:Y:S01]  /*14da0*/  FFMA.FTZ R25, R25, R0.reuse, -R20.reuse ;  /* 0x0000000019197223 */ /* 0x180fe20000010814 */
[-CC-:B------:R-:W-:Y:S01]  /*14db0*/  FFMA.FTZ R65, R65, R0.reuse, -R20.reuse ;  /* 0x0000000041417223 */ /* 0x180fe20000010814 */
[-CC-:B------:R-:W-:Y:S01]  /*14dc0*/  FFMA.FTZ R29, R29, R0.reuse, -R20.reuse ;  /* 0x000000001d1d7223 */ /* 0x180fe20000010814 */
[----:B------:R-:W-:Y:S01]  /*14dd0*/  FFMA.FTZ R20, R69, R0, -R20 ;  /* 0x0000000045147223 */ /* 0x000fe20000010814 */
[----:B------:R-:W-:-:S03]  /*14de0*/  ISETP.GE.AND P6, PT, R3, 0x1, PT ;  /* 0x000000010300780c */ /* 0x000fc60003fc6270 */
[----:B------:R-:W4:Y:S08]  /*14df0*/  MUFU.EX2 R184, R184 ;  /* 0x000000b800b87308 */ /* 0x000f300000000800 */
[----:B------:R-:W4:Y:S01]  /*14e00*/  MUFU.EX2 R89, R89 ;  /* 0x0000005900597308 */ /* 0x000f220000000800 */
[----:B---3--:R-:W-:-:S07]  /*14e10*/  FMNMX.FTZ R9, R12, R9, !PT ;  /* 0x000000090c097209 */ /* 0x008fce0007810000 */
[----:B------:R-:W3:Y:S01]  /*14e20*/  MUFU.EX2 R186, R186 ;  /* 0x000000ba00ba7308 */ /* 0x000ee20000000800 */
[----:B--2---:R-:W2:Y:S07]  /*14e30*/  SHFL.BFLY PT, R4, R9, 0x1, 0x1f ;  /* 0x0c201f0009047f89 */ /* 0x004eae00000e0000 */
[----:B------:R-:W-:Y:S08]  /*14e40*/  MUFU.EX2 R91, R91 ;  /* 0x0000005b005b7308 */ /* 0x000ff00000000800 */
[----:B------:R-:W-:Y:S08]  /*14e50*/  MUFU.EX2 R180, R180 ;  /* 0x000000b400b47308 */ /* 0x000ff00000000800 */
[----:B------:R-:W-:Y:S01]  /*14e60*/  MUFU.EX2 R67, R67 ;  /* 0x0000004300437308 */ /* 0x000fe20000000800 */
[----:B--2---:R-:W-:Y:S01]  /*14e70*/  FMNMX.FTZ R4, R9, R4, !PT ;  /* 0x0000000409047209 */ /* 0x004fe20007810000 */
[----:B0-----:R-:W-:Y:S01]  /*14e80*/  FADD.FTZ R9, R188, R85 ;  /* 0x00000055bc097221 */ /* 0x001fe20000010000 */
[----:B------:R-:W-:-:S02]  /*14e90*/  F2FP.BF16.F32.PACK_AB R188, R85, R188 ;  /* 0x000000bc55bc723e */ /* 0x000fc400000010ff */
[C---:B------:R-:W-:Y:S01]  /*14ea0*/  FSETP.NEU.FTZ.AND P2, PT, R4.reuse, -INF , PT ;  /* 0xff8000000400780b */ /* 0x040fe20003f5d000 */
[----:B------:R-:W-:Y:S01]  /*14eb0*/  FMUL.FTZ R6, R4, R0 ;  /* 0x0000000004067220 */ /* 0x000fe20000410000 */
[----:B-1----:R-:W-:Y:S01]  /*14ec0*/  FADD.FTZ R32, R190, R9 ;  /* 0x00000009be207221 */ /* 0x002fe20000010000 */
[----:B------:R-:W-:Y:S01]  /*14ed0*/  MUFU.EX2 R45, R45 ;  /* 0x0000002d002d7308 */ /* 0x000fe20000000800 */
[C---:B----4-:R-:W-:Y:S02]  /*14ee0*/  F2FP.BF16.F32.PACK_AB R190, R87.reuse, R190 ;  /* 0x000000be57be723e */ /* 0x050fe400000010ff */
[----:B------:R-:W-:Y:S01]  /*14ef0*/  FSEL R6, R6, RZ, P2 ;  /* 0x000000ff06067208 */ /* 0x000fe20001000000 */
[----:B------:R-:W-:-:S04]  /*14f00*/  FADD.FTZ R9, R87, R32 ;  /* 0x0000002057097221 */ /* 0x000fc80000010000 */
[-CC-:B------:R-:W-:Y:S01]  /*14f10*/  FFMA.FTZ R26, R26, R0.reuse, -R6.reuse ;  /* 0x000000001a1a7223 */ /* 0x180fe20000010806 */
[-CC-:B------:R-:W-:Y:S01]  /*14f20*/  FFMA.FTZ R27, R27, R0.reuse, -R6.reuse ;  /* 0x000000001b1b7223 */ /* 0x180fe20000010806 */
[-CC-:B------:R-:W-:Y:S01]  /*14f30*/  FFMA.FTZ R33, R33, R0.reuse, -R6.reuse ;  /* 0x0000000021217223 */ /* 0x180fe20000010806 */
[-CC-:B------:R-:W-:Y:S01]  /*14f40*/  FFMA.FTZ R31, R31, R0.reuse, -R6.reuse ;  /* 0x000000001f1f7223 */ /* 0x180fe20000010806 */
[-CC-:B------:R-:W-:Y:S01]  /*14f50*/  FFMA.FTZ R37, R37, R0.reuse, -R6.reuse ;  /* 0x0000000025257223 */ /* 0x180fe20000010806 */
[----:B------:R-:W-:Y:S01]  /*14f60*/  FADD.FTZ R34, R184, R9 ;  /* 0x00000009b8227221 */ /* 0x000fe20000010000 */
[----:B------:R-:W-:Y:S01]  /*14f70*/  MUFU.EX2 R26, R26 ;  /* 0x0000001a001a7308 */ /* 0x000fe20000000800 */
[-CC-:B------:R-:W-:Y:S01]  /*14f80*/  FFMA.FTZ R35, R35, R0.reuse, -R6.reuse ;  /* 0x0000000023237223 */ /* 0x180fe20000010806 */
[-C--:B------:R-:W-:Y:S01]  /*14f90*/  FFMA.FTZ R41, R41, R0.reuse, -R6 ;  /* 0x0000000029297223 */ /* 0x080fe20000010806 */
[----:B------:R-:W-:Y:S01]  /*14fa0*/  FADD.FTZ R9, R89, R34 ;  /* 0x0000002259097221 */ /* 0x000fe20000010000 */
[-CC-:B------:R-:W-:Y:S01]  /*14fb0*/  FFMA.FTZ R39, R39, R0.reuse, -R6.reuse ;  /* 0x0000000027277223 */ /* 0x180fe20000010806 */
[-CC-:B------:R-:W-:Y:S01]  /*14fc0*/  FFMA.FTZ R73, R73, R0.reuse, -R6.reuse ;  /* 0x0000000049497223 */ /* 0x180fe20000010806 */
[-CC-:B------:R-:W-:Y:S01]  /*14fd0*/  FFMA.FTZ R43, R43, R0.reuse, -R6.reuse ;  /* 0x000000002b2b7223 */ /* 0x180fe20000010806 */
[----:B---3--:R-:W-:Y:S01]  /*14fe0*/  FADD.FTZ R36, R186, R9 ;  /* 0x00000009ba247221 */ /* 0x008fe20000010000 */
        /* <DEDUP_REMOVED lines=14> */
[-CC-:B------:R-:W-:Y:S01]  /*150d0*/  FFMA.FTZ R93, R93, R0.reuse, -R6.reuse ;  /* 0x000000005d5d7223 */ /* 0x180fe20000010806 */
[----:B------:R-:W-:Y:S01]  /*150e0*/  FFMA.FTZ R71, R71, R0, -R6 ;  /* 0x0000000047477223 */ /* 0x000fe20000010806 */
[----:B------:R2:W3:Y:S01]  /*150f0*/  MUFU.EX2 R12, R31 ;  /* 0x0000001f000c7308 */ /* 0x0004e20000000800 */
[----:B0-----:R-:W-:Y:S01]  /*15100*/  FADD.FTZ R34, R26, R27 ;  /* 0x0000001b1a227221 */ /* 0x001fe20000010000 */
[----:B------:R-:W-:-:S02]  /*15110*/  F2FP.BF16.F32.PACK_AB R189, R27, R26 ;  /* 0x0000001a1bbd723e */ /* 0x000fc400000010ff */
[----:B------:R-:W-:Y:S02]  /*15120*/  F2FP.BF16.F32.PACK_AB R184, R89, R184 ;  /* 0x000000b859b8723e */ /* 0x000fe400000010ff */
[----:B------:R-:W-:Y:S02]  /*15130*/  F2FP.BF16.F32.PACK_AB R186, R91, R186 ;  /* 0x000000ba5bba723e */ /* 0x000fe400000010ff */
[----:B------:R-:W0:Y:S01]  /*15140*/  MUFU.EX2 R37, R37 ;  /* 0x0000002500257308 */ /* 0x000e220000000800 */
[----:B-1----:R-:W-:Y:S01]  /*15150*/  FADD.FTZ R9, R33, R34 ;  /* 0x0000002221097221 */ /* 0x002fe20000010000 */
[----:B--2---:R-:W-:-:S04]  /*15160*/  FADD.FTZ R31, R91, R36 ;  /* 0x000000245b1f7221 */ /* 0x004fc80000010000 */
[----:B------:R-:W-:Y:S01]  /*15170*/  FADD.FTZ R38, R180, R31 ;  /* 0x0000001fb4267221 */ /* 0x000fe20000010000 */
[C---:B------:R-:W-:Y:S01]  /*15180*/  F2FP.BF16.F32.PACK_AB R180, R67.reuse, R180 ;  /* 0x000000b443b4723e */ /* 0x040fe200000010ff */
[----:B------:R-:W1:Y:S01]  /*15190*/  MUFU.EX2 R14, R35 ;  /* 0x00000023000e7308 */ /* 0x000e620000000800 */
[C---:B---3--:R-:W-:Y:S01]  /*151a0*/  FADD.FTZ R36, R12.reuse, R9 ;  /* 0x000000090c247221 */ /* 0x048fe20000010000 */
[----:B------:R-:W-:Y:S01]  /*151b0*/  FADD.FTZ R31, R67, R38 ;  /* 0x00000026431f7221 */ /* 0x000fe20000010000 */
[----:B------:R-:W-:-:S03]  /*151c0*/  F2FP.BF16.F32.PACK_AB R191, R12, R33 ;  /* 0x000000210cbf723e */ /* 0x000fc600000010ff */
[----:B------:R-:W-:Y:S01]  /*151d0*/  FADD.FTZ R38, R182, R31 ;  /* 0x0000001fb6267221 */ /* 0x000fe20000010000 */
[----:B------:R-:W-:Y:S01]  /*151e0*/  F2FP.BF16.F32.PACK_AB R182, R45, R182 ;  /* 0x000000b62db6723e */ /* 0x000fe200000010ff */
[----:B------:R-:W2:Y:S01]  /*151f0*/  MUFU.EX2 R41, R41 ;  /* 0x0000002900297308 */ /* 0x000ea20000000800 */
[----:B0-----:R-:W-:Y:S01]  /*15200*/  FADD.FTZ R9, R37, R36 ;  /* 0x0000002425097221 */ /* 0x001fe20000010000 */
[----:B------:R-:W-:-:S06]  /*15210*/  FADD.FTZ R40, R45, R38 ;  /* 0x000000262d287221 */ /* 0x000fcc0000010000 */
        /* <DEDUP_REMOVED lines=21> */
[----:B0-----:R-:W-:-:S07]  /*15370*/  FADD.FTZ R9, R75, R38 ;  /* 0x000000264b097221 */ /* 0x001fce0000010000 */
[----:B------:R-:W0:Y:S01]  /*15380*/  MUFU.EX2 R15, R15 ;  /* 0x0000000f000f7308 */ /* 0x000e220000000800 */
[C---:B-1----:R-:W-:Y:S01]  /*15390*/  FADD.FTZ R40, R178.reuse, R31 ;  /* 0x0000001fb2287221 */ /* 0x042fe20000010000 */
[----:B------:R-:W-:Y:S01]  /*153a0*/  F2FP.BF16.F32.PACK_AB R178, R178, R13 ;  /* 0x0000000db2b2723e */ /* 0x000fe200000010ff */
[----:B------:R-:W-:-:S04]  /*153b0*/  IMAD R13, R201, 0x80, R202 ;  /* 0x00000080c90d7824 */ /* 0x000fc800078e02ca */
[----:B------:R-:W-:Y:S01]  /*153c0*/  IMAD.IADD R2, R13, 0x1, R2 ;  /* 0x000000010d027824 */ /* 0x000fe200078e0202 */
        /* <DEDUP_REMOVED lines=29> */
[----:B------:R-:W-:-:S06]  /*155a0*/  F2FP.BF16.F32.PACK_AB R168, R168, R25 ;  /* 0x00000019a8a8723e */ /* 0x000fcc00000010ff */
        /* <DEDUP_REMOVED lines=16> */
[C---:B--2---:R-:W-:Y:S01]  /*156b0*/  FADD.FTZ R12, R38.reuse, R9 ;  /* 0x00000009260c7221 */ /* 0x044fe20000010000 */
[----:B------:R-:W-:-:S03]  /*156c0*/  F2FP.BF16.F32.PACK_AB R169, R38, R95 ;  /* 0x0000005f26a9723e */ /* 0x000fc600000010ff */
[----:B0-----:R-:W-:-:S04]  /*156d0*/  FADD.FTZ R9, R93, R12 ;  /* 0x0000000c5d097221 */ /* 0x001fc80000010000 */
[C---:B-1----:R-:W-:Y:S01]  /*156e0*/  FADD.FTZ R6, R20.reuse, R9 ;  /* 0x0000000914067221 */ /* 0x042fe20000010000 */
[----:B------:R-:W-:Y:S01]  /*156f0*/  F2FP.BF16.F32.PACK_AB R171, R20, R93 ;  /* 0x0000005d14ab723e */ /* 0x000fe200000010ff */
[----:B------:R-:W-:Y:S01]  /*15700*/  VIADD R9, R150, 0xfffffffe ;  /* 0xfffffffe96097836 */ /* 0x000fe20000000000 */
        /* <DEDUP_REMOVED lines=12> */
.L_x_4376:
[----:B------:R-:W-:-:S13]  /*157d0*/  ISETP.NE.AND P2, PT, R3, 0x1, PT ;  /* 0x000000010300780c */ /* 0x000fda0003f45270 */
[----:B------:R-:W0:Y:S02]  /*157e0*/  @P2 LDC.64 R14, c[0x0][0x9e8] ;  /* 0x00027a00ff0e2b82 */ /* 0x000e240000000a00 */
[----:B0-----:R-:W-:-:S05]  /*157f0*/  @P2 IMAD.HI.U32 R14, R12, R14, RZ ;  /* 0x0000000e0c0e2227 */ /* 0x001fca00078e00ff */
[----:B------:R-:W-:-:S07]  /*15800*/  @P2 SHF.R.U32.HI R12, RZ, R15, R14 ;  /* 0x0000000fff0c2219 */ /* 0x000fce000001160e */
.L_x_4377:
[----:B------:R-:W-:Y:S05]  /*15810*/  BSYNC B0 ;  /* 0x0000000000007941 */ /* 0x000fea0003800000 */
.L_x_4375:
[----:B------:R-:W-:-:S05]  /*15820*/  IMAD R3, R12, R3, R3 ;  /* 0x000000030c037224 */ /* 0x000fca00078e0203 */
[----:B------:R-:W-:-:S07]  /*15830*/  VIMNMX R2, R2, R3, PT ;  /* 0x0000000302027248 */ /* 0x000fce0003fe0100 */
.L_x_4374:
[----:B------:R-:W-:Y:S01]  /*15840*/  IMAD.HI R2, R2, 0x2aaaaaab, RZ ;  /* 0x2aaaaaab02027827 */ /* 0x000fe200078e02ff */
[----:B------:R-:W-:Y:S01]  /*15850*/  ULDC UR46, c[0x0][0x9e4] ;  /* 0x00027900002e7ab9 */ /* 0x000fe20000000800 */
[----:B------:R-:W-:Y:S01]  /*15860*/  ULDC UR39, c[0x0][0x9e4] ;  /* 0x0002790000277ab9 */ /* 0x000fe20000000800 */
[----:B------:R-:W-:Y:S01]  /*15870*/  ULDC UR47, c[0x0][0x9dc] ;  /* 0x00027700002f7ab9 */ /* 0x000fe20000000800 */
[----:B------:R-:W-:Y:S01]  /*15880*/  ULDC UR51, c[0x0][0x9dc] ;  /* 0x0002770000337ab9 */ /* 0x000fe20000000800 */
[----:B------:R-:W-:Y:S01]  /*15890*/  SHF.R.U32.HI R3, RZ, 0x1f, R2 ;  /* 0x0000001fff037819 */ /* 0x000fe20000011602 */
[----:B------:R-:W-:Y:S01]  /*158a0*/  ULDC UR38, c[0x0][0x988] ;  /* 0x0002620000267ab9 */ /* 0x000fe20000000800 */
[----:B------:R-:W-:Y:S01]  /*158b0*/  ULDC UR43, c[0x0][0x988] ;  /* 0x00026200002b7ab9 */ /* 0x000fe20000000800 */
[----:B------:R-:W-:Y:S01]  /*158c0*/  ULDC UR42, c[0x0][0x988] ;  /* 0x00026200002a7ab9 */ /* 0x000fe20000000800 */
[----:B------:R-:W-:Y:S01]  /*158d0*/  LEA.HI.SX32 R207, R2, R3, 0x1c ;  /* 0x0000000302cf7211 */ /* 0x000fe200078fe2ff */
[----:B------:R-:W-:Y:S01]  /*158e0*/  ULDC UR54, c[0x0][0x9e0] ;  /* 0x0002780000367ab9 */ /* 0x000fe20000000800 */
[----:B------:R-:W-:Y:S01]  /*158f0*/  ULDC UR50, c[0x0][0x9e0] ;  /* 0x0002780000327ab9 */ /* 0x000fe20000000800 */
[----:B------:R-:W-:Y:S01]  /*15900*/  BSSY B1, `(.L_x_4378) ;  /* 0x0000382000017945 */ /* 0x000fe20003800000 */
[----:B------:R-:W-:Y:S01]  /*15910*/  VIMNMX R207, R212, R207, !PT ;  /* 0x000000cfd4cf7248 */ /* 0x000fe20007fe0100 */
[----:B------:R-:W-:Y:S01]  /*15920*/  IMAD.MOV.U32 R3, RZ, RZ, 0x3f800000 ;  /* 0x3f800000ff037424 */ /* 0x000fe200078e00ff */
[----:B------:R-:W-:Y:S01]  /*15930*/  CS2R R118, SRZ ;  /* 0x0000000000767805 */ /* 0x000fe2000001ff00 */
[----:B------:R-:W-:Y:S01]  /*15940*/  IMAD.MOV.U32 R2, RZ, RZ, 0x3f800000 ;  /* 0x3f800000ff027424 */ /* 0x000fe200078e00ff */
[----:B------:R-:W-:-:S02]  /*15950*/  ISETP.GE.AND P2, PT, R9, R207, PT ;  /* 0x000000cf0900720c */ /* 0x000fc40003f46270 */
        /* <DEDUP_REMOVED lines=47> */
[----:B------:R-:W-:Y:S06]  /*15c50*/  @!P2 BRA `(.L_x_4379) ;  /* 0x000000340030a947 */ /* 0x000fec0003800000 */
[----:B------:R-:W-:Y:S01]  /*15c60*/  IMAD.IADD R203, R8, 0x1, R202 ;  /* 0x0000000108cb7824 */ /* 0x000fe200078e02ca */
[----:B------:R-:W-:Y:S01]  /*15c70*/  BSSY B0, `(.L_x_4380) ;  /* 0x0000346000007945 */ /* 0x000fe20003800000 */
[----:B------:R-:W-:Y:S02]  /*15c80*/  IMAD.MOV.U32 R3, RZ, RZ, 0x3f800000 ;  /* 0x3f800000ff037424 */ /* 0x000fe400078e00ff */
[----:B------:R-:W-:Y:S02]  /*15c90*/  IMAD.MOV.U32 R119, RZ, RZ, RZ ;  /* 0x000000ffff777224 */ /* 0x000fe400078e00ff */
[----:B------:R-:W-:-:S07]  /*15ca0*/  VIADD R12, R203, 0x8 ;  /* 0x00000008cb0c7836 */ /* 0x000fce0000000000 */
.L_x_4399:
[----:B------:R-:W-:-:S05]  /*15cb0*/  VIADD R13, R23, 0x1 ;  /* 0x00000001170d7836 */ /* 0x000fca0000000000 */
[----:B------:R-:W-:-:S04]  /*15cc0*/  ISETP.NE.AND P2, PT, R13, 0x2, PT ;  /* 0x000000020d00780c */ /* 0x000fc80003f45270 */
[----:B------:R-:W-:Y:S02]  /*15cd0*/  SEL R11, RZ, 0x1, P2 ;  /* 0x00000001ff0b7807 */ /* 0x000fe40001000000 */
[----:B------:R-:W-:Y:S02]  /*15ce0*/  SEL R13, R13, RZ, P2 ;  /* 0x000000ff0d0d7207 */ /* 0x000fe40001000000 */
[----:B------:R-:W-:Y:S01]  /*15cf0*/  LOP3.LUT R200, R194, R11, RZ, 0x3c, !PT ;  /* 0x0000000bc2c87212 */ /* 0x000fe200078e3cff */
[----:B------:R-:W-:Y:S06]  /*15d00*/  @!P0 BRA `(.L_x_4381) ;  /* 0x0000000000048947 */ /* 0x000fec0003800000 */
[----:B------:R-:W-:Y:S01]  /*15d10*/  BPT.TRAP 0x1 ;  /* 0x000000040000795c */ /* 0x000fe20000300000 */
.L_x_4381:
[----:B------:R-:W-:Y:S01]  /*15d20*/  IMAD R0, R13, 0x8, R17 ;  /* 0x000000080d007824 */ /* 0x000fe200078e0211 */
[----:B------:R-:W-:-:S04]  /*15d30*/  SHF.L.U32 R11, R200, 0x1f, RZ ;  /* 0x0000001fc80b7819 */ /* 0x000fc800000006ff */
[----:B------:R0:W1:Y:S01]  /*15d40*/  SYNCS.PHASECHK.TRANS64.TRYWAIT P2, [R0+URZ+0x30830], R11 ;  /* 0x0308300b000075a7 */ /* 0x000062000804017f */
[----:B------:R-:W-:Y:S05]  /*15d50*/  @!P0 BRA `(.L_x_4382) ;  /* 0x0000000000048947 */ /* 0x000fea0003800000 */
[----:B------:R-:W-:Y:S01]  /*15d60*/  BPT.TRAP 0x1 ;  /* 0x000000040000795c */ /* 0x000fe20000300000 */
.L_x_4382:
[----:B------:R-:W-:Y:S01]  /*15d70*/  BSSY B2, `(.L_x_4383) ;  /* 0x0000006000027945 */ /* 0x000fe20003800000 */
[----:B------:R-:W-:Y:S02]  /*15d80*/  IMAD R14, R13, 0x900, R10 ;  /* 0x000009000d0e7824 */ /* 0x000fe400078e020a */
[----:B------:R-:W-:Y:S01]  /*15d90*/  IMAD.MOV.U32 R15, RZ, RZ, 0x40000040 ;  /* 0x40000040ff0f7424 */ /* 0x000fe200078e00ff */
[----:B-1----:R-:W-:Y:S06]  /*15da0*/  @P2 BRA `(.L_x_4384) ;  /* 0x0000000000082947 */ /* 0x002fec0003800000 */
[----:B------:R-:W1:Y:S02]  /*15db0*/  SYNCS.PHASECHK.TRANS64.TRYWAIT P2, [R0+URZ+0x30830], R11 ;  /* 0x0308300b000075a7 */ /* 0x000e64000804017f */
[----:B-1----:R-:W-:Y:S05]  /*15dc0*/  @!P2 BRA `(.L_x_4385) ;  /* 0x000001380068a947 */ /* 0x002fea0003800000 */
.L_x_4384:
[----:B------:R-:W-:Y:S05]  /*15dd0*/  BSYNC B2 ;  /* 0x0000000000027941 */ /* 0x000fea0003800000 */
.L_x_4383:
[----:B------:R-:W2:Y:S04]  /*15de0*/  LDL.64 R120, [R1+0x30] ;  /* 0x0000300001787983 */ /* 0x000ea80000100a00 */
[----:B------:R3:W-:Y:S04]  /*15df0*/  STL.64 [R1+0x50], R8 ;  /* 0x0000500801007387 */ /* 0x0007e80000100a00 */
[----:B---3--:R-:W3:Y:S04]  /*15e00*/  LDL.64 R8, [R1+0x28] ;  /* 0x0000280001087983 */ /* 0x008ee80000100a00 */
[----:B------:R4:W-:Y:S04]  /*15e10*/  STL.64 [R1+0x48], R6 ;  /* 0x0000480601007387 */ /* 0x0009e80000100a00 */
[----:B----4-:R-:W4:Y:S01]  /*15e20*/  LDL.64 R6, [R1+0x20] ;  /* 0x0000200001067983 */ /* 0x010f220000100a00 */
[----:B------:R-:W-:-:S02]  /*15e30*/  R2UR UR6, R14 ;  /* 0x000000000e0672ca */ /* 0x000fc400000e0000 */
[----:B------:R-:W-:Y:S01]  /*15e40*/  R2UR UR7, R15 ;  /* 0x000000000f0772ca */ /* 0x000fe200000e0000 */
[----:B------:R0:W-:Y:S04]  /*15e50*/  STL.64 [R1+0x40], R4 ;  /* 0x0000400401007387 */ /* 0x0001e80000100a00 */
[----:B0-----:R-:W4:Y:S01]  /*15e60*/  LDL.64 R4, [R1+0x18] ;  /* 0x0000180001047983 */ /* 0x001f220000100a00 */
[----:B------:R-:W-:Y:S02]  /*15e70*/  VIADD R20, R14, 0x2 ;  /* 0x000000020e147836 */ /* 0x000fe40000000000 */
[----:B------:R-:W-:Y:S01]  /*15e80*/  IMAD.MOV.U32 R21, RZ, RZ, 0x40000040 ;  /* 0x40000040ff157424 */ /* 0x000fe200078e00ff */
[----:B--2---:R-:W-:Y:S02]  /*15e90*/  R2UR UR4, R120 ;  /* 0x00000000780472ca */ /* 0x004fe400000e0000 */
[----:B------:R-:W-:-:S02]  /*15ea0*/  R2UR UR5, R121 ;  /* 0x00000000790572ca */ /* 0x000fc400000e0000 */
[----:B-----5:R-:W-:-:S11]  /*15eb0*/  WARPGROUP.ARRIVE ;  /* 0x00000000000079c5 */ /* 0x020fd60000000000 */
[----:B------:R-:W-:Y:S01]  /*15ec0*/  HGMMA.64x96x16.F32.BF16 R120, gdesc[UR4], RZ, !UPT, gsb0 ;  /* 0x01600000047879f0 */ /* 0x000fe2000c0018ff */
[----:B---3--:R-:W-:Y:S02]  /*15ed0*/  R2UR UR4, R8 ;  /* 0x00000000080472ca */ /* 0x008fe400000e0000 */
[----:B------:R-:W-:Y:S02]  /*15ee0*/  R2UR UR5, R9 ;  /* 0x00000000090572ca */ /* 0x000fe400000e0000 */
[----:B------:R-:W2:Y:S01]  /*15ef0*/  LDL.64 R8, [R1+0x10] ;  /* 0x0000100001087983 */ /* 0x000ea20000100a00 */
[----:B------:R-:W-:Y:S02]  /*15f00*/  R2UR UR6, R20 ;  /* 0x00000000140672ca */ /* 0x000fe400000e0000 */
[----:B------:R-:W-:Y:S01]  /*15f10*/  R2UR UR7, R21 ;  /* 0x00000000150772ca */ /* 0x000fe200000e0000 */
[----:B------:R-:W-:Y:S02]  /*15f20*/  VIADD R20, R14, 0x4 ;  /* 0x000000040e147836 */ /* 0x000fe40000000000 */
[----:B------:R-:W-:Y:S01]  /*15f30*/  IMAD.MOV.U32 R21, RZ, RZ, 0x40000040 ;  /* 0x40000040ff157424 */ /* 0x000fe200078e00ff */
[----:B------:R-:W-:-:S02]  /*15f40*/  WARPGROUP.DEPBAR.LE gsb0, 0x0 ;  /* 0x00008000000079c5 */ /* 0x000fc40000010000 */
[----:B------:R-:W-:-:S07]  /*15f50*/  WARPGROUP.ARRIVE ;  /* 0x00000000000079c5 */ /* 0x000fce0000000000 */
[----:B------:R-:W-:Y:S01]  /*15f60*/  HGMMA.64x96x16.F32.BF16 R120, gdesc[UR4], R120, gsb0 ;  /* 0x01600000047879f0 */ /* 0x000fe20008001878 */
[----:B----4-:R-:W-:Y:S02]  /*15f70*/  R2UR UR4, R6 ;  /* 0x00000000060472ca */ /* 0x010fe400000e0000 */
[----:B------:R-:W-:Y:S02]  /*15f80*/  R2UR UR5, R7 ;  /* 0x00000000070572ca */ /* 0x000fe400000e0000 */
[----:B------:R-:W3:Y:S01]  /*15f90*/  LDL.64 R6, [R1+0x8] ;  /* 0x0000080001067983 */ /* 0x000ee20000100a00 */
[----:B------:R-:W-:Y:S02]  /*15fa0*/  R2UR UR6, R20 ;  /* 0x00000000140672ca */ /* 0x000fe400000e0000 */
[----:B------:R-:W-:Y:S01]  /*15fb0*/  R2UR UR7, R21 ;  /* 0x00000000150772ca */ /* 0x000fe200000e0000 */
[----:B------:R-:W-:Y:S02]  /*15fc0*/  VIADD R20, R14, 0x6 ;  /* 0x000000060e147836 */ /* 0x000fe40000000000 */
[----:B------:R-:W-:Y:S01]  /*15fd0*/  IMAD.MOV.U32 R21, RZ, RZ, 0x40000040 ;  /* 0x40000040ff157424 */ /* 0x000fe200078e00ff */
[----:B------:R-:W-:-:S02]  /*15fe0*/  WARPGROUP.DEPBAR.LE gsb0, 0x0 ;  /* 0x00008000000079c5 */ /* 0x000fc40000010000 */
[----:B------:R-:W-:-:S07]  /*15ff0*/  WARPGROUP.ARRIVE ;  /* 0x00000000000079c5 */ /* 0x000fce0000000000 */
[----:B------:R-:W-:Y:S01]  /*16000*/  HGMMA.64x96x16.F32.BF16 R120, gdesc[UR4], R120, gsb0 ;  /* 0x01600000047879f0 */ /* 0x000fe20008001878 */
[----:B------:R-:W-:Y:S02]  /*16010*/  R2UR UR4, R4 ;  /* 0x00000000040472ca */ /* 0x000fe400000e0000 */
[----:B------:R-:W-:Y:S02]  /*16020*/  R2UR UR5, R5 ;  /* 0x00000000050572ca */ /* 0x000fe400000e0000 */
[----:B------:R-:W4:Y:S01]  /*16030*/  LDL.64 R4, [R1] ;  /* 0x0000000001047983 */ /* 0x000f220000100a00 */
        /* <DEDUP_REMOVED lines=9> */
[----:B--2---:R-:W-:Y:S02]  /*160d0*/  R2UR UR4, R8 ;  /* 0x00000000080472ca */ /* 0x004fe400000e0000 */
[----:B------:R-:W-:Y:S01]  /*160e0*/  R2UR UR5, R9 ;  /* 0x00000000090572ca */ /* 0x000fe200000e0000 */
[----:B------:R-:W-:Y:S01]  /*160f0*/  VIADD R20, R14, 0x302 ;  /* 0x000003020e147836 */ /* 0x000fe20000000000 */
[----:B------:R0:W5:Y:S01]  /*16100*/  LDL.LU.64 R8, [R1+0x50] ;  /* 0x0000500001087983 */ /* 0x0001620000300a00 */
[----:B------:R-:W-:Y:S01]  /*16110*/  IMAD.MOV.U32 R21, RZ, RZ, 0x40000040 ;  /* 0x40000040ff157424 */ /* 0x000fe200078e00ff */
[----:B------:R-:W-:-:S02]  /*16120*/  WARPGROUP.DEPBAR.LE gsb0, 0x0 ;  /* 0x00008000000079c5 */ /* 0x000fc40000010000 */
[----:B------:R-:W-:-:S07]  /*16130*/  WARPGROUP.ARRIVE ;  /* 0x00000000000079c5 */ /* 0x000fce0000000000 */
[----:B------:R-:W-:Y:S01]  /*16140*/  HGMMA.64x96x16.F32.BF16 R120, gdesc[UR4], R120, gsb0 ;  /* 0x01600000047879f0 */ /* 0x000fe20008001878 */
[----:B------:R-:W-:Y:S02]  /*16150*/  R2UR UR6, R20 ;  /* 0x00000000140672ca */ /* 0x000fe400000e0000 */
[----:B------:R-:W-:Y:S02]  /*16160*/  R2UR UR7, R21 ;  /* 0x00000000150772ca */ /* 0x000fe400000e0000 */
[----:B---3--:R-:W-:Y:S02]  /*16170*/  R2UR UR4, R6 ;  /* 0x00000000060472ca */ /* 0x008fe400000e0000 */
        /* <DEDUP_REMOVED lines=9> */
[----:B----4-:R-:W-:Y:S02]  /*16210*/  R2UR UR4, R4 ;  /* 0x00000000040472ca */ /* 0x010fe400000e0000 */
        /* <DEDUP_REMOVED lines=8> */
[----:B------:R-:W-:Y:S01]  /*162a0*/  R2UR UR7, R21 ;  /* 0x00000000150772ca */ /* 0x000fe200000e0000 */
[----:B------:R-:W-:Y:S01]  /*162b0*/  UMOV UR4, UR52 ;  /* 0x0000003400047c82 */ /* 0x000fe20008000000 */
[----:B------:R-:W-:Y:S01]  /*162c0*/  UMOV UR5, UR53 ;  /* 0x0000003500057c82 */ /* 0x000fe20008000000 */
[----:B------:R-:W-:Y:S02]  /*162d0*/  VIADD R20, R14, 0x600 ;  /* 0x000006000e147836 */ /* 0x000fe40000000000 */
[----:B------:R-:W-:Y:S01]  /*162e0*/  IMAD.MOV.U32 R21, RZ, RZ, 0x40000040 ;  /* 0x40000040ff157424 */ /* 0x000fe200078e00ff */
[----:B------:R-:W-:Y:S02]  /*162f0*/  WARPGROUP.DEPBAR.LE gsb0, 0x0 ;  /* 0x00008000000079c5 */ /* 0x000fe40000010000 */
[----:B------:R-:W-:-:S06]  /*16300*/  WARPGROUP.ARRIVE ;  /* 0x00000000000079c5 */ /* 0x000fcc0000000000 */
        /* <DEDUP_REMOVED lines=32> */
[----:B------:R-:W-:Y:S02]  /*16510*/  WARPGROUP.DEPBAR.LE gsb0, 0x0 ;  /* 0x00008000000079c5 */ /* 0x000fe40000010000 */
[----:B------:R-:W-:-:S08]  /*16520*/  WARPGROUP.ARRIVE ;  /* 0x00000000000079c5 */ /* 0x000fd00000000000 */
[----:B------:R-:W-:Y:S01]  /*16530*/  HGMMA.64x96x16.F32.BF16 R120, gdesc[UR4], R120, gsb0 ;  /* 0x01600000047879f0 */ /* 0x000fe20008001878 */
        /* <DEDUP_REMOVED lines=97> */
[----:B0-----:R-:W-:Y:S05]  /*16b50*/  @!P0 BRA `(.L_x_4386) ;  /* 0x0000000000048947 */ /* 0x001fea0003800000 */
[----:B------:R-:W-:Y:S01]  /*16b60*/  BPT.TRAP 0x1 ;  /* 0x000000040000795c */ /* 0x000fe20000300000 */
.L_x_4386:
[----:B------:R-:W-:Y:S01]  /*16b70*/  SHF.L.U32 R2, R194, 0x1f, RZ ;  /* 0x0000001fc2027819 */ /* 0x000fe200000006ff */
[----:B------:R-:W-:-:S04]  /*16b80*/  IMAD R14, R23, 0x8, R17 ;  /* 0x00000008170e7824 */ /* 0x000fc800078e0211 */
[----:B------:R0:W2:Y:S01]  /*16b90*/  SYNCS.PHASECHK.TRANS64.TRYWAIT P2, [R14+URZ+0x30850], R2 ;  /* 0x030850020e0075a7 */ /* 0x0000a2000804017f */
[----:B------:R-:W-:Y:S05]  /*16ba0*/  @!P0 BRA `(.L_x_4387) ;  /* 0x0000000000048947 */ /* 0x000fea0003800000 */
[----:B------:R-:W-:Y:S01]  /*16bb0*/  BPT.TRAP 0x1 ;  /* 0x000000040000795c */ /* 0x000fe20000300000 */
.L_x_4387:
[----:B------:R-:W-:Y:S01]  /*16bc0*/  VIADD R3, R17, 0x400 ;  /* 0x0000040011037836 */ /* 0x000fe20000000000 */
[----:B------:R-:W-:Y:S04]  /*16bd0*/  BSSY B2, `(.L_x_4388) ;  /* 0x0000008000027945 */ /* 0x000fe80003800000 */
[----:B------:R-:W-:-:S04]  /*16be0*/  SHF.R.U32.HI R3, RZ, 0x4, R3 ;  /* 0x00000004ff037819 */ /* 0x000fc80000011603 */
[----:B------:R-:W-:-:S04]  /*16bf0*/  LOP3.LUT R3, R3, 0x3fff, RZ, 0xc0, !PT ;  /* 0x00003fff03037812 */ /* 0x000fc800078ec0ff */
[----:B------:R-:W-:-:S05]  /*16c00*/  LOP3.LUT R3, R3, 0x3000000, RZ, 0xfc, !PT ;  /* 0x0300000003037812 */ /* 0x000fca00078efcff */
[----:B-1----:R-:W-:Y:S01]  /*16c10*/  IMAD R11, R23, 0x900, R3 ;  /* 0x00000900170b7824 */ /* 0x002fe200078e0203 */
[----:B--2---:R-:W-:Y:S06]  /*16c20*/  @P2 BRA `(.L_x_4389) ;  /* 0x0000000000082947 */ /* 0x004fec0003800000 */
[----:B------:R-:W1:Y:S02]  /*16c30*/  SYNCS.PHASECHK.TRANS64.TRYWAIT P2, [R14+URZ+0x30850], R2 ;  /* 0x030850020e0075a7 */ /* 0x000e64000804017f */
[----:B-1----:R-:W-:Y:S05]  /*16c40*/  @!P2 BRA `(.L_x_4390) ;  /* 0x0000012800dca947 */ /* 0x002fea0003800000 */
.L_x_4389:
[----:B------:R-:W-:Y:S05]  /*16c50*/  BSYNC B2 ;  /* 0x0000000000027941 */ /* 0x000fea0003800000 */
.L_x_4388:
[----:B01----:R-:W-:Y:S01]  /*16c60*/  IMAD.MOV.U32 R2, RZ, RZ, R11 ;  /* 0x000000ffff027224 */ /* 0x003fe200078e000b */
[----:B------:R-:W-:Y:S01]  /*16c70*/  WARPGROUP.ARRIVE ;  /* 0x00000000000079c5 */ /* 0x000fe20000000000 */
[----:B------:R-:W-:Y:S01]  /*16c80*/  IMAD.MOV.U32 R3, RZ, RZ, 0x40000040 ;  /* 0x40000040ff037424 */ /* 0x000fe200078e00ff */
[----:B------:R-:W-:Y:S01]  /*16c90*/  LOP3.LUT P2, RZ, R16, 0x100000, RZ, 0xc0, !PT ;  /* 0x0010000010ff7812 */ /* 0x000fe2000784c0ff */
[----:B------:R-:W-:Y:S01]  /*16ca0*/  @!P1 VIADD R0, R0, 0x30840 ;  /* 0x0003084000009836 */ /* 0x000fe20000000000 */
[----:B------:R-:W-:Y:S01]  /*16cb0*/  R2UR UR6, R2 ;  /* 0x00000000020672ca */ /* 0x000fe200000e0000 */
[----:B------:R-:W-:Y:S01]  /*16cc0*/  VIADD R2, R11, 0x80 ;  /* 0x000000800b027836 */ /* 0x000fe20000000000 */
[----:B------:R-:W-:Y:S01]  /*16cd0*/  R2UR UR7, R3 ;  /* 0x00000000030772ca */ /* 0x000fe200000e0000 */
[----:B------:R-:W-:Y:S01]  /*16ce0*/  IMAD.MOV.U32 R3, RZ, RZ, 0x40000040 ;  /* 0x40000040ff037424 */ /* 0x000fe200078e00ff */
[----:B------:R-:W-:-:S11]  /*16cf0*/  @!P1 PRMT R0, RZ, 0x654, R0 ;  /* 0x00000654ff009816 */ /* 0x000fd60000000000 */
        /* <DEDUP_REMOVED lines=25> */
[----:B------:R-:W-:Y:S02]  /*16e90*/  IMAD.MOV.U32 R3, RZ, RZ, 0x40000040 ;  /* 0x40000040ff037424 */ /* 0x000fe400078e00ff */
[----:B------:R-:W-:Y:S01]  /*16ea0*/  IMAD.U32 R11, RZ, RZ, UR47 ;  /* 0x0000002fff0b7e24 */ /* 0x000fe2000f8e00ff */
[----:B------:R-:W-:Y:S02]  /*16eb0*/  WARPGROUP.DEPBAR.LE gsb0, 0x0 ;  /* 0x00008000000079c5 */ /* 0x000fe40000010000 */
[----:B------:R-:W-:-:S11]  /*16ec0*/  WARPGROUP.ARRIVE ;  /* 0x00000000000079c5 */ /* 0x000fd60000000000 */
[----:B------:R-:W-:Y:S01]  /*16ed0*/  HGMMA.64x192x16.F32.BF16 R24, R172, gdesc[UR4].tnspB, R24, gsb0 ;  /* 0x42e00004ac187df0 */ /* 0x000fe20008001818 */
[----:B------:R-:W-:Y:S02]  /*16ee0*/  R2UR UR6, R2 ;  /* 0x00000000020672ca */ /* 0x000fe400000e0000 */
[----:B------:R-:W-:Y:S01]  /*16ef0*/  R2UR UR7, R3 ;  /* 0x00000000030772ca */ /* 0x000fe200000e0000 */
[----:B------:R-:W-:Y:S02]  /*16f00*/  WARPGROUP.DEPBAR.LE gsb0, 0x0 ;  /* 0x00008000000079c5 */ /* 0x000fe40000010000 */
[----:B------:R-:W-:-:S14]  /*16f10*/  WARPGROUP.ARRIVE ;  /* 0x00000000000079c5 */ /* 0x000fdc0000000000 */
[----:B------:R-:W-:Y:S03]  /*16f20*/  HGMMA.64x192x16.F32.BF16 R24, R168, gdesc[UR4].tnspB, R24, gsb0 ;  /* 0x42e00004a8187df0 */ /* 0x000fe60008001818 */
[----:B------:R-:W-:Y:S02]  /*16f30*/  WARPGROUP.DEPBAR.LE gsb0, 0x0 ;  /* 0x00008000000079c5 */ /* 0x000fe40000010000 */
[----:B-----5:R-:W-:Y:S01]  /*16f40*/  IMAD R168, R9, -0x60, RZ ;  /* 0xffffffa009a87824 */ /* 0x020fe200078e02ff */
[----:B------:R0:W-:Y:S04]  /*16f50*/  @!P1 SYNCS.ARRIVE.TRANS64.RED.A1T0 RZ, [R0+URZ], RZ ;  /* 0x000000ff00ff99a7 */ /* 0x0001e8000810043f */
[----:B------:R-:W-:-:S02]  /*16f60*/  IADD3 R2, R168, 0x1, R196 ;  /* 0x00000001a8027810 */ /* 0x000fc40007ffe0c4 */
[----:B0-----:R-:W-:-:S03]  /*16f70*/  LOP3.LUT R0, RZ, R11, RZ, 0x33, !PT ;  /* 0x0000000bff007212 */ /* 0x001fc600078e33ff */
[----:B------:R-:W-:-:S04]  /*16f80*/  IMAD.IADD R3, R2, 0x1, -R197 ;  /* 0x0000000102037824 */ /* 0x000fc800078e0ac5 */
[----:B------:R-:W-:-:S04]  /*16f90*/  IMAD R3, R206, -0x2, R3 ;  /* 0xfffffffece037824 */ /* 0x000fc800078e0203 */
[----:B------:R-:W-:Y:S02]  /*16fa0*/  VIADD R23, R3, UR54 ;  /* 0x0000003603177c36 */ /* 0x000fe40008000000 */
[----:B------:R-:W-:Y:S02]  /*16fb0*/  IMAD.IADD R21, R0, 0x1, R3 ;  /* 0x0000000100157824 */ /* 0x000fe400078e0203 */
[----:B------:R-:W-:Y:S02]  /*16fc0*/  IMAD R0, R206, -0x2, R168 ;  /* 0xfffffffece007824 */ /* 0x000fe400078e02a8 */
[C---:B------:R-:W-:Y:S02]  /*16fd0*/  IMAD.IADD R20, R8.reuse, 0x1, R23 ;  /* 0x0000000108147824 */ /* 0x040fe400078e0217 */
[----:B------:R-:W-:Y:S01]  /*16fe0*/  IMAD.IADD R15, R8, 0x1, R21 ;  /* 0x00000001080f7824 */ /* 0x000fe200078e0215 */
        /* <DEDUP_REMOVED lines=8> */
[----:B------:R-:W0:Y:S02]  /*17070*/  @P2 LDC.64 R2, c[0x0][0x9e8] ;  /* 0x00027a00ff022b82 */ /* 0x000e240000000a00 */
[----:B0-----:R-:W-:-:S05]  /*17080*/  @P2 IMAD.HI.U32 R2, R171, R2, RZ ;  /* 0x00000002ab022227 */ /* 0x001fca00078e00ff */
[----:B------:R-:W-:-:S04]  /*17090*/  @P2 SHF.R.U32.HI R171, RZ, R3, R2 ;  /* 0x00000003ffab2219 */ /* 0x000fc80000011602 */
[----:B------:R-:W-:Y:S01]  /*170a0*/  LOP3.LUT R2, RZ, R171, RZ, 0x33, !PT ;  /* 0x000000abff027212 */ /* 0x000fe200078e33ff */
[----:B------:R-:W-:Y:S06]  /*170b0*/  BRA `(.L_x_4394) ;  /* 0x0000000000187947 */ /* 0x000fec0003800000 */
.L_x_4393:
[----:B------:R-:W-:-:S05]  /*170c0*/  IMAD.U32 R169, RZ, RZ, UR46 ;  /* 0x0000002effa97e24 */ /* 0x000fca000f8e00ff */
[----:B------:R-:W-:-:S13]  /*170d0*/  ISETP.NE.AND P2, PT, R169, 0x1, PT ;  /* 0x00000001a900780c */ /* 0x000fda0003f45270 */
[----:B------:R-:W0:Y:S02]  /*170e0*/  @P2 LDC.64 R2, c[0x0][0x9e8] ;  /* 0x00027a00ff022b82 */ /* 0x000e240000000a00 */
[----:B0-----:R-:W-:-:S04]  /*170f0*/  @P2 IMAD.HI.U32 R170, R171, R2, RZ ;  /* 0x00000002abaa2227 */ /* 0x001fc800078e00ff */
[----:B------:R-:W-:Y:S01]  /*17100*/  IMAD.MOV.U32 R2, RZ, RZ, R171 ;  /* 0x000000ffff027224 */ /* 0x000fe200078e00ab */
[----:B------:R-:W-:-:S07]  /*17110*/  @P2 SHF.R.U32.HI R2, RZ, R3, R170 ;  /* 0x00000003ff022219 */ /* 0x000fce00000116aa */
.L_x_4394:
[----:B------:R-:W-:Y:S05]  /*17120*/  BSYNC B2 ;  /* 0x0000000000027941 */ /* 0x000fea0003800000 */
.L_x_4392:
[----:B------:R-:W-:-:S05]  /*17130*/  IMAD R2, R2, R169, R0 ;  /* 0x000000a902027224 */ /* 0x000fca00078e0200 */
[----:B------:R-:W-:Y:S02]  /*17140*/  VIADDMNMX R20, R2, R169, R20, PT ;  /* 0x000000a902147246 */ /* 0x000fe40003800114 */
[----:B------:R-:W-:-:S07]  /*17150*/  VIMNMX R15, R15, R2, !PT ;  /* 0x000000020f0f7248 */ /* 0x000fce0007fe0100 */
.L_x_4391:
[C---:B------:R-:W-:Y:S02]  /*17160*/  ISETP.GE.AND P2, PT, R168.reuse, 0x2, PT ;  /* 0x00000002a800780c */ /* 0x040fe40003f46270 */
[C---:B------:R-:W-:Y:S02]  /*17170*/  ISETP.GE.AND P3, PT, R168.reuse, 0x9, PT ;  /* 0x00000009a800780c */ /* 0x040fe40003f66270 */
[C---:B------:R-:W-:Y:S02]  /*17180*/  ISETP.GT.AND P5, PT, R15.reuse, 0x1, !P2 ;  /* 0x000000010f00780c */ /* 0x040fe400057a4270 */
[----:B------:R-:W-:Y:S02]  /*17190*/  ISETP.GE.AND P6, PT, R168, 0xa, PT ;  /* 0x0000000aa800780c */ /* 0x000fe40003fc6270 */
[----:B------:R-:W-:Y:S02]  /*171a0*/  ISETP.GT.AND P4, PT, R15, 0x8, !P3 ;  /* 0x000000080f00780c */ /* 0x000fe40005f84270 */
[----:B------:R-:W-:-:S02]  /*171b0*/  ISETP.LT.OR P5, PT, R20, 0x2, P5 ;  /* 0x000000021400780c */ /* 0x000fc40002fa1670 */
[----:B------:R-:W-:Y:S02]  /*171c0*/  ISETP.LT.OR P4, PT, R20, 0x9, P4 ;  /* 0x000000091400780c */ /* 0x000fe40002781670 */
[----:B------:R-:W-:Y:S02]  /*171d0*/  FSEL R121, R121, -INF , !P5 ;  /* 0xff80000079797808 */ /* 0x000fe40006800000 */
[----:B------:R-:W-:Y:S02]  /*171e0*/  ISETP.GE.AND P5, PT, R168, 0x11, PT ;  /* 0x00000011a800780c */ /* 0x000fe40003fa6270 */
[----:B------:R-:W-:Y:S02]  /*171f0*/  LOP3.LUT R16, R16, 0xfffffffb, RZ, 0xc0, !PT ;  /* 0xfffffffb10107812 */ /* 0x000fe400078ec0ff */
[----:B------:R-:W-:Y:S02]  /*17200*/  FSEL R124, R124, -INF , !P4 ;  /* 0xff8000007c7c7808 */ /* 0x000fe40006000000 */
[----:B------:R-:W-:-:S02]  /*17210*/  ISETP.GT.AND P4, PT, R15, 0x9, !P6 ;  /* 0x000000090f00780c */ /* 0x000fc40007784270 */
[----:B------:R-:W-:Y:S02]  /*17220*/  @P6 LOP3.LUT R16, R16, 0x4, RZ, 0xfc, !PT ;  /* 0x0000000410106812 */ /* 0x000fe400078efcff */
[----:B------:R-:W-:Y:S02]  /*17230*/  ISETP.LT.OR P4, PT, R20, 0xa, P4 ;  /* 0x0000000a1400780c */ /* 0x000fe40002781670 */
[----:B------:R-:W-:Y:S02]  /*17240*/  LOP3.LUT R16, R16, 0xfffffff7, RZ, 0xc0, !PT ;  /* 0xfffffff710107812 */ /* 0x000fe400078ec0ff */
[----:B------:R-:W-:Y:S02]  /*17250*/  FSEL R125, R125, -INF , !P4 ;  /* 0xff8000007d7d7808 */ /* 0x000fe40006000000 */
[----:B------:R-:W-:Y:S02]  /*17260*/  @P5 LOP3.LUT R16, R16, 0x8, RZ, 0xfc, !PT ;  /* 0x0000000810105812 */ /* 0x000fe400078efcff */
[----:B------:R-:W-:-:S02]  /*17270*/  ISETP.GT.AND P4, PT, R15, 0x10, !P5 ;  /* 0x000000100f00780c */ /* 0x000fc40006f84270 */
[----:B------:R-:W-:Y:S02]  /*17280*/  ISETP.GE.AND P5, PT, R168, 0x12, PT ;  /* 0x00000012a800780c */ /* 0x000fe40003fa6270 */
[----:B------:R-:W-:Y:S02]  /*17290*/  ISETP.LT.OR P4, PT, R20, 0x11, P4 ;  /* 0x000000111400780c */ /* 0x000fe40002781670 */
[----:B------:R-:W-:Y:S02]  /*172a0*/  LOP3.LUT R16, R16, 0xfff7ffff, RZ, 0xc0, !PT ;  /* 0xfff7ffff10107812 */ /* 0x000fe400078ec0ff */
[----:B------:R-:W-:Y:S02]  /*172b0*/  FSEL R128, R128, -INF , !P4 ;  /* 0xff80000080807808 */ /* 0x000fe40006000000 */
[----:B------:R-:W-:Y:S02]  /*172c0*/  ISETP.GT.AND P4, PT, R15, 0x11, !P5 ;  /* 0x000000110f00780c */ /* 0x000fe40006f84270 */
[----:B------:R-:W-:-:S02]  /*172d0*/  IADD3 R23, R23, 0x8, R8 ;  /* 0x0000000817177810 */ /* 0x000fc40007ffe008 */
[----:B------:R-:W-:Y:S02]  /*172e0*/  ISETP.LT.OR P4, PT, R20, 0x12, P4 ;  /* 0x000000121400780c */ /* 0x000fe40002781670 */
[----:B------:R-:W-:Y:S02]  /*172f0*/  @P5 LOP3.LUT R16, R16, 0x80000, RZ, 0xfc, !PT ;  /* 0x0008000010105812 */ /* 0x000fe400078efcff */
[----:B------:R-:W-:Y:S02]  /*17300*/  ISETP.GE.AND P5, PT, R168, 0x19, PT ;  /* 0x00000019a800780c */ /* 0x000fe40003fa6270 */
[----:B------:R-:W-:Y:S02]  /*17310*/  LOP3.LUT R16, R16, 0xfffbffff, RZ, 0xc0, !PT ;  /* 0xfffbffff10107812 */ /* 0x000fe400078ec0ff */
[----:B------:R-:W-:Y:S02]  /*17320*/  FSEL R129, R129, -INF , !P4 ;  /* 0xff80000081817808 */ /* 0x000fe40006000000 */
[----:B------:R-:W-:-:S02]  /*17330*/  ISETP.GT.AND P4, PT, R15, 0x18, !P5 ;  /* 0x000000180f00780c */ /* 0x000fc40006f84270 */
[----:B------:R-:W-:Y:S02]  /*17340*/  IADD3 R21, R21, 0x8, R8 ;  /* 0x0000000815157810 */ /* 0x000fe40007ffe008 */
[----:B------:R-:W-:-:S03]  /*17350*/  ISETP.LT.OR P4, PT, R20, 0x19, P4 ;  /* 0x000000191400780c */ /* 0x000fc60002781670 */
[----:B------:R-:W-:Y:S02]  /*17360*/  @P5 LOP3.LUT R16, R16, 0x40000, RZ, 0xfc, !PT ;  /* 0x0004000010105812 */ /* 0x000fe400078efcff */
[----:B------:R-:W-:Y:S02]  /*17370*/  ISETP.GE.AND P5, PT, R168, 0x1a, PT ;  /* 0x0000001aa800780c */ /* 0x000fe40003fa6270 */
[----:B------:R-:W-:Y:S02]  /*17380*/  LOP3.LUT R16, R16, 0xfffdffff, RZ, 0xc0, !PT ;  /* 0xfffdffff10107812 */ /* 0x000fe400078ec0ff */
[----:B------:R-:W-:Y:S02]  /*17390*/  FSEL R132, R132, -INF , !P4 ;  /* 0xff80000084847808 */ /* 0x000fe40006000000 */
[----:B------:R-:W-:-:S04]  /*173a0*/  ISETP.GT.AND P4, PT, R15, 0x19, !P5 ;  /* 0x000000190f00780c */ /* 0x000fc80006f84270 */
        /* <DEDUP_REMOVED lines=69> */
[----:B------:R-:W-:Y:S02]  /*17800*/  FSEL R156, R156, -INF , !P4 ;  /* 0xff8000009c9c7808 */ /* 0x000fe40006000000 */
[----:B------:R-:W-:Y:S02]  /*17810*/  LOP3.LUT R16, R16, 0xffffffdf, RZ, 0xc0, !PT ;  /* 0xffffffdf10107812 */ /* 0x000fe400078ec0ff */
[----:B------:R-:W-:-:S04]  /*17820*/  ISETP.GT.AND P4, PT, R15, 0x49, !P5 ;  /* 0x000000490f00780c */ /* 0x000fc80006f84270 */
[----:B------:R-:W-:-:S03]  /*17830*/  ISETP.LT.OR P4, PT, R20, 0x4a, P4 ;  /* 0x0000004a1400780c */ /* 0x000fc60002781670 */
[----:B------:R-:W-:Y:S02]  /*17840*/  @P5 LOP3.LUT R16, R16, 0x20, RZ, 0xfc, !PT ;  /* 0x0000002010105812 */ /* 0x000fe400078efcff */
[----:B------:R-:W-:Y:S02]  /*17850*/  ISETP.GE.AND P5, PT, R168, 0x51, PT ;  /* 0x00000051a800780c */ /* 0x000fe40003fa6270 */
[----:B------:R-:W-:Y:S02]  /*17860*/  FSEL R157, R157, -INF , !P4 ;  /* 0xff8000009d9d7808 */ /* 0x000fe40006000000 */
[----:B------:R-:W-:Y:S02]  /*17870*/  ISETP.GT.AND P4, PT, R15, 0x50, !P5 ;  /* 0x000000500f00780c */ /* 0x000fe40006f84270 */
[----:B------:R-:W-:Y:S02]  /*17880*/  LOP3.LUT R16, R16, 0xffffffef, RZ, 0xc0, !PT ;  /* 0xffffffef10107812 */ /* 0x000fe400078ec0ff */
[----:B------:R-:W-:-:S04]  /*17890*/  ISETP.LT.OR P4, PT, R20, 0x51, P4 ;  /* 0x000000511400780c */ /* 0x000fc80002781670 */
[----:B------:R-:W-:Y:S02]  /*178a0*/  FSEL R160, R160, -INF , !P4 ;  /* 0xff800000a0a07808 */ /* 0x000fe40006000000 */
[----:B------:R-:W-:Y:S02]  /*178b0*/  ISETP.GE.AND P4, PT, R168, 0x52, PT ;  /* 0x00000052a800780c */ /* 0x000fe40003f86270 */
[----:B------:R-:W-:Y:S02]  /*178c0*/  @P5 LOP3.LUT R16, R16, 0x10, RZ, 0xfc, !PT ;  /* 0x0000001010105812 */ /* 0x000fe400078efcff */
[----:B------:R-:W-:Y:S02]  /*178d0*/  ISETP.GT.AND P5, PT, R15, 0x51, !P4 ;  /* 0x000000510f00780c */ /* 0x000fe400067a4270 */
[----:B------:R-:W-:Y:S02]  /*178e0*/  LOP3.LUT R16, R16, 0xfffffffd, RZ, 0xc0, !PT ;  /* 0xfffffffd10107812 */ /* 0x000fe400078ec0ff */
[----:B------:R-:W-:-:S04]  /*178f0*/  ISETP.LT.OR P5, PT, R20, 0x52, P5 ;  /* 0x000000521400780c */ /* 0x000fc80002fa1670 */
[----:B------:R-:W-:Y:S02]  /*17900*/  FSEL R161, R161, -INF , !P5 ;  /* 0xff800000a1a17808 */ /* 0x000fe40006800000 */
[----:B------:R-:W-:-:S04]  /*17910*/  ISETP.GE.AND P5, PT, R168, 0x59, PT ;  /* 0x00000059a800780c */ /* 0x000fc80003fa6270 */
[----:B------:R-:W-:-:S04]  /*17920*/  ISETP.GT.AND P6, PT, R15, 0x58, !P5 ;  /* 0x000000580f00780c */ /* 0x000fc80006fc4270 */
[----:B------:R-:W-:-:S04]  /*17930*/  ISETP.LT.OR P6, PT, R20, 0x59, P6 ;  /* 0x000000591400780c */ /* 0x000fc800037c1670 */
[----:B------:R-:W-:Y:S02]  /*17940*/  FSEL R164, R164, -INF , !P6 ;  /* 0xff800000a4a47808 */ /* 0x000fe40007000000 */
[----:B------:R-:W-:-:S13]  /*17950*/  ISETP.GE.AND P6, PT, R168, 0x1, PT ;  /* 0x00000001a800780c */ /* 0x000fda0003fc6270 */
[----:B------:R-:W-:Y:S02]  /*17960*/  @P6 LOP3.LUT R16, R16, 0x2, RZ, 0xfc, !PT ;  /* 0x0000000210106812 */ /* 0x000fe400078efcff */
[----:B------:R-:W-:Y:S02]  /*17970*/  ISETP.GT.AND P6, PT, R15, RZ, !P6 ;  /* 0x000000ff0f00720c */ /* 0x000fe400077c4270 */
[----:B------:R-:W-:Y:S02]  /*17980*/  LOP3.LUT R16, R16, 0xfffffffe, RZ, 0xc0, !PT ;  /* 0xfffffffe10107812 */ /* 0x000fe400078ec0ff */
[----:B------:R-:W-:-:S04]  /*17990*/  ISETP.LT.OR P6, PT, R20, 0x1, P6 ;  /* 0x000000011400780c */ /* 0x000fc800037c1670 */
[----:B------:R-:W-:Y:S02]  /*179a0*/  FSEL R120, R120, -INF , !P6 ;  /* 0xff80000078787808 */ /* 0x000fe40007000000 */
[----:B------:R-:W-:-:S13]  /*179b0*/  ISETP.GE.AND P6, PT, R168, 0x5a, PT ;  /* 0x0000005aa800780c */ /* 0x000fda0003fc6270 */
[----:B------:R-:W-:Y:S02]  /*179c0*/  @P6 LOP3.LUT R16, R16, 0x1, RZ, 0xfc, !PT ;  /* 0x0000000110106812 */ /* 0x000fe400078efcff */
[----:B------:R-:W-:-:S04]  /*179d0*/  ISETP.GT.AND P6, PT, R15, 0x59, !P6 ;  /* 0x000000590f00780c */ /* 0x000fc800077c4270 */
[----:B------:R-:W-:-:S04]  /*179e0*/  ISETP.LT.OR P6, PT, R20, 0x5a, P6 ;  /* 0x0000005a1400780c */ /* 0x000fc800037c1670 */
[----:B------:R-:W-:Y:S02]  /*179f0*/  FSEL R165, R165, -INF , !P6 ;  /* 0xff800000a5a57808 */ /* 0x000fe40007000000 */
[----:B------:R-:W-:-:S13]  /*17a00*/  LOP3.LUT P6, RZ, R16, 0x100000, RZ, 0xc0, !PT ;  /* 0x0010000010ff7812 */ /* 0x000fda00078cc0ff */
[----:B------:R-:W-:Y:S05]  /*17a10*/  @!P6 BRA `(.L_x_4395) ;  /* 0x000000000058e947 */ /* 0x000fea0003800000 */
[----:B------:R-:W-:Y:S01]  /*17a20*/  ISETP.GT.AND P6, PT, R12, -0x1, PT ;  /* 0xffffffff0c00780c */ /* 0x000fe20003fc4270 */
[----:B------:R-:W-:-:S12]  /*17a30*/  BSSY B2, `(.L_x_4396) ;  /* 0x0000011000027945 */ /* 0x000fd80003800000 */
[----:B------:R-:W-:Y:S05]  /*17a40*/  @P6 BRA `(.L_x_4397) ;  /* 0x0000000000246947 */ /* 0x000fea0003800000 */
[----:B------:R-:W-:Y:S02]  /*17a50*/  IMAD.U32 R20, RZ, RZ, UR46 ;  /* 0x0000002eff147e24 */ /* 0x000fe4000f8e00ff */
[----:B------:R-:W-:-:S03]  /*17a60*/  VIADD R15, R203, 0x8 ;  /* 0x00000008cb0f7836 */ /* 0x000fc60000000000 */
[----:B------:R-:W-:Y:S02]  /*17a70*/  ISETP.NE.AND P6, PT, R20, 0x1, PT ;  /* 0x000000011400780c */ /* 0x000fe40003fc5270 */
[----:B------:R-:W-:-:S11]  /*17a80*/  LOP3.LUT R15, RZ, R15, RZ, 0x33, !PT ;  /* 0x0000000fff0f7212 */ /* 0x000fd600078e33ff */
[----:B------:R-:W0:Y:S02]  /*17a90*/  @P6 LDC.64 R2, c[0x0][0x9e8] ;  /* 0x00027a00ff026b82 */ /* 0x000e240000000a00 */
[----:B0-----:R-:W-:-:S05]  /*17aa0*/  @P6 IMAD.HI.U32 R2, R15, R2, RZ ;  /* 0x000000020f026227 */ /* 0x001fca00078e00ff */
[----:B------:R-:W-:-:S04]  /*17ab0*/  @P6 SHF.R.U32.HI R15, RZ, R3, R2 ;  /* 0x00000003ff0f6219 */ /* 0x000fc80000011602 */
[----:B------:R-:W-:Y:S01]  /*17ac0*/  LOP3.LUT R15, RZ, R15, RZ, 0x33, !PT ;  /* 0x0000000fff0f7212 */ /* 0x000fe200078e33ff */
[----:B------:R-:W-:Y:S06]  /*17ad0*/  BRA `(.L_x_4398) ;  /* 0x0000000000187947 */ /* 0x000fec0003800000 */
.L_x_4397:
[----:B------:R-:W-:Y:S02]  /*17ae0*/  IMAD.U32 R20, RZ, RZ, UR46 ;  /* 0x0000002eff147e24 */ /* 0x000fe4000f8e00ff */
[----:B------:R-:W-:-:S03]  /*17af0*/  IMAD.MOV.U32 R15, RZ, RZ, R12 ;  /* 0x000000ffff0f7224 */ /* 0x000fc600078e000c */
[----:B------:R-:W-:-:S13]  /*17b00*/  ISETP.NE.AND P6, PT, R20, 0x1, PT ;  /* 0x000000011400780c */ /* 0x000fda0003fc5270 */
[----:B------:R-:W0:Y:S02]  /*17b10*/  @P6 LDC.64 R2, c[0x0][0x9e8] ;  /* 0x00027a00ff026b82 */ /* 0x000e240000000a00 */
[----:B0-----:R-:W-:-:S05]  /*17b20*/  @P6 IMAD.HI.U32 R2, R12, R2, RZ ;  /* 0x000000020c026227 */ /* 0x001fca00078e00ff */
[----:B------:R-:W-:-:S07]  /*17b30*/  @P6 SHF.R.U32.HI R15, RZ, R3, R2 ;  /* 0x00000003ff0f6219 */ /* 0x000fce0000011602 */
.L_x_4398:
[----:B------:R-:W-:Y:S05]  /*17b40*/  BSYNC B2 ;  /* 0x0000000000027941 */ /* 0x000fea0003800000 */
.L_x_4396:
[----:B------:R-:W-:-:S05]  /*17b50*/  IMAD R0, R15, R20, R0 ;  /* 0x000000140f007224 */ /* 0x000fca00078e0200 */
[----:B------:R-:W-:Y:S02]  /*17b60*/  VIADDMNMX R23, R0, R20, R23, PT ;  /* 0x0000001400177246 */ /* 0x000fe40003800117 */
[----:B------:R-:W-:-:S07]  /*17b70*/  VIMNMX R21, R21, R0, !PT ;  /* 0x0000000015157248 */ /* 0x000fce0007fe0100 */
.L_x_4395:
[----:B------:R-:W-:Y:S01]  /*17b80*/  ISETP.GT.AND P2, PT, R21, 0x1, !P2 ;  /* 0x000000011500780c */ /* 0x000fe20005744270 */
[----:B------:R-:W-:Y:S01]  /*17b90*/  @!P1 VIADD R14, R14, 0x30860 ;  /* 0x000308600e0e9836 */ /* 0x000fe20000000000 */
[----:B------:R-:W-:Y:S01]  /*17ba0*/  FMNMX.FTZ R0, R120, R5, !PT ;  /* 0x0000000578007209 */ /* 0x000fe20007810000 */
[----:B------:R-:W-:Y:S01]  /*17bb0*/  IMAD.MOV.U32 R194, RZ, RZ, R200 ;  /* 0x000000ffffc27224 */ /* 0x000fe200078e00c8 */
[----:B------:R-:W-:Y:S02]  /*17bc0*/  ISETP.LT.OR P2, PT, R23, 0x2, P2 ;  /* 0x000000021700780c */ /* 0x000fe40001741670 */
[C---:B------:R-:W-:Y:S02]  /*17bd0*/  LOP3.LUT P6, RZ, R16.reuse, 0x8000, RZ, 0xc0, !PT ;  /* 0x0000800010ff7812 */ /* 0x040fe400078cc0ff */
[----:B------:R-:W-:Y:S02]  /*17be0*/  FSEL R123, R123, -INF , !P2 ;  /* 0xff8000007b7b7808 */ /* 0x000fe40005000000 */
[----:B------:R-:W-:-:S02]  /*17bf0*/  LOP3.LUT P2, RZ, R16, 0x4, RZ, 0xc0, !PT ;  /* 0x0000000410ff7812 */ /* 0x000fc4000784c0ff */
[C---:B------:R-:W-:Y:S02]  /*17c00*/  ISETP.GT.AND P3, PT, R21.reuse, 0x8, !P3 ;  /* 0x000000081500780c */ /* 0x040fe40005f64270 */
[----:B------:R-:W-:Y:S02]  /*17c10*/  ISETP.GT.AND P2, PT, R21, 0x9, !P2 ;  /* 0x000000091500780c */ /* 0x000fe40005744270 */
[----:B------:R-:W-:Y:S02]  /*17c20*/  FMNMX.FTZ R3, R121, R0, !PT ;  /* 0x0000000079037209 */ /* 0x000fe40007810000 */
[C---:B------:R-:W-:Y:S02]  /*17c30*/  ISETP.LT.OR P2, PT, R23.reuse, 0xa, P2 ;  /* 0x0000000a1700780c */ /* 0x040fe40001741670 */
[----:B------:R-:W-:Y:S02]  /*17c40*/  ISETP.LT.OR P3, PT, R23, 0x9, P3 ;  /* 0x000000091700780c */ /* 0x000fe40001f61670 */
[----:B------:R-:W-:-:S02]  /*17c50*/  FSEL R127, R127, -INF , !P2 ;  /* 0xff8000007f7f7808 */ /* 0x000fc40005000000 */
[----:B------:R-:W-:Y:S02]  /*17c60*/  LOP3.LUT P2, RZ, R16, 0x8, RZ, 0xc0, !PT ;  /* 0x0000000810ff7812 */ /* 0x000fe4000784c0ff */
[----:B------:R-:W-:Y:S02]  /*17c70*/  FMNMX.FTZ R0, R124, R3, !PT ;  /* 0x000000037c007209 */ /* 0x000fe40007810000 */
[----:B------:R-:W-:Y:S02]  /*17c80*/  ISETP.GT.AND P2, PT, R21, 0x10, !P2 ;  /* 0x000000101500780c */ /* 0x000fe40005744270 */
[----:B------:R-:W-:Y:S02]  /*17c90*/  FSEL R126, R126, -INF , !P3 ;  /* 0xff8000007e7e7808 */ /* 0x000fe40005800000 */
[----:B------:R-:W-:Y:S02]  /*17ca0*/  ISETP.LT.OR P2, PT, R23, 0x11, P2 ;  /* 0x000000111700780c */ /* 0x000fe40001741670 */
[----:B------:R-:W-:-:S02]  /*17cb0*/  LOP3.LUT P3, RZ, R16, 0x4000, RZ, 0xc0, !PT ;  /* 0x0000400010ff7812 */ /* 0x000fc4000786c0ff */
[----:B------:R-:W-:Y:S02]  /*17cc0*/  FSEL R130, R130, -INF , !P2 ;  /* 0xff80000082827808 */ /* 0x000fe40005000000 */
[----:B------:R-:W-:Y:S02]  /*17cd0*/  LOP3.LUT P2, RZ, R16, 0x80000, RZ, 0xc0, !PT ;  /* 0x0008000010ff7812 */ /* 0x000fe4000784c0ff */
[----:B------:R-:W-:Y:S02]  /*17ce0*/  FMNMX.FTZ R3, R125, R0, !PT ;  /* 0x000000007d037209 */ /* 0x000fe40007810000 */
[----:B------:R-:W-:Y:S02]  /*17cf0*/  ISETP.GT.AND P2, PT, R21, 0x11, !P2 ;  /* 0x000000111500780c */ /* 0x000fe40005744270 */
[----:B------:R-:W-:Y:S02]  /*17d00*/  FMNMX.FTZ R0, R128, R3, !PT ;  /* 0x0000000380007209 */ /* 0x000fe40007810000 */
[----:B------:R-:W-:-:S02]  /*17d10*/  ISETP.LT.OR P2, PT, R23, 0x12, P2 ;  /* 0x000000121700780c */ /* 0x000fc40001741670 */
[----:B------:R-:W-:Y:S02]  /*17d20*/  FMNMX.FTZ R3, R129, R0, !PT ;  /* 0x0000000081037209 */ /* 0x000fe40007810000 */
[----:B------:R-:W-:Y:S02]  /*17d30*/  FSEL R131, R131, -INF , !P2 ;  /* 0xff80000083837808 */ /* 0x000fe40005000000 */
[----:B------:R-:W-:Y:S02]  /*17d40*/  LOP3.LUT P2, RZ, R16, 0x40000, RZ, 0xc0, !PT ;  /* 0x0004000010ff7812 */ /* 0x000fe4000784c0ff */
[----:B------:R-:W-:Y:S02]  /*17d50*/  FMNMX.FTZ R0, R132, R3, !PT ;  /* 0x0000000384007209 */ /* 0x000fe40007810000 */
[----:B------:R-:W-:Y:S02]  /*17d60*/  ISETP.GT.AND P2, PT, R21, 0x18, !P2 ;  /* 0x000000181500780c */ /* 0x000fe40005744270 */
[----:B------:R-:W-:-:S02]  /*17d70*/  FMNMX.FTZ R3, R133, R0, !PT ;  /* 0x0000000085037209 */ /* 0x000fc40007810000 */
[----:B------:R-:W-:Y:S02]  /*17d80*/  ISETP.LT.OR P2, PT, R23, 0x19, P2 ;  /* 0x000000191700780c */ /* 0x000fe40001741670 */
[----:B------:R-:W-:Y:S02]  /*17d90*/  FMNMX.FTZ R0, R136, R3, !PT ;  /* 0x0000000388007209 */ /* 0x000fe40007810000 */
[----:B------:R-:W-:Y:S02]  /*17da0*/  FSEL R134, R134, -INF , !P2 ;  /* 0xff80000086867808 */ /* 0x000fe40005000000 */
[----:B------:R-:W-:Y:S02]  /*17db0*/  LOP3.LUT P2, RZ, R16, 0x20000, RZ, 0xc0, !PT ;  /* 0x0002000010ff7812 */ /* 0x000fe4000784c0ff */
[----:B------:R-:W-:Y:S02]  /*17dc0*/  FMNMX.FTZ R3, R137, R0, !PT ;  /* 0x0000000089037209 */ /* 0x000fe40007810000 */
[----:B------:R-:W-:-:S02]  /*17dd0*/  ISETP.GT.AND P2, PT, R21, 0x19, !P2 ;  /* 0x000000191500780c */ /* 0x000fc40005744270 */
[----:B------:R-:W-:Y:S02]  /*17de0*/  FMNMX.FTZ R0, R140, R3, !PT ;  /* 0x000000038c007209 */ /* 0x000fe40007810000 */
[----:B------:R-:W-:Y:S02]  /*17df0*/  ISETP.LT.OR P2, PT, R23, 0x1a, P2 ;  /* 0x0000001a1700780c */ /* 0x000fe40001741670 */
[----:B------:R-:W-:Y:S02]  /*17e00*/  FMNMX.FTZ R3, R141, R0, !PT ;  /* 0x000000008d037209 */ /* 0x000fe40007810000 */
[----:B------:R-:W-:Y:S02]  /*17e10*/  FSEL R135, R135, -INF , !P2 ;  /* 0xff80000087877808 */ /* 0x000fe40005000000 */
[----:B------:R-:W-:Y:S02]  /*17e20*/  LOP3.LUT P2, RZ, R16, 0x10000, RZ, 0xc0, !PT ;  /* 0x0001000010ff7812 */ /* 0x000fe4000784c0ff */
        /* <DEDUP_REMOVED lines=26> */
[----:B------:R-:W-:Y:S01]  /*17fd0*/  FMNMX.FTZ R2, R165, R0, !PT ;  /* 0x00000000a5027209 */ /* 0x000fe20007810000 */
[----:B------:R-:W-:Y:S01]  /*17fe0*/  IMAD.U32 R0, RZ, RZ, UR43 ;  /* 0x0000002bff007e24 */ /* 0x000fe2000f8e00ff */
[----:B------:R-:W-:Y:S02]  /*17ff0*/  ISETP.LT.OR P2, PT, R23, 0x31, P2 ;  /* 0x000000311700780c */ /* 0x000fe40001741670 */
[----:B------:R-:W-:Y:S01]  /*18000*/  LOP3.LUT P6, RZ, R16, 0x20, RZ, 0xc0, !PT ;  /* 0x0000002010ff7812 */ /* 0x000fe200078cc0ff */
[----:B------:R-:W0:Y:S01]  /*18010*/  SHFL.BFLY PT, R3, R2, 0x2, 0x1f ;  /* 0x0c401f0002037f89 */ /* 0x000e2200000e0000 */
[----:B------:R-:W-:Y:S02]  /*18020*/  FSEL R146, R146, -INF , !P2 ;  /* 0xff80000092927808 */ /* 0x000fe40005000000 */
[----:B------:R-:W-:-:S02]  /*18030*/  LOP3.LUT P2, RZ, R16, 0x800, RZ, 0xc0, !PT ;  /* 0x0000080010ff7812 */ /* 0x000fc4000784c0ff */
[----:B------:R-:W-:Y:S02]  /*18040*/  LOP3.LUT P3, RZ, R16, 0x10, RZ, 0xc0, !PT ;  /* 0x0000001010ff7812 */ /* 0x000fe4000786c0ff */
[C---:B------:R-:W-:Y:S02]  /*18050*/  ISETP.GT.AND P2, PT, R21.reuse, 0x31, !P2 ;  /* 0x000000311500780c */ /* 0x040fe40005744270 */
[----:B------:R-:W-:Y:S02]  /*18060*/  ISETP.GT.AND P4, PT, R21, 0x51, !P4 ;  /* 0x000000511500780c */ /* 0x000fe40006784270 */
[----:B------:R-:W-:Y:S02]  /*18070*/  ISETP.LT.OR P2, PT, R23, 0x32, P2 ;  /* 0x000000321700780c */ /* 0x000fe40001741670 */
[----:B------:R-:W-:Y:S02]  /*18080*/  ISETP.GT.AND P5, PT, R21, 0x58, !P5 ;  /* 0x000000581500780c */ /* 0x000fe40006fa4270 */
[----:B------:R-:W-:-:S02]  /*18090*/  FSEL R147, R147, -INF , !P2 ;  /* 0xff80000093937808 */ /* 0x000fc40005000000 */
[----:B------:R-:W-:Y:S02]  /*180a0*/  LOP3.LUT P2, RZ, R16, 0x400, RZ, 0xc0, !PT ;  /* 0x0000040010ff7812 */ /* 0x000fe4000784c0ff */
[----:B------:R-:W-:Y:S02]  /*180b0*/  ISETP.LT.OR P4, PT, R23, 0x52, P4 ;  /* 0x000000521700780c */ /* 0x000fe40002781670 */
[----:B------:R-:W-:Y:S02]  /*180c0*/  ISETP.GT.AND P2, PT, R21, 0x38, !P2 ;  /* 0x000000381500780c */ /* 0x000fe40005744270 */
[C---:B------:R-:W-:Y:S02]  /*180d0*/  ISETP.LT.OR P5, PT, R23.reuse, 0x59, P5 ;  /* 0x000000591700780c */ /* 0x040fe40002fa1670 */
[----:B------:R-:W-:Y:S02]  /*180e0*/  ISETP.LT.OR P2, PT, R23, 0x39, P2 ;  /* 0x000000391700780c */ /* 0x000fe40001741670 */
[----:B0-----:R-:W-:-:S02]  /*180f0*/  FMNMX.FTZ R20, R2, R3, !PT ;  /* 0x0000000302147209 */ /* 0x001fc40007810000 */
[----:B------:R-:W-:Y:S02]  /*18100*/  FSEL R150, R150, -INF , !P2 ;  /* 0xff80000096967808 */ /* 0x000fe40005000000 */
[----:B------:R-:W-:Y:S01]  /*18110*/  LOP3.LUT P2, RZ, R16, 0x200, RZ, 0xc0, !PT ;  /* 0x0000020010ff7812 */ /* 0x000fe2000784c0ff */
[----:B------:R-:W0:Y:S01]  /*18120*/  SHFL.BFLY PT, R15, R20, 0x1, 0x1f ;  /* 0x0c201f00140f7f89 */ /* 0x000e2200000e0000 */
[----:B------:R-:W-:Y:S02]  /*18130*/  FSEL R163, R163, -INF , !P4 ;  /* 0xff800000a3a37808 */ /* 0x000fe40006000000 */
[----:B------:R-:W-:Y:S02]  /*18140*/  ISETP.GT.AND P2, PT, R21, 0x39, !P2 ;  /* 0x000000391500780c */ /* 0x000fe40005744270 */
[----:B------:R-:W-:Y:S02]  /*18150*/  FSEL R166, R166, -INF , !P5 ;  /* 0xff800000a6a67808 */ /* 0x000fe40006800000 */
[----:B------:R-:W-:-:S04]  /*18160*/  ISETP.LT.OR P2, PT, R23, 0x3a, P2 ;  /* 0x0000003a1700780c */ /* 0x000fc80001741670 */
[----:B------:R-:W-:Y:S02]  /*18170*/  FSEL R151, R151, -INF , !P2 ;  /* 0xff80000097977808 */ /* 0x000fe40005000000 */
[----:B------:R-:W-:-:S04]  /*18180*/  LOP3.LUT P2, RZ, R16, 0x100, RZ, 0xc0, !PT ;  /* 0x0000010010ff7812 */ /* 0x000fc8000784c0ff */
[----:B------:R-:W-:-:S04]  /*18190*/  ISETP.GT.AND P2, PT, R21, 0x40, !P2 ;  /* 0x000000401500780c */ /* 0x000fc80005744270 */
[----:B------:R-:W-:Y:S02]  /*181a0*/  ISETP.LT.OR P2, PT, R23, 0x41, P2 ;  /* 0x000000411700780c */ /* 0x000fe40001741670 */
[----:B0-----:R-:W-:Y:S02]  /*181b0*/  FMNMX.FTZ R15, R20, R15, !PT ;  /* 0x0000000f140f7209 */ /* 0x001fe40007810000 */
[----:B------:R-:W-:Y:S02]  /*181c0*/  FSEL R154, R154, -INF , !P2 ;  /* 0xff8000009a9a7808 */ /* 0x000fe40005000000 */
[----:B------:R-:W-:Y:S01]  /*181d0*/  LOP3.LUT P2, RZ, R16, 0x80, RZ, 0xc0, !PT ;  /* 0x0000008010ff7812 */ /* 0x000fe2000784c0ff */
[----:B------:R-:W-:-:S03]  /*181e0*/  FMUL.FTZ R3, R15, R0 ;  /* 0x000000000f037220 */ /* 0x000fc60000410000 */
[----:B------:R-:W-:-:S04]  /*181f0*/  ISETP.GT.AND P2, PT, R21, 0x41, !P2 ;  /* 0x000000411500780c */ /* 0x000fc80005744270 */
[----:B------:R-:W-:-:S04]  /*18200*/  ISETP.LT.OR P2, PT, R23, 0x42, P2 ;  /* 0x000000421700780c */ /* 0x000fc80001741670 */
[----:B------:R-:W-:Y:S02]  /*18210*/  FSEL R155, R155, -INF , !P2 ;  /* 0xff8000009b9b7808 */ /* 0x000fe40005000000 */
[----:B------:R-:W-:-:S04]  /*18220*/  LOP3.LUT P2, RZ, R16, 0x40, RZ, 0xc0, !PT ;  /* 0x0000004010ff7812 */ /* 0x000fc8000784c0ff */
[----:B------:R-:W-:-:S04]  /*18230*/  ISETP.GT.AND P2, PT, R21, 0x48, !P2 ;  /* 0x000000481500780c */ /* 0x000fc80005744270 */
[----:B------:R-:W-:-:S04]  /*18240*/  ISETP.LT.OR P2, PT, R23, 0x49, P2 ;  /* 0x000000491700780c */ /* 0x000fc80001741670 */
[----:B------:R-:W-:Y:S02]  /*18250*/  FSEL R158, R158, -INF , !P2 ;  /* 0xff8000009e9e7808 */ /* 0x000fe40005000000 */
[----:B------:R-:W-:Y:S02]  /*18260*/  ISETP.GT.AND P2, PT, R21, 0x49, !P6 ;  /* 0x000000491500780c */ /* 0x000fe40007744270 */
[----:B------:R-:W-:Y:S02]  /*18270*/  LOP3.LUT P6, RZ, R16, 0x2, RZ, 0xc0, !PT ;  /* 0x0000000210ff7812 */ /* 0x000fe400078cc0ff */
[----:B------:R-:W-:-:S04]  /*18280*/  ISETP.LT.OR P2, PT, R23, 0x4a, P2 ;  /* 0x0000004a1700780c */ /* 0x000fc80001741670 */
[----:B------:R-:W-:Y:S02]  /*18290*/  FSEL R159, R159, -INF , !P2 ;  /* 0xff8000009f9f7808 */ /* 0x000fe40005000000 */
[----:B------:R-:W-:-:S04]  /*182a0*/  ISETP.GT.AND P2, PT, R21, 0x50, !P3 ;  /* 0x000000501500780c */ /* 0x000fc80005f44270 */
[----:B------:R-:W-:-:S04]  /*182b0*/  ISETP.LT.OR P2, PT, R23, 0x51, P2 ;  /* 0x000000511700780c */ /* 0x000fc80001741670 */
[----:B------:R-:W-:Y:S02]  /*182c0*/  FSEL R162, R162, -INF , !P2 ;  /* 0xff800000a2a27808 */ /* 0x000fe40005000000 */
[----:B------:R-:W-:Y:S02]  /*182d0*/  ISETP.GT.AND P2, PT, R21, RZ, !P6 ;  /* 0x000000ff1500720c */ /* 0x000fe40007744270 */
[----:B------:R-:W-:Y:S02]  /*182e0*/  LOP3.LUT P6, RZ, R16, 0x1, RZ, 0xc0, !PT ;  /* 0x0000000110ff7812 */ /* 0x000fe400078cc0ff */
[----:B------:R-:W-:Y:S02]  /*182f0*/  ISETP.LT.OR P2, PT, R23, 0x1, P2 ;  /* 0x000000011700780c */ /* 0x000fe40001741670 */
[----:B------:R-:W-:Y:S02]  /*18300*/  ISETP.GT.AND P3, PT, R21, 0x59, !P6 ;  /* 0x000000591500780c */ /* 0x000fe40007764270 */
[----:B------:R-:W-:-:S02]  /*18310*/  FSEL R122, R122, -INF , !P2 ;  /* 0xff8000007a7a7808 */ /* 0x000fc40005000000 */
[----:B------:R-:W-:Y:S02]  /*18320*/  FSETP.NEU.FTZ.AND P2, PT, R15, -INF , PT ;  /* 0xff8000000f00780b */ /* 0x000fe40003f5d000 */
[----:B------:R-:W-:Y:S02]  /*18330*/  FMNMX.FTZ R2, R122, R4, !PT ;  /* 0x000000047a027209 */ /* 0x000fe40007810000 */
[----:B------:R-:W-:Y:S02]  /*18340*/  FSEL R3, R3, RZ, P2 ;  /* 0x000000ff03037208 */ /* 0x000fe40001000000 */
[----:B------:R-:W-:-:S03]  /*18350*/  ISETP.LT.OR P3, PT, R23, 0x5a, P3 ;  /* 0x0000005a1700780c */ /* 0x000fc60001f61670 */
[--C-:B------:R-:W-:Y:S01]  /*18360*/  FFMA.FTZ R20, R121, R0, -R3.reuse ;  /* 0x0000000079147223 */ /* 0x100fe20000010803 */
[----:B------:R-:W-:Y:S01]  /*18370*/  FMNMX.FTZ R121, R123, R2, !PT ;  /* 0x000000027b797209 */ /* 0x000fe20007810000 */
[-CC-:B------:R-:W-:Y:S01]  /*18380*/  FFMA.FTZ R188, R120, R0.reuse, -R3.reuse ;  /* 0x0000000078bc7223 */ /* 0x180fe20000010803 */
[-CC-:B------:R-:W-:Y:S01]  /*18390*/  FFMA.FTZ R120, R125, R0.reuse, -R3.reuse ;  /* 0x000000007d787223 */ /* 0x180fe20000010803 */
[----:B------:R-:W-:Y:S01]  /*183a0*/  FSEL R167, R167, -INF , !P3 ;  /* 0xff800000a7a77808 */ /* 0x000fe20005800000 */
[-CC-:B------:R-:W-:Y:S01]  /*183b0*/  FFMA.FTZ R182, R140, R0.reuse, -R3.reuse ;  /* 0x000000008cb67223 */ /* 0x180fe20000010803 */
[----:B------:R-:W-:Y:S01]  /*183c0*/  FMNMX.FTZ R2, R126, R121, !PT ;  /* 0x000000797e027209 */ /* 0x000fe20007810000 */
[-CC-:B------:R-:W-:Y:S01]  /*183d0*/  FFMA.FTZ R190, R124, R0.reuse, -R3.reuse ;  /* 0x000000007cbe7223 */ /* 0x180fe20000010803 */
[----:B------:R-:W-:Y:S01]  /*183e0*/  FSEL R140, R15, RZ, P2 ;  /* 0x000000ff0f8c7208 */ /* 0x000fe20001000000 */
[--C-:B------:R-:W-:Y:S01]  /*183f0*/  FFMA.FTZ R184, R128, R0, -R3.reuse ;  /* 0x0000000080b87223 */ /* 0x100fe20000010803 */
[----:B------:R-:W-:Y:S01]  /*18400*/  FMNMX.FTZ R121, R127, R2, !PT ;  /* 0x000000027f797209 */ /* 0x000fe20007810000 */
[-CC-:B------:R-:W-:Y:S01]  /*18410*/  FFMA.FTZ R186, R132, R0.reuse, -R3.reuse ;  /* 0x0000000084ba7223 */ /* 0x180fe20000010803 */
[-CC-:B------:R-:W-:Y:S01]  /*18420*/  FFMA.FTZ R124, R133, R0.reuse, -R3.reuse ;  /* 0x00000000857c7223 */ /* 0x180fe20000010803 */
        /* <DEDUP_REMOVED lines=30> */
[----:B------:R-:W-:Y:S01]  /*18610*/  FMNMX.FTZ R2, R154, R125, !PT ;  /* 0x0000007d9a027209 */ /* 0x000fe20007810000 */
[----:B------:R-:W-:Y:S01]  /*18620*/  FFMA.FTZ R125, R137, R0, -R3 ;  /* 0x00000000897d7223 */ /* 0x000fe20000010803 */
[----:B------:R-:W-:Y:S02]  /*18630*/  MUFU.EX2 R184, R184 ;  /* 0x000000b800b87308 */ /* 0x000fe40000000800 */
[----:B------:R-:W-:-:S04]  /*18640*/  FMNMX.FTZ R129, R155, R2, !PT ;  /* 0x000000029b817209 */ /* 0x000fc80007810000 */
[----:B------:R-:W-:Y:S01]  /*18650*/  FMNMX.FTZ R2, R158, R129, !PT ;  /* 0x000000819e027209 */ /* 0x000fe20007810000 */
[----:B------:R-:W-:Y:S01]  /*18660*/  FFMA.FTZ R129, R149, R0, -R3 ;  /* 0x0000000095817223 */ /* 0x000fe20000010803 */
[----:B------:R-:W-:Y:S01]  /*18670*/  FADD.FTZ R3, -R140, R5 ;  /* 0x000000058c037221 */ /* 0x000fe20000010100 */
[----:B------:R-:W-:Y:S01]  /*18680*/  MUFU.EX2 R121, R121 ;  /* 0x0000007900797308 */ /* 0x000fe20000000800 */
[----:B------:R-:W-:Y:S02]  /*18690*/  FMNMX.FTZ R21, R159, R2, !PT ;  /* 0x000000029f157209 */ /* 0x000fe40007810000 */
[----:B------:R-:W-:Y:S02]  /*186a0*/  FMUL.FTZ R3, R3, R0 ;  /* 0x0000000003037220 */ /* 0x000fe40000410000 */
[----:B------:R-:W-:-:S03]  /*186b0*/  FMNMX.FTZ R2, R162, R21, !PT ;  /* 0x00000015a2027209 */ /* 0x000fc60007810000 */
        /* <DEDUP_REMOVED lines=9> */
[----:B0-----:R-:W-:-:S07]  /*18750*/  FMNMX.FTZ R21, R2, R21, !PT ;  /* 0x0000001502157209 */ /* 0x001fce0007810000 */
[----:B------:R-:W-:Y:S01]  /*18760*/  MUFU.EX2 R23, R23 ;  /* 0x0000001700177308 */ /* 0x000fe20000000800 */
[----:B------:R-:W0:Y:S07]  /*18770*/  SHFL.BFLY PT, R2, R21, 0x1, 0x1f ;  /* 0x0c201f0015027f89 */ /* 0x000e2e00000e0000 */
[----:B------:R-:W-:Y:S08]  /*18780*/  MUFU.EX2 R176, R176 ;  /* 0x000000b000b07308 */ /* 0x000ff00000000800 */
[----:B------:R-:W-:Y:S08]  /*18790*/  MUFU.EX2 R128, R128 ;  /* 0x0000008000807308 */ /* 0x000ff00000000800 */
[----:B------:R-:W-:Y:S01]  /*187a0*/  MUFU.EX2 R178, R178 ;  /* 0x000000b200b27308 */ /* 0x000fe20000000800 */
[----:B0-----:R-:W-:-:S04]  /*187b0*/  FMNMX.FTZ R21, R21, R2, !PT ;  /* 0x0000000215157209 */ /* 0x001fc80007810000 */
[----:B------:R-:W-:-:S03]  /*187c0*/  FSETP.NEU.FTZ.AND P2, PT, R21, -INF , PT ;  /* 0xff8000001500780b */ /* 0x000fc60003f5d000 */
[----:B------:R0:W1:Y:S01]  /*187d0*/  MUFU.EX2 R2, R3 ;  /* 0x0000000300027308 */ /* 0x0000620000000800 */
[----:B------:R-:W-:-:S05]  /*187e0*/  FMUL.FTZ R137, R21, R0 ;  /* 0x0000000015897220 */ /* 0x000fca0000410000 */
[----:B------:R-:W-:Y:S02]  /*187f0*/  FSEL R137, R137, RZ, P2 ;  /* 0x000000ff89897208 */ /* 0x000fe40001000000 */
[----:B------:R-:W-:Y:S01]  /*18800*/  MUFU.EX2 R129, R129 ;  /* 0x0000008100817308 */ /* 0x000fe20000000800 */
[----:B0-----:R-:W-:Y:S02]  /*18810*/  FSEL R3, R21, RZ, P2 ;  /* 0x000000ff15037208 */ /* 0x001fe40001000000 */
[-CC-:B------:R-:W-:Y:S01]  /*18820*/  FFMA.FTZ R189, R122, R0.reuse, -R137.reuse ;  /* 0x000000007abd7223 */ /* 0x180fe20000010889 */
[-CC-:B------:R-:W-:Y:S01]  /*18830*/  FFMA.FTZ R122, R123, R0.reuse, -R137.reuse ;  /* 0x000000007b7a7223 */ /* 0x180fe20000010889 */
[-CC-:B------:R-:W-:Y:S01]  /*18840*/  FFMA.FTZ R191, R126, R0.reuse, -R137.reuse ;  /* 0x000000007ebf7223 */ /* 0x180fe20000010889 */
[----:B------:R-:W-:Y:S01]  /*18850*/  FADD.FTZ R3, -R3, R4 ;  /* 0x0000000403037221 */ /* 0x000fe20000010100 */
[-CC-:B------:R-:W-:Y:S01]  /*18860*/  FFMA.FTZ R123, R127, R0.reuse, -R137.reuse ;  /* 0x000000007f7b7223 */ /* 0x180fe20000010889 */
[-CC-:B------:R-:W-:Y:S01]  /*18870*/  FFMA.FTZ R185, R130, R0.reuse, -R137.reuse ;  /* 0x0000000082b97223 */ /* 0x180fe20000010889 */
[----:B------:R-:W-:Y:S01]  /*18880*/  MUFU.EX2 R189, R189 ;  /* 0x000000bd00bd7308 */ /* 0x000fe20000000800 */
[-C--:B------:R-:W-:Y:S01]  /*18890*/  FMUL.FTZ R3, R3, R0.reuse ;  /* 0x0000000003037220 */ /* 0x080fe20000410000 */
[----:B-1----:R-:W-:Y:S01]  /*188a0*/  FFMA.FTZ R7, R2, R7, R188 ;  /* 0x0000000702077223 */ /* 0x002fe200000100bc */
[-CC-:B------:R-:W-:Y:S01]  /*188b0*/  FFMA.FTZ R126, R131, R0.reuse, -R137.reuse ;  /* 0x00000000837e7223 */ /* 0x180fe20000010889 */
[-CC-:B------:R-:W-:Y:S01]  /*188c0*/  FFMA.FTZ R187, R134, R0.reuse, -R137.reuse ;  /* 0x0000000086bb7223 */ /* 0x180fe20000010889 */
[-C--:B------:R-:W-:Y:S01]  /*188d0*/  FFMA.FTZ R127, R135, R0.reuse, -R137 ;  /* 0x00000000877f7223 */ /* 0x080fe20000010889 */
[----:B------:R-:W-:Y:S01]  /*188e0*/  FADD.FTZ R7, R20, R7 ;  /* 0x0000000714077221 */ /* 0x000fe20000010000 */
[-CC-:B------:R-:W-:Y:S01]  /*188f0*/  FFMA.FTZ R181, R138, R0.reuse, -R137.reuse ;  /* 0x000000008ab57223 */ /* 0x180fe20000010889 */
[----:B------:R-:W0:Y:S01]  /*18900*/  MUFU.EX2 R3, R3 ;  /* 0x0000000300037308 */ /* 0x000e220000000800 */
[-C--:B------:R-:W-:Y:S01]  /*18910*/  FFMA.FTZ R130, R139, R0.reuse, -R137 ;  /* 0x000000008b827223 */ /* 0x080fe20000010889 */
[----:B------:R-:W-:Y:S01]  /*18920*/  FADD.FTZ R7, R190, R7 ;  /* 0x00000007be077221 */ /* 0x000fe20000010000 */
[-CC-:B------:R-:W-:Y:S01]  /*18930*/  FFMA.FTZ R183, R142, R0.reuse, -R137.reuse ;  /* 0x000000008eb77223 */ /* 0x180fe20000010889 */
[-CC-:B------:R-:W-:Y:S01]  /*18940*/  FFMA.FTZ R143, R143, R0.reuse, -R137.reuse ;  /* 0x000000008f8f7223 */ /* 0x180fe20000010889 */
[-C--:B------:R-:W-:Y:S01]  /*18950*/  FFMA.FTZ R177, R146, R0.reuse, -R137 ;  /* 0x0000000092b17223 */ /* 0x080fe20000010889 */
[----:B------:R-:W-:Y:S01]  /*18960*/  FADD.FTZ R7, R120, R7 ;  /* 0x0000000778077221 */ /* 0x000fe20000010000 */
[-CC-:B------:R-:W-:Y:S01]  /*18970*/  FFMA.FTZ R131, R147, R0.reuse, -R137.reuse ;  /* 0x0000000093837223 */ /* 0x180fe20000010889 */
[----:B------:R-:W1:Y:S01]  /*18980*/  MUFU.EX2 R122, R122 ;  /* 0x0000007a007a7308 */ /* 0x000e620000000800 */
[-C--:B------:R-:W-:Y:S01]  /*18990*/  FFMA.FTZ R179, R150, R0.reuse, -R137 ;  /* 0x0000000096b37223 */ /* 0x080fe20000010889 */
[----:B------:R-:W-:Y:S01]  /*189a0*/  FADD.FTZ R134, R184, R7 ;  /* 0x00000007b8867221 */ /* 0x000fe20000010000 */
[-CC-:B------:R-:W-:Y:S01]  /*189b0*/  FFMA.FTZ R173, R154, R0.reuse, -R137.reuse ;  /* 0x000000009aad7223 */ /* 0x180fe20000010889 */
[-CC-:B------:R-:W-:Y:S01]  /*189c0*/  FFMA.FTZ R175, R158, R0.reuse, -R137.reuse ;  /* 0x000000009eaf7223 */ /* 0x180fe20000010889 */
[----:B------:R-:W-:Y:S01]  /*189d0*/  FFMA.FTZ R169, R162, R0, -R137 ;  /* 0x00000000a2a97223 */ /* 0x000fe20000010889 */
[----:B------:R-:W-:Y:S01]  /*189e0*/  FADD.FTZ R135, R121, R134 ;  /* 0x0000008679877221 */ /* 0x000fe20000010000 */
[----:B------:R-:W-:Y:S01]  /*189f0*/  F2FP.BF16.F32.PACK_AB R188, R20, R188 ;  /* 0x000000bc14bc723e */ /* 0x000fe200000010ff */
[----:B------:R-:W2:Y:S01]  /*18a00*/  MUFU.EX2 R191, R191 ;  /* 0x000000bf00bf7308 */ /* 0x000ea20000000800 */
[----:B0-----:R-:W-:Y:S01]  /*18a10*/  FFMA.FTZ R7, R3, R6, R189 ;  /* 0x0000000603077223 */ /* 0x001fe200000100bd */
[----:B------:R-:W-:Y:S01]  /*18a20*/  FADD.FTZ R135, R186, R135 ;  /* 0x00000087ba877221 */ /* 0x000fe20000010000 */
[--C-:B------:R-:W-:Y:S01]  /*18a30*/  FFMA.FTZ R6, R151, R0, -R137.reuse ;  /* 0x0000000097067223 */ /* 0x100fe20000010889 */
[----:B------:R-:W-:Y:S01]  /*18a40*/  F2FP.BF16.F32.PACK_AB R190, R120, R190 ;  /* 0x000000be78be723e */ /* 0x000fe200000010ff */
[----:B------:R-:W-:Y:S01]  /*18a50*/  FFMA.FTZ R163, R163, R0, -R137 ;  /* 0x00000000a3a37223 */ /* 0x000fe20000010889 */
[----:B------:R-:W-:Y:S01]  /*18a60*/  FADD.FTZ R135, R124, R135 ;  /* 0x000000877c877221 */ /* 0x000fe20000010000 */
[----:B------:R-:W-:Y:S01]  /*18a70*/  F2FP.BF16.F32.PACK_AB R184, R121, R184 ;  /* 0x000000b879b8723e */ /* 0x000fe200000010ff */
[----:B------:R-:W0:Y:S01]  /*18a80*/  MUFU.EX2 R123, R123 ;  /* 0x0000007b007b7308 */ /* 0x000e220000000800 */
[----:B-1----:R-:W-:Y:S01]  /*18a90*/  FADD.FTZ R134, R122, R7 ;  /* 0x000000077a867221 */ /* 0x002fe20000010000 */
[----:B------:R-:W-:Y:S01]  /*18aa0*/  FADD.FTZ R138, R180, R135 ;  /* 0x00000087b48a7221 */ /* 0x000fe20000010000 */
[----:B------:R-:W-:Y:S01]  /*18ab0*/  FFMA.FTZ R166, R166, R0, -R137 ;  /* 0x00000000a6a67223 */ /* 0x000fe20000010889 */
[----:B------:R-:W-:-:S02]  /*18ac0*/  F2FP.BF16.F32.PACK_AB R186, R124, R186 ;  /* 0x000000ba7cba723e */ /* 0x000fc400000010ff */
[----:B------:R-:W-:Y:S01]  /*18ad0*/  FADD.FTZ R135, R125, R138 ;  /* 0x0000008a7d877221 */ /* 0x000fe20000010000 */
[----:B------:R-:W-:Y:S01]  /*18ae0*/  ISETP.GT.AND P2, PT, R9, R207, PT ;  /* 0x000000cf0900720c */ /* 0x000fe20003f44270 */
[----:B------:R-:W1:Y:S01]  /*18af0*/  MUFU.EX2 R185, R185 ;  /* 0x000000b900b97308 */ /* 0x000e620000000800 */
[----:B--2---:R-:W-:Y:S01]  /*18b00*/  FADD.FTZ R134, R191, R134 ;  /* 0x00000086bf867221 */ /* 0x004fe20000010000 */
[----:B------:R-:W-:Y:S01]  /*18b10*/  FADD.FTZ R138, R182, R135 ;  /* 0x00000087b68a7221 */ /* 0x000fe20000010000 */
[----:B------:R-:W-:Y:S01]  /*18b20*/  @!P1 PRMT R135, RZ, 0x654, R14 ;  /* 0x00000654ff879816 */ /* 0x000fe2000000000e */
[----:B------:R-:W-:Y:S01]  /*18b30*/  FFMA.FTZ R14, R155, R0, -R137 ;  /* 0x000000009b0e7223 */ /* 0x000fe20000010889 */
[----:B------:R-:W-:Y:S01]  /*18b40*/  F2FP.BF16.F32.PACK_AB R182, R23, R182 ;  /* 0x000000b617b6723e */ /* 0x000fe200000010ff */
[----:B------:R-:W-:Y:S01]  /*18b50*/  VIADD R9, R9, 0xffffffff ;  /* 0xffffffff09097836 */ /* 0x000fe20000000000 */
[----:B------:R2:W-:Y:S01]  /*18b60*/  @!P1 SYNCS.ARRIVE.TRANS64.RED.A1T0 RZ, [R135+URZ], RZ ;  /* 0x000000ff87ff99a7 */ /* 0x0005e2000810043f */
[----:B------:R-:W3:Y:S01]  /*18b70*/  MUFU.EX2 R126, R126 ;  /* 0x0000007e007e7308 */ /* 0x000ee20000000800 */
[----:B0-----:R-:W-:Y:S01]  /*18b80*/  FADD.FTZ R134, R123, R134 ;  /* 0x000000867b867221 */ /* 0x001fe20000010000 */
[----:B------:R-:W-:-:S02]  /*18b90*/  F2FP.BF16.F32.PACK_AB R180, R125, R180 ;  /* 0x000000b47db4723e */ /* 0x000fc400000010ff */
[----:B------:R-:W-:Y:S02]  /*18ba0*/  F2FP.BF16.F32.PACK_AB R189, R122, R189 ;  /* 0x000000bd7abd723e */ /* 0x000fe400000010ff */
[----:B------:R-:W-:Y:S02]  /*18bb0*/  F2FP.BF16.F32.PACK_AB R191, R123, R191 ;  /* 0x000000bf7bbf723e */ /* 0x000fe400000010ff */
[----:B------:R-:W0:Y:S01]  /*18bc0*/  MUFU.EX2 R187, R187 ;  /* 0x000000bb00bb7308 */ /* 0x000e220000000800 */
[----:B-1----:R-:W-:-:S07]  /*18bd0*/  FADD.FTZ R7, R185, R134 ;  /* 0x00000086b9077221 */ /* 0x002fce0000010000 */
[----:B------:R-:W1:Y:S01]  /*18be0*/  MUFU.EX2 R127, R127 ;  /* 0x0000007f007f7308 */ /* 0x000e620000000800 */
[C---:B---3--:R-:W-:Y:S01]  /*18bf0*/  FADD.FTZ R134, R126.reuse, R7 ;  /* 0x000000077e867221 */ /* 0x048fe20000010000 */
[----:B------:R-:W-:Y:S01]  /*18c00*/  FADD.FTZ R7, R23, R138 ;  /* 0x0000008a17077221 */ /* 0x000fe20000010000 */
[----:B------:R-:W-:-:S03]  /*18c10*/  F2FP.BF16.F32.PACK_AB R185, R126, R185 ;  /* 0x000000b97eb9723e */ /* 0x000fc600000010ff */
[----:B--2---:R-:W-:Y:S01]  /*18c20*/  FADD.FTZ R135, R176, R7 ;  /* 0x00000007b0877221 */ /* 0x004fe20000010000 */
[C---:B------:R-:W-:Y:S01]  /*18c30*/  F2FP.BF16.F32.PACK_AB R176, R128.reuse, R176 ;  /* 0x000000b080b0723e */ /* 0x040fe200000010ff */
[----:B------:R-:W2:Y:S01]  /*18c40*/  MUFU.EX2 R181, R181 ;  /* 0x000000b500b57308 */ /* 0x000ea20000000800 */
[----:B0-----:R-:W-:Y:S01]  /*18c50*/  FADD.FTZ R134, R187, R134 ;  /* 0x00000086bb867221 */ /* 0x001fe20000010000 */
[----:B------:R-:W-:-:S04]  /*18c60*/  FADD.FTZ R135, R128, R135 ;  /* 0x0000008780877221 */ /* 0x000fc80000010000 */
[----:B------:R-:W-:Y:S01]  /*18c70*/  FADD.FTZ R140, R178, R135 ;  /* 0x00000087b28c7221 */ /* 0x000fe20000010000 */
[----:B------:R-:W-:Y:S01]  /*18c80*/  F2FP.BF16.F32.PACK_AB R178, R129, R178 ;  /* 0x000000b281b2723e */ /* 0x000fe200000010ff */
[----:B------:R-:W0:Y:S01]  /*18c90*/  MUFU.EX2 R130, R130 ;  /* 0x0000008200827308 */ /* 0x000e220000000800 */
[----:B-1----:R-:W-:Y:S01]  /*18ca0*/  FADD.FTZ R138, R127, R134 ;  /* 0x000000867f8a7221 */ /* 0x002fe20000010000 */
[----:B------:R-:W-:Y:S01]  /*18cb0*/  FADD.FTZ R135, R129, R140 ;  /* 0x0000008c81877221 */ /* 0x000fe20000010000 */
[-CC-:B------:R-:W-:Y:S01]  /*18cc0*/  FFMA.FTZ R134, R159, R0.reuse, -R137.reuse ;  /* 0x000000009f867223 */ /* 0x180fe20000010889 */
[----:B------:R-:W-:Y:S01]  /*18cd0*/  FFMA.FTZ R137, R167, R0, -R137 ;  /* 0x00000000a7897223 */ /* 0x000fe20000010889 */
[----:B------:R-:W-:-:S03]  /*18ce0*/  F2FP.BF16.F32.PACK_AB R187, R127, R187 ;  /* 0x000000bb7fbb723e */ /* 0x000fc600000010ff */
        /* <DEDUP_REMOVED lines=9> */
[----:B------:R-:W-:Y:S01]  /*18d80*/  F2FP.BF16.F32.PACK_AB R183, R4, R183 ;  /* 0x000000b704b7723e */ /* 0x000fe200000010ff */
[----:B------:R-:W-:-:S05]  /*18d90*/  IMAD.MOV.U32 R4, RZ, RZ, R21 ;  /* 0x000000ffff047224 */ /* 0x000fca00078e0015 */
        /* <DEDUP_REMOVED lines=49> */
[----:B------:R-:W-:Y:S01]  /*190b0*/  IMAD.MOV.U32 R5, RZ, RZ, R15 ;  /* 0x000000ffff057224 */ /* 0x000fe200078e000f */
[----:B------:R-:W-:Y:S06]  /*190c0*/  @P2 BRA `(.L_x_4399) ;  /* 0xffffffc800f82947 */ /* 0x000fec000383ffff */
[----:B------:R-:W-:Y:S05]  /*190d0*/  BSYNC B0 ;  /* 0x0000000000007941 */ /* 0x000fea0003800000 */
.L_x_4380:
[----:B------:R-:W-:Y:S02]  /*190e0*/  IMAD.MOV.U32 R4, RZ, RZ, R21 ;  /* 0x000000ffff047224 */ /* 0x000fe400078e0015 */
[----:B------:R-:W-:Y:S02]  /*190f0*/  IMAD.MOV.U32 R5, RZ, RZ, R15 ;  /* 0x000000ffff057224 */ /* 0x000fe400078e000f */
[----:B------:R-:W-:Y:S02]  /*19100*/  IMAD.MOV.U32 R23, RZ, RZ, R13 ;  /* 0x000000ffff177224 */ /* 0x000fe400078e000d */
[----:B------:R-:W-:-:S07]  /*19110*/  IMAD.MOV.U32 R194, RZ, RZ, R200 ;  /* 0x000000ffffc27224 */ /* 0x000fce00078e00c8 */
.L_x_4379:
[----:B------:R-:W-:Y:S05]  /*19120*/  BSYNC B1 ;  /* 0x0000000000017941 */ /* 0x000fea0003800000 */
.L_x_4378:
[----:B------:R-:W0:Y:S01]  /*19130*/  LDC R202, c[0x0][0x9e4] ;  /* 0x00027900ffca7b82 */ /* 0x000e220000000800 */
[----:B------:R-:W-:Y:S02]  /*19140*/  IADD3 R8, R196, 0x80, -R197 ;  /* 0x00000080c4087810 */ /* 0x000fe40007ffe8c5 */
[----:B------:R-:W-:-:S03]  /*19150*/  LOP3.LUT R16, R16, 0xffefffff, RZ, 0xc0, !PT ;  /* 0xffefffff10107812 */ /* 0x000fc600078ec0ff */
[----:B------:R-:W-:-:S04]  /*19160*/  IMAD R8, R201, 0x80, R8 ;  /* 0x00000080c9087824 */ /* 0x000fc800078e0208 */
[----:B------:R-:W-:Y:S01]  /*19170*/  IMAD.IADD R11, R8, 0x1, -R11 ;  /* 0x00000001080b7824 */ /* 0x000fe200078e0a0b */
[----:B0-----:R-:W-:-:S13]  /*19180*/  ISETP.GE.AND P2, PT, R202, 0x1, PT ;  /* 0x00000001ca00780c */ /* 0x001fda0003f46270 */
[----:B------:R-:W-:Y:S01]  /*19190*/  @P2 LOP3.LUT R16, R16, 0x100000, RZ, 0xfc, !PT ;  /* 0x0010000010102812 */ /* 0x000fe200078efcff */
        /* <DEDUP_REMOVED lines=11> */
.L_x_4402:
[----:B------:R-:W-:-:S13]  /*19250*/  ISETP.NE.AND P2, PT, R202, 0x1, PT ;  /* 0x00000001ca00780c */ /* 0x000fda0003f45270 */
[----:B------:R-:W0:Y:S02]  /*19260*/  @P2 LDC.64 R12, c[0x0][0x9e8] ;  /* 0x00027a00ff0c2b82 */ /* 0x000e240000000a00 */
[----:B0-----:R-:W-:-:S05]  /*19270*/  @P2 IMAD.HI.U32 R12, R8, R12, RZ ;  /* 0x0000000c080c2227 */ /* 0x001fca00078e00ff */
[----:B------:R-:W-:-:S07]  /*19280*/  @P2 SHF.R.U32.HI R8, RZ, R13, R12 ;  /* 0x0000000dff082219 */ /* 0x000fce000001160c */
.L_x_4403:
[----:B------:R-:W-:Y:S05]  /*19290*/  BSYNC B0 ;  /* 0x0000000000007941 */ /* 0x000fea0003800000 */
.L_x_4401:
[----:B------:R-:W-:-:S05]  /*192a0*/  IMAD R8, R8, R202, RZ ;  /* 0x000000ca08087224 */ /* 0x000fca00078e02ff */
[----:B------:R-:W-:-:S07]  /*192b0*/  VIMNMX R11, R11, R8, !PT ;  /* 0x000000080b0b7248 */ /* 0x000fce0007fe0100 */
.L_x_4400:
[----:B------:R-:W-:Y:S01]  /*192c0*/  VIADD R11, R11, 0x5f ;  /* 0x0000005f0b0b7836 */ /* 0x000fe20000000000 */
[----:B------:R-:W-:Y:S03]  /*192d0*/  BSSY B0, `(.L_x_4404) ;  /* 0x0000229000007945 */ /* 0x000fe60003800000 */
[----:B------:R-:W-:-:S05]  /*192e0*/  IMAD.HI R11, R11, 0x2aaaaaab, RZ ;  /* 0x2aaaaaab0b0b7827 */ /* 0x000fca00078e02ff */
[----:B------:R-:W-:-:S04]  /*192f0*/  SHF.R.U32.HI R8, RZ, 0x1f, R11 ;  /* 0x0000001fff087819 */ /* 0x000fc8000001160b */
[----:B------:R-:W-:-:S04]  /*19300*/  LEA.HI.SX32 R15, R11, R8, 0x1c ;  /* 0x000000080b0f7211 */ /* 0x000fc800078fe2ff */
[----:B------:R-:W-:-:S04]  /*19310*/  VIMNMX R15, R212, R15, !PT ;  /* 0x0000000fd40f7248 */ /* 0x000fc80007fe0100 */
[----:B------:R-:W-:-:S13]  /*19320*/  ISETP.GE.AND P2, PT, R9, R15, PT ;  /* 0x0000000f0900720c */ /* 0x000fda0003f46270 */
[----:B------:R-:W-:Y:S05]  /*19330*/  @!P2 BRA `(.L_x_4405) ;  /* 0x000000200088a947 */ /* 0x000fea0003800000 */
[----:B------:R-:W-:Y:S01]  /*19340*/  BSSY B1, `(.L_x_4405) ;  /* 0x0000221000017945 */ /* 0x000fe20003800000 */
[----:B------:R-:W-:Y:S02]  /*19350*/  IMAD.MOV.U32 R11, RZ, RZ, R4 ;  /* 0x000000ffff0b7224 */ /* 0x000fe400078e0004 */
[----:B------:R-:W-:Y:S02]  /*19360*/  IMAD.MOV.U32 R8, RZ, RZ, R5 ;  /* 0x000000ffff087224 */ /* 0x000fe400078e0005 */
[----:B------:R-:W-:Y:S02]  /*19370*/  IMAD.MOV.U32 R12, RZ, RZ, R194 ;  /* 0x000000ffff0c7224 */ /* 0x000fe400078e00c2 */
[----:B------:R-:W-:-:S07]  /*19380*/  IMAD.MOV.U32 R13, RZ, RZ, R23 ;  /* 0x000000ffff0d7224 */ /* 0x000fce00078e0017 */
.L_x_4416:
        /* <DEDUP_REMOVED lines=8> */
.L_x_4406:
[----:B------:R-:W-:Y:S01]  /*19410*/  IMAD R0, R23, 0x8, R17 ;  /* 0x0000000817007824 */ /* 0x000fe200078e0211 */
[----:B------:R-:W-:-:S04]  /*19420*/  SHF.L.U32 R21, R194, 0x1f, RZ ;  /* 0x0000001fc2157819 */ /* 0x000fc800000006ff */
[----:B------:R0:W1:Y:S01]  /*19430*/  SYNCS.PHASECHK.TRANS64.TRYWAIT P2, [R0+URZ+0x30830], R21 ;  /* 0x03083015000075a7 */ /* 0x000062000804017f */
[----:B------:R-:W-:Y:S05]  /*19440*/  @!P0 BRA `(.L_x_4407) ;  /* 0x0000000000048947 */ /* 0x000fea0003800000 */
[----:B------:R-:W-:Y:S01]  /*19450*/  BPT.TRAP 0x1 ;  /* 0x000000040000795c */ /* 0x000fe20000300000 */
.L_x_4407:
[----:B------:R-:W-:Y:S01]  /*19460*/  BSSY B2, `(.L_x_4408) ;  /* 0x0000006000027945 */ /* 0x000fe20003800000 */
[----:B------:R-:W-:Y:S02]  /*19470*/  IMAD R4, R23, 0x900, R10 ;  /* 0x0000090017047824 */ /* 0x000fe400078e020a */
[----:B------:R-:W-:Y:S01]  /*19480*/  IMAD.MOV.U32 R5, RZ, RZ, 0x40000040 ;  /* 0x40000040ff057424 */ /* 0x000fe200078e00ff */
[----:B-1----:R-:W-:Y:S06]  /*19490*/  @P2 BRA `(.L_x_4409) ;  /* 0x0000000000082947 */ /* 0x002fec0003800000 */
[----:B------:R-:W1:Y:S02]  /*194a0*/  SYNCS.PHASECHK.TRANS64.TRYWAIT P2, [R0+URZ+0x30830], R21 ;  /* 0x03083015000075a7 */ /* 0x000e64000804017f */
[----:B-1----:R-:W-:Y:S05]  /*194b0*/  @!P2 BRA `(.L_x_4410) ;  /* 0x0000010000d4a947 */ /* 0x002fea0003800000 */
.L_x_4409:
[----:B------:R-:W-:Y:S05]  /*194c0*/  BSYNC B2 ;  /* 0x0000000000027941 */ /* 0x000fea0003800000 */
.L_x_4408:
        /* <DEDUP_REMOVED lines=10> */
[----:B-1----:R-:W-:Y:S01]  /*19570*/  IMAD.MOV.U32 R21, RZ, RZ, 0x40000040 ;  /* 0x40000040ff157424 */ /* 0x002fe200078e00ff */
        /* <DEDUP_REMOVED lines=206> */
.L_x_4411:
[----:B------:R-:W-:Y:S01]  /*1a260*/  SHF.L.U32 R0, R12, 0x1f, RZ ;  /* 0x0000001f0c007819 */ /* 0x000fe200000006ff */
[----:B------:R-:W-:-:S04]  /*1a270*/  IMAD R200, R13, 0x8, R17 ;  /* 0x000000080dc87824 */ /* 0x000fc800078e0211 */
[----:B------:R0:W1:Y:S01]  /*1a280*/  SYNCS.PHASECHK.TRANS64.TRYWAIT P2, [R200+URZ+0x30850], R0 ;  /* 0x03085000c80075a7 */ /* 0x000062000804017f */
[----:B------:R-:W-:Y:S05]  /*1a290*/  @!P0 BRA `(.L_x_4412) ;  /* 0x0000000000048947 */ /* 0x000fea0003800000 */
[----:B------:R-:W-:Y:S01]  /*1a2a0*/  BPT.TRAP 0x1 ;  /* 0x000000040000795c */ /* 0x000fe20000300000 */
.L_x_4412:
[----:B------:R-:W-:Y:S04]  /*1a2b0*/  BSSY B2, `(.L_x_4413) ;  /* 0x0000004000027945 */ /* 0x000fe80003800000 */
[----:B-1----:R-:W-:Y:S05]  /*1a2c0*/  @P2 BRA `(.L_x_4414) ;  /* 0x0000000000082947 */ /* 0x002fea0003800000 */
[----:B------:R-:W1:Y:S02]  /*1a2d0*/  SYNCS.PHASECHK.TRANS64.TRYWAIT P2, [R200+URZ+0x30850], R0 ;  /* 0x03085000c80075a7 */ /* 0x000e64000804017f */
[----:B-1----:R-:W-:Y:S05]  /*1a2e0*/  @!P2 BRA `(.L_x_4415) ;  /* 0x000000f4005ca947 */ /* 0x002fea0003800000 */
.L_x_4414:
[----:B------:R-:W-:Y:S05]  /*1a2f0*/  BSYNC B2 ;  /* 0x0000000000027941 */ /* 0x000fea0003800000 */
.L_x_4413:
[----:B01----:R-:W-:Y:S01]  /*1a300*/  VIADD R0, R17, 0x400 ;  /* 0x0000040011007836 */ /* 0x003fe20000000000 */
[----:B------:R-:W-:Y:S01]  /*1a310*/  WARPGROUP.ARRIVE ;  /* 0x00000000000079c5 */ /* 0x000fe20000000000 */
[----:B------:R-:W-:Y:S01]  /*1a320*/  IMAD.MOV.U32 R3, RZ, RZ, 0x40000040 ;  /* 0x40000040ff037424 */ /* 0x000fe200078e00ff */
[C---:B-----5:R-:W-:Y:S01]  /*1a330*/  ISETP.GT.AND P2, PT, R9.reuse, R15, PT ;  /* 0x0000000f0900720c */ /* 0x060fe20003f44270 */
[----:B------:R-:W-:Y:S01]  /*1a340*/  IMAD.MOV.U32 R21, RZ, RZ, 0x40000040 ;  /* 0x40000040ff157424 */ /* 0x000fe200078e00ff */
[----:B------:R-:W-:Y:S01]  /*1a350*/  SHF.R.U32.HI R0, RZ, 0x4, R0 ;  /* 0x00000004ff007819 */ /* 0x000fe20000011600 */
[----:B------:R-:W-:Y:S02]  /*1a360*/  @!P1 VIADD R200, R200, 0x30860 ;  /* 0x00030860c8c89836 */ /* 0x000fe40000000000 */
[----:B------:R-:W-:Y:S01]  /*1a370*/  VIADD R9, R9, 0xffffffff ;  /* 0xffffffff09097836 */ /* 0x000fe20000000000 */
[----:B------:R-:W-:Y:S02]  /*1a380*/  LOP3.LUT R0, R0, 0x3fff, RZ, 0xc0, !PT ;  /* 0x00003fff00007812 */ /* 0x000fe400078ec0ff */
[----:B------:R-:W-:-:S02]  /*1a390*/  @!P1 PRMT R200, RZ, 0x654, R200 ;  /* 0x00000654ffc89816 */ /* 0x000fc400000000c8 */
[----:B------:R-:W-:-:S05]  /*1a3a0*/  LOP3.LUT R0, R0, 0x3000000, RZ, 0xfc, !PT ;  /* 0x0300000000007812 */ /* 0x000fca00078efcff */
[----:B------:R-:W-:Y:S01]  /*1a3b0*/  IMAD R12, R13, 0x900, R0 ;  /* 0x000009000d0c7824 */ /* 0x000fe200078e0200 */
[----:B------:R-:W-:Y:S01]  /*1a3c0*/  FMNMX.FTZ R0, R120, R8, !PT ;  /* 0x0000000878007209 */ /* 0x000fe20007810000 */
[----:B------:R-:W-:Y:S02]  /*1a3d0*/  IMAD.MOV.U32 R13, RZ, RZ, 0x40000040 ;  /* 0x40000040ff0d7424 */ /* 0x000fe400078e00ff */
[C---:B------:R-:W-:Y:S01]  /*1a3e0*/  VIADD R2, R12.reuse, 0x80 ;  /* 0x000000800c027836 */ /* 0x040fe20000000000 */
[----:B------:R-:W-:Y:S02]  /*1a3f0*/  R2UR UR6, R12 ;  /* 0x000000000c0672ca */ /* 0x000fe400000e0000 */
[----:B------:R-:W-:-:S13]  /*1a400*/  R2UR UR7, R13 ;  /* 0x000000000d0772ca */ /* 0x000fda00000e0000 */
        /* <DEDUP_REMOVED lines=10> */
[----:B------:R-:W-:Y:S02]  /*1a4b0*/  R2UR UR7, R3 ;  /* 0x00000000030772ca */ /* 0x000fe400000e0000 */
        /* <DEDUP_REMOVED lines=22> */
[----:B------:R-:W-:-:S03]  /*1a620*/  IMAD.MOV.U32 R3, RZ, RZ, 0x40000040 ;  /* 0x40000040ff037424 */ /* 0x000fc600078e00ff */
[----:B------:R-:W-:Y:S01]  /*1a630*/  FMNMX.FTZ R4, R165, R0, !PT ;  /* 0x00000000a5047209 */ /* 0x000fe20007810000 */
[----:B------:R-:W-:-:S04]  /*1a640*/  IMAD.U32 R0, RZ, RZ, UR42 ;  /* 0x0000002aff007e24 */ /* 0x000fc8000f8e00ff */
        /* <DEDUP_REMOVED lines=11> */
[C---:B------:R-:W-:Y:S01]  /*1a700*/  VIADD R20, R12.reuse, 0x200 ;  /* 0x000002000c147836 */ /* 0x040fe20000000000 */
        /* <DEDUP_REMOVED lines=20> */
[----:B------:R-:W-:Y:S02]  /*1a850*/  R2UR UR6, R2 ;  /* 0x00000000020672ca */ /* 0x000fe400000e0000 */
[----:B------:R-:W-:Y:S01]  /*1a860*/  R2UR UR7, R3 ;  /* 0x00000000030772ca */ /* 0x000fe200000e0000 */
[----:B------:R-:W-:Y:S01]  /*1a870*/  FADD.FTZ R3, -R5, R8 ;  /* 0x0000000805037221 */ /* 0x000fe20000010100 */
[----:B------:R-:W-:-:S03]  /*1a880*/  FMNMX.FTZ R4, R167, R4, !PT ;  /* 0x00000004a7047209 */ /* 0x000fc60007810000 */
[-C--:B------:R-:W-:Y:S01]  /*1a890*/  FMUL.FTZ R2, R3, R0.reuse ;  /* 0x0000000003027220 */ /* 0x080fe20000410000 */
[-C--:B------:R-:W-:Y:S01]  /*1a8a0*/  FMUL.FTZ R3, R5, R0.reuse ;  /* 0x0000000005037220 */ /* 0x080fe20000410000 */
[----:B------:R-:W0:Y:S03]  /*1a8b0*/  SHFL.BFLY PT, R13, R4, 0x2, 0x1f ;  /* 0x0c401f00040d7f89 */ /* 0x000e2600000e0000 */
        /* <DEDUP_REMOVED lines=16> */
[----:B0-----:R-:W-:-:S07]  /*1a9c0*/  FMNMX.FTZ R13, R4, R13, !PT ;  /* 0x0000000d040d7209 */ /* 0x001fce0007810000 */
[----:B------:R-:W0:Y:S01]  /*1a9d0*/  MUFU.EX2 R188, R188 ;  /* 0x000000bc00bc7308 */ /* 0x000e220000000800 */
[----:B------:R-:W1:Y:S07]  /*1a9e0*/  SHFL.BFLY PT, R4, R13, 0x1, 0x1f ;  /* 0x0c201f000d047f89 */ /* 0x000e6e00000e0000 */
[----:B------:R-:W2:Y:S08]  /*1a9f0*/  MUFU.EX2 R120, R120 ;  /* 0x0000007800787308 */ /* 0x000eb00000000800 */
[----:B------:R-:W3:Y:S01]  /*1aa00*/  MUFU.EX2 R190, R190 ;  /* 0x000000be00be7308 */ /* 0x000ee20000000800 */
[----:B0-----:R-:W-:-:S07]  /*1aa10*/  FFMA.FTZ R7, R2, R7, R188 ;  /* 0x0000000702077223 */ /* 0x001fce00000100bc */
[----:B------:R-:W0:Y:S01]  /*1aa20*/  MUFU.EX2 R124, R124 ;  /* 0x0000007c007c7308 */ /* 0x000e220000000800 */
[C---:B--2---:R-:W-:Y:S01]  /*1aa30*/  FADD.FTZ R7, R120.reuse, R7 ;  /* 0x0000000778077221 */ /* 0x044fe20000010000 */
[----:B------:R-:W-:Y:S02]  /*1aa40*/  F2FP.BF16.F32.PACK_AB R188, R120, R188 ;  /* 0x000000bc78bc723e */ /* 0x000fe400000010ff */
[----:B-1----:R-:W-:Y:S01]  /*1aa50*/  FMNMX.FTZ R4, R13, R4, !PT ;  /* 0x000000040d047209 */ /* 0x002fe20007810000 */
[----:B------:R-:W-:-:S03]  /*1aa60*/  IMAD.MOV.U32 R13, RZ, RZ, 0x40000040 ;  /* 0x40000040ff0d7424 */ /* 0x000fc600078e00ff */
[----:B------:R-:W1:Y:S01]  /*1aa70*/  MUFU.EX2 R184, R184 ;  /* 0x000000b800b87308 */ /* 0x000e620000000800 */
[----:B---3--:R-:W-:-:S07]  /*1aa80*/  FADD.FTZ R7, R190, R7 ;  /* 0x00000007be077221 */ /* 0x008fce0000010000 */
[----:B------:R-:W2:Y:S01]  /*1aa90*/  MUFU.EX2 R121, R121 ;  /* 0x0000007900797308 */ /* 0x000ea20000000800 */
[C---:B0-----:R-:W-:Y:S01]  /*1aaa0*/  FADD.FTZ R7, R124.reuse, R7 ;  /* 0x000000077c077221 */ /* 0x041fe20000010000 */
[----:B------:R-:W-:-:S06]  /*1aab0*/  F2FP.BF16.F32.PACK_AB R190, R124, R190 ;  /* 0x000000be7cbe723e */ /* 0x000fcc00000010ff */
        /* <DEDUP_REMOVED lines=11> */
[-C--:B------:R-:W-:Y:S01]  /*1ab70*/  FFMA.FTZ R136, R141, R0.reuse, -R3 ;  /* 0x000000008d887223 */ /* 0x080fe20000010803 */
[-C--:B------:R-:W-:Y:S02]  /*1ab80*/  FMUL.FTZ R141, R4, R0.reuse ;  /* 0x00000000048d7220 */ /* 0x080fe40000410000 */
[----:B------:R-:W-:Y:S01]  /*1ab90*/  HGMMA.64x192x16.F32.BF16 R24, R176, gdesc[UR4].tnspB, R24, gsb0 ;  /* 0x42e00004b0187df0 */ /* 0x000fe20008001818 */
[----:B------:R-:W-:Y:S01]  /*1aba0*/  R2UR UR6, R20 ;  /* 0x00000000140672ca */ /* 0x000fe200000e0000 */
[-C--:B------:R-:W-:Y:S01]  /*1abb0*/  FFMA.FTZ R122, R122, R0.reuse, -R141 ;  /* 0x000000007a7a7223 */ /* 0x080fe2000001088d */
[----:B------:R-:W-:Y:S01]  /*1abc0*/  R2UR UR7, R21 ;  /* 0x00000000150772ca */ /* 0x000fe200000e0000 */
[----:B------:R0:W-:Y:S01]  /*1abd0*/  MUFU.EX2 R20, R137 ;  /* 0x0000008900147308 */ /* 0x0001e20000000800 */
[-C--:B------:R-:W-:Y:S01]  /*1abe0*/  FFMA.FTZ R21, R160, R0.reuse, -R3 ;  /* 0x00000000a0157223 */ /* 0x080fe20000010803 */
[-CC-:B------:R-:W-:Y:S01]  /*1abf0*/  FFMA.FTZ R189, R123, R0.reuse, -R141.reuse ;  /* 0x000000007bbd7223 */ /* 0x180fe2000001088d */
[-CC-:B------:R-:W-:Y:S01]  /*1ac00*/  FFMA.FTZ R191, R126, R0.reuse, -R141.reuse ;  /* 0x000000007ebf7223 */ /* 0x180fe2000001088d */
[-CC-:B------:R-:W-:Y:S01]  /*1ac10*/  FFMA.FTZ R140, R127, R0.reuse, -R141.reuse ;  /* 0x000000007f8c7223 */ /* 0x180fe2000001088d */
[-CC-:B------:R-:W-:Y:S01]  /*1ac20*/  FFMA.FTZ R185, R130, R0.reuse, -R141.reuse ;  /* 0x0000000082b97223 */ /* 0x180fe2000001088d */
[-CC-:B------:R-:W-:Y:S01]  /*1ac30*/  FFMA.FTZ R126, R131, R0.reuse, -R141.reuse ;  /* 0x00000000837e7223 */ /* 0x180fe2000001088d */
[-C--:B------:R-:W-:Y:S01]  /*1ac40*/  FFMA.FTZ R187, R134, R0.reuse, -R141 ;  /* 0x0000000086bb7223 */ /* 0x080fe2000001088d */
[----:B------:R-:W-:Y:S01]  /*1ac50*/  MUFU.EX2 R122, R122 ;  /* 0x0000007a007a7308 */ /* 0x000fe20000000800 */
[-C--:B0-----:R-:W-:Y:S01]  /*1ac60*/  FFMA.FTZ R137, R164, R0.reuse, -R3 ;  /* 0x00000000a4897223 */ /* 0x081fe20000010803 */
        /* <DEDUP_REMOVED lines=8> */
[----:B------:R-:W-:-:S06]  /*1acf0*/  FFMA.FTZ R166, R166, R0, -R141 ;  /* 0x00000000a6a67223 */ /* 0x000fcc000001088d */
        /* <DEDUP_REMOVED lines=21> */
[----:B-1----:R-:W-:Y:S01]  /*1ae50*/  FADD.FTZ R144, R184, R7 ;  /* 0x00000007b8907221 */ /* 0x002fe20000010000 */
[-CC-:B------:R-:W-:Y:S01]  /*1ae60*/  FFMA.FTZ R177, R146, R0.reuse, -R141.reuse ;  /* 0x0000000092b17223 */ /* 0x180fe2000001088d */
[-CC-:B------:R-:W-:Y:S01]  /*1ae70*/  FFMA.FTZ R179, R150, R0.reuse, -R141.reuse ;  /* 0x0000000096b37223 */ /* 0x180fe2000001088d */
[----:B------:R-:W-:Y:S01]  /*1ae80*/  HGMMA.64x192x16.F32.BF16 R24, R172, gdesc[UR4].tnspB, R24, gsb0 ;  /* 0x42e00004ac187df0 */ /* 0x000fe20008001818 */
[----:B------:R-:W-:Y:S01]  /*1ae90*/  R2UR UR6, R12 ;  /* 0x000000000c0672ca */ /* 0x000fe200000e0000 */
[----:B------:R-:W-:Y:S01]  /*1aea0*/  FFMA.FTZ R12, R139, R0, -R141 ;  /* 0x000000008b0c7223 */ /* 0x000fe2000001088d */
[----:B------:R-:W-:Y:S01]  /*1aeb0*/  R2UR UR7, R13 ;  /* 0x000000000d0772ca */ /* 0x000fe200000e0000 */
[----:B------:R-:W-:-:S02]  /*1aec0*/  @!P1 IMAD R13, R14, 0x8, R17 ;  /* 0x000000080e0d9824 */ /* 0x000fc400078e0211 */
[----:B------:R-:W-:Y:S01]  /*1aed0*/  FFMA.FTZ R14, R147, R0, -R141 ;  /* 0x00000000930e7223 */ /* 0x000fe2000001088d */
[----:B------:R-:W-:Y:S01]  /*1aee0*/  MUFU.EX2 R176, R176 ;  /* 0x000000b000b07308 */ /* 0x000fe20000000800 */
[----:B--2---:R-:W-:Y:S01]  /*1aef0*/  F2FP.BF16.F32.PACK_AB R184, R121, R184 ;  /* 0x000000b879b8723e */ /* 0x004fe200000010ff */
[----:B------:R-:W-:-:S05]  /*1af00*/  @!P1 VIADD R13, R13, 0x30840 ;  /* 0x000308400d0d9836 */ /* 0x000fca0000000000 */
[----:B------:R-:W-:Y:S01]  /*1af10*/  @!P1 PRMT R13, RZ, 0x654, R13 ;  /* 0x00000654ff0d9816 */ /* 0x000fe2000000000d */
        /* <DEDUP_REMOVED lines=9> */
[----:B------:R-:W-:Y:S01]  /*1afb0*/  FADD.FTZ R3, -R4, R11 ;  /* 0x0000000b04037221 */ /* 0x000fe20000010100 */
[-CC-:B------:R-:W-:Y:S01]  /*1afc0*/  FFMA.FTZ R173, R154, R0.reuse, -R141.reuse ;  /* 0x000000009aad7223 */ /* 0x180fe2000001088d */
[-C--:B------:R-:W-:Y:S01]  /*1afd0*/  FFMA.FTZ R175, R158, R0.reuse, -R141 ;  /* 0x000000009eaf7223 */ /* 0x080fe2000001088d */
[----:B------:R-:W-:Y:S01]  /*1afe0*/  HGMMA.64x192x16.F32.BF16 R24, R168, gdesc[UR4].tnspB, R24, gsb0 ;  /* 0x42e00004a8187df0 */ /* 0x000fe20008001818 */
[----:B------:R-:W-:Y:S01]  /*1aff0*/  FMUL.FTZ R3, R3, R0 ;  /* 0x0000000003037220 */ /* 0x000fe20000410000 */
[----:B------:R-:W-:Y:S08]  /*1b000*/  MUFU.EX2 R172, R172 ;  /* 0x000000ac00ac7308 */ /* 0x000ff00000000800 */
[----:B------:R-:W0:Y:S08]  /*1b010*/  MUFU.EX2 R3, R3 ;  /* 0x0000000300037308 */ /* 0x000e300000000800 */
[----:B------:R-:W-:Y:S08]  /*1b020*/  MUFU.EX2 R173, R173 ;  /* 0x000000ad00ad7308 */ /* 0x000ff00000000800 */
[----:B------:R-:W-:Y:S01]  /*1b030*/  MUFU.EX2 R174, R174 ;  /* 0x000000ae00ae7308 */ /* 0x000fe20000000800 */
[----:B0-----:R-:W-:-:S04]  /*1b040*/  FFMA.FTZ R6, R3, R6, R122 ;  /* 0x0000000603067223 */ /* 0x001fc8000001007a */
[----:B------:R-:W-:Y:S01]  /*1b050*/  FADD.FTZ R138, R189, R6 ;  /* 0x00000006bd8a7221 */ /* 0x000fe20000010000 */
[----:B------:R-:W-:Y:S01]  /*1b060*/  FFMA.FTZ R6, R151, R0, -R141 ;  /* 0x0000000097067223 */ /* 0x000fe2000001088d */
[----:B------:R-:W-:Y:S01]  /*1b070*/  F2FP.BF16.F32.PACK_AB R189, R189, R122 ;  /* 0x0000007abdbd723e */ /* 0x000fe200000010ff */
[----:B------:R-:W-:Y:S08]  /*1b080*/  MUFU.EX2 R175, R175 ;  /* 0x000000af00af7308 */ /* 0x000ff00000000800 */
[----:B------:R-:W-:Y:S08]  /*1b090*/  MUFU.EX2 R6, R6 ;  /* 0x0000000600067308 */ /* 0x000ff00000000800 */
[----:B------:R-:W0:Y:S01]  /*1b0a0*/  MUFU.EX2 R11, R165 ;  /* 0x000000a5000b7308 */ /* 0x000e220000000800 */
[----:B------:R-:W-:-:S02]  /*1b0b0*/  WARPGROUP.DEPBAR.LE gsb0, 0x0 ;  /* 0x00008000000079c5 */ /* 0x000fc40000010000 */
[----:B------:R1:W-:Y:S01]  /*1b0c0*/  @!P1 SYNCS.ARRIVE.TRANS64.RED.A1T0 RZ, [R13+URZ], RZ ;  /* 0x000000ff0dff99a7 */ /* 0x0003e2000810043f */
[----:B0-----:R-:W-:Y:S02]  /*1b0d0*/  F2FP.BF16.F32.PACK_AB R170, R11, R137 ;  /* 0x000000890baa723e */ /* 0x001fe400000010ff */
[----:B------:R-:W-:Y:S02]  /*1b0e0*/  F2FP.BF16.F32.PACK_AB R168, R133, R21 ;  /* 0x0000001585a8723e */ /* 0x000fe400000010ff */
[----:B------:R-:W-:Y:S01]  /*1b0f0*/  F2FP.BF16.F32.PACK_AB R169, R163, R162 ;  /* 0x000000a2a3a9723e */ /* 0x000fe200000010ff */
[----:B-1----:R-:W-:Y:S01]  /*1b100*/  FADD.FTZ R13, R191, R138 ;  /* 0x0000008abf0d7221 */ /* 0x002fe20000010000 */
[-CC-:B------:R-:W-:Y:S01]  /*1b110*/  FFMA.FTZ R138, R155, R0.reuse, -R141.reuse ;  /* 0x000000009b8a7223 */ /* 0x180fe2000001088d */
[----:B------:R-:W-:Y:S01]  /*1b120*/  FFMA.FTZ R141, R167, R0, -R141 ;  /* 0x00000000a78d7223 */ /* 0x000fe2000001088d */
[----:B------:R0:W-:Y:S01]  /*1b130*/  @!P1 SYNCS.ARRIVE.TRANS64.RED.A1T0 RZ, [R200+URZ], RZ ;  /* 0x000000ffc8ff99a7 */ /* 0x0001e2000810043f */
[C---:B------:R-:W-:Y:S01]  /*1b140*/  FADD.FTZ R142, R140.reuse, R13 ;  /* 0x0000000d8c8e7221 */ /* 0x040fe20000010000 */
        /* <DEDUP_REMOVED lines=8> */
[----:B------:R-:W-:Y:S01]  /*1b1d0*/  F2FP.BF16.F32.PACK_AB R185, R126, R185 ;  /* 0x000000b97eb9723e */ /* 0x000fe200000010ff */
[----:B------:R-:W2:Y:S01]  /*1b1e0*/  MUFU.EX2 R141, R141 ;  /* 0x0000008d008d7308 */ /* 0x000ea20000000800 */
        /* <DEDUP_REMOVED lines=14> */
[----:B------:R-:W3:Y:S01]  /*1b2d0*/  MUFU.EX2 R120, R159 ;  /* 0x0000009f00787308 */ /* 0x000ee20000000800 */
        /* <DEDUP_REMOVED lines=15> */
[----:B------:R-:W-:Y:S01]  /*1b3d0*/  F2FP.BF16.F32.PACK_AB R172, R129, R172 ;  /* 0x000000ac81ac723e */ /* 0x000fe200000010ff */
[----:B------:R-:W-:Y:S02]  /*1b3e0*/  IMAD.MOV.U32 R12, RZ, RZ, R194 ;  /* 0x000000ffff0c7224 */ /* 0x000fe400078e00c2 */
[----:B------:R-:W-:Y:S01]  /*1b3f0*/  FADD.FTZ R7, R173, R8 ;  /* 0x00000008ad077221 */ /* 0x000fe20000010000 */
[----:B------:R-:W-:Y:S01]  /*1b400*/  FADD.FTZ R13, R174, R13 ;  /* 0x0000000dae0d7221 */ /* 0x000fe20000010000 */
[C---:B-1----:R-:W-:Y:S02]  /*1b410*/  F2FP.BF16.F32.PACK_AB R173, R138.reuse, R173 ;  /* 0x000000ad8aad723e */ /* 0x042fe400000010ff */
[----:B------:R-:W-:Y:S01]  /*1b420*/  FADD.FTZ R8, R138, R7 ;  /* 0x000000078a087221 */ /* 0x000fe20000010000 */
[----:B------:R-:W-:-:S02]  /*1b430*/  F2FP.BF16.F32.PACK_AB R174, R132, R174 ;  /* 0x000000ae84ae723e */ /* 0x000fc400000010ff */
[----:B--2---:R-:W-:Y:S01]  /*1b440*/  F2FP.BF16.F32.PACK_AB R171, R141, R166 ;  /* 0x000000a68dab723e */ /* 0x004fe200000010ff */
[----:B------:R-:W-:Y:S01]  /*1b450*/  FADD.FTZ R7, R175, R8 ;  /* 0x00000008af077221 */ /* 0x000fe20000010000 */
[----:B------:R-:W-:Y:S01]  /*1b460*/  FADD.FTZ R8, R132, R13 ;  /* 0x0000000d84087221 */ /* 0x000fe20000010000 */
[C---:B---3--:R-:W-:Y:S01]  /*1b470*/  F2FP.BF16.F32.PACK_AB R175, R120.reuse, R175 ;  /* 0x000000af78af723e */ /* 0x048fe200000010ff */
[----:B------:R-:W-:Y:S02]  /*1b480*/  IMAD.MOV.U32 R13, RZ, RZ, R23 ;  /* 0x000000ffff0d7224 */ /* 0x000fe400078e0017 */
[----:B------:R-:W-:Y:S01]  /*1b490*/  FADD.FTZ R7, R120, R7 ;  /* 0x0000000778077221 */ /* 0x000fe20000010000 */
[----:B------:R-:W-:-:S03]  /*1b4a0*/  FADD.FTZ R8, R21, R8 ;  /* 0x0000000815087221 */ /* 0x000fc60000010000 */
[----:B------:R-:W-:Y:S01]  /*1b4b0*/  FADD.FTZ R7, R162, R7 ;  /* 0x00000007a2077221 */ /* 0x000fe20000010000 */
[----:B------:R-:W-:-:S03]  /*1b4c0*/  FADD.FTZ R8, R133, R8 ;  /* 0x0000000885087221 */ /* 0x000fc60000010000 */
[----:B------:R-:W-:Y:S01]  /*1b4d0*/  FADD.FTZ R7, R163, R7 ;  /* 0x00000007a3077221 */ /* 0x000fe20000010000 */
[----:B------:R-:W-:-:S03]  /*1b4e0*/  FADD.FTZ R8, R137, R8 ;  /* 0x0000000889087221 */ /* 0x000fc60000010000 */
[----:B------:R-:W-:Y:S01]  /*1b4f0*/  FADD.FTZ R6, R166, R7 ;  /* 0x00000007a6067221 */ /* 0x000fe20000010000 */
[----:B------:R-:W-:Y:S01]  /*1b500*/  FADD.FTZ R7, R11, R8 ;  /* 0x000000080b077221 */ /* 0x000fe20000010000 */
[----:B------:R-:W-:Y:S02]  /*1b510*/  IMAD.MOV.U32 R11, RZ, RZ, R4 ;  /* 0x000000ffff0b7224 */ /* 0x000fe400078e0004 */
[----:B------:R-:W-:Y:S01]  /*1b520*/  FADD.FTZ R6, R141, R6 ;  /* 0x000000068d067221 */ /* 0x000fe20000010000 */
[----:B------:R-:W-:Y:S01]  /*1b530*/  IMAD.MOV.U32 R8, RZ, RZ, R5 ;  /* 0x000000ffff087224 */ /* 0x000fe200078e0005 */
[----:B0-----:R-:W-:Y:S06]  /*1b540*/  @P2 BRA `(.L_x_4416) ;  /* 0xffffffdc00902947 */ /* 0x001fec000383ffff */
[----:B------:R-:W-:Y:S05]  /*1b550*/  BSYNC B1 ;  /* 0x0000000000017941 */ /* 0x000fea0003800000 */
.L_x_4405:
[----:B------:R-:W-:Y:S05]  /*1b560*/  BSYNC B0 ;  /* 0x0000000000007941 */ /* 0x000fea0003800000 */
.L_x_4404:
[----:B------:R-:W-:Y:S01]  /*1b570*/  ISETP.GE.AND P2, PT, R9, R212, PT ;  /* 0x000000d40900720c */ /* 0x000fe20003f46270 */
[----:B------:R-:W-:-:S12]  /*1b580*/  BSSY B0, `(.L_x_4417) ;  /* 0x000034c000007945 */ /* 0x000fd80003800000 */
[----:B------:R-:W-:Y:S05]  /*1b590*/  @!P2 BRA `(.L_x_4418) ;  /* 0x000000340028a947 */ /* 0x000fea0003800000 */
[----:B------:R-:W-:Y:S02]  /*1b5a0*/  IMAD R20, R201, 0x80, R216 ;  /* 0x00000080c9147824 */ /* 0x000fe400078e02d8 */
[----:B------:R-:W-:Y:S02]  /*1b5b0*/  IMAD.MOV.U32 R8, RZ, RZ, R4 ;  /* 0x000000ffff087224 */ /* 0x000fe400078e0004 */
[----:B------:R-:W-:Y:S02]  /*1b5c0*/  VIADD R20, R20, 0x8 ;  /* 0x0000000814147836 */ /* 0x000fe40000000000 */
[----:B------:R-:W-:Y:S02]  /*1b5d0*/  IMAD.MOV.U32 R11, RZ, RZ, R5 ;  /* 0x000000ffff0b7224 */ /* 0x000fe400078e0005 */
[----:B------:R-:W-:Y:S01]  /*1b5e0*/  IMAD.MOV.U32 R12, RZ, RZ, R194 ;  /* 0x000000ffff0c7224 */ /* 0x000fe200078e00c2 */
[----:B------:R-:W-:Y:S01]  /*1b5f0*/  IADD3 R20, R20, R196, -R197 ;  /* 0x000000c414147210 */ /* 0x000fe20007ffe8c5 */
[----:B------:R-:W-:-:S07]  /*1b600*/  IMAD.MOV.U32 R13, RZ, RZ, R23 ;  /* 0x000000ffff0d7224 */ /* 0x000fce00078e0017 */
.L_x_4437:
[----:B------:R-:W-:-:S05]  /*1b610*/  VIADD R0, R13, 0x1 ;  /* 0x000000010d007836 */ /* 0x000fca0000000000 */
[----:B------:R-:W-:-:S04]  /*1b620*/  ISETP.NE.AND P2, PT, R0, 0x2, PT ;  /* 0x000000020000780c */ /* 0x000fc80003f45270 */
[----:B------:R-:W-:Y:S02]  /*1b630*/  SEL R5, RZ, 0x1, P2 ;  /* 0x00000001ff057807 */ /* 0x000fe40001000000 */
[----:B------:R-:W-:Y:S02]  /*1b640*/  SEL R23, R0, RZ, P2 ;  /* 0x000000ff00177207 */ /* 0x000fe40001000000 */
[----:B------:R-:W-:Y:S01]  /*1b650*/  LOP3.LUT R194, R12, R5, RZ, 0x3c, !PT ;  /* 0x000000050cc27212 */ /* 0x000fe200078e3cff */
[----:B------:R-:W-:Y:S06]  /*1b660*/  @!P0 BRA `(.L_x_4419) ;  /* 0x0000000000048947 */ /* 0x000fec0003800000 */
[----:B------:R-:W-:Y:S01]  /*1b670*/  BPT.TRAP 0x1 ;  /* 0x000000040000795c */ /* 0x000fe20000300000 */
.L_x_4419:
[----:B------:R-:W-:Y:S01]  /*1b680*/  IMAD R0, R23, 0x8, R17 ;  /* 0x0000000817007824 */ /* 0x000fe200078e0211 */
[----:B------:R-:W-:-:S04]  /*1b690*/  SHF.L.U32 R15, R194, 0x1f, RZ ;  /* 0x0000001fc20f7819 */ /* 0x000fc800000006ff */
[----:B------:R0:W1:Y:S01]  /*1b6a0*/  SYNCS.PHASECHK.TRANS64.TRYWAIT P2, [R0+URZ+0x30830], R15 ;  /* 0x0308300f000075a7 */ /* 0x000062000804017f */
[----:B------:R-:W-:Y:S05]  /*1b6b0*/  @!P0 BRA `(.L_x_4420) ;  /* 0x0000000000048947 */ /* 0x000fea0003800000 */
[----:B------:R-:W-:Y:S01]  /*1b6c0*/  BPT.TRAP 0x1 ;  /* 0x000000040000795c */ /* 0x000fe20000300000 */
.L_x_4420:
[----:B------:R-:W-:Y:S01]  /*1b6d0*/  BSSY B1, `(.L_x_4421) ;  /* 0x0000006000017945 */ /* 0x000fe20003800000 */
[----:B------:R-:W-:Y:S02]  /*1b6e0*/  IMAD R4, R23, 0x900, R10 ;  /* 0x0000090017047824 */ /* 0x000fe400078e020a */
[----:B------:R-:W-:Y:S01]  /*1b6f0*/  IMAD.MOV.U32 R5, RZ, RZ, 0x40000040 ;  /* 0x40000040ff057424 */ /* 0x000fe200078e00ff */
[----:B-1----:R-:W-:Y:S06]  /*1b700*/  @P2 BRA `(.L_x_4422) ;  /* 0x0000000000082947 */ /* 0x002fec0003800000 */
[----:B------:R-:W1:Y:S02]  /*1b710*/  SYNCS.PHASECHK.TRANS64.TRYWAIT P2, [R0+URZ+0x30830], R15 ;  /* 0x0308300f000075a7 */ /* 0x000e64000804017f */
[----:B-1----:R-:W-:Y:S05]  /*1b720*/  @!P2 BRA `(.L_x_4423) ;  /* 0x000000e00060a947 */ /* 0x002fea0003800000 */
.L_x_4422:
[----:B------:R-:W-:Y:S05]  /*1b730*/  BSYNC B1 ;  /* 0x0000000000017941 */ /* 0x000fea0003800000 */
.L_x_4421:
        /* <DEDUP_REMOVED lines=217> */
.L_x_4424:
[----:B------:R-:W-:Y:S01]  /*1c4d0*/  SHF.L.U32 R2, R12, 0x1f, RZ ;  /* 0x0000001f0c027819 */ /* 0x000fe200000006ff */
[----:B------:R-:W-:-:S04]  /*1c4e0*/  IMAD R12, R13, 0x8, R17 ;  /* 0x000000080d0c7824 */ /* 0x000fc800078e0211 */
[----:B------:R0:W1:Y:S01]  /*1c4f0*/  SYNCS.PHASECHK.TRANS64.TRYWAIT P2, [R12+URZ+0x30850], R2 ;  /* 0x030850020c0075a7 */ /* 0x000062000804017f */
[----:B------:R-:W-:Y:S05]  /*1c500*/  @!P0 BRA `(.L_x_4425) ;  /* 0x0000000000048947 */ /* 0x000fea0003800000 */
[----:B------:R-:W-:Y:S01]  /*1c510*/  BPT.TRAP 0x1 ;  /* 0x000000040000795c */ /* 0x000fe20000300000 */
.L_x_4425:
        /* <DEDUP_REMOVED lines=9> */
.L_x_4427:
[----:B------:R-:W-:Y:S05]  /*1c5b0*/  BSYNC B1 ;  /* 0x0000000000017941 */ /* 0x000fea0003800000 */
.L_x_4426:
[----:B01----:R-:W-:Y:S01]  /*1c5c0*/  IMAD.MOV.U32 R2, RZ, RZ, R4 ;  /* 0x000000ffff027224 */ /* 0x003fe200078e0004 */
[----:B------:R-:W-:Y:S01]  /*1c5d0*/  WARPGROUP.ARRIVE ;  /* 0x00000000000079c5 */ /* 0x000fe20000000000 */
[----:B------:R-:W-:Y:S01]  /*1c5e0*/  IMAD.MOV.U32 R3, RZ, RZ, 0x40000040 ;  /* 0x40000040ff037424 */ /* 0x000fe200078e00ff */
[----:B------:R-:W-:Y:S01]  /*1c5f0*/  ISETP.GE.AND P2, PT, R202, 0x1, PT ;  /* 0x00000001ca00780c */ /* 0x000fe20003f46270 */
[----:B-----5:R-:W-:Y:S01]  /*1c600*/  IMAD R21, R9, -0x60, RZ ;  /* 0xffffffa009157824 */ /* 0x020fe200078e02ff */
[----:B------:R-:W-:Y:S01]  /*1c610*/  R2UR UR6, R2 ;  /* 0x00000000020672ca */ /* 0x000fe200000e0000 */
[----:B------:R-:W-:Y:S01]  /*1c620*/  VIADD R2, R4, 0x80 ;  /* 0x0000008004027836 */ /* 0x000fe20000000000 */
[----:B------:R-:W-:Y:S01]  /*1c630*/  R2UR UR7, R3 ;  /* 0x00000000030772ca */ /* 0x000fe200000e0000 */
[----:B------:R-:W-:Y:S01]  /*1c640*/  IMAD.MOV.U32 R3, RZ, RZ, 0x40000040 ;  /* 0x40000040ff037424 */ /* 0x000fe200078e00ff */
[----:B------:R-:W-:Y:S01]  /*1c650*/  ULOP3.LUT UR4, URZ, UR51, URZ, 0x33, !UPT ;  /* 0x000000333f047292 */ /* 0x000fe2000f8e333f */
[----:B------:R-:W-:-:S05]  /*1c660*/  @!P1 VIADD R0, R0, 0x30840 ;  /* 0x0003084000009836 */ /* 0x000fca0000000000 */
[----:B------:R-:W-:-:S05]  /*1c670*/  @!P1 PRMT R0, RZ, 0x654, R0 ;  /* 0x00000654ff009816 */ /* 0x000fca0000000000 */
        /* <DEDUP_REMOVED lines=26> */
[----:B------:R-:W-:Y:S01]  /*1c820*/  IMAD R4, R201, 0x80, R216 ;  /* 0x00000080c9047824 */ /* 0x000fe200078e02d8 */
[----:B------:R-:W-:Y:S02]  /*1c830*/  WARPGROUP.DEPBAR.LE gsb0, 0x0 ;  /* 0x00008000000079c5 */ /* 0x000fe40000010000 */
[----:B------:R-:W-:-:S11]  /*1c840*/  WARPGROUP.ARRIVE ;  /* 0x00000000000079c5 */ /* 0x000fd60000000000 */
[----:B------:R-:W-:Y:S01]  /*1c850*/  HGMMA.64x192x16.F32.BF16 R24, R172, gdesc[UR4].tnspB, R24, gsb0 ;  /* 0x42e00004ac187df0 */ /* 0x000fe20008001818 */
[----:B------:R-:W-:Y:S02]  /*1c860*/  R2UR UR6, R2 ;  /* 0x00000000020672ca */ /* 0x000fe400000e0000 */
[----:B------:R-:W-:Y:S02]  /*1c870*/  R2UR UR7, R3 ;  /* 0x00000000030772ca */ /* 0x000fe400000e0000 */
[----:B------:R-:W-:-:S05]  /*1c880*/  IADD3 R2, R21, 0x1, R196 ;  /* 0x0000000115027810 */ /* 0x000fca0007ffe0c4 */
[----:B------:R-:W-:-:S04]  /*1c890*/  IMAD.IADD R3, R2, 0x1, -R197 ;  /* 0x0000000102037824 */ /* 0x000fc800078e0ac5 */
[----:B------:R-:W-:-:S04]  /*1c8a0*/  IMAD R3, R206, -0x2, R3 ;  /* 0xfffffffece037824 */ /* 0x000fc800078e0203 */
[C---:B------:R-:W-:Y:S02]  /*1c8b0*/  VIADD R15, R3.reuse, UR50 ;  /* 0x00000032030f7c36 */ /* 0x040fe40008000000 */
[----:B------:R-:W-:Y:S02]  /*1c8c0*/  VIADD R14, R3, UR4 ;  /* 0x00000004030e7c36 */ /* 0x000fe40008000000 */
[C---:B------:R-:W-:Y:S02]  /*1c8d0*/  IMAD.IADD R13, R4.reuse, 0x1, R15 ;  /* 0x00000001040d7824 */ /* 0x040fe400078e020f */
[----:B------:R-:W-:Y:S01]  /*1c8e0*/  IMAD.IADD R5, R4, 0x1, R14 ;  /* 0x0000000104057824 */ /* 0x000fe200078e020e */
[----:B------:R-:W-:Y:S02]  /*1c8f0*/  WARPGROUP.DEPBAR.LE gsb0, 0x0 ;  /* 0x00008000000079c5 */ /* 0x000fe40000010000 */
[----:B------:R-:W-:-:S06]  /*1c900*/  WARPGROUP.ARRIVE ;  /* 0x00000000000079c5 */ /* 0x000fcc0000000000 */
[----:B------:R-:W-:Y:S03]  /*1c910*/  HGMMA.64x192x16.F32.BF16 R24, R168, gdesc[UR4].tnspB, R24, gsb0 ;  /* 0x42e00004a8187df0 */ /* 0x000fe60008001818 */
[----:B------:R-:W-:Y:S02]  /*1c920*/  WARPGROUP.DEPBAR.LE gsb0, 0x0 ;  /* 0x00008000000079c5 */ /* 0x000fe40000010000 */
[----:B------:R0:W-:Y:S02]  /*1c930*/  @!P1 SYNCS.ARRIVE.TRANS64.RED.A1T0 RZ, [R0+URZ], RZ ;  /* 0x000000ff00ff99a7 */ /* 0x0001e4000810043f */
[----:B0-----:R-:W-:Y:S01]  /*1c940*/  IMAD R0, R206, -0x2, R21 ;  /* 0xfffffffece007824 */ /* 0x001fe200078e0215 */
[----:B------:R-:W-:Y:S06]  /*1c950*/  @!P2 BRA `(.L_x_4429) ;  /* 0x000000000058a947 */ /* 0x000fec0003800000 */
[----:B------:R-:W-:Y:S01]  /*1c960*/  IADD3 R168, R4, R196, -R197 ;  /* 0x000000c404a87210 */ /* 0x000fe20007ffe8c5 */
[----:B------:R-:W-:Y:S03]  /*1c970*/  BSSY B1, `(.L_x_4430) ;  /* 0x0000011000017945 */ /* 0x000fe60003800000 */
        /* <DEDUP_REMOVED lines=10> */
.L_x_4431:
[----:B------:R-:W-:Y:S01]  /*1ca20*/  IMAD.U32 R170, RZ, RZ, UR39 ;  /* 0x00000027ffaa7e24 */ /* 0x000fe2000f8e00ff */
[----:B------:R-:W-:-:S04]  /*1ca30*/  IADD3 R169, R4, R196, -R197 ;  /* 0x000000c404a97210 */ /* 0x000fc80007ffe8c5 */
[----:B------:R-:W-:-:S13]  /*1ca40*/  ISETP.NE.AND P2, PT, R170, 0x1, PT ;  /* 0x00000001aa00780c */ /* 0x000fda0003f45270 */
[----:B------:R-:W0:Y:S02]  /*1ca50*/  @P2 LDC.64 R2, c[0x0][0x9e8] ;  /* 0x00027a00ff022b82 */ /* 0x000e240000000a00 */
[----:B0-----:R-:W-:-:S05]  /*1ca60*/  @P2 IMAD.HI.U32 R2, R169, R2, RZ ;  /* 0x00000002a9022227 */ /* 0x001fca00078e00ff */
[----:B------:R-:W-:-:S07]  /*1ca70*/  @P2 SHF.R.U32.HI R169, RZ, R3, R2 ;  /* 0x00000003ffa92219 */ /* 0x000fce0000011602 */
.L_x_4432:
[----:B------:R-:W-:Y:S05]  /*1ca80*/  BSYNC B1 ;  /* 0x0000000000017941 */ /* 0x000fea0003800000 */
.L_x_4430:
[----:B------:R-:W-:-:S05]  /*1ca90*/  IMAD R2, R169, R170, R0 ;  /* 0x000000aaa9027224 */ /* 0x000fca00078e0200 */
[----:B------:R-:W-:Y:S02]  /*1caa0*/  VIADDMNMX R13, R2, R170, R13, PT ;  /* 0x000000aa020d7246 */ /* 0x000fe4000380010d */
[----:B------:R-:W-:-:S07]  /*1cab0*/  VIMNMX R5, R5, R2, !PT ;  /* 0x0000000205057248 */ /* 0x000fce0007fe0100 */
.L_x_4429:
[C---:B------:R-:W-:Y:S02]  /*1cac0*/  ISETP.GE.AND P2, PT, R21.reuse, 0x2, PT ;  /* 0x000000021500780c */ /* 0x040fe40003f46270 */
[----:B------:R-:W-:Y:S02]  /*1cad0*/  ISETP.GE.AND P3, PT, R21, 0x9, PT ;  /* 0x000000091500780c */ /* 0x000fe40003f66270 */
[----:B------:R-:W-:Y:S02]  /*1cae0*/  ISETP.GT.AND P5, PT, R5, 0x1, !P2 ;  /* 0x000000010500780c */ /* 0x000fe400057a4270 */
        /* <DEDUP_REMOVED lines=135> */
[----:B------:R-:W-:-:S13]  /*1d360*/  ISETP.GE.AND P6, PT, R202, 0x1, PT ;  /* 0x00000001ca00780c */ /* 0x000fda0003fc6270 */
[----:B------:R-:W-:Y:S05]  /*1d370*/  @!P6 BRA `(.L_x_4433) ;  /* 0x00000000005ce947 */ /* 0x000fea0003800000 */
[----:B------:R-:W-:Y:S01]  /*1d380*/  ISETP.GT.AND P6, PT, R20, -0x1, PT ;  /* 0xffffffff1400780c */ /* 0x000fe20003fc4270 */
[----:B------:R-:W-:-:S12]  /*1d390*/  BSSY B1, `(.L_x_4434) ;  /* 0x0000012000017945 */ /* 0x000fd80003800000 */
[----:B------:R-:W-:Y:S05]  /*1d3a0*/  @P6 BRA `(.L_x_4435) ;  /* 0x0000000000286947 */ /* 0x000fea0003800000 */
[----:B------:R-:W-:Y:S02]  /*1d3b0*/  IMAD.U32 R13, RZ, RZ, UR39 ;  /* 0x00000027ff0d7e24 */ /* 0x000fe4000f8e00ff */
[----:B------:R-:W-:-:S03]  /*1d3c0*/  VIADD R4, R4, 0x8 ;  /* 0x0000000804047836 */ /* 0x000fc60000000000 */
[----:B------:R-:W-:Y:S02]  /*1d3d0*/  ISETP.NE.AND P6, PT, R13, 0x1, PT ;  /* 0x000000010d00780c */ /* 0x000fe40003fc5270 */
[----:B------:R-:W-:-:S04]  /*1d3e0*/  IADD3 R4, R4, R196, -R197 ;  /* 0x000000c404047210 */ /* 0x000fc80007ffe8c5 */
[----:B------:R-:W-:-:S07]  /*1d3f0*/  LOP3.LUT R5, RZ, R4, RZ, 0x33, !PT ;  /* 0x00000004ff057212 */ /* 0x000fce00078e33ff */
[----:B------:R-:W0:Y:S02]  /*1d400*/  @P6 LDC.64 R2, c[0x0][0x9e8] ;  /* 0x00027a00ff026b82 */ /* 0x000e240000000a00 */
[----:B0-----:R-:W-:-:S05]  /*1d410*/  @P6 IMAD.HI.U32 R2, R5, R2, RZ ;  /* 0x0000000205026227 */ /* 0x001fca00078e00ff */
[----:B------:R-:W-:-:S04]  /*1d420*/  @P6 SHF.R.U32.HI R5, RZ, R3, R2 ;  /* 0x00000003ff056219 */ /* 0x000fc80000011602 */
[----:B------:R-:W-:Y:S01]  /*1d430*/  LOP3.LUT R5, RZ, R5, RZ, 0x33, !PT ;  /* 0x00000005ff057212 */ /* 0x000fe200078e33ff */
[----:B------:R-:W-:Y:S06]  /*1d440*/  BRA `(.L_x_4436) ;  /* 0x0000000000187947 */ /* 0x000fec0003800000 */
.L_x_4435:
[----:B------:R-:W-:Y:S02]  /*1d450*/  IMAD.U32 R13, RZ, RZ, UR39 ;  /* 0x00000027ff0d7e24 */ /* 0x000fe4000f8e00ff */
[----:B------:R-:W-:-:S03]  /*1d460*/  IMAD.MOV.U32 R5, RZ, RZ, R20 ;  /* 0x000000ffff057224 */ /* 0x000fc600078e0014 */
[----:B------:R-:W-:-:S13]  /*1d470*/  ISETP.NE.AND P6, PT, R13, 0x1, PT ;  /* 0x000000010d00780c */ /* 0x000fda0003fc5270 */
[----:B------:R-:W0:Y:S02]  /*1d480*/  @P6 LDC.64 R2, c[0x0][0x9e8] ;  /* 0x00027a00ff026b82 */ /* 0x000e240000000a00 */
[----:B0-----:R-:W-:-:S05]  /*1d490*/  @P6 IMAD.HI.U32 R2, R20, R2, RZ ;  /* 0x0000000214026227 */ /* 0x001fca00078e00ff */
[----:B------:R-:W-:-:S07]  /*1d4a0*/  @P6 SHF.R.U32.HI R5, RZ, R3, R2 ;  /* 0x00000003ff056219 */ /* 0x000fce0000011602 */
.L_x_4436:
[----:B------:R-:W-:Y:S05]  /*1d4b0*/  BSYNC B1 ;  /* 0x0000000000017941 */ /* 0x000fea0003800000 */
.L_x_4434:
[----:B------:R-:W-:-:S05]  /*1d4c0*/  IMAD R0, R5, R13, R0 ;  /* 0x0000000d05007224 */ /* 0x000fca00078e0200 */
[----:B------:R-:W-:Y:S02]  /*1d4d0*/  VIADDMNMX R15, R0, R13, R15, PT ;  /* 0x0000000d000f7246 */ /* 0x000fe4000380010f */
[----:B------:R-:W-:-:S07]  /*1d4e0*/  VIMNMX R14, R14, R0, !PT ;  /* 0x000000000e0e7248 */ /* 0x000fce0007fe0100 */
.L_x_4433:
[----:B------:R-:W-:Y:S01]  /*1d4f0*/  ISETP.GT.AND P2, PT, R14, 0x1, !P2 ;  /* 0x000000010e00780c */ /* 0x000fe20005744270 */
[----:B------:R-:W-:Y:S01]  /*1d500*/  @!P1 VIADD R12, R12, 0x30860 ;  /* 0x000308600c0c9836 */ /* 0x000fe20000000000 */
[----:B------:R-:W-:Y:S02]  /*1d510*/  LOP3.LUT P6, RZ, R16, 0x8000, RZ, 0xc0, !PT ;  /* 0x0000800010ff7812 */ /* 0x000fe400078cc0ff */
[----:B------:R-:W-:Y:S02]  /*1d520*/  ISETP.LT.OR P2, PT, R15, 0x2, P2 ;  /* 0x000000020f00780c */ /* 0x000fe40001741670 */
[----:B------:R-:W-:Y:S02]  /*1d530*/  ISETP.GT.AND P3, PT, R14, 0x8, !P3 ;  /* 0x000000080e00780c */ /* 0x000fe40005f64270 */
[----:B------:R-:W-:Y:S02]  /*1d540*/  FSEL R123, R123, -INF , !P2 ;  /* 0xff8000007b7b7808 */ /* 0x000fe40005000000 */
[----:B------:R-:W-:-:S02]  /*1d550*/  LOP3.LUT P2, RZ, R16, 0x4, RZ, 0xc0, !PT ;  /* 0x0000000410ff7812 */ /* 0x000fc4000784c0ff */
[C---:B------:R-:W-:Y:S02]  /*1d560*/  ISETP.LT.OR P3, PT, R15.reuse, 0x9, P3 ;  /* 0x000000090f00780c */ /* 0x040fe40001f61670 */
[----:B------:R-:W-:Y:S02]  /*1d570*/  ISETP.GT.AND P2, PT, R14, 0x9, !P2 ;  /* 0x000000090e00780c */ /* 0x000fe40005744270 */
[----:B------:R-:W-:Y:S02]  /*1d580*/  FSEL R126, R126, -INF , !P3 ;  /* 0xff8000007e7e7808 */ /* 0x000fe40005800000 */
[----:B------:R-:W-:Y:S02]  /*1d590*/  ISETP.LT.OR P2, PT, R15, 0xa, P2 ;  /* 0x0000000a0f00780c */ /* 0x000fe40001741670 */
[----:B------:R-:W-:Y:S02]  /*1d5a0*/  LOP3.LUT P3, RZ, R16, 0x4000, RZ, 0xc0, !PT ;  /* 0x0000400010ff7812 */ /* 0x000fe4000786c0ff */
[----:B------:R-:W-:-:S02]  /*1d5b0*/  FSEL R127, R127, -INF , !P2 ;  /* 0xff8000007f7f7808 */ /* 0x000fc40005000000 */
[----:B------:R-:W-:Y:S02]  /*1d5c0*/  LOP3.LUT P2, RZ, R16, 0x8, RZ, 0xc0, !PT ;  /* 0x0000000810ff7812 */ /* 0x000fe4000784c0ff */
[----:B------:R-:W-:Y:S02]  /*1d5d0*/  FMNMX.FTZ R0, R120, R11, !PT ;  /* 0x0000000b78007209 */ /* 0x000fe40007810000 */
[----:B------:R-:W-:Y:S02]  /*1d5e0*/  ISETP.GT.AND P2, PT, R14, 0x10, !P2 ;  /* 0x000000100e00780c */ /* 0x000fe40005744270 */
[----:B------:R-:W-:Y:S02]  /*1d5f0*/  FMNMX.FTZ R3, R121, R0, !PT ;  /* 0x0000000079037209 */ /* 0x000fe40007810000 */
[----:B------:R-:W-:Y:S02]  /*1d600*/  ISETP.LT.OR P2, PT, R15, 0x11, P2 ;  /* 0x000000110f00780c */ /* 0x000fe40001741670 */
[----:B------:R-:W-:-:S02]  /*1d610*/  FMNMX.FTZ R0, R124, R3, !PT ;  /* 0x000000037c007209 */ /* 0x000fc40007810000 */
        /* <DEDUP_REMOVED lines=58> */
[C---:B------:R-:W-:Y:S02]  /*1d9c0*/  ISETP.GT.AND P4, PT, R14.reuse, 0x51, !P4 ;  /* 0x000000510e00780c */ /* 0x040fe40006784270 */
[----:B------:R-:W-:Y:S02]  /*1d9d0*/  ISETP.LT.OR P2, PT, R15, 0x32, P2 ;  /* 0x000000320f00780c */ /* 0x000fe40001741670 */
[----:B------:R-:W-:Y:S02]  /*1d9e0*/  ISETP.GT.AND P5, PT, R14, 0x58, !P5 ;  /* 0x000000580e00780c */ /* 0x000fe40006fa4270 */
[----:B------:R-:W-:-:S02]  /*1d9f0*/  FSEL R147, R147, -INF , !P2 ;  /* 0xff80000093937808 */ /* 0x000fc40005000000 */
[----:B------:R-:W-:Y:S02]  /*1da00*/  LOP3.LUT P2, RZ, R16, 0x400, RZ, 0xc0, !PT ;  /* 0x0000040010ff7812 */ /* 0x000fe4000784c0ff */
[C---:B------:R-:W-:Y:S02]  /*1da10*/  ISETP.LT.OR P4, PT, R15.reuse, 0x52, P4 ;  /* 0x000000520f00780c */ /* 0x040fe40002781670 */
        /* <DEDUP_REMOVED lines=43> */
[-CC-:B------:R-:W-:Y:S01]  /*1dcd0*/  FFMA.FTZ R13, R121, R0.reuse, -R3.reuse ;  /* 0x00000000790d7223 */ /* 0x180fe20000010803 */
[----:B------:R-:W-:Y:S01]  /*1dce0*/  FMNMX.FTZ R2, R126, R21, !PT ;  /* 0x000000157e027209 */ /* 0x000fe20007810000 */
[-CC-:B------:R-:W-:Y:S01]  /*1dcf0*/  FFMA.FTZ R188, R120, R0.reuse, -R3.reuse ;  /* 0x0000000078bc7223 */ /* 0x180fe20000010803 */
[----:B------:R-:W-:Y:S01]  /*1dd00*/  FSEL R167, R167, -INF , !P3 ;  /* 0xff800000a7a77808 */ /* 0x000fe20005800000 */
        /* <DEDUP_REMOVED lines=23> */
[----:B------:R-:W-:Y:S01]  /*1de80*/  FFMA.FTZ R165, R165, R0, -R3 ;  /* 0x00000000a5a57223 */ /* 0x000fe20000010803 */
[----:B------:R-:W-:Y:S01]  /*1de90*/  MUFU.EX2 R188, R188 ;  /* 0x000000bc00bc7308 */ /* 0x000fe20000000800 */
[----:B------:R-:W-:-:S04]  /*1dea0*/  FMNMX.FTZ R121, R139, R2, !PT ;  /* 0x000000028b797209 */ /* 0x000fc80007810000 */
[----:B------:R-:W-:-:S03]  /*1deb0*/  FMNMX.FTZ R2, R142, R121, !PT ;  /* 0x000000798e027209 */ /* 0x000fc60007810000 */
[----:B------:R-:W-:Y:S01]  /*1dec0*/  MUFU.EX2 R13, R13 ;  /* 0x0000000d000d7308 */ /* 0x000fe20000000800 */
[----:B------:R-:W-:-:S04]  /*1ded0*/  FMNMX.FTZ R121, R143, R2, !PT ;  /* 0x000000028f797209 */ /* 0x000fc80007810000 */
[----:B------:R-:W-:Y:S01]  /*1dee0*/  FMNMX.FTZ R2, R146, R121, !PT ;  /* 0x0000007992027209 */ /* 0x000fe20007810000 */
[----:B------:R-:W-:Y:S02]  /*1def0*/  FFMA.FTZ R121, R133, R0, -R3 ;  /* 0x0000000085797223 */ /* 0x000fe40000010803 */
        /* <DEDUP_REMOVED lines=15> */
[----:B------:R-:W-:Y:S01]  /*1dff0*/  FMNMX.FTZ R2, R166, R15, !PT ;  /* 0x0000000fa6027209 */ /* 0x000fe20007810000 */
[----:B------:R-:W-:Y:S02]  /*1e000*/  FFMA.FTZ R15, R145, R0, -R3 ;  /* 0x00000000910f7223 */ /* 0x000fe40000010803 */
[----:B------:R-:W-:Y:S01]  /*1e010*/  MUFU.EX2 R121, R121 ;  /* 0x0000007900797308 */ /* 0x000fe20000000800 */
[----:B------:R-:W-:-:S05]  /*1e020*/  FMNMX.FTZ R2, R167, R2, !PT ;  /* 0x00000002a7027209 */ /* 0x000fca0007810000 */
[----:B------:R-:W0:Y:S02]  /*1e030*/  SHFL.BFLY PT, R129, R2, 0x2, 0x1f ;  /* 0x0c401f0002817f89 */ /* 0x000e2400000e0000 */
[----:B------:R-:W-:Y:S08]  /*1e040*/  MUFU.EX2 R180, R180 ;  /* 0x000000b400b47308 */ /* 0x000ff00000000800 */
[----:B------:R-:W-:Y:S08]  /*1e050*/  MUFU.EX2 R124, R124 ;  /* 0x0000007c007c7308 */ /* 0x000ff00000000800 */
[----:B------:R-:W-:Y:S01]  /*1e060*/  MUFU.EX2 R182, R182 ;  /* 0x000000b600b67308 */ /* 0x000fe20000000800 */
[----:B0-----:R-:W-:Y:S01]  /*1e070*/  FMNMX.FTZ R4, R2, R129, !PT ;  /* 0x0000008102047209 */ /* 0x001fe20007810000 */
[----:B------:R-:W-:Y:S01]  /*1e080*/  FFMA.FTZ R129, R157, R0, -R3 ;  /* 0x000000009d817223 */ /* 0x000fe20000010803 */
[----:B------:R-:W-:-:S05]  /*1e090*/  FSEL R2, R5, RZ, P2 ;  /* 0x000000ff05027208 */ /* 0x000fca0001000000 */
[----:B------:R-:W-:Y:S01]  /*1e0a0*/  MUFU.EX2 R14, R14 ;  /* 0x0000000e000e7308 */ /* 0x000fe20000000800 */
[----:B------:R-:W0:Y:S01]  /*1e0b0*/  SHFL.BFLY PT, R133, R4, 0x1, 0x1f ;  /* 0x0c201f0004857f89 */ /* 0x000e2200000e0000 */
[----:B------:R-:W-:-:S04]  /*1e0c0*/  FADD.FTZ R3, -R2, R11 ;  /* 0x0000000b02037221 */ /* 0x000fc80000010100 */
[----:B------:R-:W-:Y:S02]  /*1e0d0*/  FMUL.FTZ R3, R3, R0 ;  /* 0x0000000003037220 */ /* 0x000fe40000410000 */
[----:B------:R-:W-:Y:S08]  /*1e0e0*/  MUFU.EX2 R176, R176 ;  /* 0x000000b000b07308 */ /* 0x000ff00000000800 */
[----:B------:R1:W2:Y:S08]  /*1e0f0*/  MUFU.EX2 R2, R3 ;  /* 0x0000000300027308 */ /* 0x0002b00000000800 */
[----:B------:R-:W-:Y:S01]  /*1e100*/  MUFU.EX2 R15, R15 ;  /* 0x0000000f000f7308 */ /* 0x000fe20000000800 */
[----:B0-----:R-:W-:-:S04]  /*1e110*/  FMNMX.FTZ R4, R4, R133, !PT ;  /* 0x0000008504047209 */ /* 0x001fc80007810000 */
[C---:B------:R-:W-:Y:S01]  /*1e120*/  FSETP.NEU.FTZ.AND P2, PT, R4.reuse, -INF , PT ;  /* 0xff8000000400780b */ /* 0x040fe20003f5d000 */
[C---:B------:R-:W-:Y:S02]  /*1e130*/  FMUL.FTZ R133, R4.reuse, R0 ;  /* 0x0000000004857220 */ /* 0x040fe40000410000 */
[----:B------:R-:W-:Y:S01]  /*1e140*/  MUFU.EX2 R178, R178 ;  /* 0x000000b200b27308 */ /* 0x000fe20000000800 */
[----:B-1----:R-:W-:Y:S02]  /*1e150*/  FSEL R3, R4, RZ, P2 ;  /* 0x000000ff04037208 */ /* 0x002fe40001000000 */
[----:B------:R-:W-:Y:S02]  /*1e160*/  FSEL R133, R133, RZ, P2 ;  /* 0x000000ff85857208 */ /* 0x000fe40001000000 */
[----:B------:R-:W-:Y:S01]  /*1e170*/  ISETP.GT.AND P2, PT, R9, R212, PT ;  /* 0x000000d40900720c */ /* 0x000fe20003f44270 */
[----:B------:R-:W-:Y:S01]  /*1e180*/  FADD.FTZ R3, -R3, R8 ;  /* 0x0000000803037221 */ /* 0x000fe20000010100 */
[----:B------:R-:W-:-:S02]  /*1e190*/  VIADD R9, R9, 0xffffffff ;  /* 0xffffffff09097836 */ /* 0x000fc40000000000 */
[-CC-:B------:R-:W-:Y:S01]  /*1e1a0*/  FFMA.FTZ R189, R122, R0.reuse, -R133.reuse ;  /* 0x000000007abd7223 */ /* 0x180fe20000010885 */
[-CC-:B------:R-:W-:Y:S01]  /*1e1b0*/  FFMA.FTZ R122, R123, R0.reuse, -R133.reuse ;  /* 0x000000007b7a7223 */ /* 0x180fe20000010885 */
[-C--:B------:R-:W-:Y:S01]  /*1e1c0*/  FMUL.FTZ R3, R3, R0.reuse ;  /* 0x0000000003037220 */ /* 0x080fe20000410000 */
[-CC-:B------:R-:W-:Y:S01]  /*1e1d0*/  FFMA.FTZ R187, R134, R0.reuse, -R133.reuse ;  /* 0x0000000086bb7223 */ /* 0x180fe20000010885 */
[----:B--2---:R-:W-:Y:S01]  /*1e1e0*/  FFMA.FTZ R134, R2, R7, R188 ;  /* 0x0000000702867223 */ /* 0x004fe200000100bc */
[-CC-:B------:R-:W-:Y:S01]  /*1e1f0*/  FFMA.FTZ R191, R126, R0.reuse, -R133.reuse ;  /* 0x000000007ebf7223 */ /* 0x180fe20000010885 */
[----:B------:R-:W-:Y:S01]  /*1e200*/  MUFU.EX2 R189, R189 ;  /* 0x000000bd00bd7308 */ /* 0x000fe20000000800 */
[-CC-:B------:R-:W-:Y:S01]  /*1e210*/  FFMA.FTZ R123, R127, R0.reuse, -R133.reuse ;  /* 0x000000007f7b7223 */ /* 0x180fe20000010885 */
[----:B------:R-:W-:Y:S01]  /*1e220*/  FADD.FTZ R7, R13, R134 ;  /* 0x000000860d077221 */ /* 0x000fe20000010000 */
[-CC-:B------:R-:W-:Y:S01]  /*1e230*/  FFMA.FTZ R185, R130, R0.reuse, -R133.reuse ;  /* 0x0000000082b97223 */ /* 0x180fe20000010885 */
[-CC-:B------:R-:W-:Y:S01]  /*1e240*/  FFMA.FTZ R126, R131, R0.reuse, -R133.reuse ;  /* 0x00000000837e7223 */ /* 0x180fe20000010885 */
[-C--:B------:R-:W-:Y:S01]  /*1e250*/  FFMA.FTZ R127, R135, R0.reuse, -R133 ;  /* 0x00000000877f7223 */ /* 0x080fe20000010885 */
[----:B------:R-:W-:Y:S01]  /*1e260*/  FADD.FTZ R134, R190, R7 ;  /* 0x00000007be867221 */ /* 0x000fe20000010000 */
[-CC-:B------:R-:W-:Y:S01]  /*1e270*/  FFMA.FTZ R181, R138, R0.reuse, -R133.reuse ;  /* 0x000000008ab57223 */ /* 0x180fe20000010885 */
[----:B------:R-:W0:Y:S01]  /*1e280*/  MUFU.EX2 R3, R3 ;  /* 0x0000000300037308 */ /* 0x000e220000000800 */
[-CC-:B------:R-:W-:Y:S01]  /*1e290*/  FFMA.FTZ R130, R139, R0.reuse, -R133.reuse ;  /* 0x000000008b827223 */ /* 0x180fe20000010885 */
        /* <DEDUP_REMOVED lines=10> */
[----:B------:R-:W-:Y:S01]  /*1e340*/  FFMA.FTZ R175, R158, R0, -R133 ;  /* 0x000000009eaf7223 */ /* 0x000fe20000010885 */
[----:B------:R-:W-:Y:S01]  /*1e350*/  F2FP.BF16.F32.PACK_AB R184, R120, R184 ;  /* 0x000000b878b8723e */ /* 0x000fe200000010ff */
[----:B------:R-:W-:Y:S01]  /*1e360*/  FADD.FTZ R136, R186, R135 ;  /* 0x00000087ba887221 */ /* 0x000fe20000010000 */
[----:B------:R-:W-:Y:S01]  /*1e370*/  FFMA.FTZ R169, R162, R0, -R133 ;  /* 0x00000000a2a97223 */ /* 0x000fe20000010885 */
[----:B------:R-:W2:Y:S01]  /*1e380*/  MUFU.EX2 R191, R191 ;  /* 0x000000bf00bf7308 */ /* 0x000ea20000000800 */
[----:B0-----:R-:W-:Y:S01]  /*1e390*/  FFMA.FTZ R7, R3, R6, R189 ;  /* 0x0000000603077223 */ /* 0x001fe200000100bd */
[--C-:B------:R-:W-:Y:S01]  /*1e3a0*/  FFMA.FTZ R6, R151, R0, -R133.reuse ;  /* 0x0000000097067223 */ /* 0x100fe20000010885 */
[----:B------:R-:W-:Y:S01]  /*1e3b0*/  F2FP.BF16.F32.PACK_AB R188, R13, R188 ;  /* 0x000000bc0dbc723e */ /* 0x000fe200000010ff */
[-CC-:B------:R-:W-:Y:S01]  /*1e3c0*/  FFMA.FTZ R163, R163, R0.reuse, -R133.reuse ;  /* 0x00000000a3a37223 */ /* 0x180fe20000010885 */
[----:B------:R-:W-:Y:S01]  /*1e3d0*/  FFMA.FTZ R166, R166, R0, -R133 ;  /* 0x00000000a6a67223 */ /* 0x000fe20000010885 */
[----:B------:R-:W-:-:S02]  /*1e3e0*/  F2FP.BF16.F32.PACK_AB R190, R21, R190 ;  /* 0x000000be15be723e */ /* 0x000fc400000010ff */
[----:B------:R-:W0:Y:S01]  /*1e3f0*/  MUFU.EX2 R123, R123 ;  /* 0x0000007b007b7308 */ /* 0x000e220000000800 */
[C---:B-1----:R-:W-:Y:S01]  /*1e400*/  FADD.FTZ R134, R122.reuse, R7 ;  /* 0x000000077a867221 */ /* 0x042fe20000010000 */
[C---:B------:R-:W-:Y:S01]  /*1e410*/  FADD.FTZ R7, R121.reuse, R136 ;  /* 0x0000008879077221 */ /* 0x040fe20000010000 */
[----:B------:R-:W-:Y:S02]  /*1e420*/  F2FP.BF16.F32.PACK_AB R186, R121, R186 ;  /* 0x000000ba79ba723e */ /* 0x000fe400000010ff */
[----:B------:R-:W-:Y:S01]  /*1e430*/  F2FP.BF16.F32.PACK_AB R189, R122, R189 ;  /* 0x000000bd7abd723e */ /* 0x000fe200000010ff */
[----:B------:R-:W-:Y:S01]  /*1e440*/  FADD.FTZ R135, R180, R7 ;  /* 0x00000007b4877221 */ /* 0x000fe20000010000 */
[C---:B------:R-:W-:Y:S01]  /*1e450*/  F2FP.BF16.F32.PACK_AB R180, R124.reuse, R180 ;  /* 0x000000b47cb4723e */ /* 0x040fe200000010ff */
[----:B------:R-:W1:Y:S01]  /*1e460*/  MUFU.EX2 R185, R185 ;  /* 0x000000b900b97308 */ /* 0x000e620000000800 */
[----:B--2---:R-:W-:Y:S01]  /*1e470*/  FADD.FTZ R134, R191, R134 ;  /* 0x00000086bf867221 */ /* 0x004fe20000010000 */
[----:B------:R-:W-:-:S04]  /*1e480*/  FADD.FTZ R135, R124, R135 ;  /* 0x000000877c877221 */ /* 0x000fc80000010000 */
[----:B------:R-:W-:Y:S01]  /*1e490*/  FADD.FTZ R135, R182, R135 ;  /* 0x00000087b6877221 */ /* 0x000fe20000010000 */
[C---:B------:R-:W-:Y:S01]  /*1e4a0*/  F2FP.BF16.F32.PACK_AB R182, R14.reuse, R182 ;  /* 0x000000b60eb6723e */ /* 0x040fe200000010ff */
[----:B------:R-:W2:Y:S01]  /*1e4b0*/  MUFU.EX2 R126, R126 ;  /* 0x0000007e007e7308 */ /* 0x000ea20000000800 */
[C---:B0-----:R-:W-:Y:S01]  /*1e4c0*/  FADD.FTZ R134, R123.reuse, R134 ;  /* 0x000000867b867221 */ /* 0x041fe20000010000 */
[----:B------:R-:W-:Y:S01]  /*1e4d0*/  FADD.FTZ R135, R14, R135 ;  /* 0x000000870e877221 */ /* 0x000fe20000010000 */
[----:B------:R-:W-:-:S03]  /*1e4e0*/  F2FP.BF16.F32.PACK_AB R191, R123, R191 ;  /* 0x000000bf7bbf723e */ /* 0x000fc600000010ff */
[----:B------:R-:W-:Y:S01]  /*1e4f0*/  FADD.FTZ R138, R176, R135 ;  /* 0x00000087b08a7221 */ /* 0x000fe20000010000 */
[----:B------:R-:W-:Y:S01]  /*1e500*/  F2FP.BF16.F32.PACK_AB R176, R15, R176 ;  /* 0x000000b00fb0723e */ /* 0x000fe200000010ff */
[----:B------:R-:W0:Y:S01]  /*1e510*/  MUFU.EX2 R187, R187 ;  /* 0x000000bb00bb7308 */ /* 0x000e220000000800 */
[----:B-1----:R-:W-:Y:S01]  /*1e520*/  FADD.FTZ R7, R185, R134 ;  /* 0x00000086b9077221 */ /* 0x002fe20000010000 */
[----:B------:R-:W-:-:S04]  /*1e530*/  FADD.FTZ R135, R15, R138 ;  /* 0x0000008a0f877221 */ /* 0x000fc80000010000 */
[----:B------:R-:W-:Y:S02]  /*1e540*/  FADD.FTZ R138, R178, R135 ;  /* 0x00000087b28a7221 */ /* 0x000fe40000010000 */
[----:B------:R-:W1:Y:S01]  /*1e550*/  MUFU.EX2 R127, R127 ;  /* 0x0000007f007f7308 */ /* 0x000e620000000800 */
[C---:B--2---:R-:W-:Y:S01]  /*1e560*/  FADD.FTZ R134, R126.reuse, R7 ;  /* 0x000000077e867221 */ /* 0x044fe20000010000 */
[----:B------:R-:W-:Y:S01]  /*1e570*/  @!P1 PRMT R7, RZ, 0x654, R12 ;  /* 0x00000654ff079816 */ /* 0x000fe2000000000c */
[----:B------:R-:W-:Y:S01]  /*1e580*/  FFMA.FTZ R12, R155, R0, -R133 ;  /* 0x000000009b0c7223 */ /* 0x000fe20000010885 */
[----:B------:R-:W-:Y:S02]  /*1e590*/  F2FP.BF16.F32.PACK_AB R185, R126, R185 ;  /* 0x000000b97eb9723e */ /* 0x000fe400000010ff */
[----:B------:R2:W-:Y:S02]  /*1e5a0*/  @!P1 SYNCS.ARRIVE.TRANS64.RED.A1T0 RZ, [R7+URZ], RZ ;  /* 0x000000ff07ff99a7 */ /* 0x0005e4000810043f */
[----:B------:R-:W2:Y:S01]  /*1e5b0*/  MUFU.EX2 R181, R181 ;  /* 0x000000b500b57308 */ /* 0x000ea20000000800 */
[----:B0-----:R-:W-:-:S07]  /*1e5c0*/  FADD.FTZ R134, R187, R134 ;  /* 0x00000086bb867221 */ /* 0x001fce0000010000 */
[----:B------:R-:W0:Y:S01]  /*1e5d0*/  MUFU.EX2 R130, R130 ;  /* 0x0000008200827308 */ /* 0x000e220000000800 */
[----:B-1----:R-:W-:Y:S01]  /*1e5e0*/  FADD.FTZ R136, R127, R134 ;  /* 0x000000867f887221 */ /* 0x002fe20000010000 */
[-CC-:B------:R-:W-:Y:S01]  /*1e5f0*/  FFMA.FTZ R134, R159, R0.reuse, -R133.reuse ;  /* 0x000000009f867223 */ /* 0x180fe20000010885 */
[----:B------:R-:W-:Y:S01]  /*1e600*/  FFMA.FTZ R133, R167, R0, -R133 ;  /* 0x00000000a7857223 */ /* 0x000fe20000010885 */
[----:B------:R-:W-:-:S04]  /*1e610*/  F2FP.BF16.F32.PACK_AB R187, R127, R187 ;  /* 0x000000bb7fbb723e */ /* 0x000fc800000010ff */
        /* <DEDUP_REMOVED lines=11> */
[C---:B0-----:R-:W-:Y:S01]  /*1e6d0*/  FADD.FTZ R136, R8.reuse, R7 ;  /* 0x0000000708887221 */ /* 0x041fe20000010000 */
[----:B------:R-:W-:Y:S01]  /*1e6e0*/  F2FP.BF16.F32.PACK_AB R183, R8, R183 ;  /* 0x000000b708b7723e */ /* 0x000fe200000010ff */
[----:B------:R-:W-:-:S05]  /*1e6f0*/  IMAD.MOV.U32 R8, RZ, RZ, R4 ;  /* 0x000000ffff087224 */ /* 0x000fca00078e0004 */
        /* <DEDUP_REMOVED lines=37> */
[----:B------:R-:W-:Y:S01]  /*1e950*/  F2FP.BF16.F32.PACK_AB R175, R134, R175 ;  /* 0x000000af86af723e */ /* 0x000fe200000010ff */
[----:B------:R-:W-:-:S05]  /*1e960*/  IMAD.MOV.U32 R13, RZ, RZ, R23 ;  /* 0x000000ffff0d7224 */ /* 0x000fca00078e0017 */
[----:B------:R-:W0:Y:S01]  /*1e970*/  MUFU.EX2 R14, R163 ;  /* 0x000000a3000e7308 */ /* 0x000e220000000800 */
[C---:B-1----:R-:W-:Y:S01]  /*1e980*/  FADD.FTZ R7, R11.reuse, R124 ;  /* 0x0000007c0b077221 */ /* 0x042fe20000010000 */
[----:B------:R-:W-:-:S06]  /*1e990*/  F2FP.BF16.F32.PACK_AB R170, R11, R170 ;  /* 0x000000aa0baa723e */ /* 0x000fcc00000010ff */
[----:B------:R-:W1:Y:S01]  /*1e9a0*/  MUFU.EX2 R166, R166 ;  /* 0x000000a600a67308 */ /* 0x000e620000000800 */
[----:B--2---:R-:W-:-:S07]  /*1e9b0*/  FADD.FTZ R11, R169, R120 ;  /* 0x00000078a90b7221 */ /* 0x004fce0000010000 */
[----:B------:R-:W2:Y:S01]  /*1e9c0*/  MUFU.EX2 R133, R133 ;  /* 0x0000008500857308 */ /* 0x000ea20000000800 */
[C---:B0-----:R-:W-:Y:S01]  /*1e9d0*/  FADD.FTZ R11, R14.reuse, R11 ;  /* 0x0000000b0e0b7221 */ /* 0x041fe20000010000 */
[----:B------:R-:W-:-:S03]  /*1e9e0*/  F2FP.BF16.F32.PACK_AB R169, R14, R169 ;  /* 0x000000a90ea9723e */ /* 0x000fc600000010ff */
[----:B-1----:R-:W-:-:S04]  /*1e9f0*/  FADD.FTZ R11, R166, R11 ;  /* 0x0000000ba60b7221 */ /* 0x002fc80000010000 */
[C---:B--2---:R-:W-:Y:S01]  /*1ea00*/  FADD.FTZ R6, R133.reuse, R11 ;  /* 0x0000000b85067221 */ /* 0x044fe20000010000 */
[----:B------:R-:W-:Y:S01]  /*1ea10*/  F2FP.BF16.F32.PACK_AB R171, R133, R166 ;  /* 0x000000a685ab723e */ /* 0x000fe200000010ff */
[----:B------:R-:W-:Y:S01]  /*1ea20*/  IMAD.MOV.U32 R11, RZ, RZ, R5 ;  /* 0x000000ffff0b7224 */ /* 0x000fe200078e0005 */
[----:B------:R-:W-:Y:S06]  /*1ea30*/  @P2 BRA `(.L_x_4437) ;  /* 0xffffffc800f42947 */ /* 0x000fec000383ffff */
.L_x_4418:
[----:B------:R-:W-:Y:S05]  /*1ea40*/  BSYNC B0 ;  /* 0x0000000000007941 */ /* 0x000fea0003800000 */
.L_x_4417:
        /* <DEDUP_REMOVED lines=99> */
.L_x_4438:
[----:B------:R-:W-:Y:S01]  /*1f080*/  IMAD R12, R23, 0x8, R17 ;  /* 0x00000008170c7824 */ /* 0x000fe200078e0211 */
[----:B------:R-:W-:-:S04]  /*1f090*/  SHF.L.U32 R3, R194, 0x1f, RZ ;  /* 0x0000001fc2037819 */ /* 0x000fc800000006ff */
[----:B------:R0:W1:Y:S01]  /*1f0a0*/  SYNCS.PHASECHK.TRANS64.TRYWAIT P2, [R12+URZ+0x30850], R3 ;  /* 0x030850030c0075a7 */ /* 0x000062000804017f */
[----:B------:R-:W-:Y:S05]  /*1f0b0*/  @!P0 BRA `(.L_x_4439) ;  /* 0x0000000000048947 */ /* 0x000fea0003800000 */
[----:B------:R-:W-:Y:S01]  /*1f0c0*/  BPT.TRAP 0x1 ;  /* 0x000000040000795c */ /* 0x000fe20000300000 */
.L_x_4439:
        /* <DEDUP_REMOVED lines=9> */
.L_x_4441:
[----:B------:R-:W-:Y:S05]  /*1f160*/  BSYNC B0 ;  /* 0x0000000000007941 */ /* 0x000fea0003800000 */
.L_x_4440:
[----:B01----:R-:W-:Y:S01]  /*1f170*/  IMAD.MOV.U32 R3, RZ, RZ, 0x40000040 ;  /* 0x40000040ff037424 */ /* 0x003fe200078e00ff */
[C---:B------:R-:W-:Y:S01]  /*1f180*/  R2UR UR6, R2.reuse ;  /* 0x00000000020672ca */ /* 0x040fe200000e0000 */
[----:B------:R-:W-:Y:S01]  /*1f190*/  WARPGROUP.ARRIVE ;  /* 0x00000000000079c5 */ /* 0x000fe20000000000 */
[----:B------:R-:W-:Y:S02]  /*1f1a0*/  VIADD R8, R2, 0x80 ;  /* 0x0000008002087836 */ /* 0x000fe40000000000 */
[----:B------:R-:W-:Y:S01]  /*1f1b0*/  R2UR UR7, R3 ;  /* 0x00000000030772ca */ /* 0x000fe200000e0000 */
[----:B------:R-:W-:Y:S02]  /*1f1c0*/  IMAD.MOV.U32 R9, RZ, RZ, 0x40000040 ;  /* 0x40000040ff097424 */ /* 0x000fe400078e00ff */
[----:B------:R-:W-:Y:S02]  /*1f1d0*/  IMAD.MOV.U32 R3, RZ, RZ, 0x40000040 ;  /* 0x40000040ff037424 */ /* 0x000fe400078e00ff */
[----:B------:R-:W-:-:S02]  /*1f1e0*/  @!P1 VIADD R12, R12, 0x30860 ;  /* 0x000308600c0c9836 */ /* 0x000fc40000000000 */
[----:B------:R-:W-:Y:S02]  /*1f1f0*/  VIADD R23, R23, 0x1 ;  /* 0x0000000117177836 */ /* 0x000fe40000000000 */
[----:B------:R-:W-:Y:S01]  /*1f200*/  VIADD R220, R220, 0x1 ;  /* 0x00000001dcdc7836 */ /* 0x000fe20000000000 */
[----:B------:R-:W-:Y:S02]  /*1f210*/  @!P1 PRMT R12, RZ, 0x654, R12 ;  /* 0x00000654ff0c9816 */ /* 0x000fe4000000000c */
[----:B------:R-:W-:Y:S01]  /*1f220*/  ISETP.NE.AND P2, PT, R23, 0x2, PT ;  /* 0x000000021700780c */ /* 0x000fe20003f45270 */
[----:B------:R-:W-:Y:S01]  /*1f230*/  HGMMA.64x192x16.F32.BF16 R24, R188, gdesc[UR4].tnspB, R24, gsb0 ;  /* 0x42e00004bc187df0 */ /* 0x000fe20008001818 */
[----:B------:R-:W-:Y:S01]  /*1f240*/  R2UR UR6, R8 ;  /* 0x00000000080672ca */ /* 0x000fe200000e0000 */
[----:B------:R-:W-:Y:S01]  /*1f250*/  VIADD R8, R2, 0x100 ;  /* 0x0000010002087836 */ /* 0x000fe20000000000 */
[----:B------:R-:W-:Y:S01]  /*1f260*/  R2UR UR7, R9 ;  /* 0x00000000090772ca */ /* 0x000fe200000e0000 */
[----:B------:R-:W-:Y:S01]  /*1f270*/  IMAD.MOV.U32 R9, RZ, RZ, 0x40000040 ;  /* 0x40000040ff097424 */ /* 0x000fe200078e00ff */
[----:B------:R-:W-:Y:S01]  /*1f280*/  SEL R23, R23, RZ, P2 ;  /* 0x000000ff17177207 */ /* 0x000fe20001000000 */
[----:B------:R-:W-:-:S02]  /*1f290*/  WARPGROUP.DEPBAR.LE gsb0, 0x0 ;  /* 0x00008000000079c5 */ /* 0x000fc40000010000 */
[----:B------:R-:W-:-:S12]  /*1f2a0*/  WARPGROUP.ARRIVE ;  /* 0x00000000000079c5 */ /* 0x000fd80000000000 */
        /* <DEDUP_REMOVED lines=11> */
[----:B------:R-:W-:Y:S02]  /*1f360*/  IMAD.MOV.U32 R9, RZ, RZ, 0x40000040 ;  /* 0x40000040ff097424 */ /* 0x000fe400078e00ff */
[----:B------:R-:W-:Y:S01]  /*1f370*/  VIADD R2, R2, 0x280 ;  /* 0x0000028002027836 */ /* 0x000fe20000000000 */
[----:B------:R-:W-:Y:S02]  /*1f380*/  WARPGROUP.DEPBAR.LE gsb0, 0x0 ;  /* 0x00008000000079c5 */ /* 0x000fe40000010000 */
[----:B------:R-:W-:-:S11]  /*1f390*/  WARPGROUP.ARRIVE ;  /* 0x00000000000079c5 */ /* 0x000fd60000000000 */
[----:B------:R-:W-:Y:S01]  /*1f3a0*/  HGMMA.64x192x16.F32.BF16 R24, R176, gdesc[UR4].tnspB, R24, gsb0 ;  /* 0x42e00004b0187df0 */ /* 0x000fe20008001818 */
[----:B------:R-:W-:Y:S02]  /*1f3b0*/  R2UR UR6, R8 ;  /* 0x00000000080672ca */ /* 0x000fe400000e0000 */
[----:B------:R-:W-:Y:S01]  /*1f3c0*/  R2UR UR7, R9 ;  /* 0x00000000090772ca */ /* 0x000fe200000e0000 */
[----:B------:R-:W-:Y:S02]  /*1f3d0*/  WARPGROUP.DEPBAR.LE gsb0, 0x0 ;  /* 0x00008000000079c5 */ /* 0x000fe40000010000 */
[----:B------:R-:W-:-:S14]  /*1f3e0*/  WARPGROUP.ARRIVE ;  /* 0x00000000000079c5 */ /* 0x000fdc0000000000 */
        /* <DEDUP_REMOVED lines=130> */
.L_x_4291:
        /* <DEDUP_REMOVED lines=9> */
[----:B------:R-:W2:Y:S01]  /*1fca0*/  S2R R6, SR_SWINHI ;  /* 0x0000000000067919 */ /* 0x000ea20000002f00 */
[----:B------:R-:W-:Y:S01]  /*1fcb0*/  ULDC.64 UR4, c[0x0][0xbd8] ;  /* 0x0002f60000047ab9 */ /* 0x000fe20000000a00 */
[----:B------:R-:W-:Y:S01]  /*1fcc0*/  F2FP.BF16.F32.PACK_AB R24, R25, R24 ;  /* 0x000000181918723e */ /* 0x000fe200000010ff */
[----:B------:R-:W-:Y:S01]  /*1fcd0*/  ULDC.64 UR6, c[0x0][0x208] ;  /* 0x0000820000067ab9 */ /* 0x000fe20000000a00 */
        /* <DEDUP_REMOVED lines=18> */
[----:B------:R-:W-:Y:S01]  /*1fe00*/  IMAD.WIDE R26, R235, 0x2, R4 ;  /* 0x00000002eb1a7825 */ /* 0x000fe200078e0204 */
[----:B------:R-:W-:Y:S02]  /*1fe10*/  F2FP.BF16.F32.PACK_AB R66, R69, R68 ;  /* 0x000000444542723e */ /* 0x000fe400000010ff */
[----:B------:R-:W-:Y:S02]  /*1fe20*/  F2FP.BF16.F32.PACK_AB R67, R71, R67 ;  /* 0x000000434743723e */ /* 0x000fe400000010ff */
[C---:B------:R-:W-:Y:S02]  /*1fe30*/  IADD3 R111, P2, R26.reuse, 0x20, RZ ;  /* 0x000000201a6f7810 */ /* 0x040fe40007f5e0ff */
[----:B------:R-:W-:-:S02]  /*1fe40*/  IADD3 R143, P0, R26, 0x4020, RZ ;  /* 0x000040201a8f7810 */ /* 0x000fc40007f1e0ff */
[----:B------:R-:W-:Y:S01]  /*1fe50*/  LOP3.LUT R6, R111, 0x380, RZ, 0xc0, !PT ;  /* 0x000003806f067812 */ /* 0x000fe200078ec0ff */
[--C-:B------:R-:W-:Y:S01]  /*1fe60*/  IMAD.X R9, RZ, RZ, R27.reuse, P2 ;  /* 0x000000ffff097224 */ /* 0x100fe200010e061b */
[----:B------:R-:W-:Y:S01]  /*1fe70*/  LOP3.LUT R7, R26, 0x380, RZ, 0xc0, !PT ;  /* 0x000003801a077812 */ /* 0x000fe200078ec0ff */
[--C-:B------:R-:W-:Y:S01]  /*1fe80*/  IMAD.X R21, RZ, RZ, R27.reuse, P0 ;  /* 0x000000ffff157224 */ /* 0x100fe200000e061b */
[----:B------:R-:W-:Y:S02]  /*1fe90*/  SHF.R.U64 R6, R6, 0x3, RZ ;  /* 0x0000000306067819 */ /* 0x000fe400000012ff */
[C---:B------:R-:W-:Y:S02]  /*1fea0*/  IADD3 R137, P1, R26.reuse, 0x40, RZ ;  /* 0x000000401a897810 */ /* 0x040fe40007f3e0ff */
[C---:B------:R-:W-:Y:S02]  /*1feb0*/  IADD3 R139, P6, R26.reuse, 0x60, RZ ;  /* 0x000000601a8b7810 */ /* 0x040fe40007fde0ff */
[----:B------:R-:W-:Y:S01]  /*1fec0*/  IADD3 R141, P5, R26, 0x4000, RZ ;  /* 0x000040001a8d7810 */ /* 0x000fe20007fbe0ff */
[--C-:B------:R-:W-:Y:S01]  /*1fed0*/  IMAD.X R11, RZ, RZ, R27.reuse, P1 ;  /* 0x000000ffff0b7224 */ /* 0x100fe200008e061b */
[----:B------:R-:W-:Y:S01]  /*1fee0*/  LOP3.LUT R8, R6, R111, RZ, 0x3c, !PT ;  /* 0x0000006f06087212 */ /* 0x000fe200078e3cff */
[--C-:B------:R-:W-:Y:S01]  /*1fef0*/  IMAD.X R13, RZ, RZ, R27.reuse, P6 ;  /* 0x000000ffff0d7224 */ /* 0x100fe200030e061b */
[----:B------:R-:W-:Y:S01]  /*1ff00*/  LOP3.LUT R6, R143, 0x380, RZ, 0xc0, !PT ;  /* 0x000003808f067812 */ /* 0x000fe200078ec0ff */
[----:B------:R-:W-:Y:S01]  /*1ff10*/  IMAD.X R15, RZ, RZ, R27, P5 ;  /* 0x000000ffff0f7224 */ /* 0x000fe200028e061b */
[----:B------:R-:W-:-:S02]  /*1ff20*/  SHF.R.U64 R7, R7, 0x3, RZ ;  /* 0x0000000307077819 */ /* 0x000fc400000012ff */
[----:B------:R-:W-:Y:S02]  /*1ff30*/  SHF.R.U64 R6, R6, 0x3, RZ ;  /* 0x0000000306067819 */ /* 0x000fe400000012ff */
[C---:B------:R-:W-:Y:S02]  /*1ff40*/  IADD3 R145, P4, R26.reuse, 0x4040, RZ ;  /* 0x000040401a917810 */ /* 0x040fe40007f9e0ff */
[C---:B------:R-:W-:Y:S02]  /*1ff50*/  IADD3 R147, P3, R26.reuse, 0x4060, RZ ;  /* 0x000040601a937810 */ /* 0x040fe40007f7e0ff */
        /* <DEDUP_REMOVED lines=10> */
[----:B------:R-:W-:Y:S01]  /*20000*/  LOP3.LUT R20, R6, R143, RZ, 0x3c, !PT ;  /* 0x0000008f06147212 */ /* 0x000fe200078e3cff */
[----:B------:R-:W-:Y:S01]  /*20010*/  IMAD.X R7, RZ, RZ, R27, P5 ;  /* 0x000000ffff077224 */ /* 0x000fe200028e061b */
[----:B------:R-:W-:-:S02]  /*20020*/  LOP3.LUT R6, R151, 0x380, RZ, 0xc0, !PT ;  /* 0x0000038097067812 */ /* 0x000fc400078ec0ff */
[----:B------:R-:W-:Y:S02]  /*20030*/  MOV R78, R26 ;  /* 0x0000001a004e7202 */ /* 0x000fe40000000f00 */
[----:B------:R-:W-:Y:S02]  /*20040*/  LOP3.LUT R42, R86, 0x380, RZ, 0xc0, !PT ;  /* 0x00000380562a7812 */ /* 0x000fe400078ec0ff */
[----:B------:R-:W-:Y:S02]  /*20050*/  LOP3.LUT R27, R153, 0x380, RZ, 0xc0, !PT ;  /* 0x00000380991b7812 */ /* 0x000fe400078ec0ff */
[----:B------:R-:W-:Y:S02]  /*20060*/  F2FP.BF16.F32.PACK_AB R26, R29, R28 ;  /* 0x0000001c1d1a723e */ /* 0x000fe400000010ff */
[----:B------:R-:W-:Y:S02]  /*20070*/  SHF.R.U64 R6, R6, 0x3, RZ ;  /* 0x0000000306067819 */ /* 0x000fe400000012ff */
[----:B------:R-:W-:-:S02]  /*20080*/  SHF.R.U64 R29, R42, 0x3, RZ ;  /* 0x000000032a1d7819 */ /* 0x000fc400000012ff */
[----:B------:R-:W-:Y:S02]  /*20090*/  SHF.R.U64 R28, R27, 0x3, RZ ;  /* 0x000000031b1c7819 */ /* 0x000fe400000012ff */
[----:B------:R-:W-:Y:S02]  /*200a0*/  LOP3.LUT R42, R6, R151, RZ, 0x3c, !PT ;  /* 0x00000097062a7212 */ /* 0x000fe400078e3cff */
[----:B------:R-:W-:Y:S02]  /*200b0*/  LOP3.LUT R6, R29, R86, RZ, 0x3c, !PT ;  /* 0x000000561d067212 */ /* 0x000fe400078e3cff */
[----:B------:R-:W-:Y:S02]  /*200c0*/  LOP3.LUT R46, R28, R153, RZ, 0x3c, !PT ;  /* 0x000000991c2e7212 */ /* 0x000fe400078e3cff */
[----:B------:R-:W-:Y:S02]  /*200d0*/  MOV R28, R8 ;  /* 0x00000008001c7202 */ /* 0x000fe40000000f00 */
[----:B------:R-:W-:-:S02]  /*200e0*/  MOV R8, R42 ;  /* 0x0000002a00087202 */ /* 0x000fc40000000f00 */
[----:B------:R-:W-:Y:S02]  /*200f0*/  F2FP.BF16.F32.PACK_AB R43, R130, R0 ;  /* 0x00000000822b723e */ /* 0x000fe400000010ff */
[----:B------:R-:W-:Y:S02]  /*20100*/  MOV R0, R6 ;  /* 0x0000000600007202 */ /* 0x000fe40000000f00 */
[----:B------:R-:W2:Y:S01]  /*20110*/  LDC.64 R6, c[0x0][0xbd8] ;  /* 0x0002f600ff067b82 */ /* 0x000ea20000000a00 */
[----:B------:R-:W-:Y:S02]  /*20120*/  LOP3.LUT R34, R147, 0x380, RZ, 0xc0, !PT ;  /* 0x0000038093227812 */ /* 0x000fe400078ec0ff */
[----:B------:R-:W-:Y:S02]  /*20130*/  ISETP.NE.U32.AND P0, PT, RZ, UR4, PT ;  /* 0x00000004ff007c0c */ /* 0x000fe4000bf05070 */
[----:B------:R-:W-:Y:S02]  /*20140*/  LOP3.LUT R10, R137, 0x380, RZ, 0xc0, !PT ;  /* 0x00000380890a7812 */ /* 0x000fe400078ec0ff */
[----:B------:R-:W-:-:S02]  /*20150*/  LOP3.LUT R12, R139, 0x380, RZ, 0xc0, !PT ;  /* 0x000003808b0c7812 */ /* 0x000fc400078ec0ff */
[----:B------:R-:W-:Y:S02]  /*20160*/  LOP3.LUT R14, R141, 0x380, RZ, 0xc0, !PT ;  /* 0x000003808d0e7812 */ /* 0x000fe400078ec0ff */
[----:B------:R-:W-:Y:S02]  /*20170*/  SHF.R.U64 R34, R34, 0x3, RZ ;  /* 0x0000000322227819 */ /* 0x000fe400000012ff */
[----:B------:R-:W-:Y:S01]  /*20180*/  ISETP.NE.AND.EX P0, PT, RZ, UR5, PT, P0 ;  /* 0x00000005ff007c0c */ /* 0x000fe2000bf05300 */
[----:B------:R-:W-:Y:S01]  /*20190*/  ULDC.64 UR4, c[0x0][0xbe0] ;  /* 0x0002f80000047ab9 */ /* 0x000fe20000000a00 */
[----:B------:R-:W-:Y:S02]  /*201a0*/  SHF.R.U64 R10, R10, 0x3, RZ ;  /* 0x000000030a0a7819 */ /* 0x000fe400000012ff */
[----:B------:R-:W-:Y:S02]  /*201b0*/  LOP3.LUT R30, R145, 0x380, RZ, 0xc0, !PT ;  /* 0x00000380911e7812 */ /* 0x000fe400078ec0ff */
[----:B------:R-:W-:-:S02]  /*201c0*/  SHF.R.U64 R12, R12, 0x3, RZ ;  /* 0x000000030c0c7819 */ /* 0x000fc400000012ff */
[----:B------:R-:W-:Y:S02]  /*201d0*/  ISETP.NE.U32.AND P1, PT, RZ, UR4, PT ;  /* 0x00000004ff007c0c */ /* 0x000fe4000bf25070 */
[----:B------:R-:W-:Y:S02]  /*201e0*/  SHF.R.U64 R14, R14, 0x3, RZ ;  /* 0x000000030e0e7819 */ /* 0x000fe400000012ff */
[----:B------:R-:W-:Y:S02]  /*201f0*/  LOP3.LUT R38, R149, 0x380, RZ, 0xc0, !PT ;  /* 0x0000038095267812 */ /* 0x000fe400078ec0ff */
[----:B------:R-:W-:Y:S02]  /*20200*/  LOP3.LUT R34, R34, R147, RZ, 0x3c, !PT ;  /* 0x0000009322227212 */ /* 0x000fe400078e3cff */
[----:B------:R-:W-:Y:S02]  /*20210*/  LOP3.LUT R10, R10, R137, RZ, 0x3c, !PT ;  /* 0x000000890a0a7212 */ /* 0x000fe400078e3cff */
[----:B------:R-:W-:-:S02]  /*20220*/  SHF.R.U64 R30, R30, 0x3, RZ ;  /* 0x000000031e1e7819 */ /* 0x000fc400000012ff */
[----:B------:R-:W-:Y:S02]  /*20230*/  LOP3.LUT R12, R12, R139, RZ, 0x3c, !PT ;  /* 0x0000008b0c0c7212 */ /* 0x000fe400078e3cff */
[----:B------:R-:W-:Y:S02]  /*20240*/  ISETP.NE.AND.EX P1, PT, RZ, UR5, PT, P1 ;  /* 0x00000005ff007c0c */ /* 0x000fe4000bf25310 */
[----:B------:R-:W-:Y:S02]  /*20250*/  LOP3.LUT R14, R14, R141, RZ, 0x3c, !PT ;  /* 0x0000008d0e0e7212 */ /* 0x000fe400078e3cff */
[----:B------:R-:W-:Y:S02]  /*20260*/  SHF.R.U64 R38, R38, 0x3, RZ ;  /* 0x0000000326267819 */ /* 0x000fe400000012ff */
[----:B------:R-:W-:Y:S01]  /*20270*/  F2FP.BF16.F32.PACK_AB R27, R134, R123 ;  /* 0x0000007b861b723e */ /* 0x000fe200000010ff */
[----:B------:R-:W-:Y:S01]  /*20280*/  BAR.SYNC.DEFER_BLOCKING 0x1, 0x100 ;  /* 0x0044000000007b1d */ /* 0x000fe20000010000 */
[----:B------:R-:W-:-:S02]  /*20290*/  MOV R9, R34 ;  /* 0x0000002200097202 */ /* 0x000fc40000000f00 */
[----:B------:R-:W-:Y:S02]  /*202a0*/  F2FP.BF16.F32.PACK_AB R34, R37, R36 ;  /* 0x000000242522723e */ /* 0x000fe400000010ff */
[----:B------:R-:W-:Y:S02]  /*202b0*/  F2FP.BF16.F32.PACK_AB R35, R132, R121 ;  /* 0x000000798423723e */ /* 0x000fe400000010ff */
[----:B------:R-:W-:Y:S02]  /*202c0*/  LOP3.LUT R30, R30, R145, RZ, 0x3c, !PT ;  /* 0x000000911e1e7212 */ /* 0x000fe400078e3cff */
[----:B------:R-:W-:Y:S02]  /*202d0*/  MOV R10, R10 ;  /* 0x0000000a000a7202 */ /* 0x000fe40000000f00 */
[----:B------:R-:W-:Y:S02]  /*202e0*/  F2FP.BF16.F32.PACK_AB R42, R45, R44 ;  /* 0x0000002c2d2a723e */ /* 0x000fe400000010ff */
[----:B------:R-:W-:-:S02]  /*202f0*/  MOV R12, R12 ;  /* 0x0000000c000c7202 */ /* 0x000fc40000000f00 */
[----:B------:R-:W-:Y:S02]  /*20300*/  LOP3.LUT R38, R38, R149, RZ, 0x3c, !PT ;  /* 0x0000009526267212 */ /* 0x000fe400078e3cff */
[----:B------:R-:W-:Y:S02]  /*20310*/  MOV R14, R14 ;  /* 0x0000000e000e7202 */ /* 0x000fe40000000f00 */
[----:B------:R-:W-:Y:S02]  /*20320*/  MOV R20, R20 ;  /* 0x0000001400147202 */ /* 0x000fe40000000f00 */
        /* <DEDUP_REMOVED lines=8> */
[----:B------:R2:W-:Y:S01]  /*203b0*/  STSM.16.M88.4 [R10], R40 ;  /* 0x000000280a007844 */ /* 0x0005e20000000200 */
[----:B------:R-:W-:Y:S02]  /*203c0*/  F2FP.BF16.F32.PACK_AB R88, R89, R88 ;  /* 0x000000585958723e */ /* 0x000fe400000010ff */
[----:B------:R-:W-:Y:S01]  /*203d0*/  F2FP.BF16.F32.PACK_AB R82, R85, R84 ;  /* 0x000000545552723e */ /* 0x000fe200000010ff */
[----:B------:R-:W-:Y:S01]  /*203e0*/  STSM.16.M88.4 [R12], R48 ;  /* 0x000000300c007844 */ /* 0x000fe20000000200 */
[----:B------:R-:W-:-:S02]  /*203f0*/  F2FP.BF16.F32.PACK_AB R83, R87, R83 ;  /* 0x000000535753723e */ /* 0x000fc400000010ff */
[----:B------:R-:W-:Y:S01]  /*20400*/  F2FP.BF16.F32.PACK_AB R89, R62, R90 ;  /* 0x0000005a3e59723e */ /* 0x000fe200000010ff */
[----:B------:R-:W-:Y:S01]  /*20410*/  STSM.16.M88.4 [R14], R56 ;  /* 0x000000380e007844 */ /* 0x000fe20000000200 */
[----:B------:R-:W-:Y:S02]  /*20420*/  F2FP.BF16.F32.PACK_AB R96, R97, R96 ;  /* 0x000000606160723e */ /* 0x000fe400000010ff */
[----:B------:R-:W-:Y:S01]  /*20430*/  MOV R38, R38 ;  /* 0x0000002600267202 */ /* 0x000fe20000000f00 */
[----:B------:R3:W-:Y:S01]  /*20440*/  STSM.16.M88.4 [R20], R64 ;  /* 0x0000004014007844 */ /* 0x0007e20000000200 */
[----:B------:R-:W-:Y:S02]  /*20450*/  F2FP.BF16.F32.PACK_AB R90, R93, R92 ;  /* 0x0000005c5d5a723e */ /* 0x000fe400000010ff */
[----:B------:R-:W-:Y:S01]  /*20460*/  F2FP.BF16.F32.PACK_AB R91, R95, R91 ;  /* 0x0000005b5f5b723e */ /* 0x000fe200000010ff */
[----:B------:R-:W-:Y:S01]  /*20470*/  STSM.16.M88.4 [R30], R72 ;  /* 0x000000481e007844 */ /* 0x000fe20000000200 */
[----:B------:R-:W-:Y:S01]  /*20480*/  F2FP.BF16.F32.PACK_AB R97, R55, R98 ;  /* 0x000000623761723e */ /* 0x000fe200000010ff */
[----:B--2---:R-:W-:Y:S01]  /*20490*/  IMAD.WIDE R10, R219, 0x4, R6 ;  /* 0x00000004db0a7825 */ /* 0x004fe200078e0206 */
[----:B------:R-:W-:Y:S01]  /*204a0*/  F2FP.BF16.F32.PACK_AB R104, R105, R104 ;  /* 0x000000686968723e */ /* 0x000fe200000010ff */
[----:B------:R2:W-:Y:S01]  /*204b0*/  STSM.16.M88.4 [R9], R80 ;  /* 0x0000005009007844 */ /* 0x0005e20000000200 */
[----:B------:R-:W-:Y:S01]  /*204c0*/  F2FP.BF16.F32.PACK_AB R98, R101, R100 ;  /* 0x000000646562723e */ /* 0x000fe200000010ff */
[----:B------:R-:W4:Y:S01]  /*204d0*/  @P1 LDC.64 R6, c[0x0][0xbe0] ;  /* 0x0002f800ff061b82 */ /* 0x000f220000000a00 */
[----:B------:R-:W-:Y:S01]  /*204e0*/  F2FP.BF16.F32.PACK_AB R99, R103, R99 ;  /* 0x000000636763723e */ /* 0x000fe200000010ff */
[----:B------:R-:W-:Y:S01]  /*204f0*/  STSM.16.M88.4 [R38], R88 ;  /* 0x0000005826007844 */ /* 0x000fe20000000200 */
[----:B------:R-:W-:-:S02]  /*20500*/  F2FP.BF16.F32.PACK_AB R105, R54, R106 ;  /* 0x0000006a3669723e */ /* 0x000fc400000010ff */
[----:B------:R-:W-:Y:S01]  /*20510*/  F2FP.BF16.F32.PACK_AB R112, R113, R112 ;  /* 0x000000707170723e */ /* 0x000fe200000010ff */
[----:B------:R0:W-:Y:S01]  /*20520*/  STSM.16.M88.4 [R8], R96 ;  /* 0x0000006008007844 */ /* 0x0001e20000000200 */
[----:B------:R-:W-:Y:S02]  /*20530*/  MOV R46, R46 ;  /* 0x0000002e002e7202 */ /* 0x000fe40000000f00 */
[----:B------:R-:W-:Y:S01]  /*20540*/  F2FP.BF16.F32.PACK_AB R107, R107, R110 ;  /* 0x0000006e6b6b723e */ /* 0x000fe200000010ff */
[----:B------:R-:W-:Y:S01]  /*20550*/  ULDC UR4, c[0x0][0xa88] ;  /* 0x0002a20000047ab9 */ /* 0x000fe20000000800 */
[----:B------:R-:W-:Y:S01]  /*20560*/  F2FP.BF16.F32.PACK_AB R106, R109, R108 ;  /* 0x0000006c6d6a723e */ /* 0x000fe200000010ff */
[----:B---3--:R-:W-:Y:S01]  /*20570*/  IMAD.MOV.U32 R20, RZ, RZ, RZ ;  /* 0x000000ffff147224 */ /* 0x008fe200078e00ff */
[----:B------:R-:W-:Y:S02]  /*20580*/  F2FP.BF16.F32.PACK_AB R113, R115, R114 ;  /* 0x000000727371723e */ /* 0x000fe400000010ff */
[----:B------:R-:W-:Y:S01]  /*20590*/  F2FP.BF16.F32.PACK_AB R114, R117, R116 ;  /* 0x000000747572723e */ /* 0x000fe200000010ff */
[----:B------:R-:W-:Y:S01]  /*205a0*/  STSM.16.M88.4 [R46], R104 ;  /* 0x000000682e007844 */ /* 0x000fe20000000200 */
[----:B------:R-:W-:-:S05]  /*205b0*/  F2FP.BF16.F32.PACK_AB R115, R119, R118 ;  /* 0x000000767773723e */ /* 0x000fca00000010ff */
[----:B------:R3:W-:Y:S01]  /*205c0*/  STSM.16.M88.4 [R0], R112 ;  /* 0x0000007000007844 */ /* 0x0007e20000000200 */
[----:B------:R-:W-:Y:S01]  /*205d0*/  BAR.SYNC.DEFER_BLOCKING 0x1, 0x100 ;  /* 0x0044000000007b1d */ /* 0x000fe20000010000 */
[----:B--2---:R-:W-:-:S04]  /*205e0*/  IMAD R9, R214, 0x40, R213 ;  /* 0x00000040d6097824 */ /* 0x004fc800078e02d5 */
[----:B------:R-:W-:-:S03]  /*205f0*/  IMAD.WIDE R4, R9, 0x2, R4 ;  /* 0x0000000209047825 */ /* 0x000fc600078e0204 */
[----:B------:R-:W-:Y:S01]  /*20600*/  IADD3 R9, P5, R4, 0x1000, RZ ;  /* 0x0000100004097810 */ /* 0x000fe20007fbe0ff */
[----:B----4-:R-:W-:-:S03]  /*20610*/  @P1 IMAD.WIDE R6, R219, 0x4, R6 ;  /* 0x00000004db061825 */ /* 0x010fc600078e0206 */
[----:B0-----:R-:W-:Y:S01]  /*20620*/  LOP3.LUT R8, R9, 0x380, RZ, 0xc0, !PT ;  /* 0x0000038009087812 */ /* 0x001fe200078ec0ff */
[----:B---3--:R-:W-:-:S03]  /*20630*/  IMAD.U32 R0, RZ, RZ, UR4 ;  /* 0x00000004ff007e24 */ /* 0x008fc6000f8e00ff */
[----:B------:R-:W-:Y:S02]  /*20640*/  SHF.R.U64 R8, R8, 0x3, RZ ;  /* 0x0000000308087819 */ /* 0x000fe400000012ff */
[----:B------:R-:W-:Y:S01]  /*20650*/  IADD3 R13, P4, R4, 0x2000, RZ ;  /* 0x00002000040d7810 */ /* 0x000fe20007f9e0ff */
[----:B------:R0:W5:Y:S01]  /*20660*/  @P0 LDG.E R20, desc[UR6][R10.64] ;  /* 0x000000060a140981 */ /* 0x000162000c1e1900 */
[----:B------:R-:W-:-:S03]  /*20670*/  LOP3.LUT R8, R8, R9, RZ, 0x3c, !PT ;  /* 0x0000000908087212 */ /* 0x000fc600078e3cff */
[----:B------:R0:W5:Y:S01]  /*20680*/  @P1 LDG.E R0, desc[UR6][R6.64] ;  /* 0x0000000606001981 */ /* 0x000162000c1e1900 */
[----:B------:R-:W-:Y:S07]  /*20690*/  @P1 BRA `(.L_x_4445) ;  /* 0x0000000000141947 */ /* 0x000fee0003800000 */
[----:B------:R-:W-:Y:S05]  /*206a0*/  @!P0 BRA `(.L_x_4445) ;  /* 0x0000000000108947 */ /* 0x000fea0003800000 */
[----:B------:R-:W-:Y:S02]  /*206b0*/  ULDC.64 UR4, c[0x0][0x208] ;  /* 0x0000820000047ab9 */ /* 0x000fe40000000a00 */
[----:B0-----:R-:W2:Y:S04]  /*206c0*/  LDG.E R7, desc[UR4][R10.64] ;  /* 0x000000040a077981 */ /* 0x001ea8000c1e1900 */
[----:B-----5:R-:W2:Y:S02]  /*206d0*/  LDG.E R0, desc[UR4][R10.64+0x4] ;  /* 0x000004040a007981 */ /* 0x020ea4000c1e1900 */
[----:B--2---:R-:W-:-:S07]  /*206e0*/  IMAD.IADD R0, R0, 0x1, -R7 ;  /* 0x0000000100007824 */ /* 0x004fce00078e0a07 */
.L_x_4445:
[----:B------:R-:W-:Y:S01]  /*206f0*/  SHF.R.S32.HI R61, RZ, 0x1f, R218 ;  /* 0x0000001fff3d7819 */ /* 0x000fe200000114da */
[----:B------:R-:W-:Y:S01]  /*20700*/  ULDC.64 UR4, c[0x0][0xb70] ;  /* 0x0002dc0000047ab9 */ /* 0x000fe20000000a00 */
[--C-:B-----5:R-:W-:Y:S01]  /*20710*/  SHF.R.S32.HI R21, RZ, 0x1f, R20.reuse ;  /* 0x0000001fff157819 */ /* 0x120fe20000011414 */
[----:B------:R-:W-:Y:S01]  /*20720*/  ULDC.64 UR6, c[0x0][0x208] ;  /* 0x0000820000067ab9 */ /* 0x000fe20000000a00 */
[----:B------:R-:W-:Y:S01]  /*20730*/  SHF.R.S32.HI R9, RZ, 0x1f, R219 ;  /* 0x0000001fff097819 */ /* 0x000fe200000114db */
[----:B0-----:R-:W-:Y:S01]  /*20740*/  IMAD R7, R61, UR4, RZ ;  /* 0x000000043d077c24 */ /* 0x001fe2000f8e02ff */
[----:B------:R-:W-:Y:S02]  /*20750*/  SEL R65, R219, RZ, !P0 ;  /* 0x000000ffdb417207 */ /* 0x000fe40004000000 */
[----:B------:R-:W-:Y:S01]  /*20760*/  SEL R60, R9, RZ, !P0 ;  /* 0x000000ff093c7207 */ /* 0x000fe20004000000 */
[----:B------:R-:W-:Y:S01]  /*20770*/  IMAD R11, R218, UR5, R7 ;  /* 0x00000005da0b7c24 */ /* 0x000fe2000f8e0207 */
[----:B------:R-:W-:Y:S01]  /*20780*/  IADD3 R29, P0, R4, 0x4000, RZ ;  /* 0x00004000041d7810 */ /* 0x000fe20007f1e0ff */
[----:B------:R-:W-:Y:S01]  /*20790*/  IMAD.WIDE.U32 R6, R218, UR4, R20 ;  /* 0x00000004da067c25 */ /* 0x000fe2000f8e0014 */
[----:B------:R-:W-:Y:S01]  /*207a0*/  ULDC.64 UR4, c[0x0][0xb78] ;  /* 0x0002de0000047ab9 */ /* 0x000fe20000000a00 */
[----:B------:R-:W-:-:S02]  /*207b0*/  IADD3 R25, P3, R4, 0x3000, RZ ;  /* 0x0000300004197810 */ /* 0x000fc40007f7e0ff */
[----:B------:R-:W-:Y:S01]  /*207c0*/  IMAD.IADD R7, R7, 0x1, R11 ;  /* 0x0000000107077824 */ /* 0x000fe200078e020b */
[----:B------:R-:W-:Y:S01]  /*207d0*/  IADD3 R33, P1, R4, 0x5000, RZ ;  /* 0x0000500004217810 */ /* 0x000fe20007f3e0ff */
[----:B------:R-:W-:Y:S01]  /*207e0*/  IMAD R9, R60, UR4, RZ ;  /* 0x000000043c097c24 */ /* 0x000fe2000f8e02ff */
[----:B------:R-:W-:Y:S01]  /*207f0*/  LOP3.LUT R28, R29, 0x380, RZ, 0xc0, !PT ;  /* 0x000003801d1c7812 */ /* 0x000fe200078ec0ff */
[----:B------:R-:W-:Y:S01]  /*20800*/  IMAD R11, R223, 0x80, R216 ;  /* 0x00000080df0b7824 */ /* 0x000fe200078e02d8 */
[----:B------:R-:W-:Y:S01]  /*20810*/  IADD3 R37, P2, R4, 0x6000, RZ ;  /* 0x0000600004257810 */ /* 0x000fe20007f5e0ff */
[----:B------:R-:W-:Y:S01]  /*20820*/  IMAD.WIDE.U32 R6, R65, UR4, R6 ;  /* 0x0000000441067c25 */ /* 0x000fe2000f8e0006 */
[----:B------:R-:W-:Y:S02]  /*20830*/  LOP3.LUT R12, R13, 0x380, RZ, 0xc0, !PT ;  /* 0x000003800d0c7812 */ /* 0x000fe400078ec0ff */
[----:B------:R-:W-:Y:S01]  /*20840*/  LOP3.LUT R24, R25, 0x380, RZ, 0xc0, !PT ;  /* 0x0000038019187812 */ /* 0x000fe200078ec0ff */
[----:B------:R-:W-:Y:S01]  /*20850*/  IMAD R10, R65, UR5, R9 ;  /* 0x00000005410a7c24 */ /* 0x000fe2000f8e0209 */
[----:B------:R-:W-:Y:S01]  /*20860*/  SHF.R.S32.HI R9, RZ, 0x1f, R11 ;  /* 0x0000001fff097819 */ /* 0x000fe2000001140b */
[----:B------:R-:W-:Y:S01]  /*20870*/  ULDC.64 UR4, c[0x0][0xb40] ;  /* 0x0002d00000047ab9 */ /* 0x000fe20000000a00 */
[----:B------:R-:W-:-:S02]  /*20880*/  IADD3 R6, P6, R11, R6, RZ ;  /* 0x000000060b067210 */ /* 0x000fc40007fde0ff */
[----:B------:R-:W-:Y:S02]  /*20890*/  LOP3.LUT R32, R33, 0x380, RZ, 0xc0, !PT ;  /* 0x0000038021207812 */ /* 0x000fe400078ec0ff */
[----:B------:R-:W-:Y:S02]  /*208a0*/  SHF.R.U64 R28, R28, 0x3, RZ ;  /* 0x000000031c1c7819 */ /* 0x000fe400000012ff */
[----:B------:R-:W-:Y:S02]  /*208b0*/  LOP3.LUT R36, R37, 0x380, RZ, 0xc0, !PT ;  /* 0x0000038025247812 */ /* 0x000fe400078ec0ff */
[----:B------:R-:W-:Y:S01]  /*208c0*/  IADD3.X R9, R9, R7, R10, P6, !PT ;  /* 0x0000000709097210 */ /* 0x000fe200037fe40a */
[----:B------:R-:W-:Y:S01]  /*208d0*/  VIADD R7, R11, 0x8 ;  /* 0x000000080b077836 */ /* 0x000fe20000000000 */
[----:B------:R-:W-:Y:S02]  /*208e0*/  SHF.R.U64 R12, R12, 0x3, RZ ;  /* 0x000000030c0c7819 */ /* 0x000fe400000012ff */
[----:B------:R-:W-:-:S02]  /*208f0*/  SHF.R.U64 R24, R24, 0x3, RZ ;  /* 0x0000000318187819 */ /* 0x000fc400000012ff */
[----:B------:R-:W-:Y:S02]  /*20900*/  SHF.R.U64 R32, R32, 0x3, RZ ;  /* 0x0000000320207819 */ /* 0x000fe400000012ff */
[----:B------:R-:W-:Y:S02]  /*20910*/  LEA R54, P6, R6, UR4, 0x2 ;  /* 0x0000000406367c11 */ /* 0x000fe4000f8c10ff */
[----:B------:R-:W-:Y:S01]  /*20920*/  LOP3.LUT R28, R28, R29, RZ, 0x3c, !PT ;  /* 0x0000001d1c1c7212 */ /* 0x000fe200078e3cff */
[--C-:B------:R-:W-:Y:S01]  /*20930*/  IMAD.X R29, RZ, RZ, R5.reuse, P0 ;  /* 0x000000ffff1d7224 */ /* 0x100fe200000e0605 */
        /* <DEDUP_REMOVED lines=8> */
[----:B------:R-:W-:Y:S01]  /*209c0*/  LEA.HI.X R55, R6, UR5, R9, 0x2, P6 ;  /* 0x0000000506377c11 */ /* 0x000fe2000b0f1409 */
[--C-:B------:R-:W-:Y:S01]  /*209d0*/  IMAD.X R9, RZ, RZ, R5.reuse, P5 ;  /* 0x000000ffff097224 */ /* 0x100fe200028e0605 */
[----:B------:R-:W-:Y:S01]  /*209e0*/  LOP3.LUT R36, R36, R37, RZ, 0x3c, !PT ;  /* 0x0000002524247212 */ /* 0x000fe200078e3cff */
[----:B------:R-:W-:Y:S01]  /*209f0*/  IMAD.X R37, RZ, RZ, R5, P2 ;  /* 0x000000ffff257224 */ /* 0x000fe200010e0605 */
[C---:B------:R-:W-:Y:S01]  /*20a00*/  IADD3 R41, P6, R4.reuse, 0x7000, RZ ;  /* 0x0000700004297810 */ /* 0x040fe20007fde0ff */
[----:B------:R-:W-:Y:S01]  /*20a10*/  ULDC.64 UR4, c[0x0][0xaa0] ;  /* 0x0002a80000047ab9 */ /* 0x000fe20000000a00 */
[----:B------:R-:W-:-:S02]  /*20a20*/  IADD3 R45, P5, R4, 0x8000, RZ ;  /* 0x00008000042d7810 */ /* 0x000fc40007fbe0ff */
[C---:B------:R-:W-:Y:S02]  /*20a30*/  IADD3 R49, P4, R4.reuse, 0x9000, RZ ;  /* 0x0000900004317810 */ /* 0x040fe40007f9e0ff */
[C---:B------:R-:W-:Y:S02]  /*20a40*/  IADD3 R53, P3, R4.reuse, 0xa000, RZ ;  /* 0x0000a00004357810 */ /* 0x040fe40007f7e0ff */
[-C--:B------:R-:W-:Y:S02]  /*20a50*/  ISETP.GE.OR P1, PT, R11, R0.reuse, P0 ;  /* 0x000000000b00720c */ /* 0x080fe40000726670 */
[C---:B------:R-:W-:Y:S02]  /*20a60*/  LOP3.LUT R6, R4.reuse, 0x380, RZ, 0xc0, !PT ;  /* 0x0000038004067812 */ /* 0x040fe400078ec0ff */
[----:B------:R-:W-:Y:S02]  /*20a70*/  IADD3 R11, P2, R4, 0xb000, RZ ;  /* 0x0000b000040b7810 */ /* 0x000fe40007f5e0ff */
[----:B------:R-:W-:-:S02]  /*20a80*/  ISETP.GE.OR P0, PT, R7, R0, P0 ;  /* 0x000000000700720c */ /* 0x000fc40000706670 */
[----:B------:R-:W-:Y:S01]  /*20a90*/  LOP3.LUT R40, R41, 0x380, RZ, 0xc0, !PT ;  /* 0x0000038029287812 */ /* 0x000fe200078ec0ff */
[----:B------:R-:W-:Y:S01]  /*20aa0*/  IMAD.X R57, RZ, RZ, R5, P2 ;  /* 0x000000ffff397224 */ /* 0x000fe200010e0605 */
[----:B------:R-:W-:Y:S02]  /*20ab0*/  LOP3.LUT R44, R45, 0x380, RZ, 0xc0, !PT ;  /* 0x000003802d2c7812 */ /* 0x000fe400078ec0ff */
[----:B------:R-:W-:Y:S01]  /*20ac0*/  LOP3.LUT R48, R49, 0x380, RZ, 0xc0, !PT ;  /* 0x0000038031307812 */ /* 0x000fe200078ec0ff */
[----:B------:R0:W-:Y:S01]  /*20ad0*/  @!P1 STG.E desc[UR6][R54.64], R3 ;  /* 0x0000000336009986 */ /* 0x0001e2000c101906 */
[----:B------:R-:W-:Y:S02]  /*20ae0*/  LOP3.LUT R52, R53, 0x380, RZ, 0xc0, !PT ;  /* 0x0000038035347812 */ /* 0x000fe400078ec0ff */
[----:B------:R-:W-:Y:S02]  /*20af0*/  SHF.R.U64 R7, R6, 0x3, RZ ;  /* 0x0000000306077819 */ /* 0x000fe400000012ff */
[----:B------:R-:W-:Y:S01]  /*20b00*/  LOP3.LUT R6, R11, 0x380, RZ, 0xc0, !PT ;  /* 0x000003800b067812 */ /* 0x000fe200078ec0ff */
[----:B------:R2:W-:Y:S01]  /*20b10*/  @!P0 STG.E desc[UR6][R54.64+0x20], R2 ;  /* 0x0000200236008986 */ /* 0x0005e2000c101906 */
[----:B------:R-:W-:-:S02]  /*20b20*/  SHF.R.U64 R40, R40, 0x3, RZ ;  /* 0x0000000328287819 */ /* 0x000fc400000012ff */
[----:B------:R-:W-:Y:S01]  /*20b30*/  SHF.R.U64 R44, R44, 0x3, RZ ;  /* 0x000000032c2c7819 */ /* 0x000fe200000012ff */
[----:B------:R-:W5:Y:S01]  /*20b40*/  LD.E.128 R12, desc[UR6][R12.64] ;  /* 0x000000060c0c7980 */ /* 0x000f62000c101d00 */
[----:B------:R-:W-:Y:S02]  /*20b50*/  SHF.R.U64 R48, R48, 0x3, RZ ;  /* 0x0000000330307819 */ /* 0x000fe400000012ff */
[----:B------:R-:W-:Y:S01]  /*20b60*/  SHF.R.U64 R52, R52, 0x3, RZ ;  /* 0x0000000334347819 */ /* 0x000fe200000012ff */
[----:B------:R-:W5:Y:S01]  /*20b70*/  LD.E.128 R24, desc[UR6][R24.64] ;  /* 0x0000000618187980 */ /* 0x000f62000c101d00 */
        /* <DEDUP_REMOVED lines=13> */
[----:B0-----:R-:W-:-:S03]  /*20c50*/  SHF.R.S32.HI R3, RZ, 0x1f, R213 ;  /* 0x0000001fff037819 */ /* 0x001fc600000114d5 */
[----:B------:R-:W5:Y:S04]  /*20c60*/  LD.E.128 R4, desc[UR6][R4.64] ;  /* 0x0000000604047980 */ /* 0x000f68000c101d00 */
[----:B------:R-:W5:Y:S04]  /*20c70*/  LD.E.128 R32, desc[UR6][R32.64] ;  /* 0x0000000620207980 */ /* 0x000f68000c101d00 */
[----:B------:R-:W5:Y:S04]  /*20c80*/  LD.E.128 R36, desc[UR6][R36.64] ;  /* 0x0000000624247980 */ /* 0x000f68000c101d00 */
[----:B------:R-:W5:Y:S04]  /*20c90*/  LD.E.128 R40, desc[UR6][R40.64] ;  /* 0x0000000628287980 */ /* 0x000f68000c101d00 */
[----:B------:R-:W5:Y:S04]  /*20ca0*/  LD.E.128 R44, desc[UR6][R44.64] ;  /* 0x000000062c2c7980 */ /* 0x000f68000c101d00 */
[----:B------:R-:W5:Y:S04]  /*20cb0*/  LD.E.128 R48, desc[UR6][R48.64] ;  /* 0x0000000630307980 */ /* 0x000f68000c101d00 */
[----:B--2---:R-:W5:Y:S04]  /*20cc0*/  LD.E.128 R52, desc[UR6][R52.64] ;  /* 0x0000000634347980 */ /* 0x004f68000c101d00 */
[----:B------:R-:W5:Y:S01]  /*20cd0*/  LD.E.128 R56, desc[UR6][R56.64] ;  /* 0x0000000638387980 */ /* 0x000f62000c101d00 */
[----:B------:R-:W-:Y:S01]  /*20ce0*/  IMAD R21, R21, UR4, RZ ;  /* 0x0000000415157c24 */ /* 0x000fe2000f8e02ff */
[----:B------:R-:W-:Y:S01]  /*20cf0*/  @!PT LDS RZ, [RZ] ;  /* 0x00000000fffff984 */ /* 0x000fe20000000800 */
[----:B------:R-:W-:Y:S01]  /*20d00*/  @!PT LDS RZ, [RZ] ;  /* 0x00000000fffff984 */ /* 0x000fe20000000800 */
[----:B------:R-:W-:Y:S01]  /*20d10*/  @!PT LDS RZ, [RZ] ;  /* 0x00000000fffff984 */ /* 0x000fe20000000800 */
[----:B------:R-:W-:Y:S01]  /*20d20*/  @!PT LDS RZ, [RZ] ;  /* 0x00000000fffff984 */ /* 0x000fe20000000800 */
[----:B------:R0:W-:Y:S06]  /*20d30*/  MEMBAR.ALL.CTA ;  /* 0x0000000000007992 */ /* 0x0001ec0000008000 */
[----:B0-----:R-:W0:Y:S01]  /*20d40*/  FENCE.VIEW.ASYNC.S ;  /* 0x00000000000073c6 */ /* 0x001e220000000000 */
        /* <DEDUP_REMOVED lines=22> */
[----:B------:R-:W-:Y:S01]  /*20eb0*/  SHF.R.S32.HI R215, RZ, 0x1f, R214 ;  /* 0x0000001fffd77819 */ /* 0x000fe200000114d6 */
[----:B0-----:R0:W-:Y:S01]  /*20ec0*/  SYNCS.ARRIVE.TRANS64.RED.A1T0 RZ, [R0+URZ], RZ ;  /* 0x000000ff00ff79a7 */ /* 0x0011e2000810043f */
[----:B------:R-:W-:Y:S01]  /*20ed0*/  BSSY B1, `(.L_x_4446) ;  /* 0x0000019000017945 */ /* 0x000fe20003800000 */
[----:B------:R-:W-:-:S02]  /*20ee0*/  IMAD R63, R65, UR5, R20 ;  /* 0x00000005413f7c24 */ /* 0x000fc4000f8e0214 */
[----:B------:R-:W-:-:S04]  /*20ef0*/  IMAD.WIDE R20, R223, 0x80, R214 ;  /* 0x00000080df147825 */ /* 0x000fc800078e02d6 */
[----:B------:R-:W-:Y:S01]  /*20f00*/  IMAD.IADD R65, R61, 0x1, R63 ;  /* 0x000000013d417824 */ /* 0x000fe200078e023f */
[----:B0-----:R-:W-:Y:S06]  /*20f10*/  @P3 BRA `(.L_x_4447) ;  /* 0x0000000000503947 */ /* 0x001fec0003800000 */
        /* <DEDUP_REMOVED lines=9> */
[----:B------:R-:W-:Y:S01]  /*20fb0*/  IMAD.MOV.U32 R3, RZ, RZ, R65 ;  /* 0x000000ffff037224 */ /* 0x000fe200078e0041 */
[----:B------:R-:W-:Y:S01]  /*20fc0*/  ULDC.64 UR8, c[0x0][0x208] ;  /* 0x0000820000087ab9 */ /* 0x000fe20000000a00 */
        /* <DEDUP_REMOVED lines=9> */
.L_x_4447:
[----:B------:R-:W-:Y:S05]  /*21060*/  BSYNC B1 ;  /* 0x0000000000017941 */ /* 0x000fea0003800000 */
.L_x_4446:
[----:B------:R-:W-:Y:S04]  /*21070*/  BSSY B1, `(.L_x_4448) ;  /* 0x0000018000017945 */ /* 0x000fe80003800000 */
[----:B------:R-:W-:Y:S05]  /*21080*/  @P0 BRA `(.L_x_4449) ;  /* 0x0000000000580947 */ /* 0x000fea0003800000 */
[----:B0----5:R-:W-:Y:S01]  /*21090*/  IADD3 R5, P0, R20, 0x20, RZ ;  /* 0x0000002014057810 */ /* 0x021fe20007f1e0ff */
[C---:B------:R-:W-:Y:S01]  /*210a0*/  VIADD R2, R213.reuse, 0x40 ;  /* 0x00000040d5027836 */ /* 0x040fe20000000000 */
[----:B------:R-:W-:Y:S01]  /*210b0*/  ULDC UR6, c[0x0][0xa8c] ;  /* 0x0002a30000067ab9 */ /* 0x000fe20000000800 */
[----:B------:R-:W-:Y:S01]  /*210c0*/  ULDC.64 UR4, c[0x0][0xad8] ;  /* 0x0002b60000047ab9 */ /* 0x000fe20000000a00 */
[----:B------:R-:W-:Y:S01]  /*210d0*/  IMAD.MOV.U32 R3, RZ, RZ, R65 ;  /* 0x000000ffff037224 */ /* 0x000fe200078e0041 */
[C---:B------:R-:W-:Y:S01]  /*210e0*/  ISETP.GE.AND P3, PT, R213.reuse, UR6, PT ;  /* 0x00000006d5007c0c */ /* 0x040fe2000bf66270 */
[----:B------:R-:W-:Y:S01]  /*210f0*/  IMAD.X R0, RZ, RZ, R21, P0 ;  /* 0x000000ffff007224 */ /* 0x000fe200000e0615 */
[----:B------:R-:W-:Y:S01]  /*21100*/  ISETP.GE.AND P4, PT, R2, UR6, PT ;  /* 0x0000000602007c0c */ /* 0x000fe2000bf86270 */
[----:B------:R-:W-:Y:S01]  /*21110*/  IMAD.MOV.U32 R2, RZ, RZ, R60 ;  /* 0x000000ffff027224 */ /* 0x000fe200078e003c */
[----:B------:R-:W-:Y:S01]  /*21120*/  ULDC.64 UR8, c[0x0][0x208] ;  /* 0x0000820000087ab9 */ /* 0x000fe20000000a00 */
        /* <DEDUP_REMOVED lines=12> */
.L_x_4449:
[----:B------:R-:W-:Y:S05]  /*211f0*/  BSYNC B1 ;  /* 0x0000000000017941 */ /* 0x000fea0003800000 */
.L_x_4448:
[----:B------:R-:W-:Y:S04]  /*21200*/  BSSY B1, `(.L_x_4450) ;  /* 0x0000018000017945 */ /* 0x000fe80003800000 */
[----:B------:R-:W-:Y:S05]  /*21210*/  @P1 BRA `(.L_x_4451) ;  /* 0x0000000000581947 */ /* 0x000fea0003800000 */
[----:B0-2--5:R-:W-:Y:S01]  /*21220*/  IADD3 R5, P0, R20, 0x40, RZ ;  /* 0x0000004014057810 */ /* 0x025fe20007f1e0ff */
        /* <DEDUP_REMOVED lines=21> */
.L_x_4451:
[----:B------:R-:W-:Y:S05]  /*21380*/  BSYNC B1 ;  /* 0x0000000000017941 */ /* 0x000fea0003800000 */
.L_x_4450:
[----:B------:R-:W-:Y:S05]  /*21390*/  @P2 BRA `(.L_x_4452) ;  /* 0x0000000c00342947 */ /* 0x000fea0003800000 */
[----:B0-23-5:R-:W-:Y:S01]  /*213a0*/  IADD3 R5, P0, R20, 0x60, RZ ;  /* 0x0000006014057810 */ /* 0x02dfe20007f1e0ff */
[----:B------:R-:W-:Y:S01]  /*213b0*/  ULDC.64 UR4, c[0x0][0xad8] ;  /* 0x0002b60000047ab9 */ /* 0x000fe20000000a00 */
[----:B------:R-:W-:Y:S01]  /*213c0*/  IMAD.MOV.U32 R2, RZ, RZ, R60 ;  /* 0x000000ffff027224 */ /* 0x000fe200078e003c */
[----:B------:R-:W-:Y:S01]  /*213d0*/  ULDC UR6, c[0x0][0xa8c] ;  /* 0x0002a30000067ab9 */ /* 0x000fe20000000800 */
[----:B------:R-:W-:Y:S01]  /*213e0*/  IMAD.MOV.U32 R3, RZ, RZ, R65 ;  /* 0x000000ffff037224 */ /* 0x000fe200078e0041 */
[C---:B------:R-:W-:Y:S01]  /*213f0*/  ISETP.GE.AND P1, PT, R213.reuse, UR6, PT ;  /* 0x00000006d5007c0c */ /* 0x040fe2000bf26270 */
[----:B------:R-:W-:Y:S01]  /*21400*/  IMAD.X R20, RZ, RZ, R21, P0 ;  /* 0x000000ffff147224 */ /* 0x000fe200000e0615 */
[----:B------:R-:W-:Y:S01]  /*21410*/  ULDC.64 UR8, c[0x0][0x208] ;  /* 0x0000820000087ab9 */ /* 0x000fe20000000a00 */
        /* <DEDUP_REMOVED lines=14> */
[----:B------:R-:W-:Y:S02]  /*21500*/  ULDC.64 UR4, c[0x0][0x208] ;  /* 0x0000820000047ab9 */ /* 0x000fe40000000a00 */
[----:B------:R2:W-:Y:S01]  /*21510*/  STG.E.128 desc[UR4][R4.64+0x100], R56 ;  /* 0x0001003804007986 */ /* 0x0005e2000c101d04 */
[----:B------:R-:W-:Y:S05]  /*21520*/  BRA `(.L_x_4452) ;  /* 0x0000000800d07947 */ /* 0x000fea0003800000 */
.L_x_4444:
        /* <DEDUP_REMOVED lines=9> */
[----:B------:R-:W3:Y:S01]  /*215c0*/  S2R R8, SR_TID.X ;  /* 0x0000000000087919 */ /* 0x000ee20000002100 */
[----:B--2---:R-:W-:-:S11]  /*215d0*/  IMAD.WIDE R2, R219, 0x4, R2 ;  /* 0x00000004db027825 */ /* 0x004fd600078e0202 */
[----:B------:R-:W2:Y:S01]  /*215e0*/  @P1 LDC.64 R4, c[0x0][0xbe0] ;  /* 0x0002f800ff041b82 */ /* 0x000ea20000000a00 */
[----:B------:R-:W-:Y:S02]  /*215f0*/  ULDC UR4, c[0x0][0xa88] ;  /* 0x0002a20000047ab9 */ /* 0x000fe40000000800 */
[----:B------:R-:W-:Y:S01]  /*21600*/  IMAD.U32 R0, RZ, RZ, UR4 ;  /* 0x00000004ff007e24 */ /* 0x000fe2000f8e00ff */
[----:B------:R4:W5:Y:S01]  /*21610*/  @P0 LDG.E R7, desc[UR6][R2.64] ;  /* 0x0000000602070981 */ /* 0x000962000c1e1900 */
[----:B---3--:R-:W-:Y:S02]  /*21620*/  VIADD R6, R8, 0xffffff80 ;  /* 0xffffff8008067836 */ /* 0x008fe40000000000 */
[----:B--2---:R-:W-:-:S03]  /*21630*/  @P1 IMAD.WIDE R4, R219, 0x4, R4 ;  /* 0x00000004db041825 */ /* 0x004fc600078e0204 */
[----:B------:R-:W-:Y:S02]  /*21640*/  ISETP.GT.AND P2, PT, R6, 0x7f, PT ;  /* 0x0000007f0600780c */ /* 0x000fe40003f44270 */
[----:B------:R4:W5:Y:S01]  /*21650*/  @P1 LDG.E R0, desc[UR6][R4.64] ;  /* 0x0000000604001981 */ /* 0x000962000c1e1900 */
[----:B------:R-:W-:Y:S10]  /*21660*/  @P1 BRA `(.L_x_4453) ;  /* 0x0000000000141947 */ /* 0x000ff40003800000 */
[----:B------:R-:W-:Y:S05]  /*21670*/  @!P0 BRA `(.L_x_4453) ;  /* 0x0000000000108947 */ /* 0x000fea0003800000 */
[----:B------:R-:W-:Y:S02]  /*21680*/  ULDC.64 UR4, c[0x0][0x208] ;  /* 0x0000820000047ab9 */ /* 0x000fe40000000a00 */
[----:B----4-:R-:W2:Y:S04]  /*21690*/  LDG.E R5, desc[UR4][R2.64] ;  /* 0x0000000402057981 */ /* 0x010ea8000c1e1900 */
[----:B-----5:R-:W2:Y:S02]  /*216a0*/  LDG.E R0, desc[UR4][R2.64+0x4] ;  /* 0x0000040402007981 */ /* 0x020ea4000c1e1900 */
[----:B--2---:R-:W-:-:S07]  /*216b0*/  IMAD.IADD R0, R0, 0x1, -R5 ;  /* 0x0000000100007824 */ /* 0x004fce00078e0a05 */
.L_x_4453:
[----:B----4-:R-:W-:Y:S01]  /*216c0*/  SHF.R.S32.HI R2, RZ, 0x1f, R219 ;  /* 0x0000001fff027819 */ /* 0x010fe200000114db */
[----:B------:R-:W-:Y:S01]  /*216d0*/  BSSY B1, `(.L_x_4454) ;  /* 0x000001d000017945 */ /* 0x000fe20003800000 */
[----:B------:R-:W-:Y:S02]  /*216e0*/  SHF.R.S32.HI R9, RZ, 0x1f, R218 ;  /* 0x0000001fff097819 */ /* 0x000fe400000114da */
[----:B------:R-:W-:Y:S02]  /*216f0*/  SHF.R.S32.HI R12, RZ, 0x1f, R213 ;  /* 0x0000001fff0c7819 */ /* 0x000fe400000114d5 */
[----:B------:R-:W-:Y:S02]  /*21700*/  SEL R11, R219, RZ, !P0 ;  /* 0x000000ffdb0b7207 */ /* 0x000fe40004000000 */
[----:B------:R-:W-:Y:S02]  /*21710*/  SEL R10, R2, RZ, !P0 ;  /* 0x000000ff020a7207 */ /* 0x000fe40004000000 */
[----:B-----5:R-:W-:Y:S01]  /*21720*/  SHF.R.S32.HI R6, RZ, 0x1f, R7 ;  /* 0x0000001fff067819 */ /* 0x020fe20000011407 */
[----:B------:R-:W-:Y:S06]  /*21730*/  @P2 BRA `(.L_x_4455) ;  /* 0x0000000000582947 */ /* 0x000fec0003800000 */
[----:B------:R-:W-:-:S04]  /*21740*/  IMAD R2, R223, 0x80, R8 ;  /* 0x00000080df027824 */ /* 0x000fc800078e0208 */
        /* <DEDUP_REMOVED lines=21> */
.L_x_4455:
[----:B------:R-:W-:Y:S05]  /*218a0*/  BSYNC B1 ;  /* 0x0000000000017941 */ /* 0x000fea0003800000 */
.L_x_4454:
        /* <DEDUP_REMOVED lines=8> */
[C---:B------:R-:W-:Y:S02]  /*21930*/  VIADD R4, R214.reuse, 0x20 ;  /* 0x00000020d6047836 */ /* 0x040fe40000000000 */
[----:B------:R-:W-:Y:S02]  /*21940*/  IMAD.IADD R3, R3, 0x1, R7 ;  /* 0x0000000103037824 */ /* 0x000fe400078e0207 */
[----:B------:R-:W-:Y:S02]  /*21950*/  IMAD R7, R223, -0x80, R0 ;  /* 0xffffff80df077824 */ /* 0x000fe400078e0200 */
[----:B------:R-:W-:Y:S02]  /*21960*/  IMAD R5, R9, UR4, RZ ;  /* 0x0000000409057c24 */ /* 0x000fe4000f8e02ff */
[C---:B------:R-:W-:Y:S01]  /*21970*/  VIADD R0, R214.reuse, 0x40 ;  /* 0x00000040d6007836 */ /* 0x040fe20000000000 */
[-C--:B------:R-:W-:Y:S01]  /*21980*/  ISETP.GE.AND P3, PT, R214, R7.reuse, PT ;  /* 0x00000007d600720c */ /* 0x080fe20003f66270 */
[----:B------:R-:W-:Y:S01]  /*21990*/  IMAD R5, R218, UR5, R5 ;  /* 0x00000005da057c24 */ /* 0x000fe2000f8e0205 */
[-C--:B------:R-:W-:Y:S01]  /*219a0*/  ISETP.GE.AND P2, PT, R4, R7.reuse, PT ;  /* 0x000000070400720c */ /* 0x080fe20003f46270 */
[----:B------:R-:W-:Y:S01]  /*219b0*/  IMAD.WIDE.U32 R2, R218, UR4, R2 ;  /* 0x00000004da027c25 */ /* 0x000fe2000f8e0002 */
[----:B------:R-:W-:Y:S01]  /*219c0*/  ULDC.64 UR4, c[0x0][0xae8] ;  /* 0x0002ba0000047ab9 */ /* 0x000fe20000000a00 */
[----:B------:R-:W-:-:S02]  /*219d0*/  ISETP.GE.AND P1, PT, R0, R7, PT ;  /* 0x000000070000720c */ /* 0x000fc40003f26270 */
        /* <DEDUP_REMOVED lines=31> */
.L_x_4457:
[----:B------:R-:W-:Y:S05]  /*21bd0*/  BSYNC B1 ;  /* 0x0000000000017941 */ /* 0x000fea0003800000 */
.L_x_4456:
        /* <DEDUP_REMOVED lines=24> */
.L_x_4459:
[----:B------:R-:W-:Y:S05]  /*21d60*/  BSYNC B1 ;  /* 0x0000000000017941 */ /* 0x000fea0003800000 */
.L_x_4458:
        /* <DEDUP_REMOVED lines=24> */
.L_x_4461:
[----:B------:R-:W-:Y:S05]  /*21ef0*/  BSYNC B1 ;  /* 0x0000000000017941 */ /* 0x000fea0003800000 */
.L_x_4460:
        /* <DEDUP_REMOVED lines=10> */
[----:B------:R-:W-:Y:S01]  /*21fa0*/  ULDC.64 UR8, c[0x0][0x208] ;  /* 0x0000820000087ab9 */ /* 0x000fe20000000a00 */
        /* <DEDUP_REMOVED lines=12> */
.L_x_4452:
[----:B------:R-:W-:Y:S05]  /*22070*/  BSYNC B0 ;  /* 0x0000000000007941 */ /* 0x000fea0003800000 */
.L_x_4443:
[----:B------:R-:W-:Y:S02]  /*22080*/  ULDC UR4, c[0x0][0xc14] ;  /* 0x0003050000047ab9 */ /* 0x000fe40000000800 */
[----:B-1----:R-:W-:-:S13]  /*22090*/  ISETP.GE.AND P0, PT, R203, UR4, PT ;  /* 0x00000004cb007c0c */ /* 0x002fda000bf06270 */
[----:B------:R-:W-:Y:S05]  /*220a0*/  @!P0 BRA `(.L_x_4462) ;  /* 0xfffffdf000348947 */ /* 0x000fea000383ffff */
[----:B------:R-:W-:Y:S05]  /*220b0*/  BRA `(.L_x_4164) ;  /* 0x0000006800987947 */ /* 0x000fea0003800000 */
.L_x_4162:
[----:B------:R-:W-:-:S08]  /*220c0*/  NOP ;  /* 0x0000000000007918 */ /* 0x000fd00000000000 */
[----:B------:R-:W0:-:S00]  /*220d0*/  USETMAXREG.DEALLOC.CTAPOOL 0x18 ;  /* 0x00000018000079c8 */ /* 0x000e0000080e0500 */
[----:B0-----:R-:W-:-:S06]  /*220e0*/  LOP3.LUT R0, R0, 0x3, RZ, 0xc0, !PT ;  /* 0x0000000300007812 */ /* 0x001fcc00078ec0ff */
[----:B------:R-:W0:Y:S02]  /*220f0*/  SHFL.IDX PT, R0, R0, RZ, 0x1f ;  /* 0x00001fff00007589 */ /* 0x000e2400000e0000 */
[----:B0-----:R-:W-:-:S13]  /*22100*/  ISETP.NE.AND P0, PT, R0, RZ, PT ;  /* 0x000000ff0000720c */ /* 0x001fda0003f05270 */
[----:B------:R-:W-:Y:S05]  /*22110*/  @P0 BRA `(.L_x_4164) ;  /* 0x0000006800800947 */ /* 0x000fea0003800000 */
[----:B------:R-:W-:Y:S01]  /*22120*/  LOP3.LUT R7, R4, 0x1f, RZ, 0xc0, !PT ;  /* 0x0000001f04077812 */ /* 0x000fe200078ec0ff */
[----:B------:R-:W-:Y:S01]  /*22130*/  ULDC UR5, c[0x0][0xc14] ;  /* 0x0003050000057ab9 */ /* 0x000fe20000000800 */
[----:B------:R-:W-:Y:S01]  /*22140*/  LOP3.LUT R16, R16, 0xffffff7f, RZ, 0xc0, !PT ;  /* 0xffffff7f10107812 */ /* 0x000fe200078ec0ff */
[----:B------:R-:W-:Y:S01]  /*22150*/  IMAD.MOV.U32 R6, RZ, RZ, RZ ;  /* 0x000000ffff067224 */ /* 0x000fe200078e00ff */
[----:B------:R-:W-:Y:S01]  /*22160*/  ISETP.NE.AND P0, PT, R7, 0x1f, PT ;  /* 0x0000001f0700780c */ /* 0x000fe20003f05270 */
[----:B------:R-:W-:Y:S01]  /*22170*/  ULDC.64 UR6, c[0x0][0x208] ;  /* 0x0000820000067ab9 */ /* 0x000fe20000000a00 */
[----:B------:R-:W-:-:S11]  /*22180*/  ULDC UR4, c[0x0][0xc10] ;  /* 0x0003040000047ab9 */ /* 0x000fd60000000800 */
        /* <DEDUP_REMOVED lines=26> */
[----:B------:R-:W-:Y:S02]  /*22330*/  IMAD.IADD R3, R0, 0x1, R3 ;  /* 0x0000000100037824 */ /* 0x000fe400078e0203 */
[----:B------:R-:W-:-:S03]  /*22340*/  IMAD.MOV.U32 R0, RZ, RZ, RZ ;  /* 0x000000ffff007224 */ /* 0x000fc600078e00ff */
        /* <DEDUP_REMOVED lines=20> */
.L_x_4467:
[----:B------:R-:W-:Y:S02]  /*22490*/  IMAD.U32 R2, RZ, RZ, UR7 ;  /* 0x00000007ff027e24 */ /* 0x000fe4000f8e00ff */
[----:B------:R-:W-:-:S03]  /*224a0*/  VIADD R8, R8, 0x1f ;  /* 0x0000001f08087836 */ /* 0x000fc60000000000 */
[----:B------:R0:W-:Y:S02]  /*224b0*/  STL [R1+0xc], R2 ;  /* 0x00000c0201007387 */ /* 0x0001e40000100800 */
[----:B------:R-:W-:-:S13]  /*224c0*/  ISETP.GE.AND P0, PT, R8, UR5, PT ;  /* 0x0000000508007c0c */ /* 0x000fda000bf06270 */
[----:B0-----:R-:W-:Y:S05]  /*224d0*/  @P0 BRA `(.L_x_4464) ;  /* 0x0000000400dc0947 */ /* 0x001fea0003800000 */
        /* <DEDUP_REMOVED lines=12> */
.L_x_4466:
[----:B------:R-:W-:Y:S05]  /*225a0*/  BSYNC B0 ;  /* 0x0000000000007941 */ /* 0x000fea0003800000 */
.L_x_4465:
        /* <DEDUP_REMOVED lines=25> */
.L_x_4463:
        /* <DEDUP_REMOVED lines=8> */
[----:B0-----:R-:W-:Y:S01]  /*227c0*/  IMAD.WIDE R2, R8, 0x4, R2 ;  /* 0x0000000408027825 */ /* 0x001fe200078e0202 */
[----:B------:R-:W0:Y:S04]  /*227d0*/  SHFL.IDX PT, R6, R6, R5, 0x1f ;  /* 0x00001f0506067589 */ /* 0x000e2800000e0000 */
[----:B------:R-:W0:Y:S04]  /*227e0*/  LDG.E R9, desc[UR8][R2.64] ;  /* 0x0000000802097981 */ /* 0x000e28000c1e1900 */
[----:B------:R0:W-:Y:S01]  /*227f0*/  STL [R1+0xc], R8 ;  /* 0x00000c0801007387 */ /* 0x0001e20000100800 */
[----:B------:R-:W-:Y:S01]  /*22800*/  ISETP.NE.AND P0, PT, R10, RZ, PT ;  /* 0x000000ff0a00720c */ /* 0x000fe20003f05270 */
[----:B0-----:R-:W-:-:S05]  /*22810*/  IMAD R8, R6, R9, RZ ;  /* 0x0000000906087224 */ /* 0x001fca00078e02ff */
        /* <DEDUP_REMOVED lines=8> */
.L_x_4468:
[----:B-1----:R-:W-:Y:S02]  /*228a0*/  IMAD.MOV R2, RZ, RZ, -R3 ;  /* 0x000000ffff027224 */ /* 0x002fe400078e0a03 */
[----:B---3--:R-:W-:Y:S02]  /*228b0*/  IMAD R0, R0, UR4, R7 ;  /* 0x0000000400007c24 */ /* 0x008fe4000f8e0207 */
[----:B--2---:R-:W-:Y:S02]  /*228c0*/  IMAD R5, R2, R11, RZ ;  /* 0x0000000b02057224 */ /* 0x004fe400078e02ff */
[----:B------:R-:W-:Y:S01]  /*228d0*/  IMAD.MOV.U32 R2, RZ, RZ, RZ ;  /* 0x000000ffff027224 */ /* 0x000fe200078e00ff */
[----:B------:R1:W-:Y:S03]  /*228e0*/  STL [R1], R0 ;  /* 0x0000000001007387 */ /* 0x0003e60000100800 */
[----:B------:R-:W-:Y:S01]  /*228f0*/  IMAD.HI.U32 R2, R3, R5, R2 ;  /* 0x0000000503027227 */ /* 0x000fe200078e0002 */
[----:B------:R-:W-:-:S04]  /*22900*/  IADD3 R5, -R0, UR6, RZ ;  /* 0x0000000600057c10 */ /* 0x000fc8000fffe1ff */
[----:B------:R-:W-:Y:S02]  /*22910*/  IABS R3, R5 ;  /* 0x0000000500037213 */ /* 0x000fe40000000000 */
[----:B-1----:R-:W-:-:S03]  /*22920*/  IABS R0, R8 ;  /* 0x0000000800007213 */ /* 0x002fc60000000000 */
[----:B------:R-:W-:-:S04]  /*22930*/  IMAD.HI.U32 R2, R2, R3, RZ ;  /* 0x0000000302027227 */ /* 0x000fc800078e00ff */
[----:B------:R-:W-:-:S04]  /*22940*/  IMAD.MOV R0, RZ, RZ, -R0 ;  /* 0x000000ffff007224 */ /* 0x000fc800078e0a00 */
        /* <DEDUP_REMOVED lines=14> */
[----:B------:R-:W-:Y:S02]  /*22a30*/  IMAD R5, R8, R2, R5 ;  /* 0x0000000208057224 */ /* 0x000fe400078e0205 */
[----:B------:R-:W-:Y:S01]  /*22a40*/  IMAD.MOV.U32 R2, RZ, RZ, RZ ;  /* 0x000000ffff027224 */ /* 0x000fe200078e00ff */
[----:B------:R-:W-:-:S04]  /*22a50*/  VIADDMNMX R9, R4, UR4, R9, PT ;  /* 0x0000000404097c46 */ /* 0x000fc8000b800109 */
[-C--:B------:R-:W-:Y:S02]  /*22a60*/  IABS R4, R9.reuse ;  /* 0x0000000900047213 */ /* 0x080fe40000000000 */
[----:B------:R-:W-:Y:S02]  /*22a70*/  IABS R8, R9 ;  /* 0x0000000900087213 */ /* 0x000fe40000000000 */
[----:B------:R-:W1:Y:S08]  /*22a80*/  I2F.RP R7, R4 ;  /* 0x0000000400077306 */ /* 0x000e700000209400 */
[----:B-1----:R-:W1:Y:S02]  /*22a90*/  MUFU.RCP R7, R7 ;  /* 0x0000000700077308 */ /* 0x002e640000001000 */
[----:B-1----:R-:W-:Y:S01]  /*22aa0*/  VIADD R3, R7, 0xffffffe ;  /* 0x0ffffffe07037836 */ /* 0x002fe20000000000 */
[----:B------:R-:W-:-:S05]  /*22ab0*/  IABS R7, R5 ;  /* 0x0000000500077213 */ /* 0x000fca0000000000 */
[----:B------:R-:W1:Y:S02]  /*22ac0*/  F2I.FTZ.U32.TRUNC.NTZ R3, R3 ;  /* 0x0000000300037305 */ /* 0x000e64000021f000 */
[----:B-1----:R-:W-:-:S04]  /*22ad0*/  IMAD.MOV R11, RZ, RZ, -R3 ;  /* 0x000000ffff0b7224 */ /* 0x002fc800078e0a03 */
[----:B------:R-:W-:-:S04]  /*22ae0*/  IMAD R11, R11, R4, RZ ;  /* 0x000000040b0b7224 */ /* 0x000fc800078e02ff */
[----:B------:R-:W-:-:S04]  /*22af0*/  IMAD.HI.U32 R2, R3, R11, R2 ;  /* 0x0000000b03027227 */ /* 0x000fc800078e0002 */
[----:B------:R-:W-:Y:S02]  /*22b00*/  IMAD.MOV R3, RZ, RZ, -R8 ;  /* 0x000000ffff037224 */ /* 0x000fe400078e0a08 */
[----:B------:R-:W-:-:S04]  /*22b10*/  IMAD.HI.U32 R2, R2, R7, RZ ;  /* 0x0000000702027227 */ /* 0x000fc800078e00ff */
        /* <DEDUP_REMOVED lines=16> */
[----:B------:R1:W-:Y:S04]  /*22c20*/  STL [R1+0x8], R4 ;  /* 0x0000080401007387 */ /* 0x0003e80000100800 */
[----:B------:R1:W-:Y:S01]  /*22c30*/  STL [R1+0x4], R0 ;  /* 0x0000040001007387 */ /* 0x0003e20000100800 */
[----:B------:R-:W-:Y:S05]  /*22c40*/  BRA `(.L_x_4469) ;  /* 0x0000000000107947 */ /* 0x000fea0003800000 */
.L_x_4464:
[----:B------:R-:W-:Y:S01]  /*22c50*/  IMAD.U32 R0, RZ, RZ, UR6 ;  /* 0x00000006ff007e24 */ /* 0x000fe2000f8e00ff */
[----:B------:R0:W-:Y:S04]  /*22c60*/  STL [R1+0x4], RZ ;  /* 0x000004ff01007387 */ /* 0x0001e80000100800 */
[----:B------:R0:W-:Y:S04]  /*22c70*/  STL [R1+0x8], RZ ;  /* 0x000008ff01007387 */ /* 0x0001e80000100800 */
[----:B------:R0:W-:Y:S02]  /*22c80*/  STL [R1], R0 ;  /* 0x0000000001007387 */ /* 0x0001e40000100800 */
.L_x_4469:
[----:B------:R-:W2:Y:S04]  /*22c90*/  LDL.64 R8, [R1] ;  /* 0x0000000001087983 */ /* 0x000ea80000100a00 */
[----:B------:R-:W2:Y:S01]  /*22ca0*/  LDL.64 R10, [R1+0x8] ;  /* 0x00000800010a7983 */ /* 0x000ea20000100a00 */
[----:B------:R-:W-:Y:S01]  /*22cb0*/  LOP3.LUT R16, R16, 0xfffffeff, RZ, 0xc0, !PT ;  /* 0xfffffeff10107812 */ /* 0x000fe200078ec0ff */
[----:B------:R-:W-:Y:S01]  /*22cc0*/  IMAD.MOV.U32 R19, RZ, RZ, 0x1 ;  /* 0x00000001ff137424 */ /* 0x000fe200078e00ff */
[----:B-1----:R-:W1:Y:S01]  /*22cd0*/  S2R R4, SR_TID.X ;  /* 0x0000000000047919 */ /* 0x002e620000002100 */
[----:B------:R-:W-:Y:S01]  /*22ce0*/  IMAD.MOV.U32 R17, RZ, RZ, RZ ;  /* 0x000000ffff117224 */ /* 0x000fe200078e00ff */
[----:B------:R-:W-:Y:S01]  /*22cf0*/  STL [R1+0x28], RZ ;  /* 0x000028ff01007387 */ /* 0x000fe20000100800 */
[----:B-1----:R-:W-:-:S04]  /*22d00*/  LOP3.LUT R4, R4, 0x1f, RZ, 0xc0, !PT ;  /* 0x0000001f04047812 */ /* 0x002fc800078ec0ff */
[----:B------:R-:W-:-:S13]  /*22d10*/  ISETP.NE.AND P0, PT, R4, RZ, PT ;  /* 0x000000ff0400720c */ /* 0x000fda0003f05270 */
[----:B------:R-:W1:Y:S01]  /*22d20*/  @!P0 S2R R3, SR_CgaCtaId ;  /* 0x0000000000038919 */ /* 0x000e620000008800 */
[----:B0-----:R-:W-:Y:S02]  /*22d30*/  @!P0 MOV R0, 0x400 ;  /* 0x0000040000008802 */ /* 0x001fe40000000f00 */
[----:B------:R-:W-:Y:S02]  /*22d40*/  @P0 LOP3.LUT R16, R16, 0x100, RZ, 0xfc, !PT ;  /* 0x0000010010100812 */ /* 0x000fe400078efcff */
[----:B-1----:R-:W-:-:S05]  /*22d50*/  @!P0 LEA R0, R3, R0, 0x18 ;  /* 0x0000000003008211 */ /* 0x002fca00078ec0ff */
[----:B--2---:R0:W-:Y:S02]  /*22d60*/  @!P0 STS.128 [R0+0x308d0], R8 ;  /* 0x0308d00800008388 */ /* 0x0041e40000000c00 */
[----:B0-----:R-:W-:Y:S01]  /*22d70*/  IMAD.MOV.U32 R0, RZ, RZ, R11 ;  /* 0x000000ffff007224 */ /* 0x001fe200078e000b */
[----:B------:R-:W-:Y:S06]  /*22d80*/  BAR.ARV 0x5, 0x120 ;  /* 0x0144800000007b1d */ /* 0x000fec0000002000 */
[----:B------:R-:W-:-:S13]  /*22d90*/  ISETP.GE.AND P0, PT, R0, UR5, PT ;  /* 0x0000000500007c0c */ /* 0x000fda000bf06270 */
[----:B------:R-:W-:Y:S05]  /*22da0*/  @P0 BRA `(.L_x_4470) ;  /* 0x0000005800800947 */ /* 0x000fea0003800000 */
[----:B------:R-:W0:Y:S01]  /*22db0*/  S2R R2, SR_TID.X ;  /* 0x0000000000027919 */ /* 0x000e220000002100 */
[----:B------:R-:W-:Y:S01]  /*22dc0*/  IMAD.MOV.U32 R0, RZ, RZ, 0x1 ;  /* 0x00000001ff007424 */ /* 0x000fe200078e00ff */
[----:B------:R-:W-:Y:S01]  /*22dd0*/  ISETP.NE.AND P1, PT, R4, RZ, PT ;  /* 0x000000ff0400720c */ /* 0x000fe20003f25270 */
[----:B------:R-:W-:Y:S01]  /*22de0*/  IMAD.MOV.U32 R19, RZ, RZ, 0x1 ;  /* 0x00000001ff137424 */ /* 0x000fe200078e00ff */
[----:B------:R1:W-:Y:S01]  /*22df0*/  STL [R1+0x28], RZ ;  /* 0x000028ff01007387 */ /* 0x0003e20000100800 */
[----:B------:R-:W-:Y:S01]  /*22e00*/  LOP3.LUT R16, R16, 0xffffffbf, RZ, 0xc0, !PT ;  /* 0xffffffbf10107812 */ /* 0x000fe200078ec0ff */
[----:B------:R-:W-:Y:S01]  /*22e10*/  IMAD.MOV.U32 R17, RZ, RZ, RZ ;  /* 0x000000ffff117224 */ /* 0x000fe200078e00ff */
[----:B------:R-:W-:Y:S01]  /*22e20*/  ULDC.64 UR38, c[0x0][0x198] ;  /* 0x0000660000267ab9 */ /* 0x000fe20000000a00 */
[----:B------:R1:W-:Y:S01]  /*22e30*/  STL [R1+0x14], R0 ;  /* 0x0000140001007387 */ /* 0x0003e20000100800 */
[----:B------:R-:W-:Y:S01]  /*22e40*/  LOP3.LUT R16, R16, 0xfffffffd, RZ, 0xc0, !PT ;  /* 0xfffffffd10107812 */ /* 0x000fe200078ec0ff */
[----:B------:R-:W-:Y:S01]  /*22e50*/  ULDC UR36, c[0x0][0xc] ;  /* 0x0000030000247ab9 */ /* 0x000fe20000000800 */
[----:B------:R-:W-:Y:S01]  /*22e60*/  ULOP3.LUT UR37, UR60, 0x2, URZ, 0xfc, !UPT ;  /* 0x000000023c257892 */ /* 0x000fe2000f8efc3f */
[----:B------:R1:W-:Y:S01]  /*22e70*/  STL [R1+0x10], RZ ;  /* 0x000010ff01007387 */ /* 0x0003e20000100800 */
[----:B0-----:R-:W-:-:S04]  /*22e80*/  LOP3.LUT R2, R2, 0x7f, RZ, 0xc0, !PT ;  /* 0x0000007f02027812 */ /* 0x001fc800078ec0ff */
[C---:B------:R-:W-:Y:S02]  /*22e90*/  ISETP.NE.AND P2, PT, R2.reuse, RZ, PT ;  /* 0x000000ff0200720c */ /* 0x040fe40003f45270 */
[----:B------:R-:W-:-:S11]  /*22ea0*/  ISETP.NE.OR P0, PT, R2, RZ, !P1 ;  /* 0x000000ff0200720c */ /* 0x000fd60004f05670 */
[----:B------:R-:W-:-:S04]  /*22eb0*/  @P2 LOP3.LUT R16, R16, 0x2, RZ, 0xfc, !PT ;  /* 0x0000000210102812 */ /* 0x000fc800078efcff */
[----:B-1----:R-:W-:-:S07]  /*22ec0*/  @P0 LOP3.LUT R16, R16, 0x40, RZ, 0xfc, !PT ;  /* 0x0000004010100812 */ /* 0x002fce00078efcff */
.L_x_4576:
[----:B------:R-:W2:Y:S01]  /*22ed0*/  LDL R11, [R1+0xc] ;  /* 0x00000c00010b7983 */ /* 0x000ea20000100800 */
        /* <DEDUP_REMOVED lines=10> */
[----:B------:R-:W2:Y:S01]  /*22f80*/  @P0 LDC.64 R2, c[0x0][0xa28] ;  /* 0x00028a00ff020b82 */ /* 0x000ea20000000a00 */
[----:B------:R-:W-:-:S04]  /*22f90*/  ISETP.NE.U32.AND P2, PT, RZ, UR4, PT ;  /* 0x00000004ff007c0c */ /* 0x000fc8000bf45070 */
[----:B------:R-:W-:Y:S01]  /*22fa0*/  ISETP.NE.AND.EX P2, PT, RZ, UR5, PT, P2 ;  /* 0x00000005ff007c0c */ /* 0x000fe2000bf45320 */
[----:B------:R-:W-:Y:S01]  /*22fb0*/  ULDC.64 UR4, c[0x0][0xa18] ;  /* 0x0002860000047ab9 */ /* 0x000fe20000000a00 */
[----:B--2---:R-:W-:-:S05]  /*22fc0*/  @P0 IMAD.WIDE R2, R11, 0x4, R2 ;  /* 0x000000040b020825 */ /* 0x004fca00078e0202 */
[----:B------:R0:W5:Y:S02]  /*22fd0*/  @P0 LDG.E R8, desc[UR6][R2.64] ;  /* 0x0000000602080981 */ /* 0x000164000c1e1900 */
[----:B0-----:R-:W0:Y:S02]  /*22fe0*/  LDC.64 R2, c[0x0][0xa00] ;  /* 0x00028000ff027b82 */ /* 0x001e240000000a00 */
[----:B0-----:R-:W-:-:S05]  /*22ff0*/  IMAD.WIDE R2, R11, 0x4, R2 ;  /* 0x000000040b027825 */ /* 0x001fca00078e0202 */
[----:B------:R-:W2:Y:S01]  /*23000*/  @P2 LDG.E R0, desc[UR6][R2.64] ;  /* 0x0000000602002981 */ /* 0x000ea2000c1e1900 */
[----:B------:R-:W-:Y:S01]  /*23010*/  ISETP.NE.U32.AND P0, PT, RZ, UR4, PT ;  /* 0x00000004ff007c0c */ /* 0x000fe2000bf05070 */
[----:B------:R-:W-:-:S03]  /*23020*/  ULDC UR4, c[0x0][0x288] ;  /* 0x0000a20000047ab9 */ /* 0x000fc60000000800 */
[----:B------:R-:W-:-:S13]  /*23030*/  ISETP.NE.AND.EX P0, PT, RZ, UR5, PT, P0 ;  /* 0x00000005ff007c0c */ /* 0x000fda000bf05300 */
[----:B------:R-:W0:Y:S01]  /*23040*/  @P0 LDC.64 R4, c[0x0][0xa18] ;  /* 0x00028600ff040b82 */ /* 0x000e220000000a00 */
[----:B------:R-:W-:-:S04]  /*23050*/  ISETP.NE.U32.AND P1, PT, RZ, UR8, PT ;  /* 0x00000008ff007c0c */ /* 0x000fc8000bf25070 */
[----:B------:R-:W-:Y:S02]  /*23060*/  ISETP.NE.AND.EX P3, PT, RZ, UR9, PT, P1 ;  /* 0x00000009ff007c0c */ /* 0x000fe4000bf65310 */
[----:B------:R-:W-:-:S04]  /*23070*/  ISETP.NE.U32.AND P1, PT, RZ, UR10, PT ;  /* 0x0000000aff007c0c */ /* 0x000fc8000bf25070 */
[----:B------:R-:W-:Y:S01]  /*23080*/  ISETP.NE.AND.EX P1, PT, RZ, UR11, PT, P1 ;  /* 0x0000000bff007c0c */ /* 0x000fe2000bf25310 */
[----:B0-----:R-:W-:Y:S01]  /*23090*/  @P0 IMAD.WIDE R4, R11, 0x4, R4 ;  /* 0x000000040b040825 */ /* 0x001fe200078e0204 */
[----:B--2---:R0:W-:Y:S03]  /*230a0*/  STL [R1+0x2c], R0 ;  /* 0x00002c0001007387 */ /* 0x0041e60000100800 */
[----:B0-----:R-:W-:Y:S01]  /*230b0*/  IMAD.U32 R0, RZ, RZ, UR4 ;  /* 0x00000004ff007e24 */ /* 0x001fe2000f8e00ff */
        /* <DEDUP_REMOVED lines=10> */
[----:B0-----:R-:W-:Y:S01]  /*23160*/  IMAD.U32 R5, RZ, RZ, UR4 ;  /* 0x00000004ff057e24 */ /* 0x001fe2000f8e00ff */
[----:B------:R-:W-:Y:S06]  /*23170*/  @P0 BRA `(.L_x_4471) ;  /* 0x0000000000140947 */ /* 0x000fec0003800000 */
[----:B------:R-:W-:Y:S05]  /*23180*/  @!P2 BRA `(.L_x_4471) ;  /* 0x000000000010a947 */ /* 0x000fea0003800000 */
[----:B------:R-:W-:Y:S02]  /*23190*/  ULDC.64 UR4, c[0x0][0x208] ;  /* 0x0000820000047ab9 */ /* 0x000fe40000000a00 */
[----:B------:R-:W2:Y:S04]  /*231a0*/  LDG.E R7, desc[UR4][R2.64] ;  /* 0x0000000402077981 */ /* 0x000ea8000c1e1900 */
[----:B-----5:R-:W2:Y:S02]  /*231b0*/  LDG.E R0, desc[UR4][R2.64+0x4] ;  /* 0x0000040402007981 */ /* 0x020ea4000c1e1900 */
[----:B--2---:R-:W-:-:S07]  /*231c0*/  IMAD.IADD R0, R0, 0x1, -R7 ;  /* 0x0000000100007824 */ /* 0x004fce00078e0a07 */
.L_x_4471:
[----:B------:R-:W0:Y:S01]  /*231d0*/  LDC.64 R6, c[0x0][0xa08] ;  /* 0x00028200ff067b82 */ /* 0x000e220000000a00 */
[----:B------:R-:W-:Y:S01]  /*231e0*/  IMAD.MOV.U32 R18, RZ, RZ, RZ ;  /* 0x000000ffff127224 */ /* 0x000fe200078e00ff */
[----:B------:R-:W-:-:S06]  /*231f0*/  ULDC.64 UR4, c[0x0][0x208] ;  /* 0x0000820000047ab9 */ /* 0x000fcc0000000a00 */
[----:B------:R-:W1:Y:S01]  /*23200*/  LDC.64 R2, c[0x0][0xa10] ;  /* 0x00028400ff027b82 */ /* 0x000e620000000a00 */
[----:B0-----:R-:W-:-:S05]  /*23210*/  IMAD.WIDE R6, R11, 0x4, R6 ;  /* 0x000000040b067825 */ /* 0x001fca00078e0206 */
[----:B------:R-:W2:Y:S01]  /*23220*/  @P3 LDG.E R18, desc[UR4][R6.64] ;  /* 0x0000000406123981 */ /* 0x000ea2000c1e1900 */
[----:B------:R-:W-:Y:S02]  /*23230*/  IMAD.MOV.U32 R4, RZ, RZ, RZ ;  /* 0x000000ffff047224 */ /* 0x000fe400078e00ff */
[----:B-1----:R-:W-:-:S05]  /*23240*/  IMAD.WIDE R2, R11, 0x4, R2 ;  /* 0x000000040b027825 */ /* 0x002fca00078e0202 */
[----:B------:R0:W5:Y:S01]  /*23250*/  @P1 LDG.E R4, desc[UR4][R2.64] ;  /* 0x0000000402041981 */ /* 0x000162000c1e1900 */
[----:B------:R-:W-:Y:S02]  /*23260*/  ULDC.64 UR4, c[0x0][0xa20] ;  /* 0x0002880000047ab9 */ /* 0x000fe40000000a00 */
[----:B------:R-:W-:-:S04]  /*23270*/  ISETP.NE.U32.AND P0, PT, RZ, UR4, PT ;  /* 0x00000004ff007c0c */ /* 0x000fc8000bf05070 */
[----:B------:R-:W-:Y:S01]  /*23280*/  ISETP.NE.AND.EX P0, PT, RZ, UR5, PT, P0 ;  /* 0x00000005ff007c0c */ /* 0x000fe2000bf05300 */
[----:B--2--5:R-:W-:-:S12]  /*23290*/  IMAD.IADD R18, R18, 0x1, R8 ;  /* 0x0000000112127824 */ /* 0x024fd800078e0208 */
[----:B0-----:R-:W-:Y:S05]  /*232a0*/  @!P0 BRA `(.L_x_4472) ;  /* 0x0000000000148947 */ /* 0x001fea0003800000 */
[----:B------:R-:W0:Y:S01]  /*232b0*/  LDC.64 R6, c[0x0][0xa20] ;  /* 0x00028800ff067b82 */ /* 0x000e220000000a00 */
[----:B------:R-:W-:Y:S01]  /*232c0*/  ULDC.64 UR4, c[0x0][0x208] ;  /* 0x0000820000047ab9 */ /* 0x000fe20000000a00 */
[----:B0-----:R-:W-:-:S05]  /*232d0*/  IMAD.WIDE R6, R11, 0x4, R6 ;  /* 0x000000040b067825 */ /* 0x001fca00078e0206 */
[----:B------:R0:W5:Y:S01]  /*232e0*/  LDG.E R5, desc[UR4][R6.64] ;  /* 0x0000000406057981 */ /* 0x000162000c1e1900 */
[----:B------:R-:W-:Y:S05]  /*232f0*/  BRA `(.L_x_4473) ;  /* 0x0000000000147947 */ /* 0x000fea0003800000 */
.L_x_4472:
[----:B------:R-:W-:Y:S05]  /*23300*/  @!P3 BRA `(.L_x_4473) ;  /* 0x000000000010b947 */ /* 0x000fea0003800000 */
[----:B------:R-:W-:Y:S02]  /*23310*/  ULDC.64 UR4, c[0x0][0x208] ;  /* 0x0000820000047ab9 */ /* 0x000fe40000000a00 */
[----:B------:R-:W2:Y:S04]  /*23320*/  LDG.E R5, desc[UR4][R6.64] ;  /* 0x0000000406057981 */ /* 0x000ea8000c1e1900 */
[----:B------:R-:W2:Y:S02]  /*23330*/  LDG.E R6, desc[UR4][R6.64+0x4] ;  /* 0x0000040406067981 */ /* 0x000ea4000c1e1900 */
[----:B--2---:R-:W-:-:S07]  /*23340*/  IMAD.IADD R5, R6, 0x1, -R5 ;  /* 0x0000000106057824 */ /* 0x004fce00078e0a05 */
.L_x_4473:
[----:B------:R-:W-:Y:S01]  /*23350*/  ULDC.64 UR4, c[0x0][0x208] ;  /* 0x0000820000047ab9 */ /* 0x000fe20000000a00 */
[----:B------:R-:W2:Y:S04]  /*23360*/  LDL R12, [R1+0x4] ;  /* 0x00000400010c7983 */ /* 0x000ea80000100800 */
[----:B0-----:R-:W3:Y:S04]  /*23370*/  @P1 LDG.E R6, desc[UR4][R2.64] ;  /* 0x0000000402061981 */ /* 0x001ee8000c1e1900 */
[----:B------:R-:W3:Y:S01]  /*23380*/  @P1 LDG.E R2, desc[UR4][R2.64+0x4] ;  /* 0x0000040402021981 */ /* 0x000ee2000c1e1900 */
[----:B-----5:R-:W-:Y:S01]  /*23390*/  IMAD.IADD R8, R5, 0x1, -R8 ;  /* 0x0000000105087824 */ /* 0x020fe200078e0a08 */
[----:B--2---:R-:W-:Y:S01]  /*233a0*/  LEA R20, R12, 0x80, 0x7 ;  /* 0x000000800c147811 */ /* 0x004fe200078e38ff */
[----:B---3--:R-:W-:-:S04]  /*233b0*/  @P1 IMAD.IADD R10, R2, 0x1, -R6 ;  /* 0x00000001020a1824 */ /* 0x008fc800078e0a06 */
[----:B------:R-:W-:-:S04]  /*233c0*/  IMAD.IADD R5, R8, 0x1, R10 ;  /* 0x0000000108057824 */ /* 0x000fc800078e020a */
[C---:B------:R-:W-:Y:S01]  /*233d0*/  VIADD R21, R5.reuse, 0x5f ;  /* 0x0000005f05157836 */ /* 0x040fe20000000000 */
[----:B------:R-:W-:-:S03]  /*233e0*/  IADD3 R20, R5, R20, -R0 ;  /* 0x0000001405147210 */ /* 0x000fc60007ffe800 */
[----:B------:R-:W-:-:S05]  /*233f0*/  IMAD.HI R21, R21, 0x2aaaaaab, RZ ;  /* 0x2aaaaaab15157827 */ /* 0x000fca00078e02ff */
[----:B------:R-:W-:-:S04]  /*23400*/  SHF.R.U32.HI R2, RZ, 0x1f, R21 ;  /* 0x0000001fff027819 */ /* 0x000fc80000011615 */
[----:B------:R-:W-:Y:S02]  /*23410*/  LEA.HI.SX32 R21, R21, R2, 0x1c ;  /* 0x0000000215157211 */ /* 0x000fe400078fe2ff */
[----:B------:R-:W0:Y:S02]  /*23420*/  LDC.64 R2, c[0x0][0x9e0] ;  /* 0x00027800ff027b82 */ /* 0x000e240000000a00 */
[----:B0-----:R-:W-:Y:S01]  /*23430*/  ISETP.GE.AND P2, PT, R3, 0x1, PT ;  /* 0x000000010300780c */ /* 0x001fe20003f46270 */
        /* <DEDUP_REMOVED lines=13> */
.L_x_4476:
[----:B------:R-:W-:-:S13]  /*23510*/  ISETP.NE.AND P0, PT, R3, 0x1, PT ;  /* 0x000000010300780c */ /* 0x000fda0003f05270 */
[----:B------:R-:W0:Y:S02]  /*23520*/  @P0 LDC.64 R6, c[0x0][0x9e8] ;  /* 0x00027a00ff060b82 */ /* 0x000e240000000a00 */
[----:B0-----:R-:W-:-:S05]  /*23530*/  @P0 IMAD.HI.U32 R6, R9, R6, RZ ;  /* 0x0000000609060227 */ /* 0x001fca00078e00ff */
[----:B------:R-:W-:-:S07]  /*23540*/  @P0 SHF.R.U32.HI R9, RZ, R7, R6 ;  /* 0x00000007ff090219 */ /* 0x000fce0000011606 */
.L_x_4477:
[----:B------:R-:W-:Y:S05]  /*23550*/  BSYNC B0 ;  /* 0x0000000000007941 */ /* 0x000fea0003800000 */
.L_x_4475:
[----:B------:R-:W-:-:S05]  /*23560*/  IMAD R9, R9, R3, R3 ;  /* 0x0000000309097224 */ /* 0x000fca00078e0203 */
[----:B------:R-:W-:-:S07]  /*23570*/  VIMNMX R2, R2, R9, PT ;  /* 0x0000000902027248 */ /* 0x000fce0003fe0100 */
.L_x_4474:
        /* <DEDUP_REMOVED lines=15> */
.L_x_4480:
[----:B------:R-:W-:Y:S01]  /*23670*/  ISETP.NE.AND P0, PT, R3, 0x1, PT ;  /* 0x000000010300780c */ /* 0x000fe20003f05270 */
[----:B------:R-:W-:-:S12]  /*23680*/  IMAD.MOV.U32 R9, RZ, RZ, R0 ;  /* 0x000000ffff097224 */ /* 0x000fd800078e0000 */
[----:B------:R-:W0:Y:S02]  /*23690*/  @P0 LDC.64 R6, c[0x0][0x9e8] ;  /* 0x00027a00ff060b82 */ /* 0x000e240000000a00 */
[----:B0-----:R-:W-:-:S05]  /*236a0*/  @P0 IMAD.HI.U32 R6, R0, R6, RZ ;  /* 0x0000000600060227 */ /* 0x001fca00078e00ff */
[----:B------:R-:W-:-:S07]  /*236b0*/  @P0 SHF.R.U32.HI R9, RZ, R7, R6 ;  /* 0x00000007ff090219 */ /* 0x000fce0000011606 */
.L_x_4481:
[----:B------:R-:W-:Y:S05]  /*236c0*/  BSYNC B0 ;  /* 0x0000000000007941 */ /* 0x000fea0003800000 */
.L_x_4479:
[----:B------:R-:W-:-:S05]  /*236d0*/  IMAD R3, R9, R3, RZ ;  /* 0x0000000309037224 */ /* 0x000fca00078e02ff */
[----:B------:R-:W-:-:S07]  /*236e0*/  VIMNMX R5, R5, R3, !PT ;  /* 0x0000000305057248 */ /* 0x000fce0007fe0100 */
.L_x_4478:
[----:B------:R-:W-:Y:S01]  /*236f0*/  VIADD R3, R2, 0x5f ;  /* 0x0000005f02037836 */ /* 0x000fe20000000000 */
[----:B------:R-:W-:Y:S01]  /*23700*/  BSSY B0, `(.L_x_4482) ;  /* 0x00000ee000007945 */ /* 0x000fe20003800000 */
[----:B------:R-:W-:Y:S01]  /*23710*/  IMAD.HI R5, R5, 0x2aaaaaab, RZ ;  /* 0x2aaaaaab05057827 */ /* 0x000fe200078e02ff */
[----:B------:R-:W-:-:S03]  /*23720*/  PLOP3.LUT P2, PT, PT, PT, PT, 0x80, 0x0 ;  /* 0x000000000000781c */ /* 0x000fc60003f4f070 */
[----:B------:R-:W-:-:S05]  /*23730*/  IMAD.HI R3, R3, 0x2aaaaaab, RZ ;  /* 0x2aaaaaab03037827 */ /* 0x000fca00078e02ff */
[----:B------:R-:W-:-:S04]  /*23740*/  SHF.R.U32.HI R2, RZ, 0x1f, R3 ;  /* 0x0000001fff027819 */ /* 0x000fc80000011603 */
[----:B------:R-:W-:Y:S02]  /*23750*/  LEA.HI.SX32 R3, R3, R2, 0x1c ;  /* 0x0000000203037211 */ /* 0x000fe400078fe2ff */
[----:B------:R-:W-:Y:S02]  /*23760*/  SHF.R.U32.HI R2, RZ, 0x1f, R5 ;  /* 0x0000001fff027819 */ /* 0x000fe40000011605 */
[----:B------:R-:W-:Y:S02]  /*23770*/  VIMNMX R3, R21, R3, PT ;  /* 0x0000000315037248 */ /* 0x000fe40003fe0100 */
[----:B------:R-:W-:-:S03]  /*23780*/  LEA.HI.SX32 R2, R5, R2, 0x1c ;  /* 0x0000000205027211 */ /* 0x000fc600078fe2ff */
[----:B------:R-:W-:Y:S01]  /*23790*/  IMAD R3, R3, 0x60, -R8 ;  /* 0x0000006003037824 */ /* 0x000fe200078e0a08 */
[----:B------:R-:W-:-:S04]  /*237a0*/  VIMNMX R2, RZ, R2, !PT ;  /* 0x00000002ff027248 */ /* 0x000fc80007fe0100 */
[----:B------:R-:W-:Y:S01]  /*237b0*/  VIMNMX R10, R3, R10, PT ;  /* 0x0000000a030a7248 */ /* 0x000fe20003fe0100 */
[----:B------:R-:W-:-:S05]  /*237c0*/  IMAD R2, R2, 0x60, -R8 ;  /* 0x0000006002027824 */ /* 0x000fca00078e0a08 */
[----:B------:R-:W-:-:S04]  /*237d0*/  VIMNMX R2, RZ, R2, !PT ;  /* 0x00000002ff027248 */ /* 0x000fc80007fe0100 */
        /* <DEDUP_REMOVED lines=9> */
[----:B------:R-:W-:Y:S05]  /*23870*/  @!P0 BRA `(.L_x_4483) ;  /* 0x0000000c00588947 */ /* 0x000fea0003800000 */
[----:B------:R-:W2:Y:S01]  /*23880*/  LDL R9, [R1+0x8] ;  /* 0x0000080001097983 */ /* 0x000ea20000100800 */
[----:B------:R-:W0:Y:S01]  /*23890*/  LDC R2, c[0x0][0x428] ;  /* 0x00010a00ff027b82 */ /* 0x000e220000000800 */
[----:B------:R-:W-:Y:S01]  /*238a0*/  UMOV UR4, 0xffffffff ;  /* 0xffffffff00047882 */ /* 0x000fe20000000000 */
[----:B0-----:R-:W-:-:S13]  /*238b0*/  ISETP.NE.AND P0, PT, R2, 0x1, PT ;  /* 0x000000010200780c */ /* 0x001fda0003f05270 */
[----:B------:R-:W2:Y:S08]  /*238c0*/  @P0 LDC R2, c[0x0][0x42c] ;  /* 0x00010b00ff020b82 */ /* 0x000eb00000000800 */
[----:B------:R-:W0:Y:S01]  /*238d0*/  @P0 LDC R7, c[0x0][0x430] ;  /* 0x00010c00ff070b82 */ /* 0x000e220000000800 */
[----:B--2---:R-:W-:-:S04]  /*238e0*/  @P0 IMAD.HI.U32 R2, R9, R2, RZ ;  /* 0x0000000209020227 */ /* 0x004fc800078e00ff */
[----:B------:R-:W-:Y:S01]  /*238f0*/  IMAD.MOV.U32 R3, RZ, RZ, R9 ;  /* 0x000000ffff037224 */ /* 0x000fe200078e0009 */
[----:B0-----:R-:W-:Y:S02]  /*23900*/  @P0 SHF.R.U32.HI R3, RZ, R7, R2 ;  /* 0x00000007ff030219 */ /* 0x001fe40000011602 */
[----:B------:R-:W-:Y:S01]  /*23910*/  SEL R2, R11, RZ, !P1 ;  /* 0x000000ff0b027207 */ /* 0x000fe20004800000 */
[----:B------:R-:W-:Y:S06]  /*23920*/  BRA.DIV UR4, `(.L_x_4484) ;  /* 0x00000062041c7947 */ /* 0x000fec000b800000 */
.L_x_4643:
[----:B------:R-:W-:-:S03]  /*23930*/  UMOV UR4, 0xffffffff ;  /* 0xffffffff00047882 */ /* 0x000fc60000000000 */
[----:B------:R-:W-:Y:S05]  /*23940*/  BRA.DIV UR4, `(.L_x_4485) ;  /* 0x0000006204487947 */ /* 0x000fea000b800000 */
[----:B------:R-:W-:-:S13]  /*23950*/  ELECT P6, URZ, PT ;  /* 0x00000000003f782f */ /* 0x000fda00038c0000 */
.L_x_4646:
        /* <DEDUP_REMOVED lines=12> */
.L_x_4647:
[----:B------:R-:W-:Y:S05]  /*23a20*/  BSYNC B1 ;  /* 0x0000000000017941 */ /* 0x000fea0003800000 */
.L_x_4486:
        /* <DEDUP_REMOVED lines=8> */
.L_x_4648:
        /* <DEDUP_REMOVED lines=11> */
.L_x_4491:
        /* <DEDUP_REMOVED lines=29> */
.L_x_4649:
        /* <DEDUP_REMOVED lines=8> */
.L_x_4493:
        /* <DEDUP_REMOVED lines=24> */
.L_x_4489:
[----:B------:R-:W-:Y:S05]  /*23f30*/  BSYNC B1 ;  /* 0x0000000000017941 */ /* 0x000fea0003800000 */
.L_x_4488:
[----:B01----:R-:W2:Y:S04]  /*23f40*/  LDL.LU R7, [R1+0x10] ;  /* 0x0000100001077983 */ /* 0x003ea80000300800 */
        /* <DEDUP_REMOVED lines=12> */
.L_x_4500:
[----:B------:R-:W-:Y:S05]  /*24010*/  YIELD ;  /* 0x0000000000007946 */ /* 0x000fea0003800000 */
[----:B------:R-:W-:Y:S04]  /*24020*/  BSSY B1, `(.L_x_4494) ;  /* 0x000004f000017945 */ /* 0x000fe80003800000 */
[----:B-1----:R-:W-:Y:S05]  /*24030*/  @!P6 BRA `(.L_x_4495) ;  /* 0x000000040034e947 */ /* 0x002fea0003800000 */
[----:B0-----:R-:W2:Y:S04]  /*24040*/  LDL R7, [R1+0x10] ;  /* 0x0000100001077983 */ /* 0x001ea80000100800 */
[----:B------:R-:W3:Y:S01]  /*24050*/  LDL R8, [R1+0x14] ;  /* 0x0000140001087983 */ /* 0x000ee20000100800 */
[----:B--2---:R-:W-:Y:S01]  /*24060*/  IMAD R7, R7, 0x8, R11 ;  /* 0x0000000807077824 */ /* 0x004fe200078e020b */
[----:B---3--:R-:W-:-:S04]  /*24070*/  SHF.L.U32 R8, R8, 0x1f, RZ ;  /* 0x0000001f08087819 */ /* 0x008fc800000006ff */
[----:B------:R-:W0:Y:S02]  /*24080*/  SYNCS.PHASECHK.TRANS64.TRYWAIT P0, [R7+URZ+0x308a0], R8 ;  /* 0x0308a008070075a7 */ /* 0x000e24000800017f */
[----:B0-----:R-:W-:Y:S05]  /*24090*/  @!P0 BRA `(.L_x_4496) ;  /* 0x0000005800d08947 */ /* 0x001fea0003800000 */
.L_x_4650:
        /* <DEDUP_REMOVED lines=11> */
.L_x_4497:
        /* <DEDUP_REMOVED lines=28> */
.L_x_4651:
        /* <DEDUP_REMOVED lines=8> */
.L_x_4499:
        /* <DEDUP_REMOVED lines=24> */
.L_x_4495:
[----:B------:R-:W-:Y:S05]  /*24510*/  BSYNC B1 ;  /* 0x0000000000017941 */ /* 0x000fea0003800000 */
.L_x_4494:
        /* <DEDUP_REMOVED lines=12> */
.L_x_4483:
[----:B------:R-:W-:Y:S05]  /*245e0*/  BSYNC B0 ;  /* 0x0000000000007941 */ /* 0x000fea0003800000 */
.L_x_4482:
[----:B------:R-:W2:Y:S01]  /*245f0*/  LDC.64 R2, c[0x0][0x9e0] ;  /* 0x00027800ff027b82 */ /* 0x000ea20000000a00 */
[----:B------:R-:W-:Y:S07]  /*24600*/  @!P2 WARPSYNC.ALL ;  /* 0x000000000000a948 */ /* 0x000fee0003800000 */
[----:B------:R-:W-:Y:S01]  /*24610*/  @!P2 BAR.SYNC.DEFER_BLOCKING 0xc, 0x120 ;  /* 0x030480000000ab1d */ /* 0x000fe20000010000 */
[----:B--2---:R-:W-:Y:S01]  /*24620*/  ISETP.GE.AND P1, PT, R3, 0x1, PT ;  /* 0x000000010300780c */ /* 0x004fe20003f26270 */
        /* <DEDUP_REMOVED lines=8> */
[----:B------:R-:W2:Y:S02]  /*246b0*/  @P0 LDC.64 R4, c[0x0][0x9e8] ;  /* 0x00027a00ff040b82 */ /* 0x000ea40000000a00 */
[----:B--2---:R-:W-:-:S05]  /*246c0*/  @P0 IMAD.HI.U32 R4, R6, R4, RZ ;  /* 0x0000000406040227 */ /* 0x004fca00078e00ff */
[----:B------:R-:W-:-:S04]  /*246d0*/  @P0 SHF.R.U32.HI R6, RZ, R5, R4 ;  /* 0x00000005ff060219 */ /* 0x000fc80000011604 */
[----:B------:R-:W-:Y:S01]  /*246e0*/  LOP3.LUT R6, RZ, R6, RZ, 0x33, !PT ;  /* 0x00000006ff067212 */ /* 0x000fe200078e33ff */
[----:B------:R-:W-:Y:S06]  /*246f0*/  BRA `(.L_x_4504) ;  /* 0x0000000000107947 */ /* 0x000fec0003800000 */
.L_x_4503:
[----:B------:R-:W-:-:S13]  /*24700*/  ISETP.NE.AND P0, PT, R3, 0x1, PT ;  /* 0x000000010300780c */ /* 0x000fda0003f05270 */
[----:B------:R-:W2:Y:S02]  /*24710*/  @P0 LDC.64 R4, c[0x0][0x9e8] ;  /* 0x00027a00ff040b82 */ /* 0x000ea40000000a00 */
[----:B--2---:R-:W-:-:S05]  /*24720*/  @P0 IMAD.HI.U32 R4, R6, R4, RZ ;  /* 0x0000000406040227 */ /* 0x004fca00078e00ff */
[----:B------:R-:W-:-:S07]  /*24730*/  @P0 SHF.R.U32.HI R6, RZ, R5, R4 ;  /* 0x00000005ff060219 */ /* 0x000fce0000011604 */
.L_x_4504:
[----:B------:R-:W-:Y:S05]  /*24740*/  BSYNC B0 ;  /* 0x0000000000007941 */ /* 0x000fea0003800000 */
.L_x_4502:
[----:B------:R-:W-:-:S05]  /*24750*/  IMAD R5, R6, R3, R3 ;  /* 0x0000000306057224 */ /* 0x000fca00078e0203 */
[----:B------:R-:W-:-:S07]  /*24760*/  VIMNMX R2, R2, R5, PT ;  /* 0x0000000502027248 */ /* 0x000fce0003fe0100 */
.L_x_4501:
[----:B------:R-:W-:Y:S01]  /*24770*/  VIADD R2, R2, 0x5f ;  /* 0x0000005f02027836 */ /* 0x000fe20000000000 */
[----:B------:R-:W-:-:S03]  /*24780*/  ULDC UR4, c[0x0][0x9dc] ;  /* 0x0002770000047ab9 */ /* 0x000fc60000000800 */
[----:B------:R-:W-:-:S05]  /*24790*/  IMAD.HI R2, R2, 0x2aaaaaab, RZ ;  /* 0x2aaaaaab02027827 */ /* 0x000fca00078e02ff */
[----:B------:R-:W-:-:S04]  /*247a0*/  SHF.R.U32.HI R5, RZ, 0x1f, R2 ;  /* 0x0000001fff057819 */ /* 0x000fc80000011602 */
[----:B------:R-:W-:-:S04]  /*247b0*/  LEA.HI.SX32 R2, R2, R5, 0x1c ;  /* 0x0000000502027211 */ /* 0x000fc800078fe2ff */
        /* <DEDUP_REMOVED lines=8> */
[----:B01----:R-:W-:-:S11]  /*24840*/  LOP3.LUT R7, RZ, R0, RZ, 0x33, !PT ;  /* 0x00000000ff077212 */ /* 0x003fd600078e33ff */
[----:B------:R-:W0:Y:S02]  /*24850*/  @P0 LDC.64 R4, c[0x0][0x9e8] ;  /* 0x00027a00ff040b82 */ /* 0x000e240000000a00 */
[----:B0-----:R-:W-:-:S05]  /*24860*/  @P0 IMAD.HI.U32 R4, R7, R4, RZ ;  /* 0x0000000407040227 */ /* 0x001fca00078e00ff */
[----:B------:R-:W-:-:S04]  /*24870*/  @P0 SHF.R.U32.HI R7, RZ, R5, R4 ;  /* 0x00000005ff070219 */ /* 0x000fc80000011604 */
[----:B------:R-:W-:Y:S01]  /*24880*/  LOP3.LUT R0, RZ, R7, RZ, 0x33, !PT ;  /* 0x00000007ff007212 */ /* 0x000fe200078e33ff */
[----:B------:R-:W-:Y:S06]  /*24890*/  BRA `(.L_x_4508) ;  /* 0x0000000000107947 */ /* 0x000fec0003800000 */
.L_x_4507:
[----:B------:R-:W-:-:S13]  /*248a0*/  ISETP.NE.AND P0, PT, R3, 0x1, PT ;  /* 0x000000010300780c */ /* 0x000fda0003f05270 */
[----:B------:R-:W3:Y:S02]  /*248b0*/  @P0 LDC.64 R4, c[0x0][0x9e8] ;  /* 0x00027a00ff040b82 */ /* 0x000ee40000000a00 */
[----:B---3--:R-:W-:-:S05]  /*248c0*/  @P0 IMAD.HI.U32 R4, R0, R4, RZ ;  /* 0x0000000400040227 */ /* 0x008fca00078e00ff */
[----:B------:R-:W-:-:S07]  /*248d0*/  @P0 SHF.R.U32.HI R0, RZ, R5, R4 ;  /* 0x00000005ff000219 */ /* 0x000fce0000011604 */
.L_x_4508:
[----:B------:R-:W-:Y:S05]  /*248e0*/  BSYNC B0 ;  /* 0x0000000000007941 */ /* 0x000fea0003800000 */
.L_x_4506:
[----:B------:R-:W-:-:S05]  /*248f0*/  IMAD R3, R0, R3, RZ ;  /* 0x0000000300037224 */ /* 0x000fca00078e02ff */
[----:B------:R-:W-:-:S07]  /*24900*/  VIMNMX R2, R2, R3, !PT ;  /* 0x0000000302027248 */ /* 0x000fce0007fe0100 */
.L_x_4505:
[----:B------:R-:W-:Y:S01]  /*24910*/  IMAD.HI R2, R2, 0x2aaaaaab, RZ ;  /* 0x2aaaaaab02027827 */ /* 0x000fe200078e02ff */
[----:B------:R-:W-:Y:S04]  /*24920*/  BSSY B6, `(.L_x_4509) ;  /* 0x0000314000067945 */ /* 0x000fe80003800000 */
[----:B------:R-:W-:-:S04]  /*24930*/  SHF.R.U32.HI R3, RZ, 0x1f, R2 ;  /* 0x0000001fff037819 */ /* 0x000fc80000011602 */
[----:B------:R-:W-:-:S04]  /*24940*/  LEA.HI.SX32 R3, R2, R3, 0x1c ;  /* 0x0000000302037211 */ /* 0x000fc800078fe2ff */
[----:B------:R-:W-:-:S04]  /*24950*/  VIMNMX R0, RZ, R3, !PT ;  /* 0x00000003ff007248 */ /* 0x000fc80007fe0100 */
[----:B------:R-:W-:Y:S01]  /*24960*/  ISETP.GT.AND P0, PT, R6, R0, PT ;  /* 0x000000000600720c */ /* 0x000fe20003f04270 */
[----:B------:R3:W-:-:S12]  /*24970*/  STL [R1+0x18], R0 ;  /* 0x0000180001007387 */ /* 0x0007d80000100800 */
[----:B---3--:R-:W-:Y:S05]  /*24980*/  @P0 BRA `(.L_x_4510) ;  /* 0x00000000004c0947 */ /* 0x008fea0003800000 */
[----:B------:R-:W3:Y:S02]  /*24990*/  S2R R0, SR_TID.X ;  /* 0x0000000000007919 */ /* 0x000ee40000002100 */
[----:B---3--:R-:W-:-:S04]  /*249a0*/  LOP3.LUT R0, R0, 0x1f, RZ, 0xc0, !PT ;  /* 0x0000001f00007812 */ /* 0x008fc800078ec0ff */
[----:B------:R-:W-:-:S13]  /*249b0*/  ISETP.NE.AND P1, PT, R0, RZ, PT ;  /* 0x000000ff0000720c */ /* 0x000fda0003f25270 */
[----:B------:R-:W-:Y:S05]  /*249c0*/  @P1 BRA `(.L_x_4511) ;  /* 0x0000003000241947 */ /* 0x000fea0003800000 */
[----:B01----:R-:W0:Y:S01]  /*249d0*/  S2R R7, SR_LANEID ;  /* 0x0000000000077919 */ /* 0x003e220000000000 */
[----:B------:R-:W-:Y:S01]  /*249e0*/  VOTEU.ANY UR4, UPT, PT ;  /* 0x0000000000047886 */ /* 0x000fe200038e0100 */
[----:B------:R-:W1:Y:S01]  /*249f0*/  LDC.64 R2, c[0x0][0xc38] ;  /* 0x00030e00ff027b82 */ /* 0x000e620000000a00 */
[----:B------:R-:W0:Y:S01]  /*24a00*/  FLO.U32 R0, UR4 ;  /* 0x0000000400007d00 */ /* 0x000e2200080e0000 */
[----:B------:R-:W-:-:S07]  /*24a10*/  ULDC.64 UR6, c[0x0][0x208] ;  /* 0x0000820000067ab9 */ /* 0x000fce0000000a00 */
[----:B------:R-:W1:Y:S01]  /*24a20*/  POPC R5, UR4 ;  /* 0x0000000400057d09 */ /* 0x000e620008000000 */
[----:B0-----:R-:W-:-:S13]  /*24a30*/  ISETP.EQ.U32.AND P0, PT, R0, R7, PT ;  /* 0x000000070000720c */ /* 0x001fda0003f02070 */
[----:B-1----:R-:W3:Y:S01]  /*24a40*/  @P0 ATOMG.E.ADD.STRONG.GPU PT, R3, desc[UR6][R2.64], R5 ;  /* 0x00000005020309a8 */ /* 0x002ee200081ee1c6 */
[----:B------:R-:W0:Y:S02]  /*24a50*/  S2R R4, SR_LTMASK ;  /* 0x0000000000047919 */ /* 0x000e240000003900 */
[----:B0-----:R-:W-:-:S04]  /*24a60*/  LOP3.LUT R4, R4, UR4, RZ, 0xc0, !PT ;  /* 0x0000000404047c12 */ /* 0x001fc8000f8ec0ff */
[----:B------:R-:W0:Y:S01]  /*24a70*/  POPC R7, R4 ;  /* 0x0000000400077309 */ /* 0x000e220000000000 */
[----:B---3--:R-:W0:Y:S02]  /*24a80*/  SHFL.IDX PT, R0, R3, R0, 0x1f ;  /* 0x00001f0003007589 */ /* 0x008e2400000e0000 */
[----:B0-----:R-:W-:-:S05]  /*24a90*/  IADD3 R0, R0, UR36, R7 ;  /* 0x0000002400007c10 */ /* 0x001fca000fffe007 */
[----:B------:R3:W-:Y:S01]  /*24aa0*/  STL [R1], R0 ;  /* 0x0000000001007387 */ /* 0x0007e20000100800 */
[----:B------:R-:W-:Y:S05]  /*24ab0*/  BRA `(.L_x_4511) ;  /* 0x0000002c00e87947 */ /* 0x000fea0003800000 */
.L_x_4510:
[----:B------:R-:W3:Y:S01]  /*24ac0*/  S2R R3, SR_CgaCtaId ;  /* 0x0000000000037919 */ /* 0x000ee20000008800 */
[----:B------:R-:W-:-:S04]  /*24ad0*/  MOV R0, 0x400 ;  /* 0x0000040000007802 */ /* 0x000fc80000000f00 */
[----:B---3--:R-:W-:-:S05]  /*24ae0*/  LEA R2, R3, R0, 0x18 ;  /* 0x0000000003027211 */ /* 0x008fca00078ec0ff */
[----:B------:R3:W-:Y:S01]  /*24af0*/  STL [R1+0x20], R2 ;  /* 0x0000200201007387 */ /* 0x0007e20000100800 */
[----:B------:R-:W-:-:S05]  /*24b00*/  VIADD R0, R2, 0x1e400 ;  /* 0x0001e40002007836 */ /* 0x000fca0000000000 */
[----:B------:R-:W-:-:S13]  /*24b10*/  LOP3.LUT P0, RZ, R0, 0x3ff, RZ, 0xc0, !PT ;  /* 0x000003ff00ff7812 */ /* 0x000fda000780c0ff */
[----:B---3--:R-:W-:Y:S05]  /*24b20*/  @!P0 BRA `(.L_x_4512) ;  /* 0x0000000000408947 */ /* 0x008fea0003800000 */
[----:B------:R-:W-:Y:S01]  /*24b30*/  MOV R2, 0x0 ;  /* 0x0000000000027802 */ /* 0x000fe20000000f00 */
[----:B------:R-:W-:Y:S01]  /*24b40*/  ULDC.64 UR6, c[0x4][0x1b8] ;  /* 0x01006e0000067ab9 */ /* 0x000fe20000000a00 */
[----:B------:R-:W-:Y:S01]  /*24b50*/  ULDC.64 UR8, c[0x4][0x1c0] ;  /* 0x0100700000087ab9 */ /* 0x000fe20000000a00 */
[----:B------:R-:W-:Y:S01]  /*24b60*/  ULDC.64 UR4, c[0x4][0xf8] ;  /* 0x01003e0000047ab9 */ /* 0x000fe20000000a00 */
[----:B------:R-:W-:Y:S02]  /*24b70*/  IMAD.U32 R4, RZ, RZ, UR6 ;  /* 0x00000006ff047e24 */ /* 0x000fe4000f8e00ff */
[----:B------:R-:W3:Y:S01]  /*24b80*/  LDC.64 R2, c[0x4][R2] ;  /* 0x0100000002027b82 */ /* 0x000ee20000000a00 */
[----:B------:R-:W-:Y:S02]  /*24b90*/  IMAD.U32 R5, RZ, RZ, UR7 ;  /* 0x00000007ff057e24 */ /* 0x000fe4000f8e00ff */
[----:B--2---:R-:W-:Y:S02]  /*24ba0*/  IMAD.U32 R6, RZ, RZ, UR8 ;  /* 0x00000008ff067e24 */ /* 0x004fe4000f8e00ff */
[----:B01----:R-:W-:-:S02]  /*24bb0*/  IMAD.U32 R7, RZ, RZ, UR9 ;  /* 0x00000009ff077e24 */ /* 0x003fc4000f8e00ff */
[----:B------:R-:W-:Y:S02]  /*24bc0*/  IMAD.U32 R10, RZ, RZ, UR4 ;  /* 0x00000004ff0a7e24 */ /* 0x000fe4000f8e00ff */
[----:B------:R-:W-:Y:S02]  /*24bd0*/  IMAD.U32 R11, RZ, RZ, UR5 ;  /* 0x00000005ff0b7e24 */ /* 0x000fe4000f8e00ff */
[----:B------:R-:W-:Y:S02]  /*24be0*/  IMAD.MOV.U32 R8, RZ, RZ, 0x70 ;  /* 0x00000070ff087424 */ /* 0x000fe400078e00ff */
[----:B------:R-:W-:Y:S02]  /*24bf0*/  IMAD.MOV.U32 R12, RZ, RZ, 0x1 ;  /* 0x00000001ff0c7424 */ /* 0x000fe400078e00ff */
[----:B------:R-:W-:-:S07]  /*24c00*/  IMAD.MOV.U32 R13, RZ, RZ, RZ ;  /* 0x000000ffff0d7224 */ /* 0x000fce00078e00ff */
[----:B------:R-:W-:-:S07]  /*24c10*/  LEPC R20, `(.L_x_4512) ;  /* 0x000000001014794e */ /* 0x000fce0000000000 */
[----:B---3--:R-:W-:Y:S05]  /*24c20*/  CALL.ABS.NOINC R2 ;  /* 0x0000000002007343 */ /* 0x008fea0003c00000 */
.L_x_4512:
[----:B------:R-:W3:Y:S02]  /*24c30*/  LDL R2, [R1+0x20] ;  /* 0x0000200001027983 */ /* 0x000ee40000100800 */
[----:B---3--:R-:W-:-:S05]  /*24c40*/  VIADD R0, R2, 0x400 ;  /* 0x0000040002007836 */ /* 0x008fca0000000000 */
        /* <DEDUP_REMOVED lines=9> */
[----:B--2---:R-:W-:Y:S02]  /*24ce0*/  IMAD.U32 R6, RZ, RZ, UR8 ;  /* 0x00000008ff067e24 */ /* 0x004fe4000f8e00ff */
[----:B01----:R-:W-:-:S02]  /*24cf0*/  IMAD.U32 R7, RZ, RZ, UR9 ;  /* 0x00000009ff077e24 */ /* 0x003fc4000f8e00ff */
[----:B------:R-:W-:Y:S02]  /*24d00*/  IMAD.U32 R10, RZ, RZ, UR4 ;  /* 0x00000004ff0a7e24 */ /* 0x000fe4000f8e00ff */
[----:B------:R-:W-:Y:S02]  /*24d10*/  IMAD.U32 R11, RZ, RZ, UR5 ;  /* 0x00000005ff0b7e24 */ /* 0x000fe4000f8e00ff */
[----:B------:R-:W-:Y:S02]  /*24d20*/  IMAD.MOV.U32 R8, RZ, RZ, 0x70 ;  /* 0x00000070ff087424 */ /* 0x000fe400078e00ff */
[----:B------:R-:W-:Y:S02]  /*24d30*/  IMAD.MOV.U32 R12, RZ, RZ, 0x1 ;  /* 0x00000001ff0c7424 */ /* 0x000fe400078e00ff */
[----:B---3--:R-:W-:-:S07]  /*24d40*/  IMAD.MOV.U32 R13, RZ, RZ, RZ ;  /* 0x000000ffff0d7224 */ /* 0x008fce00078e00ff */
[----:B------:R-:W-:-:S07]  /*24d50*/  LEPC R20, `(.L_x_4514) ;  /* 0x000000001014794e */ /* 0x000fce0000000000 */
[----:B----4-:R-:W-:Y:S05]  /*24d60*/  CALL.ABS.NOINC R2 ;  /* 0x0000000002007343 */ /* 0x010fea0003c00000 */
.L_x_4514:
        /* <DEDUP_REMOVED lines=16> */
.L_x_4513:
[----:B01----:R-:W3:Y:S01]  /*24e70*/  LDL R7, [R1+0x8] ;  /* 0x0000080001077983 */ /* 0x003ee20000100800 */
[----:B------:R-:W0:Y:S01]  /*24e80*/  LDC R0, c[0x0][0x428] ;  /* 0x00010a00ff007b82 */ /* 0x000e220000000800 */
[----:B------:R-:W-:Y:S02]  /*24e90*/  ULDC.64 UR4, c[0x0][0x9f8] ;  /* 0x00027e0000047ab9 */ /* 0x000fe40000000a00 */
[----:B--2---:R-:W2:Y:S04]  /*24ea0*/  LDL.LU R6, [R1+0x2c] ;  /* 0x00002c0001067983 */ /* 0x004ea80000300800 */
[----:B------:R-:W2:Y:S04]  /*24eb0*/  LDL.LU R4, [R1+0x4] ;  /* 0x0000040001047983 */ /* 0x000ea80000300800 */
[----:B------:R-:W4:Y:S01]  /*24ec0*/  LDL R5, [R1+0xc] ;  /* 0x00000c0001057983 */ /* 0x000f220000100800 */
[----:B------:R-:W-:Y:S01]  /*24ed0*/  ULDC.64 UR6, c[0x0][0x208] ;  /* 0x0000820000067ab9 */ /* 0x000fe20000000a00 */
[----:B------:R-:W1:Y:S01]  /*24ee0*/  S2R R8, SR_TID.X ;  /* 0x0000000000087919 */ /* 0x000e620000002100 */
[----:B0-----:R-:W-:-:S13]  /*24ef0*/  ISETP.NE.AND P0, PT, R0, 0x1, PT ;  /* 0x000000010000780c */ /* 0x001fda0003f05270 */
[----:B------:R-:W3:Y:S08]  /*24f00*/  @P0 LDC R0, c[0x0][0x42c] ;  /* 0x00010b00ff000b82 */ /* 0x000ef00000000800 */
[----:B------:R-:W0:Y:S01]  /*24f10*/  @P0 LDC R2, c[0x0][0x430] ;  /* 0x00010c00ff020b82 */ /* 0x000e220000000800 */
[----:B-1----:R-:W-:-:S04]  /*24f20*/  LOP3.LUT R8, R8, 0x1f, RZ, 0xc0, !PT ;  /* 0x0000001f08087812 */ /* 0x002fc800078ec0ff */
[----:B------:R-:W-:-:S04]  /*24f30*/  ISETP.NE.AND P6, PT, R8, RZ, PT ;  /* 0x000000ff0800720c */ /* 0x000fc80003fc5270 */
[----:B------:R-:W-:-:S09]  /*24f40*/  PLOP3.LUT P1, PT, P6, PT, PT, 0x8, 0x0 ;  /* 0x000000000000781c */ /* 0x000fd2000372e170 */
[----:B------:R-:W-:-:S05]  /*24f50*/  VOTEU.ALL UP1, P6 ;  /* 0x00000000003f7886 */ /* 0x000fca0003020000 */
[----:B------:R-:W-:-:S04]  /*24f60*/  @!UP1 UIADD3 UR8, UP0, UR38, 0x270, URZ ;  /* 0x0000027026089890 */ /* 0x000fc8000ff1e03f */
[----:B------:R-:W-:-:S03]  /*24f70*/  @!UP1 UIADD3.X UR9, URZ, UR39, URZ, UP0, !UPT ;  /* 0x000000273f099290 */ /* 0x000fc600087fe43f */
[----:B------:R-:W-:Y:S01]  /*24f80*/  VOTEU.ALL UP0, P6 ;  /* 0x00000000003f7886 */ /* 0x000fe20003000000 */
[----:B---3--:R-:W-:-:S04]  /*24f90*/  @P0 IMAD.HI.U32 R3, R7, R0, RZ ;  /* 0x0000000007030227 */ /* 0x008fc800078e00ff */
[----:B------:R-:W-:Y:S01]  /*24fa0*/  IMAD.MOV.U32 R0, RZ, RZ, R7 ;  /* 0x000000ffff007224 */ /* 0x000fe200078e0007 */
[----:B0-----:R-:W-:Y:S02]  /*24fb0*/  @P0 SHF.R.U32.HI R0, RZ, R2, R3 ;  /* 0x00000002ff000219 */ /* 0x001fe40000011603 */
[----:B------:R-:W-:Y:S01]  /*24fc0*/  ISETP.NE.U32.AND P0, PT, RZ, UR4, PT ;  /* 0x00000004ff007c0c */ /* 0x000fe2000bf05070 */
[----:B--2---:R-:W-:-:S03]  /*24fd0*/  IMAD R3, R4, 0x80, R6 ;  /* 0x0000008004037824 */ /* 0x004fc600078e0206 */
[----:B------:R-:W-:Y:S01]  /*24fe0*/  ISETP.NE.AND.EX P0, PT, RZ, UR5, PT, P0 ;  /* 0x00000005ff007c0c */ /* 0x000fe2000bf05300 */
[----:B----4-:R-:W-:Y:S01]  /*24ff0*/  IMAD.MOV.U32 R4, RZ, RZ, R5 ;  /* 0x000000ffff047224 */ /* 0x010fe200078e0005 */
[----:B------:R-:W-:-:S11]  /*25000*/  ULDC.64 UR4, c[0x0][0xa00] ;  /* 0x0002800000047ab9 */ /* 0x000fd60000000a00 */
[----:B------:R-:W0:Y:S02]  /*25010*/  @P0 LDC.64 R6, c[0x0][0x9f8] ;  /* 0x00027e00ff060b82 */ /* 0x000e240000000a00 */
[----:B0-----:R-:W-:-:S05]  /*25020*/  @P0 IMAD.WIDE R6, R5, 0x4, R6 ;  /* 0x0000000405060825 */ /* 0x001fca00078e0206 */
[----:B------:R0:W5:Y:S01]  /*25030*/  @P0 LDG.E R4, desc[UR6][R6.64] ;  /* 0x0000000606040981 */ /* 0x000162000c1e1900 */
[----:B------:R-:W-:-:S04]  /*25040*/  ISETP.NE.U32.AND P0, PT, RZ, UR4, PT ;  /* 0x00000004ff007c0c */ /* 0x000fc8000bf05070 */
[----:B------:R-:W-:-:S04]  /*25050*/  ISETP.NE.AND.EX P0, PT, RZ, UR5, PT, P0 ;  /* 0x00000005ff007c0c */ /* 0x000fc8000bf05300 */
[----:B------:R-:W-:-:S09]  /*25060*/  SEL R2, R5, RZ, !P0 ;  /* 0x000000ff05027207 */ /* 0x000fd20004000000 */
.L_x_4515:
[----:B------:R-:W2:Y:S01]  /*25070*/  LDL R5, [R1+0x8] ;  /* 0x0000080001057983 */ /* 0x000ea20000100800 */
        /* <DEDUP_REMOVED lines=16> */
.L_x_4516:
[----:B------:R-:W2:Y:S01]  /*25180*/  LDL R5, [R1+0x8] ;  /* 0x0000080001057983 */ /* 0x000ea20000100800 */
        /* <DEDUP_REMOVED lines=15> */
.L_x_4517:
        /* <DEDUP_REMOVED lines=16> */
[----:B0----5:R-:W-:Y:S01]  /*25380*/  SEL R6, R4, RZ, !P0 ;  /* 0x000000ff04067207 */ /* 0x021fe20004000000 */
[----:B--2---:R-:W-:Y:S01]  /*25390*/  VIADD R5, R5, 0xffffffff ;  /* 0xffffffff05057836 */ /* 0x004fe20000000000 */
[----:B------:R-:W-:Y:S07]  /*253a0*/  BRA.DIV UR4, `(.L_x_4518) ;  /* 0x0000004a04347947 */ /* 0x000fee000b800000 */
.L_x_4654:
[----:B------:R-:W-:Y:S01]  /*253b0*/  UMOV UR4, 0xffffffff ;  /* 0xffffffff00047882 */ /* 0x000fe20000000000 */
[----:B------:R-:W-:Y:S02]  /*253c0*/  SHF.R.S32.HI R20, RZ, 0x1f, R4 ;  /* 0x0000001fff147819 */ /* 0x000fe40000011404 */
[----:B------:R-:W-:Y:S05]  /*253d0*/  BRA.DIV UR4, `(.L_x_4519) ;  /* 0x0000004a045c7947 */ /* 0x000fea000b800000 */
[----:B------:R-:W-:-:S13]  /*253e0*/  ELECT P6, URZ, PT ;  /* 0x00000000003f782f */ /* 0x000fda00038c0000 */
.L_x_4657:
        /* <DEDUP_REMOVED lines=22> */
.L_x_4521:
[----:B0-----:R-:W0:Y:S01]  /*25550*/  S2R R10, SR_CgaCtaId ;  /* 0x00000000000a7919 */ /* 0x001e220000008800 */
[----:B------:R-:W-:-:S04]  /*25560*/  MOV R7, 0x400 ;  /* 0x0000040000077802 */ /* 0x000fc80000000f00 */
[----:B0-----:R-:W-:Y:S02]  /*25570*/  LEA R7, R10, R7, 0x18 ;  /* 0x000000070a077211 */ /* 0x001fe400078ec0ff */
[----:B------:R-:W-:-:S03]  /*25580*/  SHF.L.U32 R10, R19, 0x1f, RZ ;  /* 0x0000001f130a7819 */ /* 0x000fc600000006ff */
[----:B------:R-:W-:-:S04]  /*25590*/  IMAD R7, R17, 0x8, R7 ;  /* 0x0000000811077824 */ /* 0x000fc800078e0207 */
[----:B------:R-:W0:Y:S02]  /*255a0*/  SYNCS.PHASECHK.TRANS64.TRYWAIT P0, [R7+URZ+0x30840], R10 ;  /* 0x0308400a070075a7 */ /* 0x000e24000800017f */
[----:B0-----:R-:W-:Y:S05]  /*255b0*/  @!P0 BRA `(.L_x_4522) ;  /* 0x0000004800048947 */ /* 0x001fea0003800000 */
.L_x_4658:
        /* <DEDUP_REMOVED lines=11> */
.L_x_4523:
[----:B------:R-:W1:Y:S01]  /*25670*/  S2R R11, SR_CgaCtaId ;  /* 0x00000000000b7919 */ /* 0x000e620000008800 */
[----:B0-----:R-:W-:Y:S01]  /*25680*/  MOV R10, 0x400 ;  /* 0x00000400000a7802 */ /* 0x001fe20000000f00 */
        /* <DEDUP_REMOVED lines=9> */
[----:B-----5:R-:W-:-:S05]  /*25720*/  R2UR UR13, R6 ;  /* 0x00000000060d72ca */ /* 0x020fca00000e0000 */
[----:B------:R-:W-:-:S04]  /*25730*/  UIADD3 UR9, UR9, 0x30830, URZ ;  /* 0x0003083009097890 */ /* 0x000fc8000fffe03f */
[----:B------:R-:W-:Y:S02]  /*25740*/  UIMAD UR11, UR11, 0x60, UR5 ;  /* 0x000000600b0b78a4 */ /* 0x000fe4000f8e0205 */
        /* <DEDUP_REMOVED lines=15> */
[----:B------:R0:W-:Y:S02]  /*25840*/  UTMALDG.4D [UR8], [UR4], desc[UR6] ;  /* 0x00000608040075b4 */ /* 0x0001e40008019000 */
[----:B0-----:R-:W-:Y:S01]  /*25850*/  NOP ;  /* 0x0000000000007918 */ /* 0x001fe20000000000 */
.L_x_4520:
[----:B------:R-:W2:Y:S04]  /*25860*/  LDL.LU R13, [R1+0x8] ;  /* 0x00000800010d7983 */ /* 0x000ea80000300800 */
[----:B------:R-:W3:Y:S01]  /*25870*/  LDL.LU R12, [R1+0x28] ;  /* 0x00002800010c7983 */ /* 0x000ee20000300800 */
[----:B------:R-:W-:Y:S01]  /*25880*/  MOV R10, 0x400 ;  /* 0x00000400000a7802 */ /* 0x000fe20000000f00 */
[----:B------:R-:W-:Y:S05]  /*25890*/  WARPSYNC.ALL ;  /* 0x0000000000007948 */ /* 0x000fea0003800000 */
[----:B------:R-:W0:Y:S01]  /*258a0*/  S2R R11, SR_CgaCtaId ;  /* 0x00000000000b7919 */ /* 0x000e220000008800 */
[----:B------:R-:W-:-:S13]  /*258b0*/  ELECT P0, URZ, PT ;  /* 0x00000000003f782f */ /* 0x000fda0003800000 */
[C---:B------:R-:W-:Y:S01]  /*258c0*/  @P0 R2UR UR13, R2.reuse ;  /* 0x00000000020d02ca */ /* 0x040fe200000e0000 */
[----:B------:R-:W-:Y:S01]  /*258d0*/  UIADD3 UR4, UP0, UR38, 0x270, URZ ;  /* 0x0000027026047890 */ /* 0x000fe2000ff1e03f */
[C---:B------:R-:W-:Y:S01]  /*258e0*/  @P0 R2UR UR11, R3.reuse ;  /* 0x00000000030b02ca */ /* 0x040fe200000e0000 */
[----:B------:R-:W-:Y:S01]  /*258f0*/  UMOV UR6, 0x0 ;  /* 0x0000000000067882 */ /* 0x000fe20000000000 */
[----:B------:R-:W-:Y:S01]  /*25900*/  UMOV UR7, 0x12f00000 ;  /* 0x12f0000000077882 */ /* 0x000fe20000000000 */
[----:B------:R-:W-:Y:S01]  /*25910*/  UIADD3.X UR5, URZ, UR39, URZ, UP0, !UPT ;  /* 0x000000273f057290 */ /* 0x000fe200087fe43f */
[----:B------:R-:W-:Y:S01]  /*25920*/  @P0 R2UR UR21, R2 ;  /* 0x00000000021502ca */ /* 0x000fe200000e0000 */
[----:B------:R-:W-:Y:S01]  /*25930*/  UMOV UR10, URZ ;  /* 0x0000003f000a7c82 */ /* 0x000fe20008000000 */
[----:B------:R-:W-:Y:S01]  /*25940*/  @P0 R2UR UR19, R3 ;  /* 0x00000000031302ca */ /* 0x000fe200000e0000 */
[----:B------:R-:W-:Y:S01]  /*25950*/  UMOV UR14, 0x0 ;  /* 0x00000000000e7882 */ /* 0x000fe20000000000 */
[----:B------:R-:W-:Y:S01]  /*25960*/  UMOV UR15, 0x12f00000 ;  /* 0x12f00000000f7882 */ /* 0x000fe20000000000 */
[----:B------:R-:W-:Y:S01]  /*25970*/  UMOV UR18, 0x40 ;  /* 0x0000004000127882 */ /* 0x000fe20000000000 */
[----:B------:R-:W-:Y:S01]  /*25980*/  @P0 IMAD.MOV.U32 R7, RZ, RZ, 0xc000 ;  /* 0x0000c000ff070424 */ /* 0x000fe200078e00ff */
        /* <DEDUP_REMOVED lines=10> */
[----:B------:R-:W-:Y:S01]  /*25a30*/  UMOV UR17, UR9 ;  /* 0x0000000900117c82 */ /* 0x000fe20008000000 */
[----:B--2---:R-:W-:-:S02]  /*25a40*/  @P0 R2UR UR12, R13 ;  /* 0x000000000d0c02ca */ /* 0x004fc400000e0000 */
[----:B------:R-:W-:Y:S01]  /*25a50*/  @P0 R2UR UR20, R13 ;  /* 0x000000000d1402ca */ /* 0x000fe200000e0000 */
[----:B---3--:R-:W-:-:S05]  /*25a60*/  VIADD R12, R12, 0x1 ;  /* 0x000000010c0c7836 */ /* 0x008fca0000000000 */
[----:B------:R0:W-:Y:S05]  /*25a70*/  STL [R1+0x28], R12 ;  /* 0x0000280c01007387 */ /* 0x0001ea0000100800 */
[----:B------:R1:W-:Y:S02]  /*25a80*/  UTMALDG.4D [UR8], [UR4], desc[UR6] ;  /* 0x00000608040075b4 */ /* 0x0003e40008019000 */
[----:B------:R0:W-:Y:S01]  /*25a90*/  UTMALDG.4D [UR16], [UR4], desc[UR14] ;  /* 0x00000e10040075b4 */ /* 0x0001e20008019000 */
[----:B-1----:R-:W-:Y:S01]  /*25aa0*/  @P0 R2UR UR13, R2 ;  /* 0x00000000020d02ca */ /* 0x002fe200000e0000 */
[----:B------:R-:W-:Y:S01]  /*25ab0*/  UIADD3 UR8, UR24, 0x1a400, URZ ;  /* 0x0001a40018087890 */ /* 0x000fe2000fffe03f */
[----:B------:R-:W-:Y:S01]  /*25ac0*/  LEA.HI R2, R12, R12, RZ, 0x1 ;  /* 0x0000000c0c027211 */ /* 0x000fe200078f08ff */
[----:B------:R-:W-:Y:S01]  /*25ad0*/  UMOV UR10, 0x80 ;  /* 0x00000080000a7882 */ /* 0x000fe20000000000 */
[----:B------:R-:W-:-:S02]  /*25ae0*/  @P0 R2UR UR12, R13 ;  /* 0x000000000d0c02ca */ /* 0x000fc400000e0000 */
[----:B------:R-:W-:Y:S02]  /*25af0*/  @P0 R2UR UR11, R3 ;  /* 0x00000000030b02ca */ /* 0x000fe400000e0000 */
[----:B------:R-:W-:-:S05]  /*25b00*/  LOP3.LUT R2, R2, 0xfffffffe, RZ, 0xc0, !PT ;  /* 0xfffffffe02027812 */ /* 0x000fca00078ec0ff */
[----:B------:R-:W-:-:S05]  /*25b10*/  IMAD.IADD R2, R12, 0x1, -R2 ;  /* 0x000000010c027824 */ /* 0x000fca00078e0a02 */
[----:B------:R-:W-:Y:S01]  /*25b20*/  SHF.L.U32 R2, R2, 0x1f, RZ ;  /* 0x0000001f02027819 */ /* 0x000fe200000006ff */
[----:B------:R0:W-:Y:S03]  /*25b30*/  UTMALDG.4D [UR8], [UR4], desc[UR22] ;  /* 0x00001608040075b4 */ /* 0x0001e60008019000 */
[----:B------:R-:W1:Y:S02]  /*25b40*/  SYNCS.PHASECHK.TRANS64.TRYWAIT P0, [R10+URZ+0x30820], R2 ;  /* 0x030820020a0075a7 */ /* 0x000e64000800017f */
[----:B01----:R-:W-:Y:S05]  /*25b50*/  @!P0 BRA `(.L_x_4525) ;  /* 0x0000004000b08947 */ /* 0x003fea0003800000 */
.L_x_4659:
[----:B------:R-:W-:Y:S05]  /*25b60*/  BSYNC B0 ;  /* 0x0000000000007941 */ /* 0x000fea0003800000 */
.L_x_4524:
        /* <DEDUP_REMOVED lines=43> */
.L_x_4532:
[----:B0-----:R-:W0:Y:S01]  /*25e20*/  S2R R8, SR_CgaCtaId ;  /* 0x0000000000087919 */ /* 0x001e220000008800 */
[----:B------:R-:W-:-:S04]  /*25e30*/  MOV R3, 0x400 ;  /* 0x0000040000037802 */ /* 0x000fc80000000f00 */
[----:B0-----:R-:W-:Y:S02]  /*25e40*/  LEA R3, R8, R3, 0x18 ;  /* 0x0000000308037211 */ /* 0x001fe400078ec0ff */
[----:B------:R-:W-:-:S03]  /*25e50*/  SHF.L.U32 R8, R14, 0x1f, RZ ;  /* 0x0000001f0e087819 */ /* 0x000fc600000006ff */
[----:B------:R-:W-:-:S04]  /*25e60*/  IMAD R3, R12, 0x8, R3 ;  /* 0x000000080c037824 */ /* 0x000fc800078e0203 */
[----:B------:R-:W0:Y:S02]  /*25e70*/  SYNCS.PHASECHK.TRANS64.TRYWAIT P0, [R3+URZ+0x30840], R8 ;  /* 0x03084008030075a7 */ /* 0x000e24000800017f */
[----:B0-----:R-:W-:Y:S05]  /*25e80*/  @!P0 BRA `(.L_x_4533) ;  /* 0x0000004000048947 */ /* 0x001fea0003800000 */
.L_x_4660:
        /* <DEDUP_REMOVED lines=11> */
.L_x_4534:
[----:B------:R-:W1:Y:S01]  /*25f40*/  S2R R10, SR_CgaCtaId ;  /* 0x00000000000a7919 */ /* 0x000e620000008800 */
[----:B------:R-:W-:Y:S01]  /*25f50*/  MOV R9, 0x400 ;  /* 0x0000040000097802 */ /* 0x000fe20000000f00 */
        /* <DEDUP_REMOVED lines=9> */
[----:B-----5:R-:W-:Y:S01]  /*25ff0*/  R2UR UR13, R2 ;  /* 0x00000000020d72ca */ /* 0x020fe200000e0000 */
[----:B------:R-:W-:Y:S01]  /*26000*/  UMOV UR18, 0x80 ;  /* 0x0000008000127882 */ /* 0x000fe20000000000 */
[----:B0-----:R-:W-:-:S03]  /*26010*/  SHF.L.U32 R8, R19, 0x1f, RZ ;  /* 0x0000001f13087819 */ /* 0x001fc600000006ff */
        /* <DEDUP_REMOVED lines=20> */
.L_x_4661:
        /* <DEDUP_REMOVED lines=10> */
.L_x_4536:
[----:B------:R-:W-:-:S13]  /*26200*/  LOP3.LUT P0, RZ, R16, 0x40, RZ, 0xc0, !PT ;  /* 0x0000004010ff7812 */ /* 0x000fda000780c0ff */
[----:B------:R-:W-:Y:S05]  /*26210*/  @P0 BRA `(.L_x_4537) ;  /* 0x0000000000040947 */ /* 0x000fea0003800000 */
[----:B------:R-:W-:Y:S01]  /*26220*/  BPT.TRAP 0x1 ;  /* 0x000000040000795c */ /* 0x000fe20000300000 */
.L_x_4537:
[----:B------:R-:W0:Y:S01]  /*26230*/  S2R R9, SR_CgaCtaId ;  /* 0x0000000000097919 */ /* 0x000e220000008800 */
        /* <DEDUP_REMOVED lines=10> */
[----:B------:R-:W-:Y:S01]  /*262e0*/  R2UR UR12, R0 ;  /* 0x00000000000c72ca */ /* 0x000fe200000e0000 */
[----:B------:R-:W-:-:S06]  /*262f0*/  IMAD.MOV.U32 R6, RZ, RZ, R2 ;  /* 0x000000ffff067224 */ /* 0x000fcc00078e0002 */
[----:B------:R-:W-:Y:S02]  /*26300*/  UIMAD UR11, UR11, 0x60, UR5 ;  /* 0x000000600b0b78a4 */ /* 0x000fe4000f8e0205 */
[----:B------:R-:W-:Y:S02]  /*26310*/  UIADD3 UR9, UR9, 0x30850, URZ ;  /* 0x0003085009097890 */ /* 0x000fe4000fffe03f */
[----:B------:R-:W-:Y:S01]  /*26320*/  UIADD3.X UR5, URZ, UR39, URZ, UP0, !UPT ;  /* 0x000000273f057290 */ /* 0x000fe200087fe43f */
[----:B0-----:R-:W-:-:S05]  /*26330*/  LEA R8, R9, R8, 0x18 ;  /* 0x0000000809087211 */ /* 0x001fca00078ec0ff */
[----:B------:R-:W-:-:S05]  /*26340*/  IMAD R5, R17, 0x9000, R8 ;  /* 0x0000900011057824 */ /* 0x000fca00078e0208 */
[----:B------:R-:W-:Y:S01]  /*26350*/  R2UR UR15, R5 ;  /* 0x00000000050f72ca */ /* 0x000fe200000e0000 */
[----:B------:R-:W-:-:S12]  /*26360*/  IMAD.MOV.U32 R5, RZ, RZ, R7 ;  /* 0x000000ffff057224 */ /* 0x000fd800078e0007 */
        /* <DEDUP_REMOVED lines=12> */
.L_x_4531:
[----:B------:R-:W-:Y:S05]  /*26430*/  BSYNC B2 ;  /* 0x0000000000027941 */ /* 0x000fea0003800000 */
.L_x_4530:
[----:B------:R-:W2:Y:S01]  /*26440*/  LDL R2, [R1+0x24] ;  /* 0x0000240001027983 */ /* 0x000ea20000100800 */
[----:B------:R-:W-:Y:S02]  /*26450*/  IMAD.MOV.U32 R19, RZ, RZ, R14 ;  /* 0x000000ffff137224 */ /* 0x000fe400078e000e */
[----:B------:R-:W-:Y:S02]  /*26460*/  IMAD.MOV.U32 R17, RZ, RZ, R12 ;  /* 0x000000ffff117224 */ /* 0x000fe400078e000c */
[----:B--2---:R-:W-:-:S07]  /*26470*/  VIADD R7, R2, 0xfffffffd ;  /* 0xfffffffd02077836 */ /* 0x004fce0000000000 */
.L_x_4529:
[----:B------:R-:W-:Y:S05]  /*26480*/  BSYNC B1 ;  /* 0x0000000000017941 */ /* 0x000fea0003800000 */
.L_x_4528:
[----:B------:R-:W2:Y:S01]  /*26490*/  LDL.LU R2, [R1+0x24] ;  /* 0x0000240001027983 */ /* 0x000ea20000300800 */
[----:B------:R-:W-:Y:S01]  /*264a0*/  VIADD R13, R13, 0xfffffffe ;  /* 0xfffffffe0d0d7836 */ /* 0x000fe20000000000 */
[----:B--2---:R-:W-:-:S04]  /*264b0*/  LOP3.LUT R2, RZ, R2, RZ, 0x33, !PT ;  /* 0x00000002ff027212 */ /* 0x004fc800078e33ff */
[----:B------:R-:W-:-:S13]  /*264c0*/  ISETP.NE.AND P0, PT, R13, R2, PT ;  /* 0x000000020d00720c */ /* 0x000fda0003f05270 */
[----:B------:R-:W-:Y:S05]  /*264d0*/  @!P0 BRA `(.L_x_4527) ;  /* 0x0000001000208947 */ /* 0x000fea0003800000 */
[----:B------:R-:W-:-:S07]  /*264e0*/  IMAD.MOV.U32 R13, RZ, RZ, R6 ;  /* 0x000000ffff0d7224 */ /* 0x000fce00078e0006 */
.L_x_4554:
[----:B------:R-:W-:Y:S01]  /*264f0*/  VIADD R8, R17, 0x1 ;  /* 0x0000000111087836 */ /* 0x000fe20000000000 */
[----:B------:R-:W-:Y:S05]  /*26500*/  YIELD ;  /* 0x0000000000007946 */ /* 0x000fea0003800000 */
[----:B------:R-:W-:Y:S01]  /*26510*/  ISETP.NE.AND P0, PT, R8, 0x2, PT ;  /* 0x000000020800780c */ /* 0x000fe20003f05270 */
[----:B------:R-:W-:Y:S03]  /*26520*/  BSSY B1, `(.L_x_4538) ;  /* 0x000007e000017945 */ /* 0x000fe60003800000 */
[----:B------:R-:W-:-:S02]  /*26530*/  SEL R9, RZ, 0x1, P0 ;  /* 0x00000001ff097807 */ /* 0x000fc40000000000 */
[----:B------:R-:W-:Y:S02]  /*26540*/  SEL R8, R8, RZ, P0 ;  /* 0x000000ff08087207 */ /* 0x000fe40000000000 */
[----:B------:R-:W-:Y:S01]  /*26550*/  LOP3.LUT R9, R19, R9, RZ, 0x3c, !PT ;  /* 0x0000000913097212 */ /* 0x000fe200078e3cff */
[----:B------:R-:W-:Y:S06]  /*26560*/  @!P6 BRA `(.L_x_4539) ;  /* 0x0000000400e4e947 */ /* 0x000fec0003800000 */
        /* <DEDUP_REMOVED lines=23> */
.L_x_4540:
[----:B------:R-:W1:Y:S01]  /*266e0*/  S2R R3, SR_CgaCtaId ;  /* 0x0000000000037919 */ /* 0x000e620000008800 */
[----:B------:R-:W-:-:S04]  /*266f0*/  MOV R2, 0x400 ;  /* 0x0000040000027802 */ /* 0x000fc80000000f00 */
[----:B-1----:R-:W-:Y:S02]  /*26700*/  LEA R2, R3, R2, 0x18 ;  /* 0x0000000203027211 */ /* 0x002fe400078ec0ff */
[----:B------:R-:W-:-:S03]  /*26710*/  SHF.L.U32 R3, R9, 0x1f, RZ ;  /* 0x0000001f09037819 */ /* 0x000fc600000006ff */
[----:B------:R-:W-:-:S04]  /*26720*/  IMAD R2, R8, 0x8, R2 ;  /* 0x0000000808027824 */ /* 0x000fc800078e0202 */
[----:B------:R-:W1:Y:S02]  /*26730*/  SYNCS.PHASECHK.TRANS64.TRYWAIT P0, [R2+URZ+0x30840], R3 ;  /* 0x03084003020075a7 */ /* 0x000e64000800017f */
[----:B-1----:R-:W-:Y:S05]  /*26740*/  @!P0 BRA `(.L_x_4541) ;  /* 0x0000003400fc8947 */ /* 0x002fea0003800000 */
.L_x_4662:
        /* <DEDUP_REMOVED lines=11> */
.L_x_4542:
[----:B------:R-:W0:Y:S01]  /*26800*/  S2R R10, SR_CgaCtaId ;  /* 0x00000000000a7919 */ /* 0x000e220000008800 */
[----:B-1----:R-:W-:Y:S01]  /*26810*/  MOV R3, 0x400 ;  /* 0x0000040000037802 */ /* 0x002fe20000000f00 */
        /* <DEDUP_REMOVED lines=11> */
[----:B------:R-:W-:-:S03]  /*268d0*/  SHF.L.U32 R19, R19, 0x1f, RZ ;  /* 0x0000001f13137819 */ /* 0x000fc600000006ff */
[----:B------:R-:W-:-:S04]  /*268e0*/  UIADD3 UR9, UR9, 0x30830, URZ ;  /* 0x0003083009097890 */ /* 0x000fc8000fffe03f */
[----:B------:R-:W-:Y:S02]  /*268f0*/  UIMAD UR11, UR11, 0x60, UR5 ;  /* 0x000000600b0b78a4 */ /* 0x000fe4000f8e0205 */
[----:B------:R-:W-:Y:S01]  /*26900*/  UIADD3.X UR5, URZ, UR39, URZ, UP0, !UPT ;  /* 0x000000273f057290 */ /* 0x000fe200087fe43f */
[----:B0-----:R-:W-:-:S05]  /*26910*/  LEA R3, R10, R3, 0x18 ;  /* 0x000000030a037211 */ /* 0x001fca00078ec0ff */
        /* <DEDUP_REMOVED lines=16> */
.L_x_4663:
        /* <DEDUP_REMOVED lines=10> */
.L_x_4544:
[----:B------:R-:W-:-:S13]  /*26ac0*/  LOP3.LUT P0, RZ, R16, 0x40, RZ, 0xc0, !PT ;  /* 0x0000004010ff7812 */ /* 0x000fda000780c0ff */
[----:B------:R-:W-:Y:S05]  /*26ad0*/  @P0 BRA `(.L_x_4545) ;  /* 0x0000000000040947 */ /* 0x000fea0003800000 */
[----:B------:R-:W-:Y:S01]  /*26ae0*/  BPT.TRAP 0x1 ;  /* 0x000000040000795c */ /* 0x000fe20000300000 */
.L_x_4545:
        /* <DEDUP_REMOVED lines=12> */
[----:B------:R-:W-:-:S02]  /*26bb0*/  IMAD.MOV.U32 R5, RZ, RZ, R12 ;  /* 0x000000ffff057224 */ /* 0x000fc400078e000c */
[----:B------:R-:W-:-:S04]  /*26bc0*/  IMAD.MOV.U32 R6, RZ, RZ, R13 ;  /* 0x000000ffff067224 */ /* 0x000fc800078e000d */
        /* <DEDUP_REMOVED lines=17> */
[----:B------:R1:W-:Y:S02]  /*26ce0*/  UTMALDG.4D [UR8], [UR4], desc[UR6] ;  /* 0x00000608040075b4 */ /* 0x0003e40008019000 */
[----:B-1----:R-:W-:Y:S01]  /*26cf0*/  NOP ;  /* 0x0000000000007918 */ /* 0x002fe20000000000 */
.L_x_4539:
[----:B------:R-:W-:Y:S05]  /*26d00*/  BSYNC B1 ;  /* 0x0000000000017941 */ /* 0x000fea0003800000 */
.L_x_4538:
[----:B------:R-:W-:Y:S01]  /*26d10*/  VIADD R17, R8, 0x1 ;  /* 0x0000000108117836 */ /* 0x000fe20000000000 */
[----:B------:R-:W-:Y:S01]  /*26d20*/  BSSY B1, `(.L_x_4546) ;  /* 0x000007f000017945 */ /* 0x000fe20003800000 */
[----:B------:R-:W-:-:S03]  /*26d30*/  VIADD R11, R7, 0xffffffff ;  /* 0xffffffff070b7836 */ /* 0x000fc60000000000 */
[----:B------:R-:W-:-:S04]  /*26d40*/  ISETP.NE.AND P0, PT, R17, 0x2, PT ;  /* 0x000000021100780c */ /* 0x000fc80003f05270 */
[----:B0-----:R-:W-:Y:S02]  /*26d50*/  SEL R19, RZ, 0x1, P0 ;  /* 0x00000001ff137807 */ /* 0x001fe40000000000 */
        /* <DEDUP_REMOVED lines=26> */
.L_x_4548:
[----:B------:R-:W1:Y:S01]  /*26f00*/  S2R R3, SR_CgaCtaId ;  /* 0x0000000000037919 */ /* 0x000e620000008800 */
[----:B------:R-:W-:-:S04]  /*26f10*/  MOV R2, 0x400 ;  /* 0x0000040000027802 */ /* 0x000fc80000000f00 */
[----:B-1----:R-:W-:Y:S02]  /*26f20*/  LEA R2, R3, R2, 0x18 ;  /* 0x0000000203027211 */ /* 0x002fe400078ec0ff */
[----:B------:R-:W-:-:S03]  /*26f30*/  SHF.L.U32 R3, R19, 0x1f, RZ ;  /* 0x0000001f13037819 */ /* 0x000fc600000006ff */
[----:B------:R-:W-:-:S04]  /*26f40*/  IMAD R2, R17, 0x8, R2 ;  /* 0x0000000811027824 */ /* 0x000fc800078e0202 */
[----:B------:R-:W1:Y:S02]  /*26f50*/  SYNCS.PHASECHK.TRANS64.TRYWAIT P0, [R2+URZ+0x30840], R3 ;  /* 0x03084003020075a7 */ /* 0x000e64000800017f */
[----:B-1----:R-:W-:Y:S05]  /*26f60*/  @!P0 BRA `(.L_x_4549) ;  /* 0x00000030001c8947 */ /* 0x002fea0003800000 */
.L_x_4664:
        /* <DEDUP_REMOVED lines=11> */
.L_x_4550:
        /* <DEDUP_REMOVED lines=34> */
.L_x_4665:
        /* <DEDUP_REMOVED lines=10> */
.L_x_4552:
[----:B------:R-:W-:-:S13]  /*272e0*/  LOP3.LUT P0, RZ, R16, 0x40, RZ, 0xc0, !PT ;  /* 0x0000004010ff7812 */ /* 0x000fda000780c0ff */
[----:B------:R-:W-:Y:S05]  /*272f0*/  @P0 BRA `(.L_x_4553) ;  /* 0x0000000000040947 */ /* 0x000fea0003800000 */
[----:B------:R-:W-:Y:S01]  /*27300*/  BPT.TRAP 0x1 ;  /* 0x000000040000795c */ /* 0x000fe20000300000 */
.L_x_4553:
[----:B0-----:R-:W0:Y:S01]  /*27310*/  S2R R9, SR_CgaCtaId ;  /* 0x0000000000097919 */ /* 0x001e220000008800 */
        /* <DEDUP_REMOVED lines=16> */
[----:B0-----:R-:W-:-:S05]  /*27420*/  LEA R3, R9, R3, 0x18 ;  /* 0x0000000309037211 */ /* 0x001fca00078ec0ff */
[----:B------:R-:W-:-:S05]  /*27430*/  IMAD R8, R8, 0x9000, R3 ;  /* 0x0000900008087824 */ /* 0x000fca00078e0203 */
[----:B------:R-:W-:-:S13]  /*27440*/  R2UR UR15, R8 ;  /* 0x00000000080f72ca */ /* 0x000fda00000e0000 */
        /* <DEDUP_REMOVED lines=12> */
.L_x_4547:
[----:B------:R-:W-:Y:S05]  /*27510*/  BSYNC B1 ;  /* 0x0000000000017941 */ /* 0x000fea0003800000 */
.L_x_4546:
[----:B------:R-:W2:Y:S01]  /*27520*/  LDL R2, [R1+0x18] ;  /* 0x0000180001027983 */ /* 0x000ea20000100800 */
[----:B------:R-:W-:Y:S01]  /*27530*/  VIADD R7, R7, 0xfffffffe ;  /* 0xfffffffe07077836 */ /* 0x000fe20000000000 */
[----:B--2---:R-:W-:-:S13]  /*27540*/  ISETP.GT.AND P0, PT, R11, R2, PT ;  /* 0x000000020b00720c */ /* 0x004fda0003f04270 */
[----:B------:R-:W-:Y:S05]  /*27550*/  @P0 BRA `(.L_x_4554) ;  /* 0xffffffec00e40947 */ /* 0x000fea000383ffff */
.L_x_4527:
[----:B------:R-:W-:Y:S05]  /*27560*/  BSYNC B0 ;  /* 0x0000000000007941 */ /* 0x000fea0003800000 */
.L_x_4526:
[----:B------:R-:W0:Y:S01]  /*27570*/  S2R R2, SR_TID.X ;  /* 0x0000000000027919 */ /* 0x000e220000002100 */
[----:B------:R-:W-:Y:S01]  /*27580*/  BSSY B0, `(.L_x_4555) ;  /* 0x0000012000007945 */ /* 0x000fe20003800000 */
[----:B0-----:R-:W-:-:S04]  /*27590*/  LOP3.LUT R2, R2, 0x1f, RZ, 0xc0, !PT ;  /* 0x0000001f02027812 */ /* 0x001fc800078ec0ff */
[----:B------:R-:W-:-:S13]  /*275a0*/  ISETP.NE.AND P0, PT, R2, RZ, PT ;  /* 0x000000ff0200720c */ /* 0x000fda0003f05270 */
[----:B------:R-:W-:Y:S05]  /*275b0*/  @P0 BRA `(.L_x_4556) ;  /* 0x0000000000380947 */ /* 0x000fea0003800000 */
[----:B------:R-:W0:Y:S01]  /*275c0*/  S2R R7, SR_LANEID ;  /* 0x0000000000077919 */ /* 0x000e220000000000 */
[----:B------:R-:W-:Y:S01]  /*275d0*/  VOTEU.ANY UR4, UPT, PT ;  /* 0x0000000000047886 */ /* 0x000fe200038e0100 */
[----:B------:R-:W1:Y:S01]  /*275e0*/  LDC.64 R2, c[0x0][0xc38] ;  /* 0x00030e00ff027b82 */ /* 0x000e620000000a00 */
[----:B------:R-:W0:Y:S01]  /*275f0*/  FLO.U32 R4, UR4 ;  /* 0x0000000400047d00 */ /* 0x000e2200080e0000 */
[----:B------:R-:W-:Y:S01]  /*27600*/  ULDC.64 UR6, c[0x0][0x208] ;  /* 0x0000820000067ab9 */ /* 0x000fe20000000a00 */
[----:B0-----:R-:W-:-:S06]  /*27610*/  ISETP.EQ.U32.AND P0, PT, R4, R7, PT ;  /* 0x000000070400720c */ /* 0x001fcc0003f02070 */
[----:B------:R-:W1:Y:S07]  /*27620*/  POPC R7, UR4 ;  /* 0x0000000400077d09 */ /* 0x000e6e0008000000 */
[----:B-1----:R-:W2:Y:S01]  /*27630*/  @P0 ATOMG.E.ADD.STRONG.GPU PT, R3, desc[UR6][R2.64], R7 ;  /* 0x00000007020309a8 */ /* 0x002ea200081ee1c6 */
[----:B------:R-:W0:Y:S02]  /*27640*/  S2R R8, SR_LTMASK ;  /* 0x0000000000087919 */ /* 0x000e240000003900 */
[----:B0-----:R-:W-:-:S04]  /*27650*/  LOP3.LUT R8, R8, UR4, RZ, 0xc0, !PT ;  /* 0x0000000408087c12 */ /* 0x001fc8000f8ec0ff */
[----:B------:R-:W0:Y:S01]  /*27660*/  POPC R9, R8 ;  /* 0x0000000800097309 */ /* 0x000e220000000000 */
[----:B--2---:R-:W0:Y:S02]  /*27670*/  SHFL.IDX PT, R4, R3, R4, 0x1f ;  /* 0x00001f0403047589 */ /* 0x004e2400000e0000 */
[----:B0-----:R-:W-:-:S05]  /*27680*/  IADD3 R2, R4, UR36, R9 ;  /* 0x0000002404027c10 */ /* 0x001fca000fffe009 */
[----:B------:R0:W-:Y:S02]  /*27690*/  STL [R1], R2 ;  /* 0x0000000201007387 */ /* 0x0001e40000100800 */
.L_x_4556:
[----:B------:R-:W-:Y:S05]  /*276a0*/  BSYNC B0 ;  /* 0x0000000000007941 */ /* 0x000fea0003800000 */
.L_x_4555:
[----:B------:R-:W-:Y:S04]  /*276b0*/  BSSY B0, `(.L_x_4557) ;  /* 0x0000035000007945 */ /* 0x000fe80003800000 */
[----:B------:R-:W-:Y:S05]  /*276c0*/  @!P6 BRA `(.L_x_4558) ;  /* 0x0000000000cce947 */ /* 0x000fea0003800000 */
[----:B------:R-:W1:Y:S01]  /*276d0*/  S2R R3, SR_CgaCtaId ;  /* 0x0000000000037919 */ /* 0x000e620000008800 */
[----:B0-----:R-:W-:-:S04]  /*276e0*/  MOV R2, 0x400 ;  /* 0x0000040000027802 */ /* 0x001fc80000000f00 */
[----:B-1----:R-:W-:-:S05]  /*276f0*/  LEA R2, R3, R2, 0x18 ;  /* 0x0000000203027211 */ /* 0x002fca00078ec0ff */
[----:B------:R-:W-:Y:S01]  /*27700*/  IMAD R3, R17, 0x8, R2 ;  /* 0x0000000811037824 */ /* 0x000fe200078e0202 */
[----:B------:R-:W-:-:S04]  /*27710*/  SHF.L.U32 R2, R19, 0x1f, RZ ;  /* 0x0000001f13027819 */ /* 0x000fc800000006ff */
[----:B------:R-:W0:Y:S02]  /*27720*/  SYNCS.PHASECHK.TRANS64.TRYWAIT P0, [R3+URZ+0x30860], R2 ;  /* 0x03086002030075a7 */ /* 0x000e24000800017f */
[----:B0-----:R-:W-:Y:S05]  /*27730*/  @!P0 BRA `(.L_x_4559) ;  /* 0x0000002800508947 */ /* 0x001fea0003800000 */
.L_x_4666:
        /* <DEDUP_REMOVED lines=10> */
.L_x_4560:
[----:B------:R-:W-:-:S13]  /*277e0*/  LOP3.LUT P0, RZ, R16, 0x40, RZ, 0xc0, !PT ;  /* 0x0000004010ff7812 */ /* 0x000fda000780c0ff */
[----:B------:R-:W-:Y:S05]  /*277f0*/  @P0 BRA `(.L_x_4561) ;  /* 0x0000000000040947 */ /* 0x000fea0003800000 */
[----:B------:R-:W-:Y:S01]  /*27800*/  BPT.TRAP 0x1 ;  /* 0x000000040000795c */ /* 0x000fe20000300000 */
.L_x_4561:
        /* <DEDUP_REMOVED lines=11> */
[----:B------:R-:W-:-:S07]  /*278c0*/  R2UR UR13, R6 ;  /* 0x00000000060d72ca */ /* 0x000fce00000e0000 */
        /* <DEDUP_REMOVED lines=18> */
[----:B-1----:R-:W-:Y:S01]  /*279f0*/  NOP ;  /* 0x0000000000007918 */ /* 0x002fe20000000000 */
.L_x_4558:
[----:B------:R-:W-:Y:S05]  /*27a00*/  BSYNC B0 ;  /* 0x0000000000007941 */ /* 0x000fea0003800000 */
.L_x_4557:
[----:B------:R-:W-:-:S05]  /*27a10*/  VIADD R17, R17, 0x1 ;  /* 0x0000000111117836 */ /* 0x000fca0000000000 */
[----:B------:R-:W-:-:S04]  /*27a20*/  ISETP.NE.AND P0, PT, R17, 0x2, PT ;  /* 0x000000021100780c */ /* 0x000fc80003f05270 */
[----:B------:R-:W-:Y:S02]  /*27a30*/  SEL R0, RZ, 0x1, P0 ;  /* 0x00000001ff007807 */ /* 0x000fe40000000000 */
[----:B------:R-:W-:Y:S02]  /*27a40*/  SEL R17, R17, RZ, P0 ;  /* 0x000000ff11117207 */ /* 0x000fe40000000000 */
[----:B------:R-:W-:-:S07]  /*27a50*/  LOP3.LUT R19, R19, R0, RZ, 0x3c, !PT ;  /* 0x0000000013137212 */ /* 0x000fce00078e3cff */
.L_x_4511:
[----:B------:R-:W-:Y:S05]  /*27a60*/  BSYNC B6 ;  /* 0x0000000000067941 */ /* 0x000fea0003800000 */
.L_x_4509:
[----:B------:R-:W-:-:S03]  /*27a70*/  UMOV UR4, 0xffffffff ;  /* 0xffffffff00047882 */ /* 0x000fc60000000000 */
[----:B------:R-:W-:Y:S05]  /*27a80*/  BRA.DIV UR4, `(.L_x_4562) ;  /* 0x0000002604907947 */ /* 0x000fea000b800000 */
[----:B---3--:R-:W3:Y:S04]  /*27a90*/  LDL.LU R0, [R1] ;  /* 0x0000000001007983 */ /* 0x008ee80000300800 */
[----:B---3--:R3:W4:Y:S04]  /*27aa0*/  SHFL.IDX PT, R5, R0, RZ, 0x1f ;  /* 0x00001fff00057589 */ /* 0x00872800000e0000 */
[----:B01----:R3:W0:Y:S02]  /*27ab0*/  SHFL.IDX PT, R7, R0, 0x1, 0x1f ;  /* 0x00201f0000077f89 */ /* 0x00362400000e0000 */
.L_x_4670:
[----:B---3--:R-:W3:Y:S01]  /*27ac0*/  LDL R0, [R1+0xc] ;  /* 0x00000c0001007983 */ /* 0x008ee20000100800 */
[----:B------:R-:W-:Y:S01]  /*27ad0*/  ULDC UR4, c[0x0][0xc14] ;  /* 0x0003050000047ab9 */ /* 0x000fe20000000800 */
[----:B------:R-:W-:Y:S01]  /*27ae0*/  BSSY B0, `(.L_x_4563) ;  /* 0x000000d000007945 */ /* 0x000fe20003800000 */
[----:B------:R-:W-:Y:S01]  /*27af0*/  IMAD.MOV.U32 R4, RZ, RZ, RZ ;  /* 0x000000ffff047224 */ /* 0x000fe200078e00ff */
[----:B------:R-:W1:Y:S02]  /*27b00*/  S2R R10, SR_TID.X ;  /* 0x00000000000a7919 */ /* 0x000e640000002100 */
[----:B-1----:R-:W-:-:S04]  /*27b10*/  LOP3.LUT R10, R10, 0x1f, RZ, 0xc0, !PT ;  /* 0x0000001f0a0a7812 */ /* 0x002fc800078ec0ff */
[C---:B------:R-:W-:Y:S01]  /*27b20*/  ISETP.NE.AND P0, PT, R10.reuse, 0x1f, PT ;  /* 0x0000001f0a00780c */ /* 0x040fe20003f05270 */
[----:B---3--:R-:W-:Y:S02]  /*27b30*/  IMAD.IADD R9, R10, 0x1, R0 ;  /* 0x000000010a097824 */ /* 0x008fe400078e0200 */
[----:B------:R-:W-:-:S05]  /*27b40*/  IMAD.U32 R0, RZ, RZ, UR4 ;  /* 0x00000004ff007e24 */ /* 0x000fca000f8e00ff */
[----:B------:R-:W-:-:S13]  /*27b50*/  ISETP.GE.OR P0, PT, R9, R0, !P0 ;  /* 0x000000000900720c */ /* 0x000fda0004706670 */
[----:B------:R-:W-:Y:S05]  /*27b60*/  @P0 BRA `(.L_x_4564) ;  /* 0x0000000000100947 */ /* 0x000fea0003800000 */
[----:B------:R-:W1:Y:S01]  /*27b70*/  LDC.64 R2, c[0x0][0xc58] ;  /* 0x00031600ff027b82 */ /* 0x000e620000000a00 */
[----:B------:R-:W-:Y:S01]  /*27b80*/  ULDC.64 UR4, c[0x0][0x208] ;  /* 0x0000820000047ab9 */ /* 0x000fe20000000a00 */
[----:B-1----:R-:W-:-:S05]  /*27b90*/  IMAD.WIDE R2, R9, 0x4, R2 ;  /* 0x0000000409027825 */ /* 0x002fca00078e0202 */
[----:B------:R1:W5:Y:S02]  /*27ba0*/  LDG.E R4, desc[UR4][R2.64] ;  /* 0x0000000402047981 */ /* 0x000364000c1e1900 */
.L_x_4564:
[----:B------:R-:W-:Y:S05]  /*27bb0*/  BSYNC B0 ;  /* 0x0000000000007941 */ /* 0x000fea0003800000 */
.L_x_4563:
[----:B------:R-:W-:-:S03]  /*27bc0*/  UMOV UR4, 0xffffffff ;  /* 0xffffffff00047882 */ /* 0x000fc60000000000 */
[----:B------:R-:W-:Y:S05]  /*27bd0*/  BRA.DIV UR4, `(.L_x_4565) ;  /* 0x00000026048c7947 */ /* 0x000fea000b800000 */
[----:B-----5:R-:W3:Y:S01]  /*27be0*/  SHFL.UP PT, R14, R4, 0x1, RZ ;  /* 0x04200000040e7989 */ /* 0x020ee200000e00ff */
[C---:B------:R-:W-:Y:S02]  /*27bf0*/  ISETP.NE.AND P0, PT, R10.reuse, RZ, PT ;  /* 0x000000ff0a00720c */ /* 0x040fe40003f05270 */
[----:B------:R-:W-:Y:S02]  /*27c00*/  ISETP.GE.U32.AND P1, PT, R10, 0x2, PT ;  /* 0x000000020a00780c */ /* 0x000fe40003f26070 */
[----:B---3--:R-:W-:Y:S02]  /*27c10*/  SEL R13, R14, RZ, P0 ;  /* 0x000000ff0e0d7207 */ /* 0x008fe40000000000 */
[----:B------:R-:W-:-:S03]  /*27c20*/  ISETP.GE.U32.AND P0, PT, R10, 0x4, PT ;  /* 0x000000040a00780c */ /* 0x000fc60003f06070 */
[----:B------:R-:W-:-:S05]  /*27c30*/  IMAD.IADD R13, R4, 0x1, R13 ;  /* 0x00000001040d7824 */ /* 0x000fca00078e020d */
[----:B------:R-:W3:Y:S02]  /*27c40*/  SHFL.UP PT, R14, R13, 0x2, RZ ;  /* 0x044000000d0e7989 */ /* 0x000ee400000e00ff */
[----:B---3--:R-:W-:Y:S02]  /*27c50*/  SEL R14, R14, RZ, P1 ;  /* 0x000000ff0e0e7207 */ /* 0x008fe40000800000 */
[----:B------:R-:W-:-:S03]  /*27c60*/  ISETP.GE.U32.AND P1, PT, R10, 0x8, PT ;  /* 0x000000080a00780c */ /* 0x000fc60003f26070 */
[----:B-1----:R-:W-:-:S05]  /*27c70*/  IMAD.IADD R3, R13, 0x1, R14 ;  /* 0x000000010d037824 */ /* 0x002fca00078e020e */
[----:B------:R-:W2:Y:S02]  /*27c80*/  SHFL.UP PT, R14, R3, 0x4, RZ ;  /* 0x04800000030e7989 */ /* 0x000ea400000e00ff */
[----:B--2---:R-:W-:Y:S02]  /*27c90*/  SEL R6, R14, RZ, P0 ;  /* 0x000000ff0e067207 */ /* 0x004fe40000000000 */
[----:B------:R-:W-:-:S03]  /*27ca0*/  ISETP.GE.U32.AND P0, PT, R10, 0x10, PT ;  /* 0x000000100a00780c */ /* 0x000fc60003f06070 */
[----:B------:R-:W-:-:S05]  /*27cb0*/  IMAD.IADD R6, R3, 0x1, R6 ;  /* 0x0000000103067824 */ /* 0x000fca00078e0206 */
[----:B------:R-:W1:Y:S02]  /*27cc0*/  SHFL.UP PT, R14, R6, 0x8, RZ ;  /* 0x05000000060e7989 */ /* 0x000e6400000e00ff */
[----:B-1----:R-:W-:-:S05]  /*27cd0*/  SEL R9, R14, RZ, P1 ;  /* 0x000000ff0e097207 */ /* 0x002fca0000800000 */
[----:B------:R-:W-:-:S05]  /*27ce0*/  IMAD.IADD R8, R6, 0x1, R9 ;  /* 0x0000000106087824 */ /* 0x000fca00078e0209 */
[----:B------:R-:W1:Y:S02]  /*27cf0*/  SHFL.UP PT, R14, R8, 0x10, RZ ;  /* 0x06000000080e7989 */ /* 0x000e6400000e00ff */
[----:B-1----:R-:W-:-:S05]  /*27d00*/  SEL R9, R14, RZ, P0 ;  /* 0x000000ff0e097207 */ /* 0x002fca0000000000 */
[----:B------:R-:W-:-:S05]  /*27d10*/  IMAD.IADD R2, R8, 0x1, R9 ;  /* 0x0000000108027824 */ /* 0x000fca00078e0209 */
[----:B------:R1:W2:Y:S02]  /*27d20*/  SHFL.IDX PT, R14, R2, 0x1f, 0x1f ;  /* 0x03e01f00020e7f89 */ /* 0x0002a400000e0000 */
.L_x_4678:
[----:B------:R-:W-:Y:S02]  /*27d30*/  ULDC UR4, c[0x0][0xc10] ;  /* 0x0003040000047ab9 */ /* 0x000fe40000000800 */
[----:B------:R-:W-:-:S04]  /*27d40*/  IMAD.U32 R6, RZ, RZ, UR4 ;  /* 0x00000004ff067e24 */ /* 0x000fc8000f8e00ff */
[----:B--2---:R-:W-:-:S04]  /*27d50*/  IMAD R14, R14, R6, RZ ;  /* 0x000000060e0e7224 */ /* 0x004fc800078e02ff */
[----:B0-----:R-:W-:-:S05]  /*27d60*/  IMAD.IADD R7, R7, 0x1, R14 ;  /* 0x0000000107077824 */ /* 0x001fca00078e020e */
[----:B----4-:R-:W-:-:S13]  /*27d70*/  ISETP.GT.AND P0, PT, R7, R5, PT ;  /* 0x000000050700720c */ /* 0x010fda0003f04270 */
[----:B------:R-:W-:Y:S05]  /*27d80*/  @P0 BRA `(.L_x_4566) ;  /* 0x0000000000c40947 */ /* 0x000fea0003800000 */
[----:B------:R-:W0:Y:S02]  /*27d90*/  LDC R0, c[0x0][0xc14] ;  /* 0x00030500ff007b82 */ /* 0x000e240000000800 */
.L_x_4571:
[----:B01----:R-:W2:Y:S02]  /*27da0*/  LDL.LU R2, [R1+0xc] ;  /* 0x00000c0001027983 */ /* 0x003ea40000300800 */
[----:B--2---:R-:W-:-:S05]  /*27db0*/  VIADD R3, R2, 0x1f ;  /* 0x0000001f02037836 */ /* 0x004fca0000000000 */
[----:B0-----:R-:W-:-:S13]  /*27dc0*/  ISETP.GE.AND P0, PT, R3, R0, PT ;  /* 0x000000000300720c */ /* 0x001fda0003f06270 */
[----:B------:R-:W-:Y:S05]  /*27dd0*/  @P0 BRA `(.L_x_4567) ;  /* 0x0000000800100947 */ /* 0x000fea0003800000 */
[----:B------:R-:W0:Y:S01]  /*27de0*/  S2R R10, SR_TID.X ;  /* 0x00000000000a7919 */ /* 0x000e220000002100 */
[----:B------:R-:W-:Y:S01]  /*27df0*/  IMAD.MOV.U32 R2, RZ, RZ, R3 ;  /* 0x000000ffff027224 */ /* 0x000fe200078e0003 */
[----:B------:R-:W-:Y:S01]  /*27e00*/  BSSY B0, `(.L_x_4568) ;  /* 0x000000c000007945 */ /* 0x000fe20003800000 */
[----:B------:R-:W-:-:S03]  /*27e10*/  IMAD.MOV.U32 R4, RZ, RZ, RZ ;  /* 0x000000ffff047224 */ /* 0x000fc600078e00ff */
[----:B------:R1:W-:Y:S01]  /*27e20*/  STL [R1+0xc], R2 ;  /* 0x00000c0201007387 */ /* 0x0003e20000100800 */
[----:B0-----:R-:W-:-:S04]  /*27e30*/  LOP3.LUT R10, R10, 0x1f, RZ, 0xc0, !PT ;  /* 0x0000001f0a0a7812 */ /* 0x001fc800078ec0ff */
[C---:B------:R-:W-:Y:S01]  /*27e40*/  ISETP.NE.AND P1, PT, R10.reuse, 0x1f, PT ;  /* 0x0000001f0a00780c */ /* 0x040fe20003f25270 */
[----:B------:R-:W-:-:S05]  /*27e50*/  IMAD.IADD R9, R10, 0x1, R2 ;  /* 0x000000010a097824 */ /* 0x000fca00078e0202 */
[----:B------:R-:W-:-:S13]  /*27e60*/  ISETP.GE.OR P0, PT, R9, R0, !P1 ;  /* 0x000000000900720c */ /* 0x000fda0004f06670 */
[----:B-1----:R-:W-:Y:S05]  /*27e70*/  @P0 BRA `(.L_x_4569) ;  /* 0x0000000000100947 */ /* 0x002fea0003800000 */
[----:B------:R-:W0:Y:S01]  /*27e80*/  LDC.64 R2, c[0x0][0xc58] ;  /* 0x00031600ff027b82 */ /* 0x000e220000000a00 */
[----:B------:R-:W-:Y:S01]  /*27e90*/  ULDC.64 UR4, c[0x0][0x208] ;  /* 0x0000820000047ab9 */ /* 0x000fe20000000a00 */
[----:B0-----:R-:W-:-:S05]  /*27ea0*/  IMAD.WIDE R2, R9, 0x4, R2 ;  /* 0x0000000409027825 */ /* 0x001fca00078e0202 */
[----:B------:R0:W5:Y:S02]  /*27eb0*/  LDG.E R4, desc[UR4][R2.64] ;  /* 0x0000000402047981 */ /* 0x000164000c1e1900 */
.L_x_4569:
[----:B------:R-:W-:Y:S05]  /*27ec0*/  BSYNC B0 ;  /* 0x0000000000007941 */ /* 0x000fea0003800000 */
.L_x_4568:
        /* <DEDUP_REMOVED lines=23> */
.L_x_4686:
[----:B------:R-:W-:Y:S02]  /*28040*/  ULDC UR4, c[0x0][0xc10] ;  /* 0x0003040000047ab9 */ /* 0x000fe40000000800 */
[----:B------:R-:W-:-:S04]  /*28050*/  IMAD.U32 R6, RZ, RZ, UR4 ;  /* 0x00000004ff067e24 */ /* 0x000fc8000f8e00ff */
[----:B-1----:R-:W-:-:S04]  /*28060*/  IMAD R14, R14, R6, RZ ;  /* 0x000000060e0e7224 */ /* 0x002fc800078e02ff */
[----:B------:R-:W-:-:S05]  /*28070*/  IMAD.IADD R7, R14, 0x1, R7 ;  /* 0x000000010e077824 */ /* 0x000fca00078e0207 */
[----:B------:R-:W-:-:S13]  /*28080*/  ISETP.GT.AND P0, PT, R7, R5, PT ;  /* 0x000000050700720c */ /* 0x000fda0003f04270 */
[----:B------:R-:W-:Y:S05]  /*28090*/  @!P0 BRA `(.L_x_4571) ;  /* 0xfffffffc00408947 */ /* 0x000fea000383ffff */
.L_x_4566:
[----:B------:R-:W-:Y:S01]  /*280a0*/  IMAD.IADD R7, R7, 0x1, -R14 ;  /* 0x0000000107077824 */ /* 0x000fe200078e0a0e */
[----:B------:R-:W-:-:S03]  /*280b0*/  UMOV UR4, 0xffffffff ;  /* 0xffffffff00047882 */ /* 0x000fc60000000000 */
[----:B------:R-:W-:-:S05]  /*280c0*/  IMAD R8, R2, R6, R7 ;  /* 0x0000000602087224 */ /* 0x000fca00078e0207 */
[----:B------:R-:W-:Y:S01]  /*280d0*/  ISETP.GT.AND P6, PT, R8, R5, PT ;  /* 0x000000050800720c */ /* 0x000fe20003fc4270 */
[----:B------:R-:W-:-:S12]  /*280e0*/  BRA.DIV UR4, `(.L_x_4572) ;  /* 0x0000002604e87947 */ /* 0x000fd8000b800000 */
[----:B------:R-:W-:-:S04]  /*280f0*/  VOTE.ANY R3, PT, !P6 ;  /* 0x0000000000037806 */ /* 0x000fc800070e0100 */
[----:B------:R-:W2:Y:S02]  /*28100*/  POPC R8, R3 ;  /* 0x0000000300087309 */ /* 0x000ea40000000000 */
[----:B--2---:R2:W3:Y:S02]  /*28110*/  SHFL.IDX PT, R4, R4, R8, 0x1f ;  /* 0x00001f0804047589 */ /* 0x0044e400000e0000 */
.L_x_4690:
[----:B------:R-:W-:Y:S01]  /*28120*/  ISETP.NE.AND P0, PT, R3, RZ, PT ;  /* 0x000000ff0300720c */ /* 0x000fe20003f05270 */
[----:B------:R-:W-:-:S12]  /*28130*/  IMAD.MOV.U32 R9, RZ, RZ, RZ ;  /* 0x000000ffff097224 */ /* 0x000fd800078e00ff */
[----:B------:R-:W-:Y:S05]  /*28140*/  @!P0 BRA `(.L_x_4573) ;  /* 0x0000000000108947 */ /* 0x000fea0003800000 */
[----:B------:R-:W-:Y:S01]  /*28150*/  UMOV UR4, 0xffffffff ;  /* 0xffffffff00047882 */ /* 0x000fe20000000000 */
[----:B------:R-:W-:Y:S02]  /*28160*/  VIADD R12, R8, 0xffffffff ;  /* 0xffffffff080c7836 */ /* 0x000fe40000000000 */
[----:B------:R-:W-:Y:S05]  /*28170*/  BRA.DIV UR4, `(.L_x_4574) ;  /* 0x0000002a040c7947 */ /* 0x000fea000b800000 */
[----:B------:R4:W0:Y:S02]  /*28180*/  SHFL.IDX PT, R9, R2, R12, 0x1f ;  /* 0x00001f0c02097589 */ /* 0x00082400000e0000 */
.L_x_4573:
[----:B------:R-:W5:Y:S01]  /*28190*/  LDL.LU R10, [R1+0xc] ;  /* 0x00000c00010a7983 */ /* 0x000f620000300800 */
[----:B01--4-:R-:W0:Y:S01]  /*281a0*/  LDC.64 R2, c[0x0][0xc68] ;  /* 0x00031a00ff027b82 */ /* 0x013e220000000a00 */
[----:B------:R-:W-:Y:S01]  /*281b0*/  ULDC.64 UR4, c[0x0][0x208] ;  /* 0x0000820000047ab9 */ /* 0x000fe20000000a00 */
[----:B-----5:R-:W-:-:S04]  /*281c0*/  IMAD.IADD R10, R8, 0x1, R10 ;  /* 0x00000001080a7824 */ /* 0x020fc800078e020a */
[----:B0-----:R-:W-:Y:S01]  /*281d0*/  IMAD.WIDE R2, R10, 0x4, R2 ;  /* 0x000000040a027825 */ /* 0x001fe200078e0202 */
[----:B------:R0:W-:Y:S04]  /*281e0*/  STL [R1+0xc], R10 ;  /* 0x00000c0a01007387 */ /* 0x0001e80000100800 */
[----:B------:R-:W2:Y:S01]  /*281f0*/  LDG.E R11, desc[UR4][R2.64] ;  /* 0x00000004020b7981 */ /* 0x000ea2000c1e1900 */
[----:B------:R-:W-:-:S04]  /*28200*/  IMAD R7, R9, R6, R7 ;  /* 0x0000000609077224 */ /* 0x000fc800078e0207 */
[----:B------:R-:W-:Y:S01]  /*28210*/  IMAD.IADD R5, R5, 0x1, -R7 ;  /* 0x0000000105057824 */ /* 0x000fe200078e0a07 */
[----:B------:R1:W-:Y:S01]  /*28220*/  STL [R1], R7 ;  /* 0x0000000701007387 */ /* 0x0003e20000100800 */
[----:B--23--:R-:W-:-:S05]  /*28230*/  IMAD R8, R4, R11, RZ ;  /* 0x0000000b04087224 */ /* 0x00cfca00078e02ff */
[----:B0-----:R-:W-:-:S04]  /*28240*/  IABS R10, R8 ;  /* 0x00000008000a7213 */ /* 0x001fc80000000000 */
        /* <DEDUP_REMOVED lines=24> */
[----:B-1----:R-:W-:Y:S02]  /*283d0*/  IMAD R7, R11, R2, RZ ;  /* 0x000000020b077224 */ /* 0x002fe400078e02ff */
[----:B------:R-:W-:Y:S02]  /*283e0*/  IMAD.MOV R2, RZ, RZ, -R2 ;  /* 0x000000ffff027224 */ /* 0x000fe400078e0a02 */
[----:B------:R-:W-:Y:S02]  /*283f0*/  IMAD.MOV R3, RZ, RZ, -R7 ;  /* 0x000000ffff037224 */ /* 0x000fe400078e0a07 */
[----:B------:R-:W-:Y:S02]  /*28400*/  IMAD R8, R8, R2, R5 ;  /* 0x0000000208087224 */ /* 0x000fe400078e0205 */
[----:B------:R-:W-:Y:S01]  /*28410*/  IMAD.MOV.U32 R2, RZ, RZ, RZ ;  /* 0x000000ffff027224 */ /* 0x000fe200078e00ff */
[----:B------:R-:W-:Y:S01]  /*28420*/  VIADDMNMX R11, R3, R6, R11, PT ;  /* 0x00000006030b7246 */ /* 0x000fe2000380010b */
[----:B------:R-:W-:-:S03]  /*28430*/  IMAD.IADD R7, R8, 0x1, R7 ;  /* 0x0000000108077824 */ /* 0x000fc600078e0207 */
[----:B------:R-:W-:-:S04]  /*28440*/  IABS R6, R11 ;  /* 0x0000000b00067213 */ /* 0x000fc80000000000 */
[----:B------:R-:W0:Y:S08]  /*28450*/  I2F.RP R9, R6 ;  /* 0x0000000600097306 */ /* 0x000e300000209400 */
[----:B0-----:R-:W0:Y:S02]  /*28460*/  MUFU.RCP R9, R9 ;  /* 0x0000000900097308 */ /* 0x001e240000001000 */
[----:B0-----:R-:W-:-:S06]  /*28470*/  VIADD R10, R9, 0xffffffe ;  /* 0x0ffffffe090a7836 */ /* 0x001fcc0000000000 */
[----:B------:R-:W0:Y:S02]  /*28480*/  F2I.FTZ.U32.TRUNC.NTZ R3, R10 ;  /* 0x0000000a00037305 */ /* 0x000e24000021f000 */
[----:B0-----:R-:W-:-:S04]  /*28490*/  IMAD.MOV R5, RZ, RZ, -R3 ;  /* 0x000000ffff057224 */ /* 0x001fc800078e0a03 */
[----:B------:R-:W-:-:S04]  /*284a0*/  IMAD R5, R5, R6, RZ ;  /* 0x0000000605057224 */ /* 0x000fc800078e02ff */
        /* <DEDUP_REMOVED lines=23> */
.L_x_4567:
[----:B------:R-:W-:Y:S01]  /*28620*/  UMOV UR4, URZ ;  /* 0x0000003f00047c82 */ /* 0x000fe20008000000 */
[----:B------:R-:W-:Y:S01]  /*28630*/  ULDC UR6, c[0x0][0xc14] ;  /* 0x0003050000067ab9 */ /* 0x000fe20000000800 */
[----:B------:R-:W-:Y:S01]  /*28640*/  UMOV UR5, URZ ;  /* 0x0000003f00057c82 */ /* 0x000fe20008000000 */
[----:B------:R-:W-:Y:S01]  /*28650*/  IMAD.U32 R4, RZ, RZ, UR4 ;  /* 0x00000004ff047e24 */ /* 0x000fe2000f8e00ff */
[----:B------:R1:W-:Y:S01]  /*28660*/  STL [R1], R5 ;  /* 0x0000000501007387 */ /* 0x0003e20000100800 */
[----:B------:R-:W-:Y:S02]  /*28670*/  IMAD.U32 R2, RZ, RZ, UR6 ;  /* 0x00000006ff027e24 */ /* 0x000fe4000f8e00ff */
[----:B------:R-:W-:Y:S01]  /*28680*/  IMAD.U32 R3, RZ, RZ, UR5 ;  /* 0x00000005ff037e24 */ /* 0x000fe2000f8e00ff */
[----:B------:R1:W-:Y:S04]  /*28690*/  STL [R1+0x4], R4 ;  /* 0x0000040401007387 */ /* 0x0003e80000100800 */
[----:B------:R1:W-:Y:S04]  /*286a0*/  STL [R1+0xc], R2 ;  /* 0x00000c0201007387 */ /* 0x0003e80000100800 */
[----:B------:R1:W-:Y:S02]  /*286b0*/  STL [R1+0x8], R3 ;  /* 0x0000080301007387 */ /* 0x0003e40000100800 */
.L_x_4575:
[----:B01----:R-:W2:Y:S04]  /*286c0*/  LDL.64 R4, [R1] ;  /* 0x0000000001047983 */ /* 0x003ea80000100a00 */
[----:B------:R-:W2:Y:S01]  /*286d0*/  LDL.64 R6, [R1+0x8] ;  /* 0x0000080001067983 */ /* 0x000ea20000100a00 */
[----:B------:R-:W0:Y:S01]  /*286e0*/  S2R R2, SR_TID.X ;  /* 0x0000000000027919 */ /* 0x000e220000002100 */
[----:B------:R-:W-:Y:S05]  /*286f0*/  WARPSYNC.ALL ;  /* 0x0000000000007948 */ /* 0x000fea0003800000 */
[----:B0-----:R-:W-:Y:S01]  /*28700*/  LOP3.LUT R2, R2, 0x1f, RZ, 0xc0, !PT ;  /* 0x0000001f02027812 */ /* 0x001fe200078ec0ff */
[----:B------:R-:W-:Y:S03]  /*28710*/  BAR.SYNC.DEFER_BLOCKING 0x4, 0x120 ;  /* 0x0104800000007b1d */ /* 0x000fe60000010000 */
[----:B------:R-:W-:-:S13]  /*28720*/  ISETP.NE.AND P0, PT, R2, RZ, PT ;  /* 0x000000ff0200720c */ /* 0x000fda0003f05270 */
[----:B------:R-:W0:Y:S01]  /*28730*/  @!P0 S2R R3, SR_CgaCtaId ;  /* 0x0000000000038919 */ /* 0x000e220000008800 */
[----:B------:R-:W-:-:S04]  /*28740*/  @!P0 MOV R2, 0x400 ;  /* 0x0000040000028802 */ /* 0x000fc80000000f00 */
[----:B0-----:R-:W-:-:S05]  /*28750*/  @!P0 LEA R2, R3, R2, 0x18 ;  /* 0x0000000203028211 */ /* 0x001fca00078ec0ff */
[----:B--2---:R0:W-:Y:S02]  /*28760*/  @!P0 STS.128 [R2+0x308d0], R4 ;  /* 0x0308d00402008388 */ /* 0x0041e40000000c00 */
[----:B0-----:R-:W-:Y:S01]  /*28770*/  IMAD.MOV.U32 R2, RZ, RZ, R7 ;  /* 0x000000ffff027224 */ /* 0x001fe200078e0007 */
[----:B------:R-:W-:Y:S06]  /*28780*/  BAR.ARV 0x5, 0x120 ;  /* 0x0144800000007b1d */ /* 0x000fec0000002000 */
[----:B------:R-:W-:-:S13]  /*28790*/  ISETP.GE.AND P0, PT, R2, R0, PT ;  /* 0x000000000200720c */ /* 0x000fda0003f06270 */
[----:B------:R-:W-:Y:S05]  /*287a0*/  @!P0 BRA `(.L_x_4576) ;  /* 0xffffffa400c88947 */ /* 0x000fea000383ffff */
.L_x_4470:
[----:B------:R-:W2:Y:S01]  /*287b0*/  LDL.LU R0, [R1+0x28] ;  /* 0x0000280001007983 */ /* 0x000ea20000300800 */
        /* <DEDUP_REMOVED lines=11> */
.L_x_4693:
[----:B------:R-:W-:Y:S05]  /*28870*/  BSYNC B0 ;  /* 0x0000000000007941 */ /* 0x000fea0003800000 */
.L_x_4577:
[----:B------:R-:W-:-:S03]  /*28880*/  UMOV UR4, 0xffffffff ;  /* 0xffffffff00047882 */ /* 0x000fc60000000000 */
[----:B------:R-:W-:Y:S05]  /*28890*/  BRA.DIV UR4, `(.L_x_4579) ;  /* 0x0000002204807947 */ /* 0x000fea000b800000 */
[----:B------:R-:W1:Y:S02]  /*288a0*/  S2R R2, SR_TID.X ;  /* 0x0000000000027919 */ /* 0x000e640000002100 */
[----:B-1----:R-:W-:-:S04]  /*288b0*/  SHF.R.U32.HI R2, RZ, 0x5, R2 ;  /* 0x00000005ff027819 */ /* 0x002fc80000011602 */
[----:B------:R-:W-:-:S05]  /*288c0*/  LOP3.LUT R2, R2, 0x3, RZ, 0xc0, !PT ;  /* 0x0000000302027812 */ /* 0x000fca00078ec0ff */
[----:B------:R1:W2:Y:S02]  /*288d0*/  SHFL.IDX PT, R14, R2, RZ, 0x1f ;  /* 0x00001fff020e7589 */ /* 0x0002a400000e0000 */
.L_x_4696:
[----:B--2---:R-:W-:-:S13]  /*288e0*/  ISETP.NE.AND P0, PT, R14, RZ, PT ;  /* 0x000000ff0e00720c */ /* 0x004fda0003f05270 */
[----:B------:R-:W-:Y:S05]  /*288f0*/  @P0 BRA `(.L_x_4164) ;  /* 0x0000000000880947 */ /* 0x000fea0003800000 */
[----:B------:R-:W-:-:S03]  /*28900*/  UMOV UR4, 0xffffffff ;  /* 0xffffffff00047882 */ /* 0x000fc60000000000 */
[----:B------:R-:W-:Y:S05]  /*28910*/  BRA.DIV UR4, `(.L_x_4580) ;  /* 0x0000002204947947 */ /* 0x000fea000b800000 */
[----:B------:R-:W-:-:S13]  /*28920*/  ELECT P6, URZ, PT ;  /* 0x00000000003f782f */ /* 0x000fda00038c0000 */
.L_x_4699:
[----:B------:R-:W-:Y:S05]  /*28930*/  @!P6 BRA `(.L_x_4164) ;  /* 0x000000000078e947 */ /* 0x000fea0003800000 */
[----:B------:R-:W-:-:S06]  /*28940*/  ULOP3.LUT UR4, UR60, 0x2, URZ, 0xfc, !UPT ;  /* 0x000000023c047892 */ /* 0x000fcc000f8efc3f */
[----:B-1----:R-:W-:-:S05]  /*28950*/  IMAD.U32 R2, RZ, RZ, UR4 ;  /* 0x00000004ff027e24 */ /* 0x002fca000f8e00ff */
[----:B------:R-:W-:-:S13]  /*28960*/  ISETP.NE.AND P2, PT, R2, 0x3, PT ;  /* 0x000000030200780c */ /* 0x000fda0003f45270 */
[----:B------:R-:W-:Y:S05]  /*28970*/  @!P2 BRA `(.L_x_4581) ;  /* 0x000000000004a947 */ /* 0x000fea0003800000 */
[----:B------:R-:W-:Y:S01]  /*28980*/  BPT.TRAP 0x1 ;  /* 0x000000040000795c */ /* 0x000fe20000300000 */
.L_x_4581:
[----:B------:R-:W-:Y:S01]  /*28990*/  VIADD R2, R0, 0x30840 ;  /* 0x0003084000027836 */ /* 0x000fe20000000000 */
[----:B------:R-:W-:Y:S01]  /*289a0*/  SHF.L.U32 R5, R19, 0x1f, RZ ;  /* 0x0000001f13057819 */ /* 0x000fe200000006ff */
[C---:B0-----:R-:W-:Y:S02]  /*289b0*/  VIADD R3, R17.reuse, 0x1 ;  /* 0x0000000111037836 */ /* 0x041fe40000000000 */
[----:B------:R-:W-:-:S03]  /*289c0*/  IMAD R6, R17, 0x8, R2 ;  /* 0x0000000811067824 */ /* 0x000fc600078e0202 */
        /* <DEDUP_REMOVED lines=8> */
.L_x_4700:
[----:B------:R-:W1:Y:S02]  /*28a50*/  SYNCS.PHASECHK.TRANS64.TRYWAIT P0, [R7+URZ], R2 ;  /* 0x00000002070075a7 */ /* 0x000e64000800017f */
[----:B-1----:R-:W-:Y:S05]  /*28a60*/  @!P0 BRA `(.L_x_4583) ;  /* 0x0000002000748947 */ /* 0x002fea0003800000 */
.L_x_4701:
[----:B------:R-:W-:Y:S05]  /*28a70*/  @!P2 BRA `(.L_x_4584) ;  /* 0x000000000004a947 */ /* 0x000fea0003800000 */
[----:B------:R-:W-:Y:S01]  /*28a80*/  BPT.TRAP 0x1 ;  /* 0x000000040000795c */ /* 0x000fe20000300000 */
.L_x_4584:
[----:B------:R-:W-:-:S04]  /*28a90*/  VIADD R0, R0, 0x30860 ;  /* 0x0003086000007836 */ /* 0x000fc80000000000 */
[----:B------:R-:W-:-:S04]  /*28aa0*/  IMAD R4, R17, 0x8, R0 ;  /* 0x0000000811047824 */ /* 0x000fc800078e0200 */
[----:B------:R-:W2:Y:S02]  /*28ab0*/  SYNCS.PHASECHK.TRANS64.TRYWAIT P0, [R4+URZ], R5 ;  /* 0x00000005040075a7 */ /* 0x000ea4000800017f */
[----:B--2---:R-:W-:Y:S05]  /*28ac0*/  @!P0 BRA `(.L_x_4585) ;  /* 0x0000002000708947 */ /* 0x004fea0003800000 */
.L_x_4702:
[----:B------:R-:W-:-:S07]  /*28ad0*/  IMAD R3, R3, 0x8, R0 ;  /* 0x0000000803037824 */ /* 0x000fce00078e0200 */
.L_x_4586:
[----:B---3--:R3:W4:Y:S02]  /*28ae0*/  SYNCS.PHASECHK.TRANS64.TRYWAIT P0, [R3+URZ], R2 ;  /* 0x00000002030075a7 */ /* 0x008724000800017f */
[----:B----4-:R-:W-:Y:S05]  /*28af0*/  @!P0 NANOSLEEP.SYNCS 0x989680 ;  /* 0x009896800000895d */ /* 0x010fea0003900000 */
[----:B------:R-:W4:Y:S02]  /*28b00*/  @!P0 SYNCS.PHASECHK.TRANS64 P0, [R3+URZ], R2 ;  /* 0x00000002030085a7 */ /* 0x000f24000800007f */
[----:B----4-:R-:W-:Y:S05]  /*28b10*/  @!P0 BRA `(.L_x_4586) ;  /* 0xfffffffc00f08947 */ /* 0x010fea000383ffff */
.L_x_4164:
[----:B------:R-:W-:Y:S05]  /*28b20*/  BSYNC B7 ;  /* 0x0000000000077941 */ /* 0x000fea0003800000 */
.L_x_4161:
[----:B------:R-:W-:Y:S05]  /*28b30*/  EXIT ;  /* 0x000000000000794d */ /* 0x000fea0003800000 */
.L_x_4190:
[----:B0-----:R0:W1:Y:S02]  /*28b40*/  SYNCS.PHASECHK.TRANS64.TRYWAIT P5, [R89+URZ+0x30890], R90 ;  /* 0x0308905a590075a7 */ /* 0x00106400080a017f */
[----:B-1----:R-:W-:Y:S05]  /*28b50*/  @!P5 NANOSLEEP.SYNCS 0x989680 ;  /* 0x009896800000d95d */ /* 0x002fea0003900000 */
[----:B------:R-:W1:Y:S02]  /*28b60*/  @!P5 SYNCS.PHASECHK.TRANS64 P5, [R89+URZ+0x30890], R90 ;  /* 0x0308905a5900d5a7 */ /* 0x000e6400080a007f */
[----:B-1----:R-:W-:Y:S05]  /*28b70*/  @!P5 BRA `(.L_x_4190) ;  /* 0xfffffffc00f0d947 */ /* 0x002fea000383ffff */
[----:B------:R-:W-:Y:S05]  /*28b80*/  BRA `(.L_x_4587) ;  /* 0xfffffdac00d47947 */ /* 0x000fea000383ffff */
.L_x_4244:
[----:B-1----:R1:W3:Y:S02]  /*28b90*/  SYNCS.PHASECHK.TRANS64.TRYWAIT P5, [R89+URZ+0x30890], R90 ;  /* 0x0308905a590075a7 */ /* 0x0022e400080a017f */
[----:B---3--:R-:W-:Y:S05]  /*28ba0*/  @!P5 NANOSLEEP.SYNCS 0x989680 ;  /* 0x009896800000d95d */ /* 0x008fea0003900000 */
[----:B------:R-:W3:Y:S02]  /*28bb0*/  @!P5 SYNCS.PHASECHK.TRANS64 P5, [R89+URZ+0x30890], R90 ;  /* 0x0308905a5900d5a7 */ /* 0x000ee400080a007f */
[----:B---3--:R-:W-:Y:S05]  /*28bc0*/  @!P5 BRA `(.L_x_4244) ;  /* 0xfffffffc00f0d947 */ /* 0x008fea000383ffff */
[----:B------:R-:W-:Y:S05]  /*28bd0*/  BRA `(.L_x_4588) ;  /* 0xfffffde400c07947 */ /* 0x000fea000383ffff */
.L_x_4269:
[----:B0-----:R0:W1:Y:S02]  /*28be0*/  SYNCS.PHASECHK.TRANS64.TRYWAIT P3, [R89+URZ+0x30890], R90 ;  /* 0x0308905a590075a7 */ /* 0x001064000806017f */
[----:B-1----:R-:W-:Y:S05]  /*28bf0*/  @!P3 NANOSLEEP.SYNCS 0x989680 ;  /* 0x009896800000b95d */ /* 0x002fea0003900000 */
[----:B------:R-:W1:Y:S02]  /*28c00*/  @!P3 SYNCS.PHASECHK.TRANS64 P3, [R89+URZ+0x30890], R90 ;  /* 0x0308905a5900b5a7 */ /* 0x000e64000806007f */
[----:B-1----:R-:W-:Y:S05]  /*28c10*/  @!P3 BRA `(.L_x_4269) ;  /* 0xfffffffc00f0b947 */ /* 0x002fea000383ffff */
[----:B------:R-:W-:Y:S05]  /*28c20*/  BRA `(.L_x_4589) ;  /* 0xfffffe1800587947 */ /* 0x000fea000383ffff */
.L_x_4275:
[----:B-1----:R1:W2:Y:S02]  /*28c30*/  SYNCS.PHASECHK.TRANS64.TRYWAIT P2, [R89+URZ+0x308b0], R90 ;  /* 0x0308b05a590075a7 */ /* 0x0022a4000804017f */
[----:B--2---:R-:W-:Y:S05]  /*28c40*/  @!P2 NANOSLEEP.SYNCS 0x989680 ;  /* 0x009896800000a95d */ /* 0x004fea0003900000 */
[----:B------:R-:W2:Y:S02]  /*28c50*/  @!P2 SYNCS.PHASECHK.TRANS64 P2, [R89+URZ+0x308b0], R90 ;  /* 0x0308b05a5900a5a7 */ /* 0x000ea4000804007f */
[----:B--2---:R-:W-:Y:S05]  /*28c60*/  @!P2 BRA `(.L_x_4275) ;  /* 0xfffffffc00f0a947 */ /* 0x004fea000383ffff */
[----:B------:R-:W-:Y:S05]  /*28c70*/  BRA `(.L_x_4590) ;  /* 0xfffffe1c005c7947 */ /* 0x000fea000383ffff */
.L_x_4305:
        /* <DEDUP_REMOVED lines=8> */
.L_x_4592:
[----:B------:R-:W-:Y:S05]  /*28d00*/  BSYNC B1 ;  /* 0x0000000000017941 */ /* 0x000fea0003800000 */
.L_x_4591:
[----:B------:R-:W-:Y:S05]  /*28d10*/  BRA `(.L_x_4593) ;  /* 0xfffffe3c00a87947 */ /* 0x000fea000383ffff */
.L_x_4306:
        /* <DEDUP_REMOVED lines=8> */
.L_x_4595:
[----:B------:R-:W-:Y:S05]  /*28da0*/  BSYNC B1 ;  /* 0x0000000000017941 */ /* 0x000fea0003800000 */
.L_x_4594:
[----:B------:R-:W-:Y:S05]  /*28db0*/  BRA `(.L_x_4596) ;  /* 0xfffffe3c00887947 */ /* 0x000fea000383ffff */
.L_x_4307:
        /* <DEDUP_REMOVED lines=8> */
.L_x_4598:
[----:B------:R-:W-:Y:S05]  /*28e40*/  BSYNC B1 ;  /* 0x0000000000017941 */ /* 0x000fea0003800000 */
.L_x_4597:
[----:B------:R-:W-:Y:S05]  /*28e50*/  BRA `(.L_x_4599) ;  /* 0xfffffe3c00687947 */ /* 0x000fea000383ffff */
.L_x_4308:
        /* <DEDUP_REMOVED lines=8> */
.L_x_4601:
[----:B------:R-:W-:Y:S05]  /*28ee0*/  BSYNC B1 ;  /* 0x0000000000017941 */ /* 0x000fea0003800000 */
.L_x_4600:
[----:B------:R-:W-:Y:S05]  /*28ef0*/  BRA `(.L_x_4602) ;  /* 0xfffffe3c00487947 */ /* 0x000fea000383ffff */
.L_x_4309:
        /* <DEDUP_REMOVED lines=8> */
.L_x_4604:
[----:B------:R-:W-:Y:S05]  /*28f80*/  BSYNC B1 ;  /* 0x0000000000017941 */ /* 0x000fea0003800000 */
.L_x_4603:
[----:B------:R-:W-:Y:S05]  /*28f90*/  BRA `(.L_x_4605) ;  /* 0xfffffe3c00287947 */ /* 0x000fea000383ffff */
.L_x_4310:
        /* <DEDUP_REMOVED lines=8> */
.L_x_4607:
[----:B------:R-:W-:Y:S05]  /*29020*/  BSYNC B1 ;  /* 0x0000000000017941 */ /* 0x000fea0003800000 */
.L_x_4606:
[----:B------:R-:W-:Y:S05]  /*29030*/  BRA `(.L_x_4608) ;  /* 0xfffffe3c000c7947 */ /* 0x000fea000383ffff */
.L_x_4311:
        /* <DEDUP_REMOVED lines=8> */
.L_x_4610:
[----:B------:R-:W-:Y:S05]  /*290c0*/  BSYNC B1 ;  /* 0x0000000000017941 */ /* 0x000fea0003800000 */
.L_x_4609:
[----:B------:R-:W-:Y:S05]  /*290d0*/  BRA `(.L_x_4611) ;  /* 0xfffffe3800f07947 */ /* 0x000fea000383ffff */
.L_x_4312:
        /* <DEDUP_REMOVED lines=8> */
.L_x_4613:
[----:B------:R-:W-:Y:S05]  /*29160*/  BSYNC B1 ;  /* 0x0000000000017941 */ /* 0x000fea0003800000 */
.L_x_4612:
[----:B------:R-:W-:Y:S05]  /*29170*/  BRA `(.L_x_4614) ;  /* 0xfffffe3800d47947 */ /* 0x000fea000383ffff */
.L_x_4314:
[----:B0-----:R0:W1:Y:S02]  /*29180*/  SYNCS.PHASECHK.TRANS64.TRYWAIT P2, [R17+URZ+0x30800], R4 ;  /* 0x03080004110075a7 */ /* 0x001064000804017f */
[----:B-1----:R-:W-:Y:S05]  /*29190*/  @!P2 NANOSLEEP.SYNCS 0x989680 ;  /* 0x009896800000a95d */ /* 0x002fea0003900000 */
[----:B------:R-:W1:Y:S02]  /*291a0*/  @!P2 SYNCS.PHASECHK.TRANS64 P2, [R17+URZ+0x30800], R4 ;  /* 0x030800041100a5a7 */ /* 0x000e64000804007f */
[----:B-1----:R-:W-:Y:S05]  /*291b0*/  @!P2 BRA `(.L_x_4314) ;  /* 0xfffffffc00f0a947 */ /* 0x002fea000383ffff */
[----:B------:R-:W-:Y:S05]  /*291c0*/  BRA `(.L_x_4615) ;  /* 0xfffffe3c004c7947 */ /* 0x000fea000383ffff */
.L_x_4342:
        /* <DEDUP_REMOVED lines=8> */
.L_x_4617:
[----:B------:R-:W-:Y:S05]  /*29250*/  BSYNC B1 ;  /* 0x0000000000017941 */ /* 0x000fea0003800000 */
.L_x_4616:
[----:B------:R-:W-:Y:S05]  /*29260*/  BRA `(.L_x_4618) ;  /* 0xfffffe6c00b47947 */ /* 0x000fea000383ffff */
.L_x_4343:
        /* <DEDUP_REMOVED lines=8> */
.L_x_4620:
[----:B------:R-:W-:Y:S05]  /*292f0*/  BSYNC B1 ;  /* 0x0000000000017941 */ /* 0x000fea0003800000 */
.L_x_4619:
[----:B------:R-:W-:Y:S05]  /*29300*/  BRA `(.L_x_4621) ;  /* 0xfffffe6c00947947 */ /* 0x000fea000383ffff */
.L_x_4344:
        /* <DEDUP_REMOVED lines=8> */
.L_x_4623:
[----:B------:R-:W-:Y:S05]  /*29390*/  BSYNC B1 ;  /* 0x0000000000017941 */ /* 0x000fea0003800000 */
.L_x_4622:
[----:B------:R-:W-:Y:S05]  /*293a0*/  BRA `(.L_x_4624) ;  /* 0xfffffe6c00747947 */ /* 0x000fea000383ffff */
.L_x_4345:
        /* <DEDUP_REMOVED lines=8> */
.L_x_4626:
[----:B------:R-:W-:Y:S05]  /*29430*/  BSYNC B1 ;  /* 0x0000000000017941 */ /* 0x000fea0003800000 */
.L_x_4625:
[----:B------:R-:W-:Y:S05]  /*29440*/  BRA `(.L_x_4627) ;  /* 0xfffffe6c00547947 */ /* 0x000fea000383ffff */
.L_x_4346:
        /* <DEDUP_REMOVED lines=8> */
.L_x_4629:
[----:B------:R-:W-:Y:S05]  /*294d0*/  BSYNC B1 ;  /* 0x0000000000017941 */ /* 0x000fea0003800000 */
.L_x_4628:
[----:B------:R-:W-:Y:S05]  /*294e0*/  BRA `(.L_x_4630) ;  /* 0xfffffe6c00347947 */ /* 0x000fea000383ffff */
.L_x_4347:
        /* <DEDUP_REMOVED lines=8> */
.L_x_4632:
[----:B------:R-:W-:Y:S05]  /*29570*/  BSYNC B1 ;  /* 0x0000000000017941 */ /* 0x000fea0003800000 */
.L_x_4631:
[----:B------:R-:W-:Y:S05]  /*29580*/  BRA `(.L_x_4633) ;  /* 0xfffffe6c00187947 */ /* 0x000fea000383ffff */
.L_x_4348:
        /* <DEDUP_REMOVED lines=8> */
.L_x_4635:
[----:B------:R-:W-:Y:S05]  /*29610*/  BSYNC B1 ;  /* 0x0000000000017941 */ /* 0x000fea0003800000 */
.L_x_4634:
[----:B------:R-:W-:Y:S05]  /*29620*/  BRA `(.L_x_4636) ;  /* 0xfffffe6800fc7947 */ /* 0x000fea000383ffff */
.L_x_4349:
        /* <DEDUP_REMOVED lines=8> */
.L_x_4638:
[----:B------:R-:W-:Y:S05]  /*296b0*/  BSYNC B1 ;  /* 0x0000000000017941 */ /* 0x000fea0003800000 */
.L_x_4637:
[----:B------:R-:W-:Y:S05]  /*296c0*/  BRA `(.L_x_4639) ;  /* 0xfffffe6800e07947 */ /* 0x000fea000383ffff */
.L_x_4351:
[----:B0-----:R0:W1:Y:S02]  /*296d0*/  SYNCS.PHASECHK.TRANS64.TRYWAIT P2, [R17+URZ+0x30800], R8 ;  /* 0x03080008110075a7 */ /* 0x001064000804017f */
[----:B-1----:R-:W-:Y:S05]  /*296e0*/  @!P2 NANOSLEEP.SYNCS 0x989680 ;  /* 0x009896800000a95d */ /* 0x002fea0003900000 */
[----:B------:R-:W1:Y:S02]  /*296f0*/  @!P2 SYNCS.PHASECHK.TRANS64 P2, [R17+URZ+0x30800], R8 ;  /* 0x030800081100a5a7 */ /* 0x000e64000804007f */
[----:B-1----:R-:W-:Y:S05]  /*29700*/  @!P2 BRA `(.L_x_4351) ;  /* 0xfffffffc00f0a947 */ /* 0x002fea000383ffff */
[----:B------:R-:W-:Y:S05]  /*29710*/  BRA `(.L_x_4640) ;  /* 0xfffffe6c005c7947 */ /* 0x000fea000383ffff */
.L_x_4365:
[----:B-1----:R1:W2:Y:S02]  /*29720*/  SYNCS.PHASECHK.TRANS64.TRYWAIT P2, [R5+URZ+0x30830], R0 ;  /* 0x03083000050075a7 */ /* 0x0022a4000804017f */
[----:B--2---:R-:W-:Y:S05]  /*29730*/  @!P2 NANOSLEEP.SYNCS 0x989680 ;  /* 0x009896800000a95d */ /* 0x004fea0003900000 */
[----:B------:R-:W2:Y:S02]  /*29740*/  @!P2 SYNCS.PHASECHK.TRANS64 P2, [R5+URZ+0x30830], R0 ;  /* 0x030830000500a5a7 */ /* 0x000ea4000804007f */
[----:B--2---:R-:W-:Y:S05]  /*29750*/  @!P2 BRA `(.L_x_4365) ;  /* 0xfffffffc00f0a947 */ /* 0x004fea000383ffff */
[----:B------:R-:W-:Y:S05]  /*29760*/  BRA `(.L_x_4364) ;  /* 0xfffffe9400c07947 */ /* 0x000fea000383ffff */
.L_x_4385:
[----:B-1----:R1:W2:Y:S02]  /*29770*/  SYNCS.PHASECHK.TRANS64.TRYWAIT P2, [R0+URZ+0x30830], R11 ;  /* 0x0308300b000075a7 */ /* 0x0022a4000804017f */
[----:B--2---:R-:W-:Y:S05]  /*29780*/  @!P2 NANOSLEEP.SYNCS 0x989680 ;  /* 0x009896800000a95d */ /* 0x004fea0003900000 */
[----:B------:R-:W2:Y:S02]  /*29790*/  @!P2 SYNCS.PHASECHK.TRANS64 P2, [R0+URZ+0x30830], R11 ;  /* 0x0308300b0000a5a7 */ /* 0x000ea4000804007f */
[----:B--2---:R-:W-:Y:S05]  /*297a0*/  @!P2 BRA `(.L_x_4385) ;  /* 0xfffffffc00f0a947 */ /* 0x004fea000383ffff */
[----:B------:R-:W-:Y:S05]  /*297b0*/  BRA `(.L_x_4384) ;  /* 0xfffffec400847947 */ /* 0x000fea000383ffff */
.L_x_4390:
[----:B-1----:R1:W2:Y:S02]  /*297c0*/  SYNCS.PHASECHK.TRANS64.TRYWAIT P2, [R14+URZ+0x30850], R2 ;  /* 0x030850020e0075a7 */ /* 0x0022a4000804017f */
[----:B--2---:R-:W-:Y:S05]  /*297d0*/  @!P2 NANOSLEEP.SYNCS 0x989680 ;  /* 0x009896800000a95d */ /* 0x004fea0003900000 */
[----:B------:R-:W2:Y:S02]  /*297e0*/  @!P2 SYNCS.PHASECHK.TRANS64 P2, [R14+URZ+0x30850], R2 ;  /* 0x030850020e00a5a7 */ /* 0x000ea4000804007f */
[----:B--2---:R-:W-:Y:S05]  /*297f0*/  @!P2 BRA `(.L_x_4390) ;  /* 0xfffffffc00f0a947 */ /* 0x004fea000383ffff */
[----:B------:R-:W-:Y:S05]  /*29800*/  BRA `(.L_x_4389) ;  /* 0xfffffed400107947 */ /* 0x000fea000383ffff */
.L_x_4410:
[----:B-1----:R1:W2:Y:S02]  /*29810*/  SYNCS.PHASECHK.TRANS64.TRYWAIT P2, [R0+URZ+0x30830], R21 ;  /* 0x03083015000075a7 */ /* 0x0022a4000804017f */
[----:B--2---:R-:W-:Y:S05]  /*29820*/  @!P2 NANOSLEEP.SYNCS 0x989680 ;  /* 0x009896800000a95d */ /* 0x004fea0003900000 */
[----:B------:R-:W2:Y:S02]  /*29830*/  @!P2 SYNCS.PHASECHK.TRANS64 P2, [R0+URZ+0x30830], R21 ;  /* 0x030830150000a5a7 */ /* 0x000ea4000804007f */
[----:B--2---:R-:W-:Y:S05]  /*29840*/  @!P2 BRA `(.L_x_4410) ;  /* 0xfffffffc00f0a947 */ /* 0x004fea000383ffff */
[----:B------:R-:W-:Y:S05]  /*29850*/  BRA `(.L_x_4409) ;  /* 0xfffffefc00187947 */ /* 0x000fea000383ffff */
.L_x_4415:
[----:B-1----:R1:W2:Y:S02]  /*29860*/  SYNCS.PHASECHK.TRANS64.TRYWAIT P2, [R200+URZ+0x30850], R0 ;  /* 0x03085000c80075a7 */ /* 0x0022a4000804017f */
[----:B--2---:R-:W-:Y:S05]  /*29870*/  @!P2 NANOSLEEP.SYNCS 0x989680 ;  /* 0x009896800000a95d */ /* 0x004fea0003900000 */
[----:B------:R-:W2:Y:S02]  /*29880*/  @!P2 SYNCS.PHASECHK.TRANS64 P2, [R200+URZ+0x30850], R0 ;  /* 0x03085000c800a5a7 */ /* 0x000ea4000804007f */
[----:B--2---:R-:W-:Y:S05]  /*29890*/  @!P2 BRA `(.L_x_4415) ;  /* 0xfffffffc00f0a947 */ /* 0x004fea000383ffff */
[----:B------:R-:W-:Y:S05]  /*298a0*/  BRA `(.L_x_4414) ;  /* 0xffffff0800907947 */ /* 0x000fea000383ffff */
.L_x_4423:
[----:B-1----:R1:W2:Y:S02]  /*298b0*/  SYNCS.PHASECHK.TRANS64.TRYWAIT P2, [R0+URZ+0x30830], R15 ;  /* 0x0308300f000075a7 */ /* 0x0022a4000804017f */
[----:B--2---:R-:W-:Y:S05]  /*298c0*/  @!P2 NANOSLEEP.SYNCS 0x989680 ;  /* 0x009896800000a95d */ /* 0x004fea0003900000 */
[----:B------:R-:W2:Y:S02]  /*298d0*/  @!P2 SYNCS.PHASECHK.TRANS64 P2, [R0+URZ+0x30830], R15 ;  /* 0x0308300f0000a5a7 */ /* 0x000ea4000804007f */
[----:B--2---:R-:W-:Y:S05]  /*298e0*/  @!P2 BRA `(.L_x_4423) ;  /* 0xfffffffc00f0a947 */ /* 0x004fea000383ffff */
[----:B------:R-:W-:Y:S05]  /*298f0*/  BRA `(.L_x_4422) ;  /* 0xffffff1c008c7947 */ /* 0x000fea000383ffff */
.L_x_4428:
[----:B-1----:R1:W2:Y:S02]  /*29900*/  SYNCS.PHASECHK.TRANS64.TRYWAIT P2, [R12+URZ+0x30850], R2 ;  /* 0x030850020c0075a7 */ /* 0x0022a4000804017f */
[----:B--2---:R-:W-:Y:S05]  /*29910*/  @!P2 NANOSLEEP.SYNCS 0x989680 ;  /* 0x009896800000a95d */ /* 0x004fea0003900000 */
[----:B------:R-:W2:Y:S02]  /*29920*/  @!P2 SYNCS.PHASECHK.TRANS64 P2, [R12+URZ+0x30850], R2 ;  /* 0x030850020c00a5a7 */ /* 0x000ea4000804007f */
[----:B--2---:R-:W-:Y:S05]  /*29930*/  @!P2 BRA `(.L_x_4428) ;  /* 0xfffffffc00f0a947 */ /* 0x004fea000383ffff */
[----:B------:R-:W-:Y:S05]  /*29940*/  BRA `(.L_x_4427) ;  /* 0xffffff2c00187947 */ /* 0x000fea000383ffff */
.L_x_4442:
[----:B-1----:R1:W2:Y:S02]  /*29950*/  SYNCS.PHASECHK.TRANS64.TRYWAIT P0, [R12+URZ+0x30850], R3 ;  /* 0x030850030c0075a7 */ /* 0x0022a4000800017f */
[----:B--2---:R-:W-:Y:S05]  /*29960*/  @!P0 NANOSLEEP.SYNCS 0x989680 ;  /* 0x009896800000895d */ /* 0x004fea0003900000 */
[----:B------:R-:W2:Y:S02]  /*29970*/  @!P0 SYNCS.PHASECHK.TRANS64 P0, [R12+URZ+0x30850], R3 ;  /* 0x030850030c0085a7 */ /* 0x000ea4000800007f */
[----:B--2---:R-:W-:Y:S05]  /*29980*/  @!P0 BRA `(.L_x_4442) ;  /* 0xfffffffc00f08947 */ /* 0x004fea000383ffff */
[----:B------:R-:W-:Y:S05]  /*29990*/  BRA `(.L_x_4441) ;  /* 0xffffff5400f07947 */ /* 0x000fea000383ffff */
.L_x_4484:
        /* <DEDUP_REMOVED lines=11> */
.L_x_4642:
[----:B------:R-:W-:Y:S05]  /*29a50*/  BSYNC B1 ;  /* 0x0000000000017941 */ /* 0x000fea0003800000 */
.L_x_4641:
[----:B------:R-:W-:Y:S05]  /*29a60*/  BRA `(.L_x_4643) ;  /* 0xffffff9c00b07947 */ /* 0x000fea000383ffff */
.L_x_4485:
[----:B------:R-:W-:Y:S01]  /*29a70*/  BSSY B1, `(.L_x_4644) ;  /* 0x0000006000017945 */ /* 0x000fe20003800000 */
[----:B------:R-:W-:-:S07]  /*29a80*/  IMAD.MOV.U32 R15, RZ, RZ, -0x1 ;  /* 0xffffffffff0f7424 */ /* 0x000fce00078e00ff */
[----:B------:R-:W-:Y:S05]  /*29a90*/  WARPSYNC.COLLECTIVE R15, `(.L_x_4645) ;  /* 0x000000000f0c7348 */ /* 0x000fea0003c00000 */
[----:B------:R-:W-:Y:S02]  /*29aa0*/  ELECT P6, UR62, PT ;  /* 0x00000000003e782f */ /* 0x000fe400038c0000 */
[----:B------:R-:W-:Y:S01]  /*29ab0*/  MOV R14, UR62 ;  /* 0x0000003e000e7c02 */ /* 0x000fe20008000f00 */
[----:B------:R-:W-:Y:S10]  /*29ac0*/  ENDCOLLECTIVE ;  /* 0x000000000000791b */ /* 0x000ff40003800000 */
.L_x_4645:
[----:B------:R-:W-:Y:S05]  /*29ad0*/  BSYNC B1 ;  /* 0x0000000000017941 */ /* 0x000fea0003800000 */
.L_x_4644:
[----:B------:R-:W-:Y:S05]  /*29ae0*/  BRA `(.L_x_4646) ;  /* 0xffffff9c009c7947 */ /* 0x000fea000383ffff */
.L_x_4487:
[----:B0-----:R0:W1:Y:S02]  /*29af0*/  SYNCS.PHASECHK.TRANS64.TRYWAIT P0, [R11+URZ+0x30820], R7 ;  /* 0x030820070b0075a7 */ /* 0x001064000800017f */
[----:B-1----:R-:W-:Y:S05]  /*29b00*/  @!P0 NANOSLEEP.SYNCS 0x989680 ;  /* 0x009896800000895d */ /* 0x002fea0003900000 */
[----:B------:R-:W1:Y:S02]  /*29b10*/  @!P0 SYNCS.PHASECHK.TRANS64 P0, [R11+URZ+0x30820], R7 ;  /* 0x030820070b0085a7 */ /* 0x000e64000800007f */
[----:B-1----:R-:W-:Y:S05]  /*29b20*/  @!P0 BRA `(.L_x_4487) ;  /* 0xfffffffc00f08947 */ /* 0x002fea000383ffff */
[----:B------:R-:W-:Y:S05]  /*29b30*/  BRA `(.L_x_4647) ;  /* 0xffffff9c00b87947 */ /* 0x000fea000383ffff */
.L_x_4490:
[----:B0-----:R0:W1:Y:S02]  /*29b40*/  SYNCS.PHASECHK.TRANS64.TRYWAIT P0, [R7+URZ+0x308a0], R10 ;  /* 0x0308a00a070075a7 */ /* 0x001064000800017f */
[----:B-1----:R-:W-:Y:S05]  /*29b50*/  @!P0 NANOSLEEP.SYNCS 0x989680 ;  /* 0x009896800000895d */ /* 0x002fea0003900000 */
[----:B------:R-:W1:Y:S02]  /*29b60*/  @!P0 SYNCS.PHASECHK.TRANS64 P0, [R7+URZ+0x308a0], R10 ;  /* 0x0308a00a070085a7 */ /* 0x000e64000800007f */
[----:B-1----:R-:W-:Y:S05]  /*29b70*/  @!P0 BRA `(.L_x_4490) ;  /* 0xfffffffc00f08947 */ /* 0x002fea000383ffff */
[----:B------:R-:W-:Y:S05]  /*29b80*/  BRA `(.L_x_4648) ;  /* 0xffffff9c00c87947 */ /* 0x000fea000383ffff */
.L_x_4492:
[----:B-1----:R1:W2:Y:S02]  /*29b90*/  SYNCS.PHASECHK.TRANS64.TRYWAIT P0, [R7+URZ+0x308c0], R10 ;  /* 0x0308c00a070075a7 */ /* 0x0022a4000800017f */
[----:B--2---:R-:W-:Y:S05]  /*29ba0*/  @!P0 NANOSLEEP.SYNCS 0x989680 ;  /* 0x009896800000895d */ /* 0x004fea0003900000 */
[----:B------:R-:W2:Y:S02]  /*29bb0*/  @!P0 SYNCS.PHASECHK.TRANS64 P0, [R7+URZ+0x308c0], R10 ;  /* 0x0308c00a070085a7 */ /* 0x000ea4000800007f */
[----:B--2---:R-:W-:Y:S05]  /*29bc0*/  @!P0 BRA `(.L_x_4492) ;  /* 0xfffffffc00f08947 */ /* 0x004fea000383ffff */
[----:B------:R-:W-:Y:S05]  /*29bd0*/  BRA `(.L_x_4649) ;  /* 0xffffffa000547947 */ /* 0x000fea000383ffff */
.L_x_4496:
[----:B0-----:R0:W1:Y:S02]  /*29be0*/  SYNCS.PHASECHK.TRANS64.TRYWAIT P0, [R7+URZ+0x308a0], R8 ;  /* 0x0308a008070075a7 */ /* 0x001064000800017f */
[----:B-1----:R-:W-:Y:S05]  /*29bf0*/  @!P0 NANOSLEEP.SYNCS 0x989680 ;  /* 0x009896800000895d */ /* 0x002fea0003900000 */
[----:B------:R-:W1:Y:S02]  /*29c00*/  @!P0 SYNCS.PHASECHK.TRANS64 P0, [R7+URZ+0x308a0], R8 ;  /* 0x0308a008070085a7 */ /* 0x000e64000800007f */
[----:B-1----:R-:W-:Y:S05]  /*29c10*/  @!P0 BRA `(.L_x_4496) ;  /* 0xfffffffc00f08947 */ /* 0x002fea000383ffff */
[----:B------:R-:W-:Y:S05]  /*29c20*/  BRA `(.L_x_4650) ;  /* 0xffffffa4001c7947 */ /* 0x000fea000383ffff */
.L_x_4498:
[----:B-1----:R1:W2:Y:S02]  /*29c30*/  SYNCS.PHASECHK.TRANS64.TRYWAIT P1, [R7+URZ+0x308c0], R8 ;  /* 0x0308c008070075a7 */ /* 0x0022a4000802017f */
[----:B--2---:R-:W-:Y:S05]  /*29c40*/  @!P1 NANOSLEEP.SYNCS 0x989680 ;  /* 0x009896800000995d */ /* 0x004fea0003900000 */
[----:B------:R-:W2:Y:S02]  /*29c50*/  @!P1 SYNCS.PHASECHK.TRANS64 P1, [R7+URZ+0x308c0], R8 ;  /* 0x0308c008070095a7 */ /* 0x000ea4000802007f */
[----:B--2---:R-:W-:Y:S05]  /*29c60*/  @!P1 BRA `(.L_x_4498) ;  /* 0xfffffffc00f09947 */ /* 0x004fea000383ffff */
[----:B------:R-:W-:Y:S05]  /*29c70*/  BRA `(.L_x_4651) ;  /* 0xffffffa400a47947 */ /* 0x000fea000383ffff */
.L_x_4518:
        /* <DEDUP_REMOVED lines=11> */
.L_x_4653:
[----:B------:R-:W-:Y:S05]  /*29d30*/  BSYNC B0 ;  /* 0x0000000000007941 */ /* 0x000fea0003800000 */
.L_x_4652:
[----:B------:R-:W-:Y:S05]  /*29d40*/  BRA `(.L_x_4654) ;  /* 0xffffffb400987947 */ /* 0x000fea000383ffff */
.L_x_4519:
[----:B------:R-:W-:Y:S01]  /*29d50*/  BSSY B0, `(.L_x_4655) ;  /* 0x0000006000007945 */ /* 0x000fe20003800000 */
[----:B------:R-:W-:-:S07]  /*29d60*/  IMAD.MOV.U32 R15, RZ, RZ, -0x1 ;  /* 0xffffffffff0f7424 */ /* 0x000fce00078e00ff */
[----:B------:R-:W-:Y:S05]  /*29d70*/  WARPSYNC.COLLECTIVE R15, `(.L_x_4656) ;  /* 0x000000000f0c7348 */ /* 0x000fea0003c00000 */
[----:B------:R-:W-:Y:S02]  /*29d80*/  ELECT P6, UR62, PT ;  /* 0x00000000003e782f */ /* 0x000fe400038c0000 */
[----:B------:R-:W-:Y:S01]  /*29d90*/  MOV R14, UR62 ;  /* 0x0000003e000e7c02 */ /* 0x000fe20008000f00 */
[----:B------:R-:W-:Y:S10]  /*29da0*/  ENDCOLLECTIVE ;  /* 0x000000000000791b */ /* 0x000ff40003800000 */
.L_x_4656:
[----:B------:R-:W-:Y:S05]  /*29db0*/  BSYNC B0 ;  /* 0x0000000000007941 */ /* 0x000fea0003800000 */
.L_x_4655:
[----:B------:R-:W-:Y:S05]  /*29dc0*/  BRA `(.L_x_4657) ;  /* 0xffffffb400887947 */ /* 0x000fea000383ffff */
.L_x_4522:
[----:B0-----:R0:W1:Y:S02]  /*29dd0*/  SYNCS.PHASECHK.TRANS64.TRYWAIT P0, [R7+URZ+0x30840], R10 ;  /* 0x0308400a070075a7 */ /* 0x001064000800017f */
[----:B-1----:R-:W-:Y:S05]  /*29de0*/  @!P0 NANOSLEEP.SYNCS 0x989680 ;  /* 0x009896800000895d */ /* 0x002fea0003900000 */
[----:B------:R-:W1:Y:S02]  /*29df0*/  @!P0 SYNCS.PHASECHK.TRANS64 P0, [R7+URZ+0x30840], R10 ;  /* 0x0308400a070085a7 */ /* 0x000e64000800007f */
[----:B-1----:R-:W-:Y:S05]  /*29e00*/  @!P0 BRA `(.L_x_4522) ;  /* 0xfffffffc00f08947 */ /* 0x002fea000383ffff */
[----:B------:R-:W-:Y:S05]  /*29e10*/  BRA `(.L_x_4658) ;  /* 0xffffffb400e87947 */ /* 0x000fea000383ffff */
.L_x_4525:
        /* <DEDUP_REMOVED lines=8> */
.L_x_4533:
[----:B0-----:R0:W1:Y:S02]  /*29ea0*/  SYNCS.PHASECHK.TRANS64.TRYWAIT P0, [R3+URZ+0x30840], R8 ;  /* 0x03084008030075a7 */ /* 0x001064000800017f */
[----:B-1----:R-:W-:Y:S05]  /*29eb0*/  @!P0 NANOSLEEP.SYNCS 0x989680 ;  /* 0x009896800000895d */ /* 0x002fea0003900000 */
[----:B------:R-:W1:Y:S02]  /*29ec0*/  @!P0 SYNCS.PHASECHK.TRANS64 P0, [R3+URZ+0x30840], R8 ;  /* 0x03084008030085a7 */ /* 0x000e64000800007f */
[----:B-1----:R-:W-:Y:S05]  /*29ed0*/  @!P0 BRA `(.L_x_4533) ;  /* 0xfffffffc00f08947 */ /* 0x002fea000383ffff */
[----:B------:R-:W-:Y:S05]  /*29ee0*/  BRA `(.L_x_4660) ;  /* 0xffffffbc00e87947 */ /* 0x000fea000383ffff */
.L_x_4535:
[----:B0-----:R0:W1:Y:S02]  /*29ef0*/  SYNCS.PHASECHK.TRANS64.TRYWAIT P0, [R3+URZ+0x30860], R8 ;  /* 0x03086008030075a7 */ /* 0x001064000800017f */
[----:B-1----:R-:W-:Y:S05]  /*29f00*/  @!P0 NANOSLEEP.SYNCS 0x989680 ;  /* 0x009896800000895d */ /* 0x002fea0003900000 */
[----:B------:R-:W1:Y:S02]  /*29f10*/  @!P0 SYNCS.PHASECHK.TRANS64 P0, [R3+URZ+0x30860], R8 ;  /* 0x03086008030085a7 */ /* 0x000e64000800007f */
[----:B-1----:R-:W-:Y:S05]  /*29f20*/  @!P0 BRA `(.L_x_4535) ;  /* 0xfffffffc00f08947 */ /* 0x002fea000383ffff */
[----:B------:R-:W-:Y:S05]  /*29f30*/  BRA `(.L_x_4661) ;  /* 0xffffffc000887947 */ /* 0x000fea000383ffff */
.L_x_4541:
[----:B-1----:R1:W2:Y:S02]  /*29f40*/  SYNCS.PHASECHK.TRANS64.TRYWAIT P0, [R2+URZ+0x30840], R3 ;  /* 0x03084003020075a7 */ /* 0x0022a4000800017f */
[----:B--2---:R-:W-:Y:S05]  /*29f50*/  @!P0 NANOSLEEP.SYNCS 0x989680 ;  /* 0x009896800000895d */ /* 0x004fea0003900000 */
[----:B------:R-:W2:Y:S02]  /*29f60*/  @!P0 SYNCS.PHASECHK.TRANS64 P0, [R2+URZ+0x30840], R3 ;  /* 0x03084003020085a7 */ /* 0x000ea4000800007f */
[----:B--2---:R-:W-:Y:S05]  /*29f70*/  @!P0 BRA `(.L_x_4541) ;  /* 0xfffffffc00f08947 */ /* 0x004fea000383ffff */
[----:B------:R-:W-:Y:S05]  /*29f80*/  BRA `(.L_x_4662) ;  /* 0xffffffc400f07947 */ /* 0x000fea000383ffff */
.L_x_4543:
[----:B0-----:R0:W1:Y:S02]  /*29f90*/  SYNCS.PHASECHK.TRANS64.TRYWAIT P0, [R2+URZ+0x30860], R19 ;  /* 0x03086013020075a7 */ /* 0x001064000800017f */
[----:B-1----:R-:W-:Y:S05]  /*29fa0*/  @!P0 NANOSLEEP.SYNCS 0x989680 ;  /* 0x009896800000895d */ /* 0x002fea0003900000 */
[----:B------:R-:W1:Y:S02]  /*29fb0*/  @!P0 SYNCS.PHASECHK.TRANS64 P0, [R2+URZ+0x30860], R19 ;  /* 0x03086013020085a7 */ /* 0x000e64000800007f */
[----:B-1----:R-:W-:Y:S05]  /*29fc0*/  @!P0 BRA `(.L_x_4543) ;  /* 0xfffffffc00f08947 */ /* 0x002fea000383ffff */
[----:B------:R-:W-:Y:S05]  /*29fd0*/  BRA `(.L_x_4663) ;  /* 0xffffffc800907947 */ /* 0x000fea000383ffff */
.L_x_4549:
[----:B-1----:R1:W2:Y:S02]  /*29fe0*/  SYNCS.PHASECHK.TRANS64.TRYWAIT P0, [R2+URZ+0x30840], R3 ;  /* 0x03084003020075a7 */ /* 0x0022a4000800017f */
[----:B--2---:R-:W-:Y:S05]  /*29ff0*/  @!P0 NANOSLEEP.SYNCS 0x989680 ;  /* 0x009896800000895d */ /* 0x004fea0003900000 */
[----:B------:R-:W2:Y:S02]  /*2a000*/  @!P0 SYNCS.PHASECHK.TRANS64 P0, [R2+URZ+0x30840], R3 ;  /* 0x03084003020085a7 */ /* 0x000ea4000800007f */
[----:B--2---:R-:W-:Y:S05]  /*2a010*/  @!P0 BRA `(.L_x_4549) ;  /* 0xfffffffc00f08947 */ /* 0x004fea000383ffff */
[----:B------:R-:W-:Y:S05]  /*2a020*/  BRA `(.L_x_4664) ;  /* 0xffffffcc00d07947 */ /* 0x000fea000383ffff */
.L_x_4551:
[----:B0-----:R0:W1:Y:S02]  /*2a030*/  SYNCS.PHASECHK.TRANS64.TRYWAIT P0, [R2+URZ+0x30860], R9 ;  /* 0x03086009020075a7 */ /* 0x001064000800017f */
[----:B-1----:R-:W-:Y:S05]  /*2a040*/  @!P0 NANOSLEEP.SYNCS 0x989680 ;  /* 0x009896800000895d */ /* 0x002fea0003900000 */
[----:B------:R-:W1:Y:S02]  /*2a050*/  @!P0 SYNCS.PHASECHK.TRANS64 P0, [R2+URZ+0x30860], R9 ;  /* 0x03086009020085a7 */ /* 0x000e64000800007f */
[----:B-1----:R-:W-:Y:S05]  /*2a060*/  @!P0 BRA `(.L_x_4551) ;  /* 0xfffffffc00f08947 */ /* 0x002fea000383ffff */
[----:B------:R-:W-:Y:S05]  /*2a070*/  BRA `(.L_x_4665) ;  /* 0xffffffd000707947 */ /* 0x000fea000383ffff */
.L_x_4559:
[----:B0-----:R0:W1:Y:S02]  /*2a080*/  SYNCS.PHASECHK.TRANS64.TRYWAIT P0, [R3+URZ+0x30860], R2 ;  /* 0x03086002030075a7 */ /* 0x001064000800017f */
[----:B-1----:R-:W-:Y:S05]  /*2a090*/  @!P0 NANOSLEEP.SYNCS 0x989680 ;  /* 0x009896800000895d */ /* 0x002fea0003900000 */
[----:B------:R-:W1:Y:S02]  /*2a0a0*/  @!P0 SYNCS.PHASECHK.TRANS64 P0, [R3+URZ+0x30860], R2 ;  /* 0x03086002030085a7 */ /* 0x000e64000800007f */
[----:B-1----:R-:W-:Y:S05]  /*2a0b0*/  @!P0 BRA `(.L_x_4559) ;  /* 0xfffffffc00f08947 */ /* 0x002fea000383ffff */
[----:B------:R-:W-:Y:S05]  /*2a0c0*/  BRA `(.L_x_4666) ;  /* 0xffffffd4009c7947 */ /* 0x000fea000383ffff */
.L_x_4562:
[----:B---3--:R-:W3:Y:S01]  /*2a0d0*/  LDL R0, [R1] ;  /* 0x0000000001007983 */ /* 0x008ee20000100800 */
[----:B------:R-:W-:Y:S01]  /*2a0e0*/  BSSY B0, `(.L_x_4667) ;  /* 0x0000008000007945 */ /* 0x000fe20003800000 */
[----:B------:R-:W-:Y:S02]  /*2a0f0*/  IMAD.MOV.U32 R12, RZ, RZ, RZ ;  /* 0x000000ffff0c7224 */ /* 0x000fe400078e00ff */
[----:B------:R-:W-:Y:S02]  /*2a100*/  IMAD.MOV.U32 R11, RZ, RZ, 0x1f ;  /* 0x0000001fff0b7424 */ /* 0x000fe400078e00ff */
[----:B------:R-:W-:Y:S02]  /*2a110*/  IMAD.MOV.U32 R15, RZ, RZ, -0x1 ;  /* 0xffffffffff0f7424 */ /* 0x000fe400078e00ff */
[----:B---3--:R-:W-:-:S07]  /*2a120*/  IMAD.MOV.U32 R13, RZ, RZ, R0 ;  /* 0x000000ffff0d7224 */ /* 0x008fce00078e0000 */
[----:B012---:R-:W-:Y:S05]  /*2a130*/  WARPSYNC.COLLECTIVE R15, `(.L_x_4668) ;  /* 0x000000000f087348 */ /* 0x007fea0003c00000 */
[----:B------:R3:W4:Y:S02]  /*2a140*/  SHFL.IDX P6, R14, R13, R12, R11 ;  /* 0x0000000c0d0e7389 */ /* 0x00072400000c000b */
[----:B01234-:R-:W-:Y:S01]  /*2a150*/  ENDCOLLECTIVE ;  /* 0x000000000000791b */ /* 0x01ffe20003800000 */
.L_x_4668:
[----:B------:R-:W-:Y:S05]  /*2a160*/  BSYNC B0 ;  /* 0x0000000000007941 */ /* 0x000fea0003800000 */
.L_x_4667:
        /* <DEDUP_REMOVED lines=8> */
.L_x_4669:
[----:B------:R-:W-:Y:S01]  /*2a1f0*/  IMAD.MOV.U32 R7, RZ, RZ, R14 ;  /* 0x000000ffff077224 */ /* 0x000fe200078e000e */
[----:B------:R-:W-:Y:S06]  /*2a200*/  BRA `(.L_x_4670) ;  /* 0xffffffd8002c7947 */ /* 0x000fec000383ffff */
.L_x_4565:
        /* <DEDUP_REMOVED lines=8> */
.L_x_4672:
[----:B------:R-:W-:Y:S05]  /*2a290*/  BSYNC B0 ;  /* 0x0000000000007941 */ /* 0x000fea0003800000 */
.L_x_4671:
        /* <DEDUP_REMOVED lines=10> */
.L_x_4673:
        /* <DEDUP_REMOVED lines=8> */
.L_x_4674:
        /* <DEDUP_REMOVED lines=8> */
.L_x_4675:
        /* <DEDUP_REMOVED lines=8> */
.L_x_4676:
        /* <DEDUP_REMOVED lines=8> */
.L_x_4677:
[----:B------:R-:W-:Y:S05]  /*2a540*/  BRA `(.L_x_4678) ;  /* 0xffffffd400f87947 */ /* 0x000fea000383ffff */
.L_x_4570:
        /* <DEDUP_REMOVED lines=8> */
.L_x_4680:
[----:B------:R-:W-:Y:S05]  /*2a5d0*/  BSYNC B0 ;  /* 0x0000000000007941 */ /* 0x000fea0003800000 */
.L_x_4679:
        /* <DEDUP_REMOVED lines=10> */
.L_x_4681:
        /* <DEDUP_REMOVED lines=8> */
.L_x_4682:
        /* <DEDUP_REMOVED lines=8> */
.L_x_4683:
        /* <DEDUP_REMOVED lines=8> */
.L_x_4684:
        /* <DEDUP_REMOVED lines=8> */
.L_x_4685:
[----:B------:R-:W-:Y:S05]  /*2a880*/  BRA `(.L_x_4686) ;  /* 0xffffffd400ec7947 */ /* 0x000fea000383ffff */
.L_x_4572:
[----:B------:R-:W-:Y:S01]  /*2a890*/  BSSY B0, `(.L_x_4687) ;  /* 0x0000006000007945 */ /* 0x000fe20003800000 */
[----:B------:R-:W-:Y:S01]  /*2a8a0*/  PLOP3.LUT P6, PT, P6, PT, PT, 0x8, 0x0 ;  /* 0x000000000000781c */ /* 0x000fe200037ce170 */
[----:B------:R-:W-:-:S12]  /*2a8b0*/  IMAD.MOV.U32 R15, RZ, RZ, -0x1 ;  /* 0xffffffffff0f7424 */ /* 0x000fd800078e00ff */
[----:B01----:R-:W-:Y:S05]  /*2a8c0*/  WARPSYNC.COLLECTIVE R15, `(.L_x_4688) ;  /* 0x000000000f087348 */ /* 0x003fea0003c00000 */
[----:B------:R-:W-:Y:S01]  /*2a8d0*/  VOTE.ANY R14, PT, P6 ;  /* 0x00000000000e7806 */ /* 0x000fe200030e0100 */
[----:B01----:R-:W-:Y:S06]  /*2a8e0*/  ENDCOLLECTIVE ;  /* 0x000000000000791b */ /* 0x003fec0003800000 */
.L_x_4688:
[----:B------:R-:W-:Y:S05]  /*2a8f0*/  BSYNC B0 ;  /* 0x0000000000007941 */ /* 0x000fea0003800000 */
.L_x_4687:
        /* <DEDUP_REMOVED lines=9> */
.L_x_4689:
[----:B------:R-:W-:Y:S01]  /*2a990*/  IMAD.MOV.U32 R4, RZ, RZ, R14 ;  /* 0x000000ffff047224 */ /* 0x000fe200078e000e */
[----:B------:R-:W-:Y:S06]  /*2a9a0*/  BRA `(.L_x_4690) ;  /* 0xffffffd400dc7947 */ /* 0x000fec000383ffff */
.L_x_4574:
[----:B------:R-:W-:Y:S01]  /*2a9b0*/  BSSY B0, `(.L_x_4691) ;  /* 0x0000007000007945 */ /* 0x000fe20003800000 */
[----:B------:R-:W-:Y:S02]  /*2a9c0*/  IMAD.MOV.U32 R13, RZ, RZ, R2 ;  /* 0x000000ffff0d7224 */ /* 0x000fe400078e0002 */
[----:B------:R-:W-:Y:S02]  /*2a9d0*/  IMAD.MOV.U32 R11, RZ, RZ, 0x1f ;  /* 0x0000001fff0b7424 */ /* 0x000fe400078e00ff */
[----:B------:R-:W-:-:S07]  /*2a9e0*/  IMAD.MOV.U32 R15, RZ, RZ, -0x1 ;  /* 0xffffffffff0f7424 */ /* 0x000fce00078e00ff */
[----:B0123--:R-:W-:Y:S05]  /*2a9f0*/  WARPSYNC.COLLECTIVE R15, `(.L_x_4692) ;  /* 0x000000000f087348 */ /* 0x00ffea0003c00000 */
[----:B------:R4:W0:Y:S02]  /*2aa00*/  SHFL.IDX P6, R14, R13, R12, R11 ;  /* 0x0000000c0d0e7389 */ /* 0x00082400000c000b */
[----:B01234-:R-:W-:Y:S01]  /*2aa10*/  ENDCOLLECTIVE ;  /* 0x000000000000791b */ /* 0x01ffe20003800000 */
.L_x_4692:
[----:B------:R-:W-:Y:S05]  /*2aa20*/  BSYNC B0 ;  /* 0x0000000000007941 */ /* 0x000fea0003800000 */
.L_x_4691:
[----:B------:R-:W-:Y:S01]  /*2aa30*/  IMAD.MOV.U32 R9, RZ, RZ, R14 ;  /* 0x000000ffff097224 */ /* 0x000fe200078e000e */
[----:B------:R-:W-:Y:S06]  /*2aa40*/  BRA `(.L_x_4573) ;  /* 0xffffffd400d07947 */ /* 0x000fec000383ffff */
.L_x_4578:
[----:B0-----:R0:W1:Y:S02]  /*2aa50*/  SYNCS.PHASECHK.TRANS64.TRYWAIT P0, [R0+URZ+0x30820], R3 ;  /* 0x03082003000075a7 */ /* 0x001064000800017f */
[----:B-1----:R-:W-:Y:S05]  /*2aa60*/  @!P0 NANOSLEEP.SYNCS 0x989680 ;  /* 0x009896800000895d */ /* 0x002fea0003900000 */
[----:B------:R-:W1:Y:S02]  /*2aa70*/  @!P0 SYNCS.PHASECHK.TRANS64 P0, [R0+URZ+0x30820], R3 ;  /* 0x03082003000085a7 */ /* 0x000e64000800007f */
[----:B-1----:R-:W-:Y:S05]  /*2aa80*/  @!P0 BRA `(.L_x_4578) ;  /* 0xfffffffc00f08947 */ /* 0x002fea000383ffff */
[----:B------:R-:W-:Y:S05]  /*2aa90*/  BRA `(.L_x_4693) ;  /* 0xffffffdc00747947 */ /* 0x000fea000383ffff */
.L_x_4579:
        /* <DEDUP_REMOVED lines=11> */
.L_x_4695:
[----:B------:R-:W-:Y:S05]  /*2ab50*/  BSYNC B0 ;  /* 0x0000000000007941 */ /* 0x000fea0003800000 */
.L_x_4694:
[----:B------:R-:W-:Y:S05]  /*2ab60*/  BRA `(.L_x_4696) ;  /* 0xffffffdc005c7947 */ /* 0x000fea000383ffff */
.L_x_4580:
[----:B------:R-:W-:Y:S01]  /*2ab70*/  BSSY B0, `(.L_x_4697) ;  /* 0x0000006000007945 */ /* 0x000fe20003800000 */
[----:B------:R-:W-:-:S07]  /*2ab80*/  IMAD.MOV.U32 R15, RZ, RZ, -0x1 ;  /* 0xffffffffff0f7424 */ /* 0x000fce00078e00ff */
[----:B01----:R-:W-:Y:S05]  /*2ab90*/  WARPSYNC.COLLECTIVE R15, `(.L_x_4698) ;  /* 0x000000000f0c7348 */ /* 0x003fea0003c00000 */
[----:B------:R-:W-:Y:S02]  /*2aba0*/  ELECT P6, UR62, PT ;  /* 0x00000000003e782f */ /* 0x000fe400038c0000 */
[----:B------:R-:W-:Y:S01]  /*2abb0*/  MOV R14, UR62 ;  /* 0x0000003e000e7c02 */ /* 0x000fe20008000f00 */
[----:B01----:R-:W-:Y:S10]  /*2abc0*/  ENDCOLLECTIVE ;  /* 0x000000000000791b */ /* 0x003ff40003800000 */
.L_x_4698:
[----:B------:R-:W-:Y:S05]  /*2abd0*/  BSYNC B0 ;  /* 0x0000000000007941 */ /* 0x000fea0003800000 */
.L_x_4697:
[----:B------:R-:W-:Y:S05]  /*2abe0*/  BRA `(.L_x_4699) ;  /* 0xffffffdc00507947 */ /* 0x000fea000383ffff */
.L_x_4582:
[----:B0-----:R0:W1:Y:S02]  /*2abf0*/  SYNCS.PHASECHK.TRANS64.TRYWAIT P0, [R6+URZ], R5 ;  /* 0x00000005060075a7 */ /* 0x001064000800017f */
[----:B-1----:R-:W-:Y:S05]  /*2ac00*/  @!P0 NANOSLEEP.SYNCS 0x989680 ;  /* 0x009896800000895d */ /* 0x002fea0003900000 */
[----:B------:R-:W1:Y:S02]  /*2ac10*/  @!P0 SYNCS.PHASECHK.TRANS64 P0, [R6+URZ], R5 ;  /* 0x00000005060085a7 */ /* 0x000e64000800007f */
[----:B-1----:R-:W-:Y:S05]  /*2ac20*/  @!P0 BRA `(.L_x_4582) ;  /* 0xfffffffc00f08947 */ /* 0x002fea000383ffff */
[----:B------:R-:W-:Y:S05]  /*2ac30*/  BRA `(.L_x_4700) ;  /* 0xffffffdc00847947 */ /* 0x000fea000383ffff */
.L_x_4583:
[----:B-1----:R1:W2:Y:S02]  /*2ac40*/  SYNCS.PHASECHK.TRANS64.TRYWAIT P0, [R7+URZ], R2 ;  /* 0x00000002070075a7 */ /* 0x0022a4000800017f */
[----:B--2---:R-:W-:Y:S05]  /*2ac50*/  @!P0 NANOSLEEP.SYNCS 0x989680 ;  /* 0x009896800000895d */ /* 0x004fea0003900000 */
[----:B------:R-:W2:Y:S02]  /*2ac60*/  @!P0 SYNCS.PHASECHK.TRANS64 P0, [R7+URZ], R2 ;  /* 0x00000002070085a7 */ /* 0x000ea4000800007f */
[----:B--2---:R-:W-:Y:S05]  /*2ac70*/  @!P0 BRA `(.L_x_4583) ;  /* 0xfffffffc00f08947 */ /* 0x004fea000383ffff */
[----:B------:R-:W-:Y:S05]  /*2ac80*/  BRA `(.L_x_4701) ;  /* 0xffffffdc00787947 */ /* 0x000fea000383ffff */
.L_x_4585:
[----:B--2---:R2:W3:Y:S02]  /*2ac90*/  SYNCS.PHASECHK.TRANS64.TRYWAIT P0, [R4+URZ], R5 ;  /* 0x00000005040075a7 */ /* 0x0044e4000800017f */
[----:B---3--:R-:W-:Y:S05]  /*2aca0*/  @!P0 NANOSLEEP.SYNCS 0x989680 ;  /* 0x009896800000895d */ /* 0x008fea0003900000 */
[----:B------:R-:W3:Y:S02]  /*2acb0*/  @!P0 SYNCS.PHASECHK.TRANS64 P0, [R4+URZ], R5 ;  /* 0x00000005040085a7 */ /* 0x000ee4000800007f */
[----:B---3--:R-:W-:Y:S05]  /*2acc0*/  @!P0 BRA `(.L_x_4585) ;  /* 0xfffffffc00f08947 */ /* 0x008fea000383ffff */
[----:B------:R-:W-:Y:S05]  /*2acd0*/  BRA `(.L_x_4702) ;  /* 0xffffffdc007c7947 */ /* 0x000fea000383ffff */
.L_x_4703:
        /* <DEDUP_REMOVED lines=10> */
.L_x_12765:


//--------------------- .text._ZN7cutlass13device_kernelIN5flash11enable_sm90INS1_16FlashAttnFwdSm90INS1_25CollectiveMainloopFwdSm90ILi2EN4cute5tupleIJNS5_1CILi1EEES8_S8_EEENS6_IJNS7_ILi128EEENS7_ILi112EEENS7_ILi192EEEEEELi192ENS_10bfloat16_tEfNS_4arch4Sm90ELb1ELb0ELb0ELb0ELb0ELb0ELb0ELb1ELb1ELb0ELb0ELb0EEENS1_21CollectiveEpilogueFwdINS6_IJSA_SC_SB_EEES9_SE_SG_Li256ELb0ELb0ELb0ELb0EEENS1_30DynamicPersistentTileSchedulerILi256ELi32ELb0ELb0ELb1EEEEEEEEEvNT_6ParamsE --------------------------
	.section	.text._ZN7cutlass13device_kernelIN5flash11enable_sm90INS1_16FlashAttnFwdSm90INS1_25CollectiveMainloopFwdSm90ILi2EN4cute5tupleIJNS5_1CILi1EEES8_S8_EEENS6_IJNS7_ILi128EEENS7_ILi112EEENS7_ILi192EEEEEELi192ENS_10bfloat16_tEfNS_4arch4Sm90ELb1ELb0ELb0ELb0ELb0ELb0ELb0ELb1ELb1ELb0ELb0ELb0EEENS1_21CollectiveEpilogueFwdINS6_IJSA_SC_SB_EEES9_SE_SG_Li256ELb0ELb0ELb0ELb0EEENS1_30DynamicPersistentTileSchedulerILi256ELi32ELb0ELb0ELb1EEEEEEEEEvNT_6ParamsE,"ax",@progbits
	.align	128
.text._ZN7cutlass13device_kernelIN5flash11enable_sm90INS1_16FlashAttnFwdSm90INS1_25CollectiveMainloopFwdSm90ILi2EN4cute5tupleIJNS5_1CILi1EEES8_S8_EEENS6_IJNS7_ILi128EEENS7_ILi112EEENS7_ILi192EEEEEELi192ENS_10bfloat16_tEfNS_4arch4Sm90ELb1ELb0ELb0ELb0ELb0ELb0ELb0ELb1ELb1ELb0ELb0ELb0EEENS1_21CollectiveEpilogueFwdINS6_IJSA_SC_SB_EEES9_SE_SG_Li256ELb0ELb0ELb0ELb0EEENS1_30DynamicPersistentTileSchedulerILi256ELi32ELb0ELb0ELb1EEEEEEEEEvNT_6ParamsE:
        .type           _ZN7cutlass13device_kernelIN5flash11enable_sm90INS1_16FlashAttnFwdSm90INS1_25CollectiveMainloopFwdSm90ILi2EN4cute5tupleIJNS5_1CILi1EEES8_S8_EEENS6_IJNS7_ILi128EEENS7_ILi112EEENS7_ILi192EEEEEELi192ENS_10bfloat16_tEfNS_4arch4Sm90ELb1ELb0ELb0ELb0ELb0ELb0ELb0ELb1ELb1ELb0ELb0ELb0EEENS1_21CollectiveEpilogueFwdINS6_IJSA_SC_SB_EEES9_SE_SG_Li256ELb0ELb0ELb0ELb0EEENS1_30DynamicPersistentTileSchedulerILi256ELi32ELb0ELb0ELb1EEEEEEEEEvNT_6ParamsE,@function
        .size           _ZN7cutlass13device_kernelIN5flash11enable_sm90INS1_16FlashAttnFwdSm90INS1_25CollectiveMainloopFwdSm90ILi2EN4cute5tupleIJNS5_1CILi1EEES8_S8_EEENS6_IJNS7_ILi128EEENS7_ILi112EEENS7_ILi192EEEEEELi192ENS_10bfloat16_tEfNS_4arch4Sm90ELb1ELb0ELb0ELb0ELb0ELb0ELb0ELb1ELb1ELb0ELb0ELb0EEENS1_21CollectiveEpilogueFwdINS6_IJSA_SC_SB_EEES9_SE_SG_Li256ELb0ELb0ELb0ELb0EEENS1_30DynamicPersistentTileSchedulerILi256ELi32ELb0ELb0ELb1EEEEEEEEEvNT_6ParamsE,(.L_x_12766 - _ZN7cutlass13device_kernelIN5flash11enable_sm90INS1_16FlashAttnFwdSm90INS1_25CollectiveMainloopFwdSm90ILi2EN4cute5tupleIJNS5_1CILi1EEES8_S8_EEENS6_IJNS7_ILi128EEENS7_ILi112EEENS7_ILi192EEEEEELi192ENS_10bfloat16_tEfNS_4arch4Sm90ELb1ELb0ELb0ELb0ELb0ELb0ELb0ELb1ELb1ELb0ELb0ELb0EEENS1_21CollectiveEpilogueFwdINS6_IJSA_SC_SB_EEES9_SE_SG_Li256ELb0ELb0ELb0ELb0EEENS1_30DynamicPersistentTileSchedulerILi256ELi32ELb0ELb0ELb1EEEEEEEEEvNT_6ParamsE)
        .other          _ZN7cutlass13device_kernelIN5flash11enable_sm90INS1_16FlashAttnFwdSm90INS1_25CollectiveMainloopFwdSm90ILi2EN4cute5tupleIJNS5_1CILi1EEES8_S8_EEENS6_IJNS7_ILi128EEENS7_ILi112EEENS7_ILi192EEEEEELi192ENS_10bfloat16_tEfNS_4arch4Sm90ELb1ELb0ELb0ELb0ELb0ELb0ELb0ELb1ELb1ELb0ELb0ELb0EEENS1_21CollectiveEpilogueFwdINS6_IJSA_SC_SB_EEES9_SE_SG_Li256ELb0ELb0ELb0ELb0EEENS1_30DynamicPersistentTileSchedulerILi256ELi32ELb0ELb0ELb1EEEEEEEEEvNT_6ParamsE,@"STO_CUDA_ENTRY STV_DEFAULT"
_ZN7cutlass13device_kernelIN5flash11enable_sm90INS1_16FlashAttnFwdSm90INS1_25CollectiveMainloopFwdSm90ILi2EN4cute5tupleIJNS5_1CILi1EEES8_S8_EEENS6_IJNS7_ILi128EEENS7_ILi112EEENS7_ILi192EEEEEELi192ENS_10bfloat16_tEfNS_4arch4Sm90ELb1ELb0ELb0ELb0ELb0ELb0ELb0ELb1ELb1ELb0ELb0ELb0EEENS1_21CollectiveEpilogueFwdINS6_IJSA_SC_SB_EEES9_SE_SG_Li256ELb0ELb0ELb0ELb0EEENS1_30DynamicPersistentTileSchedulerILi256ELi32ELb0ELb0ELb1EEEEEEEEEvNT_6ParamsE:
        /* <DEDUP_REMOVED lines=23> */
.L_x_4705:
[----:B------:R-:W-:Y:S05]  /*0170*/  BSYNC B0 ;  /* 0x0000000000007941 */ /* 0x000fea0003800000 */
.L_x_4704:
        /* <DEDUP_REMOVED lines=36> */
.L_x_4706:
        /* <DEDUP_REMOVED lines=22> */
.L_x_4707:
        /* <DEDUP_REMOVED lines=18> */
.L_x_4708:
        /* <DEDUP_REMOVED lines=22> */
.L_x_4709:
        /* <DEDUP_REMOVED lines=22> */
.L_x_4710:
[----:B-1----:R-:W-:Y:S01]  /*0900*/  ISETP.NE.AND P0, PT, R2, RZ, PT ;  /* 0x000000ff0200720c */ /* 0x002fe20003f05270 */
[----:B------:R-:W-:Y:S01]  /*0910*/  IMAD.MOV.U32 R2, RZ, RZ, 0x1 ;  /* 0x00000001ff027424 */ /* 0x000fe200078e00ff */
[----:B------:R-:W-:-:S04]  /*0920*/  NOP ;  /* 0x0000000000007918 */ /* 0x000fc80000000000 */
[----:B------:R-:W-:-:S05]  /*0930*/  SEL R2, R2, 0x2, !P0 ;  /* 0x0000000202027807 */ /* 0x000fca0004000000 */
[----:B------:R1:W-:Y:S01]  /*0940*/  STL [R1+0x8], R2 ;  /* 0x0000080201007387 */ /* 0x0003e20000100800 */
[----:B---34-:R-:W-:Y:S06]  /*0950*/  BAR.SYNC.DEFER_BLOCKING 0x0 ;  /* 0x0000000000007b1d */ /* 0x018fec0000010000 */
[----:B------:R-:W-:Y:S05]  /*0960*/  @!P0 BRA `(.L_x_4711) ;  /* 0x000000fc00a88947 */ /* 0x000fea0003800000 */
.L_x_4712:
[----:B------:R-:W-:-:S08]  /*0970*/  NOP ;  /* 0x0000000000007918 */ /* 0x000fd00000000000 */
[----:B------:R-:W3:Y:S02]  /*0980*/  USETMAXREG.TRY_ALLOC.CTAPOOL UP0, 0xf0 ;  /* 0x000000f0000079c8 */ /* 0x000ee40008000600 */
[----:B---3--:R-:W-:-:S13]  /*0990*/  PLOP3.LUT P0, PT, PT, PT, UP0, 0x80, 0x0 ;  /* 0x000000000000781c */ /* 0x008fda0003f0f008 */
[----:B------:R-:W-:Y:S05]  /*09a0*/  @!P0 BRA `(.L_x_4712) ;  /* 0xfffffffc00f08947 */ /* 0x000fea000383ffff */
[----:B--2---:R-:W2:Y:S08]  /*09b0*/  S2UR UR7, SR_CTAID.X ;  /* 0x00000000000779c3 */ /* 0x004eb00000002500 */
[----:B------:R-:W-:Y:S08]  /*09c0*/  BAR.ARV 0x4, 0x120 ;  /* 0x0104800000007b1d */ /* 0x000ff00000002000 */
[----:B------:R-:W2:Y:S08]  /*09d0*/  LDC R0, c[0x0][0xda8] ;  /* 0x00036a00ff007b82 */ /* 0x000eb00000000800 */
[----:B------:R-:W-:Y:S06]  /*09e0*/  BAR.ARV 0x8, 0x120 ;  /* 0x0204800000007b1d */ /* 0x000fec0000002000 */
        /* <DEDUP_REMOVED lines=8> */
[----:B------:R-:W-:-:S05]  /*0a70*/  LOP3.LUT R212, R2, 0xffffff80, RZ, 0xc0, !PT ;  /* 0xffffff8002d47812 */ /* 0x000fca00078ec0ff */
[----:B------:R-:W-:Y:S01]  /*0a80*/  IMAD.IADD R212, R215, 0x1, -R212 ;  /* 0x00000001d7d47824 */ /* 0x000fe200078e0ad4 */
[----:B------:R-:W1:Y:S01]  /*0a90*/  S2UR UR6, SR_SWINHI ;  /* 0x00000000000679c3 */ /* 0x000e620000002f00 */
[----:B------:R-:W-:-:S03]  /*0aa0*/  LEA.HI R3, R0, R215, RZ, 0x4 ;  /* 0x000000d700037211 */ /* 0x000fc600078f20ff */
[----:B------:R-:W-:Y:S02]  /*0ab0*/  SHF.R.S32.HI R7, RZ, 0x1f, R212 ;  /* 0x0000001fff077819 */ /* 0x000fe400000114d4 */
[----:B------:R-:W-:Y:S02]  /*0ac0*/  SHF.R.S32.HI R6, RZ, 0x4, R3 ;  /* 0x00000004ff067819 */ /* 0x000fe40000011403 */
[----:B------:R-:W-:Y:S02]  /*0ad0*/  LEA.HI R8, R7, R212, RZ, 0x2 ;  /* 0x000000d407087211 */ /* 0x000fe400078f10ff */
[----:B------:R-:W-:Y:S02]  /*0ae0*/  LOP3.LUT R4, R3, 0x3fffff0, RZ, 0xc0, !PT ;  /* 0x03fffff003047812 */ /* 0x000fe400078ec0ff */
[--C-:B------:R-:W-:Y:S02]  /*0af0*/  SHF.R.S32.HI R9, RZ, 0x2, R8.reuse ;  /* 0x00000002ff097819 */ /* 0x100fe40000011408 */
[----:B------:R-:W-:-:S02]  /*0b00*/  SHF.R.S32.HI R10, RZ, 0x1f, R8 ;  /* 0x0000001fff0a7819 */ /* 0x000fc40000011408 */
[----:B------:R-:W-:Y:S02]  /*0b10*/  SHF.R.S32.HI R213, RZ, 0x7, R2 ;  /* 0x00000007ffd57819 */ /* 0x000fe40000011402 */
[----:B------:R-:W-:Y:S02]  /*0b20*/  LEA.HI R5, R3, R6, RZ, 0x1 ;  /* 0x0000000603057211 */ /* 0x000fe400078f08ff */
[----:B------:R-:W-:Y:S01]  /*0b30*/  LEA.HI R214, R0, R215, RZ, 0x5 ;  /* 0x000000d700d67211 */ /* 0x000fe200078f28ff */
[----:B------:R-:W-:Y:S01]  /*0b40*/  IMAD.IADD R3, R215, 0x1, -R4 ;  /* 0x00000001d7037824 */ /* 0x000fe200078e0a04 */
[----:B------:R-:W-:Y:S02]  /*0b50*/  LEA.HI R10, R10, R9, RZ, 0x3 ;  /* 0x000000090a0a7211 */ /* 0x000fe400078f18ff */
[----:B------:R-:W-:Y:S02]  /*0b60*/  LEA.HI R2, R2, R213, RZ, 0x1 ;  /* 0x000000d502027211 */ /* 0x000fe400078f08ff */
[----:B------:R-:W-:-:S02]  /*0b70*/  LOP3.LUT R5, R5, 0x1ffffffe, RZ, 0xc0, !PT ;  /* 0x1ffffffe05057812 */ /* 0x000fc400078ec0ff */
[----:B------:R-:W-:Y:S01]  /*0b80*/  SHF.R.S32.HI R214, RZ, 0x5, R214 ;  /* 0x00000005ffd67819 */ /* 0x000fe200000114d6 */
[----:B------:R-:W-:Y:S01]  /*0b90*/  UMOV UR4, 0x400 ;  /* 0x0000040000047882 */ /* 0x000fe20000000000 */
[----:B------:R-:W-:Y:S02]  /*0ba0*/  LOP3.LUT R10, R10, 0xfffffff8, RZ, 0xc0, !PT ;  /* 0xfffffff80a0a7812 */ /* 0x000fe400078ec0ff */
[----:B------:R-:W-:Y:S01]  /*0bb0*/  LOP3.LUT R2, R2, 0x3fffffe, RZ, 0xc0, !PT ;  /* 0x03fffffe02027812 */ /* 0x000fe200078ec0ff */
[----:B---3--:R-:W-:Y:S01]  /*0bc0*/  ULEA UR8, UR5, UR4, 0x18 ;  /* 0x0000000405087291 */ /* 0x008fe2000f8ec03f */
[----:B------:R-:W-:Y:S01]  /*0bd0*/  LEA R4, R214, R3, 0x4 ;  /* 0x00000003d6047211 */ /* 0x000fe200078e20ff */
[----:B------:R-:W-:Y:S01]  /*0be0*/  IMAD.IADD R5, R6, 0x1, -R5 ;  /* 0x0000000106057824 */ /* 0x000fe200078e0a05 */
[----:B------:R-:W-:Y:S02]  /*0bf0*/  LEA.HI R7, R7, R212, RZ, 0x5 ;  /* 0x000000d407077211 */ /* 0x000fe400078f28ff */
[----:B------:R-:W-:Y:S01]  /*0c00*/  LEA.HI R0, R0, R215, RZ, 0x3 ;  /* 0x000000d700007211 */ /* 0x000fe200078f18ff */
[----:B------:R-:W-:Y:S01]  /*0c10*/  IMAD.IADD R10, R9, 0x1, -R10 ;  /* 0x00000001090a7824 */ /* 0x000fe200078e0a0a */
[----:B------:R-:W-:Y:S01]  /*0c20*/  SHF.R.S32.HI R7, RZ, 0x5, R7 ;  /* 0x00000005ff077819 */ /* 0x000fe20000011407 */
[----:B------:R-:W-:Y:S01]  /*0c30*/  IMAD.IADD R206, R213, 0x1, -R2 ;  /* 0x00000001d5ce7824 */ /* 0x000fe200078e0a02 */
[----:B------:R-:W-:Y:S01]  /*0c40*/  LOP3.LUT R2, R0, 0x1ffffff8, RZ, 0xc0, !PT ;  /* 0x1ffffff800027812 */ /* 0x000fe200078ec0ff */
[----:B------:R-:W-:Y:S01]  /*0c50*/  IMAD R3, R4, 0x8, R5 ;  /* 0x0000000804037824 */ /* 0x000fe200078e0205 */
[----:B------:R-:W-:Y:S01]  /*0c60*/  UMOV UR4, UR8 ;  /* 0x0000000800047c82 */ /* 0x000fe20008000000 */
[----:B-1----:R-:W-:Y:S01]  /*0c70*/  UMOV UR5, UR6 ;  /* 0x0000000600057c82 */ /* 0x002fe20008000000 */
[----:B------:R-:W-:Y:S01]  /*0c80*/  LEA R7, R7, R10, 0x4 ;  /* 0x0000000a07077211 */ /* 0x000fe200078e20ff */
[----:B------:R-:W-:Y:S01]  /*0c90*/  IMAD.U32 R18, RZ, RZ, UR4 ;  /* 0x00000004ff127e24 */ /* 0x000fe2000f8e00ff */
[----:B------:R-:W-:Y:S01]  /*0ca0*/  LOP3.LUT R205, R8, 0x7ffffffc, RZ, 0xc0, !PT ;  /* 0x7ffffffc08cd7812 */ /* 0x000fe200078ec0ff */
[----:B------:R-:W-:-:S02]  /*0cb0*/  IMAD.U32 R19, RZ, RZ, UR5 ;  /* 0x00000005ff137e24 */ /* 0x000fc4000f8e00ff */
[----:B------:R-:W-:Y:S02]  /*0cc0*/  IMAD.SHL.U32 R3, R3, 0x8, RZ ;  /* 0x0000000803037824 */ /* 0x000fe400078e00ff */
[----:B------:R-:W-:Y:S01]  /*0cd0*/  IMAD.IADD R2, R215, 0x1, -R2 ;  /* 0x00000001d7027824 */ /* 0x000fe200078e0a02 */
[----:B------:R-:W-:Y:S01]  /*0ce0*/  UMOV UR5, URZ ;  /* 0x0000003f00057c82 */ /* 0x000fe20008000000 */
[----:B------:R-:W-:Y:S01]  /*0cf0*/  IMAD.U32 R16, RZ, RZ, UR8 ;  /* 0x00000008ff107e24 */ /* 0x000fe2000f8e00ff */
[----:B------:R-:W-:Y:S01]  /*0d00*/  SHF.R.S32.HI R208, RZ, 0x3, R0 ;  /* 0x00000003ffd07819 */ /* 0x000fe20000011400 */
[----:B------:R-:W-:Y:S01]  /*0d10*/  IMAD.WIDE R18, R3, 0x2, R18 ;  /* 0x0000000203127825 */ /* 0x000fe200078e0212 */
[----:B------:R-:W-:-:S03]  /*0d20*/  MOV R17, UR5 ;  /* 0x0000000500117c02 */ /* 0x000fc60008000f00 */
[----:B------:R-:W-:Y:S02]  /*0d30*/  IMAD R206, R206, 0x40, R7 ;  /* 0x00000040cece7824 */ /* 0x000fe400078e0207 */
[----:B------:R-:W-:Y:S02]  /*0d40*/  IMAD.MOV.U32 R210, RZ, RZ, RZ ;  /* 0x000000ffffd27224 */ /* 0x000fe400078e00ff */
[----:B------:R-:W-:Y:S02]  /*0d50*/  IMAD.SHL.U32 R22, R2, 0x8, RZ ;  /* 0x0000000802167824 */ /* 0x000fe400078e00ff */
[----:B------:R-:W-:Y:S01]  /*0d60*/  IMAD.IADD R205, R212, 0x1, -R205 ;  /* 0x00000001d4cd7824 */ /* 0x000fe200078e0acd */
[----:B------:R-:W-:Y:S01]  /*0d70*/  UMOV UR4, UR7 ;  /* 0x0000000700047c82 */ /* 0x000fe20008000000 */
[----:B------:R-:W-:Y:S01]  /*0d80*/  UMOV UR46, URZ ;  /* 0x0000003f002e7c82 */ /* 0x000fe20008000000 */
[----:B--2---:R-:W-:-:S07]  /*0d90*/  LOP3.LUT R204, R11, 0x1, RZ, 0xfc, !PT ;  /* 0x000000010bcc7812 */ /* 0x004fce00078efcff */
.L_x_4759:
        /* <DEDUP_REMOVED lines=21> */
.L_x_4713:
        /* <DEDUP_REMOVED lines=8> */
.L_x_4714:
[----:B------:R-:W-:Y:S01]  /*0f70*/  R2UR UR5, R207 ;  /* 0x00000000cf0572ca */ /* 0x000fe200000e0000 */
[----:B------:R-:W1:Y:S01]  /*0f80*/  LDC R0, c[0x0][0x288] ;  /* 0x0000a200ff007b82 */ /* 0x000e620000000800 */
[----:B------:R-:W-:Y:S01]  /*0f90*/  ULDC UR6, c[0x0][0xdac] ;  /* 0x00036b0000067ab9 */ /* 0x000fe20000000800 */
[----:B------:R-:W-:Y:S01]  /*0fa0*/  ULDC.64 UR10, c[0x0][0x3f8] ;  /* 0x0000fe00000a7ab9 */ /* 0x000fe20000000a00 */
[----:B------:R-:W-:Y:S01]  /*0fb0*/  MOV R4, RZ ;  /* 0x000000ff00047202 */ /* 0x000fe20000000f00 */
[----:B------:R-:W-:Y:S01]  /*0fc0*/  UISETP.NE.U32.AND UP0, UPT, UR10, URZ, UPT ;  /* 0x0000003f0a00728c */ /* 0x000fe2000bf05070 */
[----:B------:R-:W-:Y:S01]  /*0fd0*/  IMAD.MOV.U32 R2, RZ, RZ, RZ ;  /* 0x000000ffff027224 */ /* 0x000fe200078e00ff */
[----:B------:R-:W-:Y:S01]  /*0fe0*/  ULDC UR43, c[0x0][0xdb8] ;  /* 0x00036e00002b7ab9 */ /* 0x000fe20000000800 */
[----:B------:R-:W-:Y:S01]  /*0ff0*/  UIADD3 UR4, UR7, -UR4, URZ ;  /* 0x8000000407047290 */ /* 0x000fe2000fffe03f */
[----:B------:R-:W2:Y:S01]  /*1000*/  LDC R82, c[0x0][0x2e0] ;  /* 0x0000b800ff527b82 */ /* 0x000ea20000000800 */
[----:B------:R-:W-:Y:S01]  /*1010*/  UISETP.NE.AND.EX UP0, UPT, UR11, URZ, UPT, UP0 ;  /* 0x0000003f0b00728c */ /* 0x000fe2000bf05300 */
[----:B------:R-:W-:-:S02]  /*1020*/  PLOP3.LUT P0, PT, PT, PT, PT, 0x80, 0x0 ;  /* 0x000000000000781c */ /* 0x000fc40003f0f070 */
[----:B------:R-:W-:Y:S01]  /*1030*/  CS2R R118, SRZ ;  /* 0x0000000000767805 */ /* 0x000fe2000001ff00 */
[----:B------:R-:W-:Y:S01]  /*1040*/  ULOP3.LUT UR5, URZ, UR5, URZ, 0x33, !UPT ;  /* 0x000000053f057292 */ /* 0x000fe2000f8e333f */
[----:B------:R-:W-:Y:S02]  /*1050*/  CS2R R116, SRZ ;  /* 0x0000000000747805 */ /* 0x000fe4000001ff00 */
[----:B------:R-:W-:Y:S02]  /*1060*/  CS2R R114, SRZ ;  /* 0x0000000000727805 */ /* 0x000fe4000001ff00 */
[----:B------:R-:W-:Y:S01]  /*1070*/  CS2R R112, SRZ ;  /* 0x0000000000707805 */ /* 0x000fe2000001ff00 */
[----:B------:R-:W-:Y:S01]  /*1080*/  UIADD3 UR5, UR5, UR6, URZ ;  /* 0x0000000605057290 */ /* 0x000fe2000fffe03f */
[----:B------:R-:W-:Y:S02]  /*1090*/  CS2R R110, SRZ ;  /* 0x00000000006e7805 */ /* 0x000fe4000001ff00 */
[----:B------:R-:W-:Y:S01]  /*10a0*/  CS2R R108, SRZ ;  /* 0x00000000006c7805 */ /* 0x000fe2000001ff00 */
[----:B------:R-:W-:Y:S01]  /*10b0*/  ULDC UR6, c[0x0][0x404] ;  /* 0x0001010000067ab9 */ /* 0x000fe20000000800 */
[----:B------:R-:W-:Y:S01]  /*10c0*/  USHF.L.U32 UR42, UR5, 0x7, URZ ;  /* 0x00000007052a7899 */ /* 0x000fe2000800063f */
[----:B------:R-:W-:Y:S01]  /*10d0*/  CS2R R106, SRZ ;  /* 0x00000000006a7805 */ /* 0x000fe2000001ff00 */
[----:B------:R-:W-:Y:S01]  /*10e0*/  USEL UR5, UR6, 0x1, UP0 ;  /* 0x0000000106057887 */ /* 0x000fe20008000000 */
[----:B------:R-:W-:Y:S01]  /*10f0*/  CS2R R104, SRZ ;  /* 0x0000000000687805 */ /* 0x000fe2000001ff00 */
[----:B------:R-:W-:Y:S01]  /*1100*/  UISETP.NE.AND UP0, UPT, UR43, 0x1, UPT ;  /* 0x000000012b00788c */ /* 0x000fe2000bf05270 */
[----:B------:R-:W-:Y:S01]  /*1110*/  CS2R R102, SRZ ;  /* 0x0000000000667805 */ /* 0x000fe2000001ff00 */
[----:B------:R-:W-:Y:S01]  /*1120*/  IMAD.U32 R211, RZ, RZ, UR42 ;  /* 0x0000002affd37e24 */ /* 0x000fe2000f8e00ff */
[----:B------:R-:W-:-:S02]  /*1130*/  CS2R R100, SRZ ;  /* 0x0000000000647805 */ /* 0x000fc4000001ff00 */
[----:B------:R-:W-:Y:S02]  /*1140*/  CS2R R98, SRZ ;  /* 0x0000000000627805 */ /* 0x000fe4000001ff00 */
[----:B------:R-:W-:Y:S02]  /*1150*/  CS2R R96, SRZ ;  /* 0x0000000000607805 */ /* 0x000fe4000001ff00 */
[----:B------:R-:W-:Y:S02]  /*1160*/  CS2R R94, SRZ ;  /* 0x00000000005e7805 */ /* 0x000fe4000001ff00 */
[----:B-1----:R-:W-:Y:S01]  /*1170*/  IADD3 R5, R211, 0xef, -R0 ;  /* 0x000000efd3057810 */ /* 0x002fe20007ffe800 */
[----:B--2---:R-:W-:Y:S01]  /*1180*/  IMAD R82, R82, UR5, RZ ;  /* 0x0000000552527c24 */ /* 0x004fe2000f8e02ff */
[----:B------:R-:W-:Y:S01]  /*1190*/  ULDC UR5, c[0x0][0xdc4] ;  /* 0x0003710000057ab9 */ /* 0x000fe20000000800 */
[----:B------:R-:W-:Y:S01]  /*11a0*/  CS2R R92, SRZ ;  /* 0x00000000005c7805 */ /* 0x000fe2000001ff00 */
[----:B------:R-:W-:Y:S01]  /*11b0*/  UIMAD UR8, UR8, UR5, UR4 ;  /* 0x00000005080872a4 */ /* 0x000fe2000f8e0204 */
[C---:B------:R-:W-:Y:S01]  /*11c0*/  VIADD R3, R82.reuse, 0x6f ;  /* 0x0000006f52037836 */ /* 0x040fe20000000000 */
[----:B------:R-:W-:Y:S01]  /*11d0*/  @UP0 ULDC UR6, c[0x0][0xdc0] ;  /* 0x0003700000060ab9 */ /* 0x000fe20000000800 */
[----:B------:R-:W-:Y:S01]  /*11e0*/  IMAD.IADD R5, R82, 0x1, R5 ;  /* 0x0000000152057824 */ /* 0x000fe200078e0205 */
[----:B------:R-:W-:Y:S01]  /*11f0*/  @UP0 ULDC UR4, c[0x0][0xdbc] ;  /* 0x00036f0000040ab9 */ /* 0x000fe20000000800 */
[----:B------:R-:W-:Y:S01]  /*1200*/  IMAD.HI R2, R3, -0x6db6db6d, R2 ;  /* 0x9249249303027827 */ /* 0x000fe200078e0202 */
[----:B------:R-:W-:Y:S01]  /*1210*/  UIMAD.WIDE.U32 UR4, UR8, UR4, URZ ;  /* 0x00000004080472a5 */ /* 0x000fe2000f8e003f */
[----:B------:R-:W-:Y:S01]  /*1220*/  CS2R R90, SRZ ;  /* 0x00000000005a7805 */ /* 0x000fe2000001ff00 */
[----:B------:R-:W-:Y:S01]  /*1230*/  UMOV UR44, UR8 ;  /* 0x00000008002c7c82 */ /* 0x000fe20008000000 */
[----:B------:R-:W-:Y:S01]  /*1240*/  IMAD.HI R4, R5, -0x6db6db6d, R4 ;  /* 0x9249249305047827 */ /* 0x000fe200078e0204 */
[----:B------:R-:W-:Y:S01]  /*1250*/  SHF.R.U32.HI R3, RZ, 0x1f, R2 ;  /* 0x0000001fff037819 */ /* 0x000fe20000011602 */
[----:B------:R-:W-:Y:S01]  /*1260*/  @UP0 USHF.R.U32.HI UR44, URZ, UR6, UR5 ;  /* 0x000000063f2c0299 */ /* 0x000fe20008011605 */
[----:B------:R-:W-:-:S02]  /*1270*/  CS2R R88, SRZ ;  /* 0x0000000000587805 */ /* 0x000fc4000001ff00 */
[----:B------:R-:W-:Y:S02]  /*1280*/  CS2R R86, SRZ ;  /* 0x0000000000567805 */ /* 0x000fe4000001ff00 */
[----:B------:R-:W-:Y:S01]  /*1290*/  SHF.R.U32.HI R5, RZ, 0x1f, R4 ;  /* 0x0000001fff057819 */ /* 0x000fe20000011604 */
[----:B------:R-:W-:Y:S01]  /*12a0*/  UIADD3 UR4, -UR44, URZ, URZ ;  /* 0x0000003f2c047290 */ /* 0x000fe2000fffe13f */
[----:B------:R-:W-:Y:S01]  /*12b0*/  LEA.HI.SX32 R3, R2, R3, 0x1a ;  /* 0x0000000302037211 */ /* 0x000fe200078fd2ff */
[----:B------:R-:W-:Y:S01]  /*12c0*/  IMAD.MOV.U32 R2, RZ, RZ, RZ ;  /* 0x000000ffff027224 */ /* 0x000fe200078e00ff */
[----:B------:R-:W-:Y:S01]  /*12d0*/  LEA.HI.SX32 R4, R4, R5, 0x1a ;  /* 0x0000000504047211 */ /* 0x000fe200078fd2ff */
[----:B------:R-:W-:Y:S01]  /*12e0*/  UIMAD UR43, UR43, UR4, UR8 ;  /* 0x000000042b2b72a4 */ /* 0x000fe2000f8e0208 */
[----:B------:R-:W-:Y:S02]  /*12f0*/  CS2R R84, SRZ ;  /* 0x0000000000547805 */ /* 0x000fe4000001ff00 */
[----:B------:R-:W-:-:S02]  /*1300*/  CS2R R38, SRZ ;  /* 0x0000000000267805 */ /* 0x000fc4000001ff00 */
[----:B------:R-:W-:Y:S01]  /*1310*/  VIMNMX R83, R3, R4, PT ;  /* 0x0000000403537248 */ /* 0x000fe20003fe0100 */
[----:B------:R-:W-:Y:S01]  /*1320*/  IMAD.MOV.U32 R3, RZ, RZ, RZ ;  /* 0x000000ffff037224 */ /* 0x000fe200078e00ff */
[----:B------:R-:W-:Y:S02]  /*1330*/  CS2R R80, SRZ ;  /* 0x0000000000507805 */ /* 0x000fe4000001ff00 */
[----:B------:R-:W-:Y:S02]  /*1340*/  CS2R R78, SRZ ;  /* 0x00000000004e7805 */ /* 0x000fe4000001ff00 */
[----:B------:R-:W-:Y:S02]  /*1350*/  ISETP.GE.AND P1, PT, R83, 0x1, PT ;  /* 0x000000015300780c */ /* 0x000fe40003f26270 */
        /* <DEDUP_REMOVED lines=21> */
[----:B------:R-:W-:Y:S01]  /*14b0*/  CS2R R36, SRZ ;  /* 0x0000000000247805 */ /* 0x000fe2000001ff00 */
[----:B------:R-:W-:Y:S01]  /*14c0*/  IMAD.MOV.U32 R124, RZ, RZ, RZ ;  /* 0x000000ffff7c7224 */ /* 0x000fe200078e00ff */
[----:B------:R-:W-:Y:S02]  /*14d0*/  CS2R R30, SRZ ;  /* 0x00000000001e7805 */ /* 0x000fe4000001ff00 */
[----:B------:R-:W-:Y:S01]  /*14e0*/  CS2R R32, SRZ ;  /* 0x0000000000207805 */ /* 0x000fe2000001ff00 */
[----:B------:R-:W-:Y:S01]  /*14f0*/  IMAD.MOV.U32 R0, RZ, RZ, RZ ;  /* 0x000000ffff007224 */ /* 0x000fe200078e00ff */
[----:B------:R-:W-:Y:S01]  /*1500*/  CS2R R6, SRZ ;  /* 0x0000000000067805 */ /* 0x000fe2000001ff00 */
[----:B------:R-:W-:Y:S01]  /*1510*/  IMAD.MOV.U32 R27, RZ, RZ, RZ ;  /* 0x000000ffff1b7224 */ /* 0x000fe200078e00ff */
[----:B------:R-:W-:Y:S01]  /*1520*/  MOV R29, RZ ;  /* 0x000000ff001d7202 */ /* 0x000fe20000000f00 */
[----:B------:R-:W-:Y:S01]  /*1530*/  IMAD.MOV.U32 R25, RZ, RZ, RZ ;  /* 0x000000ffff197224 */ /* 0x000fe200078e00ff */
[----:B------:R-:W-:Y:S06]  /*1540*/  @!P1 BRA `(.L_x_4715) ;  /* 0x000000d800fc9947 */ /* 0x000fec0003800000 */
[----:B------:R-:W1:Y:S01]  /*1550*/  SHFL.IDX PT, R0, R213, RZ, 0x1f ;  /* 0x00001fffd5007589 */ /* 0x000e6200000e0000 */
[----:B------:R-:W-:-:S13]  /*1560*/  R2UR UR6, R16 ;  /* 0x00000000100672ca */ /* 0x000fda00000e0000 */
[----:B------:R-:W-:-:S04]  /*1570*/  UIADD3 UR6, UR6, 0x15400, URZ ;  /* 0x0001540006067890 */ /* 0x000fc8000fffe03f */
[----:B------:R-:W-:Y:S01]  /*1580*/  ULOP3.LUT UP0, URZ, UR6, 0x9f, URZ, 0xc0, !UPT ;  /* 0x0000009f063f7892 */ /* 0x000fe2000f80c03f */
[----:B-1----:R-:W-:-:S05]  /*1590*/  R2UR UR4, R0 ;  /* 0x00000000000472ca */ /* 0x002fca00000e0000 */
[----:B------:R-:W-:-:S08]  /*15a0*/  PLOP3.LUT P0, PT, PT, PT, UP0, 0x80, 0x0 ;  /* 0x000000000000781c */ /* 0x000fd00003f0f008 */
        /* <DEDUP_REMOVED lines=23> */
.L_x_4716:
[----:B------:R-:W-:Y:S02]  /*1720*/  LEA.HI R0, R210, R210, RZ, 0x1 ;  /* 0x000000d2d2007211 */ /* 0x000fe400078f08ff */
[----:B------:R-:W-:Y:S02]  /*1730*/  R2UR UR4, R16 ;  /* 0x00000000100472ca */ /* 0x000fe400000e0000 */
[----:B------:R-:W-:Y:S02]  /*1740*/  LOP3.LUT R3, R0, 0xfffffffe, RZ, 0xc0, !PT ;  /* 0xfffffffe00037812 */ /* 0x000fe400078ec0ff */
[----:B------:R-:W-:-:S03]  /*1750*/  ISETP.NE.AND P0, PT, R204, 0x3, PT ;  /* 0x00000003cc00780c */ /* 0x000fc60003f05270 */
[----:B------:R-:W-:-:S05]  /*1760*/  IMAD.IADD R0, R210, 0x1, -R3 ;  /* 0x00000001d2007824 */ /* 0x000fca00078e0a03 */
[----:B------:R-:W-:-:S04]  /*1770*/  SHF.L.U32 R0, R0, 0x1f, RZ ;  /* 0x0000001f00007819 */ /* 0x000fc800000006ff */
[----:B------:R-:W1:Y:S02]  /*1780*/  SYNCS.PHASECHK.TRANS64.TRYWAIT P1, [UR4+0x36800], R0 ;  /* 0x03680000ff0075a7 */ /* 0x000e640008020144 */
[----:B-1----:R-:W-:Y:S05]  /*1790*/  @!P1 BRA `(.L_x_4717) ;  /* 0x0000012000b89947 */ /* 0x002fea0003800000 */
.L_x_4818:
[----:B------:R-:W-:Y:S05]  /*17a0*/  @!P0 BRA `(.L_x_4718) ;  /* 0x0000000000048947 */ /* 0x000fea0003800000 */
[----:B------:R-:W-:Y:S01]  /*17b0*/  BPT.TRAP 0x1 ;  /* 0x000000040000795c */ /* 0x000fe20000300000 */
.L_x_4718:
[----:B------:R-:W-:Y:S01]  /*17c0*/  R2UR UR5, R17 ;  /* 0x00000000110572ca */ /* 0x000fe200000e0000 */
[----:B------:R-:W-:Y:S01]  /*17d0*/  IMAD.U32 R2, RZ, RZ, UR46 ;  /* 0x0000002eff027e24 */ /* 0x000fe2000f8e00ff */
[----:B------:R-:W-:-:S11]  /*17e0*/  R2UR UR4, R16 ;  /* 0x00000000100472ca */ /* 0x000fd600000e0000 */
[----:B-1----:R-:W-:Y:S02]  /*17f0*/  IMAD.U32 R3, RZ, RZ, UR5 ;  /* 0x00000005ff037e24 */ /* 0x002fe4000f8e00ff */
[----:B------:R-:W-:-:S03]  /*1800*/  LEA R2, R2, UR4, 0x3 ;  /* 0x0000000402027c11 */ /* 0x000fc6000f8e18ff */
[----:B------:R-:W-:-:S04]  /*1810*/  SHF.L.U32 R3, R3, 0x1f, RZ ;  /* 0x0000001f03037819 */ /* 0x000fc800000006ff */
[----:B------:R1:W2:Y:S01]  /*1820*/  SYNCS.PHASECHK.TRANS64.TRYWAIT P2, [R2+URZ+0x36830], R3 ;  /* 0x03683003020075a7 */ /* 0x0002a2000804017f */
[----:B------:R-:W-:Y:S05]  /*1830*/  @!P0 BRA `(.L_x_4719) ;  /* 0x0000000000048947 */ /* 0x000fea0003800000 */
[----:B------:R-:W-:Y:S01]  /*1840*/  BPT.TRAP 0x1 ;  /* 0x000000040000795c */ /* 0x000fe20000300000 */
.L_x_4719:
[----:B------:R-:W3:Y:S01]  /*1850*/  S2R R0, SR_TID.X ;  /* 0x0000000000007919 */ /* 0x000ee20000002100 */
[----:B------:R-:W-:Y:S02]  /*1860*/  MOV R119, RZ ;  /* 0x000000ff00777202 */ /* 0x000fe40000000f00 */
[----:B---3--:R-:W-:Y:S01]  /*1870*/  LOP3.LUT P1, RZ, R0, 0x7f, RZ, 0xc0, !PT ;  /* 0x0000007f00ff7812 */ /* 0x008fe2000782c0ff */
[----:B--2---:R-:W-:-:S12]  /*1880*/  @P2 BRA `(.L_x_4720) ;  /* 0x0000000000082947 */ /* 0x004fd80003800000 */
[----:B------:R-:W2:Y:S02]  /*1890*/  SYNCS.PHASECHK.TRANS64.TRYWAIT P2, [R2+URZ+0x36830], R3 ;  /* 0x03683003020075a7 */ /* 0x000ea4000804017f */
[----:B--2---:R-:W-:Y:S05]  /*18a0*/  @!P2 BRA `(.L_x_4721) ;  /* 0x000001200090a947 */ /* 0x004fea0003800000 */
.L_x_4720:
        /* <DEDUP_REMOVED lines=12> */
[----:B------:R-:W-:Y:S01]  /*1970*/  UMOV UR27, 0x40000040 ;  /* 0x40000040001b7882 */ /* 0x000fe20000000000 */
[----:B------:R-:W-:Y:S01]  /*1980*/  UMOV UR31, 0x40000040 ;  /* 0x40000040001f7882 */ /* 0x000fe20000000000 */
[----:B------:R-:W-:Y:S01]  /*1990*/  UIADD3 UR4, UR4, 0x21400, URZ ;  /* 0x0002140004047890 */ /* 0x000fe2000fffe03f */
[----:B------:R-:W-:Y:S01]  /*19a0*/  MOV R0, UR43 ;  /* 0x0000002b00007c02 */ /* 0x000fe20008000f00 */
[----:B------:R-:W-:Y:S01]  /*19b0*/  UMOV UR35, 0x40000040 ;  /* 0x4000004000237882 */ /* 0x000fe20000000000 */
[----:B------:R-:W-:Y:S01]  /*19c0*/  UMOV UR39, 0x40000040 ;  /* 0x4000004000277882 */ /* 0x000fe20000000000 */
[----:B------:R-:W-:Y:S01]  /*19d0*/  USHF.R.U32.HI UR4, URZ, 0x4, UR4 ;  /* 0x000000043f047899 */ /* 0x000fe20008011604 */
[----:B-12---:R-:W-:Y:S01]  /*19e0*/  MOV R3, UR42 ;  /* 0x0000002a00037c02 */ /* 0x006fe20008000f00 */
[----:B------:R-:W-:Y:S01]  /*19f0*/  UMOV UR51, 0x40000040 ;  /* 0x4000004000337882 */ /* 0x000fe20000000000 */
[----:B------:R-:W-:Y:S01]  /*1a00*/  UMOV UR55, 0x40000040 ;  /* 0x4000004000377882 */ /* 0x000fe20000000000 */
[----:B------:R-:W-:Y:S01]  /*1a10*/  ULOP3.LUT UR4, UR4, 0x3fff, URZ, 0xc0, !UPT ;  /* 0x00003fff04047892 */ /* 0x000fe2000f8ec03f */
[----:B------:R-:W-:Y:S01]  /*1a20*/  @!P1 IADD3 R2, R2, 0x36840, RZ ;  /* 0x0003684002029810 */ /* 0x000fe20007ffe0ff */
[----:B------:R-:W-:Y:S01]  /*1a30*/  UMOV UR59, 0x40000040 ;  /* 0x40000040003b7882 */ /* 0x000fe20000000000 */
[----:B------:R-:W-:Y:S01]  /*1a40*/  UMOV UR43, 0x40000040 ;  /* 0x40000040002b7882 */ /* 0x000fe20000000000 */
[----:B------:R-:W-:Y:S01]  /*1a50*/  ULOP3.LUT UR40, UR4, 0x10000, URZ, 0xfc, !UPT ;  /* 0x0001000004287892 */ /* 0x000fe2000f8efc3f */
[----:B------:R-:W-:Y:S01]  /*1a60*/  @!P1 PRMT R2, RZ, 0x654, R2 ;  /* 0x00000654ff029816 */ /* 0x000fe20000000002 */
[----:B------:R-:W-:Y:S01]  /*1a70*/  ULOP3.LUT UR4, UR36, 0x10000, URZ, 0xfc, !UPT ;  /* 0x0001000024047892 */ /* 0x000fe2000f8efc3f */
[--C-:B------:R-:W-:Y:S01]  /*1a80*/  IMAD.MOV.U32 R118, RZ, RZ, R119.reuse ;  /* 0x000000ffff767224 */ /* 0x100fe200078e0077 */
[----:B------:R-:W-:Y:S01]  /*1a90*/  UIMAD UR6, UR46, 0xa80, UR40 ;  /* 0x00000a802e0678a4 */ /* 0x000fe2000f8e0228 */
[--C-:B------:R-:W-:Y:S01]  /*1aa0*/  IMAD.MOV.U32 R116, RZ, RZ, R119.reuse ;  /* 0x000000ffff747224 */ /* 0x100fe200078e0077 */
[----:B------:R-:W-:Y:S01]  /*1ab0*/  MOV R4, UR40 ;  /* 0x0000002800047c02 */ /* 0x000fe20008000f00 */
[--C-:B------:R-:W-:Y:S01]  /*1ac0*/  IMAD.MOV.U32 R114, RZ, RZ, R119.reuse ;  /* 0x000000ffff727224 */ /* 0x100fe200078e0077 */
[----:B------:R-:W-:Y:S01]  /*1ad0*/  UIADD3 UR10, UR6, 0x80, URZ ;  /* 0x00000080060a7890 */ /* 0x000fe2000fffe03f */
[--C-:B------:R-:W-:Y:S01]  /*1ae0*/  IMAD.MOV.U32 R112, RZ, RZ, R119.reuse ;  /* 0x000000ffff707224 */ /* 0x100fe200078e0077 */
[----:B------:R-:W-:Y:S01]  /*1af0*/  UMOV UR8, UR4 ;  /* 0x0000000400087c82 */ /* 0x000fe20008000000 */
[----:B------:R-:W-:Y:S01]  /*1b00*/  UIADD3 UR14, UR6, 0x200, URZ ;  /* 0x00000200060e7890 */ /* 0x000fe2000fffe03f */
[--C-:B------:R-:W-:Y:S01]  /*1b10*/  IMAD.MOV.U32 R110, RZ, RZ, R119.reuse ;  /* 0x000000ffff6e7224 */ /* 0x100fe200078e0077 */
[----:B------:R-:W-:Y:S01]  /*1b20*/  HGMMA.64x16x16.F32.BF16 R72, gdesc[UR4], RZ, !UPT, gsb0 ;  /* 0x00200000044879f0 */ /* 0x000fe2000c0018ff */
[----:B------:R-:W-:Y:S01]  /*1b30*/  UMOV UR12, UR4 ;  /* 0x00000004000c7c82 */ /* 0x000fe20008000000 */
[----:B------:R-:W-:Y:S01]  /*1b40*/  UIADD3 UR18, UR6, 0x280, URZ ;  /* 0x0000028006127890 */ /* 0x000fe2000fffe03f */
[-C--:B------:R-:W-:Y:S01]  /*1b50*/  MOV R108, R119.reuse ;  /* 0x00000077006c7202 */ /* 0x080fe20000000f00 */
[----:B------:R-:W-:Y:S01]  /*1b60*/  UMOV UR16, UR4 ;  /* 0x0000000400107c82 */ /* 0x000fe20008000000 */
        /* <DEDUP_REMOVED lines=46> */
[----:B------:R-:W-:Y:S02]  /*1e50*/  UIADD3 UR12, UR6, 0x2, URZ ;  /* 0x00000002060c7890 */ /* 0x000fe4000fffe03f */
[----:B------:R-:W-:Y:S01]  /*1e60*/  UIADD3 UR14, UR6, 0x202, URZ ;  /* 0x00000202060e7890 */ /* 0x000fe2000fffe03f */
        /* <DEDUP_REMOVED lines=405> */
[----:B------:R-:W1:Y:S01]  /*37c0*/  LDC R3, c[0x0][0x288] ;  /* 0x0000a200ff037b82 */ /* 0x000e620000000800 */
[----:B------:R-:W-:Y:S01]  /*37d0*/  R2UR UR43, R0 ;  /* 0x00000000002b72ca */ /* 0x000fe200000e0000 */
[C---:B------:R-:W-:Y:S01]  /*37e0*/  IMAD R0, R83.reuse, -0x70, R82 ;  /* 0xffffff9053007824 */ /* 0x040fe200078e0252 */
[----:B------:R-:W-:Y:S01]  /*37f0*/  R2UR UR40, R4 ;  /* 0x00000000042872ca */ /* 0x000fe200000e0000 */
[----:B------:R-:W-:-:S05]  /*3800*/  VIADD R83, R83, 0xfffffffe ;  /* 0xfffffffe53537836 */ /* 0x000fca0000000000 */
[----:B------:R-:W-:Y:S02]  /*3810*/  R2UR UR45, R83 ;  /* 0x00000000532d72ca */ /* 0x000fe400000e0000 */
[----:B------:R-:W-:Y:S01]  /*3820*/  VIADD R9, R206, UR42 ;  /* 0x0000002ace097c36 */ /* 0x000fe20008000000 */
[----:B-1----:R-:W-:Y:S01]  /*3830*/  IADD3 R4, -R3, 0x71, R0 ;  /* 0x0000007103047810 */ /* 0x002fe20007ffe100 */
[----:B------:R-:W-:-:S04]  /*3840*/  VIADD R0, R0, 0x70 ;  /* 0x0000007000007836 */ /* 0x000fc80000000000 */
        /* <DEDUP_REMOVED lines=17> */
[----:B------:R-:W-:Y:S02]  /*3960*/  IMAD.U32 R6, RZ, RZ, UR56 ;  /* 0x00000038ff067e24 */ /* 0x000fe4000f8e00ff */
[----:B------:R-:W-:Y:S01]  /*3970*/  IMAD.U32 R7, RZ, RZ, UR57 ;  /* 0x00000039ff077e24 */ /* 0x000fe2000f8e00ff */
[----:B------:R-:W-:-:S02]  /*3980*/  WARPGROUP.DEPBAR.LE gsb0, 0x0 ;  /* 0x00008000000079c5 */ /* 0x000fc40000010000 */
        /* <DEDUP_REMOVED lines=16> */
[----:B------:R-:W-:Y:S01]  /*3a90*/  FSEL R11, R74, -INF , P2 ;  /* 0xff8000004a0b7808 */ /* 0x000fe20001000000 */
[----:B------:R-:W-:Y:S01]  /*3aa0*/  IMAD.MOV.U32 R74, RZ, RZ, R119 ;  /* 0x000000ffff4a7224 */ /* 0x000fe200078e0077 */
[----:B------:R-:W-:-:S02]  /*3ab0*/  FSEL R75, R75, -INF , P3 ;  /* 0xff8000004b4b7808 */ /* 0x000fc40001800000 */
[----:B------:R-:W-:Y:S01]  /*3ac0*/  ISETP.GT.AND P2, PT, R0, 0x9, PT ;  /* 0x000000090000780c */ /* 0x000fe20003f44270 */
        /* <DEDUP_REMOVED lines=8> */
[----:B------:R-:W-:Y:S02]  /*3b50*/  ISETP.GT.AND P3, PT, R0, 0x10, PT ;  /* 0x000000100000780c */ /* 0x000fe40003f64270 */
[----:B------:R-:W-:-:S02]  /*3b60*/  FSEL R79, R79, -INF , P2 ;  /* 0xff8000004f4f7808 */ /* 0x000fc40001000000 */
[----:B------:R-:W-:Y:S02]  /*3b70*/  FMNMX.FTZ R4, R15, R4, !PT ;  /* 0x000000040f047209 */ /* 0x000fe40007810000 */
[C---:B------:R-:W-:Y:S02]  /*3b80*/  ISETP.GT.AND P2, PT, R0.reuse, 0x11, PT ;  /* 0x000000110000780c */ /* 0x040fe40003f44270 */
[----:B------:R-:W-:Y:S02]  /*3b90*/  FMNMX.FTZ R4, R79, R4, !PT ;  /* 0x000000044f047209 */ /* 0x000fe40007810000 */
[----:B------:R-:W-:Y:S01]  /*3ba0*/  ISETP.GT.AND P4, PT, R0, 0x20, PT ;  /* 0x000000200000780c */ /* 0x000fe20003f84270 */
[----:B------:R-:W-:Y:S02]  /*3bb0*/  WARPGROUP.DEPBAR.LE gsb0, 0x0 ;  /* 0x00008000000079c5 */ /* 0x000fe40000010000 */
[----:B------:R-:W-:Y:S01]  /*3bc0*/  WARPGROUP.ARRIVE ;  /* 0x00000000000079c5 */ /* 0x000fe20000000000 */
[----:B------:R-:W-:Y:S01]  /*3bd0*/  FSEL R81, R66, -INF , P3 ;  /* 0xff80000042517808 */ /* 0x000fe20001800000 */
[----:B------:R-:W-:Y:S01]  /*3be0*/  IMAD.MOV.U32 R66, RZ, RZ, R119 ;  /* 0x000000ffff427224 */ /* 0x000fe200078e0077 */
[----:B------:R-:W-:-:S02]  /*3bf0*/  ISETP.GT.AND P3, PT, R0, 0x18, PT ;  /* 0x000000180000780c */ /* 0x000fc40003f64270 */
[----:B------:R-:W-:Y:S01]  /*3c00*/  FSEL R67, R67, -INF , P2 ;  /* 0xff80000043437808 */ /* 0x000fe20001000000 */
[----:B------:R-:W-:Y:S01]  /*3c10*/  HGMMA.64x16x16.F32.BF16 R56, gdesc[UR56], R56, gsb0 ;  /* 0x00200000383879f0 */ /* 0x000fe20008001838 */
[----:B------:R-:W-:Y:S01]  /*3c20*/  UIADD3 UR58, UR6, 0x886, URZ ;  /* 0x00000886063a7890 */ /* 0x000fe2000fffe03f */
[----:B------:R-:W-:Y:S01]  /*3c30*/  FMNMX.FTZ R4, R81, R4, !PT ;  /* 0x0000000451047209 */ /* 0x000fe20007810000 */
[----:B------:R-:W-:Y:S01]  /*3c40*/  UMOV UR56, UR10 ;  /* 0x0000000a00387c82 */ /* 0x000fe20008000000 */
[----:B------:R-:W-:Y:S01]  /*3c50*/  UMOV UR57, UR11 ;  /* 0x0000000b00397c82 */ /* 0x000fe20008000000 */
[----:B------:R-:W-:Y:S01]  /*3c60*/  UMOV UR59, 0x40000040 ;  /* 0x40000040003b7882 */ /* 0x000fe20000000000 */
[----:B------:R-:W-:Y:S02]  /*3c70*/  ISETP.GT.AND P2, PT, R0, 0x19, PT ;  /* 0x000000190000780c */ /* 0x000fe40003f44270 */
[----:B------:R-:W-:Y:S01]  /*3c80*/  FSEL R85, R70, -INF , P3 ;  /* 0xff80000046557808 */ /* 0x000fe20001800000 */
[----:B------:R-:W-:Y:S01]  /*3c90*/  IMAD.MOV.U32 R70, RZ, RZ, R119 ;  /* 0x000000ffff467224 */ /* 0x000fe200078e0077 */
[----:B------:R-:W-:-:S02]  /*3ca0*/  FMNMX.FTZ R4, R67, R4, !PT ;  /* 0x0000000443047209 */ /* 0x000fc40007810000 */
[----:B------:R-:W-:Y:S02]  /*3cb0*/  FSEL R71, R71, -INF , P2 ;  /* 0xff80000047477808 */ /* 0x000fe40001000000 */
        /* <DEDUP_REMOVED lines=12> */
[----:B------:R-:W-:Y:S01]  /*3d80*/  ISETP.GT.AND P2, PT, R0, 0x29, PT ;  /* 0x000000290000780c */ /* 0x000fe20003f44270 */
[----:B------:R-:W-:Y:S01]  /*3d90*/  UMOV UR56, UR10 ;  /* 0x0000000a00387c82 */ /* 0x000fe20008000000 */
[----:B------:R-:W-:Y:S01]  /*3da0*/  UMOV UR57, UR11 ;  /* 0x0000000b00397c82 */ /* 0x000fe20008000000 */
[----:B------:R-:W-:Y:S01]  /*3db0*/  UMOV UR59, 0x40000040 ;  /* 0x40000040003b7882 */ /* 0x000fe20000000000 */
[----:B------:R-:W-:Y:S01]  /*3dc0*/  FSEL R89, R62, -INF , P3 ;  /* 0xff8000003e597808 */ /* 0x000fe20001800000 */
[----:B------:R-:W-:Y:S01]  /*3dd0*/  IMAD.MOV.U32 R62, RZ, RZ, R119 ;  /* 0x000000ffff3e7224 */ /* 0x000fe200078e0077 */
[----:B------:R-:W-:Y:S02]  /*3de0*/  FMNMX.FTZ R4, R59, R4, !PT ;  /* 0x000000043b047209 */ /* 0x000fe40007810000 */
[----:B------:R-:W-:-:S02]  /*3df0*/  ISETP.GT.AND P4, PT, R0, 0x30, PT ;  /* 0x000000300000780c */ /* 0x000fc40003f84270 */
        /* <DEDUP_REMOVED lines=23> */
[----:B------:R-:W-:Y:S02]  /*3f70*/  ISETP.GT.AND P2, PT, R0, 0x41, PT ;  /* 0x000000410000780c */ /* 0x000fe40003f44270 */
[----:B------:R-:W-:Y:S02]  /*3f80*/  FMNMX.FTZ R4, R97, R4, !PT ;  /* 0x0000000461047209 */ /* 0x000fe40007810000 */
[----:B------:R-:W-:Y:S01]  /*3f90*/  ISETP.GT.AND P4, PT, R5, 0x8, PT ;  /* 0x000000080500780c */ /* 0x000fe20003f84270 */
[----:B------:R-:W-:Y:S02]  /*3fa0*/  WARPGROUP.DEPBAR.LE gsb0, 0x0 ;  /* 0x00008000000079c5 */ /* 0x000fe40000010000 */
[----:B------:R-:W-:Y:S01]  /*3fb0*/  WARPGROUP.ARRIVE ;  /* 0x00000000000079c5 */ /* 0x000fe20000000000 */
[----:B------:R-:W-:-:S02]  /*3fc0*/  FSEL R99, R42, -INF , P3 ;  /* 0xff8000002a637808 */ /* 0x000fc40001800000 */
[C---:B------:R-:W-:Y:S02]  /*3fd0*/  ISETP.GT.AND P3, PT, R0.reuse, 0x48, PT ;  /* 0x000000480000780c */ /* 0x040fe40003f64270 */
        /* <DEDUP_REMOVED lines=9> */
[----:B------:R-:W-:-:S02]  /*4070*/  FSEL R103, R46, -INF , P3 ;  /* 0xff8000002e677808 */ /* 0x000fc40001800000 */
[----:B------:R-:W-:Y:S02]  /*4080*/  FMNMX.FTZ R4, R101, R4, !PT ;  /* 0x0000000465047209 */ /* 0x000fe40007810000 */
[C---:B------:R-:W-:Y:S02]  /*4090*/  ISETP.GT.AND P3, PT, R0.reuse, 0x50, PT ;  /* 0x000000500000780c */ /* 0x040fe40003f64270 */
[----:B------:R-:W-:Y:S02]  /*40a0*/  FSEL R105, R47, -INF , P2 ;  /* 0xff8000002f697808 */ /* 0x000fe40001000000 */
[----:B------:R-:W-:Y:S02]  /*40b0*/  FMNMX.FTZ R4, R103, R4, !PT ;  /* 0x0000000467047209 */ /* 0x000fe40007810000 */
[----:B------:R-:W-:Y:S02]  /*40c0*/  ISETP.GT.AND P2, PT, R0, 0x51, PT ;  /* 0x000000510000780c */ /* 0x000fe40003f44270 */
[----:B------:R-:W-:Y:S01]  /*40d0*/  FMNMX.FTZ R4, R105, R4, !PT ;  /* 0x0000000469047209 */ /* 0x000fe20007810000 */
[----:B------:R-:W-:-:S02]  /*40e0*/  WARPGROUP.DEPBAR.LE gsb0, 0x0 ;  /* 0x00008000000079c5 */ /* 0x000fc40000010000 */
[----:B------:R-:W-:Y:S01]  /*40f0*/  WARPGROUP.ARRIVE ;  /* 0x00000000000079c5 */ /* 0x000fe20000000000 */
[----:B------:R-:W-:Y:S02]  /*4100*/  FSEL R107, R34, -INF , P3 ;  /* 0xff800000226b7808 */ /* 0x000fe40001800000 */
[C---:B------:R-:W-:Y:S02]  /*4110*/  ISETP.GT.AND P3, PT, R0.reuse, 0x58, PT ;  /* 0x000000580000780c */ /* 0x040fe40003f64270 */
[----:B------:R-:W-:Y:S01]  /*4120*/  FSEL R109, R35, -INF , P2 ;  /* 0xff800000236d7808 */ /* 0x000fe20001000000 */
[----:B------:R-:W-:Y:S01]  /*4130*/  HGMMA.64x16x16.F32.BF16 R24, gdesc[UR56], R24, gsb0 ;  /* 0x00200000381879f0 */ /* 0x000fe20008001818 */
[----:B------:R-:W-:Y:S02]  /*4140*/  FMNMX.FTZ R4, R107, R4, !PT ;  /* 0x000000046b047209 */ /* 0x000fe40007810000 */
[----:B------:R-:W-:Y:S02]  /*4150*/  ISETP.GT.AND P2, PT, R0, 0x59, PT ;  /* 0x000000590000780c */ /* 0x000fe40003f44270 */
        /* <DEDUP_REMOVED lines=8> */
[----:B------:R-:W-:Y:S01]  /*41e0*/  FSEL R115, R26, -INF , P3 ;  /* 0xff8000001a737808 */ /* 0x000fe20001800000 */
[----:B------:R1:W-:Y:S01]  /*41f0*/  @!P1 SYNCS.ARRIVE.TRANS64.RED.A1T0 RZ, [R2+URZ], RZ ;  /* 0x000000ff02ff99a7 */ /* 0x0003e2000810043f */
[C---:B------:R-:W-:Y:S02]  /*4200*/  ISETP.GT.AND P3, PT, R0.reuse, 0x68, PT ;  /* 0x000000680000780c */ /* 0x040fe40003f64270 */
[----:B------:R-:W-:Y:S02]  /*4210*/  FSEL R117, R27, -INF , P2 ;  /* 0xff8000001b757808 */ /* 0x000fe40001000000 */
[----:B------:R-:W-:Y:S02]  /*4220*/  FMNMX.FTZ R4, R115, R4, !PT ;  /* 0x0000000473047209 */ /* 0x000fe40007810000 */
[----:B------:R-:W-:Y:S01]  /*4230*/  ISETP.GT.AND P2, PT, R0, 0x69, PT ;  /* 0x000000690000780c */ /* 0x000fe20003f44270 */
[----:B------:R-:W-:Y:S01]  /*4240*/  IMAD.U32 R0, RZ, RZ, UR6 ;  /* 0x00000006ff007e24 */ /* 0x000fe2000f8e00ff */
[----:B------:R-:W-:-:S02]  /*4250*/  FSEL R121, R30, -INF , P3 ;  /* 0xff8000001e797808 */ /* 0x000fc40001800000 */
[----:B------:R-:W-:Y:S02]  /*4260*/  FMNMX.FTZ R4, R117, R4, !PT ;  /* 0x0000000475047209 */ /* 0x000fe40007810000 */
[----:B------:R-:W-:Y:S02]  /*4270*/  FSEL R123, R31, -INF , P2 ;  /* 0xff8000001f7b7808 */ /* 0x000fe40001000000 */
[----:B------:R-:W-:Y:S02]  /*4280*/  FMNMX.FTZ R4, R121, R4, !PT ;  /* 0x0000000479047209 */ /* 0x000fe40007810000 */
[----:B------:R-:W-:Y:S02]  /*4290*/  ISETP.GT.AND P3, PT, R5, 0x1, PT ;  /* 0x000000010500780c */ /* 0x000fe40003f64270 */
[----:B------:R-:W-:Y:S02]  /*42a0*/  FMNMX.FTZ R10, R123, R4, !PT ;  /* 0x000000047b0a7209 */ /* 0x000fe40007810000 */
[----:B------:R-:W-:-:S02]  /*42b0*/  FSEL R73, R73, -INF , P3 ;  /* 0xff80000049497808 */ /* 0x000fc40001800000 */
[----:B------:R-:W-:Y:S01]  /*42c0*/  ISETP.GT.AND P3, PT, R5, 0x11, PT ;  /* 0x000000110500780c */ /* 0x000fe20003f64270 */
[----:B------:R-:W2:Y:S03]  /*42d0*/  SHFL.BFLY PT, R13, R10, 0x2, 0x1f ;  /* 0x0c401f000a0d7f89 */ /* 0x000ea600000e0000 */
[----:B------:R-:W-:Y:S02]  /*42e0*/  FSEL R65, R65, -INF , P3 ;  /* 0xff80000041417808 */ /* 0x000fe40001800000 */
[----:B------:R-:W-:-:S04]  /*42f0*/  ISETP.GT.AND P3, PT, R5, 0x19, PT ;  /* 0x000000190500780c */ /* 0x000fc80003f64270 */
[----:B------:R-:W-:Y:S02]  /*4300*/  FSEL R69, R69, -INF , P3 ;  /* 0xff80000045457808 */ /* 0x000fe40001800000 */
[----:B------:R-:W-:-:S04]  /*4310*/  ISETP.GT.AND P3, PT, R5, 0x21, PT ;  /* 0x000000210500780c */ /* 0x000fc80003f64270 */
[----:B------:R-:W-:Y:S02]  /*4320*/  FSEL R57, R57, -INF , P3 ;  /* 0xff80000039397808 */ /* 0x000fe40001800000 */
[----:B------:R-:W-:-:S04]  /*4330*/  ISETP.GT.AND P3, PT, R5, 0x29, PT ;  /* 0x000000290500780c */ /* 0x000fc80003f64270 */
[----:B------:R-:W-:Y:S02]  /*4340*/  FSEL R61, R61, -INF , P3 ;  /* 0xff8000003d3d7808 */ /* 0x000fe40001800000 */
[----:B------:R-:W-:Y:S02]  /*4350*/  ISETP.GT.AND P3, PT, R5, 0x31, PT ;  /* 0x000000310500780c */ /* 0x000fe40003f64270 */
[----:B--2---:R-:W-:Y:S02]  /*4360*/  FMNMX.FTZ R13, R10, R13, !PT ;  /* 0x0000000d0a0d7209 */ /* 0x004fe40007810000 */
[----:B------:R-:W-:Y:S02]  /*4370*/  FSEL R49, R49, -INF , P3 ;  /* 0xff80000031317808 */ /* 0x000fe40001800000 */
[----:B------:R-:W-:Y:S01]  /*4380*/  ISETP.GT.AND P3, PT, R5, 0x39, PT ;  /* 0x000000390500780c */ /* 0x000fe20003f64270 */
[----:B------:R-:W2:Y:S03]  /*4390*/  SHFL.BFLY PT, R4, R13, 0x1, 0x1f ;  /* 0x0c201f000d047f89 */ /* 0x000ea600000e0000 */
        /* <DEDUP_REMOVED lines=10> */
[C---:B------:R-:W-:Y:S01]  /*4440*/  FSETP.NEU.FTZ.AND P2, PT, R4.reuse, -INF , PT ;  /* 0xff8000000400780b */ /* 0x040fe20003f5d000 */
[----:B------:R-:W-:Y:S01]  /*4450*/  FMUL.FTZ R12, R4, R0 ;  /* 0x00000000040c7220 */ /* 0x000fe20000410000 */
[----:B------:R-:W-:-:S04]  /*4460*/  ISETP.GT.AND P3, PT, R5, 0x61, PT ;  /* 0x000000610500780c */ /* 0x000fc80003f64270 */
[----:B------:R-:W-:Y:S02]  /*4470*/  FSEL R34, R12, RZ, P2 ;  /* 0x000000ff0c227208 */ /* 0x000fe40001000000 */
[----:B------:R-:W-:Y:S02]  /*4480*/  ISETP.GT.AND P2, PT, R5, RZ, PT ;  /* 0x000000ff0500720c */ /* 0x000fe40003f44270 */
[----:B------:R-:W-:Y:S01]  /*4490*/  FSEL R25, R25, -INF , P3 ;  /* 0xff80000019197808 */ /* 0x000fe20001800000 */
[-CC-:B------:R-:W-:Y:S01]  /*44a0*/  FFMA.FTZ R201, R11, R0.reuse, -R34.reuse ;  /* 0x000000000bc97223 */ /* 0x180fe20000010822 */
[----:B------:R-:W-:Y:S01]  /*44b0*/  FSEL R9, R72, -INF , P2 ;  /* 0xff80000048097808 */ /* 0x000fe20001000000 */
[-CC-:B------:R-:W-:Y:S01]  /*44c0*/  FFMA.FTZ R203, R15, R0.reuse, -R34.reuse ;  /* 0x000000000fcb7223 */ /* 0x180fe20000010822 */
[----:B------:R-:W-:Y:S01]  /*44d0*/  ISETP.GT.AND P2, PT, R5, 0x9, PT ;  /* 0x000000090500780c */ /* 0x000fe20003f44270 */
[-CC-:B------:R-:W-:Y:S01]  /*44e0*/  FFMA.FTZ R26, R59, R0.reuse, -R34.reuse ;  /* 0x000000003b1a7223 */ /* 0x180fe20000010822 */
[----:B------:R-:W-:Y:S01]  /*44f0*/  FSEL R11, R76, -INF , P4 ;  /* 0xff8000004c0b7808 */ /* 0x000fe20002000000 */
[-CC-:B------:R-:W-:Y:S01]  /*4500*/  FFMA.FTZ R8, R75, R0.reuse, -R34.reuse ;  /* 0x000000004b087223 */ /* 0x180fe20000010822 */
[----:B------:R-:W-:Y:S01]  /*4510*/  FMNMX.FTZ R10, R9, R73, !PT ;  /* 0x00000049090a7209 */ /* 0x000fe20007810000 */
[----:B------:R-:W-:Y:S01]  /*4520*/  MUFU.EX2 R201, R201 ;  /* 0x000000c900c97308 */ /* 0x000fe20000000800 */
[----:B------:R-:W-:Y:S01]  /*4530*/  FSEL R77, R77, -INF , P2 ;  /* 0xff8000004d4d7808 */ /* 0x000fe20001000000 */
[-CC-:B------:R-:W-:Y:S01]  /*4540*/  FFMA.FTZ R12, R79, R0.reuse, -R34.reuse ;  /* 0x000000004f0c7223 */ /* 0x180fe20000010822 */
[----:B------:R-:W-:Y:S01]  /*4550*/  ISETP.GT.AND P2, PT, R5, 0x10, PT ;  /* 0x000000100500780c */ /* 0x000fe20003f44270 */
[--C-:B------:R-:W-:Y:S01]  /*4560*/  FFMA.FTZ R197, R81, R0, -R34.reuse ;  /* 0x0000000051c57223 */ /* 0x100fe20000010822 */
[----:B------:R-:W-:Y:S01]  /*4570*/  FMNMX.FTZ R10, R11, R10, !PT ;  /* 0x0000000a0b0a7209 */ /* 0x000fe20007810000 */
[--C-:B------:R-:W-:Y:S01]  /*4580*/  FFMA.FTZ R14, R67, R0, -R34.reuse ;  /* 0x00000000430e7223 */ /* 0x100fe20000010822 */
[----:B------:R-:W-:Y:S01]  /*4590*/  FSEL R13, R64, -INF , P2 ;  /* 0xff800000400d7808 */ /* 0x000fe20001000000 */
[----:B------:R-:W-:Y:S01]  /*45a0*/  MUFU.EX2 R8, R8 ;  /* 0x0000000800087308 */ /* 0x000fe20000000800 */
[----:B------:R-:W-:Y:S01]  /*45b0*/  FMNMX.FTZ R10, R77, R10, !PT ;  /* 0x0000000a4d0a7209 */ /* 0x000fe20007810000 */
        /* <DEDUP_REMOVED lines=52> */
[----:B------:R-:W-:Y:S01]  /*4900*/  FFMA.FTZ R34, R123, R0, -R34 ;  /* 0x000000007b227223 */ /* 0x000fe20000010822 */
[----:B------:R-:W-:Y:S01]  /*4910*/  FSEL R43, R44, -INF , P2 ;  /* 0xff8000002c2b7808 */ /* 0x000fe20001000000 */
[----:B------:R-:W-:Y:S01]  /*4920*/  MUFU.EX2 R193, R193 ;  /* 0x000000c100c17308 */ /* 0x000fe20000000800 */
[----:B------:R-:W-:Y:S01]  /*4930*/  FMNMX.FTZ R10, R41, R10, !PT ;  /* 0x0000000a290a7209 */ /* 0x000fe20007810000 */
[--C-:B------:R-:W-:Y:S01]  /*4940*/  IMAD.MOV.U32 R89, RZ, RZ, R119.reuse ;  /* 0x000000ffff597224 */ /* 0x100fe200078e0077 */
[----:B------:R-:W-:Y:S01]  /*4950*/  ISETP.GT.AND P2, PT, R5, 0x50, PT ;  /* 0x000000500500780c */ /* 0x000fe20003f44270 */
[--C-:B------:R-:W-:Y:S01]  /*4960*/  IMAD.MOV.U32 R85, RZ, RZ, R119.reuse ;  /* 0x000000ffff557224 */ /* 0x100fe200078e0077 */
[----:B------:R-:W-:Y:S01]  /*4970*/  FMNMX.FTZ R10, R43, R10, !PT ;  /* 0x0000000a2b0a7209 */ /* 0x000fe20007810000 */
[--C-:B------:R-:W-:Y:S01]  /*4980*/  IMAD.MOV.U32 R81, RZ, RZ, R119.reuse ;  /* 0x000000ffff517224 */ /* 0x100fe200078e0077 */
        /* <DEDUP_REMOVED lines=24> */
[----:B------:R-:W-:Y:S01]  /*4b10*/  ISETP.GT.AND P3, PT, R5, 0x69, PT ;  /* 0x000000690500780c */ /* 0x000fe20003f64270 */
[----:B------:R-:W-:Y:S01]  /*4b20*/  MUFU.EX2 R91, R91 ;  /* 0x0000005b005b7308 */ /* 0x000fe20000000800 */
[----:B------:R-:W-:Y:S01]  /*4b30*/  FSEL R59, R28, -INF , P2 ;  /* 0xff8000001c3b7808 */ /* 0x000fe20001000000 */
[--C-:B------:R-:W-:Y:S01]  /*4b40*/  IMAD.MOV.U32 R56, RZ, RZ, R119.reuse ;  /* 0x000000ffff387224 */ /* 0x100fe200078e0077 */
[----:B------:R-:W-:Y:S01]  /*4b50*/  FMNMX.FTZ R10, R25, R10, !PT ;  /* 0x0000000a190a7209 */ /* 0x000fe20007810000 */
[----:B------:R-:W-:Y:S01]  /*4b60*/  IMAD.MOV.U32 R52, RZ, RZ, R119 ;  /* 0x000000ffff347224 */ /* 0x000fe200078e0077 */
[----:B------:R-:W-:-:S02]  /*4b70*/  FSEL R29, R29, -INF , P3 ;  /* 0xff8000001d1d7808 */ /* 0x000fc40001800000 */
[----:B------:R-:W-:Y:S01]  /*4b80*/  FMNMX.FTZ R10, R59, R10, !PT ;  /* 0x0000000a3b0a7209 */ /* 0x000fe20007810000 */
[----:B------:R2:W3:Y:S01]  /*4b90*/  MUFU.EX2 R28, R93 ;  /* 0x0000005d001c7308 */ /* 0x0004e20000000800 */
[-C--:B------:R-:W-:Y:S02]  /*4ba0*/  MOV R87, R119.reuse ;  /* 0x0000007700577202 */ /* 0x080fe40000000f00 */
[----:B------:R-:W-:Y:S02]  /*4bb0*/  FMNMX.FTZ R10, R29, R10, !PT ;  /* 0x0000000a1d0a7209 */ /* 0x000fe40007810000 */
[----:B------:R-:W-:-:S03]  /*4bc0*/  MOV R67, R119 ;  /* 0x0000007700437202 */ /* 0x000fc60000000f00 */
[----:B------:R-:W4:Y:S01]  /*4bd0*/  SHFL.BFLY PT, R5, R10, 0x2, 0x1f ;  /* 0x0c401f000a057f89 */ /* 0x000f2200000e0000 */
[----:B------:R-:W-:Y:S01]  /*4be0*/  MUFU.EX2 R95, R95 ;  /* 0x0000005f005f7308 */ /* 0x000fe20000000800 */
[----:B--2---:R-:W-:-:S07]  /*4bf0*/  IMAD.MOV.U32 R93, RZ, RZ, R119 ;  /* 0x000000ffff5d7224 */ /* 0x004fce00078e0077 */
[----:B------:R2:W5:Y:S01]  /*4c00*/  MUFU.EX2 R32, R97 ;  /* 0x0000006100207308 */ /* 0x0005620000000800 */
[----:B---3--:R-:W-:-:S07]  /*4c10*/  F2FP.BF16.F32.PACK_AB R189, R28, R91 ;  /* 0x0000005b1cbd723e */ /* 0x008fce00000010ff */
[----:B------:R-:W-:Y:S01]  /*4c20*/  MUFU.EX2 R99, R99 ;  /* 0x0000006300637308 */ /* 0x000fe20000000800 */
[----:B--2---:R-:W-:Y:S01]  /*4c30*/  IMAD.MOV.U32 R97, RZ, RZ, R119 ;  /* 0x000000ffff617224 */ /* 0x004fe200078e0077 */
[----:B----4-:R-:W-:-:S06]  /*4c40*/  FMNMX.FTZ R24, R10, R5, !PT ;  /* 0x000000050a187209 */ /* 0x010fcc0007810000 */
[----:B------:R2:W3:Y:S01]  /*4c50*/  MUFU.EX2 R36, R101 ;  /* 0x0000006500247308 */ /* 0x0004e20000000800 */
[----:B-----5:R-:W-:Y:S01]  /*4c60*/  F2FP.BF16.F32.PACK_AB R191, R32, R95 ;  /* 0x0000005f20bf723e */ /* 0x020fe200000010ff */
[----:B------:R-:W4:Y:S06]  /*4c70*/  SHFL.BFLY PT, R5, R24, 0x1, 0x1f ;  /* 0x0c201f0018057f89 */ /* 0x000f2c00000e0000 */
[----:B------:R-:W-:Y:S01]  /*4c80*/  MUFU.EX2 R103, R103 ;  /* 0x0000006700677308 */ /* 0x000fe20000000800 */
[----:B--2---:R-:W-:-:S07]  /*4c90*/  MOV R101, R119 ;  /* 0x0000007700657202 */ /* 0x004fce0000000f00 */
[----:B------:R2:W5:Y:S01]  /*4ca0*/  MUFU.EX2 R38, R105 ;  /* 0x0000006900267308 */ /* 0x0005620000000800 */
[----:B---3--:R-:W-:-:S07]  /*4cb0*/  F2FP.BF16.F32.PACK_AB R185, R36, R99 ;  /* 0x0000006324b9723e */ /* 0x008fce00000010ff */
[----:B------:R-:W-:Y:S01]  /*4cc0*/  MUFU.EX2 R107, R107 ;  /* 0x0000006b006b7308 */ /* 0x000fe20000000800 */
[----:B--2---:R-:W-:Y:S01]  /*4cd0*/  IMAD.MOV.U32 R105, RZ, RZ, R119 ;  /* 0x000000ffff697224 */ /* 0x004fe200078e0077 */
[----:B----4-:R-:W-:-:S04]  /*4ce0*/  FMNMX.FTZ R5, R24, R5, !PT ;  /* 0x0000000518057209 */ /* 0x010fc80007810000 */
[C---:B------:R-:W-:Y:S01]  /*4cf0*/  FSETP.NEU.FTZ.AND P2, PT, R5.reuse, -INF , PT ;  /* 0xff8000000500780b */ /* 0x040fe20003f5d000 */
[----:B------:R-:W-:Y:S01]  /*4d00*/  FMUL.FTZ R10, R5, R0 ;  /* 0x00000000050a7220 */ /* 0x000fe20000410000 */
[----:B------:R-:W2:Y:S01]  /*4d10*/  MUFU.EX2 R40, R109 ;  /* 0x0000006d00287308 */ /* 0x000ea20000000800 */
[----:B-----5:R-:W-:-:S03]  /*4d20*/  F2FP.BF16.F32.PACK_AB R187, R38, R103 ;  /* 0x0000006726bb723e */ /* 0x020fc600000010ff */
[----:B------:R-:W-:Y:S01]  /*4d30*/  FSEL R24, R10, RZ, P2 ;  /* 0x000000ff0a187208 */ /* 0x000fe20001000000 */
[----:B------:R-:W-:Y:S01]  /*4d40*/  FADD.FTZ R10, R201, R8 ;  /* 0x00000008c90a7221 */ /* 0x000fe20000010000 */
[----:B------:R-:W-:Y:S02]  /*4d50*/  F2FP.BF16.F32.PACK_AB R201, R8, R201 ;  /* 0x000000c908c9723e */ /* 0x000fe400000010ff */
        /* <DEDUP_REMOVED lines=31> */
[----:B------:R-:W-:Y:S01]  /*4f50*/  FFMA.FTZ R24, R29, R0, -R24 ;  /* 0x000000001d187223 */ /* 0x000fe20000010818 */
[----:B------:R5:W1:Y:S01]  /*4f60*/  MUFU.EX2 R202, R11 ;  /* 0x0000000b00ca7308 */ /* 0x000a620000000800 */
[----:B----4-:R-:W-:Y:S01]  /*4f70*/  FADD.FTZ R57, R203, R10 ;  /* 0x0000000acb397221 */ /* 0x010fe20000010000 */
[----:B--2---:R-:W-:Y:S01]  /*4f80*/  F2FP.BF16.F32.PACK_AB R181, R40, R107 ;  /* 0x0000006b28b5723e */ /* 0x004fe200000010ff */
[----:B------:R-:W-:Y:S01]  /*4f90*/  IMAD.MOV.U32 R109, RZ, RZ, R119 ;  /* 0x000000ffff6d7224 */ /* 0x000fe200078e0077 */
[C---:B------:R-:W-:Y:S01]  /*4fa0*/  F2FP.BF16.F32.PACK_AB R203, R12.reuse, R203 ;  /* 0x000000cb0ccb723e */ /* 0x040fe200000010ff */
[----:B------:R-:W-:Y:S01]  /*4fb0*/  FADD.FTZ R10, R12, R57 ;  /* 0x000000390c0a7221 */ /* 0x000fe20000010000 */
[----:B------:R-:W-:Y:S01]  /*4fc0*/  MOV R73, R119 ;  /* 0x0000007700497202 */ /* 0x000fe20000000f00 */
[--C-:B------:R-:W-:Y:S01]  /*4fd0*/  IMAD.MOV.U32 R57, RZ, RZ, R119.reuse ;  /* 0x000000ffff397224 */ /* 0x100fe200078e0077 */
[----:B------:R-:W2:Y:S01]  /*4fe0*/  MUFU.EX2 R77, R77 ;  /* 0x0000004d004d7308 */ /* 0x000ea20000000800 */
[----:B-----5:R-:W-:Y:S01]  /*4ff0*/  IADD3 R11, -R3, UR42, R82 ;  /* 0x0000002a030b7c10 */ /* 0x020fe2000fffe152 */
[----:B------:R-:W-:Y:S01]  /*5000*/  FADD.FTZ R3, R197, R10 ;  /* 0x0000000ac5037221 */ /* 0x000fe20000010000 */
[----:B------:R-:W-:Y:S01]  /*5010*/  IMAD.MOV.U32 R10, RZ, RZ, RZ ;  /* 0x000000ffff0a7224 */ /* 0x000fe200078e00ff */
[----:B------:R-:W-:Y:S01]  /*5020*/  F2FP.BF16.F32.PACK_AB R197, R14, R197 ;  /* 0x000000c50ec5723e */ /* 0x000fe200000010ff */
[----:B------:R-:W-:-:S02]  /*5030*/  IMAD.MOV.U32 R82, RZ, RZ, R119 ;  /* 0x000000ffff527224 */ /* 0x000fc400078e0077 */
[----:B------:R-:W-:Y:S01]  /*5040*/  IMAD.HI R48, R11, -0x6db6db6d, R10 ;  /* 0x924924930b307827 */ /* 0x000fe200078e020a */
[----:B------:R-:W4:Y:S03]  /*5050*/  MUFU.EX2 R13, R13 ;  /* 0x0000000d000d7308 */ /* 0x000f260000000800 */
[----:B------:R-:W-:Y:S01]  /*5060*/  FADD.FTZ R10, R14, R3 ;  /* 0x000000030e0a7221 */ /* 0x000fe20000010000 */
[----:B---3--:R-:W-:Y:S01]  /*5070*/  FADD.FTZ R3, R9, R200 ;  /* 0x000000c809037221 */ /* 0x008fe20000010000 */
[----:B------:R-:W-:Y:S01]  /*5080*/  F2FP.BF16.F32.PACK_AB R200, R200, R9 ;  /* 0x00000009c8c8723e */ /* 0x000fe200000010ff */
[----:B------:R-:W-:Y:S02]  /*5090*/  IMAD.MOV.U32 R29, RZ, RZ, R119 ;  /* 0x000000ffff1d7224 */ /* 0x000fe400078e0077 */
[----:B------:R-:W-:Y:S01]  /*50a0*/  FADD.FTZ R11, R199, R10 ;  /* 0x0000000ac70b7221 */ /* 0x000fe20000010000 */
[----:B-1----:R-:W-:Y:S01]  /*50b0*/  FADD.FTZ R10, R202, R3 ;  /* 0x00000003ca0a7221 */ /* 0x002fe20000010000 */
[C---:B------:R-:W-:Y:S01]  /*50c0*/  F2FP.BF16.F32.PACK_AB R199, R20.reuse, R199 ;  /* 0x000000c714c7723e */ /* 0x040fe200000010ff */
[----:B------:R1:W3:Y:S01]  /*50d0*/  MUFU.EX2 R196, R65 ;  /* 0x0000004100c47308 */ /* 0x0002e20000000800 */
[----:B------:R-:W-:Y:S01]  /*50e0*/  FADD.FTZ R46, R20, R11 ;  /* 0x0000000b142e7221 */ /* 0x000fe20000010000 */
[C---:B--2---:R-:W-:Y:S01]  /*50f0*/  FADD.FTZ R10, R77.reuse, R10 ;  /* 0x0000000a4d0a7221 */ /* 0x044fe20000010000 */
[----:B------:R-:W-:Y:S01]  /*5100*/  F2FP.BF16.F32.PACK_AB R202, R77, R202 ;  /* 0x000000ca4dca723e */ /* 0x000fe200000010ff */
[----:B------:R-:W-:-:S02]  /*5110*/  IMAD.MOV.U32 R77, RZ, RZ, R119 ;  /* 0x000000ffff4d7224 */ /* 0x000fc400078e0077 */
[----:B------:R-:W-:Y:S01]  /*5120*/  FADD.FTZ R11, R193, R46 ;  /* 0x0000002ec10b7221 */ /* 0x000fe20000010000 */
[C---:B------:R-:W-:Y:S01]  /*5130*/  F2FP.BF16.F32.PACK_AB R193, R26.reuse, R193 ;  /* 0x000000c11ac1723e */ /* 0x040fe200000010ff */
[----:B------:R-:W2:Y:S01]  /*5140*/  MUFU.EX2 R15, R15 ;  /* 0x0000000f000f7308 */ /* 0x000ea20000000800 */
[----:B----4-:R-:W-:Y:S01]  /*5150*/  FADD.FTZ R3, R13, R10 ;  /* 0x0000000a0d037221 */ /* 0x010fe20000010000 */
[----:B------:R-:W-:Y:S01]  /*5160*/  FADD.FTZ R10, R26, R11 ;  /* 0x0000000b1a0a7221 */ /* 0x000fe20000010000 */
[--C-:B-1----:R-:W-:Y:S02]  /*5170*/  IMAD.MOV.U32 R65, RZ, RZ, R119.reuse ;  /* 0x000000ffff417224 */ /* 0x102fe400078e0077 */
[----:B------:R-:W-:Y:S02]  /*5180*/  IMAD.MOV.U32 R26, RZ, RZ, R119 ;  /* 0x000000ffff1a7224 */ /* 0x000fe400078e0077 */
[----:B------:R-:W-:Y:S01]  /*5190*/  FADD.FTZ R11, R195, R10 ;  /* 0x0000000ac30b7221 */ /* 0x000fe20000010000 */
[----:B------:R-:W-:Y:S01]  /*51a0*/  F2FP.BF16.F32.PACK_AB R195, R30, R195 ;  /* 0x000000c31ec3723e */ /* 0x000fe200000010ff */
[----:B------:R1:W4:Y:S01]  /*51b0*/  MUFU.EX2 R198, R69 ;  /* 0x0000004500c67308 */ /* 0x0003220000000800 */
[----:B---3--:R-:W-:Y:S01]  /*51c0*/  FADD.FTZ R2, R196, R3 ;  /* 0x00000003c4027221 */ /* 0x008fe20000010000 */
[----:B------:R-:W-:Y:S01]  /*51d0*/  FADD.FTZ R10, R30, R11 ;  /* 0x0000000b1e0a7221 */ /* 0x000fe20000010000 */
[----:B------:R-:W-:Y:S01]  /*51e0*/  F2FP.BF16.F32.PACK_AB R196, R196, R13 ;  /* 0x0000000dc4c4723e */ /* 0x000fe200000010ff */
[----:B------:R-:W-:-:S02]  /*51f0*/  IMAD.MOV.U32 R30, RZ, RZ, R119 ;  /* 0x000000ffff1e7224 */ /* 0x000fc400078e0077 */
[----:B------:R-:W-:Y:S01]  /*5200*/  FADD.FTZ R11, R91, R10 ;  /* 0x0000000a5b0b7221 */ /* 0x000fe20000010000 */
[----:B------:R-:W-:Y:S01]  /*5210*/  IMAD.MOV.U32 R91, RZ, RZ, R119 ;  /* 0x000000ffff5b7224 */ /* 0x000fe200078e0077 */
[----:B------:R-:W3:Y:S01]  /*5220*/  MUFU.EX2 R21, R21 ;  /* 0x0000001500157308 */ /* 0x000ee20000000800 */
[----:B--2---:R-:W-:Y:S01]  /*5230*/  FADD.FTZ R3, R15, R2 ;  /* 0x000000020f037221 */ /* 0x004fe20000010000 */
[----:B------:R-:W-:Y:S01]  /*5240*/  FADD.FTZ R46, R28, R11 ;  /* 0x0000000b1c2e7221 */ /* 0x000fe20000010000 */
[--C-:B-1----:R-:W-:Y:S02]  /*5250*/  IMAD.MOV.U32 R69, RZ, RZ, R119.reuse ;  /* 0x000000ffff457224 */ /* 0x102fe400078e0077 */
[--C-:B------:R-:W-:Y:S02]  /*5260*/  IMAD.MOV.U32 R28, RZ, RZ, R119.reuse ;  /* 0x000000ffff1c7224 */ /* 0x100fe400078e0077 */
[----:B------:R-:W-:Y:S01]  /*5270*/  FADD.FTZ R11, R95, R46 ;  /* 0x0000002e5f0b7221 */ /* 0x000fe20000010000 */
[----:B------:R-:W-:Y:S01]  /*5280*/  IMAD.MOV.U32 R95, RZ, RZ, R119 ;  /* 0x000000ffff5f7224 */ /* 0x000fe200078e0077 */
[----:B------:R-:W1:Y:S01]  /*5290*/  MUFU.EX2 R27, R27 ;  /* 0x0000001b001b7308 */ /* 0x000e620000000800 */
[----:B----4-:R-:W-:Y:S01]  /*52a0*/  FADD.FTZ R2, R198, R3 ;  /* 0x00000003c6027221 */ /* 0x010fe20000010000 */
[----:B------:R-:W-:Y:S01]  /*52b0*/  FADD.FTZ R46, R32, R11 ;  /* 0x0000000b202e7221 */ /* 0x000fe20000010000 */
[----:B------:R-:W-:Y:S01]  /*52c0*/  F2FP.BF16.F32.PACK_AB R198, R198, R15 ;  /* 0x0000000fc6c6723e */ /* 0x000fe200000010ff */
[----:B------:R-:W-:-:S02]  /*52d0*/  IMAD.MOV.U32 R32, RZ, RZ, R119 ;  /* 0x000000ffff207224 */ /* 0x000fc400078e0077 */
[----:B------:R-:W-:Y:S01]  /*52e0*/  FADD.FTZ R11, R99, R46 ;  /* 0x0000002e630b7221 */ /* 0x000fe20000010000 */
[----:B------:R-:W-:Y:S01]  /*52f0*/  IMAD.MOV.U32 R99, RZ, RZ, R119 ;  /* 0x000000ffff637224 */ /* 0x000fe200078e0077 */
[----:B------:R2:W4:Y:S01]  /*5300*/  MUFU.EX2 R194, R61 ;  /* 0x0000003d00c27308 */ /* 0x0005220000000800 */
[----:B---3--:R-:W-:Y:S01]  /*5310*/  FADD.FTZ R3, R21, R2 ;  /* 0x0000000215037221 */ /* 0x008fe20000010000 */
[----:B------:R-:W-:Y:S01]  /*5320*/  FADD.FTZ R46, R36, R11 ;  /* 0x0000000b242e7221 */ /* 0x000fe20000010000 */
[----:B------:R-:W-:Y:S02]  /*5330*/  IMAD.MOV.U32 R36, RZ, RZ, R119 ;  /* 0x000000ffff247224 */ /* 0x000fe400078e0077 */
[C---:B------:R-:W-:Y:S01]  /*5340*/  FADD.FTZ R2, R192.reuse, R3 ;  /* 0x00000003c0027221 */ /* 0x040fe20000010000 */
[----:B------:R-:W-:Y:S01]  /*5350*/  FADD.FTZ R11, R103, R46 ;  /* 0x0000002e670b7221 */ /* 0x000fe20000010000 */
[----:B------:R-:W-:Y:S01]  /*5360*/  F2FP.BF16.F32.PACK_AB R192, R192, R21 ;  /* 0x00000015c0c0723e */ /* 0x000fe200000010ff */
[----:B------:R-:W3:Y:S01]  /*5370*/  MUFU.EX2 R31, R31 ;  /* 0x0000001f001f7308 */ /* 0x000ee20000000800 */
[----:B-1----:R-:W-:Y:S01]  /*5380*/  FADD.FTZ R3, R27, R2 ;  /* 0x000000021b037221 */ /* 0x002fe20000010000 */
[----:B------:R-:W-:Y:S01]  /*5390*/  FADD.FTZ R8, R38, R11 ;  /* 0x0000000b26087221 */ /* 0x000fe20000010000 */
[--C-:B------:R-:W-:Y:S01]  /*53a0*/  IMAD.MOV.U32 R103, RZ, RZ, R119.reuse ;  /* 0x000000ffff677224 */ /* 0x100fe200078e0077 */
[----:B--2---:R-:W-:Y:S01]  /*53b0*/  MOV R61, R119 ;  /* 0x00000077003d7202 */ /* 0x004fe20000000f00 */
[----:B------:R-:W-:-:S02]  /*53c0*/  IMAD.MOV.U32 R46, RZ, RZ, R119 ;  /* 0x000000ffff2e7224 */ /* 0x000fc400078e0077 */
[----:B------:R-:W-:Y:S01]  /*53d0*/  FADD.FTZ R11, R107, R8 ;  /* 0x000000086b0b7221 */ /* 0x000fe20000010000 */
[----:B------:R-:W-:Y:S01]  /*53e0*/  IMAD.MOV.U32 R107, RZ, RZ, R119 ;  /* 0x000000ffff6b7224 */ /* 0x000fe200078e0077 */
[----:B------:R1:W2:Y:S01]  /*53f0*/  MUFU.EX2 R188, R49 ;  /* 0x0000003100bc7308 */ /* 0x0002a20000000800 */
[----:B----4-:R-:W-:Y:S01]  /*5400*/  FADD.FTZ R2, R194, R3 ;  /* 0x00000003c2027221 */ /* 0x010fe20000010000 */
[----:B------:R-:W-:Y:S01]  /*5410*/  FADD.FTZ R8, R40, R11 ;  /* 0x0000000b28087221 */ /* 0x000fe20000010000 */
[----:B------:R-:W-:Y:S01]  /*5420*/  F2FP.BF16.F32.PACK_AB R194, R194, R27 ;  /* 0x0000001bc2c2723e */ /* 0x000fe200000010ff */
[--C-:B------:R-:W-:Y:S02]  /*5430*/  IMAD.MOV.U32 R40, RZ, RZ, R119.reuse ;  /* 0x000000ffff287224 */ /* 0x100fe400078e0077 */
[----:B------:R-:W-:Y:S01]  /*5440*/  FADD.FTZ R11, R111, R8 ;  /* 0x000000086f0b7221 */ /* 0x000fe20000010000 */
[--C-:B------:R-:W-:Y:S01]  /*5450*/  IMAD.MOV.U32 R38, RZ, RZ, R119.reuse ;  /* 0x000000ffff267224 */ /* 0x100fe200078e0077 */
[----:B------:R-:W4:Y:S01]  /*5460*/  MUFU.EX2 R35, R35 ;  /* 0x0000002300237308 */ /* 0x000f220000000800 */
[----:B---3--:R-:W-:Y:S01]  /*5470*/  FADD.FTZ R3, R31, R2 ;  /* 0x000000021f037221 */ /* 0x008fe20000010000 */
[----:B-1----:R-:W-:Y:S01]  /*5480*/  SHF.R.U32.HI R49, RZ, 0x1f, R48 ;  /* 0x0000001fff317819 */ /* 0x002fe20000011630 */
[----:B------:R-:W-:-:S03]  /*5490*/  IMAD.MOV.U32 R27, RZ, RZ, R119 ;  /* 0x000000ffff1b7224 */ /* 0x000fc600078e0077 */
[----:B------:R-:W-:Y:S01]  /*54a0*/  LEA.HI.SX32 R49, R48, R49, 0x1a ;  /* 0x0000003130317211 */ /* 0x000fe200078fd2ff */
[----:B------:R-:W-:Y:S01]  /*54b0*/  IMAD.MOV.U32 R48, RZ, RZ, R119 ;  /* 0x000000ffff307224 */ /* 0x000fe200078e0077 */
[----:B------:R1:W3:Y:S01]  /*54c0*/  MUFU.EX2 R190, R53 ;  /* 0x0000003500be7308 */ /* 0x0002e20000000800 */
[C---:B--2---:R-:W-:Y:S01]  /*54d0*/  FADD.FTZ R2, R188.reuse, R3 ;  /* 0x00000003bc027221 */ /* 0x044fe20000010000 */
[----:B------:R-:W-:Y:S02]  /*54e0*/  VIMNMX R10, RZ, R49, !PT ;  /* 0x00000031ff0a7248 */ /* 0x000fe40007fe0100 */
[----:B------:R-:W-:Y:S02]  /*54f0*/  F2FP.BF16.F32.PACK_AB R188, R188, R31 ;  /* 0x0000001fbcbc723e */ /* 0x000fe400000010ff */
[----:B------:R-:W-:Y:S01]  /*5500*/  ISETP.GE.AND P2, PT, R83, R10, PT ;  /* 0x0000000a5300720c */ /* 0x000fe20003f46270 */
[--C-:B------:R-:W-:Y:S01]  /*5510*/  IMAD.MOV.U32 R83, RZ, RZ, R119.reuse ;  /* 0x000000ffff537224 */ /* 0x100fe200078e0077 */
[----:B------:R-:W2:Y:S01]  /*5520*/  MUFU.EX2 R39, R39 ;  /* 0x0000002700277308 */ /* 0x000ea20000000800 */
[----:B----4-:R-:W-:Y:S01]  /*5530*/  FADD.FTZ R3, R35, R2 ;  /* 0x0000000223037221 */ /* 0x010fe20000010000 */
[----:B-1----:R-:W-:Y:S01]  /*5540*/  IMAD.MOV.U32 R53, RZ, RZ, R119 ;  /* 0x000000ffff357224 */ /* 0x002fe200078e0077 */
[----:B------:R-:W-:-:S02]  /*5550*/  MOV R49, R119 ;  /* 0x0000007700317202 */ /* 0x000fc40000000f00 */
[----:B------:R-:W-:-:S03]  /*5560*/  MOV R31, R119 ;  /* 0x00000077001f7202 */ /* 0x000fc60000000f00 */
[----:B------:R1:W4:Y:S01]  /*5570*/  MUFU.EX2 R184, R41 ;  /* 0x0000002900b87308 */ /* 0x0003220000000800 */
[C---:B---3--:R-:W-:Y:S01]  /*5580*/  FADD.FTZ R2, R190.reuse, R3 ;  /* 0x00000003be027221 */ /* 0x048fe20000010000 */
[----:B------:R-:W-:Y:S01]  /*5590*/  F2FP.BF16.F32.PACK_AB R190, R190, R35 ;  /* 0x00000023bebe723e */ /* 0x000fe200000010ff */
[----:B------:R-:W-:-:S05]  /*55a0*/  IMAD.MOV.U32 R35, RZ, RZ, R119 ;  /* 0x000000ffff237224 */ /* 0x000fca00078e0077 */
[----:B------:R-:W3:Y:S01]  /*55b0*/  MUFU.EX2 R43, R43 ;  /* 0x0000002b002b7308 */ /* 0x000ee20000000800 */
[----:B--2---:R-:W-:Y:S01]  /*55c0*/  FADD.FTZ R3, R39, R2 ;  /* 0x0000000227037221 */ /* 0x004fe20000010000 */
[----:B-1----:R-:W-:-:S06]  /*55d0*/  IMAD.MOV.U32 R41, RZ, RZ, R119 ;  /* 0x000000ffff297224 */ /* 0x002fcc00078e0077 */
[----:B------:R1:W2:Y:S01]  /*55e0*/  MUFU.EX2 R186, R45 ;  /* 0x0000002d00ba7308 */ /* 0x0002a20000000800 */
[C---:B----4-:R-:W-:Y:S01]  /*55f0*/  FADD.FTZ R2, R184.reuse, R3 ;  /* 0x00000003b8027221 */ /* 0x050fe20000010000 */
[----:B------:R-:W-:Y:S01]  /*5600*/  F2FP.BF16.F32.PACK_AB R184, R184, R39 ;  /* 0x00000027b8b8723e */ /* 0x000fe200000010ff */
[----:B------:R-:W-:-:S05]  /*5610*/  IMAD.MOV.U32 R39, RZ, RZ, R119 ;  /* 0x000000ffff277224 */ /* 0x000fca00078e0077 */
[----:B------:R-:W4:Y:S01]  /*5620*/  MUFU.EX2 R47, R47 ;  /* 0x0000002f002f7308 */ /* 0x000f220000000800 */
[----:B---3--:R-:W-:Y:S01]  /*5630*/  FADD.FTZ R3, R43, R2 ;  /* 0x000000022b037221 */ /* 0x008fe20000010000 */
[----:B-1----:R-:W-:-:S06]  /*5640*/  IMAD.MOV.U32 R45, RZ, RZ, R119 ;  /* 0x000000ffff2d7224 */ /* 0x002fcc00078e0077 */
[----:B------:R1:W3:Y:S01]  /*5650*/  MUFU.EX2 R180, R33 ;  /* 0x0000002100b47308 */ /* 0x0002e20000000800 */
[C---:B--2---:R-:W-:Y:S01]  /*5660*/  FADD.FTZ R2, R186.reuse, R3 ;  /* 0x00000003ba027221 */ /* 0x044fe20000010000 */
[----:B------:R-:W-:Y:S02]  /*5670*/  F2FP.BF16.F32.PACK_AB R186, R186, R43 ;  /* 0x0000002bbaba723e */ /* 0x000fe400000010ff */
[----:B------:R-:W-:-:S04]  /*5680*/  MOV R43, R119 ;  /* 0x00000077002b7202 */ /* 0x000fc80000000f00 */
[----:B------:R-:W2:Y:S01]  /*5690*/  MUFU.EX2 R51, R51 ;  /* 0x0000003300337308 */ /* 0x000ea20000000800 */
[----:B----4-:R-:W-:Y:S01]  /*56a0*/  FADD.FTZ R3, R47, R2 ;  /* 0x000000022f037221 */ /* 0x010fe20000010000 */
[----:B-1----:R-:W-:-:S06]  /*56b0*/  IMAD.MOV.U32 R33, RZ, RZ, R119 ;  /* 0x000000ffff217224 */ /* 0x002fcc00078e0077 */
[----:B------:R1:W4:Y:S01]  /*56c0*/  MUFU.EX2 R42, R113 ;  /* 0x00000071002a7308 */ /* 0x0003220000000800 */
[C---:B---3--:R-:W-:Y:S01]  /*56d0*/  FADD.FTZ R2, R180.reuse, R3 ;  /* 0x00000003b4027221 */ /* 0x048fe20000010000 */
[----:B------:R-:W-:Y:S01]  /*56e0*/  F2FP.BF16.F32.PACK_AB R180, R180, R47 ;  /* 0x0000002fb4b4723e */ /* 0x000fe200000010ff */
[----:B------:R-:W-:-:S05]  /*56f0*/  IMAD.MOV.U32 R47, RZ, RZ, R119 ;  /* 0x000000ffff2f7224 */ /* 0x000fca00078e0077 */
[----:B------:R3:W5:Y:S01]  /*5700*/  MUFU.EX2 R182, R37 ;  /* 0x0000002500b67308 */ /* 0x0007620000000800 */
[----:B--2---:R-:W-:Y:S01]  /*5710*/  FADD.FTZ R3, R51, R2 ;  /* 0x0000000233037221 */ /* 0x004fe20000010000 */
[----:B-1----:R-:W-:-:S06]  /*5720*/  IMAD.MOV.U32 R113, RZ, RZ, R119 ;  /* 0x000000ffff717224 */ /* 0x002fcc00078e0077 */
[----:B------:R-:W1:Y:S01]  /*5730*/  MUFU.EX2 R115, R115 ;  /* 0x0000007300737308 */ /* 0x000e620000000800 */
[C---:B----4-:R-:W-:Y:S01]  /*5740*/  FADD.FTZ R8, R42.reuse, R11 ;  /* 0x0000000b2a087221 */ /* 0x050fe20000010000 */
[----:B------:R-:W-:Y:S01]  /*5750*/  F2FP.BF16.F32.PACK_AB R183, R42, R111 ;  /* 0x0000006f2ab7723e */ /* 0x000fe200000010ff */
[--C-:B------:R-:W-:Y:S01]  /*5760*/  IMAD.MOV.U32 R111, RZ, RZ, R119.reuse ;  /* 0x000000ffff6f7224 */ /* 0x100fe200078e0077 */
[----:B---3--:R-:W-:Y:S01]  /*5770*/  MOV R37, R119 ;  /* 0x0000007700257202 */ /* 0x008fe20000000f00 */
[----:B------:R-:W-:-:S03]  /*5780*/  IMAD.MOV.U32 R42, RZ, RZ, R119 ;  /* 0x000000ffff2a7224 */ /* 0x000fc600078e0077 */
[----:B------:R-:W2:Y:S01]  /*5790*/  MUFU.EX2 R55, R55 ;  /* 0x0000003700377308 */ /* 0x000ea20000000800 */
[C---:B-----5:R-:W-:Y:S01]  /*57a0*/  FADD.FTZ R2, R182.reuse, R3 ;  /* 0x00000003b6027221 */ /* 0x060fe20000010000 */
[----:B------:R-:W-:Y:S01]  /*57b0*/  F2FP.BF16.F32.PACK_AB R182, R182, R51 ;  /* 0x00000033b6b6723e */ /* 0x000fe200000010ff */
[----:B------:R-:W-:-:S05]  /*57c0*/  IMAD.MOV.U32 R51, RZ, RZ, R119 ;  /* 0x000000ffff337224 */ /* 0x000fca00078e0077 */
        /* <DEDUP_REMOVED lines=8> */
[----:B------:R-:W-:Y:S01]  /*5850*/  IMAD.MOV.U32 R44, RZ, RZ, R119 ;  /* 0x000000ffff2c7224 */ /* 0x000fe200078e0077 */
[-C--:B------:R-:W-:Y:S02]  /*5860*/  MOV R115, R119.reuse ;  /* 0x0000007700737202 */ /* 0x080fe40000000f00 */
[----:B-1----:R-:W-:Y:S02]  /*5870*/  MOV R25, R119 ;  /* 0x0000007700197202 */ /* 0x002fe40000000f00 */
[----:B------:R-:W1:Y:S01]  /*5880*/  MUFU.EX2 R59, R59 ;  /* 0x0000003b003b7308 */ /* 0x000e620000000800 */
[C---:B-----5:R-:W-:Y:S01]  /*5890*/  FADD.FTZ R2, R176.reuse, R3 ;  /* 0x00000003b0027221 */ /* 0x060fe20000010000 */
[----:B------:R-:W-:Y:S01]  /*58a0*/  F2FP.BF16.F32.PACK_AB R176, R176, R55 ;  /* 0x00000037b0b0723e */ /* 0x000fe200000010ff */
[----:B------:R-:W-:Y:S01]  /*58b0*/  IMAD.MOV.U32 R3, RZ, RZ, 0x3f800000 ;  /* 0x3f800000ff037424 */ /* 0x000fe200078e00ff */
[----:B------:R-:W-:-:S04]  /*58c0*/  MOV R55, R119 ;  /* 0x0000007700377202 */ /* 0x000fc80000000f00 */
[----:B------:R-:W3:Y:S01]  /*58d0*/  MUFU.EX2 R34, R34 ;  /* 0x0000002200227308 */ /* 0x000ee20000000800 */
[----:B--2---:R-:W-:-:S07]  /*58e0*/  FADD.FTZ R11, R121, R8 ;  /* 0x00000008790b7221 */ /* 0x004fce0000010000 */
[----:B------:R-:W2:Y:S01]  /*58f0*/  MUFU.EX2 R24, R24 ;  /* 0x0000001800187308 */ /* 0x000ea20000000800 */
[----:B-1----:R-:W-:Y:S01]  /*5900*/  FADD.FTZ R9, R59, R2 ;  /* 0x000000023b097221 */ /* 0x002fe20000010000 */
[----:B------:R-:W-:Y:S02]  /*5910*/  IMAD.MOV.U32 R2, RZ, RZ, 0x3f800000 ;  /* 0x3f800000ff027424 */ /* 0x000fe400078e00ff */
[C---:B---3--:R-:W-:Y:S01]  /*5920*/  FADD.FTZ R8, R34.reuse, R11 ;  /* 0x0000000b22087221 */ /* 0x048fe20000010000 */
[----:B------:R-:W-:Y:S01]  /*5930*/  F2FP.BF16.F32.PACK_AB R179, R34, R121 ;  /* 0x0000007922b3723e */ /* 0x000fe200000010ff */
[----:B------:R-:W-:Y:S02]  /*5940*/  IMAD.MOV.U32 R34, RZ, RZ, R119 ;  /* 0x000000ffff227224 */ /* 0x000fe400078e0077 */
[C---:B--2---:R-:W-:Y:S01]  /*5950*/  FADD.FTZ R9, R24.reuse, R9 ;  /* 0x0000000918097221 */ /* 0x044fe20000010000 */
[----:B------:R-:W-:Y:S01]  /*5960*/  F2FP.BF16.F32.PACK_AB R178, R24, R59 ;  /* 0x0000003b18b2723e */ /* 0x000fe200000010ff */
[----:B------:R-:W-:-:S02]  /*5970*/  IMAD.MOV.U32 R59, RZ, RZ, R119 ;  /* 0x000000ffff3b7224 */ /* 0x000fc400078e0077 */
[----:B------:R-:W-:Y:S01]  /*5980*/  IMAD.MOV.U32 R24, RZ, RZ, R119 ;  /* 0x000000ffff187224 */ /* 0x000fe200078e0077 */
[----:B------:R-:W-:Y:S06]  /*5990*/  @!P2 BRA `(.L_x_4722) ;  /* 0x000000480028a947 */ /* 0x000fec0003800000 */
[----:B------:R-:W-:Y:S01]  /*59a0*/  R2UR UR6, R17 ;  /* 0x00000000110672ca */ /* 0x000fe200000e0000 */
[----:B------:R-:W-:Y:S01]  /*59b0*/  IMAD.MOV.U32 R11, RZ, RZ, R4 ;  /* 0x000000ffff0b7224 */ /* 0x000fe200078e0004 */
[----:B------:R-:W-:Y:S01]  /*59c0*/  CS2R R118, SRZ ;  /* 0x0000000000767805 */ /* 0x000fe2000001ff00 */
        /* <DEDUP_REMOVED lines=50> */
[----:B------:R-:W-:Y:S01]  /*5cf0*/  UMOV UR41, UR46 ;  /* 0x0000002e00297c82 */ /* 0x000fe20008000000 */
[----:B------:R-:W-:-:S05]  /*5d00*/  ULDC.64 UR60, c[0x0][0x3f8] ;  /* 0x0000fe00003c7ab9 */ /* 0x000fca0000000a00 */
.L_x_4731:
[----:B------:R-:W-:Y:S01]  /*5d10*/  R2UR UR10, R13 ;  /* 0x000000000d0a72ca */ /* 0x000fe200000e0000 */
        /* <DEDUP_REMOVED lines=8> */
.L_x_4723:
        /* <DEDUP_REMOVED lines=8> */
.L_x_4724:
[----:B--2---:R-:W-:Y:S05]  /*5e20*/  @P2 BRA `(.L_x_4725) ;  /* 0x0000000000082947 */ /* 0x004fea0003800000 */
[----:B------:R-:W2:Y:S02]  /*5e30*/  SYNCS.PHASECHK.TRANS64.TRYWAIT P2, [UR47+0x36830], R0 ;  /* 0x03683000ff0075a7 */ /* 0x000ea4000804016f */
[----:B--2---:R-:W-:Y:S05]  /*5e40*/  @!P2 BRA `(.L_x_4726) ;  /* 0x000000dc003ca947 */ /* 0x004fea0003800000 */
.L_x_4725:
[----:B------:R-:W-:Y:S01]  /*5e50*/  UIMAD UR6, UR46, 0xa80, UR40 ;  /* 0x00000a802e0678a4 */ /* 0x000fe2000f8e0228 */
[----:B------:R-:W-:Y:S01]  /*5e60*/  WARPGROUP.ARRIVE ;  /* 0x00000000000079c5 */ /* 0x000fe20000000000 */
[----:B------:R-:W-:Y:S01]  /*5e70*/  UMOV UR7, 0x40000040 ;  /* 0x4000004000077882 */ /* 0x000fe20000000000 */
[----:B------:R-:W-:Y:S01]  /*5e80*/  UMOV UR56, UR4 ;  /* 0x0000000400387c82 */ /* 0x000fe20008000000 */
[----:B------:R-:W-:Y:S01]  /*5e90*/  UIADD3 UR58, UR6, 0x80, URZ ;  /* 0x00000080063a7890 */ /* 0x000fe2000fffe03f */
[-C--:B------:R-:W-:Y:S01]  /*5ea0*/  FMUL.FTZ R24, R24, R2.reuse ;  /* 0x0000000218187220 */ /* 0x080fe20000410000 */
[----:B------:R-:W-:Y:S01]  /*5eb0*/  UMOV UR57, UR5 ;  /* 0x0000000500397c82 */ /* 0x000fe20008000000 */
[----:B------:R-:W-:Y:S01]  /*5ec0*/  UMOV UR59, 0x40000040 ;  /* 0x40000040003b7882 */ /* 0x000fe20000000000 */
[----:B------:R-:W-:Y:S02]  /*5ed0*/  UIADD3 UR10, UR6, 0x180, URZ ;  /* 0x00000180060a7890 */ /* 0x000fe4000fffe03f */
[----:B------:R-:W-:Y:S01]  /*5ee0*/  HGMMA.64x16x16.F32.BF16 R168, gdesc[UR4], RZ, !UPT, gsb0 ;  /* 0x0020000004a879f0 */ /* 0x000fe2000c0018ff */
        /* <DEDUP_REMOVED lines=607> */
.L_x_4727:
[----:B------:R-:W-:Y:S02]  /*84e0*/  R2UR UR6, R16 ;  /* 0x00000000100672ca */ /* 0x000fe400000e0000 */
[----:B------:R-:W-:-:S11]  /*84f0*/  R2UR UR7, R13 ;  /* 0x000000000d0772ca */ /* 0x000fd600000e0000 */
[----:B------:R-:W-:Y:S02]  /*8500*/  ULEA UR6, UR41, UR6, 0x3 ;  /* 0x0000000629067291 */ /* 0x000fe4000f8e183f */
[----:B-12---:R-:W-:-:S05]  /*8510*/  IMAD.U32 R0, RZ, RZ, UR7 ;  /* 0x00000007ff007e24 */ /* 0x006fca000f8e00ff */
[----:B------:R-:W-:-:S04]  /*8520*/  SHF.L.U32 R0, R0, 0x1f, RZ ;  /* 0x0000001f00007819 */ /* 0x000fc800000006ff */
[----:B------:R1:W2:Y:S01]  /*8530*/  SYNCS.PHASECHK.TRANS64.TRYWAIT P2, [UR6+0x36850], R0 ;  /* 0x03685000ff0075a7 */ /* 0x0002a20008040146 */
[----:B------:R-:W-:Y:S05]  /*8540*/  @!P0 BRA `(.L_x_4728) ;  /* 0x0000000000048947 */ /* 0x000fea0003800000 */
[----:B------:R-:W-:Y:S01]  /*8550*/  BPT.TRAP 0x1 ;  /* 0x000000040000795c */ /* 0x000fe20000300000 */
.L_x_4728:
[----:B--2---:R-:W-:Y:S05]  /*8560*/  @P2 BRA `(.L_x_4729) ;  /* 0x0000000000082947 */ /* 0x004fea0003800000 */
[----:B------:R-:W2:Y:S02]  /*8570*/  SYNCS.PHASECHK.TRANS64.TRYWAIT P2, [UR6+0x36850], R0 ;  /* 0x03685000ff0075a7 */ /* 0x000ea40008040146 */
[----:B--2---:R-:W-:Y:S05]  /*8580*/  @!P2 BRA `(.L_x_4730) ;  /* 0x000000b40084a947 */ /* 0x004fea0003800000 */
.L_x_4729:
[----:B------:R-:W-:Y:S01]  /*8590*/  R2UR UR7, R16 ;  /* 0x00000000100772ca */ /* 0x000fe200000e0000 */
[----:B------:R-:W-:Y:S01]  /*85a0*/  WARPGROUP.ARRIVE ;  /* 0x00000000000079c5 */ /* 0x000fe20000000000 */
[----:B------:R-:W-:Y:S01]  /*85b0*/  UMOV UR11, 0x40000040 ;  /* 0x40000040000b7882 */ /* 0x000fe20000000000 */
[----:B-12---:R-:W1:Y:S01]  /*85c0*/  LDC R0, c[0x0][0x288] ;  /* 0x0000a200ff007b82 */ /* 0x006e620000000800 */
[----:B------:R-:W-:Y:S01]  /*85d0*/  UISETP.NE.U32.AND UP0, UPT, UR60, URZ, UPT ;  /* 0x0000003f3c00728c */ /* 0x000fe2000bf05070 */
[----:B------:R-:W-:Y:S01]  /*85e0*/  ULDC UR15, c[0x0][0x404] ;  /* 0x00010100000f7ab9 */ /* 0x000fe20000000800 */
[----:B------:R-:W-:Y:S02]  /*85f0*/  ULDC UR14, c[0x0][0x2e0] ;  /* 0x0000b800000e7ab9 */ /* 0x000fe40000000800 */
[----:B------:R-:W-:-:S05]  /*8600*/  UISETP.NE.AND.EX UP0, UPT, UR61, URZ, UPT, UP0 ;  /* 0x0000003f3d00728c */ /* 0x000fca000bf05300 */
[----:B------:R-:W-:-:S04]  /*8610*/  UIADD3 UR7, UR7, 0x400, URZ ;  /* 0x0000040007077890 */ /* 0x000fc8000fffe03f */
[----:B------:R-:W-:-:S04]  /*8620*/  USHF.R.U32.HI UR7, URZ, 0x4, UR7 ;  /* 0x000000043f077899 */ /* 0x000fc80008011607 */
[----:B------:R-:W-:-:S04]  /*8630*/  ULOP3.LUT UR7, UR7, 0x3fff, URZ, 0xc0, !UPT ;  /* 0x00003fff07077892 */ /* 0x000fc8000f8ec03f */
[----:B------:R-:W-:-:S04]  /*8640*/  ULOP3.LUT UR7, UR7, 0x3800000, URZ, 0xfc, !UPT ;  /* 0x0380000007077892 */ /* 0x000fc8000f8efc3f */
[----:B------:R-:W-:-:S03]  /*8650*/  UIMAD UR7, UR41, 0xa80, UR7 ;  /* 0x00000a80290778a4 */ /* 0x000fc6000f8e0207 */
[----:B------:R-:W-:-:S04]  /*8660*/  UMOV UR41, UR46 ;  /* 0x0000002e00297c82 */ /* 0x000fc80008000000 */
        /* <DEDUP_REMOVED lines=12> */
[----:B------:R-:W-:Y:S02]  /*8730*/  UIMAD UR10, UR45, -0x70, UR42 ;  /* 0xffffff902d0a78a4 */ /* 0x000fe4000f8e022a */
[----:B------:R-:W-:Y:S02]  /*8740*/  USEL UR11, UR15, 0x1, UP0 ;  /* 0x000000010f0b7887 */ /* 0x000fe40008000000 */
[----:B------:R-:W-:-:S04]  /*8750*/  UIADD3 UR10, UR10, 0x1, URZ ;  /* 0x000000010a0a7890 */ /* 0x000fc8000fffe03f */
[----:B------:R-:W-:-:S03]  /*8760*/  UIMAD UR10, UR11, UR14, UR10 ;  /* 0x0000000e0b0a72a4 */ /* 0x000fc6000f8e020a */
[----:B------:R-:W-:-:S03]  /*8770*/  UMOV UR11, 0x40000040 ;  /* 0x40000040000b7882 */ /* 0x000fc60000000000 */
[----:B-1----:R-:W-:Y:S01]  /*8780*/  IADD3 R0, -R0, UR10, RZ ;  /* 0x0000000a00007c10 */ /* 0x002fe2000fffe1ff */
[----:B------:R-:W-:-:S04]  /*8790*/  UIADD3 UR10, UR7, 0x180, URZ ;  /* 0x00000180070a7890 */ /* 0x000fc8000fffe03f */
[----:B------:R-:W-:-:S04]  /*87a0*/  IMAD R3, R205, -0x2, R0 ;  /* 0xfffffffecd037824 */ /* 0x000fc800078e0200 */
        /* <DEDUP_REMOVED lines=56> */
[----:B------:R-:W-:Y:S01]  /*8b30*/  FSEL R161, R140, -INF , P2 ;  /* 0xff8000008ca17808 */ /* 0x000fe20001000000 */
[----:B------:R-:W-:Y:S01]  /*8b40*/  IMAD.U32 R140, RZ, RZ, UR6 ;  /* 0x00000006ff8c7e24 */ /* 0x000fe2000f8e00ff */
[----:B------:R-:W-:Y:S01]  /*8b50*/  FMNMX.FTZ R0, R137, R0, !PT ;  /* 0x0000000089007209 */ /* 0x000fe20007810000 */
[----:B------:R-:W-:Y:S01]  /*8b60*/  UIADD3 UR6, UR45, -0x1, URZ ;  /* 0xffffffff2d067890 */ /* 0x000fe2000fffe03f */
[----:B------:R-:W-:Y:S01]  /*8b70*/  ISETP.GT.AND P2, PT, R4, 0x50, PT ;  /* 0x000000500400780c */ /* 0x000fe20003f44270 */
[----:B------:R-:W-:Y:S01]  /*8b80*/  @!P1 VIADD R140, R140, 0x36860 ;  /* 0x000368608c8c9836 */ /* 0x000fe20000000000 */
        /* <DEDUP_REMOVED lines=8> */
[C---:B------:R-:W-:Y:S02]  /*8c10*/  ISETP.GT.AND P3, PT, R4.reuse, 0x59, PT ;  /* 0x000000590400780c */ /* 0x040fe40003f64270 */
[----:B------:R-:W-:Y:S02]  /*8c20*/  FMNMX.FTZ R0, R129, R0, !PT ;  /* 0x0000000081007209 */ /* 0x000fe40007810000 */
[----:B------:R-:W-:Y:S02]  /*8c30*/  FSEL R133, R133, -INF , P3 ;  /* 0xff80000085857808 */ /* 0x000fe40001800000 */
[----:B------:R-:W-:Y:S02]  /*8c40*/  ISETP.GT.AND P3, PT, R4, 0x61, PT ;  /* 0x000000610400780c */ /* 0x000fe40003f64270 */
[----:B------:R-:W-:Y:S01]  /*8c50*/  @!P1 PRMT R140, RZ, 0x654, R140 ;  /* 0x00000654ff8c9816 */ /* 0x000fe2000000008c */
[----:B------:R-:W-:Y:S02]  /*8c60*/  WARPGROUP.DEPBAR.LE gsb0, 0x0 ;  /* 0x00008000000079c5 */ /* 0x000fe40000010000 */
[----:B------:R-:W-:Y:S01]  /*8c70*/  WARPGROUP.ARRIVE ;  /* 0x00000000000079c5 */ /* 0x000fe20000000000 */
[----:B------:R-:W-:-:S02]  /*8c80*/  FSEL R193, R121, -INF , P3 ;  /* 0xff80000079c17808 */ /* 0x000fc40001800000 */
[----:B------:R-:W-:-:S03]  /*8c90*/  ISETP.GT.AND P3, PT, R4, 0x69, PT ;  /* 0x000000690400780c */ /* 0x000fc60003f64270 */
[----:B------:R-:W-:Y:S01]  /*8ca0*/  HGMMA.64x192x16.F32.BF16 R24, R188, gdesc[UR8].tnspB, R24, gsb0 ;  /* 0x42e00008bc187df0 */ /* 0x000fe20008001818 */
[----:B------:R-:W-:Y:S01]  /*8cb0*/  UIADD3 UR10, UR7, 0x200, URZ ;  /* 0x00000200070a7890 */ /* 0x000fe2000fffe03f */
[----:B------:R-:W-:Y:S01]  /*8cc0*/  FSEL R125, R125, -INF , P3 ;  /* 0xff8000007d7d7808 */ /* 0x000fe20001800000 */
[----:B------:R-:W-:Y:S01]  /*8cd0*/  UMOV UR11, 0x40000040 ;  /* 0x40000040000b7882 */ /* 0x000fe20000000000 */
[----:B------:R-:W-:Y:S02]  /*8ce0*/  WARPGROUP.DEPBAR.LE gsb0, 0x0 ;  /* 0x00008000000079c5 */ /* 0x000fe40000010000 */
[----:B------:R-:W-:Y:S01]  /*8cf0*/  WARPGROUP.ARRIVE ;  /* 0x00000000000079c5 */ /* 0x000fe20000000000 */
[----:B------:R-:W-:Y:S02]  /*8d00*/  FSEL R189, R132, -INF , P2 ;  /* 0xff80000084bd7808 */ /* 0x000fe40001000000 */
[----:B------:R-:W-:Y:S02]  /*8d10*/  ISETP.GT.AND P2, PT, R4, 0x60, PT ;  /* 0x000000600400780c */ /* 0x000fe40003f44270 */
[----:B------:R-:W-:-:S09]  /*8d20*/  FMNMX.FTZ R0, R189, R0, !PT ;  /* 0x00000000bd007209 */ /* 0x000fd20007810000 */
[----:B------:R-:W-:Y:S01]  /*8d30*/  HGMMA.64x192x16.F32.BF16 R24, R184, gdesc[UR8].tnspB, R24, gsb0 ;  /* 0x42e00008b8187df0 */ /* 0x000fe20008001818 */
[----:B------:R-:W-:Y:S01]  /*8d40*/  FSEL R191, R120, -INF , P2 ;  /* 0xff80000078bf7808 */ /* 0x000fe20001000000 */
[----:B------:R-:W-:Y:S01]  /*8d50*/  UIADD3 UR10, UR7, 0x280, URZ ;  /* 0x00000280070a7890 */ /* 0x000fe2000fffe03f */
[----:B------:R-:W-:Y:S01]  /*8d60*/  FMNMX.FTZ R0, R133, R0, !PT ;  /* 0x0000000085007209 */ /* 0x000fe20007810000 */
[----:B------:R-:W-:Y:S01]  /*8d70*/  UMOV UR11, 0x40000040 ;  /* 0x40000040000b7882 */ /* 0x000fe20000000000 */
[C---:B------:R-:W-:Y:S01]  /*8d80*/  ISETP.GT.AND P2, PT, R4.reuse, 0x68, PT ;  /* 0x000000680400780c */ /* 0x040fe20003f44270 */
[----:B------:R-:W-:Y:S01]  /*8d90*/  VIADD R4, R4, 0x8 ;  /* 0x0000000804047836 */ /* 0x000fe20000000000 */
[----:B------:R-:W-:Y:S02]  /*8da0*/  FMNMX.FTZ R0, R191, R0, !PT ;  /* 0x00000000bf007209 */ /* 0x000fe40007810000 */
[----:B------:R-:W-:Y:S02]  /*8db0*/  FSEL R195, R124, -INF , P2 ;  /* 0xff8000007cc37808 */ /* 0x000fe40001000000 */
[----:B------:R-:W-:-:S02]  /*8dc0*/  FMNMX.FTZ R0, R193, R0, !PT ;  /* 0x00000000c1007209 */ /* 0x000fc40007810000 */
[C---:B------:R-:W-:Y:S02]  /*8dd0*/  ISETP.GT.AND P3, PT, R4.reuse, RZ, PT ;  /* 0x000000ff0400720c */ /* 0x040fe40003f64270 */
[----:B------:R-:W-:Y:S02]  /*8de0*/  FMNMX.FTZ R0, R195, R0, !PT ;  /* 0x00000000c3007209 */ /* 0x000fe40007810000 */
[----:B------:R-:W-:Y:S02]  /*8df0*/  ISETP.GT.AND P4, PT, R4, 0x1, PT ;  /* 0x000000010400780c */ /* 0x000fe40003f84270 */
[----:B------:R-:W-:Y:S02]  /*8e00*/  FMNMX.FTZ R14, R125, R0, !PT ;  /* 0x000000007d0e7209 */ /* 0x000fe40007810000 */
[----:B------:R-:W1:Y:S01]  /*8e10*/  LDC R0, c[0x0][0x988] ;  /* 0x00026200ff007b82 */ /* 0x000e620000000800 */
[----:B------:R-:W-:Y:S02]  /*8e20*/  FSEL R170, R170, -INF , P3 ;  /* 0xff800000aaaa7808 */ /* 0x000fe40001800000 */
[----:B------:R-:W2:Y:S01]  /*8e30*/  SHFL.BFLY PT, R5, R14, 0x2, 0x1f ;  /* 0x0c401f000e057f89 */ /* 0x000ea200000e0000 */
[----:B------:R-:W-:-:S02]  /*8e40*/  ISETP.GT.AND P3, PT, R4, 0x8, PT ;  /* 0x000000080400780c */ /* 0x000fc40003f64270 */
[----:B------:R-:W-:Y:S02]  /*8e50*/  FSEL R171, R171, -INF , P4 ;  /* 0xff800000abab7808 */ /* 0x000fe40002000000 */
[----:B------:R-:W-:Y:S02]  /*8e60*/  ISETP.GT.AND P4, PT, R4, 0x9, PT ;  /* 0x000000090400780c */ /* 0x000fe40003f84270 */
[----:B--2---:R-:W-:Y:S02]  /*8e70*/  FMNMX.FTZ R20, R14, R5, !PT ;  /* 0x000000050e147209 */ /* 0x004fe40007810000 */
[----:B------:R-:W-:-:S03]  /*8e80*/  FMNMX.FTZ R14, R170, R11, !PT ;  /* 0x0000000baa0e7209 */ /* 0x000fc60007810000 */
[----:B------:R-:W2:Y:S01]  /*8e90*/  SHFL.BFLY PT, R5, R20, 0x1, 0x1f ;  /* 0x0c201f0014057f89 */ /* 0x000ea200000e0000 */
[----:B------:R-:W-:Y:S02]  /*8ea0*/  FMNMX.FTZ R14, R171, R14, !PT ;  /* 0x0000000eab0e7209 */ /* 0x000fe40007810000 */
[----:B--2---:R-:W-:-:S04]  /*8eb0*/  FMNMX.FTZ R5, R20, R5, !PT ;  /* 0x0000000514057209 */ /* 0x004fc80007810000 */
[C---:B------:R-:W-:Y:S01]  /*8ec0*/  FSETP.NEU.FTZ.AND P2, PT, R5.reuse, -INF , PT ;  /* 0xff8000000500780b */ /* 0x040fe20003f5d000 */
[----:B-1----:R-:W-:-:S05]  /*8ed0*/  FMUL.FTZ R2, R5, R0 ;  /* 0x0000000005027220 */ /* 0x002fca0000410000 */
[----:B------:R-:W-:-:S05]  /*8ee0*/  FSEL R2, R2, RZ, P2 ;  /* 0x000000ff02027208 */ /* 0x000fca0001000000 */
        /* <DEDUP_REMOVED lines=31> */
[----:B------:R-:W-:Y:S01]  /*90e0*/  FSEL R185, R174, -INF , P3 ;  /* 0xff800000aeb97808 */ /* 0x000fe20001800000 */
[-CC-:B------:R-:W-:Y:S01]  /*90f0*/  FFMA.FTZ R184, R15, R0.reuse, -R2.reuse ;  /* 0x000000000fb87223 */ /* 0x180fe20000010802 */
[----:B------:R-:W-:Y:S01]  /*9100*/  FSEL R187, R175, -INF , P4 ;  /* 0xff800000afbb7808 */ /* 0x000fe20002000000 */
[--C-:B------:R-:W-:Y:S01]  /*9110*/  FFMA.FTZ R175, R197, R0, -R2.reuse ;  /* 0x00000000c5af7223 */ /* 0x100fe20000010802 */
[C---:B------:R-:W-:Y:S01]  /*9120*/  ISETP.GT.AND P3, PT, R4.reuse, 0x10, PT ;  /* 0x000000100400780c */ /* 0x040fe20003f64270 */
[----:B------:R-:W-:Y:S01]  /*9130*/  HGMMA.64x192x16.F32.BF16 R24, R180, gdesc[UR8].tnspB, R24, gsb0 ;  /* 0x42e00008b4187df0 */ /* 0x000fe20008001818 */
[----:B------:R-:W-:Y:S01]  /*9140*/  FMNMX.FTZ R14, R185, R14, !PT ;  /* 0x0000000eb90e7209 */ /* 0x000fe20007810000 */
[----:B------:R-:W-:Y:S01]  /*9150*/  UIADD3 UR10, UR7, 0x300, URZ ;  /* 0x00000300070a7890 */ /* 0x000fe2000fffe03f */
[----:B------:R-:W-:Y:S01]  /*9160*/  ISETP.GT.AND P4, PT, R4, 0x11, PT ;  /* 0x000000110400780c */ /* 0x000fe20003f84270 */
[----:B------:R-:W-:Y:S01]  /*9170*/  UMOV UR11, 0x40000040 ;  /* 0x40000040000b7882 */ /* 0x000fe20000000000 */
[----:B------:R-:W-:Y:S01]  /*9180*/  FSEL R197, R162, -INF , P3 ;  /* 0xff800000a2c57808 */ /* 0x000fe20001800000 */
[--C-:B------:R-:W-:Y:S01]  /*9190*/  FFMA.FTZ R15, R137, R0, -R2.reuse ;  /* 0x00000000890f7223 */ /* 0x100fe20000010802 */
[----:B------:R-:W-:Y:S01]  /*91a0*/  FMNMX.FTZ R14, R187, R14, !PT ;  /* 0x0000000ebb0e7209 */ /* 0x000fe20007810000 */
[-CC-:B------:R-:W-:Y:S01]  /*91b0*/  FFMA.FTZ R137, R141, R0.reuse, -R2.reuse ;  /* 0x000000008d897223 */ /* 0x180fe20000010802 */
[C---:B------:R-:W-:Y:S01]  /*91c0*/  ISETP.GT.AND P3, PT, R4.reuse, 0x18, PT ;  /* 0x000000180400780c */ /* 0x040fe20003f64270 */
[-CC-:B------:R-:W-:Y:S01]  /*91d0*/  FFMA.FTZ R186, R161, R0.reuse, -R2.reuse ;  /* 0x00000000a1ba7223 */ /* 0x180fe20000010802 */
[----:B------:R-:W-:Y:S01]  /*91e0*/  FSEL R163, R163, -INF , P4 ;  /* 0xff800000a3a37808 */ /* 0x000fe20002000000 */
[----:B------:R-:W-:Y:S01]  /*91f0*/  FFMA.FTZ R141, R193, R0, -R2 ;  /* 0x00000000c18d7223 */ /* 0x000fe20000010802 */
[----:B------:R-:W-:Y:S01]  /*9200*/  FMNMX.FTZ R14, R197, R14, !PT ;  /* 0x0000000ec50e7209 */ /* 0x000fe20007810000 */
[----:B------:R-:W-:Y:S01]  /*9210*/  MUFU.EX2 R175, R175 ;  /* 0x000000af00af7308 */ /* 0x000fe20000000800 */
[----:B------:R-:W-:-:S02]  /*9220*/  ISETP.GT.AND P4, PT, R4, 0x19, PT ;  /* 0x000000190400780c */ /* 0x000fc40003f84270 */
[----:B------:R-:W-:Y:S02]  /*9230*/  FSEL R199, R166, -INF , P3 ;  /* 0xff800000a6c77808 */ /* 0x000fe40001800000 */
[----:B------:R-:W-:Y:S02]  /*9240*/  FMNMX.FTZ R14, R163, R14, !PT ;  /* 0x0000000ea30e7209 */ /* 0x000fe40007810000 */
[----:B------:R-:W-:Y:S01]  /*9250*/  FSEL R201, R167, -INF , P4 ;  /* 0xff800000a7c97808 */ /* 0x000fe20002000000 */
[----:B------:R-:W-:Y:S01]  /*9260*/  FFMA.FTZ R167, R203, R0, -R2 ;  /* 0x00000000cba77223 */ /* 0x000fe20000010802 */
[C---:B------:R-:W-:Y:S01]  /*9270*/  ISETP.GT.AND P3, PT, R4.reuse, 0x20, PT ;  /* 0x000000200400780c */ /* 0x040fe20003f64270 */
[----:B------:R-:W-:Y:S01]  /*9280*/  MUFU.EX2 R184, R184 ;  /* 0x000000b800b87308 */ /* 0x000fe20000000800 */
[----:B------:R-:W-:Y:S02]  /*9290*/  FMNMX.FTZ R14, R199, R14, !PT ;  /* 0x0000000ec70e7209 */ /* 0x000fe40007810000 */
[----:B------:R-:W-:-:S02]  /*92a0*/  ISETP.GT.AND P4, PT, R4, 0x21, PT ;  /* 0x000000210400780c */ /* 0x000fc40003f84270 */
[----:B------:R-:W-:Y:S02]  /*92b0*/  FSEL R203, R154, -INF , P3 ;  /* 0xff8000009acb7808 */ /* 0x000fe40001800000 */
[----:B------:R-:W-:Y:S01]  /*92c0*/  FMNMX.FTZ R14, R201, R14, !PT ;  /* 0x0000000ec90e7209 */ /* 0x000fe20007810000 */
[----:B------:R-:W-:Y:S01]  /*92d0*/  MUFU.EX2 R167, R167 ;  /* 0x000000a700a77308 */ /* 0x000fe20000000800 */
[C---:B------:R-:W-:Y:S02]  /*92e0*/  ISETP.GT.AND P3, PT, R4.reuse, 0x28, PT ;  /* 0x000000280400780c */ /* 0x040fe40003f64270 */
[----:B------:R-:W-:Y:S02]  /*92f0*/  FSEL R155, R155, -INF , P4 ;  /* 0xff8000009b9b7808 */ /* 0x000fe40002000000 */
[----:B------:R-:W-:Y:S02]  /*9300*/  FMNMX.FTZ R14, R203, R14, !PT ;  /* 0x0000000ecb0e7209 */ /* 0x000fe40007810000 */
[----:B------:R-:W-:Y:S01]  /*9310*/  ISETP.GT.AND P4, PT, R4, 0x29, PT ;  /* 0x000000290400780c */ /* 0x000fe20003f84270 */
[----:B------:R-:W-:Y:S01]  /*9320*/  MUFU.EX2 R15, R15 ;  /* 0x0000000f000f7308 */ /* 0x000fe20000000800 */
[----:B------:R-:W-:-:S02]  /*9330*/  FSEL R217, R158, -INF , P3 ;  /* 0xff8000009ed97808 */ /* 0x000fc40001800000 */
[----:B------:R-:W-:Y:S02]  /*9340*/  FMNMX.FTZ R14, R155, R14, !PT ;  /* 0x0000000e9b0e7209 */ /* 0x000fe40007810000 */
[----:B------:R-:W-:Y:S01]  /*9350*/  FSEL R219, R159, -INF , P4 ;  /* 0xff8000009fdb7808 */ /* 0x000fe20002000000 */
[----:B------:R-:W-:Y:S01]  /*9360*/  FFMA.FTZ R159, R173, R0, -R2 ;  /* 0x00000000ad9f7223 */ /* 0x000fe20000010802 */
[C---:B------:R-:W-:Y:S01]  /*9370*/  ISETP.GT.AND P3, PT, R4.reuse, 0x30, PT ;  /* 0x000000300400780c */ /* 0x040fe20003f64270 */
[----:B------:R-:W-:Y:S01]  /*9380*/  MUFU.EX2 R186, R186 ;  /* 0x000000ba00ba7308 */ /* 0x000fe20000000800 */
[----:B------:R-:W-:Y:S02]  /*9390*/  FMNMX.FTZ R14, R217, R14, !PT ;  /* 0x0000000ed90e7209 */ /* 0x000fe40007810000 */
[----:B------:R-:W-:Y:S02]  /*93a0*/  ISETP.GT.AND P4, PT, R4, 0x31, PT ;  /* 0x000000310400780c */ /* 0x000fe40003f84270 */
[----:B------:R-:W-:-:S02]  /*93b0*/  FSEL R173, R146, -INF , P3 ;  /* 0xff80000092ad7808 */ /* 0x000fc40001800000 */
[----:B------:R-:W-:Y:S01]  /*93c0*/  FMNMX.FTZ R14, R219, R14, !PT ;  /* 0x0000000edb0e7209 */ /* 0x000fe20007810000 */
[----:B------:R-:W-:Y:S01]  /*93d0*/  MUFU.EX2 R159, R159 ;  /* 0x0000009f009f7308 */ /* 0x000fe20000000800 */
[C---:B------:R-:W-:Y:S02]  /*93e0*/  ISETP.GT.AND P3, PT, R4.reuse, 0x38, PT ;  /* 0x000000380400780c */ /* 0x040fe40003f64270 */
[----:B------:R-:W-:Y:S01]  /*93f0*/  FSEL R221, R147, -INF , P4 ;  /* 0xff80000093dd7808 */ /* 0x000fe20002000000 */
[----:B------:R-:W-:Y:S01]  /*9400*/  FFMA.FTZ R147, R153, R0, -R2 ;  /* 0x0000000099937223 */ /* 0x000fe20000010802 */
[----:B------:R-:W-:Y:S02]  /*9410*/  FMNMX.FTZ R14, R173, R14, !PT ;  /* 0x0000000ead0e7209 */ /* 0x000fe40007810000 */
[----:B------:R-:W-:Y:S01]  /*9420*/  ISETP.GT.AND P4, PT, R4, 0x39, PT ;  /* 0x000000390400780c */ /* 0x000fe20003f84270 */
[----:B------:R-:W-:Y:S01]  /*9430*/  MUFU.EX2 R137, R137 ;  /* 0x0000008900897308 */ /* 0x000fe20000000800 */
[----:B------:R-:W-:-:S02]  /*9440*/  FSEL R165, R150, -INF , P3 ;  /* 0xff80000096a57808 */ /* 0x000fc40001800000 */
[----:B------:R-:W-:Y:S02]  /*9450*/  FMNMX.FTZ R14, R221, R14, !PT ;  /* 0x0000000edd0e7209 */ /* 0x000fe40007810000 */
[----:B------:R-:W-:Y:S02]  /*9460*/  FSEL R151, R151, -INF , P4 ;  /* 0xff80000097977808 */ /* 0x000fe40002000000 */
        /* <DEDUP_REMOVED lines=25> */
[----:B------:R-:W-:-:S02]  /*9600*/  FSEL R225, R134, -INF , P3 ;  /* 0xff80000086e17808 */ /* 0x000fc40001800000 */
[----:B------:R-:W-:Y:S02]  /*9610*/  FMNMX.FTZ R14, R131, R14, !PT ;  /* 0x0000000e830e7209 */ /* 0x000fe40007810000 */
[----:B------:R-:W-:Y:S02]  /*9620*/  FSEL R135, R135, -INF , P4 ;  /* 0xff80000087877808 */ /* 0x000fe40002000000 */
[C---:B------:R-:W-:Y:S02]  /*9630*/  ISETP.GT.AND P3, PT, R4.reuse, 0x60, PT ;  /* 0x000000600400780c */ /* 0x040fe40003f64270 */
        /* <DEDUP_REMOVED lines=10> */
[----:B------:R-:W-:Y:S01]  /*96e0*/  FSEL R229, R127, -INF , P4 ;  /* 0xff8000007fe57808 */ /* 0x000fe20002000000 */
[--C-:B------:R-:W-:Y:S01]  /*96f0*/  FFMA.FTZ R127, R149, R0, -R2.reuse ;  /* 0x00000000957f7223 */ /* 0x100fe20000010802 */
[----:B------:R-:W-:Y:S02]  /*9700*/  FMNMX.FTZ R14, R227, R14, !PT ;  /* 0x0000000ee30e7209 */ /* 0x000fe40007810000 */
[----:B------:R-:W-:Y:S02]  /*9710*/  R2UR UR7, R17 ;  /* 0x00000000110772ca */ /* 0x000fe400000e0000 */
[----:B------:R-:W-:Y:S01]  /*9720*/  FMNMX.FTZ R14, R229, R14, !PT ;  /* 0x0000000ee50e7209 */ /* 0x000fe20007810000 */
[----:B------:R-:W-:Y:S04]  /*9730*/  MUFU.EX2 R127, R127 ;  /* 0x0000007f007f7308 */ /* 0x000fe80000000800 */
[----:B------:R-:W1:Y:S02]  /*9740*/  SHFL.BFLY PT, R3, R14, 0x2, 0x1f ;  /* 0x0c401f000e037f89 */ /* 0x000e6400000e0000 */
[----:B-1----:R-:W-:Y:S01]  /*9750*/  FMNMX.FTZ R3, R14, R3, !PT ;  /* 0x000000030e037209 */ /* 0x002fe20007810000 */
[----:B------:R-:W-:-:S04]  /*9760*/  FFMA.FTZ R14, R191, R0, -R2 ;  /* 0x00000000bf0e7223 */ /* 0x000fc80000010802 */
[----:B------:R-:W1:Y:S02]  /*9770*/  SHFL.BFLY PT, R4, R3, 0x1, 0x1f ;  /* 0x0c201f0003047f89 */ /* 0x000e6400000e0000 */
[----:B------:R-:W-:Y:S01]  /*9780*/  MUFU.EX2 R14, R14 ;  /* 0x0000000e000e7308 */ /* 0x000fe20000000800 */
[----:B-1----:R-:W-:Y:S01]  /*9790*/  FMNMX.FTZ R4, R3, R4, !PT ;  /* 0x0000000403047209 */ /* 0x002fe20007810000 */
[----:B------:R-:W-:Y:S02]  /*97a0*/  WARPGROUP.DEPBAR.LE gsb0, 0x0 ;  /* 0x00008000000079c5 */ /* 0x000fe40000010000 */
[----:B------:R-:W-:Y:S01]  /*97b0*/  WARPGROUP.ARRIVE ;  /* 0x00000000000079c5 */ /* 0x000fe20000000000 */
[----:B------:R-:W-:Y:S01]  /*97c0*/  FSEL R3, R5, RZ, P2 ;  /* 0x000000ff05037208 */ /* 0x000fe20001000000 */
[-C--:B------:R-:W-:Y:S01]  /*97d0*/  FFMA.FTZ R182, R189, R0.reuse, -R2 ;  /* 0x00000000bdb67223 */ /* 0x080fe20000010802 */
[C---:B------:R-:W-:Y:S01]  /*97e0*/  FSETP.NEU.FTZ.AND P2, PT, R4.reuse, -INF , PT ;  /* 0xff8000000400780b */ /* 0x040fe20003f5d000 */
[C---:B------:R-:W-:Y:S01]  /*97f0*/  FMUL.FTZ R124, R4.reuse, R0 ;  /* 0x00000000047c7220 */ /* 0x040fe20000410000 */
[----:B------:R-:W-:Y:S01]  /*9800*/  MUFU.EX2 R180, R169 ;  /* 0x000000a900b47308 */ /* 0x000fe20000000800 */
[----:B------:R-:W-:Y:S01]  /*9810*/  HGMMA.64x192x16.F32.BF16 R24, R176, gdesc[UR8].tnspB, R24, gsb0 ;  /* 0x42e00008b0187df0 */ /* 0x000fe20008001818 */
[----:B------:R-:W-:Y:S01]  /*9820*/  FADD.FTZ R3, -R3, R12 ;  /* 0x0000000c03037221 */ /* 0x000fe20000010100 */
[----:B------:R-:W-:-:S02]  /*9830*/  FSEL R132, R4, RZ, P2 ;  /* 0x000000ff04847208 */ /* 0x000fc40001000000 */
[----:B------:R-:W-:Y:S01]  /*9840*/  FSEL R124, R124, RZ, P2 ;  /* 0x000000ff7c7c7208 */ /* 0x000fe20001000000 */
[-C--:B------:R-:W-:Y:S01]  /*9850*/  FMUL.FTZ R3, R3, R0.reuse ;  /* 0x0000000003037220 */ /* 0x080fe20000410000 */
[----:B------:R-:W-:Y:S01]  /*9860*/  ISETP.LT.AND P2, PT, R10, UR45, PT ;  /* 0x0000002d0a007c0c */ /* 0x000fe2000bf41270 */
[----:B------:R-:W-:Y:S01]  /*9870*/  MUFU.EX2 R182, R182 ;  /* 0x000000b600b67308 */ /* 0x000fe20000000800 */
[----:B------:R-:W-:Y:S01]  /*9880*/  UMOV UR45, UR6 ;  /* 0x00000006002d7c82 */ /* 0x000fe20008000000 */
[-CC-:B------:R-:W-:Y:S01]  /*9890*/  FFMA.FTZ R12, R170, R0.reuse, -R124.reuse ;  /* 0x00000000aa0c7223 */ /* 0x180fe2000001087c */
[-CC-:B------:R-:W-:Y:S01]  /*98a0*/  FFMA.FTZ R149, R171, R0.reuse, -R124.reuse ;  /* 0x00000000ab957223 */ /* 0x180fe2000001087c */
[-CC-:B------:R-:W-:Y:S01]  /*98b0*/  FFMA.FTZ R120, R185, R0.reuse, -R124.reuse ;  /* 0x00000000b9787223 */ /* 0x180fe2000001087c */
[-CC-:B------:R-:W-:Y:S01]  /*98c0*/  FFMA.FTZ R161, R187, R0.reuse, -R124.reuse ;  /* 0x00000000bba17223 */ /* 0x180fe2000001087c */
[-CC-:B------:R-:W-:Y:S01]  /*98d0*/  FFMA.FTZ R197, R197, R0.reuse, -R124.reuse ;  /* 0x00000000c5c57223 */ /* 0x180fe2000001087c */
[-CC-:B------:R-:W-:Y:S01]  /*98e0*/  FFMA.FTZ R122, R163, R0.reuse, -R124.reuse ;  /* 0x00000000a37a7223 */ /* 0x180fe2000001087c */
[----:B------:R1:W2:Y:S01]  /*98f0*/  MUFU.EX2 R2, R3 ;  /* 0x0000000300027308 */ /* 0x0002a20000000800 */
        /* <DEDUP_REMOVED lines=8> */
[----:B-1----:R-:W-:Y:S01]  /*9980*/  FADD.FTZ R3, -R132, R11 ;  /* 0x0000000b84037221 */ /* 0x002fe20000010100 */
[----:B------:R-:W-:-:S02]  /*9990*/  IMAD.U32 R11, RZ, RZ, UR47 ;  /* 0x0000002fff0b7e24 */ /* 0x000fc4000f8e00ff */
[-CC-:B------:R-:W-:Y:S01]  /*99a0*/  FFMA.FTZ R221, R221, R0.reuse, -R124.reuse ;  /* 0x00000000dddd7223 */ /* 0x180fe2000001087c */
[-CC-:B------:R-:W-:Y:S01]  /*99b0*/  FFMA.FTZ R191, R165, R0.reuse, -R124.reuse ;  /* 0x00000000a5bf7223 */ /* 0x180fe2000001087c */
[-C--:B------:R-:W-:Y:S01]  /*99c0*/  FMUL.FTZ R3, R3, R0.reuse ;  /* 0x0000000003037220 */ /* 0x080fe20000410000 */
[-CC-:B------:R-:W-:Y:S01]  /*99d0*/  FFMA.FTZ R185, R153, R0.reuse, -R124.reuse ;  /* 0x0000000099b97223 */ /* 0x180fe2000001087c */
[-CC-:B------:R-:W-:Y:S01]  /*99e0*/  FFMA.FTZ R139, R139, R0.reuse, -R124.reuse ;  /* 0x000000008b8b7223 */ /* 0x180fe2000001087c */
[----:B------:R-:W1:Y:S01]  /*99f0*/  MUFU.EX2 R149, R149 ;  /* 0x0000009500957308 */ /* 0x000e620000000800 */
[----:B--2---:R-:W-:Y:S01]  /*9a00*/  FFMA.FTZ R9, R2, R9, R121 ;  /* 0x0000000902097223 */ /* 0x004fe20000010079 */
[-CC-:B------:R-:W-:Y:S01]  /*9a10*/  FFMA.FTZ R187, R223, R0.reuse, -R124.reuse ;  /* 0x00000000dfbb7223 */ /* 0x180fe2000001087c */
[-CC-:B------:R-:W-:Y:S01]  /*9a20*/  FFMA.FTZ R181, R157, R0.reuse, -R124.reuse ;  /* 0x000000009db57223 */ /* 0x180fe2000001087c */
[-CC-:B------:R-:W-:Y:S01]  /*9a30*/  FFMA.FTZ R225, R225, R0.reuse, -R124.reuse ;  /* 0x00000000e1e17223 */ /* 0x180fe2000001087c */
[----:B------:R-:W-:Y:S01]  /*9a40*/  FADD.FTZ R9, R200, R9 ;  /* 0x00000009c8097221 */ /* 0x000fe20000010000 */
[-CC-:B------:R-:W-:Y:S01]  /*9a50*/  FFMA.FTZ R135, R135, R0.reuse, -R124.reuse ;  /* 0x0000000087877223 */ /* 0x180fe2000001087c */
[-CC-:B------:R-:W-:Y:S01]  /*9a60*/  FFMA.FTZ R145, R145, R0.reuse, -R124.reuse ;  /* 0x0000000091917223 */ /* 0x180fe2000001087c */
[----:B------:R-:W2:Y:S01]  /*9a70*/  MUFU.EX2 R3, R3 ;  /* 0x0000000300037308 */ /* 0x000ea20000000800 */
[----:B------:R-:W-:Y:S01]  /*9a80*/  FADD.FTZ R134, R202, R9 ;  /* 0x00000009ca867221 */ /* 0x000fe20000010000 */
[-CC-:B------:R-:W-:Y:S01]  /*9a90*/  FFMA.FTZ R123, R123, R0.reuse, -R124.reuse ;  /* 0x000000007b7b7223 */ /* 0x180fe2000001087c */
[-C--:B------:R-:W-:Y:S01]  /*9aa0*/  FFMA.FTZ R227, R227, R0.reuse, -R124 ;  /* 0x00000000e3e37223 */ /* 0x080fe2000001087c */
[----:B------:R-:W-:Y:S01]  /*9ab0*/  F2FP.BF16.F32.PACK_AB R200, R200, R121 ;  /* 0x00000079c8c8723e */ /* 0x000fe200000010ff */
[----:B------:R-:W-:Y:S01]  /*9ac0*/  FADD.FTZ R9, R175, R134 ;  /* 0x00000086af097221 */ /* 0x000fe20000010000 */
[----:B------:R-:W-:Y:S01]  /*9ad0*/  FFMA.FTZ R134, R151, R0, -R124 ;  /* 0x0000000097867223 */ /* 0x000fe2000001087c */
[----:B------:R-:W-:Y:S01]  /*9ae0*/  F2FP.BF16.F32.PACK_AB R202, R175, R202 ;  /* 0x000000caafca723e */ /* 0x000fe200000010ff */
[----:B------:R-:W3:Y:S01]  /*9af0*/  MUFU.EX2 R120, R120 ;  /* 0x0000007800787308 */ /* 0x000ee20000000800 */
[----:B------:R-:W-:Y:S01]  /*9b00*/  FADD.FTZ R136, R196, R9 ;  /* 0x00000009c4887221 */ /* 0x000fe20000010000 */
[----:B-1----:R-:W-:-:S02]  /*9b10*/  F2FP.BF16.F32.PACK_AB R201, R149, R12 ;  /* 0x0000000c95c9723e */ /* 0x002fc400000010ff */
[C---:B------:R-:W-:Y:S01]  /*9b20*/  F2FP.BF16.F32.PACK_AB R196, R167.reuse, R196 ;  /* 0x000000c4a7c4723e */ /* 0x040fe200000010ff */
[----:B------:R-:W-:-:S03]  /*9b30*/  FADD.FTZ R9, R167, R136 ;  /* 0x00000088a7097221 */ /* 0x000fc60000010000 */
[----:B------:R-:W1:Y:S01]  /*9b40*/  MUFU.EX2 R161, R161 ;  /* 0x000000a100a17308 */ /* 0x000e620000000800 */
[----:B--2---:R-:W-:Y:S01]  /*9b50*/  FFMA.FTZ R136, R3, R8, R12 ;  /* 0x0000000803887223 */ /* 0x004fe2000001000c */
[----:B------:R-:W-:Y:S01]  /*9b60*/  FADD.FTZ R138, R198, R9 ;  /* 0x00000009c68a7221 */ /* 0x000fe20000010000 */
[----:B------:R-:W-:Y:S01]  /*9b70*/  @!P1 IADD3 R8, R11, 0x36840, RZ ;  /* 0x000368400b089810 */ /* 0x000fe20007ffe0ff */
[----:B------:R-:W-:Y:S02]  /*9b80*/  IMAD.MOV.U32 R12, RZ, RZ, R5 ;  /* 0x000000ffff0c7224 */ /* 0x000fe400078e0005 */
[----:B------:R-:W-:Y:S01]  /*9b90*/  FADD.FTZ R9, R149, R136 ;  /* 0x0000008895097221 */ /* 0x000fe20000010000 */
[C---:B------:R-:W-:Y:S01]  /*9ba0*/  FADD.FTZ R11, R159.reuse, R138 ;  /* 0x0000008a9f0b7221 */ /* 0x040fe20000010000 */
[----:B------:R-:W-:Y:S01]  /*9bb0*/  @!P1 PRMT R8, RZ, 0x654, R8 ;  /* 0x00000654ff089816 */ /* 0x000fe20000000008 */
[----:B------:R-:W2:Y:S01]  /*9bc0*/  MUFU.EX2 R197, R197 ;  /* 0x000000c500c57308 */ /* 0x000ea20000000800 */
[----:B---3--:R-:W-:Y:S01]  /*9bd0*/  FADD.FTZ R136, R120, R9 ;  /* 0x0000000978887221 */ /* 0x008fe20000010000 */
[----:B------:R-:W-:Y:S01]  /*9be0*/  FADD.FTZ R138, R192, R11 ;  /* 0x0000000bc08a7221 */ /* 0x000fe20000010000 */
[----:B------:R-:W-:-:S02]  /*9bf0*/  F2FP.BF16.F32.PACK_AB R198, R159, R198 ;  /* 0x000000c69fc6723e */ /* 0x000fc400000010ff */
[C---:B------:R-:W-:Y:S01]  /*9c00*/  F2FP.BF16.F32.PACK_AB R192, R147.reuse, R192 ;  /* 0x000000c093c0723e */ /* 0x040fe200000010ff */
[----:B------:R-:W-:Y:S02]  /*9c10*/  FADD.FTZ R11, R147, R138 ;  /* 0x0000008a930b7221 */ /* 0x000fe40000010000 */
[----:B------:R-:W3:Y:S01]  /*9c20*/  MUFU.EX2 R122, R122 ;  /* 0x0000007a007a7308 */ /* 0x000ee20000000800 */
[C---:B-1----:R-:W-:Y:S01]  /*9c30*/  FADD.FTZ R136, R161.reuse, R136 ;  /* 0x00000088a1887221 */ /* 0x042fe20000010000 */
[----:B------:R-:W-:-:S06]  /*9c40*/  F2FP.BF16.F32.PACK_AB R203, R161, R120 ;  /* 0x00000078a1cb723e */ /* 0x000fcc00000010ff */
[----:B------:R-:W1:Y:S01]  /*9c50*/  MUFU.EX2 R199, R199 ;  /* 0x000000c700c77308 */ /* 0x000e620000000800 */
[----:B--2---:R-:W-:Y:S01]  /*9c60*/  FADD.FTZ R9, R197, R136 ;  /* 0x00000088c5097221 */ /* 0x004fe20000010000 */
[----:B------:R-:W-:Y:S01]  /*9c70*/  FADD.FTZ R136, R194, R11 ;  /* 0x0000000bc2887221 */ /* 0x000fe20000010000 */
[----:B------:R-:W-:-:S03]  /*9c80*/  F2FP.BF16.F32.PACK_AB R194, R21, R194 ;  /* 0x000000c215c2723e */ /* 0x000fc600000010ff */
[----:B------:R-:W-:Y:S01]  /*9c90*/  FADD.FTZ R11, R21, R136 ;  /* 0x00000088150b7221 */ /* 0x000fe20000010000 */
[----:B------:R-:W-:Y:S01]  /*9ca0*/  FFMA.FTZ R136, R143, R0, -R124 ;  /* 0x000000008f887223 */ /* 0x000fe2000001087c */
[----:B------:R-:W2:Y:S01]  /*9cb0*/  MUFU.EX2 R126, R126 ;  /* 0x0000007e007e7308 */ /* 0x000ea20000000800 */
[C---:B---3--:R-:W-:Y:S01]  /*9cc0*/  FADD.FTZ R138, R122.reuse, R9 ;  /* 0x000000097a8a7221 */ /* 0x048fe20000010000 */
[----:B------:R-:W-:-:S06]  /*9cd0*/  F2FP.BF16.F32.PACK_AB R197, R122, R197 ;  /* 0x000000c57ac5723e */ /* 0x000fcc00000010ff */
[----:B------:R-:W-:Y:S01]  /*9ce0*/  MUFU.EX2 R193, R193 ;  /* 0x000000c100c17308 */ /* 0x000fe20000000800 */
[----:B-1----:R-:W-:Y:S01]  /*9cf0*/  FADD.FTZ R9, R199, R138 ;  /* 0x0000008ac7097221 */ /* 0x002fe20000010000 */
[----:B------:R-:W-:Y:S01]  /*9d00*/  FADD.FTZ R138, R188, R11 ;  /* 0x0000000bbc8a7221 */ /* 0x000fe20000010000 */
[----:B------:R-:W-:-:S03]  /*9d10*/  F2FP.BF16.F32.PACK_AB R188, R13, R188 ;  /* 0x000000bc0dbc723e */ /* 0x000fc600000010ff */
[----:B------:R-:W-:Y:S01]  /*9d20*/  FADD.FTZ R11, R13, R138 ;  /* 0x0000008a0d0b7221 */ /* 0x000fe20000010000 */
[-CC-:B------:R-:W-:Y:S01]  /*9d30*/  FFMA.FTZ R138, R131, R0.reuse, -R124.reuse ;  /* 0x00000000838a7223 */ /* 0x180fe2000001087c */
[----:B------:R-:W-:Y:S01]  /*9d40*/  MUFU.EX2 R128, R128 ;  /* 0x0000008000807308 */ /* 0x000fe20000000800 */
[----:B------:R-:W-:Y:S01]  /*9d50*/  FFMA.FTZ R124, R229, R0, -R124 ;  /* 0x00000000e57c7223 */ /* 0x000fe2000001087c */
[----:B------:R-:W-:Y:S01]  /*9d60*/  FADD.FTZ R142, R190, R11 ;  /* 0x0000000bbe8e7221 */ /* 0x000fe20000010000 */
[----:B------:R-:W-:Y:S01]  /*9d70*/  IMAD.U32 R13, RZ, RZ, UR7 ;  /* 0x00000007ff0d7e24 */ /* 0x000fe2000f8e00ff */
[C---:B------:R-:W-:Y:S02]  /*9d80*/  F2FP.BF16.F32.PACK_AB R190, R127.reuse, R190 ;  /* 0x000000be7fbe723e */ /* 0x040fe400000010ff */
[----:B------:R-:W-:Y:S01]  /*9d90*/  FADD.FTZ R11, R127, R142 ;  /* 0x0000008e7f0b7221 */ /* 0x000fe20000010000 */
[----:B--2---:R-:W-:Y:S01]  /*9da0*/  F2FP.BF16.F32.PACK_AB R199, R126, R199 ;  /* 0x000000c77ec7723e */ /* 0x004fe200000010ff */
[----:B------:R-:W-:Y:S02]  /*9db0*/  MUFU.EX2 R195, R195 ;  /* 0x000000c300c37308 */ /* 0x000fe40000000800 */
[----:B------:R-:W-:Y:S01]  /*9dc0*/  FADD.FTZ R142, R184, R11 ;  /* 0x0000000bb88e7221 */ /* 0x000fe20000010000 */
[----:B------:R-:W-:-:S03]  /*9dd0*/  F2FP.BF16.F32.PACK_AB R184, R15, R184 ;  /* 0x000000b80fb8723e */ /* 0x000fc600000010ff */
[----:B------:R-:W-:Y:S02]  /*9de0*/  FADD.FTZ R11, R15, R142 ;  /* 0x0000008e0f0b7221 */ /* 0x000fe40000010000 */
        /* <DEDUP_REMOVED lines=13> */
[----:B------:R-:W-:-:S04]  /*9ec0*/  FADD.FTZ R142, R14, R11 ;  /* 0x0000000b0e8e7221 */ /* 0x000fc80000010000 */
[----:B------:R-:W-:Y:S02]  /*9ed0*/  FADD.FTZ R11, R141, R142 ;  /* 0x0000008e8d0b7221 */ /* 0x000fe40000010000 */
        /* <DEDUP_REMOVED lines=9> */
[----:B------:R-:W2:Y:S01]  /*9f70*/  MUFU.EX2 R135, R135 ;  /* 0x0000008700877308 */ /* 0x000ea20000000800 */
[----:B------:R-:W-:Y:S02]  /*9f80*/  F2FP.BF16.F32.PACK_AB R176, R141, R14 ;  /* 0x0000000e8db0723e */ /* 0x000fe400000010ff */
[----:B------:R-:W-:Y:S01]  /*9f90*/  F2FP.BF16.F32.PACK_AB R178, R125, R20 ;  /* 0x000000147db2723e */ /* 0x000fe200000010ff */
[----:B------:R3:W-:Y:S04]  /*9fa0*/  @!P1 SYNCS.ARRIVE.TRANS64.RED.A1T0 RZ, [R140+URZ], RZ ;  /* 0x000000ff8cff99a7 */ /* 0x0007e8000810043f */
[----:B-1----:R-:W-:Y:S01]  /*9fb0*/  MUFU.EX2 R8, R139 ;  /* 0x0000008b00087308 */ /* 0x002fe20000000800 */
[----:B---3--:R-:W-:-:S07]  /*9fc0*/  FADD.FTZ R140, R126, R9 ;  /* 0x000000097e8c7221 */ /* 0x008fce0000010000 */
[----:B------:R-:W-:Y:S01]  /*9fd0*/  MUFU.EX2 R146, R145 ;  /* 0x0000009100927308 */ /* 0x000fe20000000800 */
[----:B--2---:R-:W-:Y:S01]  /*9fe0*/  F2FP.BF16.F32.PACK_AB R183, R135, R144 ;  /* 0x0000009087b7723e */ /* 0x004fe200000010ff */
[----:B------:R-:W-:Y:S01]  /*9ff0*/  FADD.FTZ R9, R193, R140 ;  /* 0x0000008cc1097221 */ /* 0x000fe20000010000 */
[----:B------:R-:W-:-:S03]  /*a000*/  F2FP.BF16.F32.PACK_AB R193, R128, R193 ;  /* 0x000000c180c1723e */ /* 0x000fc600000010ff */
[----:B------:R-:W-:Y:S02]  /*a010*/  FADD.FTZ R140, R128, R9 ;  /* 0x00000009808c7221 */ /* 0x000fe40000010000 */
[----:B------:R-:W1:Y:S02]  /*a020*/  MUFU.EX2 R123, R123 ;  /* 0x0000007b007b7308 */ /* 0x000e640000000800 */
[----:B------:R-:W-:Y:S01]  /*a030*/  FADD.FTZ R9, R195, R140 ;  /* 0x0000008cc3097221 */ /* 0x000fe20000010000 */
[----:B------:R-:W-:-:S03]  /*a040*/  F2FP.BF16.F32.PACK_AB R195, R130, R195 ;  /* 0x000000c382c3723e */ /* 0x000fc600000010ff */
[----:B------:R-:W-:Y:S02]  /*a050*/  FADD.FTZ R140, R130, R9 ;  /* 0x00000009828c7221 */ /* 0x000fe40000010000 */
[----:B------:R-:W-:Y:S02]  /*a060*/  MUFU.EX2 R14, R227 ;  /* 0x000000e3000e7308 */ /* 0x000fe40000000800 */
[----:B------:R-:W-:Y:S01]  /*a070*/  FADD.FTZ R9, R189, R140 ;  /* 0x0000008cbd097221 */ /* 0x000fe20000010000 */
[----:B------:R-:W-:-:S03]  /*a080*/  F2FP.BF16.F32.PACK_AB R189, R132, R189 ;  /* 0x000000bd84bd723e */ /* 0x000fc600000010ff */
[----:B------:R-:W-:Y:S02]  /*a090*/  FADD.FTZ R140, R132, R9 ;  /* 0x00000009848c7221 */ /* 0x000fe40000010000 */
[----:B------:R-:W2:Y:S01]  /*a0a0*/  MUFU.EX2 R124, R124 ;  /* 0x0000007c007c7308 */ /* 0x000ea20000000800 */
[----:B-1----:R-:W-:Y:S01]  /*a0b0*/  F2FP.BF16.F32.PACK_AB R177, R123, R146 ;  /* 0x000000927bb1723e */ /* 0x002fe200000010ff */
[----:B------:R-:W-:Y:S01]  /*a0c0*/  FADD.FTZ R9, R191, R140 ;  /* 0x0000008cbf097221 */ /* 0x000fe20000010000 */
[----:B------:R-:W-:-:S03]  /*a0d0*/  F2FP.BF16.F32.PACK_AB R191, R134, R191 ;  /* 0x000000bf86bf723e */ /* 0x000fc600000010ff */
[----:B------:R-:W-:-:S04]  /*a0e0*/  FADD.FTZ R140, R134, R9 ;  /* 0x00000009868c7221 */ /* 0x000fc80000010000 */
        /* <DEDUP_REMOVED lines=8> */
[----:B------:R-:W-:Y:S01]  /*a170*/  FADD.FTZ R140, R20, R11 ;  /* 0x0000000b148c7221 */ /* 0x000fe20000010000 */
[C---:B------:R-:W-:Y:S02]  /*a180*/  F2FP.BF16.F32.PACK_AB R181, R138.reuse, R181 ;  /* 0x000000b58ab5723e */ /* 0x040fe400000010ff */
[----:B------:R-:W-:Y:S01]  /*a190*/  FADD.FTZ R11, R138, R9 ;  /* 0x000000098a0b7221 */ /* 0x000fe20000010000 */
[----:B------:R-:W-:-:S03]  /*a1a0*/  FADD.FTZ R9, R125, R140 ;  /* 0x0000008c7d097221 */ /* 0x000fc60000010000 */
[----:B------:R-:W-:-:S04]  /*a1b0*/  FADD.FTZ R11, R144, R11 ;  /* 0x0000000b900b7221 */ /* 0x000fc80000010000 */
[----:B------:R-:W-:-:S04]  /*a1c0*/  FADD.FTZ R11, R135, R11 ;  /* 0x0000000b870b7221 */ /* 0x000fc80000010000 */
[----:B------:R-:W-:-:S04]  /*a1d0*/  FADD.FTZ R11, R146, R11 ;  /* 0x0000000b920b7221 */ /* 0x000fc80000010000 */
[----:B------:R-:W-:-:S04]  /*a1e0*/  FADD.FTZ R11, R123, R11 ;  /* 0x0000000b7b0b7221 */ /* 0x000fc80000010000 */
[----:B------:R-:W-:-:S04]  /*a1f0*/  FADD.FTZ R11, R14, R11 ;  /* 0x0000000b0e0b7221 */ /* 0x000fc80000010000 */
[----:B------:R-:W-:Y:S01]  /*a200*/  FADD.FTZ R8, R124, R11 ;  /* 0x0000000b7c087221 */ /* 0x000fe20000010000 */
[----:B------:R-:W-:Y:S01]  /*a210*/  IMAD.MOV.U32 R11, RZ, RZ, R4 ;  /* 0x000000ffff0b7224 */ /* 0x000fe200078e0004 */
[----:B------:R-:W-:Y:S06]  /*a220*/  @P2 BRA `(.L_x_4731) ;  /* 0xffffffb800b82947 */ /* 0x000fec000383ffff */
[----:B------:R-:W-:-:S05]  /*a230*/  UMOV UR45, UR6 ;  /* 0x00000006002d7c82 */ /* 0x000fca0008000000 */
.L_x_4722:
[----:B------:R-:W-:-:S13]  /*a240*/  ISETP.LE.AND P2, PT, RZ, UR45, PT ;  /* 0x0000002dff007c0c */ /* 0x000fda000bf43270 */
[----:B------:R-:W-:Y:S05]  /*a250*/  @!P2 BRA `(.L_x_4732) ;  /* 0x0000003c0048a947 */ /* 0x000fea0003800000 */
[----:B------:R-:W-:Y:S01]  /*a260*/  R2UR UR47, R17 ;  /* 0x00000000112f72ca */ /* 0x000fe200000e0000 */
[----:B------:R-:W-:Y:S01]  /*a270*/  IMAD.MOV.U32 R10, RZ, RZ, R5 ;  /* 0x000000ffff0a7224 */ /* 0x000fe200078e0005 */
[----:B------:R-:W-:Y:S01]  /*a280*/  MOV R11, R4 ;  /* 0x00000004000b7202 */ /* 0x000fe20000000f00 */
[----:B------:R-:W-:-:S12]  /*a290*/  UMOV UR41, UR46 ;  /* 0x0000002e00297c82 */ /* 0x000fd80008000000 */
.L_x_4741:
        /* <DEDUP_REMOVED lines=8> */
.L_x_4733:
        /* <DEDUP_REMOVED lines=8> */
.L_x_4734:
[----:B--2---:R-:W-:Y:S05]  /*a3a0*/  @P2 BRA `(.L_x_4735) ;  /* 0x0000000000082947 */ /* 0x004fea0003800000 */
[----:B------:R-:W2:Y:S02]  /*a3b0*/  SYNCS.PHASECHK.TRANS64.TRYWAIT P2, [UR6+0x36830], R0 ;  /* 0x03683000ff0075a7 */ /* 0x000ea40008040146 */
[----:B--2---:R-:W-:Y:S05]  /*a3c0*/  @!P2 BRA `(.L_x_4736) ;  /* 0x00000098000ca947 */ /* 0x004fea0003800000 */
.L_x_4735:
[----:B------:R-:W-:Y:S01]  /*a3d0*/  UIMAD UR6, UR46, 0xa80, UR40 ;  /* 0x00000a802e0678a4 */ /* 0x000fe2000f8e0228 */
[----:B------:R-:W-:Y:S01]  /*a3e0*/  WARPGROUP.ARRIVE ;  /* 0x00000000000079c5 */ /* 0x000fe20000000000 */
[----:B------:R-:W-:Y:S01]  /*a3f0*/  UMOV UR7, 0x40000040 ;  /* 0x4000004000077882 */ /* 0x000fe20000000000 */
[----:B------:R-:W-:Y:S01]  /*a400*/  UMOV UR56, UR4 ;  /* 0x0000000400387c82 */ /* 0x000fe20008000000 */
[----:B------:R-:W-:Y:S01]  /*a410*/  UIADD3 UR58, UR6, 0x80, URZ ;  /* 0x00000080063a7890 */ /* 0x000fe2000fffe03f */
[----:B------:R-:W-:Y:S01]  /*a420*/  R2UR UR60, R6 ;  /* 0x00000000063c72ca */ /* 0x000fe200000e0000 */
[----:B------:R-:W-:Y:S01]  /*a430*/  UMOV UR57, UR5 ;  /* 0x0000000500397c82 */ /* 0x000fe20008000000 */
[----:B------:R-:W-:Y:S01]  /*a440*/  UMOV UR59, 0x40000040 ;  /* 0x40000040003b7882 */ /* 0x000fe20000000000 */
[----:B------:R-:W-:Y:S02]  /*a450*/  UIADD3 UR10, UR6, 0x180, URZ ;  /* 0x00000180060a7890 */ /* 0x000fe4000fffe03f */
[----:B------:R-:W-:Y:S01]  /*a460*/  HGMMA.64x16x16.F32.BF16 R168, gdesc[UR4], RZ, !UPT, gsb0 ;  /* 0x0020000004a879f0 */ /* 0x000fe2000c0018ff */
        /* <DEDUP_REMOVED lines=607> */
.L_x_4737:
[----:B------:R-:W-:Y:S01]  /*ca60*/  R2UR UR6, R16 ;  /* 0x00000000100672ca */ /* 0x000fe200000e0000 */
[----:B-12---:R-:W-:-:S05]  /*ca70*/  IMAD.U32 R0, RZ, RZ, UR47 ;  /* 0x0000002fff007e24 */ /* 0x006fca000f8e00ff */
[----:B------:R-:W-:-:S07]  /*ca80*/  SHF.L.U32 R0, R0, 0x1f, RZ ;  /* 0x0000001f00007819 */ /* 0x000fce00000006ff */
[----:B------:R-:W-:-:S09]  /*ca90*/  ULEA UR7, UR41, UR6, 0x3 ;  /* 0x0000000629077291 */ /* 0x000fd2000f8e183f */
[----:B------:R1:W2:Y:S01]  /*caa0*/  SYNCS.PHASECHK.TRANS64.TRYWAIT P2, [UR7+0x36850], R0 ;  /* 0x03685000ff0075a7 */ /* 0x0002a20008040147 */
[----:B------:R-:W-:Y:S05]  /*cab0*/  @!P0 BRA `(.L_x_4738) ;  /* 0x0000000000048947 */ /* 0x000fea0003800000 */
[----:B------:R-:W-:Y:S01]  /*cac0*/  BPT.TRAP 0x1 ;  /* 0x000000040000795c */ /* 0x000fe20000300000 */
.L_x_4738:
[----:B--2---:R-:W-:Y:S05]  /*cad0*/  @P2 BRA `(.L_x_4739) ;  /* 0x0000000000082947 */ /* 0x004fea0003800000 */
[----:B------:R-:W2:Y:S02]  /*cae0*/  SYNCS.PHASECHK.TRANS64.TRYWAIT P2, [UR7+0x36850], R0 ;  /* 0x03685000ff0075a7 */ /* 0x000ea40008040147 */
[----:B--2---:R-:W-:Y:S05]  /*caf0*/  @!P2 BRA `(.L_x_4740) ;  /* 0x000000700058a947 */ /* 0x004fea0003800000 */
.L_x_4739:
        /* <DEDUP_REMOVED lines=55> */
[----:B------:R-:W-:-:S03]  /*ce70*/  FMNMX.FTZ R15, R167, R4, !PT ;  /* 0x00000004a70f7209 */ /* 0x000fc60007810000 */
[----:B------:R-:W-:Y:S01]  /*ce80*/  FADD.FTZ R3, -R5, R10 ;  /* 0x0000000a05037221 */ /* 0x000fe20000010100 */
[----:B------:R-:W-:-:S03]  /*ce90*/  FMNMX.FTZ R4, R154, R15, !PT ;  /* 0x0000000f9a047209 */ /* 0x000fc60007810000 */
[----:B-1----:R-:W-:Y:S01]  /*cea0*/  FMUL.FTZ R2, R3, R0 ;  /* 0x0000000003027220 */ /* 0x002fe20000410000 */
[----:B------:R-:W-:Y:S01]  /*ceb0*/  FMNMX.FTZ R21, R155, R4, !PT ;  /* 0x000000049b157209 */ /* 0x000fe20007810000 */
[----:B------:R-:W-:-:S03]  /*cec0*/  FMUL.FTZ R3, R5, R0 ;  /* 0x0000000005037220 */ /* 0x000fc60000410000 */
        /* <DEDUP_REMOVED lines=22> */
[----:B------:R1:W-:Y:S01]  /*d030*/  MUFU.EX2 R21, R10 ;  /* 0x0000000a00157308 */ /* 0x0003e20000000800 */
[----:B------:R-:W-:-:S04]  /*d040*/  FMNMX.FTZ R157, R139, R4, !PT ;  /* 0x000000048b9d7209 */ /* 0x000fc80007810000 */
[----:B------:R-:W-:-:S03]  /*d050*/  FMNMX.FTZ R4, R142, R157, !PT ;  /* 0x0000009d8e047209 */ /* 0x000fc60007810000 */
[----:B------:R-:W2:Y:S01]  /*d060*/  MUFU.EX2 R13, R13 ;  /* 0x0000000d000d7308 */ /* 0x000ea20000000800 */
[----:B------:R-:W-:Y:S01]  /*d070*/  FMNMX.FTZ R157, R143, R4, !PT ;  /* 0x000000048f9d7209 */ /* 0x000fe20007810000 */
[----:B-1----:R-:W-:-:S03]  /*d080*/  FFMA.FTZ R10, R120, R0, -R3 ;  /* 0x00000000780a7223 */ /* 0x002fc60000010803 */
[----:B------:R-:W-:-:S03]  /*d090*/  FMNMX.FTZ R4, R130, R157, !PT ;  /* 0x0000009d82047209 */ /* 0x000fc60007810000 */
[----:B------:R-:W-:Y:S01]  /*d0a0*/  MUFU.EX2 R161, R161 ;  /* 0x000000a100a17308 */ /* 0x000fe20000000800 */
[----:B------:R-:W-:-:S04]  /*d0b0*/  FMNMX.FTZ R157, R131, R4, !PT ;  /* 0x00000004839d7209 */ /* 0x000fc80007810000 */
[----:B------:R-:W-:-:S03]  /*d0c0*/  FMNMX.FTZ R4, R134, R157, !PT ;  /* 0x0000009d86047209 */ /* 0x000fc60007810000 */
[----:B------:R-:W-:Y:S01]  /*d0d0*/  MUFU.EX2 R15, R165 ;  /* 0x000000a5000f7308 */ /* 0x000fe20000000800 */
[----:B------:R-:W-:Y:S01]  /*d0e0*/  FMNMX.FTZ R157, R135, R4, !PT ;  /* 0x00000004879d7209 */ /* 0x000fe20007810000 */
[----:B--2---:R-:W-:-:S03]  /*d0f0*/  FFMA.FTZ R9, R2, R9, R13 ;  /* 0x0000000902097223 */ /* 0x004fc6000001000d */
[----:B------:R-:W-:-:S03]  /*d100*/  FMNMX.FTZ R4, R122, R157, !PT ;  /* 0x0000009d7a047209 */ /* 0x000fc60007810000 */
[----:B------:R-:W-:Y:S01]  /*d110*/  MUFU.EX2 R153, R153 ;  /* 0x0000009900997308 */ /* 0x000fe20000000800 */
[----:B------:R-:W-:Y:S02]  /*d120*/  WARPGROUP.DEPBAR.LE gsb0, 0x0 ;  /* 0x00008000000079c5 */ /* 0x000fe40000010000 */
[----:B------:R-:W-:Y:S01]  /*d130*/  WARPGROUP.ARRIVE ;  /* 0x00000000000079c5 */ /* 0x000fe20000000000 */
[----:B------:R-:W-:Y:S01]  /*d140*/  FMNMX.FTZ R157, R123, R4, !PT ;  /* 0x000000047b9d7209 */ /* 0x000fe20007810000 */
[-CC-:B------:R-:W-:Y:S01]  /*d150*/  FFMA.FTZ R200, R169, R0.reuse, -R3.reuse ;  /* 0x00000000a9c87223 */ /* 0x180fe20000010803 */
[-CC-:B------:R-:W-:Y:S01]  /*d160*/  FFMA.FTZ R202, R172, R0.reuse, -R3.reuse ;  /* 0x00000000acca7223 */ /* 0x180fe20000010803 */
[----:B------:R-:W-:Y:S01]  /*d170*/  FFMA.FTZ R169, R173, R0, -R3 ;  /* 0x00000000ada97223 */ /* 0x000fe20000010803 */
[----:B------:R-:W-:Y:S01]  /*d180*/  FMNMX.FTZ R4, R126, R157, !PT ;  /* 0x0000009d7e047209 */ /* 0x000fe20007810000 */
[----:B------:R-:W-:Y:S01]  /*d190*/  HGMMA.64x192x16.F32.BF16 R24, R196, gdesc[UR8].tnspB, R24, gsb0 ;  /* 0x42e00008c4187df0 */ /* 0x000fe20008001818 */
[----:B------:R-:W-:Y:S01]  /*d1a0*/  UIADD3 UR10, UR6, 0x100, URZ ;  /* 0x00000100060a7890 */ /* 0x000fe2000fffe03f */
[----:B------:R-:W1:Y:S01]  /*d1b0*/  MUFU.EX2 R200, R200 ;  /* 0x000000c800c87308 */ /* 0x000e620000000800 */
[----:B------:R-:W-:Y:S01]  /*d1c0*/  UMOV UR11, 0x40000040 ;  /* 0x40000040000b7882 */ /* 0x000fe20000000000 */
[----:B------:R-:W-:-:S05]  /*d1d0*/  FMNMX.FTZ R4, R127, R4, !PT ;  /* 0x000000047f047209 */ /* 0x000fca0007810000 */
[----:B------:R-:W2:Y:S01]  /*d1e0*/  SHFL.BFLY PT, R157, R4, 0x2, 0x1f ;  /* 0x0c401f00049d7f89 */ /* 0x000ea200000e0000 */
[----:B------:R-:W-:Y:S08]  /*d1f0*/  MUFU.EX2 R202, R202 ;  /* 0x000000ca00ca7308 */ /* 0x000ff00000000800 */
[----:B------:R-:W-:Y:S01]  /*d200*/  MUFU.EX2 R169, R169 ;  /* 0x000000a900a97308 */ /* 0x000fe20000000800 */
[C---:B-1----:R-:W-:Y:S01]  /*d210*/  FADD.FTZ R9, R200.reuse, R9 ;  /* 0x00000009c8097221 */ /* 0x042fe20000010000 */
[----:B------:R-:W-:-:S06]  /*d220*/  F2FP.BF16.F32.PACK_AB R200, R200, R13 ;  /* 0x0000000dc8c8723e */ /* 0x000fcc00000010ff */
[----:B------:R-:W-:Y:S01]  /*d230*/  MUFU.EX2 R145, R145 ;  /* 0x0000009100917308 */ /* 0x000fe20000000800 */
[----:B--2---:R-:W-:-:S07]  /*d240*/  FMNMX.FTZ R157, R4, R157, !PT ;  /* 0x0000009d049d7209 */ /* 0x004fce0007810000 */
[----:B------:R-:W-:Y:S01]  /*d250*/  MUFU.EX2 R149, R149 ;  /* 0x0000009500957308 */ /* 0x000fe20000000800 */
[----:B------:R-:W1:Y:S07]  /*d260*/  SHFL.BFLY PT, R4, R157, 0x1, 0x1f ;  /* 0x0c201f009d047f89 */ /* 0x000e6e00000e0000 */
[----:B------:R-:W-:Y:S08]  /*d270*/  MUFU.EX2 R137, R137 ;  /* 0x0000008900897308 */ /* 0x000ff00000000800 */
[----:B------:R-:W-:Y:S08]  /*d280*/  MUFU.EX2 R141, R141 ;  /* 0x0000008d008d7308 */ /* 0x000ff00000000800 */
[----:B------:R-:W-:Y:S01]  /*d290*/  MUFU.EX2 R129, R129 ;  /* 0x0000008100817308 */ /* 0x000fe20000000800 */
[----:B-1----:R-:W-:-:S07]  /*d2a0*/  FMNMX.FTZ R4, R157, R4, !PT ;  /* 0x000000049d047209 */ /* 0x002fce0007810000 */
[----:B------:R-:W-:Y:S01]  /*d2b0*/  MUFU.EX2 R133, R133 ;  /* 0x0000008500857308 */ /* 0x000fe20000000800 */
[----:B------:R-:W-:-:S04]  /*d2c0*/  FMUL.FTZ R125, R4, R0 ;  /* 0x00000000047d7220 */ /* 0x000fc80000410000 */
        /* <DEDUP_REMOVED lines=19> */
[----:B------:R-:W-:Y:S08]  /*d400*/  MUFU.EX2 R130, R130 ;  /* 0x0000008200827308 */ /* 0x000ff00000000800 */
[----:B------:R-:W1:Y:S08]  /*d410*/  MUFU.EX2 R131, R131 ;  /* 0x0000008300837308 */ /* 0x000e700000000800 */
[----:B------:R-:W-:Y:S08]  /*d420*/  MUFU.EX2 R134, R134 ;  /* 0x0000008600867308 */ /* 0x000ff00000000800 */
[----:B------:R-:W2:Y:S08]  /*d430*/  MUFU.EX2 R135, R135 ;  /* 0x0000008700877308 */ /* 0x000eb00000000800 */
        /* <DEDUP_REMOVED lines=9> */
[-CC-:B------:R-:W-:Y:S01]  /*d4d0*/  FFMA.FTZ R197, R162, R0.reuse, -R125.reuse ;  /* 0x00000000a2c57223 */ /* 0x180fe2000001087d */
[----:B------:R-:W-:Y:S02]  /*d4e0*/  FFMA.FTZ R199, R166, R0, -R125 ;  /* 0x00000000a6c77223 */ /* 0x000fe4000001087d */
[----:B------:R-:W-:Y:S01]  /*d4f0*/  HGMMA.64x192x16.F32.BF16 R24, R192, gdesc[UR8].tnspB, R24, gsb0 ;  /* 0x42e00008c0187df0 */ /* 0x000fe20008001818 */
[----:B------:R-:W-:Y:S01]  /*d500*/  UIADD3 UR10, UR6, 0x180, URZ ;  /* 0x00000180060a7890 */ /* 0x000fe2000fffe03f */
[----:B------:R-:W-:Y:S01]  /*d510*/  MUFU.EX2 R196, R196 ;  /* 0x000000c400c47308 */ /* 0x000fe20000000800 */
[----:B------:R-:W-:-:S07]  /*d520*/  UMOV UR11, 0x40000040 ;  /* 0x40000040000b7882 */ /* 0x000fce0000000000 */
        /* <DEDUP_REMOVED lines=21> */
[----:B------:R-:W-:Y:S02]  /*d680*/  IMAD.U32 R146, RZ, RZ, UR7 ;  /* 0x00000007ff927e24 */ /* 0x000fe4000f8e00ff */
[----:B------:R-:W-:Y:S01]  /*d690*/  FFMA.FTZ R191, R150, R0, -R125 ;  /* 0x0000000096bf7223 */ /* 0x000fe2000001087d */
[----:B------:R-:W-:Y:S01]  /*d6a0*/  HGMMA.64x192x16.F32.BF16 R24, R184, gdesc[UR8].tnspB, R24, gsb0 ;  /* 0x42e00008b8187df0 */ /* 0x000fe20008001818 */
[----:B------:R-:W-:Y:S01]  /*d6b0*/  UIADD3 UR10, UR6, 0x280, URZ ;  /* 0x00000280060a7890 */ /* 0x000fe2000fffe03f */
[----:B------:R-:W-:Y:S01]  /*d6c0*/  MUFU.EX2 R188, R188 ;  /* 0x000000bc00bc7308 */ /* 0x000fe20000000800 */
[----:B------:R-:W-:Y:S01]  /*d6d0*/  UMOV UR11, 0x40000040 ;  /* 0x40000040000b7882 */ /* 0x000fe20000000000 */
[----:B------:R-:W-:-:S06]  /*d6e0*/  UIADD3 UR6, UR6, 0x300, URZ ;  /* 0x0000030006067890 */ /* 0x000fcc000fffe03f */
[----:B------:R-:W-:Y:S08]  /*d6f0*/  MUFU.EX2 R189, R189 ;  /* 0x000000bd00bd7308 */ /* 0x000ff00000000800 */
[----:B------:R-:W-:Y:S08]  /*d700*/  MUFU.EX2 R190, R190 ;  /* 0x000000be00be7308 */ /* 0x000ff00000000800 */
[----:B------:R-:W-:Y:S01]  /*d710*/  MUFU.EX2 R191, R191 ;  /* 0x000000bf00bf7308 */ /* 0x000fe20000000800 */
[----:B------:R-:W-:-:S02]  /*d720*/  WARPGROUP.DEPBAR.LE gsb0, 0x0 ;  /* 0x00008000000079c5 */ /* 0x000fc40000010000 */
[----:B------:R-:W-:Y:S01]  /*d730*/  WARPGROUP.ARRIVE ;  /* 0x00000000000079c5 */ /* 0x000fe20000000000 */
[-CC-:B------:R-:W-:Y:S01]  /*d740*/  FFMA.FTZ R184, R136, R0.reuse, -R3.reuse ;  /* 0x0000000088b87223 */ /* 0x180fe20000010803 */
[-C--:B------:R-:W-:Y:S01]  /*d750*/  FFMA.FTZ R186, R140, R0.reuse, -R3 ;  /* 0x000000008cba7223 */ /* 0x080fe20000010803 */
[----:B------:R-:W-:Y:S02]  /*d760*/  IMAD.U32 R140, RZ, RZ, UR46 ;  /* 0x0000002eff8c7e24 */ /* 0x000fe4000f8e00ff */
[-CC-:B------:R-:W-:Y:S01]  /*d770*/  FFMA.FTZ R185, R138, R0.reuse, -R125.reuse ;  /* 0x000000008ab97223 */ /* 0x180fe2000001087d */
[-CC-:B------:R-:W-:Y:S01]  /*d780*/  FFMA.FTZ R187, R142, R0.reuse, -R125.reuse ;  /* 0x000000008ebb7223 */ /* 0x180fe2000001087d */
[----:B------:R-:W-:Y:S01]  /*d790*/  HGMMA.64x192x16.F32.BF16 R24, R180, gdesc[UR8].tnspB, R24, gsb0 ;  /* 0x42e00008b4187df0 */ /* 0x000fe20008001818 */
[----:B------:R-:W-:Y:S01]  /*d7a0*/  UMOV UR10, UR6 ;  /* 0x00000006000a7c82 */ /* 0x000fe20008000000 */
[----:B------:R-:W-:Y:S01]  /*d7b0*/  UMOV UR11, 0x40000040 ;  /* 0x40000040000b7882 */ /* 0x000fe20000000000 */
[----:B------:R-:W-:Y:S01]  /*d7c0*/  @!P1 LEA R140, R140, UR14, 0x3 ;  /* 0x0000000e8c8c9c11 */ /* 0x000fe2000f8e18ff */
[----:B------:R-:W-:Y:S01]  /*d7d0*/  FFMA.FTZ R136, R147, R0, -R125 ;  /* 0x0000000093887223 */ /* 0x000fe2000001087d */
[----:B------:R-:W-:Y:S01]  /*d7e0*/  MUFU.EX2 R184, R184 ;  /* 0x000000b800b87308 */ /* 0x000fe20000000800 */
[----:B------:R-:W-:Y:S01]  /*d7f0*/  UIADD3 UR6, UR45, -0x1, URZ ;  /* 0xffffffff2d067890 */ /* 0x000fe2000fffe03f */
[----:B------:R-:W-:-:S04]  /*d800*/  @!P1 IADD3 R140, R140, 0x36840, RZ ;  /* 0x000368408c8c9810 */ /* 0x000fc80007ffe0ff */
[----:B------:R-:W-:Y:S02]  /*d810*/  @!P1 PRMT R144, RZ, 0x654, R140 ;  /* 0x00000654ff909816 */ /* 0x000fe4000000008c */
[----:B------:R-:W-:Y:S01]  /*d820*/  MUFU.EX2 R136, R136 ;  /* 0x0000008800887308 */ /* 0x000fe20000000800 */
[----:B------:R-:W-:-:S07]  /*d830*/  UMOV UR45, UR6 ;  /* 0x00000006002d7c82 */ /* 0x000fce0008000000 */
        /* <DEDUP_REMOVED lines=10> */
[----:B------:R-:W-:Y:S01]  /*d8e0*/  MUFU.EX2 R11, R20 ;  /* 0x00000014000b7308 */ /* 0x000fe20000000800 */
[----:B------:R-:W-:Y:S01]  /*d8f0*/  HGMMA.64x192x16.F32.BF16 R24, R176, gdesc[UR8].tnspB, R24, gsb0 ;  /* 0x42e00008b0187df0 */ /* 0x000fe20008001818 */
[-C--:B------:R-:W-:Y:S01]  /*d900*/  FMUL.FTZ R3, R3, R0.reuse ;  /* 0x0000000003037220 */ /* 0x080fe20000410000 */
[----:B------:R-:W-:Y:S01]  /*d910*/  FFMA.FTZ R132, R159, R0, -R125 ;  /* 0x000000009f847223 */ /* 0x000fe2000001087d */
[----:B-1----:R-:W-:Y:S02]  /*d920*/  F2FP.BF16.F32.PACK_AB R181, R131, R130 ;  /* 0x0000008283b5723e */ /* 0x002fe400000010ff */
[----:B--2---:R-:W-:-:S02]  /*d930*/  F2FP.BF16.F32.PACK_AB R183, R135, R134 ;  /* 0x0000008687b7723e */ /* 0x004fc400000010ff */
[----:B------:R-:W1:Y:S08]  /*d940*/  MUFU.EX2 R3, R3 ;  /* 0x0000000300037308 */ /* 0x000e700000000800 */
[----:B------:R-:W2:Y:S08]  /*d950*/  MUFU.EX2 R20, R175 ;  /* 0x000000af00147308 */ /* 0x000eb00000000800 */
[----:B------:R-:W3:Y:S01]  /*d960*/  MUFU.EX2 R128, R128 ;  /* 0x0000008000807308 */ /* 0x000ee20000000800 */
[----:B-1----:R-:W-:-:S04]  /*d970*/  FFMA.FTZ R8, R3, R8, R14 ;  /* 0x0000000803087223 */ /* 0x002fc8000001000e */
[----:B------:R-:W-:Y:S01]  /*d980*/  FADD.FTZ R138, R201, R8 ;  /* 0x00000008c98a7221 */ /* 0x000fe20000010000 */
[----:B------:R-:W-:Y:S01]  /*d990*/  FFMA.FTZ R8, R139, R0, -R125 ;  /* 0x000000008b087223 */ /* 0x000fe2000001087d */
[----:B------:R-:W-:Y:S01]  /*d9a0*/  F2FP.BF16.F32.PACK_AB R201, R201, R14 ;  /* 0x0000000ec9c9723e */ /* 0x000fe200000010ff */
[----:B------:R-:W1:Y:S08]  /*d9b0*/  MUFU.EX2 R132, R132 ;  /* 0x0000008400847308 */ /* 0x000e700000000800 */
[----:B------:R-:W4:Y:S08]  /*d9c0*/  MUFU.EX2 R8, R8 ;  /* 0x0000000800087308 */ /* 0x000f300000000800 */
[----:B------:R-:W-:Y:S08]  /*d9d0*/  MUFU.EX2 R180, R180 ;  /* 0x000000b400b47308 */ /* 0x000ff00000000800 */
[----:B------:R-:W-:Y:S01]  /*d9e0*/  MUFU.EX2 R182, R182 ;  /* 0x000000b600b67308 */ /* 0x000fe20000000800 */
[----:B------:R-:W-:-:S02]  /*d9f0*/  WARPGROUP.DEPBAR.LE gsb0, 0x0 ;  /* 0x00008000000079c5 */ /* 0x000fc40000010000 */
[----:B------:R5:W-:Y:S01]  /*da00*/  @!P1 SYNCS.ARRIVE.TRANS64.RED.A1T0 RZ, [R144+URZ], RZ ;  /* 0x000000ff90ff99a7 */ /* 0x000be2000810043f */
[----:B------:R-:W-:Y:S02]  /*da10*/  F2FP.BF16.F32.PACK_AB R176, R121, R10 ;  /* 0x0000000a79b0723e */ /* 0x000fe400000010ff */
[----:B------:R-:W-:Y:S01]  /*da20*/  F2FP.BF16.F32.PACK_AB R178, R11, R12 ;  /* 0x0000000c0bb2723e */ /* 0x000fe200000010ff */
[----:B-----5:R-:W-:-:S05]  /*da30*/  @!P1 VIADD R144, R146, 0x36860 ;  /* 0x0003686092909836 */ /* 0x020fca0000000000 */
[----:B------:R-:W-:-:S04]  /*da40*/  @!P1 PRMT R144, RZ, 0x654, R144 ;  /* 0x00000654ff909816 */ /* 0x000fc80000000090 */
[----:B------:R5:W-:Y:S02]  /*da50*/  @!P1 SYNCS.ARRIVE.TRANS64.RED.A1T0 RZ, [R144+URZ], RZ ;  /* 0x000000ff90ff99a7 */ /* 0x000be4000810043f */
[----:B-----5:R-:W-:Y:S01]  /*da60*/  FADD.FTZ R144, R202, R9 ;  /* 0x00000009ca907221 */ /* 0x020fe20000010000 */
[----:B------:R-:W-:Y:S01]  /*da70*/  FADD.FTZ R9, R203, R138 ;  /* 0x0000008acb097221 */ /* 0x000fe20000010000 */
[C---:B--2---:R-:W-:Y:S02]  /*da80*/  F2FP.BF16.F32.PACK_AB R203, R20.reuse, R203 ;  /* 0x000000cb14cb723e */ /* 0x044fe400000010ff */
[C---:B------:R-:W-:Y:S01]  /*da90*/  FADD.FTZ R139, R169.reuse, R144 ;  /* 0x00000090a98b7221 */ /* 0x040fe20000010000 */
[----:B------:R-:W-:Y:S01]  /*daa0*/  FADD.FTZ R138, R20, R9 ;  /* 0x00000009148a7221 */ /* 0x000fe20000010000 */
[----:B------:R-:W-:Y:S02]  /*dab0*/  F2FP.BF16.F32.PACK_AB R202, R169, R202 ;  /* 0x000000caa9ca723e */ /* 0x000fe400000010ff */
[----:B------:R-:W-:Y:S01]  /*dac0*/  FADD.FTZ R142, R196, R139 ;  /* 0x0000008bc48e7221 */ /* 0x000fe20000010000 */
[----:B------:R-:W-:Y:S01]  /*dad0*/  FADD.FTZ R9, R197, R138 ;  /* 0x0000008ac5097221 */ /* 0x000fe20000010000 */
[----:B------:R-:W-:-:S02]  /*dae0*/  F2FP.BF16.F32.PACK_AB R197, R120, R197 ;  /* 0x000000c578c5723e */ /* 0x000fc400000010ff */
[----:B------:R-:W-:Y:S01]  /*daf0*/  FADD.FTZ R139, R161, R142 ;  /* 0x0000008ea18b7221 */ /* 0x000fe20000010000 */
[----:B------:R-:W-:Y:S01]  /*db00*/  FADD.FTZ R138, R120, R9 ;  /* 0x00000009788a7221 */ /* 0x000fe20000010000 */
[-CC-:B------:R-:W-:Y:S01]  /*db10*/  FFMA.FTZ R9, R122, R0.reuse, -R125.reuse ;  /* 0x000000007a097223 */ /* 0x180fe2000001087d */
[----:B------:R-:W-:Y:S01]  /*db20*/  FFMA.FTZ R125, R127, R0, -R125 ;  /* 0x000000007f7d7223 */ /* 0x000fe2000001087d */
[----:B------:R-:W-:Y:S01]  /*db30*/  FADD.FTZ R142, R198, R139 ;  /* 0x0000008bc68e7221 */ /* 0x000fe20000010000 */
[----:B------:R-:W-:Y:S01]  /*db40*/  FADD.FTZ R139, R199, R138 ;  /* 0x0000008ac78b7221 */ /* 0x000fe20000010000 */
[C---:B------:R-:W-:Y:S01]  /*db50*/  F2FP.BF16.F32.PACK_AB R198, R15.reuse, R198 ;  /* 0x000000c60fc6723e */ /* 0x040fe200000010ff */
[----:B------:R-:W2:Y:S01]  /*db60*/  MUFU.EX2 R122, R143 ;  /* 0x0000008f007a7308 */ /* 0x000ea20000000800 */
[----:B------:R-:W-:Y:S01]  /*db70*/  FADD.FTZ R147, R15, R142 ;  /* 0x0000008e0f937221 */ /* 0x000fe20000010000 */
[----:B------:R-:W-:Y:S01]  /*db80*/  FADD.FTZ R138, R124, R139 ;  /* 0x0000008b7c8a7221 */ /* 0x000fe20000010000 */
[----:B------:R-:W-:-:S02]  /*db90*/  F2FP.BF16.F32.PACK_AB R196, R161, R196 ;  /* 0x000000c4a1c4723e */ /* 0x000fc400000010ff */
[----:B------:R-:W-:Y:S01]  /*dba0*/  FADD.FTZ R142, R192, R147 ;  /* 0x00000093c08e7221 */ /* 0x000fe20000010000 */
[----:B------:R-:W-:Y:S01]  /*dbb0*/  FADD.FTZ R139, R193, R138 ;  /* 0x0000008ac18b7221 */ /* 0x000fe20000010000 */
[----:B------:R-:W-:Y:S01]  /*dbc0*/  F2FP.BF16.F32.PACK_AB R199, R124, R199 ;  /* 0x000000c77cc7723e */ /* 0x000fe200000010ff */
[----:B------:R5:W5:Y:S01]  /*dbd0*/  MUFU.EX2 R120, R9 ;  /* 0x0000000900787308 */ /* 0x000b620000000800 */
[C---:B------:R-:W-:Y:S01]  /*dbe0*/  FADD.FTZ R127, R153.reuse, R142 ;  /* 0x0000008e997f7221 */ /* 0x040fe20000010000 */
[----:B---3--:R-:W-:Y:S01]  /*dbf0*/  FADD.FTZ R138, R128, R139 ;  /* 0x0000008b808a7221 */ /* 0x008fe20000010000 */
[----:B------:R-:W-:Y:S02]  /*dc00*/  F2FP.BF16.F32.PACK_AB R192, R153, R192 ;  /* 0x000000c099c0723e */ /* 0x000fe400000010ff */
[----:B------:R-:W-:Y:S01]  /*dc10*/  FADD.FTZ R142, R194, R127 ;  /* 0x0000007fc28e7221 */ /* 0x000fe20000010000 */
[----:B------:R-:W-:Y:S01]  /*dc20*/  FADD.FTZ R13, R195, R138 ;  /* 0x0000008ac30d7221 */ /* 0x000fe20000010000 */
[----:B------:R-:W-:Y:S01]  /*dc30*/  F2FP.BF16.F32.PACK_AB R193, R128, R193 ;  /* 0x000000c180c1723e */ /* 0x000fe200000010ff */
[----:B------:R-:W3:Y:S01]  /*dc40*/  MUFU.EX2 R125, R125 ;  /* 0x0000007d007d7308 */ /* 0x000ee20000000800 */
[C---:B------:R-:W-:Y:S01]  /*dc50*/  FADD.FTZ R127, R21.reuse, R142 ;  /* 0x0000008e157f7221 */ /* 0x040fe20000010000 */
[----:B-1----:R-:W-:Y:S01]  /*dc60*/  FADD.FTZ R138, R132, R13 ;  /* 0x0000000d848a7221 */ /* 0x002fe20000010000 */
[----:B------:R-:W-:-:S02]  /*dc70*/  F2FP.BF16.F32.PACK_AB R194, R21, R194 ;  /* 0x000000c215c2723e */ /* 0x000fc400000010ff */
[----:B------:R-:W-:Y:S01]  /*dc80*/  FADD.FTZ R14, R188, R127 ;  /* 0x0000007fbc0e7221 */ /* 0x000fe20000010000 */
[----:B------:R-:W-:Y:S01]  /*dc90*/  FADD.FTZ R13, R189, R138 ;  /* 0x0000008abd0d7221 */ /* 0x000fe20000010000 */
[----:B------:R-:W-:Y:S02]  /*dca0*/  F2FP.BF16.F32.PACK_AB R195, R132, R195 ;  /* 0x000000c384c3723e */ /* 0x000fe400000010ff */
[C---:B------:R-:W-:Y:S01]  /*dcb0*/  FADD.FTZ R127, R145.reuse, R14 ;  /* 0x0000000e917f7221 */ /* 0x040fe20000010000 */
[----:B------:R-:W-:Y:S01]  /*dcc0*/  FADD.FTZ R14, R136, R13 ;  /* 0x0000000d880e7221 */ /* 0x000fe20000010000 */
[----:B------:R-:W-:Y:S02]  /*dcd0*/  F2FP.BF16.F32.PACK_AB R188, R145, R188 ;  /* 0x000000bc91bc723e */ /* 0x000fe400000010ff */
[----:B------:R-:W-:Y:S01]  /*dce0*/  FADD.FTZ R20, R190, R127 ;  /* 0x0000007fbe147221 */ /* 0x000fe20000010000 */
[----:B------:R-:W-:Y:S01]  /*dcf0*/  FADD.FTZ R13, R191, R14 ;  /* 0x0000000ebf0d7221 */ /* 0x000fe20000010000 */
[----:B------:R-:W-:-:S02]  /*dd00*/  F2FP.BF16.F32.PACK_AB R189, R136, R189 ;  /* 0x000000bd88bd723e */ /* 0x000fc400000010ff */
[C---:B------:R-:W-:Y:S01]  /*dd10*/  FADD.FTZ R15, R149.reuse, R20 ;  /* 0x00000014950f7221 */ /* 0x040fe20000010000 */
[----:B------:R-:W-:Y:S01]  /*dd20*/  FADD.FTZ R14, R140, R13 ;  /* 0x0000000d8c0e7221 */ /* 0x000fe20000010000 */
[----:B------:R-:W-:Y:S02]  /*dd30*/  F2FP.BF16.F32.PACK_AB R190, R149, R190 ;  /* 0x000000be95be723e */ /* 0x000fe400000010ff */
[----:B------:R-:W-:Y:S01]  /*dd40*/  FADD.FTZ R20, R184, R15 ;  /* 0x0000000fb8147221 */ /* 0x000fe20000010000 */
[----:B------:R-:W-:Y:S01]  /*dd50*/  FADD.FTZ R13, R185, R14 ;  /* 0x0000000eb90d7221 */ /* 0x000fe20000010000 */
[C---:B----4-:R-:W-:Y:S02]  /*dd60*/  F2FP.BF16.F32.PACK_AB R185, R8.reuse, R185 ;  /* 0x000000b908b9723e */ /* 0x050fe400000010ff */
[----:B------:R-:W-:Y:S01]  /*dd70*/  FADD.FTZ R15, R137, R20 ;  /* 0x00000014890f7221 */ /* 0x000fe20000010000 */
[----:B------:R-:W-:Y:S01]  /*dd80*/  FADD.FTZ R14, R8, R13 ;  /* 0x0000000d080e7221 */ /* 0x000fe20000010000 */
[----:B------:R-:W-:-:S02]  /*dd90*/  F2FP.BF16.F32.PACK_AB R191, R140, R191 ;  /* 0x000000bf8cbf723e */ /* 0x000fc400000010ff */
[----:B------:R-:W-:Y:S01]  /*dda0*/  FADD.FTZ R20, R186, R15 ;  /* 0x0000000fba147221 */ /* 0x000fe20000010000 */
[----:B------:R-:W-:Y:S01]  /*ddb0*/  FADD.FTZ R13, R187, R14 ;  /* 0x0000000ebb0d7221 */ /* 0x000fe20000010000 */
[----:B------:R-:W-:Y:S02]  /*ddc0*/  F2FP.BF16.F32.PACK_AB R184, R137, R184 ;  /* 0x000000b889b8723e */ /* 0x000fe400000010ff */
[C---:B------:R-:W-:Y:S01]  /*ddd0*/  FADD.FTZ R15, R141.reuse, R20 ;  /* 0x000000148d0f7221 */ /* 0x040fe20000010000 */
[----:B--2---:R-:W-:Y:S01]  /*dde0*/  FADD.FTZ R13, R122, R13 ;  /* 0x0000000d7a0d7221 */ /* 0x004fe20000010000 */
[----:B------:R-:W-:Y:S02]  /*ddf0*/  F2FP.BF16.F32.PACK_AB R186, R141, R186 ;  /* 0x000000ba8dba723e */ /* 0x000fe400000010ff */
[----:B------:R-:W-:Y:S01]  /*de00*/  FADD.FTZ R14, R180, R15 ;  /* 0x0000000fb40e7221 */ /* 0x000fe20000010000 */
[----:B------:R-:W-:Y:S01]  /*de10*/  FADD.FTZ R13, R130, R13 ;  /* 0x0000000d820d7221 */ /* 0x000fe20000010000 */
[----:B------:R-:W-:-:S02]  /*de20*/  F2FP.BF16.F32.PACK_AB R187, R122, R187 ;  /* 0x000000bb7abb723e */ /* 0x000fc400000010ff */
[----:B-----5:R-:W-:Y:S01]  /*de30*/  FADD.FTZ R9, R129, R14 ;  /* 0x0000000e81097221 */ /* 0x020fe20000010000 */
        /* <DEDUP_REMOVED lines=9> */
[----:B------:R-:W-:Y:S01]  /*ded0*/  FADD.FTZ R13, R120, R13 ;  /* 0x0000000d780d7221 */ /* 0x000fe20000010000 */
[----:B---3--:R-:W-:Y:S01]  /*dee0*/  F2FP.BF16.F32.PACK_AB R179, R125, R126 ;  /* 0x0000007e7db3723e */ /* 0x008fe200000010ff */
[----:B------:R-:W-:Y:S02]  /*def0*/  IMAD.MOV.U32 R10, RZ, RZ, R5 ;  /* 0x000000ffff0a7224 */ /* 0x000fe400078e0005 */
[----:B------:R-:W-:Y:S01]  /*df00*/  FADD.FTZ R9, R121, R8 ;  /* 0x0000000879097221 */ /* 0x000fe20000010000 */
[----:B------:R-:W-:-:S03]  /*df10*/  FADD.FTZ R13, R123, R13 ;  /* 0x0000000d7b0d7221 */ /* 0x000fc60000010000 */
[----:B------:R-:W-:Y:S01]  /*df20*/  FADD.FTZ R8, R12, R9 ;  /* 0x000000090c087221 */ /* 0x000fe20000010000 */
[----:B------:R-:W-:-:S03]  /*df30*/  FADD.FTZ R13, R126, R13 ;  /* 0x0000000d7e0d7221 */ /* 0x000fc60000010000 */
[----:B------:R-:W-:Y:S01]  /*df40*/  FADD.FTZ R9, R11, R8 ;  /* 0x000000080b097221 */ /* 0x000fe20000010000 */
[----:B------:R-:W-:Y:S01]  /*df50*/  FADD.FTZ R8, R125, R13 ;  /* 0x0000000d7d087221 */ /* 0x000fe20000010000 */
[----:B------:R-:W-:Y:S01]  /*df60*/  IMAD.MOV.U32 R11, RZ, RZ, R4 ;  /* 0x000000ffff0b7224 */ /* 0x000fe200078e0004 */
[----:B------:R-:W-:Y:S06]  /*df70*/  @P2 BRA `(.L_x_4741) ;  /* 0xffffffc000c82947 */ /* 0x000fec000383ffff */
.L_x_4732:
        /* <DEDUP_REMOVED lines=99> */
.L_x_4742:
        /* <DEDUP_REMOVED lines=8> */
.L_x_4743:
[----:B--2---:R-:W-:Y:S05]  /*e630*/  @P2 BRA `(.L_x_4744) ;  /* 0x0000000000082947 */ /* 0x004fea0003800000 */
[----:B------:R-:W2:Y:S02]  /*e640*/  SYNCS.PHASECHK.TRANS64.TRYWAIT P0, [UR5+0x36850], R2 ;  /* 0x03685002ff0075a7 */ /* 0x000ea40008000145 */
[----:B--2---:R-:W-:Y:S05]  /*e650*/  @!P0 BRA `(.L_x_4745) ;  /* 0x0000005400988947 */ /* 0x004fea0003800000 */
.L_x_4744:
[----:B------:R-:W-:Y:S01]  /*e660*/  R2UR UR4, R16 ;  /* 0x00000000100472ca */ /* 0x000fe200000e0000 */
[----:B------:R-:W-:Y:S01]  /*e670*/  WARPGROUP.ARRIVE ;  /* 0x00000000000079c5 */ /* 0x000fe20000000000 */
[----:B------:R-:W-:Y:S01]  /*e680*/  UMOV UR7, 0x40000040 ;  /* 0x4000004000077882 */ /* 0x000fe20000000000 */
[----:B--2---:R-:W2:Y:S01]  /*e690*/  SHFL.BFLY PT, R3, R8, 0x2, 0x1f ;  /* 0x0c401f0008037f89 */ /* 0x004ea200000e0000 */
[----:B------:R-:W-:Y:S01]  /*e6a0*/  IMAD.U32 R15, RZ, RZ, UR5 ;  /* 0x00000005ff0f7e24 */ /* 0x000fe2000f8e00ff */
[----:B------:R-:W-:Y:S01]  /*e6b0*/  R2UR UR8, R17 ;  /* 0x00000000110872ca */ /* 0x000fe200000e0000 */
[----:B------:R-:W-:Y:S01]  /*e6c0*/  VIADD R210, R210, 0x1 ;  /* 0x00000001d2d27836 */ /* 0x000fe20000000000 */
        /* <DEDUP_REMOVED lines=8> */
[----:B------:R-:W1:Y:S01]  /*e750*/  SHFL.BFLY PT, R7, R6, 0x1, 0x1f ;  /* 0x0c201f0006077f89 */ /* 0x000e6200000e0000 */
[----:B------:R-:W-:Y:S01]  /*e760*/  CS2R R8, SRZ ;  /* 0x0000000000087805 */ /* 0x000fe2000001ff00 */
[----:B------:R-:W-:-:S03]  /*e770*/  UIADD3 UR46, UR46, 0x1, URZ ;  /* 0x000000012e2e7890 */ /* 0x000fc6000fffe03f */
[----:B------:R-:W-:Y:S01]  /*e780*/  UMOV UR6, UR4 ;  /* 0x0000000400067c82 */ /* 0x000fe20008000000 */
[----:B------:R-:W2:Y:S01]  /*e790*/  SHFL.BFLY PT, R3, R2, 0x1, 0x1f ;  /* 0x0c201f0002037f89 */ /* 0x000ea200000e0000 */
[----:B------:R-:W-:Y:S01]  /*e7a0*/  HGMMA.64x192x16.F32.BF16 R24, R200, gdesc[UR4].tnspB, R24, gsb0 ;  /* 0x42e00004c8187df0 */ /* 0x000fe20008001818 */
[----:B------:R-:W-:Y:S01]  /*e7b0*/  UIADD3 UR6, UR4, 0x80, URZ ;  /* 0x0000008004067890 */ /* 0x000fe2000fffe03f */
[----:B------:R-:W-:Y:S01]  /*e7c0*/  UMOV UR7, 0x40000040 ;  /* 0x4000004000077882 */ /* 0x000fe20000000000 */
[----:B------:R-:W-:-:S04]  /*e7d0*/  UISETP.NE.AND UP0, UPT, UR46, 0x2, UPT ;  /* 0x000000022e00788c */ /* 0x000fc8000bf05270 */
[----:B------:R-:W-:Y:S01]  /*e7e0*/  USEL UR46, UR46, URZ, UP0 ;  /* 0x0000003f2e2e7287 */ /* 0x000fe20008000000 */
[----:B-1----:R-:W-:-:S05]  /*e7f0*/  FADD.FTZ R13, R6, R7 ;  /* 0x00000007060d7221 */ /* 0x002fca0000010000 */
[----:B------:R-:W-:Y:S01]  /*e800*/  FSETP.NE.FTZ.AND P2, PT, R13, RZ, PT ;  /* 0x000000ff0d00720b */ /* 0x000fe20003f55000 */
[----:B--2---:R-:W-:Y:S01]  /*e810*/  FADD.FTZ R12, R2, R3 ;  /* 0x00000003020c7221 */ /* 0x004fe20000010000 */
[----:B------:R-:W-:Y:S01]  /*e820*/  IMAD.MOV.U32 R3, RZ, RZ, -0x800000 ;  /* 0xff800000ff037424 */ /* 0x000fe200078e00ff */
[----:B------:R-:W-:-:S03]  /*e830*/  MOV R2, 0xff800000 ;  /* 0xff80000000027802 */ /* 0x000fc60000000f00 */
[----:B------:R-:W-:-:S07]  /*e840*/  FSETP.NE.FTZ.AND P0, PT, R12, RZ, PT ;  /* 0x000000ff0c00720b */ /* 0x000fce0003f15000 */
[----:B------:R-:W1:Y:S01]  /*e850*/  @P2 MUFU.LG2 R10, R13 ;  /* 0x0000000d000a2308 */ /* 0x000e620000000c00 */
[----:B------:R-:W-:-:S05]  /*e860*/  @P2 FMUL.FTZ R14, R0, 0.69314718246459960938 ;  /* 0x3f317218000e2820 */ /* 0x000fca0000410000 */
[----:B------:R-:W-:Y:S01]  /*e870*/  @P0 FMUL.FTZ R6, R0, 0.69314718246459960938 ;  /* 0x3f31721800060820 */ /* 0x000fe20000410000 */
[----:B------:R-:W-:Y:S01]  /*e880*/  @!P1 VIADD R0, R15, 0x36860 ;  /* 0x000368600f009836 */ /* 0x000fe20000000000 */
        /* <DEDUP_REMOVED lines=36> */
[----:B------:R-:W-:-:S06]  /*ead0*/  ULOP3.LUT UR8, UR8, UR4, URZ, 0x3c, !UPT ;  /* 0x0000000408087292 */ /* 0x000fcc000f8e3c3f */
[----:B------:R-:W-:Y:S01]  /*eae0*/  IMAD.U32 R17, RZ, RZ, UR8 ;  /* 0x00000008ff117e24 */ /* 0x000fe2000f8e00ff */
[----:B------:R-:W-:Y:S02]  /*eaf0*/  WARPGROUP.DEPBAR.LE gsb0, 0x0 ;  /* 0x00008000000079c5 */ /* 0x000fe40000010000 */
[----:B------:R-:W-:-:S06]  /*eb00*/  WARPGROUP.ARRIVE ;  /* 0x00000000000079c5 */ /* 0x000fcc0000000000 */
        /* <DEDUP_REMOVED lines=99> */
.L_x_4715:
[----:B------:R-:W1:Y:S08]  /*f140*/  S2UR UR5, SR_CgaCtaId ;  /* 0x00000000000579c3 */ /* 0x000e700000008800 */
[----:B------:R-:W-:Y:S06]  /*f150*/  BAR.SYNC.DEFER_BLOCKING 0x5, 0x120 ;  /* 0x0144800000007b1d */ /* 0x000fec0000010000 */
[----:B------:R-:W-:-:S02]  /*f160*/  UMOV UR4, 0x400 ;  /* 0x0000040000047882 */ /* 0x000fc40000000000 */
[----:B-1----:R-:W-:-:S06]  /*f170*/  ULEA UR6, UR5, UR4, 0x18 ;  /* 0x0000000405067291 */ /* 0x002fcc000f8ec03f */
[----:B------:R-:W-:-:S03]  /*f180*/  MOV R16, UR6 ;  /* 0x0000000600107c02 */ /* 0x000fc60008000f00 */
        /* <DEDUP_REMOVED lines=14> */
[C---:B------:R-:W-:Y:S01]  /*f270*/  IADD3 R13, P4, R18.reuse, 0x60, RZ ;  /* 0x00000060120d7810 */ /* 0x040fe20007f9e0ff */
[----:B------:R-:W-:Y:S01]  /*f280*/  UIMAD UR5, UR5, UR8, URZ ;  /* 0x00000008050572a4 */ /* 0x000fe2000f8e023f */
[----:B------:R-:W-:Y:S01]  /*f290*/  IADD3 R15, P6, R18, 0x4000, RZ ;  /* 0x00004000120f7810 */ /* 0x000fe20007fde0ff */
[----:B------:R-:W-:Y:S01]  /*f2a0*/  UIMAD.WIDE.U32 UR6, UR43, UR8, URZ ;  /* 0x000000082b0672a5 */ /* 0x000fe2000f8e003f */
[----:B------:R-:W-:Y:S01]  /*f2b0*/  LOP3.LUT R10, R10, R11, RZ, 0x3c, !PT ;  /* 0x0000000b0a0a7212 */ /* 0x000fe200078e3cff */
[----:B------:R-:W-:Y:S01]  /*f2c0*/  IMAD.X R11, RZ, RZ, R19, P2 ;  /* 0x000000ffff0b7224 */ /* 0x000fe200010e0613 */
[----:B------:R-:W-:Y:S01]  /*f2d0*/  LOP3.LUT R20, R21, 0x380, RZ, 0xc0, !PT ;  /* 0x0000038015147812 */ /* 0x000fe200078ec0ff */
[----:B------:R-:W-:Y:S01]  /*f2e0*/  UIMAD UR5, UR43, UR9, UR5 ;  /* 0x000000092b0572a4 */ /* 0x000fe2000f8e0205 */
[C---:B------:R-:W-:Y:S01]  /*f2f0*/  LOP3.LUT R5, R18.reuse, 0x380, RZ, 0xc0, !PT ;  /* 0x0000038012057812 */ /* 0x040fe200078ec0ff */
[----:B------:R-:W-:Y:S01]  /*f300*/  ULDC.64 UR12, c[0x0][0x208] ;  /* 0x00008200000c7ab9 */ /* 0x000fe20000000a00 */
[----:B------:R-:W-:Y:S01]  /*f310*/  IADD3 R35, P2, R18, 0x4060, RZ ;  /* 0x0000406012237810 */ /* 0x000fe20007f5e0ff */
[----:B------:R-:W-:Y:S01]  /*f320*/  UIADD3 UR5, UR7, UR5, URZ ;  /* 0x0000000507057290 */ /* 0x000fe2000fffe03f */
[----:B------:R-:W-:-:S02]  /*f330*/  LOP3.LUT R8, R9, 0x380, RZ, 0xc0, !PT ;  /* 0x0000038009087812 */ /* 0x000fc400078ec0ff */
[----:B------:R-:W-:Y:S02]  /*f340*/  LOP3.LUT R12, R13, 0x380, RZ, 0xc0, !PT ;  /* 0x000003800d0c7812 */ /* 0x000fe400078ec0ff */
[----:B------:R-:W-:Y:S02]  /*f350*/  LOP3.LUT R14, R15, 0x380, RZ, 0xc0, !PT ;  /* 0x000003800f0e7812 */ /* 0x000fe400078ec0ff */
[----:B------:R-:W-:Y:S02]  /*f360*/  LOP3.LUT P0, RZ, R212, 0x3, RZ, 0xc0, !PT ;  /* 0x00000003d4ff7812 */ /* 0x000fe4000780c0ff */
[----:B------:R-:W-:Y:S02]  /*f370*/  SHF.R.U64 R20, R20, 0x3, RZ ;  /* 0x0000000314147819 */ /* 0x000fe400000012ff */
[----:B------:R-:W-:Y:S02]  /*f380*/  SHF.R.U64 R5, R5, 0x3, RZ ;  /* 0x0000000305057819 */ /* 0x000fe400000012ff */
[----:B------:R-:W-:-:S02]  /*f390*/  LOP3.LUT R26, R35, 0x380, RZ, 0xc0, !PT ;  /* 0x00000380231a7812 */ /* 0x000fc400078ec0ff */
[----:B------:R-:W-:Y:S02]  /*f3a0*/  SHF.R.U64 R8, R8, 0x3, RZ ;  /* 0x0000000308087819 */ /* 0x000fe400000012ff */
[----:B------:R-:W-:Y:S02]  /*f3b0*/  SHF.R.U64 R12, R12, 0x3, RZ ;  /* 0x000000030c0c7819 */ /* 0x000fe400000012ff */
[----:B------:R-:W-:Y:S02]  /*f3c0*/  SHF.R.U64 R14, R14, 0x3, RZ ;  /* 0x000000030e0e7819 */ /* 0x000fe400000012ff */
[----:B------:R-:W-:Y:S02]  /*f3d0*/  ISETP.GE.OR P1, PT, R4, UR10, P0 ;  /* 0x0000000a04007c0c */ /* 0x000fe40008726670 */
[----:B------:R-:W-:Y:S01]  /*f3e0*/  LOP3.LUT R20, R20, R21, RZ, 0x3c, !PT ;  /* 0x0000001514147212 */ /* 0x000fe200078e3cff */
[----:B------:R-:W-:Y:S01]  /*f3f0*/  IMAD.X R21, RZ, RZ, R19, P5 ;  /* 0x000000ffff157224 */ /* 0x000fe200028e0613 */
[----:B------:R-:W-:-:S02]  /*f400*/  LOP3.LUT R4, R5, R18, RZ, 0x3c, !PT ;  /* 0x0000001205047212 */ /* 0x000fc400078e3cff */
[----:B------:R-:W-:Y:S02]  /*f410*/  SHF.R.U64 R26, R26, 0x3, RZ ;  /* 0x000000031a1a7819 */ /* 0x000fe400000012ff */
[----:B------:R-:W-:Y:S01]  /*f420*/  LOP3.LUT R8, R8, R9, RZ, 0x3c, !PT ;  /* 0x0000000908087212 */ /* 0x000fe200078e3cff */
[--C-:B------:R-:W-:Y:S01]  /*f430*/  IMAD.X R9, RZ, RZ, R19.reuse, P3 ;  /* 0x000000ffff097224 */ /* 0x100fe200018e0613 */
[----:B------:R-:W-:Y:S02]  /*f440*/  MOV R5, R19 ;  /* 0x0000001300057202 */ /* 0x000fe40000000f00 */
[----:B------:R-:W-:Y:S01]  /*f450*/  LOP3.LUT R12, R12, R13, RZ, 0x3c, !PT ;  /* 0x0000000d0c0c7212 */ /* 0x000fe200078e3cff */
[----:B------:R-:W-:Y:S01]  /*f460*/  IMAD.X R13, RZ, RZ, R19, P4 ;  /* 0x000000ffff0d7224 */ /* 0x000fe200020e0613 */
[----:B------:R-:W-:Y:S02]  /*f470*/  LOP3.LUT R14, R14, R15, RZ, 0x3c, !PT ;  /* 0x0000000f0e0e7212 */ /* 0x000fe400078e3cff */
[----:B------:R-:W-:-:S02]  /*f480*/  IADD3 R15, P3, R18, 0x4040, RZ ;  /* 0x00004040120f7810 */ /* 0x000fc40007f7e0ff */
[C---:B------:R-:W-:Y:S02]  /*f490*/  IADD3 R82, P5, R18.reuse, 0x8040, RZ ;  /* 0x0000804012527810 */ /* 0x040fe40007fbe0ff */
[----:B------:R-:W-:Y:S02]  /*f4a0*/  IADD3 R83, P4, R18, 0x8000, RZ ;  /* 0x0000800012537810 */ /* 0x000fe40007f9e0ff */
[----:B------:R-:W-:Y:S02]  /*f4b0*/  LOP3.LUT R26, R26, R35, RZ, 0x3c, !PT ;  /* 0x000000231a1a7212 */ /* 0x000fe400078e3cff */
[----:B------:R-:W-:Y:S02]  /*f4c0*/  MOV R35, R4 ;  /* 0x0000000400237202 */ /* 0x000fe40000000f00 */
[----:B------:R-:W-:Y:S02]  /*f4d0*/  MOV R126, R20 ;  /* 0x00000014007e7202 */ /* 0x000fe40000000f00 */
[----:B------:R-:W-:Y:S01]  /*f4e0*/  F2FP.BF16.F32.PACK_AB R5, R29, R32 ;  /* 0x000000201d05723e */ /* 0x000fe200000010ff */
[----:B------:R-:W1:Y:S01]  /*f4f0*/  LDC.64 R20, c[0x0][0xb78] ;  /* 0x0002de00ff147b82 */ /* 0x000e620000000a00 */
[----:B------:R-:W-:-:S02]  /*f500*/  LOP3.LUT R24, R15, 0x380, RZ, 0xc0, !PT ;  /* 0x000003800f187812 */ /* 0x000fc400078ec0ff */
[----:B------:R-:W-:Y:S02]  /*f510*/  LOP3.LUT R29, R82, 0x380, RZ, 0xc0, !PT ;  /* 0x00000380521d7812 */ /* 0x000fe400078ec0ff */
[----:B------:R-:W-:Y:S02]  /*f520*/  LOP3.LUT R28, R83, 0x380, RZ, 0xc0, !PT ;  /* 0x00000380531c7812 */ /* 0x000fe400078ec0ff */
[----:B------:R-:W-:Y:S02]  /*f530*/  SHF.R.U64 R24, R24, 0x3, RZ ;  /* 0x0000000318187819 */ /* 0x000fe400000012ff */
[----:B------:R-:W-:Y:S02]  /*f540*/  SHF.R.U64 R29, R29, 0x3, RZ ;  /* 0x000000031d1d7819 */ /* 0x000fe400000012ff */
[----:B------:R-:W-:Y:S02]  /*f550*/  SHF.R.U64 R28, R28, 0x3, RZ ;  /* 0x000000031c1c7819 */ /* 0x000fe400000012ff */
[----:B------:R-:W-:Y:S01]  /*f560*/  F2FP.BF16.F32.PACK_AB R4, R25, R6 ;  /* 0x000000061904723e */ /* 0x000fe200000010ff */
[----:B------:R-:W-:Y:S01]  /*f570*/  IMAD.X R25, RZ, RZ, R19, P3 ;  /* 0x000000ffff197224 */ /* 0x000fe200018e0613 */
[----:B------:R-:W-:-:S02]  /*f580*/  F2FP.BF16.F32.PACK_AB R6, R120, R7 ;  /* 0x000000077806723e */ /* 0x000fc400000010ff */
[----:B------:R-:W-:Y:S01]  /*f590*/  F2FP.BF16.F32.PACK_AB R7, R27, R30 ;  /* 0x0000001e1b07723e */ /* 0x000fe200000010ff */
[----:B------:R-:W-:Y:S01]  /*f5a0*/  BAR.SYNC.DEFER_BLOCKING 0x1, 0x100 ;  /* 0x0044000000007b1d */ /* 0x000fe20000010000 */
[----:B------:R-:W-:Y:S01]  /*f5b0*/  LOP3.LUT R24, R24, R15, RZ, 0x3c, !PT ;  /* 0x0000000f18187212 */ /* 0x000fe200078e3cff */
        /* <DEDUP_REMOVED lines=9> */
[----:B------:R-:W-:Y:S01]  /*f650*/  MOV R120, R28 ;  /* 0x0000001c00787202 */ /* 0x000fe20000000f00 */
[----:B------:R-:W-:Y:S01]  /*f660*/  IMAD.U32 R29, RZ, RZ, UR7 ;  /* 0x00000007ff1d7e24 */ /* 0x000fe2000f8e00ff */
[----:B------:R-:W-:Y:S01]  /*f670*/  SHF.R.U64 R34, R34, 0x3, RZ ;  /* 0x0000000322227819 */ /* 0x000fe200000012ff */
[----:B------:R-:W-:Y:S01]  /*f680*/  IMAD.U32 R29, RZ, RZ, UR5 ;  /* 0x00000005ff1d7e24 */ /* 0x000fe2000f8e00ff */
[----:B------:R-:W-:Y:S01]  /*f690*/  USHF.R.S32.HI UR5, URZ, 0x1f, UR44 ;  /* 0x0000001f3f057899 */ /* 0x000fe2000801142c */
[----:B------:R-:W-:Y:S01]  /*f6a0*/  SHF.R.U64 R32, R32, 0x3, RZ ;  /* 0x0000000320207819 */ /* 0x000fe200000012ff */
[----:B------:R-:W-:Y:S01]  /*f6b0*/  IMAD.U32 R28, RZ, RZ, UR6 ;  /* 0x00000006ff1c7e24 */ /* 0x000fe2000f8e00ff */
[----:B------:R-:W-:Y:S01]  /*f6c0*/  MOV R128, R8 ;  /* 0x0000000800807202 */ /* 0x000fe20000000f00 */
[----:B------:R-:W-:Y:S01]  /*f6d0*/  ULDC.64 UR6, c[0x0][0xb40] ;  /* 0x0002d00000067ab9 */ /* 0x000fe20000000a00 */
[----:B------:R2:W-:Y:S01]  /*f6e0*/  STSM.16.M88.4 [R35], R4 ;  /* 0x0000000423007844 */ /* 0x0005e20000000200 */
[----:B------:R-:W-:-:S02]  /*f6f0*/  LOP3.LUT R34, R34, R83, RZ, 0x3c, !PT ;  /* 0x0000005322227212 */ /* 0x000fc400078e3cff */
[----:B------:R-:W-:Y:S02]  /*f700*/  LOP3.LUT R32, R32, R123, RZ, 0x3c, !PT ;  /* 0x0000007b20207212 */ /* 0x000fe400078e3cff */
[----:B------:R-:W-:Y:S02]  /*f710*/  MOV R127, R10 ;  /* 0x0000000a007f7202 */ /* 0x000fe40000000f00 */
[----:B------:R-:W-:Y:S02]  /*f720*/  MOV R82, R12 ;  /* 0x0000000c00527202 */ /* 0x000fe40000000f00 */
[----:B------:R-:W-:Y:S02]  /*f730*/  MOV R83, R14 ;  /* 0x0000000e00537202 */ /* 0x000fe40000000f00 */
[----:B------:R-:W-:Y:S02]  /*f740*/  F2FP.BF16.F32.PACK_AB R8, R41, R40 ;  /* 0x000000282908723e */ /* 0x000fe400000010ff */
[----:B------:R-:W-:-:S02]  /*f750*/  F2FP.BF16.F32.PACK_AB R9, R43, R42 ;  /* 0x0000002a2b09723e */ /* 0x000fc400000010ff */
[----:B------:R-:W-:Y:S02]  /*f760*/  F2FP.BF16.F32.PACK_AB R10, R45, R44 ;  /* 0x0000002c2d0a723e */ /* 0x000fe400000010ff */
[----:B--2---:R-:W-:Y:S01]  /*f770*/  F2FP.BF16.F32.PACK_AB R5, R124, R31 ;  /* 0x0000001f7c05723e */ /* 0x004fe200000010ff */
[--C-:B------:R-:W-:Y:S01]  /*f780*/  IMAD.X R31, RZ, RZ, R19.reuse, P5 ;  /* 0x000000ffff1f7224 */ /* 0x100fe200028e0613 */
[----:B------:R-:W-:Y:S01]  /*f790*/  F2FP.BF16.F32.PACK_AB R4, R33, R0 ;  /* 0x000000002104723e */ /* 0x000fe200000010ff */
[----:B------:R-:W-:Y:S01]  /*f7a0*/  IMAD.X R33, RZ, RZ, R19, P3 ;  /* 0x000000ffff217224 */ /* 0x000fe200018e0613 */
[----:B------:R-:W-:Y:S02]  /*f7b0*/  F2FP.BF16.F32.PACK_AB R6, R37, R36 ;  /* 0x000000242506723e */ /* 0x000fe400000010ff */
[----:B------:R-:W-:Y:S02]  /*f7c0*/  F2FP.BF16.F32.PACK_AB R7, R122, R121 ;  /* 0x000000797a07723e */ /* 0x000fe400000010ff */
[----:B------:R-:W-:Y:S01]  /*f7d0*/  MOV R0, R30 ;  /* 0x0000001e00007202 */ /* 0x000fe20000000f00 */
[----:B-1----:R-:W-:Y:S01]  /*f7e0*/  IMAD R30, R20, UR5, RZ ;  /* 0x00000005141e7c24 */ /* 0x002fe2000f8e02ff */
[----:B------:R-:W-:Y:S01]  /*f7f0*/  F2FP.BF16.F32.PACK_AB R11, R47, R46 ;  /* 0x0000002e2f0b723e */ /* 0x000fe200000010ff */
[----:B------:R1:W-:Y:S01]  /*f800*/  STSM.16.M88.4 [R128], R4 ;  /* 0x0000000480007844 */ /* 0x0003e20000000200 */
[----:B------:R-:W-:-:S02]  /*f810*/  MOV R125, R24 ;  /* 0x00000018007d7202 */ /* 0x000fc40000000f00 */
[----:B------:R-:W-:Y:S01]  /*f820*/  MOV R123, R26 ;  /* 0x0000001a007b7202 */ /* 0x000fe20000000f00 */
[----:B------:R-:W-:Y:S01]  /*f830*/  STSM.16.M88.4 [R127], R8 ;  /* 0x000000087f007844 */ /* 0x000fe20000000200 */
[----:B------:R-:W-:Y:S02]  /*f840*/  F2FP.BF16.F32.PACK_AB R12, R49, R48 ;  /* 0x00000030310c723e */ /* 0x000fe400000010ff */
[----:B------:R-:W-:Y:S02]  /*f850*/  F2FP.BF16.F32.PACK_AB R13, R51, R50 ;  /* 0x00000032330d723e */ /* 0x000fe400000010ff */
[----:B------:R-:W-:Y:S02]  /*f860*/  F2FP.BF16.F32.PACK_AB R14, R53, R52 ;  /* 0x00000034350e723e */ /* 0x000fe400000010ff */
[----:B------:R-:W-:Y:S02]  /*f870*/  F2FP.BF16.F32.PACK_AB R15, R55, R54 ;  /* 0x00000036370f723e */ /* 0x000fe400000010ff */
[----:B------:R-:W-:-:S02]  /*f880*/  F2FP.BF16.F32.PACK_AB R24, R57, R56 ;  /* 0x000000383918723e */ /* 0x000fc400000010ff */
[----:B------:R-:W-:Y:S01]  /*f890*/  F2FP.BF16.F32.PACK_AB R25, R59, R58 ;  /* 0x0000003a3b19723e */ /* 0x000fe200000010ff */
[----:B------:R2:W-:Y:S01]  /*f8a0*/  STSM.16.M88.4 [R82], R12 ;  /* 0x0000000c52007844 */ /* 0x0005e20000000200 */
[----:B------:R-:W-:Y:S02]  /*f8b0*/  F2FP.BF16.F32.PACK_AB R26, R61, R60 ;  /* 0x0000003c3d1a723e */ /* 0x000fe400000010ff */
[----:B------:R-:W-:Y:S02]  /*f8c0*/  F2FP.BF16.F32.PACK_AB R27, R63, R62 ;  /* 0x0000003e3f1b723e */ /* 0x000fe400000010ff */
[----:B------:R-:W-:Y:S01]  /*f8d0*/  MOV R32, R32 ;  /* 0x0000002000207202 */ /* 0x000fe20000000f00 */
[----:B------:R-:W-:Y:S01]  /*f8e0*/  IMAD R33, R21, UR44, R30 ;  /* 0x0000002c15217c24 */ /* 0x000fe2000f8e021e */
[----:B-1----:R-:W-:Y:S01]  /*f8f0*/  F2FP.BF16.F32.PACK_AB R4, R65, R64 ;  /* 0x000000404104723e */ /* 0x002fe200000010ff */
[----:B------:R-:W-:Y:S01]  /*f900*/  IMAD.WIDE.U32 R20, R20, UR44, R28 ;  /* 0x0000002c14147c25 */ /* 0x000fe2000f8e001c */
[----:B------:R-:W-:Y:S01]  /*f910*/  F2FP.BF16.F32.PACK_AB R5, R67, R66 ;  /* 0x000000424305723e */ /* 0x000fe200000010ff */
[----:B------:R1:W-:Y:S01]  /*f920*/  STSM.16.M88.4 [R83], R24 ;  /* 0x0000001853007844 */ /* 0x0003e20000000200 */
[----:B------:R-:W-:-:S02]  /*f930*/  F2FP.BF16.F32.PACK_AB R6, R69, R68 ;  /* 0x000000444506723e */ /* 0x000fc400000010ff */
[----:B------:R-:W-:Y:S02]  /*f940*/  F2FP.BF16.F32.PACK_AB R7, R71, R70 ;  /* 0x000000464707723e */ /* 0x000fe400000010ff */
[----:B------:R-:W-:Y:S02]  /*f950*/  IADD3.X R35, RZ, R19, RZ, P6, !PT ;  /* 0x00000013ff237210 */ /* 0x000fe400037fe4ff */
        /* <DEDUP_REMOVED lines=9> */
[----:B--2---:R-:W-:Y:S02]  /*f9f0*/  F2FP.BF16.F32.PACK_AB R82, R85, R84 ;  /* 0x000000545552723e */ /* 0x004fe400000010ff */
[----:B-1----:R-:W-:Y:S02]  /*fa00*/  F2FP.BF16.F32.PACK_AB R83, R87, R86 ;  /* 0x000000565753723e */ /* 0x002fe400000010ff */
        /* <DEDUP_REMOVED lines=8> */
[----:B------:R-:W-:-:S02]  /*fa90*/  MOV R34, R34 ;  /* 0x0000002200227202 */ /* 0x000fc40000000f00 */
[----:B---3--:R-:W-:Y:S02]  /*faa0*/  SHF.R.S32.HI R5, RZ, 0x1f, R129 ;  /* 0x0000001fff057819 */ /* 0x008fe40000011481 */
[----:B------:R-:W-:Y:S02]  /*fab0*/  IADD3 R6, P2, R129, R20, RZ ;  /* 0x0000001481067210 */ /* 0x000fe40007f5e0ff */
        /* <DEDUP_REMOVED lines=11> */
[----:B------:R-:W-:Y:S02]  /*fb70*/  IADD3.X R5, R5, R21, R33, P2, !PT ;  /* 0x0000001505057210 */ /* 0x000fe400017fe421 */
[----:B------:R-:W-:Y:S01]  /*fb80*/  LEA R4, P2, R6, UR6, 0x2 ;  /* 0x0000000606047c11 */ /* 0x000fe2000f8410ff */
[----:B------:R-:W-:Y:S01]  /*fb90*/  STSM.16.M88.4 [R32], R112 ;  /* 0x0000007020007844 */ /* 0x000fe20000000200 */
[----:B------:R-:W-:-:S02]  /*fba0*/  ISETP.GE.OR P0, PT, R129, UR10, P0 ;  /* 0x0000000a81007c0c */ /* 0x000fc40008706670 */
[----:B------:R-:W-:Y:S01]  /*fbb0*/  LEA.HI.X R5, R6, UR7, R5, 0x2, P2 ;  /* 0x0000000706057c11 */ /* 0x000fe200090f1405 */
[----:B------:R-:W-:Y:S01]  /*fbc0*/  @!PT LDS RZ, [RZ] ;  /* 0x00000000fffff984 */ /* 0x000fe20000000800 */
[----:B------:R-:W-:Y:S01]  /*fbd0*/  @!PT LDS RZ, [RZ] ;  /* 0x00000000fffff984 */ /* 0x000fe20000000800 */
[----:B------:R-:W-:Y:S01]  /*fbe0*/  @!PT LDS RZ, [RZ] ;  /* 0x00000000fffff984 */ /* 0x000fe20000000800 */
[----:B------:R-:W-:Y:S01]  /*fbf0*/  @!PT LDS RZ, [RZ] ;  /* 0x00000000fffff984 */ /* 0x000fe20000000800 */
[----:B------:R1:W-:Y:S06]  /*fc00*/  MEMBAR.ALL.CTA ;  /* 0x0000000000007992 */ /* 0x0003ec0000008000 */
[----:B-1----:R-:W1:Y:S04]  /*fc10*/  FENCE.VIEW.ASYNC.S ;  /* 0x00000000000073c6 */ /* 0x002e680000000000 */
[----:B-1----:R-:W1:Y:S01]  /*fc20*/  SHFL.IDX PT, R6, R214, RZ, 0x1f ;  /* 0x00001fffd6067589 */ /* 0x002e6200000e0000 */
        /* <DEDUP_REMOVED lines=32> */
.L_x_4749:
[----:B------:R-:W-:Y:S05]  /*fe30*/  BSYNC B0 ;  /* 0x0000000000007941 */ /* 0x000fea0003800000 */
.L_x_4748:
[----:B------:R-:W-:Y:S05]  /*fe40*/  BRA `(.L_x_4747) ;  /* 0x0000000800607947 */ /* 0x000fea0003800000 */
.L_x_4746:
        /* <DEDUP_REMOVED lines=16> */
[----:B------:R-:W-:Y:S01]  /*ff50*/  ULDC.64 UR8, c[0x0][0xb40] ;  /* 0x0002d00000087ab9 */ /* 0x000fe20000000a00 */
[----:B------:R-:W-:-:S05]  /*ff60*/  ULDC.64 UR10, c[0x0][0x208] ;  /* 0x00008200000a7ab9 */ /* 0x000fca0000000a00 */
[----:B------:R-:W5:Y:S01]  /*ff70*/  LDC.64 R10, c[0x0][0xb78] ;  /* 0x0002de00ff0a7b82 */ /* 0x000f620000000a00 */
[C---:B----4-:R-:W-:Y:S02]  /*ff80*/  IMAD R0, R4.reuse, UR6, RZ ;  /* 0x0000000604007c24 */ /* 0x050fe4000f8e02ff */
[----:B------:R-:W-:-:S04]  /*ff90*/  IMAD.WIDE.U32 R2, R4, UR43, R2 ;  /* 0x0000002b04027c25 */ /* 0x000fc8000f8e0002 */
[----:B------:R-:W-:Y:S02]  /*ffa0*/  IMAD R5, R5, UR43, R0 ;  /* 0x0000002b05057c24 */ /* 0x000fe4000f8e0200 */
[----:B-----5:R-:W-:-:S03]  /*ffb0*/  IMAD R0, R10, UR7, RZ ;  /* 0x000000070a007c24 */ /* 0x020fc6000f8e02ff */
[----:B------:R-:W-:Y:S01]  /*ffc0*/  IADD3 R3, R3, R5, RZ ;  /* 0x0000000503037210 */ /* 0x000fe20007ffe0ff */
[----:B------:R-:W-:Y:S02]  /*ffd0*/  IMAD R5, R11, UR44, R0 ;  /* 0x0000002c0b057c24 */ /* 0x000fe4000f8e0200 */
[----:B------:R-:W-:-:S04]  /*ffe0*/  IMAD.WIDE.U32 R2, R10, UR44, R2 ;  /* 0x0000002c0a027c25 */ /* 0x000fc8000f8e0002 */
[----:B------:R-:W-:Y:S01]  /*fff0*/  IMAD.IADD R3, R3, 0x1, R5 ;  /* 0x0000000103037824 */ /* 0x000fe200078e0205 */
[----:B------:R-:W-:-:S04]  /*10000*/  LEA R4, P0, R2, UR8, 0x2 ;  /* 0x0000000802047c11 */ /* 0x000fc8000f8010ff */
[----:B------:R-:W-:Y:S01]  /*10010*/  LEA.HI.X R5, R2, UR9, R3, 0x2, P0 ;  /* 0x0000000902057c11 */ /* 0x000fe200080f1403 */
[----:B------:R-:W-:-:S05]  /*10020*/  IMAD.MOV.U32 R3, RZ, RZ, -0x800000 ;  /* 0xff800000ff037424 */ /* 0x000fca00078e00ff */
[----:B------:R4:W-:Y:S03]  /*10030*/  STG.E desc[UR10][R4.64], R3 ;  /* 0x0000000304007986 */ /* 0x0009e6000c10190a */
.L_x_4751:
[----:B------:R-:W-:Y:S05]  /*10040*/  BSYNC B0 ;  /* 0x0000000000007941 */ /* 0x000fea0003800000 */
.L_x_4750:
        /* <DEDUP_REMOVED lines=12> */
[----:B------:R-:W-:Y:S02]  /*10110*/  IADD3 R3, R3, R5, RZ ;  /* 0x0000000503037210 */ /* 0x000fe40007ffe0ff */
        /* <DEDUP_REMOVED lines=31> */
.L_x_4753:
[----:B------:R-:W-:Y:S05]  /*10310*/  BSYNC B0 ;  /* 0x0000000000007941 */ /* 0x000fea0003800000 */
.L_x_4752:
[----:B------:R-:W-:Y:S04]  /*10320*/  BSSY B0, `(.L_x_4754) ;  /* 0x0000018000007945 */ /* 0x000fe80003800000 */
[----:B------:R-:W-:Y:S05]  /*10330*/  @P0 BRA `(.L_x_4755) ;  /* 0x0000000000580947 */ /* 0x000fea0003800000 */
[----:B-1----:R-:W-:Y:S01]  /*10340*/  IADD3 R9, P0, R4, 0x20, RZ ;  /* 0x0000002004097810 */ /* 0x002fe20007f1e0ff */
[----:B------:R-:W-:Y:S01]  /*10350*/  VIADD R2, R22, 0x40 ;  /* 0x0000004016027836 */ /* 0x000fe20000000000 */
[----:B------:R-:W-:Y:S01]  /*10360*/  ULDC UR5, c[0x0][0xa8c] ;  /* 0x0002a30000057ab9 */ /* 0x000fe20000000800 */
[----:B------:R-:W-:Y:S01]  /*10370*/  ULDC.64 UR6, c[0x0][0xad8] ;  /* 0x0002b60000067ab9 */ /* 0x000fe20000000a00 */
[----:B------:R-:W-:Y:S01]  /*10380*/  MOV R3, R11 ;  /* 0x0000000b00037202 */ /* 0x000fe20000000f00 */
[----:B------:R-:W-:Y:S01]  /*10390*/  IMAD.X R0, RZ, RZ, R5, P0 ;  /* 0x000000ffff007224 */ /* 0x000fe200000e0605 */
[----:B------:R-:W-:Y:S01]  /*103a0*/  ISETP.GE.AND P4, PT, R2, UR5, PT ;  /* 0x0000000502007c0c */ /* 0x000fe2000bf86270 */
[----:B------:R-:W-:Y:S01]  /*103b0*/  IMAD.MOV.U32 R2, RZ, RZ, R6 ;  /* 0x000000ffff027224 */ /* 0x000fe200078e0006 */
[C---:B------:R-:W-:Y:S01]  /*103c0*/  ISETP.GE.AND P3, PT, R22.reuse, UR5, PT ;  /* 0x0000000516007c0c */ /* 0x040fe2000bf66270 */
[----:B------:R-:W-:Y:S01]  /*103d0*/  VIADD R8, R22, 0x80 ;  /* 0x0000008016087836 */ /* 0x000fe20000000000 */
[----:B------:R-:W-:Y:S01]  /*103e0*/  ULDC.64 UR8, c[0x0][0x208] ;  /* 0x0000820000087ab9 */ /* 0x000fe20000000a00 */
[----:B------:R-:W-:-:S02]  /*103f0*/  IMAD R0, R0, UR6, RZ ;  /* 0x0000000600007c24 */ /* 0x000fc4000f8e02ff */
        /* <DEDUP_REMOVED lines=10> */
.L_x_4755:
[----:B------:R-:W-:Y:S05]  /*104a0*/  BSYNC B0 ;  /* 0x0000000000007941 */ /* 0x000fea0003800000 */
.L_x_4754:
[----:B------:R-:W-:Y:S04]  /*104b0*/  BSSY B0, `(.L_x_4756) ;  /* 0x0000018000007945 */ /* 0x000fe80003800000 */
[----:B------:R-:W-:Y:S05]  /*104c0*/  @P1 BRA `(.L_x_4757) ;  /* 0x0000000000581947 */ /* 0x000fea0003800000 */
[----:B-12---:R-:W-:Y:S01]  /*104d0*/  IADD3 R9, P0, R4, 0x40, RZ ;  /* 0x0000004004097810 */ /* 0x006fe20007f1e0ff */
        /* <DEDUP_REMOVED lines=21> */
.L_x_4757:
[----:B------:R-:W-:Y:S05]  /*10630*/  BSYNC B0 ;  /* 0x0000000000007941 */ /* 0x000fea0003800000 */
.L_x_4756:
[----:B------:R-:W-:Y:S04]  /*10640*/  BSSY B0, `(.L_x_4747) ;  /* 0x0000018000007945 */ /* 0x000fe80003800000 */
[----:B------:R-:W-:Y:S05]  /*10650*/  @P2 BRA `(.L_x_4758) ;  /* 0x0000000000582947 */ /* 0x000fea0003800000 */
[----:B------:R-:W-:Y:S01]  /*10660*/  IADD3 R7, P0, R4, 0x60, RZ ;  /* 0x0000006004077810 */ /* 0x000fe20007f1e0ff */
[C---:B------:R-:W-:Y:S01]  /*10670*/  VIADD R0, R22.reuse, 0x40 ;  /* 0x0000004016007836 */ /* 0x040fe20000000000 */
[----:B------:R-:W-:Y:S01]  /*10680*/  ULDC.64 UR6, c[0x0][0xad8] ;  /* 0x0002b60000067ab9 */ /* 0x000fe20000000a00 */
[----:B------:R-:W-:Y:S01]  /*10690*/  ULDC UR5, c[0x0][0xa8c] ;  /* 0x0002a30000057ab9 */ /* 0x000fe20000000800 */
[----:B------:R-:W-:Y:S01]  /*106a0*/  IMAD.MOV.U32 R2, RZ, RZ, R6 ;  /* 0x000000ffff027224 */ /* 0x000fe200078e0006 */
[----:B------:R-:W-:Y:S01]  /*106b0*/  ISETP.GE.AND P1, PT, R22, UR5, PT ;  /* 0x0000000516007c0c */ /* 0x000fe2000bf26270 */
[----:B------:R-:W-:Y:S01]  /*106c0*/  IMAD.X R4, RZ, RZ, R5, P0 ;  /* 0x000000ffff047224 */ /* 0x000fe200000e0605 */
[----:B------:R-:W-:Y:S01]  /*106d0*/  ISETP.GE.AND P2, PT, R0, UR5, PT ;  /* 0x0000000500007c0c */ /* 0x000fe2000bf46270 */
[----:B------:R-:W-:Y:S01]  /*106e0*/  IMAD.MOV.U32 R3, RZ, RZ, R11 ;  /* 0x000000ffff037224 */ /* 0x000fe200078e000b */
[----:B------:R-:W-:Y:S01]  /*106f0*/  IADD3 R0, R22, 0x80, RZ ;  /* 0x0000008016007810 */ /* 0x000fe20007ffe0ff */
[----:B------:R-:W-:Y:S01]  /*10700*/  IMAD R4, R4, UR6, RZ ;  /* 0x0000000604047c24 */ /* 0x000fe2000f8e02ff */
[----:B------:R-:W-:Y:S01]  /*10710*/  ULDC.64 UR8, c[0x0][0x208] ;  /* 0x0000820000087ab9 */ /* 0x000fe20000000a00 */
        /* <DEDUP_REMOVED lines=10> */
.L_x_4758:
[----:B------:R-:W-:Y:S05]  /*107c0*/  BSYNC B0 ;  /* 0x0000000000007941 */ /* 0x000fea0003800000 */
.L_x_4747:
[----:B------:R-:W5:Y:S02]  /*107d0*/  LDC R0, c[0x0][0xda8] ;  /* 0x00036a00ff007b82 */ /* 0x000f640000000800 */
[----:B-----5:R-:W-:-:S13]  /*107e0*/  ISETP.LE.AND P0, PT, R0, UR4, PT ;  /* 0x0000000400007c0c */ /* 0x020fda000bf03270 */
[----:B------:R-:W-:Y:S05]  /*107f0*/  @!P0 BRA `(.L_x_4759) ;  /* 0xffffff0400688947 */ /* 0x000fea000383ffff */
[----:B------:R-:W-:Y:S05]  /*10800*/  EXIT ;  /* 0x000000000000794d */ /* 0x000fea0003800000 */
.L_x_4711:
[----:B------:R-:W-:-:S08]  /*10810*/  NOP ;  /* 0x0000000000007918 */ /* 0x000fd00000000000 */
[----:B-1----:R-:W1:-:S00]  /*10820*/  USETMAXREG.DEALLOC.CTAPOOL 0x18 ;  /* 0x00000018000079c8 */ /* 0x002e4000080e0500 */
[----:B-1----:R-:W-:-:S06]  /*10830*/  LOP3.LUT R0, R0, 0x3, RZ, 0xc0, !PT ;  /* 0x0000000300007812 */ /* 0x002fcc00078ec0ff */
[----:B------:R-:W1:Y:S02]  /*10840*/  SHFL.IDX PT, R0, R0, RZ, 0x1f ;  /* 0x00001fff00007589 */ /* 0x000e6400000e0000 */
[----:B-1----:R-:W-:-:S13]  /*10850*/  ISETP.NE.AND P0, PT, R0, RZ, PT ;  /* 0x000000ff0000720c */ /* 0x002fda0003f05270 */
[----:B--2---:R-:W-:Y:S05]  /*10860*/  @P0 EXIT ;  /* 0x000000000000094d */ /* 0x004fea0003800000 */
[----:B------:R-:W1:Y:S01]  /*10870*/  S2UR UR4, SR_CTAID.X ;  /* 0x00000000000479c3 */ /* 0x000e620000002500 */
[----:B------:R2:W-:Y:S01]  /*10880*/  STL [R1+0x4], RZ ;  /* 0x000004ff01007387 */ /* 0x0005e20000100800 */
[----:B------:R-:W-:Y:S02]  /*10890*/  IMAD.MOV.U32 R17, RZ, RZ, 0x1 ;  /* 0x00000001ff117424 */ /* 0x000fe400078e00ff */
[----:B------:R-:W-:-:S04]  /*108a0*/  IMAD.MOV.U32 R16, RZ, RZ, RZ ;  /* 0x000000ffff107224 */ /* 0x000fc800078e00ff */
[----:B------:R-:W1:Y:S02]  /*108b0*/  LDC R0, c[0x0][0xda8] ;  /* 0x00036a00ff007b82 */ /* 0x000e640000000800 */
[----:B-1----:R-:W-:-:S13]  /*108c0*/  ISETP.LE.AND P0, PT, R0, UR4, PT ;  /* 0x0000000400007c0c */ /* 0x002fda000bf03270 */
[----:B--2---:R-:W-:Y:S05]  /*108d0*/  @P0 BRA `(.L_x_4760) ;  /* 0x0000002c00980947 */ /* 0x004fea0003800000 */
[----:B------:R-:W-:Y:S01]  /*108e0*/  IMAD.U32 R0, RZ, RZ, UR4 ;  /* 0x00000004ff007e24 */ /* 0x000fe2000f8e00ff */
[----:B------:R-:W-:Y:S01]  /*108f0*/  MOV R17, 0x1 ;  /* 0x0000000100117802 */ /* 0x000fe20000000f00 */
[----:B------:R-:W-:Y:S01]  /*10900*/  IMAD.MOV.U32 R16, RZ, RZ, RZ ;  /* 0x000000ffff107224 */ /* 0x000fe200078e00ff */
[----:B------:R-:W-:Y:S01]  /*10910*/  ULDC UR44, c[0x0][0xc] ;  /* 0x00000300002c7ab9 */ /* 0x000fe20000000800 */
[----:B------:R-:W-:Y:S01]  /*10920*/  ULDC.64 UR38, c[0x0][0x198] ;  /* 0x0000660000267ab9 */ /* 0x000fe20000000a00 */
[----:B------:R1:W-:Y:S04]  /*10930*/  STL [R1], R0 ;  /* 0x0000000001007387 */ /* 0x0003e80000100800 */
[----:B------:R1:W-:Y:S02]  /*10940*/  STL [R1+0x4], RZ ;  /* 0x000004ff01007387 */ /* 0x0003e40000100800 */
.L_x_4808:
[----:B------:R-:W2:Y:S01]  /*10950*/  LDL R6, [R1] ;  /* 0x0000000001067983 */ /* 0x000ea20000100800 */
[----:B------:R-:W-:Y:S01]  /*10960*/  ULDC UR8, c[0x0][0xdd0] ;  /* 0x0003740000087ab9 */ /* 0x000fe20000000800 */
[----:B-1----:R-:W1:Y:S01]  /*10970*/  LDC R0, c[0x0][0xde8] ;  /* 0x00037a00ff007b82 */ /* 0x002e620000000800 */
[----:B------:R-:W-:-:S11]  /*10980*/  UISETP.NE.AND UP0, UPT, UR8, 0x1, UPT ;  /* 0x000000010800788c */ /* 0x000fd6000bf05270 */
[----:B------:R-:W-:Y:S01]  /*10990*/  @UP0 ULDC UR4, c[0x0][0xdd4] ;  /* 0x0003750000040ab9 */ /* 0x000fe20000000800 */
[----:B------:R-:W-:Y:S01]  /*109a0*/  @UP0 ULDC UR9, c[0x0][0xdd8] ;  /* 0x0003760000090ab9 */ /* 0x000fe20000000800 */
[C---:B--2---:R-:W-:Y:S02]  /*109b0*/  R2UR UR6, R6.reuse ;  /* 0x00000000060672ca */ /* 0x044fe400000e0000 */
[----:B------:R-:W-:-:S11]  /*109c0*/  R2UR UR7, R6 ;  /* 0x00000000060772ca */ /* 0x000fd600000e0000 */
        /* <DEDUP_REMOVED lines=14> */
.L_x_4761:
[----:B------:R-:W-:Y:S01]  /*10ab0*/  ULDC UR9, c[0x0][0xdc4] ;  /* 0x0003710000097ab9 */ /* 0x000fe20000000800 */
[----:B------:R-:W-:Y:S01]  /*10ac0*/  UMOV UR7, UR8 ;  /* 0x0000000800077c82 */ /* 0x000fe20008000000 */
[----:B------:R-:W-:-:S11]  /*10ad0*/  UISETP.NE.AND UP0, UPT, UR9, 0x1, UPT ;  /* 0x000000010900788c */ /* 0x000fd6000bf05270 */
[----:B------:R-:W-:Y:S02]  /*10ae0*/  @UP0 ULDC.64 UR10, c[0x0][0xdc8] ;  /* 0x00037200000a0ab9 */ /* 0x000fe40000000a00 */
[----:B------:R-:W-:-:S04]  /*10af0*/  UIMAD.WIDE.U32 UR4, UR8, UR10, URZ ;  /* 0x0000000a080472a5 */ /* 0x000fc8000f8e003f */
[----:B------:R-:W-:-:S04]  /*10b00*/  @UP0 USHF.R.U32.HI UR7, URZ, UR11, UR5 ;  /* 0x0000000b3f070299 */ /* 0x000fc80008011605 */
[----:B------:R-:W-:-:S12]  /*10b10*/  UIMAD UR4, UR7, UR9, URZ ;  /* 0x00000009070472a4 */ /* 0x000fd8000f8e023f */
.L_x_4762:
[----:B------:R-:W1:Y:S01]  /*10b20*/  LDC R0, c[0x0][0x404] ;  /* 0x00010100ff007b82 */ /* 0x000e620000000800 */
[----:B------:R-:W-:Y:S01]  /*10b30*/  ULOP3.LUT UR5, URZ, UR7, URZ, 0x33, !UPT ;  /* 0x000000073f057292 */ /* 0x000fe2000f8e333f */
[----:B------:R-:W-:Y:S01]  /*10b40*/  BSSY B6, `(.L_x_4763) ;  /* 0x00002ad000067945 */ /* 0x000fe20003800000 */
[----:B------:R-:W-:Y:S01]  /*10b50*/  ULDC.64 UR10, c[0x0][0x3f8] ;  /* 0x0000fe00000a7ab9 */ /* 0x000fe20000000a00 */
[----:B------:R-:W-:Y:S01]  /*10b60*/  ULDC UR7, c[0x0][0xdac] ;  /* 0x00036b0000077ab9 */ /* 0x000fe20000000800 */
[----:B------:R-:W-:Y:S01]  /*10b70*/  ISETP.NE.U32.AND P0, PT, RZ, UR10, PT ;  /* 0x0000000aff007c0c */ /* 0x000fe2000bf05070 */
[----:B------:R-:W-:Y:S02]  /*10b80*/  UIADD3 UR5, UR5, UR7, URZ ;  /* 0x0000000705057290 */ /* 0x000fe4000fffe03f */
[----:B------:R-:W2:Y:S01]  /*10b90*/  LDC R2, c[0x0][0x288] ;  /* 0x0000a200ff027b82 */ /* 0x000ea20000000800 */
[----:B------:R-:W-:Y:S01]  /*10ba0*/  ISETP.NE.AND.EX P0, PT, RZ, UR11, PT, P0 ;  /* 0x0000000bff007c0c */ /* 0x000fe2000bf05300 */
[----:B------:R-:W-:Y:S01]  /*10bb0*/  USHF.L.U32 UR41, UR5, 0x7, URZ ;  /* 0x0000000705297899 */ /* 0x000fe2000800063f */
[----:B------:R-:W-:Y:S01]  /*10bc0*/  ULDC UR7, c[0x0][0xdb8] ;  /* 0x00036e0000077ab9 */ /* 0x000fe20000000800 */
[----:B------:R-:W-:-:S02]  /*10bd0*/  UIADD3 UR4, UR8, -UR4, URZ ;  /* 0x8000000408047290 */ /* 0x000fc4000fffe03f */
[----:B------:R-:W-:Y:S02]  /*10be0*/  UISETP.NE.AND UP0, UPT, UR7, 0x1, UPT ;  /* 0x000000010700788c */ /* 0x000fe4000bf05270 */
[----:B------:R-:W3:Y:S01]  /*10bf0*/  LDC R4, c[0x0][0x2e0] ;  /* 0x0000b800ff047b82 */ /* 0x000ee20000000800 */
[----:B------:R-:W-:Y:S01]  /*10c00*/  IMAD.U32 R5, RZ, RZ, UR41 ;  /* 0x00000029ff057e24 */ /* 0x000fe2000f8e00ff */
[----:B------:R-:W-:Y:S02]  /*10c10*/  ULDC UR5, c[0x0][0xdc4] ;  /* 0x0003710000057ab9 */ /* 0x000fe40000000800 */
[----:B------:R-:W-:Y:S01]  /*10c20*/  UIMAD UR6, UR6, UR5, UR4 ;  /* 0x00000005060672a4 */ /* 0x000fe2000f8e0204 */
[----:B-1----:R-:W-:-:S04]  /*10c30*/  SEL R3, R0, 0x1, P0 ;  /* 0x0000000100037807 */ /* 0x002fc80000000000 */
[----:B------:R-:W-:Y:S01]  /*10c40*/  @UP0 ULDC UR4, c[0x0][0xdbc] ;  /* 0x00036f0000040ab9 */ /* 0x000fe20000000800 */
[----:B------:R-:W-:Y:S01]  /*10c50*/  @UP0 ULDC UR8, c[0x0][0xdc0] ;  /* 0x0003700000080ab9 */ /* 0x000fe20000000800 */
[----:B------:R-:W-:Y:S02]  /*10c60*/  UIMAD.WIDE.U32 UR4, UR6, UR4, URZ ;  /* 0x00000004060472a5 */ /* 0x000fe4000f8e003f */
[----:B------:R-:W-:Y:S01]  /*10c70*/  UMOV UR43, UR6 ;  /* 0x00000006002b7c82 */ /* 0x000fe20008000000 */
[----:B--2---:R-:W-:Y:S01]  /*10c80*/  IADD3 R2, R5, 0xef, -R2 ;  /* 0x000000ef05027810 */ /* 0x004fe20007ffe802 */
[----:B------:R-:W-:-:S04]  /*10c90*/  @UP0 USHF.R.U32.HI UR43, URZ, UR8, UR5 ;  /* 0x000000083f2b0299 */ /* 0x000fc80008011605 */
[----:B------:R-:W-:Y:S01]  /*10ca0*/  UIADD3 UR42, -UR43, URZ, URZ ;  /* 0x0000003f2b2a7290 */ /* 0x000fe2000fffe13f */
[----:B---3--:R-:W-:-:S03]  /*10cb0*/  IMAD R5, R3, R4, 0x6f ;  /* 0x0000006f03057424 */ /* 0x008fc600078e0204 */
[----:B------:R-:W-:Y:S01]  /*10cc0*/  UIMAD UR42, UR7, UR42, UR6 ;  /* 0x0000002a072a72a4 */ /* 0x000fe2000f8e0206 */
[----:B------:R-:W-:Y:S02]  /*10cd0*/  IMAD R3, R3, R4, R2 ;  /* 0x0000000403037224 */ /* 0x000fe400078e0202 */
[----:B------:R-:W-:Y:S02]  /*10ce0*/  IMAD.MOV.U32 R4, RZ, RZ, RZ ;  /* 0x000000ffff047224 */ /* 0x000fe400078e00ff */
[----:B------:R-:W-:Y:S02]  /*10cf0*/  IMAD.MOV.U32 R2, RZ, RZ, RZ ;  /* 0x000000ffff027224 */ /* 0x000fe400078e00ff */
[----:B------:R-:W-:-:S04]  /*10d00*/  IMAD.HI R4, R5, -0x6db6db6d, R4 ;  /* 0x9249249305047827 */ /* 0x000fc800078e0204 */
[----:B------:R-:W-:Y:S01]  /*10d10*/  IMAD.HI R2, R3, -0x6db6db6d, R2 ;  /* 0x9249249303027827 */ /* 0x000fe200078e0202 */
[----:B------:R-:W-:-:S04]  /*10d20*/  SHF.R.U32.HI R3, RZ, 0x1f, R4 ;  /* 0x0000001fff037819 */ /* 0x000fc80000011604 */
[----:B------:R-:W-:Y:S02]  /*10d30*/  SHF.R.U32.HI R5, RZ, 0x1f, R2 ;  /* 0x0000001fff057819 */ /* 0x000fe40000011602 */
[----:B------:R-:W-:Y:S02]  /*10d40*/  LEA.HI.SX32 R3, R4, R3, 0x1a ;  /* 0x0000000304037211 */ /* 0x000fe400078fd2ff */
[----:B------:R-:W-:-:S04]  /*10d50*/  LEA.HI.SX32 R2, R2, R5, 0x1a ;  /* 0x0000000502027211 */ /* 0x000fc800078fd2ff */
[----:B------:R-:W-:-:S04]  /*10d60*/  VIMNMX R19, R3, R2, PT ;  /* 0x0000000203137248 */ /* 0x000fc80003fe0100 */
[----:B------:R-:W-:-:S13]  /*10d70*/  ISETP.GT.AND P0, PT, R19, RZ, PT ;  /* 0x000000ff1300720c */ /* 0x000fda0003f04270 */
        /* <DEDUP_REMOVED lines=20> */
.L_x_4764:
[----:B------:R-:W1:Y:S01]  /*10ec0*/  S2R R3, SR_CgaCtaId ;  /* 0x0000000000037919 */ /* 0x000e620000008800 */
[----:B------:R-:W-:-:S04]  /*10ed0*/  MOV R18, 0x400 ;  /* 0x0000040000127802 */ /* 0x000fc80000000f00 */
[----:B-1----:R-:W-:-:S05]  /*10ee0*/  LEA R18, R3, R18, 0x18 ;  /* 0x0000001203127211 */ /* 0x002fca00078ec0ff */
[----:B------:R-:W-:-:S05]  /*10ef0*/  VIADD R0, R18, 0x21400 ;  /* 0x0002140012007836 */ /* 0x000fca0000000000 */
[----:B------:R-:W-:-:S13]  /*10f00*/  LOP3.LUT P0, RZ, R0, 0x3ff, RZ, 0xc0, !PT ;  /* 0x000003ff00ff7812 */ /* 0x000fda000780c0ff */
[----:B------:R-:W-:Y:S05]  /*10f10*/  @!P0 BRA `(.L_x_4766) ;  /* 0x0000000000408947 */ /* 0x000fea0003800000 */
        /* <DEDUP_REMOVED lines=8> */
[----:B------:R-:W-:Y:S01]  /*10fa0*/  MOV R8, 0x70 ;  /* 0x0000007000087802 */ /* 0x000fe20000000f00 */
[----:B------:R-:W-:Y:S02]  /*10fb0*/  IMAD.U32 R7, RZ, RZ, UR9 ;  /* 0x00000009ff077e24 */ /* 0x000fe4000f8e00ff */
[----:B------:R-:W-:-:S02]  /*10fc0*/  IMAD.U32 R10, RZ, RZ, UR4 ;  /* 0x00000004ff0a7e24 */ /* 0x000fc4000f8e00ff */
[----:B------:R-:W-:Y:S02]  /*10fd0*/  IMAD.U32 R11, RZ, RZ, UR5 ;  /* 0x00000005ff0b7e24 */ /* 0x000fe4000f8e00ff */
[----:B------:R-:W-:Y:S02]  /*10fe0*/  IMAD.MOV.U32 R12, RZ, RZ, 0x1 ;  /* 0x00000001ff0c7424 */ /* 0x000fe400078e00ff */
[----:B------:R-:W-:-:S07]  /*10ff0*/  IMAD.MOV.U32 R13, RZ, RZ, RZ ;  /* 0x000000ffff0d7224 */ /* 0x000fce00078e00ff */
[----:B------:R-:W-:-:S07]  /*11000*/  LEPC R20, `(.L_x_4766) ;  /* 0x000000001014794e */ /* 0x000fce0000000000 */
[----:B-1----:R-:W-:Y:S05]  /*11010*/  CALL.ABS.NOINC R2 ;  /* 0x0000000002007343 */ /* 0x002fea0003c00000 */
.L_x_4766:
[----:B------:R-:W-:-:S05]  /*11020*/  VIADD R0, R18, 0x400 ;  /* 0x0000040012007836 */ /* 0x000fca0000000000 */
        /* <DEDUP_REMOVED lines=10> */
[----:B------:R-:W-:Y:S01]  /*110d0*/  MOV R13, RZ ;  /* 0x000000ff000d7202 */ /* 0x000fe20000000f00 */
[----:B------:R-:W-:Y:S02]  /*110e0*/  IMAD.U32 R7, RZ, RZ, UR9 ;  /* 0x00000009ff077e24 */ /* 0x000fe4000f8e00ff */
[----:B------:R-:W-:-:S02]  /*110f0*/  IMAD.U32 R10, RZ, RZ, UR4 ;  /* 0x00000004ff0a7e24 */ /* 0x000fc4000f8e00ff */
[----:B------:R-:W-:Y:S02]  /*11100*/  IMAD.U32 R11, RZ, RZ, UR5 ;  /* 0x00000005ff0b7e24 */ /* 0x000fe4000f8e00ff */
[----:B------:R-:W-:Y:S02]  /*11110*/  IMAD.MOV.U32 R8, RZ, RZ, 0x70 ;  /* 0x00000070ff087424 */ /* 0x000fe400078e00ff */
[----:B-1----:R-:W-:-:S07]  /*11120*/  IMAD.MOV.U32 R12, RZ, RZ, 0x1 ;  /* 0x00000001ff0c7424 */ /* 0x002fce00078e00ff */
[----:B------:R-:W-:-:S07]  /*11130*/  LEPC R20, `(.L_x_4768) ;  /* 0x000000001014794e */ /* 0x000fce0000000000 */
[----:B--2---:R-:W-:Y:S05]  /*11140*/  CALL.ABS.NOINC R2 ;  /* 0x0000000002007343 */ /* 0x004fea0003c00000 */
.L_x_4768:
        /* <DEDUP_REMOVED lines=16> */
.L_x_4767:
        /* <DEDUP_REMOVED lines=12> */
[----:B------:R-:W-:Y:S01]  /*11310*/  UMOV UR40, URZ ;  /* 0x0000003f00287c82 */ /* 0x000fe20008000000 */
[----:B--2---:R-:W-:Y:S01]  /*11320*/  LOP3.LUT R7, R6, 0x1f, RZ, 0xc0, !PT ;  /* 0x0000001f06077812 */ /* 0x004fe200078ec0ff */
[----:B------:R-:W-:Y:S01]  /*11330*/  UMOV UR8, 0x40 ;  /* 0x0000004000087882 */ /* 0x000fe20000000000 */
[----:B------:R-:W-:Y:S01]  /*11340*/  MOV R4, UR42 ;  /* 0x0000002a00047c02 */ /* 0x000fe20008000f00 */
        /* <DEDUP_REMOVED lines=19> */
[----:B------:R-:W-:Y:S01]  /*11480*/  VIADD R5, R19, 0xffffffff ;  /* 0xffffffff13057836 */ /* 0x000fe20000000000 */
[----:B-1----:R-:W-:Y:S01]  /*11490*/  ISETP.NE.U32.AND P0, PT, R2, RZ, PT ;  /* 0x000000ff0200720c */ /* 0x002fe20003f05070 */
[----:B------:R2:W-:Y:S03]  /*114a0*/  @!UP1 UTMAPF.L2.4D [UR12], [UR4] ;  /* 0x0000000c040095b8 */ /* 0x0005e60008018000 */
[----:B------:R-:W-:-:S04]  /*114b0*/  ISETP.NE.AND.EX P0, PT, R3, RZ, PT, P0 ;  /* 0x000000ff0300720c */ /* 0x000fc80003f05300 */
[----:B----4-:R-:W-:Y:S01]  /*114c0*/  SEL R6, R0, RZ, !P0 ;  /* 0x000000ff00067207 */ /* 0x010fe20004000000 */
[----:B--2---:R-:W-:Y:S08]  /*114d0*/  BRA.DIV UR6, `(.L_x_4769) ;  /* 0x0000002a06107947 */ /* 0x004ff0000b800000 */
.L_x_4820:
[----:B------:R-:W-:Y:S01]  /*114e0*/  UMOV UR4, 0xffffffff ;  /* 0xffffffff00047882 */ /* 0x000fe20000000000 */
[----:B------:R-:W-:Y:S02]  /*114f0*/  SHF.R.S32.HI R12, RZ, 0x1f, R0 ;  /* 0x0000001fff0c7819 */ /* 0x000fe40000011400 */
[----:B------:R-:W-:Y:S05]  /*11500*/  BRA.DIV UR4, `(.L_x_4770) ;  /* 0x0000002a04307947 */ /* 0x000fea000b800000 */
[----:B------:R-:W-:-:S13]  /*11510*/  ELECT P6, URZ, PT ;  /* 0x00000000003f782f */ /* 0x000fda00038c0000 */
.L_x_4823:
[----:B------:R-:W-:Y:S05]  /*11520*/  @!P6 BRA `(.L_x_4771) ;  /* 0x0000000000f8e947 */ /* 0x000fea0003800000 */
        /* <DEDUP_REMOVED lines=14> */
[----:B------:R-:W-:-:S03]  /*11610*/  SHF.R.S32.HI R7, RZ, 0x1f, R6 ;  /* 0x0000001fff077819 */ /* 0x000fc60000011406 */
[----:B------:R-:W-:-:S04]  /*11620*/  IMAD.WIDE.U32 R6, R0, UR4, R6 ;  /* 0x0000000400067c25 */ /* 0x000fc8000f8e0006 */
[----:B------:R-:W-:Y:S01]  /*11630*/  IMAD.IADD R9, R7, 0x1, R9 ;  /* 0x0000000107097824 */ /* 0x000fe200078e0209 */
[----:B------:R-:W-:-:S04]  /*11640*/  LEA R8, P2, R6, R2, 0x2 ;  /* 0x0000000206087211 */ /* 0x000fc800078410ff */
[----:B------:R-:W-:-:S05]  /*11650*/  LEA.HI.X R9, R6, R3, R9, 0x2, P2 ;  /* 0x0000000306097211 */ /* 0x000fca00010f1409 */
[----:B------:R1:W5:Y:S04]  /*11660*/  LDG.E R6, desc[UR6][R8.64] ;  /* 0x0000000608067981 */ /* 0x000368000c1e1900 */
.L_x_4772:
[----:B-1----:R-:W-:Y:S02]  /*11670*/  LEA R8, R16, R18, 0x3 ;  /* 0x0000001210087211 */ /* 0x002fe400078e18ff */
[----:B------:R-:W-:-:S04]  /*11680*/  SHF.L.U32 R7, R17, 0x1f, RZ ;  /* 0x0000001f11077819 */ /* 0x000fc800000006ff */
[----:B------:R-:W1:Y:S02]  /*11690*/  SYNCS.PHASECHK.TRANS64.TRYWAIT P2, [R8+URZ+0x36840], R7 ;  /* 0x03684007080075a7 */ /* 0x000e64000804017f */
[----:B-1----:R-:W-:Y:S05]  /*116a0*/  @!P2 BRA `(.L_x_4773) ;  /* 0x0000002400e8a947 */ /* 0x002fea0003800000 */
.L_x_4824:
        /* <DEDUP_REMOVED lines=11> */
.L_x_4774:
[----:B-1----:R-:W-:Y:S01]  /*11760*/  IMAD R7, R16, 0xa800, R18 ;  /* 0x0000a80010077824 */ /* 0x002fe200078e0212 */
        /* <DEDUP_REMOVED lines=26> */
.L_x_4771:
[----:B------:R-:W-:Y:S05]  /*11910*/  WARPSYNC.ALL ;  /* 0x0000000000007948 */ /* 0x000fea0003800000 */
[----:B------:R-:W2:Y:S01]  /*11920*/  LDL.LU R8, [R1+0x4] ;  /* 0x0000040001087983 */ /* 0x000ea20000300800 */
[----:B------:R-:W-:Y:S02]  /*11930*/  ELECT P2, URZ, PT ;  /* 0x00000000003f782f */ /* 0x000fe40003840000 */
[----:B------:R-:W-:Y:S01]  /*11940*/  ISETP.GE.AND P3, PT, R19, 0x2, PT ;  /* 0x000000021300780c */ /* 0x000fe20003f66270 */
[----:B------:R-:W-:Y:S01]  /*11950*/  UIADD3 UR4, UP0, UR38, 0x270, URZ ;  /* 0x0000027026047890 */ /* 0x000fe2000ff1e03f */
[----:B------:R-:W-:Y:S01]  /*11960*/  UMOV UR11, UR41 ;  /* 0x00000029000b7c82 */ /* 0x000fe20008000000 */
[----:B------:R-:W-:-:S02]  /*11970*/  UMOV UR12, UR42 ;  /* 0x0000002a000c7c82 */ /* 0x000fc40008000000 */
[----:B------:R-:W-:Y:S01]  /*11980*/  UIADD3.X UR5, URZ, UR39, URZ, UP0, !UPT ;  /* 0x000000273f057290 */ /* 0x000fe200087fe43f */
[----:B------:R-:W-:Y:S01]  /*11990*/  UMOV UR13, UR43 ;  /* 0x0000002b000d7c82 */ /* 0x000fe20008000000 */
[----:B------:R-:W-:Y:S01]  /*119a0*/  UMOV UR6, 0x0 ;  /* 0x0000000000067882 */ /* 0x000fe20000000000 */
[----:B------:R-:W-:Y:S01]  /*119b0*/  UMOV UR7, 0x12f00000 ;  /* 0x12f0000000077882 */ /* 0x000fe20000000000 */
[----:B------:R-:W-:Y:S01]  /*119c0*/  UMOV UR10, URZ ;  /* 0x0000003f000a7c82 */ /* 0x000fe20008000000 */
[----:B------:R-:W-:Y:S01]  /*119d0*/  UMOV UR27, UR41 ;  /* 0x00000029001b7c82 */ /* 0x000fe20008000000 */
[----:B------:R-:W-:Y:S01]  /*119e0*/  @P2 IMAD.MOV.U32 R7, RZ, RZ, 0xc000 ;  /* 0x0000c000ff072424 */ /* 0x000fe200078e00ff */
[----:B------:R-:W-:Y:S06]  /*119f0*/  BAR.SYNC.DEFER_BLOCKING 0x8, 0x120 ;  /* 0x0204800000007b1d */ /* 0x000fec0000010000 */
[----:B------:R-:W-:Y:S01]  /*11a00*/  UMOV UR28, UR42 ;  /* 0x0000002a001c7c82 */ /* 0x000fe20008000000 */
[----:B------:R-:W-:Y:S01]  /*11a10*/  UMOV UR29, UR43 ;  /* 0x0000002b001d7c82 */ /* 0x000fe20008000000 */
[----:B------:R-:W-:Y:S01]  /*11a20*/  UMOV UR26, 0x40 ;  /* 0x00000040001a7882 */ /* 0x000fe20000000000 */
[----:B------:R-:W-:Y:S01]  /*11a30*/  UMOV UR19, UR41 ;  /* 0x0000002900137c82 */ /* 0x000fe20008000000 */
[----:B------:R-:W-:Y:S01]  /*11a40*/  UMOV UR20, UR42 ;  /* 0x0000002a00147c82 */ /* 0x000fe20008000000 */
[----:B------:R-:W-:Y:S01]  /*11a50*/  UMOV UR21, UR43 ;  /* 0x0000002b00157c82 */ /* 0x000fe20008000000 */
[----:B------:R-:W-:Y:S01]  /*11a60*/  UMOV UR18, 0x80 ;  /* 0x0000008000127882 */ /* 0x000fe20000000000 */
[----:B------:R1:W-:Y:S02]  /*11a70*/  @P2 SYNCS.ARRIVE.TRANS64 RZ, [R18+URZ+0x36800], R7 ;  /* 0x0368000712ff29a7 */ /* 0x0003e4000800003f */
[----:B-1----:R-:W-:-:S05]  /*11a80*/  @P2 VIADD R7, R18, 0x15400 ;  /* 0x0001540012072836 */ /* 0x002fca0000000000 */
[----:B------:R-:W-:Y:S01]  /*11a90*/  @P2 R2UR UR8, R7 ;  /* 0x00000000070822ca */ /* 0x000fe200000e0000 */
[----:B------:R-:W-:-:S05]  /*11aa0*/  @P2 VIADD R7, R18, 0x36800 ;  /* 0x0003680012072836 */ /* 0x000fca0000000000 */
[----:B------:R-:W-:Y:S01]  /*11ab0*/  @P2 R2UR UR9, R7 ;  /* 0x00000000070922ca */ /* 0x000fe200000e0000 */
[----:B------:R-:W-:-:S05]  /*11ac0*/  @P2 VIADD R7, R18, 0x19400 ;  /* 0x0001940012072836 */ /* 0x000fca0000000000 */
[----:B------:R-:W-:Y:S02]  /*11ad0*/  @P2 R2UR UR24, R7 ;  /* 0x00000000071822ca */ /* 0x000fe400000e0000 */
[----:B------:R-:W-:-:S04]  /*11ae0*/  @P2 IADD3 R7, R18, 0x1d400, RZ ;  /* 0x0001d40012072810 */ /* 0x000fc80007ffe0ff */
[----:B------:R-:W-:Y:S01]  /*11af0*/  @P2 R2UR UR16, R7 ;  /* 0x00000000071022ca */ /* 0x000fe200000e0000 */
[----:B------:R-:W-:Y:S01]  /*11b00*/  UMOV UR25, UR9 ;  /* 0x0000000900197c82 */ /* 0x000fe20008000000 */
[----:B------:R1:W-:Y:S01]  /*11b10*/  UTMALDG.4D [UR8], [UR4], desc[UR6] ;  /* 0x00000608040075b4 */ /* 0x0003e20008019000 */
[----:B------:R-:W-:-:S04]  /*11b20*/  UMOV UR17, UR9 ;  /* 0x0000000900117c82 */ /* 0x000fc80008000000 */
[----:B------:R1:W-:Y:S06]  /*11b30*/  UTMALDG.4D [UR24], [UR4], desc[UR6] ;  /* 0x00000618040075b4 */ /* 0x0003ec0008019000 */
        /* <DEDUP_REMOVED lines=9> */
.L_x_4825:
[----:B------:R-:W-:Y:S05]  /*11bd0*/  @!P3 BRA `(.L_x_4776) ;  /* 0x00000014007cb947 */ /* 0x000fea0003800000 */
[C---:B-1----:R-:W-:Y:S01]  /*11be0*/  LOP3.LUT R7, R19.reuse, 0x1, RZ, 0xc0, !PT ;  /* 0x0000000113077812 */ /* 0x042fe200078ec0ff */
[----:B------:R-:W-:Y:S01]  /*11bf0*/  VIADD R10, R19, 0xfffffffe ;  /* 0xfffffffe130a7836 */ /* 0x000fe20000000000 */
[----:B------:R-:W-:Y:S02]  /*11c00*/  ULDC.64 UR36, c[0x0][0x408] ;  /* 0x0001020000247ab9 */ /* 0x000fe40000000a00 */
[----:B------:R-:W-:Y:S01]  /*11c10*/  ISETP.NE.U32.AND P2, PT, R7, 0x1, PT ;  /* 0x000000010700780c */ /* 0x000fe20003f45070 */
[----:B------:R-:W-:-:S12]  /*11c20*/  IMAD.MOV.U32 R7, RZ, RZ, R10 ;  /* 0x000000ffff077224 */ /* 0x000fd800078e000a */
[----:B------:R-:W-:Y:S05]  /*11c30*/  @!P2 BRA `(.L_x_4777) ;  /* 0x0000000400cca947 */ /* 0x000fea0003800000 */
[----:B------:R-:W-:Y:S01]  /*11c40*/  VIADD R11, R16, 0x1 ;  /* 0x00000001100b7836 */ /* 0x000fe20000000000 */
[----:B------:R-:W-:Y:S04]  /*11c50*/  BSSY B0, `(.L_x_4778) ;  /* 0x000006e000007945 */ /* 0x000fe80003800000 */
[----:B------:R-:W-:-:S04]  /*11c60*/  ISETP.NE.AND P2, PT, R11, 0x2, PT ;  /* 0x000000020b00780c */ /* 0x000fc80003f45270 */
[----:B------:R-:W-:Y:S02]  /*11c70*/  SEL R8, RZ, 0x1, P2 ;  /* 0x00000001ff087807 */ /* 0x000fe40001000000 */
[----:B------:R-:W-:Y:S02]  /*11c80*/  SEL R11, R11, RZ, P2 ;  /* 0x000000ff0b0b7207 */ /* 0x000fe40001000000 */
[----:B------:R-:W-:Y:S01]  /*11c90*/  LOP3.LUT R13, R17, R8, RZ, 0x3c, !PT ;  /* 0x00000008110d7212 */ /* 0x000fe200078e3cff */
[----:B------:R-:W-:Y:S06]  /*11ca0*/  @!P6 BRA `(.L_x_4779) ;  /* 0x0000000400a0e947 */ /* 0x000fec0003800000 */
[----:B------:R-:W-:Y:S01]  /*11cb0*/  MOV R8, R6 ;  /* 0x0000000600087202 */ /* 0x000fe20000000f00 */
        /* <DEDUP_REMOVED lines=20> */
.L_x_4780:
[----:B-1----:R-:W-:Y:S01]  /*11e00*/  IMAD R3, R11, 0x8, R18 ;  /* 0x000000080b037824 */ /* 0x002fe200078e0212 */
[----:B------:R-:W-:-:S04]  /*11e10*/  SHF.L.U32 R2, R13, 0x1f, RZ ;  /* 0x0000001f0d027819 */ /* 0x000fc800000006ff */
[----:B------:R-:W1:Y:S02]  /*11e20*/  SYNCS.PHASECHK.TRANS64.TRYWAIT P2, [R3+URZ+0x36840], R2 ;  /* 0x03684002030075a7 */ /* 0x000e64000804017f */
[----:B-1----:R-:W-:Y:S05]  /*11e30*/  @!P2 BRA `(.L_x_4781) ;  /* 0x00000020002ca947 */ /* 0x002fea0003800000 */
.L_x_4826:
        /* <DEDUP_REMOVED lines=11> */
.L_x_4782:
        /* <DEDUP_REMOVED lines=12> */
[----:B------:R-:W-:Y:S01]  /*11fb0*/  VIADD R3, R18, 0x36800 ;  /* 0x0003680012037836 */ /* 0x000fe20000000000 */
[----:B------:R-:W-:Y:S01]  /*11fc0*/  UMOV UR17, 0x80 ;  /* 0x0000008000117882 */ /* 0x000fe20000000000 */
[----:B------:R-:W-:Y:S01]  /*11fd0*/  UIADD3 UR9, UR9, 0x36830, URZ ;  /* 0x0003683009097890 */ /* 0x000fe2000fffe03f */
[----:B------:R-:W-:Y:S01]  /*11fe0*/  SHF.L.U32 R2, R17, 0x1f, RZ ;  /* 0x0000001f11027819 */ /* 0x000fe200000006ff */
[----:B------:R-:W-:Y:S01]  /*11ff0*/  UIMAD UR11, UR11, 0x70, URZ ;  /* 0x000000700b0b78a4 */ /* 0x000fe2000f8e023f */
[----:B------:R-:W-:Y:S01]  /*12000*/  IMAD R3, R16, 0x8, R3 ;  /* 0x0000000810037824 */ /* 0x000fe200078e0203 */
[----:B------:R-:W-:-:S02]  /*12010*/  UIADD3 UR8, UR14, 0x21400, URZ ;  /* 0x000214000e087890 */ /* 0x000fc4000fffe03f */
        /* <DEDUP_REMOVED lines=11> */
.L_x_4827:
[----:B------:R-:W-:Y:S05]  /*120d0*/  @P3 BRA `(.L_x_4784) ;  /* 0x0000000000203947 */ /* 0x000fea0003800000 */
[----:B------:R-:W2:Y:S01]  /*120e0*/  S2R R9, SR_TID.X ;  /* 0x0000000000097919 */ /* 0x000ea20000002100 */
[----:B-1----:R-:W-:Y:S02]  /*120f0*/  IMAD R2, R16, 0x8, R18 ;  /* 0x0000000810027824 */ /* 0x002fe400078e0212 */
[----:B------:R-:W-:-:S04]  /*12100*/  IMAD.MOV.U32 R3, RZ, RZ, 0xa800 ;  /* 0x0000a800ff037424 */ /* 0x000fc800078e00ff */
[----:B------:R3:W-:Y:S01]  /*12110*/  SYNCS.ARRIVE.TRANS64 RZ, [R2+URZ+0x36850], R3 ;  /* 0x0368500302ff79a7 */ /* 0x0007e2000800003f */
[----:B--2---:R-:W-:-:S04]  /*12120*/  LOP3.LUT R9, R9, 0x1f, RZ, 0xc0, !PT ;  /* 0x0000001f09097812 */ /* 0x004fc800078ec0ff */
[----:B------:R-:W-:-:S13]  /*12130*/  ISETP.NE.AND P2, PT, R9, RZ, PT ;  /* 0x000000ff0900720c */ /* 0x000fda0003f45270 */
[----:B---3--:R-:W-:Y:S05]  /*12140*/  @!P2 BRA `(.L_x_4784) ;  /* 0x000000000004a947 */ /* 0x008fea0003800000 */
[----:B------:R-:W-:Y:S01]  /*12150*/  BPT.TRAP 0x1 ;  /* 0x000000040000795c */ /* 0x000fe20000300000 */
.L_x_4784:
[--C-:B-1----:R-:W-:Y:S01]  /*12160*/  IMAD R2, R16, 0x8, R18.reuse ;  /* 0x0000000810027824 */ /* 0x102fe200078e0212 */
[----:B------:R-:W-:Y:S01]  /*12170*/  R2UR UR11, R5 ;  /* 0x00000000050b72ca */ /* 0x000fe200000e0000 */
[----:B------:R-:W-:Y:S01]  /*12180*/  UIADD3 UR4, UP0, UR38, 0x470, URZ ;  /* 0x0000047026047890 */ /* 0x000fe2000ff1e03f */
[----:B------:R-:W-:Y:S01]  /*12190*/  R2UR UR13, R6 ;  /* 0x00000000060d72ca */ /* 0x000fe200000e0000 */
[----:B------:R-:W-:Y:S01]  /*121a0*/  UMOV UR10, URZ ;  /* 0x0000003f000a7c82 */ /* 0x000fe20008000000 */
[----:B------:R-:W-:Y:S01]  /*121b0*/  R2UR UR9, R2 ;  /* 0x00000000020972ca */ /* 0x000fe200000e0000 */
[----:B------:R-:W-:Y:S01]  /*121c0*/  IMAD R2, R16, 0xa800, R18 ;  /* 0x0000a80010027824 */ /* 0x000fe200078e0212 */
[----:B------:R-:W-:Y:S01]  /*121d0*/  R2UR UR12, R4 ;  /* 0x00000000040c72ca */ /* 0x000fe200000e0000 */
[----:B------:R-:W-:Y:S01]  /*121e0*/  UIADD3.X UR5, URZ, UR39, URZ, UP0, !UPT ;  /* 0x000000273f057290 */ /* 0x000fe200087fe43f */
[----:B------:R-:W-:Y:S01]  /*121f0*/  MOV R6, R8 ;  /* 0x0000000800067202 */ /* 0x000fe20000000f00 */
[----:B------:R-:W-:Y:S01]  /*12200*/  UMOV UR6, 0x0 ;  /* 0x0000000000067882 */ /* 0x000fe20000000000 */
[----:B------:R-:W-:Y:S01]  /*12210*/  R2UR UR15, R2 ;  /* 0x00000000020f72ca */ /* 0x000fe200000e0000 */
[----:B------:R-:W-:Y:S01]  /*12220*/  UMOV UR7, 0x14f00000 ;  /* 0x14f0000000077882 */ /* 0x000fe20000000000 */
[----:B------:R-:W-:Y:S01]  /*12230*/  UMOV UR16, 0x40 ;  /* 0x0000004000107882 */ /* 0x000fe20000000000 */
[----:B------:R-:W-:Y:S01]  /*12240*/  UIMAD UR11, UR11, 0x70, URZ ;  /* 0x000000700b0b78a4 */ /* 0x000fe2000f8e023f */
[----:B------:R-:W-:-:S03]  /*12250*/  IMAD.MOV.U32 R5, RZ, RZ, R7 ;  /* 0x000000ffff057224 */ /* 0x000fc600078e0007 */
        /* <DEDUP_REMOVED lines=13> */
.L_x_4779:
[----:B------:R-:W-:Y:S05]  /*12330*/  BSYNC B0 ;  /* 0x0000000000007941 */ /* 0x000fea0003800000 */
.L_x_4778:
[----:B------:R-:W-:Y:S02]  /*12340*/  VIADD R7, R19, 0xfffffffd ;  /* 0xfffffffd13077836 */ /* 0x000fe40000000000 */
[----:B------:R-:W-:Y:S02]  /*12350*/  IMAD.MOV.U32 R16, RZ, RZ, R11 ;  /* 0x000000ffff107224 */ /* 0x000fe400078e000b */
[----:B------:R-:W-:-:S07]  /*12360*/  IMAD.MOV.U32 R17, RZ, RZ, R13 ;  /* 0x000000ffff117224 */ /* 0x000fce00078e000d */
.L_x_4777:
[----:B------:R-:W-:Y:S01]  /*12370*/  ISETP.NE.AND P2, PT, R10, RZ, PT ;  /* 0x000000ff0a00720c */ /* 0x000fe20003f45270 */
[----:B------:R-:W-:-:S12]  /*12380*/  BSSY B0, `(.L_x_4776) ;  /* 0x00000e4000007945 */ /* 0x000fd80003800000 */
[----:B------:R-:W-:Y:S05]  /*12390*/  @!P2 BRA `(.L_x_4785) ;  /* 0x0000000c0088a947 */ /* 0x000fea0003800000 */
[----:B------:R-:W-:-:S07]  /*123a0*/  IMAD.MOV.U32 R8, RZ, RZ, R6 ;  /* 0x000000ffff087224 */ /* 0x000fce00078e0006 */
.L_x_4800:
[----:B------:R-:W-:Y:S01]  /*123b0*/  IADD3 R10, R16, 0x1, RZ ;  /* 0x00000001100a7810 */ /* 0x000fe20007ffe0ff */
        /* <DEDUP_REMOVED lines=17> */
[--C-:B------:R-:W-:Y:S01]  /*124d0*/  SHF.R.S32.HI R3, RZ, 0x1f, R2.reuse ;  /* 0x0000001fff037819 */ /* 0x100fe20000011402 */
[----:B------:R-:W-:Y:S02]  /*124e0*/  IMAD.MOV R13, RZ, RZ, -R2 ;  /* 0x000000ffff0d7224 */ /* 0x000fe400078e0a02 */
[----:B------:R-:W-:Y:S02]  /*124f0*/  IMAD R14, R0, UR37, R14 ;  /* 0x00000025000e7c24 */ /* 0x000fe4000f8e020e */
[----:B------:R-:W-:Y:S02]  /*12500*/  IMAD R13, R8, R13, R7 ;  /* 0x0000000d080d7224 */ /* 0x000fe400078e0207 */
[----:B------:R-:W1:Y:S01]  /*12510*/  LDC.64 R8, c[0x0][0x3f8] ;  /* 0x0000fe00ff087b82 */ /* 0x000e620000000a00 */
[----:B------:R-:W-:-:S04]  /*12520*/  IMAD.WIDE.U32 R2, R0, UR36, R2 ;  /* 0x0000002400027c25 */ /* 0x000fc8000f8e0002 */
[----:B------:R-:W-:Y:S01]  /*12530*/  IMAD.IADD R14, R14, 0x1, R3 ;  /* 0x000000010e0e7824 */ /* 0x000fe200078e0203 */
[----:B-1----:R-:W-:-:S04]  /*12540*/  LEA R8, P2, R2, R8, 0x2 ;  /* 0x0000000802087211 */ /* 0x002fc800078410ff */
[----:B------:R-:W-:-:S05]  /*12550*/  LEA.HI.X R9, R2, R9, R14, 0x2, P2 ;  /* 0x0000000902097211 */ /* 0x000fca00010f140e */
[----:B------:R1:W5:Y:S04]  /*12560*/  LDG.E R8, desc[UR4][R8.64] ;  /* 0x0000000408087981 */ /* 0x000368000c1e1900 */
.L_x_4788:
[----:B------:R-:W-:Y:S01]  /*12570*/  IMAD R2, R10, 0x8, R18 ;  /* 0x000000080a027824 */ /* 0x000fe200078e0212 */
[----:B------:R-:W-:-:S04]  /*12580*/  SHF.L.U32 R3, R11, 0x1f, RZ ;  /* 0x0000001f0b037819 */ /* 0x000fc800000006ff */
[----:B------:R-:W2:Y:S02]  /*12590*/  SYNCS.PHASECHK.TRANS64.TRYWAIT P2, [R2+URZ+0x36840], R3 ;  /* 0x03684003020075a7 */ /* 0x000ea4000804017f */
[----:B--2---:R-:W-:Y:S05]  /*125a0*/  @!P2 BRA `(.L_x_4789) ;  /* 0x000000180078a947 */ /* 0x004fea0003800000 */
.L_x_4828:
        /* <DEDUP_REMOVED lines=11> */
.L_x_4790:
[----:B------:R-:W-:Y:S01]  /*12660*/  R2UR UR9, R2 ;  /* 0x00000000020972ca */ /* 0x000fe200000e0000 */
[----:B--2---:R-:W-:Y:S01]  /*12670*/  IMAD R2, R10, 0xa800, R18 ;  /* 0x0000a8000a027824 */ /* 0x004fe200078e0212 */
[----:B------:R-:W-:Y:S01]  /*12680*/  R2UR UR11, R13 ;  /* 0x000000000d0b72ca */ /* 0x000fe200000e0000 */
        /* <DEDUP_REMOVED lines=9> */
[----:B------:R-:W-:Y:S01]  /*12720*/  VIADD R3, R18, 0x36800 ;  /* 0x0003680012037836 */ /* 0x000fe20000000000 */
[----:B------:R-:W-:Y:S01]  /*12730*/  UIADD3 UR9, UR9, 0x36830, URZ ;  /* 0x0003683009097890 */ /* 0x000fe2000fffe03f */
[----:B------:R-:W-:Y:S01]  /*12740*/  SHF.L.U32 R17, R17, 0x1f, RZ ;  /* 0x0000001f11117819 */ /* 0x000fe200000006ff */
[----:B------:R-:W-:Y:S01]  /*12750*/  UIMAD UR11, UR11, 0x70, URZ ;  /* 0x000000700b0b78a4 */ /* 0x000fe2000f8e023f */
[----:B------:R-:W-:Y:S01]  /*12760*/  IMAD R2, R16, 0x8, R3 ;  /* 0x0000000810027824 */ /* 0x000fe200078e0203 */
[----:B------:R-:W-:-:S02]  /*12770*/  UMOV UR17, 0x80 ;  /* 0x0000008000117882 */ /* 0x000fc40000000000 */
        /* <DEDUP_REMOVED lines=12> */
.L_x_4829:
        /* <DEDUP_REMOVED lines=8> */
.L_x_4792:
        /* <DEDUP_REMOVED lines=13> */
[----:B------:R-:W-:Y:S01]  /*12990*/  UIMAD UR11, UR11, 0x70, URZ ;  /* 0x000000700b0b78a4 */ /* 0x000fe2000f8e023f */
[----:B------:R-:W-:Y:S01]  /*129a0*/  IMAD.MOV.U32 R6, RZ, RZ, R8 ;  /* 0x000000ffff067224 */ /* 0x000fe200078e0008 */
        /* <DEDUP_REMOVED lines=14> */
.L_x_4787:
[----:B------:R-:W-:Y:S05]  /*12a90*/  BSYNC B1 ;  /* 0x0000000000017941 */ /* 0x000fea0003800000 */
.L_x_4786:
[----:B------:R-:W-:Y:S01]  /*12aa0*/  IADD3 R16, R10, 0x1, RZ ;  /* 0x000000010a107810 */ /* 0x000fe20007ffe0ff */
[----:B------:R-:W-:Y:S03]  /*12ab0*/  BSSY B1, `(.L_x_4793) ;  /* 0x000006d000017945 */ /* 0x000fe60003800000 */
        /* <DEDUP_REMOVED lines=25> */
.L_x_4795:
[----:B------:R-:W-:Y:S01]  /*12c50*/  IMAD R2, R16, 0x8, R18 ;  /* 0x0000000810027824 */ /* 0x000fe200078e0212 */
[----:B------:R-:W-:-:S04]  /*12c60*/  SHF.L.U32 R3, R17, 0x1f, RZ ;  /* 0x0000001f11037819 */ /* 0x000fc800000006ff */
[----:B------:R-:W2:Y:S02]  /*12c70*/  SYNCS.PHASECHK.TRANS64.TRYWAIT P2, [R2+URZ+0x36840], R3 ;  /* 0x03684003020075a7 */ /* 0x000ea4000804017f */
[----:B--2---:R-:W-:Y:S05]  /*12c80*/  @!P2 BRA `(.L_x_4796) ;  /* 0x0000001000e8a947 */ /* 0x004fea0003800000 */
.L_x_4830:
        /* <DEDUP_REMOVED lines=11> */
.L_x_4797:
[----:B--2---:R-:W-:Y:S01]  /*12d40*/  VIADD R3, R18, 0x36800 ;  /* 0x0003680012037836 */ /* 0x004fe20000000000 */
[----:B------:R-:W-:Y:S01]  /*12d50*/  R2UR UR11, R13 ;  /* 0x000000000d0b72ca */ /* 0x000fe200000e0000 */
[----:B------:R-:W-:Y:S01]  /*12d60*/  UIADD3 UR4, UP0, UR38, 0x370, URZ ;  /* 0x0000037026047890 */ /* 0x000fe2000ff1e03f */
[----:B------:R-:W-:Y:S01]  /*12d70*/  R2UR UR12, R4 ;  /* 0x00000000040c72ca */ /* 0x000fe200000e0000 */
[--C-:B------:R-:W-:Y:S01]  /*12d80*/  IMAD R2, R16, 0x8, R3.reuse ;  /* 0x0000000810027824 */ /* 0x100fe200078e0203 */
[----:B-----5:R-:W-:Y:S01]  /*12d90*/  R2UR UR13, R8 ;  /* 0x00000000080d72ca */ /* 0x020fe200000e0000 */
[----:B------:R-:W-:Y:S01]  /*12da0*/  UIADD3.X UR5, URZ, UR39, URZ, UP0, !UPT ;  /* 0x000000273f057290 */ /* 0x000fe200087fe43f */
[----:B------:R-:W-:Y:S01]  /*12db0*/  SHF.L.U32 R11, R11, 0x1f, RZ ;  /* 0x0000001f0b0b7819 */ /* 0x000fe200000006ff */
[----:B------:R-:W-:Y:S01]  /*12dc0*/  UMOV UR10, URZ ;  /* 0x0000003f000a7c82 */ /* 0x000fe20008000000 */
[----:B------:R-:W-:Y:S01]  /*12dd0*/  R2UR UR9, R2 ;  /* 0x00000000020972ca */ /* 0x000fe200000e0000 */
[----:B------:R-:W-:Y:S01]  /*12de0*/  IMAD R2, R16, 0xa800, R18 ;  /* 0x0000a80010027824 */ /* 0x000fe200078e0212 */
[----:B------:R-:W-:Y:S01]  /*12df0*/  UMOV UR6, 0x0 ;  /* 0x0000000000067882 */ /* 0x000fe20000000000 */
[----:B------:R-:W-:Y:S01]  /*12e00*/  UMOV UR7, 0x14f00000 ;  /* 0x14f0000000077882 */ /* 0x000fe20000000000 */
[----:B------:R-:W-:Y:S01]  /*12e10*/  UMOV UR17, 0x40 ;  /* 0x0000004000117882 */ /* 0x000fe20000000000 */
[----:B------:R-:W-:Y:S01]  /*12e20*/  UIMAD UR11, UR11, 0x70, URZ ;  /* 0x000000700b0b78a4 */ /* 0x000fe2000f8e023f */
[----:B------:R-:W-:Y:S01]  /*12e30*/  R2UR UR8, R2 ;  /* 0x00000000020872ca */ /* 0x000fe200000e0000 */
[----:B------:R-:W-:Y:S01]  /*12e40*/  UMOV UR18, 0x80 ;  /* 0x0000008000127882 */ /* 0x000fe20000000000 */
[----:B------:R-:W-:-:S05]  /*12e50*/  IMAD R2, R10, 0x8, R3 ;  /* 0x000000080a027824 */ /* 0x000fca00078e0203 */
        /* <DEDUP_REMOVED lines=14> */
.L_x_4831:
        /* <DEDUP_REMOVED lines=8> */
.L_x_4799:
        /* <DEDUP_REMOVED lines=13> */
[----:B------:R-:W-:Y:S01]  /*13090*/  MOV R6, R8 ;  /* 0x0000000800067202 */ /* 0x000fe20000000f00 */
[----:B------:R-:W-:-:S02]  /*130a0*/  UIMAD UR11, UR11, 0x70, URZ ;  /* 0x000000700b0b78a4 */ /* 0x000fc4000f8e023f */
        /* <DEDUP_REMOVED lines=13> */
.L_x_4794:
[----:B------:R-:W-:Y:S05]  /*13180*/  BSYNC B1 ;  /* 0x0000000000017941 */ /* 0x000fea0003800000 */
.L_x_4793:
[C---:B------:R-:W-:Y:S01]  /*13190*/  ISETP.GT.AND P2, PT, R7.reuse, 0x1, PT ;  /* 0x000000010700780c */ /* 0x040fe20003f44270 */
[----:B------:R-:W-:-:S12]  /*131a0*/  VIADD R7, R7, 0xfffffffe ;  /* 0xfffffffe07077836 */ /* 0x000fd80000000000 */
[----:B------:R-:W-:Y:S05]  /*131b0*/  @P2 BRA `(.L_x_4800) ;  /* 0xfffffff0007c2947 */ /* 0x000fea000383ffff */
.L_x_4785:
[----:B------:R-:W-:Y:S05]  /*131c0*/  BSYNC B0 ;  /* 0x0000000000007941 */ /* 0x000fea0003800000 */
.L_x_4776:
        /* <DEDUP_REMOVED lines=14> */
[----:B-1----:R-:W-:-:S05]  /*132b0*/  IADD3 R0, R0, UR44, R9 ;  /* 0x0000002c00007c10 */ /* 0x002fca000fffe009 */
[----:B------:R2:W-:Y:S02]  /*132c0*/  STL [R1], R0 ;  /* 0x0000000001007387 */ /* 0x0005e40000100800 */
.L_x_4802:
[----:B------:R-:W-:Y:S05]  /*132d0*/  BSYNC B0 ;  /* 0x0000000000007941 */ /* 0x000fea0003800000 */
.L_x_4801:
[----:B------:R-:W-:Y:S04]  /*132e0*/  BSSY B0, `(.L_x_4803) ;  /* 0x000002c000007945 */ /* 0x000fe80003800000 */
[----:B------:R-:W-:Y:S05]  /*132f0*/  @!P6 BRA `(.L_x_4804) ;  /* 0x0000000000a8e947 */ /* 0x000fea0003800000 */
[----:B--2---:R-:W1:Y:S01]  /*13300*/  S2R R0, SR_TID.X ;  /* 0x0000000000007919 */ /* 0x004e620000002100 */
[----:B------:R-:W-:Y:S01]  /*13310*/  IMAD R3, R16, 0x8, R18 ;  /* 0x0000000810037824 */ /* 0x000fe200078e0212 */
[----:B-1----:R-:W-:Y:S02]  /*13320*/  LOP3.LUT R2, R0, 0x7f, RZ, 0xc0, !PT ;  /* 0x0000007f00027812 */ /* 0x002fe400078ec0ff */
[----:B------:R-:W-:Y:S02]  /*13330*/  SHF.L.U32 R0, R17, 0x1f, RZ ;  /* 0x0000001f11007819 */ /* 0x000fe400000006ff */
[----:B------:R-:W-:Y:S02]  /*13340*/  ISETP.NE.AND P1, PT, R2, RZ, PT ;  /* 0x000000ff0200720c */ /* 0x000fe40003f25270 */
[----:B------:R-:W1:Y:S02]  /*13350*/  SYNCS.PHASECHK.TRANS64.TRYWAIT P0, [R3+URZ+0x36860], R0 ;  /* 0x03686000030075a7 */ /* 0x000e64000800017f */
[----:B-1----:R-:W-:Y:S09]  /*13360*/  @!P0 BRA `(.L_x_4805) ;  /* 0x0000000c00588947 */ /* 0x002ff20003800000 */
.L_x_4832:
        /* <DEDUP_REMOVED lines=8> */
.L_x_4806:
        /* <DEDUP_REMOVED lines=26> */
[----:B---3--:R-:W-:Y:S01]  /*13590*/  NOP ;  /* 0x0000000000007918 */ /* 0x008fe20000000000 */
.L_x_4804:
[----:B------:R-:W-:Y:S05]  /*135a0*/  BSYNC B0 ;  /* 0x0000000000007941 */ /* 0x000fea0003800000 */
.L_x_4803:
[----:B------:R3:W5:Y:S01]  /*135b0*/  LDL.LU R13, [R1] ;  /* 0x00000000010d7983 */ /* 0x0007620000300800 */
[----:B------:R-:W-:-:S05]  /*135c0*/  VIADD R16, R16, 0x1 ;  /* 0x0000000110107836 */ /* 0x000fca0000000000 */
[----:B------:R-:W-:-:S04]  /*135d0*/  ISETP.NE.AND P0, PT, R16, 0x2, PT ;  /* 0x000000021000780c */ /* 0x000fc80003f05270 */
[----:B-12---:R-:W-:Y:S02]  /*135e0*/  SEL R0, RZ, 0x1, P0 ;  /* 0x00000001ff007807 */ /* 0x006fe40000000000 */
[----:B------:R-:W-:Y:S02]  /*135f0*/  SEL R16, R16, RZ, P0 ;  /* 0x000000ff10107207 */ /* 0x000fe40000000000 */
[----:B---3--:R-:W-:-:S07]  /*13600*/  LOP3.LUT R17, R17, R0, RZ, 0x3c, !PT ;  /* 0x0000000011117212 */ /* 0x008fce00078e3cff */
.L_x_4765:
[----:B------:R-:W-:Y:S05]  /*13610*/  BSYNC B6 ;  /* 0x0000000000067941 */ /* 0x000fea0003800000 */
.L_x_4763:
[----:B------:R-:W-:-:S03]  /*13620*/  UMOV UR4, 0xffffffff ;  /* 0xffffffff00047882 */ /* 0x000fc60000000000 */
[----:B------:R-:W-:Y:S05]  /*13630*/  BRA.DIV UR4, `(.L_x_4807) ;  /* 0x0000000a04b87947 */ /* 0x000fea000b800000 */
[----:B-----5:R1:W2:Y:S02]  /*13640*/  SHFL.IDX PT, R14, R13, RZ, 0x1f ;  /* 0x00001fff0d0e7589 */ /* 0x0202a400000e0000 */
.L_x_4835:
[----:B------:R-:W3:Y:S01]  /*13650*/  S2R R0, SR_TID.X ;  /* 0x0000000000007919 */ /* 0x000ee20000002100 */
[----:B------:R-:W-:Y:S05]  /*13660*/  WARPSYNC.ALL ;  /* 0x0000000000007948 */ /* 0x000fea0003800000 */
[----:B------:R-:W-:Y:S01]  /*13670*/  BAR.SYNC.DEFER_BLOCKING 0x4, 0x120 ;  /* 0x0104800000007b1d */ /* 0x000fe20000010000 */
[----:B--2---:R-:W-:-:S05]  /*13680*/  IMAD.MOV.U32 R2, RZ, RZ, R14 ;  /* 0x000000ffff027224 */ /* 0x004fca00078e000e */
[----:B------:R-:W-:Y:S01]  /*13690*/  ULDC UR4, c[0x0][0xda8] ;  /* 0x00036a0000047ab9 */ /* 0x000fe20000000800 */
[----:B------:R2:W-:Y:S01]  /*136a0*/  STL [R1], R2 ;  /* 0x0000000201007387 */ /* 0x0005e20000100800 */
[----:B---3--:R-:W-:-:S04]  /*136b0*/  LOP3.LUT R0, R0, 0x1f, RZ, 0xc0, !PT ;  /* 0x0000001f00007812 */ /* 0x008fc800078ec0ff */
[----:B------:R-:W-:-:S13]  /*136c0*/  ISETP.NE.AND P0, PT, R0, RZ, PT ;  /* 0x000000ff0000720c */ /* 0x000fda0003f05270 */
[----:B------:R-:W3:Y:S01]  /*136d0*/  @!P0 S2R R3, SR_CgaCtaId ;  /* 0x0000000000038919 */ /* 0x000ee20000008800 */
[----:B------:R-:W-:-:S04]  /*136e0*/  @!P0 MOV R0, 0x400 ;  /* 0x0000040000008802 */ /* 0x000fc80000000f00 */
[----:B---3--:R-:W-:-:S05]  /*136f0*/  @!P0 LEA R0, R3, R0, 0x18 ;  /* 0x0000000003008211 */ /* 0x008fca00078ec0ff */
[----:B------:R2:W-:Y:S01]  /*13700*/  @!P0 STS [R0+0x368d0], R13 ;  /* 0x0368d00d00008388 */ /* 0x0005e20000000800 */
[----:B------:R-:W-:Y:S06]  /*13710*/  BAR.ARV 0x5, 0x120 ;  /* 0x0144800000007b1d */ /* 0x000fec0000002000 */
[----:B------:R-:W-:-:S13]  /*13720*/  ISETP.GE.AND P0, PT, R2, UR4, PT ;  /* 0x0000000402007c0c */ /* 0x000fda000bf06270 */
[----:B--2---:R-:W-:Y:S05]  /*13730*/  @!P0 BRA `(.L_x_4808) ;  /* 0xffffffd000848947 */ /* 0x004fea000383ffff */
.L_x_4760:
[----:B------:R-:W2:Y:S01]  /*13740*/  LDL.LU R0, [R1+0x4] ;  /* 0x0000040001007983 */ /* 0x000ea20000300800 */
[----:B------:R-:W3:Y:S01]  /*13750*/  S2R R5, SR_CgaCtaId ;  /* 0x0000000000057919 */ /* 0x000ee20000008800 */
[----:B--2---:R-:W-:-:S04]  /*13760*/  IADD3 R0, R0, 0x1, RZ ;  /* 0x0000000100007810 */ /* 0x004fc80007ffe0ff */
[----:B------:R-:W-:-:S04]  /*13770*/  LEA.HI R2, R0, R0, RZ, 0x1 ;  /* 0x0000000000027211 */ /* 0x000fc800078f08ff */
[----:B------:R-:W-:Y:S02]  /*13780*/  LOP3.LUT R3, R2, 0xfffffffe, RZ, 0xc0, !PT ;  /* 0xfffffffe02037812 */ /* 0x000fe400078ec0ff */
[----:B------:R-:W-:-:S03]  /*13790*/  MOV R2, 0x400 ;  /* 0x0000040000027802 */ /* 0x000fc60000000f00 */
[----:B------:R-:W-:Y:S01]  /*137a0*/  IMAD.IADD R0, R0, 0x1, -R3 ;  /* 0x0000000100007824 */ /* 0x000fe200078e0a03 */
[----:B---3--:R-:W-:-:S04]  /*137b0*/  LEA R7, R5, R2, 0x18 ;  /* 0x0000000205077211 */ /* 0x008fc800078ec0ff */
[----:B------:R-:W-:-:S04]  /*137c0*/  SHF.L.U32 R0, R0, 0x1f, RZ ;  /* 0x0000001f00007819 */ /* 0x000fc800000006ff */
[----:B------:R-:W2:Y:S02]  /*137d0*/  SYNCS.PHASECHK.TRANS64.TRYWAIT P0, [R7+URZ+0x36820], R0 ;  /* 0x03682000070075a7 */ /* 0x000ea4000800017f */
[----:B--2---:R-:W-:Y:S05]  /*137e0*/  @!P0 BRA `(.L_x_4809) ;  /* 0x0000000800708947 */ /* 0x004fea0003800000 */
.L_x_4836:
        /* <DEDUP_REMOVED lines=9> */
[----:B------:R-:W2:Y:S02]  /*13880*/  LDL.LU R2, [R1+0x8] ;  /* 0x0000080001027983 */ /* 0x000ea40000300800 */
[----:B--2---:R-:W-:-:S04]  /*13890*/  LOP3.LUT R0, R2, 0x2, RZ, 0xfc, !PT ;  /* 0x0000000202007812 */ /* 0x004fc800078efcff */
[----:B------:R-:W-:-:S13]  /*138a0*/  ISETP.NE.AND P2, PT, R0, 0x3, PT ;  /* 0x000000030000780c */ /* 0x000fda0003f45270 */
[----:B------:R-:W-:Y:S05]  /*138b0*/  @!P2 BRA `(.L_x_4812) ;  /* 0x000000000004a947 */ /* 0x000fea0003800000 */
[----:B------:R-:W-:Y:S01]  /*138c0*/  BPT.TRAP 0x1 ;  /* 0x000000040000795c */ /* 0x000fe20000300000 */
.L_x_4812:
        /* <DEDUP_REMOVED lines=12> */
.L_x_4837:
[----:B------:R-:W3:Y:S02]  /*13990*/  SYNCS.PHASECHK.TRANS64.TRYWAIT P0, [R3+URZ], R0 ;  /* 0x00000000030075a7 */ /* 0x000ee4000800017f */
[----:B---3--:R-:W-:Y:S05]  /*139a0*/  @!P0 BRA `(.L_x_4814) ;  /* 0x0000000800288947 */ /* 0x008fea0003800000 */
.L_x_4838:
[----:B------:R-:W-:Y:S05]  /*139b0*/  @!P2 BRA `(.L_x_4815) ;  /* 0x000000000004a947 */ /* 0x000fea0003800000 */
[----:B------:R-:W-:Y:S01]  /*139c0*/  BPT.TRAP 0x1 ;  /* 0x000000040000795c */ /* 0x000fe20000300000 */
.L_x_4815:
[----:B---3--:R-:W-:-:S05]  /*139d0*/  IADD3 R3, R7, 0x36860, RZ ;  /* 0x0003686007037810 */ /* 0x008fca0007ffe0ff */
[----:B--2---:R-:W-:-:S04]  /*139e0*/  IMAD R5, R16, 0x8, R3 ;  /* 0x0000000810057824 */ /* 0x004fc800078e0203 */
[----:B------:R-:W2:Y:S02]  /*139f0*/  SYNCS.PHASECHK.TRANS64.TRYWAIT P0, [R5+URZ], R4 ;  /* 0x00000004050075a7 */ /* 0x000ea4000800017f */
[----:B--2---:R-:W-:Y:S05]  /*13a00*/  @!P0 BRA `(.L_x_4816) ;  /* 0x0000000800248947 */ /* 0x004fea0003800000 */
.L_x_4839:
[----:B------:R-:W-:-:S07]  /*13a10*/  IMAD R3, R2, 0x8, R3 ;  /* 0x0000000802037824 */ /* 0x000fce00078e0203 */
.L_x_4817:
[----:B---3--:R3:W4:Y:S02]  /*13a20*/  SYNCS.PHASECHK.TRANS64.TRYWAIT P0, [R3+URZ], R0 ;  /* 0x00000000030075a7 */ /* 0x008724000800017f */
[----:B----4-:R-:W-:Y:S05]  /*13a30*/  @!P0 NANOSLEEP.SYNCS 0x989680 ;  /* 0x009896800000895d */ /* 0x010fea0003900000 */
[----:B------:R-:W4:Y:S02]  /*13a40*/  @!P0 SYNCS.PHASECHK.TRANS64 P0, [R3+URZ], R0 ;  /* 0x00000000030085a7 */ /* 0x000f24000800007f */
[----:B----4-:R-:W-:Y:S05]  /*13a50*/  @!P0 BRA `(.L_x_4817) ;  /* 0xfffffffc00f08947 */ /* 0x010fea000383ffff */
.L_x_4811:
[----:B------:R-:W-:Y:S05]  /*13a60*/  BSYNC B0 ;  /* 0x0000000000007941 */ /* 0x000fea0003800000 */
.L_x_4810:
[----:B------:R-:W-:Y:S05]  /*13a70*/  EXIT ;  /* 0x000000000000794d */ /* 0x000fea0003800000 */
.L_x_4717:
[----:B------:R-:W-:-:S13]  /*13a80*/  R2UR UR4, R16 ;  /* 0x00000000100472ca */ /* 0x000fda00000e0000 */
[----:B-1----:R-:W-:-:S04]  /*13a90*/  IMAD.U32 R3, RZ, RZ, UR4 ;  /* 0x00000004ff037e24 */ /* 0x002fc8000f8e00ff */
[----:B------:R1:W2:Y:S03]  /*13aa0*/  SYNCS.PHASECHK.TRANS64.TRYWAIT P1, [R3+URZ+0x36800], R0 ;  /* 0x03680000030075a7 */ /* 0x0002a6000802017f */
[----:B--2---:R-:W-:Y:S05]  /*13ab0*/  @!P1 NANOSLEEP.SYNCS 0x989680 ;  /* 0x009896800000995d */ /* 0x004fea0003900000 */
[----:B------:R-:W2:Y:S02]  /*13ac0*/  @!P1 SYNCS.PHASECHK.TRANS64 P1, [R3+URZ+0x36800], R0 ;  /* 0x03680000030095a7 */ /* 0x000ea4000802007f */
[----:B--2---:R-:W-:Y:S05]  /*13ad0*/  @!P1 BRA `(.L_x_4717) ;  /* 0xfffffffc00e89947 */ /* 0x004fea000383ffff */
[----:B------:R-:W-:Y:S05]  /*13ae0*/  BRA `(.L_x_4818) ;  /* 0xfffffedc002c7947 */ /* 0x000fea000383ffff */
.L_x_4721:
[----:B--2---:R2:W3:Y:S02]  /*13af0*/  SYNCS.PHASECHK.TRANS64.TRYWAIT P2, [R2+URZ+0x36830], R3 ;  /* 0x03683003020075a7 */ /* 0x0044e4000804017f */
[----:B---3--:R-:W-:Y:S05]  /*13b00*/  @!P2 NANOSLEEP.SYNCS 0x989680 ;  /* 0x009896800000a95d */ /* 0x008fea0003900000 */
[----:B------:R-:W3:Y:S02]  /*13b10*/  @!P2 SYNCS.PHASECHK.TRANS64 P2, [R2+URZ+0x36830], R3 ;  /* 0x036830030200a5a7 */ /* 0x000ee4000804007f */
[----:B---3--:R-:W-:Y:S05]  /*13b20*/  @!P2 BRA `(.L_x_4721) ;  /* 0xfffffffc00f0a947 */ /* 0x008fea000383ffff */
[----:B------:R-:W-:Y:S05]  /*13b30*/  BRA `(.L_x_4720) ;  /* 0xfffffedc005c7947 */ /* 0x000fea000383ffff */
.L_x_4726:
[----:B--2---:R-:W-:-:S04]  /*13b40*/  IMAD.U32 R5, RZ, RZ, UR47 ;  /* 0x0000002fff057e24 */ /* 0x004fc8000f8e00ff */
[----:B------:R2:W3:Y:S03]  /*13b50*/  SYNCS.PHASECHK.TRANS64.TRYWAIT P2, [R5+URZ+0x36830], R0 ;  /* 0x03683000050075a7 */ /* 0x0004e6000804017f */
[----:B---3--:R-:W-:Y:S05]  /*13b60*/  @!P2 NANOSLEEP.SYNCS 0x989680 ;  /* 0x009896800000a95d */ /* 0x008fea0003900000 */
[----:B------:R-:W3:Y:S02]  /*13b70*/  @!P2 SYNCS.PHASECHK.TRANS64 P2, [R5+URZ+0x36830], R0 ;  /* 0x036830000500a5a7 */ /* 0x000ee4000804007f */
[----:B---3--:R-:W-:Y:S05]  /*13b80*/  @!P2 BRA `(.L_x_4726) ;  /* 0xfffffffc00eca947 */ /* 0x008fea000383ffff */
[----:B------:R-:W-:Y:S05]  /*13b90*/  BRA `(.L_x_4725) ;  /* 0xffffff2000ac7947 */ /* 0x000fea000383ffff */
.L_x_4730:
[----:B--2---:R-:W-:-:S04]  /*13ba0*/  IMAD.U32 R3, RZ, RZ, UR6 ;  /* 0x00000006ff037e24 */ /* 0x004fc8000f8e00ff */
[----:B------:R2:W3:Y:S03]  /*13bb0*/  SYNCS.PHASECHK.TRANS64.TRYWAIT P2, [R3+URZ+0x36850], R0 ;  /* 0x03685000030075a7 */ /* 0x0004e6000804017f */
[----:B---3--:R-:W-:Y:S05]  /*13bc0*/  @!P2 NANOSLEEP.SYNCS 0x989680 ;  /* 0x009896800000a95d */ /* 0x008fea0003900000 */
[----:B------:R-:W3:Y:S02]  /*13bd0*/  @!P2 SYNCS.PHASECHK.TRANS64 P2, [R3+URZ+0x36850], R0 ;  /* 0x036850000300a5a7 */ /* 0x000ee4000804007f */
[----:B---3--:R-:W-:Y:S05]  /*13be0*/  @!P2 BRA `(.L_x_4730) ;  /* 0xfffffffc00eca947 */ /* 0x008fea000383ffff */
[----:B------:R-:W-:Y:S05]  /*13bf0*/  BRA `(.L_x_4729) ;  /* 0xffffff4800647947 */ /* 0x000fea000383ffff */
.L_x_4736:
[----:B--2---:R-:W-:-:S04]  /*13c00*/  MOV R5, UR6 ;  /* 0x0000000600057c02 */ /* 0x004fc80008000f00 */
[----:B------:R2:W3:Y:S03]  /*13c10*/  SYNCS.PHASECHK.TRANS64.TRYWAIT P2, [R5+URZ+0x36830], R0 ;  /* 0x03683000050075a7 */ /* 0x0004e6000804017f */
[----:B---3--:R-:W-:Y:S05]  /*13c20*/  @!P2 NANOSLEEP.SYNCS 0x989680 ;  /* 0x009896800000a95d */ /* 0x008fea0003900000 */
[----:B------:R-:W3:Y:S02]  /*13c30*/  @!P2 SYNCS.PHASECHK.TRANS64 P2, [R5+URZ+0x36830], R0 ;  /* 0x036830000500a5a7 */ /* 0x000ee4000804007f */
[----:B---3--:R-:W-:Y:S05]  /*13c40*/  @!P2 BRA `(.L_x_4736) ;  /* 0xfffffffc00eca947 */ /* 0x008fea000383ffff */
[----:B------:R-:W-:Y:S05]  /*13c50*/  BRA `(.L_x_4735) ;  /* 0xffffff6400dc7947 */ /* 0x000fea000383ffff */
.L_x_4740:
[----:B--2---:R-:W-:-:S04]  /*13c60*/  IMAD.U32 R3, RZ, RZ, UR7 ;  /* 0x00000007ff037e24 */ /* 0x004fc8000f8e00ff */
[----:B------:R2:W3:Y:S03]  /*13c70*/  SYNCS.PHASECHK.TRANS64.TRYWAIT P2, [R3+URZ+0x36850], R0 ;  /* 0x03685000030075a7 */ /* 0x0004e6000804017f */
[----:B---3--:R-:W-:Y:S05]  /*13c80*/  @!P2 NANOSLEEP.SYNCS 0x989680 ;  /* 0x009896800000a95d */ /* 0x008fea0003900000 */
[----:B------:R-:W3:Y:S02]  /*13c90*/  @!P2 SYNCS.PHASECHK.TRANS64 P2, [R3+URZ+0x36850], R0 ;  /* 0x036850000300a5a7 */ /* 0x000ee4000804007f */
[----:B---3--:R-:W-:Y:S05]  /*13ca0*/  @!P2 BRA `(.L_x_4740) ;  /* 0xfffffffc00eca947 */ /* 0x008fea000383ffff */
[----:B------:R-:W-:Y:S05]  /*13cb0*/  BRA `(.L_x_4739) ;  /* 0xffffff8c00907947 */ /* 0x000fea000383ffff */
.L_x_4745:
[----:B--2---:R-:W-:-:S04]  /*13cc0*/  IMAD.U32 R3, RZ, RZ, UR5 ;  /* 0x00000005ff037e24 */ /* 0x004fc8000f8e00ff */
[----:B------:R2:W3:Y:S03]  /*13cd0*/  SYNCS.PHASECHK.TRANS64.TRYWAIT P0, [R3+URZ+0x36850], R2 ;  /* 0x03685002030075a7 */ /* 0x0004e6000800017f */
[----:B---3--:R-:W-:Y:S05]  /*13ce0*/  @!P0 NANOSLEEP.SYNCS 0x989680 ;  /* 0x009896800000895d */ /* 0x008fea0003900000 */
[----:B------:R-:W3:Y:S02]  /*13cf0*/  @!P0 SYNCS.PHASECHK.TRANS64 P0, [R3+URZ+0x36850], R2 ;  /* 0x03685002030085a7 */ /* 0x000ee4000800007f */
[----:B---3--:R-:W-:Y:S05]  /*13d00*/  @!P0 BRA `(.L_x_4745) ;  /* 0xfffffffc00ec8947 */ /* 0x008fea000383ffff */
[----:B------:R-:W-:Y:S05]  /*13d10*/  BRA `(.L_x_4744) ;  /* 0xffffffa800507947 */ /* 0x000fea000383ffff */
.L_x_4769:
[----:B------:R-:W1:Y:S01]  /*13d20*/  S2R R7, SR_TID.X ;  /* 0x0000000000077919 */ /* 0x000e620000002100 */
[----:B------:R-:W-:Y:S01]  /*13d30*/  IMAD.MOV.U32 R12, RZ, RZ, RZ ;  /* 0x000000ffff0c7224 */ /* 0x000fe200078e00ff */
[----:B------:R-:W-:Y:S01]  /*13d40*/  MOV R15, 0xffffffff ;  /* 0xffffffff000f7802 */ /* 0x000fe20000000f00 */
[----:B------:R-:W-:Y:S01]  /*13d50*/  IMAD.MOV.U32 R11, RZ, RZ, 0x1f ;  /* 0x0000001fff0b7424 */ /* 0x000fe200078e00ff */
[----:B-1----:R-:W-:-:S04]  /*13d60*/  SHF.R.U32.HI R7, RZ, 0x5, R7 ;  /* 0x00000005ff077819 */ /* 0x002fc80000011607 */
[----:B------:R-:W-:-:S05]  /*13d70*/  LOP3.LUT R7, R7, 0x3, RZ, 0xc0, !PT ;  /* 0x0000000307077812 */ /* 0x000fca00078ec0ff */
[----:B------:R-:W-:-:S07]  /*13d80*/  IMAD.MOV.U32 R13, RZ, RZ, R7 ;  /* 0x000000ffff0d7224 */ /* 0x000fce00078e0007 */
[----:B------:R-:W-:Y:S05]  /*13d90*/  WARPSYNC.COLLECTIVE R15, `(.L_x_4819) ;  /* 0x000000000f087348 */ /* 0x000fea0003c00000 */
[----:B------:R1:W2:Y:S02]  /*13da0*/  SHFL.IDX P6, R14, R13, R12, R11 ;  /* 0x0000000c0d0e7389 */ /* 0x0002a400000c000b */
[----:B-12---:R-:W-:Y:S01]  /*13db0*/  ENDCOLLECTIVE ;  /* 0x000000000000791b */ /* 0x006fe20003800000 */
.L_x_4819:
[----:B------:R-:W-:Y:S05]  /*13dc0*/  BRA `(.L_x_4820) ;  /* 0xffffffd400c47947 */ /* 0x000fea000383ffff */
.L_x_4770:
[----:B------:R-:W-:Y:S01]  /*13dd0*/  BSSY B0, `(.L_x_4821) ;  /* 0x0000006000007945 */ /* 0x000fe20003800000 */
[----:B------:R-:W-:-:S07]  /*13de0*/  IMAD.MOV.U32 R15, RZ, RZ, -0x1 ;  /* 0xffffffffff0f7424 */ /* 0x000fce00078e00ff */
[----:B------:R-:W-:Y:S05]  /*13df0*/  WARPSYNC.COLLECTIVE R15, `(.L_x_4822) ;  /* 0x000000000f0c7348 */ /* 0x000fea0003c00000 */
[----:B------:R-:W-:Y:S02]  /*13e00*/  ELECT P6, UR62, PT ;  /* 0x00000000003e782f */ /* 0x000fe400038c0000 */
[----:B------:R-:W-:Y:S01]  /*13e10*/  MOV R14, UR62 ;  /* 0x0000003e000e7c02 */ /* 0x000fe20008000f00 */
[----:B------:R-:W-:Y:S10]  /*13e20*/  ENDCOLLECTIVE ;  /* 0x000000000000791b */ /* 0x000ff40003800000 */
.L_x_4822:
[----:B------:R-:W-:Y:S05]  /*13e30*/  BSYNC B0 ;  /* 0x0000000000007941 */ /* 0x000fea0003800000 */
.L_x_4821:
[----:B------:R-:W-:Y:S05]  /*13e40*/  BRA `(.L_x_4823) ;  /* 0xffffffd400b47947 */ /* 0x000fea000383ffff */
.L_x_4773:
[----:B-1----:R1:W2:Y:S02]  /*13e50*/  SYNCS.PHASECHK.TRANS64.TRYWAIT P2, [R8+URZ+0x36840], R7 ;  /* 0x03684007080075a7 */ /* 0x0022a4000804017f */
[----:B--2---:R-:W-:Y:S05]  /*13e60*/  @!P2 NANOSLEEP.SYNCS 0x989680 ;  /* 0x009896800000a95d */ /* 0x004fea0003900000 */
[----:B------:R-:W2:Y:S02]  /*13e70*/  @!P2 SYNCS.PHASECHK.TRANS64 P2, [R8+URZ+0x36840], R7 ;  /* 0x036840070800a5a7 */ /* 0x000ea4000804007f */
[----:B--2---:R-:W-:Y:S05]  /*13e80*/  @!P2 BRA `(.L_x_4773) ;  /* 0xfffffffc00f0a947 */ /* 0x004fea000383ffff */
[----:B------:R-:W-:Y:S05]  /*13e90*/  BRA `(.L_x_4824) ;  /* 0xffffffd800047947 */ /* 0x000fea000383ffff */
.L_x_4775:
[----:B-1----:R1:W2:Y:S02]  /*13ea0*/  SYNCS.PHASECHK.TRANS64.TRYWAIT P2, [R18+URZ+0x36820], R7 ;  /* 0x03682007120075a7 */ /* 0x0022a4000804017f */
[----:B--2---:R-:W-:Y:S05]  /*13eb0*/  @!P2 NANOSLEEP.SYNCS 0x989680 ;  /* 0x009896800000a95d */ /* 0x004fea0003900000 */
[----:B------:R-:W2:Y:S02]  /*13ec0*/  @!P2 SYNCS.PHASECHK.TRANS64 P2, [R18+URZ+0x36820], R7 ;  /* 0x036820071200a5a7 */ /* 0x000ea4000804007f */
[----:B--2---:R-:W-:Y:S05]  /*13ed0*/  @!P2 BRA `(.L_x_4775) ;  /* 0xfffffffc00f0a947 */ /* 0x004fea000383ffff */
[----:B------:R-:W-:Y:S05]  /*13ee0*/  BRA `(.L_x_4825) ;  /* 0xffffffdc00387947 */ /* 0x000fea000383ffff */
.L_x_4781:
[----:B-1----:R1:W2:Y:S02]  /*13ef0*/  SYNCS.PHASECHK.TRANS64.TRYWAIT P2, [R3+URZ+0x36840], R2 ;  /* 0x03684002030075a7 */ /* 0x0022a4000804017f */
[----:B--2---:R-:W-:Y:S05]  /*13f00*/  @!P2 NANOSLEEP.SYNCS 0x989680 ;  /* 0x009896800000a95d */ /* 0x004fea0003900000 */
[----:B------:R-:W2:Y:S02]  /*13f10*/  @!P2 SYNCS.PHASECHK.TRANS64 P2, [R3+URZ+0x36840], R2 ;  /* 0x036840020300a5a7 */ /* 0x000ea4000804007f */
[----:B--2---:R-:W-:Y:S05]  /*13f20*/  @!P2 BRA `(.L_x_4781) ;  /* 0xfffffffc00f0a947 */ /* 0x004fea000383ffff */
[----:B------:R-:W-:Y:S05]  /*13f30*/  BRA `(.L_x_4826) ;  /* 0xffffffdc00c07947 */ /* 0x000fea000383ffff */
.L_x_4783:
[----:B-1----:R1:W2:Y:S02]  /*13f40*/  SYNCS.PHASECHK.TRANS64.TRYWAIT P2, [R3+URZ+0x60], R2 ;  /* 0x00006002030075a7 */ /* 0x0022a4000804017f */
[----:B--2---:R-:W-:Y:S05]  /*13f50*/  @!P2 NANOSLEEP.SYNCS 0x989680 ;  /* 0x009896800000a95d */ /* 0x004fea0003900000 */
[----:B------:R-:W2:Y:S02]  /*13f60*/  @!P2 SYNCS.PHASECHK.TRANS64 P2, [R3+URZ+0x60], R2 ;  /* 0x000060020300a5a7 */ /* 0x000ea4000804007f */
[----:B--2---:R-:W-:Y:S05]  /*13f70*/  @!P2 BRA `(.L_x_4783) ;  /* 0xfffffffc00f0a947 */ /* 0x004fea000383ffff */
[----:B------:R-:W-:Y:S05]  /*13f80*/  BRA `(.L_x_4827) ;  /* 0xffffffe000507947 */ /* 0x000fea000383ffff */
.L_x_4789:
[----:B--2---:R2:W3:Y:S02]  /*13f90*/  SYNCS.PHASECHK.TRANS64.TRYWAIT P2, [R2+URZ+0x36840], R3 ;  /* 0x03684003020075a7 */ /* 0x0044e4000804017f */
[----:B---3--:R-:W-:Y:S05]  /*13fa0*/  @!P2 NANOSLEEP.SYNCS 0x989680 ;  /* 0x009896800000a95d */ /* 0x008fea0003900000 */
[----:B------:R-:W3:Y:S02]  /*13fb0*/  @!P2 SYNCS.PHASECHK.TRANS64 P2, [R2+URZ+0x36840], R3 ;  /* 0x036840030200a5a7 */ /* 0x000ee4000804007f */
[----:B---3--:R-:W-:Y:S05]  /*13fc0*/  @!P2 BRA `(.L_x_4789) ;  /* 0xfffffffc00f0a947 */ /* 0x008fea000383ffff */
[----:B------:R-:W-:Y:S05]  /*13fd0*/  BRA `(.L_x_4828) ;  /* 0xffffffe400747947 */ /* 0x000fea000383ffff */
.L_x_4791:
[----:B-1----:R1:W2:Y:S02]  /*13fe0*/  SYNCS.PHASECHK.TRANS64.TRYWAIT P2, [R2+URZ+0x60], R17 ;  /* 0x00006011020075a7 */ /* 0x0022a4000804017f */
[----:B--2---:R-:W-:Y:S05]  /*13ff0*/  @!P2 NANOSLEEP.SYNCS 0x989680 ;  /* 0x009896800000a95d */ /* 0x004fea0003900000 */
[----:B------:R-:W2:Y:S02]  /*14000*/  @!P2 SYNCS.PHASECHK.TRANS64 P2, [R2+URZ+0x60], R17 ;  /* 0x000060110200a5a7 */ /* 0x000ea4000804007f */
[----:B--2---:R-:W-:Y:S05]  /*14010*/  @!P2 BRA `(.L_x_4791) ;  /* 0xfffffffc00f0a947 */ /* 0x004fea000383ffff */
[----:B------:R-:W-:Y:S05]  /*14020*/  BRA `(.L_x_4829) ;  /* 0xffffffe800047947 */ /* 0x000fea000383ffff */
.L_x_4796:
[----:B--2---:R2:W3:Y:S02]  /*14030*/  SYNCS.PHASECHK.TRANS64.TRYWAIT P2, [R2+URZ+0x36840], R3 ;  /* 0x03684003020075a7 */ /* 0x0044e4000804017f */
[----:B---3--:R-:W-:Y:S05]  /*14040*/  @!P2 NANOSLEEP.SYNCS 0x989680 ;  /* 0x009896800000a95d */ /* 0x008fea0003900000 */
[----:B------:R-:W3:Y:S02]  /*14050*/  @!P2 SYNCS.PHASECHK.TRANS64 P2, [R2+URZ+0x36840], R3 ;  /* 0x036840030200a5a7 */ /* 0x000ee4000804007f */
[----:B---3--:R-:W-:Y:S05]  /*14060*/  @!P2 BRA `(.L_x_4796) ;  /* 0xfffffffc00f0a947 */ /* 0x008fea000383ffff */
[----:B------:R-:W-:Y:S05]  /*14070*/  BRA `(.L_x_4830) ;  /* 0xffffffec00047947 */ /* 0x000fea000383ffff */
.L_x_4798:
[----:B-1----:R1:W2:Y:S02]  /*14080*/  SYNCS.PHASECHK.TRANS64.TRYWAIT P2, [R2+URZ+0x60], R11 ;  /* 0x0000600b020075a7 */ /* 0x0022a4000804017f */
[----:B--2---:R-:W-:Y:S05]  /*14090*/  @!P2 NANOSLEEP.SYNCS 0x989680 ;  /* 0x009896800000a95d */ /* 0x004fea0003900000 */
[----:B------:R-:W2:Y:S02]  /*140a0*/  @!P2 SYNCS.PHASECHK.TRANS64 P2, [R2+URZ+0x60], R11 ;  /* 0x0000600b0200a5a7 */ /* 0x000ea4000804007f */
[----:B--2---:R-:W-:Y:S05]  /*140b0*/  @!P2 BRA `(.L_x_4798) ;  /* 0xfffffffc00f0a947 */ /* 0x004fea000383ffff */
[----:B------:R-:W-:Y:S05]  /*140c0*/  BRA `(.L_x_4831) ;  /* 0xffffffec009c7947 */ /* 0x000fea000383ffff */
.L_x_4805:
[----:B-1----:R1:W2:Y:S02]  /*140d0*/  SYNCS.PHASECHK.TRANS64.TRYWAIT P0, [R3+URZ+0x36860], R0 ;  /* 0x03686000030075a7 */ /* 0x0022a4000800017f */
[----:B--2---:R-:W-:Y:S05]  /*140e0*/  @!P0 NANOSLEEP.SYNCS 0x989680 ;  /* 0x009896800000895d */ /* 0x004fea0003900000 */
[----:B------:R-:W2:Y:S02]  /*140f0*/  @!P0 SYNCS.PHASECHK.TRANS64 P0, [R3+URZ+0x36860], R0 ;  /* 0x03686000030085a7 */ /* 0x000ea4000800007f */
[----:B--2---:R-:W-:Y:S05]  /*14100*/  @!P0 BRA `(.L_x_4805) ;  /* 0xfffffffc00f08947 */ /* 0x004fea000383ffff */
[----:B------:R-:W-:Y:S05]  /*14110*/  BRA `(.L_x_4832) ;  /* 0xfffffff000947947 */ /* 0x000fea000383ffff */
.L_x_4807:
[----:B------:R-:W-:Y:S01]  /*14120*/  BSSY B0, `(.L_x_4833) ;  /* 0x0000007000007945 */ /* 0x000fe20003800000 */
[----:B------:R-:W-:Y:S02]  /*14130*/  IMAD.MOV.U32 R12, RZ, RZ, RZ ;  /* 0x000000ffff0c7224 */ /* 0x000fe400078e00ff */
[----:B------:R-:W-:Y:S02]  /*14140*/  IMAD.MOV.U32 R11, RZ, RZ, 0x1f ;  /* 0x0000001fff0b7424 */ /* 0x000fe400078e00ff */
[----:B------:R-:W-:-:S07]  /*14150*/  IMAD.MOV.U32 R15, RZ, RZ, -0x1 ;  /* 0xffffffffff0f7424 */ /* 0x000fce00078e00ff */
[----:B-----5:R-:W-:Y:S05]  /*14160*/  WARPSYNC.COLLECTIVE R15, `(.L_x_4834) ;  /* 0x000000000f087348 */ /* 0x020fea0003c00000 */
[----:B-----5:R1:W2:Y:S02]  /*14170*/  SHFL.IDX P6, R14, R13, R12, R11 ;  /* 0x0000000c0d0e7389 */ /* 0x0202a400000c000b */
[----:B-12---:R-:W-:Y:S01]  /*14180*/  ENDCOLLECTIVE ;  /* 0x000000000000791b */ /* 0x006fe20003800000 */
.L_x_4834:
[----:B------:R-:W-:Y:S05]  /*14190*/  BSYNC B0 ;  /* 0x0000000000007941 */ /* 0x000fea0003800000 */
.L_x_4833:
[----:B------:R-:W-:Y:S05]  /*141a0*/  BRA `(.L_x_4835) ;  /* 0xfffffff400287947 */ /* 0x000fea000383ffff */
.L_x_4809:
[----:B--2---:R2:W3:Y:S02]  /*141b0*/  SYNCS.PHASECHK.TRANS64.TRYWAIT P0, [R7+URZ+0x36820], R0 ;  /* 0x03682000070075a7 */ /* 0x0044e4000800017f */
[----:B---3--:R-:W-:Y:S05]  /*141c0*/  @!P0 NANOSLEEP.SYNCS 0x989680 ;  /* 0x009896800000895d */ /* 0x008fea0003900000 */
[----:B------:R-:W3:Y:S02]  /*141d0*/  @!P0 SYNCS.PHASECHK.TRANS64 P0, [R7+URZ+0x36820], R0 ;  /* 0x03682000070085a7 */ /* 0x000ee4000800007f */
[----:B---3--:R-:W-:Y:S05]  /*141e0*/  @!P0 BRA `(.L_x_4809) ;  /* 0xfffffffc00f08947 */ /* 0x008fea000383ffff */
[----:B------:R-:W-:Y:S05]  /*141f0*/  BRA `(.L_x_4836) ;  /* 0xfffffff4007c7947 */ /* 0x000fea000383ffff */
.L_x_4813:
[----:B--2---:R2:W3:Y:S02]  /*14200*/  SYNCS.PHASECHK.TRANS64.TRYWAIT P0, [R5+URZ], R4 ;  /* 0x00000004050075a7 */ /* 0x0044e4000800017f */
[----:B---3--:R-:W-:Y:S05]  /*14210*/  @!P0 NANOSLEEP.SYNCS 0x989680 ;  /* 0x009896800000895d */ /* 0x008fea0003900000 */
[----:B------:R-:W3:Y:S02]  /*14220*/  @!P0 SYNCS.PHASECHK.TRANS64 P0, [R5+URZ], R4 ;  /* 0x00000004050085a7 */ /* 0x000ee4000800007f */
[----:B---3--:R-:W-:Y:S05]  /*14230*/  @!P0 BRA `(.L_x_4813) ;  /* 0xfffffffc00f08947 */ /* 0x008fea000383ffff */
[----:B------:R-:W-:Y:S05]  /*14240*/  BRA `(.L_x_4837) ;  /* 0xfffffff400d07947 */ /* 0x000fea000383ffff */
.L_x_4814:
[----:B---3--:R3:W4:Y:S02]  /*14250*/  SYNCS.PHASECHK.TRANS64.TRYWAIT P0, [R3+URZ], R0 ;  /* 0x00000000030075a7 */ /* 0x008724000800017f */
[----:B----4-:R-:W-:Y:S05]  /*14260*/  @!P0 NANOSLEEP.SYNCS 0x989680 ;  /* 0x009896800000895d */ /* 0x010fea0003900000 */
[----:B------:R-:W4:Y:S02]  /*14270*/  @!P0 SYNCS.PHASECHK.TRANS64 P0, [R3+URZ], R0 ;  /* 0x00000000030085a7 */ /* 0x000f24000800007f */
[----:B----4-:R-:W-:Y:S05]  /*14280*/  @!P0 BRA `(.L_x_4814) ;  /* 0xfffffffc00f08947 */ /* 0x010fea000383ffff */
[----:B------:R-:W-:Y:S05]  /*14290*/  BRA `(.L_x_4838) ;  /* 0xfffffff400c47947 */ /* 0x000fea000383ffff */
.L_x_4816:
[----:B--2---:R2:W3:Y:S02]  /*142a0*/  SYNCS.PHASECHK.TRANS64.TRYWAIT P0, [R5+URZ], R4 ;  /* 0x00000004050075a7 */ /* 0x0044e4000800017f */
[----:B---3--:R-:W-:Y:S05]  /*142b0*/  @!P0 NANOSLEEP.SYNCS 0x989680 ;  /* 0x009896800000895d */ /* 0x008fea0003900000 */
[----:B------:R-:W3:Y:S02]  /*142c0*/  @!P0 SYNCS.PHASECHK.TRANS64 P0, [R5+URZ], R4 ;  /* 0x00000004050085a7 */ /* 0x000ee4000800007f */
[----:B---3--:R-:W-:Y:S05]  /*142d0*/  @!P0 BRA `(.L_x_4816) ;  /* 0xfffffffc00f08947 */ /* 0x008fea000383ffff */
[----:B------:R-:W-:Y:S05]  /*142e0*/  BRA `(.L_x_4839) ;  /* 0xfffffff400c87947 */ /* 0x000fea000383ffff */
.L_x_4840:
        /* <DEDUP_REMOVED lines=9> */
.L_x_12766:


//--------------------- .text._ZN7cutlass13device_kernelIN5flash11enable_sm90INS1_16FlashAttnFwdSm90INS1_25CollectiveMainloopFwdSm90ILi2EN4cute5tupleIJNS5_1CILi1EEES8_S8_EEENS6_IJNS7_ILi128EEENS7_ILi112EEENS7_ILi192EEEEEELi192ENS_10bfloat16_tEfNS_4arch4Sm90ELb1ELb0ELb0ELb1ELb0ELb0ELb0ELb1ELb1ELb0ELb0ELb0EEENS1_21CollectiveEpilogueFwdINS6_IJSA_SC_SB_EEES9_SE_SG_Li256ELb1ELb0ELb0ELb0EEENS1_36VarlenDynamicPersistentTileSchedulerILi128ELi112ELi256ELi32ELb0ELb0ELb1ELb1ELb1ELb1EEEEEEEEEvNT_6ParamsE --------------------------
	.section	.text._ZN7cutlass13device_kernelIN5flash11enable_sm90INS1_16FlashAttnFwdSm90INS1_25CollectiveMainloopFwdSm90ILi2EN4cute5tupleIJNS5_1CILi1EEES8_S8_EEENS6_IJNS7_ILi128EEENS7_ILi112EEENS7_ILi192EEEEEELi192ENS_10bfloat16_tEfNS_4arch4Sm90ELb1ELb0ELb0ELb1ELb0ELb0ELb0ELb1ELb1ELb0ELb0ELb0EEENS1_21CollectiveEpilogueFwdINS6_IJSA_SC_SB_EEES9_SE_SG_Li256ELb1ELb0ELb0ELb0EEENS1_36VarlenDynamicPersistentTileSchedulerILi128ELi112ELi256ELi32ELb0ELb0ELb1ELb1ELb1ELb1EEEEEEEEEvNT_6ParamsE,"ax",@progbits
	.align	128
.text._ZN7cutlass13device_kernelIN5flash11enable_sm90INS1_16FlashAttnFwdSm90INS1_25CollectiveMainloopFwdSm90ILi2EN4cute5tupleIJNS5_1CILi1EEES8_S8_EEENS6_IJNS7_ILi128EEENS7_ILi112EEENS7_ILi192EEEEEELi192ENS_10bfloat16_tEfNS_4arch4Sm90ELb1ELb0ELb0ELb1ELb0ELb0ELb0ELb1ELb1ELb0ELb0ELb0EEENS1_21CollectiveEpilogueFwdINS6_IJSA_SC_SB_EEES9_SE_SG_Li256ELb1ELb0ELb0ELb0EEENS1_36VarlenDynamicPersistentTileSchedulerILi128ELi112ELi256ELi32ELb0ELb0ELb1ELb1ELb1ELb1EEEEEEEEEvNT_6ParamsE:
        .type           _ZN7cutlass13device_kernelIN5flash11enable_sm90INS1_16FlashAttnFwdSm90INS1_25CollectiveMainloopFwdSm90ILi2EN4cute5tupleIJNS5_1CILi1EEES8_S8_EEENS6_IJNS7_ILi128EEENS7_ILi112EEENS7_ILi192EEEEEELi192ENS_10bfloat16_tEfNS_4arch4Sm90ELb1ELb0ELb0ELb1ELb0ELb0ELb0ELb1ELb1ELb0ELb0ELb0EEENS1_21CollectiveEpilogueFwdINS6_IJSA_SC_SB_EEES9_SE_SG_Li256ELb1ELb0ELb0ELb0EEENS1_36VarlenDynamicPersistentTileSchedulerILi128ELi112ELi256ELi32ELb0ELb0ELb1ELb1ELb1ELb1EEEEEEEEEvNT_6ParamsE,@function
        .size           _ZN7cutlass13device_kernelIN5flash11enable_sm90INS1_16FlashAttnFwdSm90INS1_25CollectiveMainloopFwdSm90ILi2EN4cute5tupleIJNS5_1CILi1EEES8_S8_EEENS6_IJNS7_ILi128EEENS7_ILi112EEENS7_ILi192EEEEEELi192ENS_10bfloat16_tEfNS_4arch4Sm90ELb1ELb0ELb0ELb1ELb0ELb0ELb0ELb1ELb1ELb0ELb0ELb0EEENS1_21CollectiveEpilogueFwdINS6_IJSA_SC_SB_EEES9_SE_SG_Li256ELb1ELb0ELb0ELb0EEENS1_36VarlenDynamicPersistentTileSchedulerILi128ELi112ELi256ELi32ELb0ELb0ELb1ELb1ELb1ELb1EEEEEEEEEvNT_6ParamsE,(.L_x_12767 - _ZN7cutlass13device_kernelIN5flash11enable_sm90INS1_16FlashAttnFwdSm90INS1_25CollectiveMainloopFwdSm90ILi2EN4cute5tupleIJNS5_1CILi1EEES8_S8_EEENS6_IJNS7_ILi128EEENS7_ILi112EEENS7_ILi192EEEEEELi192ENS_10bfloat16_tEfNS_4arch4Sm90ELb1ELb0ELb0ELb1ELb0ELb0ELb0ELb1ELb1ELb0ELb0ELb0EEENS1_21CollectiveEpilogueFwdINS6_IJSA_SC_SB_EEES9_SE_SG_Li256ELb1ELb0ELb0ELb0EEENS1_36VarlenDynamicPersistentTileSchedulerILi128ELi112ELi256ELi32ELb0ELb0ELb1ELb1ELb1ELb1EEEEEEEEEvNT_6ParamsE)
        .other          _ZN7cutlass13device_kernelIN5flash11enable_sm90INS1_16FlashAttnFwdSm90INS1_25CollectiveMainloopFwdSm90ILi2EN4cute5tupleIJNS5_1CILi1EEES8_S8_EEENS6_IJNS7_ILi128EEENS7_ILi112EEENS7_ILi192EEEEEELi192ENS_10bfloat16_tEfNS_4arch4Sm90ELb1ELb0ELb0ELb1ELb0ELb0ELb0ELb1ELb1ELb0ELb0ELb0EEENS1_21CollectiveEpilogueFwdINS6_IJSA_SC_SB_EEES9_SE_SG_Li256ELb1ELb0ELb0ELb0EEENS1_36VarlenDynamicPersistentTileSchedulerILi128ELi112ELi256ELi32ELb0ELb0ELb1ELb1ELb1ELb1EEEEEEEEEvNT_6ParamsE,@"STO_CUDA_ENTRY STV_DEFAULT"
_ZN7cutlass13device_kernelIN5flash11enable_sm90INS1_16FlashAttnFwdSm90INS1_25CollectiveMainloopFwdSm90ILi2EN4cute5tupleIJNS5_1CILi1EEES8_S8_EEENS6_IJNS7_ILi128EEENS7_ILi112EEENS7_ILi192EEEEEELi192ENS_10bfloat16_tEfNS_4arch4Sm90ELb1ELb0ELb0ELb1ELb0ELb0ELb0ELb1ELb1ELb0ELb0ELb0EEENS1_21CollectiveEpilogueFwdINS6_IJSA_SC_SB_EEES9_SE_SG_Li256ELb1ELb0ELb0ELb0EEENS1_36VarlenDynamicPersistentTileSchedulerILi128ELi112ELi256ELi32ELb0ELb0ELb1ELb1ELb1ELb1EEEEEEEEEvNT_6ParamsE:
        /* <DEDUP_REMOVED lines=21> */
.L_x_4842:
[----:B------:R-:W-:Y:S05]  /*0150*/  BSYNC B0 ;  /* 0x0000000000007941 */ /* 0x000fea0003800000 */
.L_x_4841:
        /* <DEDUP_REMOVED lines=41> */
.L_x_4843:
        /* <DEDUP_REMOVED lines=22> */
.L_x_4844:
        /* <DEDUP_REMOVED lines=18> */
.L_x_4845:
        /* <DEDUP_REMOVED lines=22> */
.L_x_4846:
        /* <DEDUP_REMOVED lines=22> */
.L_x_4847:
        /* <DEDUP_REMOVED lines=8> */
.L_x_4849:
        /* <DEDUP_REMOVED lines=17> */
[----:B------:R-:W-:Y:S01]  /*0ac0*/  UMOV UR36, URZ ;  /* 0x0000003f00247c82 */ /* 0x000fe20008000000 */
[----:B------:R-:W0:Y:S10]  /*0ad0*/  S2R R0, SR_TID.X ;  /* 0x0000000000007919 */ /* 0x000e340000002100 */
        /* <DEDUP_REMOVED lines=22> */
[----:B------:R-:W-:-:S02]  /*0c40*/  SHF.R.S32.HI R8, RZ, 0x5, R8 ;  /* 0x00000005ff087819 */ /* 0x000fc40000011408 */
[----:B------:R-:W-:Y:S02]  /*0c50*/  LEA.HI R2, R2, R5, RZ, 0x3 ;  /* 0x0000000502027211 */ /* 0x000fe400078f18ff */
[----:B------:R-:W-:Y:S02]  /*0c60*/  LOP3.LUT R204, R9, 0x7ffffffc, RZ, 0xc0, !PT ;  /* 0x7ffffffc09cc7812 */ /* 0x000fe400078ec0ff */
[----:B------:R-:W-:Y:S02]  /*0c70*/  LOP3.LUT R6, R2, 0xfffffff8, RZ, 0xc0, !PT ;  /* 0xfffffff802067812 */ /* 0x000fe400078ec0ff */
[CC--:B------:R-:W-:Y:S01]  /*0c80*/  LEA.HI R2, R0.reuse, R215.reuse, RZ, 0x4 ;  /* 0x000000d700027211 */ /* 0x0c0fe200078f20ff */
[----:B------:R-:W-:Y:S01]  /*0c90*/  IMAD.IADD R204, R211, 0x1, -R204 ;  /* 0x00000001d3cc7824 */ /* 0x000fe200078e0acc */
        /* <DEDUP_REMOVED lines=12> */
[----:B------:R-:W-:Y:S02]  /*0d60*/  IMAD R7, R4, 0x40, R7 ;  /* 0x0000004004077824 */ /* 0x000fe400078e0207 */
[----:B------:R-:W-:-:S04]  /*0d70*/  IMAD.IADD R2, R5, 0x1, -R2 ;  /* 0x0000000105027824 */ /* 0x000fc800078e0a02 */
[----:B------:R-:W-:Y:S01]  /*0d80*/  IMAD R213, R2, 0x8, R7 ;  /* 0x0000000802d57824 */ /* 0x000fe200078e0207 */
[----:B------:R-:W-:-:S05]  /*0d90*/  LOP3.LUT R2, R0, 0x1ffffff8, RZ, 0xc0, !PT ;  /* 0x1ffffff800027812 */ /* 0x000fca00078ec0ff */
[----:B------:R-:W-:-:S04]  /*0da0*/  IMAD.IADD R2, R215, 0x1, -R2 ;  /* 0x00000001d7027824 */ /* 0x000fc800078e0a02 */
[----:B------:R-:W-:-:S07]  /*0db0*/  IMAD.SHL.U32 R16, R2, 0x8, RZ ;  /* 0x0000000802107824 */ /* 0x000fce00078e00ff */
.L_x_4903:
        /* <DEDUP_REMOVED lines=23> */
[----:B---3-5:R-:W-:-:S03]  /*0f30*/  IMAD.U32 R4, RZ, RZ, UR8 ;  /* 0x00000008ff047e24 */ /* 0x028fc6000f8e00ff */
        /* <DEDUP_REMOVED lines=17> */
[----:B------:R-:W-:Y:S01]  /*1050*/  IMAD.U32 R18, RZ, RZ, UR9 ;  /* 0x00000009ff127e24 */ /* 0x000fe2000f8e00ff */
[----:B-1--4-:R-:W-:Y:S06]  /*1060*/  @P2 BRA `(.L_x_4850) ;  /* 0x0000000000402947 */ /* 0x012fec0003800000 */
        /* <DEDUP_REMOVED lines=14> */
[----:B------:R-:W-:-:S06]  /*1150*/  UIADD3 UR5, -UR5, UR6, URZ ;  /* 0x0000000605057290 */ /* 0x000fcc000fffe13f */
[----:B------:R-:W-:-:S07]  /*1160*/  IMAD.U32 R18, RZ, RZ, UR5 ;  /* 0x00000005ff127e24 */ /* 0x000fce000f8e00ff */
.L_x_4850:
        /* <DEDUP_REMOVED lines=13> */
.L_x_4851:
        /* <DEDUP_REMOVED lines=15> */
.L_x_4852:
[----:B------:R-:W-:Y:S01]  /*1330*/  R2UR UR5, R17 ;  /* 0x00000000110572ca */ /* 0x000fe200000e0000 */
[----:B------:R-:W-:Y:S01]  /*1340*/  UIADD3 UR7, -UR4, UR8, URZ ;  /* 0x0000000804077290 */ /* 0x000fe2000fffe13f */
[----:B------:R-:W-:Y:S02]  /*1350*/  R2UR UR8, R18 ;  /* 0x00000000120872ca */ /* 0x000fe400000e0000 */
[----:B------:R-:W-:Y:S01]  /*1360*/  CS2R R2, SRZ ;  /* 0x0000000000027805 */ /* 0x000fe2000001ff00 */
[----:B------:R-:W-:Y:S01]  /*1370*/  UMOV UR4, URZ ;  /* 0x0000003f00047c82 */ /* 0x000fe20008000000 */
[----:B------:R-:W-:Y:S02]  /*1380*/  PLOP3.LUT P0, PT, PT, PT, PT, 0x80, 0x0 ;  /* 0x000000000000781c */ /* 0x000fe40003f0f070 */
[----:B------:R-:W-:Y:S01]  /*1390*/  CS2R R118, SRZ ;  /* 0x0000000000767805 */ /* 0x000fe2000001ff00 */
[----:B------:R-:W-:Y:S01]  /*13a0*/  IMAD.U32 R19, RZ, RZ, UR7 ;  /* 0x00000007ff137e24 */ /* 0x000fe2000f8e00ff */
[----:B------:R-:W-:-:S02]  /*13b0*/  CS2R R116, SRZ ;  /* 0x0000000000747805 */ /* 0x000fc4000001ff00 */
[----:B------:R-:W-:Y:S02]  /*13c0*/  CS2R R114, SRZ ;  /* 0x0000000000727805 */ /* 0x000fe4000001ff00 */
[----:B------:R-:W-:Y:S02]  /*13d0*/  CS2R R112, SRZ ;  /* 0x0000000000707805 */ /* 0x000fe4000001ff00 */
[----:B------:R-:W-:Y:S02]  /*13e0*/  CS2R R110, SRZ ;  /* 0x00000000006e7805 */ /* 0x000fe4000001ff00 */
[----:B------:R-:W-:Y:S01]  /*13f0*/  CS2R R108, SRZ ;  /* 0x00000000006c7805 */ /* 0x000fe2000001ff00 */
[----:B------:R-:W-:Y:S01]  /*1400*/  ULEA UR6, UR5, 0xef, 0x7 ;  /* 0x000000ef05067891 */ /* 0x000fe2000f8e383f */
[----:B------:R-:W-:Y:S01]  /*1410*/  CS2R R106, SRZ ;  /* 0x00000000006a7805 */ /* 0x000fe2000001ff00 */
[----:B------:R-:W-:Y:S01]  /*1420*/  UIADD3 UR5, UR7, 0x6f, URZ ;  /* 0x0000006f07057890 */ /* 0x000fe2000fffe03f */
[----:B------:R-:W-:Y:S01]  /*1430*/  CS2R R104, SRZ ;  /* 0x0000000000687805 */ /* 0x000fe2000001ff00 */
[----:B------:R-:W-:Y:S01]  /*1440*/  UIADD3 UR7, UR7, UR6, -UR8 ;  /* 0x0000000607077290 */ /* 0x000fe2000fffe808 */
[----:B------:R-:W-:Y:S01]  /*1450*/  CS2R R102, SRZ ;  /* 0x0000000000667805 */ /* 0x000fe2000001ff00 */
[----:B------:R-:W-:Y:S01]  /*1460*/  UIMAD.WIDE UR4, UR5, -0x6db6db6d, UR4 ;  /* 0x92492493050478a5 */ /* 0x000fe2000f8e0204 */
[----:B------:R-:W-:Y:S01]  /*1470*/  CS2R R100, SRZ ;  /* 0x0000000000647805 */ /* 0x000fe2000001ff00 */
[----:B------:R-:W-:Y:S01]  /*1480*/  UMOV UR6, URZ ;  /* 0x0000003f00067c82 */ /* 0x000fe20008000000 */
[----:B------:R-:W-:Y:S01]  /*1490*/  CS2R R98, SRZ ;  /* 0x0000000000627805 */ /* 0x000fe2000001ff00 */
[----:B------:R-:W-:Y:S01]  /*14a0*/  UIMAD.WIDE UR6, UR7, -0x6db6db6d, UR6 ;  /* 0x92492493070678a5 */ /* 0x000fe2000f8e0206 */
[----:B------:R-:W-:Y:S01]  /*14b0*/  CS2R R96, SRZ ;  /* 0x0000000000607805 */ /* 0x000fe2000001ff00 */
[----:B------:R-:W-:Y:S01]  /*14c0*/  USHF.R.U32.HI UR4, URZ, 0x1f, UR5 ;  /* 0x0000001f3f047899 */ /* 0x000fe20008011605 */
[----:B------:R-:W-:Y:S01]  /*14d0*/  IMAD.MOV.U32 R86, RZ, RZ, RZ ;  /* 0x000000ffff567224 */ /* 0x000fe200078e00ff */
[----:B------:R-:W-:Y:S01]  /*14e0*/  USHF.R.U32.HI UR6, URZ, 0x1f, UR7 ;  /* 0x0000001f3f067899 */ /* 0x000fe20008011607 */
[----:B------:R-:W-:Y:S01]  /*14f0*/  CS2R R90, SRZ ;  /* 0x00000000005a7805 */ /* 0x000fe2000001ff00 */
[----:B------:R-:W-:Y:S01]  /*1500*/  ULEA.HI.SX32 UR4, UR5, UR4, 0x1a ;  /* 0x0000000405047291 */ /* 0x000fe2000f8fd23f */
[----:B------:R-:W-:Y:S01]  /*1510*/  CS2R R92, SRZ ;  /* 0x00000000005c7805 */ /* 0x000fe2000001ff00 */
[----:B------:R-:W-:Y:S01]  /*1520*/  ULEA.HI.SX32 UR6, UR7, UR6, 0x1a ;  /* 0x0000000607067291 */ /* 0x000fe2000f8fd23f */
[----:B------:R-:W-:Y:S01]  /*1530*/  IMAD.MOV.U32 R43, RZ, RZ, RZ ;  /* 0x000000ffff2b7224 */ /* 0x000fe200078e00ff */
[----:B------:R-:W-:-:S02]  /*1540*/  CS2R R88, SRZ ;  /* 0x0000000000587805 */ /* 0x000fc4000001ff00 */
[----:B------:R-:W-:Y:S01]  /*1550*/  CS2R R128, SRZ ;  /* 0x0000000000807805 */ /* 0x000fe2000001ff00 */
[----:B------:R-:W-:Y:S01]  /*1560*/  UISETP.LT.AND UP0, UPT, UR4, UR6, UPT ;  /* 0x000000060400728c */ /* 0x000fe2000bf01270 */
[----:B------:R-:W-:Y:S02]  /*1570*/  CS2R R38, SRZ ;  /* 0x0000000000267805 */ /* 0x000fe4000001ff00 */
[----:B------:R-:W-:Y:S02]  /*1580*/  CS2R R84, SRZ ;  /* 0x0000000000547805 */ /* 0x000fe4000001ff00 */
[----:B------:R-:W-:Y:S01]  /*1590*/  CS2R R46, SRZ ;  /* 0x00000000002e7805 */ /* 0x000fe2000001ff00 */
[----:B------:R-:W-:Y:S01]  /*15a0*/  USEL UR38, UR4, UR6, UP0 ;  /* 0x0000000604267287 */ /* 0x000fe20008000000 */
[----:B------:R-:W-:Y:S02]  /*15b0*/  CS2R R36, SRZ ;  /* 0x0000000000247805 */ /* 0x000fe4000001ff00 */
[----:B------:R-:W-:-:S02]  /*15c0*/  CS2R R78, SRZ ;  /* 0x00000000004e7805 */ /* 0x000fc4000001ff00 */
[----:B------:R-:W-:Y:S01]  /*15d0*/  CS2R R76, SRZ ;  /* 0x00000000004c7805 */ /* 0x000fe2000001ff00 */
[----:B------:R-:W-:Y:S01]  /*15e0*/  UISETP.GE.AND UP0, UPT, UR38, 0x1, UPT ;  /* 0x000000012600788c */ /* 0x000fe2000bf06270 */
[----:B------:R-:W-:Y:S02]  /*15f0*/  CS2R R74, SRZ ;  /* 0x00000000004a7805 */ /* 0x000fe4000001ff00 */
[----:B------:R-:W-:Y:S02]  /*1600*/  CS2R R72, SRZ ;  /* 0x0000000000487805 */ /* 0x000fe4000001ff00 */
[----:B------:R-:W-:Y:S02]  /*1610*/  CS2R R70, SRZ ;  /* 0x0000000000467805 */ /* 0x000fe4000001ff00 */
[----:B------:R-:W-:Y:S02]  /*1620*/  CS2R R68, SRZ ;  /* 0x0000000000447805 */ /* 0x000fe4000001ff00 */
[----:B------:R-:W-:-:S02]  /*1630*/  CS2R R66, SRZ ;  /* 0x0000000000427805 */ /* 0x000fc4000001ff00 */
[----:B------:R-:W-:Y:S02]  /*1640*/  PLOP3.LUT P1, PT, PT, PT, UP0, 0x80, 0x0 ;  /* 0x000000000000781c */ /* 0x000fe40003f2f008 */
        /* <DEDUP_REMOVED lines=13> */
[----:B------:R-:W-:Y:S02]  /*1720*/  MOV R133, RZ ;  /* 0x000000ff00857202 */ /* 0x000fe40000000f00 */
        /* <DEDUP_REMOVED lines=41> */
.L_x_4854:
        /* <DEDUP_REMOVED lines=11> */
.L_x_4991:
[----:B------:R-:W-:Y:S05]  /*1a70*/  @!P0 BRA `(.L_x_4856) ;  /* 0x0000000000048947 */ /* 0x000fea0003800000 */
[----:B------:R-:W-:Y:S01]  /*1a80*/  BPT.TRAP 0x1 ;  /* 0x000000040000795c */ /* 0x000fe20000300000 */
.L_x_4856:
[----:B------:R-:W-:Y:S02]  /*1a90*/  IMAD.U32 R2, RZ, RZ, UR36 ;  /* 0x00000024ff027e24 */ /* 0x000fe4000f8e00ff */
[----:B0-----:R-:W-:-:S03]  /*1aa0*/  IMAD.U32 R3, RZ, RZ, UR61 ;  /* 0x0000003dff037e24 */ /* 0x001fc6000f8e00ff */
[----:B------:R-:W-:Y:S02]  /*1ab0*/  LEA R2, R2, UR60, 0x3 ;  /* 0x0000003c02027c11 */ /* 0x000fe4000f8e18ff */
[----:B------:R-:W-:-:S04]  /*1ac0*/  SHF.L.U32 R3, R3, 0x1f, RZ ;  /* 0x0000001f03037819 */ /* 0x000fc800000006ff */
[----:B------:R0:W1:Y:S01]  /*1ad0*/  SYNCS.PHASECHK.TRANS64.TRYWAIT P2, [R2+URZ+0x36830], R3 ;  /* 0x03683003020075a7 */ /* 0x000062000804017f */
[----:B------:R-:W-:Y:S05]  /*1ae0*/  @!P0 BRA `(.L_x_4857) ;  /* 0x0000000000048947 */ /* 0x000fea0003800000 */
[----:B------:R-:W-:Y:S01]  /*1af0*/  BPT.TRAP 0x1 ;  /* 0x000000040000795c */ /* 0x000fe20000300000 */
.L_x_4857:
[----:B------:R-:W2:Y:S01]  /*1b00*/  S2R R0, SR_TID.X ;  /* 0x0000000000007919 */ /* 0x000ea20000002100 */
[----:B------:R-:W-:Y:S02]  /*1b10*/  MOV R119, RZ ;  /* 0x000000ff00777202 */ /* 0x000fe40000000f00 */
[----:B--2---:R-:W-:Y:S01]  /*1b20*/  LOP3.LUT P1, RZ, R0, 0x7f, RZ, 0xc0, !PT ;  /* 0x0000007f00ff7812 */ /* 0x004fe2000782c0ff */
[----:B-1----:R-:W-:-:S12]  /*1b30*/  @P2 BRA `(.L_x_4858) ;  /* 0x0000000000082947 */ /* 0x002fd80003800000 */
[----:B------:R-:W1:Y:S02]  /*1b40*/  SYNCS.PHASECHK.TRANS64.TRYWAIT P2, [R2+URZ+0x36830], R3 ;  /* 0x03683003020075a7 */ /* 0x000e64000804017f */
[----:B-1----:R-:W-:Y:S05]  /*1b50*/  @!P2 BRA `(.L_x_4859) ;  /* 0x000001500020a947 */ /* 0x002fea0003800000 */
.L_x_4858:
[----:B------:R-:W-:Y:S05]  /*1b60*/  WARPSYNC.ALL ;  /* 0x0000000000007948 */ /* 0x000fea0003800000 */
[----:B------:R-:W-:Y:S01]  /*1b70*/  UIADD3 UR4, UR60, 0x21400, URZ ;  /* 0x000214003c047890 */ /* 0x000fe2000fffe03f */
[----:B------:R-:W-:Y:S01]  /*1b80*/  WARPGROUP.ARRIVE ;  /* 0x00000000000079c5 */ /* 0x000fe20000000000 */
[----:B------:R-:W-:Y:S01]  /*1b90*/  UMOV UR7, 0x40000040 ;  /* 0x4000004000077882 */ /* 0x000fe20000000000 */
[----:B------:R-:W-:Y:S01]  /*1ba0*/  UMOV UR11, 0x40000040 ;  /* 0x40000040000b7882 */ /* 0x000fe20000000000 */
[----:B------:R-:W-:Y:S01]  /*1bb0*/  USHF.R.U32.HI UR4, URZ, 0x4, UR4 ;  /* 0x000000043f047899 */ /* 0x000fe20008011604 */
[----:B------:R-:W-:Y:S01]  /*1bc0*/  R2UR UR39, R19 ;  /* 0x00000000132772ca */ /* 0x000fe200000e0000 */
[----:B------:R-:W-:Y:S01]  /*1bd0*/  UMOV UR15, 0x40000040 ;  /* 0x40000040000f7882 */ /* 0x000fe20000000000 */
[----:B------:R-:W-:Y:S01]  /*1be0*/  UMOV UR19, 0x40000040 ;  /* 0x4000004000137882 */ /* 0x000fe20000000000 */
[----:B------:R-:W-:Y:S01]  /*1bf0*/  ULOP3.LUT UR4, UR4, 0x3fff, URZ, 0xc0, !UPT ;  /* 0x00003fff04047892 */ /* 0x000fe2000f8ec03f */
[----:B01----:R-:W-:Y:S01]  /*1c00*/  @!P1 VIADD R2, R2, 0x36840 ;  /* 0x0003684002029836 */ /* 0x003fe20000000000 */
[----:B------:R-:W-:Y:S01]  /*1c10*/  UMOV UR23, 0x40000040 ;  /* 0x4000004000177882 */ /* 0x000fe20000000000 */
[----:B------:R-:W-:Y:S01]  /*1c20*/  UMOV UR27, 0x40000040 ;  /* 0x40000040001b7882 */ /* 0x000fe20000000000 */
[----:B------:R-:W-:Y:S01]  /*1c30*/  ULOP3.LUT UR5, UR4, 0x10000, URZ, 0xfc, !UPT ;  /* 0x0001000004057892 */ /* 0x000fe2000f8efc3f */
[--C-:B------:R-:W-:Y:S01]  /*1c40*/  IMAD.MOV.U32 R118, RZ, RZ, R119.reuse ;  /* 0x000000ffff767224 */ /* 0x100fe200078e0077 */
[----:B------:R-:W-:Y:S01]  /*1c50*/  ULOP3.LUT UR4, UR37, 0x10000, URZ, 0xfc, !UPT ;  /* 0x0001000025047892 */ /* 0x000fe2000f8efc3f */
[----:B------:R-:W-:Y:S01]  /*1c60*/  R2UR UR37, R17 ;  /* 0x00000000112572ca */ /* 0x000fe200000e0000 */
[----:B------:R-:W-:Y:S01]  /*1c70*/  UIMAD UR6, UR36, 0xa80, UR5 ;  /* 0x00000a80240678a4 */ /* 0x000fe2000f8e0205 */
[----:B------:R-:W-:Y:S01]  /*1c80*/  @!P1 PRMT R2, RZ, 0x654, R2 ;  /* 0x00000654ff029816 */ /* 0x000fe20000000002 */
[----:B------:R-:W-:Y:S01]  /*1c90*/  IMAD.U32 R8, RZ, RZ, UR5 ;  /* 0x00000005ff087e24 */ /* 0x000fe2000f8e00ff */
[----:B------:R-:W-:Y:S01]  /*1ca0*/  UMOV UR5, 0x40000040 ;  /* 0x4000004000057882 */ /* 0x000fe20000000000 */
[----:B------:R-:W-:Y:S01]  /*1cb0*/  UIADD3 UR10, UR6, 0x80, URZ ;  /* 0x00000080060a7890 */ /* 0x000fe2000fffe03f */
[----:B------:R-:W-:Y:S01]  /*1cc0*/  IMAD.MOV.U32 R117, RZ, RZ, R119 ;  /* 0x000000ffff757224 */ /* 0x000fe200078e0077 */
[----:B------:R-:W-:Y:S01]  /*1cd0*/  UMOV UR8, UR4 ;  /* 0x0000000400087c82 */ /* 0x000fe20008000000 */
[----:B------:R-:W-:Y:S01]  /*1ce0*/  UMOV UR9, UR5 ;  /* 0x0000000500097c82 */ /* 0x000fe20008000000 */
[----:B------:R-:W-:-:S02]  /*1cf0*/  UIADD3 UR14, UR6, 0x200, URZ ;  /* 0x00000200060e7890 */ /* 0x000fc4000fffe03f */
[----:B------:R-:W-:Y:S01]  /*1d00*/  HGMMA.64x16x16.F32.BF16 R72, gdesc[UR4], RZ, !UPT, gsb0 ;  /* 0x00200000044879f0 */ /* 0x000fe2000c0018ff */
[----:B------:R-:W-:Y:S01]  /*1d10*/  UMOV UR12, UR4 ;  /* 0x00000004000c7c82 */ /* 0x000fe20008000000 */
[----:B------:R-:W-:Y:S01]  /*1d20*/  UMOV UR13, UR5 ;  /* 0x00000005000d7c82 */ /* 0x000fe20008000000 */
[----:B------:R-:W-:Y:S01]  /*1d30*/  UIADD3 UR18, UR6, 0x280, URZ ;  /* 0x0000028006127890 */ /* 0x000fe2000fffe03f */
[----:B------:R-:W-:Y:S01]  /*1d40*/  IMAD.U32 R0, RZ, RZ, UR37 ;  /* 0x00000025ff007e24 */ /* 0x000fe2000f8e00ff */
[----:B------:R-:W-:Y:S01]  /*1d50*/  UMOV UR16, UR4 ;  /* 0x0000000400107c82 */ /* 0x000fe20008000000 */
        /* <DEDUP_REMOVED lines=121> */
[----:B------:R-:W-:Y:S02]  /*24f0*/  R2UR UR11, R18 ;  /* 0x00000000120b72ca */ /* 0x000fe400000e0000 */
        /* <DEDUP_REMOVED lines=347> */
[----:B------:R-:W-:Y:S02]  /*3ab0*/  UIMAD UR7, UR38, -0x70, UR39 ;  /* 0xffffff90260778a4 */ /* 0x000fe4000f8e0227 */
[----:B------:R-:W-:Y:S02]  /*3ac0*/  UIADD3 UR38, UR38, -0x2, URZ ;  /* 0xfffffffe26267890 */ /* 0x000fe4000fffe03f */
[----:B------:R-:W-:Y:S02]  /*3ad0*/  UIADD3 UR10, -UR11, 0x71, UR7 ;  /* 0x000000710b0a7890 */ /* 0x000fe4000fffe107 */
[----:B------:R-:W-:-:S04]  /*3ae0*/  UIADD3 UR7, UR7, 0x70, URZ ;  /* 0x0000007007077890 */ /* 0x000fc8000fffe03f */
[----:B------:R-:W-:Y:S02]  /*3af0*/  IMAD.U32 R5, RZ, RZ, UR10 ;  /* 0x0000000aff057e24 */ /* 0x000fe4000f8e00ff */
[----:B------:R-:W-:Y:S02]  /*3b00*/  IMAD.U32 R3, RZ, RZ, UR7 ;  /* 0x00000007ff037e24 */ /* 0x000fe4000f8e00ff */
[----:B------:R-:W-:Y:S02]  /*3b10*/  IMAD R6, R204, -0x2, R5 ;  /* 0xfffffffecc067824 */ /* 0x000fe400078e0205 */
[----:B------:R-:W-:Y:S02]  /*3b20*/  IMAD R5, R0, 0x80, R205 ;  /* 0x0000008000057824 */ /* 0x000fe400078e02cd */
        /* <DEDUP_REMOVED lines=23> */
[----:B------:R-:W-:Y:S01]  /*3ca0*/  ISETP.GT.AND P2, PT, R0, 0x9, PT ;  /* 0x000000090000780c */ /* 0x000fe20003f44270 */
[----:B------:R-:W-:Y:S01]  /*3cb0*/  HGMMA.64x16x16.F32.BF16 R64, gdesc[UR52], R64, gsb0 ;  /* 0x00200000344079f0 */ /* 0x000fe20008001840 */
[----:B------:R-:W-:Y:S01]  /*3cc0*/  UIADD3 UR54, UR6, 0x806, URZ ;  /* 0x0000080606367890 */ /* 0x000fe2000fffe03f */
[----:B------:R-:W-:Y:S01]  /*3cd0*/  FSEL R13, R78, -INF , P4 ;  /* 0xff8000004e0d7808 */ /* 0x000fe20002000000 */
[----:B------:R-:W-:Y:S01]  /*3ce0*/  UMOV UR55, 0x40000040 ;  /* 0x4000004000377882 */ /* 0x000fe20000000000 */
[----:B------:R-:W-:Y:S01]  /*3cf0*/  FMNMX.FTZ R4, R7, R75, !PT ;  /* 0x0000004b07047209 */ /* 0x000fe20007810000 */
[----:B------:R-:W-:Y:S01]  /*3d00*/  IMAD.MOV.U32 R78, RZ, RZ, R119 ;  /* 0x000000ffff4e7224 */ /* 0x000fe200078e0077 */
        /* <DEDUP_REMOVED lines=15> */
[----:B------:R-:W-:Y:S01]  /*3e00*/  UMOV UR55, 0x40000040 ;  /* 0x4000004000377882 */ /* 0x000fe20000000000 */
[----:B------:R-:W-:Y:S02]  /*3e10*/  ISETP.GT.AND P2, PT, R0, 0x19, PT ;  /* 0x000000190000780c */ /* 0x000fe40003f44270 */
[----:B------:R-:W-:Y:S01]  /*3e20*/  FSEL R81, R70, -INF , P3 ;  /* 0xff80000046517808 */ /* 0x000fe20001800000 */
[----:B------:R-:W-:Y:S01]  /*3e30*/  IMAD.MOV.U32 R70, RZ, RZ, R119 ;  /* 0x000000ffff467224 */ /* 0x000fe200078e0077 */
[----:B------:R-:W-:Y:S02]  /*3e40*/  FMNMX.FTZ R4, R67, R4, !PT ;  /* 0x0000000443047209 */ /* 0x000fe40007810000 */
        /* <DEDUP_REMOVED lines=14> */
[----:B------:R-:W-:Y:S01]  /*3f30*/  UMOV UR55, 0x40000040 ;  /* 0x4000004000377882 */ /* 0x000fe20000000000 */
[----:B------:R-:W-:Y:S01]  /*3f40*/  FSEL R85, R62, -INF , P3 ;  /* 0xff8000003e557808 */ /* 0x000fe20001800000 */
[----:B------:R-:W-:Y:S01]  /*3f50*/  IMAD.MOV.U32 R62, RZ, RZ, R119 ;  /* 0x000000ffff3e7224 */ /* 0x000fe200078e0077 */
[----:B------:R-:W-:Y:S02]  /*3f60*/  FMNMX.FTZ R4, R59, R4, !PT ;  /* 0x000000043b047209 */ /* 0x000fe40007810000 */
        /* <DEDUP_REMOVED lines=33> */
[----:B------:R-:W-:Y:S01]  /*4180*/  UMOV UR55, 0x40000040 ;  /* 0x4000004000377882 */ /* 0x000fe20000000000 */
[----:B------:R-:W-:Y:S01]  /*4190*/  ISETP.GT.AND P2, PT, R0, 0x49, PT ;  /* 0x000000490000780c */ /* 0x000fe20003f44270 */
[----:B------:R-:W-:Y:S01]  /*41a0*/  ULDC UR6, c[0x0][0x988] ;  /* 0x0002620000067ab9 */ /* 0x000fe20000000800 */
[----:B------:R-:W-:Y:S02]  /*41b0*/  FSEL R97, R46, -INF , P3 ;  /* 0xff8000002e617808 */ /* 0x000fe40001800000 */
[----:B------:R-:W-:-:S02]  /*41c0*/  FMNMX.FTZ R4, R95, R4, !PT ;  /* 0x000000045f047209 */ /* 0x000fc40007810000 */
[C---:B------:R-:W-:Y:S02]  /*41d0*/  ISETP.GT.AND P3, PT, R0.reuse, 0x50, PT ;  /* 0x000000500000780c */ /* 0x040fe40003f64270 */
[----:B------:R-:W-:Y:S02]  /*41e0*/  FSEL R99, R47, -INF , P2 ;  /* 0xff8000002f637808 */ /* 0x000fe40001000000 */
[----:B------:R-:W-:Y:S02]  /*41f0*/  FMNMX.FTZ R4, R97, R4, !PT ;  /* 0x0000000461047209 */ /* 0x000fe40007810000 */
[----:B------:R-:W-:Y:S02]  /*4200*/  ISETP.GT.AND P2, PT, R0, 0x51, PT ;  /* 0x000000510000780c */ /* 0x000fe40003f44270 */
[----:B------:R-:W-:Y:S01]  /*4210*/  FMNMX.FTZ R4, R99, R4, !PT ;  /* 0x0000000463047209 */ /* 0x000fe20007810000 */
[----:B------:R-:W-:Y:S02]  /*4220*/  WARPGROUP.DEPBAR.LE gsb0, 0x0 ;  /* 0x00008000000079c5 */ /* 0x000fe40000010000 */
[----:B------:R-:W-:Y:S01]  /*4230*/  WARPGROUP.ARRIVE ;  /* 0x00000000000079c5 */ /* 0x000fe20000000000 */
[----:B------:R-:W-:-:S02]  /*4240*/  FSEL R101, R34, -INF , P3 ;  /* 0xff80000022657808 */ /* 0x000fc40001800000 */
[C---:B------:R-:W-:Y:S02]  /*4250*/  ISETP.GT.AND P3, PT, R0.reuse, 0x58, PT ;  /* 0x000000580000780c */ /* 0x040fe40003f64270 */
[----:B------:R-:W-:Y:S01]  /*4260*/  FSEL R103, R35, -INF , P2 ;  /* 0xff80000023677808 */ /* 0x000fe20001000000 */
[----:B------:R-:W-:Y:S01]  /*4270*/  HGMMA.64x16x16.F32.BF16 R24, gdesc[UR52], R24, gsb0 ;  /* 0x00200000341879f0 */ /* 0x000fe20008001818 */
[----:B------:R-:W-:Y:S02]  /*4280*/  FMNMX.FTZ R4, R101, R4, !PT ;  /* 0x0000000465047209 */ /* 0x000fe40007810000 */
[----:B------:R-:W-:Y:S02]  /*4290*/  ISETP.GT.AND P2, PT, R0, 0x59, PT ;  /* 0x000000590000780c */ /* 0x000fe40003f44270 */
        /* <DEDUP_REMOVED lines=18> */
[----:B------:R-:W-:Y:S02]  /*43c0*/  ISETP.GT.AND P3, PT, R3, 0x1, PT ;  /* 0x000000010300780c */ /* 0x000fe40003f64270 */
[----:B------:R-:W-:Y:S02]  /*43d0*/  FMNMX.FTZ R9, R115, R4, !PT ;  /* 0x0000000473097209 */ /* 0x000fe40007810000 */
        /* <DEDUP_REMOVED lines=11> */
[----:B-1----:R-:W-:Y:S01]  /*4490*/  FMNMX.FTZ R10, R9, R0, !PT ;  /* 0x00000000090a7209 */ /* 0x002fe20007810000 */
[----:B------:R-:W-:Y:S01]  /*44a0*/  IMAD.U32 R0, RZ, RZ, UR6 ;  /* 0x00000006ff007e24 */ /* 0x000fe2000f8e00ff */
[----:B------:R-:W-:Y:S01]  /*44b0*/  FSEL R9, R76, -INF , P4 ;  /* 0xff8000004c097808 */ /* 0x000fe20002000000 */
[----:B------:R-:W-:Y:S01]  /*44c0*/  UIADD3 UR6, UR39, -UR11, URZ ;  /* 0x8000000b27067290 */ /* 0x000fe2000fffe03f */
[----:B------:R-:W-:Y:S01]  /*44d0*/  FSEL R49, R49, -INF , P3 ;  /* 0xff80000031317808 */ /* 0x000fe20001800000 */
[----:B------:R-:W1:Y:S01]  /*44e0*/  SHFL.BFLY PT, R11, R10, 0x1, 0x1f ;  /* 0x0c201f000a0b7f89 */ /* 0x000e6200000e0000 */
[----:B------:R-:W-:Y:S01]  /*44f0*/  ISETP.GT.AND P3, PT, R3, 0x39, PT ;  /* 0x000000390300780c */ /* 0x000fe20003f64270 */
[----:B------:R-:W-:Y:S01]  /*4500*/  ULEA UR7, UR37, UR6, 0x7 ;  /* 0x0000000625077291 */ /* 0x000fe2000f8e383f */
[----:B------:R-:W-:-:S02]  /*4510*/  IMAD.MOV.U32 R76, RZ, RZ, R119 ;  /* 0x000000ffff4c7224 */ /* 0x000fc400078e0077 */
[----:B------:R-:W-:Y:S01]  /*4520*/  FSEL R53, R53, -INF , P3 ;  /* 0xff80000035357808 */ /* 0x000fe20001800000 */
[----:B------:R-:W-:Y:S01]  /*4530*/  UMOV UR6, URZ ;  /* 0x0000003f00067c82 */ /* 0x000fe20008000000 */
[----:B------:R-:W-:Y:S01]  /*4540*/  ISETP.GT.AND P3, PT, R3, 0x41, PT ;  /* 0x000000410300780c */ /* 0x000fe20003f64270 */
[----:B------:R-:W-:-:S03]  /*4550*/  UIMAD.WIDE UR6, UR7, -0x6db6db6d, UR6 ;  /* 0x92492493070678a5 */ /* 0x000fc6000f8e0206 */
[----:B------:R-:W-:Y:S01]  /*4560*/  FSEL R41, R41, -INF , P3 ;  /* 0xff80000029297808 */ /* 0x000fe20001800000 */
[----:B------:R-:W-:Y:S01]  /*4570*/  USHF.R.U32.HI UR6, URZ, 0x1f, UR7 ;  /* 0x0000001f3f067899 */ /* 0x000fe20008011607 */
[----:B------:R-:W-:-:S03]  /*4580*/  ISETP.GT.AND P3, PT, R3, 0x49, PT ;  /* 0x000000490300780c */ /* 0x000fc60003f64270 */
[----:B------:R-:W-:Y:S01]  /*4590*/  ULEA.HI.SX32 UR6, UR7, UR6, 0x1a ;  /* 0x0000000607067291 */ /* 0x000fe2000f8fd23f */
[----:B------:R-:W-:Y:S02]  /*45a0*/  FSEL R45, R45, -INF , P3 ;  /* 0xff8000002d2d7808 */ /* 0x000fe40001800000 */
[----:B------:R-:W-:Y:S01]  /*45b0*/  ISETP.GT.AND P3, PT, R3, 0x51, PT ;  /* 0x000000510300780c */ /* 0x000fe20003f64270 */
[----:B------:R-:W-:-:S03]  /*45c0*/  UISETP.LT.AND UP0, UPT, URZ, UR6, UPT ;  /* 0x000000063f00728c */ /* 0x000fc6000bf01270 */
[----:B------:R-:W-:Y:S01]  /*45d0*/  FSEL R33, R33, -INF , P3 ;  /* 0xff80000021217808 */ /* 0x000fe20001800000 */
[----:B------:R-:W-:Y:S01]  /*45e0*/  USEL UR10, URZ, UR6, !UP0 ;  /* 0x000000063f0a7287 */ /* 0x000fe2000c000000 */
[----:B-1----:R-:W-:Y:S02]  /*45f0*/  FMNMX.FTZ R4, R10, R11, !PT ;  /* 0x0000000b0a047209 */ /* 0x002fe40007810000 */
[----:B------:R-:W-:Y:S01]  /*4600*/  ISETP.GT.AND P3, PT, R3, 0x59, PT ;  /* 0x000000590300780c */ /* 0x000fe20003f64270 */
[----:B------:R-:W-:Y:S01]  /*4610*/  UISETP.GE.AND UP0, UPT, UR38, UR10, UPT ;  /* 0x0000000a2600728c */ /* 0x000fe2000bf06270 */
[C---:B------:R-:W-:Y:S01]  /*4620*/  FSETP.NEU.FTZ.AND P2, PT, R4.reuse, -INF , PT ;  /* 0xff8000000400780b */ /* 0x040fe20003f5d000 */
[----:B------:R-:W-:Y:S01]  /*4630*/  FMUL.FTZ R11, R4, R0 ;  /* 0x00000000040b7220 */ /* 0x000fe20000410000 */
[----:B------:R-:W-:Y:S02]  /*4640*/  FSEL R37, R37, -INF , P3 ;  /* 0xff80000025257808 */ /* 0x000fe40001800000 */
[----:B------:R-:W-:-:S02]  /*4650*/  ISETP.GT.AND P3, PT, R3, 0x61, PT ;  /* 0x000000610300780c */ /* 0x000fc40003f64270 */
        /* <DEDUP_REMOVED lines=8> */
[----:B------:R-:W-:Y:S01]  /*46e0*/  FMNMX.FTZ R10, R7, R73, !PT ;  /* 0x00000049070a7209 */ /* 0x000fe20007810000 */
[-CC-:B------:R-:W-:Y:S01]  /*46f0*/  FFMA.FTZ R6, R75, R0.reuse, -R30.reuse ;  /* 0x000000004b067223 */ /* 0x180fe2000001081e */
[----:B------:R-:W-:Y:S01]  /*4700*/  FSEL R77, R77, -INF , P2 ;  /* 0xff8000004d4d7808 */ /* 0x000fe20001000000 */
[----:B------:R-:W-:Y:S01]  /*4710*/  MUFU.EX2 R201, R201 ;  /* 0x000000c900c97308 */ /* 0x000fe20000000800 */
[----:B------:R-:W-:Y:S01]  /*4720*/  ISETP.GT.AND P2, PT, R3, 0x10, PT ;  /* 0x000000100300780c */ /* 0x000fe20003f44270 */
[--C-:B------:R-:W-:Y:S01]  /*4730*/  FFMA.FTZ R79, R79, R0, -R30.reuse ;  /* 0x000000004f4f7223 */ /* 0x100fe2000001081e */
[----:B------:R-:W-:Y:S01]  /*4740*/  FMNMX.FTZ R10, R9, R10, !PT ;  /* 0x0000000a090a7209 */ /* 0x000fe20007810000 */
[-CC-:B------:R-:W-:Y:S01]  /*4750*/  FFMA.FTZ R67, R67, R0.reuse, -R30.reuse ;  /* 0x0000000043437223 */ /* 0x180fe2000001081e */
[----:B------:R-:W-:Y:S01]  /*4760*/  FSEL R11, R64, -INF , P2 ;  /* 0xff800000400b7808 */ /* 0x000fe20001000000 */
[--C-:B------:R-:W-:Y:S01]  /*4770*/  FFMA.FTZ R199, R81, R0, -R30.reuse ;  /* 0x0000000051c77223 */ /* 0x100fe2000001081e */
[----:B------:R-:W-:Y:S01]  /*4780*/  FMNMX.FTZ R10, R77, R10, !PT ;  /* 0x0000000a4d0a7209 */ /* 0x000fe20007810000 */
[----:B------:R-:W1:Y:S01]  /*4790*/  MUFU.EX2 R6, R6 ;  /* 0x0000000600067308 */ /* 0x000e620000000800 */
[----:B------:R-:W-:Y:S01]  /*47a0*/  ISETP.GT.AND P2, PT, R3, 0x18, PT ;  /* 0x000000180300780c */ /* 0x000fe20003f44270 */
[--C-:B------:R-:W-:Y:S01]  /*47b0*/  FFMA.FTZ R55, R55, R0, -R30.reuse ;  /* 0x0000000037377223 */ /* 0x100fe2000001081e */
[----:B------:R-:W-:Y:S01]  /*47c0*/  FMNMX.FTZ R10, R11, R10, !PT ;  /* 0x0000000a0b0a7209 */ /* 0x000fe20007810000 */
[-CC-:B------:R-:W-:Y:S01]  /*47d0*/  FFMA.FTZ R71, R71, R0.reuse, -R30.reuse ;  /* 0x0000000047477223 */ /* 0x180fe2000001081e */
[----:B------:R-:W-:Y:S01]  /*47e0*/  FSEL R13, R68, -INF , P2 ;  /* 0xff800000440d7808 */ /* 0x000fe20001000000 */
[--C-:B------:R-:W-:Y:S01]  /*47f0*/  FFMA.FTZ R193, R83, R0, -R30.reuse ;  /* 0x0000000053c17223 */ /* 0x100fe2000001081e */
[----:B------:R-:W-:Y:S01]  /*4800*/  FMNMX.FTZ R12, R65, R10, !PT ;  /* 0x0000000a410c7209 */ /* 0x000fe20007810000 */
[----:B------:R-:W2:Y:S01]  /*4810*/  MUFU.EX2 R203, R203 ;  /* 0x000000cb00cb7308 */ /* 0x000ea20000000800 */
[----:B------:R-:W-:Y:S01]  /*4820*/  ISETP.GT.AND P2, PT, R3, 0x20, PT ;  /* 0x000000200300780c */ /* 0x000fe20003f44270 */
[--C-:B------:R-:W-:Y:S01]  /*4830*/  FFMA.FTZ R59, R59, R0, -R30.reuse ;  /* 0x000000003b3b7223 */ /* 0x100fe2000001081e */
[----:B------:R-:W-:Y:S01]  /*4840*/  FMNMX.FTZ R12, R13, R12, !PT ;  /* 0x0000000c0d0c7209 */ /* 0x000fe20007810000 */
[-CC-:B------:R-:W-:Y:S01]  /*4850*/  FFMA.FTZ R85, R85, R0.reuse, -R30.reuse ;  /* 0x0000000055557223 */ /* 0x180fe2000001081e */
[----:B------:R-:W-:Y:S01]  /*4860*/  FSEL R15, R56, -INF , P2 ;  /* 0xff800000380f7808 */ /* 0x000fe20001000000 */
[--C-:B------:R-:W-:Y:S01]  /*4870*/  FFMA.FTZ R63, R63, R0, -R30.reuse ;  /* 0x000000003f3f7223 */ /* 0x100fe2000001081e */
[----:B------:R-:W-:Y:S01]  /*4880*/  FMNMX.FTZ R12, R69, R12, !PT ;  /* 0x0000000c450c7209 */ /* 0x000fe20007810000 */
[----:B------:R-:W3:Y:S01]  /*4890*/  MUFU.EX2 R10, R79 ;  /* 0x0000004f000a7308 */ /* 0x000ee20000000800 */
[----:B------:R-:W-:Y:S01]  /*48a0*/  ISETP.GT.AND P2, PT, R3, 0x28, PT ;  /* 0x000000280300780c */ /* 0x000fe20003f44270 */
[--C-:B------:R-:W-:Y:S01]  /*48b0*/  FFMA.FTZ R87, R87, R0, -R30.reuse ;  /* 0x0000000057577223 */ /* 0x100fe2000001081e */
[----:B------:R-:W-:Y:S01]  /*48c0*/  FMNMX.FTZ R12, R15, R12, !PT ;  /* 0x0000000c0f0c7209 */ /* 0x000fe20007810000 */
[-CC-:B------:R-:W-:Y:S01]  /*48d0*/  FFMA.FTZ R89, R89, R0.reuse, -R30.reuse ;  /* 0x0000000059597223 */ /* 0x180fe2000001081e */
[----:B------:R-:W-:Y:S01]  /*48e0*/  FSEL R21, R60, -INF , P2 ;  /* 0xff8000003c157808 */ /* 0x000fe20001000000 */
[--C-:B------:R-:W-:Y:S01]  /*48f0*/  FFMA.FTZ R91, R91, R0, -R30.reuse ;  /* 0x000000005b5b7223 */ /* 0x100fe2000001081e */
[----:B------:R-:W-:Y:S01]  /*4900*/  FMNMX.FTZ R14, R57, R12, !PT ;  /* 0x0000000c390e7209 */ /* 0x000fe20007810000 */
[----:B------:R-:W4:Y:S01]  /*4910*/  MUFU.EX2 R197, R197 ;  /* 0x000000c500c57308 */ /* 0x000f220000000800 */
[----:B------:R-:W-:Y:S01]  /*4920*/  ISETP.GT.AND P2, PT, R3, 0x30, PT ;  /* 0x000000300300780c */ /* 0x000fe20003f44270 */
[--C-:B------:R-:W-:Y:S01]  /*4930*/  FFMA.FTZ R93, R93, R0, -R30.reuse ;  /* 0x000000005d5d7223 */ /* 0x100fe2000001081e */
[----:B------:R-:W-:Y:S01]  /*4940*/  FMNMX.FTZ R14, R21, R14, !PT ;  /* 0x0000000e150e7209 */ /* 0x000fe20007810000 */
[-CC-:B------:R-:W-:Y:S01]  /*4950*/  FFMA.FTZ R95, R95, R0.reuse, -R30.reuse ;  /* 0x000000005f5f7223 */ /* 0x180fe2000001081e */
[----:B------:R-:W-:Y:S01]  /*4960*/  FSEL R27, R48, -INF , P2 ;  /* 0xff800000301b7808 */ /* 0x000fe20001000000 */
[--C-:B------:R-:W-:Y:S01]  /*4970*/  FFMA.FTZ R97, R97, R0, -R30.reuse ;  /* 0x0000000061617223 */ /* 0x100fe2000001081e */
[----:B------:R-:W-:Y:S01]  /*4980*/  FMNMX.FTZ R14, R61, R14, !PT ;  /* 0x0000000e3d0e7209 */ /* 0x000fe20007810000 */
[----:B------:R-:W5:Y:S01]  /*4990*/  MUFU.EX2 R12, R67 ;  /* 0x00000043000c7308 */ /* 0x000f620000000800 */
[----:B------:R-:W-:Y:S01]  /*49a0*/  ISETP.GT.AND P2, PT, R3, 0x38, PT ;  /* 0x000000380300780c */ /* 0x000fe20003f44270 */
[--C-:B------:R-:W-:Y:S01]  /*49b0*/  FFMA.FTZ R99, R99, R0, -R30.reuse ;  /* 0x0000000063637223 */ /* 0x100fe2000001081e */
[----:B------:R-:W-:Y:S01]  /*49c0*/  FMNMX.FTZ R14, R27, R14, !PT ;  /* 0x0000000e1b0e7209 */ /* 0x000fe20007810000 */
[-CC-:B------:R-:W-:Y:S01]  /*49d0*/  FFMA.FTZ R101, R101, R0.reuse, -R30.reuse ;  /* 0x0000000065657223 */ /* 0x180fe2000001081e */
[----:B------:R-:W-:Y:S01]  /*49e0*/  FSEL R31, R52, -INF , P2 ;  /* 0xff800000341f7808 */ /* 0x000fe20001000000 */
[--C-:B------:R-:W-:Y:S01]  /*49f0*/  FFMA.FTZ R103, R103, R0, -R30.reuse ;  /* 0x0000000067677223 */ /* 0x100fe2000001081e */
[----:B------:R-:W-:Y:S01]  /*4a00*/  FMNMX.FTZ R20, R49, R14, !PT ;  /* 0x0000000e31147209 */ /* 0x000fe20007810000 */
        /* <DEDUP_REMOVED lines=8> */
[----:B------:R2:W-:Y:S01]  /*4a90*/  MUFU.EX2 R34, R55 ;  /* 0x0000003700227308 */ /* 0x0005e20000000800 */
[----:B------:R-:W-:Y:S01]  /*4aa0*/  ISETP.GT.AND P2, PT, R3, 0x48, PT ;  /* 0x000000480300780c */ /* 0x000fe20003f44270 */
[--C-:B------:R-:W-:Y:S01]  /*4ab0*/  FFMA.FTZ R111, R111, R0, -R30.reuse ;  /* 0x000000006f6f7223 */ /* 0x100fe2000001081e */
[----:B------:R-:W-:Y:S01]  /*4ac0*/  FMNMX.FTZ R20, R35, R20, !PT ;  /* 0x0000001423147209 */ /* 0x000fe20007810000 */
[----:B------:R-:W-:Y:S01]  /*4ad0*/  FFMA.FTZ R113, R113, R0, -R30 ;  /* 0x0000000071717223 */ /* 0x000fe2000001081e */
[----:B------:R-:W-:Y:S01]  /*4ae0*/  FSEL R39, R44, -INF , P2 ;  /* 0xff8000002c277808 */ /* 0x000fe20001000000 */
[----:B-1----:R-:W-:Y:S01]  /*4af0*/  FADD.FTZ R44, R201, R6 ;  /* 0x00000006c92c7221 */ /* 0x002fe20000010000 */
[----:B------:R-:W-:Y:S01]  /*4b00*/  FMNMX.FTZ R26, R41, R20, !PT ;  /* 0x00000014291a7209 */ /* 0x000fe20007810000 */
[----:B------:R-:W-:Y:S01]  /*4b10*/  MUFU.EX2 R14, R71 ;  /* 0x00000047000e7308 */ /* 0x000fe20000000800 */
[----:B------:R-:W-:Y:S01]  /*4b20*/  ISETP.GT.AND P2, PT, R3, 0x50, PT ;  /* 0x000000500300780c */ /* 0x000fe20003f44270 */
[----:B--2---:R-:W-:Y:S01]  /*4b30*/  FADD.FTZ R55, R203, R44 ;  /* 0x0000002ccb377221 */ /* 0x004fe20000010000 */
[----:B------:R-:W-:Y:S01]  /*4b40*/  FMNMX.FTZ R26, R39, R26, !PT ;  /* 0x0000001a271a7209 */ /* 0x000fe20007810000 */
[----:B------:R-:W-:Y:S01]  /*4b50*/  FFMA.FTZ R30, R115, R0, -R30 ;  /* 0x00000000731e7223 */ /* 0x000fe2000001081e */
[----:B------:R-:W-:Y:S01]  /*4b60*/  FSEL R43, R32, -INF , P2 ;  /* 0xff800000202b7808 */ /* 0x000fe20001000000 */
[----:B---3--:R-:W-:Y:S01]  /*4b70*/  FADD.FTZ R44, R10, R55 ;  /* 0x000000370a2c7221 */ /* 0x008fe20000010000 */
[----:B------:R-:W-:Y:S01]  /*4b80*/  FMNMX.FTZ R26, R45, R26, !PT ;  /* 0x0000001a2d1a7209 */ /* 0x000fe20007810000 */
[----:B------:R-:W-:Y:S01]  /*4b90*/  MUFU.EX2 R193, R193 ;  /* 0x000000c100c17308 */ /* 0x000fe20000000800 */
[----:B------:R-:W-:Y:S01]  /*4ba0*/  ISETP.GT.AND P2, PT, R3, 0x58, PT ;  /* 0x000000580300780c */ /* 0x000fe20003f44270 */
[----:B----4-:R-:W-:Y:S01]  /*4bb0*/  FADD.FTZ R55, R197, R44 ;  /* 0x0000002cc5377221 */ /* 0x010fe20000010000 */
[----:B------:R-:W-:Y:S01]  /*4bc0*/  FMNMX.FTZ R26, R43, R26, !PT ;  /* 0x0000001a2b1a7209 */ /* 0x000fe20007810000 */
[----:B------:R-:W-:Y:S01]  /*4bd0*/  IMAD.MOV.U32 R115, RZ, RZ, R119 ;  /* 0x000000ffff737224 */ /* 0x000fe200078e0077 */
[----:B------:R-:W-:Y:S01]  /*4be0*/  FSEL R47, R36, -INF , P2 ;  /* 0xff800000242f7808 */ /* 0x000fe20001000000 */
[----:B-----5:R-:W-:Y:S01]  /*4bf0*/  FADD.FTZ R44, R12, R55 ;  /* 0x000000370c2c7221 */ /* 0x020fe20000010000 */
[----:B------:R-:W-:Y:S01]  /*4c00*/  FMNMX.FTZ R26, R33, R26, !PT ;  /* 0x0000001a211a7209 */ /* 0x000fe20007810000 */
[----:B------:R-:W-:Y:S01]  /*4c10*/  MUFU.EX2 R20, R59 ;  /* 0x0000003b00147308 */ /* 0x000fe20000000800 */
[----:B------:R-:W-:Y:S01]  /*4c20*/  ISETP.GT.AND P2, PT, R3, 0x60, PT ;  /* 0x000000600300780c */ /* 0x000fe20003f44270 */
[--C-:B------:R-:W-:Y:S01]  /*4c30*/  IMAD.MOV.U32 R83, RZ, RZ, R119.reuse ;  /* 0x000000ffff537224 */ /* 0x100fe200078e0077 */
[----:B------:R-:W-:Y:S01]  /*4c40*/  FMNMX.FTZ R26, R47, R26, !PT ;  /* 0x0000001a2f1a7209 */ /* 0x000fe20007810000 */
[--C-:B------:R-:W-:Y:S01]  /*4c50*/  IMAD.MOV.U32 R81, RZ, RZ, R119.reuse ;  /* 0x000000ffff517224 */ /* 0x100fe200078e0077 */
[----:B------:R-:W-:Y:S01]  /*4c60*/  FSEL R51, R24, -INF , P2 ;  /* 0xff80000018337808 */ /* 0x000fe20001000000 */
[--C-:B------:R-:W-:Y:S01]  /*4c70*/  IMAD.MOV.U32 R79, RZ, RZ, R119.reuse ;  /* 0x000000ffff4f7224 */ /* 0x100fe200078e0077 */
[----:B------:R-:W-:Y:S01]  /*4c80*/  FMNMX.FTZ R26, R37, R26, !PT ;  /* 0x0000001a251a7209 */ /* 0x000fe20007810000 */
[----:B------:R-:W-:Y:S01]  /*4c90*/  MUFU.EX2 R85, R85 ;  /* 0x0000005500557308 */ /* 0x000fe20000000800 */
[----:B------:R-:W-:Y:S01]  /*4ca0*/  ISETP.GT.AND P2, PT, R3, 0x68, PT ;  /* 0x000000680300780c */ /* 0x000fe20003f44270 */
[--C-:B------:R-:W-:Y:S01]  /*4cb0*/  IMAD.MOV.U32 R75, RZ, RZ, R119.reuse ;  /* 0x000000ffff4b7224 */ /* 0x100fe200078e0077 */
[----:B------:R-:W-:Y:S01]  /*4cc0*/  FMNMX.FTZ R26, R51, R26, !PT ;  /* 0x0000001a331a7209 */ /* 0x000fe20007810000 */
[--C-:B------:R-:W-:Y:S01]  /*4cd0*/  IMAD.MOV.U32 R72, RZ, RZ, R119.reuse ;  /* 0x000000ffff487224 */ /* 0x100fe200078e0077 */
[----:B------:R-:W-:Y:S01]  /*4ce0*/  ISETP.GT.AND P3, PT, R3, 0x69, PT ;  /* 0x000000690300780c */ /* 0x000fe20003f64270 */
[--C-:B------:R-:W-:Y:S01]  /*4cf0*/  IMAD.MOV.U32 R68, RZ, RZ, R119.reuse ;  /* 0x000000ffff447224 */ /* 0x100fe200078e0077 */
[----:B------:R-:W-:Y:S01]  /*4d00*/  FSEL R3, R28, -INF , P2 ;  /* 0xff8000001c037808 */ /* 0x000fe20001000000 */
[----:B------:R1:W2:Y:S01]  /*4d10*/  MUFU.EX2 R32, R63 ;  /* 0x0000003f00207308 */ /* 0x0002a20000000800 */
[----:B------:R-:W-:Y:S01]  /*4d20*/  FMNMX.FTZ R26, R25, R26, !PT ;  /* 0x0000001a191a7209 */ /* 0x000fe20007810000 */
[--C-:B------:R-:W-:Y:S01]  /*4d30*/  IMAD.MOV.U32 R67, RZ, RZ, R119.reuse ;  /* 0x000000ffff437224 */ /* 0x100fe200078e0077 */
[----:B------:R-:W-:Y:S01]  /*4d40*/  FSEL R29, R29, -INF , P3 ;  /* 0xff8000001d1d7808 */ /* 0x000fe20001800000 */
[--C-:B------:R-:W-:Y:S01]  /*4d50*/  IMAD.MOV.U32 R64, RZ, RZ, R119.reuse ;  /* 0x000000ffff407224 */ /* 0x100fe200078e0077 */
[----:B------:R-:W-:Y:S01]  /*4d60*/  FMNMX.FTZ R26, R3, R26, !PT ;  /* 0x0000001a031a7209 */ /* 0x000fe20007810000 */
[--C-:B------:R-:W-:Y:S01]  /*4d70*/  IMAD.MOV.U32 R60, RZ, RZ, R119.reuse ;  /* 0x000000ffff3c7224 */ /* 0x100fe200078e0077 */
[----:B------:R-:W-:Y:S01]  /*4d80*/  F2FP.BF16.F32.PACK_AB R201, R6, R201 ;  /* 0x000000c906c9723e */ /* 0x000fe200000010ff */
[----:B------:R-:W-:Y:S01]  /*4d90*/  MUFU.EX2 R87, R87 ;  /* 0x0000005700577308 */ /* 0x000fe20000000800 */
[----:B------:R-:W-:Y:S01]  /*4da0*/  FMNMX.FTZ R26, R29, R26, !PT ;  /* 0x0000001a1d1a7209 */ /* 0x000fe20007810000 */
[--C-:B-1----:R-:W-:Y:S01]  /*4db0*/  IMAD.MOV.U32 R63, RZ, RZ, R119.reuse ;  /* 0x000000ffff3f7224 */ /* 0x102fe200078e0077 */
[----:B------:R-:W-:Y:S01]  /*4dc0*/  F2FP.BF16.F32.PACK_AB R197, R12, R197 ;  /* 0x000000c50cc5723e */ /* 0x000fe200000010ff */
[----:B------:R-:W-:Y:S01]  /*4dd0*/  IMAD.U32 R12, RZ, RZ, UR10 ;  /* 0x0000000aff0c7e24 */ /* 0x000fe2000f8e00ff */
[----:B------:R-:W-:Y:S01]  /*4de0*/  F2FP.BF16.F32.PACK_AB R203, R10, R203 ;  /* 0x000000cb0acb723e */ /* 0x000fe200000010ff */
[----:B------:R-:W1:Y:S01]  /*4df0*/  SHFL.BFLY PT, R5, R26, 0x2, 0x1f ;  /* 0x0c401f001a057f89 */ /* 0x000e6200000e0000 */
[----:B------:R-:W-:Y:S01]  /*4e00*/  MOV R71, R119 ;  /* 0x0000007700477202 */ /* 0x000fe20000000f00 */
[----:B------:R3:W4:Y:S01]  /*4e10*/  MUFU.EX2 R28, R89 ;  /* 0x00000059001c7308 */ /* 0x0007220000000800 */
[----:B--2---:R-:W-:Y:S01]  /*4e20*/  F2FP.BF16.F32.PACK_AB R195, R32, R85 ;  /* 0x0000005520c3723e */ /* 0x004fe200000010ff */
[--C-:B------:R-:W-:Y:S01]  /*4e30*/  IMAD.MOV.U32 R59, RZ, RZ, R119.reuse ;  /* 0x000000ffff3b7224 */ /* 0x100fe200078e0077 */
[----:B------:R-:W-:Y:S01]  /*4e40*/  MOV R52, R119 ;  /* 0x0000007700347202 */ /* 0x000fe20000000f00 */
[----:B------:R-:W-:-:S02]  /*4e50*/  IMAD.MOV.U32 R56, RZ, RZ, R119 ;  /* 0x000000ffff387224 */ /* 0x000fc400078e0077 */
[--C-:B------:R-:W-:Y:S02]  /*4e60*/  IMAD.MOV.U32 R48, RZ, RZ, R119.reuse ;  /* 0x000000ffff307224 */ /* 0x100fe400078e0077 */
[----:B------:R-:W2:Y:S01]  /*4e70*/  MUFU.EX2 R91, R91 ;  /* 0x0000005b005b7308 */ /* 0x000ea20000000800 */
[----:B---3--:R-:W-:-:S07]  /*4e80*/  IMAD.MOV.U32 R89, RZ, RZ, R119 ;  /* 0x000000ffff597224 */ /* 0x008fce00078e0077 */
[----:B------:R-:W-:Y:S01]  /*4e90*/  MUFU.EX2 R93, R93 ;  /* 0x0000005d005d7308 */ /* 0x000fe20000000800 */
[----:B----4-:R-:W-:Y:S02]  /*4ea0*/  F2FP.BF16.F32.PACK_AB R189, R28, R87 ;  /* 0x000000571cbd723e */ /* 0x010fe400000010ff */
[----:B-1----:R-:W-:-:S05]  /*4eb0*/  FMNMX.FTZ R24, R26, R5, !PT ;  /* 0x000000051a187209 */ /* 0x002fca0007810000 */
[----:B------:R1:W3:Y:S01]  /*4ec0*/  MUFU.EX2 R36, R95 ;  /* 0x0000005f00247308 */ /* 0x0002e20000000800 */
[----:B--2---:R-:W-:Y:S01]  /*4ed0*/  F2FP.BF16.F32.PACK_AB R191, R34, R91 ;  /* 0x0000005b22bf723e */ /* 0x004fe200000010ff */
[----:B------:R-:W2:Y:S06]  /*4ee0*/  SHFL.BFLY PT, R5, R24, 0x1, 0x1f ;  /* 0x0c201f0018057f89 */ /* 0x000eac00000e0000 */
[----:B------:R-:W-:Y:S01]  /*4ef0*/  MUFU.EX2 R97, R97 ;  /* 0x0000006100617308 */ /* 0x000fe20000000800 */
[----:B-1----:R-:W-:-:S07]  /*4f00*/  IMAD.MOV.U32 R95, RZ, RZ, R119 ;  /* 0x000000ffff5f7224 */ /* 0x002fce00078e0077 */
[----:B------:R1:W4:Y:S01]  /*4f10*/  MUFU.EX2 R38, R99 ;  /* 0x0000006300267308 */ /* 0x0003220000000800 */
[----:B---3--:R-:W-:-:S07]  /*4f20*/  F2FP.BF16.F32.PACK_AB R185, R36, R93 ;  /* 0x0000005d24b9723e */ /* 0x008fce00000010ff */
[----:B------:R-:W-:Y:S01]  /*4f30*/  MUFU.EX2 R101, R101 ;  /* 0x0000006500657308 */ /* 0x000fe20000000800 */
[----:B-1----:R-:W-:Y:S01]  /*4f40*/  IMAD.MOV.U32 R99, RZ, RZ, R119 ;  /* 0x000000ffff637224 */ /* 0x002fe200078e0077 */
[----:B--2---:R-:W-:-:S04]  /*4f50*/  FMNMX.FTZ R5, R24, R5, !PT ;  /* 0x0000000518057209 */ /* 0x004fc80007810000 */
[C---:B------:R-:W-:Y:S01]  /*4f60*/  FSETP.NEU.FTZ.AND P2, PT, R5.reuse, -INF , PT ;  /* 0xff8000000500780b */ /* 0x040fe20003f5d000 */
[----:B------:R-:W-:Y:S01]  /*4f70*/  FMUL.FTZ R24, R5, R0 ;  /* 0x0000000005187220 */ /* 0x000fe20000410000 */
[----:B------:R-:W1:Y:S01]  /*4f80*/  MUFU.EX2 R26, R103 ;  /* 0x00000067001a7308 */ /* 0x000e620000000800 */
[----:B----4-:R-:W-:-:S03]  /*4f90*/  F2FP.BF16.F32.PACK_AB R187, R38, R97 ;  /* 0x0000006126bb723e */ /* 0x010fc600000010ff */
        /* <DEDUP_REMOVED lines=27> */
[-CC-:B------:R-:W-:Y:S01]  /*5150*/  FFMA.FTZ R33, R33, R0.reuse, -R24.reuse ;  /* 0x0000000021217223 */ /* 0x180fe20000010818 */
[-CC-:B------:R-:W-:Y:S01]  /*5160*/  FFMA.FTZ R47, R47, R0.reuse, -R24.reuse ;  /* 0x000000002f2f7223 */ /* 0x180fe20000010818 */
[-CC-:B------:R-:W-:Y:S01]  /*5170*/  FFMA.FTZ R37, R37, R0.reuse, -R24.reuse ;  /* 0x0000000025257223 */ /* 0x180fe20000010818 */
[-CC-:B------:R-:W-:Y:S01]  /*5180*/  FFMA.FTZ R51, R51, R0.reuse, -R24.reuse ;  /* 0x0000000033337223 */ /* 0x180fe20000010818 */
[-CC-:B------:R-:W-:Y:S01]  /*5190*/  FFMA.FTZ R25, R25, R0.reuse, -R24.reuse ;  /* 0x0000000019197223 */ /* 0x180fe20000010818 */
[-CC-:B------:R-:W-:Y:S01]  /*51a0*/  FFMA.FTZ R3, R3, R0.reuse, -R24.reuse ;  /* 0x0000000003037223 */ /* 0x180fe20000010818 */
[----:B------:R-:W-:Y:S01]  /*51b0*/  FFMA.FTZ R24, R29, R0, -R24 ;  /* 0x000000001d187223 */ /* 0x000fe20000010818 */
[----:B------:R5:W0:Y:S01]  /*51c0*/  MUFU.EX2 R202, R77 ;  /* 0x0000004d00ca7308 */ /* 0x000a220000000800 */
[----:B-1----:R-:W-:Y:S01]  /*51d0*/  F2FP.BF16.F32.PACK_AB R181, R26, R101 ;  /* 0x000000651ab5723e */ /* 0x002fe200000010ff */
[----:B------:R-:W-:-:S02]  /*51e0*/  IMAD.MOV.U32 R103, RZ, RZ, R119 ;  /* 0x000000ffff677224 */ /* 0x000fc400078e0077 */
[----:B--2---:R-:W-:-:S04]  /*51f0*/  IMAD.MOV.U32 R73, RZ, RZ, R119 ;  /* 0x000000ffff497224 */ /* 0x004fc800078e0077 */
[----:B------:R-:W1:Y:S01]  /*5200*/  MUFU.EX2 R11, R11 ;  /* 0x0000000b000b7308 */ /* 0x000e620000000800 */
[----:B-----5:R-:W-:-:S07]  /*5210*/  IMAD.MOV.U32 R77, RZ, RZ, R119 ;  /* 0x000000ffff4d7224 */ /* 0x020fce00078e0077 */
[----:B------:R2:W-:Y:S08]  /*5220*/  MUFU.EX2 R188, R49 ;  /* 0x0000003100bc7308 */ /* 0x0005f00000000800 */
[----:B------:R5:W1:Y:S01]  /*5230*/  MUFU.EX2 R196, R65 ;  /* 0x0000004100c47308 */ /* 0x000a620000000800 */
[----:B--2---:R-:W-:Y:S01]  /*5240*/  FADD.FTZ R49, R199, R44 ;  /* 0x0000002cc7317221 */ /* 0x004fe20000010000 */
[----:B---3--:R-:W-:Y:S01]  /*5250*/  FADD.FTZ R44, R7, R200 ;  /* 0x000000c8072c7221 */ /* 0x008fe20000010000 */
[----:B------:R-:W-:-:S02]  /*5260*/  F2FP.BF16.F32.PACK_AB R200, R200, R7 ;  /* 0x00000007c8c8723e */ /* 0x000fc400000010ff */
[C---:B------:R-:W-:Y:S01]  /*5270*/  FADD.FTZ R46, R14.reuse, R49 ;  /* 0x000000310e2e7221 */ /* 0x040fe20000010000 */
[----:B----4-:R-:W-:Y:S01]  /*5280*/  FADD.FTZ R49, R9, R44 ;  /* 0x0000002c09317221 */ /* 0x010fe20000010000 */
[----:B------:R-:W-:Y:S01]  /*5290*/  F2FP.BF16.F32.PACK_AB R199, R14, R199 ;  /* 0x000000c70ec7723e */ /* 0x000fe200000010ff */
[----:B------:R-:W2:Y:S01]  /*52a0*/  MUFU.EX2 R13, R13 ;  /* 0x0000000d000d7308 */ /* 0x000ea20000000800 */
[----:B------:R-:W-:Y:S01]  /*52b0*/  FADD.FTZ R55, R193, R46 ;  /* 0x0000002ec1377221 */ /* 0x000fe20000010000 */
[----:B0-----:R-:W-:Y:S01]  /*52c0*/  FADD.FTZ R44, R202, R49 ;  /* 0x00000031ca2c7221 */ /* 0x001fe20000010000 */
[C---:B------:R-:W-:Y:S01]  /*52d0*/  F2FP.BF16.F32.PACK_AB R193, R20.reuse, R193 ;  /* 0x000000c114c1723e */ /* 0x040fe200000010ff */
[----:B-----5:R-:W-:Y:S02]  /*52e0*/  IMAD.MOV.U32 R65, RZ, RZ, R119 ;  /* 0x000000ffff417224 */ /* 0x020fe400078e0077 */
[----:B------:R-:W-:Y:S01]  /*52f0*/  FADD.FTZ R46, R20, R55 ;  /* 0x00000037142e7221 */ /* 0x000fe20000010000 */
[----:B-1----:R-:W-:Y:S01]  /*5300*/  FADD.FTZ R49, R11, R44 ;  /* 0x0000002c0b317221 */ /* 0x002fe20000010000 */
[----:B------:R-:W-:Y:S01]  /*5310*/  F2FP.BF16.F32.PACK_AB R202, R202, R9 ;  /* 0x00000009caca723e */ /* 0x000fe200000010ff */
[----:B------:R0:W1:Y:S01]  /*5320*/  MUFU.EX2 R198, R69 ;  /* 0x0000004500c67308 */ /* 0x0000620000000800 */
[----:B------:R-:W-:-:S02]  /*5330*/  IMAD.MOV.U32 R55, RZ, RZ, R119 ;  /* 0x000000ffff377224 */ /* 0x000fc400078e0077 */
[C---:B------:R-:W-:Y:S01]  /*5340*/  FADD.FTZ R44, R196.reuse, R49 ;  /* 0x00000031c42c7221 */ /* 0x040fe20000010000 */
[----:B------:R-:W-:-:S04]  /*5350*/  F2FP.BF16.F32.PACK_AB R196, R196, R11 ;  /* 0x0000000bc4c4723e */ /* 0x000fc800000010ff */
[----:B------:R-:W3:Y:S01]  /*5360*/  MUFU.EX2 R15, R15 ;  /* 0x0000000f000f7308 */ /* 0x000ee20000000800 */
[----:B0-----:R-:W-:-:S07]  /*5370*/  IMAD.MOV.U32 R69, RZ, RZ, R119 ;  /* 0x000000ffff457224 */ /* 0x001fce00078e0077 */
[----:B------:R0:W-:Y:S08]  /*5380*/  MUFU.EX2 R190, R53 ;  /* 0x0000003500be7308 */ /* 0x0001f00000000800 */
[----:B------:R4:W5:Y:S01]  /*5390*/  MUFU.EX2 R192, R57 ;  /* 0x0000003900c07308 */ /* 0x0009620000000800 */
[----:B0-----:R-:W-:Y:S01]  /*53a0*/  FADD.FTZ R53, R85, R46 ;  /* 0x0000002e55357221 */ /* 0x001fe20000010000 */
[----:B------:R-:W-:-:S03]  /*53b0*/  IMAD.MOV.U32 R85, RZ, RZ, R119 ;  /* 0x000000ffff557224 */ /* 0x000fc600078e0077 */
[----:B------:R-:W-:Y:S01]  /*53c0*/  FADD.FTZ R46, R32, R53 ;  /* 0x00000035202e7221 */ /* 0x000fe20000010000 */
[--C-:B------:R-:W-:Y:S02]  /*53d0*/  IMAD.MOV.U32 R53, RZ, RZ, R119.reuse ;  /* 0x000000ffff357224 */ /* 0x100fe400078e0077 */
[----:B------:R-:W0:Y:S01]  /*53e0*/  MUFU.EX2 R21, R21 ;  /* 0x0000001500157308 */ /* 0x000e220000000800 */
[----:B------:R-:W-:Y:S01]  /*53f0*/  FADD.FTZ R49, R87, R46 ;  /* 0x0000002e57317221 */ /* 0x000fe20000010000 */
[--C-:B------:R-:W-:Y:S02]  /*5400*/  IMAD.MOV.U32 R87, RZ, RZ, R119.reuse ;  /* 0x000000ffff577224 */ /* 0x100fe400078e0077 */
[----:B----4-:R-:W-:Y:S02]  /*5410*/  IMAD.MOV.U32 R57, RZ, RZ, R119 ;  /* 0x000000ffff397224 */ /* 0x010fe400078e0077 */
[----:B------:R-:W-:Y:S01]  /*5420*/  FADD.FTZ R2, R28, R49 ;  /* 0x000000311c027221 */ /* 0x000fe20000010000 */
[--C-:B------:R-:W-:Y:S01]  /*5430*/  IMAD.MOV.U32 R46, RZ, RZ, R119.reuse ;  /* 0x000000ffff2e7224 */ /* 0x100fe200078e0077 */
[----:B------:R2:W-:Y:S02]  /*5440*/  MUFU.EX2 R184, R41 ;  /* 0x0000002900b87308 */ /* 0x0005e40000000800 */
[----:B------:R-:W-:Y:S01]  /*5450*/  FADD.FTZ R49, R91, R2 ;  /* 0x000000025b317221 */ /* 0x000fe20000010000 */
[----:B------:R-:W-:-:S02]  /*5460*/  IMAD.MOV.U32 R91, RZ, RZ, R119 ;  /* 0x000000ffff5b7224 */ /* 0x000fc400078e0077 */
[--C-:B------:R-:W-:Y:S02]  /*5470*/  IMAD.MOV.U32 R32, RZ, RZ, R119.reuse ;  /* 0x000000ffff207224 */ /* 0x100fe400078e0077 */
[----:B------:R-:W-:Y:S01]  /*5480*/  IMAD.MOV.U32 R28, RZ, RZ, R119 ;  /* 0x000000ffff1c7224 */ /* 0x000fe200078e0077 */
[----:B------:R4:W0:Y:S01]  /*5490*/  MUFU.EX2 R194, R61 ;  /* 0x0000003d00c27308 */ /* 0x0008220000000800 */
[----:B--2---:R-:W-:-:S04]  /*54a0*/  FADD.FTZ R41, R13, R44 ;  /* 0x0000002c0d297221 */ /* 0x004fc80000010000 */
[C---:B-1----:R-:W-:Y:S01]  /*54b0*/  FADD.FTZ R44, R198.reuse, R41 ;  /* 0x00000029c62c7221 */ /* 0x042fe20000010000 */
[----:B------:R-:W-:Y:S02]  /*54c0*/  F2FP.BF16.F32.PACK_AB R198, R198, R13 ;  /* 0x0000000dc6c6723e */ /* 0x000fe400000010ff */
[----:B------:R-:W1:Y:S01]  /*54d0*/  MUFU.EX2 R27, R27 ;  /* 0x0000001b001b7308 */ /* 0x000e620000000800 */
[----:B---3--:R-:W-:Y:S01]  /*54e0*/  FADD.FTZ R41, R15, R44 ;  /* 0x0000002c0f297221 */ /* 0x008fe20000010000 */
[----:B------:R-:W-:Y:S01]  /*54f0*/  FADD.FTZ R44, R34, R49 ;  /* 0x00000031222c7221 */ /* 0x000fe20000010000 */
[----:B----4-:R-:W-:Y:S01]  /*5500*/  IMAD.MOV.U32 R61, RZ, RZ, R119 ;  /* 0x000000ffff3d7224 */ /* 0x010fe200078e0077 */
[----:B------:R-:W-:Y:S01]  /*5510*/  MOV R34, R119 ;  /* 0x0000007700227202 */ /* 0x000fe20000000f00 */
[C---:B-----5:R-:W-:Y:S01]  /*5520*/  FADD.FTZ R2, R192.reuse, R41 ;  /* 0x00000029c0027221 */ /* 0x060fe20000010000 */
[----:B------:R-:W-:Y:S01]  /*5530*/  F2FP.BF16.F32.PACK_AB R192, R192, R15 ;  /* 0x0000000fc0c0723e */ /* 0x000fe200000010ff */
[----:B------:R-:W-:Y:S01]  /*5540*/  IMAD.MOV.U32 R49, RZ, RZ, R119 ;  /* 0x000000ffff317224 */ /* 0x000fe200078e0077 */
[----:B------:R-:W2:Y:S01]  /*5550*/  MUFU.EX2 R31, R31 ;  /* 0x0000001f001f7308 */ /* 0x000ea20000000800 */
[----:B0-----:R-:W-:-:S04]  /*5560*/  FADD.FTZ R41, R21, R2 ;  /* 0x0000000215297221 */ /* 0x001fc80000010000 */
[C---:B------:R-:W-:Y:S01]  /*5570*/  FADD.FTZ R2, R194.reuse, R41 ;  /* 0x00000029c2027221 */ /* 0x040fe20000010000 */
[----:B------:R-:W-:Y:S02]  /*5580*/  F2FP.BF16.F32.PACK_AB R194, R194, R21 ;  /* 0x00000015c2c2723e */ /* 0x000fe400000010ff */
[----:B------:R0:W-:Y:S01]  /*5590*/  MUFU.EX2 R186, R45 ;  /* 0x0000002d00ba7308 */ /* 0x0001e20000000800 */
[----:B-1----:R-:W-:-:S04]  /*55a0*/  FADD.FTZ R41, R27, R2 ;  /* 0x000000021b297221 */ /* 0x002fc80000010000 */
[C---:B------:R-:W-:Y:S01]  /*55b0*/  FADD.FTZ R2, R188.reuse, R41 ;  /* 0x00000029bc027221 */ /* 0x040fe20000010000 */
[----:B------:R-:W-:Y:S01]  /*55c0*/  F2FP.BF16.F32.PACK_AB R188, R188, R27 ;  /* 0x0000001bbcbc723e */ /* 0x000fe200000010ff */
[--C-:B------:R-:W-:Y:S01]  /*55d0*/  IMAD.MOV.U32 R41, RZ, RZ, R119.reuse ;  /* 0x000000ffff297224 */ /* 0x100fe200078e0077 */
[----:B------:R-:W1:Y:S01]  /*55e0*/  MUFU.EX2 R35, R35 ;  /* 0x0000002300237308 */ /* 0x000e620000000800 */
[----:B0-----:R-:W-:Y:S01]  /*55f0*/  FADD.FTZ R45, R93, R44 ;  /* 0x0000002c5d2d7221 */ /* 0x001fe20000010000 */
[--C-:B------:R-:W-:Y:S02]  /*5600*/  IMAD.MOV.U32 R93, RZ, RZ, R119.reuse ;  /* 0x000000ffff5d7224 */ /* 0x100fe400078e0077 */
[----:B------:R-:W-:Y:S02]  /*5610*/  IMAD.MOV.U32 R27, RZ, RZ, R119 ;  /* 0x000000ffff1b7224 */ /* 0x000fe400078e0077 */
[----:B------:R-:W-:Y:S01]  /*5620*/  FADD.FTZ R44, R36, R45 ;  /* 0x0000002d242c7221 */ /* 0x000fe20000010000 */
[--C-:B------:R-:W-:Y:S01]  /*5630*/  IMAD.MOV.U32 R45, RZ, RZ, R119.reuse ;  /* 0x000000ffff2d7224 */ /* 0x100fe200078e0077 */
[----:B------:R-:W0:Y:S02]  /*5640*/  MUFU.EX2 R39, R39 ;  /* 0x0000002700277308 */ /* 0x000e240000000800 */
[----:B------:R-:W-:Y:S01]  /*5650*/  FADD.FTZ R29, R97, R44 ;  /* 0x0000002c611d7221 */ /* 0x000fe20000010000 */
[----:B------:R-:W-:-:S02]  /*5660*/  IMAD.MOV.U32 R97, RZ, RZ, R119 ;  /* 0x000000ffff617224 */ /* 0x000fc400078e0077 */
[----:B------:R-:W-:Y:S02]  /*5670*/  IMAD.MOV.U32 R44, RZ, RZ, R119 ;  /* 0x000000ffff2c7224 */ /* 0x000fe400078e0077 */
[----:B------:R-:W-:Y:S01]  /*5680*/  FADD.FTZ R6, R38, R29 ;  /* 0x0000001d26067221 */ /* 0x000fe20000010000 */
[----:B--2---:R-:W-:Y:S01]  /*5690*/  FADD.FTZ R29, R31, R2 ;  /* 0x000000021f1d7221 */ /* 0x004fe20000010000 */
[--C-:B------:R-:W-:Y:S01]  /*56a0*/  IMAD.MOV.U32 R38, RZ, RZ, R119.reuse ;  /* 0x000000ffff267224 */ /* 0x100fe200078e0077 */
[----:B------:R-:W2:Y:S01]  /*56b0*/  MUFU.EX2 R43, R43 ;  /* 0x0000002b002b7308 */ /* 0x000ea20000000800 */
[----:B------:R-:W-:Y:S02]  /*56c0*/  IMAD.MOV.U32 R36, RZ, RZ, R119 ;  /* 0x000000ffff247224 */ /* 0x000fe400078e0077 */
[C---:B------:R-:W-:Y:S01]  /*56d0*/  FADD.FTZ R2, R190.reuse, R29 ;  /* 0x0000001dbe027221 */ /* 0x040fe20000010000 */
[----:B------:R-:W-:Y:S01]  /*56e0*/  F2FP.BF16.F32.PACK_AB R190, R190, R31 ;  /* 0x0000001fbebe723e */ /* 0x000fe200000010ff */
[----:B------:R-:W-:-:S02]  /*56f0*/  IMAD.MOV.U32 R31, RZ, RZ, R119 ;  /* 0x000000ffff1f7224 */ /* 0x000fc400078e0077 */
[----:B-1----:R-:W-:Y:S01]  /*5700*/  FADD.FTZ R29, R35, R2 ;  /* 0x00000002231d7221 */ /* 0x002fe20000010000 */
[----:B------:R1:W3:Y:S03]  /*5710*/  MUFU.EX2 R180, R33 ;  /* 0x0000002100b47308 */ /* 0x0002e60000000800 */
[C---:B------:R-:W-:Y:S01]  /*5720*/  FADD.FTZ R2, R184.reuse, R29 ;  /* 0x0000001db8027221 */ /* 0x040fe20000010000 */
[----:B------:R-:W-:Y:S01]  /*5730*/  F2FP.BF16.F32.PACK_AB R184, R184, R35 ;  /* 0x00000023b8b8723e */ /* 0x000fe200000010ff */
[----:B------:R-:W-:Y:S02]  /*5740*/  IMAD.MOV.U32 R35, RZ, RZ, R119 ;  /* 0x000000ffff237224 */ /* 0x000fe400078e0077 */
[----:B0-----:R-:W-:Y:S01]  /*5750*/  FADD.FTZ R29, R39, R2 ;  /* 0x00000002271d7221 */ /* 0x001fe20000010000 */
[----:B------:R-:W-:Y:S01]  /*5760*/  MUFU.EX2 R47, R47 ;  /* 0x0000002f002f7308 */ /* 0x000fe20000000800 */
[----:B-1----:R-:W-:-:S02]  /*5770*/  FADD.FTZ R33, R101, R6 ;  /* 0x0000000665217221 */ /* 0x002fc40000010000 */
[C---:B------:R-:W-:Y:S01]  /*5780*/  FADD.FTZ R2, R186.reuse, R29 ;  /* 0x0000001dba027221 */ /* 0x040fe20000010000 */
[----:B------:R-:W-:Y:S01]  /*5790*/  F2FP.BF16.F32.PACK_AB R186, R186, R39 ;  /* 0x00000027baba723e */ /* 0x000fe200000010ff */
[----:B------:R-:W-:Y:S02]  /*57a0*/  IMAD.MOV.U32 R101, RZ, RZ, R119 ;  /* 0x000000ffff657224 */ /* 0x000fe400078e0077 */
[----:B------:R-:W-:Y:S01]  /*57b0*/  FADD.FTZ R6, R26, R33 ;  /* 0x000000211a067221 */ /* 0x000fe20000010000 */
[----:B--2---:R-:W-:Y:S01]  /*57c0*/  FADD.FTZ R29, R43, R2 ;  /* 0x000000022b1d7221 */ /* 0x004fe20000010000 */
[----:B------:R-:W-:Y:S01]  /*57d0*/  IMAD.MOV.U32 R39, RZ, RZ, R119 ;  /* 0x000000ffff277224 */ /* 0x000fe200078e0077 */
[----:B------:R0:W1:Y:S01]  /*57e0*/  MUFU.EX2 R40, R107 ;  /* 0x0000006b00287308 */ /* 0x0000620000000800 */
[----:B------:R-:W-:Y:S01]  /*57f0*/  FADD.FTZ R33, R105, R6 ;  /* 0x0000000669217221 */ /* 0x000fe20000010000 */
[C---:B---3--:R-:W-:Y:S01]  /*5800*/  FADD.FTZ R2, R180.reuse, R29 ;  /* 0x0000001db4027221 */ /* 0x048fe20000010000 */
[----:B------:R-:W-:Y:S01]  /*5810*/  F2FP.BF16.F32.PACK_AB R180, R180, R43 ;  /* 0x0000002bb4b4723e */ /* 0x000fe200000010ff */
[----:B------:R-:W-:-:S02]  /*5820*/  IMAD.MOV.U32 R43, RZ, RZ, R119 ;  /* 0x000000ffff2b7224 */ /* 0x000fc400078e0077 */
[--C-:B------:R-:W-:Y:S02]  /*5830*/  IMAD.MOV.U32 R29, RZ, RZ, R119.reuse ;  /* 0x000000ffff1d7224 */ /* 0x100fe400078e0077 */
[----:B------:R2:W-:Y:S01]  /*5840*/  MUFU.EX2 R182, R37 ;  /* 0x0000002500b67308 */ /* 0x0005e20000000800 */
[--C-:B0-----:R-:W-:Y:S02]  /*5850*/  IMAD.MOV.U32 R107, RZ, RZ, R119.reuse ;  /* 0x000000ffff6b7224 */ /* 0x101fe400078e0077 */
[----:B------:R-:W-:-:S05]  /*5860*/  IMAD.MOV.U32 R26, RZ, RZ, R119 ;  /* 0x000000ffff1a7224 */ /* 0x000fca00078e0077 */
[----:B------:R-:W0:Y:S01]  /*5870*/  MUFU.EX2 R109, R109 ;  /* 0x0000006d006d7308 */ /* 0x000e220000000800 */
[C---:B-1----:R-:W-:Y:S01]  /*5880*/  FADD.FTZ R6, R40.reuse, R33 ;  /* 0x0000002128067221 */ /* 0x042fe20000010000 */
[----:B------:R-:W-:Y:S01]  /*5890*/  F2FP.BF16.F32.PACK_AB R183, R40, R105 ;  /* 0x0000006928b7723e */ /* 0x000fe200000010ff */
[--C-:B------:R-:W-:Y:S02]  /*58a0*/  IMAD.MOV.U32 R105, RZ, RZ, R119.reuse ;  /* 0x000000ffff697224 */ /* 0x100fe400078e0077 */
[--C-:B------:R-:W-:Y:S02]  /*58b0*/  IMAD.MOV.U32 R40, RZ, RZ, R119.reuse ;  /* 0x000000ffff287224 */ /* 0x100fe400078e0077 */
[----:B--2---:R-:W-:Y:S01]  /*58c0*/  IMAD.MOV.U32 R37, RZ, RZ, R119 ;  /* 0x000000ffff257224 */ /* 0x004fe200078e0077 */
[----:B------:R-:W-:Y:S08]  /*58d0*/  MUFU.EX2 R51, R51 ;  /* 0x0000003300337308 */ /* 0x000ff00000000800 */
[----:B------:R1:W2:Y:S01]  /*58e0*/  MUFU.EX2 R42, R111 ;  /* 0x0000006f002a7308 */ /* 0x0002a20000000800 */
[----:B0-----:R-:W-:-:S07]  /*58f0*/  FADD.FTZ R33, R109, R6 ;  /* 0x000000066d217221 */ /* 0x001fce0000010000 */
[----:B------:R0:W3:Y:S01]  /*5900*/  MUFU.EX2 R176, R25 ;  /* 0x0000001900b07308 */ /* 0x0000e20000000800 */
[----:B-1----:R-:W-:-:S07]  /*5910*/  IMAD.MOV.U32 R111, RZ, RZ, R119 ;  /* 0x000000ffff6f7224 */ /* 0x002fce00078e0077 */
[----:B------:R-:W1:Y:S01]  /*5920*/  MUFU.EX2 R113, R113 ;  /* 0x0000007100717308 */ /* 0x000e620000000800 */
[----:B0-----:R-:W-:Y:S01]  /*5930*/  FADD.FTZ R25, R47, R2 ;  /* 0x000000022f197221 */ /* 0x001fe20000010000 */
[C---:B--2---:R-:W-:Y:S01]  /*5940*/  FADD.FTZ R6, R42.reuse, R33 ;  /* 0x000000212a067221 */ /* 0x044fe20000010000 */
[----:B------:R-:W-:Y:S01]  /*5950*/  F2FP.BF16.F32.PACK_AB R177, R42, R109 ;  /* 0x0000006d2ab1723e */ /* 0x000fe200000010ff */
[----:B------:R-:W-:Y:S02]  /*5960*/  IMAD.MOV.U32 R42, RZ, RZ, R119 ;  /* 0x000000ffff2a7224 */ /* 0x000fe400078e0077 */
[C---:B------:R-:W-:Y:S01]  /*5970*/  FADD.FTZ R2, R182.reuse, R25 ;  /* 0x00000019b6027221 */ /* 0x040fe20000010000 */
[----:B------:R-:W-:Y:S01]  /*5980*/  F2FP.BF16.F32.PACK_AB R182, R182, R47 ;  /* 0x0000002fb6b6723e */ /* 0x000fe200000010ff */
[--C-:B------:R-:W-:Y:S01]  /*5990*/  IMAD.MOV.U32 R47, RZ, RZ, R119.reuse ;  /* 0x000000ffff2f7224 */ /* 0x100fe200078e0077 */
[----:B------:R-:W0:Y:S01]  /*59a0*/  MUFU.EX2 R3, R3 ;  /* 0x0000000300037308 */ /* 0x000e220000000800 */
[----:B------:R-:W-:Y:S01]  /*59b0*/  FADD.FTZ R7, R51, R2 ;  /* 0x0000000233077221 */ /* 0x000fe20000010000 */
[----:B------:R-:W-:Y:S01]  /*59c0*/  MOV R109, R119 ;  /* 0x00000077006d7202 */ /* 0x000fe20000000f00 */
[----:B------:R-:W-:-:S02]  /*59d0*/  IMAD.MOV.U32 R25, RZ, RZ, R119 ;  /* 0x000000ffff197224 */ /* 0x000fc400078e0077 */
[C---:B---3--:R-:W-:Y:S01]  /*59e0*/  FADD.FTZ R2, R176.reuse, R7 ;  /* 0x00000007b0027221 */ /* 0x048fe20000010000 */
[----:B------:R-:W-:Y:S01]  /*59f0*/  F2FP.BF16.F32.PACK_AB R176, R176, R51 ;  /* 0x00000033b0b0723e */ /* 0x000fe200000010ff */
[----:B------:R-:W-:Y:S01]  /*5a00*/  IMAD.MOV.U32 R51, RZ, RZ, R119 ;  /* 0x000000ffff337224 */ /* 0x000fe200078e0077 */
[----:B------:R-:W2:Y:S01]  /*5a10*/  MUFU.EX2 R30, R30 ;  /* 0x0000001e001e7308 */ /* 0x000ea20000000800 */
[----:B-1----:R-:W-:-:S07]  /*5a20*/  FADD.FTZ R33, R113, R6 ;  /* 0x0000000671217221 */ /* 0x002fce0000010000 */
[----:B------:R-:W1:Y:S01]  /*5a30*/  MUFU.EX2 R24, R24 ;  /* 0x0000001800187308 */ /* 0x000e620000000800 */
[----:B0-----:R-:W-:Y:S01]  /*5a40*/  FADD.FTZ R7, R3, R2 ;  /* 0x0000000203077221 */ /* 0x001fe20000010000 */
[----:B------:R-:W-:Y:S02]  /*5a50*/  IMAD.MOV.U32 R2, RZ, RZ, 0x3f800000 ;  /* 0x3f800000ff027424 */ /* 0x000fe400078e00ff */
[C---:B--2---:R-:W-:Y:S01]  /*5a60*/  FADD.FTZ R6, R30.reuse, R33 ;  /* 0x000000211e067221 */ /* 0x044fe20000010000 */
[----:B------:R-:W-:Y:S01]  /*5a70*/  F2FP.BF16.F32.PACK_AB R179, R30, R113 ;  /* 0x000000711eb3723e */ /* 0x000fe200000010ff */
[--C-:B------:R-:W-:Y:S02]  /*5a80*/  IMAD.MOV.U32 R113, RZ, RZ, R119.reuse ;  /* 0x000000ffff717224 */ /* 0x100fe400078e0077 */
[--C-:B------:R-:W-:Y:S02]  /*5a90*/  IMAD.MOV.U32 R33, RZ, RZ, R119.reuse ;  /* 0x000000ffff217224 */ /* 0x100fe400078e0077 */
[----:B------:R-:W-:-:S02]  /*5aa0*/  IMAD.MOV.U32 R30, RZ, RZ, R119 ;  /* 0x000000ffff1e7224 */ /* 0x000fc400078e0077 */
[C---:B-1----:R-:W-:Y:S01]  /*5ab0*/  FADD.FTZ R7, R24.reuse, R7 ;  /* 0x0000000718077221 */ /* 0x042fe20000010000 */
[----:B------:R-:W-:Y:S01]  /*5ac0*/  F2FP.BF16.F32.PACK_AB R178, R24, R3 ;  /* 0x0000000318b2723e */ /* 0x000fe200000010ff */
[----:B------:R-:W-:Y:S02]  /*5ad0*/  IMAD.MOV.U32 R3, RZ, RZ, 0x3f800000 ;  /* 0x3f800000ff037424 */ /* 0x000fe400078e00ff */
[----:B------:R-:W-:Y:S01]  /*5ae0*/  IMAD.MOV.U32 R24, RZ, RZ, R119 ;  /* 0x000000ffff187224 */ /* 0x000fe200078e0077 */
[----:B------:R-:W-:Y:S06]  /*5af0*/  @!P2 BRA `(.L_x_4860) ;  /* 0x0000004400c4a947 */ /* 0x000fec0003800000 */
[----:B------:R-:W-:Y:S01]  /*5b00*/  IMAD.MOV.U32 R9, RZ, RZ, R4 ;  /* 0x000000ffff097224 */ /* 0x000fe200078e0004 */
[----:B------:R-:W-:Y:S01]  /*5b10*/  CS2R R118, SRZ ;  /* 0x0000000000767805 */ /* 0x000fe2000001ff00 */
[----:B------:R-:W-:Y:S01]  /*5b20*/  IMAD.MOV.U32 R10, RZ, RZ, R5 ;  /* 0x000000ffff0a7224 */ /* 0x000fe200078e0005 */
[----:B------:R-:W-:Y:S01]  /*5b30*/  CS2R R114, SRZ ;  /* 0x0000000000727805 */ /* 0x000fe2000001ff00 */
        /* <DEDUP_REMOVED lines=48> */
[----:B------:R-:W-:-:S06]  /*5e40*/  UMOV UR37, UR36 ;  /* 0x0000002400257c82 */ /* 0x000fcc0008000000 */
.L_x_4869:
[----:B------:R-:W-:Y:S01]  /*5e50*/  R2UR UR7, R11 ;  /* 0x000000000b0772ca */ /* 0x000fe200000e0000 */
[----:B------:R-:W-:-:S04]  /*5e60*/  UIADD3 UR6, UR37, 0x1, URZ ;  /* 0x0000000125067890 */ /* 0x000fc8000fffe03f */
[----:B------:R-:W-:-:S04]  /*5e70*/  UISETP.NE.AND UP0, UPT, UR6, 0x2, UPT ;  /* 0x000000020600788c */ /* 0x000fc8000bf05270 */
[----:B------:R-:W-:Y:S02]  /*5e80*/  USEL UR61, URZ, 0x1, UP0 ;  /* 0x000000013f3d7887 */ /* 0x000fe40008000000 */
[----:B------:R-:W-:Y:S02]  /*5e90*/  USEL UR36, UR6, URZ, UP0 ;  /* 0x0000003f06247287 */ /* 0x000fe40008000000 */
[----:B------:R-:W-:Y:S01]  /*5ea0*/  ULOP3.LUT UR61, UR7, UR61, URZ, 0x3c, !UPT ;  /* 0x0000003d073d7292 */ /* 0x000fe2000f8e3c3f */
[----:B------:R-:W-:Y:S11]  /*5eb0*/  @!P0 BRA `(.L_x_4861) ;  /* 0x0000000000048947 */ /* 0x000ff60003800000 */
[----:B------:R-:W-:Y:S01]  /*5ec0*/  BPT.TRAP 0x1 ;  /* 0x000000040000795c */ /* 0x000fe20000300000 */
.L_x_4861:
[----:B------:R-:W-:Y:S01]  /*5ed0*/  ULEA UR39, UR36, UR60, 0x3 ;  /* 0x0000003c24277291 */ /* 0x000fe2000f8e183f */
[----:B------:R-:W-:-:S05]  /*5ee0*/  IMAD.U32 R0, RZ, RZ, UR61 ;  /* 0x0000003dff007e24 */ /* 0x000fca000f8e00ff */
[----:B------:R-:W-:-:S04]  /*5ef0*/  SHF.L.U32 R0, R0, 0x1f, RZ ;  /* 0x0000001f00007819 */ /* 0x000fc800000006ff */
[----:B------:R0:W1:Y:S01]  /*5f00*/  SYNCS.PHASECHK.TRANS64.TRYWAIT P2, [UR39+0x36830], R0 ;  /* 0x03683000ff0075a7 */ /* 0x0000620008040167 */
[----:B------:R-:W-:Y:S05]  /*5f10*/  @!P0 BRA `(.L_x_4862) ;  /* 0x0000000000048947 */ /* 0x000fea0003800000 */
[----:B------:R-:W-:Y:S01]  /*5f20*/  BPT.TRAP 0x1 ;  /* 0x000000040000795c */ /* 0x000fe20000300000 */
.L_x_4862:
[----:B-1----:R-:W-:Y:S05]  /*5f30*/  @P2 BRA `(.L_x_4863) ;  /* 0x0000000000082947 */ /* 0x002fea0003800000 */
[----:B------:R-:W1:Y:S02]  /*5f40*/  SYNCS.PHASECHK.TRANS64.TRYWAIT P2, [UR39+0x36830], R0 ;  /* 0x03683000ff0075a7 */ /* 0x000e640008040167 */
[----:B-1----:R-:W-:Y:S05]  /*5f50*/  @!P2 BRA `(.L_x_4864) ;  /* 0x0000010c0034a947 */ /* 0x002fea0003800000 */
.L_x_4863:
[----:B------:R-:W-:Y:S01]  /*5f60*/  R2UR UR6, R8 ;  /* 0x00000000080672ca */ /* 0x000fe200000e0000 */
[----:B------:R-:W-:Y:S01]  /*5f70*/  WARPGROUP.ARRIVE ;  /* 0x00000000000079c5 */ /* 0x000fe20000000000 */
[----:B------:R-:W-:Y:S01]  /*5f80*/  UMOV UR7, 0x40000040 ;  /* 0x4000004000077882 */ /* 0x000fe20000000000 */
[----:B------:R-:W-:Y:S01]  /*5f90*/  UMOV UR56, UR4 ;  /* 0x0000000400387c82 */ /* 0x000fe20008000000 */
[----:B------:R-:W-:Y:S01]  /*5fa0*/  UMOV UR57, UR5 ;  /* 0x0000000500397c82 */ /* 0x000fe20008000000 */
        /* <DEDUP_REMOVED lines=15> */
[----:B------:R-:W-:Y:S01]  /*60a0*/  FMUL.FTZ R28, R28, R2 ;  /* 0x000000021c1c7220 */ /* 0x000fe20000410000 */
[----:B------:R-:W-:-:S02]  /*60b0*/  UIADD3 UR14, UR6, 0x102, URZ ;  /* 0x00000102060e7890 */ /* 0x000fc4000fffe03f */
[----:B------:R-:W-:Y:S01]  /*60c0*/  HGMMA.64x16x16.F32.BF16 R168, gdesc[UR4], RZ, !UPT, gsb0 ;  /* 0x0020000004a879f0 */ /* 0x000fe2000c0018ff */
        /* <DEDUP_REMOVED lines=114> */
[----:B------:R-:W-:-:S03]  /*67f0*/  FMUL.FTZ R119, R119, R3 ;  /* 0x0000000377777220 */ /* 0x000fc60000410000 */
        /* <DEDUP_REMOVED lines=464> */
.L_x_4865:
[----:B------:R-:W-:Y:S01]  /*8500*/  R2UR UR6, R11 ;  /* 0x000000000b0672ca */ /* 0x000fe200000e0000 */
[----:B------:R-:W-:-:S12]  /*8510*/  ULEA UR10, UR37, UR60, 0x3 ;  /* 0x0000003c250a7291 */ /* 0x000fd8000f8e183f */
[----:B01----:R-:W-:-:S05]  /*8520*/  IMAD.U32 R0, RZ, RZ, UR6 ;  /* 0x00000006ff007e24 */ /* 0x003fca000f8e00ff */
[----:B------:R-:W-:-:S04]  /*8530*/  SHF.L.U32 R0, R0, 0x1f, RZ ;  /* 0x0000001f00007819 */ /* 0x000fc800000006ff */
[----:B------:R0:W1:Y:S01]  /*8540*/  SYNCS.PHASECHK.TRANS64.TRYWAIT P2, [UR10+0x36850], R0 ;  /* 0x03685000ff0075a7 */ /* 0x000062000804014a */
[----:B------:R-:W-:Y:S05]  /*8550*/  @!P0 BRA `(.L_x_4866) ;  /* 0x0000000000048947 */ /* 0x000fea0003800000 */
[----:B------:R-:W-:Y:S01]  /*8560*/  BPT.TRAP 0x1 ;  /* 0x000000040000795c */ /* 0x000fe20000300000 */
.L_x_4866:
[----:B-1----:R-:W-:Y:S05]  /*8570*/  @P2 BRA `(.L_x_4867) ;  /* 0x0000000000082947 */ /* 0x002fea0003800000 */
[----:B------:R-:W1:Y:S02]  /*8580*/  SYNCS.PHASECHK.TRANS64.TRYWAIT P2, [UR10+0x36850], R0 ;  /* 0x03685000ff0075a7 */ /* 0x000e64000804014a */
[----:B-1----:R-:W-:Y:S05]  /*8590*/  @!P2 BRA `(.L_x_4868) ;  /* 0x000000e400bca947 */ /* 0x002fea0003800000 */
.L_x_4867:
[----:B------:R-:W-:Y:S01]  /*85a0*/  UIADD3 UR6, UR60, 0x400, URZ ;  /* 0x000004003c067890 */ /* 0x000fe2000fffe03f */
[----:B------:R-:W-:Y:S01]  /*85b0*/  WARPGROUP.ARRIVE ;  /* 0x00000000000079c5 */ /* 0x000fe20000000000 */
[----:B------:R-:W-:Y:S01]  /*85c0*/  UMOV UR7, 0x40000040 ;  /* 0x4000004000077882 */ /* 0x000fe20000000000 */
[----:B------:R-:W-:Y:S01]  /*85d0*/  R2UR UR18, R17 ;  /* 0x00000000111272ca */ /* 0x000fe200000e0000 */
[----:B------:R-:W-:Y:S01]  /*85e0*/  USHF.R.U32.HI UR6, URZ, 0x4, UR6 ;  /* 0x000000043f067899 */ /* 0x000fe20008011606 */
[----:B------:R-:W-:Y:S02]  /*85f0*/  R2UR UR15, R19 ;  /* 0x00000000130f72ca */ /* 0x000fe400000e0000 */
[----:B------:R-:W-:Y:S01]  /*8600*/  R2UR UR14, R18 ;  /* 0x00000000120e72ca */ /* 0x000fe200000e0000 */
        /* <DEDUP_REMOVED lines=16> */
[----:B------:R-:W-:Y:S01]  /*8710*/  USHF.L.U32 UR6, UR18, 0x7, URZ ;  /* 0x0000000712067899 */ /* 0x000fe2000800063f */
[----:B------:R-:W-:-:S03]  /*8720*/  UMOV UR7, 0x40000040 ;  /* 0x4000004000077882 */ /* 0x000fc60000000000 */
[----:B------:R-:W-:-:S04]  /*8730*/  UIMAD UR6, UR38, -0x70, UR6 ;  /* 0xffffff90260678a4 */ /* 0x000fc8000f8e0206 */
[----:B------:R-:W-:-:S04]  /*8740*/  UIADD3 UR6, UR6, 0x1, UR15 ;  /* 0x0000000106067890 */ /* 0x000fc8000fffe00f */
[----:B------:R-:W-:Y:S01]  /*8750*/  UIADD3 UR6, UR6, -UR14, URZ ;  /* 0x8000000e06067290 */ /* 0x000fe2000fffe03f */
[----:B------:R-:W-:-:S05]  /*8760*/  R2UR UR14, R12 ;  /* 0x000000000c0e72ca */ /* 0x000fca00000e0000 */
[----:B-1----:R-:W-:Y:S01]  /*8770*/  IMAD.U32 R3, RZ, RZ, UR6 ;  /* 0x00000006ff037e24 */ /* 0x002fe2000f8e00ff */
[----:B------:R-:W-:-:S03]  /*8780*/  UIADD3 UR6, UR11, 0x180, URZ ;  /* 0x000001800b067890 */ /* 0x000fc6000fffe03f */
[----:B------:R-:W-:-:S04]  /*8790*/  IMAD R4, R204, -0x2, R3 ;  /* 0xfffffffecc047824 */ /* 0x000fc800078e0203 */
[----:B------:R-:W-:Y:S01]  /*87a0*/  IMAD.IADD R4, R205, 0x1, R4 ;  /* 0x00000001cd047824 */ /* 0x000fe200078e0204 */
[----:B------:R-:W-:Y:S02]  /*87b0*/  UISETP.GT.AND UP0, UPT, UR38, UR14, UPT ;  /* 0x0000000e2600728c */ /* 0x000fe4000bf04270 */
[----:B------:R-:W-:Y:S02]  /*87c0*/  UIADD3 UR38, UR38, -0x1, URZ ;  /* 0xffffffff26267890 */ /* 0x000fe4000fffe03f */
[C---:B------:R-:W-:Y:S02]  /*87d0*/  ISETP.GT.AND P2, PT, R4.reuse, RZ, PT ;  /* 0x000000ff0400720c */ /* 0x040fe40003f44270 */
[----:B------:R-:W-:Y:S02]  /*87e0*/  ISETP.GT.AND P3, PT, R4, 0x1, PT ;  /* 0x000000010400780c */ /* 0x000fe40003f64270 */
[----:B------:R-:W-:Y:S02]  /*87f0*/  FSEL R219, R168, -INF , P2 ;  /* 0xff800000a8db7808 */ /* 0x000fe40001000000 */
[----:B------:R-:W-:-:S02]  /*8800*/  ISETP.GT.AND P2, PT, R4, 0x8, PT ;  /* 0x000000080400780c */ /* 0x000fc40003f44270 */
[----:B------:R-:W-:Y:S02]  /*8810*/  FSEL R217, R169, -INF , P3 ;  /* 0xff800000a9d97808 */ /* 0x000fe40001800000 */
[----:B0-----:R-:W-:Y:S02]  /*8820*/  FMNMX.FTZ R0, R219, R10, !PT ;  /* 0x0000000adb007209 */ /* 0x001fe40007810000 */
[----:B------:R-:W-:Y:S02]  /*8830*/  ISETP.GT.AND P3, PT, R4, 0x9, PT ;  /* 0x000000090400780c */ /* 0x000fe40003f64270 */
[----:B------:R-:W-:Y:S02]  /*8840*/  FSEL R199, R172, -INF , P2 ;  /* 0xff800000acc77808 */ /* 0x000fe40001000000 */
[----:B------:R-:W-:Y:S02]  /*8850*/  FMNMX.FTZ R0, R217, R0, !PT ;  /* 0x00000000d9007209 */ /* 0x000fe40007810000 */
[----:B------:R-:W-:-:S02]  /*8860*/  ISETP.GT.AND P2, PT, R4, 0x10, PT ;  /* 0x000000100400780c */ /* 0x000fc40003f44270 */
[----:B------:R-:W-:Y:S02]  /*8870*/  FMNMX.FTZ R0, R199, R0, !PT ;  /* 0x00000000c7007209 */ /* 0x000fe40007810000 */
[----:B------:R-:W-:Y:S02]  /*8880*/  FSEL R197, R160, -INF , P2 ;  /* 0xff800000a0c57808 */ /* 0x000fe40001000000 */
[----:B------:R-:W-:-:S04]  /*8890*/  ISETP.GT.AND P2, PT, R4, 0x18, PT ;  /* 0x000000180400780c */ /* 0x000fc80003f44270 */
[----:B------:R-:W-:Y:S02]  /*88a0*/  FSEL R203, R164, -INF , P2 ;  /* 0xff800000a4cb7808 */ /* 0x000fe40001000000 */
[C---:B------:R-:W-:Y:S01]  /*88b0*/  ISETP.GT.AND P2, PT, R4.reuse, 0x20, PT ;  /* 0x000000200400780c */ /* 0x040fe20003f44270 */
[----:B------:R-:W-:Y:S02]  /*88c0*/  WARPGROUP.DEPBAR.LE gsb0, 0x0 ;  /* 0x00008000000079c5 */ /* 0x000fe40000010000 */
[----:B------:R-:W-:Y:S01]  /*88d0*/  WARPGROUP.ARRIVE ;  /* 0x00000000000079c5 */ /* 0x000fe20000000000 */
[----:B------:R-:W-:Y:S02]  /*88e0*/  FSEL R195, R173, -INF , P3 ;  /* 0xff800000adc37808 */ /* 0x000fe40001800000 */
[----:B------:R-:W-:Y:S02]  /*88f0*/  ISETP.GT.AND P3, PT, R4, 0x11, PT ;  /* 0x000000110400780c */ /* 0x000fe40003f64270 */
[----:B------:R-:W-:Y:S01]  /*8900*/  FMNMX.FTZ R0, R195, R0, !PT ;  /* 0x00000000c3007209 */ /* 0x000fe20007810000 */
[----:B------:R-:W-:Y:S01]  /*8910*/  HGMMA.64x192x16.F32.BF16 R24, R188, gdesc[UR4].tnspB, R24, gsb0 ;  /* 0x42e00004bc187df0 */ /* 0x000fe20008001818 */
[----:B------:R-:W-:Y:S01]  /*8920*/  UIADD3 UR6, UR11, 0x200, URZ ;  /* 0x000002000b067890 */ /* 0x000fe2000fffe03f */
[----:B------:R-:W-:Y:S01]  /*8930*/  FSEL R201, R161, -INF , P3 ;  /* 0xff800000a1c97808 */ /* 0x000fe20001800000 */
[----:B------:R-:W-:Y:S01]  /*8940*/  UMOV UR7, 0x40000040 ;  /* 0x4000004000077882 */ /* 0x000fe20000000000 */
[----:B------:R-:W-:-:S02]  /*8950*/  FMNMX.FTZ R0, R197, R0, !PT ;  /* 0x00000000c5007209 */ /* 0x000fc40007810000 */
[C---:B------:R-:W-:Y:S02]  /*8960*/  ISETP.GT.AND P3, PT, R4.reuse, 0x19, PT ;  /* 0x000000190400780c */ /* 0x040fe40003f64270 */
[----:B------:R-:W-:Y:S02]  /*8970*/  FMNMX.FTZ R0, R201, R0, !PT ;  /* 0x00000000c9007209 */ /* 0x000fe40007810000 */
[----:B------:R-:W-:Y:S02]  /*8980*/  FSEL R169, R165, -INF , P3 ;  /* 0xff800000a5a97808 */ /* 0x000fe40001800000 */
        /* <DEDUP_REMOVED lines=56> */
[----:B------:R-:W-:Y:S01]  /*8d10*/  HGMMA.64x192x16.F32.BF16 R24, R184, gdesc[UR4].tnspB, R24, gsb0 ;  /* 0x42e00004b8187df0 */ /* 0x000fe20008001818 */
[----:B------:R-:W-:Y:S01]  /*8d20*/  FMNMX.FTZ R0, R189, R0, !PT ;  /* 0x00000000bd007209 */ /* 0x000fe20007810000 */
[----:B------:R-:W-:Y:S01]  /*8d30*/  UIADD3 UR6, UR11, 0x280, URZ ;  /* 0x000002800b067890 */ /* 0x000fe2000fffe03f */
[----:B------:R-:W-:Y:S01]  /*8d40*/  ISETP.GT.AND P3, PT, R4, 0x69, PT ;  /* 0x000000690400780c */ /* 0x000fe20003f64270 */
[----:B------:R-:W-:Y:S01]  /*8d50*/  UMOV UR7, 0x40000040 ;  /* 0x4000004000077882 */ /* 0x000fe20000000000 */
[----:B------:R-:W-:-:S02]  /*8d60*/  FSEL R193, R124, -INF , P2 ;  /* 0xff8000007cc17808 */ /* 0x000fc40001000000 */
[----:B------:R-:W-:Y:S02]  /*8d70*/  FMNMX.FTZ R0, R191, R0, !PT ;  /* 0x00000000bf007209 */ /* 0x000fe40007810000 */
[----:B------:R-:W-:Y:S02]  /*8d80*/  FSEL R125, R125, -INF , P3 ;  /* 0xff8000007d7d7808 */ /* 0x000fe40001800000 */
[----:B------:R-:W-:Y:S02]  /*8d90*/  FMNMX.FTZ R0, R193, R0, !PT ;  /* 0x00000000c1007209 */ /* 0x000fe40007810000 */
[----:B------:R-:W-:Y:S02]  /*8da0*/  IADD3 R4, R4, 0x8, RZ ;  /* 0x0000000804047810 */ /* 0x000fe40007ffe0ff */
[----:B------:R-:W-:Y:S02]  /*8db0*/  FMNMX.FTZ R14, R125, R0, !PT ;  /* 0x000000007d0e7209 */ /* 0x000fe40007810000 */
[----:B------:R-:W0:Y:S01]  /*8dc0*/  LDC R0, c[0x0][0x988] ;  /* 0x00026200ff007b82 */ /* 0x000e220000000800 */
[----:B------:R-:W-:-:S02]  /*8dd0*/  ISETP.GT.AND P3, PT, R4, RZ, PT ;  /* 0x000000ff0400720c */ /* 0x000fc40003f64270 */
[----:B------:R-:W1:Y:S01]  /*8de0*/  SHFL.BFLY PT, R5, R14, 0x2, 0x1f ;  /* 0x0c401f000e057f89 */ /* 0x000e6200000e0000 */
[----:B------:R-:W-:Y:S02]  /*8df0*/  ISETP.GT.AND P4, PT, R4, 0x1, PT ;  /* 0x000000010400780c */ /* 0x000fe40003f84270 */
[----:B------:R-:W-:Y:S02]  /*8e00*/  FSEL R170, R170, -INF , P3 ;  /* 0xff800000aaaa7808 */ /* 0x000fe40001800000 */
[C---:B------:R-:W-:Y:S02]  /*8e10*/  ISETP.GT.AND P3, PT, R4.reuse, 0x8, PT ;  /* 0x000000080400780c */ /* 0x040fe40003f64270 */
[----:B------:R-:W-:Y:S02]  /*8e20*/  FSEL R171, R171, -INF , P4 ;  /* 0xff800000abab7808 */ /* 0x000fe40002000000 */
[----:B------:R-:W-:Y:S02]  /*8e30*/  ISETP.GT.AND P4, PT, R4, 0x9, PT ;  /* 0x000000090400780c */ /* 0x000fe40003f84270 */
[----:B-1----:R-:W-:-:S02]  /*8e40*/  FMNMX.FTZ R20, R14, R5, !PT ;  /* 0x000000050e147209 */ /* 0x002fc40007810000 */
[----:B------:R-:W-:-:S03]  /*8e50*/  FMNMX.FTZ R14, R170, R9, !PT ;  /* 0x00000009aa0e7209 */ /* 0x000fc60007810000 */
[----:B------:R-:W1:Y:S01]  /*8e60*/  SHFL.BFLY PT, R5, R20, 0x1, 0x1f ;  /* 0x0c201f0014057f89 */ /* 0x000e6200000e0000 */
[----:B------:R-:W-:Y:S02]  /*8e70*/  FMNMX.FTZ R14, R171, R14, !PT ;  /* 0x0000000eab0e7209 */ /* 0x000fe40007810000 */
[----:B-1----:R-:W-:-:S04]  /*8e80*/  FMNMX.FTZ R5, R20, R5, !PT ;  /* 0x0000000514057209 */ /* 0x002fc80007810000 */
[C---:B------:R-:W-:Y:S01]  /*8e90*/  FSETP.NEU.FTZ.AND P2, PT, R5.reuse, -INF , PT ;  /* 0xff8000000500780b */ /* 0x040fe20003f5d000 */
[----:B0-----:R-:W-:-:S05]  /*8ea0*/  FMUL.FTZ R2, R5, R0 ;  /* 0x0000000005027220 */ /* 0x001fca0000410000 */
        /* <DEDUP_REMOVED lines=101> */
[----:B------:R-:W-:Y:S01]  /*9500*/  FSEL R221, R142, -INF , P3 ;  /* 0xff8000008edd7808 */ /* 0x000fe20001800000 */
[----:B------:R-:W-:Y:S01]  /*9510*/  IMAD.U32 R142, RZ, RZ, UR10 ;  /* 0x0000000aff8e7e24 */ /* 0x000fe2000f8e00ff */
[----:B------:R-:W-:-:S02]  /*9520*/  FMNMX.FTZ R14, R139, R14, !PT ;  /* 0x0000000e8b0e7209 */ /* 0x000fc40007810000 */
[----:B------:R-:W-:Y:S01]  /*9530*/  FSEL R143, R143, -INF , P4 ;  /* 0xff8000008f8f7808 */ /* 0x000fe20002000000 */
[----:B------:R-:W-:Y:S01]  /*9540*/  @!P1 VIADD R142, R142, 0x36860 ;  /* 0x000368608e8e9836 */ /* 0x000fe20000000000 */
[C---:B------:R-:W-:Y:S01]  /*9550*/  ISETP.GT.AND P3, PT, R4.reuse, 0x50, PT ;  /* 0x000000500400780c */ /* 0x040fe20003f64270 */
[----:B------:R-:W-:Y:S01]  /*9560*/  MUFU.EX2 R120, R120 ;  /* 0x0000007800787308 */ /* 0x000fe20000000800 */
[----:B------:R-:W-:Y:S02]  /*9570*/  FMNMX.FTZ R14, R221, R14, !PT ;  /* 0x0000000edd0e7209 */ /* 0x000fe40007810000 */
[----:B------:R-:W-:Y:S02]  /*9580*/  ISETP.GT.AND P4, PT, R4, 0x51, PT ;  /* 0x000000510400780c */ /* 0x000fe40003f84270 */
[----:B------:R-:W-:Y:S02]  /*9590*/  FSEL R157, R130, -INF , P3 ;  /* 0xff800000829d7808 */ /* 0x000fe40001800000 */
[----:B------:R-:W-:Y:S01]  /*95a0*/  FMNMX.FTZ R14, R143, R14, !PT ;  /* 0x0000000e8f0e7209 */ /* 0x000fe20007810000 */
[----:B------:R-:W-:Y:S01]  /*95b0*/  MUFU.EX2 R125, R125 ;  /* 0x0000007d007d7308 */ /* 0x000fe20000000800 */
[----:B------:R-:W-:-:S02]  /*95c0*/  ISETP.GT.AND P3, PT, R4, 0x58, PT ;  /* 0x000000580400780c */ /* 0x000fc40003f64270 */
[----:B------:R-:W-:Y:S02]  /*95d0*/  FSEL R131, R131, -INF , P4 ;  /* 0xff80000083837808 */ /* 0x000fe40002000000 */
[----:B------:R-:W-:Y:S02]  /*95e0*/  FMNMX.FTZ R14, R157, R14, !PT ;  /* 0x0000000e9d0e7209 */ /* 0x000fe40007810000 */
[----:B------:R-:W-:Y:S02]  /*95f0*/  ISETP.GT.AND P4, PT, R4, 0x59, PT ;  /* 0x000000590400780c */ /* 0x000fe40003f84270 */
[----:B------:R-:W-:Y:S02]  /*9600*/  FSEL R223, R134, -INF , P3 ;  /* 0xff80000086df7808 */ /* 0x000fe40001800000 */
[----:B------:R-:W-:Y:S02]  /*9610*/  FMNMX.FTZ R14, R131, R14, !PT ;  /* 0x0000000e830e7209 */ /* 0x000fe40007810000 */
[----:B------:R-:W-:-:S02]  /*9620*/  FSEL R135, R135, -INF , P4 ;  /* 0xff80000087877808 */ /* 0x000fc40002000000 */
[C---:B------:R-:W-:Y:S02]  /*9630*/  ISETP.GT.AND P3, PT, R4.reuse, 0x60, PT ;  /* 0x000000600400780c */ /* 0x040fe40003f64270 */
[----:B------:R-:W-:Y:S02]  /*9640*/  FMNMX.FTZ R14, R223, R14, !PT ;  /* 0x0000000edf0e7209 */ /* 0x000fe40007810000 */
[----:B------:R-:W-:Y:S02]  /*9650*/  ISETP.GT.AND P4, PT, R4, 0x61, PT ;  /* 0x000000610400780c */ /* 0x000fe40003f84270 */
[----:B------:R-:W-:Y:S02]  /*9660*/  FSEL R145, R122, -INF , P3 ;  /* 0xff8000007a917808 */ /* 0x000fe40001800000 */
[----:B------:R-:W-:Y:S02]  /*9670*/  FMNMX.FTZ R14, R135, R14, !PT ;  /* 0x0000000e870e7209 */ /* 0x000fe40007810000 */
[----:B------:R-:W-:-:S02]  /*9680*/  ISETP.GT.AND P3, PT, R4, 0x68, PT ;  /* 0x000000680400780c */ /* 0x000fc40003f64270 */
[----:B------:R-:W-:Y:S02]  /*9690*/  FSEL R123, R123, -INF , P4 ;  /* 0xff8000007b7b7808 */ /* 0x000fe40002000000 */
[----:B------:R-:W-:Y:S02]  /*96a0*/  FMNMX.FTZ R14, R145, R14, !PT ;  /* 0x0000000e910e7209 */ /* 0x000fe40007810000 */
[----:B------:R-:W-:Y:S02]  /*96b0*/  ISETP.GT.AND P4, PT, R4, 0x69, PT ;  /* 0x000000690400780c */ /* 0x000fe40003f84270 */
[----:B------:R-:W-:Y:S02]  /*96c0*/  FSEL R225, R126, -INF , P3 ;  /* 0xff8000007ee17808 */ /* 0x000fe40001800000 */
[----:B------:R-:W-:Y:S02]  /*96d0*/  FMNMX.FTZ R14, R123, R14, !PT ;  /* 0x0000000e7b0e7209 */ /* 0x000fe40007810000 */
[----:B------:R-:W-:Y:S01]  /*96e0*/  FSEL R227, R127, -INF , P4 ;  /* 0xff8000007fe37808 */ /* 0x000fe20002000000 */
[----:B------:R-:W-:Y:S01]  /*96f0*/  FFMA.FTZ R127, R149, R0, -R2 ;  /* 0x00000000957f7223 */ /* 0x000fe20000010802 */
[----:B------:R-:W-:-:S02]  /*9700*/  FMNMX.FTZ R14, R225, R14, !PT ;  /* 0x0000000ee10e7209 */ /* 0x000fc40007810000 */
[----:B------:R-:W-:Y:S02]  /*9710*/  @!P1 PRMT R142, RZ, 0x654, R142 ;  /* 0x00000654ff8e9816 */ /* 0x000fe4000000008e */
[----:B------:R-:W-:Y:S01]  /*9720*/  FMNMX.FTZ R3, R227, R14, !PT ;  /* 0x0000000ee3037209 */ /* 0x000fe20007810000 */
[----:B------:R-:W-:Y:S01]  /*9730*/  FFMA.FTZ R14, R165, R0, -R2 ;  /* 0x00000000a50e7223 */ /* 0x000fe20000010802 */
[----:B------:R-:W-:Y:S03]  /*9740*/  MUFU.EX2 R127, R127 ;  /* 0x0000007f007f7308 */ /* 0x000fe60000000800 */
[----:B------:R-:W0:Y:S05]  /*9750*/  SHFL.BFLY PT, R4, R3, 0x2, 0x1f ;  /* 0x0c401f0003047f89 */ /* 0x000e2a00000e0000 */
[----:B------:R-:W1:Y:S01]  /*9760*/  MUFU.EX2 R14, R14 ;  /* 0x0000000e000e7308 */ /* 0x000e620000000800 */
[----:B0-----:R-:W-:-:S05]  /*9770*/  FMNMX.FTZ R3, R3, R4, !PT ;  /* 0x0000000403037209 */ /* 0x001fca0007810000 */
[----:B------:R-:W0:Y:S02]  /*9780*/  SHFL.BFLY PT, R4, R3, 0x1, 0x1f ;  /* 0x0c201f0003047f89 */ /* 0x000e2400000e0000 */
[----:B0-----:R-:W-:Y:S01]  /*9790*/  FMNMX.FTZ R4, R3, R4, !PT ;  /* 0x0000000403047209 */ /* 0x001fe20007810000 */
[----:B------:R-:W-:Y:S02]  /*97a0*/  WARPGROUP.DEPBAR.LE gsb0, 0x0 ;  /* 0x00008000000079c5 */ /* 0x000fe40000010000 */
[----:B------:R-:W-:Y:S01]  /*97b0*/  WARPGROUP.ARRIVE ;  /* 0x00000000000079c5 */ /* 0x000fe20000000000 */
[----:B------:R-:W-:Y:S01]  /*97c0*/  FSEL R3, R5, RZ, P2 ;  /* 0x000000ff05037208 */ /* 0x000fe20001000000 */
[-C--:B------:R-:W-:Y:S01]  /*97d0*/  FFMA.FTZ R182, R173, R0.reuse, -R2 ;  /* 0x00000000adb67223 */ /* 0x080fe20000010802 */
[C---:B------:R-:W-:Y:S01]  /*97e0*/  FSETP.NEU.FTZ.AND P2, PT, R4.reuse, -INF , PT ;  /* 0xff8000000400780b */ /* 0x040fe20003f5d000 */
[C---:B------:R-:W-:Y:S01]  /*97f0*/  FMUL.FTZ R126, R4.reuse, R0 ;  /* 0x00000000047e7220 */ /* 0x040fe20000410000 */
[----:B-1----:R-:W-:Y:S01]  /*9800*/  F2FP.BF16.F32.PACK_AB R180, R129, R14 ;  /* 0x0000000e81b4723e */ /* 0x002fe200000010ff */
[----:B------:R-:W-:Y:S01]  /*9810*/  HGMMA.64x192x16.F32.BF16 R24, R176, gdesc[UR4].tnspB, R24, gsb0 ;  /* 0x42e00004b0187df0 */ /* 0x000fe20008001818 */
[----:B------:R-:W-:Y:S01]  /*9820*/  FADD.FTZ R3, -R3, R10 ;  /* 0x0000000a03037221 */ /* 0x000fe20000010100 */
[----:B------:R-:W-:Y:S01]  /*9830*/  FSEL R134, R4, RZ, P2 ;  /* 0x000000ff04867208 */ /* 0x000fe20001000000 */
[----:B------:R-:W-:Y:S01]  /*9840*/  MUFU.EX2 R182, R182 ;  /* 0x000000b600b67308 */ /* 0x000fe20000000800 */
[----:B------:R-:W-:Y:S01]  /*9850*/  FSEL R126, R126, RZ, P2 ;  /* 0x000000ff7e7e7208 */ /* 0x000fe20001000000 */
[----:B------:R-:W-:Y:S01]  /*9860*/  FMUL.FTZ R3, R3, R0 ;  /* 0x0000000003037220 */ /* 0x000fe20000410000 */
[----:B------:R-:W-:-:S03]  /*9870*/  PLOP3.LUT P2, PT, PT, PT, UP0, 0x80, 0x0 ;  /* 0x000000000000781c */ /* 0x000fc60003f4f008 */
[-CC-:B------:R-:W-:Y:S01]  /*9880*/  FFMA.FTZ R10, R170, R0.reuse, -R126.reuse ;  /* 0x00000000aa0a7223 */ /* 0x180fe2000001087e */
[-CC-:B------:R-:W-:Y:S01]  /*9890*/  FFMA.FTZ R141, R171, R0.reuse, -R126.reuse ;  /* 0x00000000ab8d7223 */ /* 0x180fe2000001087e */
[----:B------:R0:W1:Y:S01]  /*98a0*/  MUFU.EX2 R2, R3 ;  /* 0x0000000300027308 */ /* 0x0000620000000800 */
        /* <DEDUP_REMOVED lines=8> */
[----:B0-----:R-:W-:Y:S01]  /*9930*/  FADD.FTZ R3, -R134, R9 ;  /* 0x0000000986037221 */ /* 0x001fe20000010100 */
[----:B------:R-:W-:-:S02]  /*9940*/  IMAD.U32 R9, RZ, RZ, UR39 ;  /* 0x00000027ff097e24 */ /* 0x000fc4000f8e00ff */
[-CC-:B------:R-:W-:Y:S01]  /*9950*/  FFMA.FTZ R130, R155, R0.reuse, -R126.reuse ;  /* 0x000000009b827223 */ /* 0x180fe2000001087e */
[-CC-:B------:R-:W-:Y:S01]  /*9960*/  FFMA.FTZ R195, R203, R0.reuse, -R126.reuse ;  /* 0x00000000cbc37223 */ /* 0x180fe2000001087e */
[-C--:B------:R-:W-:Y:S01]  /*9970*/  FMUL.FTZ R3, R3, R0.reuse ;  /* 0x0000000003037220 */ /* 0x080fe20000410000 */
[-CC-:B------:R-:W-:Y:S01]  /*9980*/  FFMA.FTZ R132, R217, R0.reuse, -R126.reuse ;  /* 0x00000000d9847223 */ /* 0x180fe2000001087e */
[-CC-:B------:R-:W-:Y:S01]  /*9990*/  FFMA.FTZ R189, R169, R0.reuse, -R126.reuse ;  /* 0x00000000a9bd7223 */ /* 0x180fe2000001087e */
[----:B------:R-:W0:Y:S01]  /*99a0*/  MUFU.EX2 R141, R141 ;  /* 0x0000008d008d7308 */ /* 0x000e220000000800 */
[----:B-1----:R-:W-:Y:S01]  /*99b0*/  FFMA.FTZ R7, R2, R7, R121 ;  /* 0x0000000702077223 */ /* 0x002fe20000010079 */
[-CC-:B------:R-:W-:Y:S01]  /*99c0*/  FFMA.FTZ R219, R219, R0.reuse, -R126.reuse ;  /* 0x00000000dbdb7223 */ /* 0x180fe2000001087e */
        /* <DEDUP_REMOVED lines=12> */
[-CC-:B------:R-:W-:Y:S01]  /*9a90*/  FFMA.FTZ R145, R145, R0.reuse, -R126.reuse ;  /* 0x0000000091917223 */ /* 0x180fe2000001087e */
[----:B------:R-:W2:Y:S01]  /*9aa0*/  MUFU.EX2 R122, R122 ;  /* 0x0000007a007a7308 */ /* 0x000ea20000000800 */
[----:B------:R-:W-:Y:S01]  /*9ab0*/  FADD.FTZ R138, R196, R7 ;  /* 0x00000007c48a7221 */ /* 0x000fe20000010000 */
[-CC-:B------:R-:W-:Y:S01]  /*9ac0*/  FFMA.FTZ R123, R123, R0.reuse, -R126.reuse ;  /* 0x000000007b7b7223 */ /* 0x180fe2000001087e */
[----:B------:R-:W-:Y:S01]  /*9ad0*/  FFMA.FTZ R225, R225, R0, -R126 ;  /* 0x00000000e1e17223 */ /* 0x000fe2000001087e */
[----:B0-----:R-:W-:Y:S01]  /*9ae0*/  F2FP.BF16.F32.PACK_AB R201, R141, R10 ;  /* 0x0000000a8dc9723e */ /* 0x001fe200000010ff */
[----:B------:R-:W-:Y:S01]  /*9af0*/  FADD.FTZ R7, R167, R138 ;  /* 0x0000008aa7077221 */ /* 0x000fe20000010000 */
[----:B------:R-:W-:-:S02]  /*9b00*/  F2FP.BF16.F32.PACK_AB R200, R200, R121 ;  /* 0x00000079c8c8723e */ /* 0x000fc400000010ff */
[----:B------:R-:W0:Y:S01]  /*9b10*/  MUFU.EX2 R149, R149 ;  /* 0x0000009500957308 */ /* 0x000e220000000800 */
[----:B-1----:R-:W-:Y:S01]  /*9b20*/  FFMA.FTZ R138, R3, R6, R10 ;  /* 0x00000006038a7223 */ /* 0x002fe2000001000a */
[----:B------:R-:W-:Y:S01]  /*9b30*/  FADD.FTZ R140, R198, R7 ;  /* 0x00000007c68c7221 */ /* 0x000fe20000010000 */
[----:B------:R-:W-:Y:S01]  /*9b40*/  @!P1 VIADD R6, R9, 0x36840 ;  /* 0x0003684009069836 */ /* 0x000fe20000000000 */
[----:B------:R-:W-:Y:S01]  /*9b50*/  F2FP.BF16.F32.PACK_AB R202, R175, R202 ;  /* 0x000000caafca723e */ /* 0x000fe200000010ff */
[----:B------:R-:W-:Y:S01]  /*9b60*/  FADD.FTZ R7, R141, R138 ;  /* 0x0000008a8d077221 */ /* 0x000fe20000010000 */
[----:B------:R-:W-:Y:S01]  /*9b70*/  FADD.FTZ R9, R159, R140 ;  /* 0x0000008c9f097221 */ /* 0x000fe20000010000 */
[----:B------:R-:W-:Y:S01]  /*9b80*/  F2FP.BF16.F32.PACK_AB R196, R167, R196 ;  /* 0x000000c4a7c4723e */ /* 0x000fe200000010ff */
[----:B------:R-:W1:Y:S01]  /*9b90*/  MUFU.EX2 R124, R124 ;  /* 0x0000007c007c7308 */ /* 0x000e620000000800 */
[----:B--2---:R-:W-:Y:S01]  /*9ba0*/  FADD.FTZ R138, R122, R7 ;  /* 0x000000077a8a7221 */ /* 0x004fe20000010000 */
[----:B------:R-:W-:Y:S01]  /*9bb0*/  FADD.FTZ R140, R192, R9 ;  /* 0x00000009c08c7221 */ /* 0x000fe20000010000 */
[----:B------:R-:W-:Y:S01]  /*9bc0*/  @!P1 PRMT R6, RZ, 0x654, R6 ;  /* 0x00000654ff069816 */ /* 0x000fe20000000006 */
[----:B------:R-:W-:Y:S01]  /*9bd0*/  IMAD.MOV.U32 R10, RZ, RZ, R5 ;  /* 0x000000ffff0a7224 */ /* 0x000fe200078e0005 */
[----:B------:R-:W-:Y:S01]  /*9be0*/  F2FP.BF16.F32.PACK_AB R198, R159, R198 ;  /* 0x000000c69fc6723e */ /* 0x000fe200000010ff */
[C---:B------:R-:W-:Y:S01]  /*9bf0*/  FADD.FTZ R9, R147.reuse, R140 ;  /* 0x0000008c93097221 */ /* 0x040fe20000010000 */
[----:B------:R-:W-:Y:S01]  /*9c00*/  F2FP.BF16.F32.PACK_AB R192, R147, R192 ;  /* 0x000000c093c0723e */ /* 0x000fe200000010ff */
[----:B------:R-:W2:Y:S01]  /*9c10*/  MUFU.EX2 R163, R163 ;  /* 0x000000a300a37308 */ /* 0x000ea20000000800 */
[----:B0-----:R-:W-:Y:S01]  /*9c20*/  FADD.FTZ R7, R149, R138 ;  /* 0x0000008a95077221 */ /* 0x001fe20000010000 */
[----:B------:R-:W-:Y:S01]  /*9c30*/  FADD.FTZ R140, R194, R9 ;  /* 0x00000009c28c7221 */ /* 0x000fe20000010000 */
[----:B------:R-:W-:-:S02]  /*9c40*/  F2FP.BF16.F32.PACK_AB R194, R15, R194 ;  /* 0x000000c20fc2723e */ /* 0x000fc400000010ff */
[----:B------:R-:W-:Y:S01]  /*9c50*/  F2FP.BF16.F32.PACK_AB R203, R149, R122 ;  /* 0x0000007a95cb723e */ /* 0x000fe200000010ff */
[----:B------:R-:W-:Y:S02]  /*9c60*/  FADD.FTZ R9, R15, R140 ;  /* 0x0000008c0f097221 */ /* 0x000fe40000010000 */
[----:B------:R-:W0:Y:S01]  /*9c70*/  MUFU.EX2 R128, R128 ;  /* 0x0000008000807308 */ /* 0x000e220000000800 */
[----:B-1----:R-:W-:Y:S01]  /*9c80*/  FADD.FTZ R138, R124, R7 ;  /* 0x000000077c8a7221 */ /* 0x002fe20000010000 */
[----:B------:R-:W-:Y:S01]  /*9c90*/  FADD.FTZ R144, R188, R9 ;  /* 0x00000009bc907221 */ /* 0x000fe20000010000 */
[----:B------:R-:W-:-:S03]  /*9ca0*/  F2FP.BF16.F32.PACK_AB R188, R11, R188 ;  /* 0x000000bc0bbc723e */ /* 0x000fc600000010ff */
[----:B------:R-:W-:Y:S01]  /*9cb0*/  FADD.FTZ R9, R11, R144 ;  /* 0x000000900b097221 */ /* 0x000fe20000010000 */
[----:B------:R-:W-:Y:S01]  /*9cc0*/  IMAD.U32 R11, RZ, RZ, UR61 ;  /* 0x0000003dff0b7e24 */ /* 0x000fe2000f8e00ff */
[----:B------:R-:W-:Y:S01]  /*9cd0*/  MUFU.EX2 R199, R199 ;  /* 0x000000c700c77308 */ /* 0x000fe20000000800 */
[----:B--2---:R-:W-:Y:S01]  /*9ce0*/  FADD.FTZ R7, R163, R138 ;  /* 0x0000008aa3077221 */ /* 0x004fe20000010000 */
[----:B------:R-:W-:Y:S01]  /*9cf0*/  FADD.FTZ R144, R190, R9 ;  /* 0x00000009be907221 */ /* 0x000fe20000010000 */
[----:B------:R-:W-:Y:S01]  /*9d00*/  FFMA.FTZ R138, R143, R0, -R126 ;  /* 0x000000008f8a7223 */ /* 0x000fe2000001087e */
[C---:B------:R-:W-:Y:S02]  /*9d10*/  F2FP.BF16.F32.PACK_AB R190, R127.reuse, R190 ;  /* 0x000000be7fbe723e */ /* 0x040fe400000010ff */
[----:B------:R-:W-:Y:S01]  /*9d20*/  FADD.FTZ R9, R127, R144 ;  /* 0x000000907f097221 */ /* 0x000fe20000010000 */
[----:B------:R-:W-:Y:S01]  /*9d30*/  F2FP.BF16.F32.PACK_AB R197, R163, R124 ;  /* 0x0000007ca3c5723e */ /* 0x000fe200000010ff */
[----:B------:R-:W-:Y:S01]  /*9d40*/  MUFU.EX2 R193, R193 ;  /* 0x000000c100c17308 */ /* 0x000fe20000000800 */
[----:B0-----:R-:W-:Y:S01]  /*9d50*/  FADD.FTZ R140, R128, R7 ;  /* 0x00000007808c7221 */ /* 0x001fe20000010000 */
        /* <DEDUP_REMOVED lines=18> */
[----:B------:R-:W-:-:S06]  /*9e80*/  FADD.FTZ R14, R120, R9 ;  /* 0x00000009780e7221 */ /* 0x000fcc0000010000 */
        /* <DEDUP_REMOVED lines=8> */
[----:B------:R-:W-:Y:S01]  /*9f10*/  MUFU.EX2 R148, R145 ;  /* 0x0000009100947308 */ /* 0x000fe20000000800 */
[----:B------:R-:W-:-:S02]  /*9f20*/  WARPGROUP.DEPBAR.LE gsb0, 0x0 ;  /* 0x00008000000079c5 */ /* 0x000fc40000010000 */
[----:B------:R1:W-:Y:S01]  /*9f30*/  @!P1 SYNCS.ARRIVE.TRANS64.RED.A1T0 RZ, [R6+URZ], RZ ;  /* 0x000000ff06ff99a7 */ /* 0x0003e2000810043f */
[----:B------:R-:W-:-:S04]  /*9f40*/  F2FP.BF16.F32.PACK_AB R176, R137, R20 ;  /* 0x0000001489b0723e */ /* 0x000fc800000010ff */
[----:B------:R-:W2:Y:S01]  /*9f50*/  MUFU.EX2 R123, R123 ;  /* 0x0000007b007b7308 */ /* 0x000ea20000000800 */
[----:B------:R-:W-:Y:S02]  /*9f60*/  F2FP.BF16.F32.PACK_AB R178, R125, R120 ;  /* 0x000000787db2723e */ /* 0x000fe400000010ff */
[----:B0-----:R-:W-:Y:S01]  /*9f70*/  F2FP.BF16.F32.PACK_AB R183, R135, R146 ;  /* 0x0000009287b7723e */ /* 0x001fe200000010ff */
[----:B------:R0:W-:Y:S04]  /*9f80*/  @!P1 SYNCS.ARRIVE.TRANS64.RED.A1T0 RZ, [R142+URZ], RZ ;  /* 0x000000ff8eff99a7 */ /* 0x0001e8000810043f */
[----:B-1----:R-:W1:Y:S01]  /*9f90*/  MUFU.EX2 R6, R139 ;  /* 0x0000008b00067308 */ /* 0x002e620000000800 */
[----:B0-----:R-:W-:Y:S01]  /*9fa0*/  FADD.FTZ R142, R199, R140 ;  /* 0x0000008cc78e7221 */ /* 0x001fe20000010000 */
[-CC-:B------:R-:W-:Y:S01]  /*9fb0*/  FFMA.FTZ R140, R131, R0.reuse, -R126.reuse ;  /* 0x00000000838c7223 */ /* 0x180fe2000001087e */
[----:B------:R-:W-:-:S05]  /*9fc0*/  FFMA.FTZ R126, R227, R0, -R126 ;  /* 0x00000000e37e7223 */ /* 0x000fca000001087e */
[----:B------:R-:W-:Y:S01]  /*9fd0*/  MUFU.EX2 R20, R225 ;  /* 0x000000e100147308 */ /* 0x000fe20000000800 */
[----:B------:R-:W-:Y:S01]  /*9fe0*/  FADD.FTZ R7, R193, R142 ;  /* 0x0000008ec1077221 */ /* 0x000fe20000010000 */
[----:B------:R-:W-:Y:S02]  /*9ff0*/  F2FP.BF16.F32.PACK_AB R199, R199, R128 ;  /* 0x00000080c7c7723e */ /* 0x000fe400000010ff */
[C---:B------:R-:W-:Y:S01]  /*a000*/  F2FP.BF16.F32.PACK_AB R193, R130.reuse, R193 ;  /* 0x000000c182c1723e */ /* 0x040fe200000010ff */
[----:B------:R-:W-:Y:S01]  /*a010*/  FADD.FTZ R142, R130, R7 ;  /* 0x00000007828e7221 */ /* 0x000fe20000010000 */
[----:B--2---:R-:W-:Y:S02]  /*a020*/  F2FP.BF16.F32.PACK_AB R177, R123, R148 ;  /* 0x000000947bb1723e */ /* 0x004fe400000010ff */
[----:B------:R-:W-:Y:S01]  /*a030*/  MUFU.EX2 R140, R140 ;  /* 0x0000008c008c7308 */ /* 0x000fe20000000800 */
[----:B------:R-:W-:Y:S01]  /*a040*/  FADD.FTZ R7, R195, R142 ;  /* 0x0000008ec3077221 */ /* 0x000fe20000010000 */
[----:B------:R-:W-:-:S03]  /*a050*/  F2FP.BF16.F32.PACK_AB R195, R132, R195 ;  /* 0x000000c384c3723e */ /* 0x000fc600000010ff */
[----:B------:R-:W-:-:S03]  /*a060*/  FADD.FTZ R142, R132, R7 ;  /* 0x00000007848e7221 */ /* 0x000fc60000010000 */
[----:B------:R-:W0:Y:S01]  /*a070*/  MUFU.EX2 R126, R126 ;  /* 0x0000007e007e7308 */ /* 0x000e220000000800 */
[----:B------:R-:W-:Y:S01]  /*a080*/  FADD.FTZ R7, R189, R142 ;  /* 0x0000008ebd077221 */ /* 0x000fe20000010000 */
[----:B------:R-:W-:-:S03]  /*a090*/  F2FP.BF16.F32.PACK_AB R189, R134, R189 ;  /* 0x000000bd86bd723e */ /* 0x000fc600000010ff */
[----:B------:R-:W-:-:S04]  /*a0a0*/  FADD.FTZ R142, R134, R7 ;  /* 0x00000007868e7221 */ /* 0x000fc80000010000 */
[----:B------:R-:W-:Y:S01]  /*a0b0*/  FADD.FTZ R7, R191, R142 ;  /* 0x0000008ebf077221 */ /* 0x000fe20000010000 */
[----:B------:R-:W-:-:S03]  /*a0c0*/  F2FP.BF16.F32.PACK_AB R191, R136, R191 ;  /* 0x000000bf88bf723e */ /* 0x000fc600000010ff */
[----:B------:R-:W-:-:S04]  /*a0d0*/  FADD.FTZ R142, R136, R7 ;  /* 0x00000007888e7221 */ /* 0x000fc80000010000 */
[----:B------:R-:W-:Y:S01]  /*a0e0*/  FADD.FTZ R7, R185, R142 ;  /* 0x0000008eb9077221 */ /* 0x000fe20000010000 */
[----:B-1----:R-:W-:Y:S02]  /*a0f0*/  F2FP.BF16.F32.PACK_AB R185, R6, R185 ;  /* 0x000000b906b9723e */ /* 0x002fe400000010ff */
[----:B0-----:R-:W-:Y:S01]  /*a100*/  F2FP.BF16.F32.PACK_AB R179, R126, R20 ;  /* 0x000000147eb3723e */ /* 0x001fe200000010ff */
        /* <DEDUP_REMOVED lines=16> */
.L_x_4860:
[----:B------:R-:W-:-:S13]  /*a210*/  ISETP.LE.AND P2, PT, RZ, UR38, PT ;  /* 0x00000026ff007c0c */ /* 0x000fda000bf43270 */
[----:B------:R-:W-:Y:S05]  /*a220*/  @!P2 BRA `(.L_x_4870) ;  /* 0x0000003800f4a947 */ /* 0x000fea0003800000 */
[----:B------:R-:W-:Y:S01]  /*a230*/  IMAD.MOV.U32 R11, RZ, RZ, R4 ;  /* 0x000000ffff0b7224 */ /* 0x000fe200078e0004 */
[----:B------:R-:W-:Y:S01]  /*a240*/  UMOV UR39, UR61 ;  /* 0x0000003d00277c82 */ /* 0x000fe20008000000 */
[----:B------:R-:W-:Y:S01]  /*a250*/  IMAD.MOV.U32 R9, RZ, RZ, R5 ;  /* 0x000000ffff097224 */ /* 0x000fe200078e0005 */
[----:B------:R-:W-:-:S06]  /*a260*/  UMOV UR37, UR36 ;  /* 0x0000002400257c82 */ /* 0x000fcc0008000000 */
.L_x_4879:
[----:B------:R-:W-:-:S04]  /*a270*/  UIADD3 UR36, UR37, 0x1, URZ ;  /* 0x0000000125247890 */ /* 0x000fc8000fffe03f */
[----:B------:R-:W-:-:S04]  /*a280*/  UISETP.NE.AND UP0, UPT, UR36, 0x2, UPT ;  /* 0x000000022400788c */ /* 0x000fc8000bf05270 */
[----:B------:R-:W-:Y:S02]  /*a290*/  USEL UR61, URZ, 0x1, UP0 ;  /* 0x000000013f3d7887 */ /* 0x000fe40008000000 */
[----:B------:R-:W-:Y:S02]  /*a2a0*/  USEL UR36, UR36, URZ, UP0 ;  /* 0x0000003f24247287 */ /* 0x000fe40008000000 */
[----:B------:R-:W-:Y:S01]  /*a2b0*/  ULOP3.LUT UR61, UR39, UR61, URZ, 0x3c, !UPT ;  /* 0x0000003d273d7292 */ /* 0x000fe2000f8e3c3f */
[----:B------:R-:W-:Y:S11]  /*a2c0*/  @!P0 BRA `(.L_x_4871) ;  /* 0x0000000000048947 */ /* 0x000ff60003800000 */
[----:B------:R-:W-:Y:S01]  /*a2d0*/  BPT.TRAP 0x1 ;  /* 0x000000040000795c */ /* 0x000fe20000300000 */
.L_x_4871:
[----:B------:R-:W-:Y:S01]  /*a2e0*/  ULEA UR6, UR36, UR60, 0x3 ;  /* 0x0000003c24067291 */ /* 0x000fe2000f8e183f */
[----:B------:R-:W-:-:S05]  /*a2f0*/  IMAD.U32 R0, RZ, RZ, UR61 ;  /* 0x0000003dff007e24 */ /* 0x000fca000f8e00ff */
[----:B------:R-:W-:-:S04]  /*a300*/  SHF.L.U32 R0, R0, 0x1f, RZ ;  /* 0x0000001f00007819 */ /* 0x000fc800000006ff */
[----:B------:R0:W1:Y:S01]  /*a310*/  SYNCS.PHASECHK.TRANS64.TRYWAIT P2, [UR6+0x36830], R0 ;  /* 0x03683000ff0075a7 */ /* 0x0000620008040146 */
[----:B------:R-:W-:Y:S05]  /*a320*/  @!P0 BRA `(.L_x_4872) ;  /* 0x0000000000048947 */ /* 0x000fea0003800000 */
[----:B------:R-:W-:Y:S01]  /*a330*/  BPT.TRAP 0x1 ;  /* 0x000000040000795c */ /* 0x000fe20000300000 */
.L_x_4872:
[----:B-1----:R-:W-:Y:S05]  /*a340*/  @P2 BRA `(.L_x_4873) ;  /* 0x0000000000082947 */ /* 0x002fea0003800000 */
[----:B------:R-:W1:Y:S02]  /*a350*/  SYNCS.PHASECHK.TRANS64.TRYWAIT P2, [UR6+0x36830], R0 ;  /* 0x03683000ff0075a7 */ /* 0x000e640008040146 */
[----:B-1----:R-:W-:Y:S05]  /*a360*/  @!P2 BRA `(.L_x_4874) ;  /* 0x000000c80060a947 */ /* 0x002fea0003800000 */
.L_x_4873:
        /* <DEDUP_REMOVED lines=602> */
.L_x_4875:
[----:B------:R-:W-:Y:S01]  /*c910*/  ULEA UR11, UR37, UR60, 0x3 ;  /* 0x0000003c250b7291 */ /* 0x000fe2000f8e183f */
[----:B01----:R-:W-:-:S05]  /*c920*/  IMAD.U32 R0, RZ, RZ, UR39 ;  /* 0x00000027ff007e24 */ /* 0x003fca000f8e00ff */
[----:B------:R-:W-:-:S04]  /*c930*/  SHF.L.U32 R0, R0, 0x1f, RZ ;  /* 0x0000001f00007819 */ /* 0x000fc800000006ff */
[----:B------:R0:W1:Y:S01]  /*c940*/  SYNCS.PHASECHK.TRANS64.TRYWAIT P2, [UR11+0x36850], R0 ;  /* 0x03685000ff0075a7 */ /* 0x000062000804014b */
[----:B------:R-:W-:Y:S05]  /*c950*/  @!P0 BRA `(.L_x_4876) ;  /* 0x0000000000048947 */ /* 0x000fea0003800000 */
[----:B------:R-:W-:Y:S01]  /*c960*/  BPT.TRAP 0x1 ;  /* 0x000000040000795c */ /* 0x000fe20000300000 */
.L_x_4876:
[----:B-1----:R-:W-:Y:S05]  /*c970*/  @P2 BRA `(.L_x_4877) ;  /* 0x0000000000082947 */ /* 0x002fea0003800000 */
[----:B------:R-:W1:Y:S02]  /*c980*/  SYNCS.PHASECHK.TRANS64.TRYWAIT P2, [UR11+0x36850], R0 ;  /* 0x03685000ff0075a7 */ /* 0x000e64000804014b */
[----:B-1----:R-:W-:Y:S05]  /*c990*/  @!P2 BRA `(.L_x_4878) ;  /* 0x000000a000eca947 */ /* 0x002fea0003800000 */
.L_x_4877:
[----:B------:R-:W-:Y:S01]  /*c9a0*/  UIADD3 UR6, UR60, 0x400, URZ ;  /* 0x000004003c067890 */ /* 0x000fe2000fffe03f */
[----:B------:R-:W-:Y:S01]  /*c9b0*/  WARPGROUP.ARRIVE ;  /* 0x00000000000079c5 */ /* 0x000fe20000000000 */
[----:B------:R-:W-:Y:S01]  /*c9c0*/  UMOV UR7, 0x40000040 ;  /* 0x4000004000077882 */ /* 0x000fe20000000000 */
[----:B01----:R-:W-:Y:S01]  /*c9d0*/  FMNMX.FTZ R0, R168, R9, !PT ;  /* 0x00000009a8007209 */ /* 0x003fe20007810000 */
[----:B------:R-:W-:Y:S01]  /*c9e0*/  USHF.R.U32.HI UR6, URZ, 0x4, UR6 ;  /* 0x000000043f067899 */ /* 0x000fe20008011606 */
[----:B------:R-:W-:Y:S01]  /*c9f0*/  ISETP.LT.AND P2, PT, RZ, UR38, PT ;  /* 0x00000026ff007c0c */ /* 0x000fe2000bf41270 */
[----:B------:R-:W-:Y:S01]  /*ca00*/  UMOV UR39, UR61 ;  /* 0x0000003d00277c82 */ /* 0x000fe20008000000 */
[----:B------:R-:W-:Y:S01]  /*ca10*/  FMNMX.FTZ R3, R169, R0, !PT ;  /* 0x00000000a9037209 */ /* 0x000fe20007810000 */
[----:B------:R-:W-:-:S03]  /*ca20*/  ULOP3.LUT UR6, UR6, 0x3fff, URZ, 0xc0, !UPT ;  /* 0x00003fff06067892 */ /* 0x000fc6000f8ec03f */
[----:B------:R-:W-:Y:S01]  /*ca30*/  FMNMX.FTZ R0, R172, R3, !PT ;  /* 0x00000003ac007209 */ /* 0x000fe20007810000 */
[----:B------:R-:W-:-:S03]  /*ca40*/  ULOP3.LUT UR6, UR6, 0x3800000, URZ, 0xfc, !UPT ;  /* 0x0380000006067892 */ /* 0x000fc6000f8efc3f */
[----:B------:R-:W-:Y:S01]  /*ca50*/  FMNMX.FTZ R3, R173, R0, !PT ;  /* 0x00000000ad037209 */ /* 0x000fe20007810000 */
[----:B------:R-:W-:-:S03]  /*ca60*/  UIMAD UR10, UR37, 0xa80, UR6 ;  /* 0x00000a80250a78a4 */ /* 0x000fc6000f8e0206 */
[----:B------:R-:W-:Y:S01]  /*ca70*/  FMNMX.FTZ R0, R160, R3, !PT ;  /* 0x00000003a0007209 */ /* 0x000fe20007810000 */
[----:B------:R-:W-:-:S03]  /*ca80*/  UMOV UR37, UR36 ;  /* 0x0000002400257c82 */ /* 0x000fc60008000000 */
[----:B------:R-:W-:Y:S01]  /*ca90*/  UMOV UR6, UR10 ;  /* 0x0000000a00067c82 */ /* 0x000fe20008000000 */
        /* <DEDUP_REMOVED lines=30> */
[----:B------:R-:W1:Y:S01]  /*cc80*/  SHFL.BFLY PT, R5, R10, 0x1, 0x1f ;  /* 0x0c201f000a057f89 */ /* 0x000e6200000e0000 */
[----:B------:R-:W-:-:S04]  /*cc90*/  FMNMX.FTZ R15, R171, R4, !PT ;  /* 0x00000004ab0f7209 */ /* 0x000fc80007810000 */
[----:B------:R-:W-:-:S04]  /*cca0*/  FMNMX.FTZ R4, R174, R15, !PT ;  /* 0x0000000fae047209 */ /* 0x000fc80007810000 */
[----:B------:R-:W-:-:S04]  /*ccb0*/  FMNMX.FTZ R15, R175, R4, !PT ;  /* 0x00000004af0f7209 */ /* 0x000fc80007810000 */
[----:B------:R-:W-:-:S04]  /*ccc0*/  FMNMX.FTZ R4, R162, R15, !PT ;  /* 0x0000000fa2047209 */ /* 0x000fc80007810000 */
[----:B------:R-:W-:-:S04]  /*ccd0*/  FMNMX.FTZ R17, R163, R4, !PT ;  /* 0x00000004a3117209 */ /* 0x000fc80007810000 */
[----:B------:R-:W-:Y:S02]  /*cce0*/  FMNMX.FTZ R4, R166, R17, !PT ;  /* 0x00000011a6047209 */ /* 0x000fe40007810000 */
[----:B-1----:R-:W-:Y:S02]  /*ccf0*/  FMNMX.FTZ R5, R10, R5, !PT ;  /* 0x000000050a057209 */ /* 0x002fe40007810000 */
[----:B------:R-:W-:-:S03]  /*cd00*/  FMNMX.FTZ R17, R167, R4, !PT ;  /* 0x00000004a7117209 */ /* 0x000fc60007810000 */
[----:B------:R-:W-:Y:S01]  /*cd10*/  FADD.FTZ R3, -R5, R9 ;  /* 0x0000000905037221 */ /* 0x000fe20000010100 */
[----:B------:R-:W-:-:S03]  /*cd20*/  FMNMX.FTZ R4, R154, R17, !PT ;  /* 0x000000119a047209 */ /* 0x000fc60007810000 */
[----:B0-----:R-:W-:Y:S01]  /*cd30*/  FMUL.FTZ R2, R3, R0 ;  /* 0x0000000003027220 */ /* 0x001fe20000410000 */
        /* <DEDUP_REMOVED lines=12> */
[----:B------:R0:W-:Y:S01]  /*ce00*/  MUFU.EX2 R19, R10 ;  /* 0x0000000a00137308 */ /* 0x0001e20000000800 */
        /* <DEDUP_REMOVED lines=8> */
[--C-:B0-----:R-:W-:Y:S01]  /*ce90*/  FFMA.FTZ R10, R120, R0, -R3.reuse ;  /* 0x00000000780a7223 */ /* 0x101fe20000010803 */
[----:B------:R-:W-:Y:S01]  /*cea0*/  FMNMX.FTZ R21, R151, R4, !PT ;  /* 0x0000000497157209 */ /* 0x000fe20007810000 */
[-CC-:B------:R-:W-:Y:S01]  /*ceb0*/  FFMA.FTZ R12, R124, R0.reuse, -R3.reuse ;  /* 0x000000007c0c7223 */ /* 0x180fe20000010803 */
[----:B------:R-:W-:Y:S01]  /*cec0*/  FFMA.FTZ R18, R125, R0, -R3 ;  /* 0x000000007d127223 */ /* 0x000fe20000010803 */
[----:B------:R-:W-:Y:S01]  /*ced0*/  MUFU.EX2 R2, R2 ;  /* 0x0000000200027308 */ /* 0x000fe20000000800 */
[----:B------:R-:W-:-:S04]  /*cee0*/  FMNMX.FTZ R4, R138, R21, !PT ;  /* 0x000000158a047209 */ /* 0x000fc80007810000 */
[----:B------:R-:W-:-:S03]  /*cef0*/  FMNMX.FTZ R153, R139, R4, !PT ;  /* 0x000000048b997209 */ /* 0x000fc60007810000 */
[----:B------:R-:W0:Y:S01]  /*cf00*/  MUFU.EX2 R9, R9 ;  /* 0x0000000900097308 */ /* 0x000e220000000800 */
[----:B------:R-:W-:-:S04]  /*cf10*/  FMNMX.FTZ R4, R142, R153, !PT ;  /* 0x000000998e047209 */ /* 0x000fc80007810000 */
[----:B------:R-:W-:-:S03]  /*cf20*/  FMNMX.FTZ R153, R143, R4, !PT ;  /* 0x000000048f997209 */ /* 0x000fc60007810000 */
[----:B------:R-:W-:Y:S01]  /*cf30*/  MUFU.EX2 R13, R13 ;  /* 0x0000000d000d7308 */ /* 0x000fe20000000800 */
[----:B------:R-:W-:-:S04]  /*cf40*/  FMNMX.FTZ R4, R130, R153, !PT ;  /* 0x0000009982047209 */ /* 0x000fc80007810000 */
[----:B------:R-:W-:Y:S01]  /*cf50*/  FMNMX.FTZ R153, R131, R4, !PT ;  /* 0x0000000483997209 */ /* 0x000fe20007810000 */
[----:B------:R-:W-:Y:S02]  /*cf60*/  WARPGROUP.DEPBAR.LE gsb0, 0x0 ;  /* 0x00008000000079c5 */ /* 0x000fe40000010000 */
[----:B------:R-:W-:Y:S01]  /*cf70*/  WARPGROUP.ARRIVE ;  /* 0x00000000000079c5 */ /* 0x000fe20000000000 */
[----:B------:R-:W-:Y:S01]  /*cf80*/  FMNMX.FTZ R4, R134, R153, !PT ;  /* 0x0000009986047209 */ /* 0x000fe20007810000 */
[-CC-:B------:R-:W-:Y:S01]  /*cf90*/  FFMA.FTZ R200, R169, R0.reuse, -R3.reuse ;  /* 0x00000000a9c87223 */ /* 0x180fe20000010803 */
[----:B------:R-:W-:Y:S01]  /*cfa0*/  FFMA.FTZ R202, R172, R0, -R3 ;  /* 0x00000000acca7223 */ /* 0x000fe20000010803 */
[----:B0-----:R-:W-:Y:S01]  /*cfb0*/  FFMA.FTZ R7, R2, R7, R9 ;  /* 0x0000000702077223 */ /* 0x001fe20000010009 */
[----:B------:R-:W-:Y:S01]  /*cfc0*/  FMNMX.FTZ R153, R135, R4, !PT ;  /* 0x0000000487997209 */ /* 0x000fe20007810000 */
[----:B------:R-:W-:Y:S01]  /*cfd0*/  HGMMA.64x192x16.F32.BF16 R24, R196, gdesc[UR4].tnspB, R24, gsb0 ;  /* 0x42e00004c4187df0 */ /* 0x000fe20008001818 */
[----:B------:R-:W-:Y:S01]  /*cfe0*/  UIADD3 UR6, UR10, 0x100, URZ ;  /* 0x000001000a067890 */ /* 0x000fe2000fffe03f */
[----:B------:R-:W0:Y:S01]  /*cff0*/  MUFU.EX2 R200, R200 ;  /* 0x000000c800c87308 */ /* 0x000e220000000800 */
[----:B------:R-:W-:Y:S01]  /*d000*/  UMOV UR7, 0x40000040 ;  /* 0x4000004000077882 */ /* 0x000fe20000000000 */
[----:B------:R-:W-:-:S04]  /*d010*/  FMNMX.FTZ R4, R122, R153, !PT ;  /* 0x000000997a047209 */ /* 0x000fc80007810000 */
[----:B------:R-:W-:Y:S02]  /*d020*/  FMNMX.FTZ R153, R123, R4, !PT ;  /* 0x000000047b997209 */ /* 0x000fe40007810000 */
[----:B------:R-:W-:Y:S02]  /*d030*/  MUFU.EX2 R202, R202 ;  /* 0x000000ca00ca7308 */ /* 0x000fe40000000800 */
[----:B------:R-:W-:-:S04]  /*d040*/  FMNMX.FTZ R4, R126, R153, !PT ;  /* 0x000000997e047209 */ /* 0x000fc80007810000 */
[----:B------:R-:W-:Y:S02]  /*d050*/  FMNMX.FTZ R4, R127, R4, !PT ;  /* 0x000000047f047209 */ /* 0x000fe40007810000 */
[----:B------:R-:W-:Y:S01]  /*d060*/  MUFU.EX2 R15, R161 ;  /* 0x000000a1000f7308 */ /* 0x000fe20000000800 */
[C---:B0-----:R-:W-:Y:S01]  /*d070*/  FADD.FTZ R7, R200.reuse, R7 ;  /* 0x00000007c8077221 */ /* 0x041fe20000010000 */
[----:B------:R-:W-:Y:S01]  /*d080*/  F2FP.BF16.F32.PACK_AB R200, R200, R9 ;  /* 0x00000009c8c8723e */ /* 0x000fe200000010ff */
[----:B------:R-:W0:Y:S05]  /*d090*/  SHFL.BFLY PT, R153, R4, 0x2, 0x1f ;  /* 0x0c401f0004997f89 */ /* 0x000e2a00000e0000 */
        /* <DEDUP_REMOVED lines=28> */
[----:B------:R-:W-:-:S05]  /*d260*/  FFMA.FTZ R126, R126, R0, -R125 ;  /* 0x000000007e7e7223 */ /* 0x000fca000001087d */
        /* <DEDUP_REMOVED lines=44> */
[----:B------:R-:W-:Y:S01]  /*d530*/  FFMA.FTZ R191, R150, R0, -R125 ;  /* 0x0000000096bf7223 */ /* 0x000fe2000001087d */
        /* <DEDUP_REMOVED lines=16> */
[----:B------:R-:W-:Y:S01]  /*d640*/  @!P1 LEA R136, R136, UR60, 0x3 ;  /* 0x0000003c88889c11 */ /* 0x000fe2000f8e18ff */
[----:B------:R-:W-:Y:S01]  /*d650*/  UMOV UR7, 0x40000040 ;  /* 0x4000004000077882 */ /* 0x000fe20000000000 */
[----:B------:R-:W-:Y:S03]  /*d660*/  MUFU.EX2 R184, R184 ;  /* 0x000000b800b87308 */ /* 0x000fe60000000800 */
[----:B------:R-:W-:-:S05]  /*d670*/  @!P1 VIADD R136, R136, 0x36840 ;  /* 0x0003684088889836 */ /* 0x000fca0000000000 */
[----:B------:R-:W-:Y:S01]  /*d680*/  @!P1 PRMT R140, RZ, 0x654, R136 ;  /* 0x00000654ff8c9816 */ /* 0x000fe20000000088 */
        /* <DEDUP_REMOVED lines=14> */
[----:B------:R-:W-:-:S04]  /*d770*/  UIADD3 UR6, UR38, -0x1, URZ ;  /* 0xffffffff26067890 */ /* 0x000fc8000fffe03f */
[----:B------:R-:W0:Y:S03]  /*d780*/  MUFU.EX2 R3, R3 ;  /* 0x0000000300037308 */ /* 0x000e260000000800 */
[----:B------:R-:W-:-:S05]  /*d790*/  UMOV UR38, UR6 ;  /* 0x0000000600267c82 */ /* 0x000fca0008000000 */
[----:B------:R-:W1:Y:S08]  /*d7a0*/  MUFU.EX2 R18, R175 ;  /* 0x000000af00127308 */ /* 0x000e700000000800 */
[----:B------:R-:W2:Y:S01]  /*d7b0*/  MUFU.EX2 R128, R128 ;  /* 0x0000008000807308 */ /* 0x000ea20000000800 */
[----:B0-----:R-:W-:-:S04]  /*d7c0*/  FFMA.FTZ R6, R3, R6, R14 ;  /* 0x0000000603067223 */ /* 0x001fc8000001000e */
[----:B------:R-:W-:Y:S01]  /*d7d0*/  FADD.FTZ R138, R201, R6 ;  /* 0x00000006c98a7221 */ /* 0x000fe20000010000 */
[-CC-:B------:R-:W-:Y:S01]  /*d7e0*/  FFMA.FTZ R6, R139, R0.reuse, -R125.reuse ;  /* 0x000000008b067223 */ /* 0x180fe2000001087d */
[----:B------:R-:W-:Y:S01]  /*d7f0*/  FFMA.FTZ R125, R127, R0, -R125 ;  /* 0x000000007f7d7223 */ /* 0x000fe2000001087d */
[----:B------:R-:W0:Y:S01]  /*d800*/  MUFU.EX2 R132, R132 ;  /* 0x0000008400847308 */ /* 0x000e220000000800 */
[----:B------:R-:W-:-:S07]  /*d810*/  F2FP.BF16.F32.PACK_AB R201, R201, R14 ;  /* 0x0000000ec9c9723e */ /* 0x000fce00000010ff */
[----:B------:R-:W3:Y:S08]  /*d820*/  MUFU.EX2 R6, R6 ;  /* 0x0000000600067308 */ /* 0x000ef00000000800 */
[----:B------:R-:W4:Y:S08]  /*d830*/  MUFU.EX2 R180, R180 ;  /* 0x000000b400b47308 */ /* 0x000f300000000800 */
[----:B------:R-:W5:Y:S08]  /*d840*/  MUFU.EX2 R181, R130 ;  /* 0x0000008200b57308 */ /* 0x000f700000000800 */
[----:B------:R-:W5:Y:S08]  /*d850*/  MUFU.EX2 R182, R182 ;  /* 0x000000b600b67308 */ /* 0x000f700000000800 */
[----:B------:R-:W5:Y:S08]  /*d860*/  MUFU.EX2 R183, R134 ;  /* 0x0000008600b77308 */ /* 0x000f700000000800 */
[----:B------:R-:W-:Y:S01]  /*d870*/  MUFU.EX2 R125, R125 ;  /* 0x0000007d007d7308 */ /* 0x000fe20000000800 */
[----:B------:R-:W-:-:S02]  /*d880*/  WARPGROUP.DEPBAR.LE gsb0, 0x0 ;  /* 0x00008000000079c5 */ /* 0x000fc40000010000 */
[----:B------:R1:W-:Y:S05]  /*d890*/  @!P1 SYNCS.ARRIVE.TRANS64.RED.A1T0 RZ, [R140+URZ], RZ ;  /* 0x000000ff8cff99a7 */ /* 0x0003ea000810043f */
[----:B------:R-:W5:Y:S01]  /*d8a0*/  MUFU.EX2 R177, R122 ;  /* 0x0000007a00b17308 */ /* 0x000f620000000800 */
[----:B------:R-:W-:Y:S02]  /*d8b0*/  F2FP.BF16.F32.PACK_AB R178, R11, R12 ;  /* 0x0000000c0bb2723e */ /* 0x000fe400000010ff */
[----:B------:R-:W-:Y:S01]  /*d8c0*/  F2FP.BF16.F32.PACK_AB R176, R121, R10 ;  /* 0x0000000a79b0723e */ /* 0x000fe200000010ff */
[----:B-1----:R-:W-:-:S04]  /*d8d0*/  @!P1 VIADD R140, R144, 0x36860 ;  /* 0x00036860908c9836 */ /* 0x002fc80000000000 */
[----:B------:R-:W1:Y:S01]  /*d8e0*/  MUFU.EX2 R179, R126 ;  /* 0x0000007e00b37308 */ /* 0x000e620000000800 */
[----:B------:R-:W-:-:S04]  /*d8f0*/  @!P1 PRMT R140, RZ, 0x654, R140 ;  /* 0x00000654ff8c9816 */ /* 0x000fc8000000008c */
[----:B------:R2:W-:Y:S02]  /*d900*/  @!P1 SYNCS.ARRIVE.TRANS64.RED.A1T0 RZ, [R140+URZ], RZ ;  /* 0x000000ff8cff99a7 */ /* 0x0005e4000810043f */
[----:B--2---:R-:W-:Y:S01]  /*d910*/  FADD.FTZ R140, R202, R7 ;  /* 0x00000007ca8c7221 */ /* 0x004fe20000010000 */
[----:B------:R-:W-:Y:S01]  /*d920*/  FADD.FTZ R7, R203, R138 ;  /* 0x0000008acb077221 */ /* 0x000fe20000010000 */
[C---:B------:R-:W-:Y:S02]  /*d930*/  F2FP.BF16.F32.PACK_AB R203, R18.reuse, R203 ;  /* 0x000000cb12cb723e */ /* 0x040fe400000010ff */
[C---:B------:R-:W-:Y:S01]  /*d940*/  FADD.FTZ R139, R13.reuse, R140 ;  /* 0x0000008c0d8b7221 */ /* 0x040fe20000010000 */
[----:B------:R-:W-:Y:S01]  /*d950*/  FADD.FTZ R138, R18, R7 ;  /* 0x00000007128a7221 */ /* 0x000fe20000010000 */
        /* <DEDUP_REMOVED lines=29> */
[C---:B0-----:R-:W-:Y:S01]  /*db30*/  FADD.FTZ R14, R132.reuse, R7 ;  /* 0x00000007840e7221 */ /* 0x041fe20000010000 */
        /* <DEDUP_REMOVED lines=9> */
[----:B---3--:R-:W-:-:S02]  /*dbd0*/  F2FP.BF16.F32.PACK_AB R185, R6, R185 ;  /* 0x000000b906b9723e */ /* 0x008fc400000010ff */
[C---:B------:R-:W-:Y:S01]  /*dbe0*/  FADD.FTZ R9, R137.reuse, R18 ;  /* 0x0000001289097221 */ /* 0x040fe20000010000 */
[----:B------:R-:W-:Y:S01]  /*dbf0*/  FADD.FTZ R14, R6, R7 ;  /* 0x00000007060e7221 */ /* 0x000fe20000010000 */
[----:B------:R-:W-:Y:S02]  /*dc00*/  F2FP.BF16.F32.PACK_AB R184, R137, R184 ;  /* 0x000000b889b8723e */ /* 0x000fe400000010ff */
[----:B------:R-:W-:Y:S01]  /*dc10*/  FADD.FTZ R18, R186, R9 ;  /* 0x00000009ba127221 */ /* 0x000fe20000010000 */
[----:B------:R-:W-:Y:S01]  /*dc20*/  FADD.FTZ R14, R187, R14 ;  /* 0x0000000ebb0e7221 */ /* 0x000fe20000010000 */
[C---:B------:R-:W-:Y:S01]  /*dc30*/  F2FP.BF16.F32.PACK_AB R186, R141.reuse, R186 ;  /* 0x000000ba8dba723e */ /* 0x040fe200000010ff */
[----:B------:R-:W-:Y:S02]  /*dc40*/  IMAD.MOV.U32 R9, RZ, RZ, R5 ;  /* 0x000000ffff097224 */ /* 0x000fe400078e0005 */
[----:B------:R-:W-:Y:S01]  /*dc50*/  FADD.FTZ R7, R141, R18 ;  /* 0x000000128d077221 */ /* 0x000fe20000010000 */
[C---:B------:R-:W-:Y:S01]  /*dc60*/  FADD.FTZ R14, R143.reuse, R14 ;  /* 0x0000000e8f0e7221 */ /* 0x040fe20000010000 */
[----:B------:R-:W-:-:S02]  /*dc70*/  F2FP.BF16.F32.PACK_AB R187, R143, R187 ;  /* 0x000000bb8fbb723e */ /* 0x000fc400000010ff */
[----:B----4-:R-:W-:Y:S01]  /*dc80*/  FADD.FTZ R18, R180, R7 ;  /* 0x00000007b4127221 */ /* 0x010fe20000010000 */
[----:B-----5:R-:W-:Y:S01]  /*dc90*/  FADD.FTZ R14, R181, R14 ;  /* 0x0000000eb50e7221 */ /* 0x020fe20000010000 */
        /* <DEDUP_REMOVED lines=12> */
[----:B------:R-:W-:Y:S02]  /*dd60*/  F2FP.BF16.F32.PACK_AB R177, R123, R177 ;  /* 0x000000b17bb1723e */ /* 0x000fe400000010ff */
[----:B------:R-:W-:Y:S01]  /*dd70*/  FADD.FTZ R7, R121, R6 ;  /* 0x0000000679077221 */ /* 0x000fe20000010000 */
[----:B------:R-:W-:-:S03]  /*dd80*/  FADD.FTZ R14, R123, R14 ;  /* 0x0000000e7b0e7221 */ /* 0x000fc60000010000 */
[----:B------:R-:W-:Y:S01]  /*dd90*/  FADD.FTZ R6, R12, R7 ;  /* 0x000000070c067221 */ /* 0x000fe20000010000 */
[----:B-1----:R-:W-:Y:S01]  /*dda0*/  FADD.FTZ R14, R179, R14 ;  /* 0x0000000eb30e7221 */ /* 0x002fe20000010000 */
[----:B------:R-:W-:Y:S02]  /*ddb0*/  F2FP.BF16.F32.PACK_AB R179, R125, R179 ;  /* 0x000000b37db3723e */ /* 0x000fe400000010ff */
[----:B------:R-:W-:Y:S01]  /*ddc0*/  FADD.FTZ R7, R11, R6 ;  /* 0x000000060b077221 */ /* 0x000fe20000010000 */
[----:B------:R-:W-:Y:S01]  /*ddd0*/  FADD.FTZ R6, R125, R14 ;  /* 0x0000000e7d067221 */ /* 0x000fe20000010000 */
[----:B------:R-:W-:Y:S01]  /*dde0*/  IMAD.MOV.U32 R11, RZ, RZ, R4 ;  /* 0x000000ffff0b7224 */ /* 0x000fe200078e0004 */
[----:B------:R-:W-:Y:S06]  /*ddf0*/  @P2 BRA `(.L_x_4879) ;  /* 0xffffffc4001c2947 */ /* 0x000fec000383ffff */
.L_x_4870:
        /* <DEDUP_REMOVED lines=99> */
.L_x_4880:
[----:B------:R-:W-:Y:S01]  /*e430*/  ULEA UR5, UR36, UR60, 0x3 ;  /* 0x0000003c24057291 */ /* 0x000fe2000f8e183f */
[----:B------:R-:W-:-:S05]  /*e440*/  IMAD.U32 R2, RZ, RZ, UR61 ;  /* 0x0000003dff027e24 */ /* 0x000fca000f8e00ff */
[----:B------:R-:W-:-:S04]  /*e450*/  SHF.L.U32 R2, R2, 0x1f, RZ ;  /* 0x0000001f02027819 */ /* 0x000fc800000006ff */
[----:B------:R0:W1:Y:S01]  /*e460*/  SYNCS.PHASECHK.TRANS64.TRYWAIT P2, [UR5+0x36850], R2 ;  /* 0x03685002ff0075a7 */ /* 0x0000620008040145 */
[----:B------:R-:W-:Y:S05]  /*e470*/  @!P0 BRA `(.L_x_4881) ;  /* 0x0000000000048947 */ /* 0x000fea0003800000 */
[----:B------:R-:W-:Y:S01]  /*e480*/  BPT.TRAP 0x1 ;  /* 0x000000040000795c */ /* 0x000fe20000300000 */
.L_x_4881:
[----:B-1----:R-:W-:Y:S05]  /*e490*/  @P2 BRA `(.L_x_4882) ;  /* 0x0000000000082947 */ /* 0x002fea0003800000 */
[----:B------:R-:W1:Y:S02]  /*e4a0*/  SYNCS.PHASECHK.TRANS64.TRYWAIT P0, [UR5+0x36850], R2 ;  /* 0x03685002ff0075a7 */ /* 0x000e640008000145 */
[----:B-1----:R-:W-:Y:S05]  /*e4b0*/  @!P0 BRA `(.L_x_4883) ;  /* 0x00000088003c8947 */ /* 0x002fea0003800000 */
.L_x_4882:
[----:B------:R-:W-:Y:S01]  /*e4c0*/  UIADD3 UR60, UR60, 0x400, URZ ;  /* 0x000004003c3c7890 */ /* 0x000fe2000fffe03f */
[----:B------:R-:W-:Y:S01]  /*e4d0*/  WARPGROUP.ARRIVE ;  /* 0x00000000000079c5 */ /* 0x000fe20000000000 */
[----:B------:R-:W-:Y:S01]  /*e4e0*/  UMOV UR7, 0x40000040 ;  /* 0x4000004000077882 */ /* 0x000fe20000000000 */
[----:B-1----:R-:W1:Y:S01]  /*e4f0*/  SHFL.BFLY PT, R3, R6, 0x2, 0x1f ;  /* 0x0c401f0006037f89 */ /* 0x002e6200000e0000 */
[----:B------:R-:W-:Y:S01]  /*e500*/  USHF.R.U32.HI UR60, URZ, 0x4, UR60 ;  /* 0x000000043f3c7899 */ /* 0x000fe2000801163c */
[----:B------:R-:W-:Y:S01]  /*e510*/  IMAD.U32 R17, RZ, RZ, UR5 ;  /* 0x00000005ff117e24 */ /* 0x000fe2000f8e00ff */
[----:B------:R-:W-:Y:S01]  /*e520*/  R2UR UR8, R210 ;  /* 0x00000000d20872ca */ /* 0x000fe200000e0000 */
[----:B0-----:R-:W0:Y:S01]  /*e530*/  SHFL.BFLY PT, R2, R7, 0x2, 0x1f ;  /* 0x0c401f0007027f89 */ /* 0x001e2200000e0000 */
[----:B------:R-:W-:Y:S01]  /*e540*/  ULOP3.LUT UR60, UR60, 0x3fff, URZ, 0xc0, !UPT ;  /* 0x00003fff3c3c7892 */ /* 0x000fe2000f8ec03f */
[----:B------:R-:W-:-:S03]  /*e550*/  IMAD.MOV.U32 R11, RZ, RZ, RZ ;  /* 0x000000ffff0b7224 */ /* 0x000fc600078e00ff */
        /* <DEDUP_REMOVED lines=16> */
[----:B------:R-:W-:Y:S01]  /*e660*/  MOV R9, RZ ;  /* 0x000000ff00097202 */ /* 0x000fe20000000f00 */
[----:B-1----:R-:W-:-:S03]  /*e670*/  FADD.FTZ R14, R2, R3 ;  /* 0x00000003020e7221 */ /* 0x002fc60000010000 */
        /* <DEDUP_REMOVED lines=50> */
[-C--:B--2---:R-:W-:Y:S01]  /*e9a0*/  FMUL.FTZ R133, R39, R11.reuse ;  /* 0x0000000b27857220 */ /* 0x084fe20000410000 */
[----:B------:R-:W-:Y:S01]  /*e9b0*/  FMUL.FTZ R129, R43, R11 ;  /* 0x0000000b2b817220 */ /* 0x000fe20000410000 */
[-C--:B0-----:R-:W-:Y:S01]  /*e9c0*/  FMUL.FTZ R120, R32, R9.reuse ;  /* 0x0000000920787220 */ /* 0x081fe20000410000 */
[-C--:B------:R-:W-:Y:S01]  /*e9d0*/  FMUL.FTZ R0, R36, R9.reuse ;  /* 0x0000000924007220 */ /* 0x080fe20000410000 */
[----:B------:R-:W-:Y:S01]  /*e9e0*/  FMUL.FTZ R121, R37, R9 ;  /* 0x0000000925797220 */ /* 0x000fe20000410000 */
        /* <DEDUP_REMOVED lines=91> */
.L_x_4853:
        /* <DEDUP_REMOVED lines=14> */
[----:B------:R-:W-:Y:S01]  /*f080*/  R2UR UR6, R208 ;  /* 0x00000000d00672ca */ /* 0x000fe200000e0000 */
[----:B------:R-:W-:Y:S01]  /*f090*/  UISETP.NE.U32.AND UP0, UPT, UR8, URZ, UPT ;  /* 0x0000003f0800728c */ /* 0x000fe2000bf05070 */
[----:B------:R-:W-:Y:S01]  /*f0a0*/  R2UR UR4, R206 ;  /* 0x00000000ce0472ca */ /* 0x000fe200000e0000 */
[----:B------:R-:W-:Y:S01]  /*f0b0*/  ULDC.64 UR12, c[0x0][0x208] ;  /* 0x00008200000c7ab9 */ /* 0x000fe20000000a00 */
[----:B------:R-:W-:Y:S01]  /*f0c0*/  F2FP.BF16.F32.PACK_AB R36, R37, R36 ;  /* 0x000000242524723e */ /* 0x000fe200000010ff */
[----:B------:R-:W-:Y:S01]  /*f0d0*/  UISETP.NE.AND.EX UP0, UPT, UR9, URZ, UPT, UP0 ;  /* 0x0000003f0900728c */ /* 0x000fe2000bf05300 */
[----:B------:R-:W-:Y:S02]  /*f0e0*/  F2FP.BF16.F32.PACK_AB R37, R47, R38 ;  /* 0x000000262f25723e */ /* 0x000fe400000010ff */
[----:B------:R-:W-:-:S02]  /*f0f0*/  F2FP.BF16.F32.PACK_AB R88, R89, R88 ;  /* 0x000000585958723e */ /* 0x000fc400000010ff */
[----:B------:R-:W-:Y:S02]  /*f100*/  F2FP.BF16.F32.PACK_AB R38, R85, R84 ;  /* 0x000000545526723e */ /* 0x000fe400000010ff */
[----:B------:R-:W-:Y:S02]  /*f110*/  F2FP.BF16.F32.PACK_AB R39, R128, R39 ;  /* 0x000000278027723e */ /* 0x000fe400000010ff */
[----:B------:R-:W-:Y:S01]  /*f120*/  F2FP.BF16.F32.PACK_AB R89, R43, R90 ;  /* 0x0000005a2b59723e */ /* 0x000fe200000010ff */
[----:B------:R-:W-:Y:S01]  /*f130*/  USHF.L.U64.HI UR11, UR4, 0x2, UR6 ;  /* 0x00000002040b7899 */ /* 0x000fe20008010206 */
[----:B------:R-:W-:Y:S01]  /*f140*/  F2FP.BF16.F32.PACK_AB R96, R97, R96 ;  /* 0x000000606160723e */ /* 0x000fe200000010ff */
[----:B------:R-:W-:Y:S01]  /*f150*/  USHF.L.U32 UR10, UR4, 0x2, URZ ;  /* 0x00000002040a7899 */ /* 0x000fe2000800063f */
[----:B------:R-:W-:Y:S01]  /*f160*/  F2FP.BF16.F32.PACK_AB R90, R93, R92 ;  /* 0x0000005c5d5a723e */ /* 0x000fe200000010ff */
[----:B------:R-:W-:Y:S01]  /*f170*/  ULDC.64 UR6, c[0x0][0xbd8] ;  /* 0x0002f60000067ab9 */ /* 0x000fe20000000a00 */
[----:B------:R-:W-:Y:S01]  /*f180*/  F2FP.BF16.F32.PACK_AB R91, R86, R91 ;  /* 0x0000005b565b723e */ /* 0x000fe200000010ff */
[----:B------:R-:W-:Y:S01]  /*f190*/  UISETP.NE.U32.AND UP1, UPT, UR6, URZ, UPT ;  /* 0x0000003f0600728c */ /* 0x000fe2000bf25070 */
[----:B------:R-:W-:Y:S01]  /*f1a0*/  F2FP.BF16.F32.PACK_AB R97, R99, R98 ;  /* 0x000000626361723e */ /* 0x000fe200000010ff */
[----:B------:R-:W-:Y:S01]  /*f1b0*/  UIADD3 UR4, UP2, UR10, UR6, URZ ;  /* 0x000000060a047290 */ /* 0x000fe2000ff5e03f */
[----:B------:R-:W-:Y:S01]  /*f1c0*/  F2FP.BF16.F32.PACK_AB R104, R105, R104 ;  /* 0x000000686968723e */ /* 0x000fe200000010ff */
[----:B------:R-:W-:Y:S01]  /*f1d0*/  UISETP.NE.AND.EX UP1, UPT, UR7, URZ, UPT, UP1 ;  /* 0x0000003f0700728c */ /* 0x000fe2000bf25310 */
[----:B------:R-:W-:Y:S01]  /*f1e0*/  F2FP.BF16.F32.PACK_AB R98, R101, R100 ;  /* 0x000000646562723e */ /* 0x000fe200000010ff */
[----:B------:R-:W-:Y:S01]  /*f1f0*/  @UP0 UIADD3 UR6, UP3, UR10, UR8, URZ ;  /* 0x000000080a060290 */ /* 0x000fe2000ff7e03f */
[----:B------:R-:W-:Y:S01]  /*f200*/  F2FP.BF16.F32.PACK_AB R99, R103, R102 ;  /* 0x000000666763723e */ /* 0x000fe200000010ff */
[----:B------:R-:W-:Y:S01]  /*f210*/  UIADD3.X UR8, UR11, UR7, URZ, UP2, !UPT ;  /* 0x000000070b087290 */ /* 0x000fe200097fe43f */
[----:B------:R-:W-:-:S02]  /*f220*/  MOV R18, R42 ;  /* 0x0000002a00127202 */ /* 0x000fc40000000f00 */
[----:B0-----:R-:W-:Y:S01]  /*f230*/  MOV R19, R5 ;  /* 0x0000000500137202 */ /* 0x001fe20000000f00 */
[----:B------:R-:W-:Y:S01]  /*f240*/  @UP0 UIADD3.X UR7, UR11, UR9, URZ, UP3, !UPT ;  /* 0x000000090b070290 */ /* 0x000fe20009ffe43f */
[----:B------:R-:W-:Y:S02]  /*f250*/  F2FP.BF16.F32.PACK_AB R105, R107, R106 ;  /* 0x0000006a6b69723e */ /* 0x000fe400000010ff */
[----:B------:R-:W-:Y:S01]  /*f260*/  F2FP.BF16.F32.PACK_AB R112, R113, R112 ;  /* 0x000000707170723e */ /* 0x000fe200000010ff */
[----:B------:R-:W-:Y:S01]  /*f270*/  IMAD.WIDE R4, R213, 0x2, R18 ;  /* 0x00000002d5047825 */ /* 0x000fe200078e0212 */
[----:B------:R-:W-:Y:S02]  /*f280*/  F2FP.BF16.F32.PACK_AB R106, R109, R108 ;  /* 0x0000006c6d6a723e */ /* 0x000fe400000010ff */
[----:B------:R-:W-:Y:S02]  /*f290*/  F2FP.BF16.F32.PACK_AB R107, R111, R110 ;  /* 0x0000006e6f6b723e */ /* 0x000fe400000010ff */
[----:B------:R-:W-:-:S02]  /*f2a0*/  LOP3.LUT R29, R4, 0x380, RZ, 0xc0, !PT ;  /* 0x00000380041d7812 */ /* 0x000fc400078ec0ff */
        /* <DEDUP_REMOVED lines=17> */
[C---:B------:R-:W-:Y:S02]  /*f3c0*/  IADD3 R151, P6, R4.reuse, 0x8040, RZ ;  /* 0x0000804004977810 */ /* 0x040fe40007fde0ff */
[----:B------:R-:W-:Y:S01]  /*f3d0*/  IADD3 R153, P5, R4, 0x8060, RZ ;  /* 0x0000806004997810 */ /* 0x000fe20007fbe0ff */
[--C-:B------:R-:W-:Y:S01]  /*f3e0*/  IMAD.X R31, RZ, RZ, R5.reuse, P1 ;  /* 0x000000ffff1f7224 */ /* 0x100fe200008e0605 */
[----:B------:R-:W-:Y:S01]  /*f3f0*/  LOP3.LUT R4, R29, R4, RZ, 0x3c, !PT ;  /* 0x000000041d047212 */ /* 0x000fe200078e3cff */
[--C-:B------:R-:W-:Y:S01]  /*f400*/  IMAD.X R29, RZ, RZ, R5.reuse, P2 ;  /* 0x000000ffff1d7224 */ /* 0x100fe200010e0605 */
[----:B------:R-:W-:Y:S01]  /*f410*/  LOP3.LUT R8, R81, 0x380, RZ, 0xc0, !PT ;  /* 0x0000038051087812 */ /* 0x000fe200078ec0ff */
[--C-:B------:R-:W-:Y:S01]  /*f420*/  IMAD.X R33, RZ, RZ, R5.reuse, P6 ;  /* 0x000000ffff217224 */ /* 0x100fe200030e0605 */
[----:B------:R-:W-:Y:S01]  /*f430*/  LOP3.LUT R10, R87, 0x380, RZ, 0xc0, !PT ;  /* 0x00000380570a7812 */ /* 0x000fe200078ec0ff */
[----:B------:R-:W-:Y:S01]  /*f440*/  IMAD.X R35, RZ, RZ, R5, P5 ;  /* 0x000000ffff237224 */ /* 0x000fe200028e0605 */
[----:B------:R-:W-:-:S02]  /*f450*/  MOV R134, R4 ;  /* 0x0000000400867202 */ /* 0x000fc40000000f00 */
[----:B------:R-:W-:Y:S02]  /*f460*/  LOP3.LUT R12, R95, 0x380, RZ, 0xc0, !PT ;  /* 0x000003805f0c7812 */ /* 0x000fe400078ec0ff */
[----:B------:R-:W-:Y:S02]  /*f470*/  LOP3.LUT R14, R139, 0x380, RZ, 0xc0, !PT ;  /* 0x000003808b0e7812 */ /* 0x000fe400078ec0ff */
[----:B------:R-:W-:Y:S02]  /*f480*/  F2FP.BF16.F32.PACK_AB R5, R32, R137 ;  /* 0x000000892005723e */ /* 0x000fe400000010ff */
[----:B------:R-:W-:Y:S02]  /*f490*/  LOP3.LUT R24, R143, 0x380, RZ, 0xc0, !PT ;  /* 0x000003808f187812 */ /* 0x000fe400078ec0ff */
[----:B------:R-:W-:Y:S02]  /*f4a0*/  LOP3.LUT R26, R145, 0x380, RZ, 0xc0, !PT ;  /* 0x00000380911a7812 */ /* 0x000fe400078ec0ff */
[----:B------:R-:W-:-:S02]  /*f4b0*/  LOP3.LUT R32, R149, 0x380, RZ, 0xc0, !PT ;  /* 0x0000038095207812 */ /* 0x000fc400078ec0ff */
[----:B------:R-:W-:Y:S02]  /*f4c0*/  LOP3.LUT R20, R141, 0x380, RZ, 0xc0, !PT ;  /* 0x000003808d147812 */ /* 0x000fe400078ec0ff */
[----:B------:R-:W-:Y:S02]  /*f4d0*/  LOP3.LUT R28, R147, 0x380, RZ, 0xc0, !PT ;  /* 0x00000380931c7812 */ /* 0x000fe400078ec0ff */
[----:B------:R-:W-:Y:S02]  /*f4e0*/  LOP3.LUT R34, R151, 0x380, RZ, 0xc0, !PT ;  /* 0x0000038097227812 */ /* 0x000fe400078ec0ff */
[----:B------:R-:W-:Y:S02]  /*f4f0*/  SHF.R.U64 R8, R8, 0x3, RZ ;  /* 0x0000000308087819 */ /* 0x000fe400000012ff */
[----:B------:R-:W-:Y:S02]  /*f500*/  SHF.R.U64 R10, R10, 0x3, RZ ;  /* 0x000000030a0a7819 */ /* 0x000fe400000012ff */
[----:B------:R-:W-:-:S02]  /*f510*/  LOP3.LUT R80, R153, 0x380, RZ, 0xc0, !PT ;  /* 0x0000038099507812 */ /* 0x000fc400078ec0ff */
[----:B------:R-:W-:Y:S02]  /*f520*/  SHF.R.U64 R12, R12, 0x3, RZ ;  /* 0x000000030c0c7819 */ /* 0x000fe400000012ff */
[----:B------:R-:W-:Y:S02]  /*f530*/  SHF.R.U64 R14, R14, 0x3, RZ ;  /* 0x000000030e0e7819 */ /* 0x000fe400000012ff */
[----:B------:R-:W-:Y:S02]  /*f540*/  F2FP.BF16.F32.PACK_AB R4, R122, R7 ;  /* 0x000000077a04723e */ /* 0x000fe400000010ff */
[----:B------:R-:W-:Y:S02]  /*f550*/  SHF.R.U64 R24, R24, 0x3, RZ ;  /* 0x0000000318187819 */ /* 0x000fe400000012ff */
[----:B------:R-:W-:Y:S02]  /*f560*/  SHF.R.U64 R26, R26, 0x3, RZ ;  /* 0x000000031a1a7819 */ /* 0x000fe400000012ff */
[----:B------:R-:W-:-:S02]  /*f570*/  SHF.R.U64 R32, R32, 0x3, RZ ;  /* 0x0000000320207819 */ /* 0x000fc400000012ff */
[----:B------:R-:W-:Y:S01]  /*f580*/  F2FP.BF16.F32.PACK_AB R7, R135, R30 ;  /* 0x0000001e8707723e */ /* 0x000fe200000010ff */
[----:B------:R-:W-:Y:S01]  /*f590*/  BAR.SYNC.DEFER_BLOCKING 0x1, 0x100 ;  /* 0x0044000000007b1d */ /* 0x000fe20000010000 */
[----:B------:R-:W-:Y:S02]  /*f5a0*/  SHF.R.U64 R20, R20, 0x3, RZ ;  /* 0x0000000314147819 */ /* 0x000fe400000012ff */
[----:B------:R-:W-:Y:S02]  /*f5b0*/  SHF.R.U64 R28, R28, 0x3, RZ ;  /* 0x000000031c1c7819 */ /* 0x000fe400000012ff */
[----:B------:R-:W-:Y:S02]  /*f5c0*/  SHF.R.U64 R34, R34, 0x3, RZ ;  /* 0x0000000322227819 */ /* 0x000fe400000012ff */
[----:B------:R-:W-:Y:S02]  /*f5d0*/  LOP3.LUT R8, R8, R81, RZ, 0x3c, !PT ;  /* 0x0000005108087212 */ /* 0x000fe400078e3cff */
[----:B------:R-:W-:-:S02]  /*f5e0*/  LOP3.LUT R10, R10, R87, RZ, 0x3c, !PT ;  /* 0x000000570a0a7212 */ /* 0x000fc400078e3cff */
[----:B------:R-:W-:Y:S02]  /*f5f0*/  SHF.R.U64 R80, R80, 0x3, RZ ;  /* 0x0000000350507819 */ /* 0x000fe400000012ff */
[----:B------:R-:W-:Y:S02]  /*f600*/  LOP3.LUT R12, R12, R95, RZ, 0x3c, !PT ;  /* 0x0000005f0c0c7212 */ /* 0x000fe400078e3cff */
[----:B------:R-:W-:Y:S02]  /*f610*/  LOP3.LUT R14, R14, R139, RZ, 0x3c, !PT ;  /* 0x0000008b0e0e7212 */ /* 0x000fe400078e3cff */
[----:B------:R-:W-:Y:S02]  /*f620*/  LOP3.LUT R24, R24, R143, RZ, 0x3c, !PT ;  /* 0x0000008f18187212 */ /* 0x000fe400078e3cff */
[----:B------:R-:W-:Y:S02]  /*f630*/  LOP3.LUT R26, R26, R145, RZ, 0x3c, !PT ;  /* 0x000000911a1a7212 */ /* 0x000fe400078e3cff */
[----:B------:R-:W-:-:S02]  /*f640*/  LOP3.LUT R30, R32, R149, RZ, 0x3c, !PT ;  /* 0x00000095201e7212 */ /* 0x000fc400078e3cff */
[----:B------:R-:W-:Y:S01]  /*f650*/  LOP3.LUT R20, R20, R141, RZ, 0x3c, !PT ;  /* 0x0000008d14147212 */ /* 0x000fe200078e3cff */
[----:B------:R0:W-:Y:S01]  /*f660*/  STSM.16.M88.4 [R134], R4 ;  /* 0x0000000486007844 */ /* 0x0001e20000000200 */
[----:B------:R-:W-:Y:S02]  /*f670*/  LOP3.LUT R28, R28, R147, RZ, 0x3c, !PT ;  /* 0x000000931c1c7212 */ /* 0x000fe400078e3cff */
[----:B------:R-:W-:Y:S02]  /*f680*/  LOP3.LUT R32, R34, R151, RZ, 0x3c, !PT ;  /* 0x0000009722207212 */ /* 0x000fe400078e3cff */
[----:B------:R-:W-:Y:S02]  /*f690*/  LOP3.LUT R34, R80, R153, RZ, 0x3c, !PT ;  /* 0x0000009950227212 */ /* 0x000fe400078e3cff */
[----:B------:R-:W-:Y:S02]  /*f6a0*/  MOV R132, R8 ;  /* 0x0000000800847202 */ /* 0x000fe40000000f00 */
[----:B------:R-:W-:-:S02]  /*f6b0*/  MOV R125, R10 ;  /* 0x0000000a007d7202 */ /* 0x000fc40000000f00 */
[----:B------:R-:W-:Y:S02]  /*f6c0*/  MOV R122, R12 ;  /* 0x0000000c007a7202 */ /* 0x000fe40000000f00 */
[----:B------:R-:W-:Y:S02]  /*f6d0*/  MOV R95, R14 ;  /* 0x0000000e005f7202 */ /* 0x000fe40000000f00 */
[----:B------:R-:W-:Y:S02]  /*f6e0*/  F2FP.BF16.F32.PACK_AB R8, R41, R40 ;  /* 0x000000282908723e */ /* 0x000fe400000010ff */
[----:B0-----:R-:W-:Y:S02]  /*f6f0*/  F2FP.BF16.F32.PACK_AB R4, R123, R120 ;  /* 0x000000787b04723e */ /* 0x001fe400000010ff */
[----:B------:R-:W-:Y:S02]  /*f700*/  F2FP.BF16.F32.PACK_AB R5, R130, R127 ;  /* 0x0000007f8205723e */ /* 0x000fe400000010ff */
[----:B------:R-:W-:-:S02]  /*f710*/  F2FP.BF16.F32.PACK_AB R6, R121, R0 ;  /* 0x000000007906723e */ /* 0x000fc400000010ff */
[----:B------:R-:W-:Y:S02]  /*f720*/  F2FP.BF16.F32.PACK_AB R7, R133, R126 ;  /* 0x0000007e8507723e */ /* 0x000fe400000010ff */
[----:B------:R-:W-:Y:S02]  /*f730*/  F2FP.BF16.F32.PACK_AB R9, R129, R124 ;  /* 0x0000007c8109723e */ /* 0x000fe400000010ff */
[----:B------:R-:W-:Y:S01]  /*f740*/  F2FP.BF16.F32.PACK_AB R10, R45, R44 ;  /* 0x0000002c2d0a723e */ /* 0x000fe200000010ff */
[----:B------:R0:W-:Y:S01]  /*f750*/  STSM.16.M88.4 [R132], R4 ;  /* 0x0000000484007844 */ /* 0x0001e20000000200 */
[----:B------:R-:W-:Y:S02]  /*f760*/  F2FP.BF16.F32.PACK_AB R11, R131, R46 ;  /* 0x0000002e830b723e */ /* 0x000fe400000010ff */
[----:B------:R-:W-:Y:S02]  /*f770*/  MOV R87, R24 ;  /* 0x0000001800577202 */ /* 0x000fe40000000f00 */
[----:B------:R-:W-:Y:S01]  /*f780*/  MOV R82, R26 ;  /* 0x0000001a00527202 */ /* 0x000fe20000000f00 */
[----:B------:R1:W-:Y:S01]  /*f790*/  STSM.16.M88.4 [R125], R8 ;  /* 0x000000087d007844 */ /* 0x0003e20000000200 */
[----:B------:R-:W-:-:S02]  /*f7a0*/  F2FP.BF16.F32.PACK_AB R12, R49, R48 ;  /* 0x00000030310c723e */ /* 0x000fc400000010ff */
[----:B------:R-:W-:Y:S02]  /*f7b0*/  F2FP.BF16.F32.PACK_AB R13, R51, R50 ;  /* 0x00000032330d723e */ /* 0x000fe400000010ff */
[----:B------:R-:W-:Y:S02]  /*f7c0*/  F2FP.BF16.F32.PACK_AB R14, R53, R52 ;  /* 0x00000034350e723e */ /* 0x000fe400000010ff */
[----:B------:R-:W-:Y:S02]  /*f7d0*/  F2FP.BF16.F32.PACK_AB R15, R55, R54 ;  /* 0x00000036370f723e */ /* 0x000fe400000010ff */
[----:B------:R-:W-:Y:S01]  /*f7e0*/  MOV R94, R20 ;  /* 0x00000014005e7202 */ /* 0x000fe20000000f00 */
[----:B0-----:R-:W-:Y:S01]  /*f7f0*/  IMAD.U32 R5, RZ, RZ, UR8 ;  /* 0x00000008ff057e24 */ /* 0x001fe2000f8e00ff */
[----:B------:R-:W-:Y:S01]  /*f800*/  MOV R81, R28 ;  /* 0x0000001c00517202 */ /* 0x000fe20000000f00 */
[----:B------:R-:W-:Y:S01]  /*f810*/  STSM.16.M88.4 [R122], R12 ;  /* 0x0000000c7a007844 */ /* 0x000fe20000000200 */
        /* <DEDUP_REMOVED lines=21> */
[----:B------:R-:W-:Y:S01]  /*f970*/  PLOP3.LUT P0, PT, PT, PT, UP1, 0x80, 0x0 ;  /* 0x000000000000781c */ /* 0x000fe20003f0f018 */
[----:B------:R2:W-:Y:S01]  /*f980*/  STSM.16.M88.4 [R82], R36 ;  /* 0x0000002452007844 */ /* 0x0005e20000000200 */
[----:B------:R-:W-:-:S02]  /*f990*/  PLOP3.LUT P1, PT, PT, PT, UP0, 0x80, 0x0 ;  /* 0x000000000000781c */ /* 0x000fc40003f2f008 */
[----:B------:R-:W-:Y:S01]  /*f9a0*/  MOV R4, UR4 ;  /* 0x0000000400047c02 */ /* 0x000fe20008000f00 */
[----:B------:R2:W-:Y:S04]  /*f9b0*/  STSM.16.M88.4 [R81], R88 ;  /* 0x0000005851007844 */ /* 0x0005e80000000200 */
[----:B------:R2:W-:Y:S04]  /*f9c0*/  STSM.16.M88.4 [R80], R96 ;  /* 0x0000006050007844 */ /* 0x0005e80000000200 */
[----:B------:R2:W-:Y:S04]  /*f9d0*/  STSM.16.M88.4 [R21], R104 ;  /* 0x0000006815007844 */ /* 0x0005e80000000200 */
[----:B------:R2:W-:Y:S01]  /*f9e0*/  STSM.16.M88.4 [R20], R112 ;  /* 0x0000007014007844 */ /* 0x0005e20000000200 */
[----:B------:R-:W-:Y:S01]  /*f9f0*/  BAR.SYNC.DEFER_BLOCKING 0x1, 0x100 ;  /* 0x0044000000007b1d */ /* 0x000fe20000010000 */
[----:B------:R-:W-:-:S02]  /*fa00*/  IMAD.U32 R6, RZ, RZ, UR6 ;  /* 0x00000006ff067e24 */ /* 0x000fc4000f8e00ff */
[----:B------:R-:W-:-:S03]  /*fa10*/  IMAD.U32 R7, RZ, RZ, UR7 ;  /* 0x00000007ff077e24 */ /* 0x000fc6000f8e00ff */
[----:B------:R-:W3:Y:S04]  /*fa20*/  @P0 LDG.E R0, desc[UR12][R4.64] ;  /* 0x0000000c04000981 */ /* 0x000ee8000c1e1900 */
[----:B------:R-:W4:Y:S01]  /*fa30*/  @P1 LDG.E R6, desc[UR12][R6.64] ;  /* 0x0000000c06061981 */ /* 0x000f22000c1e1900 */
[----:B-1----:R-:W-:Y:S01]  /*fa40*/  IMAD R9, R22, 0x40, R16 ;  /* 0x0000004016097824 */ /* 0x002fe200078e0210 */
[----:B------:R-:W-:Y:S01]  /*fa50*/  UMOV UR4, URZ ;  /* 0x0000003f00047c82 */ /* 0x000fe20008000000 */
[----:B------:R-:W-:Y:S02]  /*fa60*/  ULDC UR10, c[0x0][0xa88] ;  /* 0x0002a200000a7ab9 */ /* 0x000fe40000000800 */
[----:B------:R-:W-:-:S03]  /*fa70*/  IMAD.WIDE R18, R9, 0x2, R18 ;  /* 0x0000000209127825 */ /* 0x000fc600078e0212 */
[----:B0-----:R-:W-:Y:S02]  /*fa80*/  IADD3 R33, P5, R18, 0x1000, RZ ;  /* 0x0000100012217810 */ /* 0x001fe40007fbe0ff */
[----:B---3--:R-:W-:Y:S02]  /*fa90*/  @P0 R2UR UR4, R0 ;  /* 0x00000000000402ca */ /* 0x008fe400000e0000 */
[----:B----4-:R-:W-:Y:S01]  /*faa0*/  @P1 R2UR UR10, R6 ;  /* 0x00000000060a12ca */ /* 0x010fe200000e0000 */
[----:B--2---:R-:W-:-:S14]  /*fab0*/  @P1 BRA `(.L_x_4886) ;  /* 0x00000000001c1947 */ /* 0x004fdc0003800000 */
[----:B------:R-:W-:Y:S05]  /*fac0*/  @!P0 BRA `(.L_x_4886) ;  /* 0x0000000000188947 */ /* 0x000fea0003800000 */
[----:B------:R-:W-:Y:S02]  /*fad0*/  ULDC.64 UR6, c[0x0][0x208] ;  /* 0x0000820000067ab9 */ /* 0x000fe40000000a00 */
[----:B------:R-:W2:Y:S04]  /*fae0*/  LDG.E R6, desc[UR6][R4.64] ;  /* 0x0000000604067981 */ /* 0x000ea8000c1e1900 */
[----:B------:R-:W3:Y:S01]  /*faf0*/  LDG.E R0, desc[UR6][R4.64+0x4] ;  /* 0x0000040604007981 */ /* 0x000ee2000c1e1900 */
[----:B--2---:R-:W-:Y:S02]  /*fb00*/  R2UR UR6, R6 ;  /* 0x00000000060672ca */ /* 0x004fe400000e0000 */
[----:B---3--:R-:W-:-:S13]  /*fb10*/  R2UR UR10, R0 ;  /* 0x00000000000a72ca */ /* 0x008fda00000e0000 */
[----:B------:R-:W-:-:S12]  /*fb20*/  UIADD3 UR10, -UR6, UR10, URZ ;  /* 0x0000000a060a7290 */ /* 0x000fd8000fffe13f */
.L_x_4886:
        /* <DEDUP_REMOVED lines=8> */
[C---:B------:R-:W-:Y:S02]  /*fbb0*/  IADD3 R5, P3, R18.reuse, 0x3000, RZ ;  /* 0x0000300012057810 */ /* 0x040fe40007f7e0ff */
[----:B------:R-:W-:-:S02]  /*fbc0*/  IADD3 R57, P0, R18, 0x4000, RZ ;  /* 0x0000400012397810 */ /* 0x000fc40007f1e0ff */
[----:B------:R-:W-:Y:S01]  /*fbd0*/  LOP3.LUT R4, R5, 0x380, RZ, 0xc0, !PT ;  /* 0x0000038005047812 */ /* 0x000fe200078ec0ff */
[----:B------:R-:W-:Y:S01]  /*fbe0*/  USHF.R.S32.HI UR14, URZ, 0x1f, UR18 ;  /* 0x0000001f3f0e7899 */ /* 0x000fe20008011412 */
[----:B------:R-:W-:Y:S01]  /*fbf0*/  IADD3 R13, P4, R18, 0x2000, RZ ;  /* 0x00002000120d7810 */ /* 0x000fe20007f9e0ff */
[----:B------:R-:W-:Y:S01]  /*fc00*/  USEL UR16, UR16, URZ, !UP1 ;  /* 0x0000003f10107287 */ /* 0x000fe2000c800000 */
[----:B------:R-:W-:Y:S01]  /*fc10*/  SHF.R.U64 R4, R4, 0x3, RZ ;  /* 0x0000000304047819 */ /* 0x000fe200000012ff */
[----:B------:R-:W-:Y:S01]  /*fc20*/  UIMAD UR11, UR14, UR12, URZ ;  /* 0x0000000c0e0b72a4 */ /* 0x000fe2000f8e023f */
[----:B------:R-:W-:Y:S01]  /*fc30*/  IADD3 R45, P1, R18, 0x5000, RZ ;  /* 0x00005000122d7810 */ /* 0x000fe20007f3e0ff */
[----:B------:R-:W-:Y:S01]  /*fc40*/  UIMAD.WIDE.U32 UR6, UR18, UR12, UR8 ;  /* 0x0000000c120672a5 */ /* 0x000fe2000f8e0008 */
[----:B------:R-:W-:Y:S01]  /*fc50*/  IMAD.U32 R6, RZ, RZ, UR17 ;  /* 0x00000011ff067e24 */ /* 0x000fe2000f8e00ff */
[----:B------:R-:W-:Y:S01]  /*fc60*/  UIMAD UR11, UR18, UR13, UR11 ;  /* 0x0000000d120b72a4 */ /* 0x000fe2000f8e020b */
[----:B------:R-:W-:Y:S01]  /*fc70*/  LOP3.LUT R4, R4, R5, RZ, 0x3c, !PT ;  /* 0x0000000504047212 */ /* 0x000fe200078e3cff */
[----:B------:R-:W-:Y:S01]  /*fc80*/  USEL UR15, UR15, URZ, !UP1 ;  /* 0x0000003f0f0f7287 */ /* 0x000fe2000c800000 */
[----:B------:R-:W-:Y:S01]  /*fc90*/  IMAD R6, R6, 0x80, R205 ;  /* 0x0000008006067824 */ /* 0x000fe200078e02cd */
[----:B------:R-:W-:Y:S01]  /*fca0*/  ULDC.64 UR12, c[0x0][0xb78] ;  /* 0x0002de00000c7ab9 */ /* 0x000fe20000000a00 */
[----:B------:R-:W-:Y:S01]  /*fcb0*/  UIADD3 UR7, UR7, UR11, URZ ;  /* 0x0000000b07077290 */ /* 0x000fe2000fffe03f */
[----:B------:R-:W-:Y:S01]  /*fcc0*/  IADD3 R29, P2, R18, 0x6000, RZ ;  /* 0x00006000121d7810 */ /* 0x000fe20007f5e0ff */
[----:B------:R-:W-:Y:S01]  /*fcd0*/  UIMAD UR8, UR16, UR12, URZ ;  /* 0x0000000c100872a4 */ /* 0x000fe2000f8e023f */
[----:B------:R-:W-:Y:S01]  /*fce0*/  SHF.R.S32.HI R0, RZ, 0x1f, R6 ;  /* 0x0000001fff007819 */ /* 0x000fe20000011406 */
[----:B------:R-:W-:Y:S01]  /*fcf0*/  UIMAD.WIDE.U32 UR6, UR15, UR12, UR6 ;  /* 0x0000000c0f0672a5 */ /* 0x000fe2000f8e0006 */
[----:B------:R-:W-:Y:S01]  /*fd00*/  LOP3.LUT R56, R57, 0x380, RZ, 0xc0, !PT ;  /* 0x0000038039387812 */ /* 0x000fe200078ec0ff */
[----:B------:R-:W-:Y:S01]  /*fd10*/  UIMAD UR8, UR15, UR13, UR8 ;  /* 0x0000000d0f0872a4 */ /* 0x000fe2000f8e0208 */
[----:B------:R-:W-:-:S02]  /*fd20*/  LOP3.LUT R32, R33, 0x380, RZ, 0xc0, !PT ;  /* 0x0000038021207812 */ /* 0x000fc400078ec0ff */
[----:B------:R-:W-:Y:S01]  /*fd30*/  LOP3.LUT R12, R13, 0x380, RZ, 0xc0, !PT ;  /* 0x000003800d0c7812 */ /* 0x000fe200078ec0ff */
[----:B------:R-:W-:Y:S01]  /*fd40*/  ULDC.64 UR12, c[0x0][0xaa0] ;  /* 0x0002a800000c7ab9 */ /* 0x000fe20000000a00 */
[----:B------:R-:W-:Y:S01]  /*fd50*/  IADD3 R5, P6, R6, UR6, RZ ;  /* 0x0000000606057c10 */ /* 0x000fe2000ffde0ff */
[----:B------:R-:W-:Y:S01]  /*fd60*/  IMAD.U32 R7, RZ, RZ, UR8 ;  /* 0x00000008ff077e24 */ /* 0x000fe2000f8e00ff */
[----:B------:R-:W-:Y:S02]  /*fd70*/  LOP3.LUT R44, R45, 0x380, RZ, 0xc0, !PT ;  /* 0x000003802d2c7812 */ /* 0x000fe400078ec0ff */
[----:B------:R-:W-:Y:S02]  /*fd80*/  LOP3.LUT R28, R29, 0x380, RZ, 0xc0, !PT ;  /* 0x000003801d1c7812 */ /* 0x000fe400078ec0ff */
[----:B------:R-:W-:Y:S01]  /*fd90*/  IADD3.X R0, R0, UR7, R7, P6, !PT ;  /* 0x0000000700007c10 */ /* 0x000fe2000b7fe407 */
[----:B------:R-:W-:Y:S01]  /*fda0*/  ULDC.64 UR6, c[0x0][0xb40] ;  /* 0x0002d00000067ab9 */ /* 0x000fe20000000a00 */
[----:B------:R-:W-:-:S02]  /*fdb0*/  SHF.R.U64 R56, R56, 0x3, RZ ;  /* 0x0000000338387819 */ /* 0x000fc400000012ff */
[C---:B------:R-:W-:Y:S02]  /*fdc0*/  LEA R20, P6, R5.reuse, UR6, 0x2 ;  /* 0x0000000605147c11 */ /* 0x040fe4000f8c10ff */
[----:B------:R-:W-:Y:S02]  /*fdd0*/  SHF.R.U64 R32, R32, 0x3, RZ ;  /* 0x0000000320207819 */ /* 0x000fe400000012ff */
[----:B------:R-:W-:Y:S02]  /*fde0*/  SHF.R.U64 R12, R12, 0x3, RZ ;  /* 0x000000030c0c7819 */ /* 0x000fe400000012ff */
[----:B------:R-:W-:Y:S02]  /*fdf0*/  SHF.R.U64 R44, R44, 0x3, RZ ;  /* 0x000000032c2c7819 */ /* 0x000fe400000012ff */
[----:B------:R-:W-:Y:S02]  /*fe00*/  SHF.R.U64 R28, R28, 0x3, RZ ;  /* 0x000000031c1c7819 */ /* 0x000fe400000012ff */
[----:B------:R-:W-:Y:S01]  /*fe10*/  LOP3.LUT R56, R56, R57, RZ, 0x3c, !PT ;  /* 0x0000003938387212 */ /* 0x000fe200078e3cff */
[--C-:B------:R-:W-:Y:S01]  /*fe20*/  IMAD.X R57, RZ, RZ, R19.reuse, P0 ;  /* 0x000000ffff397224 */ /* 0x100fe200000e0613 */
[----:B------:R-:W-:Y:S01]  /*fe30*/  LEA.HI.X R21, R5, UR7, R0, 0x2, P6 ;  /* 0x0000000705157c11 */ /* 0x000fe2000b0f1400 */
[----:B------:R-:W-:Y:S01]  /*fe40*/  VIADD R0, R6, 0x8 ;  /* 0x0000000806007836 */ /* 0x000fe20000000000 */
[----:B------:R-:W-:Y:S01]  /*fe50*/  LOP3.LUT P0, RZ, R211, 0x3, RZ, 0xc0, !PT ;  /* 0x00000003d3ff7812 */ /* 0x000fe2000780c0ff */
        /* <DEDUP_REMOVED lines=13> */
[----:B------:R-:W-:Y:S02]  /*ff30*/  ISETP.GE.OR P1, PT, R6, UR10, P0 ;  /* 0x0000000a06007c0c */ /* 0x000fe40008726670 */
[----:B------:R-:W-:Y:S02]  /*ff40*/  IADD3 R7, P2, R18, 0xb000, RZ ;  /* 0x0000b00012077810 */ /* 0x000fe40007f5e0ff */
[----:B------:R-:W-:-:S02]  /*ff50*/  ISETP.GE.OR P0, PT, R0, UR10, P0 ;  /* 0x0000000a00007c0c */ /* 0x000fc40008706670 */
[----:B------:R-:W-:Y:S02]  /*ff60*/  LOP3.LUT R11, R18, 0x380, RZ, 0xc0, !PT ;  /* 0x00000380120b7812 */ /* 0x000fe400078ec0ff */
[----:B------:R-:W-:Y:S02]  /*ff70*/  LOP3.LUT R8, R9, 0x380, RZ, 0xc0, !PT ;  /* 0x0000038009087812 */ /* 0x000fe400078ec0ff */
[----:B------:R-:W-:Y:S02]  /*ff80*/  LOP3.LUT R60, R61, 0x380, RZ, 0xc0, !PT ;  /* 0x000003803d3c7812 */ /* 0x000fe400078ec0ff */
[----:B------:R-:W-:Y:S01]  /*ff90*/  LOP3.LUT R52, R53, 0x380, RZ, 0xc0, !PT ;  /* 0x0000038035347812 */ /* 0x000fe200078ec0ff */
[----:B------:R-:W-:Y:S01]  /*ffa0*/  @!P1 STG.E desc[UR20][R20.64], R3 ;  /* 0x0000000314009986 */ /* 0x000fe2000c101914 */
[----:B------:R-:W-:Y:S02]  /*ffb0*/  LOP3.LUT R36, R37, 0x380, RZ, 0xc0, !PT ;  /* 0x0000038025247812 */ /* 0x000fe400078ec0ff */
[----:B------:R-:W-:Y:S01]  /*ffc0*/  LOP3.LUT R0, R7, 0x380, RZ, 0xc0, !PT ;  /* 0x0000038007007812 */ /* 0x000fe200078ec0ff */
[----:B------:R0:W-:Y:S01]  /*ffd0*/  @!P0 STG.E desc[UR20][R20.64+0x20], R2 ;  /* 0x0000200214008986 */ /* 0x0001e2000c101914 */
[----:B------:R-:W-:-:S02]  /*ffe0*/  SHF.R.U64 R11, R11, 0x3, RZ ;  /* 0x000000030b0b7819 */ /* 0x000fc400000012ff */
[----:B------:R-:W-:Y:S01]  /*fff0*/  SHF.R.U64 R8, R8, 0x3, RZ ;  /* 0x0000000308087819 */ /* 0x000fe200000012ff */
[----:B------:R-:W-:Y:S01]  /*10000*/  UIMAD UR6, UR9, UR12, URZ ;  /* 0x0000000c090672a4 */ /* 0x000fe2000f8e023f */
[----:B------:R-:W-:Y:S01]  /*10010*/  SHF.R.U64 R60, R60, 0x3, RZ ;  /* 0x000000033c3c7819 */ /* 0x000fe200000012ff */
[----:B------:R-:W5:Y:S01]  /*10020*/  LD.E.128 R32, desc[UR20][R32.64] ;  /* 0x0000001420207980 */ /* 0x000f62000c101d00 */
[----:B------:R-:W-:Y:S01]  /*10030*/  SHF.R.U64 R52, R52, 0x3, RZ ;  /* 0x0000000334347819 */ /* 0x000fe200000012ff */
[----:B------:R-:W-:Y:S01]  /*10040*/  ULDC.64 UR8, c[0x0][0xae0] ;  /* 0x0002b80000087ab9 */ /* 0x000fe20000000a00 */
[----:B------:R-:W-:Y:S01]  /*10050*/  SHF.R.U64 R36, R36, 0x3, RZ ;  /* 0x0000000324247819 */ /* 0x000fe200000012ff */
[----:B------:R-:W5:Y:S01]  /*10060*/  LD.E.128 R12, desc[UR20][R12.64] ;  /* 0x000000140c0c7980 */ /* 0x000f62000c101d00 */
[----:B------:R-:W-:Y:S02]  /*10070*/  SHF.R.U64 R0, R0, 0x3, RZ ;  /* 0x0000000300007819 */ /* 0x000fe400000012ff */
[----:B------:R-:W-:-:S02]  /*10080*/  LOP3.LUT R18, R11, R18, RZ, 0x3c, !PT ;  /* 0x000000120b127212 */ /* 0x000fc400078e3cff */
[----:B------:R-:W-:Y:S01]  /*10090*/  IADD3.X R25, RZ, R19, RZ, P2, !PT ;  /* 0x00000013ff197210 */ /* 0x000fe200017fe4ff */
[--C-:B0-----:R-:W-:Y:S01]  /*100a0*/  IMAD.MOV.U32 R2, RZ, RZ, R16.reuse ;  /* 0x000000ffff027224 */ /* 0x101fe200078e0010 */
        /* <DEDUP_REMOVED lines=39> */
[----:B------:R-:W-:Y:S02]  /*10320*/  VIADD R42, R42, 0x36820 ;  /* 0x000368202a2a7836 */ /* 0x000fe40000000000 */
[----:B------:R-:W-:Y:S01]  /*10330*/  IMAD.U32 R21, RZ, RZ, UR6 ;  /* 0x00000006ff157e24 */ /* 0x000fe2000f8e00ff */
[----:B------:R-:W-:Y:S01]  /*10340*/  UIMAD UR4, UR15, UR7, UR4 ;  /* 0x000000070f0472a4 */ /* 0x000fe2000f8e0204 */
[C---:B------:R-:W-:Y:S01]  /*10350*/  VIADD R19, R22.reuse, 0x60 ;  /* 0x0000006016137836 */ /* 0x040fe20000000000 */
[----:B------:R-:W-:Y:S01]  /*10360*/  PRMT R42, RZ, 0x654, R42 ;  /* 0x00000654ff2a7816 */ /* 0x000fe2000000002a */
[----:B------:R-:W-:Y:S01]  /*10370*/  IMAD.WIDE.U32 R20, R21, UR15, R2 ;  /* 0x0000000f15147c25 */ /* 0x000fe2000f8e0002 */
[----:B------:R-:W-:Y:S02]  /*10380*/  SHF.R.S32.HI R23, RZ, 0x1f, R22 ;  /* 0x0000001fff177819 */ /* 0x000fe40000011416 */
[----:B------:R-:W-:Y:S01]  /*10390*/  ISETP.GE.AND P2, PT, R19, UR10, PT ;  /* 0x0000000a13007c0c */ /* 0x000fe2000bf46270 */
[C---:B------:R-:W-:Y:S01]  /*103a0*/  VIADD R18, R22.reuse, 0x40 ;  /* 0x0000004016127836 */ /* 0x040fe20000000000 */
[----:B0-----:R0:W-:Y:S01]  /*103b0*/  SYNCS.ARRIVE.TRANS64.RED.A1T0 RZ, [R42+URZ], RZ ;  /* 0x000000ff2aff79a7 */ /* 0x0011e2000810043f */
[----:B------:R-:W-:Y:S01]  /*103c0*/  VIADD R0, R22, 0x20 ;  /* 0x0000002016007836 */ /* 0x000fe20000000000 */
[----:B------:R-:W-:Y:S01]  /*103d0*/  BSSY B1, `(.L_x_4887) ;  /* 0x000001b000017945 */ /* 0x000fe20003800000 */
[----:B------:R-:W-:-:S02]  /*103e0*/  IMAD.U32 R19, RZ, RZ, UR17 ;  /* 0x00000011ff137e24 */ /* 0x000fc4000f8e00ff */
[----:B------:R-:W-:Y:S01]  /*103f0*/  VIADD R43, R21, UR4 ;  /* 0x00000004152b7c36 */ /* 0x000fe20008000000 */
[----:B------:R-:W-:Y:S01]  /*10400*/  ISETP.GE.AND P1, PT, R18, UR10, PT ;  /* 0x0000000a12007c0c */ /* 0x000fe2000bf26270 */
[----:B------:R-:W-:Y:S01]  /*10410*/  IMAD.WIDE R18, R19, 0x80, R22 ;  /* 0x0000008013127825 */ /* 0x000fe200078e0216 */
[----:B------:R-:W-:Y:S01]  /*10420*/  ISETP.GE.AND P0, PT, R0, UR10, PT ;  /* 0x0000000a00007c0c */ /* 0x000fe2000bf06270 */
        /* <DEDUP_REMOVED lines=21> */
.L_x_4888:
[----:B------:R-:W-:Y:S05]  /*10580*/  BSYNC B1 ;  /* 0x0000000000017941 */ /* 0x000fea0003800000 */
.L_x_4887:
[----:B------:R-:W-:Y:S04]  /*10590*/  BSSY B1, `(.L_x_4889) ;  /* 0x0000018000017945 */ /* 0x000fe80003800000 */
[----:B------:R-:W-:Y:S05]  /*105a0*/  @P0 BRA `(.L_x_4890) ;  /* 0x0000000000580947 */ /* 0x000fea0003800000 */
[----:B0-----:R-:W-:Y:S01]  /*105b0*/  IADD3 R41, P0, R18, 0x20, RZ ;  /* 0x0000002012297810 */ /* 0x001fe20007f1e0ff */
        /* <DEDUP_REMOVED lines=21> */
.L_x_4890:
[----:B------:R-:W-:Y:S05]  /*10710*/  BSYNC B1 ;  /* 0x0000000000017941 */ /* 0x000fea0003800000 */
.L_x_4889:
        /* <DEDUP_REMOVED lines=24> */
.L_x_4892:
[----:B------:R-:W-:Y:S05]  /*108a0*/  BSYNC B1 ;  /* 0x0000000000017941 */ /* 0x000fea0003800000 */
.L_x_4891:
[----:B------:R-:W-:Y:S05]  /*108b0*/  @P2 BRA `(.L_x_4893) ;  /* 0x0000000c00902947 */ /* 0x000fea0003800000 */
[----:B--2--5:R-:W-:Y:S01]  /*108c0*/  IADD3 R13, P0, R18, 0x60, RZ ;  /* 0x00000060120d7810 */ /* 0x024fe20007f1e0ff */
        /* <DEDUP_REMOVED lines=24> */
.L_x_4885:
        /* <DEDUP_REMOVED lines=20> */
[----:B------:R-:W-:Y:S01]  /*10b90*/  IMAD.MOV.U32 R7, RZ, RZ, RZ ;  /* 0x000000ffff077224 */ /* 0x000fe200078e00ff */
[----:B------:R-:W-:-:S03]  /*10ba0*/  MOV R2, UR4 ;  /* 0x0000000400027c02 */ /* 0x000fc60008000f00 */
        /* <DEDUP_REMOVED lines=13> */
.L_x_4894:
        /* <DEDUP_REMOVED lines=12> */
[----:B------:R-:W-:-:S04]  /*10d40*/  IMAD.U32 R0, RZ, RZ, UR6 ;  /* 0x00000006ff007e24 */ /* 0x000fc8000f8e00ff */
        /* <DEDUP_REMOVED lines=25> */
.L_x_4896:
[----:B------:R-:W-:Y:S05]  /*10ee0*/  BSYNC B1 ;  /* 0x0000000000017941 */ /* 0x000fea0003800000 */
.L_x_4895:
[----:B------:R-:W-:Y:S01]  /*10ef0*/  R2UR UR11, R209 ;  /* 0x00000000d10b72ca */ /* 0x000fe200000e0000 */
[----:B------:R-:W-:Y:S01]  /*10f00*/  ULDC.64 UR6, c[0x0][0xaa0] ;  /* 0x0002a80000067ab9 */ /* 0x000fe20000000a00 */
[----:B------:R-:W-:Y:S01]  /*10f10*/  R2UR UR14, R207 ;  /* 0x00000000cf0e72ca */ /* 0x000fe200000e0000 */
[----:B------:R-:W-:Y:S01]  /*10f20*/  IMAD.MOV.U32 R2, RZ, RZ, R16 ;  /* 0x000000ffff027224 */ /* 0x000fe200078e0010 */
[----:B------:R-:W-:Y:S01]  /*10f30*/  ULDC.64 UR12, c[0x0][0xae0] ;  /* 0x0002b800000c7ab9 */ /* 0x000fe20000000a00 */
[----:B0-----:R-:W-:Y:S01]  /*10f40*/  IMAD.MOV.U32 R3, RZ, RZ, R9 ;  /* 0x000000ffff037224 */ /* 0x001fe200078e0009 */
[----:B------:R-:W-:Y:S01]  /*10f50*/  BSSY B1, `(.L_x_4897) ;  /* 0x0000031000017945 */ /* 0x000fe20003800000 */
[----:B------:R-:W-:Y:S02]  /*10f60*/  IMAD R0, R6, UR6, RZ ;  /* 0x0000000606007c24 */ /* 0x000fe4000f8e02ff */
[----:B------:R-:W-:Y:S01]  /*10f70*/  IMAD.WIDE.U32 R2, R7, UR6, R2 ;  /* 0x0000000607027c25 */ /* 0x000fe2000f8e0002 */
[----:B------:R-:W-:-:S03]  /*10f80*/  UIMAD UR6, UR8, UR12, URZ ;  /* 0x0000000c080672a4 */ /* 0x000fc6000f8e023f */
[----:B------:R-:W-:Y:S01]  /*10f90*/  IMAD R7, R7, UR7, R0 ;  /* 0x0000000707077c24 */ /* 0x000fe2000f8e0200 */
[----:B------:R-:W-:Y:S01]  /*10fa0*/  UIMAD UR7, UR11, -0x80, UR4 ;  /* 0xffffff800b0778a4 */ /* 0x000fe2000f8e0204 */
[----:B------:R-:W-:Y:S01]  /*10fb0*/  IMAD.U32 R5, RZ, RZ, UR12 ;  /* 0x0000000cff057e24 */ /* 0x000fe2000f8e00ff */
[----:B------:R-:W-:Y:S01]  /*10fc0*/  UIMAD UR6, UR14, UR13, UR6 ;  /* 0x0000000d0e0672a4 */ /* 0x000fe2000f8e0206 */
[----:B------:R-:W-:Y:S01]  /*10fd0*/  IMAD.IADD R3, R3, 0x1, R7 ;  /* 0x0000000103037824 */ /* 0x000fe200078e0207 */
[----:B------:R-:W-:Y:S01]  /*10fe0*/  SHF.R.S32.HI R7, RZ, 0x1f, R22 ;  /* 0x0000001fff077819 */ /* 0x000fe20000011416 */
[----:B------:R-:W-:Y:S01]  /*10ff0*/  ULDC.64 UR12, c[0x0][0xae8] ;  /* 0x0002ba00000c7ab9 */ /* 0x000fe20000000a00 */
[C---:B------:R-:W-:Y:S01]  /*11000*/  ISETP.GE.AND P3, PT, R22.reuse, UR7, PT ;  /* 0x0000000716007c0c */ /* 0x040fe2000bf66270 */
[----:B------:R-:W-:Y:S01]  /*11010*/  IMAD.WIDE.U32 R2, R5, UR14, R2 ;  /* 0x0000000e05027c25 */ /* 0x000fe2000f8e0002 */
[----:B------:R-:W-:Y:S02]  /*11020*/  UIMAD UR4, UR10, UR12, URZ ;  /* 0x0000000c0a0472a4 */ /* 0x000fe4000f8e023f */
[----:B------:R-:W-:Y:S01]  /*11030*/  MOV R5, UR12 ;  /* 0x0000000c00057c02 */ /* 0x000fe20008000f00 */
[C---:B------:R-:W-:Y:S01]  /*11040*/  VIADD R4, R22.reuse, 0x60 ;  /* 0x0000006016047836 */ /* 0x040fe20000000000 */
[----:B------:R-:W-:Y:S01]  /*11050*/  UIMAD UR4, UR9, UR13, UR4 ;  /* 0x0000000d090472a4 */ /* 0x000fe2000f8e0204 */
[----:B------:R-:W-:-:S02]  /*11060*/  VIADD R0, R22, 0x20 ;  /* 0x0000002016007836 */ /* 0x000fc40000000000 */
[----:B------:R-:W-:Y:S01]  /*11070*/  VIADD R3, R3, UR6 ;  /* 0x0000000603037c36 */ /* 0x000fe20008000000 */
[----:B------:R-:W-:Y:S01]  /*11080*/  ISETP.GE.AND P0, PT, R4, UR7, PT ;  /* 0x0000000704007c0c */ /* 0x000fe2000bf06270 */
[----:B------:R-:W-:Y:S01]  /*11090*/  IMAD.U32 R9, RZ, RZ, UR11 ;  /* 0x0000000bff097e24 */ /* 0x000fe2000f8e00ff */
[----:B------:R-:W-:Y:S01]  /*110a0*/  ISETP.GE.AND P2, PT, R0, UR7, PT ;  /* 0x0000000700007c0c */ /* 0x000fe2000bf46270 */
[----:B------:R-:W-:-:S04]  /*110b0*/  IMAD.WIDE.U32 R4, R5, UR9, R2 ;  /* 0x0000000905047c25 */ /* 0x000fc8000f8e0002 */
[----:B------:R-:W-:Y:S02]  /*110c0*/  VIADD R0, R22, 0x40 ;  /* 0x0000004016007836 */ /* 0x000fe40000000000 */
[----:B------:R-:W-:Y:S02]  /*110d0*/  IMAD.MOV.U32 R6, RZ, RZ, R22 ;  /* 0x000000ffff067224 */ /* 0x000fe400078e0016 */
[----:B------:R-:W-:Y:S01]  /*110e0*/  VIADD R11, R5, UR4 ;  /* 0x00000004050b7c36 */ /* 0x000fe20008000000 */
[----:B------:R-:W-:Y:S01]  /*110f0*/  ISETP.GE.AND P1, PT, R0, UR7, PT ;  /* 0x0000000700007c0c */ /* 0x000fe2000bf26270 */
[----:B------:R-:W-:Y:S01]  /*11100*/  IMAD.WIDE R6, R9, 0x80, R6 ;  /* 0x0000008009067825 */ /* 0x000fe200078e0206 */
[----:B------:R-:W-:Y:S11]  /*11110*/  @P3 BRA `(.L_x_4898) ;  /* 0x0000000000503947 */ /* 0x000ff60003800000 */
        /* <DEDUP_REMOVED lines=20> */
.L_x_4898:
[----:B------:R-:W-:Y:S05]  /*11260*/  BSYNC B1 ;  /* 0x0000000000017941 */ /* 0x000fea0003800000 */
.L_x_4897:
        /* <DEDUP_REMOVED lines=24> */
.L_x_4900:
[----:B------:R-:W-:Y:S05]  /*113f0*/  BSYNC B1 ;  /* 0x0000000000017941 */ /* 0x000fea0003800000 */
.L_x_4899:
[----:B------:R-:W-:Y:S04]  /*11400*/  BSSY B1, `(.L_x_4901) ;  /* 0x0000018000017945 */ /* 0x000fe80003800000 */
[----:B------:R-:W-:Y:S05]  /*11410*/  @P1 BRA `(.L_x_4902) ;  /* 0x0000000000581947 */ /* 0x000fea0003800000 */
[----:B01----:R-:W-:Y:S01]  /*11420*/  IADD3 R9, P1, R6, 0x40, RZ ;  /* 0x0000004006097810 */ /* 0x003fe20007f3e0ff */
[C---:B------:R-:W-:Y:S01]  /*11430*/  VIADD R2, R16.reuse, 0x40 ;  /* 0x0000004010027836 */ /* 0x040fe20000000000 */
[----:B------:R-:W-:Y:S01]  /*11440*/  ULDC UR4, c[0x0][0xa8c] ;  /* 0x0002a30000047ab9 */ /* 0x000fe20000000800 */
[----:B------:R-:W-:Y:S01]  /*11450*/  ULDC.64 UR8, c[0x0][0xad8] ;  /* 0x0002b60000087ab9 */ /* 0x000fe20000000a00 */
[----:B------:R-:W-:Y:S01]  /*11460*/  IMAD.MOV.U32 R3, RZ, RZ, R11 ;  /* 0x000000ffff037224 */ /* 0x000fe200078e000b */
[----:B------:R-:W-:Y:S01]  /*11470*/  ISETP.GE.AND P2, PT, R16, UR4, PT ;  /* 0x0000000410007c0c */ /* 0x000fe2000bf46270 */
[----:B------:R-:W-:Y:S01]  /*11480*/  IMAD.X R0, RZ, RZ, R7, P1 ;  /* 0x000000ffff007224 */ /* 0x000fe200008e0607 */
[----:B------:R-:W-:Y:S01]  /*11490*/  ISETP.GE.AND P3, PT, R2, UR4, PT ;  /* 0x0000000402007c0c */ /* 0x000fe2000bf66270 */
[----:B------:R-:W-:Y:S01]  /*114a0*/  VIADD R8, R16, 0x80 ;  /* 0x0000008010087836 */ /* 0x000fe20000000000 */
[----:B------:R-:W-:Y:S01]  /*114b0*/  MOV R2, R4 ;  /* 0x0000000400027202 */ /* 0x000fe20000000f00 */
[----:B------:R-:W-:Y:S01]  /*114c0*/  IMAD R0, R0, UR8, RZ ;  /* 0x0000000800007c24 */ /* 0x000fe2000f8e02ff */
[----:B------:R-:W-:-:S02]  /*114d0*/  ULDC.64 UR10, c[0x0][0x208] ;  /* 0x00008200000a7ab9 */ /* 0x000fc40000000a00 */
        /* <DEDUP_REMOVED lines=10> */
.L_x_4902:
[----:B------:R-:W-:Y:S05]  /*11580*/  BSYNC B1 ;  /* 0x0000000000017941 */ /* 0x000fea0003800000 */
.L_x_4901:
        /* <DEDUP_REMOVED lines=23> */
.L_x_4893:
[----:B------:R-:W-:Y:S05]  /*11700*/  BSYNC B0 ;  /* 0x0000000000007941 */ /* 0x000fea0003800000 */
.L_x_4884:
[----:B------:R-:W-:Y:S02]  /*11710*/  ULDC UR4, c[0x0][0xc14] ;  /* 0x0003050000047ab9 */ /* 0x000fe40000000800 */
[----:B------:R-:W-:-:S13]  /*11720*/  ISETP.GE.AND P0, PT, R83, UR4, PT ;  /* 0x0000000453007c0c */ /* 0x000fda000bf06270 */
[----:B------:R-:W-:Y:S05]  /*11730*/  @!P0 BRA `(.L_x_4903) ;  /* 0xfffffef400a08947 */ /* 0x000fea000383ffff */
[----:B------:R-:W-:Y:S05]  /*11740*/  EXIT ;  /* 0x000000000000794d */ /* 0x000fea0003800000 */
.L_x_4848:
        /* <DEDUP_REMOVED lines=38> */
[----:B-1----:R-:W-:Y:S01]  /*119b0*/  SEL R3, R6, RZ, P0 ;  /* 0x000000ff06037207 */ /* 0x002fe20000000000 */
[----:B------:R-:W-:Y:S01]  /*119c0*/  IMAD.MOV.U32 R6, RZ, RZ, RZ ;  /* 0x000000ffff067224 */ /* 0x000fe200078e00ff */
        /* <DEDUP_REMOVED lines=17> */
[----:B------:R-:W-:Y:S01]  /*11ae0*/  MOV R5, R2 ;  /* 0x0000000200057202 */ /* 0x000fe20000000f00 */
[----:B------:R-:W-:Y:S01]  /*11af0*/  IMAD.MOV.U32 R6, RZ, RZ, RZ ;  /* 0x000000ffff067224 */ /* 0x000fe200078e00ff */
[----:B------:R-:W-:Y:S01]  /*11b00*/  ULDC UR5, c[0x0][0xc14] ;  /* 0x0003050000057ab9 */ /* 0x000fe20000000800 */
[----:B------:R-:W-:Y:S01]  /*11b10*/  ULDC UR7, c[0x0][0xc14] ;  /* 0x0003050000077ab9 */ /* 0x000fe20000000800 */
[----:B------:R-:W-:-:S05]  /*11b20*/  ULDC UR4, c[0x0][0xc10] ;  /* 0x0003040000047ab9 */ /* 0x000fca0000000800 */
.L_x_4908:
        /* <DEDUP_REMOVED lines=16> */
.L_x_4907:
[----:B------:R-:W-:Y:S05]  /*11c30*/  BSYNC B0 ;  /* 0x0000000000007941 */ /* 0x000fea0003800000 */
.L_x_4906:
        /* <DEDUP_REMOVED lines=25> */
.L_x_4904:
        /* <DEDUP_REMOVED lines=21> */
.L_x_4909:
[----:B-1----:R-:W-:Y:S01]  /*11f20*/  IMAD.MOV R2, RZ, RZ, -R3 ;  /* 0x000000ffff027224 */ /* 0x002fe200078e0a03 */
[----:B--2---:R-:W-:Y:S01]  /*11f30*/  IABS R4, R6 ;  /* 0x0000000600047213 */ /* 0x004fe20000000000 */
[----:B---3--:R-:W-:Y:S02]  /*11f40*/  IMAD R16, R16, UR4, R7 ;  /* 0x0000000410107c24 */ /* 0x008fe4000f8e0207 */
[----:B------:R-:W-:Y:S01]  /*11f50*/  IMAD R5, R2, R11, RZ ;  /* 0x0000000b02057224 */ /* 0x000fe200078e02ff */
[----:B------:R-:W-:Y:S01]  /*11f60*/  IADD3 R4, RZ, -R4, RZ ;  /* 0x80000004ff047210 */ /* 0x000fe20007ffe0ff */
[----:B------:R-:W-:-:S04]  /*11f70*/  IMAD.MOV.U32 R2, RZ, RZ, RZ ;  /* 0x000000ffff027224 */ /* 0x000fc800078e00ff */
        /* <DEDUP_REMOVED lines=50> */
.L_x_4905:
[----:B------:R-:W-:Y:S01]  /*122a0*/  MOV R17, RZ ;  /* 0x000000ff00117202 */ /* 0x000fe20000000f00 */
[----:B------:R-:W-:Y:S02]  /*122b0*/  IMAD.U32 R16, RZ, RZ, UR6 ;  /* 0x00000006ff107e24 */ /* 0x000fe4000f8e00ff */
[----:B------:R-:W-:-:S07]  /*122c0*/  IMAD.MOV.U32 R18, RZ, RZ, RZ ;  /* 0x000000ffff127224 */ /* 0x000fce00078e00ff */
.L_x_4910:
        /* <DEDUP_REMOVED lines=20> */
.L_x_4978:
        /* <DEDUP_REMOVED lines=9> */
[----:B------:R-:W-:Y:S01]  /*124a0*/  IMAD.MOV.U32 R6, RZ, RZ, RZ ;  /* 0x000000ffff067224 */ /* 0x000fe200078e00ff */
        /* <DEDUP_REMOVED lines=44> */
.L_x_4912:
        /* <DEDUP_REMOVED lines=14> */
.L_x_4913:
[----:B------:R-:W-:Y:S05]  /*12850*/  @!P0 BRA `(.L_x_4914) ;  /* 0x0000000000108947 */ /* 0x000fea0003800000 */
[----:B------:R-:W-:Y:S02]  /*12860*/  ULDC.64 UR4, c[0x0][0x208] ;  /* 0x0000820000047ab9 */ /* 0x000fe40000000a00 */
[----:B------:R-:W2:Y:S04]  /*12870*/  LDG.E R7, desc[UR4][R4.64] ;  /* 0x0000000404077981 */ /* 0x000ea8000c1e1900 */
[----:B-1----:R-:W2:Y:S02]  /*12880*/  LDG.E R2, desc[UR4][R4.64+0x4] ;  /* 0x0000040404027981 */ /* 0x002ea4000c1e1900 */
[----:B--2---:R-:W-:-:S07]  /*12890*/  IMAD.IADD R7, R2, 0x1, -R7 ;  /* 0x0000000102077824 */ /* 0x004fce00078e0a07 */
.L_x_4914:
[----:B-----5:R-:W-:Y:S01]  /*128a0*/  IMAD.IADD R7, R7, 0x1, -R0 ;  /* 0x0000000107077824 */ /* 0x020fe200078e0a00 */
[----:B-1----:R-:W-:Y:S01]  /*128b0*/  LEA R2, R17, 0xef, 0x7 ;  /* 0x000000ef11027811 */ /* 0x002fe200078e38ff */
[----:B------:R-:W-:Y:S01]  /*128c0*/  IMAD.MOV.U32 R4, RZ, RZ, RZ ;  /* 0x000000ffff047224 */ /* 0x000fe200078e00ff */
[----:B------:R-:W-:Y:S01]  /*128d0*/  BSSY B6, `(.L_x_4915) ;  /* 0x0000327000067945 */ /* 0x000fe20003800000 */
[C---:B------:R-:W-:Y:S01]  /*128e0*/  VIADD R5, R7.reuse, 0x6f ;  /* 0x0000006f07057836 */ /* 0x040fe20000000000 */
[----:B------:R-:W-:Y:S01]  /*128f0*/  IADD3 R3, R7, R2, -R6 ;  /* 0x0000000207037210 */ /* 0x000fe20007ffe806 */
        /* <DEDUP_REMOVED lines=29> */
.L_x_4916:
        /* <DEDUP_REMOVED lines=23> */
.L_x_4918:
        /* <DEDUP_REMOVED lines=20> */
.L_x_4920:
        /* <DEDUP_REMOVED lines=16> */
.L_x_4919:
        /* <DEDUP_REMOVED lines=32> */
.L_x_4921:
        /* <DEDUP_REMOVED lines=16> */
.L_x_4922:
        /* <DEDUP_REMOVED lines=15> */
.L_x_4923:
        /* <DEDUP_REMOVED lines=18> */
.L_x_4994:
[----:B------:R-:W-:Y:S01]  /*13390*/  UMOV UR4, 0xffffffff ;  /* 0xffffffff00047882 */ /* 0x000fe20000000000 */
[----:B0-----:R-:W-:Y:S02]  /*133a0*/  SHF.R.S32.HI R13, RZ, 0x1f, R4 ;  /* 0x0000001fff0d7819 */ /* 0x001fe40000011404 */
[----:B------:R-:W-:Y:S05]  /*133b0*/  BRA.DIV UR4, `(.L_x_4925) ;  /* 0x0000003a04c87947 */ /* 0x000fea000b800000 */
[----:B------:R-:W-:-:S13]  /*133c0*/  ELECT P6, URZ, PT ;  /* 0x00000000003f782f */ /* 0x000fda00038c0000 */
.L_x_4997:
        /* <DEDUP_REMOVED lines=23> */
.L_x_4927:
        /* <DEDUP_REMOVED lines=9> */
.L_x_4998:
        /* <DEDUP_REMOVED lines=11> */
.L_x_4929:
        /* <DEDUP_REMOVED lines=33> */
.L_x_4926:
        /* <DEDUP_REMOVED lines=47> */
.L_x_4999:
[----:B------:R-:W-:Y:S05]  /*13b80*/  BSYNC B0 ;  /* 0x0000000000007941 */ /* 0x000fea0003800000 */
.L_x_4930:
        /* <DEDUP_REMOVED lines=43> */
.L_x_4938:
[----:B0-----:R-:W0:Y:S01]  /*13e40*/  S2R R3, SR_CgaCtaId ;  /* 0x0000000000037919 */ /* 0x001e220000008800 */
[----:B------:R-:W-:-:S04]  /*13e50*/  MOV R2, 0x400 ;  /* 0x0000040000027802 */ /* 0x000fc80000000f00 */
[----:B0-----:R-:W-:Y:S02]  /*13e60*/  LEA R2, R3, R2, 0x18 ;  /* 0x0000000203027211 */ /* 0x001fe400078ec0ff */
[----:B------:R-:W-:-:S03]  /*13e70*/  SHF.L.U32 R3, R12, 0x1f, RZ ;  /* 0x0000001f0c037819 */ /* 0x000fc600000006ff */
[----:B------:R-:W-:-:S04]  /*13e80*/  IMAD R2, R11, 0x8, R2 ;  /* 0x000000080b027824 */ /* 0x000fc800078e0202 */
[----:B------:R-:W0:Y:S02]  /*13e90*/  SYNCS.PHASECHK.TRANS64.TRYWAIT P0, [R2+URZ+0x36840], R3 ;  /* 0x03684003020075a7 */ /* 0x000e24000800017f */
[----:B0-----:R-:W-:Y:S05]  /*13ea0*/  @!P0 BRA `(.L_x_4939) ;  /* 0x0000003000608947 */ /* 0x001fea0003800000 */
.L_x_5000:
        /* <DEDUP_REMOVED lines=11> */
.L_x_4940:
        /* <DEDUP_REMOVED lines=37> */
.L_x_5001:
        /* <DEDUP_REMOVED lines=13> */
.L_x_4942:
        /* <DEDUP_REMOVED lines=36> */
.L_x_4937:
[----:B------:R-:W-:Y:S05]  /*144c0*/  BSYNC B2 ;  /* 0x0000000000027941 */ /* 0x000fea0003800000 */
.L_x_4936:
[----:B------:R-:W2:Y:S04]  /*144d0*/  LDL.LU R2, [R1+0x14] ;  /* 0x0000140001027983 */ /* 0x000ea80000300800 */
[----:B------:R0:W-:Y:S04]  /*144e0*/  STL [R1], R11 ;  /* 0x0000000b01007387 */ /* 0x0001e80000100800 */
[----:B------:R0:W-:Y:S02]  /*144f0*/  STL [R1+0x8], R12 ;  /* 0x0000080c01007387 */ /* 0x0001e40000100800 */
[----:B0-2---:R-:W-:-:S07]  /*14500*/  VIADD R7, R2, 0xfffffffd ;  /* 0xfffffffd02077836 */ /* 0x005fce0000000000 */
.L_x_4935:
[----:B------:R-:W-:Y:S05]  /*14510*/  BSYNC B1 ;  /* 0x0000000000017941 */ /* 0x000fea0003800000 */
.L_x_4934:
[----:B------:R-:W-:-:S13]  /*14520*/  ISETP.NE.AND P0, PT, R10, RZ, PT ;  /* 0x000000ff0a00720c */ /* 0x000fda0003f05270 */
[----:B------:R-:W-:Y:S05]  /*14530*/  @!P0 BRA `(.L_x_4933) ;  /* 0x00000010002c8947 */ /* 0x000fea0003800000 */
[----:B------:R-:W-:-:S07]  /*14540*/  IMAD.MOV.U32 R10, RZ, RZ, R6 ;  /* 0x000000ffff0a7224 */ /* 0x000fce00078e0006 */
.L_x_4957:
        /* <DEDUP_REMOVED lines=33> */
.L_x_4945:
[----:B------:R-:W1:Y:S01]  /*14760*/  S2R R3, SR_CgaCtaId ;  /* 0x0000000000037919 */ /* 0x000e620000008800 */
[----:B------:R-:W-:-:S04]  /*14770*/  MOV R2, 0x400 ;  /* 0x0000040000027802 */ /* 0x000fc80000000f00 */
[----:B-1----:R-:W-:Y:S02]  /*14780*/  LEA R2, R3, R2, 0x18 ;  /* 0x0000000203027211 */ /* 0x002fe400078ec0ff */
[----:B------:R-:W-:-:S03]  /*14790*/  SHF.L.U32 R3, R9, 0x1f, RZ ;  /* 0x0000001f09037819 */ /* 0x000fc600000006ff */
[----:B------:R-:W-:-:S04]  /*147a0*/  IMAD R2, R8, 0x8, R2 ;  /* 0x0000000808027824 */ /* 0x000fc800078e0202 */
[----:B------:R-:W1:Y:S02]  /*147b0*/  SYNCS.PHASECHK.TRANS64.TRYWAIT P0, [R2+URZ+0x36840], R3 ;  /* 0x03684003020075a7 */ /* 0x000e64000800017f */
[----:B-1----:R-:W-:Y:S05]  /*147c0*/  @!P0 BRA `(.L_x_4946) ;  /* 0x0000002800408947 */ /* 0x002fea0003800000 */
.L_x_5002:
        /* <DEDUP_REMOVED lines=11> */
.L_x_4947:
        /* <DEDUP_REMOVED lines=37> */
.L_x_5003:
        /* <DEDUP_REMOVED lines=8> */
.L_x_4949:
        /* <DEDUP_REMOVED lines=35> */
.L_x_4944:
[----:B------:R-:W-:Y:S05]  /*14d80*/  BSYNC B1 ;  /* 0x0000000000017941 */ /* 0x000fea0003800000 */
.L_x_4943:
        /* <DEDUP_REMOVED lines=32> */
.L_x_4952:
[----:B------:R-:W2:Y:S01]  /*14f90*/  S2R R3, SR_CgaCtaId ;  /* 0x0000000000037919 */ /* 0x000ea20000008800 */
[----:B------:R-:W-:-:S04]  /*14fa0*/  MOV R2, 0x400 ;  /* 0x0000040000027802 */ /* 0x000fc80000000f00 */
[----:B--2---:R-:W-:Y:S02]  /*14fb0*/  LEA R2, R3, R2, 0x18 ;  /* 0x0000000203027211 */ /* 0x004fe400078ec0ff */
[----:B------:R-:W-:-:S03]  /*14fc0*/  SHF.L.U32 R3, R14, 0x1f, RZ ;  /* 0x0000001f0e037819 */ /* 0x000fc600000006ff */
[----:B------:R-:W-:-:S04]  /*14fd0*/  IMAD R2, R15, 0x8, R2 ;  /* 0x000000080f027824 */ /* 0x000fc800078e0202 */
[----:B------:R-:W2:Y:S02]  /*14fe0*/  SYNCS.PHASECHK.TRANS64.TRYWAIT P0, [R2+URZ+0x36840], R3 ;  /* 0x03684003020075a7 */ /* 0x000ea4000800017f */
[----:B--2---:R-:W-:Y:S05]  /*14ff0*/  @!P0 BRA `(.L_x_4953) ;  /* 0x00000020005c8947 */ /* 0x004fea0003800000 */
.L_x_5004:
        /* <DEDUP_REMOVED lines=11> */
.L_x_4954:
        /* <DEDUP_REMOVED lines=38> */
.L_x_5005:
        /* <DEDUP_REMOVED lines=8> */
.L_x_4956:
        /* <DEDUP_REMOVED lines=33> */
.L_x_4951:
[----:B------:R-:W-:Y:S05]  /*155a0*/  BSYNC B1 ;  /* 0x0000000000017941 */ /* 0x000fea0003800000 */
.L_x_4950:
[C---:B------:R-:W-:Y:S01]  /*155b0*/  ISETP.GT.AND P0, PT, R7.reuse, 0x1, PT ;  /* 0x000000010700780c */ /* 0x040fe20003f04270 */
[----:B------:R-:W-:-:S04]  /*155c0*/  VIADD R2, R7, 0xfffffffe ;  /* 0xfffffffe07027836 */ /* 0x000fc80000000000 */
[----:B------:R-:W-:-:S08]  /*155d0*/  IMAD.MOV.U32 R7, RZ, RZ, R2 ;  /* 0x000000ffff077224 */ /* 0x000fd000078e0002 */
[----:B------:R-:W-:Y:S05]  /*155e0*/  @P0 BRA `(.L_x_4957) ;  /* 0xffffffec00d80947 */ /* 0x000fea000383ffff */
.L_x_4933:
[----:B------:R-:W-:Y:S05]  /*155f0*/  BSYNC B0 ;  /* 0x0000000000007941 */ /* 0x000fea0003800000 */
.L_x_4932:
        /* <DEDUP_REMOVED lines=18> */
.L_x_4959:
[----:B------:R-:W-:Y:S05]  /*15720*/  BSYNC B0 ;  /* 0x0000000000007941 */ /* 0x000fea0003800000 */
.L_x_4958:
        /* <DEDUP_REMOVED lines=11> */
.L_x_5006:
        /* <DEDUP_REMOVED lines=11> */
.L_x_4963:
        /* <DEDUP_REMOVED lines=33> */
.L_x_4961:
[----:B------:R-:W-:Y:S05]  /*15aa0*/  BSYNC B0 ;  /* 0x0000000000007941 */ /* 0x000fea0003800000 */
.L_x_4960:
        /* <DEDUP_REMOVED lines=9> */
.L_x_4917:
[----:B------:R-:W-:Y:S05]  /*15b40*/  BSYNC B6 ;  /* 0x0000000000067941 */ /* 0x000fea0003800000 */
.L_x_4915:
[----:B------:R-:W-:-:S03]  /*15b50*/  UMOV UR4, 0xffffffff ;  /* 0xffffffff00047882 */ /* 0x000fc60000000000 */
[----:B------:R-:W-:Y:S05]  /*15b60*/  BRA.DIV UR4, `(.L_x_4964) ;  /* 0x0000001604bc7947 */ /* 0x000fea000b800000 */
[----:B------:R2:W3:Y:S04]  /*15b70*/  SHFL.IDX PT, R4, R16, RZ, 0x1f ;  /* 0x00001fff10047589 */ /* 0x0004e800000e0000 */
[----:B------:R-:W4:Y:S02]  /*15b80*/  SHFL.IDX PT, R16, R16, 0x1, 0x1f ;  /* 0x00201f0010107f89 */ /* 0x000f2400000e0000 */
.L_x_5010:
        /* <DEDUP_REMOVED lines=14> */
.L_x_4966:
[----:B------:R-:W-:Y:S05]  /*15c70*/  BSYNC B0 ;  /* 0x0000000000007941 */ /* 0x000fea0003800000 */
.L_x_4965:
        /* <DEDUP_REMOVED lines=23> */
.L_x_5018:
[----:B------:R-:W-:Y:S02]  /*15df0*/  ULDC UR4, c[0x0][0xc10] ;  /* 0x0003040000047ab9 */ /* 0x000fe40000000800 */
[----:B------:R-:W-:-:S04]  /*15e00*/  IMAD.U32 R5, RZ, RZ, UR4 ;  /* 0x00000004ff057e24 */ /* 0x000fc8000f8e00ff */
[----:B-1----:R-:W-:-:S04]  /*15e10*/  IMAD R3, R14, R5, RZ ;  /* 0x000000050e037224 */ /* 0x002fc800078e02ff */
[----:B--2-4-:R-:W-:-:S05]  /*15e20*/  IMAD.IADD R16, R16, 0x1, R3 ;  /* 0x0000000110107824 */ /* 0x014fca00078e0203 */
[----:B---3--:R-:W-:-:S13]  /*15e30*/  ISETP.GT.AND P0, PT, R16, R4, PT ;  /* 0x000000041000720c */ /* 0x008fda0003f04270 */
[----:B------:R-:W-:Y:S05]  /*15e40*/  @P0 BRA `(.L_x_4968) ;  /* 0x0000000000b80947 */ /* 0x000fea0003800000 */
[----:B------:R-:W1:Y:S02]  /*15e50*/  LDC R0, c[0x0][0xc14] ;  /* 0x00030500ff007b82 */ /* 0x000e640000000800 */
.L_x_4973:
        /* <DEDUP_REMOVED lines=15> */
.L_x_4971:
[----:B------:R-:W-:Y:S05]  /*15f50*/  BSYNC B0 ;  /* 0x0000000000007941 */ /* 0x000fea0003800000 */
.L_x_4970:
        /* <DEDUP_REMOVED lines=23> */
.L_x_5026:
[----:B------:R-:W-:Y:S02]  /*160d0*/  ULDC UR4, c[0x0][0xc10] ;  /* 0x0003040000047ab9 */ /* 0x000fe40000000800 */
[----:B------:R-:W-:-:S04]  /*160e0*/  IMAD.U32 R5, RZ, RZ, UR4 ;  /* 0x00000004ff057e24 */ /* 0x000fc8000f8e00ff */
[----:B-1----:R-:W-:-:S04]  /*160f0*/  IMAD R3, R14, R5, RZ ;  /* 0x000000050e037224 */ /* 0x002fc800078e02ff */
[----:B------:R-:W-:-:S05]  /*16100*/  IMAD.IADD R16, R3, 0x1, R16 ;  /* 0x0000000103107824 */ /* 0x000fca00078e0210 */
[----:B------:R-:W-:-:S13]  /*16110*/  ISETP.GT.AND P0, PT, R16, R4, PT ;  /* 0x000000041000720c */ /* 0x000fda0003f04270 */
[----:B------:R-:W-:Y:S05]  /*16120*/  @!P0 BRA `(.L_x_4973) ;  /* 0xfffffffc004c8947 */ /* 0x000fea000383ffff */
.L_x_4968:
        /* <DEDUP_REMOVED lines=8> */
.L_x_5030:
[----:B------:R-:W-:Y:S01]  /*161b0*/  ISETP.NE.AND P0, PT, R3, RZ, PT ;  /* 0x000000ff0300720c */ /* 0x000fe20003f05270 */
[----:B------:R-:W-:-:S12]  /*161c0*/  IMAD.MOV.U32 R7, RZ, RZ, RZ ;  /* 0x000000ffff077224 */ /* 0x000fd800078e00ff */
[----:B------:R-:W-:Y:S05]  /*161d0*/  @!P0 BRA `(.L_x_4975) ;  /* 0x0000000000108947 */ /* 0x000fea0003800000 */
[----:B------:R-:W-:Y:S01]  /*161e0*/  UMOV UR4, 0xffffffff ;  /* 0xffffffff00047882 */ /* 0x000fe20000000000 */
[----:B------:R-:W-:Y:S02]  /*161f0*/  VIADD R12, R6, 0xffffffff ;  /* 0xffffffff060c7836 */ /* 0x000fe40000000000 */
[----:B------:R-:W-:Y:S05]  /*16200*/  BRA.DIV UR4, `(.L_x_4976) ;  /* 0x0000001a04487947 */ /* 0x000fea000b800000 */
[----:B------:R3:W4:Y:S02]  /*16210*/  SHFL.IDX PT, R7, R2, R12, 0x1f ;  /* 0x00001f0c02077589 */ /* 0x00072400000e0000 */
.L_x_4975:
        /* <DEDUP_REMOVED lines=68> */
.L_x_4969:
[----:B------:R-:W-:Y:S01]  /*16660*/  UMOV UR4, URZ ;  /* 0x0000003f00047c82 */ /* 0x000fe20008000000 */
[----:B------:R-:W-:Y:S01]  /*16670*/  UMOV UR5, URZ ;  /* 0x0000003f00057c82 */ /* 0x000fe20008000000 */
[----:B------:R-:W-:Y:S01]  /*16680*/  ULDC UR6, c[0x0][0xc14] ;  /* 0x0003050000067ab9 */ /* 0x000fe20000000800 */
[----:B------:R-:W-:Y:S02]  /*16690*/  IMAD.MOV.U32 R16, RZ, RZ, R4 ;  /* 0x000000ffff107224 */ /* 0x000fe400078e0004 */
[----:B------:R-:W-:Y:S02]  /*166a0*/  IMAD.U32 R17, RZ, RZ, UR4 ;  /* 0x00000004ff117e24 */ /* 0x000fe4000f8e00ff */
[----:B------:R-:W-:Y:S02]  /*166b0*/  IMAD.U32 R18, RZ, RZ, UR5 ;  /* 0x00000005ff127e24 */ /* 0x000fe4000f8e00ff */
[----:B------:R-:W-:-:S07]  /*166c0*/  IMAD.U32 R19, RZ, RZ, UR6 ;  /* 0x00000006ff137e24 */ /* 0x000fce000f8e00ff */
.L_x_4977:
        /* <DEDUP_REMOVED lines=12> */
.L_x_4911:
        /* <DEDUP_REMOVED lines=12> */
.L_x_5033:
[----:B------:R-:W-:Y:S05]  /*16850*/  BSYNC B0 ;  /* 0x0000000000007941 */ /* 0x000fea0003800000 */
.L_x_4979:
[----:B------:R-:W-:-:S03]  /*16860*/  UMOV UR4, 0xffffffff ;  /* 0xffffffff00047882 */ /* 0x000fc60000000000 */
[----:B------:R-:W-:Y:S05]  /*16870*/  BRA.DIV UR4, `(.L_x_4981) ;  /* 0x0000001204e87947 */ /* 0x000fea000b800000 */
[----:B------:R-:W2:Y:S02]  /*16880*/  S2R R2, SR_TID.X ;  /* 0x0000000000027919 */ /* 0x000ea40000002100 */
[----:B--2---:R-:W-:-:S04]  /*16890*/  SHF.R.U32.HI R2, RZ, 0x5, R2 ;  /* 0x00000005ff027819 */ /* 0x004fc80000011602 */
[----:B------:R-:W-:-:S05]  /*168a0*/  LOP3.LUT R2, R2, 0x3, RZ, 0xc0, !PT ;  /* 0x0000000302027812 */ /* 0x000fca00078ec0ff */
[----:B------:R2:W3:Y:S02]  /*168b0*/  SHFL.IDX PT, R14, R2, RZ, 0x1f ;  /* 0x00001fff020e7589 */ /* 0x0004e400000e0000 */
.L_x_5036:
[----:B---3--:R-:W-:Y:S01]  /*168c0*/  ISETP.NE.AND P0, PT, R14, RZ, PT ;  /* 0x000000ff0e00720c */ /* 0x008fe20003f05270 */
[----:B------:R-:W-:-:S12]  /*168d0*/  BSSY B0, `(.L_x_4982) ;  /* 0x0000029000007945 */ /* 0x000fd80003800000 */
[----:B------:R-:W-:Y:S05]  /*168e0*/  @P0 BRA `(.L_x_4983) ;  /* 0x00000000009c0947 */ /* 0x000fea0003800000 */
[----:B------:R-:W-:-:S03]  /*168f0*/  UMOV UR4, 0xffffffff ;  /* 0xffffffff00047882 */ /* 0x000fc60000000000 */
[----:B------:R-:W-:Y:S05]  /*16900*/  BRA.DIV UR4, `(.L_x_4984) ;  /* 0x0000001204f87947 */ /* 0x000fea000b800000 */
[----:B------:R-:W-:-:S13]  /*16910*/  ELECT P6, URZ, PT ;  /* 0x00000000003f782f */ /* 0x000fda00038c0000 */
.L_x_5039:
        /* <DEDUP_REMOVED lines=8> */
.L_x_4985:
        /* <DEDUP_REMOVED lines=14> */
.L_x_5040:
[----:B------:R-:W2:Y:S02]  /*16a80*/  SYNCS.PHASECHK.TRANS64.TRYWAIT P0, [R7+URZ], R2 ;  /* 0x00000002070075a7 */ /* 0x000ea4000800017f */
[----:B--2---:R-:W-:Y:S05]  /*16a90*/  @!P0 BRA `(.L_x_4987) ;  /* 0x0000001000c88947 */ /* 0x004fea0003800000 */
.L_x_5041:
[----:B------:R-:W-:Y:S05]  /*16aa0*/  @!P2 BRA `(.L_x_4988) ;  /* 0x000000000004a947 */ /* 0x000fea0003800000 */
[----:B------:R-:W-:Y:S01]  /*16ab0*/  BPT.TRAP 0x1 ;  /* 0x000000040000795c */ /* 0x000fe20000300000 */
.L_x_4988:
[----:B------:R-:W3:Y:S01]  /*16ac0*/  LDL.LU R4, [R1] ;  /* 0x0000000001047983 */ /* 0x000ee20000300800 */
[----:B------:R-:W-:-:S04]  /*16ad0*/  VIADD R0, R0, 0x36860 ;  /* 0x0003686000007836 */ /* 0x000fc80000000000 */
[----:B---3--:R-:W-:-:S04]  /*16ae0*/  IMAD R4, R4, 0x8, R0 ;  /* 0x0000000804047824 */ /* 0x008fc800078e0200 */
[----:B------:R-:W3:Y:S02]  /*16af0*/  SYNCS.PHASECHK.TRANS64.TRYWAIT P0, [R4+URZ], R5 ;  /* 0x00000005040075a7 */ /* 0x000ee4000800017f */
[----:B---3--:R-:W-:Y:S05]  /*16b00*/  @!P0 BRA `(.L_x_4989) ;  /* 0x0000001000c08947 */ /* 0x008fea0003800000 */
.L_x_5042:
[----:B------:R-:W-:-:S07]  /*16b10*/  IMAD R3, R3, 0x8, R0 ;  /* 0x0000000803037824 */ /* 0x000fce00078e0200 */
.L_x_4990:
[----:B----4-:R4:W0:Y:S02]  /*16b20*/  SYNCS.PHASECHK.TRANS64.TRYWAIT P0, [R3+URZ], R2 ;  /* 0x00000002030075a7 */ /* 0x010824000800017f */
[----:B0-----:R-:W-:Y:S05]  /*16b30*/  @!P0 NANOSLEEP.SYNCS 0x989680 ;  /* 0x009896800000895d */ /* 0x001fea0003900000 */
[----:B------:R-:W0:Y:S02]  /*16b40*/  @!P0 SYNCS.PHASECHK.TRANS64 P0, [R3+URZ], R2 ;  /* 0x00000002030085a7 */ /* 0x000e24000800007f */
[----:B0-----:R-:W-:Y:S05]  /*16b50*/  @!P0 BRA `(.L_x_4990) ;  /* 0xfffffffc00f08947 */ /* 0x001fea000383ffff */
.L_x_4983:
[----:B------:R-:W-:Y:S05]  /*16b60*/  BSYNC B0 ;  /* 0x0000000000007941 */ /* 0x000fea0003800000 */
.L_x_4982:
[----:B------:R-:W-:Y:S05]  /*16b70*/  EXIT ;  /* 0x000000000000794d */ /* 0x000fea0003800000 */
.L_x_4855:
[----:B0-----:R-:W-:-:S04]  /*16b80*/  IMAD.U32 R3, RZ, RZ, UR60 ;  /* 0x0000003cff037e24 */ /* 0x001fc8000f8e00ff */
[----:B------:R0:W1:Y:S03]  /*16b90*/  SYNCS.PHASECHK.TRANS64.TRYWAIT P1, [R3+URZ+0x36800], R0 ;  /* 0x03680000030075a7 */ /* 0x000066000802017f */
[----:B-1----:R-:W-:Y:S05]  /*16ba0*/  @!P1 NANOSLEEP.SYNCS 0x989680 ;  /* 0x009896800000995d */ /* 0x002fea0003900000 */
[----:B------:R-:W1:Y:S02]  /*16bb0*/  @!P1 SYNCS.PHASECHK.TRANS64 P1, [R3+URZ+0x36800], R0 ;  /* 0x03680000030095a7 */ /* 0x000e64000802007f */
[----:B-1----:R-:W-:Y:S05]  /*16bc0*/  @!P1 BRA `(.L_x_4855) ;  /* 0xfffffffc00ec9947 */ /* 0x002fea000383ffff */
[----:B------:R-:W-:Y:S05]  /*16bd0*/  BRA `(.L_x_4991) ;  /* 0xfffffeac00a47947 */ /* 0x000fea000383ffff */
.L_x_4859:
[----:B-1----:R1:W2:Y:S02]  /*16be0*/  SYNCS.PHASECHK.TRANS64.TRYWAIT P2, [R2+URZ+0x36830], R3 ;  /* 0x03683003020075a7 */ /* 0x0022a4000804017f */
[----:B--2---:R-:W-:Y:S05]  /*16bf0*/  @!P2 NANOSLEEP.SYNCS 0x989680 ;  /* 0x009896800000a95d */ /* 0x004fea0003900000 */
[----:B------:R-:W2:Y:S02]  /*16c00*/  @!P2 SYNCS.PHASECHK.TRANS64 P2, [R2+URZ+0x36830], R3 ;  /* 0x036830030200a5a7 */ /* 0x000ea4000804007f */
[----:B--2---:R-:W-:Y:S05]  /*16c10*/  @!P2 BRA `(.L_x_4859) ;  /* 0xfffffffc00f0a947 */ /* 0x004fea000383ffff */
[----:B------:R-:W-:Y:S05]  /*16c20*/  BRA `(.L_x_4858) ;  /* 0xfffffeac00cc7947 */ /* 0x000fea000383ffff */
.L_x_4864:
[----:B-1----:R-:W-:-:S04]  /*16c30*/  IMAD.U32 R5, RZ, RZ, UR39 ;  /* 0x00000027ff057e24 */ /* 0x002fc8000f8e00ff */
[----:B------:R1:W2:Y:S03]  /*16c40*/  SYNCS.PHASECHK.TRANS64.TRYWAIT P2, [R5+URZ+0x36830], R0 ;  /* 0x03683000050075a7 */ /* 0x0002a6000804017f */
[----:B--2---:R-:W-:Y:S05]  /*16c50*/  @!P2 NANOSLEEP.SYNCS 0x989680 ;  /* 0x009896800000a95d */ /* 0x004fea0003900000 */
[----:B------:R-:W2:Y:S02]  /*16c60*/  @!P2 SYNCS.PHASECHK.TRANS64 P2, [R5+URZ+0x36830], R0 ;  /* 0x036830000500a5a7 */ /* 0x000ea4000804007f */
[----:B--2---:R-:W-:Y:S05]  /*16c70*/  @!P2 BRA `(.L_x_4864) ;  /* 0xfffffffc00eca947 */ /* 0x004fea000383ffff */
[----:B------:R-:W-:Y:S05]  /*16c80*/  BRA `(.L_x_4863) ;  /* 0xfffffef000b47947 */ /* 0x000fea000383ffff */
.L_x_4868:
[----:B-1----:R-:W-:-:S04]  /*16c90*/  IMAD.U32 R3, RZ, RZ, UR10 ;  /* 0x0000000aff037e24 */ /* 0x002fc8000f8e00ff */
[----:B------:R1:W2:Y:S03]  /*16ca0*/  SYNCS.PHASECHK.TRANS64.TRYWAIT P2, [R3+URZ+0x36850], R0 ;  /* 0x03685000030075a7 */ /* 0x0002a6000804017f */
[----:B--2---:R-:W-:Y:S05]  /*16cb0*/  @!P2 NANOSLEEP.SYNCS 0x989680 ;  /* 0x009896800000a95d */ /* 0x004fea0003900000 */
[----:B------:R-:W2:Y:S02]  /*16cc0*/  @!P2 SYNCS.PHASECHK.TRANS64 P2, [R3+URZ+0x36850], R0 ;  /* 0x036850000300a5a7 */ /* 0x000ea4000804007f */
[----:B--2---:R-:W-:Y:S05]  /*16cd0*/  @!P2 BRA `(.L_x_4868) ;  /* 0xfffffffc00eca947 */ /* 0x004fea000383ffff */
[----:B------:R-:W-:Y:S05]  /*16ce0*/  BRA `(.L_x_4867) ;  /* 0xffffff18002c7947 */ /* 0x000fea000383ffff */
.L_x_4874:
[----:B-1----:R-:W-:-:S04]  /*16cf0*/  IMAD.U32 R5, RZ, RZ, UR6 ;  /* 0x00000006ff057e24 */ /* 0x002fc8000f8e00ff */
[----:B------:R1:W2:Y:S03]  /*16d00*/  SYNCS.PHASECHK.TRANS64.TRYWAIT P2, [R5+URZ+0x36830], R0 ;  /* 0x03683000050075a7 */ /* 0x0002a6000804017f */
[----:B--2---:R-:W-:Y:S05]  /*16d10*/  @!P2 NANOSLEEP.SYNCS 0x989680 ;  /* 0x009896800000a95d */ /* 0x004fea0003900000 */
[----:B------:R-:W2:Y:S02]  /*16d20*/  @!P2 SYNCS.PHASECHK.TRANS64 P2, [R5+URZ+0x36830], R0 ;  /* 0x036830000500a5a7 */ /* 0x000ea4000804007f */
[----:B--2---:R-:W-:Y:S05]  /*16d30*/  @!P2 BRA `(.L_x_4874) ;  /* 0xfffffffc00eca947 */ /* 0x004fea000383ffff */
[----:B------:R-:W-:Y:S05]  /*16d40*/  BRA `(.L_x_4873) ;  /* 0xffffff3400887947 */ /* 0x000fea000383ffff */
.L_x_4878:
[----:B-1----:R-:W-:-:S04]  /*16d50*/  IMAD.U32 R3, RZ, RZ, UR11 ;  /* 0x0000000bff037e24 */ /* 0x002fc8000f8e00ff */
[----:B------:R1:W2:Y:S03]  /*16d60*/  SYNCS.PHASECHK.TRANS64.TRYWAIT P2, [R3+URZ+0x36850], R0 ;  /* 0x03685000030075a7 */ /* 0x0002a6000804017f */
[----:B--2---:R-:W-:Y:S05]  /*16d70*/  @!P2 NANOSLEEP.SYNCS 0x989680 ;  /* 0x009896800000a95d */ /* 0x004fea0003900000 */
[----:B------:R-:W2:Y:S02]  /*16d80*/  @!P2 SYNCS.PHASECHK.TRANS64 P2, [R3+URZ+0x36850], R0 ;  /* 0x036850000300a5a7 */ /* 0x000ea4000804007f */
[----:B--2---:R-:W-:Y:S05]  /*16d90*/  @!P2 BRA `(.L_x_4878) ;  /* 0xfffffffc00eca947 */ /* 0x004fea000383ffff */
[----:B------:R-:W-:Y:S05]  /*16da0*/  BRA `(.L_x_4877) ;  /* 0xffffff5800fc7947 */ /* 0x000fea000383ffff */
.L_x_4883:
[----:B-1----:R-:W-:-:S04]  /*16db0*/  IMAD.U32 R3, RZ, RZ, UR5 ;  /* 0x00000005ff037e24 */ /* 0x002fc8000f8e00ff */
[----:B------:R1:W2:Y:S03]  /*16dc0*/  SYNCS.PHASECHK.TRANS64.TRYWAIT P0, [R3+URZ+0x36850], R2 ;  /* 0x03685002030075a7 */ /* 0x0002a6000800017f */
[----:B--2---:R-:W-:Y:S05]  /*16dd0*/  @!P0 NANOSLEEP.SYNCS 0x989680 ;  /* 0x009896800000895d */ /* 0x004fea0003900000 */
[----:B------:R-:W2:Y:S02]  /*16de0*/  @!P0 SYNCS.PHASECHK.TRANS64 P0, [R3+URZ+0x36850], R2 ;  /* 0x03685002030085a7 */ /* 0x000ea4000800007f */
[----:B--2---:R-:W-:Y:S05]  /*16df0*/  @!P0 BRA `(.L_x_4883) ;  /* 0xfffffffc00ec8947 */ /* 0x004fea000383ffff */
[----:B------:R-:W-:Y:S05]  /*16e00*/  BRA `(.L_x_4882) ;  /* 0xffffff7400ac7947 */ /* 0x000fea000383ffff */
.L_x_4924:
        /* <DEDUP_REMOVED lines=11> */
.L_x_4993:
[----:B------:R-:W-:Y:S05]  /*16ec0*/  BSYNC B0 ;  /* 0x0000000000007941 */ /* 0x000fea0003800000 */
.L_x_4992:
[----:B------:R-:W-:Y:S05]  /*16ed0*/  BRA `(.L_x_4994) ;  /* 0xffffffc4002c7947 */ /* 0x000fea000383ffff */
.L_x_4925:
[----:B------:R-:W-:Y:S01]  /*16ee0*/  BSSY B0, `(.L_x_4995) ;  /* 0x0000006000007945 */ /* 0x000fe20003800000 */
[----:B------:R-:W-:-:S07]  /*16ef0*/  IMAD.MOV.U32 R15, RZ, RZ, -0x1 ;  /* 0xffffffffff0f7424 */ /* 0x000fce00078e00ff */
[----:B------:R-:W-:Y:S05]  /*16f00*/  WARPSYNC.COLLECTIVE R15, `(.L_x_4996) ;  /* 0x000000000f0c7348 */ /* 0x000fea0003c00000 */
[----:B------:R-:W-:Y:S02]  /*16f10*/  ELECT P6, UR62, PT ;  /* 0x00000000003e782f */ /* 0x000fe400038c0000 */
[----:B------:R-:W-:Y:S01]  /*16f20*/  MOV R14, UR62 ;  /* 0x0000003e000e7c02 */ /* 0x000fe20008000f00 */
[----:B------:R-:W-:Y:S10]  /*16f30*/  ENDCOLLECTIVE ;  /* 0x000000000000791b */ /* 0x000ff40003800000 */
.L_x_4996:
[----:B------:R-:W-:Y:S05]  /*16f40*/  BSYNC B0 ;  /* 0x0000000000007941 */ /* 0x000fea0003800000 */
.L_x_4995:
[----:B------:R-:W-:Y:S05]  /*16f50*/  BRA `(.L_x_4997) ;  /* 0xffffffc4001c7947 */ /* 0x000fea000383ffff */
.L_x_4928:
[----:B0-----:R0:W1:Y:S02]  /*16f60*/  SYNCS.PHASECHK.TRANS64.TRYWAIT P0, [R8+URZ+0x36840], R9 ;  /* 0x03684009080075a7 */ /* 0x001064000800017f */
[----:B-1----:R-:W-:Y:S05]  /*16f70*/  @!P0 NANOSLEEP.SYNCS 0x989680 ;  /* 0x009896800000895d */ /* 0x002fea0003900000 */
[----:B------:R-:W1:Y:S02]  /*16f80*/  @!P0 SYNCS.PHASECHK.TRANS64 P0, [R8+URZ+0x36840], R9 ;  /* 0x03684009080085a7 */ /* 0x000e64000800007f */
[----:B-1----:R-:W-:Y:S05]  /*16f90*/  @!P0 BRA `(.L_x_4928) ;  /* 0xfffffffc00f08947 */ /* 0x002fea000383ffff */
[----:B------:R-:W-:Y:S05]  /*16fa0*/  BRA `(.L_x_4998) ;  /* 0xffffffc400887947 */ /* 0x000fea000383ffff */
.L_x_4931:
        /* <DEDUP_REMOVED lines=8> */
.L_x_4939:
[----:B0-----:R0:W1:Y:S02]  /*17030*/  SYNCS.PHASECHK.TRANS64.TRYWAIT P0, [R2+URZ+0x36840], R3 ;  /* 0x03684003020075a7 */ /* 0x001064000800017f */
[----:B-1----:R-:W-:Y:S05]  /*17040*/  @!P0 NANOSLEEP.SYNCS 0x989680 ;  /* 0x009896800000895d */ /* 0x002fea0003900000 */
[----:B------:R-:W1:Y:S02]  /*17050*/  @!P0 SYNCS.PHASECHK.TRANS64 P0, [R2+URZ+0x36840], R3 ;  /* 0x03684003020085a7 */ /* 0x000e64000800007f */
[----:B-1----:R-:W-:Y:S05]  /*17060*/  @!P0 BRA `(.L_x_4939) ;  /* 0xfffffffc00f08947 */ /* 0x002fea000383ffff */
[----:B------:R-:W-:Y:S05]  /*17070*/  BRA `(.L_x_5000) ;  /* 0xffffffcc008c7947 */ /* 0x000fea000383ffff */
.L_x_4941:
[----:B0-----:R0:W1:Y:S02]  /*17080*/  SYNCS.PHASECHK.TRANS64.TRYWAIT P0, [R3+URZ+0x60], R2 ;  /* 0x00006002030075a7 */ /* 0x001064000800017f */
[----:B-1----:R-:W-:Y:S05]  /*17090*/  @!P0 NANOSLEEP.SYNCS 0x989680 ;  /* 0x009896800000895d */ /* 0x002fea0003900000 */
[----:B------:R-:W1:Y:S02]  /*170a0*/  @!P0 SYNCS.PHASECHK.TRANS64 P0, [R3+URZ+0x60], R2 ;  /* 0x00006002030085a7 */ /* 0x000e64000800007f */
[----:B-1----:R-:W-:Y:S05]  /*170b0*/  @!P0 BRA `(.L_x_4941) ;  /* 0xfffffffc00f08947 */ /* 0x002fea000383ffff */
[----:B------:R-:W-:Y:S05]  /*170c0*/  BRA `(.L_x_5001) ;  /* 0xffffffd000387947 */ /* 0x000fea000383ffff */
.L_x_4946:
[----:B-1----:R1:W2:Y:S02]  /*170d0*/  SYNCS.PHASECHK.TRANS64.TRYWAIT P0, [R2+URZ+0x36840], R3 ;  /* 0x03684003020075a7 */ /* 0x0022a4000800017f */
[----:B--2---:R-:W-:Y:S05]  /*170e0*/  @!P0 NANOSLEEP.SYNCS 0x989680 ;  /* 0x009896800000895d */ /* 0x004fea0003900000 */
[----:B------:R-:W2:Y:S02]  /*170f0*/  @!P0 SYNCS.PHASECHK.TRANS64 P0, [R2+URZ+0x36840], R3 ;  /* 0x03684003020085a7 */ /* 0x000ea4000800007f */
[----:B--2---:R-:W-:Y:S05]  /*17100*/  @!P0 BRA `(.L_x_4946) ;  /* 0xfffffffc00f08947 */ /* 0x004fea000383ffff */
[----:B------:R-:W-:Y:S05]  /*17110*/  BRA `(.L_x_5002) ;  /* 0xffffffd400ac7947 */ /* 0x000fea000383ffff */
.L_x_4948:
[----:B0-----:R0:W1:Y:S02]  /*17120*/  SYNCS.PHASECHK.TRANS64.TRYWAIT P1, [R3+URZ+0x60], R2 ;  /* 0x00006002030075a7 */ /* 0x001064000802017f */
[----:B-1----:R-:W-:Y:S05]  /*17130*/  @!P1 NANOSLEEP.SYNCS 0x989680 ;  /* 0x009896800000995d */ /* 0x002fea0003900000 */
[----:B------:R-:W1:Y:S02]  /*17140*/  @!P1 SYNCS.PHASECHK.TRANS64 P1, [R3+URZ+0x60], R2 ;  /* 0x00006002030095a7 */ /* 0x000e64000802007f */
[----:B-1----:R-:W-:Y:S05]  /*17150*/  @!P1 BRA `(.L_x_4948) ;  /* 0xfffffffc00f09947 */ /* 0x002fea000383ffff */
[----:B------:R-:W-:Y:S05]  /*17160*/  BRA `(.L_x_5003) ;  /* 0xffffffd800587947 */ /* 0x000fea000383ffff */
.L_x_4953:
[----:B--2---:R2:W3:Y:S02]  /*17170*/  SYNCS.PHASECHK.TRANS64.TRYWAIT P0, [R2+URZ+0x36840], R3 ;  /* 0x03684003020075a7 */ /* 0x0044e4000800017f */
[----:B---3--:R-:W-:Y:S05]  /*17180*/  @!P0 NANOSLEEP.SYNCS 0x989680 ;  /* 0x009896800000895d */ /* 0x008fea0003900000 */
[----:B------:R-:W3:Y:S02]  /*17190*/  @!P0 SYNCS.PHASECHK.TRANS64 P0, [R2+URZ+0x36840], R3 ;  /* 0x03684003020085a7 */ /* 0x000ee4000800007f */
[----:B---3--:R-:W-:Y:S05]  /*171a0*/  @!P0 BRA `(.L_x_4953) ;  /* 0xfffffffc00f08947 */ /* 0x008fea000383ffff */
[----:B------:R-:W-:Y:S05]  /*171b0*/  BRA `(.L_x_5004) ;  /* 0xffffffdc00907947 */ /* 0x000fea000383ffff */
.L_x_4955:
[----:B0-----:R0:W1:Y:S02]  /*171c0*/  SYNCS.PHASECHK.TRANS64.TRYWAIT P1, [R2+URZ+0x60], R9 ;  /* 0x00006009020075a7 */ /* 0x001064000802017f */
[----:B-1----:R-:W-:Y:S05]  /*171d0*/  @!P1 NANOSLEEP.SYNCS 0x989680 ;  /* 0x009896800000995d */ /* 0x002fea0003900000 */
[----:B------:R-:W1:Y:S02]  /*171e0*/  @!P1 SYNCS.PHASECHK.TRANS64 P1, [R2+URZ+0x60], R9 ;  /* 0x00006009020095a7 */ /* 0x000e64000802007f */
[----:B-1----:R-:W-:Y:S05]  /*171f0*/  @!P1 BRA `(.L_x_4955) ;  /* 0xfffffffc00f09947 */ /* 0x002fea000383ffff */
[----:B------:R-:W-:Y:S05]  /*17200*/  BRA `(.L_x_5005) ;  /* 0xffffffe000407947 */ /* 0x000fea000383ffff */
.L_x_4962:
[----:B-1----:R1:W2:Y:S02]  /*17210*/  SYNCS.PHASECHK.TRANS64.TRYWAIT P0, [R3+URZ+0x36860], R2 ;  /* 0x03686002030075a7 */ /* 0x0022a4000800017f */
[----:B--2---:R-:W-:Y:S05]  /*17220*/  @!P0 NANOSLEEP.SYNCS 0x989680 ;  /* 0x009896800000895d */ /* 0x004fea0003900000 */
[----:B------:R-:W2:Y:S02]  /*17230*/  @!P0 SYNCS.PHASECHK.TRANS64 P0, [R3+URZ+0x36860], R2 ;  /* 0x03686002030085a7 */ /* 0x000ea4000800007f */
[----:B--2---:R-:W-:Y:S05]  /*17240*/  @!P0 BRA `(.L_x_4962) ;  /* 0xfffffffc00f08947 */ /* 0x004fea000383ffff */
[----:B------:R-:W-:Y:S05]  /*17250*/  BRA `(.L_x_5006) ;  /* 0xffffffe400607947 */ /* 0x000fea000383ffff */
.L_x_4964:
        /* <DEDUP_REMOVED lines=8> */
.L_x_5008:
[----:B------:R-:W-:Y:S05]  /*172e0*/  BSYNC B0 ;  /* 0x0000000000007941 */ /* 0x000fea0003800000 */
.L_x_5007:
        /* <DEDUP_REMOVED lines=8> */
.L_x_5009:
[----:B------:R-:W-:Y:S01]  /*17370*/  IMAD.MOV.U32 R16, RZ, RZ, R14 ;  /* 0x000000ffff107224 */ /* 0x000fe200078e000e */
[----:B------:R-:W-:Y:S06]  /*17380*/  BRA `(.L_x_5010) ;  /* 0xffffffe800007947 */ /* 0x000fec000383ffff */
.L_x_4967:
        /* <DEDUP_REMOVED lines=8> */
.L_x_5012:
[----:B------:R-:W-:Y:S05]  /*17410*/  BSYNC B0 ;  /* 0x0000000000007941 */ /* 0x000fea0003800000 */
.L_x_5011:
        /* <DEDUP_REMOVED lines=10> */
.L_x_5013:
        /* <DEDUP_REMOVED lines=8> */
.L_x_5014:
        /* <DEDUP_REMOVED lines=8> */
.L_x_5015:
        /* <DEDUP_REMOVED lines=8> */
.L_x_5016:
        /* <DEDUP_REMOVED lines=8> */
.L_x_5017:
[----:B------:R-:W-:Y:S05]  /*176c0*/  BRA `(.L_x_5018) ;  /* 0xffffffe400c87947 */ /* 0x000fea000383ffff */
.L_x_4972:
        /* <DEDUP_REMOVED lines=8> */
.L_x_5020:
[----:B------:R-:W-:Y:S05]  /*17750*/  BSYNC B0 ;  /* 0x0000000000007941 */ /* 0x000fea0003800000 */
.L_x_5019:
        /* <DEDUP_REMOVED lines=10> */
.L_x_5021:
        /* <DEDUP_REMOVED lines=8> */
.L_x_5022:
        /* <DEDUP_REMOVED lines=8> */
.L_x_5023:
        /* <DEDUP_REMOVED lines=8> */
.L_x_5024:
        /* <DEDUP_REMOVED lines=8> */
.L_x_5025:
[----:B------:R-:W-:Y:S05]  /*17a00*/  BRA `(.L_x_5026) ;  /* 0xffffffe400b07947 */ /* 0x000fea000383ffff */
.L_x_4974:
[----:B------:R-:W-:Y:S01]  /*17a10*/  BSSY B0, `(.L_x_5027) ;  /* 0x0000006000007945 */ /* 0x000fe20003800000 */
[----:B------:R-:W-:Y:S01]  /*17a20*/  PLOP3.LUT P6, PT, P6, PT, PT, 0x8, 0x0 ;  /* 0x000000000000781c */ /* 0x000fe200037ce170 */
[----:B------:R-:W-:-:S12]  /*17a30*/  IMAD.MOV.U32 R15, RZ, RZ, -0x1 ;  /* 0xffffffffff0f7424 */ /* 0x000fd800078e00ff */
[----:B0-----:R-:W-:Y:S05]  /*17a40*/  WARPSYNC.COLLECTIVE R15, `(.L_x_5028) ;  /* 0x000000000f087348 */ /* 0x001fea0003c00000 */
[----:B------:R-:W-:Y:S01]  /*17a50*/  VOTE.ANY R14, PT, P6 ;  /* 0x00000000000e7806 */ /* 0x000fe200030e0100 */
[----:B0-----:R-:W-:Y:S06]  /*17a60*/  ENDCOLLECTIVE ;  /* 0x000000000000791b */ /* 0x001fec0003800000 */
.L_x_5028:
[----:B------:R-:W-:Y:S05]  /*17a70*/  BSYNC B0 ;  /* 0x0000000000007941 */ /* 0x000fea0003800000 */
.L_x_5027:
        /* <DEDUP_REMOVED lines=9> */
.L_x_5029:
[----:B------:R-:W-:Y:S01]  /*17b10*/  IMAD.MOV.U32 R17, RZ, RZ, R14 ;  /* 0x000000ffff117224 */ /* 0x000fe200078e000e */
[----:B------:R-:W-:Y:S06]  /*17b20*/  BRA `(.L_x_5030) ;  /* 0xffffffe400a07947 */ /* 0x000fec000383ffff */
.L_x_4976:
[----:B------:R-:W-:Y:S01]  /*17b30*/  BSSY B0, `(.L_x_5031) ;  /* 0x0000007000007945 */ /* 0x000fe20003800000 */
[----:B------:R-:W-:Y:S02]  /*17b40*/  IMAD.MOV.U32 R13, RZ, RZ, R2 ;  /* 0x000000ffff0d7224 */ /* 0x000fe400078e0002 */
[----:B------:R-:W-:Y:S02]  /*17b50*/  IMAD.MOV.U32 R11, RZ, RZ, 0x1f ;  /* 0x0000001fff0b7424 */ /* 0x000fe400078e00ff */
[----:B------:R-:W-:-:S07]  /*17b60*/  IMAD.MOV.U32 R15, RZ, RZ, -0x1 ;  /* 0xffffffffff0f7424 */ /* 0x000fce00078e00ff */
[----:B012---:R-:W-:Y:S05]  /*17b70*/  WARPSYNC.COLLECTIVE R15, `(.L_x_5032) ;  /* 0x000000000f087348 */ /* 0x007fea0003c00000 */
[----:B------:R3:W4:Y:S02]  /*17b80*/  SHFL.IDX P6, R14, R13, R12, R11 ;  /* 0x0000000c0d0e7389 */ /* 0x00072400000c000b */
[----:B01234-:R-:W-:Y:S01]  /*17b90*/  ENDCOLLECTIVE ;  /* 0x000000000000791b */ /* 0x01ffe20003800000 */
.L_x_5032:
[----:B------:R-:W-:Y:S05]  /*17ba0*/  BSYNC B0 ;  /* 0x0000000000007941 */ /* 0x000fea0003800000 */
.L_x_5031:
[----:B------:R-:W-:Y:S01]  /*17bb0*/  IMAD.MOV.U32 R7, RZ, RZ, R14 ;  /* 0x000000ffff077224 */ /* 0x000fe200078e000e */
[----:B------:R-:W-:Y:S06]  /*17bc0*/  BRA `(.L_x_4975) ;  /* 0xffffffe400947947 */ /* 0x000fec000383ffff */
.L_x_4980:
[----:B-1----:R1:W2:Y:S02]  /*17bd0*/  SYNCS.PHASECHK.TRANS64.TRYWAIT P0, [R0+URZ+0x36820], R3 ;  /* 0x03682003000075a7 */ /* 0x0022a4000800017f */
[----:B--2---:R-:W-:Y:S05]  /*17be0*/  @!P0 NANOSLEEP.SYNCS 0x989680 ;  /* 0x009896800000895d */ /* 0x004fea0003900000 */
[----:B------:R-:W2:Y:S02]  /*17bf0*/  @!P0 SYNCS.PHASECHK.TRANS64 P0, [R0+URZ+0x36820], R3 ;  /* 0x03682003000085a7 */ /* 0x000ea4000800007f */
[----:B--2---:R-:W-:Y:S05]  /*17c00*/  @!P0 BRA `(.L_x_4980) ;  /* 0xfffffffc00f08947 */ /* 0x004fea000383ffff */
[----:B------:R-:W-:Y:S05]  /*17c10*/  BRA `(.L_x_5033) ;  /* 0xffffffec000c7947 */ /* 0x000fea000383ffff */
.L_x_4981:
        /* <DEDUP_REMOVED lines=11> */
.L_x_5035:
[----:B------:R-:W-:Y:S05]  /*17cd0*/  BSYNC B0 ;  /* 0x0000000000007941 */ /* 0x000fea0003800000 */
.L_x_5034:
[----:B------:R-:W-:Y:S05]  /*17ce0*/  BRA `(.L_x_5036) ;  /* 0xffffffe800f47947 */ /* 0x000fea000383ffff */
.L_x_4984:
[----:B------:R-:W-:Y:S01]  /*17cf0*/  BSSY B1, `(.L_x_5037) ;  /* 0x0000006000017945 */ /* 0x000fe20003800000 */
[----:B------:R-:W-:-:S07]  /*17d00*/  IMAD.MOV.U32 R15, RZ, RZ, -0x1 ;  /* 0xffffffffff0f7424 */ /* 0x000fce00078e00ff */
[----:B012---:R-:W-:Y:S05]  /*17d10*/  WARPSYNC.COLLECTIVE R15, `(.L_x_5038) ;  /* 0x000000000f0c7348 */ /* 0x007fea0003c00000 */
[----:B------:R-:W-:Y:S02]  /*17d20*/  ELECT P6, UR62, PT ;  /* 0x00000000003e782f */ /* 0x000fe400038c0000 */
[----:B------:R-:W-:Y:S01]  /*17d30*/  MOV R14, UR62 ;  /* 0x0000003e000e7c02 */ /* 0x000fe20008000f00 */
[----:B012---:R-:W-:Y:S10]  /*17d40*/  ENDCOLLECTIVE ;  /* 0x000000000000791b */ /* 0x007ff40003800000 */
.L_x_5038:
[----:B------:R-:W-:Y:S05]  /*17d50*/  BSYNC B1 ;  /* 0x0000000000017941 */ /* 0x000fea0003800000 */
.L_x_5037:
[----:B------:R-:W-:Y:S05]  /*17d60*/  BRA `(.L_x_5039) ;  /* 0xffffffe800ec7947 */ /* 0x000fea000383ffff */
.L_x_4986:
[----:B-1----:R1:W2:Y:S02]  /*17d70*/  SYNCS.PHASECHK.TRANS64.TRYWAIT P0, [R6+URZ], R5 ;  /* 0x00000005060075a7 */ /* 0x0022a4000800017f */
[----:B--2---:R-:W-:Y:S05]  /*17d80*/  @!P0 NANOSLEEP.SYNCS 0x989680 ;  /* 0x009896800000895d */ /* 0x004fea0003900000 */
[----:B------:R-:W2:Y:S02]  /*17d90*/  @!P0 SYNCS.PHASECHK.TRANS64 P0, [R6+URZ], R5 ;  /* 0x00000005060085a7 */ /* 0x000ea4000800007f */
[----:B--2---:R-:W-:Y:S05]  /*17da0*/  @!P0 BRA `(.L_x_4986) ;  /* 0xfffffffc00f08947 */ /* 0x004fea000383ffff */
[----:B------:R-:W-:Y:S05]  /*17db0*/  BRA `(.L_x_5040) ;  /* 0xffffffec00307947 */ /* 0x000fea000383ffff */
.L_x_4987:
[----:B--2---:R2:W3:Y:S02]  /*17dc0*/  SYNCS.PHASECHK.TRANS64.TRYWAIT P0, [R7+URZ], R2 ;  /* 0x00000002070075a7 */ /* 0x0044e4000800017f */
[----:B---3--:R-:W-:Y:S05]  /*17dd0*/  @!P0 NANOSLEEP.SYNCS 0x989680 ;  /* 0x009896800000895d */ /* 0x008fea0003900000 */
[----:B------:R-:W3:Y:S02]  /*17de0*/  @!P0 SYNCS.PHASECHK.TRANS64 P0, [R7+URZ], R2 ;  /* 0x00000002070085a7 */ /* 0x000ee4000800007f */
[----:B---3--:R-:W-:Y:S05]  /*17df0*/  @!P0 BRA `(.L_x_4987) ;  /* 0xfffffffc00f08947 */ /* 0x008fea000383ffff */
[----:B------:R-:W-:Y:S05]  /*17e00*/  BRA `(.L_x_5041) ;  /* 0xffffffec00247947 */ /* 0x000fea000383ffff */
.L_x_4989:
[----:B---3--:R3:W4:Y:S02]  /*17e10*/  SYNCS.PHASECHK.TRANS64.TRYWAIT P0, [R4+URZ], R5 ;  /* 0x00000005040075a7 */ /* 0x008724000800017f */
[----:B----4-:R-:W-:Y:S05]  /*17e20*/  @!P0 NANOSLEEP.SYNCS 0x989680 ;  /* 0x009896800000895d */ /* 0x010fea0003900000 */
[----:B------:R-:W4:Y:S02]  /*17e30*/  @!P0 SYNCS.PHASECHK.TRANS64 P0, [R4+URZ], R5 ;  /* 0x00000005040085a7 */ /* 0x000f24000800007f */
[----:B----4-:R-:W-:Y:S05]  /*17e40*/  @!P0 BRA `(.L_x_4989) ;  /* 0xfffffffc00f08947 */ /* 0x010fea000383ffff */
[----:B------:R-:W-:Y:S05]  /*17e50*/  BRA `(.L_x_5042) ;  /* 0xffffffec002c7947 */ /* 0x000fea000383ffff */
.L_x_5043:
        /* <DEDUP_REMOVED lines=10> */
.L_x_12767:


//--------------------- .text._ZN7cutlass13device_kernelIN5flash11enable_sm90INS1_16FlashAttnFwdSm90INS1_25CollectiveMainloopFwdSm90ILi2EN4cute5tupleIJNS5_1CILi1EEES8_S8_EEENS6_IJNS7_ILi128EEENS7_ILi112EEENS7_ILi192EEEEEELi192ENS_10bfloat16_tEfNS_4arch4Sm90ELb1ELb0ELb0ELb1ELb0ELb1ELb0ELb1ELb1ELb0ELb0ELb0EEENS1_21CollectiveEpilogueFwdINS6_IJSA_SC_SB_EEES9_SE_SG_Li256ELb1ELb0ELb0ELb0EEENS1_36VarlenDynamicPersistentTileSchedulerILi128ELi112ELi256ELi32ELb0ELb0ELb1ELb1ELb1ELb1EEEEEEEEEvNT_6ParamsE --------------------------
	.section	.text._ZN7cutlass13device_kernelIN5flash11enable_sm90INS1_16FlashAttnFwdSm90INS1_25CollectiveMainloopFwdSm90ILi2EN4cute5tupleIJNS5_1CILi1EEES8_S8_EEENS6_IJNS7_ILi128EEENS7_ILi112EEENS7_ILi192EEEEEELi192ENS_10bfloat16_tEfNS_4arch4Sm90ELb1ELb0ELb0ELb1ELb0ELb1ELb0ELb1ELb1ELb0ELb0ELb0EEENS1_21CollectiveEpilogueFwdINS6_IJSA_SC_SB_EEES9_SE_SG_Li256ELb1ELb0ELb0ELb0EEENS1_36VarlenDynamicPersistentTileSchedulerILi128ELi112ELi256ELi32ELb0ELb0ELb1ELb1ELb1ELb1EEEEEEEEEvNT_6ParamsE,"ax",@progbits
	.align	128
.text._ZN7cutlass13device_kernelIN5flash11enable_sm90INS1_16FlashAttnFwdSm90INS1_25CollectiveMainloopFwdSm90ILi2EN4cute5tupleIJNS5_1CILi1EEES8_S8_EEENS6_IJNS7_ILi128EEENS7_ILi112EEENS7_ILi192EEEEEELi192ENS_10bfloat16_tEfNS_4arch4Sm90ELb1ELb0ELb0ELb1ELb0ELb1ELb0ELb1ELb1ELb0ELb0ELb0EEENS1_21CollectiveEpilogueFwdINS6_IJSA_SC_SB_EEES9_SE_SG_Li256ELb1ELb0ELb0ELb0EEENS1_36VarlenDynamicPersistentTileSchedulerILi128ELi112ELi256ELi32ELb0ELb0ELb1ELb1ELb1ELb1EEEEEEEEEvNT_6ParamsE:
        .type           _ZN7cutlass13device_kernelIN5flash11enable_sm90INS1_16FlashAttnFwdSm90INS1_25CollectiveMainloopFwdSm90ILi2EN4cute5tupleIJNS5_1CILi1EEES8_S8_EEENS6_IJNS7_ILi128EEENS7_ILi112EEENS7_ILi192EEEEEELi192ENS_10bfloat16_tEfNS_4arch4Sm90ELb1ELb0ELb0ELb1ELb0ELb1ELb0ELb1ELb1ELb0ELb0ELb0EEENS1_21CollectiveEpilogueFwdINS6_IJSA_SC_SB_EEES9_SE_SG_Li256ELb1ELb0ELb0ELb0EEENS1_36VarlenDynamicPersistentTileSchedulerILi128ELi112ELi256ELi32ELb0ELb0ELb1ELb1ELb1ELb1EEEEEEEEEvNT_6ParamsE,@function
        .size           _ZN7cutlass13device_kernelIN5flash11enable_sm90INS1_16FlashAttnFwdSm90INS1_25CollectiveMainloopFwdSm90ILi2EN4cute5tupleIJNS5_1CILi1EEES8_S8_EEENS6_IJNS7_ILi128EEENS7_ILi112EEENS7_ILi192EEEEEELi192ENS_10bfloat16_tEfNS_4arch4Sm90ELb1ELb0ELb0ELb1ELb0ELb1ELb0ELb1ELb1ELb0ELb0ELb0EEENS1_21CollectiveEpilogueFwdINS6_IJSA_SC_SB_EEES9_SE_SG_Li256ELb1ELb0ELb0ELb0EEENS1_36VarlenDynamicPersistentTileSchedulerILi128ELi112ELi256ELi32ELb0ELb0ELb1ELb1ELb1ELb1EEEEEEEEEvNT_6ParamsE,(.L_x_12768 - _ZN7cutlass13device_kernelIN5flash11enable_sm90INS1_16FlashAttnFwdSm90INS1_25CollectiveMainloopFwdSm90ILi2EN4cute5tupleIJNS5_1CILi1EEES8_S8_EEENS6_IJNS7_ILi128EEENS7_ILi112EEENS7_ILi192EEEEEELi192ENS_10bfloat16_tEfNS_4arch4Sm90ELb1ELb0ELb0ELb1ELb0ELb1ELb0ELb1ELb1ELb0ELb0ELb0EEENS1_21CollectiveEpilogueFwdINS6_IJSA_SC_SB_EEES9_SE_SG_Li256ELb1ELb0ELb0ELb0EEENS1_36VarlenDynamicPersistentTileSchedulerILi128ELi112ELi256ELi32ELb0ELb0ELb1ELb1ELb1ELb1EEEEEEEEEvNT_6ParamsE)
        .other          _ZN7cutlass13device_kernelIN5flash11enable_sm90INS1_16FlashAttnFwdSm90INS1_25CollectiveMainloopFwdSm90ILi2EN4cute5tupleIJNS5_1CILi1EEES8_S8_EEENS6_IJNS7_ILi128EEENS7_ILi112EEENS7_ILi192EEEEEELi192ENS_10bfloat16_tEfNS_4arch4Sm90ELb1ELb0ELb0ELb1ELb0ELb1ELb0ELb1ELb1ELb0ELb0ELb0EEENS1_21CollectiveEpilogueFwdINS6_IJSA_SC_SB_EEES9_SE_SG_Li256ELb1ELb0ELb0ELb0EEENS1_36VarlenDynamicPersistentTileSchedulerILi128ELi112ELi256ELi32ELb0ELb0ELb1ELb1ELb1ELb1EEEEEEEEEvNT_6ParamsE,@"STO_CUDA_ENTRY STV_DEFAULT"
_ZN7cutlass13device_kernelIN5flash11enable_sm90INS1_16FlashAttnFwdSm90INS1_25CollectiveMainloopFwdSm90ILi2EN4cute5tupleIJNS5_1CILi1EEES8_S8_EEENS6_IJNS7_ILi128EEENS7_ILi112EEENS7_ILi192EEEEEELi192ENS_10bfloat16_tEfNS_4arch4Sm90ELb1ELb0ELb0ELb1ELb0ELb1ELb0ELb1ELb1ELb0ELb0ELb0EEENS1_21CollectiveEpilogueFwdINS6_IJSA_SC_SB_EEES9_SE_SG_Li256ELb1ELb0ELb0ELb0EEENS1_36VarlenDynamicPersistentTileSchedulerILi128ELi112ELi256ELi32ELb0ELb0ELb1ELb1ELb1ELb1EEEEEEEEEvNT_6ParamsE:
        /* <DEDUP_REMOVED lines=27> */
.L_x_5045:
[----:B------:R-:W-:Y:S05]  /*01b0*/  BSYNC B0 ;  /* 0x0000000000007941 */ /* 0x000fea0003800000 */
.L_x_5044:
        /* <DEDUP_REMOVED lines=41> */
.L_x_5046:
        /* <DEDUP_REMOVED lines=22> */
.L_x_5047:
        /* <DEDUP_REMOVED lines=18> */
.L_x_5048:
        /* <DEDUP_REMOVED lines=22> */
.L_x_5049:
        /* <DEDUP_REMOVED lines=22> */
.L_x_5050:
        /* <DEDUP_REMOVED lines=10> */
.L_x_5053:
        /* <DEDUP_REMOVED lines=18> */
[----:B------:R-:W-:Y:S01]  /*0b50*/  IMAD.MOV.U32 R230, RZ, RZ, RZ ;  /* 0x000000ffffe67224 */ /* 0x000fe200078e00ff */
[----:B------:R-:W-:Y:S01]  /*0b60*/  CS2R R208, SRZ ;  /* 0x0000000000d07805 */ /* 0x000fe2000001ff00 */
[----:B------:R-:W-:Y:S01]  /*0b70*/  IMAD.MOV.U32 R19, RZ, RZ, RZ ;  /* 0x000000ffff137224 */ /* 0x000fe200078e00ff */
[----:B------:R-:W-:Y:S01]  /*0b80*/  SHF.R.S32.HI R3, RZ, 0x1f, R234 ;  /* 0x0000001fff037819 */ /* 0x000fe200000114ea */
[----:B------:R-:W-:-:S03]  /*0b90*/  IMAD.MOV.U32 R205, RZ, RZ, RZ ;  /* 0x000000ffffcd7224 */ /* 0x000fc600078e00ff */
[CC--:B0-----:R-:W-:Y:S02]  /*0ba0*/  LEA.HI R2, R3.reuse, R234.reuse, RZ, 0x4 ;  /* 0x000000ea03027211 */ /* 0x0c1fe400078f20ff */
[----:B------:R-:W-:Y:S02]  /*0bb0*/  LEA.HI R222, R3, R234, RZ, 0x3 ;  /* 0x000000ea03de7211 */ /* 0x000fe400078f18ff */
[----:B------:R-:W-:Y:S01]  /*0bc0*/  SHF.R.S32.HI R5, RZ, 0x4, R2 ;  /* 0x00000004ff057819 */ /* 0x000fe20000011402 */
[----:B------:R-:W-:-:S03]  /*0bd0*/  UIADD3 UR4, UR4, 0x15400, URZ ;  /* 0x0001540004047890 */ /* 0x000fc6000fffe03f */
[----:B------:R-:W-:Y:S02]  /*0be0*/  LEA.HI R4, R2, R5, RZ, 0x1 ;  /* 0x0000000502047211 */ /* 0x000fe400078f08ff */
[----:B--2---:R-:W-:Y:S02]  /*0bf0*/  R2UR UR5, R0 ;  /* 0x00000000000572ca */ /* 0x004fe400000e0000 */
[----:B------:R-:W-:-:S04]  /*0c00*/  LEA.HI R0, R3, R234, RZ, 0x7 ;  /* 0x000000ea03007211 */ /* 0x000fc800078f38ff */
[----:B------:R-:W-:Y:S02]  /*0c10*/  LOP3.LUT R237, R0, 0xffffff80, RZ, 0xc0, !PT ;  /* 0xffffff8000ed7812 */ /* 0x000fe400078ec0ff */
[----:B------:R-:W-:-:S03]  /*0c20*/  SHF.R.S32.HI R14, RZ, 0x7, R0 ;  /* 0x00000007ff0e7819 */ /* 0x000fc60000011400 */
[----:B------:R-:W-:Y:S01]  /*0c30*/  IMAD.IADD R237, R234, 0x1, -R237 ;  /* 0x00000001eaed7824 */ /* 0x000fe200078e0aed */
[----:B------:R-:W-:Y:S01]  /*0c40*/  LEA.HI R0, R0, R14, RZ, 0x1 ;  /* 0x0000000e00007211 */ /* 0x000fe200078f08ff */
[----:B------:R-:W-:Y:S01]  /*0c50*/  ULOP3.LUT UR5, UR5, 0x1, URZ, 0xfc, !UPT ;  /* 0x0000000105057892 */ /* 0x000fe2000f8efc3f */
[----:B------:R-:W-:Y:S02]  /*0c60*/  STL [R1+0x6c], R14 ;  /* 0x00006c0e01007387 */ /* 0x000fe40000100800 */
[----:B------:R-:W-:Y:S02]  /*0c70*/  SHF.R.S32.HI R8, RZ, 0x1f, R237 ;  /* 0x0000001fff087819 */ /* 0x000fe400000114ed */
[----:B------:R-:W-:Y:S02]  /*0c80*/  LOP3.LUT R0, R0, 0x3fffffe, RZ, 0xc0, !PT ;  /* 0x03fffffe00007812 */ /* 0x000fe400078ec0ff */
[CC--:B------:R-:W-:Y:S02]  /*0c90*/  LEA.HI R7, R8.reuse, R237.reuse, RZ, 0x2 ;  /* 0x000000ed08077211 */ /* 0x0c0fe400078f10ff */
[----:B------:R-:W-:Y:S01]  /*0ca0*/  LEA.HI R8, R8, R237, RZ, 0x5 ;  /* 0x000000ed08087211 */ /* 0x000fe200078f28ff */
[----:B------:R-:W-:Y:S01]  /*0cb0*/  IMAD.IADD R0, R14, 0x1, -R0 ;  /* 0x000000010e007824 */ /* 0x000fe200078e0a00 */
[----:B------:R-:W-:-:S02]  /*0cc0*/  SHF.R.S32.HI R9, RZ, 0x2, R7 ;  /* 0x00000002ff097819 */ /* 0x000fc40000011407 */
[----:B------:R-:W-:Y:S02]  /*0cd0*/  SHF.R.S32.HI R6, RZ, 0x1f, R7 ;  /* 0x0000001fff067819 */ /* 0x000fe40000011407 */
[----:B------:R-:W-:Y:S02]  /*0ce0*/  SHF.R.S32.HI R8, RZ, 0x5, R8 ;  /* 0x00000005ff087819 */ /* 0x000fe40000011408 */
[----:B------:R-:W-:Y:S02]  /*0cf0*/  LEA.HI R10, R6, R9, RZ, 0x3 ;  /* 0x00000009060a7211 */ /* 0x000fe400078f18ff */
[----:B------:R-:W-:Y:S02]  /*0d00*/  LOP3.LUT R6, R4, 0x1ffffffe, RZ, 0xc0, !PT ;  /* 0x1ffffffe04067812 */ /* 0x000fe400078ec0ff */
[----:B------:R-:W-:Y:S02]  /*0d10*/  LOP3.LUT R10, R10, 0xfffffff8, RZ, 0xc0, !PT ;  /* 0xfffffff80a0a7812 */ /* 0x000fe400078ec0ff */
[-C--:B------:R-:W-:Y:S01]  /*0d20*/  LEA.HI R4, R3, R234.reuse, RZ, 0x5 ;  /* 0x000000ea03047211 */ /* 0x080fe200078f28ff */
[----:B------:R-:W-:Y:S01]  /*0d30*/  IMAD.IADD R6, R5, 0x1, -R6 ;  /* 0x0000000105067824 */ /* 0x000fe200078e0a06 */
[----:B------:R-:W-:Y:S01]  /*0d40*/  LOP3.LUT R5, R222, 0x1ffffff8, RZ, 0xc0, !PT ;  /* 0x1ffffff8de057812 */ /* 0x000fe200078ec0ff */
[----:B------:R-:W-:Y:S01]  /*0d50*/  IMAD.IADD R9, R9, 0x1, -R10 ;  /* 0x0000000109097824 */ /* 0x000fe200078e0a0a */
[----:B------:R-:W-:-:S02]  /*0d60*/  LEA.HI R10, R3, R234, RZ, 0x2 ;  /* 0x000000ea030a7211 */ /* 0x000fc400078f10ff */
[----:B------:R-:W-:Y:S01]  /*0d70*/  LOP3.LUT R3, R2, 0x3fffff0, RZ, 0xc0, !PT ;  /* 0x03fffff002037812 */ /* 0x000fe200078ec0ff */
[----:B------:R-:W-:Y:S01]  /*0d80*/  IMAD.IADD R5, R234, 0x1, -R5 ;  /* 0x00000001ea057824 */ /* 0x000fe200078e0a05 */
[----:B------:R-:W-:Y:S01]  /*0d90*/  LOP3.LUT R11, R10, 0xfffffffc, RZ, 0xc0, !PT ;  /* 0xfffffffc0a0b7812 */ /* 0x000fe200078ec0ff */
[----:B------:R-:W-:Y:S01]  /*0da0*/  IMAD R9, R8, 0x10, R9 ;  /* 0x0000001008097824 */ /* 0x000fe200078e0209 */
[--C-:B------:R-:W-:Y:S01]  /*0db0*/  SHF.R.S32.HI R204, RZ, 0x2, R10.reuse ;  /* 0x00000002ffcc7819 */ /* 0x100fe2000001140a */
[C---:B------:R-:W-:Y:S01]  /*0dc0*/  IMAD.IADD R3, R234.reuse, 0x1, -R3 ;  /* 0x00000001ea037824 */ /* 0x040fe200078e0a03 */
[----:B------:R-:W-:Y:S01]  /*0dd0*/  SHF.R.S32.HI R13, RZ, 0x1f, R10 ;  /* 0x0000001fff0d7819 */ /* 0x000fe2000001140a */
[----:B------:R-:W-:Y:S01]  /*0de0*/  IMAD.IADD R234, R234, 0x1, -R11 ;  /* 0x00000001eaea7824 */ /* 0x000fe200078e0a0b */
[----:B------:R-:W-:Y:S01]  /*0df0*/  SHF.R.S32.HI R4, RZ, 0x5, R4 ;  /* 0x00000005ff047819 */ /* 0x000fe20000011404 */
[----:B------:R-:W-:Y:S01]  /*0e00*/  VIADD R231, R204, 0x40 ;  /* 0x00000040cce77836 */ /* 0x000fe20000000000 */
[----:B------:R-:W-:Y:S01]  /*0e10*/  LEA.HI R13, R13, R204, RZ, 0x3 ;  /* 0x000000cc0d0d7211 */ /* 0x000fe200078f18ff */
[----:B------:R-:W-:Y:S01]  /*0e20*/  IMAD.SHL.U32 R22, R234, 0x8, RZ ;  /* 0x00000008ea167824 */ /* 0x000fe200078e00ff */
[----:B------:R-:W-:Y:S01]  /*0e30*/  LOP3.LUT R224, R7, 0x7ffffffc, RZ, 0xc0, !PT ;  /* 0x7ffffffc07e07812 */ /* 0x000fe200078ec0ff */
[----:B------:R-:W-:Y:S01]  /*0e40*/  IMAD R3, R4, 0x10, R3 ;  /* 0x0000001004037824 */ /* 0x000fe200078e0203 */
[----:B------:R-:W-:Y:S01]  /*0e50*/  LOP3.LUT R13, R13, 0xfffffff8, RZ, 0xc0, !PT ;  /* 0xfffffff80d0d7812 */ /* 0x000fe200078ec0ff */
[----:B------:R-:W-:Y:S01]  /*0e60*/  VIADD R206, R22, 0x20 ;  /* 0x0000002016ce7836 */ /* 0x000fe20000000000 */
[----:B------:R-:W-:Y:S01]  /*0e70*/  SHF.R.S32.HI R2, RZ, 0x1f, R231 ;  /* 0x0000001fff027819 */ /* 0x000fe200000114e7 */
[----:B------:R-:W-:Y:S01]  /*0e80*/  IMAD R10, R3, 0x8, R6 ;  /* 0x00000008030a7824 */ /* 0x000fe200078e0206 */
[----:B------:R-:W-:Y:S01]  /*0e90*/  SHF.R.S32.HI R222, RZ, 0x3, R222 ;  /* 0x00000003ffde7819 */ /* 0x000fe200000114de */
[----:B------:R-:W-:Y:S01]  /*0ea0*/  IMAD.IADD R221, R204, 0x1, -R13 ;  /* 0x00000001ccdd7824 */ /* 0x000fe200078e0a0d */
[----:B------:R-:W-:Y:S01]  /*0eb0*/  SHF.R.S32.HI R3, RZ, 0x1f, R206 ;  /* 0x0000001fff037819 */ /* 0x000fe200000114ce */
[----:B------:R-:W-:Y:S01]  /*0ec0*/  IMAD.SHL.U32 R210, R231, 0x40, RZ ;  /* 0x00000040e7d27824 */ /* 0x000fe200078e00ff */
[----:B------:R-:W-:Y:S01]  /*0ed0*/  LEA.HI R2, R2, R231, RZ, 0x3 ;  /* 0x000000e702027211 */ /* 0x000fe200078f18ff */
[----:B------:R-:W-:Y:S01]  /*0ee0*/  IMAD.SHL.U32 R211, R221, 0x40, RZ ;  /* 0x00000040ddd37824 */ /* 0x000fe200078e00ff */
[----:B------:R-:W-:Y:S01]  /*0ef0*/  SHF.R.S32.HI R232, RZ, 0x1f, R204 ;  /* 0x0000001fffe87819 */ /* 0x000fe200000114cc */
[----:B------:R-:W-:Y:S01]  /*0f00*/  IMAD.SHL.U32 R217, R4, 0x200, RZ ;  /* 0x0000020004d97824 */ /* 0x000fe200078e00ff */
[-C--:B------:R-:W-:Y:S01]  /*0f10*/  LEA.HI R4, R3, R206.reuse, RZ, 0x6 ;  /* 0x000000ce03047211 */ /* 0x080fe200078f30ff */
[----:B------:R-:W-:Y:S01]  /*0f20*/  VIADD R207, R22, 0x40 ;  /* 0x0000004016cf7836 */ /* 0x000fe20000000000 */
[----:B------:R-:W-:Y:S01]  /*0f30*/  LOP3.LUT R211, R211, 0x1c0, RZ, 0xc0, !PT ;  /* 0x000001c0d3d37812 */ /* 0x000fe200078ec0ff */
[----:B------:R-:W-:Y:S01]  /*0f40*/  IMAD.SHL.U32 R2, R2, 0x40, RZ ;  /* 0x0000004002027824 */ /* 0x000fe200078e00ff */
[----:B------:R-:W-:Y:S01]  /*0f50*/  LEA.HI R3, R3, R206, RZ, 0x3 ;  /* 0x000000ce03037211 */ /* 0x000fe200078f18ff */
[----:B------:R-:W-:Y:S01]  /*0f60*/  IMAD R225, R0, 0x40, R9 ;  /* 0x0000004000e17824 */ /* 0x000fe200078e0209 */
[----:B------:R-:W-:Y:S01]  /*0f70*/  LOP3.LUT R210, R210, 0x1c0, RZ, 0xc0, !PT ;  /* 0x000001c0d2d27812 */ /* 0x000fe200078ec0ff */
[----:B------:R-:W-:Y:S01]  /*0f80*/  IMAD.U32 R0, RZ, RZ, UR5 ;  /* 0x00000005ff007e24 */ /* 0x000fe2000f8e00ff */
[----:B------:R-:W-:Y:S01]  /*0f90*/  SHF.R.S32.HI R6, RZ, 0x1f, R207 ;  /* 0x0000001fff067819 */ /* 0x000fe200000114cf */
[----:B------:R-:W-:Y:S01]  /*0fa0*/  IMAD.SHL.U32 R4, R4, 0x80, RZ ;  /* 0x0000008004047824 */ /* 0x000fe200078e00ff */
[----:B------:R-:W-:Y:S01]  /*0fb0*/  SHF.R.U32.HI R216, RZ, 0x3, R211 ;  /* 0x00000003ffd87819 */ /* 0x000fe200000116d3 */
[----:B------:R-:W-:Y:S01]  /*0fc0*/  IMAD.SHL.U32 R219, R5, 0x8, RZ ;  /* 0x0000000805db7824 */ /* 0x000fe200078e00ff */
[--C-:B------:R-:W-:Y:S01]  /*0fd0*/  LOP3.LUT R11, R211, 0x38, R3.reuse, 0xf8, !PT ;  /* 0x00000038d30b7812 */ /* 0x100fe200078ef803 */
[----:B------:R0:W-:Y:S01]  /*0fe0*/  STL [R1+0x4c], R0 ;  /* 0x00004c0001007387 */ /* 0x0001e20000100800 */
[----:B------:R-:W-:Y:S01]  /*0ff0*/  SHF.R.U32.HI R12, RZ, 0x3, R210 ;  /* 0x00000003ff0c7819 */ /* 0x000fe200000116d2 */
[----:B------:R-:W-:Y:S01]  /*1000*/  IMAD.SHL.U32 R16, R234, 0x4, RZ ;  /* 0x00000004ea107824 */ /* 0x000fe200078e00ff */
[----:B------:R-:W-:Y:S01]  /*1010*/  LOP3.LUT R8, R210, 0x38, R3, 0xf8, !PT ;  /* 0x00000038d2087812 */ /* 0x000fe200078ef803 */
[----:B------:R-:W-:Y:S01]  /*1020*/  IMAD.IADD R224, R237, 0x1, -R224 ;  /* 0x00000001ede07824 */ /* 0x000fe200078e0ae0 */
[----:B------:R-:W-:-:S02]  /*1030*/  LOP3.LUT R218, R2, 0xfffffe00, RZ, 0xc0, !PT ;  /* 0xfffffe0002da7812 */ /* 0x000fc400078ec0ff */
[CC--:B------:R-:W-:Y:S02]  /*1040*/  LEA.HI R2, R6.reuse, R207.reuse, RZ, 0x3 ;  /* 0x000000cf06027211 */ /* 0x0c0fe400078f18ff */
[----:B------:R-:W-:Y:S01]  /*1050*/  LEA.HI R6, R6, R207, RZ, 0x6 ;  /* 0x000000cf06067211 */ /* 0x000fe200078f30ff */
[----:B0-----:R-:W-:Y:S01]  /*1060*/  IMAD.U32 R0, RZ, RZ, UR4 ;  /* 0x00000004ff007e24 */ /* 0x001fe2000f8e00ff */
[----:B------:R-:W-:Y:S02]  /*1070*/  LOP3.LUT R4, R4, 0xffffe000, RZ, 0xc0, !PT ;  /* 0xffffe00004047812 */ /* 0x000fe400078ec0ff */
[----:B------:R-:W-:Y:S01]  /*1080*/  LOP3.LUT R11, R11, R216, RZ, 0x3c, !PT ;  /* 0x000000d80b0b7212 */ /* 0x000fe200078e3cff */
[----:B------:R-:W-:Y:S01]  /*1090*/  IMAD.SHL.U32 R6, R6, 0x80, RZ ;  /* 0x0000008006067824 */ /* 0x000fe200078e00ff */
[----:B------:R-:W-:Y:S01]  /*10a0*/  LOP3.LUT R13, R8, R12, RZ, 0x3c, !PT ;  /* 0x0000000c080d7212 */ /* 0x000fe200078e3cff */
[----:B------:R0:W-:Y:S01]  /*10b0*/  STL [R1+0x68], R0 ;  /* 0x0000680001007387 */ /* 0x0001e20000100800 */
[----:B------:R-:W-:-:S02]  /*10c0*/  LOP3.LUT R7, R210, 0x38, R22, 0xf8, !PT ;  /* 0x00000038d2077812 */ /* 0x000fc400078ef816 */
[-C--:B------:R-:W-:Y:S02]  /*10d0*/  IADD3 R11, R11, R4.reuse, R217 ;  /* 0x000000040b0b7210 */ /* 0x080fe40007ffe0d9 */
[----:B------:R-:W-:Y:S02]  /*10e0*/  IADD3 R4, R13, R4, R218 ;  /* 0x000000040d047210 */ /* 0x000fe40007ffe0da */
[--C-:B------:R-:W-:Y:S02]  /*10f0*/  LOP3.LUT R8, R210, 0x38, R2.reuse, 0xf8, !PT ;  /* 0x00000038d2087812 */ /* 0x100fe400078ef802 */
[----:B------:R-:W-:Y:S01]  /*1100*/  LOP3.LUT R13, R211, 0x38, R2, 0xf8, !PT ;  /* 0x00000038d30d7812 */ /* 0x000fe200078ef802 */
[----:B0-----:R-:W-:Y:S01]  /*1110*/  IMAD.SHL.U32 R0, R10, 0x8, RZ ;  /* 0x000000080a007824 */ /* 0x001fe200078e00ff */
[----:B------:R-:W-:Y:S02]  /*1120*/  LOP3.LUT R7, R218, R7, R12, 0xf6, !PT ;  /* 0x00000007da077212 */ /* 0x000fe400078ef60c */
[----:B------:R-:W-:-:S02]  /*1130*/  SHF.R.S32.HI R236, RZ, 0x3, R3 ;  /* 0x00000003ffec7819 */ /* 0x000fc40000011403 */
[----:B------:R-:W-:Y:S01]  /*1140*/  LOP3.LUT R6, R6, 0xffffe000, RZ, 0xc0, !PT ;  /* 0xffffe00006067812 */ /* 0x000fe200078ec0ff */
[----:B------:R0:W-:Y:S01]  /*1150*/  STL [R1+0x70], R0 ;  /* 0x0000700001007387 */ /* 0x0001e20000100800 */
[----:B------:R-:W-:Y:S02]  /*1160*/  LOP3.LUT R15, R8, R12, RZ, 0x3c, !PT ;  /* 0x0000000c080f7212 */ /* 0x000fe400078e3cff */
[----:B------:R-:W-:Y:S02]  /*1170*/  SHF.R.S32.HI R3, RZ, 0x3, R2 ;  /* 0x00000003ff037819 */ /* 0x000fe40000011402 */
[----:B------:R-:W-:Y:S02]  /*1180*/  LOP3.LUT R13, R13, R216, RZ, 0x3c, !PT ;  /* 0x000000d80d0d7212 */ /* 0x000fe400078e3cff */
[----:B------:R-:W-:Y:S01]  /*1190*/  LEA R2, R7, UR4, 0x1 ;  /* 0x0000000407027c11 */ /* 0x000fe2000f8e08ff */
[----:B------:R1:W-:Y:S01]  /*11a0*/  STL [R1+0x5c], R3 ;  /* 0x00005c0301007387 */ /* 0x0003e20000100800 */
[----:B------:R-:W-:-:S02]  /*11b0*/  IADD3 R15, R15, R6, R218 ;  /* 0x000000060f0f7210 */ /* 0x000fc40007ffe0da */
[----:B0-----:R-:W-:Y:S01]  /*11c0*/  LEA R0, R11, UR4, 0x1 ;  /* 0x000000040b007c11 */ /* 0x001fe2000f8e08ff */
[----:B------:R0:W-:Y:S01]  /*11d0*/  STL [R1+0x60], R2 ;  /* 0x0000600201007387 */ /* 0x0001e20000100800 */
[----:B------:R-:W-:-:S03]  /*11e0*/  IADD3 R13, R13, R6, R217 ;  /* 0x000000060d0d7210 */ /* 0x000fc60007ffe0d9 */
[----:B------:R2:W-:Y:S01]  /*11f0*/  STL [R1+0x64], R0 ;  /* 0x0000640001007387 */ /* 0x0005e20000100800 */
[----:B-1----:R-:W-:Y:S02]  /*1200*/  LEA R3, R4, UR4, 0x1 ;  /* 0x0000000404037c11 */ /* 0x002fe4000f8e08ff */
[----:B0-----:R-:W-:-:S03]  /*1210*/  LEA R2, R13, UR4, 0x1 ;  /* 0x000000040d027c11 */ /* 0x001fc6000f8e08ff */
[----:B------:R0:W-:Y:S01]  /*1220*/  STL [R1+0x54], R3 ;  /* 0x0000540301007387 */ /* 0x0001e20000100800 */
[----:B--2---:R-:W-:-:S05]  /*1230*/  LEA R0, R15, UR4, 0x1 ;  /* 0x000000040f007c11 */ /* 0x004fca000f8e08ff */
[----:B------:R0:W-:Y:S04]  /*1240*/  STL [R1+0x50], R0 ;  /* 0x0000500001007387 */ /* 0x0001e80000100800 */
[----:B------:R0:W-:Y:S02]  /*1250*/  STL [R1+0x58], R2 ;  /* 0x0000580201007387 */ /* 0x0001e40000100800 */
.L_x_5290:
[----:B0-----:R-:W0:Y:S01]  /*1260*/  LDC.64 R2, c[0x0][0xc60] ;  /* 0x00031800ff027b82 */ /* 0x001e220000000a00 */
[----:B------:R-:W-:Y:S01]  /*1270*/  ULDC.64 UR4, c[0x0][0xa28] ;  /* 0x00028a0000047ab9 */ /* 0x000fe20000000a00 */
[----:B------:R-:W-:Y:S01]  /*1280*/  ULDC.64 UR8, c[0x0][0xa18] ;  /* 0x0002860000087ab9 */ /* 0x000fe20000000a00 */
[----:B------:R-:W-:Y:S01]  /*1290*/  ULDC.64 UR6, c[0x0][0xa08] ;  /* 0x0002820000067ab9 */ /* 0x000fe20000000a00 */
[----:B0-----:R-:W-:-:S05]  /*12a0*/  IMAD.WIDE R2, R215, 0x4, R2 ;  /* 0x00000004d7027825 */ /* 0x001fca00078e0202 */
[----:B--2---:R-:W2:Y:S01]  /*12b0*/  LDG.E R229, desc[UR60][R2.64] ;  /* 0x0000003c02e57981 */ /* 0x004ea2000c1e1900 */
[----:B------:R-:W-:Y:S01]  /*12c0*/  ISETP.NE.U32.AND P2, PT, RZ, UR4, PT ;  /* 0x00000004ff007c0c */ /* 0x000fe2000bf45070 */
[----:B------:R-:W-:Y:S01]  /*12d0*/  IMAD.MOV.U32 R0, RZ, RZ, RZ ;  /* 0x000000ffff007224 */ /* 0x000fe200078e00ff */
[----:B------:R-:W-:Y:S01]  /*12e0*/  ISETP.NE.U32.AND P1, PT, RZ, UR8, PT ;  /* 0x00000008ff007c0c */ /* 0x000fe2000bf25070 */
[----:B-----5:R-:W-:Y:S01]  /*12f0*/  IMAD.MOV.U32 R26, RZ, RZ, RZ ;  /* 0x000000ffff1a7224 */ /* 0x020fe200078e00ff */
        /* <DEDUP_REMOVED lines=12> */
[----:B---34-:R-:W-:Y:S01]  /*13c0*/  @P1 IADD3 R4, P2, R227, UR8, RZ ;  /* 0x00000008e3041c10 */ /* 0x018fe2000ff5e0ff */
        /* <DEDUP_REMOVED lines=29> */
.L_x_5055:
[----:B------:R-:W-:Y:S02]  /*15a0*/  IMAD.U32 R2, RZ, RZ, UR5 ;  /* 0x00000005ff027e24 */ /* 0x000fe4000f8e00ff */
[----:B------:R-:W-:Y:S01]  /*15b0*/  IMAD.U32 R27, RZ, RZ, UR4 ;  /* 0x00000004ff1b7e24 */ /* 0x000fe2000f8e00ff */
[----:B------:R-:W-:Y:S06]  /*15c0*/  @!P2 BRA `(.L_x_5056) ;  /* 0x000000000010a947 */ /* 0x000fec0003800000 */
[----:B------:R-:W-:-:S04]  /*15d0*/  IADD3 R4, P0, R227, UR8, RZ ;  /* 0x00000008e3047c10 */ /* 0x000fc8000ff1e0ff */
[----:B------:R-:W-:-:S05]  /*15e0*/  IADD3.X R5, R228, UR9, RZ, P0, !PT ;  /* 0x00000009e4057c10 */ /* 0x000fca00087fe4ff */
[----:B------:R0:W5:Y:S01]  /*15f0*/  LDG.E R27, desc[UR60][R4.64] ;  /* 0x0000003c041b7981 */ /* 0x000162000c1e1900 */
[----:B------:R-:W-:Y:S05]  /*1600*/  BRA `(.L_x_5057) ;  /* 0x0000000000107947 */ /* 0x000fea0003800000 */
.L_x_5056:
[----:B------:R-:W-:Y:S05]  /*1610*/  @!P0 BRA `(.L_x_5057) ;  /* 0x00000000000c8947 */ /* 0x000fea0003800000 */
[----:B------:R-:W2:Y:S04]  /*1620*/  LDG.E R4, desc[UR60][R6.64] ;  /* 0x0000003c06047981 */ /* 0x000ea8000c1e1900 */
[----:B------:R-:W2:Y:S02]  /*1630*/  LDG.E R27, desc[UR60][R6.64+0x4] ;  /* 0x0000043c061b7981 */ /* 0x000ea4000c1e1900 */
[----:B--2---:R-:W-:-:S07]  /*1640*/  IMAD.IADD R27, R27, 0x1, -R4 ;  /* 0x000000011b1b7824 */ /* 0x004fce00078e0a04 */
.L_x_5057:
        /* <DEDUP_REMOVED lines=17> */
[----:B------:R-:W-:-:S05]  /*1760*/  IMAD.MOV R0, RZ, RZ, -R11 ;  /* 0x000000ffff007224 */ /* 0x000fca00078e0a0b */
[----:B------:R-:W-:-:S04]  /*1770*/  VIMNMX R0, RZ, R0, !PT ;  /* 0x00000000ff007248 */ /* 0x000fc80007fe0100 */
[----:B------:R-:W-:-:S05]  /*1780*/  SHF.R.U32.HI R124, RZ, 0x4, R0 ;  /* 0x00000004ff7c7819 */ /* 0x000fca0000011600 */
[----:B------:R-:W-:-:S04]  /*1790*/  IMAD.WIDE.U32 R124, R124, 0x24924925, RZ ;  /* 0x249249257c7c7825 */ /* 0x000fc800078e00ff */
[----:B------:R-:W-:Y:S02]  /*17a0*/  IMAD.MOV.U32 R24, RZ, RZ, R125 ;  /* 0x000000ffff187224 */ /* 0x000fe400078e007d */
[----:B--2---:R-:W-:Y:S01]  /*17b0*/  @P0 IMAD.IADD R2, R8, 0x1, -R3 ;  /* 0x0000000108020824 */ /* 0x004fe200078e0a03 */
[----:B------:R-:W-:-:S03]  /*17c0*/  LEA R8, R213, 0xef, 0x7 ;  /* 0x000000efd5087811 */ /* 0x000fc600078e38ff */
[----:B------:R-:W-:-:S04]  /*17d0*/  IMAD.IADD R220, R11, 0x1, R2 ;  /* 0x000000010bdc7824 */ /* 0x000fc800078e0202 */
        /* <DEDUP_REMOVED lines=9> */
[----:B------:R-:W-:-:S05]  /*1870*/  VIMNMX R148, R3, R148, PT ;  /* 0x0000009403947248 */ /* 0x000fca0003fe0100 */
        /* <DEDUP_REMOVED lines=30> */
.L_x_5060:
[----:B------:R-:W-:Y:S05]  /*1a60*/  BSYNC B6 ;  /* 0x0000000000067941 */ /* 0x000fea0003800000 */
.L_x_5059:
        /* <DEDUP_REMOVED lines=20> */
.L_x_5062:
[----:B------:R-:W-:Y:S05]  /*1bb0*/  BSYNC B6 ;  /* 0x0000000000067941 */ /* 0x000fea0003800000 */
.L_x_5061:
        /* <DEDUP_REMOVED lines=17> */
[----:B------:R-:W-:Y:S01]  /*1cd0*/  VIADD R0, R22, 0x60 ;  /* 0x0000006016007836 */ /* 0x000fe20000000000 */
[----:B------:R-:W-:Y:S01]  /*1ce0*/  ISETP.GE.AND P2, PT, R206, UR6, PT ;  /* 0x00000006ce007c0c */ /* 0x000fe2000bf46270 */
[----:B------:R-:W0:Y:S01]  /*1cf0*/  LDC R35, c[0x0][0x3d4] ;  /* 0x0000f500ff237b82 */ /* 0x000e220000000800 */
[----:B------:R-:W-:Y:S01]  /*1d00*/  ISETP.GE.AND P1, PT, R22, UR6, PT ;  /* 0x0000000616007c0c */ /* 0x000fe2000bf26270 */
[----:B------:R-:W0:Y:S01]  /*1d10*/  S2R R149, SR_TID.X ;  /* 0x0000000000957919 */ /* 0x000e220000002100 */
[----:B------:R-:W-:Y:S01]  /*1d20*/  SEL R6, RZ, 0xffffffff, P2 ;  /* 0xffffffffff067807 */ /* 0x000fe20001000000 */
[----:B-1----:R-:W-:Y:S01]  /*1d30*/  IMAD.SHL.U32 R136, R112, 0x40, RZ ;  /* 0x0000004070887824 */ /* 0x002fe200078e00ff */
[----:B------:R-:W-:Y:S01]  /*1d40*/  SEL R3, RZ, 0x1, P1 ;  /* 0x00000001ff037807 */ /* 0x000fe20000800000 */
[----:B---3--:R-:W-:Y:S01]  /*1d50*/  IMAD.WIDE.U32 R108, R204, R106, R22 ;  /* 0x0000006acc6c7225 */ /* 0x008fe200078e0016 */
[----:B------:R-:W-:-:S02]  /*1d60*/  ISETP.GE.AND P1, PT, R207, UR6, PT ;  /* 0x00000006cf007c0c */ /* 0x000fc4000bf26270 */
[----:B------:R-:W-:Y:S01]  /*1d70*/  ISETP.GE.AND P2, PT, R0, UR6, PT ;  /* 0x0000000600007c0c */ /* 0x000fe2000bf46270 */
[----:B------:R-:W1:Y:S01]  /*1d80*/  @P0 LDC R7, c[0x0][0x42c] ;  /* 0x00010b00ff070b82 */ /* 0x000e620000000800 */
[----:B------:R-:W-:Y:S01]  /*1d90*/  IMAD.SHL.U32 R4, R6, 0x2, RZ ;  /* 0x0000000206047824 */ /* 0x000fe200078e00ff */
[----:B------:R-:W-:Y:S01]  /*1da0*/  SEL R5, RZ, 0x4, P1 ;  /* 0x00000004ff057807 */ /* 0x000fe20000800000 */
[----:B----4-:R-:W-:Y:S01]  /*1db0*/  IMAD.WIDE.U32 R102, R204, R100, R22 ;  /* 0x00000064cc667225 */ /* 0x010fe200078e0016 */
[----:B------:R-:W-:Y:S02]  /*1dc0*/  SEL R6, RZ, 0x8, P2 ;  /* 0x00000008ff067807 */ /* 0x000fe40001000000 */
[----:B------:R-:W-:Y:S01]  /*1dd0*/  LOP3.LUT R4, R4, 0x2, R3, 0xe2, !PT ;  /* 0x0000000204047812 */ /* 0x000fe200078ee203 */
[----:B------:R-:W-:Y:S01]  /*1de0*/  VIADD R3, R22, 0x80 ;  /* 0x0000008016037836 */ /* 0x000fe20000000000 */
[----:B------:R-:W3:Y:S01]  /*1df0*/  @P0 LDC R9, c[0x0][0x430] ;  /* 0x00010c00ff090b82 */ /* 0x000ee20000000800 */
[----:B------:R-:W-:Y:S01]  /*1e00*/  SHF.R.S32.HI R15, RZ, 0x1f, R121 ;  /* 0x0000001fff0f7819 */ /* 0x000fe20000011479 */
[----:B------:R-:W-:Y:S01]  /*1e10*/  IMAD R27, R107, 0x70, RZ ;  /* 0x000000706b1b7824 */ /* 0x000fe200078e02ff */
[----:B------:R-:W-:Y:S01]  /*1e20*/  LOP3.LUT R5, R6, R4, R5, 0xfe, !PT ;  /* 0x0000000406057212 */ /* 0x000fe200078efe05 */
[----:B------:R-:W-:Y:S01]  /*1e30*/  IMAD R133, R101, 0x70, RZ ;  /* 0x0000007065857824 */ /* 0x000fe200078e02ff */
[----:B------:R-:W-:Y:S01]  /*1e40*/  ISETP.GE.AND P1, PT, R3, UR6, PT ;  /* 0x0000000603007c0c */ /* 0x000fe2000bf26270 */
[----:B0-----:R-:W-:Y:S01]  /*1e50*/  IMAD.SHL.U32 R124, R35, 0x2, RZ ;  /* 0x00000002237c7824 */ /* 0x001fe200078e00ff */
[----:B------:R-:W-:-:S02]  /*1e60*/  SHF.R.S32.HI R17, RZ, 0x1f, R16 ;  /* 0x0000001fff117819 */ /* 0x000fc40000011410 */
[----:B------:R-:W-:Y:S02]  /*1e70*/  SEL R6, RZ, 0x10, P1 ;  /* 0x00000010ff067807 */ /* 0x000fe40000800000 */
[-C--:B------:R-:W-:Y:S01]  /*1e80*/  ISETP.GE.AND P3, PT, R207, R35.reuse, PT ;  /* 0x00000023cf00720c */ /* 0x080fe20003f66270 */
[----:B------:R-:W-:Y:S01]  /*1e90*/  IMAD.WIDE.U32 R110, R204, R106, R16 ;  /* 0x0000006acc6e7225 */ /* 0x000fe200078e0010 */
[----:B------:R-:W-:Y:S02]  /*1ea0*/  LOP3.LUT R29, R5, R6, RZ, 0xfc, !PT ;  /* 0x00000006051d7212 */ /* 0x000fe400078efcff */
[----:B------:R-:W-:Y:S01]  /*1eb0*/  ISETP.GE.AND P1, PT, R206, R35, PT ;  /* 0x00000023ce00720c */ /* 0x000fe20003f26270 */
[----:B-1----:R-:W-:Y:S01]  /*1ec0*/  @P0 IMAD.HI.U32 R4, R214, R7, RZ ;  /* 0x00000007d6040227 */ /* 0x002fe200078e00ff */
[----:B------:R-:W-:Y:S02]  /*1ed0*/  LOP3.LUT P2, RZ, R221, 0x4, RZ, 0xc0, !PT ;  /* 0x00000004ddff7812 */ /* 0x000fe4000784c0ff */
[----:B------:R-:W-:Y:S01]  /*1ee0*/  SHF.R.U32.HI R30, RZ, 0x3, R210 ;  /* 0x00000003ff1e7819 */ /* 0x000fe200000116d2 */
[----:B------:R-:W-:Y:S01]  /*1ef0*/  IMAD R6, R15, R112, RZ ;  /* 0x000000700f067224 */ /* 0x000fe200078e02ff */
[----:B------:R-:W-:Y:S01]  /*1f00*/  SHF.L.U64.HI R135, R112, 0x6, R113 ;  /* 0x0000000670877819 */ /* 0x000fe20000010271 */
[----:B------:R-:W-:Y:S01]  /*1f10*/  IMAD.WIDE.U32 R104, R204, R100, R16 ;  /* 0x00000064cc687225 */ /* 0x000fe200078e0010 */
[----:B------:R-:W-:-:S02]  /*1f20*/  SHF.R.S32.HI R146, RZ, 0x1f, R231 ;  /* 0x0000001fff927819 */ /* 0x000fc400000114e7 */
[----:B---3--:R-:W-:Y:S01]  /*1f30*/  @P0 SHF.R.U32.HI R214, RZ, R9, R4 ;  /* 0x00000009ffd60219 */ /* 0x008fe20000011604 */
[C---:B------:R-:W-:Y:S01]  /*1f40*/  IMAD.WIDE.U32 R4, R121.reuse, R112, RZ ;  /* 0x0000007079047225 */ /* 0x040fe200078e00ff */
[----:B------:R-:W-:Y:S02]  /*1f50*/  ISETP.NE.U32.AND P0, PT, RZ, UR8, PT ;  /* 0x00000008ff007c0c */ /* 0x000fe4000bf05070 */
[----:B------:R-:W-:Y:S01]  /*1f60*/  SHF.R.S32.HI R8, RZ, 0x1f, R214 ;  /* 0x0000001fff087819 */ /* 0x000fe200000114d6 */
[----:B------:R-:W-:Y:S01]  /*1f70*/  IMAD R9, R121, R113, R6 ;  /* 0x0000007179097224 */ /* 0x000fe200078e0206 */
[----:B------:R-:W-:Y:S01]  /*1f80*/  ISETP.NE.AND.EX P0, PT, RZ, UR9, PT, P0 ;  /* 0x00000009ff007c0c */ /* 0x000fe2000bf05300 */
[----:B------:R-:W-:Y:S01]  /*1f90*/  IMAD.WIDE.U32 R6, R214, UR4, R22 ;  /* 0x00000004d6067c25 */ /* 0x000fe2000f8e0016 */
[----:B------:R-:W-:-:S03]  /*1fa0*/  LEA.HI R149, R149, 0x8, RZ, 0x19 ;  /* 0x0000000895957811 */ /* 0x000fc600078fc8ff */
[----:B------:R-:W-:Y:S02]  /*1fb0*/  IMAD R11, R8, UR4, RZ ;  /* 0x00000004080b7c24 */ /* 0x000fe4000f8e02ff */
[----:B------:R-:W-:Y:S02]  /*1fc0*/  IMAD.IADD R5, R5, 0x1, R9 ;  /* 0x0000000105057824 */ /* 0x000fe400078e0209 */
[----:B------:R-:W-:Y:S01]  /*1fd0*/  IMAD R11, R214, UR5, R11 ;  /* 0x00000005d60b7c24 */ /* 0x000fe2000f8e020b */
[----:B------:R-:W-:Y:S01]  /*1fe0*/  ULDC.64 UR4, c[0x0][0x2f8] ;  /* 0x0000be0000047ab9 */ /* 0x000fe20000000a00 */
[----:B------:R-:W-:Y:S02]  /*1ff0*/  IMAD.MOV.U32 R114, RZ, RZ, R6 ;  /* 0x000000ffff727224 */ /* 0x000fe400078e0006 */
[----:B------:R-:W-:Y:S02]  /*2000*/  IMAD R9, R8, UR4, RZ ;  /* 0x0000000408097c24 */ /* 0x000fe4000f8e02ff */
[----:B------:R-:W-:-:S02]  /*2010*/  IMAD.IADD R115, R7, 0x1, R11 ;  /* 0x0000000107737824 */ /* 0x000fc400078e020b */
[C---:B------:R-:W-:Y:S02]  /*2020*/  IMAD R9, R214.reuse, UR5, R9 ;  /* 0x00000005d6097c24 */ /* 0x040fe4000f8e0209 */
[----:B------:R-:W-:Y:S01]  /*2030*/  IMAD.WIDE.U32 R4, R214, UR4, R4 ;  /* 0x00000004d6047c25 */ /* 0x000fe2000f8e0004 */
[----:B------:R-:W-:-:S03]  /*2040*/  ULDC.64 UR4, c[0x0][0x300] ;  /* 0x0000c00000047ab9 */ /* 0x000fc60000000a00 */
[----:B------:R-:W-:Y:S02]  /*2050*/  IMAD.IADD R5, R5, 0x1, R9 ;  /* 0x0000000105057824 */ /* 0x000fe400078e0209 */
[----:B------:R-:W-:-:S04]  /*2060*/  IMAD R6, R232, R106, RZ ;  /* 0x0000006ae8067224 */ /* 0x000fc800078e02ff */
[----:B------:R-:W-:-:S04]  /*2070*/  IMAD R11, R204, R107, R6 ;  /* 0x0000006bcc0b7224 */ /* 0x000fc800078e0206 */
[----:B------:R-:W-:Y:S02]  /*2080*/  IMAD.IADD R111, R111, 0x1, R11 ;  /* 0x000000016f6f7824 */ /* 0x000fe400078e020b */
[----:B------:R-:W-:Y:S02]  /*2090*/  IMAD.IADD R109, R11, 0x1, R109 ;  /* 0x000000010b6d7824 */ /* 0x000fe400078e026d */
[----:B-----5:R-:W-:-:S04]  /*20a0*/  IMAD.WIDE.U32 R110, R144, R106, R110 ;  /* 0x0000006a906e7225 */ /* 0x020fc800078e006e */
[----:B------:R-:W-:Y:S01]  /*20b0*/  IMAD.WIDE.U32 R108, R144, R106, R108 ;  /* 0x0000006a906c7225 */ /* 0x000fe200078e006c */
[----:B--2---:R-:W-:-:S04]  /*20c0*/  LOP3.LUT R20, R20, 0xfffffffe, RZ, 0xc0, !PT ;  /* 0xfffffffe14147812 */ /* 0x004fc800078ec0ff */
[----:B------:R-:W-:-:S04]  /*20d0*/  @P3 LOP3.LUT R20, R20, 0x1, RZ, 0xfc, !PT ;  /* 0x0000000114143812 */ /* 0x000fc800078efcff */
[----:B------:R-:W-:-:S04]  /*20e0*/  LOP3.LUT R20, R20, 0xfffffffb, RZ, 0xc0, !PT ;  /* 0xfffffffb14147812 */ /* 0x000fc800078ec0ff */
[----:B------:R-:W-:-:S05]  /*20f0*/  @P2 LOP3.LUT R20, R20, 0x4, RZ, 0xfc, !PT ;  /* 0x0000000414142812 */ /* 0x000fca00078efcff */
[----:B------:R0:W-:Y:S01]  /*2100*/  STL [R1+0x10], R20 ;  /* 0x0000101401007387 */ /* 0x0001e20000100800 */
[----:B------:R-:W-:Y:S02]  /*2110*/  SHF.R.S32.HI R7, RZ, 0x1f, R25 ;  /* 0x0000001fff077819 */ /* 0x000fe40000011419 */
[----:B------:R-:W-:Y:S01]  /*2120*/  SEL R9, R25, RZ, !P0 ;  /* 0x000000ff19097207 */ /* 0x000fe20004000000 */
[----:B------:R-:W-:Y:S01]  /*2130*/  IMAD R25, R113, 0x70, RZ ;  /* 0x0000007071197824 */ /* 0x000fe200078e02ff */
        /* <DEDUP_REMOVED lines=8> */
[----:B------:R-:W-:Y:S02]  /*21c0*/  IMAD R21, R204, R113, R4 ;  /* 0x00000071cc157224 */ /* 0x000fe400078e0204 */
[----:B------:R-:W-:Y:S02]  /*21d0*/  IMAD.IADD R4, R117, 0x1, R13 ;  /* 0x0000000175047824 */ /* 0x000fe400078e020d */
[----:B------:R-:W-:Y:S02]  /*21e0*/  IMAD R8, R8, UR4, RZ ;  /* 0x0000000408087c24 */ /* 0x000fe4000f8e02ff */
[----:B------:R-:W-:Y:S01]  /*21f0*/  IMAD.WIDE.U32 R114, R9, UR4, R114 ;  /* 0x0000000409727c25 */ /* 0x000fe2000f8e0072 */
[----:B------:R-:W-:-:S02]  /*2200*/  IADD3.X R6, R4, R7, R21, P0, !PT ;  /* 0x0000000704067210 */ /* 0x000fc400007fe415 */
[----:B------:R-:W-:Y:S01]  /*2210*/  ISETP.GE.AND P0, PT, R22, R35, PT ;  /* 0x000000231600720c */ /* 0x000fe20003f06270 */
[----:B------:R-:W-:Y:S02]  /*2220*/  IMAD R7, R232, R100, RZ ;  /* 0x00000064e8077224 */ /* 0x000fe400078e02ff */
[----:B------:R-:W-:Y:S01]  /*2230*/  IMAD R39, R9, UR5, R8 ;  /* 0x0000000509277c24 */ /* 0x000fe2000f8e0208 */
[C---:B------:R-:W-:Y:S01]  /*2240*/  SEL R8, R35.reuse, RZ, P3 ;  /* 0x000000ff23087207 */ /* 0x040fe20001800000 */
[----:B------:R-:W-:Y:S01]  /*2250*/  IMAD R11, R204, R101, R7 ;  /* 0x00000065cc0b7224 */ /* 0x000fe200078e0207 */
[C---:B------:R-:W-:Y:S01]  /*2260*/  SEL R7, R35.reuse, RZ, P0 ;  /* 0x000000ff23077207 */ /* 0x040fe20000000000 */
[----:B------:R-:W-:Y:S01]  /*2270*/  IMAD.WIDE.U32 R112, R112, 0x70, RZ ;  /* 0x0000007070707825 */ /* 0x000fe200078e00ff */
[----:B------:R-:W-:Y:S02]  /*2280*/  SEL R9, R35, RZ, P1 ;  /* 0x000000ff23097207 */ /* 0x000fe40000800000 */
[----:B------:R-:W-:Y:S01]  /*2290*/  IADD3 R120, P3, R204, R121, RZ ;  /* 0x00000079cc787210 */ /* 0x000fe20007f7e0ff */
[----:B------:R-:W-:-:S02]  /*22a0*/  IMAD.IADD R7, R22, 0x1, R7 ;  /* 0x0000000116077824 */ /* 0x000fc400078e0207 */
[----:B------:R-:W-:Y:S02]  /*22b0*/  IMAD.IADD R12, R207, 0x1, R8 ;  /* 0x00000001cf0c7824 */ /* 0x000fe400078e0208 */
[----:B------:R-:W-:Y:S01]  /*22c0*/  IMAD.IADD R9, R206, 0x1, R9 ;  /* 0x00000001ce097824 */ /* 0x000fe200078e0209 */
[----:B------:R-:W-:Y:S01]  /*22d0*/  SHF.R.S32.HI R8, RZ, 0x1f, R7 ;  /* 0x0000001fff087819 */ /* 0x000fe20000011407 */
[----:B------:R-:W-:Y:S01]  /*22e0*/  IMAD.IADD R105, R105, 0x1, R11 ;  /* 0x0000000169697824 */ /* 0x000fe200078e020b */
[----:B------:R-:W-:Y:S01]  /*22f0*/  SHF.R.S32.HI R13, RZ, 0x1f, R12 ;  /* 0x0000001fff0d7819 */ /* 0x000fe2000001140c */
[----:B------:R-:W-:Y:S01]  /*2300*/  IMAD.IADD R103, R11, 0x1, R103 ;  /* 0x000000010b677824 */ /* 0x000fe200078e0267 */
[CC--:B------:R-:W-:Y:S01]  /*2310*/  LEA.HI R21, R8.reuse, R7.reuse, RZ, 0x3 ;  /* 0x0000000708157211 */ /* 0x0c0fe200078f18ff */
[----:B------:R-:W-:Y:S01]  /*2320*/  IMAD.IADD R132, R113, 0x1, R25 ;  /* 0x0000000171847824 */ /* 0x000fe200078e0219 */
[----:B------:R-:W-:Y:S01]  /*2330*/  LEA.HI R7, R8, R7, RZ, 0x6 ;  /* 0x0000000708077211 */ /* 0x000fe200078f30ff */
[----:B------:R-:W-:Y:S01]  /*2340*/  IMAD.WIDE.U32 R104, R144, R100, R104 ;  /* 0x0000006490687225 */ /* 0x000fe200078e0068 */
[----:B------:R-:W-:-:S02]  /*2350*/  SHF.R.S32.HI R10, RZ, 0x1f, R9 ;  /* 0x0000001fff0a7819 */ /* 0x000fc40000011409 */
[----:B------:R-:W-:Y:S01]  /*2360*/  SHF.R.S32.HI R8, RZ, 0x6, R7 ;  /* 0x00000006ff087819 */ /* 0x000fe20000011407 */
[----:B------:R-:W-:Y:S01]  /*2370*/  IMAD.WIDE.U32 R102, R144, R100, R102 ;  /* 0x0000006490667225 */ /* 0x000fe200078e0066 */
[----:B------:R-:W-:Y:S02]  /*2380*/  LEA.HI R11, R10, R9, RZ, 0x6 ;  /* 0x000000090a0b7211 */ /* 0x000fe400078f30ff */
[-C--:B------:R-:W-:Y:S01]  /*2390*/  LEA.HI R28, R13, R12.reuse, RZ, 0x3 ;  /* 0x0000000c0d1c7211 */ /* 0x080fe200078f18ff */
[C---:B------:R-:W-:Y:S01]  /*23a0*/  IMAD R143, R8.reuse, 0x1c00, R217 ;  /* 0x00001c00088f7824 */ /* 0x040fe200078e02d9 */
[----:B------:R-:W-:Y:S01]  /*23b0*/  LOP3.LUT R7, R211, 0x38, R21, 0xf8, !PT ;  /* 0x00000038d3077812 */ /* 0x000fe200078ef815 */
[----:B------:R-:W-:Y:S01]  /*23c0*/  IMAD R141, R8, 0x1c00, R218 ;  /* 0x00001c00088d7824 */ /* 0x000fe200078e02da */
[----:B------:R-:W-:Y:S01]  /*23d0*/  LEA.HI R12, R13, R12, RZ, 0x6 ;  /* 0x0000000c0d0c7211 */ /* 0x000fe200078f30ff */
[----:B------:R-:W-:Y:S01]  /*23e0*/  IMAD.X R121, R232, 0x1, R15, P3 ;  /* 0x00000001e8797824 */ /* 0x000fe200018e060f */
[----:B------:R-:W-:Y:S01]  /*23f0*/  SHF.R.S32.HI R11, RZ, 0x6, R11 ;  /* 0x00000006ff0b7819 */ /* 0x000fe2000001140b */
[----:B------:R-:W-:Y:S01]  /*2400*/  IMAD.IADD R38, R115, 0x1, R39 ;  /* 0x0000000173267824 */ /* 0x000fe200078e0227 */
[----:B------:R-:W-:-:S02]  /*2410*/  LOP3.LUT R8, R7, R216, RZ, 0x3c, !PT ;  /* 0x000000d807087212 */ /* 0x000fc400078e3cff */
[----:B------:R-:W-:Y:S01]  /*2420*/  SHF.R.S32.HI R12, RZ, 0x6, R12 ;  /* 0x00000006ff0c7819 */ /* 0x000fe2000001140c */
[--C-:B------:R-:W-:Y:S01]  /*2430*/  IMAD R142, R11, 0x1c00, R217.reuse ;  /* 0x00001c000b8e7824 */ /* 0x100fe200078e02d9 */
[----:B------:R-:W-:Y:S01]  /*2440*/  LOP3.LUT R7, R211, 0x38, R28, 0xf8, !PT ;  /* 0x00000038d3077812 */ /* 0x000fe200078ef81c */
[----:B------:R-:W-:Y:S01]  /*2450*/  IMAD R139, R11, 0x1c00, R218 ;  /* 0x00001c000b8b7824 */ /* 0x000fe200078e02da */
[----:B------:R-:W-:Y:S01]  /*2460*/  LEA.HI R26, R10, R9, RZ, 0x3 ;  /* 0x000000090a1a7211 */ /* 0x000fe200078f18ff */
[C---:B------:R-:W-:Y:S01]  /*2470*/  IMAD R140, R12.reuse, 0x1c00, R217 ;  /* 0x00001c000c8c7824 */ /* 0x040fe200078e02d9 */
[----:B------:R-:W-:Y:S01]  /*2480*/  LOP3.LUT R7, R7, R216, RZ, 0x3c, !PT ;  /* 0x000000d807077212 */ /* 0x000fe200078e3cff */
[----:B------:R-:W-:Y:S01]  /*2490*/  IMAD.IADD R143, R143, 0x1, R8 ;  /* 0x000000018f8f7824 */ /* 0x000fe200078e0208 */
[----:B------:R-:W-:Y:S01]  /*24a0*/  SHF.R.S32.HI R11, RZ, 0x1f, R144 ;  /* 0x0000001fff0b7819 */ /* 0x000fe20000011490 */
[----:B------:R-:W-:Y:S01]  /*24b0*/  IMAD R138, R12, 0x1c00, R218 ;  /* 0x00001c000c8a7824 */ /* 0x000fe200078e02da */
[--C-:B------:R-:W-:Y:S01]  /*24c0*/  LOP3.LUT R9, R211, 0x38, R26.reuse, 0xf8, !PT ;  /* 0x00000038d3097812 */ /* 0x100fe200078ef81a */
[----:B------:R-:W-:Y:S01]  /*24d0*/  IMAD.IADD R140, R140, 0x1, R7 ;  /* 0x000000018c8c7824 */ /* 0x000fe200078e0207 */
[----:B------:R-:W-:Y:S01]  /*24e0*/  LOP3.LUT R8, R210, 0x38, R26, 0xf8, !PT ;  /* 0x00000038d2087812 */ /* 0x000fe200078ef81a */
[----:B------:R-:W-:Y:S01]  /*24f0*/  IMAD R7, R11, R106, RZ ;  /* 0x0000006a0b077224 */ /* 0x000fe200078e02ff */
[----:B------:R-:W-:Y:S01]  /*2500*/  LOP3.LUT R9, R9, R216, RZ, 0x3c, !PT ;  /* 0x000000d809097212 */ /* 0x000fe200078e3cff */
[----:B------:R-:W-:Y:S01]  /*2510*/  IMAD R11, R11, R100, RZ ;  /* 0x000000640b0b7224 */ /* 0x000fe200078e02ff */
[-C--:B------:R-:W-:Y:S01]  /*2520*/  LOP3.LUT R8, R8, R30.reuse, RZ, 0x3c, !PT ;  /* 0x0000001e08087212 */ /* 0x080fe200078e3cff */
[----:B------:R-:W-:Y:S01]  /*2530*/  IMAD R33, R144, R107, R7 ;  /* 0x0000006b90217224 */ /* 0x000fe200078e0207 */
[----:B------:R-:W-:Y:S01]  /*2540*/  LOP3.LUT R10, R210, 0x38, R21, 0xf8, !PT ;  /* 0x00000038d20a7812 */ /* 0x000fe200078ef815 */
[----:B------:R-:W-:Y:S01]  /*2550*/  IMAD R31, R144, R101, R11 ;  /* 0x00000065901f7224 */ /* 0x000fe200078e020b */
[----:B------:R-:W-:Y:S01]  /*2560*/  LOP3.LUT R13, R211, 0x18, R22, 0xf8, !PT ;  /* 0x00000018d30d7812 */ /* 0x000fe200078ef816 */
[----:B------:R-:W-:Y:S01]  /*2570*/  VIADD R11, R22, 0xa0 ;  /* 0x000000a0160b7836 */ /* 0x000fe20000000000 */
[-C--:B------:R-:W-:Y:S01]  /*2580*/  LOP3.LUT R10, R10, R30.reuse, RZ, 0x3c, !PT ;  /* 0x0000001e0a0a7212 */ /* 0x080fe200078e3cff */
[----:B------:R-:W-:Y:S01]  /*2590*/  IMAD.IADD R142, R142, 0x1, R9 ;  /* 0x000000018e8e7824 */ /* 0x000fe200078e0209 */
[----:B------:R-:W-:Y:S01]  /*25a0*/  LOP3.LUT R9, R210, 0x38, R28, 0xf8, !PT ;  /* 0x00000038d2097812 */ /* 0x000fe200078ef81c */
[----:B------:R-:W-:Y:S01]  /*25b0*/  IMAD.IADD R139, R139, 0x1, R8 ;  /* 0x000000018b8b7824 */ /* 0x000fe200078e0208 */
[----:B------:R-:W-:Y:S01]  /*25c0*/  ISETP.GE.AND P2, PT, R11, UR6, PT ;  /* 0x000000060b007c0c */ /* 0x000fe2000bf46270 */
[C---:B------:R-:W-:Y:S01]  /*25d0*/  IMAD.SHL.U32 R8, R106.reuse, 0x40, RZ ;  /* 0x000000406a087824 */ /* 0x040fe200078e00ff */
[----:B------:R-:W-:Y:S01]  /*25e0*/  LOP3.LUT R9, R9, R30, RZ, 0x3c, !PT ;  /* 0x0000001e09097212 */ /* 0x000fe200078e3cff */
[----:B------:R-:W-:Y:S01]  /*25f0*/  IMAD.IADD R141, R141, 0x1, R10 ;  /* 0x000000018d8d7824 */ /* 0x000fe200078e020a */
[C---:B------:R-:W-:Y:S01]  /*2600*/  SHF.L.U64.HI R7, R106.reuse, 0x6, R107 ;  /* 0x000000066a077819 */ /* 0x040fe2000001026b */
[----:B------:R-:W-:Y:S01]  /*2610*/  IMAD.WIDE.U32 R106, R106, 0x70, RZ ;  /* 0x000000706a6a7825 */ /* 0x000fe200078e00ff */
[----:B------:R-:W-:-:S02]  /*2620*/  SEL R30, RZ, 0x20, P2 ;  /* 0x00000020ff1e7807 */ /* 0x000fc40001000000 */
[----:B------:R-:W-:Y:S01]  /*2630*/  LOP3.LUT R12, R13, R216, RZ, 0x3c, !PT ;  /* 0x000000d80d0c7212 */ /* 0x000fe200078e3cff */
[----:B------:R-:W-:Y:S01]  /*2640*/  IMAD.IADD R138, R138, 0x1, R9 ;  /* 0x000000018a8a7824 */ /* 0x000fe200078e0209 */
[C---:B------:R-:W-:Y:S01]  /*2650*/  SHF.L.U64.HI R9, R100.reuse, 0x6, R101 ;  /* 0x0000000664097819 */ /* 0x040fe20000010265 */
[----:B------:R-:W-:Y:S01]  /*2660*/  IMAD.IADD R134, R107, 0x1, R27 ;  /* 0x000000016b867824 */ /* 0x000fe200078e021b */
[----:B0-----:R-:W-:Y:S01]  /*2670*/  SHF.R.S32.HI R20, RZ, 0x3, R21 ;  /* 0x00000003ff147819 */ /* 0x001fe20000011415 */
[C---:B------:R-:W-:Y:S01]  /*2680*/  IMAD.SHL.U32 R10, R100.reuse, 0x40, RZ ;  /* 0x00000040640a7824 */ /* 0x040fe200078e00ff */
[----:B------:R-:W-:Y:S01]  /*2690*/  SHF.R.S32.HI R25, RZ, 0x3, R26 ;  /* 0x00000003ff197819 */ /* 0x000fe2000001141a */
[----:B------:R-:W-:Y:S01]  /*26a0*/  IMAD.WIDE.U32 R100, R100, 0x70, RZ ;  /* 0x0000007064647825 */ /* 0x000fe200078e00ff */
[----:B------:R-:W-:Y:S02]  /*26b0*/  SHF.R.S32.HI R27, RZ, 0x3, R28 ;  /* 0x00000003ff1b7819 */ /* 0x000fe4000001141c */
[----:B------:R-:W-:Y:S01]  /*26c0*/  LOP3.LUT R37, R29, R30, RZ, 0xfc, !PT ;  /* 0x0000001e1d257212 */ /* 0x000fe200078efcff */
[----:B------:R-:W-:Y:S01]  /*26d0*/  IMAD.IADD R137, R217, 0x1, R12 ;  /* 0x00000001d9897824 */ /* 0x000fe200078e020c */
[----:B------:R-:W-:Y:S01]  /*26e0*/  LOP3.LUT R21, R21, 0xfffffff8, RZ, 0xc0, !PT ;  /* 0xfffffff815157812 */ /* 0x000fe200078ec0ff */
        /* <DEDUP_REMOVED lines=9> */
[----:B------:R-:W-:-:S02]  /*2780*/  LOP3.LUT R35, R37, 0x8, RZ, 0xc0, !PT ;  /* 0x0000000825237812 */ /* 0x000fc400078ec0ff */
[----:B------:R-:W-:Y:S02]  /*2790*/  LOP3.LUT R36, R37, 0x10, RZ, 0xc0, !PT ;  /* 0x0000001025247812 */ /* 0x000fe400078ec0ff */
[----:B------:R-:W-:Y:S02]  /*27a0*/  LOP3.LUT R29, R29, 0x1, RZ, 0xc0, !PT ;  /* 0x000000011d1d7812 */ /* 0x000fe400078ec0ff */
[----:B------:R-:W-:Y:S02]  /*27b0*/  SHF.R.S32.HI R30, RZ, 0x1f, R21 ;  /* 0x0000001fff1e7819 */ /* 0x000fe40000011415 */
[----:B------:R-:W-:Y:S02]  /*27c0*/  SHF.R.S32.HI R31, RZ, 0x1f, R26 ;  /* 0x0000001fff1f7819 */ /* 0x000fe4000001141a */
[----:B------:R-:W-:Y:S02]  /*27d0*/  SHF.R.S32.HI R32, RZ, 0x1f, R28 ;  /* 0x0000001fff207819 */ /* 0x000fe4000001141c */
[----:B------:R-:W-:-:S07]  /*27e0*/  LOP3.LUT R37, R37, 0x20, RZ, 0xc0, !PT ;  /* 0x0000002025257812 */ /* 0x000fce00078ec0ff */
.L_x_5162:
[----:B------:R-:W2:Y:S01]  /*27f0*/  LDL.LU R43, [R1+0x10] ;  /* 0x00001000012b7983 */ /* 0x000ea20000300800 */
[----:B-----5:R-:W-:Y:S01]  /*2800*/  VIADD R49, R24, 0xffffffff ;  /* 0xffffffff18317836 */ /* 0x020fe20000000000 */
[----:B------:R-:W0:Y:S01]  /*2810*/  LDC.64 R122, c[0x0][0x2d8] ;  /* 0x0000b600ff7a7b82 */ /* 0x000e220000000a00 */
[----:B------:R-:W-:Y:S01]  /*2820*/  LOP3.LUT P5, RZ, R221, 0x4, RZ, 0xc0, !PT ;  /* 0x00000004ddff7812 */ /* 0x000fe200078ac0ff */
        /* <DEDUP_REMOVED lines=13> */
[----:B------:R-:W-:Y:S02]  /*2900*/  ISETP.GT.AND P3, PT, R49, R125, PT ;  /* 0x0000007d3100720c */ /* 0x000fe40003f64270 */
[----:B0-----:R-:W-:-:S02]  /*2910*/  LEA R44, P2, R24, R122, 0x1 ;  /* 0x0000007a182c7211 */ /* 0x001fc400078408ff */
[----:B------:R-:W-:Y:S02]  /*2920*/  LEA R46, P4, R41, R122, 0x1 ;  /* 0x0000007a292e7211 */ /* 0x000fe400078808ff */
[-C--:B------:R-:W-:Y:S01]  /*2930*/  LEA.HI.X R45, R24, R123.reuse, R40, 0x1, P2 ;  /* 0x0000007b182d7211 */ /* 0x080fe200010f0c28 */
[----:B------:R-:W-:Y:S01]  /*2940*/  IMAD.MOV.U32 R24, RZ, RZ, R49 ;  /* 0x000000ffff187224 */ /* 0x000fe200078e0031 */
[----:B-1----:R-:W-:Y:S02]  /*2950*/  ISETP.GE.AND P2, PT, R119, 0x1, PT ;  /* 0x000000017700780c */ /* 0x002fe40003f46270 */
[----:B------:R-:W-:Y:S01]  /*2960*/  LEA.HI.X R47, R41, R123, R42, 0x1, P4 ;  /* 0x0000007b292f7211 */ /* 0x000fe200020f0c2a */
[C---:B------:R-:W-:Y:S02]  /*2970*/  VIADD R41, R39.reuse, 0x20 ;  /* 0x0000002027297836 */ /* 0x040fe40000000000 */
[C---:B------:R-:W-:Y:S02]  /*2980*/  @P5 VIADD R41, R39.reuse, 0xffffffe0 ;  /* 0xffffffe027295836 */ /* 0x040fe40000000000 */
[----:B------:R-:W-:-:S02]  /*2990*/  IMAD R39, R39, 0x2, R118 ;  /* 0x0000000227277824 */ /* 0x000fc400078e0276 */
[----:B------:R-:W-:Y:S01]  /*29a0*/  IMAD R96, R41, 0x2, R118 ;  /* 0x0000000229607824 */ /* 0x000fe200078e0276 */
        /* <DEDUP_REMOVED lines=78> */
.L_x_5067:
[----:B------:R-:W-:Y:S05]  /*2e90*/  BSYNC B1 ;  /* 0x0000000000017941 */ /* 0x000fea0003800000 */
.L_x_5066:
        /* <DEDUP_REMOVED lines=61> */
.L_x_5069:
[----:B------:R-:W-:Y:S05]  /*3270*/  BSYNC B1 ;  /* 0x0000000000017941 */ /* 0x000fea0003800000 */
.L_x_5068:
        /* <DEDUP_REMOVED lines=64> */
[----:B------:R-:W-:-:S04]  /*3680*/  PRMT R175, R42, 0x7610, R175 ;  /* 0x000076102aaf7816 */ /* 0x000fc800000000af */
        /* <DEDUP_REMOVED lines=35> */
.L_x_5070:
[----:B------:R-:W-:Y:S01]  /*38c0*/  IMAD R98, R19, 0x8, R18 ;  /* 0x0000000813627824 */ /* 0x000fe200078e0212 */
[----:B------:R-:W-:Y:S01]  /*38d0*/  SHF.L.U32 R99, R209, 0x1f, RZ ;  /* 0x0000001fd1637819 */ /* 0x000fe200000006ff */
[----:B------:R-:W-:Y:S03]  /*38e0*/  BSSY B1, `(.L_x_5071) ;  /* 0x0000003000017945 */ /* 0x000fe60003800000 */
[----:B------:R-:W0:Y:S02]  /*38f0*/  SYNCS.PHASECHK.TRANS64.TRYWAIT P5, [R98+URZ+0x36890], R99 ;  /* 0x03689063620075a7 */ /* 0x000e2400080a017f */
[----:B0-----:R-:W-:Y:S05]  /*3900*/  @!P5 BRA `(.L_x_5072) ;  /* 0x000002800038d947 */ /* 0x001fea0003800000 */
.L_x_5399:
[----:B------:R-:W-:Y:S05]  /*3910*/  BSYNC B1 ;  /* 0x0000000000017941 */ /* 0x000fea0003800000 */
.L_x_5071:
        /* <DEDUP_REMOVED lines=29> */
[-C--:B------:R-:W-:Y:S01]  /*3af0*/  FMUL.FTZ R42, R42, R165.reuse ;  /* 0x000000a52a2a7220 */ /* 0x080fe20000410000 */
        /* <DEDUP_REMOVED lines=24> */
.L_x_5078:
[----:B------:R-:W-:Y:S05]  /*3c80*/  BSYNC B3 ;  /* 0x0000000000037941 */ /* 0x000fea0003800000 */
.L_x_5077:
[----:B--2---:R1:W-:Y:S02]  /*3c90*/  STG.E.128 desc[UR60][R46.64], R40 ;  /* 0x000000282e007986 */ /* 0x0043e4000c101d3c */
.L_x_5076:
[----:B------:R-:W-:Y:S05]  /*3ca0*/  BSYNC B2 ;  /* 0x0000000000027941 */ /* 0x000fea0003800000 */
.L_x_5075:
        /* <DEDUP_REMOVED lines=53> */
.L_x_5082:
[----:B------:R-:W-:Y:S05]  /*4000*/  BSYNC B3 ;  /* 0x0000000000037941 */ /* 0x000fea0003800000 */
.L_x_5081:
[----:B--2---:R2:W-:Y:S02]  /*4010*/  STG.E.128 desc[UR60][R46.64+0x40], R40 ;  /* 0x000040282e007986 */ /* 0x0045e4000c101d3c */
.L_x_5080:
[----:B------:R-:W-:Y:S05]  /*4020*/  BSYNC B2 ;  /* 0x0000000000027941 */ /* 0x000fea0003800000 */
.L_x_5079:
        /* <DEDUP_REMOVED lines=53> */
.L_x_5086:
[----:B------:R-:W-:Y:S05]  /*4380*/  BSYNC B3 ;  /* 0x0000000000037941 */ /* 0x000fea0003800000 */
.L_x_5085:
[----:B--2---:R3:W-:Y:S02]  /*4390*/  STG.E.128 desc[UR60][R46.64+0x80], R40 ;  /* 0x000080282e007986 */ /* 0x0047e4000c101d3c */
.L_x_5084:
[----:B------:R-:W-:Y:S05]  /*43a0*/  BSYNC B2 ;  /* 0x0000000000027941 */ /* 0x000fea0003800000 */
.L_x_5083:
        /* <DEDUP_REMOVED lines=14> */
[----:B------:R-:W-:Y:S01]  /*4490*/  PRMT R183, R183, 0x5410, R84 ;  /* 0x00005410b7b77816 */ /* 0x000fe20000000054 */
[----:B------:R-:W-:Y:S01]  /*44a0*/  IMAD.U32 R84, R41, 0x10000, RZ ;  /* 0x0001000029547824 */ /* 0x000fe200078e00ff */
[----:B------:R-:W-:Y:S01]  /*44b0*/  PRMT R187, R187, 0x5410, R82 ;  /* 0x00005410bbbb7816 */ /* 0x000fe20000000052 */
[----:B------:R-:W-:Y:S01]  /*44c0*/  IMAD.U32 R82, R188, 0x10000, RZ ;  /* 0x00010000bc527824 */ /* 0x000fe200078e00ff */
[----:B------:R-:W-:-:S02]  /*44d0*/  LOP3.LUT R81, R42, 0xffff0000, RZ, 0xc0, !PT ;  /* 0xffff00002a517812 */ /* 0x000fc400078ec0ff */
[----:B------:R-:W-:Y:S01]  /*44e0*/  PRMT R182, R182, 0x5410, R85 ;  /* 0x00005410b6b67816 */ /* 0x000fe20000000055 */
[----:B------:R-:W-:Y:S01]  /*44f0*/  IMAD.U32 R85, R183, 0x10000, RZ ;  /* 0x00010000b7557824 */ /* 0x000fe200078e00ff */
        /* <DEDUP_REMOVED lines=33> */
.L_x_5090:
[----:B------:R-:W-:Y:S05]  /*4710*/  BSYNC B3 ;  /* 0x0000000000037941 */ /* 0x000fea0003800000 */
.L_x_5089:
[----:B--2---:R4:W-:Y:S02]  /*4720*/  STG.E.128 desc[UR60][R46.64+0xc0], R40 ;  /* 0x0000c0282e007986 */ /* 0x0049e4000c101d3c */
.L_x_5088:
[----:B------:R-:W-:Y:S05]  /*4730*/  BSYNC B2 ;  /* 0x0000000000027941 */ /* 0x000fea0003800000 */
.L_x_5087:
        /* <DEDUP_REMOVED lines=9> */
[----:B------:R-:W-:Y:S01]  /*47d0*/  SHF.R.U64 R83, R76, 0x10, R77 ;  /* 0x000000104c537819 */ /* 0x000fe2000000124d */
[----:B--2---:R-:W-:Y:S01]  /*47e0*/  IMAD.U32 R76, R42, 0x10000, RZ ;  /* 0x000100002a4c7824 */ /* 0x004fe200078e00ff */
        /* <DEDUP_REMOVED lines=17> */
[----:B------:R-:W-:Y:S01]  /*4900*/  LOP3.LUT R181, R181, 0xffff0000, RZ, 0xc0, !PT ;  /* 0xffff0000b5b57812 */ /* 0x000fe200078ec0ff */
[----:B------:R-:W-:Y:S01]  /*4910*/  FMUL.FTZ R85, R78, R80 ;  /* 0x000000504e557220 */ /* 0x000fe20000410000 */
[----:B------:R-:W-:Y:S01]  /*4920*/  LOP3.LUT R179, R179, 0xffff0000, RZ, 0xc0, !PT ;  /* 0xffff0000b3b37812 */ /* 0x000fe200078ec0ff */
[----:B------:R-:W-:Y:S01]  /*4930*/  IMAD.U32 R180, R180, 0x10000, RZ ;  /* 0x00010000b4b47824 */ /* 0x000fe200078e00ff */
[----:B------:R-:W-:Y:S01]  /*4940*/  LOP3.LUT R78, R40, 0xffff0000, RZ, 0xc0, !PT ;  /* 0xffff0000284e7812 */ /* 0x000fe200078ec0ff */
[----:B------:R-:W-:-:S02]  /*4950*/  IMAD.U32 R178, R178, 0x10000, RZ ;  /* 0x00010000b2b27824 */ /* 0x000fc400078e00ff */
[C---:B------:R-:W-:Y:S01]  /*4960*/  FFMA.FTZ R85, R79.reuse, R82, R85 ;  /* 0x000000524f557223 */ /* 0x040fe20000010055 */
[----:B------:R-:W-:Y:S02]  /*4970*/  IMAD.U32 R41, R40, 0x10000, RZ ;  /* 0x0001000028297824 */ /* 0x000fe400078e00ff */
[----:B------:R-:W-:Y:S01]  /*4980*/  FFMA.FTZ R40, R79, R80, -R84 ;  /* 0x000000504f287223 */ /* 0x000fe20000010854 */
[C---:B------:R-:W-:Y:S01]  /*4990*/  FFMA.FTZ R87, R76.reuse, R81, -R87 ;  /* 0x000000514c577223 */ /* 0x040fe20000010857 */
[----:B------:R-:W-:Y:S01]  /*49a0*/  FFMA.FTZ R76, R76, R83, R77 ;  /* 0x000000534c4c7223 */ /* 0x000fe2000001004d */
[C---:B------:R-:W-:Y:S01]  /*49b0*/  FMUL.FTZ R80, R42.reuse, R181 ;  /* 0x000000b52a507220 */ /* 0x040fe20000410000 */
[----:B------:R-:W-:Y:S01]  /*49c0*/  FMUL.FTZ R82, R42, R179 ;  /* 0x000000b32a527220 */ /* 0x000fe20000410000 */
[----:B------:R-:W-:Y:S02]  /*49d0*/  IMAD.U32 R43, R43, 0x10000, RZ ;  /* 0x000100002b2b7824 */ /* 0x000fe400078e00ff */
        /* <DEDUP_REMOVED lines=11> */
.L_x_5094:
[----:B------:R-:W-:Y:S05]  /*4a90*/  BSYNC B3 ;  /* 0x0000000000037941 */ /* 0x000fea0003800000 */
.L_x_5093:
[----:B--2---:R1:W-:Y:S02]  /*4aa0*/  STG.E.128 desc[UR60][R46.64+0x100], R40 ;  /* 0x000100282e007986 */ /* 0x0043e4000c101d3c */
.L_x_5092:
[----:B------:R-:W-:Y:S05]  /*4ab0*/  BSYNC B2 ;  /* 0x0000000000027941 */ /* 0x000fea0003800000 */
.L_x_5091:
        /* <DEDUP_REMOVED lines=27> */
[----:B------:R-:W-:Y:S01]  /*4c70*/  FMUL.FTZ R74, R74, R76 ;  /* 0x0000004c4a4a7220 */ /* 0x000fe20000410000 */
[----:B------:R-:W-:Y:S01]  /*4c80*/  FMUL.FTZ R84, R75, R80 ;  /* 0x000000504b547220 */ /* 0x000fe20000410000 */
[----:B------:R-:W-:Y:S01]  /*4c90*/  LOP3.LUT R171, R171, 0xffff0000, RZ, 0xc0, !PT ;  /* 0xffff0000abab7812 */ /* 0x000fe200078ec0ff */
[C---:B------:R-:W-:Y:S02]  /*4ca0*/  IMAD.U32 R41, R40.reuse, 0x10000, RZ ;  /* 0x0001000028297824 */ /* 0x040fe400078e00ff */
[----:B------:R-:W-:Y:S01]  /*4cb0*/  FFMA.FTZ R77, R43, R77, R74 ;  /* 0x0000004d2b4d7223 */ /* 0x000fe2000001004a */
[-C--:B------:R-:W-:Y:S01]  /*4cc0*/  FMUL.FTZ R74, R75, R78.reuse ;  /* 0x0000004e4b4a7220 */ /* 0x080fe20000410000 */
[----:B------:R-:W-:Y:S01]  /*4cd0*/  LOP3.LUT R173, R173, 0xffff0000, RZ, 0xc0, !PT ;  /* 0xffff0000adad7812 */ /* 0x000fe200078ec0ff */
[C---:B------:R-:W-:Y:S01]  /*4ce0*/  FFMA.FTZ R84, R73.reuse, R78, -R84 ;  /* 0x0000004e49547223 */ /* 0x040fe20000010854 */
[----:B------:R-:W-:Y:S01]  /*4cf0*/  LOP3.LUT R40, R40, 0xffff0000, RZ, 0xc0, !PT ;  /* 0xffff000028287812 */ /* 0x000fe200078ec0ff */
[----:B------:R-:W-:Y:S01]  /*4d00*/  FFMA.FTZ R73, R73, R80, R74 ;  /* 0x0000005049497223 */ /* 0x000fe2000001004a */
[----:B------:R-:W-:-:S02]  /*4d10*/  IMAD.U32 R174, R174, 0x10000, RZ ;  /* 0x00010000aeae7824 */ /* 0x000fc400078e00ff */
[C---:B------:R-:W-:Y:S01]  /*4d20*/  FMUL.FTZ R75, R72.reuse, R171 ;  /* 0x000000ab484b7220 */ /* 0x040fe20000410000 */
[-C--:B------:R-:W-:Y:S01]  /*4d30*/  FMUL.FTZ R74, R72, R173.reuse ;  /* 0x000000ad484a7220 */ /* 0x080fe20000410000 */
[----:B------:R-:W-:Y:S01]  /*4d40*/  FFMA.FTZ R82, R43, R76, -R82 ;  /* 0x0000004c2b527223 */ /* 0x000fe20000010852 */
        /* <DEDUP_REMOVED lines=8> */
[----:B------:R-:W-:Y:S02]  /*4dd0*/  F2FP.BF16.F32.PACK_AB R40, R43, R72 ;  /* 0x000000482b28723e */ /* 0x000fe400000010ff */
[----:B------:R-:W-:Y:S01]  /*4de0*/  F2FP.BF16.F32.PACK_AB R42, R73, R84 ;  /* 0x00000054492a723e */ /* 0x000fe200000010ff */
[----:B------:R-:W-:-:S07]  /*4df0*/  IMAD.MOV.U32 R43, RZ, RZ, R74 ;  /* 0x000000ffff2b7224 */ /* 0x000fce00078e004a */
.L_x_5096:
[----:B------:R-:W-:Y:S05]  /*4e00*/  BSYNC B2 ;  /* 0x0000000000027941 */ /* 0x000fea0003800000 */
.L_x_5095:
[----:B--2---:R1:W-:Y:S02]  /*4e10*/  STG.E.128 desc[UR60][R46.64+0x140], R40 ;  /* 0x000140282e007986 */ /* 0x0043e4000c101d3c */
.L_x_5074:
[----:B------:R-:W-:Y:S05]  /*4e20*/  BSYNC B1 ;  /* 0x0000000000017941 */ /* 0x000fea0003800000 */
.L_x_5073:
        /* <DEDUP_REMOVED lines=54> */
.L_x_5101:
[----:B------:R-:W-:Y:S05]  /*5190*/  BSYNC B2 ;  /* 0x0000000000027941 */ /* 0x000fea0003800000 */
.L_x_5100:
[----:B--2---:R1:W-:Y:S02]  /*51a0*/  STG.E.128 desc[UR60][R44.64], R40 ;  /* 0x000000282c007986 */ /* 0x0043e4000c101d3c */
.L_x_5099:
[----:B------:R-:W-:Y:S05]  /*51b0*/  BSYNC B1 ;  /* 0x0000000000017941 */ /* 0x000fea0003800000 */
.L_x_5098:
        /* <DEDUP_REMOVED lines=54> */
.L_x_5105:
[----:B------:R-:W-:Y:S05]  /*5520*/  BSYNC B2 ;  /* 0x0000000000027941 */ /* 0x000fea0003800000 */
.L_x_5104:
[----:B--2---:R1:W-:Y:S02]  /*5530*/  STG.E.128 desc[UR60][R44.64+0x40], R40 ;  /* 0x000040282c007986 */ /* 0x0043e4000c101d3c */
.L_x_5103:
[----:B------:R-:W-:Y:S05]  /*5540*/  BSYNC B1 ;  /* 0x0000000000017941 */ /* 0x000fea0003800000 */
.L_x_5102:
        /* <DEDUP_REMOVED lines=54> */
.L_x_5109:
[----:B------:R-:W-:Y:S05]  /*58b0*/  BSYNC B2 ;  /* 0x0000000000027941 */ /* 0x000fea0003800000 */
.L_x_5108:
[----:B--2---:R1:W-:Y:S02]  /*58c0*/  STG.E.128 desc[UR60][R44.64+0x80], R40 ;  /* 0x000080282c007986 */ /* 0x0043e4000c101d3c */
.L_x_5107:
[----:B------:R-:W-:Y:S05]  /*58d0*/  BSYNC B1 ;  /* 0x0000000000017941 */ /* 0x000fea0003800000 */
.L_x_5106:
        /* <DEDUP_REMOVED lines=54> */
.L_x_5113:
[----:B------:R-:W-:Y:S05]  /*5c40*/  BSYNC B2 ;  /* 0x0000000000027941 */ /* 0x000fea0003800000 */
.L_x_5112:
[----:B--2---:R1:W-:Y:S02]  /*5c50*/  STG.E.128 desc[UR60][R44.64+0xc0], R40 ;  /* 0x0000c0282c007986 */ /* 0x0043e4000c101d3c */
.L_x_5111:
[----:B------:R-:W-:Y:S05]  /*5c60*/  BSYNC B1 ;  /* 0x0000000000017941 */ /* 0x000fea0003800000 */
.L_x_5110:
        /* <DEDUP_REMOVED lines=54> */
.L_x_5117:
[----:B------:R-:W-:Y:S05]  /*5fd0*/  BSYNC B2 ;  /* 0x0000000000027941 */ /* 0x000fea0003800000 */
.L_x_5116:
[----:B--2---:R1:W-:Y:S02]  /*5fe0*/  STG.E.128 desc[UR60][R44.64+0x100], R40 ;  /* 0x000100282c007986 */ /* 0x0043e4000c101d3c */
.L_x_5115:
[----:B------:R-:W-:Y:S05]  /*5ff0*/  BSYNC B1 ;  /* 0x0000000000017941 */ /* 0x000fea0003800000 */
.L_x_5114:
        /* <DEDUP_REMOVED lines=53> */
.L_x_5119:
[----:B------:R-:W-:Y:S05]  /*6350*/  BSYNC B1 ;  /* 0x0000000000017941 */ /* 0x000fea0003800000 */
.L_x_5118:
[----:B--2---:R1:W-:Y:S01]  /*6360*/  STG.E.128 desc[UR60][R44.64+0x140], R40 ;  /* 0x000140282c007986 */ /* 0x0043e2000c101d3c */
[----:B------:R-:W-:Y:S05]  /*6370*/  BRA `(.L_x_5097) ;  /* 0x0000004000447947 */ /* 0x000fea0003800000 */
.L_x_5065:
        /* <DEDUP_REMOVED lines=47> */
.L_x_5121:
[----:B------:R-:W-:Y:S05]  /*6670*/  BSYNC B1 ;  /* 0x0000000000017941 */ /* 0x000fea0003800000 */
.L_x_5120:
        /* <DEDUP_REMOVED lines=47> */
.L_x_5123:
[----:B------:R-:W-:Y:S05]  /*6970*/  BSYNC B1 ;  /* 0x0000000000017941 */ /* 0x000fea0003800000 */
.L_x_5122:
[----:B0-----:R-:W2:Y:S01]  /*6980*/  LDL R88, [R1+0x4c] ;  /* 0x00004c0001587983 */ /* 0x001ea20000100800 */
[----:B------:R-:W-:Y:S01]  /*6990*/  IMAD.MOV.U32 R89, RZ, RZ, R41 ;  /* 0x000000ffff597224 */ /* 0x000fe200078e0029 */
[----:B------:R-:W-:Y:S01]  /*69a0*/  PRMT R175, R94, 0x7610, R175 ;  /* 0x000076105eaf7816 */ /* 0x000fe200000000af */
[----:B------:R-:W-:Y:S02]  /*69b0*/  IMAD.MOV.U32 R90, RZ, RZ, R44 ;  /* 0x000000ffff5a7224 */ /* 0x000fe400078e002c */
[----:B------:R-:W-:Y:S01]  /*69c0*/  IMAD.MOV.U32 R91, RZ, RZ, R45 ;  /* 0x000000ffff5b7224 */ /* 0x000fe200078e002d */
[----:B------:R-:W-:Y:S01]  /*69d0*/  PRMT R178, R89, 0x7610, R178 ;  /* 0x0000761059b27816 */ /* 0x000fe200000000b2 */
[----:B------:R-:W-:-:S03]  /*69e0*/  IMAD.MOV.U32 R89, RZ, RZ, R47 ;  /* 0x000000ffff597224 */ /* 0x000fc600078e002f */
[----:B------:R-:W-:Y:S01]  /*69f0*/  PRMT R180, R91, 0x5410, R90 ;  /* 0x000054105bb47816 */ /* 0x000fe2000000005a */
[----:B------:R-:W-:Y:S02]  /*6a00*/  IMAD.MOV.U32 R90, RZ, RZ, R48 ;  /* 0x000000ffff5a7224 */ /* 0x000fe400078e0030 */
[----:B------:R-:W-:-:S03]  /*6a10*/  IMAD.MOV.U32 R91, RZ, RZ, R49 ;  /* 0x000000ffff5b7224 */ /* 0x000fc600078e0031 */
[----:B------:R-:W-:Y:S01]  /*6a20*/  PRMT R182, R182, 0x5410, R90 ;  /* 0x00005410b6b67816 */ /* 0x000fe2000000005a */
[----:B------:R-:W-:Y:S01]  /*6a30*/  IMAD.MOV.U32 R90, RZ, RZ, R52 ;  /* 0x000000ffff5a7224 */ /* 0x000fe200078e0034 */
[----:B------:R-:W-:Y:S01]  /*6a40*/  PRMT R162, R91, 0x7610, R162 ;  /* 0x000076105ba27816 */ /* 0x000fe200000000a2 */
[----:B------:R-:W-:-:S03]  /*6a50*/  IMAD.MOV.U32 R91, RZ, RZ, R53 ;  /* 0x000000ffff5b7224 */ /* 0x000fc600078e0035 */
[----:B------:R-:W-:Y:S01]  /*6a60*/  PRMT R178, R178, 0x5410, R90 ;  /* 0x00005410b2b27816 */ /* 0x000fe2000000005a */
[----:B------:R-:W-:-:S05]  /*6a70*/  IMAD.MOV.U32 R90, RZ, RZ, R56 ;  /* 0x000000ffff5a7224 */ /* 0x000fca00078e0038 */
[----:B------:R-:W-:Y:S01]  /*6a80*/  PRMT R182, R90, 0x7610, R182 ;  /* 0x000076105ab67816 */ /* 0x000fe200000000b6 */
[----:B------:R-:W-:-:S05]  /*6a90*/  IMAD.MOV.U32 R90, RZ, RZ, R60 ;  /* 0x000000ffff5a7224 */ /* 0x000fca00078e003c */
        /* <DEDUP_REMOVED lines=66> */
.L_x_5124:
[----:B------:R-:W-:Y:S01]  /*6ec0*/  IMAD R98, R19, 0x8, R18 ;  /* 0x0000000813627824 */ /* 0x000fe200078e0212 */
[----:B------:R-:W-:Y:S01]  /*6ed0*/  SHF.L.U32 R99, R209, 0x1f, RZ ;  /* 0x0000001fd1637819 */ /* 0x000fe200000006ff */
[----:B------:R-:W0:Y:S01]  /*6ee0*/  LDC R145, c[0x0][0x2e4] ;  /* 0x0000b900ff917b82 */ /* 0x000e220000000800 */
[----:B------:R-:W-:Y:S02]  /*6ef0*/  BSSY B1, `(.L_x_5125) ;  /* 0x0000004000017945 */ /* 0x000fe40003800000 */
[----:B------:R-:W1:Y:S05]  /*6f00*/  SYNCS.PHASECHK.TRANS64.TRYWAIT P5, [R98+URZ+0x36890], R99 ;  /* 0x03689063620075a7 */ /* 0x000e6a00080a017f */
[----:B------:R-:W2:Y:S01]  /*6f10*/  LDC.64 R126, c[0x0][0x2f0] ;  /* 0x0000bc00ff7e7b82 */ /* 0x000ea20000000a00 */
[----:B-1----:R-:W-:Y:S05]  /*6f20*/  @!P5 BRA `(.L_x_5126) ;  /* 0x0000024800c4d947 */ /* 0x002fea0003800000 */
.L_x_5400:
[----:B------:R-:W-:Y:S05]  /*6f30*/  BSYNC B1 ;  /* 0x0000000000017941 */ /* 0x000fea0003800000 */
.L_x_5125:
        /* <DEDUP_REMOVED lines=55> */
[----:B------:R-:W-:Y:S01]  /*72b0*/  LOP3.LUT R93, R165, 0xffff0000, RZ, 0xc0, !PT ;  /* 0xffff0000a55d7812 */ /* 0x000fe200078ec0ff */
[----:B------:R-:W-:Y:S01]  /*72c0*/  IMAD.U32 R61, R90, 0x10000, RZ ;  /* 0x000100005a3d7824 */ /* 0x000fe200078e00ff */
[----:B------:R-:W-:Y:S01]  /*72d0*/  SHF.R.U64 R50, R50, 0x10, R51 ;  /* 0x0000001032327819 */ /* 0x000fe20000001233 */
[----:B------:R-:W-:Y:S01]  /*72e0*/  FMUL.FTZ R165, R164, R161 ;  /* 0x000000a1a4a57220 */ /* 0x000fe20000410000 */
[----:B------:R-:W-:Y:S01]  /*72f0*/  PRMT R48, R182, 0x5432, R48 ;  /* 0x00005432b6307816 */ /* 0x000fe20000000030 */
[-C--:B------:R-:W-:Y:S01]  /*7300*/  FMUL.FTZ R164, R164, R93.reuse ;  /* 0x0000005da4a47220 */ /* 0x080fe20000410000 */
[----:B------:R-:W-:Y:S01]  /*7310*/  LOP3.LUT R88, R88, 0xffff0000, RZ, 0xc0, !PT ;  /* 0xffff000058587812 */ /* 0x000fe200078ec0ff */
[----:B------:R-:W-:Y:S01]  /*7320*/  FFMA.FTZ R93, R89, R93, -R165 ;  /* 0x0000005d595d7223 */ /* 0x000fe200000108a5 */
[----:B------:R-:W-:-:S02]  /*7330*/  IMAD.U32 R165, R91, 0x10000, RZ ;  /* 0x000100005ba57824 */ /* 0x000fc400078e00ff */
[----:B------:R-:W-:Y:S01]  /*7340*/  FFMA.FTZ R89, R89, R161, R164 ;  /* 0x000000a159597223 */ /* 0x000fe200000100a4 */
[----:B------:R-:W-:Y:S02]  /*7350*/  SHF.R.U32.HI R161, RZ, 0x10, R63 ;  /* 0x00000010ffa17819 */ /* 0x000fe4000001163f */
[----:B------:R-:W-:Y:S01]  /*7360*/  SHF.R.U32.HI R164, RZ, 0x10, R51 ;  /* 0x00000010ffa47819 */ /* 0x000fe20000011633 */
[----:B------:R-:W-:Y:S01]  /*7370*/  IMAD.U32 R51, R92, 0x10000, RZ ;  /* 0x000100005c337824 */ /* 0x000fe200078e00ff */
[C---:B------:R-:W-:Y:S02]  /*7380*/  PRMT R161, R168.reuse, 0x5410, R161 ;  /* 0x00005410a8a17816 */ /* 0x040fe400000000a1 */
        /* <DEDUP_REMOVED lines=10> */
[----:B------:R-:W-:Y:S01]  /*7430*/  FMUL.FTZ R95, R91, R161 ;  /* 0x000000a15b5f7220 */ /* 0x000fe20000410000 */
[----:B------:R-:W-:Y:S01]  /*7440*/  PRMT R62, R185, 0x5432, R62 ;  /* 0x00005432b93e7816 */ /* 0x000fe2000000003e */
[-C--:B------:R-:W-:Y:S01]  /*7450*/  FMUL.FTZ R91, R91, R164.reuse ;  /* 0x000000a45b5b7220 */ /* 0x080fe20000410000 */
[----:B------:R-:W-:Y:S01]  /*7460*/  FFMA.FTZ R168, R165, R167, -R168 ;  /* 0x000000a7a5a87223 */ /* 0x000fe200000108a8 */
[----:B------:R-:W-:Y:S01]  /*7470*/  FFMA.FTZ R95, R63, R164, -R95 ;  /* 0x000000a43f5f7223 */ /* 0x000fe2000001085f */
[----:B------:R-:W-:-:S02]  /*7480*/  IMAD.U32 R164, R60, 0x10000, RZ ;  /* 0x000100003ca47824 */ /* 0x000fc400078e00ff */
[----:B------:R-:W-:Y:S01]  /*7490*/  FFMA.FTZ R91, R63, R161, R91 ;  /* 0x000000a13f5b7223 */ /* 0x000fe2000001005b */
[----:B------:R-:W-:Y:S01]  /*74a0*/  IMAD.U32 R63, R48, 0x10000, RZ ;  /* 0x00010000303f7824 */ /* 0x000fe200078e00ff */
[----:B------:R-:W-:Y:S01]  /*74b0*/  LOP3.LUT R60, R60, 0xffff0000, RZ, 0xc0, !PT ;  /* 0xffff00003c3c7812 */ /* 0x000fe200078ec0ff */
[C---:B------:R-:W-:Y:S01]  /*74c0*/  FMUL.FTZ R161, R51.reuse, R164 ;  /* 0x000000a433a17220 */ /* 0x040fe20000410000 */
[----:B------:R-:W-:Y:S01]  /*74d0*/  LOP3.LUT R48, R48, 0xffff0000, RZ, 0xc0, !PT ;  /* 0xffff000030307812 */ /* 0x000fe200078ec0ff */
[-C--:B------:R-:W-:Y:S01]  /*74e0*/  FMUL.FTZ R51, R51, R63.reuse ;  /* 0x0000003f33337220 */ /* 0x080fe20000410000 */
[----:B------:R-:W-:Y:S01]  /*74f0*/  FFMA.FTZ R169, R165, R166, R169 ;  /* 0x000000a6a5a97223 */ /* 0x000fe200000100a9 */
[----:B------:R-:W-:Y:S01]  /*7500*/  FFMA.FTZ R161, R49, R63, -R161 ;  /* 0x0000003f31a17223 */ /* 0x000fe200000108a1 */
[----:B------:R-:W-:Y:S01]  /*7510*/  FMUL.FTZ R63, R92, R60 ;  /* 0x0000003c5c3f7220 */ /* 0x000fe20000410000 */
        /* <DEDUP_REMOVED lines=34> */
.L_x_5132:
[----:B------:R-:W-:Y:S05]  /*7740*/  BSYNC B3 ;  /* 0x0000000000037941 */ /* 0x000fea0003800000 */
.L_x_5131:
        /* <DEDUP_REMOVED lines=10> */
.L_x_5130:
[----:B------:R-:W-:Y:S05]  /*77f0*/  BSYNC B2 ;  /* 0x0000000000027941 */ /* 0x000fea0003800000 */
.L_x_5129:
        /* <DEDUP_REMOVED lines=39> */
[C---:B------:R-:W-:Y:S01]  /*7a70*/  IMAD.U32 R161, R56.reuse, 0x10000, RZ ;  /* 0x0001000038a17824 */ /* 0x040fe200078e00ff */
        /* <DEDUP_REMOVED lines=79> */
.L_x_5136:
[----:B------:R-:W-:Y:S05]  /*7f70*/  BSYNC B3 ;  /* 0x0000000000037941 */ /* 0x000fea0003800000 */
.L_x_5135:
        /* <DEDUP_REMOVED lines=10> */
.L_x_5134:
[----:B------:R-:W-:Y:S05]  /*8020*/  BSYNC B2 ;  /* 0x0000000000027941 */ /* 0x000fea0003800000 */
.L_x_5133:
        /* <DEDUP_REMOVED lines=48> */
[----:B------:R-:W-:Y:S01]  /*8330*/  PRMT R176, R176, 0x5410, R54 ;  /* 0x00005410b0b07816 */ /* 0x000fe20000000036 */
        /* <DEDUP_REMOVED lines=13> */
[----:B------:R-:W-:Y:S01]  /*8410*/  FMUL.FTZ R89, R89, R55 ;  /* 0x0000003759597220 */ /* 0x000fe20000410000 */
[----:B------:R-:W-:Y:S01]  /*8420*/  PRMT R40, R177, 0x5410, R40 ;  /* 0x00005410b1287816 */ /* 0x000fe20000000028 */
        /* <DEDUP_REMOVED lines=8> */
[----:B------:R-:W-:Y:S01]  /*84b0*/  FFMA.FTZ R41, R88, R55, -R41 ;  /* 0x0000003758297223 */ /* 0x000fe20000010829 */
[----:B------:R-:W-:Y:S01]  /*84c0*/  IMAD.U32 R62, R40, 0x10000, RZ ;  /* 0x00010000283e7824 */ /* 0x000fe200078e00ff */
[----:B------:R-:W-:Y:S01]  /*84d0*/  LOP3.LUT R48, R48, 0xffff0000, RZ, 0xc0, !PT ;  /* 0xffff000030307812 */ /* 0x000fe200078ec0ff */
[C---:B------:R-:W-:Y:S01]  /*84e0*/  FMUL.FTZ R92, R51.reuse, R176 ;  /* 0x000000b0335c7220 */ /* 0x040fe20000410000 */
[----:B------:R-:W-:Y:S01]  /*84f0*/  FMUL.FTZ R88, R51, R60 ;  /* 0x0000003c33587220 */ /* 0x000fe20000410000 */
[----:B------:R-:W-:Y:S01]  /*8500*/  LOP3.LUT R43, R43, 0xffff0000, RZ, 0xc0, !PT ;  /* 0xffff00002b2b7812 */ /* 0x000fe200078ec0ff */
[----:B------:R-:W-:Y:S01]  /*8510*/  IMAD.U32 R45, R44, 0x10000, RZ ;  /* 0x000100002c2d7824 */ /* 0x000fe200078e00ff */
[----:B------:R-:W-:Y:S01]  /*8520*/  LOP3.LUT R51, R40, 0xffff0000, RZ, 0xc0, !PT ;  /* 0xffff000028337812 */ /* 0x000fe200078ec0ff */
[----:B------:R-:W-:Y:S01]  /*8530*/  FMUL.FTZ R40, R49, R54 ;  /* 0x0000003631287220 */ /* 0x000fe20000410000 */
[----:B------:R-:W-:Y:S01]  /*8540*/  PRMT R53, R175, 0x5432, R53 ;  /* 0x00005432af357816 */ /* 0x000fe20000000035 */
[----:B------:R-:W-:Y:S01]  /*8550*/  FMUL.FTZ R49, R49, R62 ;  /* 0x0000003e31317220 */ /* 0x000fe20000410000 */
[----:B------:R-:W-:Y:S01]  /*8560*/  LOP3.LUT R44, R44, 0xffff0000, RZ, 0xc0, !PT ;  /* 0xffff00002c2c7812 */ /* 0x000fe200078ec0ff */
[C---:B------:R-:W-:Y:S01]  /*8570*/  FFMA.FTZ R60, R47.reuse, R60, -R92 ;  /* 0x0000003c2f3c7223 */ /* 0x040fe2000001085c */
[----:B------:R-:W-:Y:S01]  /*8580*/  FFMA.FTZ R176, R47, R176, R88 ;  /* 0x000000b02fb07223 */ /* 0x000fe20000010058 */
[----:B------:R-:W-:Y:S01]  /*8590*/  FMUL.FTZ R47, R48, R43 ;  /* 0x0000002b302f7220 */ /* 0x000fe20000410000 */
[----:B------:R-:W-:Y:S01]  /*85a0*/  PRMT R42, R177, 0x5432, R42 ;  /* 0x00005432b12a7816 */ /* 0x000fe2000000002a */
[C---:B------:R-:W-:Y:S01]  /*85b0*/  FFMA.FTZ R62, R45.reuse, R62, -R40 ;  /* 0x0000003e2d3e7223 */ /* 0x040fe20000010828 */
[----:B------:R-:W-:Y:S01]  /*85c0*/  FFMA.FTZ R45, R45, R54, R49 ;  /* 0x000000362d2d7223 */ /* 0x000fe20000010031 */
[C---:B------:R-:W-:Y:S01]  /*85d0*/  IMAD.U32 R40, R53.reuse, 0x10000, RZ ;  /* 0x0001000035287824 */ /* 0x040fe200078e00ff */
[----:B------:R-:W-:Y:S01]  /*85e0*/  LOP3.LUT R50, R50, 0xffff0000, RZ, 0xc0, !PT ;  /* 0xffff000032327812 */ /* 0x000fe200078ec0ff */
[-C--:B------:R-:W-:Y:S01]  /*85f0*/  FMUL.FTZ R49, R48, R51.reuse ;  /* 0x0000003330317220 */ /* 0x080fe20000410000 */
[----:B------:R-:W-:Y:S01]  /*8600*/  LOP3.LUT R53, R53, 0xffff0000, RZ, 0xc0, !PT ;  /* 0xffff000035357812 */ /* 0x000fe200078ec0ff */
[----:B------:R-:W-:Y:S01]  /*8610*/  FFMA.FTZ R51, R44, R51, -R47 ;  /* 0x000000332c337223 */ /* 0x000fe2000001082f */
[C---:B------:R-:W-:Y:S01]  /*8620*/  LOP3.LUT R47, R42.reuse, 0xffff0000, RZ, 0xc0, !PT ;  /* 0xffff00002a2f7812 */ /* 0x040fe200078ec0ff */
[----:B------:R-:W-:Y:S01]  /*8630*/  IMAD.U32 R48, R42, 0x10000, RZ ;  /* 0x000100002a307824 */ /* 0x000fe200078e00ff */
[----:B------:R-:W-:Y:S01]  /*8640*/  LOP3.LUT R46, R46, 0xffff0000, RZ, 0xc0, !PT ;  /* 0xffff00002e2e7812 */ /* 0x000fe200078ec0ff */
[----:B------:R-:W-:Y:S01]  /*8650*/  FFMA.FTZ R44, R44, R43, R49 ;  /* 0x0000002b2c2c7223 */ /* 0x000fe20000010031 */
[----:B------:R-:W-:Y:S01]  /*8660*/  FMUL.FTZ R49, R50, R53 ;  /* 0x0000003532317220 */ /* 0x000fe20000410000 */
[C---:B------:R-:W-:Y:S01]  /*8670*/  FMUL.FTZ R42, R90.reuse, R40 ;  /* 0x000000285a2a7220 */ /* 0x040fe20000410000 */
[-C--:B------:R-:W-:Y:S01]  /*8680*/  FMUL.FTZ R43, R90, R48.reuse ;  /* 0x000000305a2b7220 */ /* 0x080fe20000410000 */
[-C--:B------:R-:W-:Y:S01]  /*8690*/  FMUL.FTZ R50, R50, R47.reuse ;  /* 0x0000002f32327220 */ /* 0x080fe20000410000 */
[----:B------:R-:W-:Y:S01]  /*86a0*/  FFMA.FTZ R49, R46, R47, -R49 ;  /* 0x0000002f2e317223 */ /* 0x000fe20000010831 */
[C---:B------:R-:W-:Y:S01]  /*86b0*/  FFMA.FTZ R48, R63.reuse, R48, -R42 ;  /* 0x000000303f307223 */ /* 0x040fe2000001082a */
[----:B------:R-:W-:Y:S01]  /*86c0*/  F2FP.BF16.F32.PACK_AB R47, R60, R41 ;  /* 0x000000293c2f723e */ /* 0x000fe200000010ff */
        /* <DEDUP_REMOVED lines=14> */
.L_x_5138:
[----:B------:R-:W-:Y:S05]  /*87b0*/  BSYNC B2 ;  /* 0x0000000000027941 */ /* 0x000fea0003800000 */
.L_x_5137:
        /* <DEDUP_REMOVED lines=10> */
.L_x_5128:
[----:B------:R-:W-:Y:S05]  /*8860*/  BSYNC B1 ;  /* 0x0000000000017941 */ /* 0x000fea0003800000 */
.L_x_5127:
        /* <DEDUP_REMOVED lines=13> */
[----:B------:R-:W-:Y:S02]  /*8940*/  LEA.HI R41, R41, R40, RZ, 0x4 ;  /* 0x0000002829297211 */ /* 0x000fe400078f20ff */
[----:B---3--:R-:W-:-:S02]  /*8950*/  SHF.R.U32.HI R46, RZ, 0x3, R210 ;  /* 0x00000003ff2e7819 */ /* 0x008fc400000116d2 */
[----:B------:R-:W-:-:S05]  /*8960*/  LEA.HI.SX32 R44, R41, R20, 0x1c ;  /* 0x00000014292c7211 */ /* 0x000fca00078fe2ff */
        /* <DEDUP_REMOVED lines=28> */
[----:B------:R-:W-:Y:S01]  /*8b30*/  SHF.R.U32.HI R73, RZ, 0x10, R85 ;  /* 0x00000010ff497819 */ /* 0x000fe20000011655 */
[----:B------:R-:W-:Y:S01]  /*8b40*/  IMAD.U32 R63, R47, 0x10000, RZ ;  /* 0x000100002f3f7824 */ /* 0x000fe200078e00ff */
[----:B------:R-:W-:Y:S01]  /*8b50*/  PRMT R57, R172, 0x5410, R57 ;  /* 0x00005410ac397816 */ /* 0x000fe20000000039 */
[----:B------:R-:W-:Y:S01]  /*8b60*/  IMAD.U32 R56, R43, 0x10000, RZ ;  /* 0x000100002b387824 */ /* 0x000fe200078e00ff */
[----:B------:R-:W-:Y:S02]  /*8b70*/  PRMT R73, R174, 0x5432, R73 ;  /* 0x00005432ae497816 */ /* 0x000fe40000000049 */
[----:B------:R-:W-:-:S02]  /*8b80*/  SHF.R.U64 R61, R84, 0x10, R85 ;  /* 0x00000010543d7819 */ /* 0x000fc40000001255 */
[----:B------:R-:W-:Y:S02]  /*8b90*/  SHF.R.U64 R62, R86, 0x10, R87 ;  /* 0x00000010563e7819 */ /* 0x000fe40000001257 */
[----:B------:R-:W-:Y:S02]  /*8ba0*/  PRMT R172, R172, 0x5432, R59 ;  /* 0x00005432acac7816 */ /* 0x000fe4000000003b */
[----:B------:R-:W-:Y:S02]  /*8bb0*/  SHF.R.U32.HI R86, RZ, 0x10, R87 ;  /* 0x00000010ff567819 */ /* 0x000fe40000011657 */
[--C-:B------:R-:W-:Y:S02]  /*8bc0*/  SHF.R.U64 R88, R74, 0x10, R75.reuse ;  /* 0x000000104a587819 */ /* 0x100fe4000000124b */
[----:B------:R-:W-:Y:S01]  /*8bd0*/  SHF.R.U32.HI R74, RZ, 0x10, R75 ;  /* 0x00000010ff4a7819 */ /* 0x000fe2000001164b */
[----:B------:R-:W-:Y:S01]  /*8be0*/  IMAD.U32 R75, R73, 0x10000, RZ ;  /* 0x00010000494b7824 */ /* 0x000fe200078e00ff */
[----:B------:R-:W-:Y:S01]  /*8bf0*/  PRMT R174, R174, 0x5410, R61 ;  /* 0x00005410aeae7816 */ /* 0x000fe2000000003d */
[----:B------:R-:W-:Y:S01]  /*8c00*/  IMAD.U32 R61, R172, 0x10000, RZ ;  /* 0x00010000ac3d7824 */ /* 0x000fe200078e00ff */
[----:B------:R-:W-:Y:S01]  /*8c10*/  PRMT R86, R173, 0x5432, R86 ;  /* 0x00005432ad567816 */ /* 0x000fe20000000056 */
[C---:B------:R-:W-:Y:S01]  /*8c20*/  FMUL.FTZ R85, R72.reuse, R75 ;  /* 0x0000004b48557220 */ /* 0x040fe20000410000 */
[C---:B------:R-:W-:Y:S01]  /*8c30*/  PRMT R59, R171.reuse, 0x5410, R88 ;  /* 0x00005410ab3b7816 */ /* 0x040fe20000000058 */
[-C--:B------:R-:W-:Y:S01]  /*8c40*/  FMUL.FTZ R87, R72, R61.reuse ;  /* 0x0000003d48577220 */ /* 0x080fe20000410000 */
[----:B------:R-:W-:Y:S01]  /*8c50*/  PRMT R171, R171, 0x5432, R74 ;  /* 0x00005432abab7816 */ /* 0x000fe2000000004a */
[----:B------:R-:W-:Y:S01]  /*8c60*/  IMAD.U32 R74, R86, 0x10000, RZ ;  /* 0x00010000564a7824 */ /* 0x000fe200078e00ff */
[----:B------:R-:W-:Y:S01]  /*8c70*/  LOP3.LUT R60, R45, 0xffff0000, RZ, 0xc0, !PT ;  /* 0xffff00002d3c7812 */ /* 0x000fe200078ec0ff */
[----:B------:R-:W-:Y:S01]  /*8c80*/  FFMA.FTZ R61, R58, R61, -R85 ;  /* 0x0000003d3a3d7223 */ /* 0x000fe20000010855 */
[----:B------:R-:W-:Y:S01]  /*8c90*/  LOP3.LUT R73, R73, 0xffff0000, RZ, 0xc0, !PT ;  /* 0xffff000049497812 */ /* 0x000fe200078ec0ff */
[----:B------:R-:W-:Y:S01]  /*8ca0*/  IMAD.U32 R72, R171, 0x10000, RZ ;  /* 0x00010000ab487824 */ /* 0x000fe200078e00ff */
[----:B------:R-:W-:Y:S01]  /*8cb0*/  LOP3.LUT R172, R172, 0xffff0000, RZ, 0xc0, !PT ;  /* 0xffff0000acac7812 */ /* 0x000fe200078ec0ff */
[----:B------:R-:W-:Y:S01]  /*8cc0*/  FFMA.FTZ R58, R58, R75, R87 ;  /* 0x0000004b3a3a7223 */ /* 0x000fe20000010057 */
[----:B------:R-:W-:Y:S01]  /*8cd0*/  LOP3.LUT R55, R41, 0xffff0000, RZ, 0xc0, !PT ;  /* 0xffff000029377812 */ /* 0x000fe200078ec0ff */
[C---:B------:R-:W-:Y:S01]  /*8ce0*/  FMUL.FTZ R75, R63.reuse, R74 ;  /* 0x0000004a3f4b7220 */ /* 0x040fe20000410000 */
[C---:B------:R-:W-:Y:S01]  /*8cf0*/  FMUL.FTZ R84, R60.reuse, R73 ;  /* 0x000000493c547220 */ /* 0x040fe20000410000 */
[----:B------:R-:W-:Y:S01]  /*8d00*/  FMUL.FTZ R85, R63, R72 ;  /* 0x000000483f557220 */ /* 0x000fe20000410000 */
[----:B------:R-:W-:Y:S01]  /*8d10*/  FMUL.FTZ R88, R60, R172 ;  /* 0x000000ac3c587220 */ /* 0x000fe20000410000 */
[----:B------:R-:W-:Y:S01]  /*8d20*/  FFMA.FTZ R63, R56, R72, -R75 ;  /* 0x00000048383f7223 */ /* 0x000fe2000001084b */
[----:B------:R-:W-:Y:S01]  /*8d30*/  LOP3.LUT R47, R47, 0xffff0000, RZ, 0xc0, !PT ;  /* 0xffff00002f2f7812 */ /* 0x000fe200078ec0ff */
[----:B------:R-:W-:Y:S01]  /*8d40*/  FFMA.FTZ R60, R55, R172, -R84 ;  /* 0x000000ac373c7223 */ /* 0x000fe20000010854 */
[----:B------:R-:W-:Y:S01]  /*8d50*/  LOP3.LUT R86, R86, 0xffff0000, RZ, 0xc0, !PT ;  /* 0xffff000056567812 */ /* 0x000fe200078ec0ff */
[----:B------:R-:W-:Y:S01]  /*8d60*/  IMAD.U32 R45, R44, 0x10000, RZ ;  /* 0x000100002c2d7824 */ /* 0x000fe200078e00ff */
[----:B------:R-:W-:Y:S01]  /*8d70*/  LOP3.LUT R72, R171, 0xffff0000, RZ, 0xc0, !PT ;  /* 0xffff0000ab487812 */ /* 0x000fe200078ec0ff */
[----:B------:R-:W-:Y:S01]  /*8d80*/  FFMA.FTZ R56, R56, R74, R85 ;  /* 0x0000004a38387223 */ /* 0x000fe20000010055 */
[----:B------:R-:W-:-:S02]  /*8d90*/  IMAD.U32 R84, R174, 0x10000, RZ ;  /* 0x00010000ae547824 */ /* 0x000fc400078e00ff */
[----:B------:R-:W-:Y:S01]  /*8da0*/  FFMA.FTZ R55, R55, R73, R88 ;  /* 0x0000004937377223 */ /* 0x000fe20000010058 */
[----:B------:R-:W-:Y:S01]  /*8db0*/  IMAD.U32 R74, R57, 0x10000, RZ ;  /* 0x00010000394a7824 */ /* 0x000fe200078e00ff */
[----:B------:R-:W-:Y:S01]  /*8dc0*/  LOP3.LUT R52, R43, 0xffff0000, RZ, 0xc0, !PT ;  /* 0xffff00002b347812 */ /* 0x000fe200078ec0ff */
[C---:B------:R-:W-:Y:S01]  /*8dd0*/  FMUL.FTZ R73, R47.reuse, R86 ;  /* 0x000000562f497220 */ /* 0x040fe20000410000 */
[----:B------:R-:W-:Y:S01]  /*8de0*/  FMUL.FTZ R75, R47, R72 ;  /* 0x000000482f4b7220 */ /* 0x000fe20000410000 */
[C---:B------:R-:W-:Y:S01]  /*8df0*/  FMUL.FTZ R88, R45.reuse, R84 ;  /* 0x000000542d587220 */ /* 0x040fe20000410000 */
[----:B------:R-:W-:Y:S01]  /*8e00*/  IMAD.U32 R41, R40, 0x10000, RZ ;  /* 0x0001000028297824 */ /* 0x000fe200078e00ff */
[----:B------:R-:W-:Y:S01]  /*8e10*/  LOP3.LUT R44, R44, 0xffff0000, RZ, 0xc0, !PT ;  /* 0xffff00002c2c7812 */ /* 0x000fe200078ec0ff */
[----:B------:R-:W-:Y:S01]  /*8e20*/  FMUL.FTZ R45, R45, R74 ;  /* 0x0000004a2d2d7220 */ /* 0x000fe20000410000 */
[----:B------:R-:W-:Y:S01]  /*8e30*/  LOP3.LUT R47, R174, 0xffff0000, RZ, 0xc0, !PT ;  /* 0xffff0000ae2f7812 */ /* 0x000fe200078ec0ff */
[----:B------:R-:W-:Y:S01]  /*8e40*/  IMAD.U32 R43, R42, 0x10000, RZ ;  /* 0x000100002a2b7824 */ /* 0x000fe200078e00ff */
[----:B------:R-:W-:Y:S01]  /*8e50*/  PRMT R62, R173, 0x5410, R62 ;  /* 0x00005410ad3e7816 */ /* 0x000fe2000000003e */
[----:B------:R-:W-:Y:S01]  /*8e60*/  FFMA.FTZ R72, R52, R72, -R73 ;  /* 0x0000004834487223 */ /* 0x000fe20000010849 */
[----:B------:R-:W-:Y:S01]  /*8e70*/  LOP3.LUT R57, R57, 0xffff0000, RZ, 0xc0, !PT ;  /* 0xffff000039397812 */ /* 0x000fe200078ec0ff */
[C---:B------:R-:W-:Y:S01]  /*8e80*/  FFMA.FTZ R88, R41.reuse, R74, -R88 ;  /* 0x0000004a29587223 */ /* 0x040fe20000010858 */
[----:B------:R-:W-:Y:S01]  /*8e90*/  LOP3.LUT R54, R42, 0xffff0000, RZ, 0xc0, !PT ;  /* 0xffff00002a367812 */ /* 0x000fe200078ec0ff */
[----:B------:R-:W-:Y:S01]  /*8ea0*/  IMAD.U32 R42, R46, 0x10000, RZ ;  /* 0x000100002e2a7824 */ /* 0x000fe200078e00ff */
[----:B------:R-:W-:Y:S01]  /*8eb0*/  LOP3.LUT R40, R40, 0xffff0000, RZ, 0xc0, !PT ;  /* 0xffff000028287812 */ /* 0x000fe200078ec0ff */
[----:B------:R-:W-:Y:S01]  /*8ec0*/  FFMA.FTZ R84, R41, R84, R45 ;  /* 0x0000005429547223 */ /* 0x000fe2000001002d */
[----:B------:R-:W-:Y:S01]  /*8ed0*/  LOP3.LUT R46, R46, 0xffff0000, RZ, 0xc0, !PT ;  /* 0xffff00002e2e7812 */ /* 0x000fe200078ec0ff */
[----:B------:R-:W-:Y:S01]  /*8ee0*/  FFMA.FTZ R85, R52, R86, R75 ;  /* 0x0000005634557223 */ /* 0x000fe2000001004b */
[----:B------:R-:W-:Y:S01]  /*8ef0*/  FMUL.FTZ R73, R44, R47 ;  /* 0x0000002f2c497220 */ /* 0x000fe20000410000 */
[C---:B------:R-:W-:Y:S01]  /*8f00*/  IMAD.U32 R41, R59.reuse, 0x10000, RZ ;  /* 0x000100003b297824 */ /* 0x040fe200078e00ff */
[----:B------:R-:W-:Y:S01]  /*8f10*/  LOP3.LUT R45, R62, 0xffff0000, RZ, 0xc0, !PT ;  /* 0xffff00003e2d7812 */ /* 0x000fe200078ec0ff */
[----:B------:R-:W-:Y:S01]  /*8f20*/  FMUL.FTZ R75, R44, R57 ;  /* 0x000000392c4b7220 */ /* 0x000fe20000410000 */
[----:B------:R-:W-:Y:S01]  /*8f30*/  LOP3.LUT R59, R59, 0xffff0000, RZ, 0xc0, !PT ;  /* 0xffff00003b3b7812 */ /* 0x000fe200078ec0ff */
[----:B------:R-:W-:-:S02]  /*8f40*/  IMAD.U32 R44, R62, 0x10000, RZ ;  /* 0x000100003e2c7824 */ /* 0x000fc400078e00ff */
        /* <DEDUP_REMOVED lines=20> */
.L_x_5142:
[----:B------:R-:W-:Y:S05]  /*9090*/  BSYNC B2 ;  /* 0x0000000000027941 */ /* 0x000fea0003800000 */
.L_x_5141:
[----:B0-----:R4:W-:Y:S04]  /*90a0*/  STG.E.128 desc[UR60][R48.64], R40 ;  /* 0x0000002830007986 */ /* 0x0019e8000c101d3c */
[----:B--2---:R4:W-:Y:S02]  /*90b0*/  @!P3 STG.E.128 desc[UR60][R50.64], R44 ;  /* 0x0000002c3200b986 */ /* 0x0049e4000c101d3c */
.L_x_5140:
[----:B------:R-:W-:Y:S05]  /*90c0*/  BSYNC B1 ;  /* 0x0000000000017941 */ /* 0x000fea0003800000 */
.L_x_5139:
        /* <DEDUP_REMOVED lines=37> */
[--C-:B------:R-:W-:Y:S01]  /*9320*/  SHF.R.U64 R68, R70, 0x10, R71.reuse ;  /* 0x0000001046447819 */ /* 0x100fe20000001247 */
[----:B------:R-:W-:Y:S01]  /*9330*/  IMAD.U32 R61, R45, 0x10000, RZ ;  /* 0x000100002d3d7824 */ /* 0x000fe200078e00ff */
[----:B------:R-:W-:Y:S01]  /*9340*/  SHF.R.U32.HI R72, RZ, 0x10, R71 ;  /* 0x00000010ff487819 */ /* 0x000fe20000011647 */
[----:B0-----:R-:W-:Y:S01]  /*9350*/  IMAD.U32 R56, R41, 0x10000, RZ ;  /* 0x0001000029387824 */ /* 0x001fe200078e00ff */
[--C-:B------:R-:W-:Y:S01]  /*9360*/  SHF.R.U64 R71, R80, 0x10, R81.reuse ;  /* 0x0000001050477819 */ /* 0x100fe20000001251 */
[----:B------:R-:W-:Y:S01]  /*9370*/  IMAD.U32 R60, R43, 0x10000, RZ ;  /* 0x000100002b3c7824 */ /* 0x000fe200078e00ff */
[----:B------:R-:W-:Y:S01]  /*9380*/  SHF.R.U32.HI R81, RZ, 0x10, R81 ;  /* 0x00000010ff517819 */ /* 0x000fe20000011651 */
[----:B------:R-:W-:Y:S01]  /*9390*/  IMAD.U32 R54, R44, 0x10000, RZ ;  /* 0x000100002c367824 */ /* 0x000fe200078e00ff */
[----:B------:R-:W-:Y:S01]  /*93a0*/  LOP3.LUT R57, R47, 0xffff0000, RZ, 0xc0, !PT ;  /* 0xffff00002f397812 */ /* 0x000fe200078ec0ff */
[----:B------:R-:W-:Y:S01]  /*93b0*/  IMAD.U32 R52, R40, 0x10000, RZ ;  /* 0x0001000028347824 */ /* 0x000fe200078e00ff */
[----:B------:R-:W-:-:S02]  /*93c0*/  SHF.R.U32.HI R69, RZ, 0x10, R69 ;  /* 0x00000010ff457819 */ /* 0x000fc40000011645 */
[----:B------:R-:W-:Y:S02]  /*93d0*/  PRMT R47, R155, 0x5410, R68 ;  /* 0x000054109b2f7816 */ /* 0x000fe40000000044 */
[----:B------:R-:W-:Y:S02]  /*93e0*/  PRMT R68, R170, 0x5432, R81 ;  /* 0x00005432aa447816 */ /* 0x000fe40000000051 */
[C---:B------:R-:W-:Y:S02]  /*93f0*/  PRMT R58, R156.reuse, 0x5410, R73 ;  /* 0x000054109c3a7816 */ /* 0x040fe40000000049 */
[----:B------:R-:W-:Y:S01]  /*9400*/  PRMT R156, R156, 0x5432, R69 ;  /* 0x000054329c9c7816 */ /* 0x000fe20000000045 */
[----:B------:R-:W-:Y:S01]  /*9410*/  IMAD.U32 R69, R68, 0x10000, RZ ;  /* 0x0001000044457824 */ /* 0x000fe200078e00ff */
[--C-:B------:R-:W-:Y:S02]  /*9420*/  SHF.R.U64 R70, R82, 0x10, R83.reuse ;  /* 0x0000001052467819 */ /* 0x100fe40000001253 */
[----:B------:R-:W-:-:S02]  /*9430*/  SHF.R.U32.HI R82, RZ, 0x10, R83 ;  /* 0x00000010ff527819 */ /* 0x000fc40000011653 */
[----:B------:R-:W-:Y:S01]  /*9440*/  LOP3.LUT R62, R45, 0xffff0000, RZ, 0xc0, !PT ;  /* 0xffff00002d3e7812 */ /* 0x000fe200078ec0ff */
        /* <DEDUP_REMOVED lines=15> */
[----:B------:R-:W-:Y:S01]  /*9540*/  FMUL.FTZ R69, R63, R71 ;  /* 0x000000473f457220 */ /* 0x000fe20000410000 */
[----:B------:R-:W-:Y:S01]  /*9550*/  IMAD.U32 R61, R155, 0x10000, RZ ;  /* 0x000100009b3d7824 */ /* 0x000fe200078e00ff */
[----:B------:R-:W-:Y:S01]  /*9560*/  LOP3.LUT R55, R43, 0xffff0000, RZ, 0xc0, !PT ;  /* 0xffff00002b377812 */ /* 0x000fe200078ec0ff */
[C---:B------:R-:W-:Y:S01]  /*9570*/  FFMA.FTZ R156, R59.reuse, R156, -R72 ;  /* 0x0000009c3b9c7223 */ /* 0x040fe20000010848 */
[----:B------:R-:W-:Y:S01]  /*9580*/  FFMA.FTZ R73, R59, R68, R62 ;  /* 0x000000443b497223 */ /* 0x000fe2000001003e */
[----:B------:R-:W-:Y:S01]  /*9590*/  LOP3.LUT R72, R157, 0xffff0000, RZ, 0xc0, !PT ;  /* 0xffff00009d487812 */ /* 0x000fe200078ec0ff */
[-C--:B------:R-:W-:Y:S01]  /*95a0*/  FMUL.FTZ R74, R63, R61.reuse ;  /* 0x0000003d3f4a7220 */ /* 0x080fe20000410000 */
[----:B------:R-:W-:Y:S01]  /*95b0*/  FFMA.FTZ R68, R60, R61, -R69 ;  /* 0x0000003d3c447223 */ /* 0x000fe20000010845 */
[----:B------:R-:W-:Y:S01]  /*95c0*/  LOP3.LUT R62, R155, 0xffff0000, RZ, 0xc0, !PT ;  /* 0xffff00009b3e7812 */ /* 0x000fe200078ec0ff */
[----:B------:R-:W-:-:S02]  /*95d0*/  IMAD.U32 R61, R170, 0x10000, RZ ;  /* 0x00010000aa3d7824 */ /* 0x000fc400078e00ff */
[----:B------:R-:W-:Y:S01]  /*95e0*/  FFMA.FTZ R74, R60, R71, R74 ;  /* 0x000000473c4a7223 */ /* 0x000fe2000001004a */
[----:B------:R-:W-:Y:S02]  /*95f0*/  IMAD.U32 R59, R58, 0x10000, RZ ;  /* 0x000100003a3b7824 */ /* 0x000fe400078e00ff */
[C---:B------:R-:W-:Y:S01]  /*9600*/  FMUL.FTZ R60, R57.reuse, R72 ;  /* 0x00000048393c7220 */ /* 0x040fe20000410000 */
[-C--:B------:R-:W-:Y:S01]  /*9610*/  FMUL.FTZ R80, R57, R62.reuse ;  /* 0x0000003e39507220 */ /* 0x080fe20000410000 */
[----:B------:R-:W-:Y:S01]  /*9620*/  FMUL.FTZ R69, R54, R61 ;  /* 0x0000003d36457220 */ /* 0x000fe20000410000 */
[----:B------:R-:W-:Y:S01]  /*9630*/  LOP3.LUT R44, R44, 0xffff0000, RZ, 0xc0, !PT ;  /* 0xffff00002c2c7812 */ /* 0x000fe200078ec0ff */
[-C--:B------:R-:W-:Y:S01]  /*9640*/  FMUL.FTZ R54, R54, R59.reuse ;  /* 0x0000003b36367220 */ /* 0x080fe20000410000 */
[----:B------:R-:W-:Y:S01]  /*9650*/  LOP3.LUT R63, R170, 0xffff0000, RZ, 0xc0, !PT ;  /* 0xffff0000aa3f7812 */ /* 0x000fe200078ec0ff */
[----:B------:R-:W-:Y:S01]  /*9660*/  IMAD.U32 R41, R42, 0x10000, RZ ;  /* 0x000100002a297824 */ /* 0x000fe200078e00ff */
[----:B------:R-:W-:Y:S01]  /*9670*/  LOP3.LUT R57, R58, 0xffff0000, RZ, 0xc0, !PT ;  /* 0xffff00003a397812 */ /* 0x000fe200078ec0ff */
[C---:B------:R-:W-:Y:S01]  /*9680*/  FFMA.FTZ R71, R55.reuse, R62, -R60 ;  /* 0x0000003e37477223 */ /* 0x040fe2000001083c */
        /* <DEDUP_REMOVED lines=33> */
.L_x_5146:
[----:B------:R-:W-:Y:S05]  /*98a0*/  BSYNC B2 ;  /* 0x0000000000027941 */ /* 0x000fea0003800000 */
.L_x_5145:
[----:B0-----:R0:W-:Y:S04]  /*98b0*/  STG.E.128 desc[UR60][R48.64], R40 ;  /* 0x0000002830007986 */ /* 0x0011e8000c101d3c */
[----:B--2---:R0:W-:Y:S02]  /*98c0*/  @!P3 STG.E.128 desc[UR60][R50.64], R44 ;  /* 0x0000002c3200b986 */ /* 0x0041e4000c101d3c */
.L_x_5144:
[----:B------:R-:W-:Y:S05]  /*98d0*/  BSYNC B1 ;  /* 0x0000000000017941 */ /* 0x000fea0003800000 */
.L_x_5143:
[----:B------:R-:W-:-:S13]  /*98e0*/  ISETP.NE.AND P3, PT, R34, RZ, PT ;  /* 0x000000ff2200720c */ /* 0x000fda0003f65270 */
[----:B------:R-:W-:Y:S05]  /*98f0*/  @!P3 BRA `(.L_x_5097) ;  /* 0x0000000800e4b947 */ /* 0x000fea0003800000 */
[----:B0---4-:R-:W2:Y:S01]  /*9900*/  LDL R40, [R1+0x10] ;  /* 0x0000100001287983 */ /* 0x011ea20000100800 */
[----:B------:R-:W-:Y:S01]  /*9910*/  SHF.R.U32.HI R43, RZ, 0x3, R210 ;  /* 0x00000003ff2b7819 */ /* 0x000fe200000116d2 */
[----:B------:R-:W-:Y:S01]  /*9920*/  BSSY B1, `(.L_x_5147) ;  /* 0x0000074000017945 */ /* 0x000fe20003800000 */
[----:B------:R-:W-:-:S04]  /*9930*/  IADD3 R42, P3, P4, R116, R128, R28 ;  /* 0x00000080742a7210 */ /* 0x000fc80007c7e01c */
        /* <DEDUP_REMOVED lines=114> */
.L_x_5148:
[----:B------:R-:W-:Y:S05]  /*a060*/  BSYNC B1 ;  /* 0x0000000000017941 */ /* 0x000fea0003800000 */
.L_x_5147:
        /* <DEDUP_REMOVED lines=10> */
.L_x_5064:
[----:B------:R-:W2:Y:S02]  /*a110*/  LDL R40, [R1+0x4c] ;  /* 0x00004c0001287983 */ /* 0x000ea40000100800 */
[----:B--2---:R-:W-:-:S13]  /*a120*/  R2UR UR4, R40 ;  /* 0x00000000280472ca */ /* 0x004fda00000e0000 */
[----:B------:R-:W-:-:S06]  /*a130*/  UISETP.NE.AND UP0, UPT, UR4, 0x3, UPT ;  /* 0x000000030400788c */ /* 0x000fcc000bf05270 */
[----:B------:R-:W-:-:S13]  /*a140*/  PLOP3.LUT P2, PT, PT, PT, UP0, 0x80, 0x0 ;  /* 0x000000000000781c */ /* 0x000fda0003f4f008 */
[----:B------:R-:W-:Y:S05]  /*a150*/  @!P2 BRA `(.L_x_5149) ;  /* 0x000000000004a947 */ /* 0x000fea0003800000 */
[----:B------:R-:W-:Y:S01]  /*a160*/  BPT.TRAP 0x1 ;  /* 0x000000040000795c */ /* 0x000fe20000300000 */
.L_x_5149:
[----:B------:R-:W-:Y:S01]  /*a170*/  IMAD R98, R19, 0x8, R18 ;  /* 0x0000000813627824 */ /* 0x000fe200078e0212 */
[----:B------:R-:W-:Y:S01]  /*a180*/  SHF.L.U32 R99, R209, 0x1f, RZ ;  /* 0x0000001fd1637819 */ /* 0x000fe200000006ff */
[----:B------:R-:W-:Y:S01]  /*a190*/  IMAD R97, R24, -0x70, R2 ;  /* 0xffffff9018617824 */ /* 0x000fe200078e0202 */
[----:B------:R-:W-:Y:S02]  /*a1a0*/  BSSY B1, `(.L_x_5150) ;  /* 0x0000004000017945 */ /* 0x000fe40003800000 */
[----:B------:R-:W1:Y:S02]  /*a1b0*/  SYNCS.PHASECHK.TRANS64.TRYWAIT P3, [R98+URZ+0x36890], R99 ;  /* 0x03689063620075a7 */ /* 0x000e64000806017f */
[----:B------:R-:W-:Y:S01]  /*a1c0*/  VIMNMX R97, R97, 0x70, PT ;  /* 0x0000007061617848 */ /* 0x000fe20003fe0100 */
[----:B-1----:R-:W-:Y:S06]  /*a1d0*/  @!P3 BRA `(.L_x_5151) ;  /* 0x00000218002cb947 */ /* 0x002fec0003800000 */
.L_x_5401:
[----:B------:R-:W-:Y:S05]  /*a1e0*/  BSYNC B1 ;  /* 0x0000000000017941 */ /* 0x000fea0003800000 */
.L_x_5150:
        /* <DEDUP_REMOVED lines=21> */
.L_x_5153:
[----:B------:R-:W-:Y:S05]  /*a340*/  BSYNC B1 ;  /* 0x0000000000017941 */ /* 0x000fea0003800000 */
.L_x_5152:
        /* <DEDUP_REMOVED lines=20> */
.L_x_5097:
[----:B------:R-:W-:Y:S05]  /*a490*/  BSYNC B0 ;  /* 0x0000000000007941 */ /* 0x000fea0003800000 */
.L_x_5063:
        /* <DEDUP_REMOVED lines=17> */
.L_x_5155:
[----:B------:R-:W-:Y:S05]  /*a5b0*/  BSYNC B0 ;  /* 0x0000000000007941 */ /* 0x000fea0003800000 */
.L_x_5154:
        /* <DEDUP_REMOVED lines=13> */
.L_x_5402:
[----:B------:R-:W-:Y:S05]  /*a690*/  BSYNC B0 ;  /* 0x0000000000007941 */ /* 0x000fea0003800000 */
.L_x_5156:
        /* <DEDUP_REMOVED lines=39> */
.L_x_5159:
[----:B------:R-:W-:Y:S05]  /*a910*/  BSYNC B0 ;  /* 0x0000000000007941 */ /* 0x000fea0003800000 */
.L_x_5158:
        /* <DEDUP_REMOVED lines=36> */
.L_x_5161:
[----:B------:R-:W-:Y:S05]  /*ab60*/  BSYNC B0 ;  /* 0x0000000000007941 */ /* 0x000fea0003800000 */
.L_x_5160:
        /* <DEDUP_REMOVED lines=14> */
[----:B-12---:R-:W-:Y:S02]  /*ac50*/  SEL R40, RZ, 0x1, P3 ;  /* 0x00000001ff287807 */ /* 0x006fe40001800000 */
[----:B------:R-:W-:Y:S02]  /*ac60*/  SEL R19, R19, RZ, P3 ;  /* 0x000000ff13137207 */ /* 0x000fe40001800000 */
[----:B------:R-:W-:Y:S02]  /*ac70*/  LOP3.LUT R209, R209, R40, RZ, 0x3c, !PT ;  /* 0x00000028d1d17212 */ /* 0x000fe400078e3cff */
[----:B---3--:R-:W-:-:S13]  /*ac80*/  LOP3.LUT P4, RZ, R39, 0x2, RZ, 0xc0, !PT ;  /* 0x0000000227ff7812 */ /* 0x008fda000788c0ff */
[----:B0-----:R-:W-:Y:S05]  /*ac90*/  @P4 BRA `(.L_x_5162) ;  /* 0xffffff7800d44947 */ /* 0x001fea000383ffff */
.L_x_5058:
        /* <DEDUP_REMOVED lines=40> */
[----:B-----5:R-:W-:Y:S02]  /*af20*/  CS2R R50, SRZ ;  /* 0x0000000000327805 */ /* 0x020fe4000001ff00 */
        /* <DEDUP_REMOVED lines=16> */
.L_x_5164:
[----:B------:R-:W-:Y:S05]  /*b030*/  BSYNC B0 ;  /* 0x0000000000007941 */ /* 0x000fea0003800000 */
.L_x_5163:
[----:B------:R-:W-:Y:S01]  /*b040*/  CS2R R24, SRZ ;  /* 0x0000000000187805 */ /* 0x000fe2000001ff00 */
        /* <DEDUP_REMOVED lines=30> */
.L_x_5166:
        /* <DEDUP_REMOVED lines=12> */
.L_x_5170:
[----:B-1----:R1:W2:Y:S02]  /*b2f0*/  SYNCS.PHASECHK.TRANS64.TRYWAIT P0, [R18+URZ+0x36800], R3 ;  /* 0x03680003120075a7 */ /* 0x0022a4000800017f */
[----:B--2---:R-:W-:Y:S05]  /*b300*/  @!P0 NANOSLEEP.SYNCS 0x989680 ;  /* 0x009896800000895d */ /* 0x004fea0003900000 */
[----:B------:R-:W2:Y:S02]  /*b310*/  @!P0 SYNCS.PHASECHK.TRANS64 P0, [R18+URZ+0x36800], R3 ;  /* 0x03680003120085a7 */ /* 0x000ea4000800007f */
[----:B--2---:R-:W-:Y:S05]  /*b320*/  @!P0 BRA `(.L_x_5170) ;  /* 0xfffffffc00f08947 */ /* 0x004fea000383ffff */
.L_x_5169:
[----:B------:R-:W-:Y:S05]  /*b330*/  BSYNC B0 ;  /* 0x0000000000007941 */ /* 0x000fea0003800000 */
.L_x_5168:
[----:B------:R-:W-:Y:S05]  /*b340*/  BRA `(.L_x_5171) ;  /* 0x0000007400287947 */ /* 0x000fea0003800000 */
.L_x_5167:
[----:B------:R-:W2:Y:S01]  /*b350*/  LDL R0, [R1+0x68] ;  /* 0x0000680001007983 */ /* 0x000ea20000100800 */
[----:B------:R-:W0:Y:S01]  /*b360*/  LDC.64 R70, c[0x0][0x3d8] ;  /* 0x0000f600ff467b82 */ /* 0x000e220000000a00 */
[----:B------:R-:W-:Y:S01]  /*b370*/  SHF.R.S32.HI R3, RZ, 0x1f, R144 ;  /* 0x0000001fff037819 */ /* 0x000fe20000011490 */
[--C-:B------:R-:W-:Y:S01]  /*b380*/  IMAD.MOV.U32 R4, RZ, RZ, R16.reuse ;  /* 0x000000ffff047224 */ /* 0x100fe200078e0010 */
[----:B------:R-:W-:Y:S02]  /*b390*/  SHF.R.S32.HI R5, RZ, 0x1f, R16 ;  /* 0x0000001fff057819 */ /* 0x000fe40000011410 */
[----:B------:R-:W-:-:S03]  /*b3a0*/  SHF.R.S32.HI R9, RZ, 0x1f, R22 ;  /* 0x0000001fff097819 */ /* 0x000fc60000011416 */
[----:B------:R-:W1:Y:S01]  /*b3b0*/  LDC.64 R10, c[0x0][0x3e8] ;  /* 0x0000fa00ff0a7b82 */ /* 0x000e620000000a00 */
[-C--:B0-----:R-:W-:Y:S02]  /*b3c0*/  IMAD R8, R232, R70.reuse, RZ ;  /* 0x00000046e8087224 */ /* 0x081fe400078e02ff */
[----:B------:R-:W-:-:S04]  /*b3d0*/  IMAD.WIDE.U32 R56, R144, R70, RZ ;  /* 0x0000004690387225 */ /* 0x000fc800078e00ff */
[----:B------:R-:W-:-:S04]  /*b3e0*/  IMAD.WIDE.U32 R6, R204, R70, R4 ;  /* 0x00000046cc067225 */ /* 0x000fc800078e0004 */
[----:B------:R-:W-:Y:S01]  /*b3f0*/  IMAD R80, R204, R71, R8 ;  /* 0x00000047cc507224 */ /* 0x000fe200078e0208 */
[----:B------:R-:W-:Y:S01]  /*b400*/  IADD3 R74, P0, R6, R56, RZ ;  /* 0x00000038064a7210 */ /* 0x000fe20007f1e0ff */
[----:B------:R-:W-:Y:S02]  /*b410*/  IMAD.MOV.U32 R8, RZ, RZ, R22 ;  /* 0x000000ffff087224 */ /* 0x000fe400078e0016 */
[----:B-1----:R-:W-:-:S04]  /*b420*/  IMAD.WIDE.U32 R4, R204, R10, R4 ;  /* 0x0000000acc047225 */ /* 0x002fc800078e0004 */
[----:B------:R-:W-:Y:S02]  /*b430*/  IMAD.SHL.U32 R73, R70, 0x40, RZ ;  /* 0x0000004046497824 */ /* 0x000fe400078e00ff */
[----:B------:R-:W-:Y:S01]  /*b440*/  IMAD.SHL.U32 R72, R10, 0x40, RZ ;  /* 0x000000400a487824 */ /* 0x000fe200078e00ff */
[----:B--2---:R-:W-:Y:S01]  /*b450*/  R2UR UR4, R0 ;  /* 0x00000000000472ca */ /* 0x004fe200000e0000 */
[C---:B------:R-:W-:Y:S02]  /*b460*/  IMAD R0, R3.reuse, R70, RZ ;  /* 0x0000004603007224 */ /* 0x040fe400078e02ff */
[----:B------:R-:W-:Y:S02]  /*b470*/  IMAD R3, R3, R10, RZ ;  /* 0x0000000a03037224 */ /* 0x000fe400078e02ff */
[----:B------:R-:W-:Y:S01]  /*b480*/  IMAD R75, R144, R71, R0 ;  /* 0x00000047904b7224 */ /* 0x000fe200078e0200 */
[----:B------:R-:W-:Y:S01]  /*b490*/  SHF.L.U64.HI R71, R70, 0x6, R71 ;  /* 0x0000000646477819 */ /* 0x000fe20000010247 */
[----:B------:R-:W-:-:S02]  /*b4a0*/  IMAD R3, R144, R11, R3 ;  /* 0x0000000b90037224 */ /* 0x000fc400078e0203 */
[----:B------:R-:W-:Y:S02]  /*b4b0*/  IMAD.IADD R75, R75, 0x1, R57 ;  /* 0x000000014b4b7824 */ /* 0x000fe400078e0239 */
[----:B------:R-:W-:Y:S02]  /*b4c0*/  IMAD R0, R232, R10, RZ ;  /* 0x0000000ae8007224 */ /* 0x000fe400078e02ff */
[----:B------:R-:W-:Y:S01]  /*b4d0*/  ULOP3.LUT UP0, URZ, UR4, 0x3ff, URZ, 0xc0, !UPT ;  /* 0x000003ff043f7892 */ /* 0x000fe2000f80c03f */
[----:B------:R-:W-:Y:S01]  /*b4e0*/  IADD3.X R76, R75, R7, R80, P0, !PT ;  /* 0x000000074b4c7210 */ /* 0x000fe200007fe450 */
[----:B------:R-:W-:Y:S01]  /*b4f0*/  IMAD.WIDE.U32 R6, R204, R70, R8 ;  /* 0x00000046cc067225 */ /* 0x000fe200078e0008 */
[----:B------:R-:W-:-:S03]  /*b500*/  SHF.L.U64.HI R70, R10, 0x6, R11 ;  /* 0x000000060a467819 */ /* 0x000fc6000001020b */
[----:B------:R-:W-:Y:S01]  /*b510*/  IMAD.WIDE.U32 R144, R144, R10, RZ ;  /* 0x0000000a90907225 */ /* 0x000fe200078e00ff */
[----:B------:R-:W-:-:S03]  /*b520*/  IADD3 R68, P1, R6, R56, RZ ;  /* 0x0000003806447210 */ /* 0x000fc60007f3e0ff */
[C---:B------:R-:W-:Y:S01]  /*b530*/  IMAD.WIDE.U32 R8, R204.reuse, R10, R8 ;  /* 0x0000000acc087225 */ /* 0x040fe200078e0008 */
        /* <DEDUP_REMOVED lines=25> */
.L_x_5172:
[----:B------:R-:W0:Y:S01]  /*b6d0*/  LDC.64 R10, c[0x0][0x3d8] ;  /* 0x0000f600ff0a7b82 */ /* 0x000e220000000a00 */
[----:B------:R-:W-:Y:S01]  /*b6e0*/  SHF.R.S32.HI R3, RZ, 0x1f, R213 ;  /* 0x0000001fff037819 */ /* 0x000fe200000114d5 */
[----:B------:R-:W-:Y:S01]  /*b6f0*/  ULDC.U8 UR4, c[0x0][0x3f0] ;  /* 0x0000fc0000047ab9 */ /* 0x000fe20000000000 */
[----:B------:R-:W-:Y:S01]  /*b700*/  BSSY B0, `(.L_x_5173) ;  /* 0x0000706000007945 */ /* 0x000fe20003800000 */
[----:B------:R-:W-:-:S04]  /*b710*/  ISETP.NE.AND P0, PT, RZ, UR4, PT ;  /* 0x00000004ff007c0c */ /* 0x000fc8000bf05270 */
        /* <DEDUP_REMOVED lines=79> */
.L_x_5176:
[----:B------:R-:W-:Y:S05]  /*bc10*/  BSYNC B1 ;  /* 0x0000000000017941 */ /* 0x000fea0003800000 */
.L_x_5175:
[----:B------:R-:W-:Y:S01]  /*bc20*/  ISETP.GE.AND P1, PT, R231, R8, PT ;  /* 0x00000008e700720c */ /* 0x000fe20003f26270 */
[----:B------:R-:W-:Y:S01]  /*bc30*/  BSSY B1, `(.L_x_5177) ;  /* 0x000003d000017945 */ /* 0x000fe20003800000 */
[----:B-1----:R-:W-:Y:S02]  /*bc40*/  LOP3.LUT R5, R211, 0x18, R22, 0xf8, !PT ;  /* 0x00000018d3057812 */ /* 0x002fe400078ef816 */
        /* <DEDUP_REMOVED lines=14> */
[----:B------:R-:W-:Y:S01]  /*bd30*/  VIADD R4, R16, 0x10 ;  /* 0x0000001010047836 */ /* 0x000fe20000000000 */
[----:B------:R-:W-:Y:S01]  /*bd40*/  IADD3 R73, P2, P3, R74, R73, R83 ;  /* 0x000000494a497210 */ /* 0x000fe20007b5e053 */
[----:B------:R-:W-:Y:S01]  /*bd50*/  ULDC UR4, c[0x0][0x3d4] ;  /* 0x0000f50000047ab9 */ /* 0x000fe20000000800 */
[----:B------:R-:W-:Y:S01]  /*bd60*/  IADD3.X R3, R78, R70, R3, P4, P5 ;  /* 0x000000464e037210 */ /* 0x000fe200027ea403 */
[----:B------:R-:W-:Y:S01]  /*bd70*/  VIADD R5, R16, 0x20 ;  /* 0x0000002010057836 */ /* 0x000fe20000000000 */
[----:B------:R-:W-:Y:S01]  /*bd80*/  IADD3.X R0, R76, R71, R81, P2, P3 ;  /* 0x000000474c007210 */ /* 0x000fe200017e6451 */
[----:B------:R-:W-:Y:S01]  /*bd90*/  ULDC.64 UR6, c[0x0][0x3c8] ;  /* 0x0000f20000067ab9 */ /* 0x000fe20000000a00 */
[----:B------:R-:W-:Y:S01]  /*bda0*/  ISETP.GE.AND P5, PT, R16, UR4, PT ;  /* 0x0000000410007c0c */ /* 0x000fe2000bfa6270 */
[----:B------:R-:W-:Y:S01]  /*bdb0*/  ULDC.64 UR8, c[0x0][0x3e0] ;  /* 0x0000f80000087ab9 */ /* 0x000fe20000000a00 */
[----:B------:R-:W-:Y:S01]  /*bdc0*/  ISETP.GE.AND P2, PT, R4, UR4, PT ;  /* 0x0000000404007c0c */ /* 0x000fe2000bf46270 */
[----:B------:R-:W-:Y:S01]  /*bdd0*/  VIADD R7, R16, 0x30 ;  /* 0x0000003010077836 */ /* 0x000fe20000000000 */
[----:B------:R-:W-:-:S02]  /*bde0*/  LEA R4, P3, R73, UR6, 0x1 ;  /* 0x0000000649047c11 */ /* 0x000fc4000f8608ff */
[----:B------:R-:W-:Y:S02]  /*bdf0*/  CS2R R40, SRZ ;  /* 0x0000000000287805 */ /* 0x000fe4000001ff00 */
[----:B------:R-:W-:Y:S02]  /*be00*/  LEA R6, P6, R72, UR8, 0x1 ;  /* 0x0000000848067c11 */ /* 0x000fe4000f8c08ff */
[----:B------:R-:W-:Y:S02]  /*be10*/  CS2R R42, SRZ ;  /* 0x00000000002a7805 */ /* 0x000fe4000001ff00 */
[----:B------:R-:W-:Y:S01]  /*be20*/  ISETP.GE.AND P4, PT, R5, UR4, PT ;  /* 0x0000000405007c0c */ /* 0x000fe2000bf86270 */
[C---:B------:R-:W-:Y:S01]  /*be30*/  VIADD R8, R16.reuse, 0x40 ;  /* 0x0000004010087836 */ /* 0x040fe20000000000 */
[----:B------:R-:W-:Y:S01]  /*be40*/  LEA.HI.X R5, R73, UR7, R0, 0x1, P3 ;  /* 0x0000000749057c11 */ /* 0x000fe200098f0c00 */
[----:B------:R-:W-:Y:S01]  /*be50*/  VIADD R0, R16, 0x50 ;  /* 0x0000005010007836 */ /* 0x000fe20000000000 */
[----:B------:R-:W-:-:S02]  /*be60*/  ISETP.GE.AND P3, PT, R7, UR4, PT ;  /* 0x0000000407007c0c */ /* 0x000fc4000bf66270 */
[----:B------:R-:W-:Y:S01]  /*be70*/  LEA.HI.X R7, R72, UR9, R3, 0x1, P6 ;  /* 0x0000000948077c11 */ /* 0x000fe2000b0f0c03 */
        /* <DEDUP_REMOVED lines=24> */
.L_x_5178:
[----:B------:R-:W-:Y:S05]  /*c000*/  BSYNC B1 ;  /* 0x0000000000017941 */ /* 0x000fea0003800000 */
.L_x_5177:
[----:B------:R-:W-:Y:S01]  /*c010*/  LOP3.LUT P2, RZ, R221, 0x4, RZ, 0xc0, !PT ;  /* 0x00000004ddff7812 */ /* 0x000fe2000784c0ff */
[----:B------:R-:W-:Y:S01]  /*c020*/  IMAD.IADD R57, R217, 0x1, R14 ;  /* 0x00000001d9397824 */ /* 0x000fe200078e020e */
[----:B------:R-:W-:Y:S01]  /*c030*/  ULDC.64 UR4, c[0x0][0x3c8] ;  /* 0x0000f20000047ab9 */ /* 0x000fe20000000a00 */
[----:B-----5:R-:W-:Y:S01]  /*c040*/  IMAD.MOV.U32 R0, RZ, RZ, R44 ;  /* 0x000000ffff007224 */ /* 0x020fe200078e002c */
[----:B------:R-:W-:Y:S01]  /*c050*/  ULDC.64 UR6, c[0x0][0x3e0] ;  /* 0x0000f80000067ab9 */ /* 0x000fe20000000a00 */
[----:B------:R-:W-:Y:S02]  /*c060*/  IMAD R57, R57, 0x2, R18 ;  /* 0x0000000239397824 */ /* 0x000fe400078e0212 */
[--C-:B-1----:R-:W-:Y:S01]  /*c070*/  IMAD.MOV.U32 R7, RZ, RZ, R75.reuse ;  /* 0x000000ffff077224 */ /* 0x102fe200078e004b */
[----:B------:R-:W-:Y:S01]  /*c080*/  PRMT R75, R0, 0x7610, R75 ;  /* 0x00007610004b7816 */ /* 0x000fe2000000004b */
[----:B------:R-:W-:Y:S02]  /*c090*/  IMAD.MOV.U32 R3, RZ, RZ, R45 ;  /* 0x000000ffff037224 */ /* 0x000fe400078e002d */
[----:B------:R-:W-:-:S02]  /*c0a0*/  VIADD R5, R57, 0x15400 ;  /* 0x0001540039057836 */ /* 0x000fc40000000000 */
[----:B------:R-:W-:Y:S01]  /*c0b0*/  IMAD.MOV.U32 R0, RZ, RZ, R51 ;  /* 0x000000ffff007224 */ /* 0x000fe200078e0033 */
[----:B------:R-:W-:Y:S01]  /*c0c0*/  PRMT R76, R3, 0x7610, R76 ;  /* 0x00007610034c7816 */ /* 0x000fe2000000004c */
[----:B------:R-:W-:Y:S02]  /*c0d0*/  IMAD.MOV.U32 R6, RZ, RZ, R56 ;  /* 0x000000ffff067224 */ /* 0x000fe400078e0038 */
[----:B------:R-:W-:Y:S01]  /*c0e0*/  VIADD R56, R57, 0x15440 ;  /* 0x0001544039387836 */ /* 0x000fe20000000000 */
[----:B------:R-:W-:Y:S01]  /*c0f0*/  PRMT R83, R0, 0x7610, R83 ;  /* 0x0000761000537816 */ /* 0x000fe20000000053 */
[----:B------:R-:W-:Y:S02]  /*c100*/  IMAD.MOV.U32 R4, RZ, RZ, R50 ;  /* 0x000000ffff047224 */ /* 0x000fe400078e0032 */
[----:B------:R-:W-:Y:S01]  /*c110*/  @P2 VIADD R56, R5, 0xffffffc0 ;  /* 0xffffffc005382836 */ /* 0x000fe20000000000 */
[----:B0-----:R-:W-:Y:S01]  /*c120*/  ISETP.NE.AND P2, PT, R80, 0x1, PT ;  /* 0x000000015000780c */ /* 0x001fe20003f45270 */
        /* <DEDUP_REMOVED lines=18> */
[--C-:B------:R-:W-:Y:S01]  /*c250*/  IMAD.MOV.U32 R15, RZ, RZ, R77.reuse ;  /* 0x000000ffff0f7224 */ /* 0x100fe200078e004d */
[----:B------:R-:W-:Y:S01]  /*c260*/  PRMT R77, R4, 0x7610, R77 ;  /* 0x00007610044d7816 */ /* 0x000fe2000000004d */
[----:B------:R-:W1:Y:S01]  /*c270*/  @P2 LDC R0, c[0x0][0x42c] ;  /* 0x00010b00ff002b82 */ /* 0x000e620000000800 */
        /* <DEDUP_REMOVED lines=28> */
[----:B------:R-:W-:Y:S01]  /*c440*/  PRMT R71, R71, 0x5410, R72 ;  /* 0x0000541047477816 */ /* 0x000fe20000000048 */
[----:B------:R-:W-:Y:S01]  /*c450*/  IMAD.MOV.U32 R14, RZ, RZ, R144 ;  /* 0x000000ffff0e7224 */ /* 0x000fe200078e0090 */
[----:B------:R-:W-:Y:S01]  /*c460*/  SHF.R.S32.HI R5, RZ, 0x1f, R3 ;  /* 0x0000001fff057819 */ /* 0x000fe20000011403 */
[-C--:B------:R-:W-:Y:S01]  /*c470*/  IMAD.WIDE.U32 R6, R3, R10.reuse, R6 ;  /* 0x0000000a03067225 */ /* 0x080fe200078e0006 */
[----:B------:R-:W-:Y:S02]  /*c480*/  PRMT R71, R0, 0x7610, R71 ;  /* 0x0000761000477816 */ /* 0x000fe40000000047 */
[----:B------:R-:W-:Y:S01]  /*c490*/  PRMT R70, R4, 0x7610, R70 ;  /* 0x0000761004467816 */ /* 0x000fe20000000046 */
[C---:B------:R-:W-:Y:S02]  /*c4a0*/  IMAD R0, R5.reuse, R10, RZ ;  /* 0x0000000a05007224 */ /* 0x040fe400078e02ff */
[----:B------:R-:W-:-:S02]  /*c4b0*/  IMAD R4, R5, R12, RZ ;  /* 0x0000000c05047224 */ /* 0x000fc400078e02ff */
[----:B------:R-:W-:-:S04]  /*c4c0*/  IMAD.WIDE.U32 R14, R3, R12, R14 ;  /* 0x0000000c030e7225 */ /* 0x000fc800078e000e */
[C---:B------:R-:W-:Y:S01]  /*c4d0*/  IMAD R5, R3.reuse, R11, R0 ;  /* 0x0000000b03057224 */ /* 0x040fe200078e0200 */
[----:B------:R-:W-:Y:S01]  /*c4e0*/  LEA R0, P3, R14, UR6, 0x1 ;  /* 0x000000060e007c11 */ /* 0x000fe2000f8608ff */
[----:B------:R-:W-:Y:S01]  /*c4f0*/  IMAD R3, R3, R13, R4 ;  /* 0x0000000d03037224 */ /* 0x000fe200078e0204 */
[C---:B------:R-:W-:Y:S01]  /*c500*/  LEA R4, P2, R6.reuse, UR4, 0x1 ;  /* 0x0000000406047c11 */ /* 0x040fe2000f8408ff */
[----:B------:R-:W-:Y:S01]  /*c510*/  IMAD.IADD R5, R7, 0x1, R5 ;  /* 0x0000000107057824 */ /* 0x000fe200078e0205 */
[----:B------:R-:W-:Y:S01]  /*c520*/  UMOV UR4, 0xffffffff ;  /* 0xffffffff00047882 */ /* 0x000fe20000000000 */
[----:B------:R-:W-:Y:S02]  /*c530*/  IMAD.IADD R3, R15, 0x1, R3 ;  /* 0x000000010f037824 */ /* 0x000fe400078e0203 */
[----:B------:R-:W-:Y:S01]  /*c540*/  IMAD.MOV.U32 R11, RZ, RZ, R31 ;  /* 0x000000ffff0b7224 */ /* 0x000fe200078e001f */
[----:B------:R-:W-:Y:S01]  /*c550*/  LEA.HI.X R5, R6, UR5, R5, 0x1, P2 ;  /* 0x0000000506057c11 */ /* 0x000fe200090f0c05 */
[----:B------:R-:W-:Y:S01]  /*c560*/  IMAD.MOV.U32 R72, RZ, RZ, R24 ;  /* 0x000000ffff487224 */ /* 0x000fe200078e0018 */
[----:B------:R-:W-:Y:S01]  /*c570*/  LEA.HI.X R3, R14, UR7, R3, 0x1, P3 ;  /* 0x000000070e037c11 */ /* 0x000fe200098f0c03 */
[----:B------:R-:W-:Y:S01]  /*c580*/  IMAD.MOV.U32 R73, RZ, RZ, R25 ;  /* 0x000000ffff497224 */ /* 0x000fe200078e0019 */
[----:B------:R-:W-:Y:S01]  /*c590*/  PRMT R74, R11, 0x7610, R74 ;  /* 0x000076100b4a7816 */ /* 0x000fe2000000004a */
[----:B------:R-:W-:Y:S01]  /*c5a0*/  IMAD.MOV.U32 R10, RZ, RZ, R30 ;  /* 0x000000ffff0a7224 */ /* 0x000fe200078e001e */
[----:B------:R-:W-:Y:S01]  /*c5b0*/  LEA.HI R6, R230, R230, RZ, 0x1 ;  /* 0x000000e6e6067211 */ /* 0x000fe200078f08ff */
[----:B------:R-:W-:Y:S06]  /*c5c0*/  BRA.DIV UR4, `(.L_x_5179) ;  /* 0x000001f604587947 */ /* 0x000fec000b800000 */
.L_x_5405:
[----:B------:R-:W-:-:S03]  /*c5d0*/  UMOV UR4, 0xffffffff ;  /* 0xffffffff00047882 */ /* 0x000fc60000000000 */
[----:B------:R-:W-:Y:S05]  /*c5e0*/  BRA.DIV UR4, `(.L_x_5180) ;  /* 0x000001f604787947 */ /* 0x000fea000b800000 */
.L_x_5408:
[----:B------:R-:W-:-:S03]  /*c5f0*/  UMOV UR4, 0xffffffff ;  /* 0xffffffff00047882 */ /* 0x000fc60000000000 */
[----:B------:R-:W-:Y:S05]  /*c600*/  BRA.DIV UR4, `(.L_x_5181) ;  /* 0x000001f604987947 */ /* 0x000fea000b800000 */
.L_x_5411:
[----:B------:R-:W-:-:S03]  /*c610*/  UMOV UR4, 0xffffffff ;  /* 0xffffffff00047882 */ /* 0x000fc60000000000 */
[----:B------:R-:W-:Y:S05]  /*c620*/  BRA.DIV UR4, `(.L_x_5182) ;  /* 0x000001f604b87947 */ /* 0x000fea000b800000 */
.L_x_5414:
[----:B------:R-:W-:-:S03]  /*c630*/  UMOV UR4, 0xffffffff ;  /* 0xffffffff00047882 */ /* 0x000fc60000000000 */
[----:B------:R-:W-:Y:S05]  /*c640*/  BRA.DIV UR4, `(.L_x_5183) ;  /* 0x000001f604d87947 */ /* 0x000fea000b800000 */
.L_x_5417:
[----:B------:R-:W-:Y:S01]  /*c650*/  UMOV UR4, 0xffffffff ;  /* 0xffffffff00047882 */ /* 0x000fe20000000000 */
[----:B------:R-:W-:Y:S02]  /*c660*/  LOP3.LUT R5, R6, 0xfffffffe, RZ, 0xc0, !PT ;  /* 0xfffffffe06057812 */ /* 0x000fe400078ec0ff */
[----:B------:R-:W-:Y:S05]  /*c670*/  BRA.DIV UR4, `(.L_x_5184) ;  /* 0x000001f604f47947 */ /* 0x000fea000b800000 */
.L_x_5420:
[----:B------:R-:W-:Y:S01]  /*c680*/  UMOV UR4, 0xffffffff ;  /* 0xffffffff00047882 */ /* 0x000fe20000000000 */
[----:B------:R-:W-:Y:S02]  /*c690*/  IMAD.IADD R5, R230, 0x1, -R5 ;  /* 0x00000001e6057824 */ /* 0x000fe400078e0a05 */
[----:B------:R-:W-:Y:S05]  /*c6a0*/  BRA.DIV UR4, `(.L_x_5185) ;  /* 0x000001fa04107947 */ /* 0x000fea000b800000 */
.L_x_5423:
[----:B------:R-:W-:Y:S01]  /*c6b0*/  UMOV UR4, 0xffffffff ;  /* 0xffffffff00047882 */ /* 0x000fe20000000000 */
[----:B------:R-:W-:Y:S02]  /*c6c0*/  SHF.L.U32 R5, R5, 0x1f, RZ ;  /* 0x0000001f05057819 */ /* 0x000fe400000006ff */
[----:B------:R-:W-:Y:S05]  /*c6d0*/  BRA.DIV UR4, `(.L_x_5186) ;  /* 0x000001fa042c7947 */ /* 0x000fea000b800000 */
.L_x_5426:
        /* <DEDUP_REMOVED lines=35> */
.L_x_5427:
[----:B------:R-:W-:Y:S05]  /*c910*/  BSYNC B1 ;  /* 0x0000000000017941 */ /* 0x000fea0003800000 */
.L_x_5187:
[----:B------:R-:W-:Y:S01]  /*c920*/  BSSY B1, `(.L_x_5189) ;  /* 0x0000134000017945 */ /* 0x000fe20003800000 */
[----:B------:R-:W-:Y:S02]  /*c930*/  PRMT R95, R4, 0x7610, R95 ;  /* 0x00007610045f7816 */ /* 0x000fe4000000005f */
[----:B------:R-:W-:Y:S01]  /*c940*/  PRMT R96, R6, 0x7610, R96 ;  /* 0x0000761006607816 */ /* 0x000fe20000000060 */
[----:B------:R-:W-:Y:S06]  /*c950*/  @P0 BRA `(.L_x_5190) ;  /* 0x0000001000c00947 */ /* 0x000fec0003800000 */
        /* <DEDUP_REMOVED lines=60> */
.L_x_5192:
[----:B------:R-:W-:Y:S05]  /*cd20*/  BSYNC B2 ;  /* 0x0000000000027941 */ /* 0x000fea0003800000 */
.L_x_5191:
        /* <DEDUP_REMOVED lines=48> */
.L_x_5194:
[----:B------:R-:W-:Y:S05]  /*d030*/  BSYNC B2 ;  /* 0x0000000000027941 */ /* 0x000fea0003800000 */
.L_x_5193:
        /* <DEDUP_REMOVED lines=48> */
.L_x_5196:
[----:B------:R-:W-:Y:S05]  /*d340*/  BSYNC B2 ;  /* 0x0000000000027941 */ /* 0x000fea0003800000 */
.L_x_5195:
        /* <DEDUP_REMOVED lines=48> */
.L_x_5198:
[----:B------:R-:W-:Y:S05]  /*d650*/  BSYNC B2 ;  /* 0x0000000000027941 */ /* 0x000fea0003800000 */
.L_x_5197:
        /* <DEDUP_REMOVED lines=48> */
.L_x_5200:
[----:B------:R-:W-:Y:S05]  /*d960*/  BSYNC B2 ;  /* 0x0000000000027941 */ /* 0x000fea0003800000 */
.L_x_5199:
        /* <DEDUP_REMOVED lines=47> */
.L_x_5190:
[----:B------:R-:W-:Y:S05]  /*dc60*/  BSYNC B1 ;  /* 0x0000000000017941 */ /* 0x000fea0003800000 */
.L_x_5189:
        /* <DEDUP_REMOVED lines=61> */
.L_x_5203:
[----:B------:R-:W-:Y:S05]  /*e040*/  BSYNC B1 ;  /* 0x0000000000017941 */ /* 0x000fea0003800000 */
.L_x_5202:
        /* <DEDUP_REMOVED lines=48> */
.L_x_5205:
[----:B------:R-:W-:Y:S05]  /*e350*/  BSYNC B1 ;  /* 0x0000000000017941 */ /* 0x000fea0003800000 */
.L_x_5204:
        /* <DEDUP_REMOVED lines=21> */
[----:B------:R-:W-:Y:S02]  /*e4b0*/  IMAD.U32 R6, R4, 0x10000, RZ ;  /* 0x0001000004067824 */ /* 0x000fe400078e00ff */
[----:B------:R-:W-:Y:S01]  /*e4c0*/  FMUL.FTZ R40, R34, R81 ;  /* 0x0000005122287220 */ /* 0x000fe20000410000 */
[----:B------:R-:W-:Y:S02]  /*e4d0*/  IMAD.U32 R7, R5, 0x10000, RZ ;  /* 0x0001000005077824 */ /* 0x000fe400078e00ff */
[C---:B------:R-:W-:Y:S01]  /*e4e0*/  FFMA.FTZ R39, R15.reuse, R37, R32 ;  /* 0x000000250f277223 */ /* 0x040fe20000010020 */
[----:B------:R-:W-:Y:S01]  /*e4f0*/  IMAD.U32 R37, R80, 0x10000, RZ ;  /* 0x0001000050257824 */ /* 0x000fe200078e00ff */
[----:B------:R-:W-:Y:S01]  /*e500*/  LOP3.LUT R4, R4, 0xffff0000, RZ, 0xc0, !PT ;  /* 0xffff000004047812 */ /* 0x000fe200078ec0ff */
[----:B------:R-:W-:Y:S01]  /*e510*/  FFMA.FTZ R38, R15, R36, -R38 ;  /* 0x000000240f267223 */ /* 0x000fe20000010826 */
[----:B------:R-:W-:Y:S01]  /*e520*/  LOP3.LUT R5, R5, 0xffff0000, RZ, 0xc0, !PT ;  /* 0xffff000005057812 */ /* 0x000fe200078ec0ff */
[-C--:B------:R-:W-:Y:S01]  /*e530*/  FMUL.FTZ R34, R34, R79.reuse ;  /* 0x0000004f22227220 */ /* 0x080fe20000410000 */
        /* <DEDUP_REMOVED lines=18> */
.L_x_5207:
[----:B------:R-:W-:Y:S05]  /*e660*/  BSYNC B1 ;  /* 0x0000000000017941 */ /* 0x000fea0003800000 */
.L_x_5206:
[----:B------:R-:W-:Y:S04]  /*e670*/  BSSY B1, `(.L_x_5208) ;  /* 0x0000030000017945 */ /* 0x000fe80003800000 */
[----:B------:R-:W-:Y:S05]  /*e680*/  @P3 BRA `(.L_x_5209) ;  /* 0x0000000000b83947 */ /* 0x000fea0003800000 */
[----:B012---:R-:W0:Y:S01]  /*e690*/  LDS.128 R4, [R56+0x6000] ;  /* 0x0060000038047984 */ /* 0x007e220000000c00 */
[--C-:B------:R-:W-:Y:S02]  /*e6a0*/  SHF.R.U64 R33, R30, 0x10, R31.reuse ;  /* 0x000000101e217819 */ /* 0x100fe4000000121f */
[----:B------:R-:W-:Y:S02]  /*e6b0*/  SHF.R.U32.HI R15, RZ, 0x10, R31 ;  /* 0x00000010ff0f7819 */ /* 0x000fe4000001161f */
[--C-:B------:R-:W-:Y:S02]  /*e6c0*/  SHF.R.U32.HI R31, RZ, 0x10, R29.reuse ;  /* 0x00000010ff1f7819 */ /* 0x100fe4000001161d */
[----:B------:R-:W-:Y:S02]  /*e6d0*/  SHF.R.U64 R30, R28, 0x10, R29 ;  /* 0x000000101c1e7819 */ /* 0x000fe4000000121d */
        /* <DEDUP_REMOVED lines=41> */
.L_x_5209:
[----:B------:R-:W-:Y:S05]  /*e970*/  BSYNC B1 ;  /* 0x0000000000017941 */ /* 0x000fea0003800000 */
.L_x_5208:
        /* <DEDUP_REMOVED lines=41> */
[C---:B------:R-:W-:Y:S01]  /*ec10*/  FFMA.FTZ R5, R7.reuse, R72, -R14 ;  /* 0x0000004807057223 */ /* 0x040fe2000001080e */
[----:B------:R-:W-:Y:S01]  /*ec20*/  F2FP.BF16.F32.PACK_AB R6, R26, R27 ;  /* 0x0000001b1a06723e */ /* 0x000fe200000010ff */
[----:B------:R-:W-:Y:S01]  /*ec30*/  FFMA.FTZ R10, R7, R10, R25 ;  /* 0x0000000a070a7223 */ /* 0x000fe20000010019 */
[----:B------:R-:W-:Y:S02]  /*ec40*/  F2FP.BF16.F32.PACK_AB R7, R24, R73 ;  /* 0x000000491807723e */ /* 0x000fe400000010ff */
[----:B------:R-:W-:Y:S02]  /*ec50*/  F2FP.BF16.F32.PACK_AB R4, R13, R4 ;  /* 0x000000040d04723e */ /* 0x000fe400000010ff */
[----:B------:R-:W-:-:S05]  /*ec60*/  F2FP.BF16.F32.PACK_AB R5, R10, R5 ;  /* 0x000000050a05723e */ /* 0x000fca00000010ff */
[----:B------:R4:W-:Y:S02]  /*ec70*/  STS.128 [R57+0x1f400], R4 ;  /* 0x01f4000439007388 */ /* 0x0009e40000000c00 */
.L_x_5211:
[----:B------:R-:W-:Y:S05]  /*ec80*/  BSYNC B1 ;  /* 0x0000000000017941 */ /* 0x000fea0003800000 */
.L_x_5210:
[----:B------:R-:W-:Y:S05]  /*ec90*/  @P5 BRA `(.L_x_5201) ;  /* 0x0000003800b05947 */ /* 0x000fea0003800000 */
[----:B01234-:R-:W0:Y:S01]  /*eca0*/  LDS.128 R4, [R56+0xa000] ;  /* 0x00a0000038047984 */ /* 0x01fe220000000c00 */
[----:B------:R-:W-:Y:S02]  /*ecb0*/  SHF.R.U64 R10, R20, 0x10, R21 ;  /* 0x00000010140a7819 */ /* 0x000fe40000001215 */
[----:B------:R-:W-:Y:S02]  /*ecc0*/  SHF.R.U32.HI R12, RZ, 0x10, R9 ;  /* 0x00000010ff0c7819 */ /* 0x000fe40000011609 */
[----:B------:R-:W-:Y:S02]  /*ecd0*/  SHF.R.U32.HI R21, RZ, 0x10, R21 ;  /* 0x00000010ff157819 */ /* 0x000fe40000011615 */
[----:B------:R-:W-:Y:S02]  /*ece0*/  PRMT R12, R3, 0x5410, R12 ;  /* 0x00005410030c7816 */ /* 0x000fe4000000000c */
[----:B------:R-:W-:Y:S02]  /*ecf0*/  SHF.R.U64 R11, R8, 0x10, R9 ;  /* 0x00000010080b7819 */ /* 0x000fe40000001209 */
[----:B------:R-:W-:Y:S01]  /*ed00*/  PRMT R70, R70, 0x5410, R21 ;  /* 0x0000541046467816 */ /* 0x000fe20000000015 */
[----:B------:R-:W-:Y:S01]  /*ed10*/  IMAD.U32 R13, R12, 0x10000, RZ ;  /* 0x000100000c0d7824 */ /* 0x000fe200078e00ff */
[----:B------:R-:W-:-:S02]  /*ed20*/  PRMT R71, R71, 0x5410, R10 ;  /* 0x0000541047477816 */ /* 0x000fc4000000000a */
        /* <DEDUP_REMOVED lines=38> */
.L_x_5174:
[----:B------:R-:W-:Y:S01]  /*ef90*/  IMAD.MOV.U32 R9, RZ, RZ, R77 ;  /* 0x000000ffff097224 */ /* 0x000fe200078e004d */
[-C--:B------:R-:W-:Y:S01]  /*efa0*/  ISETP.GE.AND P0, PT, R204, R8.reuse, PT ;  /* 0x00000008cc00720c */ /* 0x080fe20003f06270 */
[----:B------:R-:W0:Y:S01]  /*efb0*/  LDC R77, c[0x0][0x428] ;  /* 0x00010a00ff4d7b82 */ /* 0x000e220000000800 */
        /* <DEDUP_REMOVED lines=61> */
.L_x_5213:
[----:B------:R-:W-:Y:S05]  /*f390*/  BSYNC B1 ;  /* 0x0000000000017941 */ /* 0x000fea0003800000 */
.L_x_5212:
[----:B------:R-:W-:Y:S01]  /*f3a0*/  BSSY B1, `(.L_x_5214) ;  /* 0x0000026000017945 */ /* 0x000fe20003800000 */
[----:B-----5:R-:W-:Y:S01]  /*f3b0*/  IMAD.MOV.U32 R74, RZ, RZ, R4 ;  /* 0x000000ffff4a7224 */ /* 0x020fe200078e0004 */
[----:B0-----:R-:W-:Y:S01]  /*f3c0*/  CS2R R66, SRZ ;  /* 0x0000000000427805 */ /* 0x001fe2000001ff00 */
[----:B------:R-:W-:Y:S02]  /*f3d0*/  IMAD.MOV.U32 R75, RZ, RZ, R5 ;  /* 0x000000ffff4b7224 */ /* 0x000fe400078e0005 */
[----:B------:R-:W-:Y:S01]  /*f3e0*/  IMAD.MOV.U32 R76, RZ, RZ, R6 ;  /* 0x000000ffff4c7224 */ /* 0x000fe200078e0006 */
[----:B------:R-:W-:Y:S06]  /*f3f0*/  @P1 BRA `(.L_x_5215) ;  /* 0x0000000000801947 */ /* 0x000fec0003800000 */
[----:B------:R-:W-:Y:S01]  /*f400*/  IADD3 R73, P2, P3, R68, R73, R83 ;  /* 0x0000004944497210 */ /* 0x000fe20007b5e053 */
[----:B------:R-:W-:Y:S01]  /*f410*/  ULDC.64 UR4, c[0x0][0x3c8] ;  /* 0x0000f20000047ab9 */ /* 0x000fe20000000a00 */
[----:B------:R-:W-:Y:S01]  /*f420*/  IADD3 R72, P4, P5, R69, R72, R84 ;  /* 0x0000004845487210 */ /* 0x000fe20007d9e054 */
[----:B------:R-:W-:Y:S01]  /*f430*/  ULDC.64 UR6, c[0x0][0x3e0] ;  /* 0x0000f80000067ab9 */ /* 0x000fe20000000a00 */
[----:B------:R-:W-:Y:S02]  /*f440*/  IADD3.X R0, R80, R71, R81, P2, P3 ;  /* 0x0000004750007210 */ /* 0x000fe400017e6451 */
        /* <DEDUP_REMOVED lines=27> */
.L_x_5215:
[----:B------:R-:W-:Y:S05]  /*f600*/  BSYNC B1 ;  /* 0x0000000000017941 */ /* 0x000fea0003800000 */
.L_x_5214:
[----:B------:R-:W-:Y:S01]  /*f610*/  IMAD.MOV.U32 R0, RZ, RZ, R7 ;  /* 0x000000ffff007224 */ /* 0x000fe200078e0007 */
[----:B------:R-:W-:Y:S01]  /*f620*/  ISETP.NE.AND P2, PT, R77, 0x1, PT ;  /* 0x000000014d00780c */ /* 0x000fe20003f45270 */
[----:B------:R-:W-:Y:S01]  /*f630*/  IMAD.MOV.U32 R3, RZ, RZ, R24 ;  /* 0x000000ffff037224 */ /* 0x000fe200078e0018 */
[----:B------:R-:W-:Y:S01]  /*f640*/  PRMT R107, R74, 0x7610, R107 ;  /* 0x000076104a6b7816 */ /* 0x000fe2000000006b */
        /* <DEDUP_REMOVED lines=47> */
[----:B-1----:R-:W-:Y:S01]  /*f940*/  @P2 IMAD.HI.U32 R0, R3, R0, RZ ;  /* 0x0000000003002227 */ /* 0x002fe200078e00ff */
[----:B------:R-:W-:Y:S01]  /*f950*/  PRMT R76, R68, 0x7610, R76 ;  /* 0x00007610444c7816 */ /* 0x000fe2000000004c */
[----:B------:R-:W-:Y:S01]  /*f960*/  ULDC.64 UR6, c[0x0][0x3e0] ;  /* 0x0000f80000067ab9 */ /* 0x000fe20000000a00 */
[----:B------:R-:W-:Y:S01]  /*f970*/  PRMT R92, R69, 0x7610, R92 ;  /* 0x00007610455c7816 */ /* 0x000fe2000000005c */
[----:B------:R-:W-:Y:S01]  /*f980*/  IMAD.MOV.U32 R20, RZ, RZ, R41 ;  /* 0x000000ffff147224 */ /* 0x000fe200078e0029 */
[----:B0-----:R-:W-:Y:S01]  /*f990*/  @P2 SHF.R.U32.HI R3, RZ, R21, R0 ;  /* 0x00000015ff032219 */ /* 0x001fe20000011600 */
[----:B------:R-:W-:-:S02]  /*f9a0*/  IMAD.MOV.U32 R0, RZ, RZ, R40 ;  /* 0x000000ffff007224 */ /* 0x000fc400078e0028 */
[----:B------:R-:W-:Y:S01]  /*f9b0*/  IMAD.MOV.U32 R69, RZ, RZ, R43 ;  /* 0x000000ffff457224 */ /* 0x000fe200078e002b */
[----:B------:R-:W-:Y:S01]  /*f9c0*/  SHF.R.S32.HI R21, RZ, 0x1f, R3 ;  /* 0x0000001fff157819 */ /* 0x000fe20000011403 */
[-C--:B------:R-:W-:Y:S01]  /*f9d0*/  IMAD.WIDE.U32 R14, R3, R10.reuse, R14 ;  /* 0x0000000a030e7225 */ /* 0x080fe200078e000e */
[----:B------:R-:W-:Y:S02]  /*f9e0*/  PRMT R74, R0, 0x7610, R74 ;  /* 0x00007610004a7816 */ /* 0x000fe4000000004a */
[----:B------:R-:W-:Y:S01]  /*f9f0*/  PRMT R75, R20, 0x7610, R75 ;  /* 0x00007610144b7816 */ /* 0x000fe2000000004b */
[----:B------:R-:W-:Y:S01]  /*fa00*/  IMAD R0, R21, R10, RZ ;  /* 0x0000000a15007224 */ /* 0x000fe200078e02ff */
[----:B------:R-:W-:Y:S01]  /*fa10*/  PRMT R77, R69, 0x7610, R77 ;  /* 0x00007610454d7816 */ /* 0x000fe2000000004d */
[-C--:B------:R-:W-:Y:S02]  /*fa20*/  IMAD R68, R21, R12.reuse, RZ ;  /* 0x0000000c15447224 */ /* 0x080fe400078e02ff */
[----:B------:R-:W-:Y:S01]  /*fa30*/  IMAD.WIDE.U32 R20, R3, R12, R8 ;  /* 0x0000000c03147225 */ /* 0x000fe200078e0008 */
[----:B------:R-:W-:Y:S01]  /*fa40*/  LEA R8, P2, R14, UR4, 0x1 ;  /* 0x000000040e087c11 */ /* 0x000fe2000f8408ff */
[----:B------:R-:W-:-:S02]  /*fa50*/  UMOV UR4, 0xffffffff ;  /* 0xffffffff00047882 */ /* 0x000fc40000000000 */
[C---:B------:R-:W-:Y:S01]  /*fa60*/  IMAD R9, R3.reuse, R11, R0 ;  /* 0x0000000b03097224 */ /* 0x040fe200078e0200 */
[----:B------:R-:W-:Y:S01]  /*fa70*/  LEA R0, P3, R20, UR6, 0x1 ;  /* 0x0000000614007c11 */ /* 0x000fe2000f8608ff */
[----:B------:R-:W-:Y:S02]  /*fa80*/  IMAD R3, R3, R13, R68 ;  /* 0x0000000d03037224 */ /* 0x000fe400078e0244 */
[----:B------:R-:W-:Y:S02]  /*fa90*/  IMAD.IADD R9, R15, 0x1, R9 ;  /* 0x000000010f097824 */ /* 0x000fe400078e0209 */
[----:B------:R-:W-:Y:S02]  /*faa0*/  IMAD.IADD R3, R21, 0x1, R3 ;  /* 0x0000000115037824 */ /* 0x000fe400078e0203 */
        /* <DEDUP_REMOVED lines=8> */
.L_x_5430:
[----:B------:R-:W-:-:S03]  /*fb30*/  UMOV UR4, 0xffffffff ;  /* 0xffffffff00047882 */ /* 0x000fc60000000000 */
[----:B------:R-:W-:Y:S05]  /*fb40*/  BRA.DIV UR4, `(.L_x_5217) ;  /* 0x000001c604747947 */ /* 0x000fea000b800000 */
.L_x_5433:
[----:B------:R-:W-:-:S03]  /*fb50*/  UMOV UR4, 0xffffffff ;  /* 0xffffffff00047882 */ /* 0x000fc60000000000 */
[----:B------:R-:W-:Y:S05]  /*fb60*/  BRA.DIV UR4, `(.L_x_5218) ;  /* 0x000001c604947947 */ /* 0x000fea000b800000 */
.L_x_5436:
[----:B------:R-:W-:-:S03]  /*fb70*/  UMOV UR4, 0xffffffff ;  /* 0xffffffff00047882 */ /* 0x000fc60000000000 */
[----:B------:R-:W-:Y:S05]  /*fb80*/  BRA.DIV UR4, `(.L_x_5219) ;  /* 0x000001c604b47947 */ /* 0x000fea000b800000 */
.L_x_5439:
[----:B------:R-:W-:-:S03]  /*fb90*/  UMOV UR4, 0xffffffff ;  /* 0xffffffff00047882 */ /* 0x000fc60000000000 */
[----:B------:R-:W-:Y:S05]  /*fba0*/  BRA.DIV UR4, `(.L_x_5220) ;  /* 0x000001c604d47947 */ /* 0x000fea000b800000 */
.L_x_5442:
[----:B------:R-:W-:Y:S01]  /*fbb0*/  UMOV UR4, 0xffffffff ;  /* 0xffffffff00047882 */ /* 0x000fe20000000000 */
[----:B------:R-:W-:Y:S02]  /*fbc0*/  LOP3.LUT R9, R10, 0xfffffffe, RZ, 0xc0, !PT ;  /* 0xfffffffe0a097812 */ /* 0x000fe400078ec0ff */
[----:B------:R-:W-:Y:S05]  /*fbd0*/  BRA.DIV UR4, `(.L_x_5221) ;  /* 0x000001c604f07947 */ /* 0x000fea000b800000 */
.L_x_5445:
[----:B------:R-:W-:Y:S01]  /*fbe0*/  UMOV UR4, 0xffffffff ;  /* 0xffffffff00047882 */ /* 0x000fe20000000000 */
[----:B------:R-:W-:Y:S02]  /*fbf0*/  IMAD.IADD R9, R230, 0x1, -R9 ;  /* 0x00000001e6097824 */ /* 0x000fe400078e0a09 */
[----:B------:R-:W-:Y:S05]  /*fc00*/  BRA.DIV UR4, `(.L_x_5222) ;  /* 0x000001ca040c7947 */ /* 0x000fea000b800000 */
.L_x_5448:
[----:B------:R-:W-:Y:S01]  /*fc10*/  UMOV UR4, 0xffffffff ;  /* 0xffffffff00047882 */ /* 0x000fe20000000000 */
[----:B------:R-:W-:Y:S02]  /*fc20*/  SHF.L.U32 R9, R9, 0x1f, RZ ;  /* 0x0000001f09097819 */ /* 0x000fe400000006ff */
[----:B------:R-:W-:Y:S05]  /*fc30*/  BRA.DIV UR4, `(.L_x_5223) ;  /* 0x000001ca04287947 */ /* 0x000fea000b800000 */
.L_x_5451:
        /* <DEDUP_REMOVED lines=37> */
.L_x_5452:
[----:B------:R-:W-:Y:S05]  /*fe90*/  BSYNC B1 ;  /* 0x0000000000017941 */ /* 0x000fea0003800000 */
.L_x_5224:
        /* <DEDUP_REMOVED lines=14> */
[----:B------:R-:W-:Y:S02]  /*ff80*/  LOP3.LUT R8, R9, R216, RZ, 0x3c, !PT ;  /* 0x000000d809087212 */ /* 0x000fe400078e3cff */
        /* <DEDUP_REMOVED lines=12> */
[--C-:B------:R-:W-:Y:S02]  /*10050*/  SHF.R.U64 R4, R6, 0x10, R7.reuse ;  /* 0x0000001006047819 */ /* 0x100fe40000001207 */
        /* <DEDUP_REMOVED lines=88> */
.L_x_5229:
[----:B------:R-:W-:Y:S05]  /*105e0*/  BSYNC B2 ;  /* 0x0000000000027941 */ /* 0x000fea0003800000 */
.L_x_5228:
[----:B------:R-:W-:Y:S04]  /*105f0*/  BSSY B2, `(.L_x_5230) ;  /* 0x0000069000027945 */ /* 0x000fe80003800000 */
[----:B------:R-:W-:Y:S05]  /*10600*/  @P2 BRA `(.L_x_5231) ;  /* 0x00000004009c2947 */ /* 0x000fea0003800000 */
[----:B-1----:R-:W2:Y:S01]  /*10610*/  LDL R105, [R1+0x64] ;  /* 0x0000640001697983 */ /* 0x002ea20000100800 */
[----:B------:R-:W-:Y:S02]  /*10620*/  LEA.HI R4, R89, R236, RZ, 0x1d ;  /* 0x000000ec59047211 */ /* 0x000fe400078fe8ff */
        /* <DEDUP_REMOVED lines=14> */
[----:B------:R-:W-:Y:S01]  /*10710*/  SHF.R.U32.HI R37, RZ, 0x10, R37 ;  /* 0x00000010ff257819 */ /* 0x000fe20000011625 */
[----:B------:R-:W-:Y:S01]  /*10720*/  IMAD.U32 R36, R97, 0x10000, RZ ;  /* 0x0001000061247824 */ /* 0x000fe200078e00ff */
[----:B------:R-:W-:Y:S01]  /*10730*/  SHF.R.U64 R14, R26, 0x10, R27 ;  /* 0x000000101a0e7819 */ /* 0x000fe2000000121b */
[----:B------:R-:W-:Y:S01]  /*10740*/  IMAD R12, R9, 0x2, R18 ;  /* 0x00000002090c7824 */ /* 0x000fe200078e0212 */
[----:B------:R-:W-:Y:S02]  /*10750*/  PRMT R98, R98, 0x5410, R25 ;  /* 0x0000541062627816 */ /* 0x000fe40000000019 */
[----:B------:R-:W-:Y:S02]  /*10760*/  SHF.R.U32.HI R27, RZ, 0x10, R27 ;  /* 0x00000010ff1b7819 */ /* 0x000fe4000001161b */
[----:B------:R-:W0:Y:S01]  /*10770*/  LDS.128 R8, [R12+0x15400] ;  /* 0x015400000c087984 */ /* 0x000e220000000c00 */
        /* <DEDUP_REMOVED lines=80> */
.L_x_5231:
[----:B------:R-:W-:Y:S05]  /*10c80*/  BSYNC B2 ;  /* 0x0000000000027941 */ /* 0x000fea0003800000 */
.L_x_5230:
[----:B------:R-:W-:Y:S05]  /*10c90*/  @P3 BRA `(.L_x_5227) ;  /* 0x0000000400a03947 */ /* 0x000fea0003800000 */
[----:B-12---:R-:W2:Y:S04]  /*10ca0*/  LDL R4, [R1+0x5c] ;  /* 0x00005c0001047983 */ /* 0x006ea80000100800 */
[----:B------:R-:W3:Y:S01]  /*10cb0*/  LDL R38, [R1+0x58] ;  /* 0x0000580001267983 */ /* 0x000ee20000100800 */
[----:B------:R-:W-:Y:S02]  /*10cc0*/  SHF.R.U64 R25, R60, 0x10, R61 ;  /* 0x000000103c197819 */ /* 0x000fe4000000123d */
[----:B------:R-:W-:Y:S02]  /*10cd0*/  SHF.R.U64 R15, R28, 0x10, R29 ;  /* 0x000000101c0f7819 */ /* 0x000fe4000000121d */
[--C-:B------:R-:W-:Y:S02]  /*10ce0*/  SHF.R.U64 R13, R30, 0x10, R31.reuse ;  /* 0x000000101e0d7819 */ /* 0x100fe4000000121f */
[----:B------:R-:W-:-:S02]  /*10cf0*/  SHF.R.U32.HI R30, RZ, 0x10, R31 ;  /* 0x00000010ff1e7819 */ /* 0x000fc4000001161f */
[----:B------:R-:W-:Y:S02]  /*10d00*/  PRMT R88, R88, 0x5410, R25 ;  /* 0x0000541058587816 */ /* 0x000fe40000000019 */
[----:B------:R-:W-:Y:S02]  /*10d10*/  PRMT R84, R84, 0x5410, R15 ;  /* 0x0000541054547816 */ /* 0x000fe4000000000f */
[----:B------:R-:W-:Y:S02]  /*10d20*/  SHF.R.U32.HI R28, RZ, 0x10, R29 ;  /* 0x00000010ff1c7819 */ /* 0x000fe4000001161d */
[----:B------:R-:W-:Y:S01]  /*10d30*/  SHF.R.U32.HI R61, RZ, 0x10, R61 ;  /* 0x00000010ff3d7819 */ /* 0x000fe2000001163d */
[----:B------:R-:W-:Y:S01]  /*10d40*/  IMAD.U32 R32, R84, 0x10000, RZ ;  /* 0x0001000054207824 */ /* 0x000fe200078e00ff */
[--C-:B------:R-:W-:Y:S02]  /*10d50*/  SHF.R.U64 R14, R62, 0x10, R63.reuse ;  /* 0x000000103e0e7819 */ /* 0x100fe4000000123f */
[----:B------:R-:W-:Y:S01]  /*10d60*/  PRMT R87, R87, 0x5410, R30 ;  /* 0x0000541057577816 */ /* 0x000fe2000000001e */
[----:B------:R-:W-:Y:S01]  /*10d70*/  IMAD.U32 R30, R88, 0x10000, RZ ;  /* 0x00010000581e7824 */ /* 0x000fe200078e00ff */
[----:B------:R-:W-:-:S02]  /*10d80*/  SHF.R.U32.HI R63, RZ, 0x10, R63 ;  /* 0x00000010ff3f7819 */ /* 0x000fc4000001163f */
[----:B------:R-:W-:Y:S01]  /*10d90*/  PRMT R85, R85, 0x5410, R28 ;  /* 0x0000541055557816 */ /* 0x000fe2000000001c */
[----:B------:R-:W-:Y:S01]  /*10da0*/  IMAD.U32 R31, R87, 0x10000, RZ ;  /* 0x00010000571f7824 */ /* 0x000fe200078e00ff */
[----:B------:R-:W-:Y:S02]  /*10db0*/  PRMT R90, R90, 0x5410, R61 ;  /* 0x000054105a5a7816 */ /* 0x000fe4000000003d */
[----:B------:R-:W-:Y:S01]  /*10dc0*/  PRMT R86, R86, 0x5410, R13 ;  /* 0x0000541056567816 */ /* 0x000fe2000000000d */
[----:B------:R-:W-:Y:S01]  /*10dd0*/  IMAD.U32 R29, R85, 0x10000, RZ ;  /* 0x00010000551d7824 */ /* 0x000fe200078e00ff */
[----:B------:R-:W-:Y:S02]  /*10de0*/  PRMT R92, R92, 0x5410, R63 ;  /* 0x000054105c5c7816 */ /* 0x000fe4000000003f */
[----:B------:R-:W-:Y:S02]  /*10df0*/  PRMT R91, R91, 0x5410, R14 ;  /* 0x000054105b5b7816 */ /* 0x000fe4000000000e */
        /* <DEDUP_REMOVED lines=32> */
[----:B------:R-:W-:Y:S01]  /*11000*/  FMUL.FTZ R37, R28, R31 ;  /* 0x0000001f1c257220 */ /* 0x000fe20000410000 */
        /* <DEDUP_REMOVED lines=32> */
[-C--:B------:R-:W-:Y:S02]  /*11210*/  FMUL.FTZ R8, R10, R91.reuse ;  /* 0x0000005b0a087220 */ /* 0x080fe40000410000 */
        /* <DEDUP_REMOVED lines=16> */
.L_x_5227:
[----:B------:R-:W-:Y:S05]  /*11320*/  BSYNC B1 ;  /* 0x0000000000017941 */ /* 0x000fea0003800000 */
.L_x_5226:
[----:B------:R-:W-:Y:S05]  /*11330*/  @P1 BRA `(.L_x_5201) ;  /* 0x0000001400081947 */ /* 0x000fea0003800000 */
[----:B------:R-:W4:Y:S01]  /*11340*/  LDC R13, c[0x0][0x3d4] ;  /* 0x0000f500ff0d7b82 */ /* 0x000f220000000800 */
[----:B------:R-:W-:Y:S01]  /*11350*/  BSSY B1, `(.L_x_5232) ;  /* 0x000006d000017945 */ /* 0x000fe20003800000 */
[----:B------:R-:W-:Y:S02]  /*11360*/  SHF.R.U32.HI R60, RZ, 0x3, R210 ;  /* 0x00000003ff3c7819 */ /* 0x000fe400000116d2 */
[-C--:B----4-:R-:W-:Y:S02]  /*11370*/  ISETP.GE.AND P0, PT, R22, R13.reuse, PT ;  /* 0x0000000d1600720c */ /* 0x090fe40003f06270 */
[-C--:B------:R-:W-:Y:S02]  /*11380*/  ISETP.GE.AND P1, PT, R206, R13.reuse, PT ;  /* 0x0000000dce00720c */ /* 0x080fe40003f26270 */
[----:B------:R-:W-:-:S09]  /*11390*/  ISETP.GE.AND P2, PT, R207, R13, PT ;  /* 0x0000000dcf00720c */ /* 0x000fd20003f46270 */
[----:B------:R-:W-:Y:S05]  /*113a0*/  @P0 BRA `(.L_x_5233) ;  /* 0x00000004009c0947 */ /* 0x000fea0003800000 */
[----:B---3--:R-:W3:Y:S01]  /*113b0*/  LDL R38, [R1+0x60] ;  /* 0x0000600001267983 */ /* 0x008ee20000100800 */
[----:B-12---:R-:W-:Y:S02]  /*113c0*/  LEA.HI R4, R13, R234, RZ, 0x1d ;  /* 0x000000ea0d047211 */ /* 0x006fe400078fe8ff */
        /* <DEDUP_REMOVED lines=16> */
[--C-:B------:R-:W-:Y:S01]  /*114d0*/  SHF.R.U64 R15, R42, 0x10, R43.reuse ;  /* 0x000000102a0f7819 */ /* 0x100fe2000000122b */
        /* <DEDUP_REMOVED lines=22> */
[----:B------:R-:W-:Y:S01]  /*11640*/  IMAD.U32 R29, R11, 0x10000, RZ ;  /* 0x000100000b1d7824 */ /* 0x000fe200078e00ff */
[----:B------:R-:W-:Y:S01]  /*11650*/  LOP3.LUT R94, R94, 0xffff0000, RZ, 0xc0, !PT ;  /* 0xffff00005e5e7812 */ /* 0x000fe200078ec0ff */
[-C--:B------:R-:W-:Y:S01]  /*11660*/  FMUL.FTZ R36, R27, R26.reuse ;  /* 0x0000001a1b247220 */ /* 0x080fe20000410000 */
[----:B------:R-:W-:Y:S01]  /*11670*/  LOP3.LUT R27, R74, 0xffff0000, RZ, 0xc0, !PT ;  /* 0xffff00004a1b7812 */ /* 0x000fe200078ec0ff */
[C---:B------:R-:W-:Y:S01]  /*11680*/  IMAD.U32 R28, R10.reuse, 0x10000, RZ ;  /* 0x000100000a1c7824 */ /* 0x040fe200078e00ff */
[----:B------:R-:W-:Y:S02]  /*11690*/  LOP3.LUT R10, R10, 0xffff0000, RZ, 0xc0, !PT ;  /* 0xffff00000a0a7812 */ /* 0x000fe400078ec0ff */
        /* <DEDUP_REMOVED lines=13> */
[----:B------:R-:W-:Y:S01]  /*11770*/  FMUL.FTZ R15, R8, R27 ;  /* 0x0000001b080f7220 */ /* 0x000fe20000410000 */
[----:B------:R-:W-:Y:S01]  /*11780*/  FMUL.FTZ R31, R9, R94 ;  /* 0x0000005e091f7220 */ /* 0x000fe20000410000 */
[-C--:B------:R-:W-:Y:S01]  /*11790*/  FMUL.FTZ R29, R29, R14.reuse ;  /* 0x0000000e1d1d7220 */ /* 0x080fe20000410000 */
[----:B------:R-:W-:Y:S01]  /*117a0*/  FFMA.FTZ R33, R25, R14, -R26 ;  /* 0x0000000e19217223 */ /* 0x000fe2000001081a */
[----:B------:R-:W-:Y:S01]  /*117b0*/  LOP3.LUT R14, R75, 0xffff0000, RZ, 0xc0, !PT ;  /* 0xffff00004b0e7812 */ /* 0x000fe200078ec0ff */
[----:B------:R-:W-:Y:S02]  /*117c0*/  IMAD.U32 R24, R6, 0x10000, RZ ;  /* 0x0001000006187824 */ /* 0x000fe400078e00ff */
[----:B------:R-:W-:Y:S01]  /*117d0*/  FFMA.FTZ R32, R25, R32, R29 ;  /* 0x0000002019207223 */ /* 0x000fe2000001001d */
[-C--:B------:R-:W-:Y:S01]  /*117e0*/  FMUL.FTZ R29, R8, R93.reuse ;  /* 0x0000005d081d7220 */ /* 0x080fe20000410000 */
[----:B------:R-:W-:Y:S01]  /*117f0*/  FFMA.FTZ R8, R4, R93, -R15 ;  /* 0x0000005d04087223 */ /* 0x000fe2000001080f */
[----:B------:R-:W-:Y:S01]  /*11800*/  FMUL.FTZ R30, R9, R14 ;  /* 0x0000000e091e7220 */ /* 0x000fe20000410000 */
[----:B------:R-:W-:-:S02]  /*11810*/  IMAD.U32 R25, R76, 0x10000, RZ ;  /* 0x000100004c197824 */ /* 0x000fc400078e00ff */
[----:B------:R-:W-:Y:S01]  /*11820*/  FFMA.FTZ R26, R4, R27, R29 ;  /* 0x0000001b041a7223 */ /* 0x000fe2000001001d */
[----:B------:R-:W-:Y:S02]  /*11830*/  IMAD.U32 R15, R95, 0x10000, RZ ;  /* 0x000100005f0f7824 */ /* 0x000fe400078e00ff */
[C---:B------:R-:W-:Y:S01]  /*11840*/  FFMA.FTZ R9, R5.reuse, R94, -R30 ;  /* 0x0000005e05097223 */ /* 0x040fe2000001081e */
[----:B------:R-:W-:Y:S01]  /*11850*/  FFMA.FTZ R31, R5, R14, R31 ;  /* 0x0000000e051f7223 */ /* 0x000fe2000001001f */
[C---:B------:R-:W-:Y:S01]  /*11860*/  FMUL.FTZ R27, R28.reuse, R25 ;  /* 0x000000191c1b7220 */ /* 0x040fe20000410000 */
[-C--:B------:R-:W-:Y:S01]  /*11870*/  FMUL.FTZ R29, R28, R15.reuse ;  /* 0x0000000f1c1d7220 */ /* 0x080fe20000410000 */
[----:B------:R-:W-:Y:S02]  /*11880*/  LOP3.LUT R5, R76, 0xffff0000, RZ, 0xc0, !PT ;  /* 0xffff00004c057812 */ /* 0x000fe400078ec0ff */
        /* <DEDUP_REMOVED lines=10> */
[----:B------:R-:W-:Y:S01]  /*11930*/  FMUL.FTZ R11, R11, R96 ;  /* 0x000000600b0b7220 */ /* 0x000fe20000410000 */
[----:B------:R-:W-:-:S02]  /*11940*/  FFMA.FTZ R10, R6, R95, -R15 ;  /* 0x0000005f060a7223 */ /* 0x000fc4000001080f */
[C---:B------:R-:W-:Y:S01]  /*11950*/  FFMA.FTZ R24, R7.reuse, R96, -R24 ;  /* 0x0000006007187223 */ /* 0x040fe20000010818 */
[----:B------:R-:W-:Y:S01]  /*11960*/  FFMA.FTZ R14, R6, R5, R14 ;  /* 0x00000005060e7223 */ /* 0x000fe2000001000e */
[----:B------:R-:W-:Y:S01]  /*11970*/  FFMA.FTZ R11, R7, R4, R11 ;  /* 0x00000004070b7223 */ /* 0x000fe2000001000b */
[----:B------:R-:W-:Y:S02]  /*11980*/  F2FP.BF16.F32.PACK_AB R4, R8, R35 ;  /* 0x000000230804723e */ /* 0x000fe400000010ff */
[----:B------:R-:W-:Y:S02]  /*11990*/  F2FP.BF16.F32.PACK_AB R5, R9, R34 ;  /* 0x000000220905723e */ /* 0x000fe400000010ff */
[----:B------:R-:W-:Y:S02]  /*119a0*/  F2FP.BF16.F32.PACK_AB R6, R10, R27 ;  /* 0x0000001b0a06723e */ /* 0x000fe400000010ff */
[----:B------:R-:W-:Y:S02]  /*119b0*/  F2FP.BF16.F32.PACK_AB R7, R24, R33 ;  /* 0x000000211807723e */ /* 0x000fe400000010ff */
[----:B------:R-:W-:-:S02]  /*119c0*/  F2FP.BF16.F32.PACK_AB R8, R26, R37 ;  /* 0x000000251a08723e */ /* 0x000fc400000010ff */
[----:B------:R-:W-:Y:S01]  /*119d0*/  F2FP.BF16.F32.PACK_AB R9, R31, R36 ;  /* 0x000000241f09723e */ /* 0x000fe200000010ff */
[----:B------:R4:W-:Y:S01]  /*119e0*/  STS.128 [R38], R4 ;  /* 0x0000000426007388 */ /* 0x0009e20000000c00 */
[----:B------:R-:W-:Y:S02]  /*119f0*/  F2FP.BF16.F32.PACK_AB R10, R14, R29 ;  /* 0x0000001d0e0a723e */ /* 0x000fe400000010ff */
[----:B------:R-:W-:-:S05]  /*11a00*/  F2FP.BF16.F32.PACK_AB R11, R11, R32 ;  /* 0x000000200b0b723e */ /* 0x000fca00000010ff */
[----:B------:R4:W-:Y:S02]  /*11a10*/  STS.128 [R12+0x15400], R8 ;  /* 0x015400080c007388 */ /* 0x0009e40000000c00 */
.L_x_5233:
[----:B------:R-:W-:Y:S05]  /*11a20*/  BSYNC B1 ;  /* 0x0000000000017941 */ /* 0x000fea0003800000 */
.L_x_5232:
[----:B------:R-:W-:Y:S04]  /*11a30*/  BSSY B1, `(.L_x_5234) ;  /* 0x0000069000017945 */ /* 0x000fe80003800000 */
[----:B------:R-:W-:Y:S05]  /*11a40*/  @P1 BRA `(.L_x_5235) ;  /* 0x00000004009c1947 */ /* 0x000fea0003800000 */
[----:B------:R-:W5:Y:S01]  /*11a50*/  LDL R40, [R1+0x54] ;  /* 0x0000540001287983 */ /* 0x000f620000100800 */
        /* <DEDUP_REMOVED lines=19> */
[--C-:B------:R-:W-:Y:S02]  /*11b90*/  SHF.R.U64 R15, R46, 0x10, R47.reuse ;  /* 0x000000102e0f7819 */ /* 0x100fe4000000122f */
[----:B------:R-:W-:Y:S02]  /*11ba0*/  PRMT R73, R73, 0x5410, R44 ;  /* 0x0000541049497816 */ /* 0x000fe4000000002c */
[----:B------:R-:W0:Y:S01]  /*11bb0*/  LDS.128 R8, [R12+0x15400] ;  /* 0x015400000c087984 */ /* 0x000e220000000c00 */
[----:B------:R-:W-:Y:S02]  /*11bc0*/  SHF.R.U32.HI R46, RZ, 0x10, R47 ;  /* 0x00000010ff2e7819 */ /* 0x000fe4000001162f */
[----:B------:R-:W-:Y:S01]  /*11bd0*/  SHF.R.U32.HI R58, RZ, 0x10, R59 ;  /* 0x00000010ff3a7819 */ /* 0x000fe2000001163b */
[----:B------:R-:W-:Y:S01]  /*11be0*/  IMAD.U32 R30, R73, 0x10000, RZ ;  /* 0x00010000491e7824 */ /* 0x000fe200078e00ff */
[----:B------:R-:W-:-:S02]  /*11bf0*/  PRMT R81, R81, 0x5410, R56 ;  /* 0x0000541051517816 */ /* 0x000fc40000000038 */
[----:B------:R-:W-:Y:S02]  /*11c00*/  PRMT R82, R82, 0x5410, R27 ;  /* 0x0000541052527816 */ /* 0x000fe4000000001b */
[----:B------:R-:W-:Y:S02]  /*11c10*/  PRMT R79, R79, 0x5410, R46 ;  /* 0x000054104f4f7816 */ /* 0x000fe4000000002e */
[----:B------:R-:W-:Y:S02]  /*11c20*/  PRMT R83, R83, 0x5410, R58 ;  /* 0x0000541053537816 */ /* 0x000fe4000000003a */
[----:B------:R-:W-:Y:S01]  /*11c30*/  PRMT R78, R78, 0x5410, R15 ;  /* 0x000054104e4e7816 */ /* 0x000fe2000000000f */
[----:B------:R-:W-:Y:S02]  /*11c40*/  IMAD.U32 R32, R79, 0x10000, RZ ;  /* 0x000100004f207824 */ /* 0x000fe400078e00ff */
        /* <DEDUP_REMOVED lines=10> */
[----:B------:R-:W-:Y:S01]  /*11cf0*/  FMUL.FTZ R36, R27, R26 ;  /* 0x0000001a1b247220 */ /* 0x000fe20000410000 */
[----:B------:R-:W-:Y:S01]  /*11d00*/  LOP3.LUT R27, R72, 0xffff0000, RZ, 0xc0, !PT ;  /* 0xffff0000481b7812 */ /* 0x000fe200078ec0ff */
[C---:B------:R-:W-:Y:S01]  /*11d10*/  IMAD.U32 R28, R10.reuse, 0x10000, RZ ;  /* 0x000100000a1c7824 */ /* 0x040fe200078e00ff */
[----:B------:R-:W-:Y:S01]  /*11d20*/  LOP3.LUT R10, R10, 0xffff0000, RZ, 0xc0, !PT ;  /* 0xffff00000a0a7812 */ /* 0x000fe200078ec0ff */
[----:B-----5:R-:W0:Y:S02]  /*11d30*/  LDS.128 R4, [R40] ;  /* 0x0000000028047984 */ /* 0x020e240000000c00 */
        /* <DEDUP_REMOVED lines=8> */
[----:B------:R-:W-:Y:S02]  /*11dc0*/  IMAD.U32 R25, R7, 0x10000, RZ ;  /* 0x0001000007197824 */ /* 0x000fe400078e00ff */
[C---:B------:R-:W-:Y:S01]  /*11dd0*/  FMUL.FTZ R26, R29.reuse, R32 ;  /* 0x000000201d1a7220 */ /* 0x040fe20000410000 */
        /* <DEDUP_REMOVED lines=8> */
[----:B------:R-:W-:Y:S01]  /*11e60*/  FMUL.FTZ R29, R8, R15 ;  /* 0x0000000f081d7220 */ /* 0x000fe20000410000 */
[----:B------:R-:W-:Y:S01]  /*11e70*/  FMUL.FTZ R8, R9, R26 ;  /* 0x0000001a09087220 */ /* 0x000fe20000410000 */
[----:B------:R-:W-:-:S02]  /*11e80*/  IMAD.U32 R24, R6, 0x10000, RZ ;  /* 0x0001000006187824 */ /* 0x000fc400078e00ff */
[----:B------:R-:W-:Y:S01]  /*11e90*/  FFMA.FTZ R30, R4, R15, -R25 ;  /* 0x0000000f041e7223 */ /* 0x000fe20000010819 */
[-C--:B------:R-:W-:Y:S01]  /*11ea0*/  FMUL.FTZ R9, R9, R14.reuse ;  /* 0x0000000e09097220 */ /* 0x080fe20000410000 */
[----:B------:R-:W-:Y:S02]  /*11eb0*/  IMAD.U32 R25, R78, 0x10000, RZ ;  /* 0x000100004e197824 */ /* 0x000fe400078e00ff */
[----:B------:R-:W-:Y:S01]  /*11ec0*/  FFMA.FTZ R32, R4, R27, R29 ;  /* 0x0000001b04207223 */ /* 0x000fe2000001001d */
[----:B------:R-:W-:Y:S02]  /*11ed0*/  IMAD.U32 R15, R82, 0x10000, RZ ;  /* 0x00010000520f7824 */ /* 0x000fe400078e00ff */
[C---:B------:R-:W-:Y:S01]  /*11ee0*/  FFMA.FTZ R27, R5.reuse, R14, -R8 ;  /* 0x0000000e051b7223 */ /* 0x040fe20000010808 */
[----:B------:R-:W-:Y:S01]  /*11ef0*/  FFMA.FTZ R29, R5, R26, R9 ;  /* 0x0000001a051d7223 */ /* 0x000fe20000010009 */
[C---:B------:R-:W-:Y:S01]  /*11f00*/  FMUL.FTZ R31, R28.reuse, R25 ;  /* 0x000000191c1f7220 */ /* 0x040fe20000410000 */
[----:B------:R-:W-:Y:S01]  /*11f10*/  FMUL.FTZ R33, R28, R15 ;  /* 0x0000000f1c217220 */ /* 0x000fe20000410000 */
[----:B------:R-:W-:-:S02]  /*11f20*/  LOP3.LUT R9, R78, 0xffff0000, RZ, 0xc0, !PT ;  /* 0xffff00004e097812 */ /* 0x000fc400078ec0ff */
        /* <DEDUP_REMOVED lines=11> */
[C---:B------:R-:W-:Y:S01]  /*11fe0*/  FFMA.FTZ R10, R6.reuse, R5, -R15 ;  /* 0x00000005060a7223 */ /* 0x040fe2000001080f */
        /* <DEDUP_REMOVED lines=13> */
.L_x_5235:
[----:B------:R-:W-:Y:S05]  /*120c0*/  BSYNC B1 ;  /* 0x0000000000017941 */ /* 0x000fea0003800000 */
.L_x_5234:
[----:B------:R-:W-:Y:S05]  /*120d0*/  @P2 BRA `(.L_x_5201) ;  /* 0x0000000400a02947 */ /* 0x000fea0003800000 */
[----:B01234-:R-:W2:Y:S04]  /*120e0*/  LDL R4, [R1+0x5c] ;  /* 0x00005c0001047983 */ /* 0x01fea80000100800 */
[----:B------:R-:W3:Y:S01]  /*120f0*/  LDL R36, [R1+0x50] ;  /* 0x0000500001247983 */ /* 0x000ee20000100800 */
[----:B------:R-:W-:Y:S02]  /*12100*/  SHF.R.U64 R15, R48, 0x10, R49 ;  /* 0x00000010300f7819 */ /* 0x000fe40000001231 */
[----:B------:R-:W-:Y:S02]  /*12110*/  SHF.R.U64 R27, R64, 0x10, R65 ;  /* 0x00000010401b7819 */ /* 0x000fe40000001241 */
[----:B------:R-:W-:Y:S02]  /*12120*/  SHF.R.U32.HI R28, RZ, 0x10, R49 ;  /* 0x00000010ff1c7819 */ /* 0x000fe40000011631 */
[----:B------:R-:W-:-:S02]  /*12130*/  PRMT R26, R0, 0x5410, R15 ;  /* 0x00005410001a7816 */ /* 0x000fc4000000000f */
[----:B------:R-:W-:Y:S02]  /*12140*/  SHF.R.U64 R25, R66, 0x10, R67 ;  /* 0x0000001042197819 */ /* 0x000fe40000001243 */
[----:B------:R-:W-:Y:S01]  /*12150*/  PRMT R68, R68, 0x5410, R27 ;  /* 0x0000541044447816 */ /* 0x000fe2000000001b */
[----:B------:R-:W-:Y:S01]  /*12160*/  IMAD.U32 R27, R26, 0x10000, RZ ;  /* 0x000100001a1b7824 */ /* 0x000fe200078e00ff */
[----:B------:R-:W-:Y:S02]  /*12170*/  SHF.R.U32.HI R64, RZ, 0x10, R65 ;  /* 0x00000010ff407819 */ /* 0x000fe40000011641 */
[----:B------:R-:W-:Y:S02]  /*12180*/  PRMT R28, R3, 0x5410, R28 ;  /* 0x00005410031c7816 */ /* 0x000fe4000000001c */
[----:B------:R-:W-:Y:S02]  /*12190*/  SHF.R.U32.HI R66, RZ, 0x10, R67 ;  /* 0x00000010ff427819 */ /* 0x000fe40000011643 */
[----:B------:R-:W-:Y:S01]  /*121a0*/  PRMT R70, R70, 0x5410, R25 ;  /* 0x0000541046467816 */ /* 0x000fe20000000019 */
[----:B------:R-:W-:Y:S01]  /*121b0*/  IMAD.U32 R25, R68, 0x10000, RZ ;  /* 0x0001000044197824 */ /* 0x000fe200078e00ff */
[----:B------:R-:W-:Y:S01]  /*121c0*/  PRMT R69, R69, 0x5410, R64 ;  /* 0x0000541045457816 */ /* 0x000fe20000000040 */
[----:B------:R-:W-:Y:S01]  /*121d0*/  IMAD.U32 R29, R28, 0x10000, RZ ;  /* 0x000100001c1d7824 */ /* 0x000fe200078e00ff */
[----:B------:R-:W-:-:S02]  /*121e0*/  PRMT R71, R71, 0x5410, R66 ;  /* 0x0000541047477816 */ /* 0x000fc40000000042 */
        /* <DEDUP_REMOVED lines=10> */
[----:B------:R-:W-:Y:S02]  /*12290*/  LOP3.LUT R9, R13, 0x7fffe000, RZ, 0xc0, !PT ;  /* 0x7fffe0000d097812 */ /* 0x000fe400078ec0ff */
[--C-:B------:R-:W-:Y:S02]  /*122a0*/  SHF.R.U64 R13, R50, 0x10, R51.reuse ;  /* 0x00000010320d7819 */ /* 0x100fe40000001233 */
[----:B------:R-:W-:Y:S02]  /*122b0*/  IADD3 R9, R5, R9, R218 ;  /* 0x0000000905097210 */ /* 0x000fe40007ffe0da */
[----:B---3--:R-:W0:Y:S01]  /*122c0*/  LDS.128 R4, [R36] ;  /* 0x0000000024047984 */ /* 0x008e220000000c00 */
[----:B------:R-:W-:Y:S02]  /*122d0*/  SHF.R.U32.HI R50, RZ, 0x10, R51 ;  /* 0x00000010ff327819 */ /* 0x000fe40000011633 */
[----:B------:R-:W-:Y:S01]  /*122e0*/  IMAD R12, R9, 0x2, R18 ;  /* 0x00000002090c7824 */ /* 0x000fe200078e0212 */
[----:B------:R-:W-:-:S02]  /*122f0*/  PRMT R30, R20, 0x5410, R13 ;  /* 0x00005410141e7816 */ /* 0x000fc4000000000d */
[----:B------:R-:W-:Y:S02]  /*12300*/  PRMT R31, R21, 0x5410, R50 ;  /* 0x00005410151f7816 */ /* 0x000fe40000000032 */
        /* <DEDUP_REMOVED lines=27> */
[----:B------:R-:W-:Y:S01]  /*124c0*/  FMUL.FTZ R0, R8, R26 ;  /* 0x0000001a08007220 */ /* 0x000fe20000410000 */
[----:B------:R-:W-:Y:S01]  /*124d0*/  FFMA.FTZ R27, R14, R25, -R15 ;  /* 0x000000190e1b7223 */ /* 0x000fe2000001080f */
[----:B------:R-:W-:-:S02]  /*124e0*/  IMAD.U32 R21, R10, 0x10000, RZ ;  /* 0x000100000a157824 */ /* 0x000fc400078e00ff */
[----:B------:R-:W-:Y:S01]  /*124f0*/  FFMA.FTZ R33, R14, R33, R24 ;  /* 0x000000210e217223 */ /* 0x000fe20000010018 */
[----:B------:R-:W-:Y:S01]  /*12500*/  FMUL.FTZ R14, R8, R68 ;  /* 0x00000044080e7220 */ /* 0x000fe20000410000 */
[----:B------:R-:W-:Y:S02]  /*12510*/  IMAD.U32 R8, R30, 0x10000, RZ ;  /* 0x000100001e087824 */ /* 0x000fe400078e00ff */
[----:B------:R-:W-:Y:S01]  /*12520*/  FFMA.FTZ R20, R13, R29, R20 ;  /* 0x0000001d0d147223 */ /* 0x000fe20000010014 */
[----:B------:R-:W-:Y:S01]  /*12530*/  FMUL.FTZ R15, R9, R28 ;  /* 0x0000001c090f7220 */ /* 0x000fe20000410000 */
[----:B------:R-:W-:Y:S01]  /*12540*/  FFMA.FTZ R13, R3, R68, -R0 ;  /* 0x00000044030d7223 */ /* 0x000fe20000010800 */
[-C--:B------:R-:W-:Y:S01]  /*12550*/  FMUL.FTZ R9, R9, R69.reuse ;  /* 0x0000004509097220 */ /* 0x080fe20000410000 */
[----:B------:R-:W-:Y:S02]  /*12560*/  IMAD.U32 R0, R70, 0x10000, RZ ;  /* 0x0001000046007824 */ /* 0x000fe400078e00ff */
[----:B------:R-:W-:Y:S01]  /*12570*/  FMUL.FTZ R24, R21, R8 ;  /* 0x0000000815187220 */ /* 0x000fe20000410000 */
[----:B------:R-:W-:Y:S01]  /*12580*/  FFMA.FTZ R14, R3, R26, R14 ;  /* 0x0000001a030e7223 */ /* 0x000fe2000001000e */
[----:B------:R-:W-:Y:S01]  /*12590*/  FFMA.FTZ R25, R4, R28, R9 ;  /* 0x0000001c04197223 */ /* 0x000fe20000010009 */
[----:B------:R-:W-:Y:S01]  /*125a0*/  LOP3.LUT R10, R10, 0xffff0000, RZ, 0xc0, !PT ;  /* 0xffff00000a0a7812 */ /* 0x000fe200078ec0ff */
[----:B------:R-:W-:Y:S01]  /*125b0*/  FFMA.FTZ R15, R4, R69, -R15 ;  /* 0x00000045040f7223 */ /* 0x000fe2000001080f */
[-C--:B------:R-:W-:Y:S01]  /*125c0*/  FMUL.FTZ R26, R21, R0.reuse ;  /* 0x00000000151a7220 */ /* 0x080fe20000410000 */
[----:B------:R-:W-:Y:S01]  /*125d0*/  LOP3.LUT R9, R30, 0xffff0000, RZ, 0xc0, !PT ;  /* 0xffff00001e097812 */ /* 0x000fe200078ec0ff */
[----:B------:R-:W-:Y:S01]  /*125e0*/  FFMA.FTZ R24, R5, R0, -R24 ;  /* 0x0000000005187223 */ /* 0x000fe20000010818 */
[----:B------:R-:W-:Y:S01]  /*125f0*/  LOP3.LUT R11, R11, 0xffff0000, RZ, 0xc0, !PT ;  /* 0xffff00000b0b7812 */ /* 0x000fe200078ec0ff */
[----:B------:R-:W-:Y:S01]  /*12600*/  FFMA.FTZ R26, R5, R8, R26 ;  /* 0x00000008051a7223 */ /* 0x000fe2000001001a */
[----:B------:R-:W-:Y:S01]  /*12610*/  LOP3.LUT R3, R70, 0xffff0000, RZ, 0xc0, !PT ;  /* 0xffff000046037812 */ /* 0x000fe200078ec0ff */
[----:B------:R-:W-:Y:S01]  /*12620*/  FMUL.FTZ R5, R10, R9 ;  /* 0x000000090a057220 */ /* 0x000fe20000410000 */
[----:B------:R-:W-:-:S02]  /*12630*/  LOP3.LUT R4, R31, 0xffff0000, RZ, 0xc0, !PT ;  /* 0xffff00001f047812 */ /* 0x000fc400078ec0ff */
[----:B------:R-:W-:Y:S01]  /*12640*/  LOP3.LUT R0, R71, 0xffff0000, RZ, 0xc0, !PT ;  /* 0xffff000047007812 */ /* 0x000fe200078ec0ff */
[-C--:B------:R-:W-:Y:S01]  /*12650*/  FMUL.FTZ R10, R10, R3.reuse ;  /* 0x000000030a0a7220 */ /* 0x080fe20000410000 */
[C---:B------:R-:W-:Y:S01]  /*12660*/  FFMA.FTZ R3, R6.reuse, R3, -R5 ;  /* 0x0000000306037223 */ /* 0x040fe20000010805 */
[----:B------:R-:W-:Y:S01]  /*12670*/  FMUL.FTZ R8, R11, R4 ;  /* 0x000000040b087220 */ /* 0x000fe20000410000 */
[----:B------:R-:W-:Y:S01]  /*12680*/  F2FP.BF16.F32.PACK_AB R5, R15, R34 ;  /* 0x000000220f05723e */ /* 0x000fe200000010ff */
        /* <DEDUP_REMOVED lines=13> */
.L_x_5201:
[----:B------:R-:W-:Y:S05]  /*12760*/  BSYNC B0 ;  /* 0x0000000000007941 */ /* 0x000fea0003800000 */
.L_x_5173:
        /* <DEDUP_REMOVED lines=8> */
.L_x_5171:
[----:B------:R-:W5:Y:S02]  /*127f0*/  LDL R0, [R1+0x4c] ;  /* 0x00004c0001007983 */ /* 0x000f640000100800 */
[----:B-----5:R-:W-:-:S13]  /*12800*/  R2UR UR4, R0 ;  /* 0x00000000000472ca */ /* 0x020fda00000e0000 */
[----:B------:R-:W-:-:S05]  /*12810*/  IMAD.U32 R0, RZ, RZ, UR4 ;  /* 0x00000004ff007e24 */ /* 0x000fca000f8e00ff */
[----:B------:R-:W-:-:S13]  /*12820*/  ISETP.NE.AND P0, PT, R0, 0x3, PT ;  /* 0x000000030000780c */ /* 0x000fda0003f05270 */
[----:B------:R-:W-:Y:S05]  /*12830*/  @!P0 BRA `(.L_x_5236) ;  /* 0x0000000000048947 */ /* 0x000fea0003800000 */
[----:B------:R-:W-:Y:S01]  /*12840*/  BPT.TRAP 0x1 ;  /* 0x000000040000795c */ /* 0x000fe20000300000 */
.L_x_5236:
[----:B01234-:R-:W-:Y:S01]  /*12850*/  IMAD R6, R205, 0x8, R18 ;  /* 0x00000008cd067824 */ /* 0x01ffe200078e0212 */
[----:B------:R-:W-:-:S04]  /*12860*/  SHF.L.U32 R3, R208, 0x1f, RZ ;  /* 0x0000001fd0037819 */ /* 0x000fc800000006ff */
[----:B------:R0:W1:Y:S01]  /*12870*/  SYNCS.PHASECHK.TRANS64.TRYWAIT P2, [R6+URZ+0x36830], R3 ;  /* 0x03683003060075a7 */ /* 0x000062000804017f */
[----:B------:R-:W-:Y:S05]  /*12880*/  @!P0 BRA `(.L_x_5237) ;  /* 0x0000000000048947 */ /* 0x000fea0003800000 */
[----:B------:R-:W-:Y:S01]  /*12890*/  BPT.TRAP 0x1 ;  /* 0x000000040000795c */ /* 0x000fe20000300000 */
.L_x_5237:
[----:B------:R-:W2:Y:S01]  /*128a0*/  S2R R0, SR_TID.X ;  /* 0x0000000000007919 */ /* 0x000ea20000002100 */
[----:B------:R-:W-:Y:S01]  /*128b0*/  IMAD.MOV.U32 R119, RZ, RZ, RZ ;  /* 0x000000ffff777224 */ /* 0x000fe200078e00ff */
[----:B--2---:R-:W-:-:S04]  /*128c0*/  LOP3.LUT R0, R0, 0x7f, RZ, 0xc0, !PT ;  /* 0x0000007f00007812 */ /* 0x004fc800078ec0ff */
[----:B------:R-:W-:Y:S01]  /*128d0*/  ISETP.NE.AND P1, PT, R0, RZ, PT ;  /* 0x000000ff0000720c */ /* 0x000fe20003f25270 */
[----:B-1----:R-:W-:-:S12]  /*128e0*/  @P2 BRA `(.L_x_5238) ;  /* 0x0000000000082947 */ /* 0x002fd80003800000 */
[----:B------:R-:W1:Y:S02]  /*128f0*/  SYNCS.PHASECHK.TRANS64.TRYWAIT P2, [R6+URZ+0x36830], R3 ;  /* 0x03683003060075a7 */ /* 0x000e64000804017f */
[----:B-1----:R-:W-:Y:S05]  /*12900*/  @!P2 BRA `(.L_x_5239) ;  /* 0x0000019c0030a947 */ /* 0x002fea0003800000 */
.L_x_5238:
[----:B------:R-:W-:Y:S05]  /*12910*/  WARPSYNC.ALL ;  /* 0x0000000000007948 */ /* 0x000fea0003800000 */
[----:B------:R-:W-:Y:S01]  /*12920*/  VIADD R0, R18, 0x21400 ;  /* 0x0002140012007836 */ /* 0x000fe20000000000 */
[----:B------:R-:W-:Y:S01]  /*12930*/  R2UR UR20, R2 ;  /* 0x00000000021472ca */ /* 0x000fe200000e0000 */
[----:B01----:R-:W-:Y:S01]  /*12940*/  IMAD.MOV.U32 R3, RZ, RZ, 0x40000040 ;  /* 0x40000040ff037424 */ /* 0x003fe200078e00ff */
[----:B------:R-:W-:Y:S01]  /*12950*/  WARPGROUP.ARRIVE ;  /* 0x00000000000079c5 */ /* 0x000fe20000000000 */
[----:B------:R-:W-:Y:S01]  /*12960*/  UMOV UR9, 0x40000040 ;  /* 0x4000004000097882 */ /* 0x000fe20000000000 */
[----:B------:R-:W-:Y:S01]  /*12970*/  SHF.R.U32.HI R0, RZ, 0x4, R0 ;  /* 0x00000004ff007819 */ /* 0x000fe20000011600 */
[----:B------:R-:W-:Y:S01]  /*12980*/  IMAD.MOV.U32 R5, RZ, RZ, 0x40000040 ;  /* 0x40000040ff057424 */ /* 0x000fe200078e00ff */
[----:B------:R-:W-:Y:S01]  /*12990*/  R2UR UR11, R3 ;  /* 0x00000000030b72ca */ /* 0x000fe200000e0000 */
[----:B------:R-:W-:Y:S01]  /*129a0*/  UMOV UR17, UR9 ;  /* 0x0000000900117c82 */ /* 0x000fe20008000000 */
[----:B------:R-:W-:Y:S01]  /*129b0*/  LOP3.LUT R0, R0, 0x3fff, RZ, 0xc0, !PT ;  /* 0x00003fff00007812 */ /* 0x000fe200078ec0ff */
[----:B------:R-:W-:Y:S01]  /*129c0*/  UMOV UR5, UR17 ;  /* 0x0000001100057c82 */ /* 0x000fe20008000000 */
[----:B------:R-:W-:Y:S01]  /*129d0*/  R2UR UR7, R5 ;  /* 0x00000000050772ca */ /* 0x000fe200000e0000 */
[----:B------:R-:W-:Y:S01]  /*129e0*/  IMAD.MOV.U32 R5, RZ, RZ, 0x40000040 ;  /* 0x40000040ff057424 */ /* 0x000fe200078e00ff */
[----:B------:R-:W-:Y:S01]  /*129f0*/  LOP3.LUT R212, R0, 0x10000, RZ, 0xfc, !PT ;  /* 0x0001000000d47812 */ /* 0x000fe200078efcff */
[----:B------:R-:W-:Y:S01]  /*12a00*/  ULOP3.LUT UR20, UR20, 0x10000, URZ, 0xfc, !UPT ;  /* 0x0001000014147892 */ /* 0x000fe2000f8efc3f */
[----:B------:R-:W-:Y:S01]  /*12a10*/  IMAD.U32 R11, RZ, RZ, UR9 ;  /* 0x00000009ff0b7e24 */ /* 0x000fe2000f8e00ff */
[----:B------:R-:W-:Y:S01]  /*12a20*/  UMOV UR13, UR17 ;  /* 0x00000011000d7c82 */ /* 0x000fe20008000000 */
[----:B------:R-:W-:Y:S01]  /*12a30*/  IMAD.MOV.U32 R9, RZ, RZ, 0x40000040 ;  /* 0x40000040ff097424 */ /* 0x000fe200078e00ff */
[----:B------:R-:W-:Y:S01]  /*12a40*/  UMOV UR25, 0x40000040 ;  /* 0x4000004000197882 */ /* 0x000fe20000000000 */
[----:B------:R-:W-:Y:S01]  /*12a50*/  IMAD R2, R205, 0xa80, R212 ;  /* 0x00000a80cd027824 */ /* 0x000fe200078e02d4 */
[----:B------:R-:W-:Y:S01]  /*12a60*/  UMOV UR23, UR25 ;  /* 0x0000001900177c82 */ /* 0x000fe20008000000 */
[----:B------:R-:W-:Y:S01]  /*12a70*/  UMOV UR8, UR20 ;  /* 0x0000001400087c82 */ /* 0x000fe20008000000 */
[----:B------:R-:W-:Y:S01]  /*12a80*/  R2UR UR15, R9 ;  /* 0x00000000090f72ca */ /* 0x000fe200000e0000 */
[C---:B------:R-:W-:Y:S01]  /*12a90*/  VIADD R4, R2.reuse, 0x80 ;  /* 0x0000008002047836 */ /* 0x040fe20000000000 */
[----:B------:R-:W-:Y:S01]  /*12aa0*/  R2UR UR10, R2 ;  /* 0x00000000020a72ca */ /* 0x000fe200000e0000 */
[----:B------:R-:W-:Y:S01]  /*12ab0*/  UMOV UR16, UR8 ;  /* 0x0000000800107c82 */ /* 0x000fe20008000000 */
[----:B------:R-:W-:Y:S01]  /*12ac0*/  IMAD.U32 R10, RZ, RZ, UR8 ;  /* 0x00000008ff0a7e24 */ /* 0x000fe2000f8e00ff */
[----:B------:R-:W-:Y:S01]  /*12ad0*/  UMOV UR4, UR16 ;  /* 0x0000001000047c82 */ /* 0x000fe20008000000 */
[----:B------:R-:W-:Y:S01]  /*12ae0*/  R2UR UR6, R4 ;  /* 0x00000000040672ca */ /* 0x000fe200000e0000 */
[C---:B------:R-:W-:Y:S01]  /*12af0*/  VIADD R4, R2.reuse, 0x100 ;  /* 0x0000010002047836 */ /* 0x040fe20000000000 */
[----:B------:R-:W-:Y:S01]  /*12b00*/  UMOV UR12, UR16 ;  /* 0x00000010000c7c82 */ /* 0x000fe20008000000 */
[----:B------:R-:W-:Y:S01]  /*12b10*/  VIADD R8, R2, 0x200 ;  /* 0x0000020002087836 */ /* 0x000fe20000000000 */
[----:B------:R0:W-:Y:S01]  /*12b20*/  STL.64 [R1+0x38], R10 ;  /* 0x0000380a01007387 */ /* 0x0001e20000100a00 */
[----:B------:R-:W-:Y:S01]  /*12b30*/  IMAD.MOV.U32 R9, RZ, RZ, 0x40000040 ;  /* 0x40000040ff097424 */ /* 0x000fe200078e00ff */
[----:B------:R-:W-:Y:S01]  /*12b40*/  UIADD3 UR52, UR20, 0x406, URZ ;  /* 0x0000040614347890 */ /* 0x000fe2000fffe03f */
[----:B------:R-:W-:Y:S01]  /*12b50*/  IMAD R0, R148, -0x70, R220 ;  /* 0xffffff9094007824 */ /* 0x000fe200078e02dc */
[----:B------:R-:W-:Y:S01]  /*12b60*/  R2UR UR14, R8 ;  /* 0x00000000080e72ca */ /* 0x000fe200000e0000 */
[----:B------:R-:W-:Y:S01]  /*12b70*/  HGMMA.64x16x16.F32.BF16 R72, gdesc[UR8], RZ, !UPT, gsb0 ;  /* 0x00200000084879f0 */ /* 0x000fe2000c0018ff */
[----:B------:R-:W-:Y:S01]  /*12b80*/  UMOV UR8, UR16 ;  /* 0x0000001000087c82 */ /* 0x000fe20008000000 */
[----:B------:R-:W-:Y:S01]  /*12b90*/  UMOV UR9, UR17 ;  /* 0x0000001100097c82 */ /* 0x000fe20008000000 */
[----:B------:R-:W-:Y:S01]  /*12ba0*/  VIADD R8, R2, 0x300 ;  /* 0x0000030002087836 */ /* 0x000fe20000000000 */
[----:B------:R-:W-:Y:S01]  /*12bb0*/  R2UR UR19, R9 ;  /* 0x00000000091372ca */ /* 0x000fe200000e0000 */
[----:B------:R-:W-:Y:S01]  /*12bc0*/  IMAD.MOV.U32 R9, RZ, RZ, 0x40000040 ;  /* 0x40000040ff097424 */ /* 0x000fe200078e00ff */
[----:B------:R-:W-:Y:S01]  /*12bd0*/  UMOV UR53, 0x40000040 ;  /* 0x4000004000357882 */ /* 0x000fe20000000000 */
[----:B0-----:R-:W-:Y:S01]  /*12be0*/  IMAD.U32 R11, RZ, RZ, UR25 ;  /* 0x00000019ff0b7e24 */ /* 0x001fe2000f8e00ff */
[----:B------:R-:W-:Y:S01]  /*12bf0*/  R2UR UR18, R8 ;  /* 0x00000000081272ca */ /* 0x000fe200000e0000 */
[C---:B------:R-:W-:Y:S01]  /*12c00*/  VIADD R8, R2.reuse, 0x202 ;  /* 0x0000020202087836 */ /* 0x040fe20000000000 */
[----:B------:R-:W-:Y:S01]  /*12c10*/  UIADD3 UR48, UR20, 0x800, URZ ;  /* 0x0000080014307890 */ /* 0x000fe2000fffe03f */
[----:B------:R-:W-:Y:S01]  /*12c20*/  VIADD R12, R2, 0x986 ;  /* 0x00000986020c7836 */ /* 0x000fe20000000000 */
[----:B------:R-:W-:Y:S01]  /*12c30*/  UMOV UR49, 0x40000040 ;  /* 0x4000004000317882 */ /* 0x000fe20000000000 */
[----:B------:R-:W-:Y:S01]  /*12c40*/  UIADD3 UR44, UR20, 0x802, URZ ;  /* 0x00000802142c7890 */ /* 0x000fe2000fffe03f */
[----:B------:R-:W-:Y:S01]  /*12c50*/  IMAD.MOV.U32 R13, RZ, RZ, 0x40000040 ;  /* 0x40000040ff0d7424 */ /* 0x000fe200078e00ff */
[----:B------:R-:W-:Y:S01]  /*12c60*/  UMOV UR45, 0x40000040 ;  /* 0x40000040002d7882 */ /* 0x000fe20000000000 */
[----:B------:R-:W-:Y:S01]  /*12c70*/  UIADD3 UR40, UR20, 0x804, URZ ;  /* 0x0000080414287890 */ /* 0x000fe2000fffe03f */
[----:B------:R-:W-:Y:S01]  /*12c80*/  VIADD R3, R0, 0x70 ;  /* 0x0000007000037836 */ /* 0x000fe20000000000 */
[----:B------:R-:W-:Y:S01]  /*12c90*/  UMOV UR41, 0x40000040 ;  /* 0x4000004000297882 */ /* 0x000fe20000000000 */
[----:B------:R-:W-:Y:S01]  /*12ca0*/  UIADD3 UR36, UR20, 0x806, URZ ;  /* 0x0000080614247890 */ /* 0x000fe2000fffe03f */
[----:B------:R-:W-:Y:S01]  /*12cb0*/  @!P1 VIADD R6, R6, 0x36840 ;  /* 0x0003684006069836 */ /* 0x000fe20000000000 */
[----:B------:R-:W-:Y:S01]  /*12cc0*/  UMOV UR37, 0x40000040 ;  /* 0x4000004000257882 */ /* 0x000fe20000000000 */
[----:B------:R-:W-:Y:S01]  /*12cd0*/  BSSY B0, `(.L_x_5240) ;  /* 0x0000a50000007945 */ /* 0x000fe20003800000 */
[----:B------:R-:W-:-:S02]  /*12ce0*/  IMAD.MOV.U32 R118, RZ, RZ, R119 ;  /* 0x000000ffff767224 */ /* 0x000fc400078e0077 */
[----:B------:R-:W-:Y:S01]  /*12cf0*/  @!P1 PRMT R6, RZ, 0x654, R6 ;  /* 0x00000654ff069816 */ /* 0x000fe20000000006 */
        /* <DEDUP_REMOVED lines=17> */
[----:B------:R-:W-:Y:S01]  /*12e10*/  IMAD.MOV.U32 R102, RZ, RZ, R119 ;  /* 0x000000ffff667224 */ /* 0x000fe200078e0077 */
[----:B------:R-:W-:Y:S01]  /*12e20*/  HGMMA.64x16x16.F32.BF16 R64, gdesc[UR4], RZ, !UPT, gsb0 ;  /* 0x00200000044079f0 */ /* 0x000fe2000c0018ff */
[----:B------:R-:W-:Y:S01]  /*12e30*/  R2UR UR6, R4 ;  /* 0x00000000040672ca */ /* 0x000fe200000e0000 */
[----:B------:R-:W-:Y:S01]  /*12e40*/  UMOV UR4, UR16 ;  /* 0x0000001000047c82 */ /* 0x000fe20008000000 */
[----:B------:R-:W-:Y:S01]  /*12e50*/  R2UR UR7, R5 ;  /* 0x00000000050772ca */ /* 0x000fe200000e0000 */
[----:B------:R-:W-:Y:S01]  /*12e60*/  UMOV UR5, UR17 ;  /* 0x0000001100057c82 */ /* 0x000fe20008000000 */
[----:B------:R-:W-:-:S02]  /*12e70*/  VIADD R4, R2, 0x180 ;  /* 0x0000018002047836 */ /* 0x000fc40000000000 */
[----:B------:R-:W-:Y:S02]  /*12e80*/  IMAD.MOV.U32 R5, RZ, RZ, 0x40000040 ;  /* 0x40000040ff057424 */ /* 0x000fe400078e00ff */
[--C-:B------:R-:W-:Y:S01]  /*12e90*/  IMAD.MOV.U32 R101, RZ, RZ, R119.reuse ;  /* 0x000000ffff657224 */ /* 0x100fe200078e0077 */
[----:B------:R-:W-:Y:S01]  /*12ea0*/  R2UR UR10, R4 ;  /* 0x00000000040a72ca */ /* 0x000fe200000e0000 */
[----:B------:R-:W-:Y:S01]  /*12eb0*/  VIADD R4, R2, 0x280 ;  /* 0x0000028002047836 */ /* 0x000fe20000000000 */
[----:B------:R-:W-:Y:S01]  /*12ec0*/  R2UR UR11, R5 ;  /* 0x00000000050b72ca */ /* 0x000fe200000e0000 */
[----:B------:R-:W-:Y:S02]  /*12ed0*/  IMAD.MOV.U32 R5, RZ, RZ, 0x40000040 ;  /* 0x40000040ff057424 */ /* 0x000fe400078e00ff */
        /* <DEDUP_REMOVED lines=28> */
[----:B------:R-:W-:Y:S02]  /*130a0*/  UMOV UR9, UR23 ;  /* 0x0000001700097c82 */ /* 0x000fe40008000000 */
[----:B------:R-:W-:Y:S02]  /*130b0*/  WARPGROUP.DEPBAR.LE gsb0, 0x0 ;  /* 0x00008000000079c5 */ /* 0x000fe40000010000 */
[----:B------:R-:W-:-:S06]  /*130c0*/  WARPGROUP.ARRIVE ;  /* 0x00000000000079c5 */ /* 0x000fcc0000000000 */
[----:B------:R-:W-:Y:S01]  /*130d0*/  HGMMA.64x16x16.F32.BF16 R40, gdesc[UR12], RZ, !UPT, gsb0 ;  /* 0x002000000c2879f0 */ /* 0x000fe2000c0018ff */
[----:B------:R-:W-:Y:S02]  /*130e0*/  UMOV UR13, UR23 ;  /* 0x00000017000d7c82 */ /* 0x000fe40008000000 */
[----:B------:R-:W-:Y:S02]  /*130f0*/  WARPGROUP.DEPBAR.LE gsb0, 0x0 ;  /* 0x00008000000079c5 */ /* 0x000fe40000010000 */
[----:B------:R-:W-:-:S06]  /*13100*/  WARPGROUP.ARRIVE ;  /* 0x00000000000079c5 */ /* 0x000fcc0000000000 */
[----:B------:R-:W-:Y:S01]  /*13110*/  HGMMA.64x16x16.F32.BF16 R32, gdesc[UR4], RZ, !UPT, gsb0 ;  /* 0x00200000042079f0 */ /* 0x000fe2000c0018ff */
        /* <DEDUP_REMOVED lines=8> */
[----:B------:R-:W-:Y:S01]  /*131a0*/  R2UR UR10, R4 ;  /* 0x00000000040a72ca */ /* 0x000fe200000e0000 */
[----:B------:R-:W-:Y:S01]  /*131b0*/  UMOV UR4, UR22 ;  /* 0x0000001600047c82 */ /* 0x000fe20008000000 */
[----:B------:R-:W-:Y:S01]  /*131c0*/  R2UR UR11, R5 ;  /* 0x00000000050b72ca */ /* 0x000fe200000e0000 */
[----:B------:R-:W-:Y:S01]  /*131d0*/  UMOV UR8, UR22 ;  /* 0x0000001600087c82 */ /* 0x000fe20008000000 */
[----:B------:R-:W-:Y:S01]  /*131e0*/  VIADD R4, R2, 0x182 ;  /* 0x0000018202047836 */ /* 0x000fe20000000000 */
[----:B------:R-:W-:Y:S01]  /*131f0*/  UMOV UR12, UR22 ;  /* 0x00000016000c7c82 */ /* 0x000fe20008000000 */
[----:B------:R-:W-:-:S02]  /*13200*/  IMAD.MOV.U32 R5, RZ, RZ, 0x40000040 ;  /* 0x40000040ff057424 */ /* 0x000fc400078e00ff */
[----:B------:R-:W-:Y:S01]  /*13210*/  IMAD.U32 R10, RZ, RZ, UR24 ;  /* 0x00000018ff0a7e24 */ /* 0x000fe2000f8e00ff */
[----:B------:R-:W-:Y:S01]  /*13220*/  R2UR UR14, R4 ;  /* 0x00000000040e72ca */ /* 0x000fe200000e0000 */
[----:B------:R-:W-:Y:S01]  /*13230*/  VIADD R4, R2, 0x282 ;  /* 0x0000028202047836 */ /* 0x000fe20000000000 */
[----:B------:R-:W-:Y:S01]  /*13240*/  R2UR UR15, R5 ;  /* 0x00000000050f72ca */ /* 0x000fe200000e0000 */
[----:B------:R-:W-:Y:S01]  /*13250*/  IMAD.MOV.U32 R5, RZ, RZ, 0x40000040 ;  /* 0x40000040ff057424 */ /* 0x000fe200078e00ff */
        /* <DEDUP_REMOVED lines=106> */
[----:B------:R-:W-:Y:S03]  /*13900*/  HGMMA.64x16x16.F32.BF16 R48, gdesc[UR16], R48, gsb0 ;  /* 0x00200000103079f0 */ /* 0x000fe60008001830 */
        /* <DEDUP_REMOVED lines=25> */
[----:B------:R-:W-:Y:S01]  /*13aa0*/  UMOV UR12, UR24 ;  /* 0x00000018000c7c82 */ /* 0x000fe20008000000 */
[----:B------:R-:W-:Y:S01]  /*13ab0*/  UMOV UR13, UR25 ;  /* 0x00000019000d7c82 */ /* 0x000fe20008000000 */
[----:B------:R-:W-:Y:S01]  /*13ac0*/  UMOV UR4, UR12 ;  /* 0x0000000c00047c82 */ /* 0x000fe20008000000 */
[----:B------:R-:W-:Y:S01]  /*13ad0*/  UMOV UR5, UR13 ;  /* 0x0000000d00057c82 */ /* 0x000fe20008000000 */
[----:B------:R-:W-:Y:S01]  /*13ae0*/  UMOV UR8, UR12 ;  /* 0x0000000c00087c82 */ /* 0x000fe20008000000 */
[----:B------:R-:W-:Y:S01]  /*13af0*/  UMOV UR9, UR13 ;  /* 0x0000000d00097c82 */ /* 0x000fe20008000000 */
        /* <DEDUP_REMOVED lines=180> */
[----:B------:R0:W-:Y:S02]  /*14640*/  STL.64 [R1], R10 ;  /* 0x0000000a01007387 */ /* 0x0001e40000100a00 */
[----:B0-----:R-:W-:Y:S01]  /*14650*/  IMAD R10, R213, 0x80, R225 ;  /* 0x00000080d50a7824 */ /* 0x001fe200078e02e1 */
        /* <DEDUP_REMOVED lines=325> */
[----:B------:R-:W-:Y:S01]  /*15ab0*/  IADD3 R5, -R215, 0x71, R0 ;  /* 0x00000071d7057810 */ /* 0x000fe20007ffe100 */
[C---:B------:R-:W-:Y:S02]  /*15ac0*/  VIADD R4, R2.reuse, 0x906 ;  /* 0x0000090602047836 */ /* 0x040fe40000000000 */
[----:B------:R-:W-:Y:S02]  /*15ad0*/  VIADD R2, R2, 0xa06 ;  /* 0x00000a0602027836 */ /* 0x000fe40000000000 */
[----:B------:R-:W-:Y:S01]  /*15ae0*/  IMAD R81, R224, -0x2, R5 ;  /* 0xfffffffee0517824 */ /* 0x000fe200078e0205 */
[----:B------:R-:W-:Y:S01]  /*15af0*/  R2UR UR10, R4 ;  /* 0x00000000040a72ca */ /* 0x000fe200000e0000 */
[----:B------:R-:W-:-:S05]  /*15b00*/  IMAD.MOV.U32 R5, RZ, RZ, 0x40000040 ;  /* 0x40000040ff057424 */ /* 0x000fca00078e00ff */
[----:B------:R-:W-:Y:S01]  /*15b10*/  R2UR UR11, R5 ;  /* 0x00000000050b72ca */ /* 0x000fe200000e0000 */
[----:B------:R-:W-:Y:S02]  /*15b20*/  WARPGROUP.DEPBAR.LE gsb0, 0x0 ;  /* 0x00008000000079c5 */ /* 0x000fe40000010000 */
[----:B------:R-:W-:-:S06]  /*15b30*/  WARPGROUP.ARRIVE ;  /* 0x00000000000079c5 */ /* 0x000fcc0000000000 */
[----:B------:R-:W-:Y:S01]  /*15b40*/  HGMMA.64x16x16.F32.BF16 R56, gdesc[UR4], R56, gsb0 ;  /* 0x00200000043879f0 */ /* 0x000fe20008001838 */
[----:B------:R-:W-:Y:S01]  /*15b50*/  R2UR UR6, R8 ;  /* 0x00000000080672ca */ /* 0x000fe200000e0000 */
[----:B------:R-:W-:Y:S01]  /*15b60*/  UMOV UR4, UR36 ;  /* 0x0000002400047c82 */ /* 0x000fe20008000000 */
[----:B------:R-:W-:Y:S01]  /*15b70*/  R2UR UR7, R9 ;  /* 0x00000000090772ca */ /* 0x000fe200000e0000 */
[----:B------:R-:W-:Y:S01]  /*15b80*/  UMOV UR5, UR37 ;  /* 0x0000002500057c82 */ /* 0x000fe20008000000 */
[----:B------:R-:W-:Y:S01]  /*15b90*/  IMAD R8, R224, -0x2, R3 ;  /* 0xfffffffee0087824 */ /* 0x000fe200078e0203 */
[----:B------:R-:W-:-:S04]  /*15ba0*/  IADD3 R3, R81, 0x8, R10 ;  /* 0x0000000851037810 */ /* 0x000fc80007ffe00a */
[----:B------:R-:W-:Y:S01]  /*15bb0*/  VIMNMX R0, R8, R3, PT ;  /* 0x0000000308007248 */ /* 0x000fe20003fe0100 */
[----:B------:R-:W-:-:S03]  /*15bc0*/  IMAD.MOV.U32 R3, RZ, RZ, 0x40000040 ;  /* 0x40000040ff037424 */ /* 0x000fc600078e00ff */
[C---:B------:R-:W-:Y:S02]  /*15bd0*/  ISETP.GT.AND P2, PT, R0.reuse, RZ, PT ;  /* 0x000000ff0000720c */ /* 0x040fe40003f44270 */
[C---:B------:R-:W-:Y:S02]  /*15be0*/  ISETP.GT.AND P3, PT, R0.reuse, 0x1, PT ;  /* 0x000000010000780c */ /* 0x040fe40003f64270 */
[----:B------:R-:W-:Y:S02]  /*15bf0*/  ISETP.GT.AND P4, PT, R0, 0x8, PT ;  /* 0x000000080000780c */ /* 0x000fe40003f84270 */
[----:B------:R-:W-:Y:S01]  /*15c00*/  FSEL R83, R74, -INF , P2 ;  /* 0xff8000004a537808 */ /* 0x000fe20001000000 */
[----:B------:R-:W-:Y:S01]  /*15c10*/  IMAD.MOV.U32 R74, RZ, RZ, R119 ;  /* 0x000000ffff4a7224 */ /* 0x000fe200078e0077 */
[----:B------:R-:W-:Y:S02]  /*15c20*/  FSEL R75, R75, -INF , P3 ;  /* 0xff8000004b4b7808 */ /* 0x000fe40001800000 */
[----:B------:R-:W-:-:S02]  /*15c30*/  ISETP.GT.AND P2, PT, R0, 0x9, PT ;  /* 0x000000090000780c */ /* 0x000fc40003f44270 */
[----:B------:R-:W-:Y:S01]  /*15c40*/  FSEL R85, R78, -INF , P4 ;  /* 0xff8000004e557808 */ /* 0x000fe20002000000 */
[----:B------:R-:W-:Y:S01]  /*15c50*/  IMAD.MOV.U32 R78, RZ, RZ, R119 ;  /* 0x000000ffff4e7224 */ /* 0x000fe200078e0077 */
[----:B------:R-:W-:Y:S02]  /*15c60*/  FMNMX.FTZ R4, R83, R75, !PT ;  /* 0x0000004b53047209 */ /* 0x000fe40007810000 */
[C---:B------:R-:W-:Y:S02]  /*15c70*/  ISETP.GT.AND P3, PT, R0.reuse, 0x10, PT ;  /* 0x000000100000780c */ /* 0x040fe40003f64270 */
[----:B------:R-:W-:Y:S02]  /*15c80*/  FSEL R79, R79, -INF , P2 ;  /* 0xff8000004f4f7808 */ /* 0x000fe40001000000 */
[----:B------:R-:W-:Y:S02]  /*15c90*/  FMNMX.FTZ R4, R85, R4, !PT ;  /* 0x0000000455047209 */ /* 0x000fe40007810000 */
        /* <DEDUP_REMOVED lines=10> */
[----:B------:R-:W-:Y:S02]  /*15d40*/  WARPGROUP.DEPBAR.LE gsb0, 0x0 ;  /* 0x00008000000079c5 */ /* 0x000fe40000010000 */
[----:B------:R-:W-:Y:S01]  /*15d50*/  WARPGROUP.ARRIVE ;  /* 0x00000000000079c5 */ /* 0x000fe20000000000 */
[----:B------:R-:W-:Y:S02]  /*15d60*/  FMNMX.FTZ R4, R89, R4, !PT ;  /* 0x0000000459047209 */ /* 0x000fe40007810000 */
[----:B------:R-:W-:Y:S02]  /*15d70*/  ISETP.GT.AND P4, PT, R0, 0x20, PT ;  /* 0x000000200000780c */ /* 0x000fe40003f84270 */
[----:B------:R-:W-:Y:S01]  /*15d80*/  FSEL R93, R71, -INF , P2 ;  /* 0xff800000475d7808 */ /* 0x000fe20001000000 */
[----:B------:R-:W-:Y:S01]  /*15d90*/  HGMMA.64x16x16.F32.BF16 R48, gdesc[UR4], R48, gsb0 ;  /* 0x00200000043079f0 */ /* 0x000fe20008001830 */
[----:B------:R-:W-:Y:S01]  /*15da0*/  R2UR UR6, R12 ;  /* 0x000000000c0672ca */ /* 0x000fe200000e0000 */
[----:B------:R-:W-:Y:S01]  /*15db0*/  UMOV UR4, UR36 ;  /* 0x0000002400047c82 */ /* 0x000fe20008000000 */
[----:B------:R-:W-:Y:S01]  /*15dc0*/  R2UR UR7, R13 ;  /* 0x000000000d0772ca */ /* 0x000fe200000e0000 */
[----:B------:R-:W-:Y:S01]  /*15dd0*/  UMOV UR5, UR37 ;  /* 0x0000002500057c82 */ /* 0x000fe20008000000 */
[----:B------:R-:W-:-:S02]  /*15de0*/  FMNMX.FTZ R4, R91, R4, !PT ;  /* 0x000000045b047209 */ /* 0x000fc40007810000 */
[----:B------:R-:W-:Y:S02]  /*15df0*/  ISETP.GT.AND P2, PT, R0, 0x21, PT ;  /* 0x000000210000780c */ /* 0x000fe40003f44270 */
[----:B------:R-:W-:Y:S01]  /*15e00*/  FSEL R95, R58, -INF , P4 ;  /* 0xff8000003a5f7808 */ /* 0x000fe20002000000 */
[----:B------:R-:W-:Y:S01]  /*15e10*/  IMAD.MOV.U32 R58, RZ, RZ, R119 ;  /* 0x000000ffff3a7224 */ /* 0x000fe200078e0077 */
[----:B------:R-:W-:Y:S02]  /*15e20*/  FMNMX.FTZ R4, R93, R4, !PT ;  /* 0x000000045d047209 */ /* 0x000fe40007810000 */
[----:B------:R-:W-:Y:S02]  /*15e30*/  ISETP.GT.AND P3, PT, R0, 0x28, PT ;  /* 0x000000280000780c */ /* 0x000fe40003f64270 */
[----:B------:R-:W-:Y:S02]  /*15e40*/  FSEL R97, R59, -INF , P2 ;  /* 0xff8000003b617808 */ /* 0x000fe40001000000 */
        /* <DEDUP_REMOVED lines=9> */
[----:B------:R-:W-:Y:S01]  /*15ee0*/  FMNMX.FTZ R4, R63, R4, !PT ;  /* 0x000000043f047209 */ /* 0x000fe20007810000 */
[----:B------:R-:W-:Y:S02]  /*15ef0*/  WARPGROUP.DEPBAR.LE gsb0, 0x0 ;  /* 0x00008000000079c5 */ /* 0x000fe40000010000 */
[----:B------:R-:W-:Y:S01]  /*15f00*/  WARPGROUP.ARRIVE ;  /* 0x00000000000079c5 */ /* 0x000fe20000000000 */
[----:B------:R-:W-:Y:S01]  /*15f10*/  FSEL R13, R50, -INF , P3 ;  /* 0xff800000320d7808 */ /* 0x000fe20001800000 */
[----:B------:R-:W-:Y:S01]  /*15f20*/  IMAD.MOV.U32 R50, RZ, RZ, R119 ;  /* 0x000000ffff327224 */ /* 0x000fe200078e0077 */
[----:B------:R-:W-:Y:S02]  /*15f30*/  ISETP.GT.AND P3, PT, R0, 0x38, PT ;  /* 0x000000380000780c */ /* 0x000fe40003f64270 */
[----:B------:R-:W-:Y:S01]  /*15f40*/  FSEL R51, R51, -INF , P2 ;  /* 0xff80000033337808 */ /* 0x000fe20001000000 */
[----:B------:R-:W-:Y:S01]  /*15f50*/  HGMMA.64x16x16.F32.BF16 R40, gdesc[UR8], R40, gsb0 ;  /* 0x00200000082879f0 */ /* 0x000fe20008001828 */
[----:B------:R-:W-:-:S02]  /*15f60*/  FMNMX.FTZ R4, R13, R4, !PT ;  /* 0x000000040d047209 */ /* 0x000fc40007810000 */
[C---:B------:R-:W-:Y:S02]  /*15f70*/  ISETP.GT.AND P2, PT, R0.reuse, 0x39, PT ;  /* 0x000000390000780c */ /* 0x040fe40003f44270 */
[----:B------:R-:W-:Y:S02]  /*15f80*/  FMNMX.FTZ R4, R51, R4, !PT ;  /* 0x0000000433047209 */ /* 0x000fe40007810000 */
[----:B------:R-:W-:Y:S02]  /*15f90*/  FSEL R55, R55, -INF , P2 ;  /* 0xff80000037377808 */ /* 0x000fe40001000000 */
[----:B------:R-:W-:Y:S01]  /*15fa0*/  ISETP.GT.AND P2, PT, R0, 0x41, PT ;  /* 0x000000410000780c */ /* 0x000fe20003f44270 */
[----:B------:R-:W-:Y:S02]  /*15fb0*/  WARPGROUP.DEPBAR.LE gsb0, 0x0 ;  /* 0x00008000000079c5 */ /* 0x000fe40000010000 */
[----:B------:R-:W-:Y:S01]  /*15fc0*/  WARPGROUP.ARRIVE ;  /* 0x00000000000079c5 */ /* 0x000fe20000000000 */
[----:B------:R-:W-:-:S02]  /*15fd0*/  FSEL R43, R43, -INF , P2 ;  /* 0xff8000002b2b7808 */ /* 0x000fc40001000000 */
[----:B------:R-:W-:-:S03]  /*15fe0*/  ISETP.GT.AND P2, PT, R0, 0x49, PT ;  /* 0x000000490000780c */ /* 0x000fc60003f44270 */
[----:B------:R-:W-:Y:S01]  /*15ff0*/  HGMMA.64x16x16.F32.BF16 R32, gdesc[UR4], R32, gsb0 ;  /* 0x00200000042079f0 */ /* 0x000fe20008001820 */
[----:B------:R-:W-:Y:S01]  /*16000*/  R2UR UR6, R2 ;  /* 0x00000000020672ca */ /* 0x000fe200000e0000 */
[----:B------:R-:W-:Y:S01]  /*16010*/  UMOV UR4, UR36 ;  /* 0x0000002400047c82 */ /* 0x000fe20008000000 */
[----:B------:R-:W-:Y:S01]  /*16020*/  R2UR UR7, R3 ;  /* 0x00000000030772ca */ /* 0x000fe200000e0000 */
[----:B------:R-:W-:Y:S01]  /*16030*/  UMOV UR5, UR37 ;  /* 0x0000002500057c82 */ /* 0x000fe20008000000 */
[----:B------:R-:W-:Y:S01]  /*16040*/  FSEL R3, R54, -INF , P3 ;  /* 0xff80000036037808 */ /* 0x000fe20001800000 */
[----:B------:R-:W-:Y:S01]  /*16050*/  IMAD.MOV.U32 R54, RZ, RZ, R119 ;  /* 0x000000ffff367224 */ /* 0x000fe200078e0077 */
[----:B------:R-:W-:Y:S02]  /*16060*/  ISETP.GT.AND P3, PT, R0, 0x40, PT ;  /* 0x000000400000780c */ /* 0x000fe40003f64270 */
[----:B------:R-:W-:Y:S02]  /*16070*/  FMNMX.FTZ R4, R3, R4, !PT ;  /* 0x0000000403047209 */ /* 0x000fe40007810000 */
[----:B------:R-:W-:-:S02]  /*16080*/  FSEL R5, R42, -INF , P3 ;  /* 0xff8000002a057808 */ /* 0x000fc40001800000 */
[----:B------:R-:W-:Y:S02]  /*16090*/  FMNMX.FTZ R4, R55, R4, !PT ;  /* 0x0000000437047209 */ /* 0x000fe40007810000 */
[----:B------:R-:W-:Y:S02]  /*160a0*/  ISETP.GT.AND P3, PT, R0, 0x48, PT ;  /* 0x000000480000780c */ /* 0x000fe40003f64270 */
[----:B------:R-:W-:Y:S02]  /*160b0*/  FMNMX.FTZ R4, R5, R4, !PT ;  /* 0x0000000405047209 */ /* 0x000fe40007810000 */
[----:B------:R-:W-:Y:S02]  /*160c0*/  FSEL R7, R46, -INF , P3 ;  /* 0xff8000002e077808 */ /* 0x000fe40001800000 */
[----:B------:R-:W-:Y:S02]  /*160d0*/  FMNMX.FTZ R4, R43, R4, !PT ;  /* 0x000000042b047209 */ /* 0x000fe40007810000 */
[----:B------:R-:W-:-:S02]  /*160e0*/  ISETP.GT.AND P3, PT, R0, 0x50, PT ;  /* 0x000000500000780c */ /* 0x000fc40003f64270 */
        /* <DEDUP_REMOVED lines=10> */
[----:B------:R-:W-:Y:S01]  /*16190*/  FMNMX.FTZ R4, R9, R4, !PT ;  /* 0x0000000409047209 */ /* 0x000fe20007810000 */
[----:B------:R-:W-:Y:S01]  /*161a0*/  ULDC UR4, c[0x0][0x988] ;  /* 0x0002620000047ab9 */ /* 0x000fe20000000800 */
[----:B------:R-:W-:Y:S02]  /*161b0*/  ISETP.GT.AND P2, PT, R0, 0x59, PT ;  /* 0x000000590000780c */ /* 0x000fe40003f44270 */
[----:B------:R-:W-:Y:S02]  /*161c0*/  FSEL R11, R38, -INF , P3 ;  /* 0xff800000260b7808 */ /* 0x000fe40001800000 */
[----:B------:R-:W-:-:S02]  /*161d0*/  FMNMX.FTZ R4, R35, R4, !PT ;  /* 0x0000000423047209 */ /* 0x000fc40007810000 */
[C---:B------:R-:W-:Y:S02]  /*161e0*/  ISETP.GT.AND P3, PT, R0.reuse, 0x60, PT ;  /* 0x000000600000780c */ /* 0x040fe40003f64270 */
[----:B------:R-:W-:Y:S02]  /*161f0*/  FSEL R39, R39, -INF , P2 ;  /* 0xff80000027277808 */ /* 0x000fe40001000000 */
[----:B------:R-:W-:Y:S02]  /*16200*/  FMNMX.FTZ R4, R11, R4, !PT ;  /* 0x000000040b047209 */ /* 0x000fe40007810000 */
[----:B------:R-:W-:Y:S02]  /*16210*/  ISETP.GT.AND P2, PT, R0, 0x61, PT ;  /* 0x000000610000780c */ /* 0x000fe40003f44270 */
[----:B------:R-:W-:Y:S02]  /*16220*/  FMNMX.FTZ R4, R39, R4, !PT ;  /* 0x0000000427047209 */ /* 0x000fe40007810000 */
[----:B------:R-:W-:-:S04]  /*16230*/  VIADDMNMX R34, R10, R81, R8, PT ;  /* 0x000000510a227246 */ /* 0x000fc80003800108 */
[----:B------:R-:W-:Y:S01]  /*16240*/  ISETP.GT.AND P4, PT, R34, 0x8, PT ;  /* 0x000000082200780c */ /* 0x000fe20003f84270 */
[----:B------:R-:W-:Y:S02]  /*16250*/  WARPGROUP.DEPBAR.LE gsb0, 0x0 ;  /* 0x00008000000079c5 */ /* 0x000fe40000010000 */
        /* <DEDUP_REMOVED lines=12> */
[----:B------:R-:W-:-:S05]  /*16320*/  FMNMX.FTZ R2, R31, R4, !PT ;  /* 0x000000041f027209 */ /* 0x000fca0007810000 */
[----:B------:R-:W1:Y:S02]  /*16330*/  SHFL.BFLY PT, R67, R2, 0x2, 0x1f ;  /* 0x0c401f0002437f89 */ /* 0x000e6400000e0000 */
        /* <DEDUP_REMOVED lines=14> */
[----:B------:R-:W-:Y:S01]  /*16420*/  IMAD.MOV.U32 R76, RZ, RZ, R119 ;  /* 0x000000ffff4c7224 */ /* 0x000fe200078e0077 */
[C---:B------:R-:W-:Y:S01]  /*16430*/  FSETP.NEU.FTZ.AND P2, PT, R4.reuse, -INF , PT ;  /* 0xff8000000400780b */ /* 0x040fe20003f5d000 */
[----:B------:R-:W-:Y:S01]  /*16440*/  FMUL.FTZ R26, R4, R0 ;  /* 0x00000000041a7220 */ /* 0x000fe20000410000 */
[----:B------:R-:W-:-:S02]  /*16450*/  FSEL R49, R49, -INF , P3 ;  /* 0xff80000031317808 */ /* 0x000fc40001800000 */
[----:B------:R-:W-:Y:S02]  /*16460*/  ISETP.GT.AND P3, PT, R34, 0x39, PT ;  /* 0x000000392200780c */ /* 0x000fe40003f64270 */
[----:B------:R-:W-:Y:S02]  /*16470*/  FSEL R26, R26, RZ, P2 ;  /* 0x000000ff1a1a7208 */ /* 0x000fe40001000000 */
[----:B------:R-:W-:-:S03]  /*16480*/  ISETP.GT.AND P2, PT, R34, RZ, PT ;  /* 0x000000ff2200720c */ /* 0x000fc60003f44270 */
[-CC-:B------:R-:W-:Y:S01]  /*16490*/  FFMA.FTZ R8, R75, R0.reuse, -R26.reuse ;  /* 0x000000004b087223 */ /* 0x180fe2000001081a */
[----:B------:R-:W-:Y:S01]  /*164a0*/  FSEL R71, R72, -INF , P2 ;  /* 0xff80000048477808 */ /* 0x000fe20001000000 */
[-CC-:B------:R-:W-:Y:S01]  /*164b0*/  FFMA.FTZ R14, R79, R0.reuse, -R26.reuse ;  /* 0x000000004f0e7223 */ /* 0x180fe2000001081a */
[C---:B------:R-:W-:Y:S01]  /*164c0*/  ISETP.GT.AND P2, PT, R34.reuse, 0x9, PT ;  /* 0x000000092200780c */ /* 0x040fe20003f44270 */
[--C-:B------:R-:W-:Y:S01]  /*164d0*/  FFMA.FTZ R201, R83, R0, -R26.reuse ;  /* 0x0000000053c97223 */ /* 0x100fe2000001081a */
[----:B------:R-:W-:Y:S01]  /*164e0*/  FMNMX.FTZ R10, R71, R2, !PT ;  /* 0x00000002470a7209 */ /* 0x000fe20007810000 */
[-CC-:B------:R-:W-:Y:S01]  /*164f0*/  FFMA.FTZ R203, R85, R0.reuse, -R26.reuse ;  /* 0x0000000055cb7223 */ /* 0x180fe2000001081a */
[----:B------:R-:W-:Y:S01]  /*16500*/  FSEL R77, R77, -INF , P2 ;  /* 0xff8000004d4d7808 */ /* 0x000fe20001000000 */
[-CC-:B------:R-:W-:Y:S01]  /*16510*/  FFMA.FTZ R197, R87, R0.reuse, -R26.reuse ;  /* 0x0000000057c57223 */ /* 0x180fe2000001081a */
[----:B------:R-:W-:Y:S01]  /*16520*/  ISETP.GT.AND P2, PT, R34, 0x10, PT ;  /* 0x000000102200780c */ /* 0x000fe20003f44270 */
[--C-:B------:R-:W-:Y:S01]  /*16530*/  FFMA.FTZ R199, R91, R0, -R26.reuse ;  /* 0x000000005bc77223 */ /* 0x100fe2000001081a */
[----:B------:R-:W-:Y:S01]  /*16540*/  FMNMX.FTZ R10, R67, R10, !PT ;  /* 0x0000000a430a7209 */ /* 0x000fe20007810000 */
[-CC-:B------:R-:W-:Y:S01]  /*16550*/  FFMA.FTZ R89, R89, R0.reuse, -R26.reuse ;  /* 0x0000000059597223 */ /* 0x180fe2000001081a */
[----:B------:R-:W-:Y:S01]  /*16560*/  FSEL R73, R64, -INF , P2 ;  /* 0xff80000040497808 */ /* 0x000fe20001000000 */
[--C-:B------:R-:W-:Y:S01]  /*16570*/  FFMA.FTZ R195, R59, R0, -R26.reuse ;  /* 0x000000003bc37223 */ /* 0x100fe2000001081a */
[----:B------:R-:W-:Y:S01]  /*16580*/  FMNMX.FTZ R10, R77, R10, !PT ;  /* 0x0000000a4d0a7209 */ /* 0x000fe20007810000 */
        /* <DEDUP_REMOVED lines=20> */
[-CC-:B------:R-:W-:Y:S01]  /*166d0*/  FFMA.FTZ R93, R93, R0.reuse, -R26.reuse ;  /* 0x000000005d5d7223 */ /* 0x180fe2000001081a */
[----:B------:R-:W-:Y:S01]  /*166e0*/  FSEL R81, R60, -INF , P2 ;  /* 0xff8000003c517808 */ /* 0x000fe20001000000 */
[--C-:B------:R-:W-:Y:S01]  /*166f0*/  FFMA.FTZ R193, R95, R0, -R26.reuse ;  /* 0x000000005fc17223 */ /* 0x100fe2000001081a */
[----:B------:R-:W-:Y:S01]  /*16700*/  ISETP.GT.AND P2, PT, R34, 0x30, PT ;  /* 0x000000302200780c */ /* 0x000fe20003f44270 */
[----:B------:R-:W2:Y:S01]  /*16710*/  MUFU.EX2 R8, R8 ;  /* 0x0000000800087308 */ /* 0x000ea20000000800 */
[----:B-1----:R-:W-:Y:S01]  /*16720*/  FMNMX.FTZ R14, R57, R12, !PT ;  /* 0x0000000c390e7209 */ /* 0x002fe20007810000 */
[-CC-:B------:R-:W-:Y:S01]  /*16730*/  FFMA.FTZ R179, R21, R0.reuse, -R26.reuse ;  /* 0x0000000015b37223 */ /* 0x180fe2000001081a */
[----:B------:R-:W-:Y:S01]  /*16740*/  FSEL R83, R48, -INF , P2 ;  /* 0xff80000030537808 */ /* 0x000fe20001000000 */
[--C-:B------:R-:W-:Y:S01]  /*16750*/  FFMA.FTZ R97, R97, R0, -R26.reuse ;  /* 0x0000000061617223 */ /* 0x100fe2000001081a */
[----:B------:R-:W-:Y:S01]  /*16760*/  FMNMX.FTZ R14, R81, R14, !PT ;  /* 0x0000000e510e7209 */ /* 0x000fe20007810000 */
[----:B------:R-:W-:Y:S01]  /*16770*/  FFMA.FTZ R27, R27, R0, -R26 ;  /* 0x000000001b1b7223 */ /* 0x000fe2000001081a */
[----:B------:R-:W-:Y:S01]  /*16780*/  ISETP.GT.AND P2, PT, R34, 0x38, PT ;  /* 0x000000382200780c */ /* 0x000fe20003f44270 */
[----:B------:R1:W-:Y:S01]  /*16790*/  MUFU.EX2 R12, R89 ;  /* 0x00000059000c7308 */ /* 0x0003e20000000800 */
[----:B------:R-:W-:Y:S01]  /*167a0*/  FMNMX.FTZ R14, R61, R14, !PT ;  /* 0x0000000e3d0e7209 */ /* 0x000fe20007810000 */
[--C-:B------:R-:W-:Y:S01]  /*167b0*/  IMAD.MOV.U32 R95, RZ, RZ, R119.reuse ;  /* 0x000000ffff5f7224 */ /* 0x100fe200078e0077 */
[----:B------:R-:W-:Y:S01]  /*167c0*/  FSEL R85, R52, -INF , P2 ;  /* 0xff80000034557808 */ /* 0x000fe20001000000 */
[--C-:B------:R-:W-:Y:S01]  /*167d0*/  IMAD.MOV.U32 R72, RZ, RZ, R119.reuse ;  /* 0x000000ffff487224 */ /* 0x100fe200078e0077 */
[----:B------:R-:W-:Y:S01]  /*167e0*/  FMNMX.FTZ R14, R83, R14, !PT ;  /* 0x0000000e530e7209 */ /* 0x000fe20007810000 */
[--C-:B------:R-:W-:Y:S01]  /*167f0*/  IMAD.MOV.U32 R68, RZ, RZ, R119.reuse ;  /* 0x000000ffff447224 */ /* 0x100fe200078e0077 */
[----:B------:R-:W-:Y:S01]  /*16800*/  FSEL R87, R53, -INF , P3 ;  /* 0xff80000035577808 */ /* 0x000fe20001800000 */
[----:B------:R-:W3:Y:S01]  /*16810*/  MUFU.EX2 R203, R203 ;  /* 0x000000cb00cb7308 */ /* 0x000ee20000000800 */
[----:B------:R-:W-:Y:S01]  /*16820*/  FMNMX.FTZ R20, R49, R14, !PT ;  /* 0x0000000e31147209 */ /* 0x000fe20007810000 */
[--C-:B------:R-:W-:Y:S01]  /*16830*/  IMAD.MOV.U32 R64, RZ, RZ, R119.reuse ;  /* 0x000000ffff407224 */ /* 0x100fe200078e0077 */
[C---:B------:R-:W-:Y:S01]  /*16840*/  ISETP.GT.AND P2, PT, R34.reuse, 0x40, PT ;  /* 0x000000402200780c */ /* 0x040fe20003f44270 */
[--C-:B------:R-:W-:Y:S01]  /*16850*/  IMAD.MOV.U32 R60, RZ, RZ, R119.reuse ;  /* 0x000000ffff3c7224 */ /* 0x100fe200078e0077 */
[----:B------:R-:W-:Y:S01]  /*16860*/  FMNMX.FTZ R20, R85, R20, !PT ;  /* 0x0000001455147209 */ /* 0x000fe20007810000 */
[--C-:B------:R-:W-:Y:S01]  /*16870*/  IMAD.MOV.U32 R56, RZ, RZ, R119.reuse ;  /* 0x000000ffff387224 */ /* 0x100fe200078e0077 */
[----:B------:R-:W-:Y:S01]  /*16880*/  ISETP.GT.AND P3, PT, R34, 0x41, PT ;  /* 0x000000412200780c */ /* 0x000fe20003f64270 */
[----:B------:R-:W4:Y:S01]  /*16890*/  MUFU.EX2 R197, R197 ;  /* 0x000000c500c57308 */ /* 0x000f220000000800 */
[----:B------:R-:W-:Y:S01]  /*168a0*/  FSEL R91, R40, -INF , P2 ;  /* 0xff800000285b7808 */ /* 0x000fe20001000000 */
[--C-:B------:R-:W-:Y:S01]  /*168b0*/  IMAD.MOV.U32 R52, RZ, RZ, R119.reuse ;  /* 0x000000ffff347224 */ /* 0x100fe200078e0077 */
[----:B------:R-:W-:Y:S01]  /*168c0*/  FMNMX.FTZ R20, R87, R20, !PT ;  /* 0x0000001457147209 */ /* 0x000fe20007810000 */
[----:B------:R-:W-:Y:S01]  /*168d0*/  IMAD.MOV.U32 R48, RZ, RZ, R119 ;  /* 0x000000ffff307224 */ /* 0x000fe200078e0077 */
[----:B------:R-:W-:-:S02]  /*168e0*/  ISETP.GT.AND P2, PT, R34, 0x48, PT ;  /* 0x000000482200780c */ /* 0x000fc40003f44270 */
[----:B------:R-:W-:Y:S01]  /*168f0*/  FSEL R53, R41, -INF , P3 ;  /* 0xff80000029357808 */ /* 0x000fe20001800000 */
[----:B------:R-:W5:Y:S01]  /*16900*/  MUFU.EX2 R199, R199 ;  /* 0x000000c700c77308 */ /* 0x000f620000000800 */
[----:B------:R-:W-:Y:S02]  /*16910*/  FMNMX.FTZ R20, R91, R20, !PT ;  /* 0x000000145b147209 */ /* 0x000fe40007810000 */
[----:B------:R-:W-:Y:S02]  /*16920*/  ISETP.GT.AND P3, PT, R34, 0x49, PT ;  /* 0x000000492200780c */ /* 0x000fe40003f64270 */
[----:B-1----:R-:W-:Y:S01]  /*16930*/  FSEL R89, R44, -INF , P2 ;  /* 0xff8000002c597808 */ /* 0x002fe20001000000 */
[----:B------:R-:W-:Y:S01]  /*16940*/  IMAD.IADD R44, R220, 0x1, -R215 ;  /* 0x00000001dc2c7824 */ /* 0x000fe200078e0ad7 */
[----:B------:R-:W-:Y:S01]  /*16950*/  FMNMX.FTZ R30, R53, R20, !PT ;  /* 0x00000014351e7209 */ /* 0x000fe20007810000 */
[----:B------:R1:W0:Y:S01]  /*16960*/  MUFU.EX2 R14, R93 ;  /* 0x0000005d000e7308 */ /* 0x0002220000000800 */
[----:B------:R-:W-:-:S02]  /*16970*/  FSEL R45, R45, -INF , P3 ;  /* 0xff8000002d2d7808 */ /* 0x000fc40001800000 */
[C---:B------:R-:W-:Y:S02]  /*16980*/  ISETP.GT.AND P2, PT, R34.reuse, 0x50, PT ;  /* 0x000000502200780c */ /* 0x040fe40003f44270 */
[----:B------:R-:W-:Y:S02]  /*16990*/  FMNMX.FTZ R30, R89, R30, !PT ;  /* 0x0000001e591e7209 */ /* 0x000fe40007810000 */
[----:B------:R-:W-:Y:S01]  /*169a0*/  ISETP.GT.AND P3, PT, R34, 0x51, PT ;  /* 0x000000512200780c */ /* 0x000fe20003f64270 */
[----:B------:R-:W-:Y:S01]  /*169b0*/  MUFU.EX2 R193, R193 ;  /* 0x000000c100c17308 */ /* 0x000fe20000000800 */
[----:B------:R-:W-:Y:S01]  /*169c0*/  FSEL R41, R32, -INF , P2 ;  /* 0xff80000020297808 */ /* 0x000fe20001000000 */
[----:B-1----:R-:W-:Y:S01]  /*169d0*/  IMAD.MOV.U32 R93, RZ, RZ, R119 ;  /* 0x000000ffff5d7224 */ /* 0x002fe200078e0077 */
[----:B------:R-:W-:Y:S02]  /*169e0*/  FMNMX.FTZ R30, R45, R30, !PT ;  /* 0x0000001e2d1e7209 */ /* 0x000fe40007810000 */
[----:B------:R-:W-:-:S02]  /*169f0*/  ISETP.GT.AND P2, PT, R34, 0x58, PT ;  /* 0x000000582200780c */ /* 0x000fc40003f44270 */
[----:B------:R-:W-:Y:S01]  /*16a00*/  FSEL R33, R33, -INF , P3 ;  /* 0xff80000021217808 */ /* 0x000fe20001800000 */
[----:B------:R1:W-:Y:S01]  /*16a10*/  MUFU.EX2 R20, R97 ;  /* 0x0000006100147308 */ /* 0x0003e20000000800 */
[----:B------:R-:W-:Y:S02]  /*16a20*/  FMNMX.FTZ R30, R41, R30, !PT ;  /* 0x0000001e291e7209 */ /* 0x000fe40007810000 */
[----:B------:R-:W-:Y:S02]  /*16a30*/  ISETP.GT.AND P3, PT, R34, 0x59, PT ;  /* 0x000000592200780c */ /* 0x000fe40003f64270 */
[----:B------:R-:W-:Y:S01]  /*16a40*/  FSEL R59, R36, -INF , P2 ;  /* 0xff800000243b7808 */ /* 0x000fe20001000000 */
[----:B------:R-:W-:Y:S01]  /*16a50*/  FFMA.FTZ R36, R63, R0, -R26 ;  /* 0x000000003f247223 */ /* 0x000fe2000001081a */
[----:B------:R-:W-:Y:S01]  /*16a60*/  FMNMX.FTZ R32, R33, R30, !PT ;  /* 0x0000001e21207209 */ /* 0x000fe20007810000 */
[----:B------:R-:W-:Y:S01]  /*16a70*/  MUFU.EX2 R195, R195 ;  /* 0x000000c300c37308 */ /* 0x000fe20000000800 */
[----:B------:R-:W-:Y:S01]  /*16a80*/  FSEL R37, R37, -INF , P3 ;  /* 0xff80000025257808 */ /* 0x000fe20001800000 */
[----:B-1----:R-:W-:Y:S01]  /*16a90*/  IMAD.MOV.U32 R97, RZ, RZ, R119 ;  /* 0x000000ffff617224 */ /* 0x002fe200078e0077 */
[----:B------:R-:W-:-:S02]  /*16aa0*/  ISETP.GT.AND P2, PT, R34, 0x60, PT ;  /* 0x000000602200780c */ /* 0x000fc40003f44270 */
[----:B------:R-:W-:Y:S02]  /*16ab0*/  FMNMX.FTZ R32, R59, R32, !PT ;  /* 0x000000203b207209 */ /* 0x000fe40007810000 */
[----:B------:R-:W-:Y:S01]  /*16ac0*/  ISETP.GT.AND P3, PT, R34, 0x61, PT ;  /* 0x000000612200780c */ /* 0x000fe20003f64270 */
[----:B------:R1:W-:Y:S01]  /*16ad0*/  MUFU.EX2 R30, R36 ;  /* 0x00000024001e7308 */ /* 0x0003e20000000800 */
[----:B------:R-:W-:Y:S01]  /*16ae0*/  FSEL R63, R24, -INF , P2 ;  /* 0xff800000183f7808 */ /* 0x000fe20001000000 */
[----:B------:R-:W-:Y:S01]  /*16af0*/  FFMA.FTZ R24, R51, R0, -R26 ;  /* 0x0000000033187223 */ /* 0x000fe2000001081a */
[----:B------:R-:W-:Y:S01]  /*16b00*/  FMNMX.FTZ R32, R37, R32, !PT ;  /* 0x0000002025207209 */ /* 0x000fe20007810000 */
[----:B------:R-:W-:Y:S01]  /*16b10*/  IMAD.MOV.U32 R51, RZ, RZ, R119 ;  /* 0x000000ffff337224 */ /* 0x000fe200078e0077 */
[----:B------:R-:W-:Y:S02]  /*16b20*/  ISETP.GT.AND P2, PT, R34, 0x68, PT ;  /* 0x000000682200780c */ /* 0x000fe40003f44270 */
[----:B------:R-:W-:Y:S01]  /*16b30*/  FSEL R25, R25, -INF , P3 ;  /* 0xff80000019197808 */ /* 0x000fe20001800000 */
[----:B------:R-:W-:Y:S01]  /*16b40*/  MUFU.EX2 R189, R189 ;  /* 0x000000bd00bd7308 */ /* 0x000fe20000000800 */
[----:B------:R-:W-:-:S02]  /*16b50*/  FMNMX.FTZ R32, R63, R32, !PT ;  /* 0x000000203f207209 */ /* 0x000fc40007810000 */
[----:B------:R-:W-:Y:S01]  /*16b60*/  ISETP.GT.AND P3, PT, R34, 0x69, PT ;  /* 0x000000692200780c */ /* 0x000fe20003f64270 */
[-CC-:B------:R-:W-:Y:S01]  /*16b70*/  FFMA.FTZ R34, R47, R0.reuse, -R26.reuse ;  /* 0x000000002f227223 */ /* 0x180fe2000001081a */
[----:B------:R-:W-:Y:S01]  /*16b80*/  FSEL R13, R28, -INF , P2 ;  /* 0xff8000001c0d7808 */ /* 0x000fe20001000000 */
[----:B------:R-:W-:Y:S01]  /*16b90*/  FFMA.FTZ R28, R55, R0, -R26 ;  /* 0x00000000371c7223 */ /* 0x000fe2000001081a */
[----:B------:R-:W-:Y:S01]  /*16ba0*/  FMNMX.FTZ R32, R25, R32, !PT ;  /* 0x0000002019207209 */ /* 0x000fe20007810000 */
[----:B------:R-:W-:Y:S01]  /*16bb0*/  MUFU.EX2 R24, R24 ;  /* 0x0000001800187308 */ /* 0x000fe20000000800 */
[----:B------:R-:W-:Y:S01]  /*16bc0*/  FSEL R29, R29, -INF , P3 ;  /* 0xff8000001d1d7808 */ /* 0x000fe20001800000 */
[--C-:B------:R-:W-:Y:S01]  /*16bd0*/  IMAD.MOV.U32 R55, RZ, RZ, R119.reuse ;  /* 0x000000ffff377224 */ /* 0x100fe200078e0077 */
[----:B------:R-:W-:Y:S01]  /*16be0*/  FMNMX.FTZ R32, R13, R32, !PT ;  /* 0x000000200d207209 */ /* 0x000fe20007810000 */
[----:B------:R-:W-:-:S03]  /*16bf0*/  IMAD.MOV.U32 R47, RZ, RZ, R119 ;  /* 0x000000ffff2f7224 */ /* 0x000fc600078e0077 */
[----:B------:R-:W-:Y:S01]  /*16c00*/  FMNMX.FTZ R3, R29, R32, !PT ;  /* 0x000000201d037209 */ /* 0x000fe20007810000 */
[--C-:B------:R-:W-:Y:S01]  /*16c10*/  FFMA.FTZ R32, R43, R0, -R26.reuse ;  /* 0x000000002b207223 */ /* 0x100fe2000001081a */
[----:B------:R-:W-:Y:S01]  /*16c20*/  MUFU.EX2 R191, R191 ;  /* 0x000000bf00bf7308 */ /* 0x000fe20000000800 */
[----:B------:R-:W-:Y:S02]  /*16c30*/  IMAD.MOV.U32 R43, RZ, RZ, R119 ;  /* 0x000000ffff2b7224 */ /* 0x000fe400078e0077 */
[----:B-1----:R-:W1:Y:S05]  /*16c40*/  SHFL.BFLY PT, R36, R3, 0x2, 0x1f ;  /* 0x0c401f0003247f89 */ /* 0x002e6a00000e0000 */
[----:B------:R-:W-:Y:S08]  /*16c50*/  MUFU.EX2 R28, R28 ;  /* 0x0000001c001c7308 */ /* 0x000ff00000000800 */
[----:B------:R-:W-:Y:S08]  /*16c60*/  MUFU.EX2 R185, R185 ;  /* 0x000000b900b97308 */ /* 0x000ff00000000800 */
[----:B------:R-:W-:Y:S01]  /*16c70*/  MUFU.EX2 R32, R32 ;  /* 0x0000002000207308 */ /* 0x000fe20000000800 */
[----:B-1----:R-:W-:Y:S01]  /*16c80*/  FMNMX.FTZ R7, R3, R36, !PT ;  /* 0x0000002403077209 */ /* 0x002fe20007810000 */
[-CC-:B------:R-:W-:Y:S01]  /*16c90*/  FFMA.FTZ R36, R35, R0.reuse, -R26.reuse ;  /* 0x0000000023247223 */ /* 0x180fe2000001081a */
[----:B------:R-:W-:-:S03]  /*16ca0*/  FFMA.FTZ R26, R31, R0, -R26 ;  /* 0x000000001f1a7223 */ /* 0x000fc6000001081a */
[----:B------:R-:W1:Y:S02]  /*16cb0*/  SHFL.BFLY PT, R40, R7, 0x1, 0x1f ;  /* 0x0c201f0007287f89 */ /* 0x000e6400000e0000 */
[----:B------:R-:W-:Y:S08]  /*16cc0*/  MUFU.EX2 R187, R187 ;  /* 0x000000bb00bb7308 */ /* 0x000ff00000000800 */
[----:B------:R-:W-:Y:S08]  /*16cd0*/  MUFU.EX2 R34, R34 ;  /* 0x0000002200227308 */ /* 0x000ff00000000800 */
[----:B------:R-:W-:Y:S01]  /*16ce0*/  MUFU.EX2 R181, R181 ;  /* 0x000000b500b57308 */ /* 0x000fe20000000800 */
[----:B-1----:R-:W-:-:S07]  /*16cf0*/  FMNMX.FTZ R5, R7, R40, !PT ;  /* 0x0000002807057209 */ /* 0x002fce0007810000 */
[----:B------:R-:W-:Y:S01]  /*16d00*/  MUFU.EX2 R36, R36 ;  /* 0x0000002400247308 */ /* 0x000fe20000000800 */
[C---:B------:R-:W-:Y:S01]  /*16d10*/  FSETP.NEU.FTZ.AND P2, PT, R5.reuse, -INF , PT ;  /* 0xff8000000500780b */ /* 0x040fe20003f5d000 */
[----:B------:R-:W-:-:S06]  /*16d20*/  FMUL.FTZ R3, R5, R0 ;  /* 0x0000000005037220 */ /* 0x000fcc0000410000 */
[----:B------:R1:W-:Y:S01]  /*16d30*/  MUFU.EX2 R40, R27 ;  /* 0x0000001b00287308 */ /* 0x0003e20000000800 */
[----:B------:R-:W-:-:S05]  /*16d40*/  FSEL R42, R3, RZ, P2 ;  /* 0x000000ff032a7208 */ /* 0x000fca0001000000 */
[-CC-:B------:R-:W-:Y:S01]  /*16d50*/  FFMA.FTZ R200, R71, R0.reuse, -R42.reuse ;  /* 0x0000000047c87223 */ /* 0x180fe2000001082a */
[-CC-:B------:R-:W-:Y:S01]  /*16d60*/  FFMA.FTZ R7, R2, R0.reuse, -R42.reuse ;  /* 0x0000000002077223 */ /* 0x180fe2000001082a */
[-C--:B------:R-:W-:Y:S01]  /*16d70*/  FFMA.FTZ R202, R67, R0.reuse, -R42 ;  /* 0x0000000043ca7223 */ /* 0x080fe2000001082a */
[----:B--2---:R-:W-:Y:S01]  /*16d80*/  FADD.FTZ R2, R201, R8 ;  /* 0x00000008c9027221 */ /* 0x004fe20000010000 */
[-CC-:B------:R-:W-:Y:S01]  /*16d90*/  FFMA.FTZ R9, R77, R0.reuse, -R42.reuse ;  /* 0x000000004d097223 */ /* 0x180fe2000001082a */
[-C--:B------:R-:W-:Y:S01]  /*16da0*/  FFMA.FTZ R196, R73, R0.reuse, -R42 ;  /* 0x0000000049c47223 */ /* 0x080fe2000001082a */
[----:B------:R-:W-:Y:S01]  /*16db0*/  MUFU.EX2 R200, R200 ;  /* 0x000000c800c87308 */ /* 0x000fe20000000800 */
[----:B---3--:R-:W-:Y:S01]  /*16dc0*/  FADD.FTZ R3, R203, R2 ;  /* 0x00000002cb037221 */ /* 0x008fe20000010000 */
[-CC-:B------:R-:W-:Y:S01]  /*16dd0*/  FFMA.FTZ R11, R65, R0.reuse, -R42.reuse ;  /* 0x00000000410b7223 */ /* 0x180fe2000001082a */
[-CC-:B------:R-:W-:Y:S01]  /*16de0*/  FFMA.FTZ R198, R75, R0.reuse, -R42.reuse ;  /* 0x000000004bc67223 */ /* 0x180fe2000001082a */
[----:B------:R-:W-:Y:S01]  /*16df0*/  FFMA.FTZ R15, R69, R0, -R42 ;  /* 0x00000000450f7223 */ /* 0x000fe2000001082a */
[----:B------:R-:W-:Y:S01]  /*16e00*/  FADD.FTZ R2, R10, R3 ;  /* 0x000000030a027221 */ /* 0x000fe20000010000 */
[----:B------:R-:W-:-:S02]  /*16e10*/  IMAD R3, R213, 0x80, R44 ;  /* 0x00000080d5037824 */ /* 0x000fc400078e022c */
[-C--:B------:R-:W-:Y:S01]  /*16e20*/  FFMA.FTZ R192, R79, R0.reuse, -R42 ;  /* 0x000000004fc07223 */ /* 0x080fe2000001082a */
[----:B------:R-:W2:Y:S01]  /*16e30*/  MUFU.EX2 R7, R7 ;  /* 0x0000000700077308 */ /* 0x000ea20000000800 */
[----:B----4-:R-:W-:Y:S01]  /*16e40*/  FADD.FTZ R35, R197, R2 ;  /* 0x00000002c5237221 */ /* 0x010fe20000010000 */
[-CC-:B------:R-:W-:Y:S01]  /*16e50*/  FFMA.FTZ R21, R57, R0.reuse, -R42.reuse ;  /* 0x0000000039157223 */ /* 0x180fe2000001082a */
[-CC-:B------:R-:W-:Y:S01]  /*16e60*/  FFMA.FTZ R194, R81, R0.reuse, -R42.reuse ;  /* 0x0000000051c27223 */ /* 0x180fe2000001082a */
[-CC-:B-1----:R-:W-:Y:S01]  /*16e70*/  FFMA.FTZ R27, R61, R0.reuse, -R42.reuse ;  /* 0x000000003d1b7223 */ /* 0x182fe2000001082a */
[----:B------:R-:W-:Y:S01]  /*16e80*/  FADD.FTZ R2, R12, R35 ;  /* 0x000000230c027221 */ /* 0x000fe20000010000 */
[-CC-:B------:R-:W-:Y:S01]  /*16e90*/  FFMA.FTZ R188, R83, R0.reuse, -R42.reuse ;  /* 0x0000000053bc7223 */ /* 0x180fe2000001082a */
[----:B------:R-:W-:Y:S01]  /*16ea0*/  FFMA.FTZ R31, R49, R0, -R42 ;  /* 0x00000000311f7223 */ /* 0x000fe2000001082a */
[----:B------:R-:W1:Y:S01]  /*16eb0*/  MUFU.EX2 R202, R202 ;  /* 0x000000ca00ca7308 */ /* 0x000e620000000800 */
[----:B-----5:R-:W-:Y:S01]  /*16ec0*/  FADD.FTZ R39, R199, R2 ;  /* 0x00000002c7277221 */ /* 0x020fe20000010000 */
[----:B------:R-:W-:-:S02]  /*16ed0*/  IMAD.MOV.U32 R2, RZ, RZ, RZ ;  /* 0x000000ffff027224 */ /* 0x000fc400078e00ff */
[-CC-:B------:R-:W-:Y:S01]  /*16ee0*/  FFMA.FTZ R190, R85, R0.reuse, -R42.reuse ;  /* 0x0000000055be7223 */ /* 0x180fe2000001082a */
[----:B------:R-:W-:Y:S01]  /*16ef0*/  FFMA.FTZ R87, R87, R0, -R42 ;  /* 0x0000000057577223 */ /* 0x000fe2000001082a */
[----:B0-----:R-:W-:Y:S01]  /*16f00*/  FADD.FTZ R46, R14, R39 ;  /* 0x000000270e2e7221 */ /* 0x001fe20000010000 */
[----:B------:R-:W-:-:S04]  /*16f10*/  IMAD.HI R214, R3, -0x6db6db6d, R2 ;  /* 0x9249249303d67827 */ /* 0x000fc800078e0202 */
[-CC-:B------:R-:W-:Y:S01]  /*16f20*/  FFMA.FTZ R91, R91, R0.reuse, -R42.reuse ;  /* 0x000000005b5b7223 */ /* 0x180fe2000001082a */
[----:B------:R-:W0:Y:S01]  /*16f30*/  MUFU.EX2 R9, R9 ;  /* 0x0000000900097308 */ /* 0x000e220000000800 */
[----:B--2---:R-:W-:Y:S01]  /*16f40*/  FADD.FTZ R35, R200, R7 ;  /* 0x00000007c8237221 */ /* 0x004fe20000010000 */
[-CC-:B------:R-:W-:Y:S01]  /*16f50*/  FFMA.FTZ R53, R53, R0.reuse, -R42.reuse ;  /* 0x0000000035357223 */ /* 0x180fe2000001082a */
[-CC-:B------:R-:W-:Y:S01]  /*16f60*/  FFMA.FTZ R89, R89, R0.reuse, -R42.reuse ;  /* 0x0000000059597223 */ /* 0x180fe2000001082a */
[-CC-:B------:R-:W-:Y:S01]  /*16f70*/  FFMA.FTZ R45, R45, R0.reuse, -R42.reuse ;  /* 0x000000002d2d7223 */ /* 0x180fe2000001082a */
[-CC-:B------:R-:W-:Y:S01]  /*16f80*/  FFMA.FTZ R41, R41, R0.reuse, -R42.reuse ;  /* 0x0000000029297223 */ /* 0x180fe2000001082a */
[-CC-:B------:R-:W-:Y:S01]  /*16f90*/  FFMA.FTZ R33, R33, R0.reuse, -R42.reuse ;  /* 0x0000000021217223 */ /* 0x180fe2000001082a */
[-C--:B------:R-:W-:Y:S01]  /*16fa0*/  FFMA.FTZ R59, R59, R0.reuse, -R42 ;  /* 0x000000003b3b7223 */ /* 0x080fe2000001082a */
[----:B------:R-:W2:Y:S01]  /*16fb0*/  MUFU.EX2 R196, R196 ;  /* 0x000000c400c47308 */ /* 0x000ea20000000800 */
[----:B-1----:R-:W-:Y:S01]  /*16fc0*/  FADD.FTZ R44, R202, R35 ;  /* 0x00000023ca2c7221 */ /* 0x002fe20000010000 */
[----:B------:R-:W-:Y:S01]  /*16fd0*/  FADD.FTZ R35, R193, R46 ;  /* 0x0000002ec1237221 */ /* 0x000fe20000010000 */
[-CC-:B------:R-:W-:Y:S01]  /*16fe0*/  FFMA.FTZ R37, R37, R0.reuse, -R42.reuse ;  /* 0x0000000025257223 */ /* 0x180fe2000001082a */
[-CC-:B------:R-:W-:Y:S01]  /*16ff0*/  FFMA.FTZ R63, R63, R0.reuse, -R42.reuse ;  /* 0x000000003f3f7223 */ /* 0x180fe2000001082a */
[-CC-:B------:R-:W-:Y:S01]  /*17000*/  FFMA.FTZ R25, R25, R0.reuse, -R42.reuse ;  /* 0x0000000019197223 */ /* 0x180fe2000001082a */
[-C--:B------:R-:W-:Y:S01]  /*17010*/  FFMA.FTZ R13, R13, R0.reuse, -R42 ;  /* 0x000000000d0d7223 */ /* 0x080fe2000001082a */
[----:B------:R-:W-:Y:S01]  /*17020*/  SHF.R.U32.HI R39, RZ, 0x1f, R214 ;  /* 0x0000001fff277819 */ /* 0x000fe200000116d6 */
[----:B------:R-:W1:Y:S01]  /*17030*/  MUFU.EX2 R11, R11 ;  /* 0x0000000b000b7308 */ /* 0x000e620000000800 */
[----:B0-----:R-:W-:Y:S01]  /*17040*/  FADD.FTZ R3, R9, R44 ;  /* 0x0000002c09037221 */ /* 0x001fe20000010000 */
[----:B------:R-:W-:Y:S01]  /*17050*/  FADD.FTZ R44, R20, R35 ;  /* 0x00000023142c7221 */ /* 0x000fe20000010000 */
[----:B------:R-:W-:Y:S01]  /*17060*/  LEA.HI.SX32 R214, R214, R39, 0x1a ;  /* 0x00000027d6d67211 */ /* 0x000fe200078fd2ff */
[----:B------:R-:W-:Y:S01]  /*17070*/  FFMA.FTZ R29, R29, R0, -R42 ;  /* 0x000000001d1d7223 */ /* 0x000fe2000001082a */
[----:B------:R-:W-:Y:S01]  /*17080*/  F2FP.BF16.F32.PACK_AB R203, R10, R203 ;  /* 0x000000cb0acb723e */ /* 0x000fe200000010ff */
[----:B------:R-:W-:Y:S01]  /*17090*/  FADD.FTZ R35, R195, R44 ;  /* 0x0000002cc3237221 */ /* 0x000fe20000010000 */
[----:B------:R-:W-:Y:S01]  /*170a0*/  VIADD R10, R148, 0xfffffffe ;  /* 0xfffffffe940a7836 */ /* 0x000fe20000000000 */
[----:B------:R-:W0:Y:S01]  /*170b0*/  MUFU.EX2 R198, R198 ;  /* 0x000000c600c67308 */ /* 0x000e220000000800 */
[----:B--2---:R-:W-:Y:S01]  /*170c0*/  FADD.FTZ R2, R196, R3 ;  /* 0x00000003c4027221 */ /* 0x004fe20000010000 */
[----:B------:R-:W-:Y:S01]  /*170d0*/  FADD.FTZ R44, R30, R35 ;  /* 0x000000231e2c7221 */ /* 0x000fe20000010000 */
[----:B------:R-:W-:Y:S01]  /*170e0*/  VIMNMX R214, RZ, R214, !PT ;  /* 0x000000d6ffd67248 */ /* 0x000fe20007fe0100 */
[----:B------:R-:W-:Y:S01]  /*170f0*/  IMAD.MOV.U32 R85, RZ, RZ, R119 ;  /* 0x000000ffff557224 */ /* 0x000fe200078e0077 */
[----:B------:R-:W-:Y:S01]  /*17100*/  F2FP.BF16.F32.PACK_AB R200, R7, R200 ;  /* 0x000000c807c8723e */ /* 0x000fe200000010ff */
[----:B------:R-:W-:Y:S01]  /*17110*/  FADD.FTZ R35, R189, R44 ;  /* 0x0000002cbd237221 */ /* 0x000fe20000010000 */
[----:B------:R-:W-:Y:S01]  /*17120*/  ISETP.GE.AND P2, PT, R10, R214, PT ;  /* 0x000000d60a00720c */ /* 0x000fe20003f46270 */
[----:B------:R-:W2:Y:S01]  /*17130*/  MUFU.EX2 R15, R15 ;  /* 0x0000000f000f7308 */ /* 0x000ea20000000800 */
[----:B-1----:R-:W-:Y:S01]  /*17140*/  FADD.FTZ R3, R11, R2 ;  /* 0x000000020b037221 */ /* 0x002fe20000010000 */
[----:B------:R-:W-:Y:S01]  /*17150*/  FADD.FTZ R44, R24, R35 ;  /* 0x00000023182c7221 */ /* 0x000fe20000010000 */
[----:B------:R-:W-:Y:S01]  /*17160*/  F2FP.BF16.F32.PACK_AB R195, R30, R195 ;  /* 0x000000c31ec3723e */ /* 0x000fe200000010ff */
[----:B------:R-:W-:Y:S01]  /*17170*/  IMAD.MOV.U32 R83, RZ, RZ, R119 ;  /* 0x000000ffff537224 */ /* 0x000fe200078e0077 */
[----:B------:R-:W-:Y:S01]  /*17180*/  F2FP.BF16.F32.PACK_AB R189, R24, R189 ;  /* 0x000000bd18bd723e */ /* 0x000fe200000010ff */
[----:B------:R-:W-:Y:S01]  /*17190*/  FADD.FTZ R35, R191, R44 ;  /* 0x0000002cbf237221 */ /* 0x000fe20000010000 */
[----:B------:R-:W-:Y:S01]  /*171a0*/  F2FP.BF16.F32.PACK_AB R191, R28, R191 ;  /* 0x000000bf1cbf723e */ /* 0x000fe200000010ff */
[----:B------:R-:W1:Y:S01]  /*171b0*/  MUFU.EX2 R192, R192 ;  /* 0x000000c000c07308 */ /* 0x000e620000000800 */
[----:B0-----:R-:W-:Y:S01]  /*171c0*/  FADD.FTZ R2, R198, R3 ;  /* 0x00000003c6027221 */ /* 0x001fe20000010000 */
[----:B------:R-:W-:Y:S01]  /*171d0*/  FADD.FTZ R6, R28, R35 ;  /* 0x000000231c067221 */ /* 0x000fe20000010000 */
[----:B------:R-:W-:Y:S01]  /*171e0*/  F2FP.BF16.F32.PACK_AB R201, R8, R201 ;  /* 0x000000c908c9723e */ /* 0x000fe200000010ff */
[----:B------:R-:W-:Y:S01]  /*171f0*/  IMAD.MOV.U32 R81, RZ, RZ, R119 ;  /* 0x000000ffff517224 */ /* 0x000fe200078e0077 */
[----:B------:R-:W-:Y:S01]  /*17200*/  F2FP.BF16.F32.PACK_AB R197, R12, R197 ;  /* 0x000000c50cc5723e */ /* 0x000fe200000010ff */
[----:B------:R-:W-:Y:S01]  /*17210*/  FADD.FTZ R35, R185, R6 ;  /* 0x00000006b9237221 */ /* 0x000fe20000010000 */
[C---:B------:R-:W-:Y:S01]  /*17220*/  F2FP.BF16.F32.PACK_AB R185, R32.reuse, R185 ;  /* 0x000000b920b9723e */ /* 0x040fe200000010ff */
[----:B------:R-:W0:Y:S01]  /*17230*/  MUFU.EX2 R21, R21 ;  /* 0x0000001500157308 */ /* 0x000e220000000800 */
[----:B--2---:R-:W-:Y:S01]  /*17240*/  FADD.FTZ R3, R15, R2 ;  /* 0x000000020f037221 */ /* 0x004fe20000010000 */
[----:B------:R-:W-:Y:S01]  /*17250*/  FADD.FTZ R6, R32, R35 ;  /* 0x0000002320067221 */ /* 0x000fe20000010000 */
[----:B------:R-:W-:Y:S01]  /*17260*/  F2FP.BF16.F32.PACK_AB R199, R14, R199 ;  /* 0x000000c70ec7723e */ /* 0x000fe200000010ff */
[----:B------:R-:W-:Y:S01]  /*17270*/  IMAD.MOV.U32 R79, RZ, RZ, R119 ;  /* 0x000000ffff4f7224 */ /* 0x000fe200078e0077 */
[----:B------:R-:W-:Y:S01]  /*17280*/  F2FP.BF16.F32.PACK_AB R193, R20, R193 ;  /* 0x000000c114c1723e */ /* 0x000fe200000010ff */
[----:B------:R-:W-:Y:S01]  /*17290*/  FADD.FTZ R35, R187, R6 ;  /* 0x00000006bb237221 */ /* 0x000fe20000010000 */
[----:B------:R-:W-:Y:S01]  /*172a0*/  F2FP.BF16.F32.PACK_AB R187, R34, R187 ;  /* 0x000000bb22bb723e */ /* 0x000fe200000010ff */
[----:B------:R-:W2:Y:S01]  /*172b0*/  MUFU.EX2 R194, R194 ;  /* 0x000000c200c27308 */ /* 0x000ea20000000800 */
[----:B-1----:R-:W-:Y:S01]  /*172c0*/  FADD.FTZ R2, R192, R3 ;  /* 0x00000003c0027221 */ /* 0x002fe20000010000 */
[----:B------:R-:W-:Y:S01]  /*172d0*/  FADD.FTZ R6, R34, R35 ;  /* 0x0000002322067221 */ /* 0x000fe20000010000 */
[----:B------:R-:W-:Y:S01]  /*172e0*/  F2FP.BF16.F32.PACK_AB R202, R9, R202 ;  /* 0x000000ca09ca723e */ /* 0x000fe200000010ff */
[--C-:B------:R-:W-:Y:S01]  /*172f0*/  IMAD.MOV.U32 R77, RZ, RZ, R119.reuse ;  /* 0x000000ffff4d7224 */ /* 0x100fe200078e0077 */
[----:B------:R-:W-:Y:S01]  /*17300*/  F2FP.BF16.F32.PACK_AB R196, R11, R196 ;  /* 0x000000c40bc4723e */ /* 0x000fe200000010ff */
[--C-:B------:R-:W-:Y:S01]  /*17310*/  IMAD.MOV.U32 R75, RZ, RZ, R119.reuse ;  /* 0x000000ffff4b7224 */ /* 0x100fe200078e0077 */
[----:B------:R-:W-:Y:S01]  /*17320*/  F2FP.BF16.F32.PACK_AB R198, R15, R198 ;  /* 0x000000c60fc6723e */ /* 0x000fe200000010ff */
[----:B------:R-:W1:Y:S01]  /*17330*/  MUFU.EX2 R27, R27 ;  /* 0x0000001b001b7308 */ /* 0x000e620000000800 */
[C---:B0-----:R-:W-:Y:S01]  /*17340*/  FADD.FTZ R3, R21.reuse, R2 ;  /* 0x0000000215037221 */ /* 0x041fe20000010000 */
[----:B------:R-:W-:Y:S01]  /*17350*/  F2FP.BF16.F32.PACK_AB R192, R21, R192 ;  /* 0x000000c015c0723e */ /* 0x000fe200000010ff */
[----:B------:R-:W-:-:S02]  /*17360*/  IMAD.MOV.U32 R73, RZ, RZ, R119 ;  /* 0x000000ffff497224 */ /* 0x000fc400078e0077 */
[--C-:B------:R-:W-:Y:S02]  /*17370*/  IMAD.MOV.U32 R71, RZ, RZ, R119.reuse ;  /* 0x000000ffff477224 */ /* 0x100fe400078e0077 */
[----:B------:R-:W-:Y:S01]  /*17380*/  IMAD.MOV.U32 R69, RZ, RZ, R119 ;  /* 0x000000ffff457224 */ /* 0x000fe200078e0077 */
[----:B------:R-:W0:Y:S01]  /*17390*/  MUFU.EX2 R188, R188 ;  /* 0x000000bc00bc7308 */ /* 0x000e220000000800 */
[----:B--2---:R-:W-:Y:S01]  /*173a0*/  FADD.FTZ R2, R194, R3 ;  /* 0x00000003c2027221 */ /* 0x004fe20000010000 */
[--C-:B------:R-:W-:Y:S02]  /*173b0*/  IMAD.MOV.U32 R67, RZ, RZ, R119.reuse ;  /* 0x000000ffff437224 */ /* 0x100fe400078e0077 */
[--C-:B------:R-:W-:Y:S02]  /*173c0*/  IMAD.MOV.U32 R65, RZ, RZ, R119.reuse ;  /* 0x000000ffff417224 */ /* 0x100fe400078e0077 */
[--C-:B------:R-:W-:Y:S02]  /*173d0*/  IMAD.MOV.U32 R61, RZ, RZ, R119.reuse ;  /* 0x000000ffff3d7224 */ /* 0x100fe400078e0077 */
[----:B------:R-:W2:Y:S01]  /*173e0*/  MUFU.EX2 R31, R31 ;  /* 0x0000001f001f7308 */ /* 0x000ea20000000800 */
[C---:B-1----:R-:W-:Y:S01]  /*173f0*/  FADD.FTZ R3, R27.reuse, R2 ;  /* 0x000000021b037221 */ /* 0x042fe20000010000 */
[----:B------:R-:W-:Y:S01]  /*17400*/  F2FP.BF16.F32.PACK_AB R194, R27, R194 ;  /* 0x000000c21bc2723e */ /* 0x000fe200000010ff */
[----:B------:R-:W-:-:S02]  /*17410*/  IMAD.MOV.U32 R57, RZ, RZ, R119 ;  /* 0x000000ffff397224 */ /* 0x000fc400078e0077 */
[--C-:B------:R-:W-:Y:S02]  /*17420*/  IMAD.MOV.U32 R49, RZ, RZ, R119.reuse ;  /* 0x000000ffff317224 */ /* 0x100fe400078e0077 */
[----:B------:R-:W-:Y:S01]  /*17430*/  IMAD.MOV.U32 R46, RZ, RZ, R119 ;  /* 0x000000ffff2e7224 */ /* 0x000fe200078e0077 */
[----:B------:R-:W1:Y:S01]  /*17440*/  MUFU.EX2 R190, R190 ;  /* 0x000000be00be7308 */ /* 0x000e620000000800 */
[----:B0-----:R-:W-:Y:S01]  /*17450*/  FADD.FTZ R2, R188, R3 ;  /* 0x00000003bc027221 */ /* 0x001fe20000010000 */
[--C-:B------:R-:W-:Y:S02]  /*17460*/  IMAD.MOV.U32 R44, RZ, RZ, R119.reuse ;  /* 0x000000ffff2c7224 */ /* 0x100fe400078e0077 */
[--C-:B------:R-:W-:Y:S02]  /*17470*/  IMAD.MOV.U32 R42, RZ, RZ, R119.reuse ;  /* 0x000000ffff2a7224 */ /* 0x100fe400078e0077 */
[--C-:B------:R-:W-:Y:S02]  /*17480*/  IMAD.MOV.U32 R39, RZ, RZ, R119.reuse ;  /* 0x000000ffff277224 */ /* 0x100fe400078e0077 */
[----:B------:R-:W0:Y:S01]  /*17490*/  MUFU.EX2 R87, R87 ;  /* 0x0000005700577308 */ /* 0x000e220000000800 */
[C---:B--2---:R-:W-:Y:S01]  /*174a0*/  FADD.FTZ R3, R31.reuse, R2 ;  /* 0x000000021f037221 */ /* 0x044fe20000010000 */
[----:B------:R-:W-:Y:S01]  /*174b0*/  F2FP.BF16.F32.PACK_AB R188, R31, R188 ;  /* 0x000000bc1fbc723e */ /* 0x000fe200000010ff */
[----:B------:R-:W-:-:S02]  /*174c0*/  IMAD.MOV.U32 R35, RZ, RZ, R119 ;  /* 0x000000ffff237224 */ /* 0x000fc400078e0077 */
[--C-:B------:R-:W-:Y:S02]  /*174d0*/  IMAD.MOV.U32 R34, RZ, RZ, R119.reuse ;  /* 0x000000ffff227224 */ /* 0x100fe400078e0077 */
[----:B------:R-:W-:Y:S01]  /*174e0*/  IMAD.MOV.U32 R32, RZ, RZ, R119 ;  /* 0x000000ffff207224 */ /* 0x000fe200078e0077 */
[----:B------:R-:W2:Y:S01]  /*174f0*/  MUFU.EX2 R91, R91 ;  /* 0x0000005b005b7308 */ /* 0x000ea20000000800 */
[----:B-1----:R-:W-:Y:S01]  /*17500*/  FADD.FTZ R2, R190, R3 ;  /* 0x00000003be027221 */ /* 0x002fe20000010000 */
[--C-:B------:R-:W-:Y:S02]  /*17510*/  IMAD.MOV.U32 R31, RZ, RZ, R119.reuse ;  /* 0x000000ffff1f7224 */ /* 0x100fe400078e0077 */
[--C-:B------:R-:W-:Y:S02]  /*17520*/  IMAD.MOV.U32 R30, RZ, RZ, R119.reuse ;  /* 0x000000ffff1e7224 */ /* 0x100fe400078e0077 */
[--C-:B------:R-:W-:Y:S02]  /*17530*/  IMAD.MOV.U32 R28, RZ, RZ, R119.reuse ;  /* 0x000000ffff1c7224 */ /* 0x100fe400078e0077 */
[----:B------:R1:W3:Y:S01]  /*17540*/  MUFU.EX2 R184, R53 ;  /* 0x0000003500b87308 */ /* 0x0002e20000000800 */
[C---:B0-----:R-:W-:Y:S01]  /*17550*/  FADD.FTZ R2, R87.reuse, R2 ;  /* 0x0000000257027221 */ /* 0x041fe20000010000 */
[----:B------:R-:W-:Y:S01]  /*17560*/  F2FP.BF16.F32.PACK_AB R190, R87, R190 ;  /* 0x000000be57be723e */ /* 0x000fe200000010ff */
[----:B------:R-:W-:-:S02]  /*17570*/  IMAD.MOV.U32 R87, RZ, RZ, R119 ;  /* 0x000000ffff577224 */ /* 0x000fc400078e0077 */
[--C-:B------:R-:W-:Y:S02]  /*17580*/  IMAD.MOV.U32 R27, RZ, RZ, R119.reuse ;  /* 0x000000ffff1b7224 */ /* 0x100fe400078e0077 */
[--C-:B------:R-:W-:Y:S01]  /*17590*/  IMAD.MOV.U32 R24, RZ, RZ, R119.reuse ;  /* 0x000000ffff187224 */ /* 0x100fe200078e0077 */
[----:B------:R-:W0:Y:S01]  /*175a0*/  MUFU.EX2 R89, R89 ;  /* 0x0000005900597308 */ /* 0x000e220000000800 */
[----:B--2---:R-:W-:Y:S01]  /*175b0*/  FADD.FTZ R3, R91, R2 ;  /* 0x000000025b037221 */ /* 0x004fe20000010000 */
[----:B-1----:R-:W-:-:S06]  /*175c0*/  IMAD.MOV.U32 R53, RZ, RZ, R119 ;  /* 0x000000ffff357224 */ /* 0x002fcc00078e0077 */
[----:B------:R1:W2:Y:S01]  /*175d0*/  MUFU.EX2 R186, R45 ;  /* 0x0000002d00ba7308 */ /* 0x0002a20000000800 */
[C---:B---3--:R-:W-:Y:S01]  /*175e0*/  FADD.FTZ R2, R184.reuse, R3 ;  /* 0x00000003b8027221 */ /* 0x048fe20000010000 */
[----:B------:R-:W-:Y:S01]  /*175f0*/  F2FP.BF16.F32.PACK_AB R184, R184, R91 ;  /* 0x0000005bb8b8723e */ /* 0x000fe200000010ff */
[----:B------:R-:W-:-:S05]  /*17600*/  IMAD.MOV.U32 R91, RZ, RZ, R119 ;  /* 0x000000ffff5b7224 */ /* 0x000fca00078e0077 */
        /* <DEDUP_REMOVED lines=8> */
[----:B0-----:R-:W-:Y:S01]  /*17690*/  FADD.FTZ R33, R181, R6 ;  /* 0x00000006b5217221 */ /* 0x001fe20000010000 */
[----:B---3--:R-:W-:Y:S01]  /*176a0*/  FADD.FTZ R3, R41, R2 ;  /* 0x0000000229037221 */ /* 0x008fe20000010000 */
[C---:B------:R-:W-:Y:S02]  /*176b0*/  F2FP.BF16.F32.PACK_AB R181, R36.reuse, R181 ;  /* 0x000000b524b5723e */ /* 0x040fe400000010ff */
[----:B------:R-:W-:Y:S01]  /*176c0*/  FADD.FTZ R6, R36, R33 ;  /* 0x0000002124067221 */ /* 0x000fe20000010000 */
[----:B------:R-:W-:Y:S02]  /*176d0*/  IMAD.MOV.U32 R36, RZ, RZ, R119 ;  /* 0x000000ffff247224 */ /* 0x000fe400078e0077 */
[----:B------:R-:W0:Y:S01]  /*176e0*/  MUFU.EX2 R59, R59 ;  /* 0x0000003b003b7308 */ /* 0x000e220000000800 */
[C---:B-1----:R-:W-:Y:S01]  /*176f0*/  FADD.FTZ R2, R180.reuse, R3 ;  /* 0x00000003b4027221 */ /* 0x042fe20000010000 */
[----:B------:R-:W-:Y:S01]  /*17700*/  F2FP.BF16.F32.PACK_AB R180, R180, R41 ;  /* 0x00000029b4b4723e */ /* 0x000fe200000010ff */
[----:B------:R-:W-:-:S05]  /*17710*/  IMAD.MOV.U32 R41, RZ, RZ, R119 ;  /* 0x000000ffff297224 */ /* 0x000fca00078e0077 */
[----:B------:R-:W1:Y:S01]  /*17720*/  MUFU.EX2 R38, R38 ;  /* 0x0000002600267308 */ /* 0x000e620000000800 */
[----:B--2---:R-:W-:-:S07]  /*17730*/  FADD.FTZ R33, R183, R6 ;  /* 0x00000006b7217221 */ /* 0x004fce0000010000 */
[----:B------:R2:W3:Y:S01]  /*17740*/  MUFU.EX2 R182, R37 ;  /* 0x0000002500b67308 */ /* 0x0004e20000000800 */
[----:B0-----:R-:W-:-:S07]  /*17750*/  FADD.FTZ R3, R59, R2 ;  /* 0x000000023b037221 */ /* 0x001fce0000010000 */
[----:B------:R-:W0:Y:S01]  /*17760*/  MUFU.EX2 R177, R177 ;  /* 0x000000b100b17308 */ /* 0x000e220000000800 */
[C---:B-1----:R-:W-:Y:S01]  /*17770*/  FADD.FTZ R6, R38.reuse, R33 ;  /* 0x0000002126067221 */ /* 0x042fe20000010000 */
[----:B------:R-:W-:Y:S01]  /*17780*/  F2FP.BF16.F32.PACK_AB R183, R38, R183 ;  /* 0x000000b726b7723e */ /* 0x000fe200000010ff */
[--C-:B------:R-:W-:Y:S02]  /*17790*/  IMAD.MOV.U32 R38, RZ, RZ, R119.reuse ;  /* 0x000000ffff267224 */ /* 0x100fe400078e0077 */
[----:B--2---:R-:W-:-:S03]  /*177a0*/  IMAD.MOV.U32 R37, RZ, RZ, R119 ;  /* 0x000000ffff257224 */ /* 0x004fc600078e0077 */
[----:B------:R-:W1:Y:S01]  /*177b0*/  MUFU.EX2 R63, R63 ;  /* 0x0000003f003f7308 */ /* 0x000e620000000800 */
[C---:B---3--:R-:W-:Y:S01]  /*177c0*/  FADD.FTZ R2, R182.reuse, R3 ;  /* 0x00000003b6027221 */ /* 0x048fe20000010000 */
[----:B------:R-:W-:Y:S01]  /*177d0*/  F2FP.BF16.F32.PACK_AB R182, R182, R59 ;  /* 0x0000003bb6b6723e */ /* 0x000fe200000010ff */
[----:B------:R-:W-:-:S05]  /*177e0*/  IMAD.MOV.U32 R59, RZ, RZ, R119 ;  /* 0x000000ffff3b7224 */ /* 0x000fca00078e0077 */
[----:B------:R2:W3:Y:S01]  /*177f0*/  MUFU.EX2 R176, R25 ;  /* 0x0000001900b07308 */ /* 0x0004e20000000800 */
[----:B0-----:R-:W-:Y:S01]  /*17800*/  FADD.FTZ R33, R177, R6 ;  /* 0x00000006b1217221 */ /* 0x001fe20000010000 */
[----:B------:R-:W-:-:S03]  /*17810*/  F2FP.BF16.F32.PACK_AB R177, R40, R177 ;  /* 0x000000b128b1723e */ /* 0x000fc600000010ff */
[----:B------:R-:W-:Y:S01]  /*17820*/  FADD.FTZ R6, R40, R33 ;  /* 0x0000002128067221 */ /* 0x000fe20000010000 */
[--C-:B------:R-:W-:Y:S02]  /*17830*/  IMAD.MOV.U32 R40, RZ, RZ, R119.reuse ;  /* 0x000000ffff287224 */ /* 0x100fe400078e0077 */
[----:B------:R-:W0:Y:S01]  /*17840*/  MUFU.EX2 R179, R179 ;  /* 0x000000b300b37308 */ /* 0x000e220000000800 */
[----:B-1----:R-:W-:Y:S01]  /*17850*/  FADD.FTZ R3, R63, R2 ;  /* 0x000000023f037221 */ /* 0x002fe20000010000 */
[----:B--2---:R-:W-:-:S06]  /*17860*/  IMAD.MOV.U32 R25, RZ, RZ, R119 ;  /* 0x000000ffff197224 */ /* 0x004fcc00078e0077 */
[----:B------:R-:W1:Y:S01]  /*17870*/  MUFU.EX2 R13, R13 ;  /* 0x0000000d000d7308 */ /* 0x000e620000000800 */
[C---:B---3--:R-:W-:Y:S01]  /*17880*/  FADD.FTZ R2, R176.reuse, R3 ;  /* 0x00000003b0027221 */ /* 0x048fe20000010000 */
[----:B------:R-:W-:Y:S01]  /*17890*/  F2FP.BF16.F32.PACK_AB R176, R176, R63 ;  /* 0x0000003fb0b0723e */ /* 0x000fe200000010ff */
[----:B------:R-:W-:Y:S02]  /*178a0*/  IMAD.MOV.U32 R3, RZ, RZ, 0x3f800000 ;  /* 0x3f800000ff037424 */ /* 0x000fe400078e00ff */
[----:B------:R-:W-:-:S03]  /*178b0*/  IMAD.MOV.U32 R63, RZ, RZ, R119 ;  /* 0x000000ffff3f7224 */ /* 0x000fc600078e0077 */
[----:B------:R-:W2:Y:S01]  /*178c0*/  MUFU.EX2 R26, R26 ;  /* 0x0000001a001a7308 */ /* 0x000ea20000000800 */
[----:B0-----:R-:W-:-:S07]  /*178d0*/  FADD.FTZ R33, R179, R6 ;  /* 0x00000006b3217221 */ /* 0x001fce0000010000 */
[----:B------:R0:W3:Y:S01]  /*178e0*/  MUFU.EX2 R178, R29 ;  /* 0x0000001d00b27308 */ /* 0x0000e20000000800 */
[----:B-1----:R-:W-:Y:S01]  /*178f0*/  FADD.FTZ R7, R13, R2 ;  /* 0x000000020d077221 */ /* 0x002fe20000010000 */
[----:B------:R-:W-:Y:S02]  /*17900*/  IMAD.MOV.U32 R2, RZ, RZ, 0x3f800000 ;  /* 0x3f800000ff027424 */ /* 0x000fe400078e00ff */
[C---:B--2---:R-:W-:Y:S01]  /*17910*/  FADD.FTZ R6, R26.reuse, R33 ;  /* 0x000000211a067221 */ /* 0x044fe20000010000 */
[----:B------:R-:W-:Y:S01]  /*17920*/  F2FP.BF16.F32.PACK_AB R179, R26, R179 ;  /* 0x000000b31ab3723e */ /* 0x000fe200000010ff */
[--C-:B------:R-:W-:Y:S02]  /*17930*/  IMAD.MOV.U32 R33, RZ, RZ, R119.reuse ;  /* 0x000000ffff217224 */ /* 0x100fe400078e0077 */
[--C-:B0-----:R-:W-:Y:S02]  /*17940*/  IMAD.MOV.U32 R29, RZ, RZ, R119.reuse ;  /* 0x000000ffff1d7224 */ /* 0x101fe400078e0077 */
[----:B------:R-:W-:-:S02]  /*17950*/  IMAD.MOV.U32 R26, RZ, RZ, R119 ;  /* 0x000000ffff1a7224 */ /* 0x000fc400078e0077 */
[C---:B---3--:R-:W-:Y:S01]  /*17960*/  FADD.FTZ R7, R178.reuse, R7 ;  /* 0x00000007b2077221 */ /* 0x048fe20000010000 */
[----:B------:R-:W-:Y:S01]  /*17970*/  F2FP.BF16.F32.PACK_AB R178, R178, R13 ;  /* 0x0000000db2b2723e */ /* 0x000fe200000010ff */
        /* <DEDUP_REMOVED lines=55> */
.L_x_5252:
[----:B------:R-:W-:-:S05]  /*17cf0*/  VIADD R0, R12, 0x1 ;  /* 0x000000010c007836 */ /* 0x000fca0000000000 */
[----:B------:R-:W-:-:S04]  /*17d00*/  ISETP.NE.AND P2, PT, R0, 0x2, PT ;  /* 0x000000020000780c */ /* 0x000fc80003f45270 */
[----:B------:R-:W-:Y:S02]  /*17d10*/  SEL R208, RZ, 0x1, P2 ;  /* 0x00000001ffd07807 */ /* 0x000fe40001000000 */
[----:B------:R-:W-:Y:S02]  /*17d20*/  SEL R205, R0, RZ, P2 ;  /* 0x000000ff00cd7207 */ /* 0x000fe40001000000 */
[----:B------:R-:W-:Y:S01]  /*17d30*/  LOP3.LUT R208, R11, R208, RZ, 0x3c, !PT ;  /* 0x000000d00bd07212 */ /* 0x000fe200078e3cff */
[----:B------:R-:W-:Y:S06]  /*17d40*/  @!P0 BRA `(.L_x_5242) ;  /* 0x0000000000048947 */ /* 0x000fec0003800000 */
[----:B------:R-:W-:Y:S01]  /*17d50*/  BPT.TRAP 0x1 ;  /* 0x000000040000795c */ /* 0x000fe20000300000 */
.L_x_5242:
[----:B------:R-:W-:Y:S01]  /*17d60*/  IMAD R13, R205, 0x8, R18 ;  /* 0x00000008cd0d7824 */ /* 0x000fe200078e0212 */
[----:B------:R-:W-:-:S04]  /*17d70*/  SHF.L.U32 R4, R208, 0x1f, RZ ;  /* 0x0000001fd0047819 */ /* 0x000fc800000006ff */
[----:B------:R0:W1:Y:S01]  /*17d80*/  SYNCS.PHASECHK.TRANS64.TRYWAIT P2, [R13+URZ+0x36830], R4 ;  /* 0x036830040d0075a7 */ /* 0x000062000804017f */
[----:B------:R-:W-:Y:S05]  /*17d90*/  @!P0 BRA `(.L_x_5243) ;  /* 0x0000000000048947 */ /* 0x000fea0003800000 */
[----:B------:R-:W-:Y:S01]  /*17da0*/  BPT.TRAP 0x1 ;  /* 0x000000040000795c */ /* 0x000fe20000300000 */
.L_x_5243:
[----:B------:R-:W-:Y:S01]  /*17db0*/  IMAD R0, R205, 0xa80, R212 ;  /* 0x00000a80cd007824 */ /* 0x000fe200078e02d4 */
[----:B------:R-:W-:Y:S03]  /*17dc0*/  BSSY B2, `(.L_x_5244) ;  /* 0x0000006000027945 */ /* 0x000fe60003800000 */
[C---:B------:R-:W-:Y:S02]  /*17dd0*/  VIADD R20, R0.reuse, 0x80 ;  /* 0x0000008000147836 */ /* 0x040fe40000000000 */
[----:B------:R-:W-:Y:S01]  /*17de0*/  VIADD R120, R0, 0x100 ;  /* 0x0000010000787836 */ /* 0x000fe20000000000 */
[----:B-1----:R-:W-:Y:S06]  /*17df0*/  @P2 BRA `(.L_x_5245) ;  /* 0x0000000000082947 */ /* 0x002fec0003800000 */
[----:B------:R-:W1:Y:S02]  /*17e00*/  SYNCS.PHASECHK.TRANS64.TRYWAIT P2, [R13+URZ+0x36830], R4 ;  /* 0x036830040d0075a7 */ /* 0x000e64000804017f */
[----:B-1----:R-:W-:Y:S05]  /*17e10*/  @!P2 BRA `(.L_x_5246) ;  /* 0x000001480000a947 */ /* 0x002fea0003800000 */
.L_x_5245:
[----:B------:R-:W-:Y:S05]  /*17e20*/  BSYNC B2 ;  /* 0x0000000000027941 */ /* 0x000fea0003800000 */
.L_x_5244:
[----:B------:R-:W2:Y:S04]  /*17e30*/  LDL.64 R14, [R1+0x30] ;  /* 0x00003000010e7983 */ /* 0x000ea80000100a00 */
[----:B------:R-:W3:Y:S01]  /*17e40*/  LDL.64 R122, [R1+0x38] ;  /* 0x00003800017a7983 */ /* 0x000ee20000100a00 */
        /* <DEDUP_REMOVED lines=864> */
.L_x_5247:
[----:B------:R-:W-:Y:S01]  /*1b450*/  SHF.L.U32 R0, R11, 0x1f, RZ ;  /* 0x0000001f0b007819 */ /* 0x000fe200000006ff */
[----:B------:R-:W-:-:S04]  /*1b460*/  IMAD R11, R12, 0x8, R18 ;  /* 0x000000080c0b7824 */ /* 0x000fc800078e0212 */
[----:B------:R0:W1:Y:S01]  /*1b470*/  SYNCS.PHASECHK.TRANS64.TRYWAIT P2, [R11+URZ+0x36850], R0 ;  /* 0x036850000b0075a7 */ /* 0x000062000804017f */
[----:B------:R-:W-:Y:S05]  /*1b480*/  @!P0 BRA `(.L_x_5248) ;  /* 0x0000000000048947 */ /* 0x000fea0003800000 */
[----:B------:R-:W-:Y:S01]  /*1b490*/  BPT.TRAP 0x1 ;  /* 0x000000040000795c */ /* 0x000fe20000300000 */
.L_x_5248:
[----:B------:R-:W-:Y:S04]  /*1b4a0*/  BSSY B2, `(.L_x_5249) ;  /* 0x0000004000027945 */ /* 0x000fe80003800000 */
[----:B-1----:R-:W-:Y:S05]  /*1b4b0*/  @P2 BRA `(.L_x_5250) ;  /* 0x0000000000082947 */ /* 0x002fea0003800000 */
[----:B------:R-:W1:Y:S02]  /*1b4c0*/  SYNCS.PHASECHK.TRANS64.TRYWAIT P2, [R11+URZ+0x36850], R0 ;  /* 0x036850000b0075a7 */ /* 0x000e64000804017f */
[----:B-1----:R-:W-:Y:S05]  /*1b4d0*/  @!P2 BRA `(.L_x_5251) ;  /* 0x000001100064a947 */ /* 0x002fea0003800000 */
.L_x_5250:
[----:B------:R-:W-:Y:S05]  /*1b4e0*/  BSYNC B2 ;  /* 0x0000000000027941 */ /* 0x000fea0003800000 */
.L_x_5249:
        /* <DEDUP_REMOVED lines=8> */
[----:B------:R-:W-:Y:S01]  /*1b570*/  IMAD.MOV.U32 R21, RZ, RZ, 0x40000040 ;  /* 0x40000040ff157424 */ /* 0x000fe200078e00ff */
[----:B------:R-:W-:Y:S01]  /*1b580*/  LOP3.LUT R0, R0, 0x3fff, RZ, 0xc0, !PT ;  /* 0x00003fff00007812 */ /* 0x000fe200078ec0ff */
[----:B------:R-:W-:-:S02]  /*1b590*/  @!P1 VIADD R13, R13, 0x36840 ;  /* 0x000368400d0d9836 */ /* 0x000fc40000000000 */
[----:B------:R-:W-:Y:S01]  /*1b5a0*/  @!P1 VIADD R11, R11, 0x36860 ;  /* 0x000368600b0b9836 */ /* 0x000fe20000000000 */
[----:B------:R-:W-:Y:S02]  /*1b5b0*/  LOP3.LUT R0, R0, 0x3800000, RZ, 0xfc, !PT ;  /* 0x0380000000007812 */ /* 0x000fe400078efcff */
[----:B------:R-:W-:-:S03]  /*1b5c0*/  @!P1 PRMT R13, RZ, 0x654, R13 ;  /* 0x00000654ff0d9816 */ /* 0x000fc6000000000d */
[----:B------:R-:W-:Y:S02]  /*1b5d0*/  IMAD R14, R12, 0xa80, R0 ;  /* 0x00000a800c0e7824 */ /* 0x000fe400078e0200 */
[----:B------:R-:W-:Y:S02]  /*1b5e0*/  IMAD.SHL.U32 R0, R213, 0x80, RZ ;  /* 0x00000080d5007824 */ /* 0x000fe400078e00ff */
[C---:B------:R-:W-:Y:S01]  /*1b5f0*/  VIADD R2, R14.reuse, 0x80 ;  /* 0x000000800e027836 */ /* 0x040fe20000000000 */
[C---:B------:R-:W-:Y:S01]  /*1b600*/  R2UR UR6, R14.reuse ;  /* 0x000000000e0672ca */ /* 0x040fe200000e0000 */
[----:B------:R-:W-:Y:S02]  /*1b610*/  VIADD R4, R14, 0x200 ;  /* 0x000002000e047836 */ /* 0x000fe40000000000 */
[----:B------:R-:W-:Y:S02]  /*1b620*/  IMAD R0, R10, -0x70, R0 ;  /* 0xffffff900a007824 */ /* 0x000fe400078e0200 */
[----:B------:R-:W-:-:S03]  /*1b630*/  VIADD R20, R14, 0x280 ;  /* 0x000002800e147836 */ /* 0x000fc60000000000 */
[----:B------:R-:W-:-:S05]  /*1b640*/  IADD3 R0, R0, 0x1, R220 ;  /* 0x0000000100007810 */ /* 0x000fca0007ffe0dc */
[----:B------:R-:W-:Y:S01]  /*1b650*/  HGMMA.64x192x16.F32.BF16 R24, R200, gdesc[UR4].tnspB, R24, gsb0 ;  /* 0x42e00004c8187df0 */ /* 0x000fe20008001818 */
[----:B------:R-:W-:Y:S01]  /*1b660*/  R2UR UR6, R2 ;  /* 0x00000000020672ca */ /* 0x000fe200000e0000 */
[----:B------:R-:W-:Y:S01]  /*1b670*/  VIADD R2, R14, 0x100 ;  /* 0x000001000e027836 */ /* 0x000fe20000000000 */
[----:B------:R-:W-:Y:S01]  /*1b680*/  R2UR UR7, R3 ;  /* 0x00000000030772ca */ /* 0x000fe200000e0000 */
[----:B------:R-:W-:Y:S02]  /*1b690*/  IMAD.MOV.U32 R3, RZ, RZ, 0x40000040 ;  /* 0x40000040ff037424 */ /* 0x000fe400078e00ff */
[----:B------:R-:W-:-:S04]  /*1b6a0*/  IMAD.IADD R0, R0, 0x1, -R215 ;  /* 0x0000000100007824 */ /* 0x000fc800078e0ad7 */
[----:B------:R-:W-:Y:S01]  /*1b6b0*/  IMAD R0, R224, -0x2, R0 ;  /* 0xfffffffee0007824 */ /* 0x000fe200078e0200 */
[----:B------:R-:W-:Y:S02]  /*1b6c0*/  WARPGROUP.DEPBAR.LE gsb0, 0x0 ;  /* 0x00008000000079c5 */ /* 0x000fe40000010000 */
[----:B------:R-:W-:-:S07]  /*1b6d0*/  WARPGROUP.ARRIVE ;  /* 0x00000000000079c5 */ /* 0x000fce0000000000 */
        /* <DEDUP_REMOVED lines=9> */
[----:B------:R-:W-:Y:S01]  /*1b770*/  IMAD.IADD R2, R225, 0x1, R0 ;  /* 0x00000001e1027824 */ /* 0x000fe200078e0200 */
[----:B------:R-:W-:-:S04]  /*1b780*/  R2UR UR7, R3 ;  /* 0x00000000030772ca */ /* 0x000fc800000e0000 */
        /* <DEDUP_REMOVED lines=88> */
[----:B------:R-:W0:Y:S01]  /*1bd10*/  SHFL.BFLY PT, R0, R3, 0x2, 0x1f ;  /* 0x0c401f0003007f89 */ /* 0x000e2200000e0000 */
[C---:B------:R-:W-:Y:S02]  /*1bd20*/  ISETP.GT.AND P5, PT, R2.reuse, 0x8, PT ;  /* 0x000000080200780c */ /* 0x040fe40003fa4270 */
[----:B------:R-:W-:Y:S02]  /*1bd30*/  FSEL R171, R171, -INF , P4 ;  /* 0xff800000abab7808 */ /* 0x000fe40002000000 */
[----:B------:R-:W-:-:S02]  /*1bd40*/  ISETP.GT.AND P6, PT, R2, 0x9, PT ;  /* 0x000000090200780c */ /* 0x000fc40003fc4270 */
[----:B------:R-:W-:Y:S02]  /*1bd50*/  FSEL R174, R174, -INF , P5 ;  /* 0xff800000aeae7808 */ /* 0x000fe40002800000 */
[----:B------:R-:W-:Y:S02]  /*1bd60*/  FSEL R175, R175, -INF , P6 ;  /* 0xff800000afaf7808 */ /* 0x000fe40003000000 */
[C---:B------:R-:W-:Y:S02]  /*1bd70*/  ISETP.GT.AND P3, PT, R2.reuse, 0x10, PT ;  /* 0x000000100200780c */ /* 0x040fe40003f64270 */
[----:B------:R-:W-:Y:S02]  /*1bd80*/  ISETP.GT.AND P4, PT, R2, 0x11, PT ;  /* 0x000000110200780c */ /* 0x000fe40003f84270 */
[----:B------:R-:W-:Y:S02]  /*1bd90*/  FSEL R162, R162, -INF , P3 ;  /* 0xff800000a2a27808 */ /* 0x000fe40001800000 */
[----:B------:R-:W-:-:S02]  /*1bda0*/  ISETP.GT.AND P5, PT, R2, 0x18, PT ;  /* 0x000000180200780c */ /* 0x000fc40003fa4270 */
[----:B------:R-:W-:Y:S02]  /*1bdb0*/  FSEL R163, R163, -INF , P4 ;  /* 0xff800000a3a37808 */ /* 0x000fe40002000000 */
[----:B------:R-:W-:Y:S02]  /*1bdc0*/  ISETP.GT.AND P6, PT, R2, 0x19, PT ;  /* 0x000000190200780c */ /* 0x000fe40003fc4270 */
[----:B------:R-:W-:Y:S02]  /*1bdd0*/  FSEL R166, R166, -INF , P5 ;  /* 0xff800000a6a67808 */ /* 0x000fe40002800000 */
[----:B0-----:R-:W-:Y:S01]  /*1bde0*/  FMNMX.FTZ R3, R3, R0, !PT ;  /* 0x0000000003037209 */ /* 0x001fe20007810000 */
[----:B------:R-:W-:Y:S02]  /*1bdf0*/  WARPGROUP.DEPBAR.LE gsb0, 0x0 ;  /* 0x00008000000079c5 */ /* 0x000fe40000010000 */
[----:B------:R-:W-:Y:S01]  /*1be00*/  WARPGROUP.ARRIVE ;  /* 0x00000000000079c5 */ /* 0x000fe20000000000 */
[----:B------:R-:W-:Y:S01]  /*1be10*/  FSEL R167, R167, -INF , P6 ;  /* 0xff800000a7a77808 */ /* 0x000fe20003000000 */
[----:B------:R-:W0:Y:S01]  /*1be20*/  SHFL.BFLY PT, R12, R3, 0x1, 0x1f ;  /* 0x0c201f00030c7f89 */ /* 0x000e2200000e0000 */
[C---:B------:R-:W-:Y:S01]  /*1be30*/  ISETP.GT.AND P3, PT, R2.reuse, 0x20, PT ;  /* 0x000000200200780c */ /* 0x040fe20003f64270 */
[----:B------:R-:W-:Y:S01]  /*1be40*/  IMAD.U32 R0, RZ, RZ, UR4 ;  /* 0x00000004ff007e24 */ /* 0x000fe2000f8e00ff */
[----:B------:R-:W-:Y:S01]  /*1be50*/  ISETP.GT.AND P4, PT, R2, 0x21, PT ;  /* 0x000000210200780c */ /* 0x000fe20003f84270 */
[----:B------:R-:W-:Y:S01]  /*1be60*/  HGMMA.64x192x16.F32.BF16 R24, R188, gdesc[UR4].tnspB, R24, gsb0 ;  /* 0x42e00004bc187df0 */ /* 0x000fe20008001818 */
[----:B------:R-:W-:-:S02]  /*1be70*/  R2UR UR6, R4 ;  /* 0x00000000040672ca */ /* 0x000fc400000e0000 */
[----:B------:R-:W-:Y:S02]  /*1be80*/  R2UR UR7, R5 ;  /* 0x00000000050772ca */ /* 0x000fe400000e0000 */
        /* <DEDUP_REMOVED lines=10> */
[----:B------:R-:W-:-:S02]  /*1bf30*/  FMNMX.FTZ R4, R163, R4, !PT ;  /* 0x00000004a3047209 */ /* 0x000fc40007810000 */
[----:B------:R-:W-:Y:S02]  /*1bf40*/  FSEL R159, R159, -INF , P6 ;  /* 0xff8000009f9f7808 */ /* 0x000fe40003000000 */
[----:B------:R-:W-:Y:S02]  /*1bf50*/  FMNMX.FTZ R4, R166, R4, !PT ;  /* 0x00000004a6047209 */ /* 0x000fe40007810000 */
[----:B------:R-:W-:Y:S02]  /*1bf60*/  ISETP.GT.AND P3, PT, R2, 0x30, PT ;  /* 0x000000300200780c */ /* 0x000fe40003f64270 */
[----:B------:R-:W-:Y:S02]  /*1bf70*/  FMNMX.FTZ R4, R167, R4, !PT ;  /* 0x00000004a7047209 */ /* 0x000fe40007810000 */
[----:B0-----:R-:W-:Y:S02]  /*1bf80*/  FMNMX.FTZ R5, R3, R12, !PT ;  /* 0x0000000c03057209 */ /* 0x001fe40007810000 */
[----:B------:R-:W-:-:S02]  /*1bf90*/  FMNMX.FTZ R4, R154, R4, !PT ;  /* 0x000000049a047209 */ /* 0x000fc40007810000 */
[----:B------:R-:W-:Y:S01]  /*1bfa0*/  ISETP.GT.AND P4, PT, R2, 0x31, PT ;  /* 0x000000310200780c */ /* 0x000fe20003f84270 */
[----:B------:R-:W-:Y:S01]  /*1bfb0*/  FMUL.FTZ R3, R5, R0 ;  /* 0x0000000005037220 */ /* 0x000fe20000410000 */
[----:B------:R-:W-:Y:S02]  /*1bfc0*/  FMNMX.FTZ R4, R155, R4, !PT ;  /* 0x000000049b047209 */ /* 0x000fe40007810000 */
[----:B------:R-:W-:Y:S02]  /*1bfd0*/  FSEL R146, R146, -INF , P3 ;  /* 0xff80000092927808 */ /* 0x000fe40001800000 */
[----:B------:R-:W-:Y:S02]  /*1bfe0*/  FMNMX.FTZ R4, R158, R4, !PT ;  /* 0x000000049e047209 */ /* 0x000fe40007810000 */
[----:B------:R-:W-:Y:S02]  /*1bff0*/  ISETP.GT.AND P5, PT, R2, 0x38, PT ;  /* 0x000000380200780c */ /* 0x000fe40003fa4270 */
[----:B------:R-:W-:-:S02]  /*1c000*/  FMNMX.FTZ R4, R159, R4, !PT ;  /* 0x000000049f047209 */ /* 0x000fc40007810000 */
[----:B------:R-:W-:Y:S02]  /*1c010*/  FSEL R147, R147, -INF , P4 ;  /* 0xff80000093937808 */ /* 0x000fe40002000000 */
[----:B------:R-:W-:Y:S02]  /*1c020*/  FMNMX.FTZ R4, R146, R4, !PT ;  /* 0x0000000492047209 */ /* 0x000fe40007810000 */
[----:B------:R-:W-:Y:S02]  /*1c030*/  FSETP.NEU.FTZ.AND P2, PT, R5, -INF , PT ;  /* 0xff8000000500780b */ /* 0x000fe40003f5d000 */
[----:B------:R-:W-:Y:S02]  /*1c040*/  ISETP.GT.AND P6, PT, R2, 0x39, PT ;  /* 0x000000390200780c */ /* 0x000fe40003fc4270 */
[----:B------:R-:W-:Y:S02]  /*1c050*/  FSEL R150, R150, -INF , P5 ;  /* 0xff80000096967808 */ /* 0x000fe40002800000 */
[----:B------:R-:W-:-:S02]  /*1c060*/  FMNMX.FTZ R4, R147, R4, !PT ;  /* 0x0000000493047209 */ /* 0x000fc40007810000 */
[----:B------:R-:W-:Y:S02]  /*1c070*/  FSEL R3, R3, RZ, P2 ;  /* 0x000000ff03037208 */ /* 0x000fe40001000000 */
[----:B------:R-:W-:Y:S02]  /*1c080*/  FSEL R151, R151, -INF , P6 ;  /* 0xff80000097977808 */ /* 0x000fe40003000000 */
[----:B------:R-:W-:Y:S01]  /*1c090*/  ISETP.GT.AND P3, PT, R2, 0x40, PT ;  /* 0x000000400200780c */ /* 0x000fe20003f64270 */
[--C-:B------:R-:W-:Y:S01]  /*1c0a0*/  FFMA.FTZ R192, R152, R0, -R3.reuse ;  /* 0x0000000098c07223 */ /* 0x100fe20000010803 */
[----:B------:R-:W-:Y:S01]  /*1c0b0*/  FMNMX.FTZ R4, R150, R4, !PT ;  /* 0x0000000496047209 */ /* 0x000fe20007810000 */
[-CC-:B------:R-:W-:Y:S01]  /*1c0c0*/  FFMA.FTZ R153, R153, R0.reuse, -R3.reuse ;  /* 0x0000000099997223 */ /* 0x180fe20000010803 */
[----:B------:R-:W-:Y:S01]  /*1c0d0*/  ISETP.GT.AND P4, PT, R2, 0x41, PT ;  /* 0x000000410200780c */ /* 0x000fe20003f84270 */
[-CC-:B------:R-:W-:Y:S01]  /*1c0e0*/  FFMA.FTZ R145, R145, R0.reuse, -R3.reuse ;  /* 0x0000000091917223 */ /* 0x180fe20000010803 */
[----:B------:R-:W-:Y:S01]  /*1c0f0*/  FSEL R152, R138, -INF , P3 ;  /* 0xff8000008a987808 */ /* 0x000fe20001800000 */
[--C-:B------:R-:W-:Y:S01]  /*1c100*/  FFMA.FTZ R194, R156, R0, -R3.reuse ;  /* 0x000000009cc27223 */ /* 0x100fe20000010803 */
[----:B------:R-:W-:Y:S01]  /*1c110*/  FMNMX.FTZ R4, R151, R4, !PT ;  /* 0x0000000497047209 */ /* 0x000fe20007810000 */
[----:B------:R0:W-:Y:S01]  /*1c120*/  MUFU.EX2 R138, R153 ;  /* 0x00000099008a7308 */ /* 0x0001e20000000800 */
[----:B------:R-:W-:Y:S01]  /*1c130*/  ISETP.GT.AND P5, PT, R2, 0x48, PT ;  /* 0x000000480200780c */ /* 0x000fe20003fa4270 */
[-CC-:B------:R-:W-:Y:S01]  /*1c140*/  FFMA.FTZ R200, R168, R0.reuse, -R3.reuse ;  /* 0x00000000a8c87223 */ /* 0x180fe20000010803 */
[----:B------:R-:W-:Y:S01]  /*1c150*/  FSEL R139, R139, -INF , P4 ;  /* 0xff8000008b8b7808 */ /* 0x000fe20002000000 */
[--C-:B------:R-:W-:Y:S01]  /*1c160*/  FFMA.FTZ R12, R169, R0, -R3.reuse ;  /* 0x00000000a90c7223 */ /* 0x100fe20000010803 */
[----:B------:R-:W-:Y:S01]  /*1c170*/  FMNMX.FTZ R4, R152, R4, !PT ;  /* 0x0000000498047209 */ /* 0x000fe20007810000 */
[-CC-:B------:R-:W-:Y:S01]  /*1c180*/  FFMA.FTZ R202, R172, R0.reuse, -R3.reuse ;  /* 0x00000000acca7223 */ /* 0x180fe20000010803 */
[----:B------:R-:W-:Y:S01]  /*1c190*/  ISETP.GT.AND P6, PT, R2, 0x49, PT ;  /* 0x000000490200780c */ /* 0x000fe20003fc4270 */
[----:B------:R-:W-:Y:S01]  /*1c1a0*/  MUFU.EX2 R200, R200 ;  /* 0x000000c800c87308 */ /* 0x000fe20000000800 */
[----:B------:R-:W-:Y:S01]  /*1c1b0*/  FSEL R142, R142, -INF , P5 ;  /* 0xff8000008e8e7808 */ /* 0x000fe20002800000 */
        /* <DEDUP_REMOVED lines=9> */
[----:B------:R-:W-:Y:S01]  /*1c250*/  ISETP.GT.AND P4, PT, R2, 0x51, PT ;  /* 0x000000510200780c */ /* 0x000fe20003f84270 */
[-CC-:B------:R-:W-:Y:S01]  /*1c260*/  FFMA.FTZ R129, R129, R0.reuse, -R3.reuse ;  /* 0x0000000081817223 */ /* 0x180fe20000010803 */
[----:B0-----:R-:W-:Y:S01]  /*1c270*/  FSEL R153, R130, -INF , P3 ;  /* 0xff80000082997808 */ /* 0x001fe20001800000 */
[----:B------:R-:W-:Y:S01]  /*1c280*/  FFMA.FTZ R124, R124, R0, -R3 ;  /* 0x000000007c7c7223 */ /* 0x000fe20000010803 */
[----:B------:R-:W-:Y:S01]  /*1c290*/  FMNMX.FTZ R4, R143, R4, !PT ;  /* 0x000000048f047209 */ /* 0x000fe20007810000 */
[----:B------:R-:W-:Y:S01]  /*1c2a0*/  MUFU.EX2 R12, R12 ;  /* 0x0000000c000c7308 */ /* 0x000fe20000000800 */
[----:B------:R-:W-:-:S02]  /*1c2b0*/  ISETP.GT.AND P5, PT, R2, 0x58, PT ;  /* 0x000000580200780c */ /* 0x000fc40003fa4270 */
[----:B------:R-:W-:Y:S02]  /*1c2c0*/  FSEL R131, R131, -INF , P4 ;  /* 0xff80000083837808 */ /* 0x000fe40002000000 */
[----:B------:R-:W-:Y:S02]  /*1c2d0*/  FMNMX.FTZ R4, R153, R4, !PT ;  /* 0x0000000499047209 */ /* 0x000fe40007810000 */
[----:B------:R-:W-:Y:S01]  /*1c2e0*/  ISETP.GT.AND P6, PT, R2, 0x59, PT ;  /* 0x000000590200780c */ /* 0x000fe20003fc4270 */
[----:B------:R-:W-:Y:S01]  /*1c2f0*/  MUFU.EX2 R130, R157 ;  /* 0x0000009d00827308 */ /* 0x000fe20000000800 */
[----:B------:R-:W-:Y:S02]  /*1c300*/  FSEL R134, R134, -INF , P5 ;  /* 0xff80000086867808 */ /* 0x000fe40002800000 */
[----:B------:R-:W-:Y:S02]  /*1c310*/  FMNMX.FTZ R4, R131, R4, !PT ;  /* 0x0000000483047209 */ /* 0x000fe40007810000 */
[----:B------:R-:W-:-:S02]  /*1c320*/  FSEL R135, R135, -INF , P6 ;  /* 0xff80000087877808 */ /* 0x000fc40003000000 */
[----:B------:R-:W-:Y:S01]  /*1c330*/  ISETP.GT.AND P3, PT, R2, 0x60, PT ;  /* 0x000000600200780c */ /* 0x000fe20003f64270 */
[----:B------:R-:W-:Y:S01]  /*1c340*/  MUFU.EX2 R202, R202 ;  /* 0x000000ca00ca7308 */ /* 0x000fe20000000800 */
[----:B------:R-:W-:Y:S02]  /*1c350*/  FMNMX.FTZ R4, R134, R4, !PT ;  /* 0x0000000486047209 */ /* 0x000fe40007810000 */
[C---:B------:R-:W-:Y:S02]  /*1c360*/  ISETP.GT.AND P4, PT, R2.reuse, 0x61, PT ;  /* 0x000000610200780c */ /* 0x040fe40003f84270 */
[----:B------:R-:W-:Y:S02]  /*1c370*/  FMNMX.FTZ R4, R135, R4, !PT ;  /* 0x0000000487047209 */ /* 0x000fe40007810000 */
[C---:B------:R-:W-:Y:S01]  /*1c380*/  ISETP.GT.AND P5, PT, R2.reuse, 0x68, PT ;  /* 0x000000680200780c */ /* 0x040fe20003fa4270 */
[----:B------:R-:W-:Y:S01]  /*1c390*/  MUFU.EX2 R15, R15 ;  /* 0x0000000f000f7308 */ /* 0x000fe20000000800 */
[----:B------:R-:W-:-:S04]  /*1c3a0*/  ISETP.GT.AND P6, PT, R2, 0x69, PT ;  /* 0x000000690200780c */ /* 0x000fc80003fc4270 */
[----:B------:R-:W-:Y:S01]  /*1c3b0*/  FSEL R156, R127, -INF , P6 ;  /* 0xff8000007f9c7808 */ /* 0x000fe20003000000 */
[----:B------:R-:W-:Y:S02]  /*1c3c0*/  FFMA.FTZ R127, R141, R0, -R3 ;  /* 0x000000008d7f7223 */ /* 0x000fe40000010803 */
        /* <DEDUP_REMOVED lines=11> */
[----:B------:R-:W-:Y:S01]  /*1c480*/  FSEL R144, R122, -INF , P3 ;  /* 0xff8000007a907808 */ /* 0x000fe20001800000 */
[-CC-:B------:R-:W-:Y:S02]  /*1c490*/  FFMA.FTZ R190, R148, R0.reuse, -R3.reuse ;  /* 0x0000000094be7223 */ /* 0x180fe40000010803 */
[----:B------:R0:W-:Y:S01]  /*1c4a0*/  MUFU.EX2 R122, R145 ;  /* 0x00000091007a7308 */ /* 0x0001e20000000800 */
[----:B------:R-:W-:Y:S01]  /*1c4b0*/  FSEL R148, R126, -INF , P5 ;  /* 0xff8000007e947808 */ /* 0x000fe20002800000 */
[----:B------:R-:W-:Y:S01]  /*1c4c0*/  HGMMA.64x192x16.F32.BF16 R24, R184, gdesc[UR4].tnspB, R24, gsb0 ;  /* 0x42e00004b8187df0 */ /* 0x000fe20008001818 */
[----:B------:R-:W-:Y:S01]  /*1c4d0*/  R2UR UR6, R20 ;  /* 0x00000000140672ca */ /* 0x000fe200000e0000 */
[-CC-:B------:R-:W-:Y:S01]  /*1c4e0*/  FFMA.FTZ R20, R161, R0.reuse, -R3.reuse ;  /* 0x00000000a1147223 */ /* 0x180fe20000010803 */
[----:B------:R-:W-:Y:S01]  /*1c4f0*/  R2UR UR7, R21 ;  /* 0x00000000150772ca */ /* 0x000fe200000e0000 */
[--C-:B------:R-:W-:Y:S01]  /*1c500*/  FFMA.FTZ R21, R165, R0, -R3.reuse ;  /* 0x00000000a5157223 */ /* 0x100fe20000010803 */
[----:B------:R-:W-:Y:S01]  /*1c510*/  FMNMX.FTZ R4, R144, R4, !PT ;  /* 0x0000000490047209 */ /* 0x000fe20007810000 */
[-CC-:B------:R-:W-:Y:S01]  /*1c520*/  FFMA.FTZ R126, R137, R0.reuse, -R3.reuse ;  /* 0x00000000897e7223 */ /* 0x180fe20000010803 */
[----:B0-----:R-:W-:Y:S01]  /*1c530*/  FSEL R145, R123, -INF , P4 ;  /* 0xff8000007b917808 */ /* 0x001fe20002000000 */
[----:B------:R-:W-:Y:S01]  /*1c540*/  FFMA.FTZ R123, R149, R0, -R3 ;  /* 0x00000000957b7223 */ /* 0x000fe20000010803 */
[----:B------:R-:W-:Y:S02]  /*1c550*/  MUFU.EX2 R20, R20 ;  /* 0x0000001400147308 */ /* 0x000fe40000000800 */
[----:B------:R-:W-:-:S04]  /*1c560*/  FMNMX.FTZ R4, R145, R4, !PT ;  /* 0x0000000491047209 */ /* 0x000fc80007810000 */
[----:B------:R-:W-:Y:S02]  /*1c570*/  FMNMX.FTZ R2, R148, R4, !PT ;  /* 0x0000000494027209 */ /* 0x000fe40007810000 */
[----:B------:R-:W-:Y:S02]  /*1c580*/  MUFU.EX2 R21, R21 ;  /* 0x0000001500157308 */ /* 0x000fe40000000800 */
[----:B------:R-:W-:-:S05]  /*1c590*/  FMNMX.FTZ R2, R156, R2, !PT ;  /* 0x000000029c027209 */ /* 0x000fca0007810000 */
[----:B------:R-:W0:Y:S01]  /*1c5a0*/  SHFL.BFLY PT, R4, R2, 0x2, 0x1f ;  /* 0x0c401f0002047f89 */ /* 0x000e2200000e0000 */
[----:B------:R-:W-:Y:S08]  /*1c5b0*/  MUFU.EX2 R188, R188 ;  /* 0x000000bc00bc7308 */ /* 0x000ff00000000800 */
[----:B------:R-:W-:Y:S08]  /*1c5c0*/  MUFU.EX2 R190, R190 ;  /* 0x000000be00be7308 */ /* 0x000ff00000000800 */
[----:B------:R-:W-:Y:S01]  /*1c5d0*/  MUFU.EX2 R123, R123 ;  /* 0x0000007b007b7308 */ /* 0x000fe20000000800 */
[----:B0-----:R-:W-:-:S07]  /*1c5e0*/  FMNMX.FTZ R4, R2, R4, !PT ;  /* 0x0000000402047209 */ /* 0x001fce0007810000 */
[----:B------:R-:W-:Y:S01]  /*1c5f0*/  MUFU.EX2 R126, R126 ;  /* 0x0000007e007e7308 */ /* 0x000fe20000000800 */
[----:B------:R-:W0:Y:S02]  /*1c600*/  SHFL.BFLY PT, R2, R4, 0x1, 0x1f ;  /* 0x0c201f0004027f89 */ /* 0x000e2400000e0000 */
[----:B0-----:R-:W-:Y:S02]  /*1c610*/  FMNMX.FTZ R4, R4, R2, !PT ;  /* 0x0000000204047209 */ /* 0x001fe40007810000 */
[----:B------:R-:W-:Y:S02]  /*1c620*/  FSEL R2, R5, RZ, P2 ;  /* 0x000000ff05027208 */ /* 0x000fe40001000000 */
[C---:B------:R-:W-:Y:S01]  /*1c630*/  FSETP.NEU.FTZ.AND P2, PT, R4.reuse, -INF , PT ;  /* 0xff8000000400780b */ /* 0x040fe20003f5d000 */
[----:B------:R-:W-:Y:S02]  /*1c640*/  FMUL.FTZ R157, R4, R0 ;  /* 0x00000000049d7220 */ /* 0x000fe40000410000 */
[----:B------:R-:W-:-:S03]  /*1c650*/  FADD.FTZ R2, -R2, R9 ;  /* 0x0000000902027221 */ /* 0x000fc60000010100 */
        /* <DEDUP_REMOVED lines=19> */
[--C-:B------:R-:W-:Y:S01]  /*1c790*/  FFMA.FTZ R148, R148, R0, -R157.reuse ;  /* 0x0000000094947223 */ /* 0x100fe2000001089d */
[----:B------:R-:W-:Y:S01]  /*1c7a0*/  MUFU.EX2 R203, R203 ;  /* 0x000000cb00cb7308 */ /* 0x000fe20000000800 */
[----:B0-----:R-:W-:Y:S01]  /*1c7b0*/  FFMA.FTZ R7, R2, R7, R200 ;  /* 0x0000000702077223 */ /* 0x001fe200000100c8 */
[----:B------:R-:W-:Y:S01]  /*1c7c0*/  F2FP.BF16.F32.PACK_AB R200, R12, R200 ;  /* 0x000000c80cc8723e */ /* 0x000fe200000010ff */
[----:B------:R-:W-:-:S02]  /*1c7d0*/  FFMA.FTZ R156, R156, R0, -R157 ;  /* 0x000000009c9c7223 */ /* 0x000fc4000001089d */
        /* <DEDUP_REMOVED lines=22> */
[----:B------:R-:W-:Y:S02]  /*1c940*/  IMAD.MOV.U32 R121, RZ, RZ, 0x40000040 ;  /* 0x40000040ff797424 */ /* 0x000fe400078e00ff */
[-C--:B------:R-:W-:Y:S01]  /*1c950*/  FFMA.FTZ R186, R140, R0.reuse, -R3 ;  /* 0x000000008cba7223 */ /* 0x080fe20000010803 */
[-CC-:B------:R-:W-:Y:S01]  /*1c960*/  FFMA.FTZ R140, R163, R0.reuse, -R157.reuse ;  /* 0x00000000a38c7223 */ /* 0x180fe2000001089d */
[----:B------:R-:W-:Y:S01]  /*1c970*/  HGMMA.64x192x16.F32.BF16 R24, R180, gdesc[UR4].tnspB, R24, gsb0 ;  /* 0x42e00004b4187df0 */ /* 0x000fe20008001818 */
[----:B------:R-:W-:Y:S01]  /*1c980*/  MUFU.EX2 R184, R184 ;  /* 0x000000b800b87308 */ /* 0x000fe20000000800 */
[----:B------:R-:W-:Y:S01]  /*1c990*/  R2UR UR7, R121 ;  /* 0x00000000790772ca */ /* 0x000fe200000e0000 */
[-CC-:B------:R-:W-:Y:S01]  /*1c9a0*/  FFMA.FTZ R187, R142, R0.reuse, -R157.reuse ;  /* 0x000000008ebb7223 */ /* 0x180fe2000001089d */
[----:B------:R-:W-:-:S05]  /*1c9b0*/  FFMA.FTZ R185, R152, R0, -R157 ;  /* 0x0000000098b97223 */ /* 0x000fca000001089d */
[----:B------:R-:W-:Y:S08]  /*1c9c0*/  MUFU.EX2 R140, R140 ;  /* 0x0000008c008c7308 */ /* 0x000ff00000000800 */
[----:B------:R-:W-:Y:S08]  /*1c9d0*/  MUFU.EX2 R186, R186 ;  /* 0x000000ba00ba7308 */ /* 0x000ff00000000800 */
[----:B------:R-:W-:Y:S08]  /*1c9e0*/  MUFU.EX2 R185, R185 ;  /* 0x000000b900b97308 */ /* 0x000ff00000000800 */
[----:B------:R-:W-:Y:S08]  /*1c9f0*/  MUFU.EX2 R187, R187 ;  /* 0x000000bb00bb7308 */ /* 0x000ff00000000800 */
[----:B------:R-:W-:Y:S08]  /*1ca00*/  MUFU.EX2 R136, R136 ;  /* 0x0000008800887308 */ /* 0x000ff00000000800 */
[----:B------:R-:W-:Y:S01]  /*1ca10*/  MUFU.EX2 R156, R156 ;  /* 0x0000009c009c7308 */ /* 0x000fe20000000800 */
[----:B------:R-:W-:-:S02]  /*1ca20*/  WARPGROUP.DEPBAR.LE gsb0, 0x0 ;  /* 0x00008000000079c5 */ /* 0x000fc40000010000 */
[-CC-:B------:R-:W-:Y:S01]  /*1ca30*/  FFMA.FTZ R182, R132, R0.reuse, -R3.reuse ;  /* 0x0000000084b67223 */ /* 0x180fe20000010803 */
[-CC-:B------:R-:W-:Y:S01]  /*1ca40*/  FFMA.FTZ R132, R133, R0.reuse, -R3.reuse ;  /* 0x0000000085847223 */ /* 0x180fe20000010803 */
[-CC-:B------:R-:W-:Y:S01]  /*1ca50*/  FFMA.FTZ R133, R120, R0.reuse, -R3.reuse ;  /* 0x0000000078857223 */ /* 0x180fe20000010803 */
[----:B------:R-:W-:Y:S01]  /*1ca60*/  VIADD R120, R14, 0x300 ;  /* 0x000003000e787836 */ /* 0x000fe20000000000 */
[----:B------:R-:W-:Y:S01]  /*1ca70*/  WARPGROUP.ARRIVE ;  /* 0x00000000000079c5 */ /* 0x000fe20000000000 */
[-C--:B------:R-:W-:Y:S01]  /*1ca80*/  FFMA.FTZ R3, R125, R0.reuse, -R3 ;  /* 0x000000007d037223 */ /* 0x080fe20000010803 */
[-CC-:B------:R-:W-:Y:S01]  /*1ca90*/  FFMA.FTZ R125, R171, R0.reuse, -R157.reuse ;  /* 0x00000000ab7d7223 */ /* 0x180fe2000001089d */
[-CC-:B------:R-:W-:Y:S01]  /*1caa0*/  FFMA.FTZ R14, R151, R0.reuse, -R157.reuse ;  /* 0x00000000970e7223 */ /* 0x180fe2000001089d */
[----:B------:R-:W-:Y:S01]  /*1cab0*/  R2UR UR6, R120 ;  /* 0x00000000780672ca */ /* 0x000fe200000e0000 */
[----:B------:R0:W-:Y:S01]  /*1cac0*/  MUFU.EX2 R9, R3 ;  /* 0x0000000300097308 */ /* 0x0001e20000000800 */
[-CC-:B------:R-:W-:Y:S01]  /*1cad0*/  FFMA.FTZ R181, R153, R0.reuse, -R157.reuse ;  /* 0x0000000099b57223 */ /* 0x180fe2000001089d */
[----:B------:R-:W-:Y:S01]  /*1cae0*/  FFMA.FTZ R183, R134, R0, -R157 ;  /* 0x0000000086b77223 */ /* 0x000fe2000001089d */
[----:B------:R-:W-:-:S05]  /*1caf0*/  F2FP.BF16.F32.PACK_AB R180, R129, R128 ;  /* 0x0000008081b4723e */ /* 0x000fca00000010ff */
[----:B------:R-:W-:Y:S01]  /*1cb00*/  MUFU.EX2 R125, R125 ;  /* 0x0000007d007d7308 */ /* 0x000fe20000000800 */
[----:B0-----:R-:W-:Y:S02]  /*1cb10*/  FSEL R3, R4, RZ, P2 ;  /* 0x000000ff04037208 */ /* 0x001fe40001000000 */
[C---:B------:R-:W-:Y:S01]  /*1cb20*/  ISETP.GT.AND P2, PT, R10.reuse, R214, PT ;  /* 0x000000d60a00720c */ /* 0x040fe20003f44270 */
[----:B------:R-:W-:Y:S01]  /*1cb30*/  HGMMA.64x192x16.F32.BF16 R24, R176, gdesc[UR4].tnspB, R24, gsb0 ;  /* 0x42e00004b0187df0 */ /* 0x000fe20008001818 */
[----:B------:R-:W-:Y:S02]  /*1cb40*/  VIADD R10, R10, 0xffffffff ;  /* 0xffffffff0a0a7836 */ /* 0x000fe40000000000 */
[----:B------:R-:W-:Y:S02]  /*1cb50*/  FADD.FTZ R3, -R3, R8 ;  /* 0x0000000803037221 */ /* 0x000fe40000010100 */
[----:B------:R-:W-:Y:S02]  /*1cb60*/  MUFU.EX2 R8, R147 ;  /* 0x0000009300087308 */ /* 0x000fe40000000800 */
[----:B------:R-:W-:-:S06]  /*1cb70*/  FMUL.FTZ R3, R3, R0 ;  /* 0x0000000003037220 */ /* 0x000fcc0000410000 */
[----:B------:R-:W0:Y:S08]  /*1cb80*/  MUFU.EX2 R3, R3 ;  /* 0x0000000300037308 */ /* 0x000e300000000800 */
[----:B------:R-:W-:Y:S08]  /*1cb90*/  MUFU.EX2 R14, R14 ;  /* 0x0000000e000e7308 */ /* 0x000ff00000000800 */
[----:B------:R-:W-:Y:S01]  /*1cba0*/  MUFU.EX2 R182, R182 ;  /* 0x000000b600b67308 */ /* 0x000fe20000000800 */
[----:B0-----:R-:W-:Y:S01]  /*1cbb0*/  FFMA.FTZ R120, R3, R6, R201 ;  /* 0x0000000603787223 */ /* 0x001fe200000100c9 */
[----:B------:R-:W-:Y:S01]  /*1cbc0*/  FADD.FTZ R6, R198, R7 ;  /* 0x00000007c6067221 */ /* 0x000fe20000010000 */
[----:B------:R-:W-:-:S02]  /*1cbd0*/  F2FP.BF16.F32.PACK_AB R198, R21, R198 ;  /* 0x000000c615c6723e */ /* 0x000fc400000010ff */
[----:B------:R-:W-:Y:S01]  /*1cbe0*/  FADD.FTZ R120, R125, R120 ;  /* 0x000000787d787221 */ /* 0x000fe20000010000 */
[----:B------:R-:W-:Y:S01]  /*1cbf0*/  FADD.FTZ R7, R21, R6 ;  /* 0x0000000615077221 */ /* 0x000fe20000010000 */
[----:B------:R-:W-:Y:S01]  /*1cc00*/  FFMA.FTZ R6, R139, R0, -R157 ;  /* 0x000000008b067223 */ /* 0x000fe2000001089d */
[----:B------:R-:W-:Y:S01]  /*1cc10*/  MUFU.EX2 R132, R132 ;  /* 0x0000008400847308 */ /* 0x000fe20000000800 */
[----:B------:R-:W-:Y:S01]  /*1cc20*/  FADD.FTZ R120, R203, R120 ;  /* 0x00000078cb787221 */ /* 0x000fe20000010000 */
[----:B------:R-:W-:Y:S01]  /*1cc30*/  FADD.FTZ R7, R192, R7 ;  /* 0x00000007c0077221 */ /* 0x000fe20000010000 */
[C---:B------:R-:W-:Y:S02]  /*1cc40*/  F2FP.BF16.F32.PACK_AB R192, R138.reuse, R192 ;  /* 0x000000c08ac0723e */ /* 0x040fe400000010ff */
[----:B------:R-:W-:Y:S01]  /*1cc50*/  FADD.FTZ R120, R137, R120 ;  /* 0x0000007889787221 */ /* 0x000fe20000010000 */
[----:B------:R-:W-:Y:S01]  /*1cc60*/  FADD.FTZ R121, R138, R7 ;  /* 0x000000078a797221 */ /* 0x000fe20000010000 */
[----:B------:R-:W-:Y:S01]  /*1cc70*/  F2FP.BF16.F32.PACK_AB R201, R125, R201 ;  /* 0x000000c97dc9723e */ /* 0x000fe200000010ff */
[----:B------:R-:W-:Y:S01]  /*1cc80*/  MUFU.EX2 R6, R6 ;  /* 0x0000000600067308 */ /* 0x000fe20000000800 */
[----:B------:R-:W-:Y:S01]  /*1cc90*/  FADD.FTZ R7, R197, R120 ;  /* 0x00000078c5077221 */ /* 0x000fe20000010000 */
[----:B------:R-:W-:Y:S01]  /*1cca0*/  FADD.FTZ R121, R194, R121 ;  /* 0x00000079c2797221 */ /* 0x000fe20000010000 */
[----:B------:R-:W-:-:S02]  /*1ccb0*/  F2FP.BF16.F32.PACK_AB R194, R130, R194 ;  /* 0x000000c282c2723e */ /* 0x000fc400000010ff */
[----:B------:R-:W-:Y:S01]  /*1ccc0*/  FADD.FTZ R120, R140, R7 ;  /* 0x000000078c787221 */ /* 0x000fe20000010000 */
[----:B------:R-:W-:Y:S01]  /*1ccd0*/  FADD.FTZ R121, R130, R121 ;  /* 0x0000007982797221 */ /* 0x000fe20000010000 */
[----:B------:R-:W-:Y:S01]  /*1cce0*/  @!P1 PRMT R7, RZ, 0x654, R11 ;  /* 0x00000654ff079816 */ /* 0x000fe2000000000b */
[----:B------:R-:W-:Y:S01]  /*1ccf0*/  FFMA.FTZ R11, R143, R0, -R157 ;  /* 0x000000008f0b7223 */ /* 0x000fe2000001089d */
[----:B------:R-:W-:Y:S01]  /*1cd00*/  FADD.FTZ R120, R199, R120 ;  /* 0x00000078c7787221 */ /* 0x000fe20000010000 */
[----:B------:R-:W-:Y:S01]  /*1cd10*/  FADD.FTZ R121, R188, R121 ;  /* 0x00000079bc797221 */ /* 0x000fe20000010000 */
[----:B------:R-:W0:Y:S01]  /*1cd20*/  MUFU.EX2 R133, R133 ;  /* 0x0000008500857308 */ /* 0x000e220000000800 */
[C---:B------:R-:W-:Y:S01]  /*1cd30*/  F2FP.BF16.F32.PACK_AB R188, R122.reuse, R188 ;  /* 0x000000bc7abc723e */ /* 0x040fe200000010ff */
[----:B------:R-:W-:Y:S01]  /*1cd40*/  FADD.FTZ R120, R141, R120 ;  /* 0x000000788d787221 */ /* 0x000fe20000010000 */
[----:B------:R-:W-:Y:S01]  /*1cd50*/  FADD.FTZ R121, R122, R121 ;  /* 0x000000797a797221 */ /* 0x000fe20000010000 */
[----:B------:R-:W-:-:S02]  /*1cd60*/  F2FP.BF16.F32.PACK_AB R203, R137, R203 ;  /* 0x000000cb89cb723e */ /* 0x000fc400000010ff */
[----:B------:R-:W-:Y:S01]  /*1cd70*/  FADD.FTZ R120, R193, R120 ;  /* 0x00000078c1787221 */ /* 0x000fe20000010000 */
[----:B------:R-:W-:Y:S01]  /*1cd80*/  FADD.FTZ R142, R190, R121 ;  /* 0x00000079be8e7221 */ /* 0x000fe20000010000 */
[----:B------:R-:W1:Y:S01]  /*1cd90*/  MUFU.EX2 R11, R11 ;  /* 0x0000000b000b7308 */ /* 0x000e620000000800 */
[----:B------:R-:W-:Y:S01]  /*1cda0*/  F2FP.BF16.F32.PACK_AB R190, R123, R190 ;  /* 0x000000be7bbe723e */ /* 0x000fe200000010ff */
[----:B------:R-:W-:Y:S01]  /*1cdb0*/  FADD.FTZ R120, R149, R120 ;  /* 0x0000007895787221 */ /* 0x000fe20000010000 */
[----:B------:R-:W-:Y:S01]  /*1cdc0*/  FADD.FTZ R121, R123, R142 ;  /* 0x0000008e7b797221 */ /* 0x000fe20000010000 */
[----:B------:R-:W-:Y:S02]  /*1cdd0*/  F2FP.BF16.F32.PACK_AB R197, R140, R197 ;  /* 0x000000c58cc5723e */ /* 0x000fe400000010ff */
[----:B------:R-:W-:Y:S01]  /*1cde0*/  F2FP.BF16.F32.PACK_AB R199, R141, R199 ;  /* 0x000000c78dc7723e */ /* 0x000fe200000010ff */
[----:B------:R-:W-:Y:S01]  /*1cdf0*/  FADD.FTZ R121, R184, R121 ;  /* 0x00000079b8797221 */ /* 0x000fe20000010000 */
[----:B------:R-:W2:Y:S01]  /*1ce00*/  MUFU.EX2 R181, R181 ;  /* 0x000000b500b57308 */ /* 0x000ea20000000800 */
[----:B------:R-:W-:-:S02]  /*1ce10*/  F2FP.BF16.F32.PACK_AB R184, R126, R184 ;  /* 0x000000b87eb8723e */ /* 0x000fc400000010ff */
[----:B------:R-:W-:Y:S01]  /*1ce20*/  FADD.FTZ R121, R126, R121 ;  /* 0x000000797e797221 */ /* 0x000fe20000010000 */
[----:B------:R-:W-:-:S04]  /*1ce30*/  F2FP.BF16.F32.PACK_AB R193, R149, R193 ;  /* 0x000000c195c1723e */ /* 0x000fc800000010ff */
[----:B------:R-:W-:Y:S01]  /*1ce40*/  MUFU.EX2 R183, R183 ;  /* 0x000000b700b77308 */ /* 0x000fe20000000800 */
[----:B------:R-:W-:Y:S02]  /*1ce50*/  WARPGROUP.DEPBAR.LE gsb0, 0x0 ;  /* 0x00008000000079c5 */ /* 0x000fe40000010000 */
[----:B------:R3:W-:Y:S01]  /*1ce60*/  @!P1 SYNCS.ARRIVE.TRANS64.RED.A1T0 RZ, [R13+URZ], RZ ;  /* 0x000000ff0dff99a7 */ /* 0x0007e2000810043f */
[--C-:B------:R-:W-:Y:S01]  /*1ce70*/  FFMA.FTZ R177, R144, R0, -R157.reuse ;  /* 0x0000000090b17223 */ /* 0x100fe2000001089d */
[----:B------:R-:W-:Y:S02]  /*1ce80*/  F2FP.BF16.F32.PACK_AB R178, R9, R124 ;  /* 0x0000007c09b2723e */ /* 0x000fe400000010ff */
[----:B0-----:R-:W-:Y:S02]  /*1ce90*/  F2FP.BF16.F32.PACK_AB R176, R136, R133 ;  /* 0x0000008588b0723e */ /* 0x001fe400000010ff */
[----:B------:R-:W-:Y:S01]  /*1cea0*/  F2FP.BF16.F32.PACK_AB R179, R156, R148 ;  /* 0x000000949cb3723e */ /* 0x000fe200000010ff */
[----:B------:R-:W-:Y:S01]  /*1ceb0*/  MUFU.EX2 R177, R177 ;  /* 0x000000b100b17308 */ /* 0x000fe20000000800 */
[----:B------:R0:W-:Y:S01]  /*1cec0*/  @!P1 SYNCS.ARRIVE.TRANS64.RED.A1T0 RZ, [R7+URZ], RZ ;  /* 0x000000ff07ff99a7 */ /* 0x0001e2000810043f */
[----:B---3--:R-:W-:-:S06]  /*1ced0*/  FFMA.FTZ R13, R131, R0, -R157 ;  /* 0x00000000830d7223 */ /* 0x008fcc000001089d */
[----:B------:R-:W3:Y:S01]  /*1cee0*/  MUFU.EX2 R13, R13 ;  /* 0x0000000d000d7308 */ /* 0x000ee20000000800 */
[----:B0-----:R-:W-:Y:S01]  /*1cef0*/  FADD.FTZ R7, R195, R120 ;  /* 0x00000078c3077221 */ /* 0x001fe20000010000 */
[----:B------:R-:W-:-:S03]  /*1cf00*/  F2FP.BF16.F32.PACK_AB R195, R154, R195 ;  /* 0x000000c39ac3723e */ /* 0x000fc600000010ff */
[----:B------:R-:W-:-:S04]  /*1cf10*/  FADD.FTZ R120, R154, R7 ;  /* 0x000000079a787221 */ /* 0x000fc80000010000 */
[----:B------:R-:W-:Y:S01]  /*1cf20*/  FADD.FTZ R7, R189, R120 ;  /* 0x00000078bd077221 */ /* 0x000fe20000010000 */
[----:B------:R-:W-:Y:S01]  /*1cf30*/  FADD.FTZ R120, R186, R121 ;  /* 0x00000079ba787221 */ /* 0x000fe20000010000 */
[C---:B------:R-:W-:Y:S02]  /*1cf40*/  F2FP.BF16.F32.PACK_AB R189, R8.reuse, R189 ;  /* 0x000000bd08bd723e */ /* 0x040fe400000010ff */
[----:B------:R-:W-:Y:S01]  /*1cf50*/  FADD.FTZ R12, R8, R7 ;  /* 0x00000007080c7221 */ /* 0x000fe20000010000 */
[C---:B------:R-:W-:Y:S01]  /*1cf60*/  FADD.FTZ R121, R127.reuse, R120 ;  /* 0x000000787f797221 */ /* 0x040fe20000010000 */
[----:B------:R-:W-:Y:S01]  /*1cf70*/  F2FP.BF16.F32.PACK_AB R186, R127, R186 ;  /* 0x000000ba7fba723e */ /* 0x000fe200000010ff */
[----:B------:R-:W-:Y:S02]  /*1cf80*/  IMAD.MOV.U32 R8, RZ, RZ, R4 ;  /* 0x000000ffff087224 */ /* 0x000fe400078e0004 */
[----:B------:R-:W-:Y:S01]  /*1cf90*/  FADD.FTZ R7, R191, R12 ;  /* 0x0000000cbf077221 */ /* 0x000fe20000010000 */
[----:B------:R-:W-:Y:S01]  /*1cfa0*/  FADD.FTZ R120, R128, R121 ;  /* 0x0000007980787221 */ /* 0x000fe20000010000 */
[----:B------:R-:W0:Y:S01]  /*1cfb0*/  MUFU.EX2 R12, R135 ;  /* 0x00000087000c7308 */ /* 0x000e220000000800 */
[C---:B------:R-:W-:Y:S01]  /*1cfc0*/  F2FP.BF16.F32.PACK_AB R191, R14.reuse, R191 ;  /* 0x000000bf0ebf723e */ /* 0x040fe200000010ff */
        /* <DEDUP_REMOVED lines=10> */
[----:B------:R-:W4:Y:S01]  /*1d070*/  MUFU.EX2 R20, R145 ;  /* 0x0000009100147308 */ /* 0x000f220000000800 */
[C---:B-1----:R-:W-:Y:S01]  /*1d080*/  F2FP.BF16.F32.PACK_AB R187, R11.reuse, R187 ;  /* 0x000000bb0bbb723e */ /* 0x042fe200000010ff */
[----:B------:R-:W-:Y:S01]  /*1d090*/  FADD.FTZ R120, R11, R120 ;  /* 0x000000780b787221 */ /* 0x000fe20000010000 */
[----:B------:R-:W-:Y:S01]  /*1d0a0*/  FADD.FTZ R7, R136, R7 ;  /* 0x0000000788077221 */ /* 0x000fe20000010000 */
[----:B------:R-:W-:-:S02]  /*1d0b0*/  IMAD.MOV.U32 R11, RZ, RZ, R208 ;  /* 0x000000ffff0b7224 */ /* 0x000fc400078e00d0 */
[----:B--2---:R-:W-:Y:S01]  /*1d0c0*/  FADD.FTZ R120, R181, R120 ;  /* 0x00000078b5787221 */ /* 0x004fe20000010000 */
[----:B------:R-:W-:Y:S01]  /*1d0d0*/  FADD.FTZ R122, R124, R7 ;  /* 0x000000077c7a7221 */ /* 0x000fe20000010000 */
[C---:B---3--:R-:W-:Y:S02]  /*1d0e0*/  F2FP.BF16.F32.PACK_AB R181, R13.reuse, R181 ;  /* 0x000000b50db5723e */ /* 0x048fe400000010ff */
[----:B------:R-:W-:Y:S01]  /*1d0f0*/  FADD.FTZ R120, R13, R120 ;  /* 0x000000780d787221 */ /* 0x000fe20000010000 */
[----:B------:R-:W-:-:S03]  /*1d100*/  FADD.FTZ R7, R9, R122 ;  /* 0x0000007a09077221 */ /* 0x000fc60000010000 */
[----:B------:R-:W-:Y:S01]  /*1d110*/  FADD.FTZ R9, R183, R120 ;  /* 0x00000078b7097221 */ /* 0x000fe20000010000 */
[----:B0-----:R-:W-:-:S03]  /*1d120*/  F2FP.BF16.F32.PACK_AB R183, R12, R183 ;  /* 0x000000b70cb7723e */ /* 0x001fc600000010ff */
[----:B------:R-:W-:Y:S01]  /*1d130*/  FADD.FTZ R120, R12, R9 ;  /* 0x000000090c787221 */ /* 0x000fe20000010000 */
[----:B------:R-:W-:-:S03]  /*1d140*/  IMAD.MOV.U32 R12, RZ, RZ, R205 ;  /* 0x000000ffff0c7224 */ /* 0x000fc600078e00cd */
[----:B------:R-:W-:Y:S01]  /*1d150*/  FADD.FTZ R9, R177, R120 ;  /* 0x00000078b1097221 */ /* 0x000fe20000010000 */
[----:B----4-:R-:W-:-:S03]  /*1d160*/  F2FP.BF16.F32.PACK_AB R177, R20, R177 ;  /* 0x000000b114b1723e */ /* 0x010fc600000010ff */
[----:B------:R-:W-:-:S04]  /*1d170*/  FADD.FTZ R9, R20, R9 ;  /* 0x0000000914097221 */ /* 0x000fc80000010000 */
[----:B------:R-:W-:-:S04]  /*1d180*/  FADD.FTZ R9, R148, R9 ;  /* 0x0000000994097221 */ /* 0x000fc80000010000 */
[----:B------:R-:W-:Y:S01]  /*1d190*/  FADD.FTZ R6, R156, R9 ;  /* 0x000000099c067221 */ /* 0x000fe20000010000 */
[----:B------:R-:W-:Y:S01]  /*1d1a0*/  IMAD.MOV.U32 R9, RZ, RZ, R5 ;  /* 0x000000ffff097224 */ /* 0x000fe200078e0005 */
[----:B------:R-:W-:Y:S06]  /*1d1b0*/  @P2 BRA `(.L_x_5252) ;  /* 0xffffffa800cc2947 */ /* 0x000fec000383ffff */
[----:B------:R-:W-:Y:S05]  /*1d1c0*/  BSYNC B1 ;  /* 0x0000000000017941 */ /* 0x000fea0003800000 */
.L_x_5241:
[----:B------:R-:W-:Y:S05]  /*1d1d0*/  BSYNC B0 ;  /* 0x0000000000007941 */ /* 0x000fea0003800000 */
.L_x_5240:
[----:B------:R-:W-:Y:S01]  /*1d1e0*/  ISETP.GE.AND P2, PT, R10, RZ, PT ;  /* 0x000000ff0a00720c */ /* 0x000fe20003f46270 */
[----:B------:R-:W-:-:S12]  /*1d1f0*/  BSSY B0, `(.L_x_5253) ;  /* 0x00004d8000007945 */ /* 0x000fd80003800000 */
[----:B------:R-:W-:Y:S05]  /*1d200*/  @!P2 BRA `(.L_x_5254) ;  /* 0x0000004c0058a947 */ /* 0x000fea0003800000 */
[----:B------:R-:W-:Y:S02]  /*1d210*/  IMAD.MOV.U32 R8, RZ, RZ, R4 ;  /* 0x000000ffff087224 */ /* 0x000fe400078e0004 */
[----:B------:R-:W-:Y:S02]  /*1d220*/  IMAD.MOV.U32 R9, RZ, RZ, R5 ;  /* 0x000000ffff097224 */ /* 0x000fe400078e0005 */
[----:B------:R-:W-:Y:S02]  /*1d230*/  IMAD.MOV.U32 R11, RZ, RZ, R208 ;  /* 0x000000ffff0b7224 */ /* 0x000fe400078e00d0 */
[----:B------:R-:W-:-:S07]  /*1d240*/  IMAD.MOV.U32 R12, RZ, RZ, R205 ;  /* 0x000000ffff0c7224 */ /* 0x000fce00078e00cd */
.L_x_5265:
        /* <DEDUP_REMOVED lines=8> */
.L_x_5255:
[----:B------:R-:W-:Y:S01]  /*1d2d0*/  IMAD R4, R205, 0x8, R18 ;  /* 0x00000008cd047824 */ /* 0x000fe200078e0212 */
[----:B------:R-:W-:-:S04]  /*1d2e0*/  SHF.L.U32 R5, R208, 0x1f, RZ ;  /* 0x0000001fd0057819 */ /* 0x000fc800000006ff */
[----:B------:R0:W1:Y:S01]  /*1d2f0*/  SYNCS.PHASECHK.TRANS64.TRYWAIT P2, [R4+URZ+0x36830], R5 ;  /* 0x03683005040075a7 */ /* 0x000062000804017f */
[----:B------:R-:W-:Y:S05]  /*1d300*/  @!P0 BRA `(.L_x_5256) ;  /* 0x0000000000048947 */ /* 0x000fea0003800000 */
[----:B------:R-:W-:Y:S01]  /*1d310*/  BPT.TRAP 0x1 ;  /* 0x000000040000795c */ /* 0x000fe20000300000 */
.L_x_5256:
[----:B------:R-:W-:Y:S01]  /*1d320*/  IMAD R0, R205, 0xa80, R212 ;  /* 0x00000a80cd007824 */ /* 0x000fe200078e02d4 */
[----:B------:R-:W-:Y:S03]  /*1d330*/  BSSY B1, `(.L_x_5257) ;  /* 0x0000006000017945 */ /* 0x000fe60003800000 */
[C---:B------:R-:W-:Y:S02]  /*1d340*/  VIADD R20, R0.reuse, 0x80 ;  /* 0x0000008000147836 */ /* 0x040fe40000000000 */
[----:B------:R-:W-:Y:S01]  /*1d350*/  VIADD R120, R0, 0x100 ;  /* 0x0000010000787836 */ /* 0x000fe20000000000 */
[----:B-1----:R-:W-:Y:S06]  /*1d360*/  @P2 BRA `(.L_x_5258) ;  /* 0x0000000000082947 */ /* 0x002fec0003800000 */
[----:B------:R-:W1:Y:S02]  /*1d370*/  SYNCS.PHASECHK.TRANS64.TRYWAIT P2, [R4+URZ+0x36830], R5 ;  /* 0x03683005040075a7 */ /* 0x000e64000804017f */
[----:B-1----:R-:W-:Y:S05]  /*1d380*/  @!P2 BRA `(.L_x_5259) ;  /* 0x000000f000cca947 */ /* 0x002fea0003800000 */
.L_x_5258:
[----:B------:R-:W-:Y:S05]  /*1d390*/  BSYNC B1 ;  /* 0x0000000000017941 */ /* 0x000fea0003800000 */
.L_x_5257:
[----:B------:R-:W2:Y:S04]  /*1d3a0*/  LDL.64 R14, [R1+0x30] ;  /* 0x00003000010e7983 */ /* 0x000ea80000100a00 */
[----:B------:R-:W3:Y:S01]  /*1d3b0*/  LDL.64 R122, [R1+0x38] ;  /* 0x00003800017a7983 */ /* 0x000ee20000100a00 */
[----:B------:R-:W-:Y:S01]  /*1d3c0*/  WARPGROUP.ARRIVE ;  /* 0x00000000000079c5 */ /* 0x000fe20000000000 */
[----:B------:R-:W-:Y:S01]  /*1d3d0*/  IMAD.MOV.U32 R21, RZ, RZ, 0x40000040 ;  /* 0x40000040ff157424 */ /* 0x000fe200078e00ff */
[----:B------:R-:W-:Y:S01]  /*1d3e0*/  R2UR UR6, R20 ;  /* 0x00000000140672ca */ /* 0x000fe200000e0000 */
[----:B------:R-:W-:Y:S01]  /*1d3f0*/  IMAD.MOV.U32 R121, RZ, RZ, 0x40000040 ;  /* 0x40000040ff797424 */ /* 0x000fe200078e00ff */
[----:B01----:R-:W-:Y:S01]  /*1d400*/  MOV R5, UR45 ;  /* 0x0000002d00057c02 */ /* 0x003fe20008000f00 */
[----:B------:R-:W4:Y:S01]  /*1d410*/  LDL.64 R214, [R1+0x18] ;  /* 0x0000180001d67983 */ /* 0x000f220000100a00 */
        /* <DEDUP_REMOVED lines=118> */
[----:B------:R-:W-:Y:S01]  /*1db80*/  UMOV UR45, UR43 ;  /* 0x0000002b002d7c82 */ /* 0x000fe20008000000 */
        /* <DEDUP_REMOVED lines=739> */
.L_x_5260:
[----:B------:R-:W-:Y:S01]  /*209c0*/  SHF.L.U32 R0, R11, 0x1f, RZ ;  /* 0x0000001f0b007819 */ /* 0x000fe200000006ff */
[----:B------:R-:W-:-:S04]  /*209d0*/  IMAD R11, R12, 0x8, R18 ;  /* 0x000000080c0b7824 */ /* 0x000fc800078e0212 */
[----:B------:R0:W1:Y:S01]  /*209e0*/  SYNCS.PHASECHK.TRANS64.TRYWAIT P2, [R11+URZ+0x36850], R0 ;  /* 0x036850000b0075a7 */ /* 0x000062000804017f */
[----:B------:R-:W-:Y:S05]  /*209f0*/  @!P0 BRA `(.L_x_5261) ;  /* 0x0000000000048947 */ /* 0x000fea0003800000 */
[----:B------:R-:W-:Y:S01]  /*20a00*/  BPT.TRAP 0x1 ;  /* 0x000000040000795c */ /* 0x000fe20000300000 */
.L_x_5261:
[----:B------:R-:W-:Y:S04]  /*20a10*/  BSSY B1, `(.L_x_5262) ;  /* 0x0000004000017945 */ /* 0x000fe80003800000 */
[----:B-1----:R-:W-:Y:S05]  /*20a20*/  @P2 BRA `(.L_x_5263) ;  /* 0x0000000000082947 */ /* 0x002fea0003800000 */
[----:B------:R-:W1:Y:S02]  /*20a30*/  SYNCS.PHASECHK.TRANS64.TRYWAIT P2, [R11+URZ+0x36850], R0 ;  /* 0x036850000b0075a7 */ /* 0x000e64000804017f */
[----:B-1----:R-:W-:Y:S05]  /*20a40*/  @!P2 BRA `(.L_x_5264) ;  /* 0x000000bc0030a947 */ /* 0x002fea0003800000 */
.L_x_5263:
[----:B------:R-:W-:Y:S05]  /*20a50*/  BSYNC B1 ;  /* 0x0000000000017941 */ /* 0x000fea0003800000 */
.L_x_5262:
[----:B01----:R-:W-:Y:S01]  /*20a60*/  VIADD R0, R18, 0x400 ;  /* 0x0000040012007836 */ /* 0x003fe20000000000 */
[----:B------:R-:W-:Y:S01]  /*20a70*/  WARPGROUP.ARRIVE ;  /* 0x00000000000079c5 */ /* 0x000fe20000000000 */
[----:B------:R-:W-:Y:S01]  /*20a80*/  IMAD.MOV.U32 R15, RZ, RZ, 0x40000040 ;  /* 0x40000040ff0f7424 */ /* 0x000fe200078e00ff */
[----:B------:R-:W-:Y:S01]  /*20a90*/  FMNMX.FTZ R4, R170, R8, !PT ;  /* 0x00000008aa047209 */ /* 0x000fe20007810000 */
[----:B------:R-:W-:Y:S01]  /*20aa0*/  IMAD.MOV.U32 R3, RZ, RZ, 0x40000040 ;  /* 0x40000040ff037424 */ /* 0x000fe200078e00ff */
[----:B------:R-:W-:Y:S01]  /*20ab0*/  SHF.R.U32.HI R0, RZ, 0x4, R0 ;  /* 0x00000004ff007819 */ /* 0x000fe20000011600 */
[----:B------:R-:W-:Y:S01]  /*20ac0*/  IMAD.MOV.U32 R21, RZ, RZ, 0x40000040 ;  /* 0x40000040ff157424 */ /* 0x000fe200078e00ff */
[----:B------:R-:W-:Y:S01]  /*20ad0*/  R2UR UR7, R15 ;  /* 0x000000000f0772ca */ /* 0x000fe200000e0000 */
[----:B------:R-:W-:Y:S01]  /*20ae0*/  ULDC UR4, c[0x0][0x988] ;  /* 0x0002620000047ab9 */ /* 0x000fe20000000800 */
[----:B------:R-:W-:Y:S01]  /*20af0*/  LOP3.LUT R0, R0, 0x3fff, RZ, 0xc0, !PT ;  /* 0x00003fff00007812 */ /* 0x000fe200078ec0ff */
[----:B------:R-:W-:Y:S01]  /*20b00*/  @!P1 IMAD R13, R13, 0x8, R18 ;  /* 0x000000080d0d9824 */ /* 0x000fe200078e0212 */
[----:B------:R-:W-:Y:S01]  /*20b10*/  FMNMX.FTZ R4, R171, R4, !PT ;  /* 0x00000004ab047209 */ /* 0x000fe20007810000 */
[----:B------:R-:W-:Y:S01]  /*20b20*/  @!P1 VIADD R11, R11, 0x36860 ;  /* 0x000368600b0b9836 */ /* 0x000fe20000000000 */
[----:B------:R-:W-:Y:S01]  /*20b30*/  LOP3.LUT R0, R0, 0x3800000, RZ, 0xfc, !PT ;  /* 0x0380000000007812 */ /* 0x000fe200078efcff */
[----:B------:R-:W-:Y:S01]  /*20b40*/  @!P1 VIADD R13, R13, 0x36840 ;  /* 0x000368400d0d9836 */ /* 0x000fe20000000000 */
[----:B------:R-:W-:-:S02]  /*20b50*/  FMNMX.FTZ R4, R174, R4, !PT ;  /* 0x00000004ae047209 */ /* 0x000fc40007810000 */
[----:B------:R-:W-:Y:S01]  /*20b60*/  @!P1 PRMT R11, RZ, 0x654, R11 ;  /* 0x00000654ff0b9816 */ /* 0x000fe2000000000b */
[----:B------:R-:W-:Y:S01]  /*20b70*/  IMAD R14, R12, 0xa80, R0 ;  /* 0x00000a800c0e7824 */ /* 0x000fe200078e0200 */
[----:B------:R-:W-:Y:S02]  /*20b80*/  FMNMX.FTZ R0, R168, R9, !PT ;  /* 0x00000009a8007209 */ /* 0x000fe40007810000 */
[----:B------:R-:W-:Y:S01]  /*20b90*/  FMNMX.FTZ R4, R175, R4, !PT ;  /* 0x00000004af047209 */ /* 0x000fe20007810000 */
[C---:B------:R-:W-:Y:S01]  /*20ba0*/  VIADD R2, R14.reuse, 0x80 ;  /* 0x000000800e027836 */ /* 0x040fe20000000000 */
[C---:B------:R-:W-:Y:S01]  /*20bb0*/  R2UR UR6, R14.reuse ;  /* 0x000000000e0672ca */ /* 0x040fe200000e0000 */
[----:B------:R-:W-:Y:S01]  /*20bc0*/  VIADD R20, R14, 0x200 ;  /* 0x000002000e147836 */ /* 0x000fe20000000000 */
[----:B------:R-:W-:Y:S02]  /*20bd0*/  FMNMX.FTZ R0, R169, R0, !PT ;  /* 0x00000000a9007209 */ /* 0x000fe40007810000 */
[----:B------:R-:W-:-:S02]  /*20be0*/  FMNMX.FTZ R4, R162, R4, !PT ;  /* 0x00000004a2047209 */ /* 0x000fc40007810000 */
[----:B------:R-:W-:Y:S02]  /*20bf0*/  FMNMX.FTZ R0, R172, R0, !PT ;  /* 0x00000000ac007209 */ /* 0x000fe40007810000 */
[----:B------:R-:W-:Y:S02]  /*20c00*/  FMNMX.FTZ R4, R163, R4, !PT ;  /* 0x00000004a3047209 */ /* 0x000fe40007810000 */
[----:B------:R-:W-:Y:S02]  /*20c10*/  FMNMX.FTZ R0, R173, R0, !PT ;  /* 0x00000000ad007209 */ /* 0x000fe40007810000 */
[----:B------:R-:W-:Y:S01]  /*20c20*/  FMNMX.FTZ R4, R166, R4, !PT ;  /* 0x00000004a6047209 */ /* 0x000fe20007810000 */
[----:B------:R-:W-:Y:S01]  /*20c30*/  HGMMA.64x192x16.F32.BF16 R24, R200, gdesc[UR4].tnspB, R24, gsb0 ;  /* 0x42e00004c8187df0 */ /* 0x000fe20008001818 */
[----:B------:R-:W-:Y:S01]  /*20c40*/  R2UR UR6, R2 ;  /* 0x00000000020672ca */ /* 0x000fe200000e0000 */
[----:B------:R-:W-:Y:S01]  /*20c50*/  VIADD R2, R14, 0x100 ;  /* 0x000001000e027836 */ /* 0x000fe20000000000 */
[----:B------:R-:W-:Y:S01]  /*20c60*/  R2UR UR7, R3 ;  /* 0x00000000030772ca */ /* 0x000fe200000e0000 */
[----:B------:R-:W-:Y:S01]  /*20c70*/  IMAD.MOV.U32 R3, RZ, RZ, 0x40000040 ;  /* 0x40000040ff037424 */ /* 0x000fe200078e00ff */
        /* <DEDUP_REMOVED lines=43> */
[C---:B------:R-:W-:Y:S01]  /*20f30*/  ISETP.GT.AND P2, PT, R10.reuse, RZ, PT ;  /* 0x000000ff0a00720c */ /* 0x040fe20003f44270 */
[----:B------:R-:W-:Y:S01]  /*20f40*/  VIADD R10, R10, 0xffffffff ;  /* 0xffffffff0a0a7836 */ /* 0x000fe20000000000 */
        /* <DEDUP_REMOVED lines=18> */
[----:B0-----:R-:W-:-:S05]  /*21070*/  FMNMX.FTZ R5, R2, R5, !PT ;  /* 0x0000000502057209 */ /* 0x001fca0007810000 */
[C---:B------:R-:W-:Y:S01]  /*21080*/  FMUL.FTZ R3, R5.reuse, R0 ;  /* 0x0000000005037220 */ /* 0x040fe20000410000 */
[----:B------:R-:W-:-:S03]  /*21090*/  FADD.FTZ R2, -R5, R9 ;  /* 0x0000000905027221 */ /* 0x000fc60000010100 */
        /* <DEDUP_REMOVED lines=13> */
[-C--:B------:R-:W-:Y:S01]  /*21170*/  FFMA.FTZ R124, R124, R0.reuse, -R3 ;  /* 0x000000007c7c7223 */ /* 0x080fe20000010803 */
[----:B------:R-:W-:Y:S01]  /*21180*/  FMUL.FTZ R2, R2, R0 ;  /* 0x0000000002027220 */ /* 0x000fe20000410000 */
[----:B------:R-:W-:Y:S08]  /*21190*/  MUFU.EX2 R200, R200 ;  /* 0x000000c800c87308 */ /* 0x000ff00000000800 */
[----:B------:R-:W1:Y:S01]  /*211a0*/  MUFU.EX2 R2, R2 ;  /* 0x0000000200027308 */ /* 0x000e620000000800 */
[----:B0-----:R-:W-:-:S07]  /*211b0*/  FMNMX.FTZ R4, R4, R145, !PT ;  /* 0x0000009104047209 */ /* 0x001fce0007810000 */
[----:B------:R-:W0:Y:S08]  /*211c0*/  MUFU.EX2 R9, R9 ;  /* 0x0000000900097308 */ /* 0x000e300000000800 */
[----:B------:R-:W2:Y:S08]  /*211d0*/  MUFU.EX2 R202, R202 ;  /* 0x000000ca00ca7308 */ /* 0x000eb00000000800 */
[----:B------:R-:W3:Y:S08]  /*211e0*/  MUFU.EX2 R168, R168 ;  /* 0x000000a800a87308 */ /* 0x000ef00000000800 */
        /* <DEDUP_REMOVED lines=16> */
[----:B------:R-:W-:Y:S01]  /*212f0*/  VIADD R20, R14, 0x280 ;  /* 0x000002800e147836 */ /* 0x000fe20000000000 */
[----:B------:R-:W-:Y:S01]  /*21300*/  R2UR UR7, R21 ;  /* 0x00000000150772ca */ /* 0x000fe200000e0000 */
[----:B------:R-:W-:Y:S01]  /*21310*/  IMAD.MOV.U32 R21, RZ, RZ, 0x40000040 ;  /* 0x40000040ff157424 */ /* 0x000fe200078e00ff */
[----:B------:R-:W5:Y:S08]  /*21320*/  MUFU.EX2 R192, R192 ;  /* 0x000000c000c07308 */ /* 0x000f700000000800 */
        /* <DEDUP_REMOVED lines=9> */
[----:B------:R-:W-:Y:S01]  /*213c0*/  MUFU.EX2 R188, R188 ;  /* 0x000000bc00bc7308 */ /* 0x000fe20000000800 */
[----:B------:R-:W-:Y:S01]  /*213d0*/  R2UR UR7, R21 ;  /* 0x00000000150772ca */ /* 0x000fe200000e0000 */
[----:B------:R-:W1:Y:S01]  /*213e0*/  SHFL.BFLY PT, R20, R4, 0x1, 0x1f ;  /* 0x0c201f0004147f89 */ /* 0x000e6200000e0000 */
[----:B------:R-:W-:-:S05]  /*213f0*/  IMAD.MOV.U32 R21, RZ, RZ, 0x40000040 ;  /* 0x40000040ff157424 */ /* 0x000fca00078e00ff */
[----:B------:R-:W-:Y:S08]  /*21400*/  MUFU.EX2 R190, R190 ;  /* 0x000000be00be7308 */ /* 0x000ff00000000800 */
[----:B------:R-:W-:Y:S01]  /*21410*/  MUFU.EX2 R144, R144 ;  /* 0x0000009000907308 */ /* 0x000fe20000000800 */
[----:B-1----:R-:W-:Y:S01]  /*21420*/  FMNMX.FTZ R4, R4, R20, !PT ;  /* 0x0000001404047209 */ /* 0x002fe20007810000 */
[----:B------:R-:W-:-:S04]  /*21430*/  FFMA.FTZ R20, R125, R0, -R3 ;  /* 0x000000007d147223 */ /* 0x000fc80000010803 */
[----:B------:R-:W-:-:S04]  /*21440*/  FMUL.FTZ R125, R4, R0 ;  /* 0x00000000047d7220 */ /* 0x000fc80000410000 */
[-CC-:B------:R-:W-:Y:S01]  /*21450*/  FFMA.FTZ R201, R170, R0.reuse, -R125.reuse ;  /* 0x00000000aac97223 */ /* 0x180fe2000001087d */
[-CC-:B------:R-:W-:Y:S01]  /*21460*/  FFMA.FTZ R203, R174, R0.reuse, -R125.reuse ;  /* 0x00000000aecb7223 */ /* 0x180fe2000001087d */
[-CC-:B------:R-:W-:Y:S01]  /*21470*/  FFMA.FTZ R197, R162, R0.reuse, -R125.reuse ;  /* 0x00000000a2c57223 */ /* 0x180fe2000001087d */
[-CC-:B------:R-:W-:Y:S01]  /*21480*/  FFMA.FTZ R145, R163, R0.reuse, -R125.reuse ;  /* 0x00000000a3917223 */ /* 0x180fe2000001087d */
[-CC-:B------:R-:W-:Y:S01]  /*21490*/  FFMA.FTZ R189, R146, R0.reuse, -R125.reuse ;  /* 0x0000000092bd7223 */ /* 0x180fe2000001087d */
[----:B------:R-:W-:Y:S01]  /*214a0*/  FFMA.FTZ R146, R2, R7, R200 ;  /* 0x0000000702927223 */ /* 0x000fe200000100c8 */
        /* <DEDUP_REMOVED lines=9> */
[----:B0-----:R-:W-:Y:S01]  /*21540*/  F2FP.BF16.F32.PACK_AB R200, R9, R200 ;  /* 0x000000c809c8723e */ /* 0x001fe200000010ff */
[-CC-:B------:R-:W-:Y:S01]  /*21550*/  FFMA.FTZ R135, R135, R0.reuse, -R125.reuse ;  /* 0x0000000087877223 */ /* 0x180fe2000001087d */
[-CC-:B------:R-:W-:Y:S01]  /*21560*/  FFMA.FTZ R122, R122, R0.reuse, -R125.reuse ;  /* 0x000000007a7a7223 */ /* 0x180fe2000001087d */
[-CC-:B------:R-:W-:Y:S01]  /*21570*/  FFMA.FTZ R123, R123, R0.reuse, -R125.reuse ;  /* 0x000000007b7b7223 */ /* 0x180fe2000001087d */
[----:B------:R-:W-:-:S03]  /*21580*/  FFMA.FTZ R126, R126, R0, -R125 ;  /* 0x000000007e7e7223 */ /* 0x000fc6000001087d */
        /* <DEDUP_REMOVED lines=15> */
[-C--:B------:R-:W-:Y:S01]  /*21680*/  FFMA.FTZ R137, R141, R0.reuse, -R3 ;  /* 0x000000008d897223 */ /* 0x080fe20000010803 */
[-CC-:B------:R-:W-:Y:S01]  /*21690*/  FFMA.FTZ R140, R167, R0.reuse, -R125.reuse ;  /* 0x00000000a78c7223 */ /* 0x180fe2000001087d */
[----:B------:R-:W-:Y:S01]  /*216a0*/  HGMMA.64x192x16.F32.BF16 R24, R180, gdesc[UR4].tnspB, R24, gsb0 ;  /* 0x42e00004b4187df0 */ /* 0x000fe20008001818 */
[----:B------:R-:W-:Y:S01]  /*216b0*/  R2UR UR7, R21 ;  /* 0x00000000150772ca */ /* 0x000fe200000e0000 */
[----:B------:R-:W-:Y:S01]  /*216c0*/  FADD.FTZ R21, R9, R146 ;  /* 0x0000009209157221 */ /* 0x000fe20000010000 */
[-CC-:B------:R-:W-:Y:S01]  /*216d0*/  FFMA.FTZ R141, R155, R0.reuse, -R125.reuse ;  /* 0x000000009b8d7223 */ /* 0x180fe2000001087d */
[-C--:B------:R-:W-:Y:S01]  /*216e0*/  FFMA.FTZ R185, R138, R0.reuse, -R125 ;  /* 0x000000008ab97223 */ /* 0x080fe2000001087d */
[----:B------:R-:W-:Y:S01]  /*216f0*/  MUFU.EX2 R140, R140 ;  /* 0x0000008c008c7308 */ /* 0x000fe20000000800 */
[----:B--2---:R-:W-:Y:S01]  /*21700*/  FADD.FTZ R21, R202, R21 ;  /* 0x00000015ca157221 */ /* 0x004fe20000010000 */
[----:B------:R-:W-:Y:S01]  /*21710*/  FFMA.FTZ R187, R142, R0, -R125 ;  /* 0x000000008ebb7223 */ /* 0x000fe2000001087d */
[----:B---3--:R-:W-:-:S02]  /*21720*/  F2FP.BF16.F32.PACK_AB R202, R168, R202 ;  /* 0x000000caa8ca723e */ /* 0x008fc400000010ff */
[----:B------:R-:W-:-:S03]  /*21730*/  FADD.FTZ R21, R168, R21 ;  /* 0x00000015a8157221 */ /* 0x000fc60000010000 */
[----:B------:R-:W-:Y:S01]  /*21740*/  MUFU.EX2 R141, R141 ;  /* 0x0000008d008d7308 */ /* 0x000fe20000000800 */
[----:B----4-:R-:W-:Y:S01]  /*21750*/  FADD.FTZ R21, R196, R21 ;  /* 0x00000015c4157221 */ /* 0x010fe20000010000 */
[----:B-----5:R-:W-:-:S03]  /*21760*/  F2FP.BF16.F32.PACK_AB R196, R160, R196 ;  /* 0x000000c4a0c4723e */ /* 0x020fc600000010ff */
        /* <DEDUP_REMOVED lines=16> */
[-C--:B------:R-:W-:Y:S01]  /*21870*/  FFMA.FTZ R129, R133, R0.reuse, -R3 ;  /* 0x0000000085817223 */ /* 0x080fe20000010803 */
[----:B------:R-:W-:Y:S01]  /*21880*/  FADD.FTZ R3, -R4, R8 ;  /* 0x0000000804037221 */ /* 0x000fe20000010100 */
[----:B------:R-:W-:Y:S01]  /*21890*/  WARPGROUP.ARRIVE ;  /* 0x00000000000079c5 */ /* 0x000fe20000000000 */
[----:B------:R0:W-:Y:S01]  /*218a0*/  MUFU.EX2 R8, R20 ;  /* 0x0000001400087308 */ /* 0x0001e20000000800 */
[-CC-:B------:R-:W-:Y:S01]  /*218b0*/  FFMA.FTZ R132, R171, R0.reuse, -R125.reuse ;  /* 0x00000000ab847223 */ /* 0x180fe2000001087d */
[-C--:B------:R-:W-:Y:S01]  /*218c0*/  FMUL.FTZ R3, R3, R0.reuse ;  /* 0x0000000003037220 */ /* 0x080fe20000410000 */
[-CC-:B------:R-:W-:Y:S01]  /*218d0*/  FFMA.FTZ R133, R175, R0.reuse, -R125.reuse ;  /* 0x00000000af857223 */ /* 0x180fe2000001087d */
[-C--:B------:R-:W-:Y:S01]  /*218e0*/  FFMA.FTZ R181, R130, R0.reuse, -R125 ;  /* 0x0000000082b57223 */ /* 0x080fe2000001087d */
[----:B------:R-:W-:Y:S01]  /*218f0*/  FADD.FTZ R130, R192, R21 ;  /* 0x00000015c0827221 */ /* 0x000fe20000010000 */
[----:B------:R-:W-:Y:S01]  /*21900*/  FFMA.FTZ R183, R134, R0, -R125 ;  /* 0x0000000086b77223 */ /* 0x000fe2000001087d */
[----:B------:R-:W-:Y:S01]  /*21910*/  F2FP.BF16.F32.PACK_AB R192, R153, R192 ;  /* 0x000000c099c0723e */ /* 0x000fe200000010ff */
[----:B------:R-:W1:Y:S01]  /*21920*/  MUFU.EX2 R3, R3 ;  /* 0x0000000300037308 */ /* 0x000e620000000800 */
[----:B0-----:R-:W-:-:S02]  /*21930*/  VIADD R20, R14, 0x300 ;  /* 0x000003000e147836 */ /* 0x001fc40000000000 */
[----:B------:R-:W-:-:S03]  /*21940*/  FFMA.FTZ R14, R147, R0, -R125 ;  /* 0x00000000930e7223 */ /* 0x000fc6000001087d */
[----:B------:R-:W-:Y:S02]  /*21950*/  R2UR UR6, R20 ;  /* 0x00000000140672ca */ /* 0x000fe400000e0000 */
[----:B------:R-:W0:Y:S01]  /*21960*/  MUFU.EX2 R132, R132 ;  /* 0x0000008400847308 */ /* 0x000e220000000800 */
[----:B------:R-:W-:-:S07]  /*21970*/  @!P1 PRMT R20, RZ, 0x654, R13 ;  /* 0x00000654ff149816 */ /* 0x000fce000000000d */
[----:B------:R-:W2:Y:S01]  /*21980*/  MUFU.EX2 R133, R133 ;  /* 0x0000008500857308 */ /* 0x000ea20000000800 */
[----:B-1----:R-:W-:Y:S01]  /*21990*/  FFMA.FTZ R7, R3, R6, R201 ;  /* 0x0000000603077223 */ /* 0x002fe200000100c9 */
[----:B------:R-:W-:Y:S01]  /*219a0*/  FFMA.FTZ R6, R139, R0, -R125 ;  /* 0x000000008b067223 */ /* 0x000fe2000001087d */
[----:B------:R-:W-:Y:S05]  /*219b0*/  HGMMA.64x192x16.F32.BF16 R24, R176, gdesc[UR4].tnspB, R24, gsb0 ;  /* 0x42e00004b0187df0 */ /* 0x000fea0008001818 */
[----:B------:R-:W1:Y:S01]  /*219c0*/  MUFU.EX2 R14, R14 ;  /* 0x0000000e000e7308 */ /* 0x000e620000000800 */
[----:B0-----:R-:W-:-:S07]  /*219d0*/  F2FP.BF16.F32.PACK_AB R201, R132, R201 ;  /* 0x000000c984c9723e */ /* 0x001fce00000010ff */
[----:B------:R-:W0:Y:S08]  /*219e0*/  MUFU.EX2 R13, R151 ;  /* 0x00000097000d7308 */ /* 0x000e300000000800 */
[----:B------:R-:W3:Y:S08]  /*219f0*/  MUFU.EX2 R6, R6 ;  /* 0x0000000600067308 */ /* 0x000ef00000000800 */
[----:B------:R-:W4:Y:S08]  /*21a00*/  MUFU.EX2 R180, R180 ;  /* 0x000000b400b47308 */ /* 0x000f300000000800 */
        /* <DEDUP_REMOVED lines=8> */
[----:B------:R-:W-:Y:S02]  /*21a90*/  F2FP.BF16.F32.PACK_AB R178, R8, R124 ;  /* 0x0000007c08b2723e */ /* 0x000fe400000010ff */
[----:B------:R-:W-:Y:S02]  /*21aa0*/  F2FP.BF16.F32.PACK_AB R176, R121, R120 ;  /* 0x0000007879b0723e */ /* 0x000fe400000010ff */
[----:B------:R-:W-:Y:S01]  /*21ab0*/  F2FP.BF16.F32.PACK_AB R177, R123, R122 ;  /* 0x0000007a7bb1723e */ /* 0x000fe200000010ff */
[----:B-----5:R-:W-:Y:S01]  /*21ac0*/  FADD.FTZ R20, R132, R7 ;  /* 0x0000000784147221 */ /* 0x020fe20000010000 */
[----:B------:R5:W-:Y:S01]  /*21ad0*/  @!P1 SYNCS.ARRIVE.TRANS64.RED.A1T0 RZ, [R11+URZ], RZ ;  /* 0x000000ff0bff99a7 */ /* 0x000be2000810043f */
[-CC-:B------:R-:W-:Y:S01]  /*21ae0*/  FFMA.FTZ R7, R143, R0.reuse, -R125.reuse ;  /* 0x000000008f077223 */ /* 0x180fe2000001087d */
[----:B------:R-:W-:Y:S01]  /*21af0*/  FFMA.FTZ R125, R127, R0, -R125 ;  /* 0x000000007f7d7223 */ /* 0x000fe2000001087d */
[----:B------:R-:W-:Y:S01]  /*21b00*/  FADD.FTZ R20, R203, R20 ;  /* 0x00000014cb147221 */ /* 0x000fe20000010000 */
[----:B--2---:R-:W-:-:S03]  /*21b10*/  F2FP.BF16.F32.PACK_AB R203, R133, R203 ;  /* 0x000000cb85cb723e */ /* 0x004fc600000010ff */
[----:B------:R-:W-:Y:S01]  /*21b20*/  FADD.FTZ R20, R133, R20 ;  /* 0x0000001485147221 */ /* 0x000fe20000010000 */
[----:B------:R-:W2:Y:S03]  /*21b30*/  MUFU.EX2 R7, R7 ;  /* 0x0000000700077308 */ /* 0x000ea60000000800 */
[----:B------:R-:W-:Y:S01]  /*21b40*/  FADD.FTZ R20, R197, R20 ;  /* 0x00000014c5147221 */ /* 0x000fe20000010000 */
[----:B------:R-:W-:-:S03]  /*21b50*/  F2FP.BF16.F32.PACK_AB R197, R145, R197 ;  /* 0x000000c591c5723e */ /* 0x000fc600000010ff */
[----:B------:R-:W-:Y:S01]  /*21b60*/  FADD.FTZ R20, R145, R20 ;  /* 0x0000001491147221 */ /* 0x000fe20000010000 */
[----:B------:R-:W2:Y:S03]  /*21b70*/  MUFU.EX2 R125, R125 ;  /* 0x0000007d007d7308 */ /* 0x000ea60000000800 */
[----:B-----5:R-:W-:Y:S01]  /*21b80*/  FADD.FTZ R11, R199, R20 ;  /* 0x00000014c70b7221 */ /* 0x020fe20000010000 */
        /* <DEDUP_REMOVED lines=17> */
[C---:B-1----:R-:W-:Y:S02]  /*21ca0*/  F2FP.BF16.F32.PACK_AB R189, R14.reuse, R189 ;  /* 0x000000bd0ebd723e */ /* 0x042fe400000010ff */
[----:B------:R-:W-:Y:S01]  /*21cb0*/  FADD.FTZ R20, R14, R11 ;  /* 0x0000000b0e147221 */ /* 0x000fe20000010000 */
[C---:B------:R-:W-:Y:S01]  /*21cc0*/  FADD.FTZ R21, R144.reuse, R21 ;  /* 0x0000001590157221 */ /* 0x040fe20000010000 */
[----:B------:R-:W-:-:S02]  /*21cd0*/  F2FP.BF16.F32.PACK_AB R190, R144, R190 ;  /* 0x000000be90be723e */ /* 0x000fc400000010ff */
[----:B------:R-:W-:Y:S01]  /*21ce0*/  FADD.FTZ R20, R191, R20 ;  /* 0x00000014bf147221 */ /* 0x000fe20000010000 */
[----:B------:R-:W-:Y:S01]  /*21cf0*/  FADD.FTZ R21, R184, R21 ;  /* 0x00000015b8157221 */ /* 0x000fe20000010000 */
[C---:B0-----:R-:W-:Y:S02]  /*21d00*/  F2FP.BF16.F32.PACK_AB R191, R13.reuse, R191 ;  /* 0x000000bf0dbf723e */ /* 0x041fe400000010ff */
[----:B------:R-:W-:Y:S01]  /*21d10*/  FADD.FTZ R20, R13, R20 ;  /* 0x000000140d147221 */ /* 0x000fe20000010000 */
[C---:B------:R-:W-:Y:S01]  /*21d20*/  FADD.FTZ R21, R136.reuse, R21 ;  /* 0x0000001588157221 */ /* 0x040fe20000010000 */
[----:B------:R-:W-:Y:S02]  /*21d30*/  F2FP.BF16.F32.PACK_AB R184, R136, R184 ;  /* 0x000000b888b8723e */ /* 0x000fe400000010ff */
[----:B------:R-:W-:Y:S01]  /*21d40*/  FADD.FTZ R11, R185, R20 ;  /* 0x00000014b90b7221 */ /* 0x000fe20000010000 */
[----:B------:R-:W-:Y:S01]  /*21d50*/  FADD.FTZ R130, R186, R21 ;  /* 0x00000015ba827221 */ /* 0x000fe20000010000 */
[----:B---3--:R-:W-:-:S02]  /*21d60*/  F2FP.BF16.F32.PACK_AB R185, R6, R185 ;  /* 0x000000b906b9723e */ /* 0x008fc400000010ff */
[----:B------:R-:W-:Y:S01]  /*21d70*/  FADD.FTZ R20, R6, R11 ;  /* 0x0000000b06147221 */ /* 0x000fe20000010000 */
[C---:B------:R-:W-:Y:S01]  /*21d80*/  FADD.FTZ R11, R137.reuse, R130 ;  /* 0x00000082890b7221 */ /* 0x040fe20000010000 */
[----:B------:R-:W-:Y:S02]  /*21d90*/  F2FP.BF16.F32.PACK_AB R186, R137, R186 ;  /* 0x000000ba89ba723e */ /* 0x000fe400000010ff */
[----:B------:R-:W-:Y:S01]  /*21da0*/  FADD.FTZ R20, R187, R20 ;  /* 0x00000014bb147221 */ /* 0x000fe20000010000 */
[----:B----4-:R-:W-:Y:S01]  /*21db0*/  FADD.FTZ R11, R180, R11 ;  /* 0x0000000bb40b7221 */ /* 0x010fe20000010000 */
[C---:B--2---:R-:W-:Y:S02]  /*21dc0*/  F2FP.BF16.F32.PACK_AB R187, R7.reuse, R187 ;  /* 0x000000bb07bb723e */ /* 0x044fe400000010ff */
        /* <DEDUP_REMOVED lines=12> */
[----:B------:R-:W-:-:S02]  /*21e90*/  F2FP.BF16.F32.PACK_AB R183, R12, R183 ;  /* 0x000000b70cb7723e */ /* 0x000fc400000010ff */
[----:B------:R-:W-:Y:S01]  /*21ea0*/  FADD.FTZ R11, R12, R11 ;  /* 0x0000000b0c0b7221 */ /* 0x000fe20000010000 */
[----:B------:R-:W-:Y:S01]  /*21eb0*/  FADD.FTZ R7, R121, R6 ;  /* 0x0000000679077221 */ /* 0x000fe20000010000 */
[----:B------:R-:W-:Y:S02]  /*21ec0*/  IMAD.MOV.U32 R12, RZ, RZ, R205 ;  /* 0x000000ffff0c7224 */ /* 0x000fe400078e00cd */
[----:B------:R-:W-:Y:S01]  /*21ed0*/  FADD.FTZ R14, R122, R11 ;  /* 0x0000000b7a0e7221 */ /* 0x000fe20000010000 */
[----:B------:R-:W-:Y:S01]  /*21ee0*/  FADD.FTZ R7, R124, R7 ;  /* 0x000000077c077221 */ /* 0x000fe20000010000 */
[----:B------:R-:W-:Y:S02]  /*21ef0*/  IMAD.MOV.U32 R11, RZ, RZ, R208 ;  /* 0x000000ffff0b7224 */ /* 0x000fe400078e00d0 */
[----:B------:R-:W-:Y:S01]  /*21f00*/  FADD.FTZ R14, R123, R14 ;  /* 0x0000000e7b0e7221 */ /* 0x000fe20000010000 */
[----:B------:R-:W-:Y:S01]  /*21f10*/  FADD.FTZ R7, R8, R7 ;  /* 0x0000000708077221 */ /* 0x000fe20000010000 */
[----:B------:R-:W-:-:S02]  /*21f20*/  IMAD.MOV.U32 R8, RZ, RZ, R4 ;  /* 0x000000ffff087224 */ /* 0x000fc400078e0004 */
[----:B------:R-:W-:Y:S01]  /*21f30*/  FADD.FTZ R14, R179, R14 ;  /* 0x0000000eb30e7221 */ /* 0x000fe20000010000 */
[----:B------:R-:W-:-:S03]  /*21f40*/  F2FP.BF16.F32.PACK_AB R179, R125, R179 ;  /* 0x000000b37db3723e */ /* 0x000fc600000010ff */
[----:B------:R-:W-:Y:S01]  /*21f50*/  FADD.FTZ R6, R125, R14 ;  /* 0x0000000e7d067221 */ /* 0x000fe20000010000 */
[----:B------:R-:W-:Y:S06]  /*21f60*/  @P2 BRA `(.L_x_5265) ;  /* 0xffffffb000b82947 */ /* 0x000fec000383ffff */
.L_x_5254:
[----:B------:R-:W-:Y:S05]  /*21f70*/  BSYNC B0 ;  /* 0x0000000000007941 */ /* 0x000fea0003800000 */
.L_x_5253:
        /* <DEDUP_REMOVED lines=99> */
.L_x_5266:
[----:B------:R-:W-:Y:S01]  /*225b0*/  IMAD R11, R205, 0x8, R18 ;  /* 0x00000008cd0b7824 */ /* 0x000fe200078e0212 */
[----:B------:R-:W-:-:S04]  /*225c0*/  SHF.L.U32 R2, R208, 0x1f, RZ ;  /* 0x0000001fd0027819 */ /* 0x000fc800000006ff */
[----:B------:R0:W1:Y:S01]  /*225d0*/  SYNCS.PHASECHK.TRANS64.TRYWAIT P2, [R11+URZ+0x36850], R2 ;  /* 0x036850020b0075a7 */ /* 0x000062000804017f */
[----:B------:R-:W-:Y:S05]  /*225e0*/  @!P0 BRA `(.L_x_5267) ;  /* 0x0000000000048947 */ /* 0x000fea0003800000 */
[----:B------:R-:W-:Y:S01]  /*225f0*/  BPT.TRAP 0x1 ;  /* 0x000000040000795c */ /* 0x000fe20000300000 */
.L_x_5267:
        /* <DEDUP_REMOVED lines=9> */
.L_x_5269:
[----:B------:R-:W-:Y:S05]  /*22690*/  BSYNC B0 ;  /* 0x0000000000007941 */ /* 0x000fea0003800000 */
.L_x_5268:
        /* <DEDUP_REMOVED lines=178> */
.L_x_5165:
        /* <DEDUP_REMOVED lines=159> */
[----:B--2---:R-:W-:Y:S01]  /*23bb0*/  IMAD.U32 R0, RZ, RZ, UR4 ;  /* 0x00000004ff007e24 */ /* 0x004fe2000f8e00ff */
[----:B------:R-:W-:Y:S01]  /*23bc0*/  @P1 IADD3.X R7, R228, UR5, RZ, P2, !PT ;  /* 0x00000005e4071c10 */ /* 0x000fe200097fe4ff */
[----:B------:R2:W5:Y:S01]  /*23bd0*/  @P0 LDG.E R20, desc[UR60][R8.64] ;  /* 0x0000003c08140981 */ /* 0x000562000c1e1900 */
[----:B------:R-:W-:-:S03]  /*23be0*/  IADD3 R11, P4, R4, 0x1000, RZ ;  /* 0x00001000040b7810 */ /* 0x000fc60007f9e0ff */
[----:B------:R2:W5:Y:S01]  /*23bf0*/  @P1 LDG.E R0, desc[UR60][R6.64] ;  /* 0x0000003c06001981 */ /* 0x000562000c1e1900 */
[----:B------:R-:W-:Y:S01]  /*23c00*/  LOP3.LUT R10, R11, 0x380, RZ, 0xc0, !PT ;  /* 0x000003800b0a7812 */ /* 0x000fe200078ec0ff */
[----:B------:R-:W-:Y:S08]  /*23c10*/  @P1 BRA `(.L_x_5273) ;  /* 0x0000000000101947 */ /* 0x000ff00003800000 */
[----:B------:R-:W-:Y:S05]  /*23c20*/  @!P0 BRA `(.L_x_5273) ;  /* 0x00000000000c8947 */ /* 0x000fea0003800000 */
[----:B--2---:R-:W2:Y:S04]  /*23c30*/  LDG.E R7, desc[UR60][R8.64] ;  /* 0x0000003c08077981 */ /* 0x004ea8000c1e1900 */
[----:B-----5:R-:W2:Y:S02]  /*23c40*/  LDG.E R0, desc[UR60][R8.64+0x4] ;  /* 0x0000043c08007981 */ /* 0x020ea4000c1e1900 */
[----:B--2---:R-:W-:-:S07]  /*23c50*/  IMAD.IADD R0, R0, 0x1, -R7 ;  /* 0x0000000100007824 */ /* 0x004fce00078e0a07 */
.L_x_5273:
[----:B------:R-:W-:Y:S01]  /*23c60*/  SHF.R.S32.HI R61, RZ, 0x1f, R226 ;  /* 0x0000001fff3d7819 */ /* 0x000fe200000114e2 */
[----:B------:R-:W-:Y:S01]  /*23c70*/  ULDC.64 UR4, c[0x0][0xb70] ;  /* 0x0002dc0000047ab9 */ /* 0x000fe20000000a00 */
[--C-:B-----5:R-:W-:Y:S02]  /*23c80*/  SHF.R.S32.HI R21, RZ, 0x1f, R20.reuse ;  /* 0x0000001fff157819 */ /* 0x120fe40000011414 */
[----:B--2---:R-:W-:Y:S01]  /*23c90*/  SHF.R.U64 R8, R10, 0x3, RZ ;  /* 0x000000030a087819 */ /* 0x004fe200000012ff */
[----:B------:R-:W-:Y:S01]  /*23ca0*/  IMAD R7, R61, UR4, RZ ;  /* 0x000000043d077c24 */ /* 0x000fe2000f8e02ff */
[----:B------:R-:W-:Y:S02]  /*23cb0*/  SEL R235, R235, RZ, !P0 ;  /* 0x000000ffebeb7207 */ /* 0x000fe40004000000 */
[----:B------:R-:W-:Y:S01]  /*23cc0*/  SEL R229, R229, RZ, !P0 ;  /* 0x000000ffe5e57207 */ /* 0x000fe20004000000 */
[----:B------:R-:W-:Y:S01]  /*23cd0*/  IMAD R9, R226, UR5, R7 ;  /* 0x00000005e2097c24 */ /* 0x000fe2000f8e0207 */
[----:B------:R-:W-:Y:S01]  /*23ce0*/  IADD3 R29, P0, R4, 0x4000, RZ ;  /* 0x00004000041d7810 */ /* 0x000fe20007f1e0ff */
[----:B------:R-:W-:Y:S01]  /*23cf0*/  IMAD.WIDE.U32 R6, R226, UR4, R20 ;  /* 0x00000004e2067c25 */ /* 0x000fe2000f8e0014 */
[----:B------:R-:W-:Y:S01]  /*23d00*/  ULDC.64 UR4, c[0x0][0xb78] ;  /* 0x0002de0000047ab9 */ /* 0x000fe20000000a00 */
[----:B------:R-:W-:-:S02]  /*23d10*/  LOP3.LUT R8, R8, R11, RZ, 0x3c, !PT ;  /* 0x0000000b08087212 */ /* 0x000fc400078e3cff */
[----:B------:R-:W-:Y:S01]  /*23d20*/  IMAD.IADD R7, R7, 0x1, R9 ;  /* 0x0000000107077824 */ /* 0x000fe200078e0209 */
[C---:B------:R-:W-:Y:S01]  /*23d30*/  IADD3 R13, P5, R4.reuse, 0x2000, RZ ;  /* 0x00002000040d7810 */ /* 0x040fe20007fbe0ff */
[----:B------:R-:W-:Y:S01]  /*23d40*/  IMAD R9, R235, UR4, RZ ;  /* 0x00000004eb097c24 */ /* 0x000fe2000f8e02ff */
[C---:B------:R-:W-:Y:S01]  /*23d50*/  IADD3 R25, P6, R4.reuse, 0x3000, RZ ;  /* 0x0000300004197810 */ /* 0x040fe20007fde0ff */
[----:B------:R-:W-:Y:S01]  /*23d60*/  IMAD R11, R233, 0x80, R225 ;  /* 0x00000080e90b7824 */ /* 0x000fe200078e02e1 */
[C---:B------:R-:W-:Y:S01]  /*23d70*/  IADD3 R33, P1, R4.reuse, 0x5000, RZ ;  /* 0x0000500004217810 */ /* 0x040fe20007f3e0ff */
[----:B------:R-:W-:Y:S01]  /*23d80*/  IMAD.WIDE.U32 R6, R229, UR4, R6 ;  /* 0x00000004e5067c25 */ /* 0x000fe2000f8e0006 */
[----:B------:R-:W-:Y:S02]  /*23d90*/  LOP3.LUT R28, R29, 0x380, RZ, 0xc0, !PT ;  /* 0x000003801d1c7812 */ /* 0x000fe400078ec0ff */
[----:B------:R-:W-:Y:S01]  /*23da0*/  IADD3 R37, P2, R4, 0x6000, RZ ;  /* 0x0000600004257810 */ /* 0x000fe20007f5e0ff */
[----:B------:R-:W-:Y:S01]  /*23db0*/  IMAD R10, R229, UR5, R9 ;  /* 0x00000005e50a7c24 */ /* 0x000fe2000f8e0209 */
[----:B------:R-:W-:Y:S01]  /*23dc0*/  SHF.R.S32.HI R9, RZ, 0x1f, R11 ;  /* 0x0000001fff097819 */ /* 0x000fe2000001140b */
[----:B------:R-:W-:Y:S01]  /*23dd0*/  ULDC.64 UR4, c[0x0][0xb40] ;  /* 0x0002d00000047ab9 */ /* 0x000fe20000000a00 */
[----:B------:R-:W-:-:S02]  /*23de0*/  IADD3 R6, P3, R11, R6, RZ ;  /* 0x000000060b067210 */ /* 0x000fc40007f7e0ff */
[----:B------:R-:W-:Y:S02]  /*23df0*/  LOP3.LUT R12, R13, 0x380, RZ, 0xc0, !PT ;  /* 0x000003800d0c7812 */ /* 0x000fe400078ec0ff */
[----:B------:R-:W-:Y:S02]  /*23e00*/  LOP3.LUT R24, R25, 0x380, RZ, 0xc0, !PT ;  /* 0x0000038019187812 */ /* 0x000fe400078ec0ff */
[----:B------:R-:W-:Y:S02]  /*23e10*/  LOP3.LUT R32, R33, 0x380, RZ, 0xc0, !PT ;  /* 0x0000038021207812 */ /* 0x000fe400078ec0ff */
[----:B------:R-:W-:Y:S02]  /*23e20*/  SHF.R.U64 R28, R28, 0x3, RZ ;  /* 0x000000031c1c7819 */ /* 0x000fe400000012ff */
[----:B------:R-:W-:Y:S02]  /*23e30*/  LOP3.LUT R36, R37, 0x380, RZ, 0xc0, !PT ;  /* 0x0000038025247812 */ /* 0x000fe400078ec0ff */
[----:B------:R-:W-:Y:S01]  /*23e40*/  IADD3.X R9, R9, R7, R10, P3, !PT ;  /* 0x0000000709097210 */ /* 0x000fe20001ffe40a */
[----:B------:R-:W-:Y:S01]  /*23e50*/  VIADD R7, R11, 0x8 ;  /* 0x000000080b077836 */ /* 0x000fe20000000000 */
[----:B------:R-:W-:-:S02]  /*23e60*/  SHF.R.U64 R12, R12, 0x3, RZ ;  /* 0x000000030c0c7819 */ /* 0x000fc400000012ff */
[----:B------:R-:W-:Y:S02]  /*23e70*/  SHF.R.U64 R24, R24, 0x3, RZ ;  /* 0x0000000318187819 */ /* 0x000fe400000012ff */
[----:B------:R-:W-:Y:S02]  /*23e80*/  SHF.R.U64 R32, R32, 0x3, RZ ;  /* 0x0000000320207819 */ /* 0x000fe400000012ff */
[----:B------:R-:W-:Y:S02]  /*23e90*/  LEA R54, P3, R6, UR4, 0x2 ;  /* 0x0000000406367c11 */ /* 0x000fe4000f8610ff */
[----:B------:R-:W-:Y:S01]  /*23ea0*/  LOP3.LUT R28, R28, R29, RZ, 0x3c, !PT ;  /* 0x0000001d1c1c7212 */ /* 0x000fe200078e3cff */
[----:B------:R-:W-:Y:S01]  /*23eb0*/  IMAD.X R29, RZ, RZ, R5, P0 ;  /* 0x000000ffff1d7224 */ /* 0x000fe200000e0605 */
[----:B------:R-:W-:Y:S02]  /*23ec0*/  SHF.R.U64 R36, R36, 0x3, RZ ;  /* 0x0000000324247819 */ /* 0x000fe400000012ff */
[----:B------:R-:W-:-:S02]  /*23ed0*/  LOP3.LUT P0, RZ, R237, 0x3, RZ, 0xc0, !PT ;  /* 0x00000003edff7812 */ /* 0x000fc4000780c0ff */
        /* <DEDUP_REMOVED lines=86> */
[----:B--2---:R2:W-:Y:S01]  /*24440*/  SYNCS.ARRIVE.TRANS64.RED.A1T0 RZ, [R0+URZ], RZ ;  /* 0x000000ff00ff79a7 */ /* 0x0045e2000810043f */
[----:B------:R-:W-:Y:S01]  /*24450*/  BSSY B1, `(.L_x_5274) ;  /* 0x0000018000017945 */ /* 0x000fe20003800000 */
        /* <DEDUP_REMOVED lines=23> */
.L_x_5275:
[----:B------:R-:W-:Y:S05]  /*245d0*/  BSYNC B1 ;  /* 0x0000000000017941 */ /* 0x000fea0003800000 */
.L_x_5274:
        /* <DEDUP_REMOVED lines=23> */
.L_x_5277:
[----:B------:R-:W-:Y:S05]  /*24750*/  BSYNC B1 ;  /* 0x0000000000017941 */ /* 0x000fea0003800000 */
.L_x_5276:
        /* <DEDUP_REMOVED lines=23> */
.L_x_5279:
[----:B------:R-:W-:Y:S05]  /*248d0*/  BSYNC B1 ;  /* 0x0000000000017941 */ /* 0x000fea0003800000 */
.L_x_5278:
        /* <DEDUP_REMOVED lines=24> */
.L_x_5272:
        /* <DEDUP_REMOVED lines=9> */
[----:B------:R2:W5:Y:S09]  /*24af0*/  @P0 LDG.E R7, desc[UR60][R2.64] ;  /* 0x0000003c02070981 */ /* 0x000572000c1e1900 */
[----:B------:R-:W-:Y:S01]  /*24b00*/  @P1 IADD3 R4, P2, R227, UR4, RZ ;  /* 0x00000004e3041c10 */ /* 0x000fe2000ff5e0ff */
[----:B------:R-:W-:-:S02]  /*24b10*/  ULDC UR4, c[0x0][0xa88] ;  /* 0x0002a20000047ab9 */ /* 0x000fc40000000800 */
[----:B------:R-:W-:Y:S01]  /*24b20*/  IMAD.U32 R0, RZ, RZ, UR4 ;  /* 0x00000004ff007e24 */ /* 0x000fe2000f8e00ff */
[----:B------:R-:W-:-:S05]  /*24b30*/  @P1 IADD3.X R5, R228, UR5, RZ, P2, !PT ;  /* 0x00000005e4051c10 */ /* 0x000fca00097fe4ff */
        /* <DEDUP_REMOVED lines=9> */
.L_x_5281:
        /* <DEDUP_REMOVED lines=28> */
.L_x_5283:
[----:B------:R-:W-:Y:S05]  /*24d90*/  BSYNC B1 ;  /* 0x0000000000017941 */ /* 0x000fea0003800000 */
.L_x_5282:
        /* <DEDUP_REMOVED lines=49> */
.L_x_5285:
[----:B------:R-:W-:Y:S05]  /*250b0*/  BSYNC B1 ;  /* 0x0000000000017941 */ /* 0x000fea0003800000 */
.L_x_5284:
        /* <DEDUP_REMOVED lines=23> */
.L_x_5287:
[----:B------:R-:W-:Y:S05]  /*25230*/  BSYNC B1 ;  /* 0x0000000000017941 */ /* 0x000fea0003800000 */
.L_x_5286:
        /* <DEDUP_REMOVED lines=23> */
.L_x_5289:
[----:B------:R-:W-:Y:S05]  /*253b0*/  BSYNC B1 ;  /* 0x0000000000017941 */ /* 0x000fea0003800000 */
.L_x_5288:
        /* <DEDUP_REMOVED lines=22> */
.L_x_5280:
[----:B------:R-:W-:Y:S05]  /*25520*/  BSYNC B0 ;  /* 0x0000000000007941 */ /* 0x000fea0003800000 */
.L_x_5271:
[----:B------:R-:W-:Y:S02]  /*25530*/  ULDC UR4, c[0x0][0xc14] ;  /* 0x0003050000047ab9 */ /* 0x000fe40000000800 */
[----:B-1----:R-:W-:-:S13]  /*25540*/  ISETP.GE.AND P0, PT, R215, UR4, PT ;  /* 0x00000004d7007c0c */ /* 0x002fda000bf06270 */
[----:B------:R-:W-:Y:S05]  /*25550*/  @!P0 BRA `(.L_x_5290) ;  /* 0xfffffdbc00408947 */ /* 0x000fea000383ffff */
[----:B------:R-:W-:Y:S05]  /*25560*/  BRA `(.L_x_5054) ;  /* 0x0000006400187947 */ /* 0x000fea0003800000 */
.L_x_5052:
        /* <DEDUP_REMOVED lines=9> */
[----:B------:R-:W-:Y:S01]  /*25600*/  CS2R R16, SRZ ;  /* 0x0000000000107805 */ /* 0x000fe2000001ff00 */
        /* <DEDUP_REMOVED lines=51> */
.L_x_5295:
        /* <DEDUP_REMOVED lines=16> */
.L_x_5294:
[----:B------:R-:W-:Y:S05]  /*25a40*/  BSYNC B0 ;  /* 0x0000000000007941 */ /* 0x000fea0003800000 */
.L_x_5293:
        /* <DEDUP_REMOVED lines=25> */
.L_x_5291:
        /* <DEDUP_REMOVED lines=20> */
.L_x_5296:
        /* <DEDUP_REMOVED lines=56> */
.L_x_5292:
[----:B------:R-:W-:Y:S02]  /*260a0*/  IMAD.MOV.U32 R17, RZ, RZ, RZ ;  /* 0x000000ffff117224 */ /* 0x000fe400078e00ff */
[----:B------:R-:W-:Y:S02]  /*260b0*/  IMAD.U32 R16, RZ, RZ, UR6 ;  /* 0x00000006ff107e24 */ /* 0x000fe4000f8e00ff */
[----:B------:R-:W-:-:S07]  /*260c0*/  IMAD.MOV.U32 R18, RZ, RZ, RZ ;  /* 0x000000ffff127224 */ /* 0x000fce00078e00ff */
.L_x_5297:
        /* <DEDUP_REMOVED lines=20> */
[----:B-1----:R-:W-:Y:S01]  /*26210*/  IMAD.MOV.U32 R0, RZ, RZ, 0x1 ;  /* 0x00000001ff007424 */ /* 0x002fe200078e00ff */
        /* <DEDUP_REMOVED lines=10> */
[----:B------:R-:W2:Y:S11]  /*262c0*/  S2R R4, SR_TID.X ;  /* 0x0000000000047919 */ /* 0x000eb60000002100 */
[----:B------:R-:W-:Y:S01]  /*262d0*/  ULOP3.LUT UR38, UR4, 0x2, URZ, 0xfc, !UPT ;  /* 0x0000000204267892 */ /* 0x000fe2000f8efc3f */
[----:B--2---:R-:W-:-:S04]  /*262e0*/  LOP3.LUT R4, R4, 0x7f, RZ, 0xc0, !PT ;  /* 0x0000007f04047812 */ /* 0x004fc800078ec0ff */
[C---:B------:R-:W-:Y:S02]  /*262f0*/  ISETP.NE.AND P2, PT, R4.reuse, RZ, PT ;  /* 0x000000ff0400720c */ /* 0x040fe40003f45270 */
[----:B------:R-:W-:-:S11]  /*26300*/  ISETP.NE.OR P0, PT, R4, RZ, !P1 ;  /* 0x000000ff0400720c */ /* 0x000fd60004f05670 */
[----:B------:R-:W-:-:S04]  /*26310*/  @P2 LOP3.LUT R2, R2, 0x2, RZ, 0xfc, !PT ;  /* 0x0000000202022812 */ /* 0x000fc800078efcff */
[----:B------:R-:W-:-:S05]  /*26320*/  @P0 LOP3.LUT R2, R2, 0x40, RZ, 0xfc, !PT ;  /* 0x0000004002020812 */ /* 0x000fca00078efcff */
[----:B------:R1:W-:Y:S02]  /*26330*/  STL [R1+0x10], R2 ;  /* 0x0000100201007387 */ /* 0x0003e40000100800 */
.L_x_5388:
[----:B-12---:R-:W1:Y:S02]  /*26340*/  LDC.64 R2, c[0x0][0xc60] ;  /* 0x00031800ff027b82 */ /* 0x006e640000000a00 */
[----:B-1----:R-:W-:-:S05]  /*26350*/  IMAD.WIDE R2, R19, 0x4, R2 ;  /* 0x0000000413027825 */ /* 0x002fca00078e0202 */
[----:B0-----:R-:W2:Y:S01]  /*26360*/  LDG.E R11, desc[UR60][R2.64] ;  /* 0x0000003c020b7981 */ /* 0x001ea2000c1e1900 */
[----:B------:R-:W-:Y:S05]  /*26370*/  YIELD ;  /* 0x0000000000007946 */ /* 0x000fea0003800000 */
[----:B------:R-:W-:Y:S01]  /*26380*/  ULDC.64 UR4, c[0x0][0xa28] ;  /* 0x00028a0000047ab9 */ /* 0x000fe20000000a00 */
[----:B------:R-:W-:Y:S01]  /*26390*/  IMAD.MOV.U32 R0, RZ, RZ, RZ ;  /* 0x000000ffff007224 */ /* 0x000fe200078e00ff */
[----:B------:R-:W-:Y:S01]  /*263a0*/  ISETP.NE.U32.AND P0, PT, RZ, UR4, PT ;  /* 0x00000004ff007c0c */ /* 0x000fe2000bf05070 */
[----:B------:R-:W-:Y:S01]  /*263b0*/  IMAD.MOV.U32 R10, RZ, RZ, RZ ;  /* 0x000000ffff0a7224 */ /* 0x000fe200078e00ff */
[----:B------:R-:W-:Y:S01]  /*263c0*/  ULDC.64 UR8, c[0x0][0xa08] ;  /* 0x0002820000087ab9 */ /* 0x000fe20000000a00 */
[----:B------:R-:W-:Y:S01]  /*263d0*/  ULDC.64 UR10, c[0x0][0xa10] ;  /* 0x00028400000a7ab9 */ /* 0x000fe20000000a00 */
[----:B------:R-:W-:-:S02]  /*263e0*/  ISETP.NE.AND.EX P0, PT, RZ, UR5, PT, P0 ;  /* 0x00000005ff007c0c */ /* 0x000fc4000bf05300 */
        /* <DEDUP_REMOVED lines=10> */
[----:B------:R-:W-:-:S03]  /*26490*/  ISETP.NE.AND.EX P0, PT, RZ, UR5, PT, P0 ;  /* 0x00000005ff007c0c */ /* 0x000fc6000bf05300 */
        /* <DEDUP_REMOVED lines=9> */
[----:B------:R-:W-:-:S04]  /*26530*/  IADD3 R6, P1, R13, UR8, RZ ;  /* 0x000000080d067c10 */ /* 0x000fc8000ff3e0ff */
[----:B------:R-:W-:Y:S02]  /*26540*/  IADD3.X R7, R12, UR9, RZ, P1, !PT ;  /* 0x000000090c077c10 */ /* 0x000fe40008ffe4ff */
[----:B------:R-:W-:-:S03]  /*26550*/  IADD3 R4, P1, R13, UR10, RZ ;  /* 0x0000000a0d047c10 */ /* 0x000fc6000ff3e0ff */
[----:B------:R-:W2:Y:S01]  /*26560*/  @P2 LDG.E R10, desc[UR60][R2.64] ;  /* 0x0000003c020a2981 */ /* 0x000ea2000c1e1900 */
[----:B------:R-:W-:Y:S02]  /*26570*/  IADD3.X R5, R12, UR11, RZ, P1, !PT ;  /* 0x0000000b0c057c10 */ /* 0x000fe40008ffe4ff */
[----:B------:R-:W-:Y:S01]  /*26580*/  ISETP.NE.U32.AND P1, PT, RZ, UR8, PT ;  /* 0x00000008ff007c0c */ /* 0x000fe2000bf25070 */
[----:B------:R-:W-:-:S03]  /*26590*/  ULDC UR6, c[0x0][0x338] ;  /* 0x0000ce0000067ab9 */ /* 0x000fc60000000800 */
[----:B------:R-:W-:Y:S02]  /*265a0*/  ISETP.NE.AND.EX P3, PT, RZ, UR9, PT, P1 ;  /* 0x00000009ff007c0c */ /* 0x000fe4000bf65310 */
[----:B------:R-:W-:-:S04]  /*265b0*/  ISETP.NE.U32.AND P1, PT, RZ, UR10, PT ;  /* 0x0000000aff007c0c */ /* 0x000fc8000bf25070 */
[----:B------:R-:W-:Y:S01]  /*265c0*/  ISETP.NE.AND.EX P1, PT, RZ, UR11, PT, P1 ;  /* 0x0000000bff007c0c */ /* 0x000fe2000bf25310 */
[----:B--2---:R0:W-:Y:S02]  /*265d0*/  STL [R1+0x34], R10 ;  /* 0x0000340a01007387 */ /* 0x0041e40000100800 */
[----:B0-----:R-:W-:Y:S01]  /*265e0*/  IMAD.U32 R10, RZ, RZ, UR4 ;  /* 0x00000004ff0a7e24 */ /* 0x001fe2000f8e00ff */
[----:B------:R-:W-:Y:S02]  /*265f0*/  ULDC.64 UR4, c[0x0][0x3f8] ;  /* 0x0000fe0000047ab9 */ /* 0x000fe40000000a00 */
[----:B------:R-:W-:-:S03]  /*26600*/  UISETP.NE.U32.AND UP0, UPT, UR4, URZ, UPT ;  /* 0x0000003f0400728c */ /* 0x000fc6000bf05070 */
[----:B------:R-:W-:Y:S01]  /*26610*/  ULDC UR4, c[0x0][0x404] ;  /* 0x0001010000047ab9 */ /* 0x000fe20000000800 */
[----:B------:R-:W-:Y:S01]  /*26620*/  UISETP.NE.AND.EX UP0, UPT, UR5, URZ, UPT, UP0 ;  /* 0x0000003f0500728c */ /* 0x000fe2000bf05300 */
[----:B------:R0:W5:Y:S02]  /*26630*/  @P0 LDG.E R10, desc[UR60][R8.64] ;  /* 0x0000003c080a0981 */ /* 0x000164000c1e1900 */
[----:B------:R-:W-:Y:S01]  /*26640*/  ULDC UR5, c[0x0][0x2e0] ;  /* 0x0000b80000057ab9 */ /* 0x000fe20000000800 */
[----:B------:R-:W-:-:S04]  /*26650*/  USEL UR4, UR4, 0x1, UP0 ;  /* 0x0000000104047887 */ /* 0x000fc80008000000 */
[----:B------:R-:W-:Y:S01]  /*26660*/  UIMAD UR4, UR4, UR5, URZ ;  /* 0x00000005040472a4 */ /* 0x000fe2000f8e023f */
[----:B0-----:R-:W-:-:S05]  /*26670*/  IMAD.U32 R9, RZ, RZ, UR6 ;  /* 0x00000006ff097e24 */ /* 0x001fca000f8e00ff */
[----:B------:R-:W-:Y:S01]  /*26680*/  IMAD.U32 R8, RZ, RZ, UR4 ;  /* 0x00000004ff087e24 */ /* 0x000fe2000f8e00ff */
[----:B------:R-:W-:Y:S06]  /*26690*/  @P0 BRA `(.L_x_5299) ;  /* 0x0000000000100947 */ /* 0x000fec0003800000 */
[----:B------:R-:W-:Y:S05]  /*266a0*/  @!P2 BRA `(.L_x_5299) ;  /* 0x00000000000ca947 */ /* 0x000fea0003800000 */
[----:B-----5:R-:W2:Y:S04]  /*266b0*/  LDG.E R10, desc[UR60][R2.64] ;  /* 0x0000003c020a7981 */ /* 0x020ea8000c1e1900 */
[----:B------:R-:W2:Y:S02]  /*266c0*/  LDG.E R2, desc[UR60][R2.64+0x4] ;  /* 0x0000043c02027981 */ /* 0x000ea4000c1e1900 */
[----:B--2---:R-:W-:-:S07]  /*266d0*/  IMAD.IADD R10, R2, 0x1, -R10 ;  /* 0x00000001020a7824 */ /* 0x004fce00078e0a0a */
.L_x_5299:
        /* <DEDUP_REMOVED lines=14> */
.L_x_5300:
[----:B------:R-:W-:Y:S05]  /*267c0*/  @!P3 BRA `(.L_x_5301) ;  /* 0x00000000000cb947 */ /* 0x000fea0003800000 */
[----:B------:R-:W2:Y:S04]  /*267d0*/  LDG.E R8, desc[UR60][R6.64] ;  /* 0x0000003c06087981 */ /* 0x000ea8000c1e1900 */
[----:B------:R-:W2:Y:S02]  /*267e0*/  LDG.E R6, desc[UR60][R6.64+0x4] ;  /* 0x0000043c06067981 */ /* 0x000ea4000c1e1900 */
[----:B--2---:R-:W-:-:S07]  /*267f0*/  IMAD.IADD R8, R6, 0x1, -R8 ;  /* 0x0000000106087824 */ /* 0x004fce00078e0a08 */
.L_x_5301:
[----:B0-----:R-:W2:Y:S01]  /*26800*/  @P1 LDG.E R2, desc[UR60][R4.64] ;  /* 0x0000003c04021981 */ /* 0x001ea2000c1e1900 */
[----:B-----5:R-:W-:-:S03]  /*26810*/  IMAD.IADD R0, R8, 0x1, -R0 ;  /* 0x0000000108007824 */ /* 0x020fc600078e0a00 */
[----:B------:R-:W2:Y:S01]  /*26820*/  @P1 LDG.E R4, desc[UR60][R4.64+0x4] ;  /* 0x0000043c04041981 */ /* 0x000ea2000c1e1900 */
[----:B------:R-:W-:Y:S01]  /*26830*/  BSSY B0, `(.L_x_5302) ;  /* 0x00000f9000007945 */ /* 0x000fe20003800000 */
[----:B------:R-:W-:Y:S01]  /*26840*/  PLOP3.LUT P2, PT, PT, PT, PT, 0x80, 0x0 ;  /* 0x000000000000781c */ /* 0x000fe20003f4f070 */
[----:B--2---:R-:W-:Y:S01]  /*26850*/  @P1 IMAD.IADD R9, R4, 0x1, -R2 ;  /* 0x0000000104091824 */ /* 0x004fe200078e0a02 */
[----:B------:R-:W-:-:S03]  /*26860*/  LEA R2, R17, 0xef, 0x7 ;  /* 0x000000ef11027811 */ /* 0x000fc600078e38ff */
[----:B------:R-:W-:-:S04]  /*26870*/  IMAD.IADD R4, R0, 0x1, R9 ;  /* 0x0000000100047824 */ /* 0x000fc800078e0209 */
[C---:B------:R-:W-:Y:S01]  /*26880*/  VIADD R5, R4.reuse, 0x6f ;  /* 0x0000006f04057836 */ /* 0x040fe20000000000 */
[----:B------:R-:W-:Y:S01]  /*26890*/  IADD3 R3, R4, R2, -R10 ;  /* 0x0000000204037210 */ /* 0x000fe20007ffe80a */
[----:B------:R-:W-:Y:S02]  /*268a0*/  IMAD.MOV.U32 R4, RZ, RZ, RZ ;  /* 0x000000ffff047224 */ /* 0x000fe400078e00ff */
[----:B------:R-:W-:Y:S02]  /*268b0*/  IMAD.MOV.U32 R2, RZ, RZ, RZ ;  /* 0x000000ffff027224 */ /* 0x000fe400078e00ff */
[----:B------:R-:W-:-:S04]  /*268c0*/  IMAD.HI R4, R5, -0x6db6db6d, R4 ;  /* 0x9249249305047827 */ /* 0x000fc800078e0204 */
[----:B------:R-:W-:Y:S01]  /*268d0*/  IMAD.HI R2, R3, -0x6db6db6d, R2 ;  /* 0x9249249303027827 */ /* 0x000fe200078e0202 */
        /* <DEDUP_REMOVED lines=9> */
[----:B------:R-:W-:Y:S02]  /*26970*/  ISETP.GT.AND P0, PT, R2, R0, PT ;  /* 0x000000000200720c */ /* 0x000fe40003f04270 */
[----:B------:R-:W-:-:S05]  /*26980*/  SHF.R.U32.HI R4, RZ, 0x4, R0 ;  /* 0x00000004ff047819 */ /* 0x000fca0000011600 */
[----:B------:R-:W-:-:S06]  /*26990*/  IMAD.WIDE.U32 R4, R4, 0x24924925, RZ ;  /* 0x2492492504047825 */ /* 0x000fcc00078e00ff */
[----:B------:R-:W-:Y:S02]  /*269a0*/  @P0 VIADD R3, R2, 0x6f ;  /* 0x0000006f02030836 */ /* 0x000fe40000000000 */
[----:B------:R-:W-:-:S04]  /*269b0*/  @P0 IMAD.MOV.U32 R2, RZ, RZ, RZ ;  /* 0x000000ffff020224 */ /* 0x000fc800078e00ff */
[----:B------:R-:W-:-:S04]  /*269c0*/  @P0 IMAD.HI R2, R3, -0x6db6db6d, R2 ;  /* 0x9249249303020827 */ /* 0x000fc800078e0202 */
[----:B------:R-:W-:Y:S01]  /*269d0*/  IMAD.MOV.U32 R0, RZ, RZ, R5 ;  /* 0x000000ffff007224 */ /* 0x000fe200078e0005 */
[----:B------:R-:W-:Y:S01]  /*269e0*/  @P0 SHF.R.U32.HI R3, RZ, 0x1f, R2 ;  /* 0x0000001fff030819 */ /* 0x000fe20000011602 */
[----:B------:R0:W-:Y:S02]  /*269f0*/  STL [R1+0x24], R6 ;  /* 0x0000240601007387 */ /* 0x0001e40000100800 */
[----:B------:R-:W-:Y:S01]  /*26a00*/  IMAD.MOV.U32 R4, RZ, RZ, R0 ;  /* 0x000000ffff047224 */ /* 0x000fe200078e0000 */
        /* <DEDUP_REMOVED lines=13> */
.L_x_5455:
[----:B------:R-:W-:-:S03]  /*26ae0*/  UMOV UR4, 0xffffffff ;  /* 0xffffffff00047882 */ /* 0x000fc60000000000 */
[----:B------:R-:W-:Y:S05]  /*26af0*/  BRA.DIV UR4, `(.L_x_5305) ;  /* 0x0000005e04607947 */ /* 0x000fea000b800000 */
[----:B------:R-:W-:-:S13]  /*26b00*/  ELECT P6, URZ, PT ;  /* 0x00000000003f782f */ /* 0x000fda00038c0000 */
.L_x_5458:
        /* <DEDUP_REMOVED lines=12> */
.L_x_5459:
[----:B------:R-:W-:Y:S05]  /*26bd0*/  BSYNC B1 ;  /* 0x0000000000017941 */ /* 0x000fea0003800000 */
.L_x_5306:
        /* <DEDUP_REMOVED lines=8> */
.L_x_5460:
        /* <DEDUP_REMOVED lines=11> */
.L_x_5311:
        /* <DEDUP_REMOVED lines=29> */
.L_x_5461:
        /* <DEDUP_REMOVED lines=8> */
.L_x_5313:
        /* <DEDUP_REMOVED lines=24> */
.L_x_5309:
[----:B------:R-:W-:Y:S05]  /*270e0*/  BSYNC B1 ;  /* 0x0000000000017941 */ /* 0x000fea0003800000 */
.L_x_5308:
        /* <DEDUP_REMOVED lines=16> */
.L_x_5320:
        /* <DEDUP_REMOVED lines=9> */
.L_x_5462:
        /* <DEDUP_REMOVED lines=11> */
.L_x_5317:
        /* <DEDUP_REMOVED lines=27> */
.L_x_5463:
        /* <DEDUP_REMOVED lines=8> */
.L_x_5319:
        /* <DEDUP_REMOVED lines=24> */
.L_x_5315:
[----:B------:R-:W-:Y:S05]  /*276e0*/  BSYNC B1 ;  /* 0x0000000000017941 */ /* 0x000fea0003800000 */
.L_x_5314:
        /* <DEDUP_REMOVED lines=13> */
.L_x_5303:
[----:B------:R-:W-:Y:S05]  /*277c0*/  BSYNC B0 ;  /* 0x0000000000007941 */ /* 0x000fea0003800000 */
.L_x_5302:
        /* <DEDUP_REMOVED lines=23> */
.L_x_5322:
        /* <DEDUP_REMOVED lines=23> */
.L_x_5324:
        /* <DEDUP_REMOVED lines=20> */
.L_x_5326:
        /* <DEDUP_REMOVED lines=16> */
.L_x_5325:
        /* <DEDUP_REMOVED lines=31> */
.L_x_5327:
        /* <DEDUP_REMOVED lines=16> */
.L_x_5328:
        /* <DEDUP_REMOVED lines=15> */
.L_x_5329:
        /* <DEDUP_REMOVED lines=18> */
.L_x_5466:
[----:B------:R-:W-:Y:S01]  /*281f0*/  UMOV UR4, 0xffffffff ;  /* 0xffffffff00047882 */ /* 0x000fe20000000000 */
[----:B------:R-:W-:Y:S02]  /*28200*/  SHF.R.S32.HI R17, RZ, 0x1f, R0 ;  /* 0x0000001fff117819 */ /* 0x000fe40000011400 */
[----:B------:R-:W-:Y:S05]  /*28210*/  BRA.DIV UR4, `(.L_x_5331) ;  /* 0x0000004a04507947 */ /* 0x000fea000b800000 */
[----:B------:R-:W-:-:S13]  /*28220*/  ELECT P6, URZ, PT ;  /* 0x00000000003f782f */ /* 0x000fda00038c0000 */
.L_x_5469:
        /* <DEDUP_REMOVED lines=21> */
.L_x_5333:
        /* <DEDUP_REMOVED lines=9> */
.L_x_5470:
        /* <DEDUP_REMOVED lines=11> */
.L_x_5335:
        /* <DEDUP_REMOVED lines=33> */
.L_x_5332:
        /* <DEDUP_REMOVED lines=47> */
.L_x_5471:
[----:B------:R-:W-:Y:S05]  /*289c0*/  BSYNC B0 ;  /* 0x0000000000007941 */ /* 0x000fea0003800000 */
.L_x_5336:
        /* <DEDUP_REMOVED lines=42> */
.L_x_5344:
[----:B0-----:R-:W0:Y:S01]  /*28c70*/  S2R R9, SR_CgaCtaId ;  /* 0x0000000000097919 */ /* 0x001e220000008800 */
[----:B------:R-:W-:-:S04]  /*28c80*/  MOV R8, 0x400 ;  /* 0x0000040000087802 */ /* 0x000fc80000000f00 */
[----:B0-----:R-:W-:Y:S02]  /*28c90*/  LEA R8, R9, R8, 0x18 ;  /* 0x0000000809087211 */ /* 0x001fe400078ec0ff */
[----:B------:R-:W-:-:S03]  /*28ca0*/  SHF.L.U32 R9, R13, 0x1f, RZ ;  /* 0x0000001f0d097819 */ /* 0x000fc600000006ff */
[----:B------:R-:W-:-:S04]  /*28cb0*/  IMAD R8, R12, 0x8, R8 ;  /* 0x000000080c087824 */ /* 0x000fc800078e0208 */
[----:B------:R-:W0:Y:S02]  /*28cc0*/  SYNCS.PHASECHK.TRANS64.TRYWAIT P0, [R8+URZ+0x36840], R9 ;  /* 0x03684009080075a7 */ /* 0x000e24000800017f */
[----:B0-----:R-:W-:Y:S05]  /*28cd0*/  @!P0 BRA `(.L_x_5345) ;  /* 0x0000003c00f48947 */ /* 0x001fea0003800000 */
.L_x_5472:
        /* <DEDUP_REMOVED lines=11> */
.L_x_5346:
        /* <DEDUP_REMOVED lines=37> */
.L_x_5473:
        /* <DEDUP_REMOVED lines=10> */
.L_x_5348:
[----:B------:R-:W2:Y:S02]  /*29080*/  LDL R9, [R1+0x10] ;  /* 0x0000100001097983 */ /* 0x000ea40000100800 */
[----:B--2---:R-:W-:-:S13]  /*29090*/  LOP3.LUT P0, RZ, R9, 0x40, RZ, 0xc0, !PT ;  /* 0x0000004009ff7812 */ /* 0x004fda000780c0ff */
[----:B------:R-:W-:Y:S05]  /*290a0*/  @P0 BRA `(.L_x_5349) ;  /* 0x0000000000040947 */ /* 0x000fea0003800000 */
[----:B------:R-:W-:Y:S01]  /*290b0*/  BPT.TRAP 0x1 ;  /* 0x000000040000795c */ /* 0x000fe20000300000 */
.L_x_5349:
        /* <DEDUP_REMOVED lines=23> */
[----:B------:R-:W-:-:S05]  /*29230*/  UIADD3 UR15, UR15, 0x7400, URZ ;  /* 0x000074000f0f7890 */ /* 0x000fca000fffe03f */
[----:B------:R0:W-:Y:S01]  /*29240*/  UTMALDG.4D [UR8], [UR4], desc[UR6] ;  /* 0x00000608040075b4 */ /* 0x0001e20008019000 */
[----:B------:R-:W-:Y:S01]  /*29250*/  IMAD.MOV.U32 R4, RZ, RZ, R3 ;  /* 0x000000ffff047224 */ /* 0x000fe200078e0003 */
        /* <DEDUP_REMOVED lines=8> */
.L_x_5343:
[----:B------:R-:W-:Y:S05]  /*292e0*/  BSYNC B2 ;  /* 0x0000000000027941 */ /* 0x000fea0003800000 */
.L_x_5342:
[----:B------:R-:W2:Y:S04]  /*292f0*/  LDL.LU R3, [R1+0x24] ;  /* 0x0000240001037983 */ /* 0x000ea80000300800 */
[----:B------:R0:W-:Y:S04]  /*29300*/  STL [R1], R12 ;  /* 0x0000000c01007387 */ /* 0x0001e80000100800 */
[----:B------:R0:W-:Y:S02]  /*29310*/  STL [R1+0x8], R13 ;  /* 0x0000080d01007387 */ /* 0x0001e40000100800 */
[----:B0-2---:R-:W-:-:S07]  /*29320*/  VIADD R7, R3, 0xfffffffd ;  /* 0xfffffffd03077836 */ /* 0x005fce0000000000 */
.L_x_5341:
[----:B------:R-:W-:Y:S05]  /*29330*/  BSYNC B1 ;  /* 0x0000000000017941 */ /* 0x000fea0003800000 */
.L_x_5340:
[----:B------:R-:W-:-:S13]  /*29340*/  ISETP.NE.AND P0, PT, R2, RZ, PT ;  /* 0x000000ff0200720c */ /* 0x000fda0003f05270 */
[----:B------:R-:W-:Y:S05]  /*29350*/  @!P0 BRA `(.L_x_5339) ;  /* 0x0000001000488947 */ /* 0x000fea0003800000 */
[----:B------:R-:W-:-:S07]  /*29360*/  IMAD.MOV.U32 R11, RZ, RZ, R6 ;  /* 0x000000ffff0b7224 */ /* 0x000fce00078e0006 */
.L_x_5366:
        /* <DEDUP_REMOVED lines=32> */
.L_x_5352:
[----:B------:R-:W1:Y:S01]  /*29570*/  S2R R3, SR_CgaCtaId ;  /* 0x0000000000037919 */ /* 0x000e620000008800 */
[----:B------:R-:W-:-:S04]  /*29580*/  MOV R2, 0x400 ;  /* 0x0000040000027802 */ /* 0x000fc80000000f00 */
[----:B-1----:R-:W-:Y:S02]  /*29590*/  LEA R2, R3, R2, 0x18 ;  /* 0x0000000203027211 */ /* 0x002fe400078ec0ff */
[----:B------:R-:W-:-:S03]  /*295a0*/  SHF.L.U32 R3, R9, 0x1f, RZ ;  /* 0x0000001f09037819 */ /* 0x000fc600000006ff */
[----:B------:R-:W-:-:S04]  /*295b0*/  IMAD R2, R8, 0x8, R2 ;  /* 0x0000000808027824 */ /* 0x000fc800078e0202 */
[----:B------:R-:W1:Y:S02]  /*295c0*/  SYNCS.PHASECHK.TRANS64.TRYWAIT P0, [R2+URZ+0x36840], R3 ;  /* 0x03684003020075a7 */ /* 0x000e64000800017f */
[----:B-1----:R-:W-:Y:S05]  /*295d0*/  @!P0 BRA `(.L_x_5353) ;  /* 0x0000003400dc8947 */ /* 0x002fea0003800000 */
.L_x_5474:
        /* <DEDUP_REMOVED lines=11> */
.L_x_5354:
        /* <DEDUP_REMOVED lines=37> */
.L_x_5475:
        /* <DEDUP_REMOVED lines=10> */
.L_x_5356:
[----:B------:R-:W2:Y:S02]  /*29980*/  LDL R3, [R1+0x10] ;  /* 0x0000100001037983 */ /* 0x000ea40000100800 */
[----:B--2---:R-:W-:-:S13]  /*29990*/  LOP3.LUT P0, RZ, R3, 0x40, RZ, 0xc0, !PT ;  /* 0x0000004003ff7812 */ /* 0x004fda000780c0ff */
[----:B------:R-:W-:Y:S05]  /*299a0*/  @P0 BRA `(.L_x_5357) ;  /* 0x0000000000040947 */ /* 0x000fea0003800000 */
[----:B------:R-:W-:Y:S01]  /*299b0*/  BPT.TRAP 0x1 ;  /* 0x000000040000795c */ /* 0x000fe20000300000 */
.L_x_5357:
        /* <DEDUP_REMOVED lines=35> */
.L_x_5351:
[----:B------:R-:W-:Y:S05]  /*29bf0*/  BSYNC B1 ;  /* 0x0000000000017941 */ /* 0x000fea0003800000 */
.L_x_5350:
        /* <DEDUP_REMOVED lines=31> */
.L_x_5360:
[----:B------:R-:W2:Y:S01]  /*29df0*/  S2R R3, SR_CgaCtaId ;  /* 0x0000000000037919 */ /* 0x000ea20000008800 */
[----:B------:R-:W-:-:S04]  /*29e00*/  MOV R2, 0x400 ;  /* 0x0000040000027802 */ /* 0x000fc80000000f00 */
[----:B--2---:R-:W-:Y:S02]  /*29e10*/  LEA R2, R3, R2, 0x18 ;  /* 0x0000000203027211 */ /* 0x004fe400078ec0ff */
[----:B------:R-:W-:-:S03]  /*29e20*/  SHF.L.U32 R3, R14, 0x1f, RZ ;  /* 0x0000001f0e037819 */ /* 0x000fc600000006ff */
[----:B------:R-:W-:-:S04]  /*29e30*/  IMAD R2, R15, 0x8, R2 ;  /* 0x000000080f027824 */ /* 0x000fc800078e0202 */
[----:B------:R-:W2:Y:S02]  /*29e40*/  SYNCS.PHASECHK.TRANS64.TRYWAIT P0, [R2+URZ+0x36840], R3 ;  /* 0x03684003020075a7 */ /* 0x000ea4000800017f */
[----:B--2---:R-:W-:Y:S05]  /*29e50*/  @!P0 BRA `(.L_x_5361) ;  /* 0x0000002c00e48947 */ /* 0x004fea0003800000 */
.L_x_5476:
        /* <DEDUP_REMOVED lines=11> */
.L_x_5362:
        /* <DEDUP_REMOVED lines=36> */
.L_x_5477:
        /* <DEDUP_REMOVED lines=10> */
.L_x_5364:
[----:B------:R-:W2:Y:S02]  /*2a1f0*/  LDL R3, [R1+0x10] ;  /* 0x0000100001037983 */ /* 0x000ea40000100800 */
[----:B--2---:R-:W-:-:S13]  /*2a200*/  LOP3.LUT P0, RZ, R3, 0x40, RZ, 0xc0, !PT ;  /* 0x0000004003ff7812 */ /* 0x004fda000780c0ff */
[----:B------:R-:W-:Y:S05]  /*2a210*/  @P0 BRA `(.L_x_5365) ;  /* 0x0000000000040947 */ /* 0x000fea0003800000 */
[----:B------:R-:W-:Y:S01]  /*2a220*/  BPT.TRAP 0x1 ;  /* 0x000000040000795c */ /* 0x000fe20000300000 */
.L_x_5365:
        /* <DEDUP_REMOVED lines=33> */
.L_x_5359:
[----:B------:R-:W-:Y:S05]  /*2a440*/  BSYNC B1 ;  /* 0x0000000000017941 */ /* 0x000fea0003800000 */
.L_x_5358:
[C---:B------:R-:W-:Y:S01]  /*2a450*/  ISETP.GT.AND P0, PT, R7.reuse, 0x1, PT ;  /* 0x000000010700780c */ /* 0x040fe20003f04270 */
[----:B------:R-:W-:-:S12]  /*2a460*/  VIADD R7, R7, 0xfffffffe ;  /* 0xfffffffe07077836 */ /* 0x000fd80000000000 */
[----:B------:R-:W-:Y:S05]  /*2a470*/  @P0 BRA `(.L_x_5366) ;  /* 0xffffffec00bc0947 */ /* 0x000fea000383ffff */
.L_x_5339:
[----:B------:R-:W-:Y:S05]  /*2a480*/  BSYNC B0 ;  /* 0x0000000000007941 */ /* 0x000fea0003800000 */
.L_x_5338:
        /* <DEDUP_REMOVED lines=17> */
.L_x_5368:
[----:B------:R-:W-:Y:S05]  /*2a5a0*/  BSYNC B0 ;  /* 0x0000000000007941 */ /* 0x000fea0003800000 */
.L_x_5367:
        /* <DEDUP_REMOVED lines=11> */
.L_x_5478:
        /* <DEDUP_REMOVED lines=10> */
.L_x_5372:
[----:B------:R-:W2:Y:S02]  /*2a700*/  LDL R0, [R1+0x10] ;  /* 0x0000100001007983 */ /* 0x000ea40000100800 */
[----:B--2---:R-:W-:-:S13]  /*2a710*/  LOP3.LUT P0, RZ, R0, 0x40, RZ, 0xc0, !PT ;  /* 0x0000004000ff7812 */ /* 0x004fda000780c0ff */
[----:B------:R-:W-:Y:S05]  /*2a720*/  @P0 BRA `(.L_x_5373) ;  /* 0x0000000000040947 */ /* 0x000fea0003800000 */
[----:B------:R-:W-:Y:S01]  /*2a730*/  BPT.TRAP 0x1 ;  /* 0x000000040000795c */ /* 0x000fe20000300000 */
.L_x_5373:
        /* <DEDUP_REMOVED lines=33> */
.L_x_5370:
[----:B------:R-:W-:Y:S05]  /*2a950*/  BSYNC B0 ;  /* 0x0000000000007941 */ /* 0x000fea0003800000 */
.L_x_5369:
        /* <DEDUP_REMOVED lines=9> */
.L_x_5323:
[----:B------:R-:W-:Y:S05]  /*2a9f0*/  BSYNC B6 ;  /* 0x0000000000067941 */ /* 0x000fea0003800000 */
.L_x_5321:
[----:B------:R-:W-:-:S03]  /*2aa00*/  UMOV UR4, 0xffffffff ;  /* 0xffffffff00047882 */ /* 0x000fc60000000000 */
[----:B------:R-:W-:Y:S05]  /*2aa10*/  BRA.DIV UR4, `(.L_x_5374) ;  /* 0x0000002604307947 */ /* 0x000fea000b800000 */
[----:B------:R2:W3:Y:S04]  /*2aa20*/  SHFL.IDX PT, R4, R16, RZ, 0x1f ;  /* 0x00001fff10047589 */ /* 0x0004e800000e0000 */
[----:B------:R-:W4:Y:S02]  /*2aa30*/  SHFL.IDX PT, R16, R16, 0x1, 0x1f ;  /* 0x00201f0010107f89 */ /* 0x000f2400000e0000 */
.L_x_5482:
[----:B0-----:R-:W0:Y:S01]  /*2aa40*/  S2R R7, SR_TID.X ;  /* 0x0000000000077919 */ /* 0x001e220000002100 */
        /* <DEDUP_REMOVED lines=12> */
.L_x_5376:
[----:B------:R-:W-:Y:S05]  /*2ab10*/  BSYNC B0 ;  /* 0x0000000000007941 */ /* 0x000fea0003800000 */
.L_x_5375:
        /* <DEDUP_REMOVED lines=23> */
.L_x_5490:
[----:B------:R-:W-:Y:S02]  /*2ac90*/  ULDC UR4, c[0x0][0xc10] ;  /* 0x0003040000047ab9 */ /* 0x000fe40000000800 */
[----:B------:R-:W-:-:S04]  /*2aca0*/  IMAD.U32 R5, RZ, RZ, UR4 ;  /* 0x00000004ff057e24 */ /* 0x000fc8000f8e00ff */
[----:B-1----:R-:W-:-:S04]  /*2acb0*/  IMAD R3, R14, R5, RZ ;  /* 0x000000050e037224 */ /* 0x002fc800078e02ff */
[----:B--2-4-:R-:W-:-:S05]  /*2acc0*/  IMAD.IADD R16, R16, 0x1, R3 ;  /* 0x0000000110107824 */ /* 0x014fca00078e0203 */
[----:B---3--:R-:W-:-:S13]  /*2acd0*/  ISETP.GT.AND P0, PT, R16, R4, PT ;  /* 0x000000041000720c */ /* 0x008fda0003f04270 */
[----:B------:R-:W-:Y:S05]  /*2ace0*/  @P0 BRA `(.L_x_5378) ;  /* 0x0000000000b40947 */ /* 0x000fea0003800000 */
[----:B------:R-:W1:Y:S02]  /*2acf0*/  LDC R0, c[0x0][0xc14] ;  /* 0x00030500ff007b82 */ /* 0x000e640000000800 */
.L_x_5383:
        /* <DEDUP_REMOVED lines=12> */
[----:B0-----:R-:W-:-:S05]  /*2adc0*/  IMAD.WIDE R2, R5, 0x4, R2 ;  /* 0x0000000405027825 */ /* 0x001fca00078e0202 */
[----:B------:R1:W5:Y:S02]  /*2add0*/  LDG.E R17, desc[UR60][R2.64] ;  /* 0x0000003c02117981 */ /* 0x000364000c1e1900 */
.L_x_5381:
[----:B------:R-:W-:Y:S05]  /*2ade0*/  BSYNC B0 ;  /* 0x0000000000007941 */ /* 0x000fea0003800000 */
.L_x_5380:
        /* <DEDUP_REMOVED lines=11> */
[----:B-1----:R-:W-:-:S05]  /*2aea0*/  IMAD.IADD R3, R13, 0x1, R14 ;  /* 0x000000010d037824 */ /* 0x002fca00078e020e */
        /* <DEDUP_REMOVED lines=11> */
.L_x_5498:
[----:B------:R-:W-:Y:S02]  /*2af60*/  ULDC UR4, c[0x0][0xc10] ;  /* 0x0003040000047ab9 */ /* 0x000fe40000000800 */
[----:B------:R-:W-:-:S04]  /*2af70*/  IMAD.U32 R5, RZ, RZ, UR4 ;  /* 0x00000004ff057e24 */ /* 0x000fc8000f8e00ff */
[----:B-1----:R-:W-:-:S04]  /*2af80*/  IMAD R3, R14, R5, RZ ;  /* 0x000000050e037224 */ /* 0x002fc800078e02ff */
[----:B------:R-:W-:-:S05]  /*2af90*/  IMAD.IADD R16, R3, 0x1, R16 ;  /* 0x0000000103107824 */ /* 0x000fca00078e0210 */
[----:B------:R-:W-:-:S13]  /*2afa0*/  ISETP.GT.AND P0, PT, R16, R4, PT ;  /* 0x000000041000720c */ /* 0x000fda0003f04270 */
[----:B------:R-:W-:Y:S05]  /*2afb0*/  @!P0 BRA `(.L_x_5383) ;  /* 0xfffffffc00508947 */ /* 0x000fea000383ffff */
.L_x_5378:
        /* <DEDUP_REMOVED lines=8> */
.L_x_5502:
[----:B------:R-:W-:Y:S01]  /*2b040*/  ISETP.NE.AND P0, PT, R3, RZ, PT ;  /* 0x000000ff0300720c */ /* 0x000fe20003f05270 */
[----:B------:R-:W-:-:S12]  /*2b050*/  IMAD.MOV.U32 R7, RZ, RZ, RZ ;  /* 0x000000ffff077224 */ /* 0x000fd800078e00ff */
[----:B------:R-:W-:Y:S05]  /*2b060*/  @!P0 BRA `(.L_x_5385) ;  /* 0x0000000000108947 */ /* 0x000fea0003800000 */
[----:B------:R-:W-:Y:S01]  /*2b070*/  UMOV UR4, 0xffffffff ;  /* 0xffffffff00047882 */ /* 0x000fe20000000000 */
[----:B------:R-:W-:Y:S02]  /*2b080*/  VIADD R12, R6, 0xffffffff ;  /* 0xffffffff060c7836 */ /* 0x000fe40000000000 */
[----:B------:R-:W-:Y:S05]  /*2b090*/  BRA.DIV UR4, `(.L_x_5386) ;  /* 0x0000002604c47947 */ /* 0x000fea000b800000 */
[----:B------:R3:W4:Y:S02]  /*2b0a0*/  SHFL.IDX PT, R7, R2, R12, 0x1f ;  /* 0x00001f0c02077589 */ /* 0x00072400000e0000 */
.L_x_5385:
        /* <DEDUP_REMOVED lines=67> */
.L_x_5379:
[----:B------:R-:W-:Y:S01]  /*2b4e0*/  UMOV UR4, URZ ;  /* 0x0000003f00047c82 */ /* 0x000fe20008000000 */
[----:B------:R-:W-:Y:S01]  /*2b4f0*/  UMOV UR5, URZ ;  /* 0x0000003f00057c82 */ /* 0x000fe20008000000 */
[----:B------:R-:W-:Y:S01]  /*2b500*/  ULDC UR6, c[0x0][0xc14] ;  /* 0x0003050000067ab9 */ /* 0x000fe20000000800 */
[----:B------:R-:W-:Y:S02]  /*2b510*/  IMAD.MOV.U32 R16, RZ, RZ, R4 ;  /* 0x000000ffff107224 */ /* 0x000fe400078e0004 */
[----:B------:R-:W-:Y:S02]  /*2b520*/  IMAD.U32 R17, RZ, RZ, UR4 ;  /* 0x00000004ff117e24 */ /* 0x000fe4000f8e00ff */
[----:B------:R-:W-:Y:S02]  /*2b530*/  IMAD.U32 R18, RZ, RZ, UR5 ;  /* 0x00000005ff127e24 */ /* 0x000fe4000f8e00ff */
[----:B------:R-:W-:-:S07]  /*2b540*/  IMAD.U32 R19, RZ, RZ, UR6 ;  /* 0x00000006ff137e24 */ /* 0x000fce000f8e00ff */
.L_x_5387:
        /* <DEDUP_REMOVED lines=12> */
.L_x_5298:
        /* <DEDUP_REMOVED lines=12> */
.L_x_5505:
[----:B------:R-:W-:Y:S05]  /*2b6d0*/  BSYNC B0 ;  /* 0x0000000000007941 */ /* 0x000fea0003800000 */
.L_x_5389:
[----:B------:R-:W-:-:S03]  /*2b6e0*/  UMOV UR4, 0xffffffff ;  /* 0xffffffff00047882 */ /* 0x000fc60000000000 */
[----:B------:R-:W-:Y:S05]  /*2b6f0*/  BRA.DIV UR4, `(.L_x_5391) ;  /* 0x0000002204687947 */ /* 0x000fea000b800000 */
[----:B------:R-:W2:Y:S02]  /*2b700*/  S2R R2, SR_TID.X ;  /* 0x0000000000027919 */ /* 0x000ea40000002100 */
[----:B--2---:R-:W-:-:S04]  /*2b710*/  SHF.R.U32.HI R2, RZ, 0x5, R2 ;  /* 0x00000005ff027819 */ /* 0x004fc80000011602 */
[----:B------:R-:W-:-:S05]  /*2b720*/  LOP3.LUT R2, R2, 0x3, RZ, 0xc0, !PT ;  /* 0x0000000302027812 */ /* 0x000fca00078ec0ff */
[----:B------:R2:W3:Y:S02]  /*2b730*/  SHFL.IDX PT, R14, R2, RZ, 0x1f ;  /* 0x00001fff020e7589 */ /* 0x0004e400000e0000 */
.L_x_5508:
[----:B---3--:R-:W-:-:S13]  /*2b740*/  ISETP.NE.AND P0, PT, R14, RZ, PT ;  /* 0x000000ff0e00720c */ /* 0x008fda0003f05270 */
[----:B------:R-:W-:Y:S05]  /*2b750*/  @P0 BRA `(.L_x_5054) ;  /* 0x00000000009c0947 */ /* 0x000fea0003800000 */
[----:B------:R-:W-:-:S03]  /*2b760*/  UMOV UR4, 0xffffffff ;  /* 0xffffffff00047882 */ /* 0x000fc60000000000 */
[----:B------:R-:W-:Y:S05]  /*2b770*/  BRA.DIV UR4, `(.L_x_5392) ;  /* 0x00000022047c7947 */ /* 0x000fea000b800000 */
[----:B------:R-:W-:-:S13]  /*2b780*/  ELECT P6, URZ, PT ;  /* 0x00000000003f782f */ /* 0x000fda00038c0000 */
.L_x_5511:
        /* <DEDUP_REMOVED lines=8> */
.L_x_5393:
        /* <DEDUP_REMOVED lines=14> */
.L_x_5512:
[----:B------:R-:W2:Y:S02]  /*2b8f0*/  SYNCS.PHASECHK.TRANS64.TRYWAIT P0, [R7+URZ], R2 ;  /* 0x00000002070075a7 */ /* 0x000ea4000800017f */
[----:B--2---:R-:W-:Y:S05]  /*2b900*/  @!P0 BRA `(.L_x_5395) ;  /* 0x00000020004c8947 */ /* 0x004fea0003800000 */
.L_x_5513:
[----:B------:R-:W-:Y:S05]  /*2b910*/  @!P2 BRA `(.L_x_5396) ;  /* 0x000000000004a947 */ /* 0x000fea0003800000 */
[----:B------:R-:W-:Y:S01]  /*2b920*/  BPT.TRAP 0x1 ;  /* 0x000000040000795c */ /* 0x000fe20000300000 */
.L_x_5396:
[----:B------:R-:W3:Y:S01]  /*2b930*/  LDL.LU R4, [R1] ;  /* 0x0000000001047983 */ /* 0x000ee20000300800 */
[----:B------:R-:W-:-:S04]  /*2b940*/  VIADD R0, R0, 0x36860 ;  /* 0x0003686000007836 */ /* 0x000fc80000000000 */
[----:B---3--:R-:W-:-:S04]  /*2b950*/  IMAD R4, R4, 0x8, R0 ;  /* 0x0000000804047824 */ /* 0x008fc800078e0200 */
[----:B------:R-:W3:Y:S02]  /*2b960*/  SYNCS.PHASECHK.TRANS64.TRYWAIT P0, [R4+URZ], R5 ;  /* 0x00000005040075a7 */ /* 0x000ee4000800017f */
[----:B---3--:R-:W-:Y:S05]  /*2b970*/  @!P0 BRA `(.L_x_5397) ;  /* 0x0000002000448947 */ /* 0x008fea0003800000 */
.L_x_5514:
[----:B------:R-:W-:-:S07]  /*2b980*/  IMAD R3, R3, 0x8, R0 ;  /* 0x0000000803037824 */ /* 0x000fce00078e0200 */
.L_x_5398:
[----:B----4-:R4:W0:Y:S02]  /*2b990*/  SYNCS.PHASECHK.TRANS64.TRYWAIT P0, [R3+URZ], R2 ;  /* 0x00000002030075a7 */ /* 0x010824000800017f */
[----:B0-----:R-:W-:Y:S05]  /*2b9a0*/  @!P0 NANOSLEEP.SYNCS 0x989680 ;  /* 0x009896800000895d */ /* 0x001fea0003900000 */
[----:B------:R-:W0:Y:S02]  /*2b9b0*/  @!P0 SYNCS.PHASECHK.TRANS64 P0, [R3+URZ], R2 ;  /* 0x00000002030085a7 */ /* 0x000e24000800007f */
[----:B0-----:R-:W-:Y:S05]  /*2b9c0*/  @!P0 BRA `(.L_x_5398) ;  /* 0xfffffffc00f08947 */ /* 0x001fea000383ffff */
.L_x_5054:
[----:B------:R-:W-:Y:S05]  /*2b9d0*/  BSYNC B7 ;  /* 0x0000000000077941 */ /* 0x000fea0003800000 */
.L_x_5051:
[----:B------:R-:W-:Y:S05]  /*2b9e0*/  EXIT ;  /* 0x000000000000794d */ /* 0x000fea0003800000 */
.L_x_5072:
[----:B0-----:R0:W1:Y:S02]  /*2b9f0*/  SYNCS.PHASECHK.TRANS64.TRYWAIT P5, [R98+URZ+0x36890], R99 ;  /* 0x03689063620075a7 */ /* 0x00106400080a017f */
[----:B-1----:R-:W-:Y:S05]  /*2ba00*/  @!P5 NANOSLEEP.SYNCS 0x989680 ;  /* 0x009896800000d95d */ /* 0x002fea0003900000 */
[----:B------:R-:W1:Y:S02]  /*2ba10*/  @!P5 SYNCS.PHASECHK.TRANS64 P5, [R98+URZ+0x36890], R99 ;  /* 0x036890636200d5a7 */ /* 0x000e6400080a007f */
[----:B-1----:R-:W-:Y:S05]  /*2ba20*/  @!P5 BRA `(.L_x_5072) ;  /* 0xfffffffc00f0d947 */ /* 0x002fea000383ffff */
[----:B------:R-:W-:Y:S05]  /*2ba30*/  BRA `(.L_x_5399) ;  /* 0xfffffd7c00b47947 */ /* 0x000fea000383ffff */
.L_x_5126:
[----:B-1----:R1:W3:Y:S02]  /*2ba40*/  SYNCS.PHASECHK.TRANS64.TRYWAIT P5, [R98+URZ+0x36890], R99 ;  /* 0x03689063620075a7 */ /* 0x0022e400080a017f */
[----:B---3--:R-:W-:Y:S05]  /*2ba50*/  @!P5 NANOSLEEP.SYNCS 0x989680 ;  /* 0x009896800000d95d */ /* 0x008fea0003900000 */
[----:B------:R-:W3:Y:S02]  /*2ba60*/  @!P5 SYNCS.PHASECHK.TRANS64 P5, [R98+URZ+0x36890], R99 ;  /* 0x036890636200d5a7 */ /* 0x000ee400080a007f */
[----:B---3--:R-:W-:Y:S05]  /*2ba70*/  @!P5 BRA `(.L_x_5126) ;  /* 0xfffffffc00f0d947 */ /* 0x008fea000383ffff */
[----:B------:R-:W-:Y:S05]  /*2ba80*/  BRA `(.L_x_5400) ;  /* 0xfffffdb400287947 */ /* 0x000fea000383ffff */
.L_x_5151:
[----:B-1----:R1:W2:Y:S02]  /*2ba90*/  SYNCS.PHASECHK.TRANS64.TRYWAIT P3, [R98+URZ+0x36890], R99 ;  /* 0x03689063620075a7 */ /* 0x0022a4000806017f */
[----:B--2---:R-:W-:Y:S05]  /*2baa0*/  @!P3 NANOSLEEP.SYNCS 0x989680 ;  /* 0x009896800000b95d */ /* 0x004fea0003900000 */
[----:B------:R-:W2:Y:S02]  /*2bab0*/  @!P3 SYNCS.PHASECHK.TRANS64 P3, [R98+URZ+0x36890], R99 ;  /* 0x036890636200b5a7 */ /* 0x000ea4000806007f */
[----:B--2---:R-:W-:Y:S05]  /*2bac0*/  @!P3 BRA `(.L_x_5151) ;  /* 0xfffffffc00f0b947 */ /* 0x004fea000383ffff */
[----:B------:R-:W-:Y:S05]  /*2bad0*/  BRA `(.L_x_5401) ;  /* 0xfffffde400c07947 */ /* 0x000fea000383ffff */
.L_x_5157:
[----:B0-----:R0:W1:Y:S02]  /*2bae0*/  SYNCS.PHASECHK.TRANS64.TRYWAIT P2, [R98+URZ+0x368b0], R99 ;  /* 0x0368b063620075a7 */ /* 0x001064000804017f */
[----:B-1----:R-:W-:Y:S05]  /*2baf0*/  @!P2 NANOSLEEP.SYNCS 0x989680 ;  /* 0x009896800000a95d */ /* 0x002fea0003900000 */
[----:B------:R-:W1:Y:S02]  /*2bb00*/  @!P2 SYNCS.PHASECHK.TRANS64 P2, [R98+URZ+0x368b0], R99 ;  /* 0x0368b0636200a5a7 */ /* 0x000e64000804007f */
[----:B-1----:R-:W-:Y:S05]  /*2bb10*/  @!P2 BRA `(.L_x_5157) ;  /* 0xfffffffc00f0a947 */ /* 0x002fea000383ffff */
[----:B------:R-:W-:Y:S05]  /*2bb20*/  BRA `(.L_x_5402) ;  /* 0xfffffde800d87947 */ /* 0x000fea000383ffff */
.L_x_5179:
        /* <DEDUP_REMOVED lines=8> */
.L_x_5404:
[----:B------:R-:W-:Y:S05]  /*2bbb0*/  BSYNC B1 ;  /* 0x0000000000017941 */ /* 0x000fea0003800000 */
.L_x_5403:
[----:B------:R-:W-:Y:S05]  /*2bbc0*/  BRA `(.L_x_5405) ;  /* 0xfffffe0800807947 */ /* 0x000fea000383ffff */
.L_x_5180:
        /* <DEDUP_REMOVED lines=8> */
.L_x_5407:
[----:B------:R-:W-:Y:S05]  /*2bc50*/  BSYNC B1 ;  /* 0x0000000000017941 */ /* 0x000fea0003800000 */
.L_x_5406:
[----:B------:R-:W-:Y:S05]  /*2bc60*/  BRA `(.L_x_5408) ;  /* 0xfffffe0800607947 */ /* 0x000fea000383ffff */
.L_x_5181:
        /* <DEDUP_REMOVED lines=8> */
.L_x_5410:
[----:B------:R-:W-:Y:S05]  /*2bcf0*/  BSYNC B1 ;  /* 0x0000000000017941 */ /* 0x000fea0003800000 */
.L_x_5409:
[----:B------:R-:W-:Y:S05]  /*2bd00*/  BRA `(.L_x_5411) ;  /* 0xfffffe0800407947 */ /* 0x000fea000383ffff */
.L_x_5182:
        /* <DEDUP_REMOVED lines=8> */
.L_x_5413:
[----:B------:R-:W-:Y:S05]  /*2bd90*/  BSYNC B1 ;  /* 0x0000000000017941 */ /* 0x000fea0003800000 */
.L_x_5412:
[----:B------:R-:W-:Y:S05]  /*2bda0*/  BRA `(.L_x_5414) ;  /* 0xfffffe0800207947 */ /* 0x000fea000383ffff */
.L_x_5183:
        /* <DEDUP_REMOVED lines=8> */
.L_x_5416:
[----:B------:R-:W-:Y:S05]  /*2be30*/  BSYNC B1 ;  /* 0x0000000000017941 */ /* 0x000fea0003800000 */
.L_x_5415:
[----:B------:R-:W-:Y:S05]  /*2be40*/  BRA `(.L_x_5417) ;  /* 0xfffffe0800007947 */ /* 0x000fea000383ffff */
.L_x_5184:
        /* <DEDUP_REMOVED lines=8> */
.L_x_5419:
[----:B------:R-:W-:Y:S05]  /*2bed0*/  BSYNC B1 ;  /* 0x0000000000017941 */ /* 0x000fea0003800000 */
.L_x_5418:
[----:B------:R-:W-:Y:S05]  /*2bee0*/  BRA `(.L_x_5420) ;  /* 0xfffffe0400e47947 */ /* 0x000fea000383ffff */
.L_x_5185:
        /* <DEDUP_REMOVED lines=8> */
.L_x_5422:
[----:B------:R-:W-:Y:S05]  /*2bf70*/  BSYNC B1 ;  /* 0x0000000000017941 */ /* 0x000fea0003800000 */
.L_x_5421:
[----:B------:R-:W-:Y:S05]  /*2bf80*/  BRA `(.L_x_5423) ;  /* 0xfffffe0400c87947 */ /* 0x000fea000383ffff */
.L_x_5186:
        /* <DEDUP_REMOVED lines=8> */
.L_x_5425:
[----:B------:R-:W-:Y:S05]  /*2c010*/  BSYNC B1 ;  /* 0x0000000000017941 */ /* 0x000fea0003800000 */
.L_x_5424:
[----:B------:R-:W-:Y:S05]  /*2c020*/  BRA `(.L_x_5426) ;  /* 0xfffffe0400ac7947 */ /* 0x000fea000383ffff */
.L_x_5188:
[----:B0-----:R0:W1:Y:S02]  /*2c030*/  SYNCS.PHASECHK.TRANS64.TRYWAIT P2, [R18+URZ+0x36800], R5 ;  /* 0x03680005120075a7 */ /* 0x001064000804017f */
[----:B-1----:R-:W-:Y:S05]  /*2c040*/  @!P2 NANOSLEEP.SYNCS 0x989680 ;  /* 0x009896800000a95d */ /* 0x002fea0003900000 */
[----:B------:R-:W1:Y:S02]  /*2c050*/  @!P2 SYNCS.PHASECHK.TRANS64 P2, [R18+URZ+0x36800], R5 ;  /* 0x036800051200a5a7 */ /* 0x000e64000804007f */
[----:B-1----:R-:W-:Y:S05]  /*2c060*/  @!P2 BRA `(.L_x_5188) ;  /* 0xfffffffc00f0a947 */ /* 0x002fea000383ffff */
[----:B------:R-:W-:Y:S05]  /*2c070*/  BRA `(.L_x_5427) ;  /* 0xfffffe0800247947 */ /* 0x000fea000383ffff */
.L_x_5216:
        /* <DEDUP_REMOVED lines=8> */
.L_x_5429:
[----:B------:R-:W-:Y:S05]  /*2c100*/  BSYNC B1 ;  /* 0x0000000000017941 */ /* 0x000fea0003800000 */
.L_x_5428:
[----:B------:R-:W-:Y:S05]  /*2c110*/  BRA `(.L_x_5430) ;  /* 0xfffffe3800847947 */ /* 0x000fea000383ffff */
.L_x_5217:
        /* <DEDUP_REMOVED lines=8> */
.L_x_5432:
[----:B------:R-:W-:Y:S05]  /*2c1a0*/  BSYNC B1 ;  /* 0x0000000000017941 */ /* 0x000fea0003800000 */
.L_x_5431:
[----:B------:R-:W-:Y:S05]  /*2c1b0*/  BRA `(.L_x_5433) ;  /* 0xfffffe3800647947 */ /* 0x000fea000383ffff */
.L_x_5218:
        /* <DEDUP_REMOVED lines=8> */
.L_x_5435:
[----:B------:R-:W-:Y:S05]  /*2c240*/  BSYNC B1 ;  /* 0x0000000000017941 */ /* 0x000fea0003800000 */
.L_x_5434:
[----:B------:R-:W-:Y:S05]  /*2c250*/  BRA `(.L_x_5436) ;  /* 0xfffffe3800447947 */ /* 0x000fea000383ffff */
.L_x_5219:
        /* <DEDUP_REMOVED lines=8> */
.L_x_5438:
[----:B------:R-:W-:Y:S05]  /*2c2e0*/  BSYNC B1 ;  /* 0x0000000000017941 */ /* 0x000fea0003800000 */
.L_x_5437:
[----:B------:R-:W-:Y:S05]  /*2c2f0*/  BRA `(.L_x_5439) ;  /* 0xfffffe3800247947 */ /* 0x000fea000383ffff */
.L_x_5220:
        /* <DEDUP_REMOVED lines=8> */
.L_x_5441:
[----:B------:R-:W-:Y:S05]  /*2c380*/  BSYNC B1 ;  /* 0x0000000000017941 */ /* 0x000fea0003800000 */
.L_x_5440:
[----:B------:R-:W-:Y:S05]  /*2c390*/  BRA `(.L_x_5442) ;  /* 0xfffffe3800047947 */ /* 0x000fea000383ffff */
.L_x_5221:
        /* <DEDUP_REMOVED lines=8> */
.L_x_5444:
[----:B------:R-:W-:Y:S05]  /*2c420*/  BSYNC B1 ;  /* 0x0000000000017941 */ /* 0x000fea0003800000 */
.L_x_5443:
[----:B------:R-:W-:Y:S05]  /*2c430*/  BRA `(.L_x_5445) ;  /* 0xfffffe3400e87947 */ /* 0x000fea000383ffff */
.L_x_5222:
        /* <DEDUP_REMOVED lines=8> */
.L_x_5447:
[----:B------:R-:W-:Y:S05]  /*2c4c0*/  BSYNC B1 ;  /* 0x0000000000017941 */ /* 0x000fea0003800000 */
.L_x_5446:
[----:B------:R-:W-:Y:S05]  /*2c4d0*/  BRA `(.L_x_5448) ;  /* 0xfffffe3400cc7947 */ /* 0x000fea000383ffff */
.L_x_5223:
        /* <DEDUP_REMOVED lines=8> */
.L_x_5450:
[----:B------:R-:W-:Y:S05]  /*2c560*/  BSYNC B1 ;  /* 0x0000000000017941 */ /* 0x000fea0003800000 */
.L_x_5449:
[----:B------:R-:W-:Y:S05]  /*2c570*/  BRA `(.L_x_5451) ;  /* 0xfffffe3400b07947 */ /* 0x000fea000383ffff */
.L_x_5225:
[----:B0-----:R0:W1:Y:S02]  /*2c580*/  SYNCS.PHASECHK.TRANS64.TRYWAIT P2, [R18+URZ+0x36800], R9 ;  /* 0x03680009120075a7 */ /* 0x001064000804017f */
[----:B-1----:R-:W-:Y:S05]  /*2c590*/  @!P2 NANOSLEEP.SYNCS 0x989680 ;  /* 0x009896800000a95d */ /* 0x002fea0003900000 */
[----:B------:R-:W1:Y:S02]  /*2c5a0*/  @!P2 SYNCS.PHASECHK.TRANS64 P2, [R18+URZ+0x36800], R9 ;  /* 0x036800091200a5a7 */ /* 0x000e64000804007f */
[----:B-1----:R-:W-:Y:S05]  /*2c5b0*/  @!P2 BRA `(.L_x_5225) ;  /* 0xfffffffc00f0a947 */ /* 0x002fea000383ffff */
[----:B------:R-:W-:Y:S05]  /*2c5c0*/  BRA `(.L_x_5452) ;  /* 0xfffffe3800307947 */ /* 0x000fea000383ffff */
.L_x_5239:
[----:B-1----:R1:W2:Y:S02]  /*2c5d0*/  SYNCS.PHASECHK.TRANS64.TRYWAIT P2, [R6+URZ+0x36830], R3 ;  /* 0x03683003060075a7 */ /* 0x0022a4000804017f */
[----:B--2---:R-:W-:Y:S05]  /*2c5e0*/  @!P2 NANOSLEEP.SYNCS 0x989680 ;  /* 0x009896800000a95d */ /* 0x004fea0003900000 */
[----:B------:R-:W2:Y:S02]  /*2c5f0*/  @!P2 SYNCS.PHASECHK.TRANS64 P2, [R6+URZ+0x36830], R3 ;  /* 0x036830030600a5a7 */ /* 0x000ea4000804007f */
[----:B--2---:R-:W-:Y:S05]  /*2c600*/  @!P2 BRA `(.L_x_5239) ;  /* 0xfffffffc00f0a947 */ /* 0x004fea000383ffff */
[----:B------:R-:W-:Y:S05]  /*2c610*/  BRA `(.L_x_5238) ;  /* 0xfffffe6000bc7947 */ /* 0x000fea000383ffff */
.L_x_5246:
[----:B-1----:R1:W2:Y:S02]  /*2c620*/  SYNCS.PHASECHK.TRANS64.TRYWAIT P2, [R13+URZ+0x36830], R4 ;  /* 0x036830040d0075a7 */ /* 0x0022a4000804017f */
[----:B--2---:R-:W-:Y:S05]  /*2c630*/  @!P2 NANOSLEEP.SYNCS 0x989680 ;  /* 0x009896800000a95d */ /* 0x004fea0003900000 */
[----:B------:R-:W2:Y:S02]  /*2c640*/  @!P2 SYNCS.PHASECHK.TRANS64 P2, [R13+URZ+0x36830], R4 ;  /* 0x036830040d00a5a7 */ /* 0x000ea4000804007f */
[----:B--2---:R-:W-:Y:S05]  /*2c650*/  @!P2 BRA `(.L_x_5246) ;  /* 0xfffffffc00f0a947 */ /* 0x004fea000383ffff */
[----:B------:R-:W-:Y:S05]  /*2c660*/  BRA `(.L_x_5245) ;  /* 0xfffffeb400ec7947 */ /* 0x000fea000383ffff */
.L_x_5251:
[----:B-1----:R1:W2:Y:S02]  /*2c670*/  SYNCS.PHASECHK.TRANS64.TRYWAIT P2, [R11+URZ+0x36850], R0 ;  /* 0x036850000b0075a7 */ /* 0x0022a4000804017f */
[----:B--2---:R-:W-:Y:S05]  /*2c680*/  @!P2 NANOSLEEP.SYNCS 0x989680 ;  /* 0x009896800000a95d */ /* 0x004fea0003900000 */
[----:B------:R-:W2:Y:S02]  /*2c690*/  @!P2 SYNCS.PHASECHK.TRANS64 P2, [R11+URZ+0x36850], R0 ;  /* 0x036850000b00a5a7 */ /* 0x000ea4000804007f */
[----:B--2---:R-:W-:Y:S05]  /*2c6a0*/  @!P2 BRA `(.L_x_5251) ;  /* 0xfffffffc00f0a947 */ /* 0x004fea000383ffff */
[----:B------:R-:W-:Y:S05]  /*2c6b0*/  BRA `(.L_x_5250) ;  /* 0xfffffeec00887947 */ /* 0x000fea000383ffff */
.L_x_5259:
[----:B-1----:R1:W2:Y:S02]  /*2c6c0*/  SYNCS.PHASECHK.TRANS64.TRYWAIT P2, [R4+URZ+0x36830], R5 ;  /* 0x03683005040075a7 */ /* 0x0022a4000804017f */
[----:B--2---:R-:W-:Y:S05]  /*2c6d0*/  @!P2 NANOSLEEP.SYNCS 0x989680 ;  /* 0x009896800000a95d */ /* 0x004fea0003900000 */
[----:B------:R-:W2:Y:S02]  /*2c6e0*/  @!P2 SYNCS.PHASECHK.TRANS64 P2, [R4+URZ+0x36830], R5 ;  /* 0x036830050400a5a7 */ /* 0x000ea4000804007f */
[----:B--2---:R-:W-:Y:S05]  /*2c6f0*/  @!P2 BRA `(.L_x_5259) ;  /* 0xfffffffc00f0a947 */ /* 0x004fea000383ffff */
[----:B------:R-:W-:Y:S05]  /*2c700*/  BRA `(.L_x_5258) ;  /* 0xffffff0c00207947 */ /* 0x000fea000383ffff */
.L_x_5264:
[----:B-1----:R1:W2:Y:S02]  /*2c710*/  SYNCS.PHASECHK.TRANS64.TRYWAIT P2, [R11+URZ+0x36850], R0 ;  /* 0x036850000b0075a7 */ /* 0x0022a4000804017f */
[----:B--2---:R-:W-:Y:S05]  /*2c720*/  @!P2 NANOSLEEP.SYNCS 0x989680 ;  /* 0x009896800000a95d */ /* 0x004fea0003900000 */
[----:B------:R-:W2:Y:S02]  /*2c730*/  @!P2 SYNCS.PHASECHK.TRANS64 P2, [R11+URZ+0x36850], R0 ;  /* 0x036850000b00a5a7 */ /* 0x000ea4000804007f */
[----:B--2---:R-:W-:Y:S05]  /*2c740*/  @!P2 BRA `(.L_x_5264) ;  /* 0xfffffffc00f0a947 */ /* 0x004fea000383ffff */
[----:B------:R-:W-:Y:S05]  /*2c750*/  BRA `(.L_x_5263) ;  /* 0xffffff4000bc7947 */ /* 0x000fea000383ffff */
.L_x_5270:
[----:B-1----:R1:W2:Y:S02]  /*2c760*/  SYNCS.PHASECHK.TRANS64.TRYWAIT P0, [R11+URZ+0x36850], R2 ;  /* 0x036850020b0075a7 */ /* 0x0022a4000800017f */
[----:B--2---:R-:W-:Y:S05]  /*2c770*/  @!P0 NANOSLEEP.SYNCS 0x989680 ;  /* 0x009896800000895d */ /* 0x004fea0003900000 */
[----:B------:R-:W2:Y:S02]  /*2c780*/  @!P0 SYNCS.PHASECHK.TRANS64 P0, [R11+URZ+0x36850], R2 ;  /* 0x036850020b0085a7 */ /* 0x000ea4000800007f */
[----:B--2---:R-:W-:Y:S05]  /*2c790*/  @!P0 BRA `(.L_x_5270) ;  /* 0xfffffffc00f08947 */ /* 0x004fea000383ffff */
[----:B------:R-:W-:Y:S05]  /*2c7a0*/  BRA `(.L_x_5269) ;  /* 0xffffff5c00b87947 */ /* 0x000fea000383ffff */
.L_x_5304:
        /* <DEDUP_REMOVED lines=11> */
.L_x_5454:
[----:B------:R-:W-:Y:S05]  /*2c860*/  BSYNC B1 ;  /* 0x0000000000017941 */ /* 0x000fea0003800000 */
.L_x_5453:
[----:B------:R-:W-:Y:S05]  /*2c870*/  BRA `(.L_x_5455) ;  /* 0xffffffa000987947 */ /* 0x000fea000383ffff */
.L_x_5305:
[----:B------:R-:W-:Y:S01]  /*2c880*/  BSSY B1, `(.L_x_5456) ;  /* 0x0000006000017945 */ /* 0x000fe20003800000 */
[----:B------:R-:W-:-:S07]  /*2c890*/  IMAD.MOV.U32 R15, RZ, RZ, -0x1 ;  /* 0xffffffffff0f7424 */ /* 0x000fce00078e00ff */
[----:B------:R-:W-:Y:S05]  /*2c8a0*/  WARPSYNC.COLLECTIVE R15, `(.L_x_5457) ;  /* 0x000000000f0c7348 */ /* 0x000fea0003c00000 */
[----:B------:R-:W-:Y:S02]  /*2c8b0*/  ELECT P6, UR62, PT ;  /* 0x00000000003e782f */ /* 0x000fe400038c0000 */
[----:B------:R-:W-:Y:S01]  /*2c8c0*/  MOV R14, UR62 ;  /* 0x0000003e000e7c02 */ /* 0x000fe20008000f00 */
[----:B------:R-:W-:Y:S10]  /*2c8d0*/  ENDCOLLECTIVE ;  /* 0x000000000000791b */ /* 0x000ff40003800000 */
.L_x_5457:
[----:B------:R-:W-:Y:S05]  /*2c8e0*/  BSYNC B1 ;  /* 0x0000000000017941 */ /* 0x000fea0003800000 */
.L_x_5456:
[----:B------:R-:W-:Y:S05]  /*2c8f0*/  BRA `(.L_x_5458) ;  /* 0xffffffa000847947 */ /* 0x000fea000383ffff */
.L_x_5307:
[----:B0-----:R0:W1:Y:S02]  /*2c900*/  SYNCS.PHASECHK.TRANS64.TRYWAIT P0, [R9+URZ+0x36820], R5 ;  /* 0x03682005090075a7 */ /* 0x001064000800017f */
[----:B-1----:R-:W-:Y:S05]  /*2c910*/  @!P0 NANOSLEEP.SYNCS 0x989680 ;  /* 0x009896800000895d */ /* 0x002fea0003900000 */
[----:B------:R-:W1:Y:S02]  /*2c920*/  @!P0 SYNCS.PHASECHK.TRANS64 P0, [R9+URZ+0x36820], R5 ;  /* 0x03682005090085a7 */ /* 0x000e64000800007f */
[----:B-1----:R-:W-:Y:S05]  /*2c930*/  @!P0 BRA `(.L_x_5307) ;  /* 0xfffffffc00f08947 */ /* 0x002fea000383ffff */
[----:B------:R-:W-:Y:S05]  /*2c940*/  BRA `(.L_x_5459) ;  /* 0xffffffa000a07947 */ /* 0x000fea000383ffff */
.L_x_5310:
[----:B0-----:R0:W1:Y:S02]  /*2c950*/  SYNCS.PHASECHK.TRANS64.TRYWAIT P0, [R5+URZ+0x368a0], R8 ;  /* 0x0368a008050075a7 */ /* 0x001064000800017f */
[----:B-1----:R-:W-:Y:S05]  /*2c960*/  @!P0 NANOSLEEP.SYNCS 0x989680 ;  /* 0x009896800000895d */ /* 0x002fea0003900000 */
[----:B------:R-:W1:Y:S02]  /*2c970*/  @!P0 SYNCS.PHASECHK.TRANS64 P0, [R5+URZ+0x368a0], R8 ;  /* 0x0368a008050085a7 */ /* 0x000e64000800007f */
[----:B-1----:R-:W-:Y:S05]  /*2c980*/  @!P0 BRA `(.L_x_5310) ;  /* 0xfffffffc00f08947 */ /* 0x002fea000383ffff */
[----:B------:R-:W-:Y:S05]  /*2c990*/  BRA `(.L_x_5460) ;  /* 0xffffffa000b07947 */ /* 0x000fea000383ffff */
.L_x_5312:
[----:B-1----:R1:W2:Y:S02]  /*2c9a0*/  SYNCS.PHASECHK.TRANS64.TRYWAIT P0, [R5+URZ+0x368c0], R8 ;  /* 0x0368c008050075a7 */ /* 0x0022a4000800017f */
[----:B--2---:R-:W-:Y:S05]  /*2c9b0*/  @!P0 NANOSLEEP.SYNCS 0x989680 ;  /* 0x009896800000895d */ /* 0x004fea0003900000 */
[----:B------:R-:W2:Y:S02]  /*2c9c0*/  @!P0 SYNCS.PHASECHK.TRANS64 P0, [R5+URZ+0x368c0], R8 ;  /* 0x0368c008050085a7 */ /* 0x000ea4000800007f */
[----:B--2---:R-:W-:Y:S05]  /*2c9d0*/  @!P0 BRA `(.L_x_5312) ;  /* 0xfffffffc00f08947 */ /* 0x004fea000383ffff */
[----:B------:R-:W-:Y:S05]  /*2c9e0*/  BRA `(.L_x_5461) ;  /* 0xffffffa4003c7947 */ /* 0x000fea000383ffff */
.L_x_5316:
[----:B0-----:R0:W1:Y:S02]  /*2c9f0*/  SYNCS.PHASECHK.TRANS64.TRYWAIT P0, [R6+URZ+0x368a0], R7 ;  /* 0x0368a007060075a7 */ /* 0x001064000800017f */
[----:B-1----:R-:W-:Y:S05]  /*2ca00*/  @!P0 NANOSLEEP.SYNCS 0x989680 ;  /* 0x009896800000895d */ /* 0x002fea0003900000 */
[----:B------:R-:W1:Y:S02]  /*2ca10*/  @!P0 SYNCS.PHASECHK.TRANS64 P0, [R6+URZ+0x368a0], R7 ;  /* 0x0368a007060085a7 */ /* 0x000e64000800007f */
[----:B-1----:R-:W-:Y:S05]  /*2ca20*/  @!P0 BRA `(.L_x_5316) ;  /* 0xfffffffc00f08947 */ /* 0x002fea000383ffff */
[----:B------:R-:W-:Y:S05]  /*2ca30*/  BRA `(.L_x_5462) ;  /* 0xffffffa800107947 */ /* 0x000fea000383ffff */
.L_x_5318:
[----:B-1----:R1:W2:Y:S02]  /*2ca40*/  SYNCS.PHASECHK.TRANS64.TRYWAIT P1, [R6+URZ+0x368c0], R7 ;  /* 0x0368c007060075a7 */ /* 0x0022a4000802017f */
[----:B--2---:R-:W-:Y:S05]  /*2ca50*/  @!P1 NANOSLEEP.SYNCS 0x989680 ;  /* 0x009896800000995d */ /* 0x004fea0003900000 */
[----:B------:R-:W2:Y:S02]  /*2ca60*/  @!P1 SYNCS.PHASECHK.TRANS64 P1, [R6+URZ+0x368c0], R7 ;  /* 0x0368c007060095a7 */ /* 0x000ea4000802007f */
[----:B--2---:R-:W-:Y:S05]  /*2ca70*/  @!P1 BRA `(.L_x_5318) ;  /* 0xfffffffc00f09947 */ /* 0x004fea000383ffff */
[----:B------:R-:W-:Y:S05]  /*2ca80*/  BRA `(.L_x_5463) ;  /* 0xffffffa800947947 */ /* 0x000fea000383ffff */
.L_x_5330:
        /* <DEDUP_REMOVED lines=11> */
.L_x_5465:
[----:B------:R-:W-:Y:S05]  /*2cb40*/  BSYNC B0 ;  /* 0x0000000000007941 */ /* 0x000fea0003800000 */
.L_x_5464:
[----:B------:R-:W-:Y:S05]  /*2cb50*/  BRA `(.L_x_5466) ;  /* 0xffffffb400a47947 */ /* 0x000fea000383ffff */
.L_x_5331:
[----:B------:R-:W-:Y:S01]  /*2cb60*/  BSSY B0, `(.L_x_5467) ;  /* 0x0000006000007945 */ /* 0x000fe20003800000 */
[----:B------:R-:W-:-:S07]  /*2cb70*/  IMAD.MOV.U32 R15, RZ, RZ, -0x1 ;  /* 0xffffffffff0f7424 */ /* 0x000fce00078e00ff */
[----:B------:R-:W-:Y:S05]  /*2cb80*/  WARPSYNC.COLLECTIVE R15, `(.L_x_5468) ;  /* 0x000000000f0c7348 */ /* 0x000fea0003c00000 */
[----:B------:R-:W-:Y:S02]  /*2cb90*/  ELECT P6, UR62, PT ;  /* 0x00000000003e782f */ /* 0x000fe400038c0000 */
[----:B------:R-:W-:Y:S01]  /*2cba0*/  MOV R14, UR62 ;  /* 0x0000003e000e7c02 */ /* 0x000fe20008000f00 */
[----:B------:R-:W-:Y:S10]  /*2cbb0*/  ENDCOLLECTIVE ;  /* 0x000000000000791b */ /* 0x000ff40003800000 */
.L_x_5468:
[----:B------:R-:W-:Y:S05]  /*2cbc0*/  BSYNC B0 ;  /* 0x0000000000007941 */ /* 0x000fea0003800000 */
.L_x_5467:
[----:B------:R-:W-:Y:S05]  /*2cbd0*/  BRA `(.L_x_5469) ;  /* 0xffffffb400947947 */ /* 0x000fea000383ffff */
.L_x_5334:
[----:B0-----:R0:W1:Y:S02]  /*2cbe0*/  SYNCS.PHASECHK.TRANS64.TRYWAIT P0, [R7+URZ+0x36840], R10 ;  /* 0x0368400a070075a7 */ /* 0x001064000800017f */
[----:B-1----:R-:W-:Y:S05]  /*2cbf0*/  @!P0 NANOSLEEP.SYNCS 0x989680 ;  /* 0x009896800000895d */ /* 0x002fea0003900000 */
[----:B------:R-:W1:Y:S02]  /*2cc00*/  @!P0 SYNCS.PHASECHK.TRANS64 P0, [R7+URZ+0x36840], R10 ;  /* 0x0368400a070085a7 */ /* 0x000e64000800007f */
[----:B-1----:R-:W-:Y:S05]  /*2cc10*/  @!P0 BRA `(.L_x_5334) ;  /* 0xfffffffc00f08947 */ /* 0x002fea000383ffff */
[----:B------:R-:W-:Y:S05]  /*2cc20*/  BRA `(.L_x_5470) ;  /* 0xffffffb400f87947 */ /* 0x000fea000383ffff */
.L_x_5337:
        /* <DEDUP_REMOVED lines=8> */
.L_x_5345:
[----:B0-----:R0:W1:Y:S02]  /*2ccb0*/  SYNCS.PHASECHK.TRANS64.TRYWAIT P0, [R8+URZ+0x36840], R9 ;  /* 0x03684009080075a7 */ /* 0x001064000800017f */
[----:B-1----:R-:W-:Y:S05]  /*2ccc0*/  @!P0 NANOSLEEP.SYNCS 0x989680 ;  /* 0x009896800000895d */ /* 0x002fea0003900000 */
[----:B------:R-:W1:Y:S02]  /*2ccd0*/  @!P0 SYNCS.PHASECHK.TRANS64 P0, [R8+URZ+0x36840], R9 ;  /* 0x03684009080085a7 */ /* 0x000e64000800007f */
[----:B-1----:R-:W-:Y:S05]  /*2cce0*/  @!P0 BRA `(.L_x_5345) ;  /* 0xfffffffc00f08947 */ /* 0x002fea000383ffff */
[----:B------:R-:W-:Y:S05]  /*2ccf0*/  BRA `(.L_x_5472) ;  /* 0xffffffbc00f87947 */ /* 0x000fea000383ffff */
.L_x_5347:
[----:B0-----:R0:W1:Y:S02]  /*2cd00*/  SYNCS.PHASECHK.TRANS64.TRYWAIT P0, [R8+URZ+0x36860], R9 ;  /* 0x03686009080075a7 */ /* 0x001064000800017f */
[----:B-1----:R-:W-:Y:S05]  /*2cd10*/  @!P0 NANOSLEEP.SYNCS 0x989680 ;  /* 0x009896800000895d */ /* 0x002fea0003900000 */
[----:B------:R-:W1:Y:S02]  /*2cd20*/  @!P0 SYNCS.PHASECHK.TRANS64 P0, [R8+URZ+0x36860], R9 ;  /* 0x03686009080085a7 */ /* 0x000e64000800007f */
[----:B-1----:R-:W-:Y:S05]  /*2cd30*/  @!P0 BRA `(.L_x_5347) ;  /* 0xfffffffc00f08947 */ /* 0x002fea000383ffff */
[----:B------:R-:W-:Y:S05]  /*2cd40*/  BRA `(.L_x_5473) ;  /* 0xffffffc000a47947 */ /* 0x000fea000383ffff */
.L_x_5353:
[----:B-1----:R1:W2:Y:S02]  /*2cd50*/  SYNCS.PHASECHK.TRANS64.TRYWAIT P0, [R2+URZ+0x36840], R3 ;  /* 0x03684003020075a7 */ /* 0x0022a4000800017f */
[----:B--2---:R-:W-:Y:S05]  /*2cd60*/  @!P0 NANOSLEEP.SYNCS 0x989680 ;  /* 0x009896800000895d */ /* 0x004fea0003900000 */
[----:B------:R-:W2:Y:S02]  /*2cd70*/  @!P0 SYNCS.PHASECHK.TRANS64 P0, [R2+URZ+0x36840], R3 ;  /* 0x03684003020085a7 */ /* 0x000ea4000800007f */
[----:B--2---:R-:W-:Y:S05]  /*2cd80*/  @!P0 BRA `(.L_x_5353) ;  /* 0xfffffffc00f08947 */ /* 0x004fea000383ffff */
[----:B------:R-:W-:Y:S05]  /*2cd90*/  BRA `(.L_x_5474) ;  /* 0xffffffc800107947 */ /* 0x000fea000383ffff */
.L_x_5355:
[----:B0-----:R0:W1:Y:S02]  /*2cda0*/  SYNCS.PHASECHK.TRANS64.TRYWAIT P0, [R2+URZ+0x36860], R3 ;  /* 0x03686003020075a7 */ /* 0x001064000800017f */
[----:B-1----:R-:W-:Y:S05]  /*2cdb0*/  @!P0 NANOSLEEP.SYNCS 0x989680 ;  /* 0x009896800000895d */ /* 0x002fea0003900000 */
[----:B------:R-:W1:Y:S02]  /*2cdc0*/  @!P0 SYNCS.PHASECHK.TRANS64 P0, [R2+URZ+0x36860], R3 ;  /* 0x03686003020085a7 */ /* 0x000e64000800007f */
[----:B-1----:R-:W-:Y:S05]  /*2cdd0*/  @!P0 BRA `(.L_x_5355) ;  /* 0xfffffffc00f08947 */ /* 0x002fea000383ffff */
[----:B------:R-:W-:Y:S05]  /*2cde0*/  BRA `(.L_x_5475) ;  /* 0xffffffc800bc7947 */ /* 0x000fea000383ffff */
.L_x_5361:
[----:B--2---:R2:W3:Y:S02]  /*2cdf0*/  SYNCS.PHASECHK.TRANS64.TRYWAIT P0, [R2+URZ+0x36840], R3 ;  /* 0x03684003020075a7 */ /* 0x0044e4000800017f */
[----:B---3--:R-:W-:Y:S05]  /*2ce00*/  @!P0 NANOSLEEP.SYNCS 0x989680 ;  /* 0x009896800000895d */ /* 0x008fea0003900000 */
[----:B------:R-:W3:Y:S02]  /*2ce10*/  @!P0 SYNCS.PHASECHK.TRANS64 P0, [R2+URZ+0x36840], R3 ;  /* 0x03684003020085a7 */ /* 0x000ee4000800007f */
[----:B---3--:R-:W-:Y:S05]  /*2ce20*/  @!P0 BRA `(.L_x_5361) ;  /* 0xfffffffc00f08947 */ /* 0x008fea000383ffff */
[----:B------:R-:W-:Y:S05]  /*2ce30*/  BRA `(.L_x_5476) ;  /* 0xffffffd000087947 */ /* 0x000fea000383ffff */
.L_x_5363:
[----:B0-----:R0:W1:Y:S02]  /*2ce40*/  SYNCS.PHASECHK.TRANS64.TRYWAIT P0, [R2+URZ+0x36860], R9 ;  /* 0x03686009020075a7 */ /* 0x001064000800017f */
[----:B-1----:R-:W-:Y:S05]  /*2ce50*/  @!P0 NANOSLEEP.SYNCS 0x989680 ;  /* 0x009896800000895d */ /* 0x002fea0003900000 */
[----:B------:R-:W1:Y:S02]  /*2ce60*/  @!P0 SYNCS.PHASECHK.TRANS64 P0, [R2+URZ+0x36860], R9 ;  /* 0x03686009020085a7 */ /* 0x000e64000800007f */
[----:B-1----:R-:W-:Y:S05]  /*2ce70*/  @!P0 BRA `(.L_x_5363) ;  /* 0xfffffffc00f08947 */ /* 0x002fea000383ffff */
[----:B------:R-:W-:Y:S05]  /*2ce80*/  BRA `(.L_x_5477) ;  /* 0xffffffd000b07947 */ /* 0x000fea000383ffff */
.L_x_5371:
[----:B-1----:R1:W2:Y:S02]  /*2ce90*/  SYNCS.PHASECHK.TRANS64.TRYWAIT P0, [R3+URZ+0x36860], R0 ;  /* 0x03686000030075a7 */ /* 0x0022a4000800017f */
[----:B--2---:R-:W-:Y:S05]  /*2cea0*/  @!P0 NANOSLEEP.SYNCS 0x989680 ;  /* 0x009896800000895d */ /* 0x004fea0003900000 */
[----:B------:R-:W2:Y:S02]  /*2ceb0*/  @!P0 SYNCS.PHASECHK.TRANS64 P0, [R3+URZ+0x36860], R0 ;  /* 0x03686000030085a7 */ /* 0x000ea4000800007f */
[----:B--2---:R-:W-:Y:S05]  /*2cec0*/  @!P0 BRA `(.L_x_5371) ;  /* 0xfffffffc00f08947 */ /* 0x004fea000383ffff */
[----:B------:R-:W-:Y:S05]  /*2ced0*/  BRA `(.L_x_5478) ;  /* 0xffffffd400e07947 */ /* 0x000fea000383ffff */
.L_x_5374:
        /* <DEDUP_REMOVED lines=8> */
.L_x_5480:
[----:B------:R-:W-:Y:S05]  /*2cf60*/  BSYNC B0 ;  /* 0x0000000000007941 */ /* 0x000fea0003800000 */
.L_x_5479:
        /* <DEDUP_REMOVED lines=8> */
.L_x_5481:
[----:B------:R-:W-:Y:S01]  /*2cff0*/  IMAD.MOV.U32 R16, RZ, RZ, R14 ;  /* 0x000000ffff107224 */ /* 0x000fe200078e000e */
[----:B------:R-:W-:Y:S06]  /*2d000*/  BRA `(.L_x_5482) ;  /* 0xffffffd8008c7947 */ /* 0x000fec000383ffff */
.L_x_5377:
        /* <DEDUP_REMOVED lines=8> */
.L_x_5484:
[----:B------:R-:W-:Y:S05]  /*2d090*/  BSYNC B0 ;  /* 0x0000000000007941 */ /* 0x000fea0003800000 */
.L_x_5483:
        /* <DEDUP_REMOVED lines=10> */
.L_x_5485:
        /* <DEDUP_REMOVED lines=8> */
.L_x_5486:
        /* <DEDUP_REMOVED lines=8> */
.L_x_5487:
        /* <DEDUP_REMOVED lines=8> */
.L_x_5488:
        /* <DEDUP_REMOVED lines=8> */
.L_x_5489:
[----:B------:R-:W-:Y:S05]  /*2d340*/  BRA `(.L_x_5490) ;  /* 0xffffffd800507947 */ /* 0x000fea000383ffff */
.L_x_5382:
        /* <DEDUP_REMOVED lines=8> */
.L_x_5492:
[----:B------:R-:W-:Y:S05]  /*2d3d0*/  BSYNC B0 ;  /* 0x0000000000007941 */ /* 0x000fea0003800000 */
.L_x_5491:
        /* <DEDUP_REMOVED lines=10> */
.L_x_5493:
        /* <DEDUP_REMOVED lines=8> */
.L_x_5494:
        /* <DEDUP_REMOVED lines=8> */
.L_x_5495:
        /* <DEDUP_REMOVED lines=8> */
.L_x_5496:
        /* <DEDUP_REMOVED lines=8> */
.L_x_5497:
[----:B------:R-:W-:Y:S05]  /*2d680*/  BRA `(.L_x_5498) ;  /* 0xffffffd800347947 */ /* 0x000fea000383ffff */
.L_x_5384:
[----:B------:R-:W-:Y:S01]  /*2d690*/  BSSY B0, `(.L_x_5499) ;  /* 0x0000006000007945 */ /* 0x000fe20003800000 */
[----:B------:R-:W-:Y:S01]  /*2d6a0*/  PLOP3.LUT P6, PT, P6, PT, PT, 0x8, 0x0 ;  /* 0x000000000000781c */ /* 0x000fe200037ce170 */
[----:B------:R-:W-:-:S12]  /*2d6b0*/  IMAD.MOV.U32 R15, RZ, RZ, -0x1 ;  /* 0xffffffffff0f7424 */ /* 0x000fd800078e00ff */
[----:B0-----:R-:W-:Y:S05]  /*2d6c0*/  WARPSYNC.COLLECTIVE R15, `(.L_x_5500) ;  /* 0x000000000f087348 */ /* 0x001fea0003c00000 */
[----:B------:R-:W-:Y:S01]  /*2d6d0*/  VOTE.ANY R14, PT, P6 ;  /* 0x00000000000e7806 */ /* 0x000fe200030e0100 */
[----:B0-----:R-:W-:Y:S06]  /*2d6e0*/  ENDCOLLECTIVE ;  /* 0x000000000000791b */ /* 0x001fec0003800000 */
.L_x_5500:
[----:B------:R-:W-:Y:S05]  /*2d6f0*/  BSYNC B0 ;  /* 0x0000000000007941 */ /* 0x000fea0003800000 */
.L_x_5499:
        /* <DEDUP_REMOVED lines=9> */
.L_x_5501:
[----:B------:R-:W-:Y:S01]  /*2d790*/  IMAD.MOV.U32 R17, RZ, RZ, R14 ;  /* 0x000000ffff117224 */ /* 0x000fe200078e000e */
[----:B------:R-:W-:Y:S06]  /*2d7a0*/  BRA `(.L_x_5502) ;  /* 0xffffffd800247947 */ /* 0x000fec000383ffff */
.L_x_5386:
[----:B------:R-:W-:Y:S01]  /*2d7b0*/  BSSY B0, `(.L_x_5503) ;  /* 0x0000007000007945 */ /* 0x000fe20003800000 */
[----:B------:R-:W-:Y:S02]  /*2d7c0*/  IMAD.MOV.U32 R13, RZ, RZ, R2 ;  /* 0x000000ffff0d7224 */ /* 0x000fe400078e0002 */
[----:B------:R-:W-:Y:S02]  /*2d7d0*/  IMAD.MOV.U32 R11, RZ, RZ, 0x1f ;  /* 0x0000001fff0b7424 */ /* 0x000fe400078e00ff */
[----:B------:R-:W-:-:S07]  /*2d7e0*/  IMAD.MOV.U32 R15, RZ, RZ, -0x1 ;  /* 0xffffffffff0f7424 */ /* 0x000fce00078e00ff */
[----:B012---:R-:W-:Y:S05]  /*2d7f0*/  WARPSYNC.COLLECTIVE R15, `(.L_x_5504) ;  /* 0x000000000f087348 */ /* 0x007fea0003c00000 */
[----:B------:R3:W4:Y:S02]  /*2d800*/  SHFL.IDX P6, R14, R13, R12, R11 ;  /* 0x0000000c0d0e7389 */ /* 0x00072400000c000b */
[----:B01234-:R-:W-:Y:S01]  /*2d810*/  ENDCOLLECTIVE ;  /* 0x000000000000791b */ /* 0x01ffe20003800000 */
.L_x_5504:
[----:B------:R-:W-:Y:S05]  /*2d820*/  BSYNC B0 ;  /* 0x0000000000007941 */ /* 0x000fea0003800000 */
.L_x_5503:
[----:B------:R-:W-:Y:S01]  /*2d830*/  IMAD.MOV.U32 R7, RZ, RZ, R14 ;  /* 0x000000ffff077224 */ /* 0x000fe200078e000e */
[----:B------:R-:W-:Y:S06]  /*2d840*/  BRA `(.L_x_5385) ;  /* 0xffffffd800187947 */ /* 0x000fec000383ffff */
.L_x_5390:
[----:B-1----:R1:W2:Y:S02]  /*2d850*/  SYNCS.PHASECHK.TRANS64.TRYWAIT P0, [R0+URZ+0x36820], R3 ;  /* 0x03682003000075a7 */ /* 0x0022a4000800017f */
[----:B--2---:R-:W-:Y:S05]  /*2d860*/  @!P0 NANOSLEEP.SYNCS 0x989680 ;  /* 0x009896800000895d */ /* 0x004fea0003900000 */
[----:B------:R-:W2:Y:S02]  /*2d870*/  @!P0 SYNCS.PHASECHK.TRANS64 P0, [R0+URZ+0x36820], R3 ;  /* 0x03682003000085a7 */ /* 0x000ea4000800007f */
[----:B--2---:R-:W-:Y:S05]  /*2d880*/  @!P0 BRA `(.L_x_5390) ;  /* 0xfffffffc00f08947 */ /* 0x004fea000383ffff */
[----:B------:R-:W-:Y:S05]  /*2d890*/  BRA `(.L_x_5505) ;  /* 0xffffffdc008c7947 */ /* 0x000fea000383ffff */
.L_x_5391:
        /* <DEDUP_REMOVED lines=11> */
.L_x_5507:
[----:B------:R-:W-:Y:S05]  /*2d950*/  BSYNC B0 ;  /* 0x0000000000007941 */ /* 0x000fea0003800000 */
.L_x_5506:
[----:B------:R-:W-:Y:S05]  /*2d960*/  BRA `(.L_x_5508) ;  /* 0xffffffdc00747947 */ /* 0x000fea000383ffff */
.L_x_5392:
[----:B------:R-:W-:Y:S01]  /*2d970*/  BSSY B0, `(.L_x_5509) ;  /* 0x0000006000007945 */ /* 0x000fe20003800000 */
[----:B------:R-:W-:-:S07]  /*2d980*/  IMAD.MOV.U32 R15, RZ, RZ, -0x1 ;  /* 0xffffffffff0f7424 */ /* 0x000fce00078e00ff */
[----:B012---:R-:W-:Y:S05]  /*2d990*/  WARPSYNC.COLLECTIVE R15, `(.L_x_5510) ;  /* 0x000000000f0c7348 */ /* 0x007fea0003c00000 */
[----:B------:R-:W-:Y:S02]  /*2d9a0*/  ELECT P6, UR62, PT ;  /* 0x00000000003e782f */ /* 0x000fe400038c0000 */
[----:B------:R-:W-:Y:S01]  /*2d9b0*/  MOV R14, UR62 ;  /* 0x0000003e000e7c02 */ /* 0x000fe20008000f00 */
[----:B012---:R-:W-:Y:S10]  /*2d9c0*/  ENDCOLLECTIVE ;  /* 0x000000000000791b */ /* 0x007ff40003800000 */
.L_x_5510:
[----:B------:R-:W-:Y:S05]  /*2d9d0*/  BSYNC B0 ;  /* 0x0000000000007941 */ /* 0x000fea0003800000 */
.L_x_5509:
[----:B------:R-:W-:Y:S05]  /*2d9e0*/  BRA `(.L_x_5511) ;  /* 0xffffffdc00687947 */ /* 0x000fea000383ffff */
.L_x_5394:
[----:B-1----:R1:W2:Y:S02]  /*2d9f0*/  SYNCS.PHASECHK.TRANS64.TRYWAIT P0, [R6+URZ], R5 ;  /* 0x00000005060075a7 */ /* 0x0022a4000800017f */
[----:B--2---:R-:W-:Y:S05]  /*2da00*/  @!P0 NANOSLEEP.SYNCS 0x989680 ;  /* 0x009896800000895d */ /* 0x004fea0003900000 */
[----:B------:R-:W2:Y:S02]  /*2da10*/  @!P0 SYNCS.PHASECHK.TRANS64 P0, [R6+URZ], R5 ;  /* 0x00000005060085a7 */ /* 0x000ea4000800007f */
[----:B--2---:R-:W-:Y:S05]  /*2da20*/  @!P0 BRA `(.L_x_5394) ;  /* 0xfffffffc00f08947 */ /* 0x004fea000383ffff */
[----:B------:R-:W-:Y:S05]  /*2da30*/  BRA `(.L_x_5512) ;  /* 0xffffffdc00ac7947 */ /* 0x000fea000383ffff */
.L_x_5395:
[----:B--2---:R2:W3:Y:S02]  /*2da40*/  SYNCS.PHASECHK.TRANS64.TRYWAIT P0, [R7+URZ], R2 ;  /* 0x00000002070075a7 */ /* 0x0044e4000800017f */
[----:B---3--:R-:W-:Y:S05]  /*2da50*/  @!P0 NANOSLEEP.SYNCS 0x989680 ;  /* 0x009896800000895d */ /* 0x008fea0003900000 */
[----:B------:R-:W3:Y:S02]  /*2da60*/  @!P0 SYNCS.PHASECHK.TRANS64 P0, [R7+URZ], R2 ;  /* 0x00000002070085a7 */ /* 0x000ee4000800007f */
[----:B---3--:R-:W-:Y:S05]  /*2da70*/  @!P0 BRA `(.L_x_5395) ;  /* 0xfffffffc00f08947 */ /* 0x008fea000383ffff */
[----:B------:R-:W-:Y:S05]  /*2da80*/  BRA `(.L_x_5513) ;  /* 0xffffffdc00a07947 */ /* 0x000fea000383ffff */
.L_x_5397:
[----:B---3--:R3:W4:Y:S02]  /*2da90*/  SYNCS.PHASECHK.TRANS64.TRYWAIT P0, [R4+URZ], R5 ;  /* 0x00000005040075a7 */ /* 0x008724000800017f */
[----:B----4-:R-:W-:Y:S05]  /*2daa0*/  @!P0 NANOSLEEP.SYNCS 0x989680 ;  /* 0x009896800000895d */ /* 0x010fea0003900000 */
[----:B------:R-:W4:Y:S02]  /*2dab0*/  @!P0 SYNCS.PHASECHK.TRANS64 P0, [R4+URZ], R5 ;  /* 0x00000005040085a7 */ /* 0x000f24000800007f */
[----:B----4-:R-:W-:Y:S05]  /*2dac0*/  @!P0 BRA `(.L_x_5397) ;  /* 0xfffffffc00f08947 */ /* 0x010fea000383ffff */
[----:B------:R-:W-:Y:S05]  /*2dad0*/  BRA `(.L_x_5514) ;  /* 0xffffffdc00a87947 */ /* 0x000fea000383ffff */
.L_x_5515:
        /* <DEDUP_REMOVED lines=10> */
.L_x_12768:


//--------------------- .text._ZN7cutlass13device_kernelIN5flash11enable_sm90INS1_16FlashAttnFwdSm90INS1_25CollectiveMainloopFwdSm90ILi2EN4cute5tupleIJNS5_1CILi1EEES8_S8_EEENS6_IJNS7_ILi128EEENS7_ILi176EEESA_EEELi128ENS_10bfloat16_tEfNS_4arch4Sm90ELb0ELb0ELb0ELb0ELb0ELb0ELb0ELb1ELb1ELb0ELb0ELb0EEENS1_21CollectiveEpilogueFwdINS6_IJSA_SA_SB_EEES9_SD_SF_Li256ELb0ELb0ELb0ELb0EEENS1_29StaticPersistentTileSchedulerILb0EEEEEEEEEvNT_6ParamsE --------------------------
	.section	.text._ZN7cutlass13device_kernelIN5flash11enable_sm90INS1_16FlashAttnFwdSm90INS1_25CollectiveMainloopFwdSm90ILi2EN4cute5tupleIJNS5_1CILi1EEES8_S8_EEENS6_IJNS7_ILi128EEENS7_ILi176EEESA_EEELi128ENS_10bfloat16_tEfNS_4arch4Sm90ELb0ELb0ELb0ELb0ELb0ELb0ELb0ELb1ELb1ELb0ELb0ELb0EEENS1_21CollectiveEpilogueFwdINS6_IJSA_SA_SB_EEES9_SD_SF_Li256ELb0ELb0ELb0ELb0EEENS1_29StaticPersistentTileSchedulerILb0EEEEEEEEEvNT_6ParamsE,"ax",@progbits
	.align	128
.text._ZN7cutlass13device_kernelIN5flash11enable_sm90INS1_16FlashAttnFwdSm90INS1_25CollectiveMainloopFwdSm90ILi2EN4cute5tupleIJNS5_1CILi1EEES8_S8_EEENS6_IJNS7_ILi128EEENS7_ILi176EEESA_EEELi128ENS_10bfloat16_tEfNS_4arch4Sm90ELb0ELb0ELb0ELb0ELb0ELb0ELb0ELb1ELb1ELb0ELb0ELb0EEENS1_21CollectiveEpilogueFwdINS6_IJSA_SA_SB_EEES9_SD_SF_Li256ELb0ELb0ELb0ELb0EEENS1_29StaticPersistentTileSchedulerILb0EEEEEEEEEvNT_6ParamsE:
        .type           _ZN7cutlass13device_kernelIN5flash11enable_sm90INS1_16FlashAttnFwdSm90INS1_25CollectiveMainloopFwdSm90ILi2EN4cute5tupleIJNS5_1CILi1EEES8_S8_EEENS6_IJNS7_ILi128EEENS7_ILi176EEESA_EEELi128ENS_10bfloat16_tEfNS_4arch4Sm90ELb0ELb0ELb0ELb0ELb0ELb0ELb0ELb1ELb1ELb0ELb0ELb0EEENS1_21CollectiveEpilogueFwdINS6_IJSA_SA_SB_EEES9_SD_SF_Li256ELb0ELb0ELb0ELb0EEENS1_29StaticPersistentTileSchedulerILb0EEEEEEEEEvNT_6ParamsE,@function
        .size           _ZN7cutlass13device_kernelIN5flash11enable_sm90INS1_16FlashAttnFwdSm90INS1_25CollectiveMainloopFwdSm90ILi2EN4cute5tupleIJNS5_1CILi1EEES8_S8_EEENS6_IJNS7_ILi128EEENS7_ILi176EEESA_EEELi128ENS_10bfloat16_tEfNS_4arch4Sm90ELb0ELb0ELb0ELb0ELb0ELb0ELb0ELb1ELb1ELb0ELb0ELb0EEENS1_21CollectiveEpilogueFwdINS6_IJSA_SA_SB_EEES9_SD_SF_Li256ELb0ELb0ELb0ELb0EEENS1_29StaticPersistentTileSchedulerILb0EEEEEEEEEvNT_6ParamsE,(.L_x_12769 - _ZN7cutlass13device_kernelIN5flash11enable_sm90INS1_16FlashAttnFwdSm90INS1_25CollectiveMainloopFwdSm90ILi2EN4cute5tupleIJNS5_1CILi1EEES8_S8_EEENS6_IJNS7_ILi128EEENS7_ILi176EEESA_EEELi128ENS_10bfloat16_tEfNS_4arch4Sm90ELb0ELb0ELb0ELb0ELb0ELb0ELb0ELb1ELb1ELb0ELb0ELb0EEENS1_21CollectiveEpilogueFwdINS6_IJSA_SA_SB_EEES9_SD_SF_Li256ELb0ELb0ELb0ELb0EEENS1_29StaticPersistentTileSchedulerILb0EEEEEEEEEvNT_6ParamsE)
        .other          _ZN7cutlass13device_kernelIN5flash11enable_sm90INS1_16FlashAttnFwdSm90INS1_25CollectiveMainloopFwdSm90ILi2EN4cute5tupleIJNS5_1CILi1EEES8_S8_EEENS6_IJNS7_ILi128EEENS7_ILi176EEESA_EEELi128ENS_10bfloat16_tEfNS_4arch4Sm90ELb0ELb0ELb0ELb0ELb0ELb0ELb0ELb1ELb1ELb0ELb0ELb0EEENS1_21CollectiveEpilogueFwdINS6_IJSA_SA_SB_EEES9_SD_SF_Li256ELb0ELb0ELb0ELb0EEENS1_29StaticPersistentTileSchedulerILb0EEEEEEEEEvNT_6ParamsE,@"STO_CUDA_ENTRY STV_DEFAULT"
_ZN7cutlass13device_kernelIN5flash11enable_sm90INS1_16FlashAttnFwdSm90INS1_25CollectiveMainloopFwdSm90ILi2EN4cute5tupleIJNS5_1CILi1EEES8_S8_EEENS6_IJNS7_ILi128EEENS7_ILi176EEESA_EEELi128ENS_10bfloat16_tEfNS_4arch4Sm90ELb0ELb0ELb0ELb0ELb0ELb0ELb0ELb1ELb1ELb0ELb0ELb0EEENS1_21CollectiveEpilogueFwdINS6_IJSA_SA_SB_EEES9_SD_SF_Li256ELb0ELb0ELb0ELb0EEENS1_29StaticPersistentTileSchedulerILb0EEEEEEEEEvNT_6ParamsE:
[----:B------:R-:W1:Y:S02]  /*0000*/  LDC R1, c[0x0][0x28] ;  /* 0x00000a00ff017b82 */ /* 0x000e640000000800 */
[----:B-1----:R-:W-:Y:S01]  /*0010*/  VIADD R1, R1, 0xffffffe0 ;  /* 0xffffffe001017836 */ /* 0x002fe20000000000 */
[----:B------:R-:W1:Y:S01]  /*0020*/  S2R R3, SR_TID.X ;  /* 0x0000000000037919 */ /* 0x000e620000002100 */
[----:B------:R-:W-:Y:S01]  /*0030*/  ELECT P0, URZ, PT ;  /* 0x00000000003f782f */ /* 0x000fe20003800000 */
[----:B------:R-:W-:Y:S01]  /*0040*/  BSSY B0, `(.L_x_5516) ;  /* 0x0000014000007945 */ /* 0x000fe20003800000 */
[--C-:B-1----:R-:W-:Y:S02]  /*0050*/  SHF.R.U32.HI R0, RZ, 0x5, R3.reuse ;  /* 0x00000005ff007819 */ /* 0x102fe40000011603 */
[----:B------:R-:W-:-:S03]  /*0060*/  SHF.R.U32.HI R4, RZ, 0x7, R3 ;  /* 0x00000007ff047819 */ /* 0x000fc60000011603 */
        /* <DEDUP_REMOVED lines=17> */
.L_x_5517:
[----:B------:R-:W-:Y:S05]  /*0180*/  BSYNC B0 ;  /* 0x0000000000007941 */ /* 0x000fea0003800000 */
.L_x_5516:
        /* <DEDUP_REMOVED lines=37> */
.L_x_5518:
        /* <DEDUP_REMOVED lines=22> */
.L_x_5519:
        /* <DEDUP_REMOVED lines=18> */
.L_x_5520:
        /* <DEDUP_REMOVED lines=22> */
.L_x_5521:
        /* <DEDUP_REMOVED lines=22> */
.L_x_5522:
        /* <DEDUP_REMOVED lines=8> */
.L_x_5524:
[----:B------:R-:W-:-:S08]  /*09a0*/  NOP ;  /* 0x0000000000007918 */ /* 0x000fd00000000000 */
[----:B------:R-:W2:Y:S02]  /*09b0*/  USETMAXREG.TRY_ALLOC.CTAPOOL UP0, 0xf0 ;  /* 0x000000f0000079c8 */ /* 0x000ea40008000600 */
[----:B--2---:R-:W-:-:S13]  /*09c0*/  PLOP3.LUT P0, PT, PT, PT, UP0, 0x80, 0x0 ;  /* 0x000000000000781c */ /* 0x004fda0003f0f008 */
[----:B------:R-:W-:Y:S05]  /*09d0*/  @!P0 BRA `(.L_x_5524) ;  /* 0xfffffffc00f08947 */ /* 0x000fea000383ffff */
[----:B------:R-:W-:Y:S01]  /*09e0*/  LOP3.LUT R0, R3, 0xffffff80, RZ, 0xc0, !PT ;  /* 0xffffff8003007812 */ /* 0x000fe200078ec0ff */
[----:B------:R-:W2:Y:S08]  /*09f0*/  S2UR UR7, SR_CTAID.X ;  /* 0x00000000000779c3 */ /* 0x000eb00000002500 */
[----:B------:R-:W-:Y:S06]  /*0a00*/  BAR.ARV 0x8, 0x120 ;  /* 0x0204800000007b1d */ /* 0x000fec0000002000 */
[----:B------:R-:W-:-:S02]  /*0a10*/  ISETP.NE.AND P0, PT, R0, 0x80, PT ;  /* 0x000000800000780c */ /* 0x000fc40003f05270 */
[----:B------:R-:W2:Y:S11]  /*0a20*/  LDC R0, c[0x0][0xda4] ;  /* 0x00036900ff007b82 */ /* 0x000eb60000000800 */
[----:B------:R-:W-:Y:S06]  /*0a30*/  @!P0 BAR.ARV 0x9, 0x100 ;  /* 0x0244000000008b1d */ /* 0x000fec0000002000 */
        /* <DEDUP_REMOVED lines=9> */
[----:B------:R-:W-:Y:S01]  /*0ad0*/  IMAD.U32 R19, RZ, RZ, UR7 ;  /* 0x00000007ff137e24 */ /* 0x000fe2000f8e00ff */
[----:B------:R-:W-:Y:S02]  /*0ae0*/  UMOV UR38, URZ ;  /* 0x0000003f00267c82 */ /* 0x000fe40008000000 */
[CC--:B------:R-:W-:Y:S01]  /*0af0*/  LEA.HI R5, R3.reuse, R0.reuse, RZ, 0x7 ;  /* 0x0000000003057211 */ /* 0x0c0fe200078f38ff */
[----:B------:R-:W3:Y:S01]  /*0b00*/  S2UR UR6, SR_SWINHI ;  /* 0x00000000000679c3 */ /* 0x000ee20000002f00 */
[----:B------:R-:W-:-:S02]  /*0b10*/  LEA.HI R6, R3, R0, RZ, 0x4 ;  /* 0x0000000003067211 */ /* 0x000fc400078f20ff */
[----:B------:R-:W-:Y:S02]  /*0b20*/  LOP3.LUT R23, R5, 0xffffff80, RZ, 0xc0, !PT ;  /* 0xffffff8005177812 */ /* 0x000fe400078ec0ff */
[----:B------:R-:W-:Y:S02]  /*0b30*/  SHF.R.S32.HI R7, RZ, 0x4, R6 ;  /* 0x00000004ff077819 */ /* 0x000fe40000011406 */
[----:B------:R-:W-:Y:S01]  /*0b40*/  LEA.HI R223, R3, R0, RZ, 0x5 ;  /* 0x0000000003df7211 */ /* 0x000fe200078f28ff */
[----:B------:R-:W-:Y:S01]  /*0b50*/  IMAD.IADD R23, R0, 0x1, -R23 ;  /* 0x0000000100177824 */ /* 0x000fe200078e0a17 */
[C---:B------:R-:W-:Y:S02]  /*0b60*/  LEA.HI R8, R6.reuse, R7, RZ, 0x1 ;  /* 0x0000000706087211 */ /* 0x040fe400078f08ff */
[----:B------:R-:W-:Y:S02]  /*0b70*/  LOP3.LUT R3, R6, 0x3fffff0, RZ, 0xc0, !PT ;  /* 0x03fffff006037812 */ /* 0x000fe400078ec0ff */
[----:B------:R-:W-:Y:S01]  /*0b80*/  LOP3.LUT R8, R8, 0x1ffffffe, RZ, 0xc0, !PT ;  /* 0x1ffffffe08087812 */ /* 0x000fe200078ec0ff */
[----:B-1----:R-:W-:Y:S01]  /*0b90*/  ULEA UR39, UR4, UR39, 0x18 ;  /* 0x0000002704277291 */ /* 0x002fe2000f8ec03f */
[----:B------:R-:W-:Y:S01]  /*0ba0*/  SHF.R.S32.HI R223, RZ, 0x5, R223 ;  /* 0x00000005ffdf7819 */ /* 0x000fe200000114df */
[----:B------:R-:W-:Y:S01]  /*0bb0*/  IMAD.IADD R0, R0, 0x1, -R3 ;  /* 0x0000000100007824 */ /* 0x000fe200078e0a03 */
[----:B------:R-:W-:Y:S01]  /*0bc0*/  SHF.R.S32.HI R222, RZ, 0x7, R5 ;  /* 0x00000007ffde7819 */ /* 0x000fe20000011405 */
[----:B------:R-:W-:-:S02]  /*0bd0*/  IMAD.IADD R8, R7, 0x1, -R8 ;  /* 0x0000000107087824 */ /* 0x000fc400078e0a08 */
[----:B------:R-:W-:Y:S01]  /*0be0*/  IMAD R3, R223, 0x10, R0 ;  /* 0x00000010df037824 */ /* 0x000fe200078e0200 */
[----:B------:R-:W-:Y:S01]  /*0bf0*/  LEA.HI R5, R5, R222, RZ, 0x1 ;  /* 0x000000de05057211 */ /* 0x000fe200078f08ff */
[----:B------:R-:W-:Y:S01]  /*0c00*/  UMOV UR4, UR39 ;  /* 0x0000002700047c82 */ /* 0x000fe20008000000 */
[----:B---3--:R-:W-:Y:S01]  /*0c10*/  UMOV UR5, UR6 ;  /* 0x0000000600057c82 */ /* 0x008fe20008000000 */
[----:B------:R-:W-:Y:S01]  /*0c20*/  IMAD R3, R3, 0x8, R8 ;  /* 0x0000000803037824 */ /* 0x000fe200078e0208 */
[----:B------:R-:W-:Y:S01]  /*0c30*/  LOP3.LUT R5, R5, 0x3fffffe, RZ, 0xc0, !PT ;  /* 0x03fffffe05057812 */ /* 0x000fe200078ec0ff */
[----:B------:R-:W-:Y:S02]  /*0c40*/  IMAD.U32 R16, RZ, RZ, UR4 ;  /* 0x00000004ff107e24 */ /* 0x000fe4000f8e00ff */
[----:B------:R-:W-:Y:S02]  /*0c50*/  IMAD.U32 R17, RZ, RZ, UR5 ;  /* 0x00000005ff117e24 */ /* 0x000fe4000f8e00ff */
[----:B------:R-:W-:-:S02]  /*0c60*/  IMAD.SHL.U32 R3, R3, 0x8, RZ ;  /* 0x0000000803037824 */ /* 0x000fc400078e00ff */
[----:B------:R-:W-:Y:S02]  /*0c70*/  IMAD.IADD R5, R222, 0x1, -R5 ;  /* 0x00000001de057824 */ /* 0x000fe400078e0a05 */
[----:B------:R-:W-:Y:S01]  /*0c80*/  IMAD.WIDE R16, R3, 0x2, R16 ;  /* 0x0000000203107825 */ /* 0x000fe200078e0210 */
[----:B--2---:R-:W-:Y:S02]  /*0c90*/  R2UR UR8, R2 ;  /* 0x00000000020872ca */ /* 0x004fe400000e0000 */
[----:B------:R-:W-:-:S04]  /*0ca0*/  SHF.R.S32.HI R2, RZ, 0x1f, R23 ;  /* 0x0000001fff027819 */ /* 0x000fc80000011417 */
[CC--:B------:R-:W-:Y:S02]  /*0cb0*/  LEA.HI R4, R2.reuse, R23.reuse, RZ, 0x2 ;  /* 0x0000001702047211 */ /* 0x0c0fe400078f10ff */
[----:B------:R-:W-:Y:S02]  /*0cc0*/  LEA.HI R2, R2, R23, RZ, 0x5 ;  /* 0x0000001702027211 */ /* 0x000fe400078f28ff */
[--C-:B------:R-:W-:Y:S02]  /*0cd0*/  SHF.R.S32.HI R6, RZ, 0x2, R4.reuse ;  /* 0x00000002ff067819 */ /* 0x100fe40000011404 */
[----:B------:R-:W-:Y:S01]  /*0ce0*/  SHF.R.S32.HI R9, RZ, 0x1f, R4 ;  /* 0x0000001fff097819 */ /* 0x000fe20000011404 */
[----:B------:R-:W-:Y:S01]  /*0cf0*/  ULOP3.LUT UR4, UR8, 0x1, URZ, 0xfc, !UPT ;  /* 0x0000000108047892 */ /* 0x000fe2000f8efc3f */
[----:B------:R-:W-:Y:S02]  /*0d00*/  LOP3.LUT R4, R4, 0x7ffffffc, RZ, 0xc0, !PT ;  /* 0x7ffffffc04047812 */ /* 0x000fe400078ec0ff */
[----:B------:R-:W-:-:S02]  /*0d10*/  LEA.HI R9, R9, R6, RZ, 0x3 ;  /* 0x0000000609097211 */ /* 0x000fc400078f18ff */
[----:B------:R-:W-:Y:S01]  /*0d20*/  SHF.R.S32.HI R2, RZ, 0x5, R2 ;  /* 0x00000005ff027819 */ /* 0x000fe20000011402 */
[----:B------:R-:W-:Y:S01]  /*0d30*/  IMAD.IADD R4, R23, 0x1, -R4 ;  /* 0x0000000117047824 */ /* 0x000fe200078e0a04 */
[----:B------:R-:W-:Y:S01]  /*0d40*/  LOP3.LUT R9, R9, 0xfffffff8, RZ, 0xc0, !PT ;  /* 0xfffffff809097812 */ /* 0x000fe200078ec0ff */
[----:B------:R-:W-:Y:S01]  /*0d50*/  IMAD.U32 R226, RZ, RZ, UR4 ;  /* 0x00000004ffe27e24 */ /* 0x000fe2000f8e00ff */
[----:B------:R-:W-:Y:S01]  /*0d60*/  UMOV UR4, URZ ;  /* 0x0000003f00047c82 */ /* 0x000fe20008000000 */
[----:B------:R-:W-:Y:S02]  /*0d70*/  IMAD R225, R4, R225, 0xb0 ;  /* 0x000000b004e17424 */ /* 0x000fe400078e02e1 */
[----:B------:R-:W-:Y:S02]  /*0d80*/  IMAD.IADD R9, R6, 0x1, -R9 ;  /* 0x0000000106097824 */ /* 0x000fe400078e0a09 */
[----:B------:R-:W-:Y:S02]  /*0d90*/  IMAD.U32 R22, RZ, RZ, UR4 ;  /* 0x00000004ff167e24 */ /* 0x000fe4000f8e00ff */
[----:B------:R-:W-:-:S04]  /*0da0*/  IMAD R2, R2, 0x10, R9 ;  /* 0x0000001002027824 */ /* 0x000fc800078e0209 */
[----:B------:R-:W-:-:S07]  /*0db0*/  IMAD R224, R5, 0x40, R2 ;  /* 0x0000004005e07824 */ /* 0x000fce00078e0202 */
.L_x_5547:
[----:B-1----:R-:W1:Y:S01]  /*0dc0*/  SHFL.IDX PT, R0, R222, RZ, 0x1f ;  /* 0x00001fffde007589 */ /* 0x002e6200000e0000 */
        /* <DEDUP_REMOVED lines=8> */
[----:B------:R-:W-:-:S02]  /*0e50*/  UISETP.NE.AND UP2, UPT, UR4, 0x1, UPT ;  /* 0x000000010400788c */ /* 0x000fc4000bf45270 */
[----:B------:R-:W-:Y:S02]  /*0e60*/  UIADD3 UR11, UR39, 0x16400, URZ ;  /* 0x00016400270b7890 */ /* 0x000fe4000fffe03f */
[----:B------:R-:W-:Y:S01]  /*0e70*/  USEL UR37, UR37, 0x1, UP0 ;  /* 0x0000000125257887 */ /* 0x000fe20008000000 */
[----:B------:R-:W-:Y:S01]  /*0e80*/  ULDC UR9, c[0x0][0x2e0] ;  /* 0x0000b80000097ab9 */ /* 0x000fe20000000800 */
[----:B------:R-:W-:Y:S01]  /*0e90*/  ULOP3.LUT UP0, URZ, UR11, 0x9f, URZ, 0xc0, !UPT ;  /* 0x0000009f0b3f7892 */ /* 0x000fe2000f80c03f */
[----:B------:R-:W-:Y:S01]  /*0ea0*/  @UP1 ULDC UR6, c[0x0][0xdac] ;  /* 0x00036b0000061ab9 */ /* 0x000fe20000000800 */
[----:B------:R-:W-:Y:S02]  /*0eb0*/  UIMAD UR37, UR37, UR9, URZ ;  /* 0x00000009252572a4 */ /* 0x000fe4000f8e023f */
[----:B------:R-:W-:Y:S01]  /*0ec0*/  UIMAD.WIDE.U32 UR6, UR12, UR6, URZ ;  /* 0x000000060c0672a5 */ /* 0x000fe2000f8e003f */
[----:B-1----:R-:W-:Y:S01]  /*0ed0*/  R2UR UR14, R0 ;  /* 0x00000000000e72ca */ /* 0x002fe200000e0000 */
[----:B------:R-:W-:Y:S01]  /*0ee0*/  @UP1 ULDC UR10, c[0x0][0xdb0] ;  /* 0x00036c00000a1ab9 */ /* 0x000fe20000000800 */
[----:B------:R-:W-:Y:S01]  /*0ef0*/  PLOP3.LUT P0, PT, PT, PT, UP0, 0x80, 0x0 ;  /* 0x000000000000781c */ /* 0x000fe20003f0f008 */
[----:B------:R-:W-:Y:S01]  /*0f00*/  UMOV UR13, UR12 ;  /* 0x0000000c000d7c82 */ /* 0x000fe20008000000 */
[----:B------:R-:W-:-:S06]  /*0f10*/  @UP1 USHF.R.U32.HI UR13, URZ, UR10, UR7 ;  /* 0x0000000a3f0d1299 */ /* 0x000fcc0008011607 */
[----:B------:R-:W-:Y:S01]  /*0f20*/  IMAD.U32 R221, RZ, RZ, UR13 ;  /* 0x0000000dffdd7e24 */ /* 0x000fe2000f8e00ff */
[----:B------:R-:W-:Y:S02]  /*0f30*/  UMOV UR36, UR13 ;  /* 0x0000000d00247c82 */ /* 0x000fe40008000000 */
[----:B------:R-:W-:Y:S02]  /*0f40*/  ULEA.HI UR4, UR14, UR14, URZ, 0x1 ;  /* 0x0000000e0e047291 */ /* 0x000fe4000f8f083f */
[----:B------:R-:W-:Y:S02]  /*0f50*/  IMAD.U32 R18, RZ, RZ, UR14 ;  /* 0x0000000eff127e24 */ /* 0x000fe4000f8e00ff */
        /* <DEDUP_REMOVED lines=31> */
.L_x_5525:
[----:B------:R-:W-:Y:S02]  /*1150*/  R2UR UR4, R22 ;  /* 0x00000000160472ca */ /* 0x000fe400000e0000 */
[----:B------:R-:W-:-:S11]  /*1160*/  R2UR UR5, R226 ;  /* 0x00000000e20572ca */ /* 0x000fd600000e0000 */
[----:B------:R-:W-:Y:S02]  /*1170*/  ULOP3.LUT UR4, UR4, 0x1, URZ, 0xc0, !UPT ;  /* 0x0000000104047892 */ /* 0x000fe4000f8ec03f */
[----:B------:R-:W-:-:S04]  /*1180*/  IMAD.U32 R2, RZ, RZ, UR5 ;  /* 0x00000005ff027e24 */ /* 0x000fc8000f8e00ff */
[----:B------:R-:W-:Y:S01]  /*1190*/  IMAD.U32 R0, RZ, RZ, UR4 ;  /* 0x00000004ff007e24 */ /* 0x000fe2000f8e00ff */
[----:B------:R-:W-:-:S04]  /*11a0*/  ISETP.NE.AND P0, PT, R2, 0x3, PT ;  /* 0x000000030200780c */ /* 0x000fc80003f05270 */
[----:B------:R-:W-:-:S04]  /*11b0*/  SHF.L.U32 R0, R0, 0x1f, RZ ;  /* 0x0000001f00007819 */ /* 0x000fc800000006ff */
[----:B------:R-:W1:Y:S02]  /*11c0*/  SYNCS.PHASECHK.TRANS64.TRYWAIT P1, [UR39+0x34800], R0 ;  /* 0x03480000ff0075a7 */ /* 0x000e640008020167 */
[----:B-1----:R-:W-:Y:S05]  /*11d0*/  @!P1 BRA `(.L_x_5526) ;  /* 0x000000e000589947 */ /* 0x002fea0003800000 */
.L_x_5604:
[----:B------:R-:W-:Y:S05]  /*11e0*/  @!P0 BRA `(.L_x_5527) ;  /* 0x0000000000048947 */ /* 0x000fea0003800000 */
[----:B------:R-:W-:Y:S01]  /*11f0*/  BPT.TRAP 0x1 ;  /* 0x000000040000795c */ /* 0x000fe20000300000 */
.L_x_5527:
[----:B------:R-:W-:Y:S02]  /*1200*/  IMAD.U32 R12, RZ, RZ, UR38 ;  /* 0x00000026ff0c7e24 */ /* 0x000fe4000f8e00ff */
[----:B-1----:R-:W-:-:S03]  /*1210*/  IMAD.U32 R3, RZ, RZ, UR61 ;  /* 0x0000003dff037e24 */ /* 0x002fc6000f8e00ff */
[----:B------:R-:W-:Y:S02]  /*1220*/  LEA R12, R12, UR39, 0x3 ;  /* 0x000000270c0c7c11 */ /* 0x000fe4000f8e18ff */
[----:B------:R-:W-:-:S04]  /*1230*/  SHF.L.U32 R3, R3, 0x1f, RZ ;  /* 0x0000001f03037819 */ /* 0x000fc800000006ff */
[----:B------:R1:W2:Y:S01]  /*1240*/  SYNCS.PHASECHK.TRANS64.TRYWAIT P2, [R12+URZ+0x34830], R3 ;  /* 0x034830030c0075a7 */ /* 0x0002a2000804017f */
[----:B------:R-:W-:Y:S05]  /*1250*/  @!P0 BRA `(.L_x_5528) ;  /* 0x0000000000048947 */ /* 0x000fea0003800000 */
[----:B------:R-:W-:Y:S01]  /*1260*/  BPT.TRAP 0x1 ;  /* 0x000000040000795c */ /* 0x000fe20000300000 */
.L_x_5528:
[----:B------:R-:W3:Y:S01]  /*1270*/  S2R R0, SR_TID.X ;  /* 0x0000000000007919 */ /* 0x000ee20000002100 */
[----:B------:R-:W-:Y:S01]  /*1280*/  IMAD.MOV.U32 R87, RZ, RZ, RZ ;  /* 0x000000ffff577224 */ /* 0x000fe200078e00ff */
[----:B---3--:R-:W-:-:S04]  /*1290*/  LOP3.LUT R0, R0, 0x7f, RZ, 0xc0, !PT ;  /* 0x0000007f00007812 */ /* 0x008fc800078ec0ff */
[----:B------:R-:W-:Y:S01]  /*12a0*/  ISETP.NE.AND P1, PT, R0, RZ, PT ;  /* 0x000000ff0000720c */ /* 0x000fe20003f25270 */
[----:B--2---:R-:W-:-:S12]  /*12b0*/  @P2 BRA `(.L_x_5529) ;  /* 0x0000000000082947 */ /* 0x004fd80003800000 */
[----:B------:R-:W2:Y:S02]  /*12c0*/  SYNCS.PHASECHK.TRANS64.TRYWAIT P2, [R12+URZ+0x34830], R3 ;  /* 0x034830030c0075a7 */ /* 0x000ea4000804017f */
[----:B--2---:R-:W-:Y:S05]  /*12d0*/  @!P2 BRA `(.L_x_5530) ;  /* 0x000000e00030a947 */ /* 0x004fea0003800000 */
.L_x_5529:
[----:B------:R-:W-:Y:S05]  /*12e0*/  WARPSYNC.ALL ;  /* 0x0000000000007948 */ /* 0x000fea0003800000 */
[----:B------:R-:W-:Y:S01]  /*12f0*/  UIADD3 UR4, UR39, 0x1e400, URZ ;  /* 0x0001e40027047890 */ /* 0x000fe2000fffe03f */
[----:B------:R-:W-:Y:S01]  /*1300*/  WARPGROUP.ARRIVE ;  /* 0x00000000000079c5 */ /* 0x000fe20000000000 */
[----:B------:R-:W-:Y:S01]  /*1310*/  ULOP3.LUT UR21, UR40, 0x10000, URZ, 0xfc, !UPT ;  /* 0x0001000028157892 */ /* 0x000fe2000f8efc3f */
[----:B------:R-:W-:Y:S01]  /*1320*/  VIADD R13, R225, UR37 ;  /* 0x00000025e10d7c36 */ /* 0x000fe20008000000 */
[----:B------:R-:W-:Y:S01]  /*1330*/  USHF.R.U32.HI UR4, URZ, 0x4, UR4 ;  /* 0x000000043f047899 */ /* 0x000fe20008011604 */
[----:B------:R-:W-:Y:S01]  /*1340*/  IMAD.U32 R10, RZ, RZ, UR60 ;  /* 0x0000003cff0a7e24 */ /* 0x000fe2000f8e00ff */
[----:B------:R-:W-:Y:S01]  /*1350*/  UMOV UR7, 0x40000040 ;  /* 0x4000004000077882 */ /* 0x000fe20000000000 */
[----:B------:R-:W-:Y:S01]  /*1360*/  UMOV UR15, 0x40000040 ;  /* 0x40000040000f7882 */ /* 0x000fe20000000000 */
[----:B------:R-:W-:Y:S01]  /*1370*/  ULOP3.LUT UR4, UR4, 0x3fff, URZ, 0xc0, !UPT ;  /* 0x00003fff04047892 */ /* 0x000fe2000f8ec03f */
[----:B------:R-:W-:Y:S01]  /*1380*/  IMAD R13, R10, -0xb0, R13 ;  /* 0xffffff500a0d7824 */ /* 0x000fe200078e020d */
[----:B------:R-:W-:Y:S01]  /*1390*/  UMOV UR11, 0x40000040 ;  /* 0x40000040000b7882 */ /* 0x000fe20000000000 */
[----:B------:R-:W-:Y:S01]  /*13a0*/  UMOV UR19, 0x40000040 ;  /* 0x4000004000137882 */ /* 0x000fe20000000000 */
[----:B------:R-:W-:Y:S01]  /*13b0*/  ULOP3.LUT UR5, UR4, 0x10000, URZ, 0xfc, !UPT ;  /* 0x0001000004057892 */ /* 0x000fe2000f8efc3f */
[----:B------:R-:W-:Y:S01]  /*13c0*/  P2R R21, PR, RZ, 0x2 ;  /* 0x00000002ff157803 */ /* 0x000fe20000000000 */
[----:B------:R-:W-:Y:S01]  /*13d0*/  UMOV UR27, 0x40000040 ;  /* 0x40000040001b7882 */ /* 0x000fe20000000000 */
[----:B------:R-:W-:Y:S01]  /*13e0*/  UMOV UR4, UR21 ;  /* 0x0000001500047c82 */ /* 0x000fe20008000000 */
[----:B------:R-:W-:Y:S01]  /*13f0*/  UIMAD UR20, UR38, 0xb00, UR5 ;  /* 0x00000b00261478a4 */ /* 0x000fe2000f8e0205 */
[----:B------:R-:W-:Y:S01]  /*1400*/  IMAD.U32 R8, RZ, RZ, UR4 ;  /* 0x00000004ff087e24 */ /* 0x000fe2000f8e00ff */
[----:B------:R-:W-:Y:S01]  /*1410*/  UMOV UR44, UR4 ;  /* 0x00000004002c7c82 */ /* 0x000fe20008000000 */
[----:B------:R-:W-:Y:S01]  /*1420*/  IMAD.U32 R0, RZ, RZ, UR5 ;  /* 0x00000005ff007e24 */ /* 0x000fe2000f8e00ff */
[----:B------:R-:W-:Y:S01]  /*1430*/  UMOV UR5, 0x40000040 ;  /* 0x4000004000057882 */ /* 0x000fe20000000000 */
[----:B------:R-:W-:Y:S01]  /*1440*/  UIADD3 UR14, UR20, 0x80, URZ ;  /* 0x00000080140e7890 */ /* 0x000fe2000fffe03f */
[----:B------:R-:W-:Y:S01]  /*1450*/  IMAD.U32 R9, RZ, RZ, UR5 ;  /* 0x00000005ff097e24 */ /* 0x000fe2000f8e00ff */
[----:B------:R-:W-:Y:S01]  /*1460*/  UMOV UR6, UR20 ;  /* 0x0000001400067c82 */ /* 0x000fe20008000000 */
[----:B------:R-:W-:Y:S01]  /*1470*/  UMOV UR45, UR5 ;  /* 0x00000005002d7c82 */ /* 0x000fe20008000000 */
[----:B------:R-:W-:Y:S01]  /*1480*/  HGMMA.64x16x16.F32.BF16 R112, gdesc[UR4], RZ, !UPT, gsb0 ;  /* 0x00200000047079f0 */ /* 0x000fe2000c0018ff */
[----:B------:R-:W-:Y:S01]  /*1490*/  UMOV UR12, UR44 ;  /* 0x0000002c000c7c82 */ /* 0x000fe20008000000 */
[----:B------:R-:W-:Y:S01]  /*14a0*/  UMOV UR13, UR45 ;  /* 0x0000002d000d7c82 */ /* 0x000fe20008000000 */
[----:B------:R-:W-:Y:S01]  /*14b0*/  UIADD3 UR6, UR20, 0x100, URZ ;  /* 0x0000010014067890 */ /* 0x000fe2000fffe03f */
[C---:B------:R-:W-:Y:S01]  /*14c0*/  ISETP.GT.AND P2, PT, R13.reuse, RZ, PT ;  /* 0x000000ff0d00720c */ /* 0x040fe20003f44270 */
[----:B------:R-:W-:Y:S01]  /*14d0*/  UMOV UR4, UR44 ;  /* 0x0000002c00047c82 */ /* 0x000fe20008000000 */
[----:B------:R-:W-:Y:S01]  /*14e0*/  UMOV UR5, UR45 ;  /* 0x0000002d00057c82 */ /* 0x000fe20008000000 */
[----:B------:R-:W-:Y:S01]  /*14f0*/  UMOV UR7, 0x40000040 ;  /* 0x4000004000077882 */ /* 0x000fe20000000000 */
[----:B------:R-:W-:Y:S01]  /*1500*/  UIADD3 UR10, UR20, 0x180, URZ ;  /* 0x00000180140a7890 */ /* 0x000fe2000fffe03f */
[C---:B------:R-:W-:Y:S01]  /*1510*/  ISETP.GT.AND P3, PT, R13.reuse, 0x1, PT ;  /* 0x000000010d00780c */ /* 0x040fe20003f64270 */
[----:B------:R-:W-:Y:S01]  /*1520*/  UMOV UR8, UR44 ;  /* 0x0000002c00087c82 */ /* 0x000fe20008000000 */
[----:B------:R-:W-:Y:S01]  /*1530*/  UMOV UR9, UR45 ;  /* 0x0000002d00097c82 */ /* 0x000fe20008000000 */
        /* <DEDUP_REMOVED lines=12> */
[----:B------:R-:W-:Y:S01]  /*1600*/  UMOV UR31, 0x40000040 ;  /* 0x40000040001f7882 */ /* 0x000fe20000000000 */
[----:B------:R-:W-:Y:S01]  /*1610*/  UIADD3 UR34, UR20, 0x400, URZ ;  /* 0x0000040014227890 */ /* 0x000fe2000fffe03f */
[C---:B------:R-:W-:Y:S01]  /*1620*/  ISETP.GT.AND P1, PT, R13.reuse, 0x89, PT ;  /* 0x000000890d00780c */ /* 0x040fe20003f24270 */
[----:B------:R-:W-:Y:S01]  /*1630*/  UMOV UR32, UR44 ;  /* 0x0000002c00207c82 */ /* 0x000fe20008000000 */
[----:B------:R-:W-:Y:S01]  /*1640*/  UMOV UR33, UR45 ;  /* 0x0000002d00217c82 */ /* 0x000fe20008000000 */
[----:B------:R-:W-:Y:S01]  /*1650*/  UMOV UR35, 0x40000040 ;  /* 0x4000004000237882 */ /* 0x000fe20000000000 */
[----:B------:R-:W-:Y:S01]  /*1660*/  UIADD3 UR42, UR20, 0x480, URZ ;  /* 0x00000480142a7890 */ /* 0x000fe2000fffe03f */
[----:B------:R-:W-:Y:S01]  /*1670*/  P2R R15, PR, RZ, 0x1 ;  /* 0x00000001ff0f7803 */ /* 0x000fe20000000000 */
[----:B------:R-:W-:Y:S01]  /*1680*/  UMOV UR40, UR44 ;  /* 0x0000002c00287c82 */ /* 0x000fe20008000000 */
[----:B------:R-:W-:Y:S01]  /*1690*/  UMOV UR41, UR45 ;  /* 0x0000002d00297c82 */ /* 0x000fe20008000000 */
[----:B------:R-:W-:Y:S01]  /*16a0*/  UMOV UR43, 0x40000040 ;  /* 0x40000040002b7882 */ /* 0x000fe20000000000 */
[----:B------:R-:W-:Y:S01]  /*16b0*/  UIADD3 UR22, UR21, 0x2, URZ ;  /* 0x0000000215167890 */ /* 0x000fe2000fffe03f */
[----:B------:R-:W-:Y:S01]  /*16c0*/  ISETP.GT.AND P0, PT, R13, 0x90, PT ;  /* 0x000000900d00780c */ /* 0x000fe20003f04270 */
[----:B------:R-:W-:Y:S01]  /*16d0*/  UIADD3 UR46, UR20, 0x682, URZ ;  /* 0x00000682142e7890 */ /* 0x000fe2000fffe03f */
[--C-:B------:R-:W-:Y:S01]  /*16e0*/  IMAD.MOV.U32 R85, RZ, RZ, R87.reuse ;  /* 0x000000ffff557224 */ /* 0x100fe200078e0057 */
[----:B------:R-:W-:Y:S01]  /*16f0*/  UMOV UR47, 0x40000040 ;  /* 0x40000040002f7882 */ /* 0x000fe20000000000 */
[----:B------:R-:W-:Y:S01]  /*1700*/  UIADD3 UR50, UR20, 0x684, URZ ;  /* 0x0000068414327890 */ /* 0x000fe2000fffe03f */
[--C-:B------:R-:W-:Y:S01]  /*1710*/  IMAD.MOV.U32 R83, RZ, RZ, R87.reuse ;  /* 0x000000ffff537224 */ /* 0x100fe200078e0057 */
[----:B------:R-:W-:Y:S01]  /*1720*/  UMOV UR51, 0x40000040 ;  /* 0x4000004000337882 */ /* 0x000fe20000000000 */
[----:B------:R-:W-:Y:S01]  /*1730*/  UISETP.GE.AND UP0, UPT, UR37, 0xb1, UPT ;  /* 0x000000b12500788c */ /* 0x000fe2000bf06270 */
        /* <DEDUP_REMOVED lines=30> */
[----:B------:R-:W-:Y:S01]  /*1920*/  IMAD.U32 R6, RZ, RZ, UR12 ;  /* 0x0000000cff067e24 */ /* 0x000fe2000f8e00ff */
[----:B------:R-:W-:Y:S01]  /*1930*/  UMOV UR8, UR44 ;  /* 0x0000002c00087c82 */ /* 0x000fe20008000000 */
[----:B------:R-:W-:Y:S01]  /*1940*/  IMAD.U32 R7, RZ, RZ, UR13 ;  /* 0x0000000dff077e24 */ /* 0x000fe2000f8e00ff */
[----:B------:R-:W-:Y:S01]  /*1950*/  UMOV UR9, UR45 ;  /* 0x0000002d00097c82 */ /* 0x000fe20008000000 */
[----:B------:R-:W-:Y:S01]  /*1960*/  UIADD3 UR22, UR21, 0x4, URZ ;  /* 0x0000000415167890 */ /* 0x000fe2000fffe03f */
        /* <DEDUP_REMOVED lines=163> */
[----:B-12---:R-:W-:Y:S01]  /*23a0*/  IMAD.U32 R3, RZ, RZ, UR13 ;  /* 0x0000000dff037e24 */ /* 0x006fe2000f8e00ff */
        /* <DEDUP_REMOVED lines=316> */
[----:B------:R-:W-:Y:S02]  /*3770*/  FSEL R112, R112, -INF , P2 ;  /* 0xff80000070707808 */ /* 0x000fe40001000000 */
[----:B------:R-:W-:Y:S02]  /*3780*/  FSEL R113, R113, -INF , P3 ;  /* 0xff80000071717808 */ /* 0x000fe40001800000 */
[----:B------:R-:W-:Y:S01]  /*3790*/  FSEL R116, R116, -INF , P4 ;  /* 0xff80000074747808 */ /* 0x000fe20002000000 */
[----:B------:R-:W-:Y:S01]  /*37a0*/  HGMMA.64x16x16.F32.BF16 R104, gdesc[UR16], R104, gsb0 ;  /* 0x00200000106879f0 */ /* 0x000fe20008001868 */
[----:B------:R-:W-:Y:S01]  /*37b0*/  UIADD3 UR18, UR20, 0x686, URZ ;  /* 0x0000068614127890 */ /* 0x000fe2000fffe03f */
[----:B------:R-:W-:Y:S01]  /*37c0*/  FMNMX.FTZ R11, R112, R113, !PT ;  /* 0x00000071700b7209 */ /* 0x000fe20007810000 */
[----:B------:R-:W-:Y:S01]  /*37d0*/  UMOV UR19, 0x40000040 ;  /* 0x4000004000137882 */ /* 0x000fe20000000000 */
[----:B------:R-:W-:-:S02]  /*37e0*/  FSEL R114, R114, -INF , P2 ;  /* 0xff80000072727808 */ /* 0x000fc40001000000 */
[----:B------:R-:W-:Y:S02]  /*37f0*/  FSEL R120, R117, -INF , P5 ;  /* 0xff80000075787808 */ /* 0x000fe40002800000 */
[----:B------:R-:W-:Y:S02]  /*3800*/  ISETP.GT.AND P2, PT, R13, 0x10, PT ;  /* 0x000000100d00780c */ /* 0x000fe40003f44270 */
[----:B------:R-:W-:Y:S02]  /*3810*/  FMNMX.FTZ R11, R116, R11, !PT ;  /* 0x0000000b740b7209 */ /* 0x000fe40007810000 */
[----:B------:R-:W-:Y:S02]  /*3820*/  FSEL R115, R115, -INF , P3 ;  /* 0xff80000073737808 */ /* 0x000fe40001800000 */
[----:B------:R-:W-:Y:S02]  /*3830*/  ISETP.GT.AND P3, PT, R13, 0x11, PT ;  /* 0x000000110d00780c */ /* 0x000fe40003f64270 */
[----:B------:R-:W-:-:S02]  /*3840*/  FMNMX.FTZ R11, R120, R11, !PT ;  /* 0x0000000b780b7209 */ /* 0x000fc40007810000 */
        /* <DEDUP_REMOVED lines=12> */
[----:B------:R-:W-:Y:S01]  /*3910*/  UMOV UR19, 0x40000040 ;  /* 0x4000004000137882 */ /* 0x000fe20000000000 */
[----:B------:R-:W-:Y:S02]  /*3920*/  FMNMX.FTZ R11, R122, R11, !PT ;  /* 0x0000000b7a0b7209 */ /* 0x000fe40007810000 */
[----:B------:R-:W-:Y:S02]  /*3930*/  FSEL R106, R106, -INF , P2 ;  /* 0xff8000006a6a7808 */ /* 0x000fe40001000000 */
[----:B------:R-:W-:-:S02]  /*3940*/  FSEL R124, R109, -INF , P5 ;  /* 0xff8000006d7c7808 */ /* 0x000fc40002800000 */
[----:B------:R-:W-:Y:S02]  /*3950*/  ISETP.GT.AND P2, PT, R13, 0x20, PT ;  /* 0x000000200d00780c */ /* 0x000fe40003f44270 */
[----:B------:R-:W-:Y:S02]  /*3960*/  FMNMX.FTZ R11, R108, R11, !PT ;  /* 0x0000000b6c0b7209 */ /* 0x000fe40007810000 */
[----:B------:R-:W-:Y:S02]  /*3970*/  FSEL R20, R107, -INF , P3 ;  /* 0xff8000006b147808 */ /* 0x000fe40001800000 */
        /* <DEDUP_REMOVED lines=15> */
[----:B------:R-:W-:Y:S02]  /*3a70*/  FMNMX.FTZ R11, R132, R11, !PT ;  /* 0x0000000b840b7209 */ /* 0x000fe40007810000 */
[----:B------:R-:W-:Y:S02]  /*3a80*/  FSEL R98, R98, -INF , P2 ;  /* 0xff80000062627808 */ /* 0x000fe40001000000 */
[----:B------:R-:W-:Y:S02]  /*3a90*/  FSEL R96, R101, -INF , P5 ;  /* 0xff80000065607808 */ /* 0x000fe40002800000 */
[----:B------:R-:W-:-:S02]  /*3aa0*/  ISETP.GT.AND P2, PT, R13, 0x30, PT ;  /* 0x000000300d00780c */ /* 0x000fc40003f44270 */
[----:B------:R-:W-:Y:S02]  /*3ab0*/  FMNMX.FTZ R11, R130, R11, !PT ;  /* 0x0000000b820b7209 */ /* 0x000fe40007810000 */
[----:B------:R-:W-:Y:S02]  /*3ac0*/  FSEL R82, R99, -INF , P3 ;  /* 0xff80000063527808 */ /* 0x000fe40001800000 */
[C---:B------:R-:W-:Y:S02]  /*3ad0*/  ISETP.GT.AND P3, PT, R13.reuse, 0x31, PT ;  /* 0x000000310d00780c */ /* 0x040fe40003f64270 */
[----:B------:R-:W-:Y:S02]  /*3ae0*/  FMNMX.FTZ R11, R96, R11, !PT ;  /* 0x0000000b600b7209 */ /* 0x000fe40007810000 */
        /* <DEDUP_REMOVED lines=13> */
[----:B------:R-:W-:-:S02]  /*3bc0*/  FMNMX.FTZ R11, R140, R11, !PT ;  /* 0x0000000b8c0b7209 */ /* 0x000fc40007810000 */
[----:B------:R-:W-:Y:S02]  /*3bd0*/  FSEL R90, R90, -INF , P2 ;  /* 0xff8000005a5a7808 */ /* 0x000fe40001000000 */
[----:B------:R-:W-:Y:S02]  /*3be0*/  FSEL R134, R93, -INF , P5 ;  /* 0xff8000005d867808 */ /* 0x000fe40002800000 */
[----:B------:R-:W-:Y:S02]  /*3bf0*/  ISETP.GT.AND P2, PT, R13, 0x40, PT ;  /* 0x000000400d00780c */ /* 0x000fe40003f44270 */
        /* <DEDUP_REMOVED lines=11> */
[----:B------:R-:W-:Y:S01]  /*3cb0*/  FSEL R152, R73, -INF , P3 ;  /* 0xff80000049987808 */ /* 0x000fe20001800000 */
[--C-:B------:R-:W-:Y:S01]  /*3cc0*/  IMAD.MOV.U32 R73, RZ, RZ, R87.reuse ;  /* 0x000000ffff497224 */ /* 0x100fe200078e0057 */
[----:B------:R-:W-:Y:S01]  /*3cd0*/  FMNMX.FTZ R11, R158, R11, !PT ;  /* 0x0000000b9e0b7209 */ /* 0x000fe20007810000 */
[----:B------:R-:W-:Y:S01]  /*3ce0*/  HGMMA.64x16x16.F32.BF16 R64, gdesc[UR16], R64, gsb0 ;  /* 0x00200000104079f0 */ /* 0x000fe20008001840 */
[----:B------:R-:W-:Y:S01]  /*3cf0*/  UIADD3 UR18, UR20, 0x886, URZ ;  /* 0x0000088614127890 */ /* 0x000fe2000fffe03f */
[----:B------:R-:W-:Y:S01]  /*3d00*/  FSEL R156, R76, -INF , P4 ;  /* 0xff8000004c9c7808 */ /* 0x000fe20002000000 */
[----:B------:R-:W-:Y:S01]  /*3d10*/  UMOV UR19, 0x40000040 ;  /* 0x4000004000137882 */ /* 0x000fe20000000000 */
[----:B------:R-:W-:Y:S02]  /*3d20*/  FMNMX.FTZ R11, R152, R11, !PT ;  /* 0x0000000b980b7209 */ /* 0x000fe40007810000 */
[----:B------:R-:W-:Y:S02]  /*3d30*/  FSEL R74, R74, -INF , P2 ;  /* 0xff8000004a4a7808 */ /* 0x000fe40001000000 */
[----:B------:R-:W-:Y:S01]  /*3d40*/  FSEL R148, R77, -INF , P5 ;  /* 0xff8000004d947808 */ /* 0x000fe20002800000 */
[----:B------:R-:W-:Y:S01]  /*3d50*/  IMAD.MOV.U32 R77, RZ, RZ, R87 ;  /* 0x000000ffff4d7224 */ /* 0x000fe200078e0057 */
[----:B------:R-:W-:-:S02]  /*3d60*/  ISETP.GT.AND P2, PT, R13, 0x50, PT ;  /* 0x000000500d00780c */ /* 0x000fc40003f44270 */
[----:B------:R-:W-:Y:S02]  /*3d70*/  FMNMX.FTZ R11, R156, R11, !PT ;  /* 0x0000000b9c0b7209 */ /* 0x000fe40007810000 */
[----:B------:R-:W-:Y:S01]  /*3d80*/  FSEL R72, R75, -INF , P3 ;  /* 0xff8000004b487808 */ /* 0x000fe20001800000 */
[----:B------:R-:W-:Y:S01]  /*3d90*/  IMAD.MOV.U32 R75, RZ, RZ, R87 ;  /* 0x000000ffff4b7224 */ /* 0x000fe200078e0057 */
[C---:B------:R-:W-:Y:S02]  /*3da0*/  ISETP.GT.AND P3, PT, R13.reuse, 0x51, PT ;  /* 0x000000510d00780c */ /* 0x040fe40003f64270 */
[----:B------:R-:W-:Y:S02]  /*3db0*/  FMNMX.FTZ R11, R148, R11, !PT ;  /* 0x0000000b940b7209 */ /* 0x000fe40007810000 */
[----:B------:R-:W-:Y:S02]  /*3dc0*/  FSEL R78, R78, -INF , P4 ;  /* 0xff8000004e4e7808 */ /* 0x000fe40002000000 */
[----:B------:R-:W-:-:S02]  /*3dd0*/  ISETP.GT.AND P4, PT, R13, 0x58, PT ;  /* 0x000000580d00780c */ /* 0x000fc40003f84270 */
[----:B------:R-:W-:Y:S01]  /*3de0*/  FSEL R76, R79, -INF , P5 ;  /* 0xff8000004f4c7808 */ /* 0x000fe20002800000 */
[----:B------:R-:W-:Y:S01]  /*3df0*/  IMAD.MOV.U32 R79, RZ, RZ, R87 ;  /* 0x000000ffff4f7224 */ /* 0x000fe200078e0057 */
        /* <DEDUP_REMOVED lines=12> */
[----:B------:R-:W-:Y:S01]  /*3ec0*/  FSEL R160, R69, -INF , P5 ;  /* 0xff80000045a07808 */ /* 0x000fe20002800000 */
[--C-:B------:R-:W-:Y:S01]  /*3ed0*/  IMAD.MOV.U32 R69, RZ, RZ, R87.reuse ;  /* 0x000000ffff457224 */ /* 0x100fe200078e0057 */
[----:B------:R-:W-:Y:S02]  /*3ee0*/  ISETP.GT.AND P2, PT, R13, 0x60, PT ;  /* 0x000000600d00780c */ /* 0x000fe40003f44270 */
[----:B------:R-:W-:Y:S02]  /*3ef0*/  FMNMX.FTZ R11, R166, R11, !PT ;  /* 0x0000000ba60b7209 */ /* 0x000fe40007810000 */
[----:B------:R-:W-:Y:S01]  /*3f00*/  FSEL R68, R71, -INF , P5 ;  /* 0xff80000047447808 */ /* 0x000fe20002800000 */
[----:B------:R-:W-:Y:S01]  /*3f10*/  IMAD.MOV.U32 R71, RZ, RZ, R87 ;  /* 0x000000ffff477224 */ /* 0x000fe200078e0057 */
[----:B------:R-:W-:-:S02]  /*3f20*/  FMNMX.FTZ R11, R160, R11, !PT ;  /* 0x0000000ba00b7209 */ /* 0x000fc40007810000 */
[C---:B------:R-:W-:Y:S02]  /*3f30*/  ISETP.GT.AND P5, PT, R13.reuse, 0x68, PT ;  /* 0x000000680d00780c */ /* 0x040fe40003fa4270 */
        /* <DEDUP_REMOVED lines=15> */
[----:B------:R-:W-:-:S02]  /*4030*/  FMNMX.FTZ R11, R150, R11, !PT ;  /* 0x0000000b960b7209 */ /* 0x000fc40007810000 */
[----:B------:R-:W-:Y:S02]  /*4040*/  FSEL R58, R58, -INF , P2 ;  /* 0xff8000003a3a7808 */ /* 0x000fe40001000000 */
[C---:B------:R-:W-:Y:S02]  /*4050*/  ISETP.GT.AND P2, PT, R13.reuse, 0x71, PT ;  /* 0x000000710d00780c */ /* 0x040fe40003f44270 */
[----:B------:R-:W-:Y:S02]  /*4060*/  FMNMX.FTZ R11, R144, R11, !PT ;  /* 0x0000000b900b7209 */ /* 0x000fe40007810000 */
[----:B------:R-:W-:Y:S02]  /*4070*/  FSEL R62, R62, -INF , P5 ;  /* 0xff8000003e3e7808 */ /* 0x000fe40002800000 */
[----:B------:R-:W-:Y:S01]  /*4080*/  ISETP.GT.AND P5, PT, R13, 0x79, PT ;  /* 0x000000790d00780c */ /* 0x000fe20003fa4270 */
[----:B------:R-:W-:Y:S02]  /*4090*/  WARPGROUP.DEPBAR.LE gsb0, 0x0 ;  /* 0x00008000000079c5 */ /* 0x000fe40000010000 */
[----:B------:R-:W-:Y:S01]  /*40a0*/  WARPGROUP.ARRIVE ;  /* 0x00000000000079c5 */ /* 0x000fe20000000000 */
[----:B------:R-:W-:-:S02]  /*40b0*/  FSEL R100, R48, -INF , P3 ;  /* 0xff80000030647808 */ /* 0x000fc40001800000 */
[----:B------:R-:W-:Y:S02]  /*40c0*/  FSEL R48, R59, -INF , P6 ;  /* 0xff8000003b307808 */ /* 0x000fe40003000000 */
[----:B------:R-:W-:Y:S01]  /*40d0*/  ISETP.GT.AND P6, PT, R13, 0x78, PT ;  /* 0x000000780d00780c */ /* 0x000fe20003fc4270 */
[----:B------:R-:W-:Y:S01]  /*40e0*/  HGMMA.64x16x16.F32.BF16 R40, gdesc[UR16], R40, gsb0 ;  /* 0x00200000102879f0 */ /* 0x000fe20008001828 */
[----:B------:R-:W-:Y:S01]  /*40f0*/  UMOV UR18, UR6 ;  /* 0x0000000600127c82 */ /* 0x000fe20008000000 */
[----:B------:R-:W-:Y:S01]  /*4100*/  UMOV UR19, 0x40000040 ;  /* 0x4000004000137882 */ /* 0x000fe20000000000 */
[----:B------:R-:W-:Y:S01]  /*4110*/  FSEL R60, R49, -INF , P2 ;  /* 0xff800000313c7808 */ /* 0x000fe20001000000 */
[----:B------:R-:W-:Y:S01]  /*4120*/  ULDC UR6, c[0x0][0x988] ;  /* 0x0002620000067ab9 */ /* 0x000fe20000000800 */
[----:B------:R-:W-:Y:S02]  /*4130*/  FMNMX.FTZ R11, R100, R11, !PT ;  /* 0x0000000b640b7209 */ /* 0x000fe40007810000 */
[----:B------:R-:W-:-:S02]  /*4140*/  FSEL R56, R52, -INF , P6 ;  /* 0xff80000034387808 */ /* 0x000fc40003000000 */
[----:B------:R-:W-:Y:S02]  /*4150*/  FMNMX.FTZ R11, R60, R11, !PT ;  /* 0x0000000b3c0b7209 */ /* 0x000fe40007810000 */
[----:B------:R-:W-:Y:S02]  /*4160*/  FSEL R52, R63, -INF , P4 ;  /* 0xff8000003f347808 */ /* 0x000fe40002000000 */
[----:B------:R-:W-:Y:S02]  /*4170*/  ISETP.GT.AND P4, PT, R13, 0x80, PT ;  /* 0x000000800d00780c */ /* 0x000fe40003f84270 */
[----:B------:R-:W-:Y:S02]  /*4180*/  FSEL R88, R53, -INF , P5 ;  /* 0xff80000035587808 */ /* 0x000fe40002800000 */
[----:B------:R-:W-:Y:S02]  /*4190*/  FMNMX.FTZ R11, R56, R11, !PT ;  /* 0x0000000b380b7209 */ /* 0x000fe40007810000 */
[----:B------:R-:W-:-:S02]  /*41a0*/  FSEL R50, R50, -INF , P3 ;  /* 0xff80000032327808 */ /* 0x000fc40001800000 */
        /* <DEDUP_REMOVED lines=17> */
[----:B------:R-:W-:Y:S02]  /*42c0*/  FMNMX.FTZ R11, R146, R11, !PT ;  /* 0x0000000b920b7209 */ /* 0x000fe40007810000 */
[C---:B------:R-:W-:Y:S02]  /*42d0*/  ISETP.GT.AND P1, PT, R13.reuse, 0x91, PT ;  /* 0x000000910d00780c */ /* 0x040fe40003f24270 */
[----:B------:R-:W-:Y:S02]  /*42e0*/  FMNMX.FTZ R11, R162, R11, !PT ;  /* 0x0000000ba20b7209 */ /* 0x000fe40007810000 */
[----:B------:R-:W-:Y:S02]  /*42f0*/  FSEL R46, R46, -INF , P2 ;  /* 0xff8000002e2e7808 */ /* 0x000fe40001000000 */
[----:B------:R-:W-:-:S02]  /*4300*/  ISETP.GT.AND P2, PT, R13, 0x99, PT ;  /* 0x000000990d00780c */ /* 0x000fc40003f44270 */
[----:B------:R-:W-:Y:S02]  /*4310*/  FSEL R42, R42, -INF , P4 ;  /* 0xff8000002a2a7808 */ /* 0x000fe40002000000 */
[----:B------:R-:W-:Y:S02]  /*4320*/  ISETP.GT.AND P4, PT, R13, 0xa1, PT ;  /* 0x000000a10d00780c */ /* 0x000fe40003f84270 */
[----:B------:R-:W-:Y:S02]  /*4330*/  FSEL R44, R55, -INF , P5 ;  /* 0xff800000372c7808 */ /* 0x000fe40002800000 */
[----:B------:R-:W-:Y:S01]  /*4340*/  ISETP.GT.AND P5, PT, R13, 0xa8, PT ;  /* 0x000000a80d00780c */ /* 0x000fe20003fa4270 */
[----:B------:R-:W-:Y:S02]  /*4350*/  WARPGROUP.DEPBAR.LE gsb0, 0x0 ;  /* 0x00008000000079c5 */ /* 0x000fe40000010000 */
[----:B------:R-:W-:Y:S01]  /*4360*/  WARPGROUP.ARRIVE ;  /* 0x00000000000079c5 */ /* 0x000fe20000000000 */
[----:B------:R-:W-:-:S02]  /*4370*/  FSEL R170, R32, -INF , P0 ;  /* 0xff80000020aa7808 */ /* 0x000fc40000000000 */
[----:B------:R-:W-:Y:S02]  /*4380*/  ISETP.GT.AND P0, PT, R13, 0x98, PT ;  /* 0x000000980d00780c */ /* 0x000fe40003f04270 */
[----:B------:R-:W-:Y:S01]  /*4390*/  FSEL R174, R33, -INF , P1 ;  /* 0xff80000021ae7808 */ /* 0x000fe20000800000 */
[----:B------:R-:W-:Y:S01]  /*43a0*/  HGMMA.64x16x16.F32.BF16 R24, gdesc[UR16], R24, gsb0 ;  /* 0x00200000101879f0 */ /* 0x000fe20008001818 */
[----:B------:R-:W-:Y:S02]  /*43b0*/  FMNMX.FTZ R11, R170, R11, !PT ;  /* 0x0000000baa0b7209 */ /* 0x000fe40007810000 */
[----:B------:R-:W-:Y:S02]  /*43c0*/  FSEL R36, R36, -INF , P0 ;  /* 0xff80000024247808 */ /* 0x000fe40000000000 */
[----:B------:R-:W-:Y:S02]  /*43d0*/  FMNMX.FTZ R11, R174, R11, !PT ;  /* 0x0000000bae0b7209 */ /* 0x000fe40007810000 */
[----:B------:R-:W-:-:S02]  /*43e0*/  FSEL R32, R43, -INF , P3 ;  /* 0xff8000002b207808 */ /* 0x000fc40001800000 */
[----:B------:R-:W-:Y:S02]  /*43f0*/  FSEL R188, R37, -INF , P2 ;  /* 0xff80000025bc7808 */ /* 0x000fe40001000000 */
[----:B------:R-:W-:Y:S02]  /*4400*/  FMNMX.FTZ R11, R36, R11, !PT ;  /* 0x0000000b240b7209 */ /* 0x000fe40007810000 */
[----:B------:R-:W-:Y:S02]  /*4410*/  ISETP.GT.AND P3, PT, R13, 0xa0, PT ;  /* 0x000000a00d00780c */ /* 0x000fe40003f64270 */
[----:B------:R-:W-:Y:S02]  /*4420*/  FMNMX.FTZ R11, R188, R11, !PT ;  /* 0x0000000bbc0b7209 */ /* 0x000fe40007810000 */
[----:B------:R-:W-:Y:S02]  /*4430*/  P2R R33, PR, RZ, 0x4 ;  /* 0x00000004ff217803 */ /* 0x000fe40000000000 */
[----:B------:R-:W-:-:S02]  /*4440*/  P2R R43, PR, RZ, 0x2 ;  /* 0x00000002ff2b7803 */ /* 0x000fc40000000000 */
[----:B------:R-:W-:Y:S02]  /*4450*/  ISETP.GT.AND P1, PT, R13, 0x90, PT ;  /* 0x000000900d00780c */ /* 0x000fe40003f24270 */
[----:B------:R-:W-:Y:S02]  /*4460*/  P2R R41, PR, RZ, 0x1 ;  /* 0x00000001ff297803 */ /* 0x000fe40000000000 */
[----:B------:R-:W-:Y:S02]  /*4470*/  FSEL R34, R34, -INF , P1 ;  /* 0xff80000022227808 */ /* 0x000fe40000800000 */
[----:B------:R-:W-:Y:S02]  /*4480*/  ISETP.NE.AND P1, PT, R43, RZ, PT ;  /* 0x000000ff2b00720c */ /* 0x000fe40003f25270 */
[----:B------:R-:W-:Y:S01]  /*4490*/  ISETP.GT.AND P0, PT, R13, 0x89, PT ;  /* 0x000000890d00780c */ /* 0x000fe20003f04270 */
[----:B------:R-:W-:Y:S02]  /*44a0*/  WARPGROUP.DEPBAR.LE gsb0, 0x0 ;  /* 0x00008000000079c5 */ /* 0x000fe40000010000 */
[----:B------:R-:W-:-:S02]  /*44b0*/  FSEL R190, R24, -INF , P3 ;  /* 0xff80000018be7808 */ /* 0x000fc40001800000 */
[----:B------:R-:W-:Y:S02]  /*44c0*/  FSEL R194, R25, -INF , P4 ;  /* 0xff80000019c27808 */ /* 0x000fe40002000000 */
[----:B------:R-:W-:Y:S02]  /*44d0*/  FMNMX.FTZ R11, R190, R11, !PT ;  /* 0x0000000bbe0b7209 */ /* 0x000fe40007810000 */
[----:B------:R-:W-:Y:S02]  /*44e0*/  FSEL R192, R28, -INF , P5 ;  /* 0xff8000001cc07808 */ /* 0x000fe40002800000 */
[----:B------:R-:W-:Y:S02]  /*44f0*/  FMNMX.FTZ R11, R194, R11, !PT ;  /* 0x0000000bc20b7209 */ /* 0x000fe40007810000 */
[----:B------:R-:W-:Y:S02]  /*4500*/  FSEL R196, R29, -INF , P6 ;  /* 0xff8000001dc47808 */ /* 0x000fe40003000000 */
[----:B------:R-:W-:-:S02]  /*4510*/  FMNMX.FTZ R11, R192, R11, !PT ;  /* 0x0000000bc00b7209 */ /* 0x000fc40007810000 */
[----:B------:R-:W-:Y:S02]  /*4520*/  FSEL R28, R35, -INF , P1 ;  /* 0xff800000231c7808 */ /* 0x000fe40000800000 */
[----:B------:R-:W-:Y:S01]  /*4530*/  FMNMX.FTZ R25, R196, R11, !PT ;  /* 0x0000000bc4197209 */ /* 0x000fe20007810000 */
[----:B------:R-:W-:Y:S01]  /*4540*/  IMAD.U32 R11, RZ, RZ, UR6 ;  /* 0x00000006ff0b7e24 */ /* 0x000fe2000f8e00ff */
[----:B------:R-:W-:Y:S02]  /*4550*/  FSEL R24, R47, -INF , P0 ;  /* 0xff8000002f187808 */ /* 0x000fe40000000000 */
[----:B------:R-:W-:Y:S01]  /*4560*/  ISETP.NE.AND P0, PT, R41, RZ, PT ;  /* 0x000000ff2900720c */ /* 0x000fe20003f05270 */
[----:B------:R-:W1:Y:S01]  /*4570*/  SHFL.BFLY PT, R10, R25, 0x2, 0x1f ;  /* 0x0c401f00190a7f89 */ /* 0x000e6200000e0000 */
[----:B------:R-:W-:Y:S02]  /*4580*/  FSEL R26, R26, -INF , P3 ;  /* 0xff8000001a1a7808 */ /* 0x000fe40001800000 */
[----:B------:R-:W-:-:S02]  /*4590*/  FSEL R38, R38, -INF , P0 ;  /* 0xff80000026267808 */ /* 0x000fc40000000000 */
[----:B------:R-:W-:Y:S02]  /*45a0*/  ISETP.NE.AND P0, PT, R15, RZ, PT ;  /* 0x000000ff0f00720c */ /* 0x000fe40003f05270 */
[----:B------:R-:W-:Y:S02]  /*45b0*/  FSEL R30, R30, -INF , P5 ;  /* 0xff8000001e1e7808 */ /* 0x000fe40002800000 */
[----:B------:R-:W-:-:S13]  /*45c0*/  ISETP.NE.AND P1, PT, R21, RZ, PT ;  /* 0x000000ff1500720c */ /* 0x000fda0003f25270 */
[----:B------:R-:W-:Y:S01]  /*45d0*/  @!P1 VIADD R12, R12, 0x34840 ;  /* 0x000348400c0c9836 */ /* 0x000fe20000000000 */
[----:B-1----:R-:W-:-:S05]  /*45e0*/  FMNMX.FTZ R29, R25, R10, !PT ;  /* 0x0000000a191d7209 */ /* 0x002fca0007810000 */
[----:B------:R-:W1:Y:S02]  /*45f0*/  SHFL.BFLY PT, R10, R29, 0x1, 0x1f ;  /* 0x0c201f001d0a7f89 */ /* 0x000e6400000e0000 */
[----:B-1----:R-:W-:-:S04]  /*4600*/  FMNMX.FTZ R10, R29, R10, !PT ;  /* 0x0000000a1d0a7209 */ /* 0x002fc80007810000 */
[C---:B------:R-:W-:Y:S01]  /*4610*/  FSETP.NEU.FTZ.AND P2, PT, R10.reuse, -INF , PT ;  /* 0xff8000000a00780b */ /* 0x040fe20003f5d000 */
[----:B------:R-:W-:-:S05]  /*4620*/  FMUL.FTZ R37, R10, R11 ;  /* 0x0000000b0a257220 */ /* 0x000fca0000410000 */
[----:B------:R-:W-:Y:S02]  /*4630*/  FSEL R37, R37, RZ, P2 ;  /* 0x000000ff25257208 */ /* 0x000fe40001000000 */
[----:B------:R-:W-:Y:S02]  /*4640*/  ISETP.NE.AND P2, PT, R33, RZ, PT ;  /* 0x000000ff2100720c */ /* 0x000fe40003f45270 */
[----:B------:R-:W-:Y:S01]  /*4650*/  FMNMX.FTZ R33, R114, R115, !PT ;  /* 0x0000007372217209 */ /* 0x000fe20007810000 */
[-CC-:B------:R-:W-:Y:S01]  /*4660*/  FFMA.FTZ R43, R96, R11.reuse, -R37.reuse ;  /* 0x0000000b602b7223 */ /* 0x180fe20000010825 */
        /* <DEDUP_REMOVED lines=39> */
[----:B-1----:R-:W-:Y:S01]  /*48e0*/  FMNMX.FTZ R43, R84, R41, !PT ;  /* 0x00000029542b7209 */ /* 0x002fe20007810000 */
        /* <DEDUP_REMOVED lines=8> */
[----:B--2---:R-:W-:Y:S01]  /*4970*/  FADD.FTZ R65, R176, R13 ;  /* 0x0000000db0417221 */ /* 0x004fe20000010000 */
        /* <DEDUP_REMOVED lines=9> */
[----:B------:R-:W-:Y:S01]  /*4a10*/  F2FP.BF16.F32.PACK_AB R176, R13, R176 ;  /* 0x000000b00db0723e */ /* 0x000fe200000010ff */
[--C-:B------:R-:W-:Y:S01]  /*4a20*/  FFMA.FTZ R55, R162, R11, -R37.reuse ;  /* 0x0000000ba2377223 */ /* 0x100fe20000010825 */
[----:B------:R-:W-:Y:S01]  /*4a30*/  FMNMX.FTZ R45, R74, R45, !PT ;  /* 0x0000002d4a2d7209 */ /* 0x000fe20007810000 */
[-CC-:B------:R-:W-:Y:S01]  /*4a40*/  FFMA.FTZ R212, R170, R11.reuse, -R37.reuse ;  /* 0x0000000baad47223 */ /* 0x180fe20000010825 */
[----:B------:R-:W-:Y:S01]  /*4a50*/  MUFU.EX2 R21, R21 ;  /* 0x0000001500157308 */ /* 0x000fe20000000800 */
[--C-:B------:R-:W-:Y:S01]  /*4a60*/  FFMA.FTZ R59, R188, R11, -R37.reuse ;  /* 0x0000000bbc3b7223 */ /* 0x100fe20000010825 */
[----:B------:R-:W-:Y:S01]  /*4a70*/  FMNMX.FTZ R45, R72, R45, !PT ;  /* 0x0000002d482d7209 */ /* 0x000fe20007810000 */
[-CC-:B------:R-:W-:Y:S01]  /*4a80*/  FFMA.FTZ R216, R190, R11.reuse, -R37.reuse ;  /* 0x0000000bbed87223 */ /* 0x180fe20000010825 */
[-CC-:B------:R-:W-:Y:S01]  /*4a90*/  FFMA.FTZ R194, R194, R11.reuse, -R37.reuse ;  /* 0x0000000bc2c27223 */ /* 0x180fe20000010825 */
[----:B------:R-:W-:Y:S01]  /*4aa0*/  FFMA.FTZ R218, R192, R11, -R37 ;  /* 0x0000000bc0da7223 */ /* 0x000fe20000010825 */
[----:B------:R-:W-:-:S02]  /*4ab0*/  FMNMX.FTZ R45, R78, R45, !PT ;  /* 0x0000002d4e2d7209 */ /* 0x000fc40007810000 */
        /* <DEDUP_REMOVED lines=18> */
[----:B------:R-:W1:Y:S02]  /*4be0*/  MUFU.EX2 R96, R96 ;  /* 0x0000006000607308 */ /* 0x000e640000000800 */
[----:B------:R-:W-:-:S04]  /*4bf0*/  FMNMX.FTZ R51, R44, R51, !PT ;  /* 0x000000332c337209 */ /* 0x000fc80007810000 */
[----:B------:R-:W-:Y:S02]  /*4c00*/  FMNMX.FTZ R51, R42, R51, !PT ;  /* 0x000000332a337209 */ /* 0x000fe40007810000 */
[----:B------:R-:W-:Y:S02]  /*4c10*/  MUFU.EX2 R41, R136 ;  /* 0x0000008800297308 */ /* 0x000fe40000000800 */
[----:B------:R-:W-:-:S04]  /*4c20*/  FMNMX.FTZ R53, R32, R51, !PT ;  /* 0x0000003320357209 */ /* 0x000fc80007810000 */
[----:B------:R-:W-:Y:S02]  /*4c30*/  FMNMX.FTZ R53, R46, R53, !PT ;  /* 0x000000352e357209 */ /* 0x000fe40007810000 */
[----:B------:R-:W2:Y:S01]  /*4c40*/  MUFU.EX2 R104, R104 ;  /* 0x0000006800687308 */ /* 0x000ea20000000800 */
[----:B-1----:R-:W-:Y:S02]  /*4c50*/  F2FP.BF16.F32.PACK_AB R188, R96, R35 ;  /* 0x0000002360bc723e */ /* 0x002fe400000010ff */
[----:B------:R-:W-:-:S04]  /*4c60*/  FMNMX.FTZ R53, R24, R53, !PT ;  /* 0x0000003518357209 */ /* 0x000fc80007810000 */
[----:B------:R-:W-:Y:S01]  /*4c70*/  FMNMX.FTZ R53, R34, R53, !PT ;  /* 0x0000003522357209 */ /* 0x000fe20007810000 */
[----:B------:R-:W-:Y:S03]  /*4c80*/  MUFU.EX2 R43, R158 ;  /* 0x0000009e002b7308 */ /* 0x000fe60000000800 */
        /* <DEDUP_REMOVED lines=9> */
[----:B------:R-:W-:Y:S01]  /*4d20*/  MUFU.EX2 R112, R112 ;  /* 0x0000007000707308 */ /* 0x000fe20000000800 */
[----:B-1----:R-:W-:Y:S02]  /*4d30*/  F2FP.BF16.F32.PACK_AB R192, R108, R43 ;  /* 0x0000002b6cc0723e */ /* 0x002fe400000010ff */
[----:B------:R-:W-:Y:S01]  /*4d40*/  FMNMX.FTZ R56, R60, R53, !PT ;  /* 0x000000353c387209 */ /* 0x000fe20007810000 */
[----:B------:R-:W-:-:S04]  /*4d50*/  FFMA.FTZ R53, R138, R11, -R37 ;  /* 0x0000000b8a357223 */ /* 0x000fc80000010825 */
[----:B------:R-:W1:Y:S01]  /*4d60*/  SHFL.BFLY PT, R57, R56, 0x2, 0x1f ;  /* 0x0c401f0038397f89 */ /* 0x000e6200000e0000 */
[----:B------:R-:W-:Y:S08]  /*4d70*/  MUFU.EX2 R47, R172 ;  /* 0x000000ac002f7308 */ /* 0x000ff00000000800 */
[----:B------:R-:W2:Y:S08]  /*4d80*/  MUFU.EX2 R116, R116 ;  /* 0x0000007400747308 */ /* 0x000eb00000000800 */
[----:B------:R-:W-:Y:S01]  /*4d90*/  MUFU.EX2 R198, R198 ;  /* 0x000000c600c67308 */ /* 0x000fe20000000800 */
[----:B-1----:R-:W-:-:S07]  /*4da0*/  FMNMX.FTZ R61, R56, R57, !PT ;  /* 0x00000039383d7209 */ /* 0x002fce0007810000 */
[----:B------:R-:W-:Y:S01]  /*4db0*/  MUFU.EX2 R49, R160 ;  /* 0x000000a000317308 */ /* 0x000fe20000000800 */
[-CC-:B------:R-:W-:Y:S01]  /*4dc0*/  FFMA.FTZ R57, R174, R11.reuse, -R37.reuse ;  /* 0x0000000bae397223 */ /* 0x180fe20000010825 */
[----:B------:R-:W-:Y:S01]  /*4dd0*/  FFMA.FTZ R37, R196, R11, -R37 ;  /* 0x0000000bc4257223 */ /* 0x000fe20000010825 */
[----:B--2---:R-:W-:Y:S01]  /*4de0*/  F2FP.BF16.F32.PACK_AB R196, R116, R47 ;  /* 0x0000002f74c4723e */ /* 0x004fe200000010ff */
[----:B------:R-:W1:Y:S04]  /*4df0*/  SHFL.BFLY PT, R88, R61, 0x1, 0x1f ;  /* 0x0c201f003d587f89 */ /* 0x000e6800000e0000 */
[----:B------:R-:W-:Y:S08]  /*4e00*/  MUFU.EX2 R200, R200 ;  /* 0x000000c800c87308 */ /* 0x000ff00000000800 */
[----:B------:R-:W-:Y:S08]  /*4e10*/  MUFU.EX2 R51, R154 ;  /* 0x0000009a00337308 */ /* 0x000ff00000000800 */
[----:B------:R-:W-:Y:S01]  /*4e20*/  MUFU.EX2 R202, R202 ;  /* 0x000000ca00ca7308 */ /* 0x000fe20000000800 */
[----:B-1----:R-:W-:-:S04]  /*4e30*/  FMNMX.FTZ R88, R61, R88, !PT ;  /* 0x000000583d587209 */ /* 0x002fc80007810000 */
[C---:B------:R-:W-:Y:S01]  /*4e40*/  FSETP.NEU.FTZ.AND P2, PT, R88.reuse, -INF , PT ;  /* 0xff8000005800780b */ /* 0x040fe20003f5d000 */
[----:B------:R-:W-:Y:S02]  /*4e50*/  FMUL.FTZ R63, R88, R11 ;  /* 0x0000000b583f7220 */ /* 0x000fe40000410000 */
[----:B------:R-:W-:Y:S03]  /*4e60*/  MUFU.EX2 R39, R144 ;  /* 0x0000009000277308 */ /* 0x000fe60000000800 */
[----:B------:R-:W-:Y:S02]  /*4e70*/  FSEL R63, R63, RZ, P2 ;  /* 0x000000ff3f3f7208 */ /* 0x000fe40001000000 */
[----:B------:R-:W-:-:S03]  /*4e80*/  PLOP3.LUT P2, PT, PT, PT, UP0, 0x80, 0x0 ;  /* 0x000000000000781c */ /* 0x000fc60003f4f008 */
[----:B------:R-:W-:Y:S01]  /*4e90*/  MUFU.EX2 R204, R204 ;  /* 0x000000cc00cc7308 */ /* 0x000fe20000000800 */
[-C--:B------:R-:W-:Y:S01]  /*4ea0*/  FFMA.FTZ R197, R66, R11.reuse, -R63 ;  /* 0x0000000b42c57223 */ /* 0x080fe2000001083f */
[----:B------:R-:W-:Y:S01]  /*4eb0*/  FADD.FTZ R66, R178, R65 ;  /* 0x00000041b2427221 */ /* 0x000fe20000010000 */
[-CC-:B------:R-:W-:Y:S01]  /*4ec0*/  FFMA.FTZ R177, R114, R11.reuse, -R63.reuse ;  /* 0x0000000b72b17223 */ /* 0x180fe2000001083f */
[-CC-:B------:R-:W-:Y:S01]  /*4ed0*/  FFMA.FTZ R36, R115, R11.reuse, -R63.reuse ;  /* 0x0000000b73247223 */ /* 0x180fe2000001083f */
[-CC-:B------:R-:W-:Y:S01]  /*4ee0*/  FFMA.FTZ R179, R118, R11.reuse, -R63.reuse ;  /* 0x0000000b76b37223 */ /* 0x180fe2000001083f */
[----:B------:R-:W-:Y:S01]  /*4ef0*/  FADD.FTZ R65, R15, R66 ;  /* 0x000000420f417221 */ /* 0x000fe20000010000 */
[-CC-:B------:R-:W-:Y:S01]  /*4f00*/  FFMA.FTZ R14, R14, R11.reuse, -R63.reuse ;  /* 0x0000000b0e0e7223 */ /* 0x180fe2000001083f */
[-C--:B------:R-:W-:Y:S01]  /*4f10*/  FFMA.FTZ R181, R106, R11.reuse, -R63 ;  /* 0x0000000b6ab57223 */ /* 0x080fe2000001083f */
[----:B------:R-:W-:Y:S01]  /*4f20*/  MUFU.EX2 R177, R177 ;  /* 0x000000b100b17308 */ /* 0x000fe20000000800 */
[----:B------:R-:W-:Y:S01]  /*4f30*/  FADD.FTZ R66, R180, R65 ;  /* 0x00000041b4427221 */ /* 0x000fe20000010000 */
[-CC-:B------:R-:W-:Y:S01]  /*4f40*/  FFMA.FTZ R20, R20, R11.reuse, -R63.reuse ;  /* 0x0000000b14147223 */ /* 0x180fe2000001083f */
[-CC-:B------:R-:W-:Y:S01]  /*4f50*/  FFMA.FTZ R183, R110, R11.reuse, -R63.reuse ;  /* 0x0000000b6eb77223 */ /* 0x180fe2000001083f */
[-CC-:B------:R-:W-:Y:S01]  /*4f60*/  FFMA.FTZ R201, R58, R11.reuse, -R63.reuse ;  /* 0x0000000b3ac97223 */ /* 0x180fe2000001083f */
[----:B------:R-:W-:Y:S01]  /*4f70*/  FADD.FTZ R65, R21, R66 ;  /* 0x0000004215417221 */ /* 0x000fe20000010000 */
[-CC-:B------:R-:W-:Y:S01]  /*4f80*/  FFMA.FTZ R66, R68, R11.reuse, -R63.reuse ;  /* 0x0000000b44427223 */ /* 0x180fe2000001083f */
[-C--:B------:R-:W-:Y:S01]  /*4f90*/  FFMA.FTZ R56, R80, R11.reuse, -R63 ;  /* 0x0000000b50387223 */ /* 0x080fe2000001083f */
[----:B------:R-:W1:Y:S01]  /*4fa0*/  MUFU.EX2 R36, R36 ;  /* 0x0000002400247308 */ /* 0x000e620000000800 */
[----:B------:R-:W-:Y:S01]  /*4fb0*/  FADD.FTZ R68, R182, R65 ;  /* 0x00000041b6447221 */ /* 0x000fe20000010000 */
[-CC-:B------:R-:W-:Y:S01]  /*4fc0*/  FFMA.FTZ R185, R98, R11.reuse, -R63.reuse ;  /* 0x0000000b62b97223 */ /* 0x180fe2000001083f */
[-CC-:B------:R-:W-:Y:S01]  /*4fd0*/  FFMA.FTZ R80, R82, R11.reuse, -R63.reuse ;  /* 0x0000000b52507223 */ /* 0x180fe2000001083f */
[-CC-:B------:R-:W-:Y:S01]  /*4fe0*/  FFMA.FTZ R187, R102, R11.reuse, -R63.reuse ;  /* 0x0000000b66bb7223 */ /* 0x180fe2000001083f */
[----:B------:R-:W-:Y:S01]  /*4ff0*/  FADD.FTZ R65, R25, R68 ;  /* 0x0000004419417221 */ /* 0x000fe20000010000 */
[-CC-:B------:R-:W-:Y:S01]  /*5000*/  FFMA.FTZ R82, R84, R11.reuse, -R63.reuse ;  /* 0x0000000b54527223 */ /* 0x180fe2000001083f */
[-C--:B------:R-:W-:Y:S01]  /*5010*/  FFMA.FTZ R203, R62, R11.reuse, -R63 ;  /* 0x0000000b3ecb7223 */ /* 0x080fe2000001083f */
[----:B------:R-:W2:Y:S01]  /*5020*/  MUFU.EX2 R179, R179 ;  /* 0x000000b300b37308 */ /* 0x000ea20000000800 */
[----:B------:R-:W-:Y:S01]  /*5030*/  FADD.FTZ R68, R184, R65 ;  /* 0x00000041b8447221 */ /* 0x000fe20000010000 */
[-CC-:B------:R-:W-:Y:S01]  /*5040*/  FFMA.FTZ R189, R90, R11.reuse, -R63.reuse ;  /* 0x0000000b5abd7223 */ /* 0x180fe2000001083f */
[-CC-:B------:R-:W-:Y:S01]  /*5050*/  FFMA.FTZ R84, R86, R11.reuse, -R63.reuse ;  /* 0x0000000b56547223 */ /* 0x180fe2000001083f */
[-CC-:B------:R-:W-:Y:S01]  /*5060*/  FFMA.FTZ R191, R94, R11.reuse, -R63.reuse ;  /* 0x0000000b5ebf7223 */ /* 0x180fe2000001083f */
[----:B------:R-:W-:Y:S01]  /*5070*/  FADD.FTZ R67, R29, R68 ;  /* 0x000000441d437221 */ /* 0x000fe20000010000 */
[-CC-:B------:R-:W-:Y:S01]  /*5080*/  FFMA.FTZ R86, R92, R11.reuse, -R63.reuse ;  /* 0x0000000b5c567223 */ /* 0x180fe2000001083f */
[-C--:B------:R-:W-:Y:S01]  /*5090*/  FFMA.FTZ R193, R74, R11.reuse, -R63 ;  /* 0x0000000b4ac17223 */ /* 0x080fe2000001083f */
[----:B------:R-:W3:Y:S01]  /*50a0*/  MUFU.EX2 R14, R14 ;  /* 0x0000000e000e7308 */ /* 0x000ee20000000800 */
[----:B-1----:R-:W-:Y:S01]  /*50b0*/  FADD.FTZ R58, R177, R36 ;  /* 0x00000024b13a7221 */ /* 0x002fe20000010000 */
[----:B------:R-:W-:Y:S01]  /*50c0*/  FADD.FTZ R68, R186, R67 ;  /* 0x00000043ba447221 */ /* 0x000fe20000010000 */
[-CC-:B------:R-:W-:Y:S01]  /*50d0*/  FFMA.FTZ R72, R72, R11.reuse, -R63.reuse ;  /* 0x0000000b48487223 */ /* 0x180fe2000001083f */
[-CC-:B------:R-:W-:Y:S01]  /*50e0*/  FFMA.FTZ R205, R50, R11.reuse, -R63.reuse ;  /* 0x0000000b32cd7223 */ /* 0x180fe2000001083f */
[-CC-:B------:R-:W-:Y:S01]  /*50f0*/  FFMA.FTZ R50, R40, R11.reuse, -R63.reuse ;  /* 0x0000000b28327223 */ /* 0x180fe2000001083f */
[----:B------:R-:W-:Y:S01]  /*5100*/  FADD.FTZ R68, R33, R68 ;  /* 0x0000004421447221 */ /* 0x000fe20000010000 */
[----:B------:R-:W-:Y:S01]  /*5110*/  @!P1 PRMT R40, RZ, 0x654, R12 ;  /* 0x00000654ff289816 */ /* 0x000fe2000000000c */
[----:B------:R-:W1:Y:S01]  /*5120*/  MUFU.EX2 R181, R181 ;  /* 0x000000b500b57308 */ /* 0x000e620000000800 */
[----:B--2---:R-:W-:Y:S01]  /*5130*/  FADD.FTZ R65, R179, R58 ;  /* 0x0000003ab3417221 */ /* 0x004fe20000010000 */
[----:B------:R-:W-:Y:S01]  /*5140*/  FADD.FTZ R67, R35, R68 ;  /* 0x0000004423437221 */ /* 0x000fe20000010000 */
[-CC-:B------:R-:W-:Y:S01]  /*5150*/  FFMA.FTZ R195, R78, R11.reuse, -R63.reuse ;  /* 0x0000000b4ec37223 */ /* 0x180fe2000001083f */
[----:B------:R2:W-:Y:S01]  /*5160*/  @!P1 SYNCS.ARRIVE.TRANS64.RED.A1T0 RZ, [R40+URZ], RZ ;  /* 0x000000ff28ff99a7 */ /* 0x0005e2000810043f */
[-C--:B------:R-:W-:Y:S01]  /*5170*/  FFMA.FTZ R74, R76, R11.reuse, -R63 ;  /* 0x0000000b4c4a7223 */ /* 0x080fe2000001083f */
[----:B------:R-:W-:Y:S01]  /*5180*/  FADD.FTZ R62, R96, R67 ;  /* 0x00000043603e7221 */ /* 0x000fe20000010000 */
[-C--:B------:R-:W-:Y:S01]  /*5190*/  FFMA.FTZ R64, R64, R11.reuse, -R63 ;  /* 0x0000000b40407223 */ /* 0x080fe2000001083f */
[----:B------:R-:W4:Y:S01]  /*51a0*/  MUFU.EX2 R20, R20 ;  /* 0x0000001400147308 */ /* 0x000f220000000800 */
[----:B---3--:R-:W-:Y:S01]  /*51b0*/  FADD.FTZ R58, R14, R65 ;  /* 0x000000410e3a7221 */ /* 0x008fe20000010000 */
[----:B------:R-:W-:Y:S01]  /*51c0*/  FADD.FTZ R67, R41, R62 ;  /* 0x0000003e29437221 */ /* 0x000fe20000010000 */
[-CC-:B------:R-:W-:Y:S01]  /*51d0*/  FFMA.FTZ R199, R70, R11.reuse, -R63.reuse ;  /* 0x0000000b46c77223 */ /* 0x180fe2000001083f */
[-CC-:B------:R-:W-:Y:S01]  /*51e0*/  FFMA.FTZ R44, R44, R11.reuse, -R63.reuse ;  /* 0x0000000b2c2c7223 */ /* 0x180fe2000001083f */
[-C--:B------:R-:W-:Y:S01]  /*51f0*/  FFMA.FTZ R48, R48, R11.reuse, -R63 ;  /* 0x0000000b30307223 */ /* 0x080fe2000001083f */
[----:B------:R-:W-:Y:S01]  /*5200*/  FADD.FTZ R62, R104, R67 ;  /* 0x00000043683e7221 */ /* 0x000fe20000010000 */
[-CC-:B------:R-:W-:Y:S01]  /*5210*/  FFMA.FTZ R52, R52, R11.reuse, -R63.reuse ;  /* 0x0000000b34347223 */ /* 0x180fe2000001083f */
[----:B------:R-:W3:Y:S01]  /*5220*/  MUFU.EX2 R183, R183 ;  /* 0x000000b700b77308 */ /* 0x000ee20000000800 */
[----:B-1----:R-:W-:Y:S01]  /*5230*/  FADD.FTZ R65, R181, R58 ;  /* 0x0000003ab5417221 */ /* 0x002fe20000010000 */
[----:B------:R-:W-:Y:S01]  /*5240*/  FADD.FTZ R67, R43, R62 ;  /* 0x0000003e2b437221 */ /* 0x000fe20000010000 */
[-CC-:B------:R-:W-:Y:S01]  /*5250*/  FFMA.FTZ R54, R54, R11.reuse, -R63.reuse ;  /* 0x0000000b36367223 */ /* 0x180fe2000001083f */
[-CC-:B------:R-:W-:Y:S01]  /*5260*/  FFMA.FTZ R42, R42, R11.reuse, -R63.reuse ;  /* 0x0000000b2a2a7223 */ /* 0x180fe2000001083f */
[-C--:B------:R-:W-:Y:S01]  /*5270*/  FFMA.FTZ R32, R32, R11.reuse, -R63 ;  /* 0x0000000b20207223 */ /* 0x080fe2000001083f */
[----:B------:R-:W-:Y:S01]  /*5280*/  FADD.FTZ R62, R108, R67 ;  /* 0x000000436c3e7221 */ /* 0x000fe20000010000 */
[-C--:B------:R-:W-:Y:S01]  /*5290*/  FFMA.FTZ R46, R46, R11.reuse, -R63 ;  /* 0x0000000b2e2e7223 */ /* 0x080fe2000001083f */
[----:B------:R-:W1:Y:S01]  /*52a0*/  MUFU.EX2 R56, R56 ;  /* 0x0000003800387308 */ /* 0x000e620000000800 */
[----:B----4-:R-:W-:Y:S01]  /*52b0*/  FADD.FTZ R58, R20, R65 ;  /* 0x00000041143a7221 */ /* 0x010fe20000010000 */
[----:B------:R-:W-:Y:S01]  /*52c0*/  FADD.FTZ R67, R45, R62 ;  /* 0x0000003e2d437221 */ /* 0x000fe20000010000 */
[-CC-:B------:R-:W-:Y:S01]  /*52d0*/  FFMA.FTZ R24, R24, R11.reuse, -R63.reuse ;  /* 0x0000000b18187223 */ /* 0x180fe2000001083f */
[-CC-:B------:R-:W-:Y:S01]  /*52e0*/  FFMA.FTZ R34, R34, R11.reuse, -R63.reuse ;  /* 0x0000000b22227223 */ /* 0x180fe2000001083f */
[-C--:B------:R-:W-:Y:S01]  /*52f0*/  FFMA.FTZ R28, R28, R11.reuse, -R63 ;  /* 0x0000000b1c1c7223 */ /* 0x080fe2000001083f */
[----:B------:R-:W-:Y:S01]  /*5300*/  FADD.FTZ R62, R112, R67 ;  /* 0x00000043703e7221 */ /* 0x000fe20000010000 */
[-CC-:B------:R-:W-:Y:S01]  /*5310*/  FFMA.FTZ R38, R38, R11.reuse, -R63.reuse ;  /* 0x0000000b26267223 */ /* 0x180fe2000001083f */
[----:B------:R-:W4:Y:S01]  /*5320*/  MUFU.EX2 R185, R185 ;  /* 0x000000b900b97308 */ /* 0x000f220000000800 */
[----:B---3--:R-:W-:Y:S01]  /*5330*/  FADD.FTZ R65, R183, R58 ;  /* 0x0000003ab7417221 */ /* 0x008fe20000010000 */
[----:B------:R-:W-:Y:S01]  /*5340*/  FADD.FTZ R67, R47, R62 ;  /* 0x0000003e2f437221 */ /* 0x000fe20000010000 */
[-CC-:B------:R-:W-:Y:S01]  /*5350*/  FFMA.FTZ R120, R120, R11.reuse, -R63.reuse ;  /* 0x0000000b78787223 */ /* 0x180fe2000001083f */
[-CC-:B------:R-:W-:Y:S01]  /*5360*/  FFMA.FTZ R26, R26, R11.reuse, -R63.reuse ;  /* 0x0000000b1a1a7223 */ /* 0x180fe2000001083f */
[-C--:B------:R-:W-:Y:S01]  /*5370*/  FFMA.FTZ R100, R100, R11.reuse, -R63 ;  /* 0x0000000b64647223 */ /* 0x080fe2000001083f */
[----:B------:R-:W-:Y:S01]  /*5380*/  FADD.FTZ R67, R116, R67 ;  /* 0x0000004374437221 */ /* 0x000fe20000010000 */
[-C--:B------:R-:W-:Y:S01]  /*5390*/  FFMA.FTZ R30, R30, R11.reuse, -R63 ;  /* 0x0000000b1e1e7223 */ /* 0x080fe2000001083f */
[----:B------:R-:W3:Y:S01]  /*53a0*/  MUFU.EX2 R80, R80 ;  /* 0x0000005000507308 */ /* 0x000ee20000000800 */
[----:B-1----:R-:W-:Y:S01]  /*53b0*/  FADD.FTZ R58, R56, R65 ;  /* 0x00000041383a7221 */ /* 0x002fe20000010000 */
[----:B------:R-:W-:Y:S01]  /*53c0*/  FFMA.FTZ R60, R60, R11, -R63 ;  /* 0x0000000b3c3c7223 */ /* 0x000fe2000001083f */
[----:B------:R-:W-:Y:S01]  /*53d0*/  F2FP.BF16.F32.PACK_AB R178, R15, R178 ;  /* 0x000000b20fb2723e */ /* 0x000fe200000010ff */
[--C-:B------:R-:W-:Y:S01]  /*53e0*/  IMAD.MOV.U32 R78, RZ, RZ, R87.reuse ;  /* 0x000000ffff4e7224 */ /* 0x100fe200078e0057 */
[----:B------:R-:W-:Y:S01]  /*53f0*/  F2FP.BF16.F32.PACK_AB R179, R14, R179 ;  /* 0x000000b30eb3723e */ /* 0x000fe200000010ff */
[--C-:B------:R-:W-:Y:S01]  /*5400*/  IMAD.MOV.U32 R76, RZ, RZ, R87.reuse ;  /* 0x000000ffff4c7224 */ /* 0x100fe200078e0057 */
[----:B------:R-:W-:Y:S01]  /*5410*/  F2FP.BF16.F32.PACK_AB R182, R25, R182 ;  /* 0x000000b619b6723e */ /* 0x000fe200000010ff */
[----:B------:R-:W1:Y:S01]  /*5420*/  MUFU.EX2 R187, R187 ;  /* 0x000000bb00bb7308 */ /* 0x000e620000000800 */
[----:B----4-:R-:W-:Y:S01]  /*5430*/  FADD.FTZ R65, R185, R58 ;  /* 0x0000003ab9417221 */ /* 0x010fe20000010000 */
[----:B------:R-:W-:Y:S01]  /*5440*/  F2FP.BF16.F32.PACK_AB R184, R29, R184 ;  /* 0x000000b81db8723e */ /* 0x000fe200000010ff */
[--C-:B------:R-:W-:Y:S01]  /*5450*/  IMAD.MOV.U32 R70, RZ, RZ, R87.reuse ;  /* 0x000000ffff467224 */ /* 0x100fe200078e0057 */
[----:B------:R-:W-:Y:S01]  /*5460*/  F2FP.BF16.F32.PACK_AB R186, R33, R186 ;  /* 0x000000ba21ba723e */ /* 0x000fe200000010ff */
[--C-:B------:R-:W-:Y:S01]  /*5470*/  IMAD.MOV.U32 R68, RZ, RZ, R87.reuse ;  /* 0x000000ffff447224 */ /* 0x100fe200078e0057 */
[----:B------:R-:W-:Y:S01]  /*5480*/  F2FP.BF16.F32.PACK_AB R177, R36, R177 ;  /* 0x000000b124b1723e */ /* 0x000fe200000010ff */
[----:B------:R-:W-:Y:S01]  /*5490*/  IMAD.MOV.U32 R62, RZ, RZ, R87 ;  /* 0x000000ffff3e7224 */ /* 0x000fe200078e0057 */
[----:B------:R-:W4:Y:S01]  /*54a0*/  MUFU.EX2 R82, R82 ;  /* 0x0000005200527308 */ /* 0x000f220000000800 */
[----:B---3--:R-:W-:Y:S01]  /*54b0*/  FADD.FTZ R58, R80, R65 ;  /* 0x00000041503a7221 */ /* 0x008fe20000010000 */
[----:B------:R-:W-:Y:S01]  /*54c0*/  F2FP.BF16.F32.PACK_AB R183, R56, R183 ;  /* 0x000000b738b7723e */ /* 0x000fe200000010ff */
[--C-:B------:R-:W-:Y:S01]  /*54d0*/  IMAD.MOV.U32 R56, RZ, RZ, R87.reuse ;  /* 0x000000ffff387224 */ /* 0x100fe200078e0057 */
[----:B------:R-:W-:Y:S01]  /*54e0*/  F2FP.BF16.F32.PACK_AB R185, R80, R185 ;  /* 0x000000b950b9723e */ /* 0x000fe200000010ff */
[--C-:B------:R-:W-:Y:S01]  /*54f0*/  IMAD.MOV.U32 R80, RZ, RZ, R87.reuse ;  /* 0x000000ffff507224 */ /* 0x100fe200078e0057 */
[----:B------:R-:W-:Y:S01]  /*5500*/  F2FP.BF16.F32.PACK_AB R180, R21, R180 ;  /* 0x000000b415b4723e */ /* 0x000fe200000010ff */
[--C-:B------:R-:W-:Y:S01]  /*5510*/  IMAD.MOV.U32 R47, RZ, RZ, R87.reuse ;  /* 0x000000ffff2f7224 */ /* 0x100fe200078e0057 */
[----:B------:R-:W3:Y:S01]  /*5520*/  MUFU.EX2 R189, R189 ;  /* 0x000000bd00bd7308 */ /* 0x000ee20000000800 */
[----:B-1----:R-:W-:Y:S01]  /*5530*/  FADD.FTZ R65, R187, R58 ;  /* 0x0000003abb417221 */ /* 0x002fe20000010000 */
[----:B------:R-:W-:Y:S01]  /*5540*/  F2FP.BF16.F32.PACK_AB R181, R20, R181 ;  /* 0x000000b514b5723e */ /* 0x000fe200000010ff */
[----:B------:R-:W-:-:S02]  /*5550*/  IMAD.MOV.U32 R43, RZ, RZ, R87 ;  /* 0x000000ffff2b7224 */ /* 0x000fc400078e0057 */
[--C-:B------:R-:W-:Y:S02]  /*5560*/  IMAD.MOV.U32 R41, RZ, RZ, R87.reuse ;  /* 0x000000ffff297224 */ /* 0x100fe400078e0057 */
[----:B------:R-:W-:Y:S01]  /*5570*/  IMAD.MOV.U32 R36, RZ, RZ, R87 ;  /* 0x000000ffff247224 */ /* 0x000fe200078e0057 */
[----:B------:R-:W2:Y:S01]  /*5580*/  MUFU.EX2 R84, R84 ;  /* 0x0000005400547308 */ /* 0x000ea20000000800 */
[C---:B----4-:R-:W-:Y:S01]  /*5590*/  FADD.FTZ R58, R82.reuse, R65 ;  /* 0x00000041523a7221 */ /* 0x050fe20000010000 */
[----:B------:R-:W-:Y:S01]  /*55a0*/  F2FP.BF16.F32.PACK_AB R187, R82, R187 ;  /* 0x000000bb52bb723e */ /* 0x000fe200000010ff */
[--C-:B------:R-:W-:Y:S02]  /*55b0*/  IMAD.MOV.U32 R82, RZ, RZ, R87.reuse ;  /* 0x000000ffff527224 */ /* 0x100fe400078e0057 */
[--C-:B------:R-:W-:Y:S02]  /*55c0*/  IMAD.MOV.U32 R35, RZ, RZ, R87.reuse ;  /* 0x000000ffff237224 */ /* 0x100fe400078e0057 */
[--C-:B------:R-:W-:Y:S01]  /*55d0*/  IMAD.MOV.U32 R33, RZ, RZ, R87.reuse ;  /* 0x000000ffff217224 */ /* 0x100fe200078e0057 */
[----:B------:R-:W1:Y:S01]  /*55e0*/  MUFU.EX2 R191, R191 ;  /* 0x000000bf00bf7308 */ /* 0x000e620000000800 */
[----:B---3--:R-:W-:Y:S01]  /*55f0*/  FADD.FTZ R65, R189, R58 ;  /* 0x0000003abd417221 */ /* 0x008fe20000010000 */
[----:B------:R-:W-:-:S02]  /*5600*/  IMAD.MOV.U32 R58, RZ, RZ, R87 ;  /* 0x000000ffff3a7224 */ /* 0x000fc400078e0057 */
[--C-:B------:R-:W-:Y:S02]  /*5610*/  IMAD.MOV.U32 R29, RZ, RZ, R87.reuse ;  /* 0x000000ffff1d7224 */ /* 0x100fe400078e0057 */
[----:B------:R-:W-:Y:S02]  /*5620*/  IMAD.MOV.U32 R25, RZ, RZ, R87 ;  /* 0x000000ffff197224 */ /* 0x000fe400078e0057 */
[----:B------:R-:W3:Y:S01]  /*5630*/  MUFU.EX2 R86, R86 ;  /* 0x0000005600567308 */ /* 0x000ee20000000800 */
[C---:B--2---:R-:W-:Y:S01]  /*5640*/  FADD.FTZ R40, R84.reuse, R65 ;  /* 0x0000004154287221 */ /* 0x044fe20000010000 */
[----:B------:R-:W-:Y:S01]  /*5650*/  F2FP.BF16.F32.PACK_AB R189, R84, R189 ;  /* 0x000000bd54bd723e */ /* 0x000fe200000010ff */
[----:B------:R-:W-:-:S05]  /*5660*/  IMAD.MOV.U32 R84, RZ, RZ, R87 ;  /* 0x000000ffff547224 */ /* 0x000fca00078e0057 */
[----:B------:R-:W2:Y:S01]  /*5670*/  MUFU.EX2 R193, R193 ;  /* 0x000000c100c17308 */ /* 0x000ea20000000800 */
[----:B-1----:R-:W-:-:S07]  /*5680*/  FADD.FTZ R65, R191, R40 ;  /* 0x00000028bf417221 */ /* 0x002fce0000010000 */
[----:B------:R-:W1:Y:S01]  /*5690*/  MUFU.EX2 R72, R72 ;  /* 0x0000004800487308 */ /* 0x000e620000000800 */
[C---:B---3--:R-:W-:Y:S01]  /*56a0*/  FADD.FTZ R40, R86.reuse, R65 ;  /* 0x0000004156287221 */ /* 0x048fe20000010000 */
[----:B------:R-:W-:Y:S01]  /*56b0*/  F2FP.BF16.F32.PACK_AB R191, R86, R191 ;  /* 0x000000bf56bf723e */ /* 0x000fe200000010ff */
[----:B------:R-:W-:-:S05]  /*56c0*/  IMAD.MOV.U32 R86, RZ, RZ, R87 ;  /* 0x000000ffff567224 */ /* 0x000fca00078e0057 */
[----:B------:R-:W3:Y:S01]  /*56d0*/  MUFU.EX2 R195, R195 ;  /* 0x000000c300c37308 */ /* 0x000ee20000000800 */
[----:B--2---:R-:W-:-:S07]  /*56e0*/  FADD.FTZ R65, R193, R40 ;  /* 0x00000028c1417221 */ /* 0x004fce0000010000 */
[----:B------:R2:W-:Y:S01]  /*56f0*/  MUFU.EX2 R12, R50 ;  /* 0x00000032000c7308 */ /* 0x0005e20000000800 */
[C---:B-1----:R-:W-:Y:S01]  /*5700*/  FADD.FTZ R40, R72.reuse, R65 ;  /* 0x0000004148287221 */ /* 0x042fe20000010000 */
[----:B------:R-:W-:Y:S01]  /*5710*/  F2FP.BF16.F32.PACK_AB R193, R72, R193 ;  /* 0x000000c148c1723e */ /* 0x000fe200000010ff */
[----:B------:R-:W-:-:S05]  /*5720*/  IMAD.MOV.U32 R72, RZ, RZ, R87 ;  /* 0x000000ffff487224 */ /* 0x000fca00078e0057 */
[----:B------:R-:W1:Y:S01]  /*5730*/  MUFU.EX2 R74, R74 ;  /* 0x0000004a004a7308 */ /* 0x000e620000000800 */
[----:B--2---:R-:W-:Y:S01]  /*5740*/  FADD.FTZ R50, R198, R67 ;  /* 0x00000043c6327221 */ /* 0x004fe20000010000 */
[----:B---3--:R-:W-:Y:S01]  /*5750*/  FADD.FTZ R65, R195, R40 ;  /* 0x00000028c3417221 */ /* 0x008fe20000010000 */
[C---:B------:R-:W-:Y:S02]  /*5760*/  F2FP.BF16.F32.PACK_AB R198, R49.reuse, R198 ;  /* 0x000000c631c6723e */ /* 0x040fe400000010ff */
[----:B------:R-:W-:Y:S01]  /*5770*/  FADD.FTZ R67, R49, R50 ;  /* 0x0000003231437221 */ /* 0x000fe20000010000 */
[----:B------:R-:W-:Y:S02]  /*5780*/  IMAD.MOV.U32 R49, RZ, RZ, R87 ;  /* 0x000000ffff317224 */ /* 0x000fe400078e0057 */
[----:B------:R-:W2:Y:S01]  /*5790*/  MUFU.EX2 R197, R197 ;  /* 0x000000c500c57308 */ /* 0x000ea20000000800 */
[----:B------:R-:W-:Y:S01]  /*57a0*/  FADD.FTZ R50, R200, R67 ;  /* 0x00000043c8327221 */ /* 0x000fe20000010000 */
[----:B------:R-:W-:-:S03]  /*57b0*/  F2FP.BF16.F32.PACK_AB R200, R51, R200 ;  /* 0x000000c833c8723e */ /* 0x000fc600000010ff */
[----:B------:R-:W-:Y:S01]  /*57c0*/  FADD.FTZ R67, R51, R50 ;  /* 0x0000003233437221 */ /* 0x000fe20000010000 */
[----:B------:R-:W-:Y:S02]  /*57d0*/  IMAD.MOV.U32 R51, RZ, RZ, R87 ;  /* 0x000000ffff337224 */ /* 0x000fe400078e0057 */
[----:B------:R-:W3:Y:S01]  /*57e0*/  MUFU.EX2 R64, R64 ;  /* 0x0000004000407308 */ /* 0x000ee20000000800 */
[C---:B-1----:R-:W-:Y:S01]  /*57f0*/  FADD.FTZ R40, R74.reuse, R65 ;  /* 0x000000414a287221 */ /* 0x042fe20000010000 */
[----:B------:R-:W-:Y:S01]  /*5800*/  F2FP.BF16.F32.PACK_AB R195, R74, R195 ;  /* 0x000000c34ac3723e */ /* 0x000fe200000010ff */
[--C-:B------:R-:W-:Y:S02]  /*5810*/  IMAD.MOV.U32 R74, RZ, RZ, R87.reuse ;  /* 0x000000ffff4a7224 */ /* 0x100fe400078e0057 */
[----:B------:R-:W-:-:S03]  /*5820*/  IMAD.MOV.U32 R50, RZ, RZ, R87 ;  /* 0x000000ffff327224 */ /* 0x000fc600078e0057 */
[----:B------:R-:W-:Y:S01]  /*5830*/  MUFU.EX2 R27, R27 ;  /* 0x0000001b001b7308 */ /* 0x000fe20000000800 */
[----:B--2---:R-:W-:-:S07]  /*5840*/  FADD.FTZ R65, R197, R40 ;  /* 0x00000028c5417221 */ /* 0x004fce0000010000 */
[----:B------:R-:W1:Y:S01]  /*5850*/  MUFU.EX2 R199, R199 ;  /* 0x000000c700c77308 */ /* 0x000e620000000800 */
[C---:B---3--:R-:W-:Y:S01]  /*5860*/  FADD.FTZ R40, R64.reuse, R65 ;  /* 0x0000004140287221 */ /* 0x048fe20000010000 */
[----:B------:R-:W-:Y:S01]  /*5870*/  F2FP.BF16.F32.PACK_AB R197, R64, R197 ;  /* 0x000000c540c5723e */ /* 0x000fe200000010ff */
[--C-:B------:R-:W-:Y:S02]  /*5880*/  IMAD.MOV.U32 R65, RZ, RZ, R87.reuse ;  /* 0x000000ffff417224 */ /* 0x100fe400078e0057 */
[----:B------:R-:W-:-:S03]  /*5890*/  IMAD.MOV.U32 R64, RZ, RZ, R87 ;  /* 0x000000ffff407224 */ /* 0x000fc600078e0057 */
[----:B------:R-:W2:Y:S08]  /*58a0*/  MUFU.EX2 R206, R206 ;  /* 0x000000ce00ce7308 */ /* 0x000eb00000000800 */
[----:B------:R3:W-:Y:S01]  /*58b0*/  MUFU.EX2 R207, R44 ;  /* 0x0000002c00cf7308 */ /* 0x0007e20000000800 */
[----:B-1----:R-:W-:-:S07]  /*58c0*/  FADD.FTZ R13, R199, R40 ;  /* 0x00000028c70d7221 */ /* 0x002fce0000010000 */
[----:B------:R-:W1:Y:S01]  /*58d0*/  MUFU.EX2 R66, R66 ;  /* 0x0000004200427308 */ /* 0x000e620000000800 */
[----:B---3--:R-:W-:Y:S01]  /*58e0*/  FADD.FTZ R44, R202, R67 ;  /* 0x00000043ca2c7221 */ /* 0x008fe20000010000 */
[----:B------:R-:W-:-:S03]  /*58f0*/  F2FP.BF16.F32.PACK_AB R202, R39, R202 ;  /* 0x000000ca27ca723e */ /* 0x000fc600000010ff */
[----:B------:R-:W-:Y:S01]  /*5900*/  FADD.FTZ R67, R39, R44 ;  /* 0x0000002c27437221 */ /* 0x000fe20000010000 */
[----:B------:R-:W-:Y:S02]  /*5910*/  IMAD.MOV.U32 R39, RZ, RZ, R87 ;  /* 0x000000ffff277224 */ /* 0x000fe400078e0057 */
[----:B------:R-:W3:Y:S01]  /*5920*/  MUFU.EX2 R31, R31 ;  /* 0x0000001f001f7308 */ /* 0x000ee20000000800 */
[----:B------:R-:W-:Y:S01]  /*5930*/  FADD.FTZ R44, R204, R67 ;  /* 0x00000043cc2c7221 */ /* 0x000fe20000010000 */
[C---:B------:R-:W-:Y:S01]  /*5940*/  F2FP.BF16.F32.PACK_AB R204, R27.reuse, R204 ;  /* 0x000000cc1bcc723e */ /* 0x040fe200000010ff */
[--C-:B------:R-:W-:Y:S02]  /*5950*/  IMAD.MOV.U32 R67, RZ, RZ, R87.reuse ;  /* 0x000000ffff437224 */ /* 0x100fe400078e0057 */
[----:B------:R-:W-:Y:S01]  /*5960*/  FADD.FTZ R63, R27, R44 ;  /* 0x0000002c1b3f7221 */ /* 0x000fe20000010000 */
[----:B------:R-:W-:Y:S02]  /*5970*/  IMAD.MOV.U32 R44, RZ, RZ, R87 ;  /* 0x000000ffff2c7224 */ /* 0x000fe400078e0057 */
[----:B------:R-:W-:Y:S01]  /*5980*/  MUFU.EX2 R201, R201 ;  /* 0x000000c900c97308 */ /* 0x000fe20000000800 */
[----:B--2---:R-:W-:Y:S01]  /*5990*/  FADD.FTZ R40, R206, R63 ;  /* 0x0000003fce287221 */ /* 0x004fe20000010000 */
[----:B-1----:R-:W-:Y:S01]  /*59a0*/  F2FP.BF16.F32.PACK_AB R199, R66, R199 ;  /* 0x000000c742c7723e */ /* 0x002fe200000010ff */
[----:B------:R-:W-:-:S02]  /*59b0*/  IMAD.MOV.U32 R63, RZ, RZ, R87 ;  /* 0x000000ffff3f7224 */ /* 0x000fc400078e0057 */
[----:B------:R-:W-:-:S03]  /*59c0*/  IMAD.MOV.U32 R27, RZ, RZ, R87 ;  /* 0x000000ffff1b7224 */ /* 0x000fc600078e0057 */
[----:B------:R-:W1:Y:S01]  /*59d0*/  MUFU.EX2 R208, R208 ;  /* 0x000000d000d07308 */ /* 0x000e620000000800 */
[C---:B---3--:R-:W-:Y:S01]  /*59e0*/  FADD.FTZ R15, R31.reuse, R40 ;  /* 0x000000281f0f7221 */ /* 0x048fe20000010000 */
[----:B------:R-:W-:Y:S01]  /*59f0*/  F2FP.BF16.F32.PACK_AB R206, R31, R206 ;  /* 0x000000ce1fce723e */ /* 0x000fe200000010ff */
[----:B------:R-:W-:-:S05]  /*5a00*/  IMAD.MOV.U32 R31, RZ, RZ, R87 ;  /* 0x000000ffff1f7224 */ /* 0x000fca00078e0057 */
[----:B------:R-:W-:Y:S08]  /*5a10*/  MUFU.EX2 R48, R48 ;  /* 0x0000003000307308 */ /* 0x000ff00000000800 */
[----:B------:R-:W2:Y:S01]  /*5a20*/  MUFU.EX2 R53, R53 ;  /* 0x0000003500357308 */ /* 0x000ea20000000800 */
[----:B-1----:R-:W-:-:S07]  /*5a30*/  FADD.FTZ R40, R208, R15 ;  /* 0x0000000fd0287221 */ /* 0x002fce0000010000 */
[----:B------:R-:W1:Y:S08]  /*5a40*/  MUFU.EX2 R203, R203 ;  /* 0x000000cb00cb7308 */ /* 0x000e700000000800 */
[----:B------:R-:W3:Y:S01]  /*5a50*/  MUFU.EX2 R210, R210 ;  /* 0x000000d200d27308 */ /* 0x000ee20000000800 */
[C---:B--2---:R-:W-:Y:S01]  /*5a60*/  FADD.FTZ R15, R53.reuse, R40 ;  /* 0x00000028350f7221 */ /* 0x044fe20000010000 */
[----:B------:R-:W-:Y:S01]  /*5a70*/  F2FP.BF16.F32.PACK_AB R208, R53, R208 ;  /* 0x000000d035d0723e */ /* 0x000fe200000010ff */
[----:B------:R-:W-:-:S02]  /*5a80*/  IMAD.MOV.U32 R53, RZ, RZ, R87 ;  /* 0x000000ffff357224 */ /* 0x000fc400078e0057 */
[----:B------:R-:W-:-:S03]  /*5a90*/  IMAD.MOV.U32 R40, RZ, RZ, R87 ;  /* 0x000000ffff287224 */ /* 0x000fc600078e0057 */
[----:B------:R-:W2:Y:S08]  /*5aa0*/  MUFU.EX2 R52, R52 ;  /* 0x0000003400347308 */ /* 0x000eb00000000800 */
[----:B------:R4:W-:Y:S08]  /*5ab0*/  MUFU.EX2 R209, R32 ;  /* 0x0000002000d17308 */ /* 0x0009f00000000800 */
[----:B------:R-:W5:Y:S01]  /*5ac0*/  MUFU.EX2 R55, R55 ;  /* 0x0000003700377308 */ /* 0x000f620000000800 */
[----:B----4-:R-:W-:Y:S01]  /*5ad0*/  FADD.FTZ R32, R66, R13 ;  /* 0x0000000d42207221 */ /* 0x010fe20000010000 */
[----:B------:R-:W-:-:S03]  /*5ae0*/  IMAD.MOV.U32 R66, RZ, RZ, R87 ;  /* 0x000000ffff427224 */ /* 0x000fc600078e0057 */
[----:B------:R-:W-:Y:S01]  /*5af0*/  FADD.FTZ R13, R201, R32 ;  /* 0x00000020c90d7221 */ /* 0x000fe20000010000 */
[C---:B------:R-:W-:Y:S02]  /*5b00*/  F2FP.BF16.F32.PACK_AB R201, R48.reuse, R201 ;  /* 0x000000c930c9723e */ /* 0x040fe400000010ff */
[----:B------:R-:W4:Y:S01]  /*5b10*/  MUFU.EX2 R205, R205 ;  /* 0x000000cd00cd7308 */ /* 0x000f220000000800 */
[----:B------:R-:W-:Y:S01]  /*5b20*/  FADD.FTZ R32, R48, R13 ;  /* 0x0000000d30207221 */ /* 0x000fe20000010000 */
[----:B------:R-:W-:-:S03]  /*5b30*/  IMAD.MOV.U32 R48, RZ, RZ, R87 ;  /* 0x000000ffff307224 */ /* 0x000fc600078e0057 */
[----:B-1----:R-:W-:Y:S01]  /*5b40*/  FADD.FTZ R13, R203, R32 ;  /* 0x00000020cb0d7221 */ /* 0x002fe20000010000 */
[----:B---3--:R-:W-:Y:S01]  /*5b50*/  FADD.FTZ R32, R210, R15 ;  /* 0x0000000fd2207221 */ /* 0x008fe20000010000 */
[----:B--2---:R-:W-:Y:S01]  /*5b60*/  F2FP.BF16.F32.PACK_AB R203, R52, R203 ;  /* 0x000000cb34cb723e */ /* 0x004fe200000010ff */
[----:B------:R-:W1:Y:S01]  /*5b70*/  MUFU.EX2 R212, R212 ;  /* 0x000000d400d47308 */ /* 0x000e620000000800 */
[C---:B-----5:R-:W-:Y:S01]  /*5b80*/  F2FP.BF16.F32.PACK_AB R210, R55.reuse, R210 ;  /* 0x000000d237d2723e */ /* 0x060fe200000010ff */
[----:B------:R-:W-:Y:S01]  /*5b90*/  FADD.FTZ R15, R55, R32 ;  /* 0x00000020370f7221 */ /* 0x000fe20000010000 */
[--C-:B------:R-:W-:Y:S02]  /*5ba0*/  IMAD.MOV.U32 R55, RZ, RZ, R87.reuse ;  /* 0x000000ffff377224 */ /* 0x100fe400078e0057 */
[----:B------:R-:W-:-:S03]  /*5bb0*/  IMAD.MOV.U32 R32, RZ, RZ, R87 ;  /* 0x000000ffff207224 */ /* 0x000fc600078e0057 */
[----:B------:R-:W2:Y:S08]  /*5bc0*/  MUFU.EX2 R57, R57 ;  /* 0x0000003900397308 */ /* 0x000eb00000000800 */
[----:B------:R-:W3:Y:S08]  /*5bd0*/  MUFU.EX2 R54, R54 ;  /* 0x0000003600367308 */ /* 0x000ef00000000800 */
[----:B------:R5:W-:Y:S08]  /*5be0*/  MUFU.EX2 R211, R24 ;  /* 0x0000001800d37308 */ /* 0x000bf00000000800 */
[----:B------:R-:W3:Y:S01]  /*5bf0*/  MUFU.EX2 R42, R42 ;  /* 0x0000002a002a7308 */ /* 0x000ee20000000800 */
[----:B-----5:R-:W-:Y:S01]  /*5c00*/  FADD.FTZ R24, R52, R13 ;  /* 0x0000000d34187221 */ /* 0x020fe20000010000 */
[----:B------:R-:W-:-:S03]  /*5c10*/  IMAD.MOV.U32 R52, RZ, RZ, R87 ;  /* 0x000000ffff347224 */ /* 0x000fc600078e0057 */
[----:B----4-:R-:W-:Y:S01]  /*5c20*/  FADD.FTZ R13, R205, R24 ;  /* 0x00000018cd0d7221 */ /* 0x010fe20000010000 */
[----:B-1----:R-:W-:Y:S01]  /*5c30*/  FADD.FTZ R24, R212, R15 ;  /* 0x0000000fd4187221 */ /* 0x002fe20000010000 */
[C---:B--2---:R-:W-:Y:S01]  /*5c40*/  F2FP.BF16.F32.PACK_AB R212, R57.reuse, R212 ;  /* 0x000000d439d4723e */ /* 0x044fe200000010ff */
[----:B------:R-:W1:Y:S01]  /*5c50*/  MUFU.EX2 R46, R46 ;  /* 0x0000002e002e7308 */ /* 0x000e620000000800 */
[C---:B------:R-:W-:Y:S01]  /*5c60*/  FADD.FTZ R13, R12.reuse, R13 ;  /* 0x0000000d0c0d7221 */ /* 0x040fe20000010000 */
[----:B------:R-:W-:Y:S01]  /*5c70*/  FADD.FTZ R15, R57, R24 ;  /* 0x00000018390f7221 */ /* 0x000fe20000010000 */
[----:B------:R-:W-:Y:S01]  /*5c80*/  F2FP.BF16.F32.PACK_AB R205, R12, R205 ;  /* 0x000000cd0ccd723e */ /* 0x000fe200000010ff */
[----:B------:R-:W-:Y:S02]  /*5c90*/  IMAD.MOV.U32 R57, RZ, RZ, R87 ;  /* 0x000000ffff397224 */ /* 0x000fe400078e0057 */
[----:B---3--:R-:W-:Y:S02]  /*5ca0*/  FADD.FTZ R24, R54, R13 ;  /* 0x0000000d36187221 */ /* 0x008fe40000010000 */
[----:B------:R-:W2:Y:S02]  /*5cb0*/  MUFU.EX2 R34, R34 ;  /* 0x0000002200227308 */ /* 0x000ea40000000800 */
[C---:B------:R-:W-:Y:S01]  /*5cc0*/  FADD.FTZ R13, R207.reuse, R24 ;  /* 0x00000018cf0d7221 */ /* 0x040fe20000010000 */
[----:B------:R-:W-:Y:S01]  /*5cd0*/  F2FP.BF16.F32.PACK_AB R207, R207, R54 ;  /* 0x00000036cfcf723e */ /* 0x000fe200000010ff */
[----:B------:R-:W-:-:S02]  /*5ce0*/  IMAD.MOV.U32 R54, RZ, RZ, R87 ;  /* 0x000000ffff367224 */ /* 0x000fc400078e0057 */
[----:B------:R-:W-:Y:S02]  /*5cf0*/  FADD.FTZ R24, R42, R13 ;  /* 0x0000000d2a187221 */ /* 0x000fe40000010000 */
[----:B------:R-:W3:Y:S02]  /*5d00*/  MUFU.EX2 R213, R28 ;  /* 0x0000001c00d57308 */ /* 0x000ee40000000800 */
[C---:B------:R-:W-:Y:S01]  /*5d10*/  FADD.FTZ R13, R209.reuse, R24 ;  /* 0x00000018d10d7221 */ /* 0x040fe20000010000 */
[----:B------:R-:W-:Y:S01]  /*5d20*/  F2FP.BF16.F32.PACK_AB R209, R209, R42 ;  /* 0x0000002ad1d1723e */ /* 0x000fe200000010ff */
[----:B------:R-:W-:Y:S02]  /*5d30*/  IMAD.MOV.U32 R42, RZ, RZ, R87 ;  /* 0x000000ffff2a7224 */ /* 0x000fe400078e0057 */
[----:B-1----:R-:W-:Y:S02]  /*5d40*/  FADD.FTZ R24, R46, R13 ;  /* 0x0000000d2e187221 */ /* 0x002fe40000010000 */
[----:B------:R-:W1:Y:S02]  /*5d50*/  MUFU.EX2 R38, R38 ;  /* 0x0000002600267308 */ /* 0x000e640000000800 */
[C---:B------:R-:W-:Y:S01]  /*5d60*/  FADD.FTZ R13, R211.reuse, R24 ;  /* 0x00000018d30d7221 */ /* 0x040fe20000010000 */
[----:B------:R-:W-:Y:S01]  /*5d70*/  F2FP.BF16.F32.PACK_AB R211, R211, R46 ;  /* 0x0000002ed3d3723e */ /* 0x000fe200000010ff */
[----:B------:R-:W-:-:S02]  /*5d80*/  IMAD.MOV.U32 R46, RZ, RZ, R87 ;  /* 0x000000ffff2e7224 */ /* 0x000fc400078e0057 */
[----:B--2---:R-:W-:Y:S01]  /*5d90*/  FADD.FTZ R14, R34, R13 ;  /* 0x0000000d220e7221 */ /* 0x004fe20000010000 */
[--C-:B------:R-:W-:Y:S01]  /*5da0*/  IMAD.MOV.U32 R24, RZ, RZ, R87.reuse ;  /* 0x000000ffff187224 */ /* 0x100fe200078e0057 */
[----:B------:R-:W2:Y:S02]  /*5db0*/  MUFU.EX2 R214, R214 ;  /* 0x000000d600d67308 */ /* 0x000ea40000000800 */
[C---:B---3--:R-:W-:Y:S01]  /*5dc0*/  FADD.FTZ R13, R213.reuse, R14 ;  /* 0x0000000ed50d7221 */ /* 0x048fe20000010000 */
[----:B------:R-:W-:Y:S01]  /*5dd0*/  F2FP.BF16.F32.PACK_AB R213, R213, R34 ;  /* 0x00000022d5d5723e */ /* 0x000fe200000010ff */
[----:B------:R-:W-:-:S04]  /*5de0*/  IMAD.MOV.U32 R34, RZ, RZ, R87 ;  /* 0x000000ffff227224 */ /* 0x000fc800078e0057 */
[----:B------:R-:W3:Y:S01]  /*5df0*/  MUFU.EX2 R215, R120 ;  /* 0x0000007800d77308 */ /* 0x000ee20000000800 */
[----:B-1----:R-:W-:-:S07]  /*5e00*/  FADD.FTZ R14, R38, R13 ;  /* 0x0000000d260e7221 */ /* 0x002fce0000010000 */
[----:B------:R-:W1:Y:S01]  /*5e10*/  MUFU.EX2 R59, R59 ;  /* 0x0000003b003b7308 */ /* 0x000e620000000800 */
[----:B--2---:R-:W-:-:S07]  /*5e20*/  FADD.FTZ R28, R214, R15 ;  /* 0x0000000fd61c7221 */ /* 0x004fce0000010000 */
[----:B------:R-:W2:Y:S01]  /*5e30*/  MUFU.EX2 R26, R26 ;  /* 0x0000001a001a7308 */ /* 0x000ea20000000800 */
[C---:B---3--:R-:W-:Y:S01]  /*5e40*/  FADD.FTZ R13, R215.reuse, R14 ;  /* 0x0000000ed70d7221 */ /* 0x048fe20000010000 */
[----:B------:R-:W-:Y:S01]  /*5e50*/  F2FP.BF16.F32.PACK_AB R215, R215, R38 ;  /* 0x00000026d7d7723e */ /* 0x000fe200000010ff */
[----:B------:R-:W-:-:S05]  /*5e60*/  IMAD.MOV.U32 R38, RZ, RZ, R87 ;  /* 0x000000ffff267224 */ /* 0x000fca00078e0057 */
[----:B------:R-:W3:Y:S01]  /*5e70*/  MUFU.EX2 R216, R216 ;  /* 0x000000d800d87308 */ /* 0x000ee20000000800 */
[C---:B-1----:R-:W-:Y:S01]  /*5e80*/  FADD.FTZ R15, R59.reuse, R28 ;  /* 0x0000001c3b0f7221 */ /* 0x042fe20000010000 */
[----:B------:R-:W-:Y:S01]  /*5e90*/  F2FP.BF16.F32.PACK_AB R214, R59, R214 ;  /* 0x000000d63bd6723e */ /* 0x000fe200000010ff */
[----:B------:R-:W-:-:S05]  /*5ea0*/  IMAD.MOV.U32 R59, RZ, RZ, R87 ;  /* 0x000000ffff3b7224 */ /* 0x000fca00078e0057 */
[----:B------:R-:W1:Y:S01]  /*5eb0*/  MUFU.EX2 R217, R100 ;  /* 0x0000006400d97308 */ /* 0x000e620000000800 */
[----:B--2---:R-:W-:-:S07]  /*5ec0*/  FADD.FTZ R14, R26, R13 ;  /* 0x0000000d1a0e7221 */ /* 0x004fce0000010000 */
[----:B------:R2:W4:Y:S01]  /*5ed0*/  MUFU.EX2 R61, R194 ;  /* 0x000000c2003d7308 */ /* 0x0005220000000800 */
[----:B---3--:R-:W-:-:S07]  /*5ee0*/  FADD.FTZ R28, R216, R15 ;  /* 0x0000000fd81c7221 */ /* 0x008fce0000010000 */
[----:B------:R-:W3:Y:S01]  /*5ef0*/  MUFU.EX2 R30, R30 ;  /* 0x0000001e001e7308 */ /* 0x000ee20000000800 */
[C---:B-1----:R-:W-:Y:S01]  /*5f00*/  FADD.FTZ R13, R217.reuse, R14 ;  /* 0x0000000ed90d7221 */ /* 0x042fe20000010000 */
[----:B--2---:R-:W-:Y:S01]  /*5f10*/  F2FP.BF16.F32.PACK_AB R194, R112, R45 ;  /* 0x0000002d70c2723e */ /* 0x004fe200000010ff */
[--C-:B------:R-:W-:Y:S01]  /*5f20*/  IMAD.MOV.U32 R45, RZ, RZ, R87.reuse ;  /* 0x000000ffff2d7224 */ /* 0x100fe200078e0057 */
[----:B------:R-:W-:Y:S01]  /*5f30*/  F2FP.BF16.F32.PACK_AB R217, R217, R26 ;  /* 0x0000001ad9d9723e */ /* 0x000fe200000010ff */
[----:B------:R-:W-:-:S03]  /*5f40*/  IMAD.MOV.U32 R26, RZ, RZ, R87 ;  /* 0x000000ffff1a7224 */ /* 0x000fc600078e0057 */
[----:B------:R-:W1:Y:S01]  /*5f50*/  MUFU.EX2 R218, R218 ;  /* 0x000000da00da7308 */ /* 0x000e620000000800 */
[C---:B----4-:R-:W-:Y:S01]  /*5f60*/  FADD.FTZ R15, R61.reuse, R28 ;  /* 0x0000001c3d0f7221 */ /* 0x050fe20000010000 */
[----:B------:R-:W-:Y:S01]  /*5f70*/  F2FP.BF16.F32.PACK_AB R216, R61, R216 ;  /* 0x000000d83dd8723e */ /* 0x000fe200000010ff */
[----:B------:R-:W-:-:S05]  /*5f80*/  IMAD.MOV.U32 R61, RZ, RZ, R87 ;  /* 0x000000ffff3d7224 */ /* 0x000fca00078e0057 */
[----:B------:R2:W4:Y:S01]  /*5f90*/  MUFU.EX2 R219, R60 ;  /* 0x0000003c00db7308 */ /* 0x0005220000000800 */
[----:B---3--:R-:W-:-:S07]  /*5fa0*/  FADD.FTZ R14, R30, R13 ;  /* 0x0000000d1e0e7221 */ /* 0x008fce0000010000 */
[----:B------:R-:W3:Y:S01]  /*5fb0*/  MUFU.EX2 R37, R37 ;  /* 0x0000002500257308 */ /* 0x000ee20000000800 */
[----:B-1----:R-:W-:Y:S01]  /*5fc0*/  FADD.FTZ R28, R218, R15 ;  /* 0x0000000fda1c7221 */ /* 0x002fe20000010000 */
[--C-:B--2---:R-:W-:Y:S02]  /*5fd0*/  IMAD.MOV.U32 R60, RZ, RZ, R87.reuse ;  /* 0x000000ffff3c7224 */ /* 0x104fe400078e0057 */
[C---:B----4-:R-:W-:Y:S01]  /*5fe0*/  FADD.FTZ R14, R219.reuse, R14 ;  /* 0x0000000edb0e7221 */ /* 0x050fe20000010000 */
[----:B------:R-:W-:Y:S01]  /*5ff0*/  F2FP.BF16.F32.PACK_AB R219, R219, R30 ;  /* 0x0000001edbdb723e */ /* 0x000fe200000010ff */
[--C-:B------:R-:W-:Y:S02]  /*6000*/  IMAD.MOV.U32 R30, RZ, RZ, R87.reuse ;  /* 0x000000ffff1e7224 */ /* 0x100fe400078e0057 */
[C---:B---3--:R-:W-:Y:S01]  /*6010*/  FADD.FTZ R15, R37.reuse, R28 ;  /* 0x0000001c250f7221 */ /* 0x048fe20000010000 */
[----:B------:R-:W-:Y:S01]  /*6020*/  F2FP.BF16.F32.PACK_AB R218, R37, R218 ;  /* 0x000000da25da723e */ /* 0x000fe200000010ff */
[----:B------:R-:W-:-:S02]  /*6030*/  IMAD.MOV.U32 R37, RZ, RZ, R87 ;  /* 0x000000ffff257224 */ /* 0x000fc400078e0057 */
[----:B------:R-:W-:Y:S01]  /*6040*/  IMAD.MOV.U32 R28, RZ, RZ, R87 ;  /* 0x000000ffff1c7224 */ /* 0x000fe200078e0057 */
[----:B------:R-:W-:Y:S06]  /*6050*/  @!P2 BRA `(.L_x_5531) ;  /* 0x0000004c007ca947 */ /* 0x000fec0003800000 */
[----:B------:R-:W-:Y:S01]  /*6060*/  IMAD.MOV.U32 R13, RZ, RZ, R88 ;  /* 0x000000ffff0d7224 */ /* 0x000fe200078e0058 */
[----:B------:R-:W-:Y:S01]  /*6070*/  CS2R R86, SRZ ;  /* 0x0000000000567805 */ /* 0x000fe2000001ff00 */
[----:B------:R-:W-:Y:S01]  /*6080*/  IMAD.MOV.U32 R21, RZ, RZ, R10 ;  /* 0x000000ffff157224 */ /* 0x000fe200078e000a */
        /* <DEDUP_REMOVED lines=32> */
[----:B------:R-:W-:Y:S01]  /*6290*/  UMOV UR37, UR61 ;  /* 0x0000003d00257c82 */ /* 0x000fe20008000000 */
[----:B------:R-:W-:-:S10]  /*62a0*/  UMOV UR7, UR38 ;  /* 0x0000002600077c82 */ /* 0x000fd40008000000 */
.L_x_5540:
[----:B------:R-:W-:Y:S01]  /*62b0*/  R2UR UR6, R18 ;  /* 0x00000000120672ca */ /* 0x000fe200000e0000 */
[----:B------:R-:W-:-:S04]  /*62c0*/  UIADD3 UR38, UR7, 0x1, URZ ;  /* 0x0000000107267890 */ /* 0x000fc8000fffe03f */
[----:B------:R-:W-:-:S04]  /*62d0*/  UISETP.NE.AND UP0, UPT, UR38, 0x2, UPT ;  /* 0x000000022600788c */ /* 0x000fc8000bf05270 */
[----:B------:R-:W-:Y:S02]  /*62e0*/  USEL UR61, URZ, 0x1, UP0 ;  /* 0x000000013f3d7887 */ /* 0x000fe40008000000 */
[----:B------:R-:W-:Y:S02]  /*62f0*/  USEL UR38, UR38, URZ, UP0 ;  /* 0x0000003f26267287 */ /* 0x000fe40008000000 */
[----:B------:R-:W-:Y:S01]  /*6300*/  ISETP.NE.AND P3, PT, RZ, UR6, PT ;  /* 0x00000006ff007c0c */ /* 0x000fe2000bf65270 */
[----:B------:R-:W-:-:S12]  /*6310*/  ULOP3.LUT UR61, UR37, UR61, URZ, 0x3c, !UPT ;  /* 0x0000003d253d7292 */ /* 0x000fd8000f8e3c3f */
[----:B------:R-:W-:Y:S05]  /*6320*/  @P3 BRA `(.L_x_5532) ;  /* 0x00000000002c3947 */ /* 0x000fea0003800000 */
[----:B------:R-:W-:Y:S05]  /*6330*/  @!P0 BRA `(.L_x_5533) ;  /* 0x0000000000048947 */ /* 0x000fea0003800000 */
[----:B------:R-:W-:Y:S01]  /*6340*/  BPT.TRAP 0x1 ;  /* 0x000000040000795c */ /* 0x000fe20000300000 */
.L_x_5533:
[----:B------:R-:W-:Y:S01]  /*6350*/  ULEA UR6, UR38, UR39, 0x3 ;  /* 0x0000002726067291 */ /* 0x000fe2000f8e183f */
[----:B------:R-:W-:-:S05]  /*6360*/  IMAD.U32 R10, RZ, RZ, UR61 ;  /* 0x0000003dff0a7e24 */ /* 0x000fca000f8e00ff */
[----:B------:R-:W-:-:S04]  /*6370*/  SHF.L.U32 R10, R10, 0x1f, RZ ;  /* 0x0000001f0a0a7819 */ /* 0x000fc800000006ff */
[----:B------:R1:W2:Y:S01]  /*6380*/  SYNCS.PHASECHK.TRANS64.TRYWAIT P2, [UR6+0x34830], R10 ;  /* 0x0348300aff0075a7 */ /* 0x0002a20008040146 */
[----:B------:R-:W-:Y:S05]  /*6390*/  @!P0 BRA `(.L_x_5534) ;  /* 0x0000000000048947 */ /* 0x000fea0003800000 */
[----:B------:R-:W-:Y:S01]  /*63a0*/  BPT.TRAP 0x1 ;  /* 0x000000040000795c */ /* 0x000fe20000300000 */
.L_x_5534:
[----:B--2---:R-:W-:Y:S05]  /*63b0*/  @P2 BRA `(.L_x_5532) ;  /* 0x0000000000082947 */ /* 0x004fea0003800000 */
[----:B------:R-:W2:Y:S02]  /*63c0*/  SYNCS.PHASECHK.TRANS64.TRYWAIT P2, [UR6+0x34830], R10 ;  /* 0x0348300aff0075a7 */ /* 0x000ea40008040146 */
[----:B--2---:R-:W-:Y:S05]  /*63d0*/  @!P2 BRA `(.L_x_5535) ;  /* 0x000000900004a947 */ /* 0x004fea0003800000 */
.L_x_5532:
[----:B--2---:R-:W2:Y:S01]  /*63e0*/  S2R R11, SR_TID.X ;  /* 0x00000000000b7919 */ /* 0x004ea20000002100 */
[----:B------:R-:W-:Y:S01]  /*63f0*/  R2UR UR6, R0 ;  /* 0x00000000000672ca */ /* 0x000fe200000e0000 */
[----:B------:R-:W-:Y:S01]  /*6400*/  UMOV UR59, 0x40000040 ;  /* 0x40000040003b7882 */ /* 0x000fe20000000000 */
[----:B------:R-:W-:Y:S01]  /*6410*/  R2UR UR18, R8 ;  /* 0x00000000081272ca */ /* 0x000fe200000e0000 */
        /* <DEDUP_REMOVED lines=9> */
[----:B------:R-:W-:Y:S01]  /*64b0*/  R2UR UR14, R6 ;  /* 0x00000000060e72ca */ /* 0x000fe200000e0000 */
[----:B------:R-:W-:Y:S01]  /*64c0*/  UIMAD UR6, UR38, 0xb00, UR6 ;  /* 0x00000b00260678a4 */ /* 0x000fe2000f8e0206 */
[----:B------:R-:W-:Y:S01]  /*64d0*/  R2UR UR15, R7 ;  /* 0x00000000070f72ca */ /* 0x000fe200000e0000 */
[----:B------:R-:W-:Y:S01]  /*64e0*/  UMOV UR56, UR18 ;  /* 0x0000001200387c82 */ /* 0x000fe20008000000 */
[----:B------:R-:W-:Y:S01]  /*64f0*/  UMOV UR20, UR18 ;  /* 0x0000001200147c82 */ /* 0x000fe20008000000 */
[----:B------:R-:W-:Y:S01]  /*6500*/  UMOV UR57, UR19 ;  /* 0x0000001300397c82 */ /* 0x000fe20008000000 */
[----:B------:R-:W-:-:S02]  /*6510*/  UIADD3 UR22, UR6, 0x80, URZ ;  /* 0x0000008006167890 */ /* 0x000fc4000fffe03f */
[----:B------:R-:W-:Y:S01]  /*6520*/  UMOV UR58, UR6 ;  /* 0x00000006003a7c82 */ /* 0x000fe20008000000 */
[----:B------:R-:W-:Y:S01]  /*6530*/  UMOV UR21, UR19 ;  /* 0x0000001300157c82 */ /* 0x000fe20008000000 */
[----:B------:R-:W-:Y:S01]  /*6540*/  UIADD3 UR26, UR6, 0x100, URZ ;  /* 0x00000100061a7890 */ /* 0x000fe2000fffe03f */
[----:B------:R-:W-:Y:S01]  /*6550*/  UMOV UR24, UR18 ;  /* 0x0000001200187c82 */ /* 0x000fe20008000000 */
[----:B------:R-:W-:Y:S01]  /*6560*/  UMOV UR25, UR19 ;  /* 0x0000001300197c82 */ /* 0x000fe20008000000 */
[----:B------:R-:W-:Y:S01]  /*6570*/  UIADD3 UR30, UR6, 0x180, URZ ;  /* 0x00000180061e7890 */ /* 0x000fe2000fffe03f */
[----:B------:R-:W-:Y:S01]  /*6580*/  UMOV UR28, UR18 ;  /* 0x00000012001c7c82 */ /* 0x000fe20008000000 */
[----:B------:R-:W-:Y:S01]  /*6590*/  UMOV UR29, UR19 ;  /* 0x00000013001d7c82 */ /* 0x000fe20008000000 */
[----:B------:R-:W-:Y:S01]  /*65a0*/  UIADD3 UR34, UR6, 0x200, URZ ;  /* 0x0000020006227890 */ /* 0x000fe2000fffe03f */
[----:B--2---:R-:W-:Y:S01]  /*65b0*/  SHF.R.U32.HI R11, RZ, 0x7, R11 ;  /* 0x00000007ff0b7819 */ /* 0x004fe2000001160b */
[----:B------:R-:W-:Y:S01]  /*65c0*/  UMOV UR32, UR18 ;  /* 0x0000001200207c82 */ /* 0x000fe20008000000 */
[----:B------:R-:W-:Y:S01]  /*65d0*/  UMOV UR33, UR19 ;  /* 0x0000001300217c82 */ /* 0x000fe20008000000 */
[----:B------:R-:W-:-:S02]  /*65e0*/  UIADD3 UR42, UR6, 0x280, URZ ;  /* 0x00000280062a7890 */ /* 0x000fc4000fffe03f */
[----:B-1----:R-:W-:Y:S01]  /*65f0*/  VIADD R10, R11, 0x8 ;  /* 0x000000080b0a7836 */ /* 0x002fe20000000000 */
[----:B------:R-:W-:Y:S01]  /*6600*/  UMOV UR40, UR18 ;  /* 0x0000001200287c82 */ /* 0x000fe20008000000 */
[----:B------:R-:W-:Y:S01]  /*6610*/  UMOV UR41, UR19 ;  /* 0x0000001300297c82 */ /* 0x000fe20008000000 */
[----:B------:R-:W-:Y:S02]  /*6620*/  UIADD3 UR46, UR6, 0x300, URZ ;  /* 0x00000300062e7890 */ /* 0x000fe4000fffe03f */
[----:B------:R1:W-:Y:S01]  /*6630*/  BAR.SYNC.DEFER_BLOCKING R10, 0x100 ;  /* 0x0004000a0000751d */ /* 0x0003e20000010000 */
[----:B------:R-:W-:Y:S02]  /*6640*/  UIADD3 UR50, UR6, 0x380, URZ ;  /* 0x0000038006327890 */ /* 0x000fe4000fffe03f */
[----:B------:R-:W-:Y:S02]  /*6650*/  UIADD3 UR54, UR6, 0x400, URZ ;  /* 0x0000040006367890 */ /* 0x000fe4000fffe03f */
[----:B------:R-:W-:Y:S01]  /*6660*/  UIADD3 UR10, UR6, 0x500, URZ ;  /* 0x00000500060a7890 */ /* 0x000fe2000fffe03f */
[----:B------:R-:W-:Y:S01]  /*6670*/  UMOV UR44, UR18 ;  /* 0x00000012002c7c82 */ /* 0x000fe20008000000 */
[----:B------:R-:W-:Y:S01]  /*6680*/  UMOV UR45, UR19 ;  /* 0x00000013002d7c82 */ /* 0x000fe20008000000 */
[----:B------:R-:W-:Y:S01]  /*6690*/  UMOV UR48, UR18 ;  /* 0x0000001200307c82 */ /* 0x000fe20008000000 */
[----:B------:R-:W-:Y:S01]  /*66a0*/  UMOV UR49, UR19 ;  /* 0x0000001300317c82 */ /* 0x000fe20008000000 */
[----:B------:R-:W-:Y:S01]  /*66b0*/  UMOV UR52, UR18 ;  /* 0x0000001200347c82 */ /* 0x000fe20008000000 */
[----:B------:R-:W-:Y:S01]  /*66c0*/  UMOV UR53, UR19 ;  /* 0x0000001300357c82 */ /* 0x000fe20008000000 */
[----:B------:R-:W-:Y:S01]  /*66d0*/  UMOV UR11, 0x40000040 ;  /* 0x40000040000b7882 */ /* 0x000fe20000000000 */
        /* <DEDUP_REMOVED lines=572> */
[----:B-1----:R-:W-:Y:S05]  /*8aa0*/  @P3 BRA `(.L_x_5536) ;  /* 0x00000000002c3947 */ /* 0x002fea0003800000 */
[----:B------:R-:W-:Y:S05]  /*8ab0*/  @!P0 BRA `(.L_x_5537) ;  /* 0x0000000000048947 */ /* 0x000fea0003800000 */
[----:B------:R-:W-:Y:S01]  /*8ac0*/  BPT.TRAP 0x1 ;  /* 0x000000040000795c */ /* 0x000fe20000300000 */
.L_x_5537:
[----:B------:R-:W-:Y:S01]  /*8ad0*/  ULEA UR6, UR7, UR39, 0x3 ;  /* 0x0000002707067291 */ /* 0x000fe2000f8e183f */
[----:B------:R-:W-:-:S05]  /*8ae0*/  IMAD.U32 R10, RZ, RZ, UR37 ;  /* 0x00000025ff0a7e24 */ /* 0x000fca000f8e00ff */
[----:B------:R-:W-:-:S04]  /*8af0*/  SHF.L.U32 R10, R10, 0x1f, RZ ;  /* 0x0000001f0a0a7819 */ /* 0x000fc800000006ff */
[----:B------:R1:W2:Y:S01]  /*8b00*/  SYNCS.PHASECHK.TRANS64.TRYWAIT P2, [UR6+0x34850], R10 ;  /* 0x0348500aff0075a7 */ /* 0x0002a20008040146 */
[----:B------:R-:W-:Y:S05]  /*8b10*/  @!P0 BRA `(.L_x_5538) ;  /* 0x0000000000048947 */ /* 0x000fea0003800000 */
[----:B------:R-:W-:Y:S01]  /*8b20*/  BPT.TRAP 0x1 ;  /* 0x000000040000795c */ /* 0x000fe20000300000 */
.L_x_5538:
[----:B--2---:R-:W-:Y:S05]  /*8b30*/  @P2 BRA `(.L_x_5536) ;  /* 0x0000000000082947 */ /* 0x004fea0003800000 */
[----:B------:R-:W2:Y:S02]  /*8b40*/  SYNCS.PHASECHK.TRANS64.TRYWAIT P2, [UR6+0x34850], R10 ;  /* 0x0348500aff0075a7 */ /* 0x000ea40008040146 */
[----:B--2---:R-:W-:Y:S05]  /*8b50*/  @!P2 BRA `(.L_x_5539) ;  /* 0x00000068003ca947 */ /* 0x004fea0003800000 */
.L_x_5536:
[----:B------:R-:W-:Y:S01]  /*8b60*/  UIADD3 UR6, UR39, 0x400, URZ ;  /* 0x0000040027067890 */ /* 0x000fe2000fffe03f */
[----:B------:R-:W-:Y:S01]  /*8b70*/  WARPGROUP.ARRIVE ;  /* 0x00000000000079c5 */ /* 0x000fe20000000000 */
[----:B------:R-:W-:Y:S01]  /*8b80*/  UMOV UR11, 0x40000040 ;  /* 0x40000040000b7882 */ /* 0x000fe20000000000 */
[----:B-12---:R-:W-:Y:S01]  /*8b90*/  FMNMX.FTZ R10, R168, R21, !PT ;  /* 0x00000015a80a7209 */ /* 0x006fe20007810000 */
[----:B------:R-:W-:-:S03]  /*8ba0*/  USHF.R.U32.HI UR6, URZ, 0x4, UR6 ;  /* 0x000000043f067899 */ /* 0x000fc60008011606 */
[----:B------:R-:W1:Y:S01]  /*8bb0*/  S2R R227, SR_TID.X ;  /* 0x0000000000e37919 */ /* 0x000e620000002100 */
[----:B------:R-:W-:Y:S01]  /*8bc0*/  ISETP.LT.AND P2, PT, RZ, UR60, PT ;  /* 0x0000003cff007c0c */ /* 0x000fe2000bf41270 */
[----:B------:R-:W-:Y:S01]  /*8bd0*/  UMOV UR37, UR61 ;  /* 0x0000003d00257c82 */ /* 0x000fe20008000000 */
[----:B------:R-:W-:Y:S01]  /*8be0*/  ULOP3.LUT UR6, UR6, 0x3fff, URZ, 0xc0, !UPT ;  /* 0x00003fff06067892 */ /* 0x000fe2000f8ec03f */
[----:B------:R-:W-:-:S03]  /*8bf0*/  FMNMX.FTZ R11, R169, R10, !PT ;  /* 0x0000000aa90b7209 */ /* 0x000fc60007810000 */
[----:B------:R-:W-:Y:S01]  /*8c00*/  ULOP3.LUT UR6, UR6, 0x5800000, URZ, 0xfc, !UPT ;  /* 0x0580000006067892 */ /* 0x000fe2000f8efc3f */
[----:B------:R-:W-:-:S03]  /*8c10*/  FMNMX.FTZ R10, R172, R11, !PT ;  /* 0x0000000bac0a7209 */ /* 0x000fc60007810000 */
[----:B------:R-:W-:Y:S01]  /*8c20*/  UIMAD UR6, UR7, 0xb00, UR6 ;  /* 0x00000b00070678a4 */ /* 0x000fe2000f8e0206 */
[----:B------:R-:W-:-:S04]  /*8c30*/  FMNMX.FTZ R11, R173, R10, !PT ;  /* 0x0000000aad0b7209 */ /* 0x000fc80007810000 */
[----:B------:R-:W-:Y:S02]  /*8c40*/  FMNMX.FTZ R10, R160, R11, !PT ;  /* 0x0000000ba00a7209 */ /* 0x000fe40007810000 */
[----:B------:R-:W-:Y:S02]  /*8c50*/  UMOV UR10, UR6 ;  /* 0x00000006000a7c82 */ /* 0x000fe40008000000 */
[----:B------:R-:W-:Y:S01]  /*8c60*/  HGMMA.64x128x16.F32.BF16 R24, R176, gdesc[UR8].tnspB, R24, gsb0 ;  /* 0x41e00008b0187df0 */ /* 0x000fe20008001818 */
[----:B------:R-:W-:Y:S01]  /*8c70*/  UIADD3 UR10, UR6, 0x80, URZ ;  /* 0x00000080060a7890 */ /* 0x000fe2000fffe03f */
[----:B------:R-:W-:Y:S01]  /*8c80*/  FMNMX.FTZ R11, R161, R10, !PT ;  /* 0x0000000aa10b7209 */ /* 0x000fe20007810000 */
[----:B------:R-:W-:-:S03]  /*8c90*/  UMOV UR11, 0x40000040 ;  /* 0x40000040000b7882 */ /* 0x000fc60000000000 */
[----:B------:R-:W-:-:S04]  /*8ca0*/  FMNMX.FTZ R10, R164, R11, !PT ;  /* 0x0000000ba40a7209 */ /* 0x000fc80007810000 */
[----:B------:R-:W-:Y:S02]  /*8cb0*/  FMNMX.FTZ R11, R165, R10, !PT ;  /* 0x0000000aa50b7209 */ /* 0x000fe40007810000 */
[----:B-1----:R-:W-:Y:S02]  /*8cc0*/  SHF.R.U32.HI R227, RZ, 0x7, R227 ;  /* 0x00000007ffe37819 */ /* 0x002fe400000116e3 */
        /* <DEDUP_REMOVED lines=36> */
[----:B------:R-:W-:Y:S01]  /*8f10*/  HGMMA.64x128x16.F32.BF16 R24, R180, gdesc[UR8].tnspB, R24, gsb0 ;  /* 0x41e00008b4187df0 */ /* 0x000fe20008001818 */
[----:B------:R-:W-:Y:S01]  /*8f20*/  UIADD3 UR10, UR6, 0x100, URZ ;  /* 0x00000100060a7890 */ /* 0x000fe2000fffe03f */
[----:B------:R-:W-:Y:S01]  /*8f30*/  UMOV UR11, 0x40000040 ;  /* 0x40000040000b7882 */ /* 0x000fe20000000000 */
[----:B------:R-:W-:-:S04]  /*8f40*/  FMNMX.FTZ R10, R92, R11, !PT ;  /* 0x0000000b5c0a7209 */ /* 0x000fc80007810000 */
[----:B------:R-:W-:-:S05]  /*8f50*/  FMNMX.FTZ R176, R93, R10, !PT ;  /* 0x0000000a5db07209 */ /* 0x000fca0007810000 */
[----:B------:R-:W1:Y:S02]  /*8f60*/  SHFL.BFLY PT, R11, R176, 0x2, 0x1f ;  /* 0x0c401f00b00b7f89 */ /* 0x000e6400000e0000 */
[----:B-1----:R-:W-:Y:S02]  /*8f70*/  FMNMX.FTZ R177, R176, R11, !PT ;  /* 0x0000000bb0b17209 */ /* 0x002fe40007810000 */
[----:B------:R-:W1:Y:S03]  /*8f80*/  LDC R11, c[0x0][0x988] ;  /* 0x00026200ff0b7b82 */ /* 0x000e660000000800 */
[----:B------:R-:W2:Y:S02]  /*8f90*/  SHFL.BFLY PT, R10, R177, 0x1, 0x1f ;  /* 0x0c201f00b10a7f89 */ /* 0x000ea400000e0000 */
[----:B--2---:R-:W-:-:S05]  /*8fa0*/  FMNMX.FTZ R10, R177, R10, !PT ;  /* 0x0000000ab10a7209 */ /* 0x004fca0007810000 */
[C---:B-1----:R-:W-:Y:S01]  /*8fb0*/  FMUL.FTZ R20, R10.reuse, R11 ;  /* 0x0000000b0a147220 */ /* 0x042fe20000410000 */
[----:B------:R-:W-:-:S03]  /*8fc0*/  FADD.FTZ R12, -R10, R21 ;  /* 0x000000150a0c7221 */ /* 0x000fc60000010100 */
        /* <DEDUP_REMOVED lines=25> */
[----:B------:R-:W1:Y:S08]  /*9160*/  MUFU.EX2 R12, R12 ;  /* 0x0000000c000c7308 */ /* 0x000e700000000800 */
[----:B------:R-:W2:Y:S08]  /*9170*/  MUFU.EX2 R176, R176 ;  /* 0x000000b000b07308 */ /* 0x000eb00000000800 */
[----:B------:R-:W3:Y:S01]  /*9180*/  MUFU.EX2 R178, R178 ;  /* 0x000000b200b27308 */ /* 0x000ee20000000800 */
[----:B-1----:R-:W-:-:S07]  /*9190*/  FFMA.FTZ R15, R12, R15, R21 ;  /* 0x0000000f0c0f7223 */ /* 0x002fce0000010015 */
[----:B------:R-:W-:Y:S01]  /*91a0*/  MUFU.EX2 R169, R169 ;  /* 0x000000a900a97308 */ /* 0x000fe20000000800 */
[C---:B--2---:R-:W-:Y:S01]  /*91b0*/  FADD.FTZ R15, R176.reuse, R15 ;  /* 0x0000000fb00f7221 */ /* 0x044fe20000010000 */
[----:B------:R-:W-:-:S06]  /*91c0*/  F2FP.BF16.F32.PACK_AB R176, R176, R21 ;  /* 0x00000015b0b0723e */ /* 0x000fcc00000010ff */
[----:B------:R-:W-:Y:S01]  /*91d0*/  MUFU.EX2 R173, R173 ;  /* 0x000000ad00ad7308 */ /* 0x000fe20000000800 */
[----:B------:R-:W-:Y:S02]  /*91e0*/  WARPGROUP.DEPBAR.LE gsb0, 0x0 ;  /* 0x00008000000079c5 */ /* 0x000fe40000010000 */
[----:B------:R-:W-:Y:S01]  /*91f0*/  WARPGROUP.ARRIVE ;  /* 0x00000000000079c5 */ /* 0x000fe20000000000 */
[-CC-:B------:R-:W-:Y:S01]  /*9200*/  FFMA.FTZ R180, R160, R11.reuse, -R20.reuse ;  /* 0x0000000ba0b47223 */ /* 0x180fe20000010814 */
[----:B------:R-:W-:-:S03]  /*9210*/  FFMA.FTZ R182, R164, R11, -R20 ;  /* 0x0000000ba4b67223 */ /* 0x000fc60000010814 */
[----:B------:R-:W-:Y:S01]  /*9220*/  MUFU.EX2 R161, R161 ;  /* 0x000000a100a17308 */ /* 0x000fe20000000800 */
[----:B------:R-:W-:Y:S01]  /*9230*/  HGMMA.64x128x16.F32.BF16 R24, R184, gdesc[UR8].tnspB, R24, gsb0 ;  /* 0x41e00008b8187df0 */ /* 0x000fe20008001818 */
[----:B------:R-:W-:Y:S01]  /*9240*/  UIADD3 UR10, UR6, 0x180, URZ ;  /* 0x00000180060a7890 */ /* 0x000fe2000fffe03f */
[----:B------:R-:W-:-:S05]  /*9250*/  UMOV UR11, 0x40000040 ;  /* 0x40000040000b7882 */ /* 0x000fca0000000000 */
        /* <DEDUP_REMOVED lines=20> */
[--C-:B------:R-:W-:Y:S01]  /*93a0*/  FFMA.FTZ R184, R152, R11, -R20.reuse ;  /* 0x0000000b98b87223 */ /* 0x100fe20000010814 */
[----:B------:R-:W-:Y:S01]  /*93b0*/  FMNMX.FTZ R152, R170, R13, !PT ;  /* 0x0000000daa987209 */ /* 0x000fe20007810000 */
[----:B------:R-:W-:Y:S02]  /*93c0*/  FFMA.FTZ R186, R156, R11, -R20 ;  /* 0x0000000b9cba7223 */ /* 0x000fe40000010814 */
[----:B------:R-:W-:Y:S01]  /*93d0*/  MUFU.EX2 R92, R92 ;  /* 0x0000005c005c7308 */ /* 0x000fe20000000800 */
[----:B------:R-:W-:Y:S01]  /*93e0*/  HGMMA.64x128x16.F32.BF16 R24, R188, gdesc[UR8].tnspB, R24, gsb0 ;  /* 0x41e00008bc187df0 */ /* 0x000fe20008001818 */
[----:B------:R-:W-:Y:S01]  /*93f0*/  UIADD3 UR10, UR6, 0x200, URZ ;  /* 0x00000200060a7890 */ /* 0x000fe2000fffe03f */
[----:B------:R-:W-:Y:S01]  /*9400*/  FMNMX.FTZ R153, R171, R152, !PT ;  /* 0x00000098ab997209 */ /* 0x000fe20007810000 */
[----:B------:R-:W-:-:S03]  /*9410*/  UMOV UR11, 0x40000040 ;  /* 0x40000040000b7882 */ /* 0x000fc60000000000 */
[----:B------:R-:W-:Y:S01]  /*9420*/  FMNMX.FTZ R152, R174, R153, !PT ;  /* 0x00000099ae987209 */ /* 0x000fe20007810000 */
[----:B------:R-:W-:Y:S01]  /*9430*/  FFMA.FTZ R153, R157, R11, -R20 ;  /* 0x0000000b9d997223 */ /* 0x000fe20000010814 */
[----:B------:R-:W-:Y:S02]  /*9440*/  MUFU.EX2 R184, R184 ;  /* 0x000000b800b87308 */ /* 0x000fe40000000800 */
[----:B------:R-:W-:-:S04]  /*9450*/  FMNMX.FTZ R157, R175, R152, !PT ;  /* 0x00000098af9d7209 */ /* 0x000fc80007810000 */
[----:B------:R-:W-:Y:S02]  /*9460*/  FMNMX.FTZ R152, R162, R157, !PT ;  /* 0x0000009da2987209 */ /* 0x000fe40007810000 */
[----:B------:R-:W-:Y:S02]  /*9470*/  MUFU.EX2 R186, R186 ;  /* 0x000000ba00ba7308 */ /* 0x000fe40000000800 */
[----:B------:R-:W-:-:S06]  /*9480*/  FMNMX.FTZ R157, R163, R152, !PT ;  /* 0x00000098a39d7209 */ /* 0x000fcc0007810000 */
[----:B------:R-:W-:Y:S01]  /*9490*/  MUFU.EX2 R153, R153 ;  /* 0x0000009900997308 */ /* 0x000fe20000000800 */
[----:B------:R-:W-:Y:S02]  /*94a0*/  WARPGROUP.DEPBAR.LE gsb0, 0x0 ;  /* 0x00008000000079c5 */ /* 0x000fe40000010000 */
[----:B------:R-:W-:Y:S01]  /*94b0*/  WARPGROUP.ARRIVE ;  /* 0x00000000000079c5 */ /* 0x000fe20000000000 */
[--C-:B------:R-:W-:Y:S01]  /*94c0*/  FFMA.FTZ R188, R144, R11, -R20.reuse ;  /* 0x0000000b90bc7223 */ /* 0x100fe20000010814 */
[----:B------:R-:W-:Y:S01]  /*94d0*/  FMNMX.FTZ R144, R166, R157, !PT ;  /* 0x0000009da6907209 */ /* 0x000fe20007810000 */
[----:B------:R-:W-:-:S03]  /*94e0*/  FFMA.FTZ R190, R148, R11, -R20 ;  /* 0x0000000b94be7223 */ /* 0x000fc60000010814 */
[----:B------:R-:W-:Y:S01]  /*94f0*/  HGMMA.64x128x16.F32.BF16 R24, R192, gdesc[UR8].tnspB, R24, gsb0 ;  /* 0x41e00008c0187df0 */ /* 0x000fe20008001818 */
[----:B------:R-:W-:Y:S01]  /*9500*/  UIADD3 UR10, UR6, 0x280, URZ ;  /* 0x00000280060a7890 */ /* 0x000fe2000fffe03f */
[----:B------:R-:W-:Y:S01]  /*9510*/  FMNMX.FTZ R157, R167, R144, !PT ;  /* 0x00000090a79d7209 */ /* 0x000fe20007810000 */
[----:B------:R-:W-:Y:S01]  /*9520*/  UMOV UR11, 0x40000040 ;  /* 0x40000040000b7882 */ /* 0x000fe20000000000 */
[----:B------:R-:W-:Y:S02]  /*9530*/  MUFU.EX2 R188, R188 ;  /* 0x000000bc00bc7308 */ /* 0x000fe40000000800 */
[----:B------:R-:W-:-:S04]  /*9540*/  FMNMX.FTZ R144, R154, R157, !PT ;  /* 0x0000009d9a907209 */ /* 0x000fc80007810000 */
[----:B------:R-:W-:Y:S02]  /*9550*/  FMNMX.FTZ R157, R155, R144, !PT ;  /* 0x000000909b9d7209 */ /* 0x000fe40007810000 */
[----:B------:R-:W-:Y:S02]  /*9560*/  MUFU.EX2 R190, R190 ;  /* 0x000000be00be7308 */ /* 0x000fe40000000800 */
[----:B------:R-:W-:-:S04]  /*9570*/  FMNMX.FTZ R144, R158, R157, !PT ;  /* 0x0000009d9e907209 */ /* 0x000fc80007810000 */
[----:B------:R-:W-:-:S04]  /*9580*/  FMNMX.FTZ R157, R159, R144, !PT ;  /* 0x000000909f9d7209 */ /* 0x000fc80007810000 */
[----:B------:R-:W-:-:S04]  /*9590*/  FMNMX.FTZ R144, R146, R157, !PT ;  /* 0x0000009d92907209 */ /* 0x000fc80007810000 */
[----:B------:R-:W-:Y:S01]  /*95a0*/  FMNMX.FTZ R157, R147, R144, !PT ;  /* 0x00000090939d7209 */ /* 0x000fe20007810000 */
        /* <DEDUP_REMOVED lines=21> */
[-CC-:B------:R-:W-:Y:S01]  /*9700*/  FFMA.FTZ R157, R129, R11.reuse, -R20.reuse ;  /* 0x0000000b819d7223 */ /* 0x180fe20000010814 */
[----:B------:R-:W-:Y:S02]  /*9710*/  FFMA.FTZ R198, R132, R11, -R20 ;  /* 0x0000000b84c67223 */ /* 0x000fe40000010814 */
        /* <DEDUP_REMOVED lines=8> */
[----:B------:R-:W-:Y:S01]  /*97a0*/  FMNMX.FTZ R128, R126, R129, !PT ;  /* 0x000000817e807209 */ /* 0x000fe20007810000 */
[----:B------:R-:W-:-:S03]  /*97b0*/  FFMA.FTZ R129, R133, R11, -R20 ;  /* 0x0000000b85817223 */ /* 0x000fc60000010814 */
[----:B------:R-:W-:Y:S02]  /*97c0*/  FMNMX.FTZ R133, R127, R128, !PT ;  /* 0x000000807f857209 */ /* 0x000fe40007810000 */
[----:B------:R-:W-:Y:S02]  /*97d0*/  MUFU.EX2 R198, R198 ;  /* 0x000000c600c67308 */ /* 0x000fe40000000800 */
[----:B------:R-:W-:-:S04]  /*97e0*/  FMNMX.FTZ R128, R114, R133, !PT ;  /* 0x0000008572807209 */ /* 0x000fc80007810000 */
[----:B------:R-:W-:Y:S02]  /*97f0*/  FMNMX.FTZ R133, R115, R128, !PT ;  /* 0x0000008073857209 */ /* 0x000fe40007810000 */
        /* <DEDUP_REMOVED lines=24> */
[----:B------:R-:W-:Y:S01]  /*9980*/  FMNMX.FTZ R133, R103, R112, !PT ;  /* 0x0000007067857209 */ /* 0x000fe20007810000 */
[----:B------:R-:W-:Y:S01]  /*9990*/  UIADD3 UR10, UR6, 0x480, URZ ;  /* 0x00000480060a7890 */ /* 0x000fe2000fffe03f */
[----:B------:R-:W-:Y:S01]  /*99a0*/  MUFU.EX2 R204, R204 ;  /* 0x000000cc00cc7308 */ /* 0x000fe20000000800 */
[----:B------:R-:W-:Y:S01]  /*99b0*/  UMOV UR11, 0x40000040 ;  /* 0x40000040000b7882 */ /* 0x000fe20000000000 */
[----:B------:R-:W-:-:S04]  /*99c0*/  FMNMX.FTZ R112, R90, R133, !PT ;  /* 0x000000855a707209 */ /* 0x000fc80007810000 */
[----:B------:R-:W-:Y:S02]  /*99d0*/  FMNMX.FTZ R133, R91, R112, !PT ;  /* 0x000000705b857209 */ /* 0x000fe40007810000 */
[----:B------:R-:W-:Y:S02]  /*99e0*/  MUFU.EX2 R206, R206 ;  /* 0x000000ce00ce7308 */ /* 0x000fe40000000800 */
[----:B------:R-:W-:-:S04]  /*99f0*/  FMNMX.FTZ R112, R94, R133, !PT ;  /* 0x000000855e707209 */ /* 0x000fc80007810000 */
[----:B------:R-:W-:-:S05]  /*9a00*/  FMNMX.FTZ R112, R95, R112, !PT ;  /* 0x000000705f707209 */ /* 0x000fca0007810000 */
[----:B------:R-:W1:Y:S02]  /*9a10*/  SHFL.BFLY PT, R133, R112, 0x2, 0x1f ;  /* 0x0c401f0070857f89 */ /* 0x000e6400000e0000 */
[----:B-1----:R-:W-:Y:S01]  /*9a20*/  FMNMX.FTZ R133, R112, R133, !PT ;  /* 0x0000008570857209 */ /* 0x002fe20007810000 */
[-CC-:B------:R-:W-:Y:S01]  /*9a30*/  FFMA.FTZ R112, R93, R11.reuse, -R20.reuse ;  /* 0x0000000b5d707223 */ /* 0x180fe20000010814 */
[----:B------:R-:W-:Y:S02]  /*9a40*/  WARPGROUP.DEPBAR.LE gsb0, 0x0 ;  /* 0x00008000000079c5 */ /* 0x000fe40000010000 */
[----:B------:R-:W-:Y:S01]  /*9a50*/  WARPGROUP.ARRIVE ;  /* 0x00000000000079c5 */ /* 0x000fe20000000000 */
[-CC-:B------:R-:W-:Y:S01]  /*9a60*/  FFMA.FTZ R210, R108, R11.reuse, -R20.reuse ;  /* 0x0000000b6cd27223 */ /* 0x180fe20000010814 */
[-CC-:B------:R-:W-:Y:S01]  /*9a70*/  FFMA.FTZ R208, R104, R11.reuse, -R20.reuse ;  /* 0x0000000b68d07223 */ /* 0x180fe20000010814 */
[----:B------:R-:W1:Y:S01]  /*9a80*/  SHFL.BFLY PT, R108, R133, 0x1, 0x1f ;  /* 0x0c201f00856c7f89 */ /* 0x000e6200000e0000 */
[----:B------:R-:W-:-:S02]  /*9a90*/  FFMA.FTZ R104, R88, R11, -R20 ;  /* 0x0000000b58687223 */ /* 0x000fc40000010814 */
[----:B------:R-:W-:Y:S01]  /*9aa0*/  HGMMA.64x128x16.F32.BF16 R24, R212, gdesc[UR8].tnspB, R24, gsb0 ;  /* 0x41e00008d4187df0 */ /* 0x000fe20008001818 */
[----:B------:R-:W-:Y:S01]  /*9ab0*/  UIADD3 UR10, UR6, 0x500, URZ ;  /* 0x00000500060a7890 */ /* 0x000fe2000fffe03f */
[----:B------:R-:W-:Y:S01]  /*9ac0*/  MUFU.EX2 R208, R208 ;  /* 0x000000d000d07308 */ /* 0x000fe20000000800 */
[----:B------:R-:W-:Y:S01]  /*9ad0*/  UMOV UR11, 0x40000040 ;  /* 0x40000040000b7882 */ /* 0x000fe20000000000 */
[----:B------:R-:W-:-:S06]  /*9ae0*/  UIADD3 UR6, UR60, -0x1, URZ ;  /* 0xffffffff3c067890 */ /* 0x000fcc000fffe03f */
[----:B------:R-:W-:Y:S01]  /*9af0*/  MUFU.EX2 R210, R210 ;  /* 0x000000d200d27308 */ /* 0x000fe20000000800 */
[----:B------:R-:W-:-:S07]  /*9b00*/  UMOV UR60, UR6 ;  /* 0x00000006003c7c82 */ /* 0x000fce0008000000 */
[----:B------:R-:W-:Y:S01]  /*9b10*/  MUFU.EX2 R104, R104 ;  /* 0x0000006800687308 */ /* 0x000fe20000000800 */
[----:B-1----:R-:W-:Y:S01]  /*9b20*/  FMNMX.FTZ R88, R133, R108, !PT ;  /* 0x0000006c85587209 */ /* 0x002fe20007810000 */
[----:B------:R-:W-:-:S04]  /*9b30*/  IMAD.U32 R133, RZ, RZ, UR38 ;  /* 0x00000026ff857e24 */ /* 0x000fc8000f8e00ff */
[C---:B------:R-:W-:Y:S01]  /*9b40*/  FADD.FTZ R20, -R88.reuse, R13 ;  /* 0x0000000d58147221 */ /* 0x040fe20000010100 */
[-C--:B------:R-:W-:Y:S01]  /*9b50*/  FMUL.FTZ R108, R88, R11.reuse ;  /* 0x0000000b586c7220 */ /* 0x080fe20000410000 */
[----:B------:R1:W-:Y:S01]  /*9b60*/  MUFU.EX2 R13, R112 ;  /* 0x00000070000d7308 */ /* 0x0003e20000000800 */
[----:B------:R-:W-:Y:S01]  /*9b70*/  @!P1 LEA R133, R133, UR39, 0x3 ;  /* 0x0000002785859c11 */ /* 0x000fe2000f8e18ff */
[-C--:B------:R-:W-:Y:S01]  /*9b80*/  FMUL.FTZ R93, R20, R11.reuse ;  /* 0x0000000b145d7220 */ /* 0x080fe20000410000 */
[-CC-:B------:R-:W-:Y:S01]  /*9b90*/  FFMA.FTZ R20, R170, R11.reuse, -R108.reuse ;  /* 0x0000000baa147223 */ /* 0x180fe2000001086c */
[-CC-:B------:R-:W-:Y:S01]  /*9ba0*/  FFMA.FTZ R177, R171, R11.reuse, -R108.reuse ;  /* 0x0000000babb17223 */ /* 0x180fe2000001086c */
[-CC-:B------:R-:W-:Y:S01]  /*9bb0*/  FFMA.FTZ R179, R174, R11.reuse, -R108.reuse ;  /* 0x0000000baeb37223 */ /* 0x180fe2000001086c */
[-CC-:B------:R-:W-:Y:S01]  /*9bc0*/  FFMA.FTZ R181, R162, R11.reuse, -R108.reuse ;  /* 0x0000000ba2b57223 */ /* 0x180fe2000001086c */
[-CC-:B------:R-:W-:Y:S01]  /*9bd0*/  FFMA.FTZ R116, R163, R11.reuse, -R108.reuse ;  /* 0x0000000ba3747223 */ /* 0x180fe2000001086c */
[----:B------:R-:W-:Y:S01]  /*9be0*/  MUFU.EX2 R93, R93 ;  /* 0x0000005d005d7308 */ /* 0x000fe20000000800 */
[-CC-:B-1----:R-:W-:Y:S01]  /*9bf0*/  FFMA.FTZ R112, R175, R11.reuse, -R108.reuse ;  /* 0x0000000baf707223 */ /* 0x182fe2000001086c */
[-CC-:B------:R-:W-:Y:S01]  /*9c00*/  FFMA.FTZ R183, R166, R11.reuse, -R108.reuse ;  /* 0x0000000ba6b77223 */ /* 0x180fe2000001086c */
[-CC-:B------:R-:W-:Y:S01]  /*9c10*/  FFMA.FTZ R201, R122, R11.reuse, -R108.reuse ;  /* 0x0000000b7ac97223 */ /* 0x180fe2000001086c */
[-CC-:B------:R-:W-:Y:S01]  /*9c20*/  FFMA.FTZ R120, R167, R11.reuse, -R108.reuse ;  /* 0x0000000ba7787223 */ /* 0x180fe2000001086c */
[-CC-:B------:R-:W-:Y:S01]  /*9c30*/  FFMA.FTZ R195, R142, R11.reuse, -R108.reuse ;  /* 0x0000000b8ec37223 */ /* 0x180fe2000001086c */
[----:B---3--:R-:W-:Y:S01]  /*9c40*/  FADD.FTZ R142, R178, R15 ;  /* 0x0000000fb28e7221 */ /* 0x008fe20000010000 */
        /* <DEDUP_REMOVED lines=16> */
[-C--:B------:R-:W-:Y:S01]  /*9d50*/  FFMA.FTZ R138, R139, R11.reuse, -R108 ;  /* 0x0000000b8b8a7223 */ /* 0x080fe2000001086c */
[----:B------:R-:W3:Y:S01]  /*9d60*/  MUFU.EX2 R179, R179 ;  /* 0x000000b300b37308 */ /* 0x000ee20000000800 */
[----:B-1----:R-:W-:Y:S01]  /*9d70*/  FFMA.FTZ R14, R93, R14, R20 ;  /* 0x0000000e5d0e7223 */ /* 0x002fe20000010014 */
[-CC-:B------:R-:W-:Y:S01]  /*9d80*/  FFMA.FTZ R115, R115, R11.reuse, -R108.reuse ;  /* 0x0000000b73737223 */ /* 0x180fe2000001086c */
[-CC-:B------:R-:W-:Y:S01]  /*9d90*/  FFMA.FTZ R140, R143, R11.reuse, -R108.reuse ;  /* 0x0000000b8f8c7223 */ /* 0x180fe2000001086c */
[-CC-:B------:R-:W-:Y:S01]  /*9da0*/  FFMA.FTZ R197, R130, R11.reuse, -R108.reuse ;  /* 0x0000000b82c57223 */ /* 0x180fe2000001086c */
[-CC-:B------:R-:W-:Y:S01]  /*9db0*/  FFMA.FTZ R130, R131, R11.reuse, -R108.reuse ;  /* 0x0000000b83827223 */ /* 0x180fe2000001086c */
[-CC-:B------:R-:W-:Y:S01]  /*9dc0*/  FFMA.FTZ R199, R134, R11.reuse, -R108.reuse ;  /* 0x0000000b86c77223 */ /* 0x180fe2000001086c */
[-C--:B------:R-:W-:Y:S01]  /*9dd0*/  FFMA.FTZ R134, R135, R11.reuse, -R108 ;  /* 0x0000000b87867223 */ /* 0x080fe2000001086c */
[----:B------:R-:W1:Y:S01]  /*9de0*/  MUFU.EX2 R112, R112 ;  /* 0x0000007000707308 */ /* 0x000e620000000800 */
[----:B--2---:R-:W-:Y:S01]  /*9df0*/  FADD.FTZ R122, R177, R14 ;  /* 0x0000000eb17a7221 */ /* 0x004fe20000010000 */
[-C--:B------:R-:W-:Y:S01]  /*9e00*/  FFMA.FTZ R14, R123, R11.reuse, -R108 ;  /* 0x0000000b7b0e7223 */ /* 0x080fe2000001086c */
[----:B------:R-:W-:Y:S01]  /*9e10*/  FADD.FTZ R123, R169, R142 ;  /* 0x0000008ea97b7221 */ /* 0x000fe20000010000 */
[-CC-:B------:R-:W-:Y:S01]  /*9e20*/  FFMA.FTZ R203, R126, R11.reuse, -R108.reuse ;  /* 0x0000000b7ecb7223 */ /* 0x180fe2000001086c */
[-CC-:B------:R-:W-:Y:S01]  /*9e30*/  FFMA.FTZ R119, R119, R11.reuse, -R108.reuse ;  /* 0x0000000b77777223 */ /* 0x180fe2000001086c */
[-C--:B------:R-:W-:Y:S01]  /*9e40*/  FFMA.FTZ R107, R107, R11.reuse, -R108 ;  /* 0x0000000b6b6b7223 */ /* 0x080fe2000001086c */
[----:B------:R-:W-:Y:S01]  /*9e50*/  FADD.FTZ R142, R180, R123 ;  /* 0x0000007bb48e7221 */ /* 0x000fe20000010000 */
[----:B------:R-:W2:Y:S01]  /*9e60*/  MUFU.EX2 R181, R181 ;  /* 0x000000b500b57308 */ /* 0x000ea20000000800 */
[----:B---3--:R-:W-:Y:S01]  /*9e70*/  FADD.FTZ R15, R179, R122 ;  /* 0x0000007ab30f7221 */ /* 0x008fe20000010000 */
[-C--:B------:R-:W-:Y:S01]  /*9e80*/  FFMA.FTZ R111, R111, R11.reuse, -R108 ;  /* 0x0000000b6f6f7223 */ /* 0x080fe2000001086c */
[----:B------:R-:W-:Y:S01]  /*9e90*/  FADD.FTZ R123, R173, R142 ;  /* 0x0000008ead7b7221 */ /* 0x000fe20000010000 */
[-CC-:B------:R-:W-:Y:S01]  /*9ea0*/  FFMA.FTZ R99, R99, R11.reuse, -R108.reuse ;  /* 0x0000000b63637223 */ /* 0x180fe2000001086c */
[-CC-:B------:R-:W-:Y:S01]  /*9eb0*/  FFMA.FTZ R102, R102, R11.reuse, -R108.reuse ;  /* 0x0000000b66667223 */ /* 0x180fe2000001086c */
[-CC-:B------:R-:W-:Y:S01]  /*9ec0*/  FFMA.FTZ R103, R103, R11.reuse, -R108.reuse ;  /* 0x0000000b67677223 */ /* 0x180fe2000001086c */
[----:B------:R-:W-:Y:S01]  /*9ed0*/  FADD.FTZ R114, R182, R123 ;  /* 0x0000007bb6727221 */ /* 0x000fe20000010000 */
[----:B------:R-:W3:Y:S01]  /*9ee0*/  MUFU.EX2 R116, R116 ;  /* 0x0000007400747308 */ /* 0x000ee20000000800 */
[----:B-1----:R-:W-:Y:S01]  /*9ef0*/  FADD.FTZ R122, R112, R15 ;  /* 0x0000000f707a7221 */ /* 0x002fe20000010000 */
[-C--:B------:R-:W-:Y:S01]  /*9f00*/  FFMA.FTZ R90, R90, R11.reuse, -R108 ;  /* 0x0000000b5a5a7223 */ /* 0x080fe2000001086c */
[----:B------:R-:W-:Y:S01]  /*9f10*/  FADD.FTZ R123, R161, R114 ;  /* 0x00000072a17b7221 */ /* 0x000fe20000010000 */
[-CC-:B------:R-:W-:Y:S01]  /*9f20*/  FFMA.FTZ R91, R91, R11.reuse, -R108.reuse ;  /* 0x0000000b5b5b7223 */ /* 0x180fe2000001086c */
[-CC-:B------:R-:W-:Y:S01]  /*9f30*/  FFMA.FTZ R94, R94, R11.reuse, -R108.reuse ;  /* 0x0000000b5e5e7223 */ /* 0x180fe2000001086c */
[----:B------:R-:W-:Y:S01]  /*9f40*/  FFMA.FTZ R95, R95, R11, -R108 ;  /* 0x0000000b5f5f7223 */ /* 0x000fe2000001086c */
[----:B------:R-:W-:Y:S01]  /*9f50*/  F2FP.BF16.F32.PACK_AB R177, R177, R20 ;  /* 0x00000014b1b1723e */ /* 0x000fe200000010ff */
[----:B------:R-:W1:Y:S01]  /*9f60*/  MUFU.EX2 R183, R183 ;  /* 0x000000b700b77308 */ /* 0x000e620000000800 */
[----:B--2---:R-:W-:Y:S01]  /*9f70*/  FADD.FTZ R15, R181, R122 ;  /* 0x0000007ab50f7221 */ /* 0x004fe20000010000 */
[----:B------:R-:W-:Y:S01]  /*9f80*/  F2FP.BF16.F32.PACK_AB R179, R112, R179 ;  /* 0x000000b370b3723e */ /* 0x000fe200000010ff */
[----:B------:R-:W-:Y:S01]  /*9f90*/  @!P1 VIADD R133, R133, 0x34840 ;  /* 0x0003484085859836 */ /* 0x000fe20000000000 */
[----:B------:R-:W-:-:S02]  /*9fa0*/  IADD3 R131, -R227, 0xb, RZ ;  /* 0x0000000be3837810 */ /* 0x000fc40007ffe1ff */
[----:B------:R-:W-:Y:S02]  /*9fb0*/  F2FP.BF16.F32.PACK_AB R178, R169, R178 ;  /* 0x000000b2a9b2723e */ /* 0x000fe400000010ff */
[----:B------:R-:W2:Y:S01]  /*9fc0*/  MUFU.EX2 R120, R120 ;  /* 0x0000007800787308 */ /* 0x000ea20000000800 */
[C---:B---3--:R-:W-:Y:S01]  /*9fd0*/  FADD.FTZ R122, R116.reuse, R15 ;  /* 0x0000000f747a7221 */ /* 0x048fe20000010000 */
[----:B------:R-:W-:Y:S02]  /*9fe0*/  F2FP.BF16.F32.PACK_AB R181, R116, R181 ;  /* 0x000000b574b5723e */ /* 0x000fe400000010ff */
[----:B------:R-:W-:Y:S02]  /*9ff0*/  @!P1 PRMT R133, RZ, 0x654, R133 ;  /* 0x00000654ff859816 */ /* 0x000fe40000000085 */
[----:B------:R-:W-:Y:S02]  /*a000*/  F2FP.BF16.F32.PACK_AB R180, R173, R180 ;  /* 0x000000b4adb4723e */ /* 0x000fe400000010ff */
[----:B------:R-:W3:Y:S01]  /*a010*/  MUFU.EX2 R185, R185 ;  /* 0x000000b900b97308 */ /* 0x000ee20000000800 */
[----:B-1----:R-:W-:Y:S01]  /*a020*/  FADD.FTZ R15, R183, R122 ;  /* 0x0000007ab70f7221 */ /* 0x002fe20000010000 */
[----:B------:R-:W-:Y:S01]  /*a030*/  FADD.FTZ R122, R184, R123 ;  /* 0x0000007bb87a7221 */ /* 0x000fe20000010000 */
[----:B------:R-:W-:-:S02]  /*a040*/  F2FP.BF16.F32.PACK_AB R182, R161, R182 ;  /* 0x000000b6a1b6723e */ /* 0x000fc400000010ff */
[C---:B------:R-:W-:Y:S01]  /*a050*/  F2FP.BF16.F32.PACK_AB R184, R165.reuse, R184 ;  /* 0x000000b8a5b8723e */ /* 0x040fe200000010ff */
[----:B------:R-:W-:Y:S02]  /*a060*/  FADD.FTZ R123, R165, R122 ;  /* 0x0000007aa57b7221 */ /* 0x000fe40000010000 */
[----:B------:R-:W1:Y:S01]  /*a070*/  MUFU.EX2 R124, R124 ;  /* 0x0000007c007c7308 */ /* 0x000e620000000800 */
[----:B--2---:R-:W-:Y:S01]  /*a080*/  FADD.FTZ R118, R120, R15 ;  /* 0x0000000f78767221 */ /* 0x004fe20000010000 */
[----:B------:R-:W-:Y:S01]  /*a090*/  FADD.FTZ R110, R186, R123 ;  /* 0x0000007bba6e7221 */ /* 0x000fe20000010000 */
[----:B------:R-:W-:Y:S02]  /*a0a0*/  F2FP.BF16.F32.PACK_AB R183, R120, R183 ;  /* 0x000000b778b7723e */ /* 0x000fe400000010ff */
[----:B------:R-:W-:-:S03]  /*a0b0*/  F2FP.BF16.F32.PACK_AB R186, R153, R186 ;  /* 0x000000ba99ba723e */ /* 0x000fc600000010ff */
[----:B------:R-:W2:Y:S01]  /*a0c0*/  MUFU.EX2 R187, R187 ;  /* 0x000000bb00bb7308 */ /* 0x000ea20000000800 */
[----:B---3--:R-:W-:-:S07]  /*a0d0*/  FADD.FTZ R15, R185, R118 ;  /* 0x00000076b90f7221 */ /* 0x008fce0000010000 */
[----:B------:R-:W3:Y:S01]  /*a0e0*/  MUFU.EX2 R128, R128 ;  /* 0x0000008000807308 */ /* 0x000ee20000000800 */
[----:B-1----:R-:W-:Y:S01]  /*a0f0*/  FADD.FTZ R106, R124, R15 ;  /* 0x0000000f7c6a7221 */ /* 0x002fe20000010000 */
[----:B------:R-:W-:Y:S01]  /*a100*/  FFMA.FTZ R15, R98, R11, -R108 ;  /* 0x0000000b620f7223 */ /* 0x000fe2000001086c */
[----:B------:R-:W-:-:S05]  /*a110*/  F2FP.BF16.F32.PACK_AB R185, R124, R185 ;  /* 0x000000b97cb9723e */ /* 0x000fca00000010ff */
[----:B------:R-:W1:Y:S01]  /*a120*/  MUFU.EX2 R189, R189 ;  /* 0x000000bd00bd7308 */ /* 0x000e620000000800 */
[----:B--2---:R-:W-:Y:S01]  /*a130*/  FADD.FTZ R123, R187, R106 ;  /* 0x0000006abb7b7221 */ /* 0x004fe20000010000 */
[----:B------:R-:W-:Y:S02]  /*a140*/  WARPGROUP.DEPBAR.LE gsb0, 0x0 ;  /* 0x00008000000079c5 */ /* 0x000fe40000010000 */
[----:B------:R-:W-:Y:S01]  /*a150*/  WARPGROUP.ARRIVE ;  /* 0x00000000000079c5 */ /* 0x000fe20000000000 */
[----:B------:R-:W-:Y:S02]  /*a160*/  F2FP.BF16.F32.PACK_AB R212, R97, R96 ;  /* 0x0000006061d4723e */ /* 0x000fe400000010ff */
[----:B------:R-:W-:Y:S01]  /*a170*/  F2FP.BF16.F32.PACK_AB R214, R101, R100 ;  /* 0x0000006465d6723e */ /* 0x000fe200000010ff */
[----:B------:R-:W2:Y:S01]  /*a180*/  MUFU.EX2 R132, R132 ;  /* 0x0000008400847308 */ /* 0x000ea20000000800 */
[C---:B---3--:R-:W-:Y:S01]  /*a190*/  FADD.FTZ R106, R128.reuse, R123 ;  /* 0x0000007b806a7221 */ /* 0x048fe20000010000 */
[----:B------:R-:W-:Y:S01]  /*a1a0*/  HGMMA.64x128x16.F32.BF16 R24, R216, gdesc[UR8].tnspB, R24, gsb0 ;  /* 0x41e00008d8187df0 */ /* 0x000fe20008001818 */
[----:B------:R-:W-:-:S05]  /*a1b0*/  F2FP.BF16.F32.PACK_AB R187, R128, R187 ;  /* 0x000000bb80bb723e */ /* 0x000fca00000010ff */
[----:B------:R-:W3:Y:S01]  /*a1c0*/  MUFU.EX2 R191, R191 ;  /* 0x000000bf00bf7308 */ /* 0x000ee20000000800 */
[----:B-1----:R-:W-:-:S07]  /*a1d0*/  FADD.FTZ R123, R189, R106 ;  /* 0x0000006abd7b7221 */ /* 0x002fce0000010000 */
[----:B------:R1:W-:Y:S01]  /*a1e0*/  MUFU.EX2 R114, R127 ;  /* 0x0000007f00727308 */ /* 0x0003e20000000800 */
[C---:B--2---:R-:W-:Y:S01]  /*a1f0*/  FADD.FTZ R106, R132.reuse, R123 ;  /* 0x0000007b846a7221 */ /* 0x044fe20000010000 */
[----:B------:R-:W-:-:S06]  /*a200*/  F2FP.BF16.F32.PACK_AB R189, R132, R189 ;  /* 0x000000bd84bd723e */ /* 0x000fcc00000010ff */
[----:B------:R-:W2:Y:S01]  /*a210*/  MUFU.EX2 R136, R136 ;  /* 0x0000008800887308 */ /* 0x000ea20000000800 */
[----:B-1----:R-:W-:-:S04]  /*a220*/  FADD.FTZ R127, R153, R110 ;  /* 0x0000006e997f7221 */ /* 0x002fc80000010000 */
[----:B------:R-:W-:Y:S01]  /*a230*/  FADD.FTZ R110, R188, R127 ;  /* 0x0000007fbc6e7221 */ /* 0x000fe20000010000 */
[C---:B------:R-:W-:Y:S02]  /*a240*/  F2FP.BF16.F32.PACK_AB R188, R145.reuse, R188 ;  /* 0x000000bc91bc723e */ /* 0x040fe400000010ff */
[----:B------:R-:W1:Y:S01]  /*a250*/  MUFU.EX2 R193, R193 ;  /* 0x000000c100c17308 */ /* 0x000e620000000800 */
[----:B------:R-:W-:-:S04]  /*a260*/  FADD.FTZ R127, R145, R110 ;  /* 0x0000006e917f7221 */ /* 0x000fc80000010000 */
[----:B------:R-:W-:Y:S01]  /*a270*/  FADD.FTZ R110, R190, R127 ;  /* 0x0000007fbe6e7221 */ /* 0x000fe20000010000 */
[C---:B------:R-:W-:Y:S02]  /*a280*/  F2FP.BF16.F32.PACK_AB R190, R149.reuse, R190 ;  /* 0x000000be95be723e */ /* 0x040fe400000010ff */
[----:B------:R-:W4:Y:S01]  /*a290*/  MUFU.EX2 R138, R138 ;  /* 0x0000008a008a7308 */ /* 0x000f220000000800 */
[----:B------:R-:W-:-:S04]  /*a2a0*/  FADD.FTZ R123, R149, R110 ;  /* 0x0000006e957b7221 */ /* 0x000fc80000010000 */
[----:B------:R-:W-:Y:S01]  /*a2b0*/  FADD.FTZ R108, R192, R123 ;  /* 0x0000007bc06c7221 */ /* 0x000fe20000010000 */
[----:B------:R-:W-:Y:S02]  /*a2c0*/  F2FP.BF16.F32.PACK_AB R192, R137, R192 ;  /* 0x000000c089c0723e */ /* 0x000fe400000010ff */
[----:B------:R-:W5:Y:S08]  /*a2d0*/  MUFU.EX2 R195, R195 ;  /* 0x000000c300c37308 */ /* 0x000f700000000800 */
[----:B------:R3:W-:Y:S08]  /*a2e0*/  MUFU.EX2 R98, R115 ;  /* 0x0000007300627308 */ /* 0x0007f00000000800 */
[----:B------:R-:W5:Y:S01]  /*a2f0*/  MUFU.EX2 R140, R140 ;  /* 0x0000008c008c7308 */ /* 0x000f620000000800 */
[----:B---3--:R-:W-:Y:S01]  /*a300*/  FADD.FTZ R115, R191, R106 ;  /* 0x0000006abf737221 */ /* 0x008fe20000010000 */
[----:B--2---:R-:W-:-:S03]  /*a310*/  F2FP.BF16.F32.PACK_AB R191, R136, R191 ;  /* 0x000000bf88bf723e */ /* 0x004fc600000010ff */
[----:B------:R-:W-:Y:S01]  /*a320*/  FADD.FTZ R110, R136, R115 ;  /* 0x00000073886e7221 */ /* 0x000fe20000010000 */
[----:B------:R-:W-:Y:S02]  /*a330*/  FADD.FTZ R115, R137, R108 ;  /* 0x0000006c89737221 */ /* 0x000fe40000010000 */
[----:B------:R-:W2:Y:S01]  /*a340*/  MUFU.EX2 R197, R197 ;  /* 0x000000c500c57308 */ /* 0x000ea20000000800 */
[----:B-1----:R-:W-:Y:S01]  /*a350*/  FADD.FTZ R21, R193, R110 ;  /* 0x0000006ec1157221 */ /* 0x002fe20000010000 */
[----:B------:R-:W-:Y:S01]  /*a360*/  FADD.FTZ R110, R194, R115 ;  /* 0x00000073c26e7221 */ /* 0x000fe20000010000 */
[C---:B----4-:R-:W-:Y:S02]  /*a370*/  F2FP.BF16.F32.PACK_AB R193, R138.reuse, R193 ;  /* 0x000000c18ac1723e */ /* 0x050fe400000010ff */
[----:B------:R-:W-:Y:S01]  /*a380*/  FADD.FTZ R108, R138, R21 ;  /* 0x000000158a6c7221 */ /* 0x000fe20000010000 */
[C---:B------:R-:W-:Y:S01]  /*a390*/  FADD.FTZ R115, R141.reuse, R110 ;  /* 0x0000006e8d737221 */ /* 0x040fe20000010000 */
[----:B------:R-:W-:Y:S01]  /*a3a0*/  F2FP.BF16.F32.PACK_AB R194, R141, R194 ;  /* 0x000000c28dc2723e */ /* 0x000fe200000010ff */
[----:B------:R-:W1:Y:S01]  /*a3b0*/  MUFU.EX2 R130, R130 ;  /* 0x0000008200827308 */ /* 0x000e620000000800 */
[----:B-----5:R-:W-:Y:S01]  /*a3c0*/  FADD.FTZ R21, R195, R108 ;  /* 0x0000006cc3157221 */ /* 0x020fe20000010000 */
[----:B------:R-:W-:Y:S01]  /*a3d0*/  FADD.FTZ R110, R196, R115 ;  /* 0x00000073c46e7221 */ /* 0x000fe20000010000 */
[----:B------:R-:W-:-:S02]  /*a3e0*/  F2FP.BF16.F32.PACK_AB R195, R140, R195 ;  /* 0x000000c38cc3723e */ /* 0x000fc400000010ff */
[----:B------:R-:W-:Y:S01]  /*a3f0*/  FADD.FTZ R108, R140, R21 ;  /* 0x000000158c6c7221 */ /* 0x000fe20000010000 */
[C---:B------:R-:W-:Y:S01]  /*a400*/  FADD.FTZ R115, R157.reuse, R110 ;  /* 0x0000006e9d737221 */ /* 0x040fe20000010000 */
[----:B------:R-:W-:Y:S01]  /*a410*/  F2FP.BF16.F32.PACK_AB R196, R157, R196 ;  /* 0x000000c49dc4723e */ /* 0x000fe200000010ff */
[----:B------:R-:W3:Y:S01]  /*a420*/  MUFU.EX2 R199, R199 ;  /* 0x000000c700c77308 */ /* 0x000ee20000000800 */
[----:B--2---:R-:W-:Y:S01]  /*a430*/  FADD.FTZ R21, R197, R108 ;  /* 0x0000006cc5157221 */ /* 0x004fe20000010000 */
[----:B------:R-:W-:Y:S01]  /*a440*/  FADD.FTZ R110, R198, R115 ;  /* 0x00000073c66e7221 */ /* 0x000fe20000010000 */
[----:B------:R-:W-:-:S05]  /*a450*/  F2FP.BF16.F32.PACK_AB R198, R129, R198 ;  /* 0x000000c681c6723e */ /* 0x000fca00000010ff */
[----:B------:R-:W2:Y:S01]  /*a460*/  MUFU.EX2 R134, R134 ;  /* 0x0000008600867308 */ /* 0x000ea20000000800 */
[C---:B-1----:R-:W-:Y:S01]  /*a470*/  FADD.FTZ R108, R130.reuse, R21 ;  /* 0x00000015826c7221 */ /* 0x042fe20000010000 */
[----:B------:R-:W-:-:S06]  /*a480*/  F2FP.BF16.F32.PACK_AB R197, R130, R197 ;  /* 0x000000c582c5723e */ /* 0x000fcc00000010ff */
[----:B------:R-:W1:Y:S01]  /*a490*/  MUFU.EX2 R201, R201 ;  /* 0x000000c900c97308 */ /* 0x000e620000000800 */
[----:B---3--:R-:W-:-:S07]  /*a4a0*/  FADD.FTZ R21, R199, R108 ;  /* 0x0000006cc7157221 */ /* 0x008fce0000010000 */
[----:B------:R-:W3:Y:S01]  /*a4b0*/  MUFU.EX2 R14, R14 ;  /* 0x0000000e000e7308 */ /* 0x000ee20000000800 */
[----:B--2---:R-:W-:-:S07]  /*a4c0*/  F2FP.BF16.F32.PACK_AB R199, R134, R199 ;  /* 0x000000c786c7723e */ /* 0x004fce00000010ff */
[----:B------:R-:W2:Y:S08]  /*a4d0*/  MUFU.EX2 R203, R203 ;  /* 0x000000cb00cb7308 */ /* 0x000eb00000000800 */
[----:B------:R4:W-:Y:S08]  /*a4e0*/  MUFU.EX2 R20, R107 ;  /* 0x0000006b00147308 */ /* 0x0009f00000000800 */
[----:B------:R-:W5:Y:S01]  /*a4f0*/  MUFU.EX2 R205, R205 ;  /* 0x000000cd00cd7308 */ /* 0x000f620000000800 */
[----:B----4-:R-:W-:Y:S01]  /*a500*/  FADD.FTZ R107, R129, R110 ;  /* 0x0000006e816b7221 */ /* 0x010fe20000010000 */
[----:B------:R-:W-:-:S03]  /*a510*/  FADD.FTZ R110, R134, R21 ;  /* 0x00000015866e7221 */ /* 0x000fc60000010000 */
[----:B------:R-:W-:Y:S01]  /*a520*/  FADD.FTZ R112, R200, R107 ;  /* 0x0000006bc8707221 */ /* 0x000fe20000010000 */
[----:B-1----:R-:W-:Y:S01]  /*a530*/  FADD.FTZ R21, R201, R110 ;  /* 0x0000006ec9157221 */ /* 0x002fe20000010000 */
[C---:B---3--:R-:W-:Y:S01]  /*a540*/  F2FP.BF16.F32.PACK_AB R201, R14.reuse, R201 ;  /* 0x000000c90ec9723e */ /* 0x048fe200000010ff */
[----:B------:R-:W1:Y:S01]  /*a550*/  MUFU.EX2 R207, R207 ;  /* 0x000000cf00cf7308 */ /* 0x000e620000000800 */
[----:B------:R-:W-:Y:S01]  /*a560*/  FADD.FTZ R107, R121, R112 ;  /* 0x00000070796b7221 */ /* 0x000fe20000010000 */
[----:B------:R-:W-:Y:S01]  /*a570*/  FADD.FTZ R110, R14, R21 ;  /* 0x000000150e6e7221 */ /* 0x000fe20000010000 */
[----:B------:R-:W-:Y:S02]  /*a580*/  WARPGROUP.DEPBAR.LE gsb0, 0x0 ;  /* 0x00008000000079c5 */ /* 0x000fe40000010000 */
[----:B------:R-:W-:Y:S01]  /*a590*/  FADD.FTZ R112, R202, R107 ;  /* 0x0000006bca707221 */ /* 0x000fe20000010000 */
[----:B--2---:R-:W-:Y:S01]  /*a5a0*/  FADD.FTZ R21, R203, R110 ;  /* 0x0000006ecb157221 */ /* 0x004fe20000010000 */
[----:B------:R2:W-:Y:S06]  /*a5b0*/  BAR.ARV R131, 0x100 ;  /* 0x000400830000751d */ /* 0x0005ec0000002000 */
[----:B------:R-:W3:Y:S01]  /*a5c0*/  MUFU.EX2 R106, R119 ;  /* 0x00000077006a7308 */ /* 0x000ee20000000800 */
[----:B------:R-:W-:Y:S01]  /*a5d0*/  FADD.FTZ R107, R125, R112 ;  /* 0x000000707d6b7221 */ /* 0x000fe20000010000 */
[----:B------:R-:W-:Y:S01]  /*a5e0*/  FADD.FTZ R110, R114, R21 ;  /* 0x00000015726e7221 */ /* 0x000fe20000010000 */
[----:B------:R4:W-:Y:S01]  /*a5f0*/  @!P1 SYNCS.ARRIVE.TRANS64.RED.A1T0 RZ, [R133+URZ], RZ ;  /* 0x000000ff85ff99a7 */ /* 0x0009e2000810043f */
[----:B------:R-:W-:Y:S01]  /*a600*/  F2FP.BF16.F32.PACK_AB R218, R13, R92 ;  /* 0x0000005c0dda723e */ /* 0x000fe200000010ff */
[----:B------:R-:W-:Y:S01]  /*a610*/  FADD.FTZ R112, R204, R107 ;  /* 0x0000006bcc707221 */ /* 0x000fe20000010000 */
[----:B------:R-:W-:Y:S01]  /*a620*/  F2FP.BF16.F32.PACK_AB R200, R121, R200 ;  /* 0x000000c879c8723e */ /* 0x000fe200000010ff */
[----:B------:R-:W-:Y:S01]  /*a630*/  FMUL.FTZ R24, R24, R12 ;  /* 0x0000000c18187220 */ /* 0x000fe20000410000 */
[----:B------:R-:W3:Y:S01]  /*a640*/  MUFU.EX2 R209, R209 ;  /* 0x000000d100d17308 */ /* 0x000ee20000000800 */
[----:B------:R-:W-:Y:S01]  /*a650*/  FADD.FTZ R21, R113, R112 ;  /* 0x0000007071157221 */ /* 0x000fe20000010000 */
[----:B------:R-:W-:Y:S01]  /*a660*/  F2FP.BF16.F32.PACK_AB R202, R125, R202 ;  /* 0x000000ca7dca723e */ /* 0x000fe200000010ff */
[----:B----4-:R-:W-:Y:S01]  /*a670*/  IMAD.U32 R133, RZ, RZ, UR7 ;  /* 0x00000007ff857e24 */ /* 0x010fe2000f8e00ff */
[----:B------:R-:W-:Y:S01]  /*a680*/  UMOV UR7, UR38 ;  /* 0x0000002600077c82 */ /* 0x000fe20008000000 */
[----:B------:R-:W-:Y:S01]  /*a690*/  FADD.FTZ R112, R206, R21 ;  /* 0x00000015ce707221 */ /* 0x000fe20000010000 */
[----:B------:R-:W-:Y:S01]  /*a6a0*/  F2FP.BF16.F32.PACK_AB R203, R114, R203 ;  /* 0x000000cb72cb723e */ /* 0x000fe200000010ff */
[-C--:B------:R-:W-:Y:S01]  /*a6b0*/  FMUL.FTZ R25, R25, R12.reuse ;  /* 0x0000000c19197220 */ /* 0x080fe20000410000 */
[----:B------:R5:W-:Y:S01]  /*a6c0*/  MUFU.EX2 R116, R15 ;  /* 0x0000000f00747308 */ /* 0x000be20000000800 */
[----:B------:R-:W-:Y:S01]  /*a6d0*/  FADD.FTZ R21, R117, R112 ;  /* 0x0000007075157221 */ /* 0x000fe20000010000 */
[----:B------:R-:W-:Y:S01]  /*a6e0*/  @!P1 LEA R133, R133, UR39, 0x3 ;  /* 0x0000002785859c11 */ /* 0x000fe2000f8e18ff */
[----:B------:R-:W-:Y:S01]  /*a6f0*/  FMUL.FTZ R28, R28, R12 ;  /* 0x0000000c1c1c7220 */ /* 0x000fe20000410000 */
[----:B------:R-:W-:Y:S01]  /*a700*/  F2FP.BF16.F32.PACK_AB R204, R113, R204 ;  /* 0x000000cc71cc723e */ /* 0x000fe200000010ff */
[----:B------:R-:W-:Y:S01]  /*a710*/  FMUL.FTZ R29, R29, R12 ;  /* 0x0000000c1d1d7220 */ /* 0x000fe20000410000 */
[----:B------:R-:W-:Y:S01]  /*a720*/  F2FP.BF16.F32.PACK_AB R206, R117, R206 ;  /* 0x000000ce75ce723e */ /* 0x000fe200000010ff */
[----:B--2---:R-:W-:Y:S01]  /*a730*/  @!P1 VIADD R131, R133, 0x34860 ;  /* 0x0003486085839836 */ /* 0x004fe20000000000 */
[----:B------:R-:W2:Y:S01]  /*a740*/  MUFU.EX2 R211, R211 ;  /* 0x000000d300d37308 */ /* 0x000ea20000000800 */
[----:B-----5:R-:W-:Y:S01]  /*a750*/  FADD.FTZ R15, R205, R110 ;  /* 0x0000006ecd0f7221 */ /* 0x020fe20000010000 */
[----:B------:R-:W-:Y:S01]  /*a760*/  F2FP.BF16.F32.PACK_AB R205, R98, R205 ;  /* 0x000000cd62cd723e */ /* 0x000fe200000010ff */
[----:B------:R-:W-:Y:S01]  /*a770*/  FMUL.FTZ R32, R32, R12 ;  /* 0x0000000c20207220 */ /* 0x000fe20000410000 */
[----:B------:R-:W-:Y:S01]  /*a780*/  @!P1 PRMT R131, RZ, 0x654, R131 ;  /* 0x00000654ff839816 */ /* 0x000fe20000000083 */
[----:B------:R-:W-:Y:S01]  /*a790*/  FADD.FTZ R110, R98, R15 ;  /* 0x0000000f626e7221 */ /* 0x000fe20000010000 */
[----:B------:R-:W-:Y:S01]  /*a7a0*/  F2FP.BF16.F32.PACK_AB R216, R89, R104 ;  /* 0x0000006859d8723e */ /* 0x000fe200000010ff */
[-C--:B------:R-:W-:Y:S01]  /*a7b0*/  FMUL.FTZ R33, R33, R12.reuse ;  /* 0x0000000c21217220 */ /* 0x080fe20000410000 */
[----:B------:R-:W4:Y:S01]  /*a7c0*/  MUFU.EX2 R108, R111 ;  /* 0x0000006f006c7308 */ /* 0x000f220000000800 */
[----:B-1----:R-:W-:Y:S01]  /*a7d0*/  FADD.FTZ R15, R207, R110 ;  /* 0x0000006ecf0f7221 */ /* 0x002fe20000010000 */
[----:B------:R1:W-:Y:S01]  /*a7e0*/  @!P1 SYNCS.ARRIVE.TRANS64.RED.A1T0 RZ, [R131+URZ], RZ ;  /* 0x000000ff83ff99a7 */ /* 0x0003e2000810043f */
[----:B---3--:R-:W-:Y:S01]  /*a7f0*/  F2FP.BF16.F32.PACK_AB R207, R106, R207 ;  /* 0x000000cf6acf723e */ /* 0x008fe200000010ff */
[-C--:B------:R-:W-:Y:S01]  /*a800*/  FMUL.FTZ R36, R36, R12.reuse ;  /* 0x0000000c24247220 */ /* 0x080fe20000410000 */
[----:B------:R-:W-:Y:S01]  /*a810*/  FADD.FTZ R110, R106, R15 ;  /* 0x0000000f6a6e7221 */ /* 0x000fe20000010000 */
[-C--:B------:R-:W-:Y:S01]  /*a820*/  FMUL.FTZ R37, R37, R12.reuse ;  /* 0x0000000c25257220 */ /* 0x080fe20000410000 */
[-C--:B------:R-:W-:Y:S01]  /*a830*/  FMUL.FTZ R40, R40, R12.reuse ;  /* 0x0000000c28287220 */ /* 0x080fe20000410000 */
[----:B------:R3:W-:Y:S01]  /*a840*/  MUFU.EX2 R118, R102 ;  /* 0x0000006600767308 */ /* 0x0007e20000000800 */
[----:B------:R-:W-:Y:S01]  /*a850*/  FADD.FTZ R15, R209, R110 ;  /* 0x0000006ed10f7221 */ /* 0x000fe20000010000 */
[----:B------:R-:W-:Y:S01]  /*a860*/  F2FP.BF16.F32.PACK_AB R209, R20, R209 ;  /* 0x000000d114d1723e */ /* 0x000fe200000010ff */
[-C--:B------:R-:W-:Y:S01]  /*a870*/  FMUL.FTZ R41, R41, R12.reuse ;  /* 0x0000000c29297220 */ /* 0x080fe20000410000 */
[-C--:B------:R-:W-:Y:S01]  /*a880*/  FMUL.FTZ R44, R44, R12.reuse ;  /* 0x0000000c2c2c7220 */ /* 0x080fe20000410000 */
[----:B------:R-:W-:Y:S01]  /*a890*/  FADD.FTZ R14, R20, R15 ;  /* 0x0000000f140e7221 */ /* 0x000fe20000010000 */
[-C--:B------:R-:W-:Y:S01]  /*a8a0*/  FMUL.FTZ R45, R45, R12.reuse ;  /* 0x0000000c2d2d7220 */ /* 0x080fe20000410000 */
[----:B------:R-:W-:Y:S01]  /*a8b0*/  FMUL.FTZ R48, R48, R12 ;  /* 0x0000000c30307220 */ /* 0x000fe20000410000 */
[----:B------:R-:W5:Y:S01]  /*a8c0*/  MUFU.EX2 R99, R99 ;  /* 0x0000006300637308 */ /* 0x000f620000000800 */
[----:B---3--:R-:W-:Y:S01]  /*a8d0*/  FADD.FTZ R102, R208, R21 ;  /* 0x00000015d0667221 */ /* 0x008fe20000010000 */
[----:B--2---:R-:W-:Y:S01]  /*a8e0*/  FADD.FTZ R15, R211, R14 ;  /* 0x0000000ed30f7221 */ /* 0x004fe20000010000 */
[----:B------:R-:W-:Y:S01]  /*a8f0*/  F2FP.BF16.F32.PACK_AB R208, R105, R208 ;  /* 0x000000d069d0723e */ /* 0x000fe200000010ff */
[----:B------:R-:W-:Y:S01]  /*a900*/  FMUL.FTZ R49, R49, R12 ;  /* 0x0000000c31317220 */ /* 0x000fe20000410000 */
[----:B------:R-:W-:Y:S01]  /*a910*/  FADD.FTZ R21, R105, R102 ;  /* 0x0000006669157221 */ /* 0x000fe20000010000 */
[C---:B----4-:R-:W-:Y:S01]  /*a920*/  FADD.FTZ R15, R108.reuse, R15 ;  /* 0x0000000f6c0f7221 */ /* 0x050fe20000010000 */
[----:B------:R-:W-:Y:S01]  /*a930*/  F2FP.BF16.F32.PACK_AB R211, R108, R211 ;  /* 0x000000d36cd3723e */ /* 0x000fe200000010ff */
[----:B------:R-:W2:Y:S01]  /*a940*/  MUFU.EX2 R103, R103 ;  /* 0x0000006700677308 */ /* 0x000ea20000000800 */
[----:B------:R-:W-:Y:S01]  /*a950*/  FADD.FTZ R102, R210, R21 ;  /* 0x00000015d2667221 */ /* 0x000fe20000010000 */
[----:B------:R-:W-:Y:S01]  /*a960*/  FADD.FTZ R15, R116, R15 ;  /* 0x0000000f740f7221 */ /* 0x000fe20000010000 */
[C---:B------:R-:W-:Y:S01]  /*a970*/  F2FP.BF16.F32.PACK_AB R210, R109.reuse, R210 ;  /* 0x000000d26dd2723e */ /* 0x040fe200000010ff */
[-C--:B------:R-:W-:Y:S01]  /*a980*/  FMUL.FTZ R52, R52, R12.reuse ;  /* 0x0000000c34347220 */ /* 0x080fe20000410000 */
[----:B------:R-:W-:Y:S01]  /*a990*/  FADD.FTZ R21, R109, R102 ;  /* 0x000000666d157221 */ /* 0x000fe20000010000 */
[-C--:B------:R-:W-:Y:S01]  /*a9a0*/  FMUL.FTZ R53, R53, R12.reuse ;  /* 0x0000000c35357220 */ /* 0x080fe20000410000 */
[----:B------:R-:W-:Y:S01]  /*a9b0*/  FMUL.FTZ R56, R56, R12 ;  /* 0x0000000c38387220 */ /* 0x000fe20000410000 */
[----:B------:R-:W3:Y:S01]  /*a9c0*/  MUFU.EX2 R90, R90 ;  /* 0x0000005a005a7308 */ /* 0x000ee20000000800 */
[----:B------:R-:W-:Y:S01]  /*a9d0*/  FADD.FTZ R14, R96, R21 ;  /* 0x00000015600e7221 */ /* 0x000fe20000010000 */
[C---:B-----5:R-:W-:Y:S01]  /*a9e0*/  FADD.FTZ R15, R99.reuse, R15 ;  /* 0x0000000f630f7221 */ /* 0x060fe20000010000 */
[----:B------:R-:W-:Y:S01]  /*a9f0*/  F2FP.BF16.F32.PACK_AB R213, R99, R116 ;  /* 0x0000007463d5723e */ /* 0x000fe200000010ff */
[-C--:B------:R-:W-:Y:S01]  /*aa00*/  FMUL.FTZ R57, R57, R12.reuse ;  /* 0x0000000c39397220 */ /* 0x080fe20000410000 */
[----:B------:R-:W-:Y:S01]  /*aa10*/  FADD.FTZ R21, R97, R14 ;  /* 0x0000000e61157221 */ /* 0x000fe20000010000 */
[----:B------:R-:W-:Y:S01]  /*aa20*/  FADD.FTZ R15, R118, R15 ;  /* 0x0000000f760f7221 */ /* 0x000fe20000010000 */
[----:B------:R-:W-:Y:S01]  /*aa30*/  FMUL.FTZ R60, R60, R12 ;  /* 0x0000000c3c3c7220 */ /* 0x000fe20000410000 */
[----:B------:R-:W4:Y:S01]  /*aa40*/  MUFU.EX2 R91, R91 ;  /* 0x0000005b005b7308 */ /* 0x000f220000000800 */
[----:B------:R-:W-:Y:S01]  /*aa50*/  FADD.FTZ R14, R100, R21 ;  /* 0x00000015640e7221 */ /* 0x000fe20000010000 */
[C---:B--2---:R-:W-:Y:S01]  /*aa60*/  FADD.FTZ R15, R103.reuse, R15 ;  /* 0x0000000f670f7221 */ /* 0x044fe20000010000 */
[----:B------:R-:W-:Y:S01]  /*aa70*/  F2FP.BF16.F32.PACK_AB R215, R103, R118 ;  /* 0x0000007667d7723e */ /* 0x000fe200000010ff */
[-C--:B------:R-:W-:Y:S01]  /*aa80*/  FMUL.FTZ R61, R61, R12.reuse ;  /* 0x0000000c3d3d7220 */ /* 0x080fe20000410000 */
[----:B------:R-:W-:Y:S01]  /*aa90*/  FADD.FTZ R21, R101, R14 ;  /* 0x0000000e65157221 */ /* 0x000fe20000010000 */
[-C--:B------:R-:W-:Y:S01]  /*aaa0*/  FMUL.FTZ R64, R64, R12.reuse ;  /* 0x0000000c40407220 */ /* 0x080fe20000410000 */
[-C--:B------:R-:W-:Y:S01]  /*aab0*/  FMUL.FTZ R65, R65, R12.reuse ;  /* 0x0000000c41417220 */ /* 0x080fe20000410000 */
[----:B------:R-:W2:Y:S01]  /*aac0*/  MUFU.EX2 R94, R94 ;  /* 0x0000005e005e7308 */ /* 0x000ea20000000800 */
[----:B------:R-:W-:Y:S01]  /*aad0*/  FADD.FTZ R14, R104, R21 ;  /* 0x00000015680e7221 */ /* 0x000fe20000010000 */
[----:B---3--:R-:W-:Y:S01]  /*aae0*/  FADD.FTZ R15, R90, R15 ;  /* 0x0000000f5a0f7221 */ /* 0x008fe20000010000 */
[-C--:B------:R-:W-:Y:S01]  /*aaf0*/  FMUL.FTZ R68, R68, R12.reuse ;  /* 0x0000000c44447220 */ /* 0x080fe20000410000 */
[-C--:B------:R-:W-:Y:S01]  /*ab00*/  FMUL.FTZ R69, R69, R12.reuse ;  /* 0x0000000c45457220 */ /* 0x080fe20000410000 */
[----:B------:R-:W-:Y:S01]  /*ab10*/  FADD.FTZ R21, R89, R14 ;  /* 0x0000000e59157221 */ /* 0x000fe20000010000 */
[-C--:B------:R-:W-:Y:S01]  /*ab20*/  FMUL.FTZ R72, R72, R12.reuse ;  /* 0x0000000c48487220 */ /* 0x080fe20000410000 */
[----:B------:R-:W-:Y:S01]  /*ab30*/  FMUL.FTZ R73, R73, R12 ;  /* 0x0000000c49497220 */ /* 0x000fe20000410000 */
[----:B------:R-:W3:Y:S01]  /*ab40*/  MUFU.EX2 R95, R95 ;  /* 0x0000005f005f7308 */ /* 0x000ee20000000800 */
[C---:B----4-:R-:W-:Y:S01]  /*ab50*/  FADD.FTZ R15, R91.reuse, R15 ;  /* 0x0000000f5b0f7221 */ /* 0x050fe20000010000 */
[----:B------:R-:W-:Y:S01]  /*ab60*/  FADD.FTZ R14, R92, R21 ;  /* 0x000000155c0e7221 */ /* 0x000fe20000010000 */
[----:B------:R-:W-:Y:S01]  /*ab70*/  F2FP.BF16.F32.PACK_AB R217, R91, R90 ;  /* 0x0000005a5bd9723e */ /* 0x000fe200000010ff */
[-C--:B------:R-:W-:Y:S01]  /*ab80*/  FMUL.FTZ R76, R76, R12.reuse ;  /* 0x0000000c4c4c7220 */ /* 0x080fe20000410000 */
[-C--:B------:R-:W-:Y:S01]  /*ab90*/  FMUL.FTZ R77, R77, R12.reuse ;  /* 0x0000000c4d4d7220 */ /* 0x080fe20000410000 */
[-C--:B------:R-:W-:Y:S01]  /*aba0*/  FMUL.FTZ R80, R80, R12.reuse ;  /* 0x0000000c50507220 */ /* 0x080fe20000410000 */
[-C--:B------:R-:W-:Y:S01]  /*abb0*/  FMUL.FTZ R81, R81, R12.reuse ;  /* 0x0000000c51517220 */ /* 0x080fe20000410000 */
[-C--:B------:R-:W-:Y:S01]  /*abc0*/  FMUL.FTZ R84, R84, R12.reuse ;  /* 0x0000000c54547220 */ /* 0x080fe20000410000 */
[----:B--2---:R-:W-:Y:S01]  /*abd0*/  FADD.FTZ R20, R94, R15 ;  /* 0x0000000f5e147221 */ /* 0x004fe20000010000 */
[----:B------:R-:W-:Y:S01]  /*abe0*/  FADD.FTZ R15, R13, R14 ;  /* 0x0000000e0d0f7221 */ /* 0x000fe20000010000 */
[----:B------:R-:W-:Y:S01]  /*abf0*/  FMUL.FTZ R85, R85, R12 ;  /* 0x0000000c55557220 */ /* 0x000fe20000410000 */
[-C--:B------:R-:W-:Y:S01]  /*ac00*/  FMUL.FTZ R26, R26, R93.reuse ;  /* 0x0000005d1a1a7220 */ /* 0x080fe20000410000 */
[-C--:B------:R-:W-:Y:S01]  /*ac10*/  FMUL.FTZ R27, R27, R93.reuse ;  /* 0x0000005d1b1b7220 */ /* 0x080fe20000410000 */
[-C--:B------:R-:W-:Y:S01]  /*ac20*/  FMUL.FTZ R30, R30, R93.reuse ;  /* 0x0000005d1e1e7220 */ /* 0x080fe20000410000 */
[-C--:B------:R-:W-:Y:S01]  /*ac30*/  FMUL.FTZ R31, R31, R93.reuse ;  /* 0x0000005d1f1f7220 */ /* 0x080fe20000410000 */
[-C--:B------:R-:W-:Y:S01]  /*ac40*/  FMUL.FTZ R34, R34, R93.reuse ;  /* 0x0000005d22227220 */ /* 0x080fe20000410000 */
[C---:B---3--:R-:W-:Y:S01]  /*ac50*/  FADD.FTZ R14, R95.reuse, R20 ;  /* 0x000000145f0e7221 */ /* 0x048fe20000010000 */
        /* <DEDUP_REMOVED lines=28> */
[----:B------:R-:W-:-:S02]  /*ae20*/  IMAD.MOV.U32 R13, RZ, RZ, R88 ;  /* 0x000000ffff0d7224 */ /* 0x000fc400078e0058 */
[----:B------:R-:W-:Y:S01]  /*ae30*/  IMAD.MOV.U32 R21, RZ, RZ, R10 ;  /* 0x000000ffff157224 */ /* 0x000fe200078e000a */
[----:B-1----:R-:W-:Y:S06]  /*ae40*/  @P2 BRA `(.L_x_5540) ;  /* 0xffffffb400182947 */ /* 0x002fec000383ffff */
.L_x_5531:
[----:B------:R-:W-:Y:S06]  /*ae50*/  BAR.ARV 0x8, 0x120 ;  /* 0x0204800000007b1d */ /* 0x000fec0000002000 */
[----:B------:R-:W-:Y:S05]  /*ae60*/  @!P0 BRA `(.L_x_5541) ;  /* 0x0000000000048947 */ /* 0x000fea0003800000 */
[----:B------:R-:W-:Y:S01]  /*ae70*/  BPT.TRAP 0x1 ;  /* 0x000000040000795c */ /* 0x000fe20000300000 */
.L_x_5541:
[----:B------:R-:W-:Y:S01]  /*ae80*/  ULEA UR7, UR38, UR39, 0x3 ;  /* 0x0000002726077291 */ /* 0x000fe2000f8e183f */
[----:B------:R-:W-:-:S05]  /*ae90*/  IMAD.U32 R0, RZ, RZ, UR61 ;  /* 0x0000003dff007e24 */ /* 0x000fca000f8e00ff */
[----:B------:R-:W-:-:S04]  /*aea0*/  SHF.L.U32 R0, R0, 0x1f, RZ ;  /* 0x0000001f00007819 */ /* 0x000fc800000006ff */
[----:B------:R1:W2:Y:S01]  /*aeb0*/  SYNCS.PHASECHK.TRANS64.TRYWAIT P2, [UR7+0x34850], R0 ;  /* 0x03485000ff0075a7 */ /* 0x0002a20008040147 */
[----:B------:R-:W-:Y:S05]  /*aec0*/  @!P0 BRA `(.L_x_5542) ;  /* 0x0000000000048947 */ /* 0x000fea0003800000 */
[----:B------:R-:W-:Y:S01]  /*aed0*/  BPT.TRAP 0x1 ;  /* 0x000000040000795c */ /* 0x000fe20000300000 */
.L_x_5542:
[----:B--2---:R-:W-:Y:S05]  /*aee0*/  @P2 BRA `(.L_x_5543) ;  /* 0x0000000000082947 */ /* 0x004fea0003800000 */
[----:B------:R-:W2:Y:S02]  /*aef0*/  SYNCS.PHASECHK.TRANS64.TRYWAIT P0, [UR7+0x34850], R0 ;  /* 0x03485000ff0075a7 */ /* 0x000ea40008000147 */
[----:B--2---:R-:W-:Y:S05]  /*af00*/  @!P0 BRA `(.L_x_5544) ;  /* 0x0000004400688947 */ /* 0x004fea0003800000 */
.L_x_5543:
[----:B------:R-:W-:Y:S01]  /*af10*/  UIADD3 UR4, UR39, 0x400, URZ ;  /* 0x0000040027047890 */ /* 0x000fe2000fffe03f */
[----:B------:R-:W-:Y:S01]  /*af20*/  WARPGROUP.ARRIVE ;  /* 0x00000000000079c5 */ /* 0x000fe20000000000 */
[----:B------:R-:W-:Y:S01]  /*af30*/  UMOV UR11, 0x40000040 ;  /* 0x40000040000b7882 */ /* 0x000fe20000000000 */
[----:B-12---:R-:W1:Y:S01]  /*af40*/  SHFL.BFLY PT, R0, R15, 0x2, 0x1f ;  /* 0x0c401f000f007f89 */ /* 0x006e6200000e0000 */
[----:B------:R-:W-:Y:S01]  /*af50*/  USHF.R.U32.HI UR4, URZ, 0x4, UR4 ;  /* 0x000000043f047899 */ /* 0x000fe20008011604 */
[C---:B------:R-:W-:Y:S01]  /*af60*/  IADD3 R21, P5, R16.reuse, 0x40, RZ ;  /* 0x0000004010157810 */ /* 0x040fe20007fbe0ff */
[----:B------:R-:W-:Y:S01]  /*af70*/  UIADD3 UR35, -UR36, URZ, URZ ;  /* 0x0000003f24237290 */ /* 0x000fe2000fffe13f */
[----:B------:R-:W2:Y:S01]  /*af80*/  SHFL.BFLY PT, R5, R14, 0x2, 0x1f ;  /* 0x0c401f000e057f89 */ /* 0x000ea200000e0000 */
[----:B------:R-:W-:Y:S01]  /*af90*/  ULOP3.LUT UR4, UR4, 0x3fff, URZ, 0xc0, !UPT ;  /* 0x00003fff04047892 */ /* 0x000fe2000f8ec03f */
[----:B------:R-:W-:Y:S01]  /*afa0*/  LOP3.LUT R20, R21, 0x380, RZ, 0xc0, !PT ;  /* 0x0000038015147812 */ /* 0x000fe200078ec0ff */
[----:B------:R-:W-:Y:S01]  /*afb0*/  ULDC.64 UR8, c[0x0][0xb70] ;  /* 0x0002dc0000087ab9 */ /* 0x000fe20000000a00 */
[C---:B------:R-:W-:Y:S01]  /*afc0*/  IADD3 R91, P4, R16.reuse, 0x20, RZ ;  /* 0x00000020105b7810 */ /* 0x040fe20007f9e0ff */
[----:B------:R-:W-:Y:S01]  /*afd0*/  ULOP3.LUT UR4, UR4, 0x5800000, URZ, 0xfc, !UPT ;  /* 0x0580000004047892 */ /* 0x000fe2000f8efc3f */
[----:B------:R-:W-:-:S02]  /*afe0*/  IADD3 R13, P6, R16, 0x60, RZ ;  /* 0x00000060100d7810 */ /* 0x000fc40007fde0ff */
[----:B------:R-:W-:Y:S01]  /*aff0*/  IADD3 R9, P0, R16, 0x4000, RZ ;  /* 0x0000400010097810 */ /* 0x000fe20007f1e0ff */
[----:B------:R-:W-:Y:S01]  /*b000*/  UIMAD UR4, UR38, 0xb00, UR4 ;  /* 0x00000b00260478a4 */ /* 0x000fe2000f8e0204 */
[----:B------:R-:W-:Y:S02]  /*b010*/  SHF.R.U64 R20, R20, 0x3, RZ ;  /* 0x0000000314147819 */ /* 0x000fe400000012ff */
[----:B------:R-:W-:Y:S01]  /*b020*/  IADD3 R7, P2, R16, 0x4020, RZ ;  /* 0x0000402010077810 */ /* 0x000fe20007f5e0ff */
[----:B------:R-:W-:Y:S01]  /*b030*/  UIADD3 UR6, UR4, 0x80, URZ ;  /* 0x0000008004067890 */ /* 0x000fe2000fffe03f */
[----:B------:R-:W-:Y:S02]  /*b040*/  LOP3.LUT R90, R91, 0x380, RZ, 0xc0, !PT ;  /* 0x000003805b5a7812 */ /* 0x000fe400078ec0ff */
[----:B------:R-:W-:Y:S01]  /*b050*/  UMOV UR10, UR4 ;  /* 0x00000004000a7c82 */ /* 0x000fe20008000000 */
[----:B------:R-:W-:Y:S01]  /*b060*/  LOP3.LUT R12, R13, 0x380, RZ, 0xc0, !PT ;  /* 0x000003800d0c7812 */ /* 0x000fe200078ec0ff */
[----:B------:R-:W-:Y:S01]  /*b070*/  HGMMA.64x128x16.F32.BF16 R24, R176, gdesc[UR8].tnspB, R24, gsb0 ;  /* 0x41e00008b0187df0 */ /* 0x000fe20008001818 */
[----:B------:R-:W-:Y:S01]  /*b080*/  UMOV UR11, 0x40000040 ;  /* 0x40000040000b7882 */ /* 0x000fe20000000000 */
[----:B------:R-:W-:Y:S01]  /*b090*/  UMOV UR10, UR6 ;  /* 0x00000006000a7c82 */ /* 0x000fe20008000000 */
[----:B------:R-:W-:Y:S01]  /*b0a0*/  UIADD3 UR6, UR4, 0x100, URZ ;  /* 0x0000010004067890 */ /* 0x000fe2000fffe03f */
[----:B-1----:R-:W-:Y:S01]  /*b0b0*/  FADD.FTZ R0, R0, R15 ;  /* 0x0000000f00007221 */ /* 0x002fe20000010000 */
[----:B------:R-:W-:Y:S01]  /*b0c0*/  LOP3.LUT R8, R9, 0x380, RZ, 0xc0, !PT ;  /* 0x0000038009087812 */ /* 0x000fe200078ec0ff */
[----:B--2---:R-:W-:Y:S01]  /*b0d0*/  FADD.FTZ R18, R5, R14 ;  /* 0x0000000e05127221 */ /* 0x004fe20000010000 */
[----:B------:R-:W-:Y:S01]  /*b0e0*/  LOP3.LUT R20, R20, R21, RZ, 0x3c, !PT ;  /* 0x0000001514147212 */ /* 0x000fe200078e3cff */
[----:B------:R-:W-:Y:S01]  /*b0f0*/  IMAD.X R21, RZ, RZ, R17, P5 ;  /* 0x000000ffff157224 */ /* 0x000fe200028e0611 */
[----:B------:R-:W1:Y:S01]  /*b100*/  SHFL.BFLY PT, R3, R0, 0x1, 0x1f ;  /* 0x0c201f0000037f89 */ /* 0x000e6200000e0000 */
[----:B------:R-:W-:-:S02]  /*b110*/  LOP3.LUT R6, R7, 0x380, RZ, 0xc0, !PT ;  /* 0x0000038007067812 */ /* 0x000fc400078ec0ff */
[----:B------:R-:W-:Y:S01]  /*b120*/  SHF.R.U64 R90, R90, 0x3, RZ ;  /* 0x000000035a5a7819 */ /* 0x000fe200000012ff */
[----:B------:R-:W2:Y:S01]  /*b130*/  SHFL.BFLY PT, R5, R18, 0x1, 0x1f ;  /* 0x0c201f0012057f89 */ /* 0x000ea200000e0000 */
[----:B------:R-:W-:Y:S02]  /*b140*/  SHF.R.U64 R12, R12, 0x3, RZ ;  /* 0x000000030c0c7819 */ /* 0x000fe400000012ff */
[----:B------:R-:W-:Y:S02]  /*b150*/  SHF.R.U64 R8, R8, 0x3, RZ ;  /* 0x0000000308087819 */ /* 0x000fe400000012ff */
[----:B------:R-:W-:Y:S02]  /*b160*/  SHF.R.U64 R6, R6, 0x3, RZ ;  /* 0x0000000306067819 */ /* 0x000fe400000012ff */
[----:B------:R-:W-:Y:S01]  /*b170*/  LOP3.LUT R90, R90, R91, RZ, 0x3c, !PT ;  /* 0x0000005b5a5a7212 */ /* 0x000fe200078e3cff */
[----:B------:R-:W-:Y:S01]  /*b180*/  IMAD.X R91, RZ, RZ, R17, P4 ;  /* 0x000000ffff5b7224 */ /* 0x000fe200020e0611 */
[----:B------:R-:W-:-:S02]  /*b190*/  LOP3.LUT R12, R12, R13, RZ, 0x3c, !PT ;  /* 0x0000000d0c0c7212 */ /* 0x000fc400078e3cff */
[----:B------:R-:W-:Y:S02]  /*b1a0*/  LOP3.LUT R8, R8, R9, RZ, 0x3c, !PT ;  /* 0x0000000908087212 */ /* 0x000fe400078e3cff */
[C---:B------:R-:W-:Y:S02]  /*b1b0*/  IADD3 R13, P4, R16.reuse, 0x4060, RZ ;  /* 0x00004060100d7810 */ /* 0x040fe40007f9e0ff */
[----:B------:R-:W-:Y:S02]  /*b1c0*/  IADD3 R9, P3, R16, 0x4040, RZ ;  /* 0x0000404010097810 */ /* 0x000fe40007f7e0ff */
[----:B------:R-:W-:Y:S01]  /*b1d0*/  LOP3.LUT R6, R6, R7, RZ, 0x3c, !PT ;  /* 0x0000000706067212 */ /* 0x000fe200078e3cff */
[----:B------:R-:W-:Y:S01]  /*b1e0*/  IMAD.X R7, RZ, RZ, R17, P2 ;  /* 0x000000ffff077224 */ /* 0x000fe200010e0611 */
[----:B------:R-:W-:Y:S01]  /*b1f0*/  LOP3.LUT R2, R13, 0x380, RZ, 0xc0, !PT ;  /* 0x000003800d027812 */ /* 0x000fe200078ec0ff */
[----:B-1----:R-:W-:Y:S01]  /*b200*/  FADD.FTZ R89, R0, R3 ;  /* 0x0000000300597221 */ /* 0x002fe20000010000 */
[----:B------:R-:W-:Y:S01]  /*b210*/  LOP3.LUT R4, R9, 0x380, RZ, 0xc0, !PT ;  /* 0x0000038009047812 */ /* 0x000fe200078ec0ff */
[----:B------:R-:W-:Y:S01]  /*b220*/  IMAD.MOV.U32 R0, RZ, RZ, RZ ;  /* 0x000000ffff007224 */ /* 0x000fe200078e00ff */
[----:B------:R-:W-:Y:S01]  /*b230*/  MOV R95, R90 ;  /* 0x0000005a005f7202 */ /* 0x000fe20000000f00 */
[----:B--2---:R-:W-:Y:S01]  /*b240*/  FADD.FTZ R18, R18, R5 ;  /* 0x0000000512127221 */ /* 0x004fe20000010000 */
[----:B------:R-:W-:Y:S01]  /*b250*/  FSETP.NE.FTZ.AND P5, PT, R89, RZ, PT ;  /* 0x000000ff5900720b */ /* 0x000fe20003fb5000 */
[--C-:B------:R-:W-:Y:S01]  /*b260*/  IMAD.X R5, RZ, RZ, R17.reuse, P3 ;  /* 0x000000ffff057224 */ /* 0x100fe200018e0611 */
[----:B------:R-:W-:Y:S01]  /*b270*/  MOV R91, R6 ;  /* 0x00000006005b7202 */ /* 0x000fe20000000f00 */
[----:B------:R-:W-:Y:S01]  /*b280*/  IMAD.X R3, RZ, RZ, R17, P4 ;  /* 0x000000ffff037224 */ /* 0x000fe200020e0611 */
[----:B------:R-:W-:-:S02]  /*b290*/  FSETP.NE.FTZ.AND P3, PT, R18, RZ, PT ;  /* 0x000000ff1200720b */ /* 0x000fc40003f75000 */
[----:B------:R-:W-:Y:S02]  /*b2a0*/  R2UR UR5, R221 ;  /* 0x00000000dd0572ca */ /* 0x000fe400000e0000 */
[----:B------:R-:W-:Y:S02]  /*b2b0*/  SHF.R.U64 R2, R2, 0x3, RZ ;  /* 0x0000000302027819 */ /* 0x000fe400000012ff */
[----:B------:R-:W-:Y:S02]  /*b2c0*/  SHF.R.U64 R4, R4, 0x3, RZ ;  /* 0x0000000304047819 */ /* 0x000fe400000012ff */
[----:B------:R-:W-:Y:S01]  /*b2d0*/  R2UR UR12, R220 ;  /* 0x00000000dc0c72ca */ /* 0x000fe200000e0000 */
[----:B------:R-:W1:Y:S01]  /*b2e0*/  @P5 MUFU.LG2 R6, R89 ;  /* 0x0000005900065308 */ /* 0x000e620000000c00 */
[----:B------:R-:W-:Y:S01]  /*b2f0*/  LOP3.LUT R2, R2, R13, RZ, 0x3c, !PT ;  /* 0x0000000d02027212 */ /* 0x000fe200078e3cff */
[----:B------:R-:W-:Y:S01]  /*b300*/  IMAD.X R13, RZ, RZ, R17, P6 ;  /* 0x000000ffff0d7224 */ /* 0x000fe200030e0611 */
[----:B------:R-:W-:-:S02]  /*b310*/  LOP3.LUT R15, R16, 0x380, RZ, 0xc0, !PT ;  /* 0x00000380100f7812 */ /* 0x000fc400078ec0ff */
[----:B------:R-:W-:Y:S01]  /*b320*/  LOP3.LUT R4, R4, R9, RZ, 0x3c, !PT ;  /* 0x0000000904047212 */ /* 0x000fe200078e3cff */
[--C-:B------:R-:W-:Y:S01]  /*b330*/  IMAD.X R9, RZ, RZ, R17.reuse, P0 ;  /* 0x000000ffff097224 */ /* 0x100fe200000e0611 */
[----:B------:R-:W-:Y:S01]  /*b340*/  SHF.R.U64 R15, R15, 0x3, RZ ;  /* 0x000000030f0f7819 */ /* 0x000fe200000012ff */
[----:B------:R2:W-:Y:S01]  /*b350*/  @P5 MUFU.RCP R0, R89 ;  /* 0x0000005900005308 */ /* 0x0005e20000001000 */
[----:B------:R-:W-:Y:S01]  /*b360*/  MOV R93, R12 ;  /* 0x0000000c005d7202 */ /* 0x000fe20000000f00 */
[----:B------:R-:W-:Y:S01]  /*b370*/  IMAD.MOV.U32 R12, RZ, RZ, RZ ;  /* 0x000000ffff0c7224 */ /* 0x000fe200078e00ff */
[----:B------:R-:W-:Y:S01]  /*b380*/  MOV R90, R4 ;  /* 0x00000004005a7202 */ /* 0x000fe20000000f00 */
[----:B------:R-:W-:Y:S01]  /*b390*/  UIADD3 UR34, -UR5, URZ, URZ ;  /* 0x0000003f05227290 */ /* 0x000fe2000fffe13f */
[----:B------:R-:W-:Y:S01]  /*b3a0*/  LOP3.LUT R14, R15, R16, RZ, 0x3c, !PT ;  /* 0x000000100f0e7212 */ /* 0x000fe200078e3cff */
[----:B------:R-:W-:Y:S01]  /*b3b0*/  IMAD.MOV.U32 R15, RZ, RZ, R17 ;  /* 0x000000ffff0f7224 */ /* 0x000fe200078e0011 */
[----:B------:R-:W-:Y:S01]  /*b3c0*/  MOV R92, R8 ;  /* 0x00000008005c7202 */ /* 0x000fe20000000f00 */
[----:B------:R-:W3:Y:S01]  /*b3d0*/  @P3 MUFU.LG2 R4, R18 ;  /* 0x0000001200043308 */ /* 0x000ee20000000c00 */
[C---:B------:R-:W-:Y:S01]  /*b3e0*/  @P5 FMUL.FTZ R5, R11.reuse, 0.69314718246459960938 ;  /* 0x3f3172180b055820 */ /* 0x040fe20000410000 */
[----:B-1----:R-:W-:Y:S01]  /*b3f0*/  @P5 FMUL.FTZ R6, R6, 0.69314718246459960938 ;  /* 0x3f31721806065820 */ /* 0x002fe20000410000 */
[----:B------:R-:W-:Y:S01]  /*b400*/  IMAD.U32 R8, RZ, RZ, UR7 ;  /* 0x00000007ff087e24 */ /* 0x000fe2000f8e00ff */
[----:B------:R-:W-:Y:S01]  /*b410*/  MOV R96, R14 ;  /* 0x0000000e00607202 */ /* 0x000fe20000000f00 */
[----:B------:R-:W-:Y:S01]  /*b420*/  @P3 FMUL.FTZ R14, R11, 0.69314718246459960938 ;  /* 0x3f3172180b0e3820 */ /* 0x000fe20000410000 */
[----:B------:R-:W-:Y:S01]  /*b430*/  MOV R94, R20 ;  /* 0x00000014005e7202 */ /* 0x000fe20000000f00 */
[----:B------:R-:W-:Y:S01]  /*b440*/  @!P1 VIADD R8, R8, 0x34860 ;  /* 0x0003486008089836 */ /* 0x000fe20000000000 */
[----:B------:R-:W1:Y:S01]  /*b450*/  @P3 MUFU.RCP R12, R18 ;  /* 0x00000012000c3308 */ /* 0x000e620000001000 */
[----:B------:R-:W-:Y:S01]  /*b460*/  LOP3.LUT P0, RZ, R23, 0x3, RZ, 0xc0, !PT ;  /* 0x0000000317ff7812 */ /* 0x000fe2000780c0ff */
[----:B------:R-:W-:Y:S01]  /*b470*/  IMAD.MOV.U32 R21, RZ, RZ, -0x800000 ;  /* 0xff800000ff157424 */ /* 0x000fe200078e00ff */
[----:B--2---:R-:W-:Y:S01]  /*b480*/  MOV R89, R2 ;  /* 0x0000000200597202 */ /* 0x004fe20000000f00 */
[----:B------:R-:W-:Y:S01]  /*b490*/  ULDC UR7, c[0x0][0xa88] ;  /* 0x0002a20000077ab9 */ /* 0x000fe20000000800 */
[----:B------:R-:W-:Y:S01]  /*b4a0*/  @!P1 PRMT R8, RZ, 0x654, R8 ;  /* 0x00000654ff089816 */ /* 0x000fe20000000008 */
[----:B---3--:R-:W-:-:S04]  /*b4b0*/  @P3 FMUL.FTZ R7, R4, 0.69314718246459960938 ;  /* 0x3f31721804073820 */ /* 0x008fc80000410000 */
[----:B------:R-:W-:Y:S01]  /*b4c0*/  @P3 FFMA.FTZ R21, R14, R88, R7 ;  /* 0x000000580e153223 */ /* 0x000fe20000010007 */
[----:B------:R-:W-:Y:S02]  /*b4d0*/  WARPGROUP.DEPBAR.LE gsb0, 0x0 ;  /* 0x00008000000079c5 */ /* 0x000fe40000010000 */
[----:B------:R-:W-:-:S06]  /*b4e0*/  WARPGROUP.ARRIVE ;  /* 0x00000000000079c5 */ /* 0x000fcc0000000000 */
[----:B------:R-:W-:Y:S01]  /*b4f0*/  HGMMA.64x128x16.F32.BF16 R24, R180, gdesc[UR8].tnspB, R24, gsb0 ;  /* 0x41e00008b4187df0 */ /* 0x000fe20008001818 */
[----:B------:R-:W-:Y:S01]  /*b500*/  UMOV UR10, UR6 ;  /* 0x00000006000a7c82 */ /* 0x000fe20008000000 */
[----:B------:R-:W-:Y:S01]  /*b510*/  UMOV UR11, 0x40000040 ;  /* 0x40000040000b7882 */ /* 0x000fe20000000000 */
[----:B------:R-:W-:Y:S01]  /*b520*/  UIADD3 UR6, UR4, 0x180, URZ ;  /* 0x0000018004067890 */ /* 0x000fe2000fffe03f */
        /* <DEDUP_REMOVED lines=35> */
[----:B------:R-:W-:Y:S02]  /*b760*/  UIADD3 UR6, UR4, 0x480, URZ ;  /* 0x0000048004067890 */ /* 0x000fe4000fffe03f */
[----:B------:R-:W-:Y:S01]  /*b770*/  UIADD3 UR4, UR4, 0x500, URZ ;  /* 0x0000050004047890 */ /* 0x000fe2000fffe03f */
[----:B------:R-:W-:Y:S02]  /*b780*/  WARPGROUP.DEPBAR.LE gsb0, 0x0 ;  /* 0x00008000000079c5 */ /* 0x000fe40000010000 */
[----:B------:R-:W-:-:S06]  /*b790*/  WARPGROUP.ARRIVE ;  /* 0x00000000000079c5 */ /* 0x000fcc0000000000 */
[----:B------:R-:W-:Y:S01]  /*b7a0*/  HGMMA.64x128x16.F32.BF16 R24, R208, gdesc[UR8].tnspB, R24, gsb0 ;  /* 0x41e00008d0187df0 */ /* 0x000fe20008001818 */
[----:B------:R-:W-:Y:S01]  /*b7b0*/  UMOV UR10, UR6 ;  /* 0x00000006000a7c82 */ /* 0x000fe20008000000 */
[----:B------:R-:W-:Y:S01]  /*b7c0*/  UMOV UR11, 0x40000040 ;  /* 0x40000040000b7882 */ /* 0x000fe20000000000 */
[----:B------:R-:W-:Y:S02]  /*b7d0*/  WARPGROUP.DEPBAR.LE gsb0, 0x0 ;  /* 0x00008000000079c5 */ /* 0x000fe40000010000 */
[----:B------:R-:W-:-:S07]  /*b7e0*/  WARPGROUP.ARRIVE ;  /* 0x00000000000079c5 */ /* 0x000fce0000000000 */
[----:B------:R-:W-:Y:S01]  /*b7f0*/  HGMMA.64x128x16.F32.BF16 R24, R212, gdesc[UR8].tnspB, R24, gsb0 ;  /* 0x41e00008d4187df0 */ /* 0x000fe20008001818 */
        /* <DEDUP_REMOVED lines=17> */
[----:B------:R-:W-:Y:S01]  /*b910*/  ISETP.GE.OR P2, PT, R9, UR7, P0 ;  /* 0x0000000709007c0c */ /* 0x000fe20008746670 */
[----:B------:R-:W-:Y:S01]  /*b920*/  IMAD.U32 R3, RZ, RZ, UR4 ;  /* 0x00000004ff037e24 */ /* 0x000fe2000f8e00ff */
[----:B------:R-:W-:Y:S01]  /*b930*/  USHF.R.S32.HI UR4, URZ, 0x1f, UR36 ;  /* 0x0000001f3f047899 */ /* 0x000fe20008011424 */
[----:B------:R-:W-:Y:S01]  /*b940*/  ISETP.GE.OR P0, PT, R97, UR7, P0 ;  /* 0x0000000761007c0c */ /* 0x000fe20008706670 */
[----:B------:R-:W-:Y:S02]  /*b950*/  WARPGROUP.DEPBAR.LE gsb0, 0x0 ;  /* 0x00008000000079c5 */ /* 0x000fe40000010000 */
[----:B------:R-:W-:-:S06]  /*b960*/  WARPGROUP.ARRIVE ;  /* 0x00000000000079c5 */ /* 0x000fcc0000000000 */
[----:B------:R-:W-:Y:S01]  /*b970*/  HGMMA.64x128x16.F32.BF16 R24, R216, gdesc[UR8].tnspB, R24, gsb0 ;  /* 0x41e00008d8187df0 */ /* 0x000fe20008001818 */
[----:B------:R-:W-:Y:S01]  /*b980*/  R2UR UR10, R19 ;  /* 0x00000000130a72ca */ /* 0x000fe200000e0000 */
[----:B------:R-:W-:Y:S02]  /*b990*/  IMAD.MOV.U32 R19, RZ, RZ, -0x800000 ;  /* 0xff800000ff137424 */ /* 0x000fe400078e00ff */
[----:B------:R-:W-:Y:S01]  /*b9a0*/  @P5 FFMA.FTZ R19, R5, R10, R6 ;  /* 0x0000000a05135223 */ /* 0x000fe20000010006 */
[----:B------:R-:W-:Y:S02]  /*b9b0*/  WARPGROUP.DEPBAR.LE gsb0, 0x0 ;  /* 0x00008000000079c5 */ /* 0x000fe40000010000 */
[-C--:B------:R-:W-:Y:S01]  /*b9c0*/  FMUL.FTZ R10, R33, R0.reuse ;  /* 0x00000000210a7220 */ /* 0x080fe20000410000 */
[-C--:B------:R-:W-:Y:S01]  /*b9d0*/  FMUL.FTZ R11, R32, R0.reuse ;  /* 0x00000000200b7220 */ /* 0x080fe20000410000 */
[-C--:B------:R-:W-:Y:S01]  /*b9e0*/  FMUL.FTZ R32, R53, R0.reuse ;  /* 0x0000000035207220 */ /* 0x080fe20000410000 */
[-C--:B------:R-:W-:Y:S01]  /*b9f0*/  FMUL.FTZ R33, R52, R0.reuse ;  /* 0x0000000034217220 */ /* 0x080fe20000410000 */
[-C--:B------:R-:W-:Y:S01]  /*ba00*/  FMUL.FTZ R52, R73, R0.reuse ;  /* 0x0000000049347220 */ /* 0x080fe20000410000 */
[-C--:B------:R-:W-:Y:S01]  /*ba10*/  FMUL.FTZ R53, R72, R0.reuse ;  /* 0x0000000048357220 */ /* 0x080fe20000410000 */
[----:B------:R2:W-:Y:S01]  /*ba20*/  @!P1 SYNCS.ARRIVE.TRANS64.RED.A1T0 RZ, [R8+URZ], RZ ;  /* 0x000000ff08ff99a7 */ /* 0x0005e2000810043f */
[-C--:B------:R-:W-:Y:S01]  /*ba30*/  FMUL.FTZ R4, R25, R0.reuse ;  /* 0x0000000019047220 */ /* 0x080fe20000410000 */
[----:B------:R-:W-:Y:S01]  /*ba40*/  FMUL.FTZ R5, R24, R0 ;  /* 0x0000000018057220 */ /* 0x000fe20000410000 */
[-C--:B-1----:R-:W-:Y:S01]  /*ba50*/  FMUL.FTZ R6, R27, R12.reuse ;  /* 0x0000000c1b067220 */ /* 0x082fe20000410000 */
[----:B------:R-:W-:Y:S01]  /*ba60*/  FMUL.FTZ R7, R26, R12 ;  /* 0x0000000c1a077220 */ /* 0x000fe20000410000 */
[-C--:B------:R-:W-:Y:S01]  /*ba70*/  FMUL.FTZ R9, R28, R0.reuse ;  /* 0x000000001c097220 */ /* 0x080fe20000410000 */
[-C--:B------:R-:W-:Y:S01]  /*ba80*/  FMUL.FTZ R13, R37, R0.reuse ;  /* 0x00000000250d7220 */ /* 0x080fe20000410000 */
[-C--:B------:R-:W-:Y:S01]  /*ba90*/  FMUL.FTZ R18, R36, R0.reuse ;  /* 0x0000000024127220 */ /* 0x080fe20000410000 */
[----:B------:R-:W1:Y:S01]  /*baa0*/  LDC.64 R72, c[0x0][0xb78] ;  /* 0x0002de00ff487b82 */ /* 0x000e620000000a00 */
        /* <DEDUP_REMOVED lines=27> */
[----:B------:R-:W-:Y:S01]  /*bc60*/  F2FP.BF16.F32.PACK_AB R6, R8, R9 ;  /* 0x000000090806723e */ /* 0x000fe200000010ff */
[-C--:B------:R-:W-:Y:S01]  /*bc70*/  FMUL.FTZ R9, R35, R12.reuse ;  /* 0x0000000c23097220 */ /* 0x080fe20000410000 */
[----:B------:R-:W-:Y:S01]  /*bc80*/  F2FP.BF16.F32.PACK_AB R8, R10, R11 ;  /* 0x0000000b0a08723e */ /* 0x000fe200000010ff */
[----:B------:R-:W-:Y:S01]  /*bc90*/  FMUL.FTZ R14, R34, R12 ;  /* 0x0000000c220e7220 */ /* 0x000fe20000410000 */
[----:B------:R-:W-:Y:S01]  /*bca0*/  F2FP.BF16.F32.PACK_AB R7, R7, R0 ;  /* 0x000000000707723e */ /* 0x000fe200000010ff */
[----:B------:R-:W-:Y:S01]  /*bcb0*/  BAR.SYNC.DEFER_BLOCKING 0x1, 0x100 ;  /* 0x0044000000007b1d */ /* 0x000fe20000010000 */
        /* <DEDUP_REMOVED lines=26> */
[C---:B-1----:R-:W-:Y:S01]  /*be60*/  IMAD R12, R72.reuse, UR4, RZ ;  /* 0x00000004480c7c24 */ /* 0x042fe2000f8e02ff */
[----:B------:R-:W-:Y:S01]  /*be70*/  F2FP.BF16.F32.PACK_AB R9, R9, R14 ;  /* 0x0000000e0909723e */ /* 0x000fe200000010ff */
[----:B------:R-:W-:Y:S01]  /*be80*/  IMAD.WIDE.U32 R2, R72, UR36, R2 ;  /* 0x0000002448027c25 */ /* 0x000fe2000f8e0002 */
[----:B------:R-:W-:Y:S01]  /*be90*/  F2FP.BF16.F32.PACK_AB R13, R13, R0 ;  /* 0x000000000d0d723e */ /* 0x000fe200000010ff */
[----:B------:R1:W-:Y:S01]  /*bea0*/  STSM.16.M88.4 [R96], R4 ;  /* 0x0000000460007844 */ /* 0x0003e20000000200 */
[----:B------:R-:W-:Y:S01]  /*beb0*/  F2FP.BF16.F32.PACK_AB R14, R26, R27 ;  /* 0x0000001b1a0e723e */ /* 0x000fe200000010ff */
[----:B------:R-:W-:Y:S01]  /*bec0*/  IMAD R68, R73, UR36, R12 ;  /* 0x0000002449447c24 */ /* 0x000fe2000f8e020c */
[----:B------:R-:W-:Y:S01]  /*bed0*/  F2FP.BF16.F32.PACK_AB R12, R24, R25 ;  /* 0x00000019180c723e */ /* 0x000fe200000010ff */
[----:B------:R-:W-:Y:S01]  /*bee0*/  STSM.16.M88.4 [R95], R8 ;  /* 0x000000085f007844 */ /* 0x000fe20000000200 */
[----:B------:R-:W-:Y:S01]  /*bef0*/  F2FP.BF16.F32.PACK_AB R15, R15, R18 ;  /* 0x000000120f0f723e */ /* 0x000fe200000010ff */
[----:B------:R-:W-:Y:S01]  /*bf00*/  ULDC.64 UR4, c[0x0][0xb40] ;  /* 0x0002d00000047ab9 */ /* 0x000fe20000000a00 */
[----:B------:R-:W-:-:S02]  /*bf10*/  F2FP.BF16.F32.PACK_AB R36, R36, R37 ;  /* 0x000000252424723e */ /* 0x000fc400000010ff */
[----:B------:R-:W-:Y:S01]  /*bf20*/  F2FP.BF16.F32.PACK_AB R24, R28, R29 ;  /* 0x0000001d1c18723e */ /* 0x000fe200000010ff */
[----:B------:R-:W-:Y:S01]  /*bf30*/  STSM.16.M88.4 [R94], R12 ;  /* 0x0000000c5e007844 */ /* 0x000fe20000000200 */
        /* <DEDUP_REMOVED lines=11> */
[----:B-1----:R-:W-:Y:S02]  /*bff0*/  SHF.R.S32.HI R5, RZ, 0x1f, R97 ;  /* 0x0000001fff057819 */ /* 0x002fe40000011461 */
[----:B------:R-:W-:Y:S02]  /*c000*/  IADD3 R0, P1, R97, R2, RZ ;  /* 0x0000000261007210 */ /* 0x000fe40007f3e0ff */
        /* <DEDUP_REMOVED lines=25> */
[----:B------:R2:W-:Y:S01]  /*c1a0*/  @!P0 STG.E desc[UR12][R2.64], R19 ;  /* 0x0000001302008986 */ /* 0x0005e2000c10190c */
[----:B-1----:R-:W-:-:S03]  /*c1b0*/  ISETP.NE.AND P0, PT, R0, 0x7, PT ;  /* 0x000000070000780c */ /* 0x002fc60003f05270 */
[----:B------:R1:W-:Y:S01]  /*c1c0*/  @!P2 STG.E desc[UR12][R2.64+0x20], R21 ;  /* 0x000020150200a986 */ /* 0x0003e2000c10190c */
[----:B--2---:R-:W-:-:S09]  /*c1d0*/  IMAD.U32 R19, RZ, RZ, UR10 ;  /* 0x0000000aff137e24 */ /* 0x004fd2000f8e00ff */
[----:B------:R-:W-:Y:S05]  /*c1e0*/  @P0 BRA `(.L_x_5545) ;  /* 0x0000000000580947 */ /* 0x000fea0003800000 */
[----:B------:R-:W-:Y:S01]  /*c1f0*/  BAR.SYNC.DEFER_BLOCKING 0x1, 0x120 ;  /* 0x0044800000007b1d */ /* 0x000fe20000010000 */
[----:B------:R-:W-:-:S05]  /*c200*/  ELECT P0, URZ, PT ;  /* 0x00000000003f782f */ /* 0x000fca0003800000 */
[----:B------:R-:W-:Y:S08]  /*c210*/  BSSY B0, `(.L_x_5545) ;  /* 0x0000013000007945 */ /* 0x000ff00003800000 */
[----:B------:R-:W-:Y:S05]  /*c220*/  @!P0 BRA `(.L_x_5546) ;  /* 0x0000000000448947 */ /* 0x000fea0003800000 */
[----:B------:R-:W-:Y:S01]  /*c230*/  ULDC.64 UR6, c[0x0][0x198] ;  /* 0x0000660000067ab9 */ /* 0x000fe20000000a00 */
[----:B------:R-:W-:Y:S01]  /*c240*/  UMOV UR33, URZ ;  /* 0x0000003f00217c82 */ /* 0x000fe20008000000 */
[----:B------:R-:W-:Y:S02]  /*c250*/  UIADD3 UR4, UP0, UR6, 0x9f0, URZ ;  /* 0x000009f006047890 */ /* 0x000fe4000ff1e03f */
[----:B------:R-:W-:Y:S02]  /*c260*/  UIADD3 UR6, UR39, 0x4000, URZ ;  /* 0x0000400027067890 */ /* 0x000fe4000fffe03f */
[----:B------:R-:W-:Y:S01]  /*c270*/  UIADD3.X UR5, URZ, UR7, URZ, UP0, !UPT ;  /* 0x000000073f057290 */ /* 0x000fe200087fe43f */
[----:B------:R-:W-:Y:S01]  /*c280*/  UMOV UR37, URZ ;  /* 0x0000003f00257c82 */ /* 0x000fe20008000000 */
[----:B------:R-:W-:Y:S01]  /*c290*/  UMOV UR32, UR39 ;  /* 0x0000002700207c82 */ /* 0x000fe20008000000 */
[----:B------:R-:W-:-:S06]  /*c2a0*/  UMOV UR7, 0x40 ;  /* 0x0000004000077882 */ /* 0x000fcc0000000000 */
[----:B------:R2:W-:Y:S02]  /*c2b0*/  UTMASTG.5D [UR32], [UR4] ;  /* 0x00000020040073b5 */ /* 0x0005e40008020000 */
[----:B--2---:R-:W-:Y:S01]  /*c2c0*/  UMOV UR32, UR6 ;  /* 0x0000000600207c82 */ /* 0x004fe20008000000 */
[----:B------:R-:W-:Y:S01]  /*c2d0*/  UMOV UR33, UR7 ;  /* 0x0000000700217c82 */ /* 0x000fe20008000000 */
[----:B------:R-:W-:Y:S01]  /*c2e0*/  UIADD3 UR6, UR39, 0x34820, URZ ;  /* 0x0003482027067890 */ /* 0x000fe2000fffe03f */
[----:B------:R2:W-:Y:S03]  /*c2f0*/  UTMASTG.5D [UR32], [UR4] ;  /* 0x00000020040073b5 */ /* 0x0005e60008020000 */
[----:B------:R-:W-:Y:S01]  /*c300*/  UPRMT UR6, URZ, 0x654, UR6 ;  /* 0x000006543f067896 */ /* 0x000fe20008000006 */
[----:B------:R0:W-:Y:S01]  /*c310*/  UTMACMDFLUSH ;  /* 0x00000000000079b7 */ /* 0x0001e20000000000 */
[----:B------:R-:W-:-:S07]  /*c320*/  DEPBAR.LE SB0, 0x0 ;  /* 0x000080000000791a */ /* 0x000fce0000000000 */
[----:B--2---:R-:W-:Y:S03]  /*c330*/  SYNCS.ARRIVE.TRANS64.RED.A1T0 RZ, [UR6], RZ ;  /* 0x000000ffffff79a7 */ /* 0x004fe60008100406 */
.L_x_5546:
[----:B------:R-:W-:Y:S05]  /*c340*/  BSYNC B0 ;  /* 0x0000000000007941 */ /* 0x000fea0003800000 */
.L_x_5545:
[----:B------:R-:W2:Y:S01]  /*c350*/  LDC R0, c[0x0][0xda4] ;  /* 0x00036900ff007b82 */ /* 0x000ea20000000800 */
[----:B------:R-:W-:Y:S01]  /*c360*/  R2UR UR5, R19 ;  /* 0x00000000130572ca */ /* 0x000fe200000e0000 */
[----:B------:R-:W-:Y:S01]  /*c370*/  UIADD3 UR38, UR38, 0x1, URZ ;  /* 0x0000000126267890 */ /* 0x000fe2000fffe03f */
[----:B------:R-:W-:-:S03]  /*c380*/  R2UR UR4, R22 ;  /* 0x00000000160472ca */ /* 0x000fc600000e0000 */
[----:B------:R-:W-:-:S04]  /*c390*/  UISETP.NE.AND UP0, UPT, UR38, 0x2, UPT ;  /* 0x000000022600788c */ /* 0x000fc8000bf05270 */
[----:B------:R-:W-:-:S06]  /*c3a0*/  USEL UR38, UR38, URZ, UP0 ;  /* 0x0000003f26267287 */ /* 0x000fcc0008000000 */
[----:B------:R-:W-:-:S06]  /*c3b0*/  UIADD3 UR4, UR4, 0x1, URZ ;  /* 0x0000000104047890 */ /* 0x000fcc000fffe03f */
[----:B------:R-:W-:Y:S01]  /*c3c0*/  IMAD.U32 R22, RZ, RZ, UR4 ;  /* 0x00000004ff167e24 */ /* 0x000fe2000f8e00ff */
[----:B------:R-:W-:Y:S01]  /*c3d0*/  USEL UR4, URZ, 0x1, UP0 ;  /* 0x000000013f047887 */ /* 0x000fe20008000000 */
[----:B--2---:R-:W-:-:S03]  /*c3e0*/  ISETP.LE.AND P0, PT, R0, UR5, PT ;  /* 0x0000000500007c0c */ /* 0x004fc6000bf03270 */
[----:B------:R-:W-:-:S10]  /*c3f0*/  ULOP3.LUT UR61, UR61, UR4, URZ, 0x3c, !UPT ;  /* 0x000000043d3d7292 */ /* 0x000fd4000f8e3c3f */
[----:B------:R-:W-:Y:S05]  /*c400*/  @!P0 BRA `(.L_x_5547) ;  /* 0xffffff48006c8947 */ /* 0x000fea000383ffff */
[----:B------:R-:W-:Y:S05]  /*c410*/  EXIT ;  /* 0x000000000000794d */ /* 0x000fea0003800000 */
.L_x_5523:
        /* <DEDUP_REMOVED lines=20> */
.L_x_5591:
        /* <DEDUP_REMOVED lines=21> */
[----:B-1----:R-:W-:-:S05]  /*c6b0*/  IMAD R8, R4, UR4, RZ ;  /* 0x0000000404087c24 */ /* 0x002fca000f8e02ff */
[----:B------:R2:W-:Y:S01]  /*c6c0*/  STL [R1+0x14], R8 ;  /* 0x0000140801007387 */ /* 0x0005e20000100800 */
[----:B----4-:R-:W-:-:S05]  /*c6d0*/  @P1 IMAD.HI.U32 R2, R6, R2, RZ ;  /* 0x0000000206021227 */ /* 0x010fca00078e00ff */
[----:B------:R-:W-:Y:S02]  /*c6e0*/  @P1 SHF.R.U32.HI R19, RZ, R3, R2 ;  /* 0x00000003ff131219 */ /* 0x000fe40000011602 */
[----:B------:R-:W-:-:S03]  /*c6f0*/  MOV R2, 0x400 ;  /* 0x0000040000027802 */ /* 0x000fc60000000f00 */
[----:B------:R-:W-:Y:S01]  /*c700*/  IMAD.MOV R3, RZ, RZ, -R19 ;  /* 0x000000ffff037224 */ /* 0x000fe200078e0a13 */
[----:B---3--:R-:W-:Y:S01]  /*c710*/  LEA R7, R5, R2, 0x18 ;  /* 0x0000000205077211 */ /* 0x008fe200078ec0ff */
[----:B------:R-:W-:-:S04]  /*c720*/  VIADD R2, R8, 0xaf ;  /* 0x000000af08027836 */ /* 0x000fc80000000000 */
[----:B------:R-:W-:Y:S01]  /*c730*/  VIADD R4, R7, 0x1e400 ;  /* 0x0001e40007047836 */ /* 0x000fe20000000000 */
[----:B------:R2:W-:Y:S01]  /*c740*/  STL [R1+0x4], R7 ;  /* 0x0000040701007387 */ /* 0x0005e20000100800 */
[----:B------:R-:W-:-:S03]  /*c750*/  IMAD.HI R2, R2, 0x2e8ba2e9, RZ ;  /* 0x2e8ba2e902027827 */ /* 0x000fc600078e02ff */
        /* <DEDUP_REMOVED lines=23> */
.L_x_5549:
        /* <DEDUP_REMOVED lines=20> */
.L_x_5551:
        /* <DEDUP_REMOVED lines=16> */
.L_x_5550:
        /* <DEDUP_REMOVED lines=16> */
[----:B------:R-:W-:Y:S01]  /*cc10*/  @P1 SHF.R.U32.HI R0, RZ, R3, R2 ;  /* 0x00000003ff001219 */ /* 0x000fe20000011602 */
[----:B------:R-:W-:Y:S01]  /*cc20*/  IMAD.MOV.U32 R4, RZ, RZ, R19 ;  /* 0x000000ffff047224 */ /* 0x000fe200078e0013 */
[----:B------:R-:W1:Y:S02]  /*cc30*/  @P0 LDC.64 R2, c[0x0][0x9f8] ;  /* 0x00027e00ff020b82 */ /* 0x000e640000000a00 */
        /* <DEDUP_REMOVED lines=11> */
.L_x_5552:
        /* <DEDUP_REMOVED lines=14> */
.L_x_5553:
        /* <DEDUP_REMOVED lines=16> */
.L_x_5607:
[----:B------:R-:W2:Y:S01]  /*ced0*/  LDL R6, [R1+0xc] ;  /* 0x00000c0001067983 */ /* 0x000ea20000100800 */
[----:B------:R-:W-:Y:S01]  /*cee0*/  UMOV UR4, 0xffffffff ;  /* 0xffffffff00047882 */ /* 0x000fe20000000000 */
[----:B------:R-:W-:Y:S01]  /*cef0*/  SHF.R.S32.HI R11, RZ, 0x1f, R4 ;  /* 0x0000001fff0b7819 */ /* 0x000fe20000011404 */
[----:B--2---:R-:W-:Y:S01]  /*cf00*/  VIADD R10, R6, 0xffffffff ;  /* 0xffffffff060a7836 */ /* 0x004fe20000000000 */
[----:B------:R-:W-:Y:S06]  /*cf10*/  BRA.DIV UR4, `(.L_x_5555) ;  /* 0x0000002604b07947 */ /* 0x000fec000b800000 */
[----:B------:R-:W-:-:S13]  /*cf20*/  ELECT P6, URZ, PT ;  /* 0x00000000003f782f */ /* 0x000fda00038c0000 */
.L_x_5610:
[----:B------:R-:W-:Y:S05]  /*cf30*/  @!P6 BRA `(.L_x_5556) ;  /* 0x000000040000e947 */ /* 0x000fea0003800000 */
[----:B------:R-:W-:Y:S02]  /*cf40*/  IMAD.MOV.U32 R18, RZ, RZ, R10 ;  /* 0x000000ffff127224 */ /* 0x000fe400078e000a */
        /* <DEDUP_REMOVED lines=21> */
.L_x_5557:
[----:B------:R-:W2:Y:S01]  /*d0a0*/  S2R R7, SR_CgaCtaId ;  /* 0x0000000000077919 */ /* 0x000ea20000008800 */
[----:B------:R-:W-:-:S04]  /*d0b0*/  MOV R6, 0x400 ;  /* 0x0000040000067802 */ /* 0x000fc80000000f00 */
[----:B--2---:R-:W-:Y:S02]  /*d0c0*/  LEA R6, R7, R6, 0x18 ;  /* 0x0000000607067211 */ /* 0x004fe400078ec0ff */
[----:B------:R-:W-:-:S03]  /*d0d0*/  SHF.L.U32 R7, R17, 0x1f, RZ ;  /* 0x0000001f11077819 */ /* 0x000fc600000006ff */
[----:B------:R-:W-:-:S04]  /*d0e0*/  IMAD R6, R16, 0x8, R6 ;  /* 0x0000000810067824 */ /* 0x000fc800078e0206 */
[----:B------:R-:W2:Y:S02]  /*d0f0*/  SYNCS.PHASECHK.TRANS64.TRYWAIT P1, [R6+URZ+0x34840], R7 ;  /* 0x03484007060075a7 */ /* 0x000ea4000802017f */
[----:B--2---:R-:W-:Y:S05]  /*d100*/  @!P1 BRA `(.L_x_5558) ;  /* 0x0000002400549947 */ /* 0x004fea0003800000 */
.L_x_5611:
        /* <DEDUP_REMOVED lines=11> */
.L_x_5559:
        /* <DEDUP_REMOVED lines=10> */
[----:B------:R-:W-:-:S06]  /*d260*/  UMOV UR15, 0x40 ;  /* 0x00000040000f7882 */ /* 0x000fcc0000000000 */
[----:B------:R-:W-:Y:S02]  /*d270*/  UIADD3 UR9, UR9, 0x34830, URZ ;  /* 0x0003483009097890 */ /* 0x000fe4000fffe03f */
[----:B------:R-:W-:Y:S01]  /*d280*/  UIMAD UR11, UR11, 0xb0, URZ ;  /* 0x000000b00b0b78a4 */ /* 0x000fe2000f8e023f */
[----:B---3--:R-:W-:-:S05]  /*d290*/  LEA R7, R9, R7, 0x18 ;  /* 0x0000000709077211 */ /* 0x008fca00078ec0ff */
[----:B------:R-:W-:-:S05]  /*d2a0*/  IMAD R6, R16, 0xb000, R7 ;  /* 0x0000b00010067824 */ /* 0x000fca00078e0207 */
[----:B------:R-:W-:-:S13]  /*d2b0*/  R2UR UR6, R6 ;  /* 0x00000000060672ca */ /* 0x000fda00000e0000 */
[----:B------:R-:W-:Y:S02]  /*d2c0*/  UIADD3 UR8, UR6, 0x1e400, URZ ;  /* 0x0001e40006087890 */ /* 0x000fe4000fffe03f */
[----:B------:R-:W-:-:S03]  /*d2d0*/  UIADD3 UR14, UR6, 0x23c00, URZ ;  /* 0x00023c00060e7890 */ /* 0x000fc6000fffe03f */
[----:B------:R-:W-:-:S04]  /*d2e0*/  UMOV UR6, 0x0 ;  /* 0x0000000000067882 */ /* 0x000fc80000000000 */
[----:B------:R2:W-:Y:S02]  /*d2f0*/  UTMALDG.4D [UR8], [UR4], desc[UR6] ;  /* 0x00000608040075b4 */ /* 0x0005e40008019000 */
[----:B--2---:R-:W-:Y:S01]  /*d300*/  UMOV UR8, UR14 ;  /* 0x0000000e00087c82 */ /* 0x004fe20008000000 */
[----:B------:R-:W-:Y:S02]  /*d310*/  UMOV UR10, UR15 ;  /* 0x0000000f000a7c82 */ /* 0x000fe40008000000 */
[----:B------:R2:W-:Y:S02]  /*d320*/  UTMALDG.4D [UR8], [UR4], desc[UR6] ;  /* 0x00000608040075b4 */ /* 0x0005e40008019000 */
[----:B--2---:R-:W-:Y:S01]  /*d330*/  NOP ;  /* 0x0000000000007918 */ /* 0x004fe20000000000 */
.L_x_5556:
[----:B------:R-:W2:Y:S04]  /*d340*/  LDL.LU R14, [R1] ;  /* 0x00000000010e7983 */ /* 0x000ea80000300800 */
[----:B-1----:R-:W3:Y:S01]  /*d350*/  LDL R13, [R1+0x18] ;  /* 0x00001800010d7983 */ /* 0x002ee20000100800 */
[----:B------:R-:W-:-:S03]  /*d360*/  MOV R9, 0x400 ;  /* 0x0000040000097802 */ /* 0x000fc60000000f00 */
[----:B------:R-:W4:Y:S01]  /*d370*/  LDL.LU R7, [R1+0x14] ;  /* 0x0000140001077983 */ /* 0x000f220000300800 */
[----:B------:R-:W1:Y:S01]  /*d380*/  S2R R12, SR_CgaCtaId ;  /* 0x00000000000c7919 */ /* 0x000e620000008800 */
[----:B------:R-:W-:Y:S05]  /*d390*/  WARPSYNC.ALL ;  /* 0x0000000000007948 */ /* 0x000fea0003800000 */
[----:B------:R-:W-:-:S13]  /*d3a0*/  ELECT P1, URZ, PT ;  /* 0x00000000003f782f */ /* 0x000fda0003820000 */
[C---:B------:R-:W-:Y:S01]  /*d3b0*/  @P1 R2UR UR13, R19.reuse ;  /* 0x00000000130d12ca */ /* 0x040fe200000e0000 */
[----:B------:R-:W-:Y:S01]  /*d3c0*/  UIADD3 UR4, UP0, UR36, 0x270, URZ ;  /* 0x0000027024047890 */ /* 0x000fe2000ff1e03f */
[C---:B------:R-:W-:Y:S02]  /*d3d0*/  @P1 R2UR UR11, R8.reuse ;  /* 0x00000000080b12ca */ /* 0x040fe400000e0000 */
[----:B------:R-:W-:Y:S02]  /*d3e0*/  @P1 R2UR UR21, R19 ;  /* 0x00000000131512ca */ /* 0x000fe400000e0000 */
[----:B------:R-:W-:Y:S01]  /*d3f0*/  @P1 R2UR UR19, R8 ;  /* 0x00000000081312ca */ /* 0x000fe200000e0000 */
[----:B------:R-:W-:Y:S01]  /*d400*/  UIADD3.X UR5, URZ, UR37, URZ, UP0, !UPT ;  /* 0x000000253f057290 */ /* 0x000fe200087fe43f */
[----:B-1----:R-:W-:-:S04]  /*d410*/  LEA R9, R12, R9, 0x18 ;  /* 0x000000090c097211 */ /* 0x002fc800078ec0ff */
[----:B------:R-:W-:Y:S01]  /*d420*/  R2UR UR16, R9 ;  /* 0x00000000091072ca */ /* 0x000fe200000e0000 */
[----:B------:R-:W-:Y:S01]  /*d430*/  @P1 IMAD.MOV.U32 R6, RZ, RZ, 0x8000 ;  /* 0x00008000ff061424 */ /* 0x000fe200078e00ff */
[----:B------:R-:W-:Y:S11]  /*d440*/  BAR.SYNC.DEFER_BLOCKING 0x8, 0x120 ;  /* 0x0204800000007b1d */ /* 0x000ff60000010000 */
[----:B------:R-:W-:-:S02]  /*d450*/  UIADD3 UR8, UR16, 0x16400, URZ ;  /* 0x0001640010087890 */ /* 0x000fc4000fffe03f */
[----:B------:R-:W-:Y:S02]  /*d460*/  UIADD3 UR9, UR16, 0x34800, URZ ;  /* 0x0003480010097890 */ /* 0x000fe4000fffe03f */
[----:B------:R-:W-:Y:S01]  /*d470*/  UIADD3 UR16, UR16, 0x1a400, URZ ;  /* 0x0001a40010107890 */ /* 0x000fe2000fffe03f */
[----:B------:R-:W-:Y:S01]  /*d480*/  UMOV UR6, 0x0 ;  /* 0x0000000000067882 */ /* 0x000fe20000000000 */
[----:B------:R-:W-:Y:S01]  /*d490*/  UMOV UR7, 0x12f00000 ;  /* 0x12f0000000077882 */ /* 0x000fe20000000000 */
[----:B------:R-:W-:Y:S01]  /*d4a0*/  UMOV UR10, URZ ;  /* 0x0000003f000a7c82 */ /* 0x000fe20008000000 */
[----:B------:R3:W-:Y:S01]  /*d4b0*/  @P1 SYNCS.ARRIVE.TRANS64 RZ, [R9+URZ+0x34800], R6 ;  /* 0x0348000609ff19a7 */ /* 0x0007e2000800003f */
[----:B------:R-:W-:Y:S01]  /*d4c0*/  UMOV UR14, 0x0 ;  /* 0x00000000000e7882 */ /* 0x000fe20000000000 */
[----:B------:R-:W-:Y:S01]  /*d4d0*/  UMOV UR15, 0x12f00000 ;  /* 0x12f00000000f7882 */ /* 0x000fe20000000000 */
[----:B------:R-:W-:Y:S01]  /*d4e0*/  UMOV UR18, 0x40 ;  /* 0x0000004000127882 */ /* 0x000fe20000000000 */
[----:B------:R-:W-:Y:S01]  /*d4f0*/  UMOV UR17, UR9 ;  /* 0x0000000900117c82 */ /* 0x000fe20008000000 */
[----:B------:R-:W-:Y:S01]  /*d500*/  BSSY B0, `(.L_x_5560) ;  /* 0x000000a000007945 */ /* 0x000fe20003800000 */
[----:B--2---:R-:W-:-:S02]  /*d510*/  @P1 R2UR UR12, R14 ;  /* 0x000000000e0c12ca */ /* 0x004fc400000e0000 */
[----:B------:R-:W-:Y:S02]  /*d520*/  @P1 R2UR UR20, R14 ;  /* 0x000000000e1412ca */ /* 0x000fe400000e0000 */
[----:B---3--:R-:W-:-:S04]  /*d530*/  LOP3.LUT R6, R13, 0x1, RZ, 0xc, !PT ;  /* 0x000000010d067812 */ /* 0x008fc800078e0cff */
[----:B------:R-:W-:-:S05]  /*d540*/  SHF.L.U32 R6, R6, 0x1f, RZ ;  /* 0x0000001f06067819 */ /* 0x000fca00000006ff */
[----:B------:R1:W-:Y:S02]  /*d550*/  UTMALDG.4D [UR8], [UR4], desc[UR6] ;  /* 0x00000608040075b4 */ /* 0x0003e40008019000 */
[----:B------:R1:W-:Y:S01]  /*d560*/  UTMALDG.4D [UR16], [UR4], desc[UR14] ;  /* 0x00000e10040075b4 */ /* 0x0003e20008019000 */
[----:B------:R-:W2:Y:S01]  /*d570*/  SYNCS.PHASECHK.TRANS64.TRYWAIT P1, [R9+URZ+0x34820], R6 ;  /* 0x03482006090075a7 */ /* 0x000ea2000802017f */
[----:B----4-:R-:W-:Y:S01]  /*d580*/  ISETP.GE.AND P2, PT, R7, 0xb1, PT ;  /* 0x000000b10700780c */ /* 0x010fe20003f46270 */
[----:B-12---:R-:W-:-:S12]  /*d590*/  @!P1 BRA `(.L_x_5561) ;  /* 0x0000002000449947 */ /* 0x006fd80003800000 */
.L_x_5612:
[----:B------:R-:W-:Y:S05]  /*d5a0*/  BSYNC B0 ;  /* 0x0000000000007941 */ /* 0x000fea0003800000 */
.L_x_5560:
        /* <DEDUP_REMOVED lines=37> */
.L_x_5566:
[----:B-1----:R-:W1:Y:S01]  /*d800*/  S2R R3, SR_CgaCtaId ;  /* 0x0000000000037919 */ /* 0x002e620000008800 */
[----:B------:R-:W-:-:S04]  /*d810*/  MOV R2, 0x400 ;  /* 0x0000040000027802 */ /* 0x000fc80000000f00 */
[----:B-1----:R-:W-:Y:S02]  /*d820*/  LEA R2, R3, R2, 0x18 ;  /* 0x0000000203027211 */ /* 0x002fe400078ec0ff */
[----:B------:R-:W-:-:S03]  /*d830*/  SHF.L.U32 R3, R12, 0x1f, RZ ;  /* 0x0000001f0c037819 */ /* 0x000fc600000006ff */
[----:B------:R-:W-:-:S04]  /*d840*/  IMAD R2, R7, 0x8, R2 ;  /* 0x0000000807027824 */ /* 0x000fc800078e0202 */
[----:B------:R-:W1:Y:S02]  /*d850*/  SYNCS.PHASECHK.TRANS64.TRYWAIT P1, [R2+URZ+0x34840], R3 ;  /* 0x03484003020075a7 */ /* 0x000e64000802017f */
[----:B-1----:R-:W-:Y:S05]  /*d860*/  @!P1 BRA `(.L_x_5567) ;  /* 0x0000001c00b09947 */ /* 0x002fea0003800000 */
.L_x_5613:
        /* <DEDUP_REMOVED lines=11> */
.L_x_5568:
        /* <DEDUP_REMOVED lines=14> */
[----:B--2---:R-:W-:-:S05]  /*da00*/  LEA R3, R9, R3, 0x18 ;  /* 0x0000000309037211 */ /* 0x004fca00078ec0ff */
[----:B------:R-:W-:-:S05]  /*da10*/  IMAD R2, R7, 0xb000, R3 ;  /* 0x0000b00007027824 */ /* 0x000fca00078e0203 */
[----:B------:R-:W-:Y:S01]  /*da20*/  R2UR UR8, R2 ;  /* 0x00000000020872ca */ /* 0x000fe200000e0000 */
[----:B------:R-:W-:Y:S01]  /*da30*/  VIADD R2, R3, 0x34800 ;  /* 0x0003480003027836 */ /* 0x000fe20000000000 */
[----:B------:R-:W-:-:S03]  /*da40*/  SHF.L.U32 R3, R17, 0x1f, RZ ;  /* 0x0000001f11037819 */ /* 0x000fc600000006ff */
[----:B------:R-:W-:-:S08]  /*da50*/  IMAD R2, R16, 0x8, R2 ;  /* 0x0000000810027824 */ /* 0x000fd000078e0202 */
[----:B------:R-:W-:Y:S02]  /*da60*/  UIADD3 UR14, UR8, 0x1e400, URZ ;  /* 0x0001e400080e7890 */ /* 0x000fe4000fffe03f */
[----:B------:R-:W-:-:S05]  /*da70*/  UIADD3 UR15, UR8, 0x23c00, URZ ;  /* 0x00023c00080f7890 */ /* 0x000fca000fffe03f */
[----:B------:R-:W-:Y:S02]  /*da80*/  UMOV UR8, UR14 ;  /* 0x0000000e00087c82 */ /* 0x000fe40008000000 */
[----:B------:R1:W-:Y:S02]  /*da90*/  UTMALDG.4D [UR8], [UR4], desc[UR6] ;  /* 0x00000608040075b4 */ /* 0x0003e40008019000 */
[----:B-1----:R-:W-:Y:S01]  /*daa0*/  UMOV UR8, UR15 ;  /* 0x0000000f00087c82 */ /* 0x002fe20008000000 */
[----:B------:R-:W-:Y:S02]  /*dab0*/  UMOV UR10, UR16 ;  /* 0x00000010000a7c82 */ /* 0x000fe40008000000 */
[----:B------:R1:W-:Y:S01]  /*dac0*/  UTMALDG.4D [UR8], [UR4], desc[UR6] ;  /* 0x00000608040075b4 */ /* 0x0003e20008019000 */
[----:B------:R-:W2:Y:S02]  /*dad0*/  SYNCS.PHASECHK.TRANS64.TRYWAIT P1, [R2+URZ+0x60], R3 ;  /* 0x00006003020075a7 */ /* 0x000ea4000802017f */
[----:B-12---:R-:W-:Y:S05]  /*dae0*/  @!P1 BRA `(.L_x_5569) ;  /* 0x0000001c00249947 */ /* 0x006fea0003800000 */
.L_x_5614:
        /* <DEDUP_REMOVED lines=12> */
.L_x_5570:
        /* <DEDUP_REMOVED lines=12> */
[----:B------:R-:W-:-:S03]  /*dc70*/  IMAD.MOV.U32 R18, RZ, RZ, R6 ;  /* 0x000000ffff127224 */ /* 0x000fc600078e0006 */
        /* <DEDUP_REMOVED lines=8> */
[----:B------:R-:W-:-:S07]  /*dd00*/  UIADD3 UR14, UR14, 0x5c00, URZ ;  /* 0x00005c000e0e7890 */ /* 0x000fce000fffe03f */
[----:B------:R1:W-:Y:S02]  /*dd10*/  UTMALDG.4D [UR8], [UR4], desc[UR6] ;  /* 0x00000608040075b4 */ /* 0x0003e40008019000 */
[----:B-1----:R-:W-:Y:S01]  /*dd20*/  UMOV UR8, UR14 ;  /* 0x0000000e00087c82 */ /* 0x002fe20008000000 */
[----:B------:R-:W-:Y:S02]  /*dd30*/  UMOV UR10, UR15 ;  /* 0x0000000f000a7c82 */ /* 0x000fe40008000000 */
[----:B------:R1:W-:Y:S02]  /*dd40*/  UTMALDG.4D [UR8], [UR4], desc[UR6] ;  /* 0x00000608040075b4 */ /* 0x0003e40008019000 */
[----:B-1----:R-:W-:Y:S01]  /*dd50*/  NOP ;  /* 0x0000000000007918 */ /* 0x002fe20000000000 */
.L_x_5565:
[----:B------:R-:W-:Y:S05]  /*dd60*/  BSYNC B0 ;  /* 0x0000000000007941 */ /* 0x000fea0003800000 */
.L_x_5564:
[----:B------:R-:W2:Y:S01]  /*dd70*/  LDL.LU R2, [R1+0xc] ;  /* 0x00000c0001027983 */ /* 0x000ea20000300800 */
[----:B------:R-:W-:Y:S02]  /*dd80*/  IMAD.MOV.U32 R16, RZ, RZ, R7 ;  /* 0x000000ffff107224 */ /* 0x000fe400078e0007 */
[----:B------:R-:W-:Y:S02]  /*dd90*/  IMAD.MOV.U32 R17, RZ, RZ, R12 ;  /* 0x000000ffff117224 */ /* 0x000fe400078e000c */
[----:B--2---:R-:W-:-:S07]  /*dda0*/  VIADD R6, R2, 0xfffffffd ;  /* 0xfffffffd02067836 */ /* 0x004fce0000000000 */
.L_x_5563:
[----:B------:R-:W-:Y:S01]  /*ddb0*/  IMAD.MOV R13, RZ, RZ, -R13 ;  /* 0x000000ffff0d7224 */ /* 0x000fe200078e0a0d */
[----:B------:R-:W-:Y:S04]  /*ddc0*/  BSSY B0, `(.L_x_5562) ;  /* 0x00000e4000007945 */ /* 0x000fe80003800000 */
[----:B------:R-:W-:-:S13]  /*ddd0*/  ISETP.NE.AND P1, PT, R10, R13, PT ;  /* 0x0000000d0a00720c */ /* 0x000fda0003f25270 */
[----:B------:R-:W-:Y:S05]  /*dde0*/  @!P1 BRA `(.L_x_5571) ;  /* 0x0000000c00849947 */ /* 0x000fea0003800000 */
[----:B------:R-:W-:-:S07]  /*ddf0*/  IMAD.MOV.U32 R8, RZ, RZ, R5 ;  /* 0x000000ffff087224 */ /* 0x000fce00078e0005 */
.L_x_5586:
        /* <DEDUP_REMOVED lines=28> */
.L_x_5574:
[----:B------:R-:W2:Y:S01]  /*dfc0*/  S2R R3, SR_CgaCtaId ;  /* 0x0000000000037919 */ /* 0x000ea20000008800 */
[----:B------:R-:W-:-:S04]  /*dfd0*/  MOV R2, 0x400 ;  /* 0x0000040000027802 */ /* 0x000fc80000000f00 */
[----:B--2---:R-:W-:Y:S02]  /*dfe0*/  LEA R2, R3, R2, 0x18 ;  /* 0x0000000203027211 */ /* 0x004fe400078ec0ff */
[----:B------:R-:W-:-:S03]  /*dff0*/  SHF.L.U32 R3, R10, 0x1f, RZ ;  /* 0x0000001f0a037819 */ /* 0x000fc600000006ff */
[----:B------:R-:W-:-:S04]  /*e000*/  IMAD R2, R7, 0x8, R2 ;  /* 0x0000000807027824 */ /* 0x000fc800078e0202 */
[----:B------:R-:W2:Y:S02]  /*e010*/  SYNCS.PHASECHK.TRANS64.TRYWAIT P1, [R2+URZ+0x34840], R3 ;  /* 0x03484003020075a7 */ /* 0x000ea4000802017f */
[----:B--2---:R-:W-:Y:S05]  /*e020*/  @!P1 BRA `(.L_x_5575) ;  /* 0x0000001400e89947 */ /* 0x004fea0003800000 */
.L_x_5615:
        /* <DEDUP_REMOVED lines=11> */
.L_x_5576:
        /* <DEDUP_REMOVED lines=12> */
[----:B------:R-:W-:-:S04]  /*e1a0*/  SHF.L.U32 R17, R17, 0x1f, RZ ;  /* 0x0000001f11117819 */ /* 0x000fc800000006ff */
        /* <DEDUP_REMOVED lines=16> */
.L_x_5616:
[----:B------:R-:W-:Y:S05]  /*e2b0*/  @P2 BRA `(.L_x_5578) ;  /* 0x00000000001c2947 */ /* 0x000fea0003800000 */
[----:B------:R-:W2:Y:S01]  /*e2c0*/  S2R R9, SR_TID.X ;  /* 0x0000000000097919 */ /* 0x000ea20000002100 */
[----:B------:R-:W-:-:S04]  /*e2d0*/  IMAD.MOV.U32 R3, RZ, RZ, 0xb000 ;  /* 0x0000b000ff037424 */ /* 0x000fc800078e00ff */
[----:B------:R3:W-:Y:S01]  /*e2e0*/  SYNCS.ARRIVE.TRANS64 RZ, [R2+URZ+0x50], R3 ;  /* 0x0000500302ff79a7 */ /* 0x0007e2000800003f */
[----:B--2---:R-:W-:-:S04]  /*e2f0*/  LOP3.LUT R9, R9, 0x1f, RZ, 0xc0, !PT ;  /* 0x0000001f09097812 */ /* 0x004fc800078ec0ff */
[----:B------:R-:W-:-:S13]  /*e300*/  ISETP.NE.AND P1, PT, R9, RZ, PT ;  /* 0x000000ff0900720c */ /* 0x000fda0003f25270 */
[----:B---3--:R-:W-:Y:S05]  /*e310*/  @!P1 BRA `(.L_x_5578) ;  /* 0x0000000000049947 */ /* 0x008fea0003800000 */
[----:B------:R-:W-:Y:S01]  /*e320*/  BPT.TRAP 0x1 ;  /* 0x000000040000795c */ /* 0x000fe20000300000 */
.L_x_5578:
        /* <DEDUP_REMOVED lines=11> */
[----:B------:R-:W-:-:S02]  /*e3e0*/  IMAD.MOV.U32 R18, RZ, RZ, R12 ;  /* 0x000000ffff127224 */ /* 0x000fc400078e000c */
[----:B------:R-:W-:-:S03]  /*e3f0*/  IMAD.MOV.U32 R5, RZ, RZ, R8 ;  /* 0x000000ffff057224 */ /* 0x000fc600078e0008 */
[----:B------:R-:W-:Y:S02]  /*e400*/  UIMAD UR11, UR11, 0xb0, URZ ;  /* 0x000000b00b0b78a4 */ /* 0x000fe4000f8e023f */
[----:B------:R-:W-:Y:S01]  /*e410*/  UIADD3 UR9, UR9, 0x50, URZ ;  /* 0x0000005009097890 */ /* 0x000fe2000fffe03f */
[----:B--2---:R-:W-:-:S05]  /*e420*/  LEA R3, R9, R3, 0x18 ;  /* 0x0000000309037211 */ /* 0x004fca00078ec0ff */
        /* <DEDUP_REMOVED lines=10> */
.L_x_5573:
[----:B------:R-:W-:Y:S05]  /*e4d0*/  BSYNC B1 ;  /* 0x0000000000017941 */ /* 0x000fea0003800000 */
.L_x_5572:
        /* <DEDUP_REMOVED lines=28> */
.L_x_5581:
[----:B------:R-:W2:Y:S01]  /*e6a0*/  S2R R3, SR_CgaCtaId ;  /* 0x0000000000037919 */ /* 0x000ea20000008800 */
[----:B------:R-:W-:-:S04]  /*e6b0*/  MOV R2, 0x400 ;  /* 0x0000040000027802 */ /* 0x000fc80000000f00 */
[----:B--2---:R-:W-:Y:S02]  /*e6c0*/  LEA R2, R3, R2, 0x18 ;  /* 0x0000000203027211 */ /* 0x004fe400078ec0ff */
[----:B------:R-:W-:-:S03]  /*e6d0*/  SHF.L.U32 R3, R17, 0x1f, RZ ;  /* 0x0000001f11037819 */ /* 0x000fc600000006ff */
[----:B------:R-:W-:-:S04]  /*e6e0*/  IMAD R2, R16, 0x8, R2 ;  /* 0x0000000810027824 */ /* 0x000fc800078e0202 */
[----:B------:R-:W2:Y:S02]  /*e6f0*/  SYNCS.PHASECHK.TRANS64.TRYWAIT P1, [R2+URZ+0x34840], R3 ;  /* 0x03484003020075a7 */ /* 0x000ea4000802017f */
[----:B--2---:R-:W-:Y:S05]  /*e700*/  @!P1 BRA `(.L_x_5582) ;  /* 0x0000001000589947 */ /* 0x004fea0003800000 */
.L_x_5617:
        /* <DEDUP_REMOVED lines=11> */
.L_x_5583:
        /* <DEDUP_REMOVED lines=10> */
[----:B------:R-:W-:-:S06]  /*e860*/  UMOV UR16, 0x40 ;  /* 0x0000004000107882 */ /* 0x000fcc0000000000 */
[----:B------:R-:W-:Y:S01]  /*e870*/  UIMAD UR11, UR11, 0xb0, URZ ;  /* 0x000000b00b0b78a4 */ /* 0x000fe2000f8e023f */
[----:B-1----:R-:W-:-:S05]  /*e880*/  LEA R9, R13, R9, 0x18 ;  /* 0x000000090d097211 */ /* 0x002fca00078ec0ff */
[----:B--2---:R-:W-:-:S04]  /*e890*/  VIADD R2, R9, 0x34800 ;  /* 0x0003480009027836 */ /* 0x004fc80000000000 */
        /* <DEDUP_REMOVED lines=16> */
.L_x_5618:
        /* <DEDUP_REMOVED lines=8> */
.L_x_5585:
        /* <DEDUP_REMOVED lines=20> */
[----:B------:R-:W-:-:S07]  /*eb60*/  UIADD3 UR14, UR14, 0x5c00, URZ ;  /* 0x00005c000e0e7890 */ /* 0x000fce000fffe03f */
[----:B------:R1:W-:Y:S02]  /*eb70*/  UTMALDG.4D [UR8], [UR4], desc[UR6] ;  /* 0x00000608040075b4 */ /* 0x0003e40008019000 */
[----:B-1----:R-:W-:Y:S01]  /*eb80*/  UMOV UR8, UR14 ;  /* 0x0000000e00087c82 */ /* 0x002fe20008000000 */
[----:B------:R-:W-:Y:S02]  /*eb90*/  UMOV UR10, UR15 ;  /* 0x0000000f000a7c82 */ /* 0x000fe40008000000 */
[----:B------:R1:W-:Y:S02]  /*eba0*/  UTMALDG.4D [UR8], [UR4], desc[UR6] ;  /* 0x00000608040075b4 */ /* 0x0003e40008019000 */
[----:B-1----:R-:W-:Y:S01]  /*ebb0*/  NOP ;  /* 0x0000000000007918 */ /* 0x002fe20000000000 */
.L_x_5580:
[----:B------:R-:W-:Y:S05]  /*ebc0*/  BSYNC B1 ;  /* 0x0000000000017941 */ /* 0x000fea0003800000 */
.L_x_5579:
[C---:B------:R-:W-:Y:S01]  /*ebd0*/  ISETP.GT.AND P1, PT, R6.reuse, 0x1, PT ;  /* 0x000000010600780c */ /* 0x040fe20003f24270 */
[----:B------:R-:W-:-:S12]  /*ebe0*/  VIADD R6, R6, 0xfffffffe ;  /* 0xfffffffe06067836 */ /* 0x000fd80000000000 */
[----:B------:R-:W-:Y:S05]  /*ebf0*/  @P1 BRA `(.L_x_5586) ;  /* 0xfffffff000801947 */ /* 0x000fea000383ffff */
.L_x_5571:
[----:B------:R-:W-:Y:S05]  /*ec00*/  BSYNC B0 ;  /* 0x0000000000007941 */ /* 0x000fea0003800000 */
.L_x_5562:
        /* <DEDUP_REMOVED lines=12> */
.L_x_5619:
        /* <DEDUP_REMOVED lines=8> */
.L_x_5590:
        /* <DEDUP_REMOVED lines=24> */
.L_x_5588:
[----:B------:R-:W-:Y:S05]  /*eed0*/  BSYNC B0 ;  /* 0x0000000000007941 */ /* 0x000fea0003800000 */
.L_x_5587:
[----:B------:R-:W2:Y:S01]  /*eee0*/  LDL.LU R0, [R1+0x10] ;  /* 0x0000100001007983 */ /* 0x000ea20000300800 */
[----:B------:R-:W-:-:S03]  /*eef0*/  ULDC UR4, c[0x0][0xda4] ;  /* 0x0003690000047ab9 */ /* 0x000fc60000000800 */
[----:B------:R-:W3:Y:S01]  /*ef00*/  LDL.LU R2, [R1+0x18] ;  /* 0x0000180001027983 */ /* 0x000ee20000300800 */
        /* <DEDUP_REMOVED lines=8> */
[----:B--2---:R-:W-:-:S04]  /*ef90*/  SEL R0, RZ, 0x1, P0 ;  /* 0x00000001ff007807 */ /* 0x004fc80000000000 */
[----:B------:R-:W-:-:S05]  /*efa0*/  LOP3.LUT R17, R17, R0, RZ, 0x3c, !PT ;  /* 0x0000000011117212 */ /* 0x000fca00078e3cff */
[----:B---3--:R-:W-:Y:S05]  /*efb0*/  @!P1 BRA `(.L_x_5591) ;  /* 0xffffffd400689947 */ /* 0x008fea000383ffff */
[----:B------:R-:W-:-:S07]  /*efc0*/  LOP3.LUT R2, R2, 0x1, RZ, 0xc, !PT ;  /* 0x0000000102027812 */ /* 0x000fce00078e0cff */
.L_x_5548:
[----:B------:R-:W2:Y:S01]  /*efd0*/  S2R R3, SR_CgaCtaId ;  /* 0x0000000000037919 */ /* 0x000ea20000008800 */
[----:B------:R-:W-:Y:S01]  /*efe0*/  MOV R0, 0x400 ;  /* 0x0000040000007802 */ /* 0x000fe20000000f00 */
[----:B------:R-:W-:Y:S03]  /*eff0*/  BSSY B0, `(.L_x_5592) ;  /* 0x0000005000007945 */ /* 0x000fe60003800000 */
[----:B--2---:R-:W-:Y:S02]  /*f000*/  LEA R0, R3, R0, 0x18 ;  /* 0x0000000003007211 */ /* 0x004fe400078ec0ff */
[----:B------:R-:W-:-:S04]  /*f010*/  SHF.L.U32 R3, R2, 0x1f, RZ ;  /* 0x0000001f02037819 */ /* 0x000fc800000006ff */
[----:B------:R-:W2:Y:S02]  /*f020*/  SYNCS.PHASECHK.TRANS64.TRYWAIT P0, [R0+URZ+0x34820], R3 ;  /* 0x03482003000075a7 */ /* 0x000ea4000800017f */
[----:B--2---:R-:W-:Y:S05]  /*f030*/  @!P0 BRA `(.L_x_5593) ;  /* 0x0000000800488947 */ /* 0x004fea0003800000 */
.L_x_5620:
[----:B------:R-:W-:Y:S05]  /*f040*/  BSYNC B0 ;  /* 0x0000000000007941 */ /* 0x000fea0003800000 */
.L_x_5592:
[----:B------:R-:W-:-:S03]  /*f050*/  UMOV UR4, 0xffffffff ;  /* 0xffffffff00047882 */ /* 0x000fc60000000000 */
[----:B------:R-:W-:Y:S05]  /*f060*/  BRA.DIV UR4, `(.L_x_5594) ;  /* 0x0000000a04507947 */ /* 0x000fea000b800000 */
[----:B------:R-:W3:Y:S02]  /*f070*/  S2R R2, SR_TID.X ;  /* 0x0000000000027919 */ /* 0x000ee40000002100 */
[----:B---3--:R-:W-:-:S04]  /*f080*/  SHF.R.U32.HI R2, RZ, 0x5, R2 ;  /* 0x00000005ff027819 */ /* 0x008fc80000011602 */
[----:B------:R-:W-:-:S05]  /*f090*/  LOP3.LUT R2, R2, 0x3, RZ, 0xc0, !PT ;  /* 0x0000000302027812 */ /* 0x000fca00078ec0ff */
[----:B------:R3:W4:Y:S02]  /*f0a0*/  SHFL.IDX PT, R14, R2, RZ, 0x1f ;  /* 0x00001fff020e7589 */ /* 0x00072400000e0000 */
.L_x_5623:
[----:B----4-:R-:W-:Y:S01]  /*f0b0*/  ISETP.NE.AND P0, PT, R14, RZ, PT ;  /* 0x000000ff0e00720c */ /* 0x010fe20003f05270 */
[----:B------:R-:W-:-:S12]  /*f0c0*/  BSSY B0, `(.L_x_5595) ;  /* 0x0000026000007945 */ /* 0x000fd80003800000 */
[----:B------:R-:W-:Y:S05]  /*f0d0*/  @P0 BRA `(.L_x_5596) ;  /* 0x0000000000900947 */ /* 0x000fea0003800000 */
[----:B------:R-:W-:-:S03]  /*f0e0*/  UMOV UR4, 0xffffffff ;  /* 0xffffffff00047882 */ /* 0x000fc60000000000 */
[----:B------:R-:W-:Y:S05]  /*f0f0*/  BRA.DIV UR4, `(.L_x_5597) ;  /* 0x0000000a04607947 */ /* 0x000fea000b800000 */
[----:B------:R-:W-:-:S13]  /*f100*/  ELECT P6, URZ, PT ;  /* 0x00000000003f782f */ /* 0x000fda00038c0000 */
.L_x_5626:
        /* <DEDUP_REMOVED lines=8> */
.L_x_5598:
[----:B--2---:R-:W-:Y:S01]  /*f190*/  VIADD R3, R0, 0x34840 ;  /* 0x0003484000037836 */ /* 0x004fe20000000000 */
        /* <DEDUP_REMOVED lines=11> */
.L_x_5627:
[----:B------:R-:W2:Y:S02]  /*f250*/  SYNCS.PHASECHK.TRANS64.TRYWAIT P0, [R3+URZ], R2 ;  /* 0x00000002030075a7 */ /* 0x000ea4000800017f */
[----:B--2---:R-:W-:Y:S05]  /*f260*/  @!P0 BRA `(.L_x_5600) ;  /* 0x0000000800388947 */ /* 0x004fea0003800000 */
.L_x_5628:
[----:B------:R-:W-:Y:S05]  /*f270*/  @!P2 BRA `(.L_x_5601) ;  /* 0x000000000004a947 */ /* 0x000fea0003800000 */
[----:B------:R-:W-:Y:S01]  /*f280*/  BPT.TRAP 0x1 ;  /* 0x000000040000795c */ /* 0x000fe20000300000 */
.L_x_5601:
[----:B--2---:R-:W-:-:S04]  /*f290*/  VIADD R3, R0, 0x34860 ;  /* 0x0003486000037836 */ /* 0x004fc80000000000 */
[----:B------:R-:W-:-:S04]  /*f2a0*/  IMAD R16, R16, 0x8, R3 ;  /* 0x0000000810107824 */ /* 0x000fc800078e0203 */
[----:B------:R-:W2:Y:S02]  /*f2b0*/  SYNCS.PHASECHK.TRANS64.TRYWAIT P0, [R16+URZ], R5 ;  /* 0x00000005100075a7 */ /* 0x000ea4000800017f */
[----:B--2---:R-:W-:Y:S05]  /*f2c0*/  @!P0 BRA `(.L_x_5602) ;  /* 0x0000000800348947 */ /* 0x004fea0003800000 */
.L_x_5629:
[----:B------:R-:W-:-:S07]  /*f2d0*/  IMAD R3, R4, 0x8, R3 ;  /* 0x0000000804037824 */ /* 0x000fce00078e0203 */
.L_x_5603:
[----:B---3--:R3:W4:Y:S02]  /*f2e0*/  SYNCS.PHASECHK.TRANS64.TRYWAIT P0, [R3+URZ], R2 ;  /* 0x00000002030075a7 */ /* 0x008724000800017f */
[----:B----4-:R-:W-:Y:S05]  /*f2f0*/  @!P0 NANOSLEEP.SYNCS 0x989680 ;  /* 0x009896800000895d */ /* 0x010fea0003900000 */
[----:B------:R-:W4:Y:S02]  /*f300*/  @!P0 SYNCS.PHASECHK.TRANS64 P0, [R3+URZ], R2 ;  /* 0x00000002030085a7 */ /* 0x000f24000800007f */
[----:B----4-:R-:W-:Y:S05]  /*f310*/  @!P0 BRA `(.L_x_5603) ;  /* 0xfffffffc00f08947 */ /* 0x010fea000383ffff */
.L_x_5596:
[----:B------:R-:W-:Y:S05]  /*f320*/  BSYNC B0 ;  /* 0x0000000000007941 */ /* 0x000fea0003800000 */
.L_x_5595:
[----:B------:R-:W-:Y:S05]  /*f330*/  EXIT ;  /* 0x000000000000794d */ /* 0x000fea0003800000 */
.L_x_5526:
[----:B-1----:R-:W-:-:S04]  /*f340*/  IMAD.U32 R3, RZ, RZ, UR39 ;  /* 0x00000027ff037e24 */ /* 0x002fc8000f8e00ff */
[----:B------:R1:W2:Y:S03]  /*f350*/  SYNCS.PHASECHK.TRANS64.TRYWAIT P1, [R3+URZ+0x34800], R0 ;  /* 0x03480000030075a7 */ /* 0x0002a6000802017f */
[----:B--2---:R-:W-:Y:S05]  /*f360*/  @!P1 NANOSLEEP.SYNCS 0x989680 ;  /* 0x009896800000995d */ /* 0x004fea0003900000 */
[----:B------:R-:W2:Y:S02]  /*f370*/  @!P1 SYNCS.PHASECHK.TRANS64 P1, [R3+URZ+0x34800], R0 ;  /* 0x03480000030095a7 */ /* 0x000ea4000802007f */
[----:B--2---:R-:W-:Y:S05]  /*f380*/  @!P1 BRA `(.L_x_5526) ;  /* 0xfffffffc00ec9947 */ /* 0x004fea000383ffff */
[----:B------:R-:W-:Y:S05]  /*f390*/  BRA `(.L_x_5604) ;  /* 0xffffff1c00907947 */ /* 0x000fea000383ffff */
.L_x_5530:
[----:B--2---:R2:W3:Y:S02]  /*f3a0*/  SYNCS.PHASECHK.TRANS64.TRYWAIT P2, [R12+URZ+0x34830], R3 ;  /* 0x034830030c0075a7 */ /* 0x0044e4000804017f */
[----:B---3--:R-:W-:Y:S05]  /*f3b0*/  @!P2 NANOSLEEP.SYNCS 0x989680 ;  /* 0x009896800000a95d */ /* 0x008fea0003900000 */
[----:B------:R-:W3:Y:S02]  /*f3c0*/  @!P2 SYNCS.PHASECHK.TRANS64 P2, [R12+URZ+0x34830], R3 ;  /* 0x034830030c00a5a7 */ /* 0x000ee4000804007f */
[----:B---3--:R-:W-:Y:S05]  /*f3d0*/  @!P2 BRA `(.L_x_5530) ;  /* 0xfffffffc00f0a947 */ /* 0x008fea000383ffff */
[----:B------:R-:W-:Y:S05]  /*f3e0*/  BRA `(.L_x_5529) ;  /* 0xffffff1c00bc7947 */ /* 0x000fea000383ffff */
.L_x_5535:
[----:B--2---:R-:W-:-:S04]  /*f3f0*/  IMAD.U32 R11, RZ, RZ, UR6 ;  /* 0x00000006ff0b7e24 */ /* 0x004fc8000f8e00ff */
[----:B------:R2:W3:Y:S03]  /*f400*/  SYNCS.PHASECHK.TRANS64.TRYWAIT P2, [R11+URZ+0x34830], R10 ;  /* 0x0348300a0b0075a7 */ /* 0x0004e6000804017f */
[----:B---3--:R-:W-:Y:S05]  /*f410*/  @!P2 NANOSLEEP.SYNCS 0x989680 ;  /* 0x009896800000a95d */ /* 0x008fea0003900000 */
[----:B------:R-:W3:Y:S02]  /*f420*/  @!P2 SYNCS.PHASECHK.TRANS64 P2, [R11+URZ+0x34830], R10 ;  /* 0x0348300a0b00a5a7 */ /* 0x000ee4000804007f */
[----:B---3--:R-:W-:Y:S05]  /*f430*/  @!P2 BRA `(.L_x_5535) ;  /* 0xfffffffc00eca947 */ /* 0x008fea000383ffff */
[----:B------:R-:W-:Y:S05]  /*f440*/  BRA `(.L_x_5532) ;  /* 0xffffff6c00e47947 */ /* 0x000fea000383ffff */
.L_x_5539:
[----:B--2---:R-:W-:-:S04]  /*f450*/  IMAD.U32 R11, RZ, RZ, UR6 ;  /* 0x00000006ff0b7e24 */ /* 0x004fc8000f8e00ff */
[----:B------:R2:W3:Y:S03]  /*f460*/  SYNCS.PHASECHK.TRANS64.TRYWAIT P2, [R11+URZ+0x34850], R10 ;  /* 0x0348500a0b0075a7 */ /* 0x0004e6000804017f */
[----:B---3--:R-:W-:Y:S05]  /*f470*/  @!P2 NANOSLEEP.SYNCS 0x989680 ;  /* 0x009896800000a95d */ /* 0x008fea0003900000 */
[----:B------:R-:W3:Y:S02]  /*f480*/  @!P2 SYNCS.PHASECHK.TRANS64 P2, [R11+URZ+0x34850], R10 ;  /* 0x0348500a0b00a5a7 */ /* 0x000ee4000804007f */
[----:B---3--:R-:W-:Y:S05]  /*f490*/  @!P2 BRA `(.L_x_5539) ;  /* 0xfffffffc00eca947 */ /* 0x008fea000383ffff */
[----:B------:R-:W-:Y:S05]  /*f4a0*/  BRA `(.L_x_5536) ;  /* 0xffffff9400ac7947 */ /* 0x000fea000383ffff */
.L_x_5544:
[----:B--2---:R-:W-:-:S04]  /*f4b0*/  IMAD.U32 R3, RZ, RZ, UR7 ;  /* 0x00000007ff037e24 */ /* 0x004fc8000f8e00ff */
[----:B------:R2:W3:Y:S03]  /*f4c0*/  SYNCS.PHASECHK.TRANS64.TRYWAIT P0, [R3+URZ+0x34850], R0 ;  /* 0x03485000030075a7 */ /* 0x0004e6000800017f */
[----:B---3--:R-:W-:Y:S05]  /*f4d0*/  @!P0 NANOSLEEP.SYNCS 0x989680 ;  /* 0x009896800000895d */ /* 0x008fea0003900000 */
[----:B------:R-:W3:Y:S02]  /*f4e0*/  @!P0 SYNCS.PHASECHK.TRANS64 P0, [R3+URZ+0x34850], R0 ;  /* 0x03485000030085a7 */ /* 0x000ee4000800007f */
[----:B---3--:R-:W-:Y:S05]  /*f4f0*/  @!P0 BRA `(.L_x_5544) ;  /* 0xfffffffc00ec8947 */ /* 0x008fea000383ffff */
[----:B------:R-:W-:Y:S05]  /*f500*/  BRA `(.L_x_5543) ;  /* 0xffffffb800807947 */ /* 0x000fea000383ffff */
.L_x_5554:
        /* <DEDUP_REMOVED lines=11> */
.L_x_5606:
[----:B------:R-:W-:Y:S05]  /*f5c0*/  BSYNC B0 ;  /* 0x0000000000007941 */ /* 0x000fea0003800000 */
.L_x_5605:
[----:B------:R-:W-:Y:S05]  /*f5d0*/  BRA `(.L_x_5607) ;  /* 0xffffffd8003c7947 */ /* 0x000fea000383ffff */
.L_x_5555:
[----:B------:R-:W-:Y:S01]  /*f5e0*/  BSSY B0, `(.L_x_5608) ;  /* 0x0000006000007945 */ /* 0x000fe20003800000 */
[----:B------:R-:W-:-:S07]  /*f5f0*/  IMAD.MOV.U32 R15, RZ, RZ, -0x1 ;  /* 0xffffffffff0f7424 */ /* 0x000fce00078e00ff */
[----:B------:R-:W-:Y:S05]  /*f600*/  WARPSYNC.COLLECTIVE R15, `(.L_x_5609) ;  /* 0x000000000f0c7348 */ /* 0x000fea0003c00000 */
[----:B------:R-:W-:Y:S02]  /*f610*/  ELECT P6, UR62, PT ;  /* 0x00000000003e782f */ /* 0x000fe400038c0000 */
[----:B------:R-:W-:Y:S01]  /*f620*/  MOV R14, UR62 ;  /* 0x0000003e000e7c02 */ /* 0x000fe20008000f00 */
[----:B------:R-:W-:Y:S10]  /*f630*/  ENDCOLLECTIVE ;  /* 0x000000000000791b */ /* 0x000ff40003800000 */
.L_x_5609:
[----:B------:R-:W-:Y:S05]  /*f640*/  BSYNC B0 ;  /* 0x0000000000007941 */ /* 0x000fea0003800000 */
.L_x_5608:
[----:B------:R-:W-:Y:S05]  /*f650*/  BRA `(.L_x_5610) ;  /* 0xffffffd800347947 */ /* 0x000fea000383ffff */
.L_x_5558:
[----:B--2---:R2:W3:Y:S02]  /*f660*/  SYNCS.PHASECHK.TRANS64.TRYWAIT P1, [R6+URZ+0x34840], R7 ;  /* 0x03484007060075a7 */ /* 0x0044e4000802017f */
[----:B---3--:R-:W-:Y:S05]  /*f670*/  @!P1 NANOSLEEP.SYNCS 0x989680 ;  /* 0x009896800000995d */ /* 0x008fea0003900000 */
[----:B------:R-:W3:Y:S02]  /*f680*/  @!P1 SYNCS.PHASECHK.TRANS64 P1, [R6+URZ+0x34840], R7 ;  /* 0x03484007060095a7 */ /* 0x000ee4000802007f */
[----:B---3--:R-:W-:Y:S05]  /*f690*/  @!P1 BRA `(.L_x_5558) ;  /* 0xfffffffc00f09947 */ /* 0x008fea000383ffff */
[----:B------:R-:W-:Y:S05]  /*f6a0*/  BRA `(.L_x_5611) ;  /* 0xffffffd800987947 */ /* 0x000fea000383ffff */
.L_x_5561:
        /* <DEDUP_REMOVED lines=8> */
.L_x_5567:
[----:B-1----:R1:W2:Y:S02]  /*f730*/  SYNCS.PHASECHK.TRANS64.TRYWAIT P1, [R2+URZ+0x34840], R3 ;  /* 0x03484003020075a7 */ /* 0x0022a4000802017f */
[----:B--2---:R-:W-:Y:S05]  /*f740*/  @!P1 NANOSLEEP.SYNCS 0x989680 ;  /* 0x009896800000995d */ /* 0x004fea0003900000 */
[----:B------:R-:W2:Y:S02]  /*f750*/  @!P1 SYNCS.PHASECHK.TRANS64 P1, [R2+URZ+0x34840], R3 ;  /* 0x03484003020095a7 */ /* 0x000ea4000802007f */
[----:B--2---:R-:W-:Y:S05]  /*f760*/  @!P1 BRA `(.L_x_5567) ;  /* 0xfffffffc00f09947 */ /* 0x004fea000383ffff */
[----:B------:R-:W-:Y:S05]  /*f770*/  BRA `(.L_x_5613) ;  /* 0xffffffe0003c7947 */ /* 0x000fea000383ffff */
.L_x_5569:
[----:B-1----:R1:W2:Y:S02]  /*f780*/  SYNCS.PHASECHK.TRANS64.TRYWAIT P1, [R2+URZ+0x60], R3 ;  /* 0x00006003020075a7 */ /* 0x0022a4000802017f */
[----:B--2---:R-:W-:Y:S05]  /*f790*/  @!P1 NANOSLEEP.SYNCS 0x989680 ;  /* 0x009896800000995d */ /* 0x004fea0003900000 */
[----:B------:R-:W2:Y:S02]  /*f7a0*/  @!P1 SYNCS.PHASECHK.TRANS64 P1, [R2+URZ+0x60], R3 ;  /* 0x00006003020095a7 */ /* 0x000ea4000802007f */
[----:B--2---:R-:W-:Y:S05]  /*f7b0*/  @!P1 BRA `(.L_x_5569) ;  /* 0xfffffffc00f09947 */ /* 0x004fea000383ffff */
[----:B------:R-:W-:Y:S05]  /*f7c0*/  BRA `(.L_x_5614) ;  /* 0xffffffe000c87947 */ /* 0x000fea000383ffff */
.L_x_5575:
[----:B--2---:R2:W3:Y:S02]  /*f7d0*/  SYNCS.PHASECHK.TRANS64.TRYWAIT P1, [R2+URZ+0x34840], R3 ;  /* 0x03484003020075a7 */ /* 0x0044e4000802017f */
[----:B---3--:R-:W-:Y:S05]  /*f7e0*/  @!P1 NANOSLEEP.SYNCS 0x989680 ;  /* 0x009896800000995d */ /* 0x008fea0003900000 */
[----:B------:R-:W3:Y:S02]  /*f7f0*/  @!P1 SYNCS.PHASECHK.TRANS64 P1, [R2+URZ+0x34840], R3 ;  /* 0x03484003020095a7 */ /* 0x000ee4000802007f */
[----:B---3--:R-:W-:Y:S05]  /*f800*/  @!P1 BRA `(.L_x_5575) ;  /* 0xfffffffc00f09947 */ /* 0x008fea000383ffff */
[----:B------:R-:W-:Y:S05]  /*f810*/  BRA `(.L_x_5615) ;  /* 0xffffffe800047947 */ /* 0x000fea000383ffff */
.L_x_5577:
[----:B-1----:R1:W2:Y:S02]  /*f820*/  SYNCS.PHASECHK.TRANS64.TRYWAIT P1, [R2+URZ+0x60], R17 ;  /* 0x00006011020075a7 */ /* 0x0022a4000802017f */
[----:B--2---:R-:W-:Y:S05]  /*f830*/  @!P1 NANOSLEEP.SYNCS 0x989680 ;  /* 0x009896800000995d */ /* 0x004fea0003900000 */
[----:B------:R-:W2:Y:S02]  /*f840*/  @!P1 SYNCS.PHASECHK.TRANS64 P1, [R2+URZ+0x60], R17 ;  /* 0x00006011020095a7 */ /* 0x000ea4000802007f */
[----:B--2---:R-:W-:Y:S05]  /*f850*/  @!P1 BRA `(.L_x_5577) ;  /* 0xfffffffc00f09947 */ /* 0x004fea000383ffff */
[----:B------:R-:W-:Y:S05]  /*f860*/  BRA `(.L_x_5616) ;  /* 0xffffffe800907947 */ /* 0x000fea000383ffff */
.L_x_5582:
[----:B--2---:R2:W3:Y:S02]  /*f870*/  SYNCS.PHASECHK.TRANS64.TRYWAIT P1, [R2+URZ+0x34840], R3 ;  /* 0x03484003020075a7 */ /* 0x0044e4000802017f */
[----:B---3--:R-:W-:Y:S05]  /*f880*/  @!P1 NANOSLEEP.SYNCS 0x989680 ;  /* 0x009896800000995d */ /* 0x008fea0003900000 */
[----:B------:R-:W3:Y:S02]  /*f890*/  @!P1 SYNCS.PHASECHK.TRANS64 P1, [R2+URZ+0x34840], R3 ;  /* 0x03484003020095a7 */ /* 0x000ee4000802007f */
[----:B---3--:R-:W-:Y:S05]  /*f8a0*/  @!P1 BRA `(.L_x_5582) ;  /* 0xfffffffc00f09947 */ /* 0x008fea000383ffff */
[----:B------:R-:W-:Y:S05]  /*f8b0*/  BRA `(.L_x_5617) ;  /* 0xffffffec00947947 */ /* 0x000fea000383ffff */
.L_x_5584:
[----:B-1----:R1:W2:Y:S02]  /*f8c0*/  SYNCS.PHASECHK.TRANS64.TRYWAIT P1, [R2+URZ+0x60], R3 ;  /* 0x00006003020075a7 */ /* 0x0022a4000802017f */
[----:B--2---:R-:W-:Y:S05]  /*f8d0*/  @!P1 NANOSLEEP.SYNCS 0x989680 ;  /* 0x009896800000995d */ /* 0x004fea0003900000 */
[----:B------:R-:W2:Y:S02]  /*f8e0*/  @!P1 SYNCS.PHASECHK.TRANS64 P1, [R2+URZ+0x60], R3 ;  /* 0x00006003020095a7 */ /* 0x000ea4000802007f */
[----:B--2---:R-:W-:Y:S05]  /*f8f0*/  @!P1 BRA `(.L_x_5584) ;  /* 0xfffffffc00f09947 */ /* 0x004fea000383ffff */
[----:B------:R-:W-:Y:S05]  /*f900*/  BRA `(.L_x_5618) ;  /* 0xfffffff000247947 */ /* 0x000fea000383ffff */
.L_x_5589:
[----:B--2---:R2:W3:Y:S02]  /*f910*/  SYNCS.PHASECHK.TRANS64.TRYWAIT P0, [R3+URZ+0x34860], R2 ;  /* 0x03486002030075a7 */ /* 0x0044e4000800017f */
[----:B---3--:R-:W-:Y:S05]  /*f920*/  @!P0 NANOSLEEP.SYNCS 0x989680 ;  /* 0x009896800000895d */ /* 0x008fea0003900000 */
[----:B------:R-:W3:Y:S02]  /*f930*/  @!P0 SYNCS.PHASECHK.TRANS64 P0, [R3+URZ+0x34860], R2 ;  /* 0x03486002030085a7 */ /* 0x000ee4000800007f */
[----:B---3--:R-:W-:Y:S05]  /*f940*/  @!P0 BRA `(.L_x_5589) ;  /* 0xfffffffc00f08947 */ /* 0x008fea000383ffff */
[----:B------:R-:W-:Y:S05]  /*f950*/  BRA `(.L_x_5619) ;  /* 0xfffffff000dc7947 */ /* 0x000fea000383ffff */
.L_x_5593:
[----:B--2---:R2:W3:Y:S02]  /*f960*/  SYNCS.PHASECHK.TRANS64.TRYWAIT P0, [R0+URZ+0x34820], R3 ;  /* 0x03482003000075a7 */ /* 0x0044e4000800017f */
[----:B---3--:R-:W-:Y:S05]  /*f970*/  @!P0 NANOSLEEP.SYNCS 0x989680 ;  /* 0x009896800000895d */ /* 0x008fea0003900000 */
[----:B------:R-:W3:Y:S02]  /*f980*/  @!P0 SYNCS.PHASECHK.TRANS64 P0, [R0+URZ+0x34820], R3 ;  /* 0x03482003000085a7 */ /* 0x000ee4000800007f */
[----:B---3--:R-:W-:Y:S05]  /*f990*/  @!P0 BRA `(.L_x_5593) ;  /* 0xfffffffc00f08947 */ /* 0x008fea000383ffff */
[----:B------:R-:W-:Y:S05]  /*f9a0*/  BRA `(.L_x_5620) ;  /* 0xfffffff400a47947 */ /* 0x000fea000383ffff */
.L_x_5594:
[----:B------:R-:W3:Y:S01]  /*f9b0*/  S2R R2, SR_TID.X ;  /* 0x0000000000027919 */ /* 0x000ee20000002100 */
[----:B------:R-:W-:Y:S01]  /*f9c0*/  BSSY B0, `(.L_x_5621) ;  /* 0x000000a000007945 */ /* 0x000fe20003800000 */
[----:B------:R-:W-:Y:S02]  /*f9d0*/  IMAD.MOV.U32 R12, RZ, RZ, RZ ;  /* 0x000000ffff0c7224 */ /* 0x000fe400078e00ff */
        /* <DEDUP_REMOVED lines=8> */
.L_x_5622:
[----:B------:R-:W-:Y:S05]  /*fa60*/  BSYNC B0 ;  /* 0x0000000000007941 */ /* 0x000fea0003800000 */
.L_x_5621:
[----:B------:R-:W-:Y:S05]  /*fa70*/  BRA `(.L_x_5623) ;  /* 0xfffffff4008c7947 */ /* 0x000fea000383ffff */
.L_x_5597:
[----:B------:R-:W-:Y:S01]  /*fa80*/  BSSY B1, `(.L_x_5624) ;  /* 0x0000006000017945 */ /* 0x000fe20003800000 */
[----:B------:R-:W-:-:S07]  /*fa90*/  IMAD.MOV.U32 R15, RZ, RZ, -0x1 ;  /* 0xffffffffff0f7424 */ /* 0x000fce00078e00ff */
[----:B-123--:R-:W-:Y:S05]  /*faa0*/  WARPSYNC.COLLECTIVE R15, `(.L_x_5625) ;  /* 0x000000000f0c7348 */ /* 0x00efea0003c00000 */
[----:B------:R-:W-:Y:S02]  /*fab0*/  ELECT P6, UR62, PT ;  /* 0x00000000003e782f */ /* 0x000fe400038c0000 */
[----:B------:R-:W-:Y:S01]  /*fac0*/  MOV R14, UR62 ;  /* 0x0000003e000e7c02 */ /* 0x000fe20008000f00 */
[----:B-123--:R-:W-:Y:S10]  /*fad0*/  ENDCOLLECTIVE ;  /* 0x000000000000791b */ /* 0x00eff40003800000 */
.L_x_5625:
[----:B------:R-:W-:Y:S05]  /*fae0*/  BSYNC B1 ;  /* 0x0000000000017941 */ /* 0x000fea0003800000 */
.L_x_5624:
[----:B------:R-:W-:Y:S05]  /*faf0*/  BRA `(.L_x_5626) ;  /* 0xfffffff400847947 */ /* 0x000fea000383ffff */
.L_x_5599:
[----:B-1----:R1:W2:Y:S02]  /*fb00*/  SYNCS.PHASECHK.TRANS64.TRYWAIT P0, [R6+URZ], R5 ;  /* 0x00000005060075a7 */ /* 0x0022a4000800017f */
[----:B--2---:R-:W-:Y:S05]  /*fb10*/  @!P0 NANOSLEEP.SYNCS 0x989680 ;  /* 0x009896800000895d */ /* 0x004fea0003900000 */
[----:B------:R-:W2:Y:S02]  /*fb20*/  @!P0 SYNCS.PHASECHK.TRANS64 P0, [R6+URZ], R5 ;  /* 0x00000005060085a7 */ /* 0x000ea4000800007f */
[----:B--2---:R-:W-:Y:S05]  /*fb30*/  @!P0 BRA `(.L_x_5599) ;  /* 0xfffffffc00f08947 */ /* 0x004fea000383ffff */
[----:B------:R-:W-:Y:S05]  /*fb40*/  BRA `(.L_x_5627) ;  /* 0xfffffff400c07947 */ /* 0x000fea000383ffff */
.L_x_5600:
[----:B--2---:R2:W3:Y:S02]  /*fb50*/  SYNCS.PHASECHK.TRANS64.TRYWAIT P0, [R3+URZ], R2 ;  /* 0x00000002030075a7 */ /* 0x0044e4000800017f */
[----:B---3--:R-:W-:Y:S05]  /*fb60*/  @!P0 NANOSLEEP.SYNCS 0x989680 ;  /* 0x009896800000895d */ /* 0x008fea0003900000 */
[----:B------:R-:W3:Y:S02]  /*fb70*/  @!P0 SYNCS.PHASECHK.TRANS64 P0, [R3+URZ], R2 ;  /* 0x00000002030085a7 */ /* 0x000ee4000800007f */
[----:B---3--:R-:W-:Y:S05]  /*fb80*/  @!P0 BRA `(.L_x_5600) ;  /* 0xfffffffc00f08947 */ /* 0x008fea000383ffff */
[----:B------:R-:W-:Y:S05]  /*fb90*/  BRA `(.L_x_5628) ;  /* 0xfffffff400b47947 */ /* 0x000fea000383ffff */
.L_x_5602:
[----:B--2---:R2:W3:Y:S02]  /*fba0*/  SYNCS.PHASECHK.TRANS64.TRYWAIT P0, [R16+URZ], R5 ;  /* 0x00000005100075a7 */ /* 0x0044e4000800017f */
[----:B---3--:R-:W-:Y:S05]  /*fbb0*/  @!P0 NANOSLEEP.SYNCS 0x989680 ;  /* 0x009896800000895d */ /* 0x008fea0003900000 */
[----:B------:R-:W3:Y:S02]  /*fbc0*/  @!P0 SYNCS.PHASECHK.TRANS64 P0, [R16+URZ], R5 ;  /* 0x00000005100085a7 */ /* 0x000ee4000800007f */
[----:B---3--:R-:W-:Y:S05]  /*fbd0*/  @!P0 BRA `(.L_x_5602) ;  /* 0xfffffffc00f08947 */ /* 0x008fea000383ffff */
[----:B------:R-:W-:Y:S05]  /*fbe0*/  BRA `(.L_x_5629) ;  /* 0xfffffff400b87947 */ /* 0x000fea000383ffff */
.L_x_5630:
        /* <DEDUP_REMOVED lines=9> */
.L_x_12769:


//--------------------- .text._ZN7cutlass13device_kernelIN5flash11enable_sm90INS1_16FlashAttnFwdSm90INS1_25CollectiveMainloopFwdSm90ILi2EN4cute5tupleIJNS5_1CILi2EEENS7_ILi1EEES9_EEENS6_IJNS7_ILi128EEENS7_ILi176EEESB_EEELi128ENS_10bfloat16_tEfNS_4arch4Sm90ELb0ELb0ELb0ELb0ELb0ELb0ELb0ELb1ELb1ELb0ELb0ELb0EEENS1_21CollectiveEpilogueFwdINS6_IJSB_SB_SC_EEESA_SE_SG_Li256ELb0ELb0ELb0ELb0EEENS1_29StaticPersistentTileSchedulerILb0EEEEEEEEEvNT_6ParamsE --------------------------
	.section	.text._ZN7cutlass13device_kernelIN5flash11enable_sm90INS1_16FlashAttnFwdSm90INS1_25CollectiveMainloopFwdSm90ILi2EN4cute5tupleIJNS5_1CILi2EEENS7_ILi1EEES9_EEENS6_IJNS7_ILi128EEENS7_ILi176EEESB_EEELi128ENS_10bfloat16_tEfNS_4arch4Sm90ELb0ELb0ELb0ELb0ELb0ELb0ELb0ELb1ELb1ELb0ELb0ELb0EEENS1_21CollectiveEpilogueFwdINS6_IJSB_SB_SC_EEESA_SE_SG_Li256ELb0ELb0ELb0ELb0EEENS1_29StaticPersistentTileSchedulerILb0EEEEEEEEEvNT_6ParamsE,"ax",@progbits
	.align	128
.text._ZN7cutlass13device_kernelIN5flash11enable_sm90INS1_16FlashAttnFwdSm90INS1_25CollectiveMainloopFwdSm90ILi2EN4cute5tupleIJNS5_1CILi2EEENS7_ILi1EEES9_EEENS6_IJNS7_ILi128EEENS7_ILi176EEESB_EEELi128ENS_10bfloat16_tEfNS_4arch4Sm90ELb0ELb0ELb0ELb0ELb0ELb0ELb0ELb1ELb1ELb0ELb0ELb0EEENS1_21CollectiveEpilogueFwdINS6_IJSB_SB_SC_EEESA_SE_SG_Li256ELb0ELb0ELb0ELb0EEENS1_29StaticPersistentTileSchedulerILb0EEEEEEEEEvNT_6ParamsE:
        .type           _ZN7cutlass13device_kernelIN5flash11enable_sm90INS1_16FlashAttnFwdSm90INS1_25CollectiveMainloopFwdSm90ILi2EN4cute5tupleIJNS5_1CILi2EEENS7_ILi1EEES9_EEENS6_IJNS7_ILi128EEENS7_ILi176EEESB_EEELi128ENS_10bfloat16_tEfNS_4arch4Sm90ELb0ELb0ELb0ELb0ELb0ELb0ELb0ELb1ELb1ELb0ELb0ELb0EEENS1_21CollectiveEpilogueFwdINS6_IJSB_SB_SC_EEESA_SE_SG_Li256ELb0ELb0ELb0ELb0EEENS1_29StaticPersistentTileSchedulerILb0EEEEEEEEEvNT_6ParamsE,@function
        .size           _ZN7cutlass13device_kernelIN5flash11enable_sm90INS1_16FlashAttnFwdSm90INS1_25CollectiveMainloopFwdSm90ILi2EN4cute5tupleIJNS5_1CILi2EEENS7_ILi1EEES9_EEENS6_IJNS7_ILi128EEENS7_ILi176EEESB_EEELi128ENS_10bfloat16_tEfNS_4arch4Sm90ELb0ELb0ELb0ELb0ELb0ELb0ELb0ELb1ELb1ELb0ELb0ELb0EEENS1_21CollectiveEpilogueFwdINS6_IJSB_SB_SC_EEESA_SE_SG_Li256ELb0ELb0ELb0ELb0EEENS1_29StaticPersistentTileSchedulerILb0EEEEEEEEEvNT_6ParamsE,(.L_x_12770 - _ZN7cutlass13device_kernelIN5flash11enable_sm90INS1_16FlashAttnFwdSm90INS1_25CollectiveMainloopFwdSm90ILi2EN4cute5tupleIJNS5_1CILi2EEENS7_ILi1EEES9_EEENS6_IJNS7_ILi128EEENS7_ILi176EEESB_EEELi128ENS_10bfloat16_tEfNS_4arch4Sm90ELb0ELb0ELb0ELb0ELb0ELb0ELb0ELb1ELb1ELb0ELb0ELb0EEENS1_21CollectiveEpilogueFwdINS6_IJSB_SB_SC_EEESA_SE_SG_Li256ELb0ELb0ELb0ELb0EEENS1_29StaticPersistentTileSchedulerILb0EEEEEEEEEvNT_6ParamsE)
        .other          _ZN7cutlass13device_kernelIN5flash11enable_sm90INS1_16FlashAttnFwdSm90INS1_25CollectiveMainloopFwdSm90ILi2EN4cute5tupleIJNS5_1CILi2EEENS7_ILi1EEES9_EEENS6_IJNS7_ILi128EEENS7_ILi176EEESB_EEELi128ENS_10bfloat16_tEfNS_4arch4Sm90ELb0ELb0ELb0ELb0ELb0ELb0ELb0ELb1ELb1ELb0ELb0ELb0EEENS1_21CollectiveEpilogueFwdINS6_IJSB_SB_SC_EEESA_SE_SG_Li256ELb0ELb0ELb0ELb0EEENS1_29StaticPersistentTileSchedulerILb0EEEEEEEEEvNT_6ParamsE,@"STO_CUDA_ENTRY STV_DEFAULT"
_ZN7cutlass13device_kernelIN5flash11enable_sm90INS1_16FlashAttnFwdSm90INS1_25CollectiveMainloopFwdSm90ILi2EN4cute5tupleIJNS5_1CILi2EEENS7_ILi1EEES9_EEENS6_IJNS7_ILi128EEENS7_ILi176EEESB_EEELi128ENS_10bfloat16_tEfNS_4arch4Sm90ELb0ELb0ELb0ELb0ELb0ELb0ELb0ELb1ELb1ELb0ELb0ELb0EEENS1_21CollectiveEpilogueFwdINS6_IJSB_SB_SC_EEESA_SE_SG_Li256ELb0ELb0ELb0ELb0EEENS1_29StaticPersistentTileSchedulerILb0EEEEEEEEEvNT_6ParamsE:
        /* <DEDUP_REMOVED lines=23> */
.L_x_5632:
[----:B------:R-:W-:Y:S05]  /*0170*/  BSYNC B0 ;  /* 0x0000000000007941 */ /* 0x000fea0003800000 */
.L_x_5631:
        /* <DEDUP_REMOVED lines=11> */
[----:B------:R3:W4:Y:S01]  /*0230*/  SHFL.IDX PT, R12, R3, RZ, 0x1f ;  /* 0x00001fff030c7589 */ /* 0x00072200000e0000 */
[----:B-1----:R-:W-:Y:S01]  /*0240*/  ISETP.NE.AND P1, PT, R2, RZ, PT ;  /* 0x000000ff0200720c */ /* 0x002fe20003f25270 */
[----:B--2---:R-:W-:Y:S02]  /*0250*/  @UP0 ULEA UR8, UR8, UR6, 0x18 ;  /* 0x0000000608080291 */ /* 0x004fe4000f8ec03f */
[----:B------:R-:W-:-:S04]  /*0260*/  @UP0 UIADD3 UR6, -UR7, 0x100000, URZ ;  /* 0x0010000007060890 */ /* 0x000fc8000fffe13f */
[----:B------:R-:W-:Y:S02]  /*0270*/  @UP0 USHF.L.U32 UR7, UR6, 0xb, URZ ;  /* 0x0000000b06070899 */ /* 0x000fe4000800063f */
[----:B------:R-:W-:Y:S01]  /*0280*/  @UP0 USHF.L.U32 UR6, UR6, 0x1, URZ ;  /* 0x0000000106060899 */ /* 0x000fe2000800063f */
[----:B------:R-:W-:Y:S01]  /*0290*/  VOTEU.ANY UP0, P0 ;  /* 0x00000000003f7886 */ /* 0x000fe20000000100 */
[----:B------:R-:W1:Y:S04]  /*02a0*/  FENCE.VIEW.ASYNC.S ;  /* 0x00000000000073c6 */ /* 0x000e680000000000 */
[----:B-1----:R3:W1:Y:S06]  /*02b0*/  @UP0 SYNCS.EXCH.64 URZ, [UR8+0x34800], UR4 ;  /* 0x03480004083f05b2 */ /* 0x00266c0008000100 */
[----:B------:R3:W2:Y:S02]  /*02c0*/  @UP1 SYNCS.EXCH.64 URZ, [UR8+0x34820], UR6 ;  /* 0x03482006083f15b2 */ /* 0x0006a40008000100 */
[----:B---34-:R-:W-:Y:S05]  /*02d0*/  @P1 BRA `(.L_x_5633) ;  /* 0x0000000000481947 */ /* 0x018fea0003800000 */
[----:B------:R-:W3:Y:S01]  /*02e0*/  S2UR UR5, SR_CgaCtaId ;  /* 0x00000000000579c3 */ /* 0x000ee20000008800 */
[----:B------:R-:W-:Y:S01]  /*02f0*/  UMOV UR4, 0x400 ;  /* 0x0000040000047882 */ /* 0x000fe20000000000 */
[----:B------:R-:W-:Y:S01]  /*0300*/  UMOV UR6, 0x1 ;  /* 0x0000000100067882 */ /* 0x000fe20000000000 */
[----:B------:R-:W-:Y:S01]  /*0310*/  UMOV UR9, 0x4 ;  /* 0x0000000400097882 */ /* 0x000fe20000000000 */
[----:B------:R-:W-:-:S04]  /*0320*/  UIADD3 UR6, -UR6, 0x100000, URZ ;  /* 0x0010000006067890 */ /* 0x000fc8000fffe13f */
[----:B------:R-:W-:Y:S02]  /*0330*/  USHF.L.U32 UR7, UR6, 0xb, URZ ;  /* 0x0000000b06077899 */ /* 0x000fe4000800063f */
[----:B------:R-:W-:Y:S01]  /*0340*/  USHF.L.U32 UR6, UR6, 0x1, URZ ;  /* 0x0000000106067899 */ /* 0x000fe2000800063f */
[----:B------:R-:W-:Y:S01]  /*0350*/  ELECT P0, URZ, PT ;  /* 0x00000000003f782f */ /* 0x000fe20003800000 */
[----:B---3--:R-:W-:Y:S02]  /*0360*/  ULEA UR8, UR5, UR4, 0x18 ;  /* 0x0000000405087291 */ /* 0x008fe4000f8ec03f */
[----:B------:R-:W-:-:S04]  /*0370*/  UIADD3 UR4, -UR9, 0x100000, URZ ;  /* 0x0010000009047890 */ /* 0x000fc8000fffe13f */
[----:B------:R-:W-:Y:S02]  /*0380*/  USHF.L.U32 UR5, UR4, 0xb, URZ ;  /* 0x0000000b04057899 */ /* 0x000fe4000800063f */
[----:B------:R-:W-:Y:S01]  /*0390*/  USHF.L.U32 UR4, UR4, 0x1, URZ ;  /* 0x0000000104047899 */ /* 0x000fe2000800063f */
[----:B------:R-:W3:Y:S03]  /*03a0*/  FENCE.VIEW.ASYNC.S ;  /* 0x00000000000073c6 */ /* 0x000ee60000000000 */
[----:B---3--:R3:W4:Y:S08]  /*03b0*/  SYNCS.EXCH.64 URZ, [UR8+0x34830], UR6 ;  /* 0x03483006083f75b2 */ /* 0x0087300008000100 */
[----:B------:R3:W1:Y:S01]  /*03c0*/  SYNCS.EXCH.64 URZ, [UR8+0x34840], UR4 ;  /* 0x03484004083f75b2 */ /* 0x0006620008000100 */
[----:B------:R3:W1:Y:S01]  /*03d0*/  SYNCS.EXCH.64 URZ, [UR8+0x34838], UR6 ;  /* 0x03483806083f75b2 */ /* 0x0006620008000100 */
[----:B------:R3:W1:Y:S01]  /*03e0*/  SYNCS.EXCH.64 URZ, [UR8+0x34848], UR4 ;  /* 0x03484804083f75b2 */ /* 0x0006620008000100 */
[----:B------:R-:W-:Y:S01]  /*03f0*/  NOP ;  /* 0x0000000000007918 */ /* 0x000fe20000000000 */
.L_x_5633:
[----:B---3--:R-:W3:Y:S01]  /*0400*/  S2UR UR4, SR_CTAID.Y ;  /* 0x00000000000479c3 */ /* 0x008ee20000002600 */
[----:B------:R-:W5:Y:S01]  /*0410*/  SHFL.IDX PT, R6, R0, RZ, 0x1f ;  /* 0x00001fff00067589 */ /* 0x000f6200000e0000 */
[----:B------:R-:W-:Y:S01]  /*0420*/  ULDC UR5, c[0x0][0x154] ;  /* 0x0000550000057ab9 */ /* 0x000fe20000000800 */
[----:B------:R-:W-:-:S05]  /*0430*/  NOP ;  /* 0x0000000000007918 */ /* 0x000fca0000000000 */
[----:B------:R-:W4:Y:S08]  /*0440*/  S2UR UR6, SR_CTAID.X ;  /* 0x00000000000679c3 */ /* 0x000f300000002500 */
[----:B------:R-:W2:Y:S01]  /*0450*/  LDC R7, c[0x0][0x148] ;  /* 0x00005200ff077b82 */ /* 0x000ea20000000800 */
[----:B---3--:R-:W-:Y:S02]  /*0460*/  I2FP.F32.U32 R3, UR4 ;  /* 0x0000000400037c45 */ /* 0x008fe40008201000 */
[----:B-----5:R-:W-:-:S03]  /*0470*/  ISETP.NE.AND P0, PT, R6, RZ, PT ;  /* 0x000000ff0600720c */ /* 0x020fc60003f05270 */
[----:B------:R-:W-:Y:S01]  /*0480*/  FMUL R5, R3, UR5 ;  /* 0x0000000503057c20 */ /* 0x000fe20008400000 */
[----:B------:R-:W-:Y:S02]  /*0490*/  SHF.R.S32.HI R3, RZ, 0x1f, R10 ;  /* 0x0000001fff037819 */ /* 0x000fe4000001140a */
[----:B----4-:R-:W-:Y:S02]  /*04a0*/  I2FP.F32.U32 R4, UR6 ;  /* 0x0000000600047c45 */ /* 0x010fe40008201000 */
[----:B------:R-:W-:Y:S01]  /*04b0*/  LEA.HI R3, R3, R10, RZ, 0x7 ;  /* 0x0000000a03037211 */ /* 0x000fe200078f38ff */
[----:B------:R-:W3:Y:S02]  /*04c0*/  F2I.U32.TRUNC.NTZ R5, R5 ;  /* 0x0000000500057305 */ /* 0x000ee4000020f000 */
[----:B---3--:R-:W-:-:S04]  /*04d0*/  IMAD.MOV R8, RZ, RZ, -R5 ;  /* 0x000000ffff087224 */ /* 0x008fc800078e0a05 */
[----:B--2---:R-:W-:Y:S01]  /*04e0*/  IMAD R11, R7, R8, UR4 ;  /* 0x00000004070b7e24 */ /* 0x004fe2000f8e0208 */
[----:B------:R-:W-:Y:S02]  /*04f0*/  ULDC UR4, c[0x0][0x150] ;  /* 0x0000540000047ab9 */ /* 0x000fe40000000800 */
[----:B------:R-:W-:Y:S01]  /*0500*/  FMUL R8, R4, UR4 ;  /* 0x0000000404087c20 */ /* 0x000fe20008400000 */
[----:B------:R-:W-:Y:S06]  /*0510*/  @P0 BRA `(.L_x_5634) ;  /* 0x0000000000480947 */ /* 0x000fec0003800000 */
[----:B------:R-:W2:Y:S01]  /*0520*/  S2UR UR5, SR_CgaCtaId ;  /* 0x00000000000579c3 */ /* 0x000ea20000008800 */
        /* <DEDUP_REMOVED lines=12> */
[----:B--2---:R2:W3:Y:S08]  /*05f0*/  SYNCS.EXCH.64 URZ, [UR8+0x34850], UR4 ;  /* 0x03485004083f75b2 */ /* 0x0044f00008000100 */
[----:B------:R2:W4:Y:S01]  /*0600*/  SYNCS.EXCH.64 URZ, [UR8+0x34860], UR6 ;  /* 0x03486006083f75b2 */ /* 0x0005220008000100 */
[----:B------:R2:W1:Y:S01]  /*0610*/  SYNCS.EXCH.64 URZ, [UR8+0x34858], UR4 ;  /* 0x03485804083f75b2 */ /* 0x0004620008000100 */
[----:B------:R2:W1:Y:S01]  /*0620*/  SYNCS.EXCH.64 URZ, [UR8+0x34868], UR6 ;  /* 0x03486806083f75b2 */ /* 0x0004620008000100 */
[----:B------:R-:W-:Y:S01]  /*0630*/  NOP ;  /* 0x0000000000007918 */ /* 0x000fe20000000000 */
.L_x_5634:
        /* <DEDUP_REMOVED lines=37> */
.L_x_5635:
[----:B------:R-:W5:Y:S01]  /*0890*/  SHFL.IDX PT, R13, R0, RZ, 0x1f ;  /* 0x00001fff000d7589 */ /* 0x000f6200000e0000 */
[----:B--2---:R-:W2:Y:S01]  /*08a0*/  S2UR UR4, SR_CTAID.X ;  /* 0x00000000000479c3 */ /* 0x004ea20000002500 */
[----:B------:R-:W-:Y:S01]  /*08b0*/  LOP3.LUT R9, R9, 0x3ffffffc, RZ, 0xc0, !PT ;  /* 0x3ffffffc09097812 */ /* 0x000fe200078ec0ff */
[----:B------:R-:W-:Y:S01]  /*08c0*/  IMAD.IADD R4, R5, 0x1, -R4 ;  /* 0x0000000105047824 */ /* 0x000fe200078e0a04 */
[----:B------:R-:W-:Y:S01]  /*08d0*/  NOP ;  /* 0x0000000000007918 */ /* 0x000fe20000000000 */
[----:B------:R-:W-:Y:S02]  /*08e0*/  IMAD.IADD R7, R2, 0x1, -R7 ;  /* 0x0000000102077824 */ /* 0x000fe400078e0a07 */
[----:B------:R-:W-:Y:S02]  /*08f0*/  IMAD.IADD R9, R6, 0x1, -R9 ;  /* 0x0000000106097824 */ /* 0x000fe400078e0a09 */
[----:B------:R-:W3:Y:S01]  /*0900*/  LDC R6, c[0x0][0x140] ;  /* 0x00005000ff067b82 */ /* 0x000ee20000000800 */
[----:B------:R-:W-:-:S02]  /*0910*/  IMAD R7, R7, 0x4, R4 ;  /* 0x0000000407077824 */ /* 0x000fc400078e0204 */
[----:B------:R-:W-:Y:S02]  /*0920*/  IMAD R9, R9, 0x4, R4 ;  /* 0x0000000409097824 */ /* 0x000fe400078e0204 */
[----:B-1----:R-:W-:Y:S01]  /*0930*/  IMAD.MOV R5, RZ, RZ, -R8 ;  /* 0x000000ffff057224 */ /* 0x002fe200078e0a08 */
[----:B------:R-:W-:Y:S02]  /*0940*/  LEA.HI R2, R7, R7, RZ, 0x1 ;  /* 0x0000000707027211 */ /* 0x000fe400078f08ff */
[----:B------:R-:W-:Y:S02]  /*0950*/  LEA.HI R4, R9, R9, RZ, 0x1 ;  /* 0x0000000909047211 */ /* 0x000fe400078f08ff */
[----:B------:R-:W-:Y:S02]  /*0960*/  LOP3.LUT R2, R2, 0xfffffffe, RZ, 0xc0, !PT ;  /* 0xfffffffe02027812 */ /* 0x000fe400078ec0ff */
[----:B------:R-:W-:Y:S02]  /*0970*/  LOP3.LUT R4, R4, 0xfffffffe, RZ, 0xc0, !PT ;  /* 0xfffffffe04047812 */ /* 0x000fe400078ec0ff */
[----:B-----5:R-:W-:Y:S01]  /*0980*/  ISETP.NE.AND P0, PT, R13, RZ, PT ;  /* 0x000000ff0d00720c */ /* 0x020fe20003f05270 */
[----:B--2---:R-:W-:-:S02]  /*0990*/  IMAD R5, R10, R5, UR4 ;  /* 0x000000040a057e24 */ /* 0x004fc4000f8e0205 */
        /* <DEDUP_REMOVED lines=23> */
.L_x_5636:
[----:B------:R-:W5:Y:S01]  /*0b10*/  SHFL.IDX PT, R5, R0, RZ, 0x1f ;  /* 0x00001fff00057589 */ /* 0x000f6200000e0000 */
[----:B------:R-:W-:Y:S01]  /*0b20*/  IMAD.SHL.U32 R2, R7, 0x4, RZ ;  /* 0x0000000407027824 */ /* 0x000fe200078e00ff */
[----:B------:R-:W-:Y:S01]  /*0b30*/  LOP3.LUT P0, RZ, R3, 0x7, RZ, 0xc0, !PT ;  /* 0x0000000703ff7812 */ /* 0x000fe2000780c0ff */
[----:B------:R-:W-:Y:S01]  /*0b40*/  IMAD.SHL.U32 R4, R9, 0x4, RZ ;  /* 0x0000000409047824 */ /* 0x000fe200078e00ff */
[----:B---3--:R-:W-:Y:S01]  /*0b50*/  ISETP.EQ.U32.AND P1, PT, R6, 0x1, PT ;  /* 0x000000010600780c */ /* 0x008fe20003f22070 */
[----:B------:R-:W-:Y:S01]  /*0b60*/  IMAD.MOV.U32 R22, RZ, RZ, 0x1 ;  /* 0x00000001ff167424 */ /* 0x000fe200078e00ff */
[----:B------:R-:W-:Y:S01]  /*0b70*/  LOP3.LUT R8, R7, 0xc, R2, 0x78, !PT ;  /* 0x0000000c07087812 */ /* 0x000fe200078e7802 */
[----:B------:R-:W-:Y:S01]  /*0b80*/  IMAD.MOV.U32 R19, RZ, RZ, 0x1 ;  /* 0x00000001ff137424 */ /* 0x000fe200078e00ff */
[----:B------:R-:W-:Y:S01]  /*0b90*/  LOP3.LUT R23, R9, 0xc, R4, 0x78, !PT ;  /* 0x0000000c09177812 */ /* 0x000fe200078e7804 */
[----:B------:R-:W-:Y:S01]  /*0ba0*/  NOP ;  /* 0x0000000000007918 */ /* 0x000fe20000000000 */
[----:B------:R-:W-:Y:S01]  /*0bb0*/  @P3 LEA.HI R2, R8, R8, RZ, 0x1 ;  /* 0x0000000808023211 */ /* 0x000fe200078f08ff */
[----:B------:R3:W-:Y:S01]  /*0bc0*/  STL [R1], R8 ;  /* 0x0000000801007387 */ /* 0x0007e20000100800 */
[----:B------:R-:W-:-:S02]  /*0bd0*/  @P5 LEA.HI R4, R23, R23, RZ, 0x1 ;  /* 0x0000001717045211 */ /* 0x000fc400078f08ff */
[----:B------:R-:W-:Y:S02]  /*0be0*/  @P3 SHF.R.S32.HI R2, RZ, 0x1, R2 ;  /* 0x00000001ff023819 */ /* 0x000fe40000011402 */
[----:B------:R-:W-:Y:S02]  /*0bf0*/  @P5 SHF.R.S32.HI R4, RZ, 0x1, R4 ;  /* 0x00000001ff045819 */ /* 0x000fe40000011404 */
[-C--:B------:R-:W-:Y:S02]  /*0c00*/  @P3 ISETP.NE.AND P6, PT, R2, R11.reuse, PT ;  /* 0x0000000b0200320c */ /* 0x080fe40003fc5270 */
[----:B------:R-:W-:Y:S02]  /*0c10*/  @P5 ISETP.NE.AND P4, PT, R4, R11, PT ;  /* 0x0000000b0400520c */ /* 0x000fe40003f85270 */
[----:B------:R-:W-:Y:S02]  /*0c20*/  @P3 SEL R22, RZ, 0x1, P6 ;  /* 0x00000001ff163807 */ /* 0x000fe40003000000 */
[----:B-----5:R-:W-:-:S02]  /*0c30*/  ISETP.NE.AND P3, PT, R5, RZ, PT ;  /* 0x000000ff0500720c */ /* 0x020fc40003f65270 */
[----:B------:R-:W-:Y:S02]  /*0c40*/  ISETP.LT.U32.AND P6, PT, R8, 0x2, !P0 ;  /* 0x000000020800780c */ /* 0x000fe400047c1070 */
[----:B------:R-:W-:Y:S02]  /*0c50*/  ISETP.LT.U32.AND P0, PT, R23, 0x2, !P0 ;  /* 0x000000021700780c */ /* 0x000fe40004701070 */
[----:B------:R-:W-:Y:S02]  /*0c60*/  ISETP.NE.AND P2, PT, R12, RZ, PT ;  /* 0x000000ff0c00720c */ /* 0x000fe40003f45270 */
[----:B------:R-:W-:Y:S02]  /*0c70*/  SEL R3, RZ, 0x1, !P6 ;  /* 0x00000001ff037807 */ /* 0x000fe40007000000 */
[----:B------:R-:W-:Y:S02]  /*0c80*/  SEL R2, RZ, 0x1, !P0 ;  /* 0x00000001ff027807 */ /* 0x000fe40004000000 */
[----:B------:R-:W-:Y:S01]  /*0c90*/  @P5 SEL R19, RZ, 0x1, P4 ;  /* 0x00000001ff135807 */ /* 0x000fe20002000000 */
[----:B---3--:R-:W-:Y:S06]  /*0ca0*/  @P3 BRA `(.L_x_5637) ;  /* 0x0000000000483947 */ /* 0x008fec0003800000 */
        /* <DEDUP_REMOVED lines=18> */
.L_x_5637:
[----:B------:R-:W-:Y:S01]  /*0dd0*/  LOP3.LUT R22, R22, R3, RZ, 0xc0, !PT ;  /* 0x0000000316167212 */ /* 0x000fe200078ec0ff */
[----:B------:R-:W-:Y:S01]  /*0de0*/  NOP ;  /* 0x0000000000007918 */ /* 0x000fe20000000000 */
[----:B------:R-:W-:Y:S01]  /*0df0*/  LOP3.LUT R19, R19, R2, RZ, 0xc0, !PT ;  /* 0x0000000213137212 */ /* 0x000fe200078ec0ff */
[----:B------:R-:W-:Y:S06]  /*0e00*/  @!P1 BRA `(.L_x_5638) ;  /* 0x0000000000089947 */ /* 0x000fec0003800000 */
[----:B-12-4-:R-:W-:Y:S01]  /*0e10*/  UCGABAR_ARV ;  /* 0x00000000000079c7 */ /* 0x016fe20008000000 */
[----:B------:R-:W-:Y:S05]  /*0e20*/  BRA `(.L_x_5639) ;  /* 0x0000000000047947 */ /* 0x000fea0003800000 */
.L_x_5638:
[----:B-12-4-:R-:W-:Y:S01]  /*0e30*/  NOP ;  /* 0x0000000000007918 */ /* 0x016fe20000000000 */
.L_x_5639:
[----:B------:R-:W-:Y:S05]  /*0e40*/  @!P1 BRA `(.L_x_5640) ;  /* 0x00000000000c9947 */ /* 0x000fea0003800000 */
[----:B------:R-:W-:Y:S01]  /*0e50*/  UCGABAR_WAIT ;  /* 0x0000000000007dc7 */ /* 0x000fe20008000000 */
[----:B------:R-:W-:Y:S01]  /*0e60*/  CCTL.IVALL ;  /* 0x00000000ff00798f */ /* 0x000fe20002000000 */
[----:B------:R-:W-:Y:S05]  /*0e70*/  BRA `(.L_x_5641) ;  /* 0x0000000000047947 */ /* 0x000fea0003800000 */
.L_x_5640:
[----:B------:R-:W-:Y:S06]  /*0e80*/  BAR.SYNC.DEFER_BLOCKING 0x0 ;  /* 0x0000000000007b1d */ /* 0x000fec0000010000 */
.L_x_5641:
[----:B------:R-:W-:-:S05]  /*0e90*/  IMAD.MOV.U32 R2, RZ, RZ, 0x1 ;  /* 0x00000001ff027424 */ /* 0x000fca00078e00ff */
[----:B------:R-:W-:-:S05]  /*0ea0*/  SEL R2, R2, 0x2, !P2 ;  /* 0x0000000202027807 */ /* 0x000fca0005000000 */
[----:B------:R1:W-:Y:S01]  /*0eb0*/  STL [R1+0x1c], R2 ;  /* 0x00001c0201007387 */ /* 0x0003e20000100800 */
[----:B------:R-:W-:Y:S05]  /*0ec0*/  @!P2 BRA `(.L_x_5642) ;  /* 0x000000b400e8a947 */ /* 0x000fea0003800000 */
.L_x_5643:
[----:B------:R-:W-:-:S08]  /*0ed0*/  NOP ;  /* 0x0000000000007918 */ /* 0x000fd00000000000 */
[----:B------:R-:W2:Y:S02]  /*0ee0*/  USETMAXREG.TRY_ALLOC.CTAPOOL UP0, 0xf0 ;  /* 0x000000f0000079c8 */ /* 0x000ea40008000600 */
[----:B--2---:R-:W-:-:S13]  /*0ef0*/  PLOP3.LUT P0, PT, PT, PT, UP0, 0x80, 0x0 ;  /* 0x000000000000781c */ /* 0x004fda0003f0f008 */
[----:B------:R-:W-:Y:S05]  /*0f00*/  @!P0 BRA `(.L_x_5643) ;  /* 0xfffffffc00f08947 */ /* 0x000fea000383ffff */
[----:B-1----:R-:W1:Y:S01]  /*0f10*/  S2R R2, SR_TID.X ;  /* 0x0000000000027919 */ /* 0x002e620000002100 */
[----:B------:R-:W2:Y:S08]  /*0f20*/  S2UR UR7, SR_CTAID.X ;  /* 0x00000000000779c3 */ /* 0x000eb00000002500 */
[----:B------:R-:W-:Y:S06]  /*0f30*/  BAR.ARV 0x8, 0x120 ;  /* 0x0204800000007b1d */ /* 0x000fec0000002000 */
[----:B-1----:R-:W-:-:S04]  /*0f40*/  LOP3.LUT R0, R2, 0xffffff80, RZ, 0xc0, !PT ;  /* 0xffffff8002007812 */ /* 0x002fc800078ec0ff */
[----:B------:R-:W-:Y:S02]  /*0f50*/  ISETP.NE.AND P0, PT, R0, 0x80, PT ;  /* 0x000000800000780c */ /* 0x000fe40003f05270 */
[----:B------:R-:W2:Y:S11]  /*0f60*/  LDC R0, c[0x0][0xda4] ;  /* 0x00036900ff007b82 */ /* 0x000eb60000000800 */
[----:B------:R-:W-:Y:S06]  /*0f70*/  @!P0 BAR.ARV 0x9, 0x100 ;  /* 0x0244000000008b1d */ /* 0x000fec0000002000 */
[----:B--2---:R-:W-:-:S13]  /*0f80*/  ISETP.LE.AND P0, PT, R0, UR7, PT ;  /* 0x0000000700007c0c */ /* 0x004fda000bf03270 */
[----:B------:R-:W-:Y:S05]  /*0f90*/  @P0 EXIT ;  /* 0x000000000000094d */ /* 0x000fea0003800000 */
[----:B------:R-:W2:Y:S01]  /*0fa0*/  LDL.LU R8, [R1+0x1c] ;  /* 0x00001c0001087983 */ /* 0x000ea20000300800 */
[----:B------:R-:W-:-:S05]  /*0fb0*/  VIADD R0, R2, 0xffffff80 ;  /* 0xffffff8002007836 */ /* 0x000fca0000000000 */
[----:B------:R-:W-:-:S04]  /*0fc0*/  SHF.R.S32.HI R3, RZ, 0x1f, R0 ;  /* 0x0000001fff037819 */ /* 0x000fc80000011400 */
[----:B------:R-:W-:-:S04]  /*0fd0*/  LEA.HI R2, R3, R0, RZ, 0x7 ;  /* 0x0000000003027211 */ /* 0x000fc800078f38ff */
[----:B------:R-:W-:Y:S01]  /*0fe0*/  LOP3.LUT R5, R2, 0xffffff80, RZ, 0xc0, !PT ;  /* 0xffffff8002057812 */ /* 0x000fe200078ec0ff */
[----:B------:R-:W1:Y:S01]  /*0ff0*/  S2UR UR4, SR_CgaCtaId ;  /* 0x00000000000479c3 */ /* 0x000e620000008800 */
[----:B------:R-:W-:-:S03]  /*1000*/  LEA.HI R6, R3, R0, RZ, 0x4 ;  /* 0x0000000003067211 */ /* 0x000fc600078f20ff */
[----:B------:R-:W-:Y:S01]  /*1010*/  IMAD.IADD R222, R0, 0x1, -R5 ;  /* 0x0000000100de7824 */ /* 0x000fe200078e0a05 */
[----:B------:R-:W-:-:S03]  /*1020*/  LOP3.LUT R7, R6, 0x3fffff0, RZ, 0xc0, !PT ;  /* 0x03fffff006077812 */ /* 0x000fc600078ec0ff */
[----:B------:R-:W3:Y:S01]  /*1030*/  S2UR UR6, SR_SWINHI ;  /* 0x00000000000679c3 */ /* 0x000ee20000002f00 */
        /* <DEDUP_REMOVED lines=16> */
[----:B-1----:R-:W-:Y:S01]  /*1140*/  ULEA UR39, UR4, UR39, 0x18 ;  /* 0x0000002704277291 */ /* 0x002fe2000f8ec03f */
        /* <DEDUP_REMOVED lines=8> */
[----:B---3--:R-:W-:Y:S01]  /*11d0*/  UMOV UR5, UR6 ;  /* 0x0000000600057c82 */ /* 0x008fe20008000000 */
[----:B------:R-:W-:-:S02]  /*11e0*/  IMAD.MOV.U32 R228, RZ, RZ, -0x2 ;  /* 0xfffffffeffe47424 */ /* 0x000fc400078e00ff */
[----:B------:R-:W-:Y:S02]  /*11f0*/  IMAD.U32 R16, RZ, RZ, UR4 ;  /* 0x00000004ff107e24 */ /* 0x000fe4000f8e00ff */
[----:B------:R-:W-:Y:S02]  /*1200*/  IMAD.U32 R17, RZ, RZ, UR5 ;  /* 0x00000005ff117e24 */ /* 0x000fe4000f8e00ff */
[----:B------:R-:W-:Y:S02]  /*1210*/  IMAD.IADD R3, R222, 0x1, -R3 ;  /* 0x00000001de037824 */ /* 0x000fe400078e0a03 */
[----:B------:R-:W-:Y:S02]  /*1220*/  IMAD.SHL.U32 R5, R6, 0x8, RZ ;  /* 0x0000000806057824 */ /* 0x000fe400078e00ff */
[----:B------:R-:W-:Y:S02]  /*1230*/  IMAD R7, R0, 0x10, R7 ;  /* 0x0000001000077824 */ /* 0x000fe400078e0207 */
[----:B------:R-:W-:-:S02]  /*1240*/  IMAD.IADD R2, R225, 0x1, -R2 ;  /* 0x00000001e1027824 */ /* 0x000fc400078e0a02 */
        /* <DEDUP_REMOVED lines=8> */
.L_x_5670:
[----:B------:R-:W1:Y:S01]  /*12d0*/  SHFL.IDX PT, R0, R225, RZ, 0x1f ;  /* 0x00001fffe1007589 */ /* 0x000e6200000e0000 */
[----:B------:R-:W2:Y:S01]  /*12e0*/  LDC R113, c[0x0][0x2e0] ;  /* 0x0000b800ff717b82 */ /* 0x000ea20000000800 */
[----:B------:R-:W-:Y:S01]  /*12f0*/  ULDC UR4, c[0x0][0xda8] ;  /* 0x00036a0000047ab9 */ /* 0x000fe20000000800 */
[----:B------:R-:W-:Y:S01]  /*1300*/  ULDC.64 UR6, c[0x0][0x3f8] ;  /* 0x0000fe0000067ab9 */ /* 0x000fe20000000a00 */
[----:B------:R-:W-:Y:S01]  /*1310*/  R2UR UR10, R220 ;  /* 0x00000000dc0a72ca */ /* 0x000fe200000e0000 */
[----:B------:R-:W-:Y:S02]  /*1320*/  UISETP.NE.AND UP1, UPT, UR4, 0x1, UPT ;  /* 0x000000010400788c */ /* 0x000fe4000bf25270 */
[----:B------:R-:W-:Y:S01]  /*1330*/  UISETP.NE.U32.AND UP0, UPT, UR6, URZ, UPT ;  /* 0x0000003f0600728c */ /* 0x000fe2000bf05070 */
[----:B------:R-:W-:Y:S02]  /*1340*/  ULDC UR5, c[0x0][0xdb4] ;  /* 0x00036d0000057ab9 */ /* 0x000fe40000000800 */
[----:B------:R-:W-:Y:S01]  /*1350*/  ULDC UR6, c[0x0][0x404] ;  /* 0x0001010000067ab9 */ /* 0x000fe20000000800 */
        /* <DEDUP_REMOVED lines=20> */
[----:B------:R-:W-:-:S03]  /*14a0*/  ULEA UR7, UR7, UR8, 0xd ;  /* 0x0000000807077291 */ /* 0x000fc6000f8e683f */
[----:B------:R-:W-:Y:S01]  /*14b0*/  @UP2 ULDC.64 UR8, c[0x0][0xdb8] ;  /* 0x00036e0000082ab9 */ /* 0x000fe20000000a00 */
[----:B------:R-:W-:Y:S01]  /*14c0*/  USHF.R.U32.HI UR7, URZ, 0x4, UR7 ;  /* 0x000000043f077899 */ /* 0x000fe20008011607 */
[----:B------:R-:W-:Y:S01]  /*14d0*/  IMAD.U32 R224, RZ, RZ, UR11 ;  /* 0x0000000bffe07e24 */ /* 0x000fe2000f8e00ff */
[----:B------:R-:W-:Y:S02]  /*14e0*/  UIMAD.WIDE.U32 UR4, UR11, UR8, URZ ;  /* 0x000000080b0472a5 */ /* 0x000fe4000f8e003f */
[----:B------:R-:W-:Y:S01]  /*14f0*/  UMOV UR36, UR11 ;  /* 0x0000000b00247c82 */ /* 0x000fe20008000000 */
[----:B------:R-:W-:Y:S02]  /*1500*/  ULOP3.LUT UR48, UR7, 0x3fff, URZ, 0xc0, !UPT ;  /* 0x00003fff07307892 */ /* 0x000fe4000f8ec03f */
[----:B------:R-:W-:Y:S02]  /*1510*/  @UP2 USHF.R.U32.HI UR36, URZ, UR9, UR5 ;  /* 0x000000093f242299 */ /* 0x000fe40008011605 */
[----:B------:R-:W-:-:S02]  /*1520*/  UMOV UR4, UR10 ;  /* 0x0000000a00047c82 */ /* 0x000fc40008000000 */
[----:B------:R-:W-:Y:S01]  /*1530*/  IMAD.U32 R223, RZ, RZ, UR4 ;  /* 0x00000004ffdf7e24 */ /* 0x000fe2000f8e00ff */
[----:B------:R-:W-:Y:S07]  /*1540*/  @!P0 BRA `(.L_x_5644) ;  /* 0x0000000000408947 */ /* 0x000fee0003800000 */
        /* <DEDUP_REMOVED lines=16> */
.L_x_5644:
[----:B------:R-:W-:Y:S02]  /*1650*/  LOP3.LUT R0, R221, 0x1, RZ, 0xc0, !PT ;  /* 0x00000001dd007812 */ /* 0x000fe400078ec0ff */
[----:B------:R-:W-:Y:S02]  /*1660*/  ISETP.NE.AND P0, PT, R18, 0x3, PT ;  /* 0x000000031200780c */ /* 0x000fe40003f05270 */
[----:B------:R-:W-:-:S04]  /*1670*/  SHF.L.U32 R0, R0, 0x1f, RZ ;  /* 0x0000001f00007819 */ /* 0x000fc800000006ff */
[----:B------:R-:W1:Y:S02]  /*1680*/  SYNCS.PHASECHK.TRANS64.TRYWAIT P1, [UR39+0x34800], R0 ;  /* 0x03480000ff0075a7 */ /* 0x000e640008020167 */
[----:B-1----:R-:W-:Y:S05]  /*1690*/  @!P1 BRA `(.L_x_5645) ;  /* 0x000000e000689947 */ /* 0x002fea0003800000 */
.L_x_5735:
[----:B------:R-:W-:Y:S05]  /*16a0*/  @!P0 BRA `(.L_x_5646) ;  /* 0x0000000000048947 */ /* 0x000fea0003800000 */
[----:B------:R-:W-:Y:S01]  /*16b0*/  BPT.TRAP 0x1 ;  /* 0x000000040000795c */ /* 0x000fe20000300000 */
.L_x_5646:
[----:B------:R-:W-:Y:S02]  /*16c0*/  IMAD.U32 R12, RZ, RZ, UR38 ;  /* 0x00000026ff0c7e24 */ /* 0x000fe4000f8e00ff */
[----:B-1----:R-:W-:-:S03]  /*16d0*/  IMAD.U32 R3, RZ, RZ, UR60 ;  /* 0x0000003cff037e24 */ /* 0x002fc6000f8e00ff */
[----:B------:R-:W-:Y:S02]  /*16e0*/  LEA R12, R12, UR39, 0x3 ;  /* 0x000000270c0c7c11 */ /* 0x000fe4000f8e18ff */
[----:B------:R-:W-:-:S04]  /*16f0*/  SHF.L.U32 R3, R3, 0x1f, RZ ;  /* 0x0000001f03037819 */ /* 0x000fc800000006ff */
[----:B------:R1:W2:Y:S01]  /*1700*/  SYNCS.PHASECHK.TRANS64.TRYWAIT P1, [R12+URZ+0x34830], R3 ;  /* 0x034830030c0075a7 */ /* 0x0002a2000802017f */
[----:B------:R-:W-:Y:S05]  /*1710*/  @!P0 BRA `(.L_x_5647) ;  /* 0x0000000000048947 */ /* 0x000fea0003800000 */
[----:B------:R-:W-:Y:S01]  /*1720*/  BPT.TRAP 0x1 ;  /* 0x000000040000795c */ /* 0x000fe20000300000 */
.L_x_5647:
[----:B--2---:R-:W-:Y:S05]  /*1730*/  @P1 BRA `(.L_x_5648) ;  /* 0x0000000000081947 */ /* 0x004fea0003800000 */
[----:B------:R-:W2:Y:S02]  /*1740*/  SYNCS.PHASECHK.TRANS64.TRYWAIT P1, [R12+URZ+0x34830], R3 ;  /* 0x034830030c0075a7 */ /* 0x000ea4000802017f */
[----:B--2---:R-:W-:Y:S05]  /*1750*/  @!P1 BRA `(.L_x_5649) ;  /* 0x000000e000509947 */ /* 0x004fea0003800000 */
.L_x_5648:
[----:B------:R-:W-:Y:S05]  /*1760*/  WARPSYNC.ALL ;  /* 0x0000000000007948 */ /* 0x000fea0003800000 */
[----:B------:R-:W-:Y:S01]  /*1770*/  UIADD3 UR4, UR39, 0x1e400, URZ ;  /* 0x0001e40027047890 */ /* 0x000fe2000fffe03f */
[----:B------:R-:W-:Y:S01]  /*1780*/  WARPGROUP.ARRIVE ;  /* 0x00000000000079c5 */ /* 0x000fe20000000000 */
[----:B------:R-:W-:Y:S02]  /*1790*/  ULOP3.LUT UR48, UR48, 0x10000, URZ, 0xfc, !UPT ;  /* 0x0001000030307892 */ /* 0x000fe4000f8efc3f */
[----:B------:R-:W-:Y:S01]  /*17a0*/  USHF.R.U32.HI UR4, URZ, 0x4, UR4 ;  /* 0x000000043f047899 */ /* 0x000fe20008011604 */
[----:B------:R-:W-:Y:S01]  /*17b0*/  UMOV UR41, 0x40000040 ;  /* 0x4000004000297882 */ /* 0x000fe20000000000 */
[----:B------:R-:W-:-:S02]  /*17c0*/  UMOV UR43, 0x40000040 ;  /* 0x40000040002b7882 */ /* 0x000fc40000000000 */
[----:B------:R-:W-:Y:S01]  /*17d0*/  ULOP3.LUT UR6, UR4, 0x3fff, URZ, 0xc0, !UPT ;  /* 0x00003fff04067892 */ /* 0x000fe2000f8ec03f */
[----:B------:R-:W-:Y:S01]  /*17e0*/  IMAD.U32 R9, RZ, RZ, UR41 ;  /* 0x00000029ff097e24 */ /* 0x000fe2000f8e00ff */
[----:B------:R-:W-:Y:S01]  /*17f0*/  UMOV UR40, UR48 ;  /* 0x0000003000287c82 */ /* 0x000fe20008000000 */
[----:B------:R-:W-:Y:S01]  /*1800*/  UMOV UR5, UR41 ;  /* 0x0000002900057c82 */ /* 0x000fe20008000000 */
[----:B------:R-:W-:Y:S01]  /*1810*/  ULOP3.LUT UR7, UR6, 0x10000, URZ, 0xfc, !UPT ;  /* 0x0001000006077892 */ /* 0x000fe2000f8efc3f */
[----:B------:R-:W-:Y:S01]  /*1820*/  IMAD.U32 R8, RZ, RZ, UR40 ;  /* 0x00000028ff087e24 */ /* 0x000fe2000f8e00ff */
[----:B------:R-:W-:Y:S01]  /*1830*/  UMOV UR4, UR40 ;  /* 0x0000002800047c82 */ /* 0x000fe20008000000 */
[----:B------:R-:W-:Y:S01]  /*1840*/  UMOV UR8, UR40 ;  /* 0x0000002800087c82 */ /* 0x000fe20008000000 */
[----:B------:R-:W-:Y:S02]  /*1850*/  UIMAD UR37, UR38, 0xb00, UR7 ;  /* 0x00000b00262578a4 */ /* 0x000fe4000f8e0207 */
[----:B------:R-:W-:Y:S01]  /*1860*/  IMAD.U32 R0, RZ, RZ, UR7 ;  /* 0x00000007ff007e24 */ /* 0x000fe2000f8e00ff */
[----:B------:R-:W-:Y:S01]  /*1870*/  UMOV UR7, 0x40000040 ;  /* 0x4000004000077882 */ /* 0x000fe20000000000 */
[----:B------:R-:W-:-:S02]  /*1880*/  UIADD3 UR6, UR37, 0x80, URZ ;  /* 0x0000008025067890 */ /* 0x000fc4000fffe03f */
[----:B------:R-:W-:Y:S02]  /*1890*/  UIADD3 UR10, UR37, 0x100, URZ ;  /* 0x00000100250a7890 */ /* 0x000fe4000fffe03f */
[----:B------:R-:W-:Y:S01]  /*18a0*/  UMOV UR42, UR37 ;  /* 0x00000025002a7c82 */ /* 0x000fe20008000000 */
[----:B------:R-:W-:Y:S01]  /*18b0*/  UMOV UR9, UR41 ;  /* 0x0000002900097c82 */ /* 0x000fe20008000000 */
[----:B------:R-:W-:Y:S01]  /*18c0*/  HGMMA.64x16x16.F32.BF16 R104, gdesc[UR40], RZ, !UPT, gsb0 ;  /* 0x00200000286879f0 */ /* 0x000fe2000c0018ff */
[----:B------:R-:W-:Y:S01]  /*18d0*/  UMOV UR11, 0x40000040 ;  /* 0x40000040000b7882 */ /* 0x000fe20000000000 */
[----:B------:R-:W-:Y:S01]  /*18e0*/  UIADD3 UR14, UR37, 0x180, URZ ;  /* 0x00000180250e7890 */ /* 0x000fe2000fffe03f */
[----:B------:R-:W-:Y:S01]  /*18f0*/  UMOV UR12, UR40 ;  /* 0x00000028000c7c82 */ /* 0x000fe20008000000 */
[----:B------:R-:W-:Y:S01]  /*1900*/  UMOV UR13, UR41 ;  /* 0x00000029000d7c82 */ /* 0x000fe20008000000 */
        /* <DEDUP_REMOVED lines=21> */
[----:B------:R-:W-:Y:S01]  /*1a60*/  UMOV UR43, 0x40000040 ;  /* 0x40000040002b7882 */ /* 0x000fe20000000000 */
[----:B------:R-:W-:Y:S01]  /*1a70*/  UIADD3 UR46, UR37, 0x604, URZ ;  /* 0x00000604252e7890 */ /* 0x000fe2000fffe03f */
[----:B------:R-:W-:Y:S01]  /*1a80*/  UMOV UR47, 0x40000040 ;  /* 0x40000040002f7882 */ /* 0x000fe20000000000 */
[----:B------:R-:W-:Y:S01]  /*1a90*/  UIADD3 UR50, UR37, 0x606, URZ ;  /* 0x0000060625327890 */ /* 0x000fe2000fffe03f */
[----:B------:R-:W-:Y:S01]  /*1aa0*/  UMOV UR51, 0x40000040 ;  /* 0x4000004000337882 */ /* 0x000fe20000000000 */
        /* <DEDUP_REMOVED lines=50> */
[----:B------:R-:W-:Y:S02]  /*1dd0*/  UMOV UR41, 0x40000040 ;  /* 0x4000004000297882 */ /* 0x000fe40000000000 */
[----:B------:R-:W-:Y:S01]  /*1de0*/  UMOV UR9, UR41 ;  /* 0x0000002900097c82 */ /* 0x000fe20008000000 */
[----:B------:R-:W-:Y:S01]  /*1df0*/  UMOV UR13, UR41 ;  /* 0x00000029000d7c82 */ /* 0x000fe20008000000 */
[----:B------:R-:W-:Y:S01]  /*1e00*/  UMOV UR17, UR41 ;  /* 0x0000002900117c82 */ /* 0x000fe20008000000 */
[----:B------:R-:W-:Y:S01]  /*1e10*/  UMOV UR21, UR41 ;  /* 0x0000002900157c82 */ /* 0x000fe20008000000 */
[----:B------:R-:W-:Y:S01]  /*1e20*/  UMOV UR25, UR41 ;  /* 0x0000002900197c82 */ /* 0x000fe20008000000 */
[----:B------:R-:W-:Y:S01]  /*1e30*/  UMOV UR29, UR41 ;  /* 0x00000029001d7c82 */ /* 0x000fe20008000000 */
[----:B------:R-:W-:Y:S01]  /*1e40*/  UMOV UR33, UR41 ;  /* 0x0000002900217c82 */ /* 0x000fe20008000000 */
[----:B------:R-:W-:Y:S01]  /*1e50*/  IMAD.U32 R7, RZ, RZ, UR41 ;  /* 0x00000029ff077e24 */ /* 0x000fe2000f8e00ff */
[----:B------:R-:W-:-:S02]  /*1e60*/  WARPGROUP.DEPBAR.LE gsb0, 0x0 ;  /* 0x00008000000079c5 */ /* 0x000fc40000010000 */
[----:B------:R-:W-:-:S06]  /*1e70*/  WARPGROUP.ARRIVE ;  /* 0x00000000000079c5 */ /* 0x000fcc0000000000 */
[----:B------:R-:W-:Y:S01]  /*1e80*/  HGMMA.64x16x16.F32.BF16 R24, gdesc[UR4], RZ, !UPT, gsb0 ;  /* 0x00200000041879f0 */ /* 0x000fe2000c0018ff */
[----:B------:R-:W-:Y:S02]  /*1e90*/  UIADD3 UR4, UR48, 0x2, URZ ;  /* 0x0000000230047890 */ /* 0x000fe4000fffe03f */
[----:B------:R-:W-:Y:S01]  /*1ea0*/  UIADD3 UR6, UR37, 0x2, URZ ;  /* 0x0000000225067890 */ /* 0x000fe2000fffe03f */
[----:B------:R-:W-:Y:S01]  /*1eb0*/  UMOV UR5, UR41 ;  /* 0x0000002900057c82 */ /* 0x000fe20008000000 */
[----:B------:R-:W-:-:S03]  /*1ec0*/  UMOV UR7, 0x40000040 ;  /* 0x4000004000077882 */ /* 0x000fc60000000000 */
[----:B------:R-:W-:Y:S02]  /*1ed0*/  UMOV UR40, UR4 ;  /* 0x0000000400287c82 */ /* 0x000fe40008000000 */
        /* <DEDUP_REMOVED lines=15> */
[----:B------:R-:W-:Y:S01]  /*1fd0*/  HGMMA.64x16x16.F32.BF16 R104, gdesc[UR40], R104, gsb0 ;  /* 0x00200000286879f0 */ /* 0x000fe20008001868 */
[----:B------:R-:W-:Y:S02]  /*1fe0*/  UMOV UR43, 0x40000040 ;  /* 0x40000040002b7882 */ /* 0x000fe40000000000 */
[----:B------:R-:W-:Y:S02]  /*1ff0*/  WARPGROUP.DEPBAR.LE gsb0, 0x0 ;  /* 0x00008000000079c5 */ /* 0x000fe40000010000 */
[----:B------:R-:W-:-:S06]  /*2000*/  WARPGROUP.ARRIVE ;  /* 0x00000000000079c5 */ /* 0x000fcc0000000000 */
[----:B------:R-:W-:Y:S01]  /*2010*/  HGMMA.64x16x16.F32.BF16 R96, gdesc[UR4], R96, gsb0 ;  /* 0x00200000046079f0 */ /* 0x000fe20008001860 */
[----:B------:R-:W-:Y:S02]  /*2020*/  UIADD3 UR4, UR37, 0x202, URZ ;  /* 0x0000020225047890 */ /* 0x000fe4000fffe03f */
[----:B------:R-:W-:Y:S01]  /*2030*/  UIADD3 UR6, UR37, 0x482, URZ ;  /* 0x0000048225067890 */ /* 0x000fe2000fffe03f */
[----:B------:R-:W-:Y:S01]  /*2040*/  UMOV UR5, UR41 ;  /* 0x0000002900057c82 */ /* 0x000fe20008000000 */
[----:B------:R-:W-:-:S03]  /*2050*/  UMOV UR7, 0x40000040 ;  /* 0x4000004000077882 */ /* 0x000fc60000000000 */
[----:B------:R-:W-:Y:S01]  /*2060*/  UMOV UR18, UR4 ;  /* 0x0000000400127c82 */ /* 0x000fe20008000000 */
[----:B------:R-:W-:Y:S01]  /*2070*/  UMOV UR4, UR40 ;  /* 0x0000002800047c82 */ /* 0x000fe20008000000 */
        /* <DEDUP_REMOVED lines=137> */
[----:B-12---:R-:W-:Y:S01]  /*2910*/  IMAD.U32 R3, RZ, RZ, UR41 ;  /* 0x00000029ff037e24 */ /* 0x006fe2000f8e00ff */
        /* <DEDUP_REMOVED lines=115> */
[----:B------:R-:W-:-:S06]  /*3050*/  UMOV UR7, 0x40000040 ;  /* 0x4000004000077882 */ /* 0x000fcc0000000000 */
        /* <DEDUP_REMOVED lines=16> */
[----:B------:R-:W-:Y:S01]  /*3160*/  UMOV UR15, 0x40000040 ;  /* 0x40000040000f7882 */ /* 0x000fe20000000000 */
        /* <DEDUP_REMOVED lines=224> */
.L_x_5650:
[----:B------:R-:W-:Y:S01]  /*3f70*/  IMAD.IADD R11, R228, 0x1, R113 ;  /* 0x00000001e40b7824 */ /* 0x000fe200078e0271 */
[----:B------:R-:W-:Y:S01]  /*3f80*/  P2R R114, PR, RZ, 0x1 ;  /* 0x00000001ff727803 */ /* 0x000fe20000000000 */
[----:B------:R-:W-:Y:S01]  /*3f90*/  ULDC UR6, c[0x0][0x988] ;  /* 0x0002620000067ab9 */ /* 0x000fe20000000800 */
[----:B------:R-:W2:Y:S01]  /*3fa0*/  LDL R116, [R1] ;  /* 0x0000000001747983 */ /* 0x000ea20000100800 */
        /* <DEDUP_REMOVED lines=9> */
[C---:B------:R-:W-:Y:S02]  /*4040*/  ISETP.GT.AND P6, PT, R20.reuse, 0x10, PT ;  /* 0x000000101400780c */ /* 0x040fe40003fc4270 */
        /* <DEDUP_REMOVED lines=22> */
[C---:B------:R-:W-:Y:S02]  /*41b0*/  ISETP.GT.AND P6, PT, R20.reuse, 0x28, PT ;  /* 0x000000281400780c */ /* 0x040fe40003fc4270 */
        /* <DEDUP_REMOVED lines=119> */
[----:B------:R-:W-:Y:S02]  /*4930*/  ISETP.GT.AND P3, PT, R20, 0xa0, PT ;  /* 0x000000a01400780c */ /* 0x000fe40003f64270 */
[----:B------:R-:W-:Y:S02]  /*4940*/  FSEL R41, R54, -INF , P4 ;  /* 0xff80000036297808 */ /* 0x000fe40002000000 */
[----:B------:R-:W-:Y:S02]  /*4950*/  FSEL R187, R24, -INF , P3 ;  /* 0xff80000018bb7808 */ /* 0x000fe40001800000 */
[----:B------:R-:W-:Y:S02]  /*4960*/  FMNMX.FTZ R10, R185, R10, !PT ;  /* 0x0000000ab90a7209 */ /* 0x000fe40007810000 */
[----:B------:R-:W-:-:S02]  /*4970*/  ISETP.GT.AND P4, PT, R20, 0xa1, PT ;  /* 0x000000a11400780c */ /* 0x000fc40003f84270 */
[----:B------:R-:W-:Y:S02]  /*4980*/  FMNMX.FTZ R10, R187, R10, !PT ;  /* 0x0000000abb0a7209 */ /* 0x000fe40007810000 */
[----:B------:R-:W-:Y:S02]  /*4990*/  FSEL R191, R25, -INF , P4 ;  /* 0xff80000019bf7808 */ /* 0x000fe40002000000 */
[----:B------:R-:W-:Y:S02]  /*49a0*/  ISETP.GT.AND P5, PT, R20, 0xa8, PT ;  /* 0x000000a81400780c */ /* 0x000fe40003fa4270 */
[----:B------:R-:W-:Y:S02]  /*49b0*/  FMNMX.FTZ R10, R191, R10, !PT ;  /* 0x0000000abf0a7209 */ /* 0x000fe40007810000 */
[----:B------:R-:W-:Y:S02]  /*49c0*/  FSEL R189, R28, -INF , P5 ;  /* 0xff8000001cbd7808 */ /* 0x000fe40002800000 */
[----:B------:R-:W-:-:S02]  /*49d0*/  ISETP.GT.AND P6, PT, R20, 0xa9, PT ;  /* 0x000000a91400780c */ /* 0x000fc40003fc4270 */
[----:B------:R-:W-:Y:S02]  /*49e0*/  FMNMX.FTZ R10, R189, R10, !PT ;  /* 0x0000000abd0a7209 */ /* 0x000fe40007810000 */
[----:B------:R-:W-:Y:S02]  /*49f0*/  FSEL R193, R29, -INF , P6 ;  /* 0xff8000001dc17808 */ /* 0x000fe40003000000 */
[----:B------:R-:W-:Y:S02]  /*4a00*/  P2R R32, PR, RZ, 0x8 ;  /* 0x00000008ff207803 */ /* 0x000fe40000000000 */
[----:B------:R-:W-:Y:S01]  /*4a10*/  FMNMX.FTZ R24, R193, R10, !PT ;  /* 0x0000000ac1187209 */ /* 0x000fe20007810000 */
[----:B------:R-:W-:Y:S01]  /*4a20*/  IMAD.U32 R10, RZ, RZ, UR6 ;  /* 0x00000006ff0a7e24 */ /* 0x000fe2000f8e00ff */
[----:B------:R-:W-:Y:S02]  /*4a30*/  P2R R40, PR, RZ, 0x1 ;  /* 0x00000001ff287803 */ /* 0x000fe40000000000 */
[----:B------:R-:W-:Y:S01]  /*4a40*/  P2R R36, PR, RZ, 0x2 ;  /* 0x00000002ff247803 */ /* 0x000fe20000000000 */
[----:B------:R-:W1:Y:S01]  /*4a50*/  SHFL.BFLY PT, R11, R24, 0x2, 0x1f ;  /* 0x0c401f00180b7f89 */ /* 0x000e6200000e0000 */
[----:B------:R-:W-:-:S02]  /*4a60*/  P2R R33, PR, RZ, 0x4 ;  /* 0x00000004ff217803 */ /* 0x000fc40000000000 */
[C---:B------:R-:W-:Y:S02]  /*4a70*/  ISETP.GT.AND P2, PT, R20.reuse, 0x88, PT ;  /* 0x000000881400780c */ /* 0x040fe40003f44270 */
[C---:B------:R-:W-:Y:S02]  /*4a80*/  ISETP.GT.AND P1, PT, R20.reuse, 0x89, PT ;  /* 0x000000891400780c */ /* 0x040fe40003f24270 */
[----:B------:R-:W-:Y:S02]  /*4a90*/  ISETP.GT.AND P0, PT, R20, 0x90, PT ;  /* 0x000000901400780c */ /* 0x000fe40003f04270 */
[----:B------:R-:W-:Y:S02]  /*4aa0*/  FSEL R47, R47, -INF , P1 ;  /* 0xff8000002f2f7808 */ /* 0x000fe40000800000 */
[----:B------:R-:W-:Y:S02]  /*4ab0*/  FSEL R29, R34, -INF , P0 ;  /* 0xff800000221d7808 */ /* 0x000fe40000000000 */
[----:B------:R-:W-:-:S02]  /*4ac0*/  ISETP.NE.AND P0, PT, R40, RZ, PT ;  /* 0x000000ff2800720c */ /* 0x000fc40003f05270 */
[----:B------:R-:W-:Y:S02]  /*4ad0*/  ISETP.NE.AND P1, PT, R36, RZ, PT ;  /* 0x000000ff2400720c */ /* 0x000fe40003f25270 */
[----:B------:R-:W-:Y:S02]  /*4ae0*/  FSEL R35, R35, -INF , P0 ;  /* 0xff80000023237808 */ /* 0x000fe40000000000 */
[----:B------:R-:W-:Y:S02]  /*4af0*/  ISETP.NE.AND P0, PT, R114, RZ, PT ;  /* 0x000000ff7200720c */ /* 0x000fe40003f05270 */
[----:B-1----:R-:W-:-:S05]  /*4b00*/  FMNMX.FTZ R28, R24, R11, !PT ;  /* 0x0000000b181c7209 */ /* 0x002fca0007810000 */
[----:B------:R-:W1:Y:S02]  /*4b10*/  SHFL.BFLY PT, R11, R28, 0x1, 0x1f ;  /* 0x0c201f001c0b7f89 */ /* 0x000e6400000e0000 */
[----:B-1----:R-:W-:-:S04]  /*4b20*/  FMNMX.FTZ R11, R28, R11, !PT ;  /* 0x0000000b1c0b7209 */ /* 0x002fc80007810000 */
[C---:B------:R-:W-:Y:S01]  /*4b30*/  FSETP.NEU.FTZ.AND P3, PT, R11.reuse, -INF , PT ;  /* 0xff8000000b00780b */ /* 0x040fe20003f7d000 */
[----:B------:R-:W-:-:S05]  /*4b40*/  FMUL.FTZ R25, R11, R10 ;  /* 0x0000000a0b197220 */ /* 0x000fca0000410000 */
[----:B------:R-:W-:Y:S02]  /*4b50*/  FSEL R20, R25, RZ, P3 ;  /* 0x000000ff19147208 */ /* 0x000fe40001800000 */
[----:B------:R-:W-:Y:S02]  /*4b60*/  FSEL R25, R46, -INF , P2 ;  /* 0xff8000002e197808 */ /* 0x000fe40001000000 */
[----:B------:R-:W-:Y:S01]  /*4b70*/  ISETP.NE.AND P2, PT, R33, RZ, PT ;  /* 0x000000ff2100720c */ /* 0x000fe20003f45270 */
[-CC-:B------:R-:W-:Y:S01]  /*4b80*/  FFMA.FTZ R33, R14, R10.reuse, -R20.reuse ;  /* 0x0000000a0e217223 */ /* 0x180fe20000010814 */
[----:B------:R-:W-:Y:S01]  /*4b90*/  FMNMX.FTZ R14, R15, R107, !PT ;  /* 0x0000006b0f0e7209 */ /* 0x000fe20007810000 */
[-CC-:B------:R-:W-:Y:S01]  /*4ba0*/  FFMA.FTZ R178, R105, R10.reuse, -R20.reuse ;  /* 0x0000000a69b27223 */ /* 0x180fe20000010814 */
[-CC-:B------:R-:W-:Y:S01]  /*4bb0*/  FFMA.FTZ R105, R125, R10.reuse, -R20.reuse ;  /* 0x0000000a7d697223 */ /* 0x180fe20000010814 */
[--C-:B------:R-:W-:Y:S01]  /*4bc0*/  FFMA.FTZ R125, R145, R10, -R20.reuse ;  /* 0x0000000a917d7223 */ /* 0x100fe20000010814 */
[----:B------:R-:W-:Y:S01]  /*4bd0*/  FMNMX.FTZ R14, R21, R14, !PT ;  /* 0x0000000e150e7209 */ /* 0x000fe20007810000 */
[-CC-:B------:R-:W-:Y:S01]  /*4be0*/  FFMA.FTZ R176, R13, R10.reuse, -R20.reuse ;  /* 0x0000000a0db07223 */ /* 0x180fe20000010814 */
[----:B------:R-:W-:Y:S01]  /*4bf0*/  FSEL R145, R38, -INF , P1 ;  /* 0xff80000026917808 */ /* 0x000fe20000800000 */
[--C-:B------:R-:W-:Y:S01]  /*4c00*/  FFMA.FTZ R13, R135, R10, -R20.reuse ;  /* 0x0000000a870d7223 */ /* 0x100fe20000010814 */
[----:B------:R-:W-:Y:S01]  /*4c10*/  FMNMX.FTZ R14, R111, R14, !PT ;  /* 0x0000000e6f0e7209 */ /* 0x000fe20007810000 */
[-CC-:B------:R-:W-:Y:S01]  /*4c20*/  FFMA.FTZ R180, R115, R10.reuse, -R20.reuse ;  /* 0x0000000a73b47223 */ /* 0x180fe20000010814 */
        /* <DEDUP_REMOVED lines=19> */
[----:B------:R1:W-:Y:S01]  /*4d60*/  MUFU.EX2 R39, R13 ;  /* 0x0000000d00277308 */ /* 0x0003e20000000800 */
[----:B------:R-:W-:Y:S01]  /*4d70*/  FSEL R151, R31, -INF , P6 ;  /* 0xff8000001f977808 */ /* 0x000fe20003000000 */
        /* <DEDUP_REMOVED lines=27> */
[-CC-:B------:R-:W-:Y:S01]  /*4f30*/  FFMA.FTZ R200, R157, R10.reuse, -R20.reuse ;  /* 0x0000000a9dc87223 */ /* 0x180fe20000010814 */
[--C-:B------:R-:W-:Y:S01]  /*4f40*/  FFMA.FTZ R202, R155, R10, -R20.reuse ;  /* 0x0000000a9bca7223 */ /* 0x100fe20000010814 */
[----:B------:R-:W-:Y:S01]  /*4f50*/  FMNMX.FTZ R14, R77, R14, !PT ;  /* 0x0000000e4d0e7209 */ /* 0x000fe20007810000 */
[----:B------:R-:W5:Y:S01]  /*4f60*/  MUFU.EX2 R37, R37 ;  /* 0x0000002500257308 */ /* 0x000f620000000800 */
        /* <DEDUP_REMOVED lines=12> */
[----:B------:R-:W-:Y:S01]  /*5030*/  FFMA.FTZ R153, R193, R10, -R20 ;  /* 0x0000000ac1997223 */ /* 0x000fe20000010814 */
[----:B------:R-:W-:-:S02]  /*5040*/  ISETP.GE.AND P2, PT, R113, 0xb1, PT ;  /* 0x000000b17100780c */ /* 0x000fc40003f46270 */
[----:B------:R-:W-:Y:S01]  /*5050*/  FMNMX.FTZ R14, R69, R14, !PT ;  /* 0x0000000e450e7209 */ /* 0x000fe20007810000 */
[----:B------:R-:W2:Y:S03]  /*5060*/  MUFU.EX2 R101, R101 ;  /* 0x0000006500657308 */ /* 0x000ea60000000800 */
[----:B------:R-:W-:-:S04]  /*5070*/  FMNMX.FTZ R14, R67, R14, !PT ;  /* 0x0000000e430e7209 */ /* 0x000fc80007810000 */
        /* <DEDUP_REMOVED lines=33> */
[----:B-1----:R-:W1:Y:S01]  /*5290*/  SHFL.BFLY PT, R13, R14, 0x2, 0x1f ;  /* 0x0c401f000e0d7f89 */ /* 0x002e6200000e0000 */
        /* <DEDUP_REMOVED lines=14> */
[----:B------:R-:W-:-:S03]  /*5380*/  ISETP.NE.AND P1, PT, R22, RZ, PT ;  /* 0x000000ff1600720c */ /* 0x000fc60003f25270 */
[----:B------:R-:W-:Y:S01]  /*5390*/  MUFU.EX2 R143, R143 ;  /* 0x0000008f008f7308 */ /* 0x000fe20000000800 */
[-CC-:B------:R-:W-:Y:S01]  /*53a0*/  FFMA.FTZ R177, R15, R10.reuse, -R14.reuse ;  /* 0x0000000a0fb17223 */ /* 0x180fe2000001080e */
[----:B---3--:R-:W-:Y:S01]  /*53b0*/  FADD.FTZ R15, R176, R33 ;  /* 0x00000021b00f7221 */ /* 0x008fe20000010000 */
[-CC-:B------:R-:W-:Y:S01]  /*53c0*/  FFMA.FTZ R20, R107, R10.reuse, -R14.reuse ;  /* 0x0000000a6b147223 */ /* 0x180fe2000001080e */
[-CC-:B------:R-:W-:Y:S01]  /*53d0*/  FFMA.FTZ R179, R21, R10.reuse, -R14.reuse ;  /* 0x0000000a15b37223 */ /* 0x180fe2000001080e */
[-CC-:B------:R-:W-:Y:S01]  /*53e0*/  FFMA.FTZ R24, R111, R10.reuse, -R14.reuse ;  /* 0x0000000a6f187223 */ /* 0x180fe2000001080e */
[----:B----4-:R-:W-:Y:S01]  /*53f0*/  FADD.FTZ R44, R178, R15 ;  /* 0x0000000fb22c7221 */ /* 0x010fe20000010000 */
[-CC-:B------:R-:W-:Y:S01]  /*5400*/  FFMA.FTZ R181, R97, R10.reuse, -R14.reuse ;  /* 0x0000000a61b57223 */ /* 0x180fe2000001080e */
[----:B------:R-:W-:Y:S01]  /*5410*/  MUFU.EX2 R177, R177 ;  /* 0x000000b100b17308 */ /* 0x000fe20000000800 */
[-C--:B------:R-:W-:Y:S01]  /*5420*/  FFMA.FTZ R26, R99, R10.reuse, -R14 ;  /* 0x0000000a631a7223 */ /* 0x080fe2000001080e */
[----:B-----5:R-:W-:Y:S01]  /*5430*/  FADD.FTZ R15, R37, R44 ;  /* 0x0000002c250f7221 */ /* 0x020fe20000010000 */
[-CC-:B------:R-:W-:Y:S01]  /*5440*/  FFMA.FTZ R183, R89, R10.reuse, -R14.reuse ;  /* 0x0000000a59b77223 */ /* 0x180fe2000001080e */
[-CC-:B------:R-:W-:Y:S01]  /*5450*/  FFMA.FTZ R28, R103, R10.reuse, -R14.reuse ;  /* 0x0000000a671c7223 */ /* 0x180fe2000001080e */
[-CC-:B------:R-:W-:Y:S01]  /*5460*/  FFMA.FTZ R185, R93, R10.reuse, -R14.reuse ;  /* 0x0000000a5db97223 */ /* 0x180fe2000001080e */
[----:B--2---:R-:W-:Y:S01]  /*5470*/  FADD.FTZ R44, R180, R15 ;  /* 0x0000000fb42c7221 */ /* 0x004fe20000010000 */
[-CC-:B------:R-:W-:Y:S01]  /*5480*/  FFMA.FTZ R30, R91, R10.reuse, -R14.reuse ;  /* 0x0000000a5b1e7223 */ /* 0x180fe2000001080e */
[----:B------:R-:W1:Y:S01]  /*5490*/  MUFU.EX2 R20, R20 ;  /* 0x0000001400147308 */ /* 0x000e620000000800 */
[-C--:B------:R-:W-:Y:S01]  /*54a0*/  FFMA.FTZ R187, R81, R10.reuse, -R14 ;  /* 0x0000000a51bb7223 */ /* 0x080fe2000001080e */
[----:B------:R-:W-:Y:S01]  /*54b0*/  FADD.FTZ R15, R101, R44 ;  /* 0x0000002c650f7221 */ /* 0x000fe20000010000 */
[-CC-:B------:R-:W-:Y:S01]  /*54c0*/  FFMA.FTZ R32, R95, R10.reuse, -R14.reuse ;  /* 0x0000000a5f207223 */ /* 0x180fe2000001080e */
[-CC-:B------:R-:W-:Y:S01]  /*54d0*/  FFMA.FTZ R189, R85, R10.reuse, -R14.reuse ;  /* 0x0000000a55bd7223 */ /* 0x180fe2000001080e */
[-CC-:B------:R-:W-:Y:S01]  /*54e0*/  FFMA.FTZ R34, R83, R10.reuse, -R14.reuse ;  /* 0x0000000a53227223 */ /* 0x180fe2000001080e */
[----:B------:R-:W-:Y:S01]  /*54f0*/  FADD.FTZ R46, R182, R15 ;  /* 0x0000000fb62e7221 */ /* 0x000fe20000010000 */
[-CC-:B------:R-:W-:Y:S01]  /*5500*/  FFMA.FTZ R191, R73, R10.reuse, -R14.reuse ;  /* 0x0000000a49bf7223 */ /* 0x180fe2000001080e */
[----:B------:R-:W2:Y:S01]  /*5510*/  MUFU.EX2 R179, R179 ;  /* 0x000000b300b37308 */ /* 0x000ea20000000800 */
[----:B------:R-:W-:Y:S01]  /*5520*/  FFMA.FTZ R36, R87, R10, -R14 ;  /* 0x0000000a57247223 */ /* 0x000fe2000001080e */
[----:B------:R-:W-:Y:S01]  /*5530*/  FADD.FTZ R15, R105, R46 ;  /* 0x0000002e690f7221 */ /* 0x000fe20000010000 */
[----:B------:R-:W-:-:S02]  /*5540*/  @P1 VIADD R12, R12, 0x34840 ;  /* 0x000348400c0c1836 */ /* 0x000fc40000000000 */
[-CC-:B------:R-:W-:Y:S01]  /*5550*/  FFMA.FTZ R193, R77, R10.reuse, -R14.reuse ;  /* 0x0000000a4dc17223 */ /* 0x180fe2000001080e */
[-CC-:B------:R-:W-:Y:S01]  /*5560*/  FFMA.FTZ R38, R75, R10.reuse, -R14.reuse ;  /* 0x0000000a4b267223 */ /* 0x180fe2000001080e */
[----:B------:R-:W-:Y:S01]  /*5570*/  FADD.FTZ R46, R184, R15 ;  /* 0x0000000fb82e7221 */ /* 0x000fe20000010000 */
        /* <DEDUP_REMOVED lines=8> */
[-C--:B------:R-:W-:Y:S01]  /*5600*/  FFMA.FTZ R199, R57, R10.reuse, -R14 ;  /* 0x0000000a39c77223 */ /* 0x080fe2000001080e */
[----:B------:R-:W1:Y:S01]  /*5610*/  MUFU.EX2 R181, R181 ;  /* 0x000000b500b57308 */ /* 0x000e620000000800 */
[----:B--2---:R-:W-:Y:S01]  /*5620*/  FADD.FTZ R15, R179, R48 ;  /* 0x00000030b30f7221 */ /* 0x004fe20000010000 */
[----:B------:R-:W-:Y:S01]  /*5630*/  FADD.FTZ R21, R115, R50 ;  /* 0x0000003273157221 */ /* 0x000fe20000010000 */
[-CC-:B------:R-:W-:Y:S01]  /*5640*/  FFMA.FTZ R44, R71, R10.reuse, -R14.reuse ;  /* 0x0000000a472c7223 */ /* 0x180fe2000001080e */
[-CC-:B------:R-:W-:Y:S01]  /*5650*/  FFMA.FTZ R201, R61, R10.reuse, -R14.reuse ;  /* 0x0000000a3dc97223 */ /* 0x180fe2000001080e */
[-CC-:B------:R-:W-:Y:S01]  /*5660*/  FFMA.FTZ R46, R59, R10.reuse, -R14.reuse ;  /* 0x0000000a3b2e7223 */ /* 0x180fe2000001080e */
[-CC-:B------:R-:W-:Y:S01]  /*5670*/  FFMA.FTZ R203, R49, R10.reuse, -R14.reuse ;  /* 0x0000000a31cb7223 */ /* 0x180fe2000001080e */
[-CC-:B------:R-:W-:Y:S01]  /*5680*/  FFMA.FTZ R205, R53, R10.reuse, -R14.reuse ;  /* 0x0000000a35cd7223 */ /* 0x180fe2000001080e */
[----:B------:R-:W2:Y:S01]  /*5690*/  MUFU.EX2 R26, R26 ;  /* 0x0000001a001a7308 */ /* 0x000ea20000000800 */
[----:B---3--:R-:W-:Y:S01]  /*56a0*/  FADD.FTZ R48, R24, R15 ;  /* 0x0000000f18307221 */ /* 0x008fe20000010000 */
[-CC-:B------:R-:W-:Y:S01]  /*56b0*/  FFMA.FTZ R51, R51, R10.reuse, -R14.reuse ;  /* 0x0000000a33337223 */ /* 0x180fe2000001080e */
[-CC-:B------:R-:W-:Y:S01]  /*56c0*/  FFMA.FTZ R41, R41, R10.reuse, -R14.reuse ;  /* 0x0000000a29297223 */ /* 0x180fe2000001080e */
[-CC-:B------:R-:W-:Y:S01]  /*56d0*/  FFMA.FTZ R55, R55, R10.reuse, -R14.reuse ;  /* 0x0000000a37377223 */ /* 0x180fe2000001080e */
[-CC-:B------:R-:W-:Y:S01]  /*56e0*/  FFMA.FTZ R45, R45, R10.reuse, -R14.reuse ;  /* 0x0000000a2d2d7223 */ /* 0x180fe2000001080e */
[-CC-:B------:R-:W-:Y:S01]  /*56f0*/  FFMA.FTZ R43, R43, R10.reuse, -R14.reuse ;  /* 0x0000000a2b2b7223 */ /* 0x180fe2000001080e */
[-C--:B------:R-:W-:Y:S01]  /*5700*/  FFMA.FTZ R25, R25, R10.reuse, -R14 ;  /* 0x0000000a19197223 */ /* 0x080fe2000001080e */
[----:B------:R-:W3:Y:S01]  /*5710*/  MUFU.EX2 R183, R183 ;  /* 0x000000b700b77308 */ /* 0x000ee20000000800 */
[----:B-1----:R-:W-:Y:S01]  /*5720*/  FADD.FTZ R15, R181, R48 ;  /* 0x00000030b50f7221 */ /* 0x002fe20000010000 */
[----:B------:R-:W-:Y:S01]  /*5730*/  FADD.FTZ R48, R188, R21 ;  /* 0x00000015bc307221 */ /* 0x000fe20000010000 */
[-CC-:B------:R-:W-:Y:S01]  /*5740*/  FFMA.FTZ R47, R47, R10.reuse, -R14.reuse ;  /* 0x0000000a2f2f7223 */ /* 0x180fe2000001080e */
[-CC-:B------:R-:W-:Y:S01]  /*5750*/  FFMA.FTZ R29, R29, R10.reuse, -R14.reuse ;  /* 0x0000000a1d1d7223 */ /* 0x180fe2000001080e */
[-C--:B------:R-:W-:Y:S01]  /*5760*/  FFMA.FTZ R35, R35, R10.reuse, -R14 ;  /* 0x0000000a23237223 */ /* 0x080fe2000001080e */
[----:B------:R-:W-:Y:S01]  /*5770*/  FADD.FTZ R21, R117, R48 ;  /* 0x0000003075157221 */ /* 0x000fe20000010000 */
[-CC-:B------:R-:W-:Y:S01]  /*5780*/  FFMA.FTZ R48, R63, R10.reuse, -R14.reuse ;  /* 0x0000000a3f307223 */ /* 0x180fe2000001080e */
[----:B------:R-:W1:Y:S01]  /*5790*/  MUFU.EX2 R28, R28 ;  /* 0x0000001c001c7308 */ /* 0x000e620000000800 */
[----:B--2---:R-:W-:Y:S01]  /*57a0*/  FADD.FTZ R50, R26, R15 ;  /* 0x0000000f1a327221 */ /* 0x004fe20000010000 */
[----:B------:R-:W-:Y:S01]  /*57b0*/  FADD.FTZ R52, R190, R21 ;  /* 0x00000015be347221 */ /* 0x000fe20000010000 */
[-CC-:B------:R-:W-:Y:S01]  /*57c0*/  FFMA.FTZ R145, R145, R10.reuse, -R14.reuse ;  /* 0x0000000a91917223 */ /* 0x180fe2000001080e */
[-CC-:B------:R-:W-:Y:S01]  /*57d0*/  FFMA.FTZ R135, R135, R10.reuse, -R14.reuse ;  /* 0x0000000a87877223 */ /* 0x180fe2000001080e */
[-C--:B------:R-:W-:Y:S01]  /*57e0*/  FFMA.FTZ R147, R147, R10.reuse, -R14 ;  /* 0x0000000a93937223 */ /* 0x080fe2000001080e */
[----:B------:R-:W-:Y:S01]  /*57f0*/  FADD.FTZ R21, R119, R52 ;  /* 0x0000003477157221 */ /* 0x000fe20000010000 */
[-C--:B------:R-:W-:Y:S01]  /*5800*/  FFMA.FTZ R129, R129, R10.reuse, -R14 ;  /* 0x0000000a81817223 */ /* 0x080fe2000001080e */
[----:B------:R-:W2:Y:S01]  /*5810*/  MUFU.EX2 R185, R185 ;  /* 0x000000b900b97308 */ /* 0x000ea20000000800 */
[----:B---3--:R-:W-:Y:S01]  /*5820*/  FADD.FTZ R15, R183, R50 ;  /* 0x00000032b70f7221 */ /* 0x008fe20000010000 */
[----:B------:R-:W-:Y:S01]  /*5830*/  FADD.FTZ R52, R192, R21 ;  /* 0x00000015c0347221 */ /* 0x000fe20000010000 */
[-CC-:B------:R-:W-:Y:S01]  /*5840*/  FFMA.FTZ R149, R149, R10.reuse, -R14.reuse ;  /* 0x0000000a95957223 */ /* 0x180fe2000001080e */
[----:B------:R-:W-:Y:S01]  /*5850*/  FFMA.FTZ R151, R151, R10, -R14 ;  /* 0x0000000a97977223 */ /* 0x000fe2000001080e */
[----:B------:R-:W-:-:S02]  /*5860*/  F2FP.BF16.F32.PACK_AB R177, R20, R177 ;  /* 0x000000b114b1723e */ /* 0x000fc400000010ff */
[----:B------:R-:W-:Y:S02]  /*5870*/  CS2R R86, SRZ ;  /* 0x0000000000567805 */ /* 0x000fe4000001ff00 */
[----:B------:R-:W-:Y:S01]  /*5880*/  F2FP.BF16.F32.PACK_AB R179, R24, R179 ;  /* 0x000000b318b3723e */ /* 0x000fe200000010ff */
[----:B------:R-:W3:Y:S01]  /*5890*/  MUFU.EX2 R30, R30 ;  /* 0x0000001e001e7308 */ /* 0x000ee20000000800 */
[----:B-1----:R-:W-:Y:S01]  /*58a0*/  FADD.FTZ R50, R28, R15 ;  /* 0x0000000f1c327221 */ /* 0x002fe20000010000 */
[----:B------:R-:W-:Y:S02]  /*58b0*/  F2FP.BF16.F32.PACK_AB R176, R33, R176 ;  /* 0x000000b021b0723e */ /* 0x000fe400000010ff */
[----:B------:R-:W-:Y:S02]  /*58c0*/  CS2R R84, SRZ ;  /* 0x0000000000547805 */ /* 0x000fe4000001ff00 */
[----:B------:R-:W-:Y:S02]  /*58d0*/  F2FP.BF16.F32.PACK_AB R178, R37, R178 ;  /* 0x000000b225b2723e */ /* 0x000fe400000010ff */
[----:B------:R-:W-:-:S02]  /*58e0*/  CS2R R82, SRZ ;  /* 0x0000000000527805 */ /* 0x000fc4000001ff00 */
[----:B------:R-:W-:Y:S02]  /*58f0*/  F2FP.BF16.F32.PACK_AB R181, R26, R181 ;  /* 0x000000b51ab5723e */ /* 0x000fe400000010ff */
[----:B------:R-:W-:Y:S01]  /*5900*/  CS2R R80, SRZ ;  /* 0x0000000000507805 */ /* 0x000fe2000001ff00 */
[----:B------:R-:W1:Y:S01]  /*5910*/  MUFU.EX2 R187, R187 ;  /* 0x000000bb00bb7308 */ /* 0x000e620000000800 */
[----:B--2---:R-:W-:Y:S01]  /*5920*/  FADD.FTZ R15, R185, R50 ;  /* 0x00000032b90f7221 */ /* 0x004fe20000010000 */
[----:B------:R-:W-:Y:S02]  /*5930*/  F2FP.BF16.F32.PACK_AB R183, R28, R183 ;  /* 0x000000b71cb7723e */ /* 0x000fe400000010ff */
[----:B------:R-:W-:Y:S02]  /*5940*/  CS2R R78, SRZ ;  /* 0x00000000004e7805 */ /* 0x000fe4000001ff00 */
[----:B------:R-:W-:Y:S02]  /*5950*/  F2FP.BF16.F32.PACK_AB R180, R101, R180 ;  /* 0x000000b465b4723e */ /* 0x000fe400000010ff */
[----:B------:R-:W-:-:S02]  /*5960*/  CS2R R76, SRZ ;  /* 0x00000000004c7805 */ /* 0x000fc4000001ff00 */
[----:B------:R-:W-:Y:S02]  /*5970*/  F2FP.BF16.F32.PACK_AB R182, R105, R182 ;  /* 0x000000b669b6723e */ /* 0x000fe400000010ff */
[----:B------:R-:W-:Y:S01]  /*5980*/  CS2R R74, SRZ ;  /* 0x00000000004a7805 */ /* 0x000fe2000001ff00 */
[----:B------:R-:W2:Y:S01]  /*5990*/  MUFU.EX2 R32, R32 ;  /* 0x0000002000207308 */ /* 0x000ea20000000800 */
[C---:B---3--:R-:W-:Y:S01]  /*59a0*/  FADD.FTZ R50, R30.reuse, R15 ;  /* 0x0000000f1e327221 */ /* 0x048fe20000010000 */
[----:B------:R-:W-:Y:S01]  /*59b0*/  FADD.FTZ R15, R125, R52 ;  /* 0x000000347d0f7221 */ /* 0x000fe20000010000 */
[----:B------:R-:W-:Y:S02]  /*59c0*/  F2FP.BF16.F32.PACK_AB R185, R30, R185 ;  /* 0x000000b91eb9723e */ /* 0x000fe400000010ff */
[----:B------:R-:W-:Y:S02]  /*59d0*/  CS2R R72, SRZ ;  /* 0x0000000000487805 */ /* 0x000fe4000001ff00 */
[----:B------:R-:W-:Y:S01]  /*59e0*/  F2FP.BF16.F32.PACK_AB R184, R109, R184 ;  /* 0x000000b86db8723e */ /* 0x000fe200000010ff */
[----:B------:R-:W-:Y:S01]  /*59f0*/  FADD.FTZ R52, R194, R15 ;  /* 0x0000000fc2347221 */ /* 0x000fe20000010000 */
[----:B------:R-:W-:Y:S01]  /*5a00*/  @P1 PRMT R15, R116, 0x654, R12 ;  /* 0x00000654740f1816 */ /* 0x000fe2000000000c */
[----:B------:R-:W3:Y:S01]  /*5a10*/  MUFU.EX2 R189, R189 ;  /* 0x000000bd00bd7308 */ /* 0x000ee20000000800 */
[----:B-1----:R-:W-:Y:S01]  /*5a20*/  FADD.FTZ R21, R187, R50 ;  /* 0x00000032bb157221 */ /* 0x002fe20000010000 */
[----:B------:R-:W-:Y:S01]  /*5a30*/  F2FP.BF16.F32.PACK_AB R186, R115, R186 ;  /* 0x000000ba73ba723e */ /* 0x000fe200000010ff */
[----:B------:R3:W-:Y:S01]  /*5a40*/  @P1 SYNCS.ARRIVE.TRANS64.RED.A1T0 RZ, [R15+URZ], RZ ;  /* 0x000000ff0fff19a7 */ /* 0x0007e2000810043f */
[----:B------:R-:W-:-:S02]  /*5a50*/  F2FP.BF16.F32.PACK_AB R188, R117, R188 ;  /* 0x000000bc75bc723e */ /* 0x000fc400000010ff */
[----:B------:R-:W-:Y:S02]  /*5a60*/  CS2R R70, SRZ ;  /* 0x0000000000467805 */ /* 0x000fe4000001ff00 */
[----:B------:R-:W-:Y:S02]  /*5a70*/  F2FP.BF16.F32.PACK_AB R190, R119, R190 ;  /* 0x000000be77be723e */ /* 0x000fe400000010ff */
[----:B------:R-:W-:Y:S01]  /*5a80*/  CS2R R68, SRZ ;  /* 0x0000000000447805 */ /* 0x000fe2000001ff00 */
[----:B------:R-:W1:Y:S01]  /*5a90*/  MUFU.EX2 R34, R34 ;  /* 0x0000002200227308 */ /* 0x000e620000000800 */
[C---:B--2---:R-:W-:Y:S01]  /*5aa0*/  FADD.FTZ R50, R32.reuse, R21 ;  /* 0x0000001520327221 */ /* 0x044fe20000010000 */
[----:B------:R-:W-:Y:S01]  /*5ab0*/  FADD.FTZ R21, R133, R52 ;  /* 0x0000003485157221 */ /* 0x000fe20000010000 */
[----:B------:R-:W-:Y:S02]  /*5ac0*/  F2FP.BF16.F32.PACK_AB R187, R32, R187 ;  /* 0x000000bb20bb723e */ /* 0x000fe400000010ff */
[----:B------:R-:W-:-:S02]  /*5ad0*/  CS2R R66, SRZ ;  /* 0x0000000000427805 */ /* 0x000fc4000001ff00 */
[----:B------:R-:W-:Y:S01]  /*5ae0*/  F2FP.BF16.F32.PACK_AB R192, R125, R192 ;  /* 0x000000c07dc0723e */ /* 0x000fe200000010ff */
[----:B------:R-:W-:Y:S01]  /*5af0*/  FADD.FTZ R52, R196, R21 ;  /* 0x00000015c4347221 */ /* 0x000fe20000010000 */
[----:B------:R-:W-:Y:S01]  /*5b00*/  F2FP.BF16.F32.PACK_AB R194, R133, R194 ;  /* 0x000000c285c2723e */ /* 0x000fe200000010ff */
[----:B------:R-:W2:Y:S01]  /*5b10*/  MUFU.EX2 R191, R191 ;  /* 0x000000bf00bf7308 */ /* 0x000ea20000000800 */
[----:B---3--:R-:W-:Y:S01]  /*5b20*/  FADD.FTZ R15, R189, R50 ;  /* 0x00000032bd0f7221 */ /* 0x008fe20000010000 */
[C---:B------:R-:W-:Y:S01]  /*5b30*/  FADD.FTZ R21, R139.reuse, R52 ;  /* 0x000000348b157221 */ /* 0x040fe20000010000 */
[----:B------:R-:W-:Y:S02]  /*5b40*/  F2FP.BF16.F32.PACK_AB R196, R139, R196 ;  /* 0x000000c48bc4723e */ /* 0x000fe400000010ff */
[----:B------:R-:W-:Y:S02]  /*5b50*/  CS2R R64, SRZ ;  /* 0x0000000000407805 */ /* 0x000fe4000001ff00 */
[----:B------:R-:W-:Y:S01]  /*5b60*/  CS2R R32, SRZ ;  /* 0x0000000000207805 */ /* 0x000fe2000001ff00 */
[----:B------:R-:W-:Y:S01]  /*5b70*/  FADD.FTZ R54, R198, R21 ;  /* 0x00000015c6367221 */ /* 0x000fe20000010000 */
[C---:B------:R-:W-:Y:S01]  /*5b80*/  F2FP.BF16.F32.PACK_AB R198, R141.reuse, R198 ;  /* 0x000000c68dc6723e */ /* 0x040fe200000010ff */
[----:B------:R-:W3:Y:S01]  /*5b90*/  MUFU.EX2 R36, R36 ;  /* 0x0000002400247308 */ /* 0x000ee20000000800 */
[C---:B-1----:R-:W-:Y:S01]  /*5ba0*/  FADD.FTZ R50, R34.reuse, R15 ;  /* 0x0000000f22327221 */ /* 0x042fe20000010000 */
[----:B------:R-:W-:Y:S01]  /*5bb0*/  FADD.FTZ R21, R141, R54 ;  /* 0x000000368d157221 */ /* 0x000fe20000010000 */
[----:B------:R-:W-:-:S03]  /*5bc0*/  F2FP.BF16.F32.PACK_AB R189, R34, R189 ;  /* 0x000000bd22bd723e */ /* 0x000fc600000010ff */
[----:B------:R-:W-:Y:S01]  /*5bd0*/  FADD.FTZ R54, R200, R21 ;  /* 0x00000015c8367221 */ /* 0x000fe20000010000 */
[----:B------:R-:W-:Y:S01]  /*5be0*/  F2FP.BF16.F32.PACK_AB R200, R143, R200 ;  /* 0x000000c88fc8723e */ /* 0x000fe200000010ff */
[----:B------:R-:W1:Y:S01]  /*5bf0*/  MUFU.EX2 R193, R193 ;  /* 0x000000c100c17308 */ /* 0x000e620000000800 */
[----:B--2---:R-:W-:Y:S01]  /*5c00*/  FADD.FTZ R15, R191, R50 ;  /* 0x00000032bf0f7221 */ /* 0x004fe20000010000 */
[----:B------:R-:W-:-:S06]  /*5c10*/  FADD.FTZ R21, R143, R54 ;  /* 0x000000368f157221 */ /* 0x000fcc0000010000 */
        /* <DEDUP_REMOVED lines=20> */
[----:B-1----:R-:W-:Y:S01]  /*5d60*/  FADD.FTZ R56, R202, R21 ;  /* 0x00000015ca387221 */ /* 0x002fe20000010000 */
[----:B------:R-:W-:-:S03]  /*5d70*/  F2FP.BF16.F32.PACK_AB R202, R39, R202 ;  /* 0x000000ca27ca723e */ /* 0x000fc600000010ff */
[----:B------:R-:W-:Y:S01]  /*5d80*/  FADD.FTZ R21, R39, R56 ;  /* 0x0000003827157221 */ /* 0x000fe20000010000 */
[----:B------:R-:W-:Y:S02]  /*5d90*/  CS2R R38, SRZ ;  /* 0x0000000000267805 */ /* 0x000fe4000001ff00 */
        /* <DEDUP_REMOVED lines=22> */
[----:B------:R-:W-:Y:S02]  /*5f00*/  F2FP.BF16.F32.PACK_AB R206, R31, R206 ;  /* 0x000000ce1fce723e */ /* 0x000fe400000010ff */
[----:B------:R-:W-:-:S04]  /*5f10*/  CS2R R30, SRZ ;  /* 0x00000000001e7805 */ /* 0x000fc8000001ff00 */
[----:B------:R-:W1:Y:S01]  /*5f20*/  MUFU.EX2 R205, R205 ;  /* 0x000000cd00cd7308 */ /* 0x000e620000000800 */
[C---:B--2---:R-:W-:Y:S01]  /*5f30*/  FADD.FTZ R14, R48.reuse, R15 ;  /* 0x0000000f300e7221 */ /* 0x044fe20000010000 */
[----:B------:R-:W-:Y:S02]  /*5f40*/  F2FP.BF16.F32.PACK_AB R203, R48, R203 ;  /* 0x000000cb30cb723e */ /* 0x000fe400000010ff */
[----:B------:R-:W-:-:S04]  /*5f50*/  CS2R R48, SRZ ;  /* 0x0000000000307805 */ /* 0x000fc8000001ff00 */
        /* <DEDUP_REMOVED lines=16> */
[----:B------:R-:W-:-:S06]  /*6060*/  F2FP.BF16.F32.PACK_AB R210, R123, R210 ;  /* 0x000000d27bd2723e */ /* 0x000fcc00000010ff */
[----:B------:R-:W3:Y:S01]  /*6070*/  MUFU.EX2 R45, R45 ;  /* 0x0000002d002d7308 */ /* 0x000ee20000000800 */
[C---:B-1----:R-:W-:Y:S01]  /*6080*/  FADD.FTZ R14, R50.reuse, R15 ;  /* 0x0000000f320e7221 */ /* 0x042fe20000010000 */
[----:B------:R-:W-:Y:S02]  /*6090*/  F2FP.BF16.F32.PACK_AB R207, R50, R41 ;  /* 0x0000002932cf723e */ /* 0x000fe400000010ff */
[----:B------:R-:W-:Y:S02]  /*60a0*/  CS2R R50, SRZ ;  /* 0x0000000000327805 */ /* 0x000fe4000001ff00 */
[----:B------:R-:W-:Y:S02]  /*60b0*/  CS2R R40, SRZ ;  /* 0x0000000000287805 */ /* 0x000fe4000001ff00 */
[----:B------:R-:W1:Y:S01]  /*60c0*/  MUFU.EX2 R127, R127 ;  /* 0x0000007f007f7308 */ /* 0x000e620000000800 */
[----:B--2---:R-:W-:-:S07]  /*60d0*/  FADD.FTZ R58, R212, R21 ;  /* 0x00000015d43a7221 */ /* 0x004fce0000010000 */
[----:B------:R2:W4:Y:S01]  /*60e0*/  MUFU.EX2 R52, R43 ;  /* 0x0000002b00347308 */ /* 0x0005220000000800 */
[----:B---3--:R-:W-:-:S07]  /*60f0*/  FADD.FTZ R15, R45, R14 ;  /* 0x0000000e2d0f7221 */ /* 0x008fce0000010000 */
[----:B------:R-:W3:Y:S01]  /*6100*/  MUFU.EX2 R214, R214 ;  /* 0x000000d600d67308 */ /* 0x000ee20000000800 */
[C---:B-1----:R-:W-:Y:S01]  /*6110*/  FADD.FTZ R21, R127.reuse, R58 ;  /* 0x0000003a7f157221 */ /* 0x042fe20000010000 */
[----:B------:R-:W-:Y:S02]  /*6120*/  F2FP.BF16.F32.PACK_AB R212, R127, R212 ;  /* 0x000000d47fd4723e */ /* 0x000fe400000010ff */
[----:B--2---:R-:W-:-:S04]  /*6130*/  CS2R R42, SRZ ;  /* 0x00000000002a7805 */ /* 0x004fc8000001ff00 */
[----:B------:R-:W1:Y:S01]  /*6140*/  MUFU.EX2 R25, R25 ;  /* 0x0000001900197308 */ /* 0x000e620000000800 */
[C---:B----4-:R-:W-:Y:S01]  /*6150*/  FADD.FTZ R14, R52.reuse, R15 ;  /* 0x0000000f340e7221 */ /* 0x050fe20000010000 */
[----:B------:R-:W-:Y:S02]  /*6160*/  F2FP.BF16.F32.PACK_AB R209, R52, R45 ;  /* 0x0000002d34d1723e */ /* 0x000fe400000010ff */
[----:B------:R-:W-:Y:S02]  /*6170*/  CS2R R52, SRZ ;  /* 0x0000000000347805 */ /* 0x000fe4000001ff00 */
[----:B------:R-:W-:Y:S02]  /*6180*/  CS2R R44, SRZ ;  /* 0x00000000002c7805 */ /* 0x000fe4000001ff00 */
[----:B------:R-:W2:Y:S01]  /*6190*/  MUFU.EX2 R131, R131 ;  /* 0x0000008300837308 */ /* 0x000ea20000000800 */
[----:B---3--:R-:W-:-:S07]  /*61a0*/  FADD.FTZ R60, R214, R21 ;  /* 0x00000015d63c7221 */ /* 0x008fce0000010000 */
[----:B------:R3:W4:Y:S01]  /*61b0*/  MUFU.EX2 R54, R47 ;  /* 0x0000002f00367308 */ /* 0x0007220000000800 */
[----:B-1----:R-:W-:-:S07]  /*61c0*/  FADD.FTZ R15, R25, R14 ;  /* 0x0000000e190f7221 */ /* 0x002fce0000010000 */
[----:B------:R-:W1:Y:S01]  /*61d0*/  MUFU.EX2 R216, R216 ;  /* 0x000000d800d87308 */ /* 0x000e620000000800 */
[C---:B--2---:R-:W-:Y:S01]  /*61e0*/  FADD.FTZ R21, R131.reuse, R60 ;  /* 0x0000003c83157221 */ /* 0x044fe20000010000 */
[----:B------:R-:W-:Y:S02]  /*61f0*/  F2FP.BF16.F32.PACK_AB R214, R131, R214 ;  /* 0x000000d683d6723e */ /* 0x000fe400000010ff */
[----:B---3--:R-:W-:-:S04]  /*6200*/  CS2R R46, SRZ ;  /* 0x00000000002e7805 */ /* 0x008fc8000001ff00 */
[----:B------:R-:W2:Y:S01]  /*6210*/  MUFU.EX2 R29, R29 ;  /* 0x0000001d001d7308 */ /* 0x000ea20000000800 */
[C---:B----4-:R-:W-:Y:S01]  /*6220*/  FADD.FTZ R62, R54.reuse, R15 ;  /* 0x0000000f363e7221 */ /* 0x050fe20000010000 */
[----:B------:R-:W-:Y:S02]  /*6230*/  F2FP.BF16.F32.PACK_AB R211, R54, R25 ;  /* 0x0000001936d3723e */ /* 0x000fe400000010ff */
[----:B------:R-:W-:-:S04]  /*6240*/  CS2R R54, SRZ ;  /* 0x0000000000367805 */ /* 0x000fc8000001ff00 */
[----:B------:R-:W3:Y:S01]  /*6250*/  MUFU.EX2 R137, R137 ;  /* 0x0000008900897308 */ /* 0x000ee20000000800 */
[----:B-1----:R-:W-:-:S07]  /*6260*/  FADD.FTZ R60, R216, R21 ;  /* 0x00000015d83c7221 */ /* 0x002fce0000010000 */
[----:B------:R1:W4:Y:S01]  /*6270*/  MUFU.EX2 R56, R35 ;  /* 0x0000002300387308 */ /* 0x0003220000000800 */
[----:B--2---:R-:W-:Y:S01]  /*6280*/  FADD.FTZ R15, R29, R62 ;  /* 0x0000003e1d0f7221 */ /* 0x004fe20000010000 */
[----:B------:R-:W-:-:S06]  /*6290*/  CS2R R62, SRZ ;  /* 0x00000000003e7805 */ /* 0x000fcc000001ff00 */
[----:B------:R-:W2:Y:S01]  /*62a0*/  MUFU.EX2 R145, R145 ;  /* 0x0000009100917308 */ /* 0x000ea20000000800 */
[C---:B---3--:R-:W-:Y:S01]  /*62b0*/  FADD.FTZ R21, R137.reuse, R60 ;  /* 0x0000003c89157221 */ /* 0x048fe20000010000 */
[----:B------:R-:W-:Y:S02]  /*62c0*/  F2FP.BF16.F32.PACK_AB R216, R137, R216 ;  /* 0x000000d889d8723e */ /* 0x000fe400000010ff */
[----:B-1----:R-:W-:-:S04]  /*62d0*/  CS2R R34, SRZ ;  /* 0x0000000000227805 */ /* 0x002fc8000001ff00 */
[----:B------:R-:W1:Y:S01]  /*62e0*/  MUFU.EX2 R58, R135 ;  /* 0x00000087003a7308 */ /* 0x000e620000000800 */
[C---:B----4-:R-:W-:Y:S01]  /*62f0*/  FADD.FTZ R20, R56.reuse, R15 ;  /* 0x0000000f38147221 */ /* 0x050fe20000010000 */
[----:B------:R-:W-:Y:S02]  /*6300*/  F2FP.BF16.F32.PACK_AB R213, R56, R29 ;  /* 0x0000001d38d5723e */ /* 0x000fe400000010ff */
[----:B------:R-:W-:Y:S02]  /*6310*/  CS2R R56, SRZ ;  /* 0x0000000000387805 */ /* 0x000fe4000001ff00 */
[----:B------:R-:W-:Y:S02]  /*6320*/  CS2R R28, SRZ ;  /* 0x00000000001c7805 */ /* 0x000fe4000001ff00 */
[----:B------:R-:W3:Y:S01]  /*6330*/  MUFU.EX2 R147, R147 ;  /* 0x0000009300937308 */ /* 0x000ee20000000800 */
[----:B--2---:R-:W-:-:S07]  /*6340*/  FADD.FTZ R15, R145, R20 ;  /* 0x00000014910f7221 */ /* 0x004fce0000010000 */
[----:B------:R-:W2:Y:S01]  /*6350*/  MUFU.EX2 R60, R129 ;  /* 0x00000081003c7308 */ /* 0x000ea20000000800 */
[C---:B-1----:R-:W-:Y:S01]  /*6360*/  FADD.FTZ R24, R58.reuse, R15 ;  /* 0x0000000f3a187221 */ /* 0x042fe20000010000 */
[----:B------:R-:W-:Y:S02]  /*6370*/  F2FP.BF16.F32.PACK_AB R215, R58, R145 ;  /* 0x000000913ad7723e */ /* 0x000fe400000010ff */
[----:B------:R-:W-:-:S04]  /*6380*/  CS2R R58, SRZ ;  /* 0x00000000003a7805 */ /* 0x000fc8000001ff00 */
[----:B------:R-:W1:Y:S01]  /*6390*/  MUFU.EX2 R218, R218 ;  /* 0x000000da00da7308 */ /* 0x000e620000000800 */
[----:B---3--:R-:W-:Y:S01]  /*63a0*/  FADD.FTZ R15, R147, R24 ;  /* 0x00000018930f7221 */ /* 0x008fe20000010000 */
[----:B------:R-:W-:-:S06]  /*63b0*/  CS2R R24, SRZ ;  /* 0x0000000000187805 */ /* 0x000fcc000001ff00 */
[----:B------:R-:W3:Y:S01]  /*63c0*/  MUFU.EX2 R149, R149 ;  /* 0x0000009500957308 */ /* 0x000ee20000000800 */
[C---:B--2---:R-:W-:Y:S01]  /*63d0*/  FADD.FTZ R12, R60.reuse, R15 ;  /* 0x0000000f3c0c7221 */ /* 0x044fe20000010000 */
[----:B------:R-:W-:Y:S02]  /*63e0*/  F2FP.BF16.F32.PACK_AB R217, R60, R147 ;  /* 0x000000933cd9723e */ /* 0x000fe400000010ff */
[----:B------:R-:W-:-:S04]  /*63f0*/  CS2R R60, SRZ ;  /* 0x00000000003c7805 */ /* 0x000fc8000001ff00 */
[----:B------:R-:W2:Y:S01]  /*6400*/  MUFU.EX2 R153, R153 ;  /* 0x0000009900997308 */ /* 0x000ea20000000800 */
[----:B-1----:R-:W-:-:S07]  /*6410*/  FADD.FTZ R14, R218, R21 ;  /* 0x00000015da0e7221 */ /* 0x002fce0000010000 */
[----:B------:R-:W1:Y:S01]  /*6420*/  MUFU.EX2 R20, R151 ;  /* 0x0000009700147308 */ /* 0x000e620000000800 */
[----:B---3--:R-:W-:Y:S01]  /*6430*/  FADD.FTZ R15, R149, R12 ;  /* 0x0000000c950f7221 */ /* 0x008fe20000010000 */
[C---:B--2---:R-:W-:Y:S01]  /*6440*/  FADD.FTZ R14, R153.reuse, R14 ;  /* 0x0000000e990e7221 */ /* 0x044fe20000010000 */
[----:B------:R-:W-:Y:S02]  /*6450*/  F2FP.BF16.F32.PACK_AB R218, R153, R218 ;  /* 0x000000da99da723e */ /* 0x000fe400000010ff */
[C---:B-1----:R-:W-:Y:S01]  /*6460*/  FADD.FTZ R12, R20.reuse, R15 ;  /* 0x0000000f140c7221 */ /* 0x042fe20000010000 */
[----:B------:R-:W-:Y:S01]  /*6470*/  F2FP.BF16.F32.PACK_AB R219, R20, R149 ;  /* 0x0000009514db723e */ /* 0x000fe200000010ff */
[----:B------:R-:W-:Y:S06]  /*6480*/  @!P2 BRA `(.L_x_5651) ;  /* 0x0000004c0018a947 */ /* 0x000fec0003800000 */
[----:B------:R-:W-:Y:S01]  /*6490*/  VIADD R20, R112, 0xfffffffe ;  /* 0xfffffffe70147836 */ /* 0x000fe20000000000 */
[----:B------:R-:W-:Y:S01]  /*64a0*/  UMOV UR37, UR60 ;  /* 0x0000003c00257c82 */ /* 0x000fe20008000000 */
[----:B------:R-:W-:Y:S01]  /*64b0*/  IMAD.MOV.U32 R21, RZ, RZ, R13 ;  /* 0x000000ffff157224 */ /* 0x000fe200078e000d */
[----:B------:R-:W-:Y:S01]  /*64c0*/  UMOV UR7, UR38 ;  /* 0x0000002600077c82 */ /* 0x000fe20008000000 */
[----:B------:R-:W-:Y:S02]  /*64d0*/  IMAD.MOV.U32 R15, RZ, RZ, R11 ;  /* 0x000000ffff0f7224 */ /* 0x000fe400078e000b */
[----:B------:R-:W-:-:S07]  /*64e0*/  IMAD.MOV.U32 R87, RZ, RZ, RZ ;  /* 0x000000ffff577224 */ /* 0x000fce00078e00ff */
.L_x_5662:
[----:B------:R-:W-:Y:S01]  /*64f0*/  UIADD3 UR38, UR7, 0x1, URZ ;  /* 0x0000000107267890 */ /* 0x000fe2000fffe03f */
[----:B------:R-:W-:-:S03]  /*6500*/  ISETP.NE.AND P2, PT, RZ, UR61, PT ;  /* 0x0000003dff007c0c */ /* 0x000fc6000bf45270 */
[----:B------:R-:W-:-:S04]  /*6510*/  UISETP.NE.AND UP0, UPT, UR38, 0x2, UPT ;  /* 0x000000022600788c */ /* 0x000fc8000bf05270 */
[----:B------:R-:W-:Y:S02]  /*6520*/  USEL UR60, URZ, 0x1, UP0 ;  /* 0x000000013f3c7887 */ /* 0x000fe40008000000 */
[----:B------:R-:W-:Y:S02]  /*6530*/  USEL UR38, UR38, URZ, UP0 ;  /* 0x0000003f26267287 */ /* 0x000fe40008000000 */
[----:B------:R-:W-:Y:S02]  /*6540*/  ULOP3.LUT UR60, UR37, UR60, URZ, 0x3c, !UPT ;  /* 0x0000003c253c7292 */ /* 0x000fe4000f8e3c3f */
[----:B------:R-:W-:Y:S10]  /*6550*/  @P2 BRA `(.L_x_5652) ;  /* 0x00000000002c2947 */ /* 0x000ff40003800000 */
[----:B------:R-:W-:Y:S05]  /*6560*/  @!P0 BRA `(.L_x_5653) ;  /* 0x0000000000048947 */ /* 0x000fea0003800000 */
[----:B------:R-:W-:Y:S01]  /*6570*/  BPT.TRAP 0x1 ;  /* 0x000000040000795c */ /* 0x000fe20000300000 */
.L_x_5653:
[----:B------:R-:W-:Y:S01]  /*6580*/  ULEA UR6, UR38, UR39, 0x3 ;  /* 0x0000002726067291 */ /* 0x000fe2000f8e183f */
[----:B------:R-:W-:-:S05]  /*6590*/  IMAD.U32 R10, RZ, RZ, UR60 ;  /* 0x0000003cff0a7e24 */ /* 0x000fca000f8e00ff */
[----:B------:R-:W-:-:S04]  /*65a0*/  SHF.L.U32 R10, R10, 0x1f, RZ ;  /* 0x0000001f0a0a7819 */ /* 0x000fc800000006ff */
[----:B------:R1:W2:Y:S01]  /*65b0*/  SYNCS.PHASECHK.TRANS64.TRYWAIT P1, [UR6+0x34830], R10 ;  /* 0x0348300aff0075a7 */ /* 0x0002a20008020146 */
[----:B------:R-:W-:Y:S05]  /*65c0*/  @!P0 BRA `(.L_x_5654) ;  /* 0x0000000000048947 */ /* 0x000fea0003800000 */
[----:B------:R-:W-:Y:S01]  /*65d0*/  BPT.TRAP 0x1 ;  /* 0x000000040000795c */ /* 0x000fe20000300000 */
.L_x_5654:
[----:B--2---:R-:W-:Y:S05]  /*65e0*/  @P1 BRA `(.L_x_5652) ;  /* 0x0000000000081947 */ /* 0x004fea0003800000 */
[----:B------:R-:W2:Y:S02]  /*65f0*/  SYNCS.PHASECHK.TRANS64.TRYWAIT P1, [UR6+0x34830], R10 ;  /* 0x0348300aff0075a7 */ /* 0x000ea40008020146 */
[----:B--2---:R-:W-:Y:S05]  /*6600*/  @!P1 BRA `(.L_x_5655) ;  /* 0x0000009000b89947 */ /* 0x004fea0003800000 */
.L_x_5652:
        /* <DEDUP_REMOVED lines=623> */
.L_x_5657:
[----:B------:R-:W-:Y:S01]  /*8d00*/  ULEA UR6, UR7, UR39, 0x3 ;  /* 0x0000002707067291 */ /* 0x000fe2000f8e183f */
[----:B------:R-:W-:-:S05]  /*8d10*/  IMAD.U32 R10, RZ, RZ, UR37 ;  /* 0x00000025ff0a7e24 */ /* 0x000fca000f8e00ff */
[----:B------:R-:W-:-:S04]  /*8d20*/  SHF.L.U32 R10, R10, 0x1f, RZ ;  /* 0x0000001f0a0a7819 */ /* 0x000fc800000006ff */
[----:B------:R1:W2:Y:S01]  /*8d30*/  SYNCS.PHASECHK.TRANS64.TRYWAIT P1, [UR6+0x34850], R10 ;  /* 0x0348500aff0075a7 */ /* 0x0002a20008020146 */
[----:B------:R-:W-:Y:S05]  /*8d40*/  @!P0 BRA `(.L_x_5658) ;  /* 0x0000000000048947 */ /* 0x000fea0003800000 */
[----:B------:R-:W-:Y:S01]  /*8d50*/  BPT.TRAP 0x1 ;  /* 0x000000040000795c */ /* 0x000fe20000300000 */
.L_x_5658:
[----:B--2---:R-:W-:Y:S05]  /*8d60*/  @P1 BRA `(.L_x_5656) ;  /* 0x0000000000081947 */ /* 0x004fea0003800000 */
[----:B------:R-:W2:Y:S02]  /*8d70*/  SYNCS.PHASECHK.TRANS64.TRYWAIT P1, [UR6+0x34850], R10 ;  /* 0x0348500aff0075a7 */ /* 0x000ea40008020146 */
[----:B--2---:R-:W-:Y:S05]  /*8d80*/  @!P1 BRA `(.L_x_5659) ;  /* 0x0000006800f09947 */ /* 0x004fea0003800000 */
.L_x_5656:
[----:B------:R-:W-:Y:S01]  /*8d90*/  UIADD3 UR6, UR39, 0x400, URZ ;  /* 0x0000040027067890 */ /* 0x000fe2000fffe03f */
[----:B------:R-:W-:Y:S01]  /*8da0*/  WARPGROUP.ARRIVE ;  /* 0x00000000000079c5 */ /* 0x000fe20000000000 */
[----:B------:R-:W-:-:S05]  /*8db0*/  UMOV UR11, 0x40000040 ;  /* 0x40000040000b7882 */ /* 0x000fca0000000000 */
[----:B--2---:R-:W2:Y:S01]  /*8dc0*/  S2R R11, SR_TID.X ;  /* 0x00000000000b7919 */ /* 0x004ea20000002100 */
[----:B------:R-:W-:-:S04]  /*8dd0*/  USHF.R.U32.HI UR6, URZ, 0x4, UR6 ;  /* 0x000000043f067899 */ /* 0x000fc80008011606 */
[----:B------:R-:W-:-:S04]  /*8de0*/  ULOP3.LUT UR6, UR6, 0x3fff, URZ, 0xc0, !UPT ;  /* 0x00003fff06067892 */ /* 0x000fc8000f8ec03f */
[----:B------:R-:W-:-:S04]  /*8df0*/  ULOP3.LUT UR6, UR6, 0x5800000, URZ, 0xfc, !UPT ;  /* 0x0580000006067892 */ /* 0x000fc8000f8efc3f */
[----:B------:R-:W-:-:S07]  /*8e00*/  UIMAD UR6, UR7, 0xb00, UR6 ;  /* 0x00000b00070678a4 */ /* 0x000fce000f8e0206 */
[----:B------:R-:W-:Y:S02]  /*8e10*/  UMOV UR10, UR6 ;  /* 0x00000006000a7c82 */ /* 0x000fe40008000000 */
[----:B------:R-:W-:Y:S01]  /*8e20*/  HGMMA.64x128x16.F32.BF16 R24, R176, gdesc[UR8].tnspB, R24, gsb0 ;  /* 0x41e00008b0187df0 */ /* 0x000fe20008001818 */
[----:B------:R-:W-:Y:S01]  /*8e30*/  UIADD3 UR10, UR6, 0x80, URZ ;  /* 0x00000080060a7890 */ /* 0x000fe2000fffe03f */
[----:B------:R-:W-:Y:S01]  /*8e40*/  UMOV UR11, 0x40000040 ;  /* 0x40000040000b7882 */ /* 0x000fe20000000000 */
[----:B--2---:R-:W-:-:S04]  /*8e50*/  SHF.R.U32.HI R11, RZ, 0x7, R11 ;  /* 0x00000007ff0b7819 */ /* 0x004fc8000001160b */
[----:B-1----:R-:W-:Y:S01]  /*8e60*/  IADD3 R10, -R11, 0xb, RZ ;  /* 0x0000000b0b0a7810 */ /* 0x002fe20007ffe1ff */
[----:B------:R-:W-:Y:S02]  /*8e70*/  WARPGROUP.DEPBAR.LE gsb0, 0x0 ;  /* 0x00008000000079c5 */ /* 0x000fe40000010000 */
[----:B------:R-:W-:-:S06]  /*8e80*/  WARPGROUP.ARRIVE ;  /* 0x00000000000079c5 */ /* 0x000fcc0000000000 */
[----:B------:R-:W-:Y:S01]  /*8e90*/  HGMMA.64x128x16.F32.BF16 R24, R180, gdesc[UR8].tnspB, R24, gsb0 ;  /* 0x41e00008b4187df0 */ /* 0x000fe20008001818 */
[----:B------:R-:W-:Y:S01]  /*8ea0*/  UIADD3 UR10, UR6, 0x100, URZ ;  /* 0x00000100060a7890 */ /* 0x000fe2000fffe03f */
[----:B------:R-:W-:Y:S01]  /*8eb0*/  UMOV UR11, 0x40000040 ;  /* 0x40000040000b7882 */ /* 0x000fe20000000000 */
[----:B------:R-:W-:Y:S02]  /*8ec0*/  WARPGROUP.DEPBAR.LE gsb0, 0x0 ;  /* 0x00008000000079c5 */ /* 0x000fe40000010000 */
[----:B------:R-:W-:-:S07]  /*8ed0*/  WARPGROUP.ARRIVE ;  /* 0x00000000000079c5 */ /* 0x000fce0000000000 */
        /* <DEDUP_REMOVED lines=41> */
[----:B------:R-:W-:Y:S03]  /*9170*/  HGMMA.64x128x16.F32.BF16 R24, R216, gdesc[UR8].tnspB, R24, gsb0 ;  /* 0x41e00008d8187df0 */ /* 0x000fe60008001818 */
[----:B------:R-:W-:Y:S02]  /*9180*/  WARPGROUP.DEPBAR.LE gsb0, 0x0 ;  /* 0x00008000000079c5 */ /* 0x000fe40000010000 */
[----:B------:R1:W-:Y:S06]  /*9190*/  BAR.ARV R10, 0x100 ;  /* 0x0004000a0000751d */ /* 0x0003ec0000002000 */
[----:B------:R-:W-:Y:S05]  /*91a0*/  @!P0 BRA `(.L_x_5660) ;  /* 0x0000000000048947 */ /* 0x000fea0003800000 */
[----:B------:R-:W-:Y:S01]  /*91b0*/  BPT.TRAP 0x1 ;  /* 0x000000040000795c */ /* 0x000fe20000300000 */
.L_x_5660:
[----:B-1----:R-:W-:Y:S01]  /*91c0*/  FMNMX.FTZ R10, R168, R15, !PT ;  /* 0x0000000fa80a7209 */ /* 0x002fe20007810000 */
[----:B------:R-:W2:Y:S01]  /*91d0*/  LDL R229, [R1] ;  /* 0x0000000001e57983 */ /* 0x000ea20000100800 */
        /* <DEDUP_REMOVED lines=89> */
[----:B------:R-:W3:Y:S01]  /*9770*/  SHFL.BFLY PT, R11, R176, 0x2, 0x1f ;  /* 0x0c401f00b00b7f89 */ /* 0x000ee200000e0000 */
[----:B-1----:R-:W-:-:S02]  /*9780*/  FMNMX.FTZ R178, R177, R10, !PT ;  /* 0x0000000ab1b27209 */ /* 0x002fc40007810000 */
[----:B------:R-:W1:Y:S01]  /*9790*/  LDC R10, c[0x0][0x988] ;  /* 0x00026200ff0a7b82 */ /* 0x000e620000000800 */
[----:B---3--:R-:W-:Y:S02]  /*97a0*/  FMNMX.FTZ R180, R176, R11, !PT ;  /* 0x0000000bb0b47209 */ /* 0x008fe40007810000 */
[----:B------:R-:W3:Y:S04]  /*97b0*/  SHFL.BFLY PT, R11, R178, 0x1, 0x1f ;  /* 0x0c201f00b20b7f89 */ /* 0x000ee800000e0000 */
[----:B------:R-:W4:Y:S01]  /*97c0*/  SHFL.BFLY PT, R13, R180, 0x1, 0x1f ;  /* 0x0c201f00b40d7f89 */ /* 0x000f2200000e0000 */
[----:B---3--:R-:W-:Y:S02]  /*97d0*/  FMNMX.FTZ R11, R178, R11, !PT ;  /* 0x0000000bb20b7209 */ /* 0x008fe40007810000 */
[----:B----4-:R-:W-:-:S03]  /*97e0*/  FMNMX.FTZ R13, R180, R13, !PT ;  /* 0x0000000db40d7209 */ /* 0x010fc60007810000 */
        /* <DEDUP_REMOVED lines=12> */
[-C--:B------:R-:W-:Y:S01]  /*98b0*/  FMUL.FTZ R181, R15, R10.reuse ;  /* 0x0000000a0fb57220 */ /* 0x080fe20000410000 */
[-C--:B------:R-:W-:Y:S01]  /*98c0*/  FFMA.FTZ R97, R101, R10.reuse, -R179 ;  /* 0x0000000a65617223 */ /* 0x080fe200000108b3 */
[C---:B------:R-:W-:Y:S01]  /*98d0*/  FADD.FTZ R15, -R13.reuse, R21 ;  /* 0x000000150d0f7221 */ /* 0x040fe20000010100 */
[-C--:B------:R-:W-:Y:S01]  /*98e0*/  FMUL.FTZ R101, R13, R10.reuse ;  /* 0x0000000a0d657220 */ /* 0x080fe20000410000 */
[-CC-:B------:R-:W-:Y:S01]  /*98f0*/  FFMA.FTZ R176, R168, R10.reuse, -R179.reuse ;  /* 0x0000000aa8b07223 */ /* 0x180fe200000108b3 */
[-C--:B------:R-:W-:Y:S01]  /*9900*/  FFMA.FTZ R216, R88, R10.reuse, -R179 ;  /* 0x0000000a58d87223 */ /* 0x080fe200000108b3 */
[-C--:B------:R-:W-:Y:S01]  /*9910*/  FMUL.FTZ R15, R15, R10.reuse ;  /* 0x0000000a0f0f7220 */ /* 0x080fe20000410000 */
[-CC-:B------:R-:W-:Y:S01]  /*9920*/  FFMA.FTZ R88, R170, R10.reuse, -R101.reuse ;  /* 0x0000000aaa587223 */ /* 0x180fe20000010865 */
[-C--:B------:R-:W-:Y:S01]  /*9930*/  FFMA.FTZ R171, R171, R10.reuse, -R101 ;  /* 0x0000000aabab7223 */ /* 0x080fe20000010865 */
        /* <DEDUP_REMOVED lines=35> */
[-CC-:B------:R-:W-:Y:S01]  /*9b70*/  FFMA.FTZ R179, R174, R10.reuse, -R101.reuse ;  /* 0x0000000aaeb37223 */ /* 0x180fe20000010865 */
[----:B------:R-:W5:Y:S01]  /*9b80*/  MUFU.EX2 R177, R177 ;  /* 0x000000b100b17308 */ /* 0x000f620000000800 */
[-CC-:B------:R-:W-:Y:S01]  /*9b90*/  FFMA.FTZ R92, R175, R10.reuse, -R101.reuse ;  /* 0x0000000aaf5c7223 */ /* 0x180fe20000010865 */
[-CC-:B-1----:R-:W-:Y:S01]  /*9ba0*/  FFMA.FTZ R181, R162, R10.reuse, -R101.reuse ;  /* 0x0000000aa2b57223 */ /* 0x182fe20000010865 */
[--C-:B------:R-:W-:Y:S01]  /*9bb0*/  FFMA.FTZ R96, R163, R10, -R101.reuse ;  /* 0x0000000aa3607223 */ /* 0x100fe20000010865 */
[----:B---3--:R-:W-:Y:S01]  /*9bc0*/  FFMA.FTZ R14, R21, R14, R176 ;  /* 0x0000000e150e7223 */ /* 0x008fe200000100b0 */
[----:B----4-:R-:W-:Y:S01]  /*9bd0*/  FFMA.FTZ R12, R15, R12, R88 ;  /* 0x0000000c0f0c7223 */ /* 0x010fe20000010058 */
        /* <DEDUP_REMOVED lines=11> */
[----:B-----5:R-:W-:Y:S01]  /*9c90*/  FADD.FTZ R131, R177, R14 ;  /* 0x0000000eb1837221 */ /* 0x020fe20000010000 */
[-CC-:B------:R-:W-:Y:S01]  /*9ca0*/  FFMA.FTZ R189, R146, R10.reuse, -R101.reuse ;  /* 0x0000000a92bd7223 */ /* 0x180fe20000010865 */
[-CC-:B------:R-:W-:Y:S01]  /*9cb0*/  FFMA.FTZ R203, R126, R10.reuse, -R101.reuse ;  /* 0x0000000a7ecb7223 */ /* 0x180fe20000010865 */
[-CC-:B------:R-:W-:Y:S01]  /*9cc0*/  FFMA.FTZ R126, R127, R10.reuse, -R101.reuse ;  /* 0x0000000a7f7e7223 */ /* 0x180fe20000010865 */
[-CC-:B------:R-:W-:Y:S01]  /*9cd0*/  FFMA.FTZ R112, R147, R10.reuse, -R101.reuse ;  /* 0x0000000a93707223 */ /* 0x180fe20000010865 */
[-CC-:B------:R-:W-:Y:S01]  /*9ce0*/  FFMA.FTZ R191, R150, R10.reuse, -R101.reuse ;  /* 0x0000000a96bf7223 */ /* 0x180fe20000010865 */
[-CC-:B------:R-:W-:Y:S01]  /*9cf0*/  FFMA.FTZ R116, R151, R10.reuse, -R101.reuse ;  /* 0x0000000a97747223 */ /* 0x180fe20000010865 */
[----:B------:R-:W4:Y:S01]  /*9d00*/  MUFU.EX2 R179, R179 ;  /* 0x000000b300b37308 */ /* 0x000f220000000800 */
[----:B-1----:R-:W-:Y:S01]  /*9d10*/  FADD.FTZ R12, R171, R12 ;  /* 0x0000000cab0c7221 */ /* 0x002fe20000010000 */
[-CC-:B------:R-:W-:Y:S01]  /*9d20*/  FFMA.FTZ R205, R114, R10.reuse, -R101.reuse ;  /* 0x0000000a72cd7223 */ /* 0x180fe20000010865 */
[-CC-:B------:R-:W-:Y:S01]  /*9d30*/  FFMA.FTZ R114, R115, R10.reuse, -R101.reuse ;  /* 0x0000000a73727223 */ /* 0x180fe20000010865 */
[-CC-:B------:R-:W-:Y:S01]  /*9d40*/  FFMA.FTZ R193, R138, R10.reuse, -R101.reuse ;  /* 0x0000000a8ac17223 */ /* 0x180fe20000010865 */
[-CC-:B------:R-:W-:Y:S01]  /*9d50*/  FFMA.FTZ R120, R139, R10.reuse, -R101.reuse ;  /* 0x0000000a8b787223 */ /* 0x180fe20000010865 */
[-CC-:B------:R-:W-:Y:S01]  /*9d60*/  FFMA.FTZ R195, R142, R10.reuse, -R101.reuse ;  /* 0x0000000a8ec37223 */ /* 0x180fe20000010865 */
[-C--:B------:R-:W-:Y:S01]  /*9d70*/  FFMA.FTZ R124, R143, R10.reuse, -R101 ;  /* 0x0000000a8f7c7223 */ /* 0x080fe20000010865 */
[----:B------:R-:W1:Y:S01]  /*9d80*/  MUFU.EX2 R173, R173 ;  /* 0x000000ad00ad7308 */ /* 0x000e620000000800 */
[----:B---3--:R-:W-:Y:S01]  /*9d90*/  FADD.FTZ R14, R178, R131 ;  /* 0x00000083b20e7221 */ /* 0x008fe20000010000 */
[-CC-:B------:R-:W-:Y:S01]  /*9da0*/  FFMA.FTZ R197, R130, R10.reuse, -R101.reuse ;  /* 0x0000000a82c57223 */ /* 0x180fe20000010865 */
[-CC-:B------:R-:W-:Y:S01]  /*9db0*/  FFMA.FTZ R207, R118, R10.reuse, -R101.reuse ;  /* 0x0000000a76cf7223 */ /* 0x180fe20000010865 */
[-CC-:B------:R-:W-:Y:S01]  /*9dc0*/  FFMA.FTZ R118, R119, R10.reuse, -R101.reuse ;  /* 0x0000000a77767223 */ /* 0x180fe20000010865 */
[-CC-:B------:R-:W-:Y:S01]  /*9dd0*/  FFMA.FTZ R199, R134, R10.reuse, -R101.reuse ;  /* 0x0000000a86c77223 */ /* 0x180fe20000010865 */
[-CC-:B------:R-:W-:Y:S01]  /*9de0*/  FFMA.FTZ R130, R135, R10.reuse, -R101.reuse ;  /* 0x0000000a87827223 */ /* 0x180fe20000010865 */
[-CC-:B------:R-:W-:Y:S01]  /*9df0*/  FFMA.FTZ R209, R106, R10.reuse, -R101.reuse ;  /* 0x0000000a6ad17223 */ /* 0x180fe20000010865 */
[----:B------:R-:W3:Y:S01]  /*9e00*/  MUFU.EX2 R92, R92 ;  /* 0x0000005c005c7308 */ /* 0x000ee20000000800 */
[----:B----4-:R-:W-:Y:S01]  /*9e10*/  FADD.FTZ R123, R179, R12 ;  /* 0x0000000cb37b7221 */ /* 0x010fe20000010000 */
        /* <DEDUP_REMOVED lines=12> */
[----:B------:R-:W-:-:S02]  /*9ee0*/  FFMA.FTZ R94, R95, R10, -R101 ;  /* 0x0000000a5f5e7223 */ /* 0x000fc40000010865 */
[----:B------:R-:W1:Y:S01]  /*9ef0*/  MUFU.EX2 R181, R181 ;  /* 0x000000b500b57308 */ /* 0x000e620000000800 */
[----:B---3--:R-:W-:-:S07]  /*9f00*/  FADD.FTZ R12, R92, R123 ;  /* 0x0000007b5c0c7221 */ /* 0x008fce0000010000 */
[----:B------:R-:W3:Y:S01]  /*9f10*/  MUFU.EX2 R169, R169 ;  /* 0x000000a900a97308 */ /* 0x000ee20000000800 */
[----:B----4-:R-:W-:-:S07]  /*9f20*/  FADD.FTZ R14, R180, R131 ;  /* 0x00000083b40e7221 */ /* 0x010fce0000010000 */
[----:B------:R-:W4:Y:S01]  /*9f30*/  MUFU.EX2 R96, R96 ;  /* 0x0000006000607308 */ /* 0x000f220000000800 */
[----:B-1----:R-:W-:-:S07]  /*9f40*/  FADD.FTZ R123, R181, R12 ;  /* 0x0000000cb57b7221 */ /* 0x002fce0000010000 */
        /* <DEDUP_REMOVED lines=117> */
[----:B----4-:R-:W-:Y:S01]  /*a6a0*/  FADD.FTZ R14, R210, R103 ;  /* 0x00000067d20e7221 */ /* 0x010fe20000010000 */
[----:B------:R-:W-:-:S05]  /*a6b0*/  IMAD.U32 R103, RZ, RZ, UR38 ;  /* 0x00000026ff677e24 */ /* 0x000fca000f8e00ff */
[----:B------:R-:W-:Y:S01]  /*a6c0*/  @P1 LEA R103, R103, UR39, 0x3 ;  /* 0x0000002767671c11 */ /* 0x000fe2000f8e18ff */
        /* <DEDUP_REMOVED lines=9> */
[----:B---3--:R-:W-:Y:S01]  /*a760*/  FADD.FTZ R91, R213, R12 ;  /* 0x0000000cd55b7221 */ /* 0x008fe20000010000 */
[----:B------:R-:W-:-:S05]  /*a770*/  @P1 VIADD R12, R103, 0x34840 ;  /* 0x00034840670c1836 */ /* 0x000fca0000000000 */
[----:B--2---:R-:W-:Y:S01]  /*a780*/  @P1 PRMT R12, R229, 0x654, R12 ;  /* 0x00000654e50c1816 */ /* 0x004fe2000000000c */
[----:B------:R-:W2:Y:S01]  /*a790*/  MUFU.EX2 R214, R214 ;  /* 0x000000d600d67308 */ /* 0x000ea20000000800 */
[----:B----4-:R-:W-:Y:S02]  /*a7a0*/  FADD.FTZ R99, R105, R14 ;  /* 0x0000000e69637221 */ /* 0x010fe40000010000 */
[----:B------:R3:W-:Y:S05]  /*a7b0*/  @P1 SYNCS.ARRIVE.TRANS64.RED.A1T0 RZ, [R12+URZ], RZ ;  /* 0x000000ff0cff19a7 */ /* 0x0007ea000810043f */
[----:B------:R-:W4:Y:S01]  /*a7c0*/  MUFU.EX2 R215, R215 ;  /* 0x000000d700d77308 */ /* 0x000f220000000800 */
[----:B-1----:R-:W-:-:S07]  /*a7d0*/  FADD.FTZ R14, R98, R91 ;  /* 0x0000005b620e7221 */ /* 0x002fce0000010000 */
[----:B------:R-:W1:Y:S01]  /*a7e0*/  MUFU.EX2 R97, R97 ;  /* 0x0000006100617308 */ /* 0x000e620000000800 */
[----:B--2---:R-:W-:-:S07]  /*a7f0*/  FADD.FTZ R132, R214, R99 ;  /* 0x00000063d6847221 */ /* 0x004fce0000010000 */
[----:B------:R-:W3:Y:S01]  /*a800*/  MUFU.EX2 R102, R102 ;  /* 0x0000006600667308 */ /* 0x000ee20000000800 */
[----:B----4-:R-:W-:-:S07]  /*a810*/  FADD.FTZ R91, R215, R14 ;  /* 0x0000000ed75b7221 */ /* 0x010fce0000010000 */
[----:B------:R-:W2:Y:S01]  /*a820*/  MUFU.EX2 R216, R216 ;  /* 0x000000d800d87308 */ /* 0x000ea20000000800 */
[----:B-1----:R-:W-:-:S07]  /*a830*/  FADD.FTZ R95, R97, R132 ;  /* 0x00000084615f7221 */ /* 0x002fce0000010000 */
[----:B------:R-:W1:Y:S01]  /*a840*/  MUFU.EX2 R217, R217 ;  /* 0x000000d900d97308 */ /* 0x000e620000000800 */
[----:B---3--:R-:W-:-:S07]  /*a850*/  FADD.FTZ R12, R102, R91 ;  /* 0x0000005b660c7221 */ /* 0x008fce0000010000 */
[----:B------:R-:W3:Y:S01]  /*a860*/  MUFU.EX2 R89, R89 ;  /* 0x0000005900597308 */ /* 0x000ee20000000800 */
[----:B--2---:R-:W-:-:S07]  /*a870*/  FADD.FTZ R14, R216, R95 ;  /* 0x0000005fd80e7221 */ /* 0x004fce0000010000 */
        /* <DEDUP_REMOVED lines=9> */
[----:B---3--:R-:W-:Y:S01]  /*a910*/  FADD.FTZ R91, R219, R12 ;  /* 0x0000000cdb5b7221 */ /* 0x008fe20000010000 */
[----:B--2---:R-:W-:-:S03]  /*a920*/  FADD.FTZ R14, R93, R14 ;  /* 0x0000000e5d0e7221 */ /* 0x004fc60000010000 */
[----:B-1----:R-:W-:Y:S01]  /*a930*/  FADD.FTZ R12, R94, R91 ;  /* 0x0000005b5e0c7221 */ /* 0x002fe20000010000 */
[----:B------:R-:W-:Y:S06]  /*a940*/  @!P0 BRA `(.L_x_5661) ;  /* 0x0000000000048947 */ /* 0x000fec0003800000 */
[----:B------:R-:W-:Y:S01]  /*a950*/  BPT.TRAP 0x1 ;  /* 0x000000040000795c */ /* 0x000fe20000300000 */
.L_x_5661:
[----:B------:R-:W-:Y:S01]  /*a960*/  ISETP.NE.AND P1, PT, R19, RZ, PT ;  /* 0x000000ff1300720c */ /* 0x000fe20003f25270 */
[----:B------:R-:W-:Y:S01]  /*a970*/  IMAD.U32 R132, RZ, RZ, UR7 ;  /* 0x00000007ff847e24 */ /* 0x000fe2000f8e00ff */
[----:B------:R-:W-:Y:S01]  /*a980*/  UMOV UR37, UR60 ;  /* 0x0000003c00257c82 */ /* 0x000fe20008000000 */
[----:B------:R-:W-:Y:S01]  /*a990*/  UMOV UR7, UR38 ;  /* 0x0000002600077c82 */ /* 0x000fe20008000000 */
        /* <DEDUP_REMOVED lines=9> */
[----:B------:R-:W-:Y:S01]  /*aa30*/  @P1 LEA R132, R132, UR39, 0x3 ;  /* 0x0000002784841c11 */ /* 0x000fe2000f8e18ff */
        /* <DEDUP_REMOVED lines=9> */
[----:B------:R-:W-:Y:S01]  /*aad0*/  @P1 PRMT R132, R23, 0x654, R132 ;  /* 0x0000065417841816 */ /* 0x000fe20000000084 */
[-C--:B------:R-:W-:Y:S01]  /*aae0*/  FMUL.FTZ R56, R56, R21.reuse ;  /* 0x0000001538387220 */ /* 0x080fe20000410000 */
[-C--:B------:R-:W-:Y:S01]  /*aaf0*/  FMUL.FTZ R57, R57, R21.reuse ;  /* 0x0000001539397220 */ /* 0x080fe20000410000 */
[-C--:B------:R-:W-:Y:S01]  /*ab00*/  FMUL.FTZ R60, R60, R21.reuse ;  /* 0x000000153c3c7220 */ /* 0x080fe20000410000 */
[----:B------:R1:W-:Y:S01]  /*ab10*/  @P1 SYNCS.ARRIVE.TRANS64.RED.A1T0 RZ, [R132+URZ], RZ ;  /* 0x000000ff84ff19a7 */ /* 0x0003e2000810043f */
[----:B------:R-:W-:Y:S01]  /*ab20*/  ISETP.GT.AND P1, PT, R20, RZ, PT ;  /* 0x000000ff1400720c */ /* 0x000fe20003f24270 */
        /* <DEDUP_REMOVED lines=46> */
[----:B------:R-:W-:Y:S01]  /*ae10*/  VIADD R20, R20, 0xffffffff ;  /* 0xffffffff14147836 */ /* 0x000fe20000000000 */
[----:B------:R-:W-:Y:S01]  /*ae20*/  F2FP.BF16.F32.PACK_AB R178, R173, R178 ;  /* 0x000000b2adb2723e */ /* 0x000fe200000010ff */
[----:B------:R-:W-:Y:S01]  /*ae30*/  IMAD.MOV.U32 R21, RZ, RZ, R13 ;  /* 0x000000ffff157224 */ /* 0x000fe200078e000d */
[----:B------:R-:W-:Y:S01]  /*ae40*/  F2FP.BF16.F32.PACK_AB R179, R92, R179 ;  /* 0x000000b35cb3723e */ /* 0x000fe200000010ff */
[----:B------:R-:W-:Y:S01]  /*ae50*/  IMAD.MOV.U32 R15, RZ, RZ, R11 ;  /* 0x000000ffff0f7224 */ /* 0x000fe200078e000b */
        /* <DEDUP_REMOVED lines=39> */
[----:B------:R-:W-:Y:S01]  /*b0d0*/  F2FP.BF16.F32.PACK_AB R219, R94, R219 ;  /* 0x000000db5edb723e */ /* 0x000fe200000010ff */
[----:B-1----:R-:W-:Y:S06]  /*b0e0*/  @P1 BRA `(.L_x_5662) ;  /* 0xffffffb400001947 */ /* 0x002fec000383ffff */
.L_x_5651:
[----:B------:R-:W-:Y:S06]  /*b0f0*/  BAR.ARV 0x8, 0x120 ;  /* 0x0204800000007b1d */ /* 0x000fec0000002000 */
[----:B------:R-:W-:Y:S05]  /*b100*/  @!P0 BRA `(.L_x_5663) ;  /* 0x0000000000048947 */ /* 0x000fea0003800000 */
[----:B------:R-:W-:Y:S01]  /*b110*/  BPT.TRAP 0x1 ;  /* 0x000000040000795c */ /* 0x000fe20000300000 */
.L_x_5663:
[----:B------:R-:W-:Y:S01]  /*b120*/  ULEA UR5, UR38, UR39, 0x3 ;  /* 0x0000002726057291 */ /* 0x000fe2000f8e183f */
[----:B------:R-:W-:-:S05]  /*b130*/  IMAD.U32 R0, RZ, RZ, UR60 ;  /* 0x0000003cff007e24 */ /* 0x000fca000f8e00ff */
[----:B------:R-:W-:-:S04]  /*b140*/  SHF.L.U32 R0, R0, 0x1f, RZ ;  /* 0x0000001f00007819 */ /* 0x000fc800000006ff */
[----:B------:R1:W2:Y:S01]  /*b150*/  SYNCS.PHASECHK.TRANS64.TRYWAIT P1, [UR5+0x34850], R0 ;  /* 0x03485000ff0075a7 */ /* 0x0002a20008020145 */
[----:B------:R-:W-:Y:S05]  /*b160*/  @!P0 BRA `(.L_x_5664) ;  /* 0x0000000000048947 */ /* 0x000fea0003800000 */
[----:B------:R-:W-:Y:S01]  /*b170*/  BPT.TRAP 0x1 ;  /* 0x000000040000795c */ /* 0x000fe20000300000 */
.L_x_5664:
[----:B--2---:R-:W-:Y:S05]  /*b180*/  @P1 BRA `(.L_x_5665) ;  /* 0x0000000000081947 */ /* 0x004fea0003800000 */
[----:B------:R-:W2:Y:S02]  /*b190*/  SYNCS.PHASECHK.TRANS64.TRYWAIT P1, [UR5+0x34850], R0 ;  /* 0x03485000ff0075a7 */ /* 0x000ea40008020145 */
[----:B--2---:R-:W-:Y:S05]  /*b1a0*/  @!P1 BRA `(.L_x_5666) ;  /* 0x0000004800009947 */ /* 0x004fea0003800000 */
.L_x_5665:
[----:B------:R-:W-:Y:S01]  /*b1b0*/  UIADD3 UR4, UR39, 0x400, URZ ;  /* 0x0000040027047890 */ /* 0x000fe2000fffe03f */
[----:B------:R-:W-:Y:S01]  /*b1c0*/  WARPGROUP.ARRIVE ;  /* 0x00000000000079c5 */ /* 0x000fe20000000000 */
[----:B------:R-:W-:Y:S01]  /*b1d0*/  UMOV UR7, 0x40000040 ;  /* 0x4000004000077882 */ /* 0x000fe20000000000 */
[----:B--2---:R-:W2:Y:S01]  /*b1e0*/  SHFL.BFLY PT, R3, R14, 0x2, 0x1f ;  /* 0x0c401f000e037f89 */ /* 0x004ea200000e0000 */
[----:B------:R-:W-:Y:S01]  /*b1f0*/  USHF.R.U32.HI UR4, URZ, 0x4, UR4 ;  /* 0x000000043f047899 */ /* 0x000fe20008011604 */
[----:B------:R-:W-:Y:S02]  /*b200*/  IMAD.MOV.U32 R4, RZ, RZ, RZ ;  /* 0x000000ffff047224 */ /* 0x000fe400078e00ff */
[----:B------:R-:W3:Y:S01]  /*b210*/  SHFL.BFLY PT, R5, R12, 0x2, 0x1f ;  /* 0x0c401f000c057f89 */ /* 0x000ee200000e0000 */
[----:B------:R-:W-:Y:S01]  /*b220*/  ULOP3.LUT UR4, UR4, 0x3fff, URZ, 0xc0, !UPT ;  /* 0x00003fff04047892 */ /* 0x000fe2000f8ec03f */
[----:B------:R-:W-:-:S03]  /*b230*/  IMAD.MOV.U32 R8, RZ, RZ, RZ ;  /* 0x000000ffff087224 */ /* 0x000fc600078e00ff */
[----:B------:R-:W-:-:S04]  /*b240*/  ULOP3.LUT UR4, UR4, 0x5800000, URZ, 0xfc, !UPT ;  /* 0x0580000004047892 */ /* 0x000fc8000f8efc3f */
[----:B------:R-:W-:-:S07]  /*b250*/  UIMAD UR4, UR38, 0xb00, UR4 ;  /* 0x00000b00260478a4 */ /* 0x000fce000f8e0204 */
[----:B------:R-:W-:Y:S02]  /*b260*/  UMOV UR6, UR4 ;  /* 0x0000000400067c82 */ /* 0x000fe40008000000 */
[----:B------:R-:W-:Y:S01]  /*b270*/  HGMMA.64x128x16.F32.BF16 R24, R176, gdesc[UR4].tnspB, R24, gsb0 ;  /* 0x41e00004b0187df0 */ /* 0x000fe20008001818 */
[----:B------:R-:W-:Y:S01]  /*b280*/  UIADD3 UR6, UR4, 0x80, URZ ;  /* 0x0000008004067890 */ /* 0x000fe2000fffe03f */
[----:B--2---:R-:W-:Y:S01]  /*b290*/  FADD.FTZ R3, R3, R14 ;  /* 0x0000000e03037221 */ /* 0x004fe20000010000 */
[----:B------:R-:W-:Y:S01]  /*b2a0*/  UMOV UR7, 0x40000040 ;  /* 0x4000004000077882 */ /* 0x000fe20000000000 */
[----:B---3--:R-:W-:-:S03]  /*b2b0*/  FADD.FTZ R5, R5, R12 ;  /* 0x0000000c05057221 */ /* 0x008fc60000010000 */
[----:B-1----:R-:W1:Y:S04]  /*b2c0*/  SHFL.BFLY PT, R0, R3, 0x1, 0x1f ;  /* 0x0c201f0003007f89 */ /* 0x002e6800000e0000 */
[----:B------:R-:W2:Y:S01]  /*b2d0*/  SHFL.BFLY PT, R2, R5, 0x1, 0x1f ;  /* 0x0c201f0005027f89 */ /* 0x000ea200000e0000 */
[----:B-1----:R-:W-:Y:S01]  /*b2e0*/  FADD.FTZ R15, R3, R0 ;  /* 0x00000000030f7221 */ /* 0x002fe20000010000 */
[----:B------:R-:W-:Y:S02]  /*b2f0*/  IMAD.MOV.U32 R0, RZ, RZ, -0x800000 ;  /* 0xff800000ff007424 */ /* 0x000fe400078e00ff */
[----:B--2---:R-:W-:Y:S02]  /*b300*/  FADD.FTZ R20, R5, R2 ;  /* 0x0000000205147221 */ /* 0x004fe40000010000 */
[----:B------:R-:W-:Y:S01]  /*b310*/  FSETP.NE.FTZ.AND P1, PT, R15, RZ, PT ;  /* 0x000000ff0f00720b */ /* 0x000fe20003f35000 */
[----:B------:R-:W-:-:S02]  /*b320*/  IMAD.MOV.U32 R2, RZ, RZ, -0x800000 ;  /* 0xff800000ff027424 */ /* 0x000fc400078e00ff */
        /* <DEDUP_REMOVED lines=61> */
[----:B-1-34-:R-:W-:Y:S05]  /*b700*/  @!P0 BRA `(.L_x_5667) ;  /* 0x0000000000048947 */ /* 0x01afea0003800000 */
[----:B------:R-:W-:Y:S01]  /*b710*/  BPT.TRAP 0x1 ;  /* 0x000000040000795c */ /* 0x000fe20000300000 */
.L_x_5667:
[----:B------:R-:W-:Y:S01]  /*b720*/  ISETP.NE.AND P3, PT, R19, RZ, PT ;  /* 0x000000ff1300720c */ /* 0x000fe20003f65270 */
[-C--:B------:R-:W-:Y:S01]  /*b730*/  FMUL.FTZ R6, R24, R4.reuse ;  /* 0x0000000418067220 */ /* 0x080fe20000410000 */
[----:B------:R-:W-:Y:S01]  /*b740*/  IADD3 R5, P1, R16, 0x40, RZ ;  /* 0x0000004010057810 */ /* 0x000fe20007f3e0ff */
[-C--:B------:R-:W-:Y:S01]  /*b750*/  FMUL.FTZ R25, R25, R4.reuse ;  /* 0x0000000419197220 */ /* 0x080fe20000410000 */
[-C--:B------:R-:W-:Y:S01]  /*b760*/  FMUL.FTZ R29, R29, R4.reuse ;  /* 0x000000041d1d7220 */ /* 0x080fe20000410000 */
[-C--:B------:R-:W-:Y:S01]  /*b770*/  FMUL.FTZ R88, R28, R4.reuse ;  /* 0x000000041c587220 */ /* 0x080fe20000410000 */
[----:B------:R-:W-:Y:S01]  /*b780*/  LOP3.LUT R24, R5, 0x380, RZ, 0xc0, !PT ;  /* 0x0000038005187812 */ /* 0x000fe200078ec0ff */
        /* <DEDUP_REMOVED lines=29> */
[----:B------:R-:W-:Y:S01]  /*b960*/  SHF.R.U64 R24, R24, 0x3, RZ ;  /* 0x0000000318187819 */ /* 0x000fe200000012ff */
[-C--:B------:R-:W-:Y:S01]  /*b970*/  FMUL.FTZ R28, R26, R8.reuse ;  /* 0x000000081a1c7220 */ /* 0x080fe20000410000 */
[----:B------:R-:W-:Y:S01]  /*b980*/  IADD3 R3, P0, R16, 0x20, RZ ;  /* 0x0000002010037810 */ /* 0x000fe20007f1e0ff */
[----:B------:R-:W-:Y:S01]  /*b990*/  @P3 VIADD R4, R4, 0x34860 ;  /* 0x0003486004043836 */ /* 0x000fe20000000000 */
[----:B------:R-:W-:Y:S01]  /*b9a0*/  LOP3.LUT R24, R24, R5, RZ, 0x3c, !PT ;  /* 0x0000000518187212 */ /* 0x000fe200078e3cff */
[-C--:B------:R-:W-:Y:S01]  /*b9b0*/  FMUL.FTZ R27, R27, R8.reuse ;  /* 0x000000081b1b7220 */ /* 0x080fe20000410000 */
[C---:B------:R-:W-:Y:S01]  /*b9c0*/  LOP3.LUT R5, R16.reuse, 0x380, RZ, 0xc0, !PT ;  /* 0x0000038010057812 */ /* 0x040fe200078ec0ff */
[----:B------:R-:W-:Y:S01]  /*b9d0*/  UIADD3 UR35, -UR36, URZ, URZ ;  /* 0x0000003f24237290 */ /* 0x000fe2000fffe13f */
[----:B------:R-:W-:Y:S01]  /*b9e0*/  @P3 PRMT R4, R23, 0x654, R4 ;  /* 0x0000065417043816 */ /* 0x000fe20000000004 */
[----:B------:R-:W-:Y:S01]  /*b9f0*/  ULDC UR4, c[0x0][0xdb4] ;  /* 0x00036d0000047ab9 */ /* 0x000fe20000000800 */
[----:B------:R-:W-:Y:S01]  /*ba00*/  IADD3 R15, P6, R16, 0x4000, RZ ;  /* 0x00004000100f7810 */ /* 0x000fe20007fde0ff */
[-C--:B------:R-:W-:Y:S01]  /*ba10*/  FMUL.FTZ R7, R31, R8.reuse ;  /* 0x000000081f077220 */ /* 0x080fe20000410000 */
[----:B------:R-:W-:Y:S01]  /*ba20*/  SHF.R.U64 R5, R5, 0x3, RZ ;  /* 0x0000000305057819 */ /* 0x000fe200000012ff */
[----:B------:R1:W-:Y:S01]  /*ba30*/  @P3 SYNCS.ARRIVE.TRANS64.RED.A1T0 RZ, [R4+URZ], RZ ;  /* 0x000000ff04ff39a7 */ /* 0x0003e2000810043f */
[----:B------:R-:W-:Y:S01]  /*ba40*/  LOP3.LUT R26, R3, 0x380, RZ, 0xc0, !PT ;  /* 0x00000380031a7812 */ /* 0x000fe200078ec0ff */
[-C--:B------:R-:W-:Y:S01]  /*ba50*/  FMUL.FTZ R30, R30, R8.reuse ;  /* 0x000000081e1e7220 */ /* 0x080fe20000410000 */
[----:B------:R-:W-:Y:S01]  /*ba60*/  LOP3.LUT R14, R15, 0x380, RZ, 0xc0, !PT ;  /* 0x000003800f0e7812 */ /* 0x000fe200078ec0ff */
[-C--:B------:R-:W-:Y:S01]  /*ba70*/  FMUL.FTZ R35, R35, R8.reuse ;  /* 0x0000000823237220 */ /* 0x080fe20000410000 */
[----:B------:R-:W-:Y:S01]  /*ba80*/  SHF.R.U64 R26, R26, 0x3, RZ ;  /* 0x000000031a1a7819 */ /* 0x000fe200000012ff */
[-C--:B------:R-:W-:Y:S01]  /*ba90*/  FMUL.FTZ R34, R34, R8.reuse ;  /* 0x0000000822227220 */ /* 0x080fe20000410000 */
[----:B------:R-:W-:Y:S01]  /*baa0*/  SHF.R.U64 R14, R14, 0x3, RZ ;  /* 0x000000030e0e7819 */ /* 0x000fe200000012ff */
[----:B------:R-:W-:Y:S01]  /*bab0*/  FMUL.FTZ R39, R39, R8 ;  /* 0x0000000827277220 */ /* 0x000fe20000410000 */
[----:B-1----:R-:W-:Y:S01]  /*bac0*/  LOP3.LUT R4, R5, R16, RZ, 0x3c, !PT ;  /* 0x0000001005047212 */ /* 0x002fe200078e3cff */
[--C-:B------:R-:W-:Y:S01]  /*bad0*/  IMAD.MOV.U32 R5, RZ, RZ, R17.reuse ;  /* 0x000000ffff057224 */ /* 0x100fe200078e0011 */
[----:B------:R-:W-:Y:S01]  /*bae0*/  R2UR UR7, R224 ;  /* 0x00000000e00772ca */ /* 0x000fe200000e0000 */
[-C--:B------:R-:W-:Y:S01]  /*baf0*/  FMUL.FTZ R38, R38, R8.reuse ;  /* 0x0000000826267220 */ /* 0x080fe20000410000 */
[----:B------:R-:W-:Y:S01]  /*bb00*/  LOP3.LUT R26, R26, R3, RZ, 0x3c, !PT ;  /* 0x000000031a1a7212 */ /* 0x000fe200078e3cff */
[----:B------:R-:W-:Y:S01]  /*bb10*/  FMUL.FTZ R43, R43, R8 ;  /* 0x000000082b2b7220 */ /* 0x000fe20000410000 */
[----:B------:R-:W-:Y:S01]  /*bb20*/  MOV R3, R4 ;  /* 0x0000000400037202 */ /* 0x000fe20000000f00 */
[----:B------:R-:W-:Y:S01]  /*bb30*/  FMUL.FTZ R42, R42, R8 ;  /* 0x000000082a2a7220 */ /* 0x000fe20000410000 */
[----:B------:R-:W-:Y:S01]  /*bb40*/  F2FP.BF16.F32.PACK_AB R5, R27, R28 ;  /* 0x0000001c1b05723e */ /* 0x000fe200000010ff */
[--C-:B------:R-:W-:Y:S01]  /*bb50*/  IMAD.X R27, RZ, RZ, R17.reuse, P0 ;  /* 0x000000ffff1b7224 */ /* 0x100fe200000e0611 */
[----:B------:R-:W-:Y:S01]  /*bb60*/  LOP3.LUT R14, R14, R15, RZ, 0x3c, !PT ;  /* 0x0000000f0e0e7212 */ /* 0x000fe200078e3cff */
[--C-:B------:R-:W-:Y:S01]  /*bb70*/  IMAD.X R15, RZ, RZ, R17.reuse, P6 ;  /* 0x000000ffff0f7224 */ /* 0x100fe200030e0611 */
[----:B------:R-:W-:Y:S01]  /*bb80*/  R2UR UR6, R223 ;  /* 0x00000000df0672ca */ /* 0x000fe200000e0000 */
[----:B------:R-:W-:Y:S01]  /*bb90*/  FMUL.FTZ R47, R47, R8 ;  /* 0x000000082f2f7220 */ /* 0x000fe20000410000 */
[----:B------:R-:W-:Y:S01]  /*bba0*/  F2FP.BF16.F32.PACK_AB R4, R25, R6 ;  /* 0x000000061904723e */ /* 0x000fe200000010ff */
[----:B------:R-:W-:Y:S01]  /*bbb0*/  UIMAD UR35, UR4, UR35, UR7 ;  /* 0x00000023042372a4 */ /* 0x000fe2000f8e0207 */
[----:B------:R-:W-:Y:S01]  /*bbc0*/  F2FP.BF16.F32.PACK_AB R6, R29, R88 ;  /* 0x000000581d06723e */ /* 0x000fe200000010ff */
[----:B------:R-:W-:Y:S01]  /*bbd0*/  UIADD3 UR34, -UR7, URZ, URZ ;  /* 0x0000003f07227290 */ /* 0x000fe2000fffe13f */
[----:B------:R-:W-:Y:S01]  /*bbe0*/  MOV R29, R26 ;  /* 0x0000001a001d7202 */ /* 0x000fe20000000f00 */
[----:B------:R-:W-:Y:S01]  /*bbf0*/  FMUL.FTZ R46, R46, R8 ;  /* 0x000000082e2e7220 */ /* 0x000fe20000410000 */
[----:B------:R-:W-:Y:S01]  /*bc00*/  MOV R26, R14 ;  /* 0x0000000e001a7202 */ /* 0x000fe20000000f00 */
[-C--:B------:R-:W-:Y:S01]  /*bc10*/  FMUL.FTZ R51, R51, R8.reuse ;  /* 0x0000000833337220 */ /* 0x080fe20000410000 */
[----:B------:R-:W1:Y:S01]  /*bc20*/  LDC.64 R14, c[0x0][0xb78] ;  /* 0x0002de00ff0e7b82 */ /* 0x000e620000000a00 */
[----:B------:R-:W-:Y:S01]  /*bc30*/  IADD3 R9, P3, R16, 0x4060, RZ ;  /* 0x0000406010097810 */ /* 0x000fe20007f7e0ff */
        /* <DEDUP_REMOVED lines=20> */
[----:B------:R-:W-:Y:S01]  /*bd80*/  ULDC UR5, c[0x0][0xda8] ;  /* 0x00036a0000057ab9 */ /* 0x000fe20000000800 */
[----:B------:R-:W-:Y:S01]  /*bd90*/  USHF.R.S32.HI UR4, URZ, 0x1f, UR35 ;  /* 0x0000001f3f047899 */ /* 0x000fe20008011423 */
[----:B------:R-:W-:Y:S01]  /*bda0*/  LOP3.LUT R8, R9, 0x380, RZ, 0xc0, !PT ;  /* 0x0000038009087812 */ /* 0x000fe200078ec0ff */
[----:B------:R-:W-:Y:S01]  /*bdb0*/  ULDC.64 UR8, c[0x0][0xb70] ;  /* 0x0002dc0000087ab9 */ /* 0x000fe20000000a00 */
[----:B------:R-:W-:Y:S01]  /*bdc0*/  LOP3.LUT R20, R21, 0x380, RZ, 0xc0, !PT ;  /* 0x0000038015147812 */ /* 0x000fe200078ec0ff */
[----:B------:R-:W-:Y:S01]  /*bdd0*/  UIMAD UR34, UR5, UR34, UR6 ;  /* 0x00000022052272a4 */ /* 0x000fe2000f8e0206 */
[C---:B------:R-:W-:Y:S01]  /*bde0*/  IADD3 R11, P4, R16.reuse, 0x4040, RZ ;  /* 0x00004040100b7810 */ /* 0x040fe20007f9e0ff */
[----:B------:R-:W-:Y:S01]  /*bdf0*/  UIMAD UR6, UR4, UR8, URZ ;  /* 0x00000008040672a4 */ /* 0x000fe2000f8e023f */
[----:B------:R-:W-:Y:S01]  /*be00*/  IADD3 R13, P5, R16, 0x4020, RZ ;  /* 0x00004020100d7810 */ /* 0x000fe20007fbe0ff */
[----:B------:R-:W-:Y:S01]  /*be10*/  USHF.L.U32 UR34, UR34, 0x7, URZ ;  /* 0x0000000722227899 */ /* 0x000fe2000800063f */
[----:B------:R-:W-:Y:S01]  /*be20*/  SHF.R.U64 R8, R8, 0x3, RZ ;  /* 0x0000000308087819 */ /* 0x000fe200000012ff */
[----:B------:R-:W-:Y:S01]  /*be30*/  UIMAD.WIDE.U32 UR4, UR35, UR8, URZ ;  /* 0x00000008230472a5 */ /* 0x000fe2000f8e003f */
[----:B------:R-:W-:Y:S01]  /*be40*/  SHF.R.U64 R20, R20, 0x3, RZ ;  /* 0x0000000314147819 */ /* 0x000fe200000012ff */
[----:B------:R-:W-:Y:S01]  /*be50*/  UIMAD UR6, UR35, UR9, UR6 ;  /* 0x00000009230672a4 */ /* 0x000fe2000f8e0206 */
[----:B------:R-:W-:Y:S01]  /*be60*/  LOP3.LUT R10, R11, 0x380, RZ, 0xc0, !PT ;  /* 0x000003800b0a7812 */ /* 0x000fe200078ec0ff */
[----:B------:R-:W-:Y:S01]  /*be70*/  USHF.R.S32.HI UR7, URZ, 0x1f, UR36 ;  /* 0x0000001f3f077899 */ /* 0x000fe20008011424 */
[----:B------:R-:W-:Y:S01]  /*be80*/  LOP3.LUT R12, R13, 0x380, RZ, 0xc0, !PT ;  /* 0x000003800d0c7812 */ /* 0x000fe200078ec0ff */
[----:B------:R-:W-:Y:S01]  /*be90*/  UIADD3 UR6, UR5, UR6, URZ ;  /* 0x0000000605067290 */ /* 0x000fe2000fffe03f */
[----:B------:R-:W-:Y:S01]  /*bea0*/  F2FP.BF16.F32.PACK_AB R7, R7, R30 ;  /* 0x0000001e0707723e */ /* 0x000fe200000010ff */
[----:B------:R-:W-:Y:S01]  /*beb0*/  BAR.SYNC.DEFER_BLOCKING 0x1, 0x100 ;  /* 0x0044000000007b1d */ /* 0x000fe20000010000 */
[----:B------:R-:W-:Y:S01]  /*bec0*/  LOP3.LUT R8, R8, R9, RZ, 0x3c, !PT ;  /* 0x0000000908087212 */ /* 0x000fe200078e3cff */
[--C-:B------:R-:W-:Y:S01]  /*bed0*/  IMAD.X R9, RZ, RZ, R17.reuse, P3 ;  /* 0x000000ffff097224 */ /* 0x100fe200018e0611 */
[----:B------:R-:W-:Y:S01]  /*bee0*/  LOP3.LUT R20, R20, R21, RZ, 0x3c, !PT ;  /* 0x0000001514147212 */ /* 0x000fe200078e3cff */
[--C-:B------:R-:W-:Y:S01]  /*bef0*/  IMAD.X R21, RZ, RZ, R17.reuse, P2 ;  /* 0x000000ffff157224 */ /* 0x100fe200010e0611 */
[----:B------:R-:W-:Y:S01]  /*bf00*/  SHF.R.U64 R10, R10, 0x3, RZ ;  /* 0x000000030a0a7819 */ /* 0x000fe200000012ff */
[----:B------:R-:W-:Y:S01]  /*bf10*/  VIADD R31, R227, UR34 ;  /* 0x00000022e31f7c36 */ /* 0x000fe20008000000 */
[----:B------:R-:W-:Y:S01]  /*bf20*/  SHF.R.U64 R12, R12, 0x3, RZ ;  /* 0x000000030c0c7819 */ /* 0x000fe200000012ff */
[--C-:B------:R-:W-:Y:S01]  /*bf30*/  IMAD.X R25, RZ, RZ, R17.reuse, P1 ;  /* 0x000000ffff197224 */ /* 0x100fe200008e0611 */
[----:B------:R-:W-:Y:S01]  /*bf40*/  LOP3.LUT R10, R10, R11, RZ, 0x3c, !PT ;  /* 0x0000000b0a0a7212 */ /* 0x000fe200078e3cff */
[--C-:B------:R-:W-:Y:S01]  /*bf50*/  IMAD.X R11, RZ, RZ, R17.reuse, P4 ;  /* 0x000000ffff0b7224 */ /* 0x100fe200020e0611 */
[----:B------:R-:W-:Y:S01]  /*bf60*/  LOP3.LUT R12, R12, R13, RZ, 0x3c, !PT ;  /* 0x0000000d0c0c7212 */ /* 0x000fe200078e3cff */
[----:B------:R-:W-:Y:S01]  /*bf70*/  IMAD.X R13, RZ, RZ, R17, P5 ;  /* 0x000000ffff0d7224 */ /* 0x000fe200028e0611 */
[----:B------:R-:W-:Y:S01]  /*bf80*/  MOV R27, R20 ;  /* 0x00000014001b7202 */ /* 0x000fe20000000f00 */
[----:B------:R-:W-:Y:S01]  /*bf90*/  IMAD.U32 R21, RZ, RZ, UR5 ;  /* 0x00000005ff157e24 */ /* 0x000fe2000f8e00ff */
[----:B------:R-:W-:Y:S01]  /*bfa0*/  LOP3.LUT P0, RZ, R222, 0x3, RZ, 0xc0, !PT ;  /* 0x00000003deff7812 */ /* 0x000fe2000780c0ff */
[----:B------:R-:W-:Y:S01]  /*bfb0*/  IMAD.U32 R20, RZ, RZ, UR4 ;  /* 0x00000004ff147e24 */ /* 0x000fe2000f8e00ff */
[----:B------:R-:W-:Y:S01]  /*bfc0*/  ULDC UR4, c[0x0][0xa88] ;  /* 0x0002a20000047ab9 */ /* 0x000fe20000000800 */
[----:B------:R-:W-:Y:S01]  /*bfd0*/  IMAD.U32 R21, RZ, RZ, UR6 ;  /* 0x00000006ff157e24 */ /* 0x000fe2000f8e00ff */
[----:B------:R-:W-:Y:S01]  /*bfe0*/  MOV R28, R24 ;  /* 0x00000018001c7202 */ /* 0x000fe20000000f00 */
[----:B------:R-:W-:Y:S01]  /*bff0*/  ULDC.64 UR12, c[0x0][0x208] ;  /* 0x00008200000c7ab9 */ /* 0x000fe20000000a00 */
[----:B------:R-:W-:Y:S01]  /*c000*/  MOV R24, R10 ;  /* 0x0000000a00187202 */ /* 0x000fe20000000f00 */
[----:B-1----:R-:W-:Y:S01]  /*c010*/  IMAD.WIDE.U32 R20, R14, UR36, R20 ;  /* 0x000000240e147c25 */ /* 0x002fe2000f8e0014 */
[----:B------:R-:W-:Y:S01]  /*c020*/  MOV R25, R12 ;  /* 0x0000000c00197202 */ /* 0x000fe20000000f00 */
[----:B------:R1:W-:Y:S01]  /*c030*/  STSM.16.M88.4 [R3], R4 ;  /* 0x0000000403007844 */ /* 0x0003e20000000200 */
        /* <DEDUP_REMOVED lines=8> */
[----:B-1----:R-:W-:Y:S01]  /*c0c0*/  MOV R3, R8 ;  /* 0x0000000800037202 */ /* 0x002fe20000000f00 */
[----:B------:R-:W-:Y:S01]  /*c0d0*/  VIADD R9, R31, 0x8 ;  /* 0x000000081f097836 */ /* 0x000fe20000000000 */
[----:B------:R-:W-:Y:S01]  /*c0e0*/  F2FP.BF16.F32.PACK_AB R4, R33, R32 ;  /* 0x000000202104723e */ /* 0x000fe200000010ff */
[----:B------:R-:W-:Y:S01]  /*c0f0*/  IMAD R8, R14, UR7, RZ ;  /* 0x000000070e087c24 */ /* 0x000fe2000f8e02ff */
[----:B------:R-:W-:Y:S02]  /*c100*/  F2FP.BF16.F32.PACK_AB R5, R35, R34 ;  /* 0x000000222305723e */ /* 0x000fe400000010ff */
[----:B------:R-:W-:Y:S01]  /*c110*/  F2FP.BF16.F32.PACK_AB R6, R37, R36 ;  /* 0x000000242506723e */ /* 0x000fe200000010ff */
[----:B------:R-:W-:Y:S01]  /*c120*/  IMAD R30, R15, UR36, R8 ;  /* 0x000000240f1e7c24 */ /* 0x000fe2000f8e0208 */
[----:B------:R-:W-:-:S02]  /*c130*/  F2FP.BF16.F32.PACK_AB R7, R39, R38 ;  /* 0x000000262707723e */ /* 0x000fc400000010ff */
[----:B------:R-:W-:Y:S02]  /*c140*/  ISETP.GE.OR P1, PT, R9, UR4, P0 ;  /* 0x0000000409007c0c */ /* 0x000fe40008726670 */
[----:B------:R-:W-:Y:S01]  /*c150*/  F2FP.BF16.F32.PACK_AB R8, R41, R40 ;  /* 0x000000282908723e */ /* 0x000fe200000010ff */
[----:B------:R1:W-:Y:S01]  /*c160*/  STSM.16.M88.4 [R29], R4 ;  /* 0x000000041d007844 */ /* 0x0003e20000000200 */
[----:B------:R-:W-:Y:S02]  /*c170*/  F2FP.BF16.F32.PACK_AB R9, R43, R42 ;  /* 0x0000002a2b09723e */ /* 0x000fe400000010ff */
[----:B------:R-:W-:Y:S02]  /*c180*/  F2FP.BF16.F32.PACK_AB R14, R53, R52 ;  /* 0x00000034350e723e */ /* 0x000fe400000010ff */
[----:B------:R-:W-:Y:S01]  /*c190*/  F2FP.BF16.F32.PACK_AB R15, R55, R54 ;  /* 0x00000036370f723e */ /* 0x000fe200000010ff */
[----:B------:R-:W-:Y:S01]  /*c1a0*/  STSM.16.M88.4 [R28], R8 ;  /* 0x000000081c007844 */ /* 0x000fe20000000200 */
[----:B------:R-:W-:-:S02]  /*c1b0*/  F2FP.BF16.F32.PACK_AB R67, R71, R70 ;  /* 0x000000464743723e */ /* 0x000fc400000010ff */
[----:B------:R-:W-:Y:S01]  /*c1c0*/  F2FP.BF16.F32.PACK_AB R73, R75, R74 ;  /* 0x0000004a4b49723e */ /* 0x000fe200000010ff */
[----:B------:R-:W-:Y:S01]  /*c1d0*/  STSM.16.M88.4 [R27], R12 ;  /* 0x0000000c1b007844 */ /* 0x000fe20000000200 */
[----:B------:R-:W-:Y:S02]  /*c1e0*/  F2FP.BF16.F32.PACK_AB R80, R81, R80 ;  /* 0x000000505150723e */ /* 0x000fe400000010ff */
[----:B------:R-:W-:Y:S02]  /*c1f0*/  F2FP.BF16.F32.PACK_AB R74, R77, R76 ;  /* 0x0000004c4d4a723e */ /* 0x000fe400000010ff */
[----:B------:R-:W-:Y:S02]  /*c200*/  F2FP.BF16.F32.PACK_AB R75, R79, R78 ;  /* 0x0000004e4f4b723e */ /* 0x000fe400000010ff */
[----:B-1----:R-:W-:Y:S02]  /*c210*/  F2FP.BF16.F32.PACK_AB R4, R57, R56 ;  /* 0x000000383904723e */ /* 0x002fe400000010ff */
[----:B------:R-:W-:-:S02]  /*c220*/  F2FP.BF16.F32.PACK_AB R5, R59, R58 ;  /* 0x0000003a3b05723e */ /* 0x000fc400000010ff */
[----:B------:R-:W-:Y:S02]  /*c230*/  F2FP.BF16.F32.PACK_AB R6, R61, R60 ;  /* 0x0000003c3d06723e */ /* 0x000fe400000010ff */
[----:B------:R-:W-:Y:S02]  /*c240*/  F2FP.BF16.F32.PACK_AB R7, R63, R62 ;  /* 0x0000003e3f07723e */ /* 0x000fe400000010ff */
[----:B------:R-:W-:Y:S02]  /*c250*/  F2FP.BF16.F32.PACK_AB R81, R83, R82 ;  /* 0x000000525351723e */ /* 0x000fe400000010ff */
[----:B------:R-:W-:Y:S01]  /*c260*/  F2FP.BF16.F32.PACK_AB R82, R85, R84 ;  /* 0x000000545552723e */ /* 0x000fe200000010ff */
[----:B------:R1:W-:Y:S01]  /*c270*/  STSM.16.M88.4 [R26], R4 ;  /* 0x000000041a007844 */ /* 0x0003e20000000200 */
[----:B------:R-:W-:Y:S02]  /*c280*/  F2FP.BF16.F32.PACK_AB R83, R87, R86 ;  /* 0x000000565753723e */ /* 0x000fe400000010ff */
[----:B------:R-:W-:Y:S01]  /*c290*/  SHF.R.S32.HI R29, RZ, 0x1f, R31 ;  /* 0x0000001fff1d7819 */ /* 0x000fe2000001141f */
[----:B------:R-:W-:Y:S01]  /*c2a0*/  STSM.16.M88.4 [R25], R64 ;  /* 0x0000004019007844 */ /* 0x000fe20000000200 */
[----:B------:R-:W-:-:S02]  /*c2b0*/  IADD3 R20, P2, R31, R20, RZ ;  /* 0x000000141f147210 */ /* 0x000fc40007f5e0ff */
[----:B------:R-:W-:Y:S01]  /*c2c0*/  ISETP.GE.OR P0, PT, R31, UR4, P0 ;  /* 0x000000041f007c0c */ /* 0x000fe20008706670 */
[----:B------:R-:W-:Y:S01]  /*c2d0*/  STSM.16.M88.4 [R24], R72 ;  /* 0x0000004818007844 */ /* 0x000fe20000000200 */
[----:B------:R-:W-:Y:S01]  /*c2e0*/  ULDC.64 UR4, c[0x0][0xb40] ;  /* 0x0002d00000047ab9 */ /* 0x000fe20000000a00 */
[----:B------:R-:W-:Y:S02]  /*c2f0*/  IADD3.X R29, R29, R21, R30, P2, !PT ;  /* 0x000000151d1d7210 */ /* 0x000fe400017fe41e */
[----:B------:R-:W-:Y:S01]  /*c300*/  STSM.16.M88.4 [R3], R80 ;  /* 0x0000005003007844 */ /* 0x000fe20000000200 */
[----:B------:R-:W-:Y:S01]  /*c310*/  R2UR UR10, R220 ;  /* 0x00000000dc0a72ca */ /* 0x000fe200000e0000 */
        /* <DEDUP_REMOVED lines=12> */
[----:B------:R2:W-:Y:S01]  /*c3e0*/  @!P0 STG.E desc[UR12][R4.64], R2 ;  /* 0x0000000204008986 */ /* 0x0005e2000c10190c */
[----:B------:R-:W-:-:S03]  /*c3f0*/  IMAD.U32 R220, RZ, RZ, UR10 ;  /* 0x0000000affdc7e24 */ /* 0x000fc6000f8e00ff */
        /* <DEDUP_REMOVED lines=14> */
[----:B------:R-:W-:Y:S01]  /*c4e0*/  UMOV UR7, 0x40 ;  /* 0x0000004000077882 */ /* 0x000fe20000000000 */
[----:B------:R-:W-:-:S05]  /*c4f0*/  UMOV UR8, 0x1 ;  /* 0x0000000100087882 */ /* 0x000fca0000000000 */
[----:B------:R1:W-:Y:S02]  /*c500*/  UTMASTG.5D [UR32], [UR4] ;  /* 0x00000020040073b5 */ /* 0x0003e40008020000 */
[----:B-1----:R-:W-:Y:S01]  /*c510*/  UMOV UR32, UR6 ;  /* 0x0000000600207c82 */ /* 0x002fe20008000000 */
[----:B------:R-:W-:Y:S01]  /*c520*/  UMOV UR33, UR7 ;  /* 0x0000000700217c82 */ /* 0x000fe20008000000 */
[----:B------:R-:W-:Y:S01]  /*c530*/  UIADD3 UR6, UR39, 0x34820, URZ ;  /* 0x0003482027067890 */ /* 0x000fe2000fffe03f */
[----:B------:R1:W-:Y:S03]  /*c540*/  UTMASTG.5D [UR32], [UR4] ;  /* 0x00000020040073b5 */ /* 0x0003e60008020000 */
[----:B------:R-:W-:Y:S02]  /*c550*/  UPRMT UR7, URZ, 0x654, UR6 ;  /* 0x000006543f077896 */ /* 0x000fe40008000006 */
[----:B------:R-:W-:Y:S01]  /*c560*/  UPRMT UR6, UR8, 0x654, UR6 ;  /* 0x0000065408067896 */ /* 0x000fe20008000006 */
[----:B------:R0:W-:Y:S01]  /*c570*/  UTMACMDFLUSH ;  /* 0x00000000000079b7 */ /* 0x0001e20000000000 */
[----:B------:R-:W-:-:S05]  /*c580*/  DEPBAR.LE SB0, 0x0 ;  /* 0x000080000000791a */ /* 0x000fca0000000000 */
[----:B------:R-:W-:Y:S02]  /*c590*/  SYNCS.ARRIVE.TRANS64.RED.A1T0 RZ, [UR7], RZ ;  /* 0x000000ffffff79a7 */ /* 0x000fe40008100407 */
[----:B-1----:R-:W-:Y:S03]  /*c5a0*/  SYNCS.ARRIVE.TRANS64.RED.A1T0 RZ, [UR6], RZ ;  /* 0x000000ffffff79a7 */ /* 0x002fe60008100406 */
.L_x_5669:
[----:B------:R-:W-:Y:S05]  /*c5b0*/  BSYNC B0 ;  /* 0x0000000000007941 */ /* 0x000fea0003800000 */
.L_x_5668:
        /* <DEDUP_REMOVED lines=11> */
.L_x_5642:
        /* <DEDUP_REMOVED lines=33> */
.L_x_5722:
        /* <DEDUP_REMOVED lines=23> */
[----:B------:R-:W-:Y:S02]  /*c9f0*/  @P1 SHF.R.U32.HI R7, RZ, R3, R2 ;  /* 0x00000003ff071219 */ /* 0x000fe40000011602 */
[----:B------:R-:W-:-:S03]  /*ca00*/  MOV R2, 0x400 ;  /* 0x0000040000027802 */ /* 0x000fc60000000f00 */
[----:B------:R-:W-:Y:S01]  /*ca10*/  IMAD.MOV R3, RZ, RZ, -R7 ;  /* 0x000000ffff037224 */ /* 0x000fe200078e0a07 */
[----:B---3--:R-:W-:Y:S01]  /*ca20*/  LEA R8, R5, R2, 0x18 ;  /* 0x0000000205087211 */ /* 0x008fe200078ec0ff */
[----:B------:R-:W-:Y:S01]  /*ca30*/  VIADD R2, R9, 0xaf ;  /* 0x000000af09027836 */ /* 0x000fe20000000000 */
[----:B------:R2:W-:Y:S03]  /*ca40*/  STL [R1], R7 ;  /* 0x0000000701007387 */ /* 0x0005e60000100800 */
[----:B------:R-:W-:Y:S01]  /*ca50*/  VIADD R4, R8, 0x1e400 ;  /* 0x0001e40008047836 */ /* 0x000fe20000000000 */
[----:B------:R2:W-:Y:S01]  /*ca60*/  STL [R1+0x20], R9 ;  /* 0x0000200901007387 */ /* 0x0005e20000100800 */
[----:B------:R-:W-:-:S03]  /*ca70*/  IMAD.HI R2, R2, 0x2e8ba2e9, RZ ;  /* 0x2e8ba2e902027827 */ /* 0x000fc600078e02ff */
[----:B------:R-:W-:Y:S01]  /*ca80*/  LOP3.LUT P0, RZ, R4, 0x3ff, RZ, 0xc0, !PT ;  /* 0x000003ff04ff7812 */ /* 0x000fe2000780c0ff */
[----:B------:R-:W-:Y:S01]  /*ca90*/  IMAD R4, R0, R3, R6 ;  /* 0x0000000300047224 */ /* 0x000fe200078e0206 */
[----:B------:R-:W-:Y:S01]  /*caa0*/  SHF.R.U32.HI R3, RZ, 0x1f, R2 ;  /* 0x0000001fff037819 */ /* 0x000fe20000011602 */
[----:B------:R2:W-:Y:S03]  /*cab0*/  STL [R1+0x8], R8 ;  /* 0x0000080801007387 */ /* 0x0005e60000100800 */
[----:B------:R-:W-:Y:S01]  /*cac0*/  LEA.HI.SX32 R0, R2, R3, 0x1b ;  /* 0x0000000302007211 */ /* 0x000fe200078fdaff */
[----:B------:R2:W-:Y:S04]  /*cad0*/  STL [R1+0x4], R4 ;  /* 0x0000040401007387 */ /* 0x0005e80000100800 */
        /* <DEDUP_REMOVED lines=18> */
.L_x_5672:
        /* <DEDUP_REMOVED lines=20> */
.L_x_5674:
        /* <DEDUP_REMOVED lines=16> */
.L_x_5673:
        /* <DEDUP_REMOVED lines=30> */
.L_x_5675:
        /* <DEDUP_REMOVED lines=15> */
.L_x_5676:
        /* <DEDUP_REMOVED lines=20> */
.L_x_5738:
[----:B------:R-:W2:Y:S01]  /*d250*/  LDL R8, [R1+0x14] ;  /* 0x0000140001087983 */ /* 0x000ea20000100800 */
[----:B------:R-:W-:Y:S01]  /*d260*/  UMOV UR4, 0xffffffff ;  /* 0xffffffff00047882 */ /* 0x000fe20000000000 */
[--C-:B------:R-:W-:Y:S01]  /*d270*/  SHF.R.S32.HI R12, RZ, 0x1f, R6.reuse ;  /* 0x0000001fff0c7819 */ /* 0x100fe20000011406 */
[----:B------:R-:W-:Y:S02]  /*d280*/  IMAD.MOV.U32 R4, RZ, RZ, R6 ;  /* 0x000000ffff047224 */ /* 0x000fe400078e0006 */
[----:B--2---:R-:W-:Y:S01]  /*d290*/  VIADD R8, R8, 0xffffffff ;  /* 0xffffffff08087836 */ /* 0x004fe20000000000 */
[----:B------:R-:W-:Y:S06]  /*d2a0*/  BRA.DIV UR4, `(.L_x_5678) ;  /* 0x0000002a040c7947 */ /* 0x000fec000b800000 */
[----:B------:R-:W-:-:S13]  /*d2b0*/  ELECT P6, URZ, PT ;  /* 0x00000000003f782f */ /* 0x000fda00038c0000 */
.L_x_5741:
        /* <DEDUP_REMOVED lines=22> */
.L_x_5680:
[----:B------:R-:W2:Y:S01]  /*d420*/  S2R R9, SR_CgaCtaId ;  /* 0x0000000000097919 */ /* 0x000ea20000008800 */
[----:B------:R-:W-:-:S04]  /*d430*/  MOV R5, 0x400 ;  /* 0x0000040000057802 */ /* 0x000fc80000000f00 */
[----:B--2---:R-:W-:Y:S02]  /*d440*/  LEA R5, R9, R5, 0x18 ;  /* 0x0000000509057211 */ /* 0x004fe400078ec0ff */
[----:B------:R-:W-:-:S03]  /*d450*/  SHF.L.U32 R9, R17, 0x1f, RZ ;  /* 0x0000001f11097819 */ /* 0x000fc600000006ff */
[----:B------:R-:W-:-:S04]  /*d460*/  IMAD R5, R16, 0x8, R5 ;  /* 0x0000000810057824 */ /* 0x000fc800078e0205 */
[----:B------:R-:W2:Y:S02]  /*d470*/  SYNCS.PHASECHK.TRANS64.TRYWAIT P1, [R5+URZ+0x34840], R9 ;  /* 0x03484009050075a7 */ /* 0x000ea4000802017f */
[----:B--2---:R-:W-:Y:S05]  /*d480*/  @!P1 BRA `(.L_x_5681) ;  /* 0x0000002400b49947 */ /* 0x004fea0003800000 */
.L_x_5742:
        /* <DEDUP_REMOVED lines=9> */
.L_x_5682:
[----:B------:R-:W-:-:S13]  /*d520*/  LOP3.LUT P1, RZ, R19, 0x1, RZ, 0xc0, !PT ;  /* 0x0000000113ff7812 */ /* 0x000fda000782c0ff */
[----:B------:R-:W-:Y:S05]  /*d530*/  @P1 BRA `(.L_x_5683) ;  /* 0x0000000000041947 */ /* 0x000fea0003800000 */
[----:B------:R-:W-:Y:S01]  /*d540*/  BPT.TRAP 0x1 ;  /* 0x000000040000795c */ /* 0x000fe20000300000 */
.L_x_5683:
        /* <DEDUP_REMOVED lines=12> */
[----:B------:R-:W-:-:S04]  /*d610*/  UMOV UR15, 0x40 ;  /* 0x00000040000f7882 */ /* 0x000fc80000000000 */
        /* <DEDUP_REMOVED lines=8> */
[----:B------:R-:W-:-:S03]  /*d6a0*/  UIADD3 UR14, UR6, 0x23c00, URZ ;  /* 0x00023c00060e7890 */ /* 0x000fc6000fffe03f */
[----:B------:R-:W-:-:S04]  /*d6b0*/  UMOV UR6, 0x0 ;  /* 0x0000000000067882 */ /* 0x000fc80000000000 */
[----:B------:R2:W-:Y:S02]  /*d6c0*/  UTMALDG.4D.MULTICAST [UR8], [UR4], UR16, desc[UR6] ;  /* 0x00000608040073b4 */ /* 0x0005e40008019810 */
[----:B--2---:R-:W-:Y:S01]  /*d6d0*/  UMOV UR8, UR14 ;  /* 0x0000000e00087c82 */ /* 0x004fe20008000000 */
[----:B------:R-:W-:Y:S02]  /*d6e0*/  UMOV UR10, UR15 ;  /* 0x0000000f000a7c82 */ /* 0x000fe40008000000 */
[----:B------:R2:W-:Y:S02]  /*d6f0*/  UTMALDG.4D.MULTICAST [UR8], [UR4], UR16, desc[UR6] ;  /* 0x00000608040073b4 */ /* 0x0005e40008019810 */
[----:B--2---:R-:W-:Y:S01]  /*d700*/  NOP ;  /* 0x0000000000007918 */ /* 0x004fe20000000000 */
.L_x_5679:
        /* <DEDUP_REMOVED lines=8> */
[C---:B------:R-:W-:Y:S01]  /*d790*/  @P1 R2UR UR11, R7.reuse ;  /* 0x00000000070b12ca */ /* 0x040fe200000e0000 */
[----:B------:R-:W-:Y:S01]  /*d7a0*/  UIADD3 UR4, UP0, UR36, 0x270, URZ ;  /* 0x0000027024047890 */ /* 0x000fe2000ff1e03f */
[----:B------:R-:W-:-:S03]  /*d7b0*/  @P1 R2UR UR19, R7 ;  /* 0x00000000071312ca */ /* 0x000fc600000e0000 */
        /* <DEDUP_REMOVED lines=19> */
[C---:B---3--:R-:W-:Y:S02]  /*d8f0*/  @P1 R2UR UR12, R14.reuse ;  /* 0x000000000e0c12ca */ /* 0x048fe400000e0000 */
[----:B------:R-:W-:Y:S02]  /*d900*/  @P1 R2UR UR20, R14 ;  /* 0x000000000e1412ca */ /* 0x000fe400000e0000 */
[----:B----4-:R-:W-:-:S04]  /*d910*/  LOP3.LUT R6, R13, 0x1, RZ, 0xc, !PT ;  /* 0x000000010d067812 */ /* 0x010fc800078e0cff */
[----:B------:R-:W-:-:S05]  /*d920*/  SHF.L.U32 R6, R6, 0x1f, RZ ;  /* 0x0000001f06067819 */ /* 0x000fca00000006ff */
[----:B------:R1:W-:Y:S02]  /*d930*/  UTMALDG.4D [UR8], [UR4], desc[UR6] ;  /* 0x00000608040075b4 */ /* 0x0003e40008019000 */
[----:B------:R1:W-:Y:S01]  /*d940*/  UTMALDG.4D [UR16], [UR4], desc[UR14] ;  /* 0x00000e10040075b4 */ /* 0x0003e20008019000 */
[----:B------:R-:W2:Y:S01]  /*d950*/  SYNCS.PHASECHK.TRANS64.TRYWAIT P1, [R10+URZ+0x34820], R6 ;  /* 0x034820060a0075a7 */ /* 0x000ea2000802017f */
[----:B-----5:R-:W-:Y:S01]  /*d960*/  ISETP.GE.AND P2, PT, R9, 0xb1, PT ;  /* 0x000000b10900780c */ /* 0x020fe20003f46270 */
[----:B-12---:R-:W-:-:S12]  /*d970*/  @!P1 BRA `(.L_x_5685) ;  /* 0x00000020008c9947 */ /* 0x006fd80003800000 */
.L_x_5743:
[----:B------:R-:W-:Y:S05]  /*d980*/  BSYNC B0 ;  /* 0x0000000000007941 */ /* 0x000fea0003800000 */
.L_x_5684:
        /* <DEDUP_REMOVED lines=38> */
.L_x_5690:
[----:B-1----:R-:W1:Y:S01]  /*dbf0*/  S2R R3, SR_CgaCtaId ;  /* 0x0000000000037919 */ /* 0x002e620000008800 */
[----:B------:R-:W-:-:S04]  /*dc00*/  MOV R2, 0x400 ;  /* 0x0000040000027802 */ /* 0x000fc80000000f00 */
[----:B-1----:R-:W-:Y:S02]  /*dc10*/  LEA R2, R3, R2, 0x18 ;  /* 0x0000000203027211 */ /* 0x002fe400078ec0ff */
[----:B------:R-:W-:-:S03]  /*dc20*/  SHF.L.U32 R3, R13, 0x1f, RZ ;  /* 0x0000001f0d037819 */ /* 0x000fc600000006ff */
[----:B------:R-:W-:-:S04]  /*dc30*/  IMAD R2, R9, 0x8, R2 ;  /* 0x0000000809027824 */ /* 0x000fc800078e0202 */
[----:B------:R-:W1:Y:S02]  /*dc40*/  SYNCS.PHASECHK.TRANS64.TRYWAIT P1, [R2+URZ+0x34840], R3 ;  /* 0x03484003020075a7 */ /* 0x000e64000802017f */
[----:B-1----:R-:W-:Y:S05]  /*dc50*/  @!P1 BRA `(.L_x_5691) ;  /* 0x0000001c00f49947 */ /* 0x002fea0003800000 */
.L_x_5744:
        /* <DEDUP_REMOVED lines=9> */
.L_x_5692:
[----:B------:R-:W-:-:S13]  /*dcf0*/  LOP3.LUT P1, RZ, R19, 0x1, RZ, 0xc0, !PT ;  /* 0x0000000113ff7812 */ /* 0x000fda000782c0ff */
[----:B------:R-:W-:Y:S05]  /*dd00*/  @P1 BRA `(.L_x_5693) ;  /* 0x0000000000041947 */ /* 0x000fea0003800000 */
[----:B------:R-:W-:Y:S01]  /*dd10*/  BPT.TRAP 0x1 ;  /* 0x000000040000795c */ /* 0x000fe20000300000 */
.L_x_5693:
        /* <DEDUP_REMOVED lines=14> */
[----:B------:R-:W-:-:S02]  /*de00*/  SHF.L.U32 R3, R17, 0x1f, RZ ;  /* 0x0000001f11037819 */ /* 0x000fc400000006ff */
        /* <DEDUP_REMOVED lines=8> */
[----:B------:R-:W-:-:S05]  /*de90*/  UIADD3 UR15, UR8, 0x23c00, URZ ;  /* 0x00023c00080f7890 */ /* 0x000fca000fffe03f */
[----:B------:R-:W-:Y:S02]  /*dea0*/  UMOV UR8, UR14 ;  /* 0x0000000e00087c82 */ /* 0x000fe40008000000 */
[----:B------:R1:W-:Y:S02]  /*deb0*/  UTMALDG.4D.MULTICAST [UR8], [UR4], UR17, desc[UR6] ;  /* 0x00000608040073b4 */ /* 0x0003e40008019811 */
[----:B-1----:R-:W-:Y:S01]  /*dec0*/  UMOV UR8, UR15 ;  /* 0x0000000f00087c82 */ /* 0x002fe20008000000 */
[----:B------:R-:W-:Y:S02]  /*ded0*/  UMOV UR10, UR16 ;  /* 0x00000010000a7c82 */ /* 0x000fe40008000000 */
[----:B------:R1:W-:Y:S01]  /*dee0*/  UTMALDG.4D.MULTICAST [UR8], [UR4], UR17, desc[UR6] ;  /* 0x00000608040073b4 */ /* 0x0003e20008019811 */
[----:B------:R-:W2:Y:S02]  /*def0*/  SYNCS.PHASECHK.TRANS64.TRYWAIT P1, [R2+URZ+0x34860], R3 ;  /* 0x03486003020075a7 */ /* 0x000ea4000802017f */
[----:B-12---:R-:W-:Y:S05]  /*df00*/  @!P1 BRA `(.L_x_5694) ;  /* 0x0000001c005c9947 */ /* 0x006fea0003800000 */
.L_x_5745:
[----:B------:R-:W2:Y:S02]  /*df10*/  S2R R10, SR_TID.X ;  /* 0x00000000000a7919 */ /* 0x000ea40000002100 */
[----:B--2---:R-:W-:-:S13]  /*df20*/  LOP3.LUT P1, RZ, R10, 0x7f, RZ, 0xc0, !PT ;  /* 0x0000007f0aff7812 */ /* 0x004fda000782c0ff */
[----:B-1----:R-:W-:-:S04]  /*df30*/  @!P1 IMAD.MOV.U32 R3, RZ, RZ, 0xb000 ;  /* 0x0000b000ff039424 */ /* 0x002fc800078e00ff */
[----:B------:R1:W-:Y:S01]  /*df40*/  @!P1 SYNCS.ARRIVE.TRANS64 RZ, [R2+URZ+0x34850], R3 ;  /* 0x0348500302ff99a7 */ /* 0x0003e2000800003f */
[----:B------:R-:W-:Y:S05]  /*df50*/  @P2 BRA `(.L_x_5695) ;  /* 0x0000000000042947 */ /* 0x000fea0003800000 */
[----:B------:R-:W-:Y:S01]  /*df60*/  BPT.TRAP 0x1 ;  /* 0x000000040000795c */ /* 0x000fe20000300000 */
.L_x_5695:
[----:B------:R-:W-:-:S13]  /*df70*/  LOP3.LUT P1, RZ, R19, 0x1, RZ, 0xc0, !PT ;  /* 0x0000000113ff7812 */ /* 0x000fda000782c0ff */
[----:B------:R-:W-:Y:S05]  /*df80*/  @P1 BRA `(.L_x_5696) ;  /* 0x0000000000041947 */ /* 0x000fea0003800000 */
[----:B------:R-:W-:Y:S01]  /*df90*/  BPT.TRAP 0x1 ;  /* 0x000000040000795c */ /* 0x000fe20000300000 */
.L_x_5696:
        /* <DEDUP_REMOVED lines=23> */
[----:B------:R-:W-:-:S07]  /*e110*/  UIADD3 UR14, UR14, 0x5c00, URZ ;  /* 0x00005c000e0e7890 */ /* 0x000fce000fffe03f */
[----:B------:R1:W-:Y:S02]  /*e120*/  UTMALDG.4D.MULTICAST [UR8], [UR4], UR16, desc[UR6] ;  /* 0x00000608040073b4 */ /* 0x0003e40008019810 */
[----:B-1----:R-:W-:Y:S01]  /*e130*/  UMOV UR8, UR14 ;  /* 0x0000000e00087c82 */ /* 0x002fe20008000000 */
[----:B------:R-:W-:Y:S02]  /*e140*/  UMOV UR10, UR15 ;  /* 0x0000000f000a7c82 */ /* 0x000fe40008000000 */
[----:B------:R1:W-:Y:S02]  /*e150*/  UTMALDG.4D.MULTICAST [UR8], [UR4], UR16, desc[UR6] ;  /* 0x00000608040073b4 */ /* 0x0003e40008019810 */
[----:B-1----:R-:W-:Y:S01]  /*e160*/  NOP ;  /* 0x0000000000007918 */ /* 0x002fe20000000000 */
.L_x_5689:
[----:B------:R-:W-:Y:S05]  /*e170*/  BSYNC B0 ;  /* 0x0000000000007941 */ /* 0x000fea0003800000 */
.L_x_5688:
[----:B------:R-:W2:Y:S01]  /*e180*/  LDL.LU R2, [R1+0x14] ;  /* 0x0000140001027983 */ /* 0x000ea20000300800 */
[----:B------:R-:W-:Y:S02]  /*e190*/  IMAD.MOV.U32 R16, RZ, RZ, R9 ;  /* 0x000000ffff107224 */ /* 0x000fe400078e0009 */
[----:B------:R-:W-:Y:S02]  /*e1a0*/  IMAD.MOV.U32 R17, RZ, RZ, R13 ;  /* 0x000000ffff117224 */ /* 0x000fe400078e000d */
[----:B--2---:R-:W-:-:S07]  /*e1b0*/  VIADD R6, R2, 0xfffffffd ;  /* 0xfffffffd02067836 */ /* 0x004fce0000000000 */
.L_x_5687:
[----:B------:R-:W-:Y:S01]  /*e1c0*/  IMAD.MOV R3, RZ, RZ, -R14 ;  /* 0x000000ffff037224 */ /* 0x000fe200078e0a0e */
[----:B------:R-:W-:Y:S04]  /*e1d0*/  BSSY B0, `(.L_x_5686) ;  /* 0x00000f1000007945 */ /* 0x000fe80003800000 */
[----:B------:R-:W-:-:S13]  /*e1e0*/  ISETP.NE.AND P1, PT, R8, R3, PT ;  /* 0x000000030800720c */ /* 0x000fda0003f25270 */
[----:B------:R-:W-:Y:S05]  /*e1f0*/  @!P1 BRA `(.L_x_5697) ;  /* 0x0000000c00b89947 */ /* 0x000fea0003800000 */
[----:B------:R-:W-:-:S07]  /*e200*/  IMAD.MOV.U32 R8, RZ, RZ, R5 ;  /* 0x000000ffff087224 */ /* 0x000fce00078e0005 */
.L_x_5716:
        /* <DEDUP_REMOVED lines=28> */
.L_x_5700:
[----:B------:R-:W2:Y:S01]  /*e3d0*/  S2R R3, SR_CgaCtaId ;  /* 0x0000000000037919 */ /* 0x000ea20000008800 */
[----:B------:R-:W-:-:S04]  /*e3e0*/  MOV R2, 0x400 ;  /* 0x0000040000027802 */ /* 0x000fc80000000f00 */
[----:B--2---:R-:W-:Y:S02]  /*e3f0*/  LEA R2, R3, R2, 0x18 ;  /* 0x0000000203027211 */ /* 0x004fe400078ec0ff */
[----:B------:R-:W-:-:S03]  /*e400*/  SHF.L.U32 R3, R10, 0x1f, RZ ;  /* 0x0000001f0a037819 */ /* 0x000fc600000006ff */
[----:B------:R-:W-:-:S04]  /*e410*/  IMAD R2, R7, 0x8, R2 ;  /* 0x0000000807027824 */ /* 0x000fc800078e0202 */
[----:B------:R-:W2:Y:S02]  /*e420*/  SYNCS.PHASECHK.TRANS64.TRYWAIT P1, [R2+URZ+0x34840], R3 ;  /* 0x03484003020075a7 */ /* 0x000ea4000802017f */
[----:B--2---:R-:W-:Y:S05]  /*e430*/  @!P1 BRA `(.L_x_5701) ;  /* 0x0000001800249947 */ /* 0x004fea0003800000 */
.L_x_5746:
        /* <DEDUP_REMOVED lines=9> */
.L_x_5702:
[----:B------:R-:W-:-:S13]  /*e4d0*/  LOP3.LUT P1, RZ, R19, 0x1, RZ, 0xc0, !PT ;  /* 0x0000000113ff7812 */ /* 0x000fda000782c0ff */
[----:B------:R-:W-:Y:S05]  /*e4e0*/  @P1 BRA `(.L_x_5703) ;  /* 0x0000000000041947 */ /* 0x000fea0003800000 */
[----:B------:R-:W-:Y:S01]  /*e4f0*/  BPT.TRAP 0x1 ;  /* 0x000000040000795c */ /* 0x000fe20000300000 */
.L_x_5703:
        /* <DEDUP_REMOVED lines=31> */
.L_x_5747:
[----:B------:R-:W2:Y:S02]  /*e6f0*/  S2R R3, SR_TID.X ;  /* 0x0000000000037919 */ /* 0x000ea40000002100 */
[----:B--2---:R-:W-:-:S13]  /*e700*/  LOP3.LUT P1, RZ, R3, 0x7f, RZ, 0xc0, !PT ;  /* 0x0000007f03ff7812 */ /* 0x004fda000782c0ff */
[----:B------:R-:W-:-:S04]  /*e710*/  @!P1 IMAD.MOV.U32 R3, RZ, RZ, 0xb000 ;  /* 0x0000b000ff039424 */ /* 0x000fc800078e00ff */
[----:B------:R2:W-:Y:S01]  /*e720*/  @!P1 SYNCS.ARRIVE.TRANS64 RZ, [R2+URZ+0x34850], R3 ;  /* 0x0348500302ff99a7 */ /* 0x0005e2000800003f */
[----:B------:R-:W-:Y:S05]  /*e730*/  @P2 BRA `(.L_x_5705) ;  /* 0x0000000000042947 */ /* 0x000fea0003800000 */
[----:B------:R-:W-:Y:S01]  /*e740*/  BPT.TRAP 0x1 ;  /* 0x000000040000795c */ /* 0x000fe20000300000 */
.L_x_5705:
[----:B------:R-:W-:-:S13]  /*e750*/  LOP3.LUT P1, RZ, R19, 0x1, RZ, 0xc0, !PT ;  /* 0x0000000113ff7812 */ /* 0x000fda000782c0ff */
[----:B------:R-:W-:Y:S05]  /*e760*/  @P1 BRA `(.L_x_5706) ;  /* 0x0000000000041947 */ /* 0x000fea0003800000 */
[----:B------:R-:W-:Y:S01]  /*e770*/  BPT.TRAP 0x1 ;  /* 0x000000040000795c */ /* 0x000fe20000300000 */
.L_x_5706:
        /* <DEDUP_REMOVED lines=13> */
[----:B------:R-:W-:-:S02]  /*e850*/  IMAD.MOV.U32 R18, RZ, RZ, R11 ;  /* 0x000000ffff127224 */ /* 0x000fc400078e000b */
[----:B------:R-:W-:-:S03]  /*e860*/  IMAD.MOV.U32 R5, RZ, RZ, R8 ;  /* 0x000000ffff057224 */ /* 0x000fc600078e0008 */
[----:B------:R-:W-:Y:S02]  /*e870*/  UIMAD UR11, UR11, 0xb0, UR5 ;  /* 0x000000b00b0b78a4 */ /* 0x000fe4000f8e0205 */
[----:B------:R-:W-:Y:S02]  /*e880*/  UIADD3 UR9, UR9, 0x34850, URZ ;  /* 0x0003485009097890 */ /* 0x000fe4000fffe03f */
[----:B------:R-:W-:Y:S01]  /*e890*/  UIADD3.X UR5, URZ, UR37, URZ, UP0, !UPT ;  /* 0x000000253f057290 */ /* 0x000fe200087fe43f */
[----:B---3--:R-:W-:-:S05]  /*e8a0*/  LEA R3, R9, R3, 0x18 ;  /* 0x0000000309037211 */ /* 0x008fca00078ec0ff */
[----:B------:R-:W-:-:S05]  /*e8b0*/  IMAD R16, R16, 0x2, R3 ;  /* 0x0000000210107824 */ /* 0x000fca00078e0203 */
[----:B------:R-:W-:-:S13]  /*e8c0*/  R2UR UR6, R16 ;  /* 0x00000000100672ca */ /* 0x000fda00000e0000 */
        /* <DEDUP_REMOVED lines=8> */
.L_x_5699:
[----:B------:R-:W-:Y:S05]  /*e950*/  BSYNC B1 ;  /* 0x0000000000017941 */ /* 0x000fea0003800000 */
.L_x_5698:
        /* <DEDUP_REMOVED lines=28> */
.L_x_5709:
[----:B------:R-:W2:Y:S01]  /*eb20*/  S2R R3, SR_CgaCtaId ;  /* 0x0000000000037919 */ /* 0x000ea20000008800 */
[----:B------:R-:W-:-:S04]  /*eb30*/  MOV R2, 0x400 ;  /* 0x0000040000027802 */ /* 0x000fc80000000f00 */
[----:B--2---:R-:W-:Y:S02]  /*eb40*/  LEA R2, R3, R2, 0x18 ;  /* 0x0000000203027211 */ /* 0x004fe400078ec0ff */
[----:B------:R-:W-:-:S03]  /*eb50*/  SHF.L.U32 R3, R17, 0x1f, RZ ;  /* 0x0000001f11037819 */ /* 0x000fc600000006ff */
[----:B------:R-:W-:-:S04]  /*eb60*/  IMAD R2, R16, 0x8, R2 ;  /* 0x0000000810027824 */ /* 0x000fc800078e0202 */
[----:B------:R-:W2:Y:S02]  /*eb70*/  SYNCS.PHASECHK.TRANS64.TRYWAIT P1, [R2+URZ+0x34840], R3 ;  /* 0x03484003020075a7 */ /* 0x000ea4000802017f */
[----:B--2---:R-:W-:Y:S05]  /*eb80*/  @!P1 BRA `(.L_x_5710) ;  /* 0x0000001000789947 */ /* 0x004fea0003800000 */
.L_x_5748:
        /* <DEDUP_REMOVED lines=9> */
.L_x_5711:
[----:B------:R-:W-:-:S13]  /*ec20*/  LOP3.LUT P1, RZ, R19, 0x1, RZ, 0xc0, !PT ;  /* 0x0000000113ff7812 */ /* 0x000fda000782c0ff */
[----:B------:R-:W-:Y:S05]  /*ec30*/  @P1 BRA `(.L_x_5712) ;  /* 0x0000000000041947 */ /* 0x000fea0003800000 */
[----:B------:R-:W-:Y:S01]  /*ec40*/  BPT.TRAP 0x1 ;  /* 0x000000040000795c */ /* 0x000fe20000300000 */
.L_x_5712:
        /* <DEDUP_REMOVED lines=31> */
.L_x_5749:
[----:B------:R-:W2:Y:S02]  /*ee40*/  S2R R3, SR_TID.X ;  /* 0x0000000000037919 */ /* 0x000ea40000002100 */
[----:B--2---:R-:W-:-:S13]  /*ee50*/  LOP3.LUT P1, RZ, R3, 0x7f, RZ, 0xc0, !PT ;  /* 0x0000007f03ff7812 */ /* 0x004fda000782c0ff */
[----:B------:R-:W-:-:S04]  /*ee60*/  @!P1 IMAD.MOV.U32 R3, RZ, RZ, 0xb000 ;  /* 0x0000b000ff039424 */ /* 0x000fc800078e00ff */
[----:B------:R2:W-:Y:S01]  /*ee70*/  @!P1 SYNCS.ARRIVE.TRANS64 RZ, [R2+URZ+0x34850], R3 ;  /* 0x0348500302ff99a7 */ /* 0x0005e2000800003f */
[----:B------:R-:W-:Y:S05]  /*ee80*/  @P2 BRA `(.L_x_5714) ;  /* 0x0000000000042947 */ /* 0x000fea0003800000 */
[----:B------:R-:W-:Y:S01]  /*ee90*/  BPT.TRAP 0x1 ;  /* 0x000000040000795c */ /* 0x000fe20000300000 */
.L_x_5714:
[----:B------:R-:W-:-:S13]  /*eea0*/  LOP3.LUT P1, RZ, R19, 0x1, RZ, 0xc0, !PT ;  /* 0x0000000113ff7812 */ /* 0x000fda000782c0ff */
[----:B------:R-:W-:Y:S05]  /*eeb0*/  @P1 BRA `(.L_x_5715) ;  /* 0x0000000000041947 */ /* 0x000fea0003800000 */
[----:B------:R-:W-:Y:S01]  /*eec0*/  BPT.TRAP 0x1 ;  /* 0x000000040000795c */ /* 0x000fe20000300000 */
.L_x_5715:
        /* <DEDUP_REMOVED lines=23> */
[----:B------:R-:W-:-:S07]  /*f040*/  UIADD3 UR14, UR14, 0x5c00, URZ ;  /* 0x00005c000e0e7890 */ /* 0x000fce000fffe03f */
[----:B------:R2:W-:Y:S02]  /*f050*/  UTMALDG.4D.MULTICAST [UR8], [UR4], UR16, desc[UR6] ;  /* 0x00000608040073b4 */ /* 0x0005e40008019810 */
[----:B--2---:R-:W-:Y:S01]  /*f060*/  UMOV UR8, UR14 ;  /* 0x0000000e00087c82 */ /* 0x004fe20008000000 */
[----:B------:R-:W-:Y:S02]  /*f070*/  UMOV UR10, UR15 ;  /* 0x0000000f000a7c82 */ /* 0x000fe40008000000 */
[----:B------:R2:W-:Y:S02]  /*f080*/  UTMALDG.4D.MULTICAST [UR8], [UR4], UR16, desc[UR6] ;  /* 0x00000608040073b4 */ /* 0x0005e40008019810 */
[----:B--2---:R-:W-:Y:S01]  /*f090*/  NOP ;  /* 0x0000000000007918 */ /* 0x004fe20000000000 */
.L_x_5708:
[----:B------:R-:W-:Y:S05]  /*f0a0*/  BSYNC B1 ;  /* 0x0000000000017941 */ /* 0x000fea0003800000 */
.L_x_5707:
[C---:B------:R-:W-:Y:S01]  /*f0b0*/  ISETP.GT.AND P1, PT, R6.reuse, 0x1, PT ;  /* 0x000000010600780c */ /* 0x040fe20003f24270 */
[----:B------:R-:W-:-:S12]  /*f0c0*/  VIADD R6, R6, 0xfffffffe ;  /* 0xfffffffe06067836 */ /* 0x000fd80000000000 */
[----:B------:R-:W-:Y:S05]  /*f0d0*/  @P1 BRA `(.L_x_5716) ;  /* 0xfffffff0004c1947 */ /* 0x000fea000383ffff */
.L_x_5697:
[----:B------:R-:W-:Y:S05]  /*f0e0*/  BSYNC B0 ;  /* 0x0000000000007941 */ /* 0x000fea0003800000 */
.L_x_5686:
        /* <DEDUP_REMOVED lines=9> */
.L_x_5750:
        /* <DEDUP_REMOVED lines=9> */
.L_x_5720:
[----:B------:R-:W-:-:S13]  /*f210*/  LOP3.LUT P0, RZ, R19, 0x1, RZ, 0xc0, !PT ;  /* 0x0000000113ff7812 */ /* 0x000fda000780c0ff */
[----:B------:R-:W-:Y:S05]  /*f220*/  @P0 BRA `(.L_x_5721) ;  /* 0x0000000000040947 */ /* 0x000fea0003800000 */
[----:B------:R-:W-:Y:S01]  /*f230*/  BPT.TRAP 0x1 ;  /* 0x000000040000795c */ /* 0x000fe20000300000 */
.L_x_5721:
        /* <DEDUP_REMOVED lines=12> */
[----:B------:R-:W-:-:S06]  /*f300*/  UMOV UR15, 0x40 ;  /* 0x00000040000f7882 */ /* 0x000fcc0000000000 */
[----:B------:R-:W-:Y:S02]  /*f310*/  UIMAD UR11, UR11, 0xb0, UR5 ;  /* 0x000000b00b0b78a4 */ /* 0x000fe4000f8e0205 */
[----:B------:R-:W-:Y:S02]  /*f320*/  UIADD3 UR9, UR9, 0x34850, URZ ;  /* 0x0003485009097890 */ /* 0x000fe4000fffe03f */
[----:B------:R-:W-:Y:S01]  /*f330*/  UIADD3.X UR5, URZ, UR37, URZ, UP0, !UPT ;  /* 0x000000253f057290 */ /* 0x000fe200087fe43f */
[----:B-1----:R-:W-:-:S05]  /*f340*/  LEA R3, R4, R3, 0x18 ;  /* 0x0000000304037211 */ /* 0x002fca00078ec0ff */
[----:B------:R-:W-:-:S05]  /*f350*/  IMAD R21, R21, 0x2, R3 ;  /* 0x0000000215157824 */ /* 0x000fca00078e0203 */
[----:B------:R-:W-:-:S13]  /*f360*/  R2UR UR6, R21 ;  /* 0x00000000150672ca */ /* 0x000fda00000e0000 */
[----:B------:R-:W-:Y:S02]  /*f370*/  UIADD3 UR8, UR6, 0x400, URZ ;  /* 0x0000040006087890 */ /* 0x000fe4000fffe03f */
[----:B------:R-:W-:-:S03]  /*f380*/  UIADD3 UR14, UR6, 0x5c00, URZ ;  /* 0x00005c00060e7890 */ /* 0x000fc6000fffe03f */
[----:B------:R-:W-:-:S04]  /*f390*/  UMOV UR6, 0x0 ;  /* 0x0000000000067882 */ /* 0x000fc80000000000 */
[----:B------:R1:W-:Y:S02]  /*f3a0*/  UTMALDG.4D.MULTICAST [UR8], [UR4], UR16, desc[UR6] ;  /* 0x00000608040073b4 */ /* 0x0003e40008019810 */
[----:B-1----:R-:W-:Y:S01]  /*f3b0*/  UMOV UR8, UR14 ;  /* 0x0000000e00087c82 */ /* 0x002fe20008000000 */
[----:B------:R-:W-:Y:S02]  /*f3c0*/  UMOV UR10, UR15 ;  /* 0x0000000f000a7c82 */ /* 0x000fe40008000000 */
[----:B------:R2:W-:Y:S02]  /*f3d0*/  UTMALDG.4D.MULTICAST [UR8], [UR4], UR16, desc[UR6] ;  /* 0x00000608040073b4 */ /* 0x0005e40008019810 */
[----:B--2---:R-:W-:Y:S01]  /*f3e0*/  NOP ;  /* 0x0000000000007918 */ /* 0x004fe20000000000 */
.L_x_5718:
[----:B------:R-:W-:Y:S05]  /*f3f0*/  BSYNC B0 ;  /* 0x0000000000007941 */ /* 0x000fea0003800000 */
.L_x_5717:
        /* <DEDUP_REMOVED lines=15> */
.L_x_5671:
[----:B------:R-:W1:Y:S01]  /*f4f0*/  S2R R3, SR_CgaCtaId ;  /* 0x0000000000037919 */ /* 0x000e620000008800 */
[----:B------:R-:W-:Y:S01]  /*f500*/  MOV R0, 0x400 ;  /* 0x0000040000007802 */ /* 0x000fe20000000f00 */
[----:B------:R-:W-:Y:S03]  /*f510*/  BSSY B0, `(.L_x_5723) ;  /* 0x0000005000007945 */ /* 0x000fe60003800000 */
[----:B-1----:R-:W-:Y:S02]  /*f520*/  LEA R0, R3, R0, 0x18 ;  /* 0x0000000003007211 */ /* 0x002fe400078ec0ff */
[----:B------:R-:W-:-:S04]  /*f530*/  SHF.L.U32 R3, R2, 0x1f, RZ ;  /* 0x0000001f02037819 */ /* 0x000fc800000006ff */
[----:B------:R-:W1:Y:S02]  /*f540*/  SYNCS.PHASECHK.TRANS64.TRYWAIT P0, [R0+URZ+0x34820], R3 ;  /* 0x03482003000075a7 */ /* 0x000e64000800017f */
[----:B-1----:R-:W-:Y:S05]  /*f550*/  @!P0 BRA `(.L_x_5724) ;  /* 0x0000000800408947 */ /* 0x002fea0003800000 */
.L_x_5751:
[----:B------:R-:W-:Y:S05]  /*f560*/  BSYNC B0 ;  /* 0x0000000000007941 */ /* 0x000fea0003800000 */
.L_x_5723:
[----:B------:R-:W-:-:S03]  /*f570*/  UMOV UR4, 0xffffffff ;  /* 0xffffffff00047882 */ /* 0x000fc60000000000 */
[----:B------:R-:W-:Y:S05]  /*f580*/  BRA.DIV UR4, `(.L_x_5725) ;  /* 0x0000000a04487947 */ /* 0x000fea000b800000 */
[----:B------:R-:W2:Y:S02]  /*f590*/  S2R R2, SR_TID.X ;  /* 0x0000000000027919 */ /* 0x000ea40000002100 */
[----:B--2---:R-:W-:-:S04]  /*f5a0*/  SHF.R.U32.HI R2, RZ, 0x5, R2 ;  /* 0x00000005ff027819 */ /* 0x004fc80000011602 */
[----:B------:R-:W-:-:S05]  /*f5b0*/  LOP3.LUT R2, R2, 0x3, RZ, 0xc0, !PT ;  /* 0x0000000302027812 */ /* 0x000fca00078ec0ff */
[----:B------:R2:W3:Y:S02]  /*f5c0*/  SHFL.IDX PT, R14, R2, RZ, 0x1f ;  /* 0x00001fff020e7589 */ /* 0x0004e400000e0000 */
.L_x_5754:
[----:B---3--:R-:W-:Y:S01]  /*f5d0*/  ISETP.NE.AND P0, PT, R14, RZ, PT ;  /* 0x000000ff0e00720c */ /* 0x008fe20003f05270 */
[----:B------:R-:W-:-:S12]  /*f5e0*/  BSSY B0, `(.L_x_5726) ;  /* 0x0000024000007945 */ /* 0x000fd80003800000 */
[----:B------:R-:W-:Y:S05]  /*f5f0*/  @P0 BRA `(.L_x_5727) ;  /* 0x0000000000880947 */ /* 0x000fea0003800000 */
[----:B------:R-:W-:-:S03]  /*f600*/  UMOV UR4, 0xffffffff ;  /* 0xffffffff00047882 */ /* 0x000fc60000000000 */
[----:B------:R-:W-:Y:S05]  /*f610*/  BRA.DIV UR4, `(.L_x_5728) ;  /* 0x0000000a04587947 */ /* 0x000fea000b800000 */
[----:B------:R-:W-:-:S13]  /*f620*/  ELECT P6, URZ, PT ;  /* 0x00000000003f782f */ /* 0x000fda00038c0000 */
.L_x_5757:
[----:B------:R-:W-:Y:S05]  /*f630*/  @!P6 BRA `(.L_x_5727) ;  /* 0x000000000078e947 */ /* 0x000fea0003800000 */
[----:B--2---:R-:W2:Y:S02]  /*f640*/  LDL.LU R2, [R1+0x1c] ;  /* 0x00001c0001027983 */ /* 0x004ea40000300800 */
[----:B--2---:R-:W-:-:S04]  /*f650*/  LOP3.LUT R2, R2, 0x2, RZ, 0xfc, !PT ;  /* 0x0000000202027812 */ /* 0x004fc800078efcff */
[----:B------:R-:W-:-:S13]  /*f660*/  ISETP.NE.AND P2, PT, R2, 0x3, PT ;  /* 0x000000030200780c */ /* 0x000fda0003f45270 */
[----:B------:R-:W-:Y:S05]  /*f670*/  @!P2 BRA `(.L_x_5729) ;  /* 0x000000000004a947 */ /* 0x000fea0003800000 */
[----:B------:R-:W-:Y:S01]  /*f680*/  BPT.TRAP 0x1 ;  /* 0x000000040000795c */ /* 0x000fe20000300000 */
.L_x_5729:
        /* <DEDUP_REMOVED lines=12> */
.L_x_5758:
[----:B------:R-:W2:Y:S02]  /*f750*/  SYNCS.PHASECHK.TRANS64.TRYWAIT P0, [R3+URZ], R2 ;  /* 0x00000002030075a7 */ /* 0x000ea4000800017f */
[----:B--2---:R-:W-:Y:S05]  /*f760*/  @!P0 BRA `(.L_x_5731) ;  /* 0x0000000800388947 */ /* 0x004fea0003800000 */
.L_x_5759:
[----:B------:R-:W-:Y:S05]  /*f770*/  @!P2 BRA `(.L_x_5732) ;  /* 0x000000000004a947 */ /* 0x000fea0003800000 */
[----:B------:R-:W-:Y:S01]  /*f780*/  BPT.TRAP 0x1 ;  /* 0x000000040000795c */ /* 0x000fe20000300000 */
.L_x_5732:
[----:B--2---:R-:W-:-:S04]  /*f790*/  VIADD R3, R0, 0x34860 ;  /* 0x0003486000037836 */ /* 0x004fc80000000000 */
[----:B------:R-:W-:-:S04]  /*f7a0*/  IMAD R16, R16, 0x8, R3 ;  /* 0x0000000810107824 */ /* 0x000fc800078e0203 */
[----:B------:R-:W2:Y:S02]  /*f7b0*/  SYNCS.PHASECHK.TRANS64.TRYWAIT P0, [R16+URZ], R5 ;  /* 0x00000005100075a7 */ /* 0x000ea4000800017f */
[----:B--2---:R-:W-:Y:S05]  /*f7c0*/  @!P0 BRA `(.L_x_5733) ;  /* 0x0000000800348947 */ /* 0x004fea0003800000 */
.L_x_5760:
[----:B------:R-:W-:-:S07]  /*f7d0*/  IMAD R3, R4, 0x8, R3 ;  /* 0x0000000804037824 */ /* 0x000fce00078e0203 */
.L_x_5734:
[----:B---3--:R3:W4:Y:S02]  /*f7e0*/  SYNCS.PHASECHK.TRANS64.TRYWAIT P0, [R3+URZ], R2 ;  /* 0x00000002030075a7 */ /* 0x008724000800017f */
[----:B----4-:R-:W-:Y:S05]  /*f7f0*/  @!P0 NANOSLEEP.SYNCS 0x989680 ;  /* 0x009896800000895d */ /* 0x010fea0003900000 */
[----:B------:R-:W4:Y:S02]  /*f800*/  @!P0 SYNCS.PHASECHK.TRANS64 P0, [R3+URZ], R2 ;  /* 0x00000002030085a7 */ /* 0x000f24000800007f */
[----:B----4-:R-:W-:Y:S05]  /*f810*/  @!P0 BRA `(.L_x_5734) ;  /* 0xfffffffc00f08947 */ /* 0x010fea000383ffff */
.L_x_5727:
[----:B------:R-:W-:Y:S05]  /*f820*/  BSYNC B0 ;  /* 0x0000000000007941 */ /* 0x000fea0003800000 */
.L_x_5726:
[----:B------:R-:W-:Y:S05]  /*f830*/  EXIT ;  /* 0x000000000000794d */ /* 0x000fea0003800000 */
.L_x_5645:
[----:B-1----:R-:W-:-:S04]  /*f840*/  IMAD.U32 R3, RZ, RZ, UR39 ;  /* 0x00000027ff037e24 */ /* 0x002fc8000f8e00ff */
[----:B------:R1:W2:Y:S03]  /*f850*/  SYNCS.PHASECHK.TRANS64.TRYWAIT P1, [R3+URZ+0x34800], R0 ;  /* 0x03480000030075a7 */ /* 0x0002a6000802017f */
[----:B--2---:R-:W-:Y:S05]  /*f860*/  @!P1 NANOSLEEP.SYNCS 0x989680 ;  /* 0x009896800000995d */ /* 0x004fea0003900000 */
[----:B------:R-:W2:Y:S02]  /*f870*/  @!P1 SYNCS.PHASECHK.TRANS64 P1, [R3+URZ+0x34800], R0 ;  /* 0x03480000030095a7 */ /* 0x000ea4000802007f */
[----:B--2---:R-:W-:Y:S05]  /*f880*/  @!P1 BRA `(.L_x_5645) ;  /* 0xfffffffc00ec9947 */ /* 0x004fea000383ffff */
[----:B------:R-:W-:Y:S05]  /*f890*/  BRA `(.L_x_5735) ;  /* 0xffffff1c00807947 */ /* 0x000fea000383ffff */
.L_x_5649:
[----:B--2---:R2:W3:Y:S02]  /*f8a0*/  SYNCS.PHASECHK.TRANS64.TRYWAIT P1, [R12+URZ+0x34830], R3 ;  /* 0x034830030c0075a7 */ /* 0x0044e4000802017f */
[----:B---3--:R-:W-:Y:S05]  /*f8b0*/  @!P1 NANOSLEEP.SYNCS 0x989680 ;  /* 0x009896800000995d */ /* 0x008fea0003900000 */
[----:B------:R-:W3:Y:S02]  /*f8c0*/  @!P1 SYNCS.PHASECHK.TRANS64 P1, [R12+URZ+0x34830], R3 ;  /* 0x034830030c0095a7 */ /* 0x000ee4000802007f */
[----:B---3--:R-:W-:Y:S05]  /*f8d0*/  @!P1 BRA `(.L_x_5649) ;  /* 0xfffffffc00f09947 */ /* 0x008fea000383ffff */
[----:B------:R-:W-:Y:S05]  /*f8e0*/  BRA `(.L_x_5648) ;  /* 0xffffff1c009c7947 */ /* 0x000fea000383ffff */
.L_x_5655:
[----:B--2---:R-:W-:-:S04]  /*f8f0*/  IMAD.U32 R11, RZ, RZ, UR6 ;  /* 0x00000006ff0b7e24 */ /* 0x004fc8000f8e00ff */
[----:B------:R2:W3:Y:S03]  /*f900*/  SYNCS.PHASECHK.TRANS64.TRYWAIT P1, [R11+URZ+0x34830], R10 ;  /* 0x0348300a0b0075a7 */ /* 0x0004e6000802017f */
[----:B---3--:R-:W-:Y:S05]  /*f910*/  @!P1 NANOSLEEP.SYNCS 0x989680 ;  /* 0x009896800000995d */ /* 0x008fea0003900000 */
[----:B------:R-:W3:Y:S02]  /*f920*/  @!P1 SYNCS.PHASECHK.TRANS64 P1, [R11+URZ+0x34830], R10 ;  /* 0x0348300a0b0095a7 */ /* 0x000ee4000802007f */
[----:B---3--:R-:W-:Y:S05]  /*f930*/  @!P1 BRA `(.L_x_5655) ;  /* 0xfffffffc00ec9947 */ /* 0x008fea000383ffff */
[----:B------:R-:W-:Y:S05]  /*f940*/  BRA `(.L_x_5652) ;  /* 0xffffff6c00307947 */ /* 0x000fea000383ffff */
.L_x_5659:
[----:B--2---:R-:W-:-:S04]  /*f950*/  IMAD.U32 R11, RZ, RZ, UR6 ;  /* 0x00000006ff0b7e24 */ /* 0x004fc8000f8e00ff */
[----:B------:R2:W3:Y:S03]  /*f960*/  SYNCS.PHASECHK.TRANS64.TRYWAIT P1, [R11+URZ+0x34850], R10 ;  /* 0x0348500a0b0075a7 */ /* 0x0004e6000802017f */
[----:B---3--:R-:W-:Y:S05]  /*f970*/  @!P1 NANOSLEEP.SYNCS 0x989680 ;  /* 0x009896800000995d */ /* 0x008fea0003900000 */
[----:B------:R-:W3:Y:S02]  /*f980*/  @!P1 SYNCS.PHASECHK.TRANS64 P1, [R11+URZ+0x34850], R10 ;  /* 0x0348500a0b0095a7 */ /* 0x000ee4000802007f */
[----:B---3--:R-:W-:Y:S05]  /*f990*/  @!P1 BRA `(.L_x_5659) ;  /* 0xfffffffc00ec9947 */ /* 0x008fea000383ffff */
[----:B------:R-:W-:Y:S05]  /*f9a0*/  BRA `(.L_x_5656) ;  /* 0xffffff9000f87947 */ /* 0x000fea000383ffff */
.L_x_5666:
[----:B--2---:R-:W-:-:S04]  /*f9b0*/  IMAD.U32 R3, RZ, RZ, UR5 ;  /* 0x00000005ff037e24 */ /* 0x004fc8000f8e00ff */
[----:B------:R2:W3:Y:S03]  /*f9c0*/  SYNCS.PHASECHK.TRANS64.TRYWAIT P1, [R3+URZ+0x34850], R0 ;  /* 0x03485000030075a7 */ /* 0x0004e6000802017f */
[----:B---3--:R-:W-:Y:S05]  /*f9d0*/  @!P1 NANOSLEEP.SYNCS 0x989680 ;  /* 0x009896800000995d */ /* 0x008fea0003900000 */
[----:B------:R-:W3:Y:S02]  /*f9e0*/  @!P1 SYNCS.PHASECHK.TRANS64 P1, [R3+URZ+0x34850], R0 ;  /* 0x03485000030095a7 */ /* 0x000ee4000802007f */
[----:B---3--:R-:W-:Y:S05]  /*f9f0*/  @!P1 BRA `(.L_x_5666) ;  /* 0xfffffffc00ec9947 */ /* 0x008fea000383ffff */
[----:B------:R-:W-:Y:S05]  /*fa00*/  BRA `(.L_x_5665) ;  /* 0xffffffb400e87947 */ /* 0x000fea000383ffff */
.L_x_5677:
        /* <DEDUP_REMOVED lines=11> */
.L_x_5737:
[----:B------:R-:W-:Y:S05]  /*fac0*/  BSYNC B0 ;  /* 0x0000000000007941 */ /* 0x000fea0003800000 */
.L_x_5736:
[----:B------:R-:W-:Y:S05]  /*fad0*/  BRA `(.L_x_5738) ;  /* 0xffffffd400dc7947 */ /* 0x000fea000383ffff */
.L_x_5678:
[----:B------:R-:W-:Y:S01]  /*fae0*/  BSSY B0, `(.L_x_5739) ;  /* 0x0000006000007945 */ /* 0x000fe20003800000 */
[----:B------:R-:W-:-:S07]  /*faf0*/  IMAD.MOV.U32 R15, RZ, RZ, -0x1 ;  /* 0xffffffffff0f7424 */ /* 0x000fce00078e00ff */
[----:B------:R-:W-:Y:S05]  /*fb00*/  WARPSYNC.COLLECTIVE R15, `(.L_x_5740) ;  /* 0x000000000f0c7348 */ /* 0x000fea0003c00000 */
[----:B------:R-:W-:Y:S02]  /*fb10*/  ELECT P6, UR62, PT ;  /* 0x00000000003e782f */ /* 0x000fe400038c0000 */
[----:B------:R-:W-:Y:S01]  /*fb20*/  MOV R14, UR62 ;  /* 0x0000003e000e7c02 */ /* 0x000fe20008000f00 */
[----:B------:R-:W-:Y:S10]  /*fb30*/  ENDCOLLECTIVE ;  /* 0x000000000000791b */ /* 0x000ff40003800000 */
.L_x_5740:
[----:B------:R-:W-:Y:S05]  /*fb40*/  BSYNC B0 ;  /* 0x0000000000007941 */ /* 0x000fea0003800000 */
.L_x_5739:
[----:B------:R-:W-:Y:S05]  /*fb50*/  BRA `(.L_x_5741) ;  /* 0xffffffd400d87947 */ /* 0x000fea000383ffff */
.L_x_5681:
[----:B--2---:R2:W3:Y:S02]  /*fb60*/  SYNCS.PHASECHK.TRANS64.TRYWAIT P1, [R5+URZ+0x34840], R9 ;  /* 0x03484009050075a7 */ /* 0x0044e4000802017f */
[----:B---3--:R-:W-:Y:S05]  /*fb70*/  @!P1 NANOSLEEP.SYNCS 0x989680 ;  /* 0x009896800000995d */ /* 0x008fea0003900000 */
[----:B------:R-:W3:Y:S02]  /*fb80*/  @!P1 SYNCS.PHASECHK.TRANS64 P1, [R5+URZ+0x34840], R9 ;  /* 0x03484009050095a7 */ /* 0x000ee4000802007f */
[----:B---3--:R-:W-:Y:S05]  /*fb90*/  @!P1 BRA `(.L_x_5681) ;  /* 0xfffffffc00f09947 */ /* 0x008fea000383ffff */
[----:B------:R-:W-:Y:S05]  /*fba0*/  BRA `(.L_x_5742) ;  /* 0xffffffd800387947 */ /* 0x000fea000383ffff */
.L_x_5685:
        /* <DEDUP_REMOVED lines=8> */
.L_x_5691:
[----:B-1----:R1:W2:Y:S02]  /*fc30*/  SYNCS.PHASECHK.TRANS64.TRYWAIT P1, [R2+URZ+0x34840], R3 ;  /* 0x03484003020075a7 */ /* 0x0022a4000802017f */
[----:B--2---:R-:W-:Y:S05]  /*fc40*/  @!P1 NANOSLEEP.SYNCS 0x989680 ;  /* 0x009896800000995d */ /* 0x004fea0003900000 */
[----:B------:R-:W2:Y:S02]  /*fc50*/  @!P1 SYNCS.PHASECHK.TRANS64 P1, [R2+URZ+0x34840], R3 ;  /* 0x03484003020095a7 */ /* 0x000ea4000802007f */
[----:B--2---:R-:W-:Y:S05]  /*fc60*/  @!P1 BRA `(.L_x_5691) ;  /* 0xfffffffc00f09947 */ /* 0x004fea000383ffff */
[----:B------:R-:W-:Y:S05]  /*fc70*/  BRA `(.L_x_5744) ;  /* 0xffffffdc00f87947 */ /* 0x000fea000383ffff */
.L_x_5694:
[----:B-1----:R1:W2:Y:S02]  /*fc80*/  SYNCS.PHASECHK.TRANS64.TRYWAIT P1, [R2+URZ+0x34860], R3 ;  /* 0x03486003020075a7 */ /* 0x0022a4000802017f */
[----:B--2---:R-:W-:Y:S05]  /*fc90*/  @!P1 NANOSLEEP.SYNCS 0x989680 ;  /* 0x009896800000995d */ /* 0x004fea0003900000 */
[----:B------:R-:W2:Y:S02]  /*fca0*/  @!P1 SYNCS.PHASECHK.TRANS64 P1, [R2+URZ+0x34860], R3 ;  /* 0x03486003020095a7 */ /* 0x000ea4000802007f */
[----:B--2---:R-:W-:Y:S05]  /*fcb0*/  @!P1 BRA `(.L_x_5694) ;  /* 0xfffffffc00f09947 */ /* 0x004fea000383ffff */
[----:B------:R-:W-:Y:S05]  /*fcc0*/  BRA `(.L_x_5745) ;  /* 0xffffffe000907947 */ /* 0x000fea000383ffff */
.L_x_5701:
[----:B--2---:R2:W3:Y:S02]  /*fcd0*/  SYNCS.PHASECHK.TRANS64.TRYWAIT P1, [R2+URZ+0x34840], R3 ;  /* 0x03484003020075a7 */ /* 0x0044e4000802017f */
[----:B---3--:R-:W-:Y:S05]  /*fce0*/  @!P1 NANOSLEEP.SYNCS 0x989680 ;  /* 0x009896800000995d */ /* 0x008fea0003900000 */
[----:B------:R-:W3:Y:S02]  /*fcf0*/  @!P1 SYNCS.PHASECHK.TRANS64 P1, [R2+URZ+0x34840], R3 ;  /* 0x03484003020095a7 */ /* 0x000ee4000802007f */
[----:B---3--:R-:W-:Y:S05]  /*fd00*/  @!P1 BRA `(.L_x_5701) ;  /* 0xfffffffc00f09947 */ /* 0x008fea000383ffff */
[----:B------:R-:W-:Y:S05]  /*fd10*/  BRA `(.L_x_5746) ;  /* 0xffffffe400c87947 */ /* 0x000fea000383ffff */
.L_x_5704:
[----:B-1----:R1:W2:Y:S02]  /*fd20*/  SYNCS.PHASECHK.TRANS64.TRYWAIT P1, [R2+URZ+0x34860], R17 ;  /* 0x03486011020075a7 */ /* 0x0022a4000802017f */
[----:B--2---:R-:W-:Y:S05]  /*fd30*/  @!P1 NANOSLEEP.SYNCS 0x989680 ;  /* 0x009896800000995d */ /* 0x004fea0003900000 */
[----:B------:R-:W2:Y:S02]  /*fd40*/  @!P1 SYNCS.PHASECHK.TRANS64 P1, [R2+URZ+0x34860], R17 ;  /* 0x03486011020095a7 */ /* 0x000ea4000802007f */
[----:B--2---:R-:W-:Y:S05]  /*fd50*/  @!P1 BRA `(.L_x_5704) ;  /* 0xfffffffc00f09947 */ /* 0x004fea000383ffff */
[----:B------:R-:W-:Y:S05]  /*fd60*/  BRA `(.L_x_5747) ;  /* 0xffffffe800607947 */ /* 0x000fea000383ffff */
.L_x_5710:
[----:B--2---:R2:W3:Y:S02]  /*fd70*/  SYNCS.PHASECHK.TRANS64.TRYWAIT P1, [R2+URZ+0x34840], R3 ;  /* 0x03484003020075a7 */ /* 0x0044e4000802017f */
[----:B---3--:R-:W-:Y:S05]  /*fd80*/  @!P1 NANOSLEEP.SYNCS 0x989680 ;  /* 0x009896800000995d */ /* 0x008fea0003900000 */
[----:B------:R-:W3:Y:S02]  /*fd90*/  @!P1 SYNCS.PHASECHK.TRANS64 P1, [R2+URZ+0x34840], R3 ;  /* 0x03484003020095a7 */ /* 0x000ee4000802007f */
[----:B---3--:R-:W-:Y:S05]  /*fda0*/  @!P1 BRA `(.L_x_5710) ;  /* 0xfffffffc00f09947 */ /* 0x008fea000383ffff */
[----:B------:R-:W-:Y:S05]  /*fdb0*/  BRA `(.L_x_5748) ;  /* 0xffffffec00747947 */ /* 0x000fea000383ffff */
.L_x_5713:
[----:B-1----:R1:W2:Y:S02]  /*fdc0*/  SYNCS.PHASECHK.TRANS64.TRYWAIT P1, [R2+URZ+0x34860], R10 ;  /* 0x0348600a020075a7 */ /* 0x0022a4000802017f */
[----:B--2---:R-:W-:Y:S05]  /*fdd0*/  @!P1 NANOSLEEP.SYNCS 0x989680 ;  /* 0x009896800000995d */ /* 0x004fea0003900000 */
[----:B------:R-:W2:Y:S02]  /*fde0*/  @!P1 SYNCS.PHASECHK.TRANS64 P1, [R2+URZ+0x34860], R10 ;  /* 0x0348600a020095a7 */ /* 0x000ea4000802007f */
[----:B--2---:R-:W-:Y:S05]  /*fdf0*/  @!P1 BRA `(.L_x_5713) ;  /* 0xfffffffc00f09947 */ /* 0x004fea000383ffff */
[----:B------:R-:W-:Y:S05]  /*fe00*/  BRA `(.L_x_5749) ;  /* 0xfffffff0000c7947 */ /* 0x000fea000383ffff */
.L_x_5719:
[----:B-1----:R1:W2:Y:S02]  /*fe10*/  SYNCS.PHASECHK.TRANS64.TRYWAIT P0, [R2+URZ+0x34860], R3 ;  /* 0x03486003020075a7 */ /* 0x0022a4000800017f */
[----:B--2---:R-:W-:Y:S05]  /*fe20*/  @!P0 NANOSLEEP.SYNCS 0x989680 ;  /* 0x009896800000895d */ /* 0x004fea0003900000 */
[----:B------:R-:W2:Y:S02]  /*fe30*/  @!P0 SYNCS.PHASECHK.TRANS64 P0, [R2+URZ+0x34860], R3 ;  /* 0x03486003020085a7 */ /* 0x000ea4000800007f */
[----:B--2---:R-:W-:Y:S05]  /*fe40*/  @!P0 BRA `(.L_x_5719) ;  /* 0xfffffffc00f08947 */ /* 0x004fea000383ffff */
[----:B------:R-:W-:Y:S05]  /*fe50*/  BRA `(.L_x_5750) ;  /* 0xfffffff000c87947 */ /* 0x000fea000383ffff */
.L_x_5724:
[----:B-1----:R1:W2:Y:S02]  /*fe60*/  SYNCS.PHASECHK.TRANS64.TRYWAIT P0, [R0+URZ+0x34820], R3 ;  /* 0x03482003000075a7 */ /* 0x0022a4000800017f */
[----:B--2---:R-:W-:Y:S05]  /*fe70*/  @!P0 NANOSLEEP.SYNCS 0x989680 ;  /* 0x009896800000895d */ /* 0x004fea0003900000 */
[----:B------:R-:W2:Y:S02]  /*fe80*/  @!P0 SYNCS.PHASECHK.TRANS64 P0, [R0+URZ+0x34820], R3 ;  /* 0x03482003000085a7 */ /* 0x000ea4000800007f */
[----:B--2---:R-:W-:Y:S05]  /*fe90*/  @!P0 BRA `(.L_x_5724) ;  /* 0xfffffffc00f08947 */ /* 0x004fea000383ffff */
[----:B------:R-:W-:Y:S05]  /*fea0*/  BRA `(.L_x_5751) ;  /* 0xfffffff400ac7947 */ /* 0x000fea000383ffff */
.L_x_5725:
        /* <DEDUP_REMOVED lines=11> */
.L_x_5753:
[----:B------:R-:W-:Y:S05]  /*ff60*/  BSYNC B0 ;  /* 0x0000000000007941 */ /* 0x000fea0003800000 */
.L_x_5752:
[----:B------:R-:W-:Y:S05]  /*ff70*/  BRA `(.L_x_5754) ;  /* 0xfffffff400947947 */ /* 0x000fea000383ffff */
.L_x_5728:
[----:B------:R-:W-:Y:S01]  /*ff80*/  BSSY B1, `(.L_x_5755) ;  /* 0x0000006000017945 */ /* 0x000fe20003800000 */
[----:B------:R-:W-:-:S07]  /*ff90*/  IMAD.MOV.U32 R15, RZ, RZ, -0x1 ;  /* 0xffffffffff0f7424 */ /* 0x000fce00078e00ff */
[----:B-12---:R-:W-:Y:S05]  /*ffa0*/  WARPSYNC.COLLECTIVE R15, `(.L_x_5756) ;  /* 0x000000000f0c7348 */ /* 0x006fea0003c00000 */
[----:B------:R-:W-:Y:S02]  /*ffb0*/  ELECT P6, UR62, PT ;  /* 0x00000000003e782f */ /* 0x000fe400038c0000 */
[----:B------:R-:W-:Y:S01]  /*ffc0*/  MOV R14, UR62 ;  /* 0x0000003e000e7c02 */ /* 0x000fe20008000f00 */
[----:B-12---:R-:W-:Y:S10]  /*ffd0*/  ENDCOLLECTIVE ;  /* 0x000000000000791b */ /* 0x006ff40003800000 */
.L_x_5756:
[----:B------:R-:W-:Y:S05]  /*ffe0*/  BSYNC B1 ;  /* 0x0000000000017941 */ /* 0x000fea0003800000 */
.L_x_5755:
[----:B------:R-:W-:Y:S05]  /*fff0*/  BRA `(.L_x_5757) ;  /* 0xfffffff4008c7947 */ /* 0x000fea000383ffff */
.L_x_5730:
[----:B-1----:R1:W2:Y:S02]  /*10000*/  SYNCS.PHASECHK.TRANS64.TRYWAIT P0, [R6+URZ], R5 ;  /* 0x00000005060075a7 */ /* 0x0022a4000800017f */
[----:B--2---:R-:W-:Y:S05]  /*10010*/  @!P0 NANOSLEEP.SYNCS 0x989680 ;  /* 0x009896800000895d */ /* 0x004fea0003900000 */
[----:B------:R-:W2:Y:S02]  /*10020*/  @!P0 SYNCS.PHASECHK.TRANS64 P0, [R6+URZ], R5 ;  /* 0x00000005060085a7 */ /* 0x000ea4000800007f */
[----:B--2---:R-:W-:Y:S05]  /*10030*/  @!P0 BRA `(.L_x_5730) ;  /* 0xfffffffc00f08947 */ /* 0x004fea000383ffff */
[----:B------:R-:W-:Y:S05]  /*10040*/  BRA `(.L_x_5758) ;  /* 0xfffffff400c07947 */ /* 0x000fea000383ffff */
.L_x_5731:
[----:B--2---:R2:W3:Y:S02]  /*10050*/  SYNCS.PHASECHK.TRANS64.TRYWAIT P0, [R3+URZ], R2 ;  /* 0x00000002030075a7 */ /* 0x0044e4000800017f */
[----:B---3--:R-:W-:Y:S05]  /*10060*/  @!P0 NANOSLEEP.SYNCS 0x989680 ;  /* 0x009896800000895d */ /* 0x008fea0003900000 */
[----:B------:R-:W3:Y:S02]  /*10070*/  @!P0 SYNCS.PHASECHK.TRANS64 P0, [R3+URZ], R2 ;  /* 0x00000002030085a7 */ /* 0x000ee4000800007f */
[----:B---3--:R-:W-:Y:S05]  /*10080*/  @!P0 BRA `(.L_x_5731) ;  /* 0xfffffffc00f08947 */ /* 0x008fea000383ffff */
[----:B------:R-:W-:Y:S05]  /*10090*/  BRA `(.L_x_5759) ;  /* 0xfffffff400b47947 */ /* 0x000fea000383ffff */
.L_x_5733:
[----:B--2---:R2:W3:Y:S02]  /*100a0*/  SYNCS.PHASECHK.TRANS64.TRYWAIT P0, [R16+URZ], R5 ;  /* 0x00000005100075a7 */ /* 0x0044e4000800017f */
[----:B---3--:R-:W-:Y:S05]  /*100b0*/  @!P0 NANOSLEEP.SYNCS 0x989680 ;  /* 0x009896800000895d */ /* 0x008fea0003900000 */
[----:B------:R-:W3:Y:S02]  /*100c0*/  @!P0 SYNCS.PHASECHK.TRANS64 P0, [R16+URZ], R5 ;  /* 0x00000005100085a7 */ /* 0x000ee4000800007f */
[----:B---3--:R-:W-:Y:S05]  /*100d0*/  @!P0 BRA `(.L_x_5733) ;  /* 0xfffffffc00f08947 */ /* 0x008fea000383ffff */
[----:B------:R-:W-:Y:S05]  /*100e0*/  BRA `(.L_x_5760) ;  /* 0xfffffff400b87947 */ /* 0x000fea000383ffff */
.L_x_5761:
        /* <DEDUP_REMOVED lines=9> */
.L_x_12770:


//--------------------- .text._ZN7cutlass13device_kernelIN5flash11enable_sm90INS1_16FlashAttnFwdSm90INS1_25CollectiveMainloopFwdSm90ILi2EN4cute5tupleIJNS5_1CILi1EEES8_S8_EEENS6_IJNS7_ILi128EEENS7_ILi176EEESA_EEELi128ENS_10bfloat16_tEfNS_4arch4Sm90ELb0ELb0ELb0ELb1ELb0ELb0ELb0ELb1ELb1ELb0ELb0ELb0EEENS1_21CollectiveEpilogueFwdINS6_IJSA_SA_SB_EEES9_SD_SF_Li256ELb1ELb0ELb0ELb0EEENS1_36VarlenDynamicPersistentTileSchedulerILi128ELi176ELi256ELi32ELb0ELb0ELb1ELb0ELb1ELb1EEEEEEEEEvNT_6ParamsE --------------------------
	.section	.text._ZN7cutlass13device_kernelIN5flash11enable_sm90INS1_16FlashAttnFwdSm90INS1_25CollectiveMainloopFwdSm90ILi2EN4cute5tupleIJNS5_1CILi1EEES8_S8_EEENS6_IJNS7_ILi128EEENS7_ILi176EEESA_EEELi128ENS_10bfloat16_tEfNS_4arch4Sm90ELb0ELb0ELb0ELb1ELb0ELb0ELb0ELb1ELb1ELb0ELb0ELb0EEENS1_21CollectiveEpilogueFwdINS6_IJSA_SA_SB_EEES9_SD_SF_Li256ELb1ELb0ELb0ELb0EEENS1_36VarlenDynamicPersistentTileSchedulerILi128ELi176ELi256ELi32ELb0ELb0ELb1ELb0ELb1ELb1EEEEEEEEEvNT_6ParamsE,"ax",@progbits
	.align	128
.text._ZN7cutlass13device_kernelIN5flash11enable_sm90INS1_16FlashAttnFwdSm90INS1_25CollectiveMainloopFwdSm90ILi2EN4cute5tupleIJNS5_1CILi1EEES8_S8_EEENS6_IJNS7_ILi128EEENS7_ILi176EEESA_EEELi128ENS_10bfloat16_tEfNS_4arch4Sm90ELb0ELb0ELb0ELb1ELb0ELb0ELb0ELb1ELb1ELb0ELb0ELb0EEENS1_21CollectiveEpilogueFwdINS6_IJSA_SA_SB_EEES9_SD_SF_Li256ELb1ELb0ELb0ELb0EEENS1_36VarlenDynamicPersistentTileSchedulerILi128ELi176ELi256ELi32ELb0ELb0ELb1ELb0ELb1ELb1EEEEEEEEEvNT_6ParamsE:
        .type           _ZN7cutlass13device_kernelIN5flash11enable_sm90INS1_16FlashAttnFwdSm90INS1_25CollectiveMainloopFwdSm90ILi2EN4cute5tupleIJNS5_1CILi1EEES8_S8_EEENS6_IJNS7_ILi128EEENS7_ILi176EEESA_EEELi128ENS_10bfloat16_tEfNS_4arch4Sm90ELb0ELb0ELb0ELb1ELb0ELb0ELb0ELb1ELb1ELb0ELb0ELb0EEENS1_21CollectiveEpilogueFwdINS6_IJSA_SA_SB_EEES9_SD_SF_Li256ELb1ELb0ELb0ELb0EEENS1_36VarlenDynamicPersistentTileSchedulerILi128ELi176ELi256ELi32ELb0ELb0ELb1ELb0ELb1ELb1EEEEEEEEEvNT_6ParamsE,@function
        .size           _ZN7cutlass13device_kernelIN5flash11enable_sm90INS1_16FlashAttnFwdSm90INS1_25CollectiveMainloopFwdSm90ILi2EN4cute5tupleIJNS5_1CILi1EEES8_S8_EEENS6_IJNS7_ILi128EEENS7_ILi176EEESA_EEELi128ENS_10bfloat16_tEfNS_4arch4Sm90ELb0ELb0ELb0ELb1ELb0ELb0ELb0ELb1ELb1ELb0ELb0ELb0EEENS1_21CollectiveEpilogueFwdINS6_IJSA_SA_SB_EEES9_SD_SF_Li256ELb1ELb0ELb0ELb0EEENS1_36VarlenDynamicPersistentTileSchedulerILi128ELi176ELi256ELi32ELb0ELb0ELb1ELb0ELb1ELb1EEEEEEEEEvNT_6ParamsE,(.L_x_12771 - _ZN7cutlass13device_kernelIN5flash11enable_sm90INS1_16FlashAttnFwdSm90INS1_25CollectiveMainloopFwdSm90ILi2EN4cute5tupleIJNS5_1CILi1EEES8_S8_EEENS6_IJNS7_ILi128EEENS7_ILi176EEESA_EEELi128ENS_10bfloat16_tEfNS_4arch4Sm90ELb0ELb0ELb0ELb1ELb0ELb0ELb0ELb1ELb1ELb0ELb0ELb0EEENS1_21CollectiveEpilogueFwdINS6_IJSA_SA_SB_EEES9_SD_SF_Li256ELb1ELb0ELb0ELb0EEENS1_36VarlenDynamicPersistentTileSchedulerILi128ELi176ELi256ELi32ELb0ELb0ELb1ELb0ELb1ELb1EEEEEEEEEvNT_6ParamsE)
        .other          _ZN7cutlass13device_kernelIN5flash11enable_sm90INS1_16FlashAttnFwdSm90INS1_25CollectiveMainloopFwdSm90ILi2EN4cute5tupleIJNS5_1CILi1EEES8_S8_EEENS6_IJNS7_ILi128EEENS7_ILi176EEESA_EEELi128ENS_10bfloat16_tEfNS_4arch4Sm90ELb0ELb0ELb0ELb1ELb0ELb0ELb0ELb1ELb1ELb0ELb0ELb0EEENS1_21CollectiveEpilogueFwdINS6_IJSA_SA_SB_EEES9_SD_SF_Li256ELb1ELb0ELb0ELb0EEENS1_36VarlenDynamicPersistentTileSchedulerILi128ELi176ELi256ELi32ELb0ELb0ELb1ELb0ELb1ELb1EEEEEEEEEvNT_6ParamsE,@"STO_CUDA_ENTRY STV_DEFAULT"
_ZN7cutlass13device_kernelIN5flash11enable_sm90INS1_16FlashAttnFwdSm90INS1_25CollectiveMainloopFwdSm90ILi2EN4cute5tupleIJNS5_1CILi1EEES8_S8_EEENS6_IJNS7_ILi128EEENS7_ILi176EEESA_EEELi128ENS_10bfloat16_tEfNS_4arch4Sm90ELb0ELb0ELb0ELb1ELb0ELb0ELb0ELb1ELb1ELb0ELb0ELb0EEENS1_21CollectiveEpilogueFwdINS6_IJSA_SA_SB_EEES9_SD_SF_Li256ELb1ELb0ELb0ELb0EEENS1_36VarlenDynamicPersistentTileSchedulerILi128ELi176ELi256ELi32ELb0ELb0ELb1ELb0ELb1ELb1EEEEEEEEEvNT_6ParamsE:
        /* <DEDUP_REMOVED lines=20> */
.L_x_5763:
[----:B------:R-:W-:Y:S05]  /*0140*/  BSYNC B0 ;  /* 0x0000000000007941 */ /* 0x000fea0003800000 */
.L_x_5762:
[----:B------:R-:W-:Y:S01]  /*0150*/  VOTEU.ANY UP0, P0 ;  /* 0x00000000003f7886 */ /* 0x000fe20000000100 */
[----:B------:R-:W0:Y:S01]  /*0160*/  SHFL.IDX PT, R2, R0, RZ, 0x1f ;  /* 0x00001fff00027589 */ /* 0x000e2200000e0000 */
[----:B------:R-:W-:Y:S01]  /*0170*/  UMOV UR4, 0x1 ;  /* 0x0000000100047882 */ /* 0x000fe20000000000 */
[----:B------:R-:W-:Y:S01]  /*0180*/  UMOV UR7, 0x100 ;  /* 0x0000010000077882 */ /* 0x000fe20000000000 */
[----:B------:R-:W-:Y:S01]  /*0190*/  SHF.R.U32.HI R3, RZ, 0x7, R3 ;  /* 0x00000007ff037819 */ /* 0x000fe20000011603 */
[----:B------:R-:W1:Y:S01]  /*01a0*/  @UP0 S2UR UR8, SR_CgaCtaId ;  /* 0x00000000000809c3 */ /* 0x000e620000008800 */
[----:B------:R-:W-:Y:S01]  /*01b0*/  @UP0 UMOV UR6, 0x400 ;  /* 0x0000040000060882 */ /* 0x000fe20000000000 */
[----:B------:R-:W-:-:S04]  /*01c0*/  @UP0 UIADD3 UR4, -UR4, 0x100000, URZ ;  /* 0x0010000004040890 */ /* 0x000fc8000fffe13f */
[----:B------:R-:W-:Y:S02]  /*01d0*/  @UP0 USHF.L.U32 UR5, UR4, 0xb, URZ ;  /* 0x0000000b04050899 */ /* 0x000fe4000800063f */
[----:B------:R-:W-:Y:S01]  /*01e0*/  @UP0 USHF.L.U32 UR4, UR4, 0x1, URZ ;  /* 0x0000000104040899 */ /* 0x000fe2000800063f */
[----:B------:R-:W-:Y:S01]  /*01f0*/  VOTEU.ANY UP1, P0 ;  /* 0x00000000003f7886 */ /* 0x000fe20000020100 */
[----:B0-----:R-:W-:Y:S02]  /*0200*/  ISETP.NE.AND P1, PT, R2, RZ, PT ;  /* 0x000000ff0200720c */ /* 0x001fe40003f25270 */
[----:B------:R0:W2:Y:S01]  /*0210*/  SHFL.IDX PT, R2, R3, RZ, 0x1f ;  /* 0x00001fff03027589 */ /* 0x0000a200000e0000 */
[----:B-1----:R-:W-:Y:S02]  /*0220*/  @UP0 ULEA UR8, UR8, UR6, 0x18 ;  /* 0x0000000608080291 */ /* 0x002fe4000f8ec03f */
[----:B------:R-:W-:-:S04]  /*0230*/  @UP0 UIADD3 UR6, -UR7, 0x100000, URZ ;  /* 0x0010000007060890 */ /* 0x000fc8000fffe13f */
[----:B------:R-:W-:Y:S02]  /*0240*/  @UP0 USHF.L.U32 UR7, UR6, 0xb, URZ ;  /* 0x0000000b06070899 */ /* 0x000fe4000800063f */
[----:B------:R-:W-:Y:S01]  /*0250*/  @UP0 USHF.L.U32 UR6, UR6, 0x1, URZ ;  /* 0x0000000106060899 */ /* 0x000fe2000800063f */
[----:B------:R-:W-:Y:S01]  /*0260*/  VOTEU.ANY UP0, P0 ;  /* 0x00000000003f7886 */ /* 0x000fe20000000100 */
[----:B------:R-:W1:Y:S04]  /*0270*/  FENCE.VIEW.ASYNC.S ;  /* 0x00000000000073c6 */ /* 0x000e680000000000 */
[----:B-1----:R0:W1:Y:S06]  /*0280*/  @UP0 SYNCS.EXCH.64 URZ, [UR8+0x34800], UR4 ;  /* 0x03480004083f05b2 */ /* 0x00206c0008000100 */
[----:B------:R0:W3:Y:S02]  /*0290*/  @UP1 SYNCS.EXCH.64 URZ, [UR8+0x34820], UR6 ;  /* 0x03482006083f15b2 */ /* 0x0000e40008000100 */
[----:B0-----:R-:W-:Y:S05]  /*02a0*/  @P1 BRA `(.L_x_5764) ;  /* 0x0000000000481947 */ /* 0x001fea0003800000 */
[----:B------:R-:W0:Y:S01]  /*02b0*/  S2UR UR5, SR_CgaCtaId ;  /* 0x00000000000579c3 */ /* 0x000e220000008800 */
        /* <DEDUP_REMOVED lines=15> */
[----:B------:R0:W0:Y:S01]  /*03b0*/  SYNCS.EXCH.64 URZ, [UR8+0x34848], UR4 ;  /* 0x03484804083f75b2 */ /* 0x0000220008000100 */
[----:B------:R-:W-:Y:S01]  /*03c0*/  NOP ;  /* 0x0000000000007918 */ /* 0x000fe20000000000 */
.L_x_5764:
[----:B------:R-:W5:Y:S01]  /*03d0*/  SHFL.IDX PT, R3, R0, RZ, 0x1f ;  /* 0x00001fff00037589 */ /* 0x000f6200000e0000 */
[----:B------:R-:W-:Y:S01]  /*03e0*/  NOP ;  /* 0x0000000000007918 */ /* 0x000fe20000000000 */
[----:B-----5:R-:W-:-:S13]  /*03f0*/  ISETP.NE.AND P0, PT, R3, RZ, PT ;  /* 0x000000ff0300720c */ /* 0x020fda0003f05270 */
        /* <DEDUP_REMOVED lines=17> */
[----:B------:R0:W0:Y:S01]  /*0510*/  SYNCS.EXCH.64 URZ, [UR8+0x34868], UR6 ;  /* 0x03486806083f75b2 */ /* 0x0000220008000100 */
[----:B------:R-:W-:Y:S01]  /*0520*/  NOP ;  /* 0x0000000000007918 */ /* 0x000fe20000000000 */
.L_x_5765:
[----:B------:R-:W5:Y:S01]  /*0530*/  SHFL.IDX PT, R3, R0, RZ, 0x1f ;  /* 0x00001fff00037589 */ /* 0x000f6200000e0000 */
[----:B------:R-:W-:Y:S01]  /*0540*/  NOP ;  /* 0x0000000000007918 */ /* 0x000fe20000000000 */
[----:B-----5:R-:W-:-:S13]  /*0550*/  ISETP.NE.AND P0, PT, R3, RZ, PT ;  /* 0x000000ff0300720c */ /* 0x020fda0003f05270 */
        /* <DEDUP_REMOVED lines=13> */
[----:B------:R0:W0:Y:S01]  /*0630*/  SYNCS.EXCH.64 URZ, [UR6+0x34888], UR4 ;  /* 0x03488804063f75b2 */ /* 0x0000220008000100 */
[----:B------:R-:W-:Y:S01]  /*0640*/  NOP ;  /* 0x0000000000007918 */ /* 0x000fe20000000000 */
.L_x_5766:
        /* <DEDUP_REMOVED lines=22> */
.L_x_5767:
        /* <DEDUP_REMOVED lines=22> */
.L_x_5768:
[----:B--2---:R-:W-:Y:S01]  /*0910*/  ISETP.NE.AND P0, PT, R2, RZ, PT ;  /* 0x000000ff0200720c */ /* 0x004fe20003f05270 */
[----:B------:R-:W-:Y:S01]  /*0920*/  IMAD.MOV.U32 R2, RZ, RZ, 0x1 ;  /* 0x00000001ff027424 */ /* 0x000fe200078e00ff */
[----:B------:R-:W-:Y:S01]  /*0930*/  NOP ;  /* 0x0000000000007918 */ /* 0x000fe20000000000 */
[----:B------:R-:W-:-:S03]  /*0940*/  ULDC.64 UR60, c[0x0][0x208] ;  /* 0x00008200003c7ab9 */ /* 0x000fc60000000a00 */
[----:B------:R-:W-:-:S05]  /*0950*/  SEL R2, R2, 0x2, !P0 ;  /* 0x0000000202027807 */ /* 0x000fca0004000000 */
[----:B------:R2:W-:Y:S01]  /*0960*/  STL [R1+0x30], R2 ;  /* 0x0000300201007387 */ /* 0x0005e20000100800 */
[----:B01-34-:R-:W-:Y:S06]  /*0970*/  BAR.SYNC.DEFER_BLOCKING 0x0 ;  /* 0x0000000000007b1d */ /* 0x01bfec0000010000 */
[----:B------:R-:W-:Y:S05]  /*0980*/  @!P0 BRA `(.L_x_5769) ;  /* 0x000000d000688947 */ /* 0x000fea0003800000 */
.L_x_5770:
[----:B------:R-:W-:-:S08]  /*0990*/  NOP ;  /* 0x0000000000007918 */ /* 0x000fd00000000000 */
[----:B------:R-:W0:Y:S02]  /*09a0*/  USETMAXREG.TRY_ALLOC.CTAPOOL UP0, 0xf0 ;  /* 0x000000f0000079c8 */ /* 0x000e240008000600 */
[----:B0-----:R-:W-:-:S13]  /*09b0*/  PLOP3.LUT P0, PT, PT, PT, UP0, 0x80, 0x0 ;  /* 0x000000000000781c */ /* 0x001fda0003f0f008 */
[----:B------:R-:W-:Y:S05]  /*09c0*/  @!P0 BRA `(.L_x_5770) ;  /* 0xfffffffc00f08947 */ /* 0x000fea000383ffff */
[----:B--2---:R-:W0:Y:S01]  /*09d0*/  S2R R2, SR_TID.X ;  /* 0x0000000000027919 */ /* 0x004e220000002100 */
[----:B------:R-:W1:Y:S01]  /*09e0*/  S2UR UR5, SR_CgaCtaId ;  /* 0x00000000000579c3 */ /* 0x000e620000008800 */
[----:B------:R-:W-:-:S07]  /*09f0*/  UMOV UR4, 0x400 ;  /* 0x0000040000047882 */ /* 0x000fce0000000000 */
[----:B------:R-:W-:Y:S06]  /*0a00*/  BAR.ARV 0x8, 0x120 ;  /* 0x0204800000007b1d */ /* 0x000fec0000002000 */
[----:B-1----:R-:W-:Y:S01]  /*0a10*/  ULEA UR4, UR5, UR4, 0x18 ;  /* 0x0000000405047291 */ /* 0x002fe2000f8ec03f */
[----:B0-----:R-:W-:-:S04]  /*0a20*/  LOP3.LUT R0, R2, 0xffffff80, RZ, 0xc0, !PT ;  /* 0xffffff8002007812 */ /* 0x001fc800078ec0ff */
[----:B------:R-:W-:-:S13]  /*0a30*/  ISETP.NE.AND P0, PT, R0, 0x80, PT ;  /* 0x000000800000780c */ /* 0x000fda0003f05270 */
[----:B------:R-:W-:Y:S08]  /*0a40*/  @!P0 BAR.ARV 0x9, 0x100 ;  /* 0x0244000000008b1d */ /* 0x000ff00000002000 */
[----:B------:R-:W-:Y:S06]  /*0a50*/  BAR.SYNC.DEFER_BLOCKING 0x5, 0x120 ;  /* 0x0144800000007b1d */ /* 0x000fec0000010000 */
[----:B------:R-:W0:Y:S01]  /*0a60*/  LDS.128 R48, [UR4+0x348d0] ;  /* 0x0348d004ff307984 */ /* 0x000e220008000c00 */
[----:B------:R-:W-:Y:S01]  /*0a70*/  ULDC UR4, c[0x0][0xc14] ;  /* 0x0003050000047ab9 */ /* 0x000fe20000000800 */
[----:B------:R-:W-:Y:S06]  /*0a80*/  BAR.ARV 0x4, 0x120 ;  /* 0x0104800000007b1d */ /* 0x000fec0000002000 */
[----:B0-----:R-:W-:-:S13]  /*0a90*/  ISETP.GE.AND P0, PT, R51, UR4, PT ;  /* 0x0000000433007c0c */ /* 0x001fda000bf06270 */
[----:B------:R-:W-:Y:S05]  /*0aa0*/  @P0 EXIT ;  /* 0x000000000000094d */ /* 0x000fea0003800000 */
[----:B------:R-:W2:Y:S01]  /*0ab0*/  LDL.LU R10, [R1+0x30] ;  /* 0x00003000010a7983 */ /* 0x000ea20000300800 */
[----:B------:R-:W-:-:S05]  /*0ac0*/  VIADD R230, R2, 0xffffff80 ;  /* 0xffffff8002e67836 */ /* 0x000fca0000000000 */
        /* <DEDUP_REMOVED lines=13> */
[CC--:B------:R-:W-:Y:S01]  /*0ba0*/  LEA.HI R0, R3.reuse, R230.reuse, RZ, 0x4 ;  /* 0x000000e603007211 */ /* 0x0c0fe200078f20ff */
[----:B------:R-:W-:Y:S01]  /*0bb0*/  IMAD.IADD R11, R8, 0x1, -R11 ;  /* 0x00000001080b7824 */ /* 0x000fe200078e0a0b */
[-C--:B------:R-:W-:Y:S02]  /*0bc0*/  LEA.HI R2, R3, R230.reuse, RZ, 0x5 ;  /* 0x000000e603027211 */ /* 0x080fe400078f28ff */
[----:B------:R-:W-:Y:S02]  /*0bd0*/  SHF.R.S32.HI R4, RZ, 0x5, R4 ;  /* 0x00000005ff047819 */ /* 0x000fe40000011404 */
[----:B------:R-:W-:Y:S02]  /*0be0*/  LOP3.LUT R5, R5, 0x3fffffe, RZ, 0xc0, !PT ;  /* 0x03fffffe05057812 */ /* 0x000fe400078ec0ff */
[----:B------:R-:W-:Y:S01]  /*0bf0*/  SHF.R.S32.HI R9, RZ, 0x4, R0 ;  /* 0x00000004ff097819 */ /* 0x000fe20000011400 */
[----:B------:R-:W-:Y:S01]  /*0c00*/  IMAD.SHL.U32 R2, R2, 0x20, RZ ;  /* 0x0000002002027824 */ /* 0x000fe200078e00ff */
[----:B------:R-:W-:Y:S01]  /*0c10*/  LOP3.LUT R7, R0, 0x3fffff0, RZ, 0xc0, !PT ;  /* 0x03fffff000077812 */ /* 0x000fe200078ec0ff */
[----:B------:R-:W-:Y:S01]  /*0c20*/  IMAD R4, R4, 0x10, R11 ;  /* 0x0000001004047824 */ /* 0x000fe200078e020b */
[----:B------:R-:W-:Y:S01]  /*0c30*/  LEA.HI R0, R0, R9, RZ, 0x1 ;  /* 0x0000000900007211 */ /* 0x000fe200078f08ff */
[----:B------:R-:W-:Y:S01]  /*0c40*/  IMAD.IADD R5, R226, 0x1, -R5 ;  /* 0x00000001e2057824 */ /* 0x000fe200078e0a05 */
[----:B------:R-:W-:Y:S01]  /*0c50*/  LEA.HI R3, R3, R230, RZ, 0x3 ;  /* 0x000000e603037211 */ /* 0x000fe200078f18ff */
[----:B------:R-:W-:Y:S01]  /*0c60*/  IMAD.IADD R7, R230, 0x1, -R7 ;  /* 0x00000001e6077824 */ /* 0x000fe200078e0a07 */
[----:B------:R-:W-:Y:S01]  /*0c70*/  LOP3.LUT R2, R2, 0xfffffc00, RZ, 0xc0, !PT ;  /* 0xfffffc0002027812 */ /* 0x000fe200078ec0ff */
[----:B------:R-:W-:Y:S01]  /*0c80*/  IMAD R228, R5, 0x40, R4 ;  /* 0x0000004005e47824 */ /* 0x000fe200078e0204 */
[----:B------:R-:W-:-:S02]  /*0c90*/  LOP3.LUT R0, R0, 0x1ffffffe, RZ, 0xc0, !PT ;  /* 0x1ffffffe00007812 */ /* 0x000fc400078ec0ff */
[----:B------:R-:W-:Y:S02]  /*0ca0*/  LOP3.LUT R6, R6, 0x7ffffffc, RZ, 0xc0, !PT ;  /* 0x7ffffffc06067812 */ /* 0x000fe400078ec0ff */
[----:B------:R-:W-:Y:S01]  /*0cb0*/  LOP3.LUT R5, R3, 0x1ffffff8, RZ, 0xc0, !PT ;  /* 0x1ffffff803057812 */ /* 0x000fe200078ec0ff */
[----:B------:R-:W-:Y:S02]  /*0cc0*/  IMAD R7, R7, 0x40, R2 ;  /* 0x0000004007077824 */ /* 0x000fe400078e0202 */
[----:B------:R-:W-:Y:S02]  /*0cd0*/  IMAD.IADD R0, R9, 0x1, -R0 ;  /* 0x0000000109007824 */ /* 0x000fe400078e0a00 */
[----:B------:R-:W-:Y:S02]  /*0ce0*/  IMAD.MOV.U32 R227, RZ, RZ, -0x2 ;  /* 0xfffffffeffe37424 */ /* 0x000fe400078e00ff */
[----:B------:R-:W-:Y:S02]  /*0cf0*/  IMAD.IADD R6, R225, 0x1, -R6 ;  /* 0x00000001e1067824 */ /* 0x000fe400078e0a06 */
[----:B------:R-:W-:Y:S01]  /*0d00*/  IMAD.IADD R5, R230, 0x1, -R5 ;  /* 0x00000001e6057824 */ /* 0x000fe200078e0a05 */
[----:B------:R-:W-:Y:S01]  /*0d10*/  SHF.R.S32.HI R18, RZ, 0x3, R3 ;  /* 0x00000003ff127819 */ /* 0x000fe20000011403 */
[----:B------:R-:W-:-:S02]  /*0d20*/  IMAD R229, R0, 0x8, R7 ;  /* 0x0000000800e57824 */ /* 0x000fc400078e0207 */
[----:B------:R-:W-:Y:S02]  /*0d30*/  IMAD R227, R6, R227, 0xb0 ;  /* 0x000000b006e37424 */ /* 0x000fe400078e02e3 */
[----:B------:R-:W-:Y:S02]  /*0d40*/  IMAD.MOV.U32 R224, RZ, RZ, RZ ;  /* 0x000000ffffe07224 */ /* 0x000fe400078e00ff */
[----:B------:R-:W-:Y:S02]  /*0d50*/  IMAD.MOV.U32 R16, RZ, RZ, RZ ;  /* 0x000000ffff107224 */ /* 0x000fe400078e00ff */
[----:B------:R-:W-:Y:S02]  /*0d60*/  IMAD.MOV.U32 R2, RZ, RZ, RZ ;  /* 0x000000ffff027224 */ /* 0x000fe400078e00ff */
[----:B------:R-:W-:Y:S01]  /*0d70*/  IMAD.SHL.U32 R17, R5, 0x8, RZ ;  /* 0x0000000805117824 */ /* 0x000fe200078e00ff */
[----:B--2---:R-:W-:-:S07]  /*0d80*/  LOP3.LUT R23, R10, 0x1, RZ, 0xfc, !PT ;  /* 0x000000010a177812 */ /* 0x004fce00078efcff */
.L_x_5813:
[----:B0-----:R-:W0:Y:S01]  /*0d90*/  LDC.64 R220, c[0x0][0xc60] ;  /* 0x00031800ffdc7b82 */ /* 0x001e220000000a00 */
[----:B------:R-:W-:Y:S01]  /*0da0*/  ULDC.64 UR4, c[0x0][0xa28] ;  /* 0x00028a0000047ab9 */ /* 0x000fe20000000a00 */
[----:B------:R-:W-:Y:S01]  /*0db0*/  IMAD.MOV.U32 R3, RZ, RZ, RZ ;  /* 0x000000ffff037224 */ /* 0x000fe200078e00ff */
[----:B------:R-:W-:Y:S01]  /*0dc0*/  ULDC.64 UR6, c[0x0][0xa20] ;  /* 0x0002880000067ab9 */ /* 0x000fe20000000a00 */
[----:B0-----:R-:W-:-:S06]  /*0dd0*/  IMAD.WIDE R220, R51, 0x4, R220 ;  /* 0x0000000433dc7825 */ /* 0x001fcc00078e02dc */
[----:B--2---:R-:W2:Y:S01]  /*0de0*/  LDG.E R220, desc[UR60][R220.64] ;  /* 0x0000003cdcdc7981 */ /* 0x004ea2000c1e1900 */
[----:B------:R-:W-:-:S04]  /*0df0*/  ISETP.NE.U32.AND P0, PT, RZ, UR4, PT ;  /* 0x00000004ff007c0c */ /* 0x000fc8000bf05070 */
[----:B------:R-:W-:Y:S02]  /*0e00*/  ISETP.NE.AND.EX P0, PT, RZ, UR5, PT, P0 ;  /* 0x00000005ff007c0c */ /* 0x000fe4000bf05300 */
[----:B--2---:R-:W-:-:S11]  /*0e10*/  SHF.R.S32.HI R223, RZ, 0x1f, R220 ;  /* 0x0000001fffdf7819 */ /* 0x004fd600000114dc */
[----:B---3-5:R-:W-:-:S04]  /*0e20*/  @P0 LEA R4, P1, R220, UR4, 0x2 ;  /* 0x00000004dc040c11 */ /* 0x028fc8000f8210ff */
        /* <DEDUP_REMOVED lines=25> */
.L_x_5771:
[----:B-----5:R-:W-:Y:S01]  /*0fc0*/  IMAD.IADD R80, R80, 0x1, -R3 ;  /* 0x0000000150507824 */ /* 0x020fe200078e0a03 */
[----:B------:R-:W-:Y:S01]  /*0fd0*/  PLOP3.LUT P0, PT, PT, PT, PT, 0x80, 0x0 ;  /* 0x000000000000781c */ /* 0x000fe20003f0f070 */
[----:B------:R-:W-:Y:S01]  /*0fe0*/  IMAD.MOV.U32 R222, RZ, RZ, R49 ;  /* 0x000000ffffde7224 */ /* 0x000fe200078e0031 */
[----:B------:R-:W-:Y:S01]  /*0ff0*/  CS2R R30, SRZ ;  /* 0x00000000001e7805 */ /* 0x000fe2000001ff00 */
[C---:B------:R-:W-:Y:S01]  /*1000*/  VIADD R0, R80.reuse, 0xaf ;  /* 0x000000af50007836 */ /* 0x040fe20000000000 */
[----:B------:R-:W-:Y:S01]  /*1010*/  ISETP.GE.AND P1, PT, R80, 0x1, PT ;  /* 0x000000015000780c */ /* 0x000fe20003f26270 */
[----:B------:R-:W-:Y:S01]  /*1020*/  IMAD.MOV.U32 R221, RZ, RZ, R50 ;  /* 0x000000ffffdd7224 */ /* 0x000fe200078e0032 */
[----:B------:R-:W-:Y:S01]  /*1030*/  CS2R R32, SRZ ;  /* 0x0000000000207805 */ /* 0x000fe2000001ff00 */
[----:B------:R-:W-:Y:S01]  /*1040*/  IMAD.HI R0, R0, 0x2e8ba2e9, RZ ;  /* 0x2e8ba2e900007827 */ /* 0x000fe200078e02ff */
[----:B------:R-:W-:Y:S02]  /*1050*/  CS2R R34, SRZ ;  /* 0x0000000000227805 */ /* 0x000fe4000001ff00 */
[----:B------:R-:W-:-:S02]  /*1060*/  CS2R R36, SRZ ;  /* 0x0000000000247805 */ /* 0x000fc4000001ff00 */
[----:B------:R-:W-:Y:S01]  /*1070*/  CS2R R38, SRZ ;  /* 0x0000000000267805 */ /* 0x000fe2000001ff00 */
[----:B------:R-:W-:Y:S01]  /*1080*/  IMAD.MOV.U32 R87, RZ, RZ, RZ ;  /* 0x000000ffff577224 */ /* 0x000fe200078e00ff */
[----:B------:R-:W-:Y:S02]  /*1090*/  SHF.R.U32.HI R3, RZ, 0x1f, R0 ;  /* 0x0000001fff037819 */ /* 0x000fe40000011600 */
[----:B------:R-:W-:Y:S02]  /*10a0*/  CS2R R40, SRZ ;  /* 0x0000000000287805 */ /* 0x000fe4000001ff00 */
[----:B------:R-:W-:Y:S02]  /*10b0*/  CS2R R42, SRZ ;  /* 0x00000000002a7805 */ /* 0x000fe4000001ff00 */
[----:B------:R-:W-:Y:S02]  /*10c0*/  CS2R R44, SRZ ;  /* 0x00000000002c7805 */ /* 0x000fe4000001ff00 */
[----:B------:R-:W-:Y:S01]  /*10d0*/  LEA.HI.SX32 R120, R0, R3, 0x1b ;  /* 0x0000000300787211 */ /* 0x000fe200078fdaff */
        /* <DEDUP_REMOVED lines=24> */
[----:B------:R-:W-:Y:S01]  /*1260*/  IMAD.MOV.U32 R8, RZ, RZ, RZ ;  /* 0x000000ffff087224 */ /* 0x000fe200078e00ff */
[----:B------:R-:W-:Y:S01]  /*1270*/  CS2R R106, SRZ ;  /* 0x00000000006a7805 */ /* 0x000fe2000001ff00 */
[----:B------:R-:W-:Y:S01]  /*1280*/  IMAD.MOV.U32 R10, RZ, RZ, RZ ;  /* 0x000000ffff0a7224 */ /* 0x000fe200078e00ff */
[----:B------:R-:W-:Y:S06]  /*1290*/  @!P1 BRA `(.L_x_5772) ;  /* 0x000000a800a89947 */ /* 0x000fec0003800000 */
[----:B------:R-:W1:Y:S01]  /*12a0*/  SHFL.IDX PT, R0, R226, RZ, 0x1f ;  /* 0x00001fffe2007589 */ /* 0x000e6200000e0000 */
[----:B------:R-:W2:Y:S01]  /*12b0*/  S2UR UR6, SR_CgaCtaId ;  /* 0x00000000000679c3 */ /* 0x000ea20000008800 */
[----:B------:R-:W-:Y:S01]  /*12c0*/  UMOV UR5, 0x400 ;  /* 0x0000040000057882 */ /* 0x000fe20000000000 */
[----:B-1----:R-:W-:Y:S01]  /*12d0*/  R2UR UR7, R0 ;  /* 0x00000000000772ca */ /* 0x002fe200000e0000 */
[----:B--2---:R-:W-:-:S04]  /*12e0*/  ULEA UR5, UR6, UR5, 0x18 ;  /* 0x0000000506057291 */ /* 0x004fc8000f8ec03f */
[----:B------:R-:W-:-:S04]  /*12f0*/  UIADD3 UR5, UR5, 0x16400, URZ ;  /* 0x0001640005057890 */ /* 0x000fc8000fffe03f */
[----:B------:R-:W-:-:S04]  /*1300*/  ULOP3.LUT UP0, URZ, UR5, 0x9f, URZ, 0xc0, !UPT ;  /* 0x0000009f053f7892 */ /* 0x000fc8000f80c03f */
[----:B------:R-:W-:Y:S02]  /*1310*/  ULEA.HI UR4, UR7, UR7, URZ, 0x1 ;  /* 0x0000000707047291 */ /* 0x000fe4000f8f083f */
[----:B------:R-:W-:Y:S01]  /*1320*/  IMAD.U32 R22, RZ, RZ, UR7 ;  /* 0x00000007ff167e24 */ /* 0x000fe2000f8e00ff */
[----:B------:R-:W-:Y:S01]  /*1330*/  PLOP3.LUT P0, PT, PT, PT, UP0, 0x80, 0x0 ;  /* 0x000000000000781c */ /* 0x000fe20003f0f008 */
        /* <DEDUP_REMOVED lines=9> */
[----:B0-----:R-:W-:Y:S01]  /*13d0*/  IMAD.U32 R4, RZ, RZ, UR4 ;  /* 0x00000004ff047e24 */ /* 0x001fe2000f8e00ff */
        /* <DEDUP_REMOVED lines=12> */
.L_x_5773:
[----:B------:R-:W1:Y:S01]  /*14a0*/  S2UR UR5, SR_CgaCtaId ;  /* 0x00000000000579c3 */ /* 0x000e620000008800 */
[----:B------:R-:W-:Y:S01]  /*14b0*/  LEA.HI R0, R224, R224, RZ, 0x1 ;  /* 0x000000e0e0007211 */ /* 0x000fe200078f08ff */
[----:B------:R-:W-:Y:S01]  /*14c0*/  UMOV UR4, 0x400 ;  /* 0x0000040000047882 */ /* 0x000fe20000000000 */
[----:B------:R-:W-:Y:S01]  /*14d0*/  BSSY B0, `(.L_x_5774) ;  /* 0x0000009000007945 */ /* 0x000fe20003800000 */
[----:B------:R-:W-:Y:S02]  /*14e0*/  ISETP.NE.AND P0, PT, R23, 0x3, PT ;  /* 0x000000031700780c */ /* 0x000fe40003f05270 */
[----:B------:R-:W-:-:S05]  /*14f0*/  LOP3.LUT R3, R0, 0xfffffffe, RZ, 0xc0, !PT ;  /* 0xfffffffe00037812 */ /* 0x000fca00078ec0ff */
[----:B------:R-:W-:-:S05]  /*1500*/  IMAD.IADD R3, R224, 0x1, -R3 ;  /* 0x00000001e0037824 */ /* 0x000fca00078e0a03 */
[----:B------:R-:W-:Y:S01]  /*1510*/  SHF.L.U32 R3, R3, 0x1f, RZ ;  /* 0x0000001f03037819 */ /* 0x000fe200000006ff */
[----:B-1----:R-:W-:-:S06]  /*1520*/  ULEA UR4, UR5, UR4, 0x18 ;  /* 0x0000000405047291 */ /* 0x002fcc000f8ec03f */
[----:B------:R-:W-:-:S04]  /*1530*/  IMAD.U32 R0, RZ, RZ, UR4 ;  /* 0x00000004ff007e24 */ /* 0x000fc8000f8e00ff */
[----:B------:R-:W1:Y:S02]  /*1540*/  SYNCS.PHASECHK.TRANS64.TRYWAIT P1, [R0+URZ+0x34800], R3 ;  /* 0x03480003000075a7 */ /* 0x000e64000802017f */
[----:B-1----:R-:W-:Y:S05]  /*1550*/  @!P1 BRA `(.L_x_5775) ;  /* 0x0000010c00e09947 */ /* 0x002fea0003800000 */
.L_x_5898:
[----:B------:R-:W-:Y:S05]  /*1560*/  BSYNC B0 ;  /* 0x0000000000007941 */ /* 0x000fea0003800000 */
.L_x_5774:
[----:B------:R-:W-:Y:S05]  /*1570*/  @!P0 BRA `(.L_x_5776) ;  /* 0x0000000000048947 */ /* 0x000fea0003800000 */
[----:B------:R-:W-:Y:S01]  /*1580*/  BPT.TRAP 0x1 ;  /* 0x000000040000795c */ /* 0x000fe20000300000 */
.L_x_5776:
[----:B------:R-:W-:Y:S01]  /*1590*/  IMAD R12, R2, 0x8, R0 ;  /* 0x00000008020c7824 */ /* 0x000fe200078e0200 */
[----:B-1----:R-:W-:-:S04]  /*15a0*/  SHF.L.U32 R3, R16, 0x1f, RZ ;  /* 0x0000001f10037819 */ /* 0x002fc800000006ff */
[----:B------:R1:W2:Y:S01]  /*15b0*/  SYNCS.PHASECHK.TRANS64.TRYWAIT P2, [R12+URZ+0x34830], R3 ;  /* 0x034830030c0075a7 */ /* 0x0002a2000804017f */
[----:B------:R-:W-:Y:S05]  /*15c0*/  @!P0 BRA `(.L_x_5777) ;  /* 0x0000000000048947 */ /* 0x000fea0003800000 */
[----:B------:R-:W-:Y:S01]  /*15d0*/  BPT.TRAP 0x1 ;  /* 0x000000040000795c */ /* 0x000fe20000300000 */
.L_x_5777:
[----:B0-----:R-:W0:Y:S01]  /*15e0*/  S2R R4, SR_TID.X ;  /* 0x0000000000047919 */ /* 0x001e220000002100 */
[----:B------:R-:W-:Y:S01]  /*15f0*/  IMAD.MOV.U32 R87, RZ, RZ, RZ ;  /* 0x000000ffff577224 */ /* 0x000fe200078e00ff */
[----:B0-----:R-:W-:Y:S01]  /*1600*/  LOP3.LUT P1, RZ, R4, 0x7f, RZ, 0xc0, !PT ;  /* 0x0000007f04ff7812 */ /* 0x001fe2000782c0ff */
[----:B--2---:R-:W-:-:S12]  /*1610*/  @P2 BRA `(.L_x_5778) ;  /* 0x0000000000082947 */ /* 0x004fd80003800000 */
[----:B------:R-:W0:Y:S02]  /*1620*/  SYNCS.PHASECHK.TRANS64.TRYWAIT P2, [R12+URZ+0x34830], R3 ;  /* 0x034830030c0075a7 */ /* 0x000e24000804017f */
[----:B0-----:R-:W-:Y:S05]  /*1630*/  @!P2 BRA `(.L_x_5779) ;  /* 0x0000010c00bca947 */ /* 0x001fea0003800000 */
.L_x_5778:
[----:B------:R-:W-:Y:S05]  /*1640*/  WARPSYNC.ALL ;  /* 0x0000000000007948 */ /* 0x000fea0003800000 */
[----:B01----:R-:W-:Y:S01]  /*1650*/  VIADD R3, R0, 0x1e400 ;  /* 0x0001e40000037836 */ /* 0x003fe20000000000 */
        /* <DEDUP_REMOVED lines=11> */
[----:B------:R-:W-:Y:S01]  /*1710*/  UMOV UR12, UR40 ;  /* 0x00000028000c7c82 */ /* 0x000fe20008000000 */
[----:B------:R-:W-:Y:S01]  /*1720*/  LOP3.LUT R3, R3, 0x10000, RZ, 0xfc, !PT ;  /* 0x0001000003037812 */ /* 0x000fe200078efcff */
[----:B------:R-:W-:Y:S01]  /*1730*/  IMAD.U32 R8, RZ, RZ, UR4 ;  /* 0x00000004ff087e24 */ /* 0x000fe2000f8e00ff */
[----:B------:R-:W-:Y:S01]  /*1740*/  UMOV UR8, UR40 ;  /* 0x0000002800087c82 */ /* 0x000fe20008000000 */
[----:B------:R-:W-:Y:S01]  /*1750*/  IMAD.U32 R9, RZ, RZ, UR5 ;  /* 0x00000005ff097e24 */ /* 0x000fe2000f8e00ff */
[----:B------:R-:W-:Y:S01]  /*1760*/  UMOV UR9, UR41 ;  /* 0x0000002900097c82 */ /* 0x000fe20008000000 */
[----:B------:R-:W-:Y:S01]  /*1770*/  IMAD R4, R2, 0xb00, R3 ;  /* 0x00000b0002047824 */ /* 0x000fe200078e0203 */
[----:B------:R-:W-:Y:S01]  /*1780*/  UMOV UR11, 0x40000040 ;  /* 0x40000040000b7882 */ /* 0x000fe20000000000 */
[----:B------:R-:W-:Y:S01]  /*1790*/  UMOV UR36, UR40 ;  /* 0x0000002800247c82 */ /* 0x000fe20008000000 */
[----:B------:R-:W-:Y:S01]  /*17a0*/  UMOV UR37, UR41 ;  /* 0x0000002900257c82 */ /* 0x000fe20008000000 */
[----:B------:R-:W-:Y:S01]  /*17b0*/  UMOV UR39, 0x40000040 ;  /* 0x4000004000277882 */ /* 0x000fe20000000000 */
[----:B------:R-:W-:Y:S01]  /*17c0*/  R2UR UR24, R4 ;  /* 0x00000000041872ca */ /* 0x000fe200000e0000 */
[----:B------:R-:W-:Y:S01]  /*17d0*/  UMOV UR32, UR40 ;  /* 0x0000002800207c82 */ /* 0x000fe20008000000 */
[----:B------:R-:W-:Y:S01]  /*17e0*/  UMOV UR33, UR41 ;  /* 0x0000002900217c82 */ /* 0x000fe20008000000 */
[----:B------:R-:W-:Y:S01]  /*17f0*/  UMOV UR35, 0x40000040 ;  /* 0x4000004000237882 */ /* 0x000fe20000000000 */
        /* <DEDUP_REMOVED lines=10> */
[----:B------:R-:W-:Y:S01]  /*18a0*/  UIADD3 UR14, UR24, 0x80, URZ ;  /* 0x00000080180e7890 */ /* 0x000fe2000fffe03f */
[----:B------:R-:W-:Y:S01]  /*18b0*/  HGMMA.64x16x16.F32.BF16 R112, gdesc[UR4], RZ, !UPT, gsb0 ;  /* 0x00200000047079f0 */ /* 0x000fe2000c0018ff */
[----:B------:R-:W-:Y:S01]  /*18c0*/  UIADD3 UR6, UR24, 0x100, URZ ;  /* 0x0000010018067890 */ /* 0x000fe2000fffe03f */
[----:B------:R-:W-:Y:S01]  /*18d0*/  IMAD.IADD R11, R227, 0x1, R80 ;  /* 0x00000001e30b7824 */ /* 0x000fe200078e0250 */
[----:B------:R-:W-:Y:S01]  /*18e0*/  UMOV UR4, UR40 ;  /* 0x0000002800047c82 */ /* 0x000fe20008000000 */
[----:B------:R-:W-:Y:S01]  /*18f0*/  UMOV UR5, UR41 ;  /* 0x0000002900057c82 */ /* 0x000fe20008000000 */
[----:B------:R-:W-:Y:S01]  /*1900*/  UMOV UR7, 0x40000040 ;  /* 0x4000004000077882 */ /* 0x000fe20000000000 */
[----:B------:R-:W-:Y:S01]  /*1910*/  UIADD3 UR10, UR24, 0x180, URZ ;  /* 0x00000180180a7890 */ /* 0x000fe2000fffe03f */
[----:B------:R-:W-:Y:S01]  /*1920*/  IMAD R14, R120, -0xb0, R11 ;  /* 0xffffff50780e7824 */ /* 0x000fe200078e020b */
[----:B------:R-:W-:Y:S01]  /*1930*/  UIADD3 UR38, UR24, 0x200, URZ ;  /* 0x0000020018267890 */ /* 0x000fe2000fffe03f */
[----:B------:R-:W-:Y:S01]  /*1940*/  P2R R20, PR, RZ, 0x1 ;  /* 0x00000001ff147803 */ /* 0x000fe20000000000 */
[----:B------:R-:W-:Y:S01]  /*1950*/  UIADD3 UR34, UR24, 0x280, URZ ;  /* 0x0000028018227890 */ /* 0x000fe2000fffe03f */
[----:B------:R-:W-:Y:S01]  /*1960*/  P2R R82, PR, RZ, 0x2 ;  /* 0x00000002ff527803 */ /* 0x000fe20000000000 */
        /* <DEDUP_REMOVED lines=10> */
[----:B------:R-:W-:Y:S01]  /*1a10*/  UMOV UR43, 0x40000040 ;  /* 0x40000040002b7882 */ /* 0x000fe20000000000 */
[----:B------:R-:W-:Y:S01]  /*1a20*/  UIADD3 UR46, UR24, 0xa02, URZ ;  /* 0x00000a02182e7890 */ /* 0x000fe2000fffe03f */
[C---:B------:R-:W-:Y:S01]  /*1a30*/  ISETP.GT.AND P0, PT, R14.reuse, 0x90, PT ;  /* 0x000000900e00780c */ /* 0x040fe20003f04270 */
[----:B------:R-:W-:Y:S01]  /*1a40*/  UMOV UR47, 0x40000040 ;  /* 0x40000040002f7882 */ /* 0x000fe20000000000 */
[----:B------:R-:W-:Y:S01]  /*1a50*/  UIADD3 UR50, UR24, 0x684, URZ ;  /* 0x0000068418327890 */ /* 0x000fe2000fffe03f */
[----:B------:R-:W-:Y:S01]  /*1a60*/  ISETP.GT.AND P1, PT, R14, 0x89, PT ;  /* 0x000000890e00780c */ /* 0x000fe20003f24270 */
[----:B------:R-:W-:Y:S01]  /*1a70*/  UMOV UR51, 0x40000040 ;  /* 0x4000004000337882 */ /* 0x000fe20000000000 */
        /* <DEDUP_REMOVED lines=518> */
[C---:B------:R-:W-:Y:S02]  /*3ae0*/  ISETP.GT.AND P2, PT, R14.reuse, 0x10, PT ;  /* 0x000000100e00780c */ /* 0x040fe40003f44270 */
[----:B------:R-:W-:Y:S02]  /*3af0*/  FMNMX.FTZ R10, R123, R10, !PT ;  /* 0x0000000a7b0a7209 */ /* 0x000fe40007810000 */
[----:B------:R-:W-:Y:S02]  /*3b00*/  FSEL R115, R115, -INF , P3 ;  /* 0xff80000073737808 */ /* 0x000fe40001800000 */
[----:B------:R-:W-:Y:S02]  /*3b10*/  ISETP.GT.AND P3, PT, R14, 0x11, PT ;  /* 0x000000110e00780c */ /* 0x000fe40003f64270 */
[----:B------:R-:W-:-:S02]  /*3b20*/  FMNMX.FTZ R10, R117, R10, !PT ;  /* 0x0000000a750a7209 */ /* 0x000fc40007810000 */
        /* <DEDUP_REMOVED lines=16> */
[C---:B------:R-:W-:Y:S02]  /*3c30*/  ISETP.GT.AND P2, PT, R14.reuse, 0x20, PT ;  /* 0x000000200e00780c */ /* 0x040fe40003f44270 */
[----:B------:R-:W-:Y:S02]  /*3c40*/  FMNMX.FTZ R10, R127, R10, !PT ;  /* 0x0000000a7f0a7209 */ /* 0x000fe40007810000 */
[----:B------:R-:W-:Y:S02]  /*3c50*/  FSEL R107, R107, -INF , P3 ;  /* 0xff8000006b6b7808 */ /* 0x000fe40001800000 */
[----:B------:R-:W-:Y:S02]  /*3c60*/  ISETP.GT.AND P3, PT, R14, 0x21, PT ;  /* 0x000000210e00780c */ /* 0x000fe40003f64270 */
[----:B------:R-:W-:Y:S02]  /*3c70*/  FMNMX.FTZ R10, R109, R10, !PT ;  /* 0x0000000a6d0a7209 */ /* 0x000fe40007810000 */
        /* <DEDUP_REMOVED lines=37> */
[C---:B------:R-:W-:Y:S02]  /*3ed0*/  ISETP.GT.AND P2, PT, R14.reuse, 0x40, PT ;  /* 0x000000400e00780c */ /* 0x040fe40003f44270 */
[----:B------:R-:W-:Y:S02]  /*3ee0*/  FMNMX.FTZ R10, R145, R10, !PT ;  /* 0x0000000a910a7209 */ /* 0x000fe40007810000 */
[----:B------:R-:W-:Y:S02]  /*3ef0*/  FSEL R91, R91, -INF , P3 ;  /* 0xff8000005b5b7808 */ /* 0x000fe40001800000 */
[----:B------:R-:W-:-:S02]  /*3f00*/  ISETP.GT.AND P3, PT, R14, 0x41, PT ;  /* 0x000000410e00780c */ /* 0x000fc40003f64270 */
[----:B------:R-:W-:Y:S02]  /*3f10*/  FMNMX.FTZ R10, R141, R10, !PT ;  /* 0x0000000a8d0a7209 */ /* 0x000fe40007810000 */
[----:B------:R-:W-:Y:S02]  /*3f20*/  FSEL R101, R94, -INF , P4 ;  /* 0xff8000005e657808 */ /* 0x000fe40002000000 */
[C---:B------:R-:W-:Y:S02]  /*3f30*/  ISETP.GT.AND P4, PT, R14.reuse, 0x48, PT ;  /* 0x000000480e00780c */ /* 0x040fe40003f84270 */
        /* <DEDUP_REMOVED lines=16> */
[----:B------:R-:W-:Y:S02]  /*4040*/  ISETP.GT.AND P2, PT, R14, 0x50, PT ;  /* 0x000000500e00780c */ /* 0x000fe40003f44270 */
[----:B------:R-:W-:-:S02]  /*4050*/  FSEL R155, R77, -INF , P5 ;  /* 0xff8000004d9b7808 */ /* 0x000fc40002800000 */
[----:B------:R-:W-:Y:S02]  /*4060*/  FMNMX.FTZ R10, R167, R10, !PT ;  /* 0x0000000aa70a7209 */ /* 0x000fe40007810000 */
[----:B------:R-:W-:Y:S02]  /*4070*/  FSEL R75, R75, -INF , P3 ;  /* 0xff8000004b4b7808 */ /* 0x000fe40001800000 */
[----:B------:R-:W-:Y:S02]  /*4080*/  FSEL R79, R79, -INF , P5 ;  /* 0xff8000004f4f7808 */ /* 0x000fe40002800000 */
[C---:B------:R-:W-:Y:S02]  /*4090*/  ISETP.GT.AND P3, PT, R14.reuse, 0x51, PT ;  /* 0x000000510e00780c */ /* 0x040fe40003f64270 */
[----:B------:R-:W-:Y:S02]  /*40a0*/  FMNMX.FTZ R10, R155, R10, !PT ;  /* 0x0000000a9b0a7209 */ /* 0x000fe40007810000 */
[----:B------:R-:W-:-:S02]  /*40b0*/  ISETP.GT.AND P5, PT, R14, 0x59, PT ;  /* 0x000000590e00780c */ /* 0x000fc40003fa4270 */
[----:B------:R-:W-:Y:S01]  /*40c0*/  FSEL R73, R78, -INF , P4 ;  /* 0xff8000004e497808 */ /* 0x000fe20002000000 */
[--C-:B------:R-:W-:Y:S01]  /*40d0*/  IMAD.MOV.U32 R78, RZ, RZ, R87.reuse ;  /* 0x000000ffff4e7224 */ /* 0x100fe200078e0057 */
[----:B------:R-:W-:Y:S01]  /*40e0*/  ISETP.GT.AND P4, PT, R14, 0x58, PT ;  /* 0x000000580e00780c */ /* 0x000fe20003f84270 */
[----:B------:R-:W-:Y:S02]  /*40f0*/  WARPGROUP.DEPBAR.LE gsb0, 0x0 ;  /* 0x00008000000079c5 */ /* 0x000fe40000010000 */
[----:B------:R-:W-:Y:S01]  /*4100*/  WARPGROUP.ARRIVE ;  /* 0x00000000000079c5 */ /* 0x000fe20000000000 */
[----:B------:R-:W-:Y:S01]  /*4110*/  FSEL R77, R66, -INF , P2 ;  /* 0xff800000424d7808 */ /* 0x000fe20001000000 */
[--C-:B------:R-:W-:Y:S01]  /*4120*/  IMAD.MOV.U32 R66, RZ, RZ, R87.reuse ;  /* 0x000000ffff427224 */ /* 0x100fe200078e0057 */
[----:B------:R-:W-:Y:S01]  /*4130*/  FSEL R181, R64, -INF , P2 ;  /* 0xff80000040b57808 */ /* 0x000fe20001000000 */
[----:B------:R-:W-:Y:S01]  /*4140*/  IMAD.MOV.U32 R64, RZ, RZ, R87 ;  /* 0x000000ffff407224 */ /* 0x000fe200078e0057 */
[----:B------:R-:W-:Y:S01]  /*4150*/  ISETP.GT.AND P2, PT, R14, 0x60, PT ;  /* 0x000000600e00780c */ /* 0x000fe20003f44270 */
        /* <DEDUP_REMOVED lines=8> */
[----:B------:R-:W-:Y:S01]  /*41e0*/  FSEL R175, R68, -INF , P4 ;  /* 0xff80000044af7808 */ /* 0x000fe20002000000 */
[----:B------:R-:W-:Y:S01]  /*41f0*/  IMAD.MOV.U32 R68, RZ, RZ, R87 ;  /* 0x000000ffff447224 */ /* 0x000fe200078e0057 */
[----:B------:R-:W-:Y:S02]  /*4200*/  FMNMX.FTZ R10, R177, R10, !PT ;  /* 0x0000000ab10a7209 */ /* 0x000fe40007810000 */
[----:B------:R-:W-:-:S02]  /*4210*/  FSEL R67, R67, -INF , P3 ;  /* 0xff80000043437808 */ /* 0x000fc40001800000 */
[----:B------:R-:W-:Y:S02]  /*4220*/  FMNMX.FTZ R10, R175, R10, !PT ;  /* 0x0000000aaf0a7209 */ /* 0x000fe40007810000 */
[----:B------:R-:W-:Y:S02]  /*4230*/  ISETP.GT.AND P3, PT, R14, 0x70, PT ;  /* 0x000000700e00780c */ /* 0x000fe40003f64270 */
[----:B------:R-:W-:Y:S02]  /*4240*/  FMNMX.FTZ R10, R171, R10, !PT ;  /* 0x0000000aab0a7209 */ /* 0x000fe40007810000 */
[----:B------:R-:W-:Y:S01]  /*4250*/  FSEL R65, R70, -INF , P4 ;  /* 0xff80000046417808 */ /* 0x000fe20002000000 */
[----:B------:R-:W-:Y:S01]  /*4260*/  IMAD.MOV.U32 R70, RZ, RZ, R87 ;  /* 0x000000ffff467224 */ /* 0x000fe200078e0057 */
[----:B------:R-:W-:Y:S01]  /*4270*/  ISETP.GT.AND P4, PT, R14, 0x69, PT ;  /* 0x000000690e00780c */ /* 0x000fe20003f84270 */
[----:B------:R-:W-:Y:S02]  /*4280*/  WARPGROUP.DEPBAR.LE gsb0, 0x0 ;  /* 0x00008000000079c5 */ /* 0x000fe40000010000 */
[----:B------:R-:W-:Y:S01]  /*4290*/  WARPGROUP.ARRIVE ;  /* 0x00000000000079c5 */ /* 0x000fe20000000000 */
[----:B------:R-:W-:-:S02]  /*42a0*/  FSEL R165, R57, -INF , P6 ;  /* 0xff80000039a57808 */ /* 0x000fc40003000000 */
[----:B------:R-:W-:Y:S02]  /*42b0*/  FSEL R173, R56, -INF , P2 ;  /* 0xff80000038ad7808 */ /* 0x000fe40001000000 */
[----:B------:R-:W-:Y:S01]  /*42c0*/  FSEL R57, R58, -INF , P2 ;  /* 0xff8000003a397808 */ /* 0x000fe20001000000 */
[----:B------:R-:W-:Y:S01]  /*42d0*/  HGMMA.64x16x16.F32.BF16 R48, gdesc[UR20], R48, gsb0 ;  /* 0x00200000143079f0 */ /* 0x000fe20008001830 */
[----:B------:R-:W-:Y:S01]  /*42e0*/  UIADD3 UR22, UR24, 0x986, URZ ;  /* 0x0000098618167890 */ /* 0x000fe2000fffe03f */
[----:B------:R-:W-:Y:S01]  /*42f0*/  ISETP.GT.AND P2, PT, R14, 0x71, PT ;  /* 0x000000710e00780c */ /* 0x000fe20003f44270 */
[----:B------:R-:W-:Y:S01]  /*4300*/  UMOV UR23, 0x40000040 ;  /* 0x4000004000177882 */ /* 0x000fe20000000000 */
[----:B------:R-:W-:Y:S02]  /*4310*/  FSEL R159, R60, -INF , P5 ;  /* 0xff8000003c9f7808 */ /* 0x000fe40002800000 */
[----:B------:R-:W-:Y:S02]  /*4320*/  FSEL R59, R59, -INF , P6 ;  /* 0xff8000003b3b7808 */ /* 0x000fe40003000000 */
[----:B------:R-:W-:-:S02]  /*4330*/  ISETP.GT.AND P6, PT, R14, 0x78, PT ;  /* 0x000000780e00780c */ /* 0x000fc40003fc4270 */
[----:B------:R-:W-:Y:S02]  /*4340*/  FMNMX.FTZ R10, R173, R10, !PT ;  /* 0x0000000aad0a7209 */ /* 0x000fe40007810000 */
[----:B------:R-:W-:Y:S02]  /*4350*/  FSEL R153, R61, -INF , P4 ;  /* 0xff8000003d997808 */ /* 0x000fe40002000000 */
[----:B------:R-:W-:Y:S02]  /*4360*/  FMNMX.FTZ R10, R165, R10, !PT ;  /* 0x0000000aa50a7209 */ /* 0x000fe40007810000 */
[----:B------:R-:W-:Y:S02]  /*4370*/  FSEL R63, R63, -INF , P4 ;  /* 0xff8000003f3f7808 */ /* 0x000fe40002000000 */
[----:B------:R-:W-:Y:S02]  /*4380*/  FMNMX.FTZ R10, R159, R10, !PT ;  /* 0x0000000a9f0a7209 */ /* 0x000fe40007810000 */
[----:B------:R-:W-:-:S02]  /*4390*/  ISETP.GT.AND P4, PT, R14, 0x80, PT ;  /* 0x000000800e00780c */ /* 0x000fc40003f84270 */
[----:B------:R-:W-:Y:S01]  /*43a0*/  FMNMX.FTZ R10, R153, R10, !PT ;  /* 0x0000000a990a7209 */ /* 0x000fe20007810000 */
[----:B------:R-:W-:Y:S02]  /*43b0*/  WARPGROUP.DEPBAR.LE gsb0, 0x0 ;  /* 0x00008000000079c5 */ /* 0x000fe40000010000 */
[----:B------:R-:W-:Y:S01]  /*43c0*/  WARPGROUP.ARRIVE ;  /* 0x00000000000079c5 */ /* 0x000fe20000000000 */
[----:B------:R-:W-:Y:S02]  /*43d0*/  FSEL R89, R49, -INF , P2 ;  /* 0xff80000031597808 */ /* 0x000fe40001000000 */
[----:B------:R-:W-:Y:S02]  /*43e0*/  FSEL R49, R62, -INF , P5 ;  /* 0xff8000003e317808 */ /* 0x000fe40002800000 */
[----:B------:R-:W-:Y:S01]  /*43f0*/  ISETP.GT.AND P5, PT, R14, 0x79, PT ;  /* 0x000000790e00780c */ /* 0x000fe20003fa4270 */
[----:B------:R-:W-:Y:S01]  /*4400*/  HGMMA.64x16x16.F32.BF16 R40, gdesc[UR20], R40, gsb0 ;  /* 0x00200000142879f0 */ /* 0x000fe20008001828 */
[----:B------:R-:W-:Y:S01]  /*4410*/  UMOV UR22, UR6 ;  /* 0x0000000600167c82 */ /* 0x000fe20008000000 */
[----:B------:R-:W-:Y:S01]  /*4420*/  UMOV UR23, 0x40000040 ;  /* 0x4000004000177882 */ /* 0x000fe20000000000 */
[----:B------:R-:W-:Y:S01]  /*4430*/  FSEL R143, R53, -INF , P5 ;  /* 0xff800000358f7808 */ /* 0x000fe20002800000 */
[----:B------:R-:W-:Y:S01]  /*4440*/  ULDC UR6, c[0x0][0x988] ;  /* 0x0002620000067ab9 */ /* 0x000fe20000000800 */
[----:B------:R-:W-:-:S02]  /*4450*/  FSEL R135, R48, -INF , P3 ;  /* 0xff80000030877808 */ /* 0x000fc40001800000 */
[----:B------:R-:W-:Y:S02]  /*4460*/  FSEL R53, R50, -INF , P3 ;  /* 0xff80000032357808 */ /* 0x000fe40001800000 */
[----:B------:R-:W-:Y:S02]  /*4470*/  ISETP.GT.AND P3, PT, R14, 0x81, PT ;  /* 0x000000810e00780c */ /* 0x000fe40003f64270 */
[----:B------:R-:W-:Y:S02]  /*4480*/  FSEL R133, R52, -INF , P6 ;  /* 0xff80000034857808 */ /* 0x000fe40003000000 */
[----:B------:R-:W-:Y:S02]  /*4490*/  FMNMX.FTZ R10, R135, R10, !PT ;  /* 0x0000000a870a7209 */ /* 0x000fe40007810000 */
[----:B------:R-:W-:Y:S02]  /*44a0*/  FSEL R51, R51, -INF , P2 ;  /* 0xff80000033337808 */ /* 0x000fe40001000000 */
[----:B------:R-:W-:-:S02]  /*44b0*/  FMNMX.FTZ R10, R89, R10, !PT ;  /* 0x0000000a590a7209 */ /* 0x000fc40007810000 */
[C---:B------:R-:W-:Y:S02]  /*44c0*/  ISETP.GT.AND P2, PT, R14.reuse, 0x88, PT ;  /* 0x000000880e00780c */ /* 0x040fe40003f44270 */
[----:B------:R-:W-:Y:S02]  /*44d0*/  FMNMX.FTZ R10, R133, R10, !PT ;  /* 0x0000000a850a7209 */ /* 0x000fe40007810000 */
[----:B------:R-:W-:Y:S02]  /*44e0*/  FSEL R55, R55, -INF , P5 ;  /* 0xff80000037377808 */ /* 0x000fe40002800000 */
[----:B------:R-:W-:Y:S02]  /*44f0*/  FMNMX.FTZ R10, R143, R10, !PT ;  /* 0x0000000a8f0a7209 */ /* 0x000fe40007810000 */
        /* <DEDUP_REMOVED lines=10> */
[----:B------:R-:W-:Y:S02]  /*45a0*/  FSEL R163, R44, -INF , P2 ;  /* 0xff8000002ca37808 */ /* 0x000fe40001000000 */
[----:B------:R-:W-:Y:S02]  /*45b0*/  FMNMX.FTZ R10, R149, R10, !PT ;  /* 0x0000000a950a7209 */ /* 0x000fe40007810000 */
[----:B------:R-:W-:-:S02]  /*45c0*/  FSEL R179, R45, -INF , P1 ;  /* 0xff8000002db37808 */ /* 0x000fc40000800000 */
[----:B------:R-:W-:Y:S02]  /*45d0*/  FMNMX.FTZ R10, R157, R10, !PT ;  /* 0x0000000a9d0a7209 */ /* 0x000fe40007810000 */
[C---:B------:R-:W-:Y:S02]  /*45e0*/  ISETP.GT.AND P1, PT, R14.reuse, 0x91, PT ;  /* 0x000000910e00780c */ /* 0x040fe40003f24270 */
[----:B------:R-:W-:Y:S02]  /*45f0*/  FMNMX.FTZ R10, R163, R10, !PT ;  /* 0x0000000aa30a7209 */ /* 0x000fe40007810000 */
[----:B------:R-:W-:Y:S02]  /*4600*/  FSEL R43, R43, -INF , P3 ;  /* 0xff8000002b2b7808 */ /* 0x000fe40001800000 */
[----:B------:R-:W-:Y:S02]  /*4610*/  FMNMX.FTZ R10, R179, R10, !PT ;  /* 0x0000000ab30a7209 */ /* 0x000fe40007810000 */
[----:B------:R-:W-:-:S02]  /*4620*/  ISETP.GT.AND P3, PT, R14, 0xa0, PT ;  /* 0x000000a00e00780c */ /* 0x000fc40003f64270 */
[----:B------:R-:W-:Y:S02]  /*4630*/  FSEL R45, R42, -INF , P4 ;  /* 0xff8000002a2d7808 */ /* 0x000fe40002000000 */
[----:B------:R-:W-:Y:S02]  /*4640*/  ISETP.GT.AND P4, PT, R14, 0xa1, PT ;  /* 0x000000a10e00780c */ /* 0x000fe40003f84270 */
[----:B------:R-:W-:Y:S01]  /*4650*/  P2R R40, PR, RZ, 0x2 ;  /* 0x00000002ff287803 */ /* 0x000fe20000000000 */
[----:B------:R-:W-:Y:S02]  /*4660*/  WARPGROUP.DEPBAR.LE gsb0, 0x0 ;  /* 0x00008000000079c5 */ /* 0x000fe40000010000 */
[----:B------:R-:W-:Y:S01]  /*4670*/  WARPGROUP.ARRIVE ;  /* 0x00000000000079c5 */ /* 0x000fe20000000000 */
[----:B------:R-:W-:Y:S02]  /*4680*/  FSEL R183, R32, -INF , P0 ;  /* 0xff80000020b77808 */ /* 0x000fe40000000000 */
[----:B------:R-:W-:-:S02]  /*4690*/  ISETP.GT.AND P0, PT, R14, 0x98, PT ;  /* 0x000000980e00780c */ /* 0x000fc40003f04270 */
[----:B------:R-:W-:Y:S01]  /*46a0*/  FSEL R185, R33, -INF , P1 ;  /* 0xff80000021b97808 */ /* 0x000fe20000800000 */
[----:B------:R-:W-:Y:S01]  /*46b0*/  HGMMA.64x16x16.F32.BF16 R24, gdesc[UR20], R24, gsb0 ;  /* 0x00200000141879f0 */ /* 0x000fe20008001818 */
[----:B------:R-:W-:Y:S02]  /*46c0*/  FSEL R187, R36, -INF , P0 ;  /* 0xff80000024bb7808 */ /* 0x000fe40000000000 */
[----:B------:R-:W-:Y:S02]  /*46d0*/  P2R R36, PR, RZ, 0x1 ;  /* 0x00000001ff247803 */ /* 0x000fe40000000000 */
[----:B------:R-:W-:Y:S02]  /*46e0*/  ISETP.GT.AND P0, PT, R14, 0x89, PT ;  /* 0x000000890e00780c */ /* 0x000fe40003f04270 */
[----:B------:R-:W-:Y:S02]  /*46f0*/  FMNMX.FTZ R10, R183, R10, !PT ;  /* 0x0000000ab70a7209 */ /* 0x000fe40007810000 */
[----:B------:R-:W-:-:S02]  /*4700*/  FSEL R47, R47, -INF , P0 ;  /* 0xff8000002f2f7808 */ /* 0x000fc40000000000 */
[----:B------:R-:W-:Y:S02]  /*4710*/  ISETP.NE.AND P0, PT, R36, RZ, PT ;  /* 0x000000ff2400720c */ /* 0x000fe40003f05270 */
[----:B------:R-:W-:Y:S02]  /*4720*/  FSEL R33, R46, -INF , P2 ;  /* 0xff8000002e217808 */ /* 0x000fe40001000000 */
[----:B------:R-:W-:Y:S02]  /*4730*/  ISETP.GT.AND P2, PT, R14, 0x99, PT ;  /* 0x000000990e00780c */ /* 0x000fe40003f44270 */
[----:B------:R-:W-:Y:S02]  /*4740*/  FMNMX.FTZ R10, R185, R10, !PT ;  /* 0x0000000ab90a7209 */ /* 0x000fe40007810000 */
[----:B------:R-:W-:Y:S02]  /*4750*/  FSEL R189, R37, -INF , P2 ;  /* 0xff80000025bd7808 */ /* 0x000fe40001000000 */
[----:B------:R-:W-:-:S02]  /*4760*/  FMNMX.FTZ R10, R187, R10, !PT ;  /* 0x0000000abb0a7209 */ /* 0x000fc40007810000 */
[----:B------:R-:W-:Y:S02]  /*4770*/  P2R R32, PR, RZ, 0x4 ;  /* 0x00000004ff207803 */ /* 0x000fe40000000000 */
[----:B------:R-:W-:Y:S02]  /*4780*/  FMNMX.FTZ R10, R189, R10, !PT ;  /* 0x0000000abd0a7209 */ /* 0x000fe40007810000 */
[----:B------:R-:W-:Y:S01]  /*4790*/  ISETP.GT.AND P1, PT, R14, 0x90, PT ;  /* 0x000000900e00780c */ /* 0x000fe20003f24270 */
[----:B------:R-:W-:Y:S02]  /*47a0*/  WARPGROUP.DEPBAR.LE gsb0, 0x0 ;  /* 0x00008000000079c5 */ /* 0x000fe40000010000 */
[----:B------:R-:W-:Y:S02]  /*47b0*/  FSEL R197, R29, -INF , P6 ;  /* 0xff8000001dc57808 */ /* 0x000fe40003000000 */
[----:B------:R-:W-:Y:S02]  /*47c0*/  FSEL R29, R38, -INF , P0 ;  /* 0xff800000261d7808 */ /* 0x000fe40000000000 */
[----:B------:R-:W-:-:S02]  /*47d0*/  ISETP.NE.AND P0, PT, R20, RZ, PT ;  /* 0x000000ff1400720c */ /* 0x000fc40003f05270 */
[----:B------:R-:W-:Y:S02]  /*47e0*/  FMNMX.FTZ R20, R13, R115, !PT ;  /* 0x000000730d147209 */ /* 0x000fe40007810000 */
[----:B------:R-:W-:Y:S02]  /*47f0*/  FSEL R191, R24, -INF , P3 ;  /* 0xff80000018bf7808 */ /* 0x000fe40001800000 */
[----:B------:R-:W-:Y:S02]  /*4800*/  FMNMX.FTZ R20, R15, R20, !PT ;  /* 0x000000140f147209 */ /* 0x000fe40007810000 */
[----:B------:R-:W-:Y:S02]  /*4810*/  FSEL R195, R25, -INF , P4 ;  /* 0xff80000019c37808 */ /* 0x000fe40002000000 */
[----:B------:R-:W-:Y:S02]  /*4820*/  FMNMX.FTZ R20, R119, R20, !PT ;  /* 0x0000001477147209 */ /* 0x000fe40007810000 */
[----:B------:R-:W-:-:S02]  /*4830*/  FMNMX.FTZ R10, R191, R10, !PT ;  /* 0x0000000abf0a7209 */ /* 0x000fc40007810000 */
[----:B------:R-:W-:Y:S02]  /*4840*/  FMNMX.FTZ R20, R21, R20, !PT ;  /* 0x0000001415147209 */ /* 0x000fe40007810000 */
[----:B------:R-:W-:Y:S02]  /*4850*/  FSEL R193, R28, -INF , P5 ;  /* 0xff8000001cc17808 */ /* 0x000fe40002800000 */
[----:B------:R-:W-:Y:S02]  /*4860*/  FMNMX.FTZ R20, R107, R20, !PT ;  /* 0x000000146b147209 */ /* 0x000fe40007810000 */
[----:B------:R-:W-:Y:S02]  /*4870*/  FMNMX.FTZ R10, R195, R10, !PT ;  /* 0x0000000ac30a7209 */ /* 0x000fe40007810000 */
[----:B------:R-:W-:Y:S02]  /*4880*/  FMNMX.FTZ R20, R81, R20, !PT ;  /* 0x0000001451147209 */ /* 0x000fe40007810000 */
[----:B------:R-:W-:-:S02]  /*4890*/  FMNMX.FTZ R10, R193, R10, !PT ;  /* 0x0000000ac10a7209 */ /* 0x000fc40007810000 */
[----:B------:R-:W-:Y:S02]  /*48a0*/  FMNMX.FTZ R20, R111, R20, !PT ;  /* 0x000000146f147209 */ /* 0x000fe40007810000 */
[----:B------:R-:W-:Y:S01]  /*48b0*/  FMNMX.FTZ R24, R197, R10, !PT ;  /* 0x0000000ac5187209 */ /* 0x000fe20007810000 */
[----:B------:R-:W-:Y:S01]  /*48c0*/  IMAD.U32 R10, RZ, RZ, UR6 ;  /* 0x00000006ff0a7e24 */ /* 0x000fe2000f8e00ff */
        /* <DEDUP_REMOVED lines=46> */
[----:B------:R-:W-:Y:S01]  /*4bb0*/  MUFU.EX2 R176, R176 ;  /* 0x000000b000b07308 */ /* 0x000fe20000000800 */
[----:B------:R-:W-:Y:S01]  /*4bc0*/  FMNMX.FTZ R20, R55, R20, !PT ;  /* 0x0000001437147209 */ /* 0x000fe20007810000 */
[-CC-:B------:R-:W-:Y:S01]  /*4bd0*/  FFMA.FTZ R61, R117, R10.reuse, -R14.reuse ;  /* 0x0000000a753d7223 */ /* 0x180fe2000001080e */
[----:B------:R-:W-:Y:S01]  /*4be0*/  FSEL R135, R27, -INF , P4 ;  /* 0xff8000001b877808 */ /* 0x000fe20002000000 */
[--C-:B------:R-:W-:Y:S01]  /*4bf0*/  FFMA.FTZ R27, R89, R10, -R14.reuse ;  /* 0x0000000a591b7223 */ /* 0x100fe2000001080e */
[----:B------:R-:W-:Y:S01]  /*4c00*/  FMNMX.FTZ R20, R45, R20, !PT ;  /* 0x000000142d147209 */ /* 0x000fe20007810000 */
[--C-:B------:R-:W-:Y:S01]  /*4c10*/  FFMA.FTZ R180, R125, R10, -R14.reuse ;  /* 0x0000000a7db47223 */ /* 0x100fe2000001080e */
[----:B------:R-:W-:Y:S01]  /*4c20*/  FSEL R145, R30, -INF , P5 ;  /* 0xff8000001e917808 */ /* 0x000fe20002800000 */
[----:B------:R-:W0:Y:S01]  /*4c30*/  MUFU.EX2 R37, R37 ;  /* 0x0000002500257308 */ /* 0x000e220000000800 */
[----:B------:R-:W-:Y:S01]  /*4c40*/  FMNMX.FTZ R20, R43, R20, !PT ;  /* 0x000000142b147209 */ /* 0x000fe20007810000 */
[-CC-:B------:R-:W-:Y:S01]  /*4c50*/  FFMA.FTZ R182, R127, R10.reuse, -R14.reuse ;  /* 0x0000000a7fb67223 */ /* 0x180fe2000001080e */
[----:B------:R-:W-:Y:S01]  /*4c60*/  FSEL R151, R31, -INF , P6 ;  /* 0xff8000001f977808 */ /* 0x000fe20003000000 */
        /* <DEDUP_REMOVED lines=20> */
[----:B------:R-:W3:Y:S01]  /*4db0*/  MUFU.EX2 R180, R180 ;  /* 0x000000b400b47308 */ /* 0x000ee20000000800 */
        /* <DEDUP_REMOVED lines=19> */
[-CC-:B------:R-:W-:Y:S01]  /*4ef0*/  FFMA.FTZ R147, R189, R10.reuse, -R14.reuse ;  /* 0x0000000abd937223 */ /* 0x180fe2000001080e */
[-CC-:B------:R-:W-:Y:S01]  /*4f00*/  FFMA.FTZ R216, R191, R10.reuse, -R14.reuse ;  /* 0x0000000abfd87223 */ /* 0x180fe2000001080e */
[----:B------:R-:W0:Y:S01]  /*4f10*/  SHFL.BFLY PT, R89, R20, 0x2, 0x1f ;  /* 0x0c401f0014597f89 */ /* 0x000e2200000e0000 */
[-CC-:B------:R-:W-:Y:S01]  /*4f20*/  FFMA.FTZ R149, R195, R10.reuse, -R14.reuse ;  /* 0x0000000ac3957223 */ /* 0x180fe2000001080e */
[----:B------:R1:W-:Y:S01]  /*4f30*/  MUFU.EX2 R39, R153 ;  /* 0x0000009900277308 */ /* 0x0003e20000000800 */
[----:B------:R-:W-:Y:S01]  /*4f40*/  FFMA.FTZ R218, R193, R10, -R14 ;  /* 0x0000000ac1da7223 */ /* 0x000fe2000001080e */
[----:B------:R-:W-:Y:S01]  /*4f50*/  ISETP.NE.AND P1, PT, R82, RZ, PT ;  /* 0x000000ff5200720c */ /* 0x000fe20003f25270 */
[----:B------:R-:W-:-:S05]  /*4f60*/  IMAD.MOV.U32 R82, RZ, RZ, R87 ;  /* 0x000000ffff527224 */ /* 0x000fca00078e0057 */
[----:B------:R-:W5:Y:S01]  /*4f70*/  MUFU.EX2 R105, R105 ;  /* 0x0000006900697308 */ /* 0x000f620000000800 */
[----:B-1----:R-:W-:-:S06]  /*4f80*/  FFMA.FTZ R153, R197, R10, -R14 ;  /* 0x0000000ac5997223 */ /* 0x002fcc000001080e */
[----:B------:R-:W-:Y:S01]  /*4f90*/  @!P1 VIADD R12, R12, 0x34840 ;  /* 0x000348400c0c9836 */ /* 0x000fe20000000000 */
[----:B------:R-:W1:Y:S01]  /*4fa0*/  MUFU.EX2 R184, R184 ;  /* 0x000000b800b87308 */ /* 0x000e620000000800 */
[----:B0-----:R-:W-:-:S07]  /*4fb0*/  FMNMX.FTZ R24, R20, R89, !PT ;  /* 0x0000005914187209 */ /* 0x001fce0007810000 */
[----:B------:R-:W-:Y:S01]  /*4fc0*/  MUFU.EX2 R109, R109 ;  /* 0x0000006d006d7308 */ /* 0x000fe20000000800 */
[----:B------:R-:W0:Y:S07]  /*4fd0*/  SHFL.BFLY PT, R89, R24, 0x1, 0x1f ;  /* 0x0c201f0018597f89 */ /* 0x000e2e00000e0000 */
[----:B------:R-:W-:Y:S08]  /*4fe0*/  MUFU.EX2 R186, R186 ;  /* 0x000000ba00ba7308 */ /* 0x000ff00000000800 */
[----:B------:R-:W-:Y:S08]  /*4ff0*/  MUFU.EX2 R113, R113 ;  /* 0x0000007100717308 */ /* 0x000ff00000000800 */
[----:B------:R-:W-:Y:S01]  /*5000*/  MUFU.EX2 R188, R188 ;  /* 0x000000bc00bc7308 */ /* 0x000fe20000000800 */
[----:B0-----:R-:W-:-:S04]  /*5010*/  FMNMX.FTZ R89, R24, R89, !PT ;  /* 0x0000005918597209 */ /* 0x001fc80007810000 */
[C---:B------:R-:W-:Y:S01]  /*5020*/  FSETP.NEU.FTZ.AND P2, PT, R89.reuse, -INF , PT ;  /* 0xff8000005900780b */ /* 0x040fe20003f5d000 */
[-C--:B------:R-:W-:Y:S02]  /*5030*/  FMUL.FTZ R40, R89, R10.reuse ;  /* 0x0000000a59287220 */ /* 0x080fe40000410000 */
[----:B------:R-:W-:Y:S03]  /*5040*/  MUFU.EX2 R117, R117 ;  /* 0x0000007500757308 */ /* 0x000fe60000000800 */
[----:B------:R-:W-:Y:S02]  /*5050*/  FSEL R40, R40, RZ, P2 ;  /* 0x000000ff28287208 */ /* 0x000fe40001000000 */
[----:B------:R-:W-:Y:S01]  /*5060*/  ISETP.GE.AND P2, PT, R80, 0xb1, PT ;  /* 0x000000b15000780c */ /* 0x000fe20003f46270 */
[----:B------:R-:W-:Y:S02]  /*5070*/  IMAD.MOV.U32 R80, RZ, RZ, R87 ;  /* 0x000000ffff507224 */ /* 0x000fe400078e0057 */
[----:B------:R-:W-:Y:S01]  /*5080*/  MUFU.EX2 R190, R190 ;  /* 0x000000be00be7308 */ /* 0x000fe20000000800 */
[-CC-:B------:R-:W-:Y:S01]  /*5090*/  FFMA.FTZ R177, R13, R10.reuse, -R40.reuse ;  /* 0x0000000a0db17223 */ /* 0x180fe20000010828 */
[----:B------:R-:W-:Y:S01]  /*50a0*/  FADD.FTZ R13, R176, R37 ;  /* 0x00000025b00d7221 */ /* 0x000fe20000010000 */
[-CC-:B------:R-:W-:Y:S01]  /*50b0*/  FFMA.FTZ R14, R115, R10.reuse, -R40.reuse ;  /* 0x0000000a730e7223 */ /* 0x180fe20000010828 */
[-CC-:B------:R-:W-:Y:S01]  /*50c0*/  FFMA.FTZ R179, R15, R10.reuse, -R40.reuse ;  /* 0x0000000a0fb37223 */ /* 0x180fe20000010828 */
[-CC-:B------:R-:W-:Y:S01]  /*50d0*/  FFMA.FTZ R20, R119, R10.reuse, -R40.reuse ;  /* 0x0000000a77147223 */ /* 0x180fe20000010828 */
[----:B------:R-:W-:Y:S01]  /*50e0*/  FADD.FTZ R44, R178, R13 ;  /* 0x0000000db22c7221 */ /* 0x000fe20000010000 */
[-CC-:B------:R-:W-:Y:S01]  /*50f0*/  FFMA.FTZ R181, R21, R10.reuse, -R40.reuse ;  /* 0x0000000a15b57223 */ /* 0x180fe20000010828 */
[----:B------:R-:W-:Y:S01]  /*5100*/  MUFU.EX2 R177, R177 ;  /* 0x000000b100b17308 */ /* 0x000fe20000000800 */
[-C--:B------:R-:W-:Y:S01]  /*5110*/  FFMA.FTZ R24, R107, R10.reuse, -R40 ;  /* 0x0000000a6b187223 */ /* 0x080fe20000010828 */
[----:B--2---:R-:W-:Y:S01]  /*5120*/  FADD.FTZ R13, R61, R44 ;  /* 0x0000002c3d0d7221 */ /* 0x004fe20000010000 */
[-CC-:B------:R-:W-:Y:S01]  /*5130*/  FFMA.FTZ R183, R81, R10.reuse, -R40.reuse ;  /* 0x0000000a51b77223 */ /* 0x180fe20000010828 */
[-CC-:B------:R-:W-:Y:S01]  /*5140*/  FFMA.FTZ R26, R111, R10.reuse, -R40.reuse ;  /* 0x0000000a6f1a7223 */ /* 0x180fe20000010828 */
[-CC-:B------:R-:W-:Y:S01]  /*5150*/  FFMA.FTZ R185, R83, R10.reuse, -R40.reuse ;  /* 0x0000000a53b97223 */ /* 0x180fe20000010828 */
[----:B---3--:R-:W-:Y:S01]  /*5160*/  FADD.FTZ R44, R180, R13 ;  /* 0x0000000db42c7221 */ /* 0x008fe20000010000 */
[-CC-:B------:R-:W-:Y:S01]  /*5170*/  FFMA.FTZ R28, R99, R10.reuse, -R40.reuse ;  /* 0x0000000a631c7223 */ /* 0x180fe20000010828 */
[----:B------:R-:W0:Y:S01]  /*5180*/  MUFU.EX2 R14, R14 ;  /* 0x0000000e000e7308 */ /* 0x000e220000000800 */
[-C--:B------:R-:W-:Y:S01]  /*5190*/  FFMA.FTZ R187, R85, R10.reuse, -R40 ;  /* 0x0000000a55bb7223 */ /* 0x080fe20000010828 */
[----:B----4-:R-:W-:Y:S01]  /*51a0*/  FADD.FTZ R13, R69, R44 ;  /* 0x0000002c450d7221 */ /* 0x010fe20000010000 */
[-CC-:B------:R-:W-:Y:S01]  /*51b0*/  FFMA.FTZ R30, R103, R10.reuse, -R40.reuse ;  /* 0x0000000a671e7223 */ /* 0x180fe20000010828 */
[-CC-:B------:R-:W-:Y:S01]  /*51c0*/  FFMA.FTZ R189, R97, R10.reuse, -R40.reuse ;  /* 0x0000000a61bd7223 */ /* 0x180fe20000010828 */
[-CC-:B------:R-:W-:Y:S01]  /*51d0*/  FFMA.FTZ R32, R91, R10.reuse, -R40.reuse ;  /* 0x0000000a5b207223 */ /* 0x180fe20000010828 */
[----:B-----5:R-:W-:Y:S01]  /*51e0*/  FADD.FTZ R46, R182, R13 ;  /* 0x0000000db62e7221 */ /* 0x020fe20000010000 */
[-CC-:B------:R-:W-:Y:S01]  /*51f0*/  FFMA.FTZ R191, R101, R10.reuse, -R40.reuse ;  /* 0x0000000a65bf7223 */ /* 0x180fe20000010828 */
[----:B------:R-:W2:Y:S01]  /*5200*/  MUFU.EX2 R179, R179 ;  /* 0x000000b300b37308 */ /* 0x000ea20000000800 */
[-C--:B------:R-:W-:Y:S01]  /*5210*/  FFMA.FTZ R34, R95, R10.reuse, -R40 ;  /* 0x0000000a5f227223 */ /* 0x080fe20000010828 */
[----:B------:R-:W-:Y:S01]  /*5220*/  FADD.FTZ R13, R105, R46 ;  /* 0x0000002e690d7221 */ /* 0x000fe20000010000 */
[-CC-:B------:R-:W-:Y:S01]  /*5230*/  FFMA.FTZ R193, R93, R10.reuse, -R40.reuse ;  /* 0x0000000a5dc17223 */ /* 0x180fe20000010828 */
[-CC-:B------:R-:W-:Y:S01]  /*5240*/  FFMA.FTZ R36, R75, R10.reuse, -R40.reuse ;  /* 0x0000000a4b247223 */ /* 0x180fe20000010828 */
[-CC-:B------:R-:W-:Y:S01]  /*5250*/  FFMA.FTZ R195, R73, R10.reuse, -R40.reuse ;  /* 0x0000000a49c37223 */ /* 0x180fe20000010828 */
[----:B-1----:R-:W-:Y:S01]  /*5260*/  FADD.FTZ R46, R184, R13 ;  /* 0x0000000db82e7221 */ /* 0x002fe20000010000 */
[-C--:B------:R-:W-:Y:S01]  /*5270*/  FFMA.FTZ R38, R79, R10.reuse, -R40 ;  /* 0x0000000a4f267223 */ /* 0x080fe20000010828 */
[----:B------:R-:W1:Y:S01]  /*5280*/  MUFU.EX2 R20, R20 ;  /* 0x0000001400147308 */ /* 0x000e620000000800 */
[----:B0-----:R-:W-:Y:S01]  /*5290*/  FADD.FTZ R48, R177, R14 ;  /* 0x0000000eb1307221 */ /* 0x001fe20000010000 */
[----:B------:R-:W-:Y:S01]  /*52a0*/  FADD.FTZ R15, R109, R46 ;  /* 0x0000002e6d0f7221 */ /* 0x000fe20000010000 */
[-CC-:B------:R-:W-:Y:S01]  /*52b0*/  FFMA.FTZ R197, R77, R10.reuse, -R40.reuse ;  /* 0x0000000a4dc57223 */ /* 0x180fe20000010828 */
[-CC-:B------:R-:W-:Y:S01]  /*52c0*/  FFMA.FTZ R42, R67, R10.reuse, -R40.reuse ;  /* 0x0000000a432a7223 */ /* 0x180fe20000010828 */
[-CC-:B------:R-:W-:Y:S01]  /*52d0*/  FFMA.FTZ R199, R65, R10.reuse, -R40.reuse ;  /* 0x0000000a41c77223 */ /* 0x180fe20000010828 */
[----:B------:R-:W-:Y:S01]  /*52e0*/  FADD.FTZ R50, R186, R15 ;  /* 0x0000000fba327221 */ /* 0x000fe20000010000 */
[-C--:B------:R-:W-:Y:S01]  /*52f0*/  FFMA.FTZ R44, R71, R10.reuse, -R40 ;  /* 0x0000000a472c7223 */ /* 0x080fe20000010828 */
[----:B------:R-:W0:Y:S01]  /*5300*/  MUFU.EX2 R181, R181 ;  /* 0x000000b500b57308 */ /* 0x000e220000000800 */
        /* <DEDUP_REMOVED lines=16> */
[----:B0-----:R-:W-:Y:S01]  /*5410*/  FADD.FTZ R13, R181, R48 ;  /* 0x00000030b50d7221 */ /* 0x001fe20000010000 */
[----:B------:R-:W-:Y:S01]  /*5420*/  FADD.FTZ R48, R188, R15 ;  /* 0x0000000fbc307221 */ /* 0x000fe20000010000 */
[-CC-:B------:R-:W-:Y:S01]  /*5430*/  FFMA.FTZ R25, R25, R10.reuse, -R40.reuse ;  /* 0x0000000a19197223 */ /* 0x180fe20000010828 */
[-CC-:B------:R-:W-:Y:S01]  /*5440*/  FFMA.FTZ R35, R35, R10.reuse, -R40.reuse ;  /* 0x0000000a23237223 */ /* 0x180fe20000010828 */
[-C--:B------:R-:W-:Y:S01]  /*5450*/  FFMA.FTZ R29, R29, R10.reuse, -R40 ;  /* 0x0000000a1d1d7223 */ /* 0x080fe20000010828 */
[----:B------:R-:W-:Y:S01]  /*5460*/  FADD.FTZ R15, R117, R48 ;  /* 0x00000030750f7221 */ /* 0x000fe20000010000 */
[-CC-:B------:R-:W-:Y:S01]  /*5470*/  FFMA.FTZ R48, R63, R10.reuse, -R40.reuse ;  /* 0x0000000a3f307223 */ /* 0x180fe20000010828 */
[----:B------:R-:W0:Y:S01]  /*5480*/  MUFU.EX2 R26, R26 ;  /* 0x0000001a001a7308 */ /* 0x000e220000000800 */
[----:B--2---:R-:W-:Y:S01]  /*5490*/  FADD.FTZ R50, R24, R13 ;  /* 0x0000000d18327221 */ /* 0x004fe20000010000 */
[----:B------:R-:W-:Y:S01]  /*54a0*/  FADD.FTZ R52, R190, R15 ;  /* 0x0000000fbe347221 */ /* 0x000fe20000010000 */
[-CC-:B------:R-:W-:Y:S01]  /*54b0*/  FFMA.FTZ R137, R137, R10.reuse, -R40.reuse ;  /* 0x0000000a89897223 */ /* 0x180fe20000010828 */
[-CC-:B------:R-:W-:Y:S01]  /*54c0*/  FFMA.FTZ R139, R139, R10.reuse, -R40.reuse ;  /* 0x0000000a8b8b7223 */ /* 0x180fe20000010828 */
[-CC-:B------:R-:W-:Y:S01]  /*54d0*/  FFMA.FTZ R135, R135, R10.reuse, -R40.reuse ;  /* 0x0000000a87877223 */ /* 0x180fe20000010828 */
[-CC-:B------:R-:W-:Y:S01]  /*54e0*/  FFMA.FTZ R145, R145, R10.reuse, -R40.reuse ;  /* 0x0000000a91917223 */ /* 0x180fe20000010828 */
[----:B------:R-:W-:Y:S01]  /*54f0*/  FFMA.FTZ R151, R151, R10, -R40 ;  /* 0x0000000a97977223 */ /* 0x000fe20000010828 */
[----:B------:R-:W2:Y:S01]  /*5500*/  MUFU.EX2 R121, R121 ;  /* 0x0000007900797308 */ /* 0x000ea20000000800 */
[----:B-1----:R-:W-:Y:S01]  /*5510*/  FADD.FTZ R13, R183, R50 ;  /* 0x00000032b70d7221 */ /* 0x002fe20000010000 */
[----:B------:R-:W-:Y:S01]  /*5520*/  F2FP.BF16.F32.PACK_AB R177, R14, R177 ;  /* 0x000000b10eb1723e */ /* 0x000fe200000010ff */
[--C-:B------:R-:W-:Y:S01]  /*5530*/  IMAD.MOV.U32 R85, RZ, RZ, R87.reuse ;  /* 0x000000ffff557224 */ /* 0x100fe200078e0057 */
[----:B------:R-:W-:Y:S01]  /*5540*/  F2FP.BF16.F32.PACK_AB R179, R20, R179 ;  /* 0x000000b314b3723e */ /* 0x000fe200000010ff */
[--C-:B------:R-:W-:Y:S01]  /*5550*/  IMAD.MOV.U32 R83, RZ, RZ, R87.reuse ;  /* 0x000000ffff537224 */ /* 0x100fe200078e0057 */
[----:B------:R-:W-:Y:S01]  /*5560*/  F2FP.BF16.F32.PACK_AB R176, R37, R176 ;  /* 0x000000b025b0723e */ /* 0x000fe200000010ff */
[----:B------:R-:W-:Y:S01]  /*5570*/  IMAD.MOV.U32 R81, RZ, RZ, R87 ;  /* 0x000000ffff517224 */ /* 0x000fe200078e0057 */
[----:B------:R-:W1:Y:S01]  /*5580*/  MUFU.EX2 R185, R185 ;  /* 0x000000b900b97308 */ /* 0x000e620000000800 */
[----:B0-----:R-:W-:Y:S01]  /*5590*/  FADD.FTZ R50, R26, R13 ;  /* 0x0000000d1a327221 */ /* 0x001fe20000010000 */
[----:B------:R-:W-:Y:S01]  /*55a0*/  F2FP.BF16.F32.PACK_AB R178, R61, R178 ;  /* 0x000000b23db2723e */ /* 0x000fe200000010ff */
[--C-:B------:R-:W-:Y:S01]  /*55b0*/  IMAD.MOV.U32 R79, RZ, RZ, R87.reuse ;  /* 0x000000ffff4f7224 */ /* 0x100fe200078e0057 */
[----:B------:R-:W-:Y:S01]  /*55c0*/  F2FP.BF16.F32.PACK_AB R180, R69, R180 ;  /* 0x000000b445b4723e */ /* 0x000fe200000010ff */
[--C-:B------:R-:W-:Y:S01]  /*55d0*/  IMAD.MOV.U32 R77, RZ, RZ, R87.reuse ;  /* 0x000000ffff4d7224 */ /* 0x100fe200078e0057 */
[----:B------:R-:W-:Y:S01]  /*55e0*/  F2FP.BF16.F32.PACK_AB R181, R24, R181 ;  /* 0x000000b518b5723e */ /* 0x000fe200000010ff */
[--C-:B------:R-:W-:Y:S01]  /*55f0*/  IMAD.MOV.U32 R75, RZ, RZ, R87.reuse ;  /* 0x000000ffff4b7224 */ /* 0x100fe200078e0057 */
[----:B------:R-:W0:Y:S01]  /*5600*/  MUFU.EX2 R192, R192 ;  /* 0x000000c000c07308 */ /* 0x000e220000000800 */
[----:B--2---:R-:W-:Y:S01]  /*5610*/  FADD.FTZ R15, R121, R52 ;  /* 0x00000034790f7221 */ /* 0x004fe20000010000 */
[----:B------:R-:W-:Y:S01]  /*5620*/  F2FP.BF16.F32.PACK_AB R183, R26, R183 ;  /* 0x000000b71ab7723e */ /* 0x000fe200000010ff */
[--C-:B------:R-:W-:Y:S01]  /*5630*/  IMAD.MOV.U32 R73, RZ, RZ, R87.reuse ;  /* 0x000000ffff497224 */ /* 0x100fe200078e0057 */
[----:B------:R-:W-:Y:S01]  /*5640*/  F2FP.BF16.F32.PACK_AB R182, R105, R182 ;  /* 0x000000b669b6723e */ /* 0x000fe200000010ff */
[--C-:B------:R-:W-:Y:S01]  /*5650*/  IMAD.MOV.U32 R71, RZ, RZ, R87.reuse ;  /* 0x000000ffff477224 */ /* 0x100fe200078e0057 */
[----:B------:R-:W-:Y:S01]  /*5660*/  F2FP.BF16.F32.PACK_AB R184, R109, R184 ;  /* 0x000000b86db8723e */ /* 0x000fe200000010ff */
[--C-:B------:R-:W-:Y:S01]  /*5670*/  IMAD.MOV.U32 R69, RZ, RZ, R87.reuse ;  /* 0x000000ffff457224 */ /* 0x100fe200078e0057 */
        /* <DEDUP_REMOVED lines=10> */
[----:B------:R-:W-:-:S02]  /*5720*/  IMAD.MOV.U32 R61, RZ, RZ, R87 ;  /* 0x000000ffff3d7224 */ /* 0x000fc400078e0057 */
[--C-:B------:R-:W-:Y:S02]  /*5730*/  IMAD.MOV.U32 R59, RZ, RZ, R87.reuse ;  /* 0x000000ffff3b7224 */ /* 0x100fe400078e0057 */
[----:B------:R-:W-:Y:S02]  /*5740*/  IMAD.MOV.U32 R57, RZ, RZ, R87 ;  /* 0x000000ffff397224 */ /* 0x000fe400078e0057 */
[----:B------:R-:W0:Y:S01]  /*5750*/  MUFU.EX2 R187, R187 ;  /* 0x000000bb00bb7308 */ /* 0x000e220000000800 */
[C---:B--2---:R-:W-:Y:S01]  /*5760*/  FADD.FTZ R50, R28.reuse, R13 ;  /* 0x0000000d1c327221 */ /* 0x044fe20000010000 */
[----:B------:R-:W-:Y:S01]  /*5770*/  F2FP.BF16.F32.PACK_AB R185, R28, R185 ;  /* 0x000000b91cb9723e */ /* 0x000fe200000010ff */
[--C-:B------:R-:W-:Y:S02]  /*5780*/  IMAD.MOV.U32 R53, RZ, RZ, R87.reuse ;  /* 0x000000ffff357224 */ /* 0x100fe400078e0057 */
[--C-:B------:R-:W-:Y:S02]  /*5790*/  IMAD.MOV.U32 R49, RZ, RZ, R87.reuse ;  /* 0x000000ffff317224 */ /* 0x100fe400078e0057 */
[--C-:B------:R-:W-:Y:S01]  /*57a0*/  IMAD.MOV.U32 R41, RZ, RZ, R87.reuse ;  /* 0x000000ffff297224 */ /* 0x100fe200078e0057 */
[----:B------:R-:W2:Y:S01]  /*57b0*/  MUFU.EX2 R194, R194 ;  /* 0x000000c200c27308 */ /* 0x000ea20000000800 */
[C---:B-1----:R-:W-:Y:S01]  /*57c0*/  FADD.FTZ R13, R123.reuse, R52 ;  /* 0x000000347b0d7221 */ /* 0x042fe20000010000 */
[----:B------:R-:W-:Y:S01]  /*57d0*/  F2FP.BF16.F32.PACK_AB R192, R123, R192 ;  /* 0x000000c07bc0723e */ /* 0x000fe200000010ff */
[----:B------:R-:W-:-:S02]  /*57e0*/  IMAD.MOV.U32 R37, RZ, RZ, R87 ;  /* 0x000000ffff257224 */ /* 0x000fc400078e0057 */
[--C-:B------:R-:W-:Y:S02]  /*57f0*/  IMAD.MOV.U32 R28, RZ, RZ, R87.reuse ;  /* 0x000000ffff1c7224 */ /* 0x100fe400078e0057 */
[--C-:B------:R-:W-:Y:S01]  /*5800*/  IMAD.MOV.U32 R26, RZ, RZ, R87.reuse ;  /* 0x000000ffff1a7224 */ /* 0x100fe200078e0057 */
[----:B------:R-:W1:Y:S01]  /*5810*/  MUFU.EX2 R30, R30 ;  /* 0x0000001e001e7308 */ /* 0x000e620000000800 */
[----:B0-----:R-:W-:Y:S01]  /*5820*/  FADD.FTZ R15, R187, R50 ;  /* 0x00000032bb0f7221 */ /* 0x001fe20000010000 */
[----:B------:R-:W-:-:S06]  /*5830*/  IMAD.MOV.U32 R24, RZ, RZ, R87 ;  /* 0x000000ffff187224 */ /* 0x000fcc00078e0057 */
[----:B------:R-:W0:Y:S01]  /*5840*/  MUFU.EX2 R189, R189 ;  /* 0x000000bd00bd7308 */ /* 0x000e220000000800 */
[----:B--2---:R-:W-:Y:S01]  /*5850*/  FADD.FTZ R52, R194, R13 ;  /* 0x0000000dc2347221 */ /* 0x004fe20000010000 */
[----:B------:R-:W-:-:S04]  /*5860*/  @!P1 PRMT R13, RZ, 0x654, R12 ;  /* 0x00000654ff0d9816 */ /* 0x000fc8000000000c */
[----:B------:R0:W-:Y:S02]  /*5870*/  @!P1 SYNCS.ARRIVE.TRANS64.RED.A1T0 RZ, [R13+URZ], RZ ;  /* 0x000000ff0dff99a7 */ /* 0x0001e4000810043f */
[----:B------:R-:W2:Y:S01]  /*5880*/  MUFU.EX2 R125, R125 ;  /* 0x0000007d007d7308 */ /* 0x000ea20000000800 */
[C---:B-1----:R-:W-:Y:S01]  /*5890*/  FADD.FTZ R50, R30.reuse, R15 ;  /* 0x0000000f1e327221 */ /* 0x042fe20000010000 */
[----:B------:R-:W-:Y:S01]  /*58a0*/  F2FP.BF16.F32.PACK_AB R187, R30, R187 ;  /* 0x000000bb1ebb723e */ /* 0x000fe200000010ff */
[----:B------:R-:W-:-:S05]  /*58b0*/  IMAD.MOV.U32 R30, RZ, RZ, R87 ;  /* 0x000000ffff1e7224 */ /* 0x000fca00078e0057 */
[----:B------:R-:W1:Y:S01]  /*58c0*/  MUFU.EX2 R32, R32 ;  /* 0x0000002000207308 */ /* 0x000e620000000800 */
[----:B0-----:R-:W-:-:S07]  /*58d0*/  FADD.FTZ R13, R189, R50 ;  /* 0x00000032bd0d7221 */ /* 0x001fce0000010000 */
[----:B------:R-:W0:Y:S01]  /*58e0*/  MUFU.EX2 R196, R196 ;  /* 0x000000c400c47308 */ /* 0x000e220000000800 */
[C---:B--2---:R-:W-:Y:S01]  /*58f0*/  FADD.FTZ R15, R125.reuse, R52 ;  /* 0x000000347d0f7221 */ /* 0x044fe20000010000 */
[----:B------:R-:W-:-:S06]  /*5900*/  F2FP.BF16.F32.PACK_AB R194, R125, R194 ;  /* 0x000000c27dc2723e */ /* 0x000fcc00000010ff */
[----:B------:R-:W2:Y:S01]  /*5910*/  MUFU.EX2 R191, R191 ;  /* 0x000000bf00bf7308 */ /* 0x000ea20000000800 */
[C---:B-1----:R-:W-:Y:S01]  /*5920*/  FADD.FTZ R50, R32.reuse, R13 ;  /* 0x0000000d20327221 */ /* 0x042fe20000010000 */
[----:B------:R-:W-:Y:S01]  /*5930*/  F2FP.BF16.F32.PACK_AB R189, R32, R189 ;  /* 0x000000bd20bd723e */ /* 0x000fe200000010ff */
[----:B------:R-:W-:-:S05]  /*5940*/  IMAD.MOV.U32 R32, RZ, RZ, R87 ;  /* 0x000000ffff207224 */ /* 0x000fca00078e0057 */
[----:B------:R-:W1:Y:S01]  /*5950*/  MUFU.EX2 R127, R127 ;  /* 0x0000007f007f7308 */ /* 0x000e620000000800 */
[----:B0-----:R-:W-:-:S07]  /*5960*/  FADD.FTZ R52, R196, R15 ;  /* 0x0000000fc4347221 */ /* 0x001fce0000010000 */
[----:B------:R-:W0:Y:S01]  /*5970*/  MUFU.EX2 R34, R34 ;  /* 0x0000002200227308 */ /* 0x000e220000000800 */
[----:B--2---:R-:W-:-:S07]  /*5980*/  FADD.FTZ R13, R191, R50 ;  /* 0x00000032bf0d7221 */ /* 0x004fce0000010000 */
[----:B------:R-:W2:Y:S01]  /*5990*/  MUFU.EX2 R198, R198 ;  /* 0x000000c600c67308 */ /* 0x000ea20000000800 */
[C---:B-1----:R-:W-:Y:S01]  /*59a0*/  FADD.FTZ R15, R127.reuse, R52 ;  /* 0x000000347f0f7221 */ /* 0x042fe20000010000 */
[----:B------:R-:W-:-:S06]  /*59b0*/  F2FP.BF16.F32.PACK_AB R196, R127, R196 ;  /* 0x000000c47fc4723e */ /* 0x000fcc00000010ff */
[----:B------:R-:W1:Y:S01]  /*59c0*/  MUFU.EX2 R193, R193 ;  /* 0x000000c100c17308 */ /* 0x000e620000000800 */
[C---:B0-----:R-:W-:Y:S01]  /*59d0*/  FADD.FTZ R52, R34.reuse, R13 ;  /* 0x0000000d22347221 */ /* 0x041fe20000010000 */
[----:B------:R-:W-:Y:S01]  /*59e0*/  F2FP.BF16.F32.PACK_AB R191, R34, R191 ;  /* 0x000000bf22bf723e */ /* 0x000fe200000010ff */
[----:B------:R-:W-:-:S05]  /*59f0*/  IMAD.MOV.U32 R34, RZ, RZ, R87 ;  /* 0x000000ffff227224 */ /* 0x000fca00078e0057 */
[----:B------:R-:W0:Y:S01]  /*5a00*/  MUFU.EX2 R129, R129 ;  /* 0x0000008100817308 */ /* 0x000e220000000800 */
[----:B--2---:R-:W-:-:S07]  /*5a10*/  FADD.FTZ R54, R198, R15 ;  /* 0x0000000fc6367221 */ /* 0x004fce0000010000 */
[----:B------:R-:W2:Y:S01]  /*5a20*/  MUFU.EX2 R36, R36 ;  /* 0x0000002400247308 */ /* 0x000ea20000000800 */
[----:B-1----:R-:W-:-:S07]  /*5a30*/  FADD.FTZ R13, R193, R52 ;  /* 0x00000034c10d7221 */ /* 0x002fce0000010000 */
[----:B------:R-:W1:Y:S01]  /*5a40*/  MUFU.EX2 R200, R200 ;  /* 0x000000c800c87308 */ /* 0x000e620000000800 */
[C---:B0-----:R-:W-:Y:S01]  /*5a50*/  FADD.FTZ R15, R129.reuse, R54 ;  /* 0x00000036810f7221 */ /* 0x041fe20000010000 */
[----:B------:R-:W-:-:S06]  /*5a60*/  F2FP.BF16.F32.PACK_AB R198, R129, R198 ;  /* 0x000000c681c6723e */ /* 0x000fcc00000010ff */
[----:B------:R-:W0:Y:S01]  /*5a70*/  MUFU.EX2 R195, R195 ;  /* 0x000000c300c37308 */ /* 0x000e220000000800 */
[C---:B--2---:R-:W-:Y:S01]  /*5a80*/  FADD.FTZ R52, R36.reuse, R13 ;  /* 0x0000000d24347221 */ /* 0x044fe20000010000 */
[----:B------:R-:W-:Y:S01]  /*5a90*/  F2FP.BF16.F32.PACK_AB R193, R36, R193 ;  /* 0x000000c124c1723e */ /* 0x000fe200000010ff */
[----:B------:R-:W-:-:S05]  /*5aa0*/  IMAD.MOV.U32 R36, RZ, RZ, R87 ;  /* 0x000000ffff247224 */ /* 0x000fca00078e0057 */
[----:B------:R-:W2:Y:S01]  /*5ab0*/  MUFU.EX2 R131, R131 ;  /* 0x0000008300837308 */ /* 0x000ea20000000800 */
[----:B-1----:R-:W-:-:S07]  /*5ac0*/  FADD.FTZ R54, R200, R15 ;  /* 0x0000000fc8367221 */ /* 0x002fce0000010000 */
        /* <DEDUP_REMOVED lines=10> */
[----:B0-----:R-:W-:Y:S01]  /*5b70*/  FADD.FTZ R56, R202, R15 ;  /* 0x0000000fca387221 */ /* 0x001fe20000010000 */
[----:B------:R-:W-:-:S03]  /*5b80*/  F2FP.BF16.F32.PACK_AB R202, R39, R202 ;  /* 0x000000ca27ca723e */ /* 0x000fc600000010ff */
[----:B------:R-:W-:Y:S01]  /*5b90*/  FADD.FTZ R15, R39, R56 ;  /* 0x00000038270f7221 */ /* 0x000fe20000010000 */
[----:B------:R-:W-:Y:S02]  /*5ba0*/  IMAD.MOV.U32 R39, RZ, RZ, R87 ;  /* 0x000000ffff277224 */ /* 0x000fe400078e0057 */
[----:B------:R-:W0:Y:S01]  /*5bb0*/  MUFU.EX2 R204, R204 ;  /* 0x000000cc00cc7308 */ /* 0x000e220000000800 */
[----:B--2---:R-:W-:-:S07]  /*5bc0*/  FADD.FTZ R13, R197, R54 ;  /* 0x00000036c50d7221 */ /* 0x004fce0000010000 */
        /* <DEDUP_REMOVED lines=10> */
[----:B------:R-:W-:Y:S01]  /*5c70*/  F2FP.BF16.F32.PACK_AB R204, R27, R204 ;  /* 0x000000cc1bcc723e */ /* 0x000fe200000010ff */
[----:B------:R-:W-:-:S05]  /*5c80*/  IMAD.MOV.U32 R27, RZ, RZ, R87 ;  /* 0x000000ffff1b7224 */ /* 0x000fca00078e0057 */
        /* <DEDUP_REMOVED lines=10> */
[----:B------:R-:W-:Y:S01]  /*5d30*/  F2FP.BF16.F32.PACK_AB R206, R31, R206 ;  /* 0x000000ce1fce723e */ /* 0x000fe200000010ff */
[----:B------:R-:W-:-:S05]  /*5d40*/  IMAD.MOV.U32 R31, RZ, RZ, R87 ;  /* 0x000000ffff1f7224 */ /* 0x000fca00078e0057 */
        /* <DEDUP_REMOVED lines=17> */
[----:B------:R0:W3:Y:S01]  /*5e60*/  MUFU.EX2 R12, R51 ;  /* 0x00000033000c7308 */ /* 0x0000e20000000800 */
[----:B--2---:R-:W-:-:S07]  /*5e70*/  FADD.FTZ R13, R205, R56 ;  /* 0x00000038cd0d7221 */ /* 0x004fce0000010000 */
[----:B------:R-:W2:Y:S01]  /*5e80*/  MUFU.EX2 R212, R212 ;  /* 0x000000d400d47308 */ /* 0x000ea20000000800 */
[C---:B-1----:R-:W-:Y:S01]  /*5e90*/  FADD.FTZ R15, R141.reuse, R58 ;  /* 0x0000003a8d0f7221 */ /* 0x042fe20000010000 */
[----:B------:R-:W-:Y:S01]  /*5ea0*/  F2FP.BF16.F32.PACK_AB R210, R141, R210 ;  /* 0x000000d28dd2723e */ /* 0x000fe200000010ff */
[----:B0-----:R-:W-:-:S05]  /*5eb0*/  IMAD.MOV.U32 R51, RZ, RZ, R87 ;  /* 0x000000ffff337224 */ /* 0x001fca00078e0057 */
[----:B------:R-:W0:Y:S01]  /*5ec0*/  MUFU.EX2 R207, R207 ;  /* 0x000000cf00cf7308 */ /* 0x000e220000000800 */
[C---:B---3--:R-:W-:Y:S01]  /*5ed0*/  FADD.FTZ R56, R12.reuse, R13 ;  /* 0x0000000d0c387221 */ /* 0x048fe20000010000 */
[----:B------:R-:W-:-:S06]  /*5ee0*/  F2FP.BF16.F32.PACK_AB R205, R12, R205 ;  /* 0x000000cd0ccd723e */ /* 0x000fcc00000010ff */
[----:B------:R-:W1:Y:S01]  /*5ef0*/  MUFU.EX2 R143, R143 ;  /* 0x0000008f008f7308 */ /* 0x000e620000000800 */
[----:B--2---:R-:W-:-:S07]  /*5f00*/  FADD.FTZ R58, R212, R15 ;  /* 0x0000000fd43a7221 */ /* 0x004fce0000010000 */
[----:B------:R2:W3:Y:S01]  /*5f10*/  MUFU.EX2 R50, R55 ;  /* 0x0000003700327308 */ /* 0x0004e20000000800 */
[----:B0-----:R-:W-:-:S07]  /*5f20*/  FADD.FTZ R13, R207, R56 ;  /* 0x00000038cf0d7221 */ /* 0x001fce0000010000 */
[----:B------:R-:W0:Y:S01]  /*5f30*/  MUFU.EX2 R214, R214 ;  /* 0x000000d600d67308 */ /* 0x000e220000000800 */
[C---:B-1----:R-:W-:Y:S01]  /*5f40*/  FADD.FTZ R15, R143.reuse, R58 ;  /* 0x0000003a8f0f7221 */ /* 0x042fe20000010000 */
[----:B------:R-:W-:Y:S01]  /*5f50*/  F2FP.BF16.F32.PACK_AB R212, R143, R212 ;  /* 0x000000d48fd4723e */ /* 0x000fe200000010ff */
[----:B--2---:R-:W-:-:S05]  /*5f60*/  IMAD.MOV.U32 R55, RZ, RZ, R87 ;  /* 0x000000ffff377224 */ /* 0x004fca00078e0057 */
[----:B------:R-:W1:Y:S01]  /*5f70*/  MUFU.EX2 R45, R45 ;  /* 0x0000002d002d7308 */ /* 0x000e620000000800 */
[C---:B---3--:R-:W-:Y:S01]  /*5f80*/  FADD.FTZ R58, R50.reuse, R13 ;  /* 0x0000000d323a7221 */ /* 0x048fe20000010000 */
[----:B------:R-:W-:Y:S01]  /*5f90*/  F2FP.BF16.F32.PACK_AB R207, R50, R207 ;  /* 0x000000cf32cf723e */ /* 0x000fe200000010ff */
[----:B------:R-:W-:-:S05]  /*5fa0*/  IMAD.MOV.U32 R50, RZ, RZ, R87 ;  /* 0x000000ffff327224 */ /* 0x000fca00078e0057 */
        /* <DEDUP_REMOVED lines=24> */
[--C-:B------:R-:W-:Y:S02]  /*6130*/  IMAD.MOV.U32 R40, RZ, RZ, R87.reuse ;  /* 0x000000ffff287224 */ /* 0x100fe400078e0057 */
[----:B------:R-:W-:-:S03]  /*6140*/  IMAD.MOV.U32 R33, RZ, RZ, R87 ;  /* 0x000000ffff217224 */ /* 0x000fc600078e0057 */
[----:B------:R2:W3:Y:S01]  /*6150*/  MUFU.EX2 R54, R35 ;  /* 0x0000002300367308 */ /* 0x0004e20000000800 */
[----:B0-----:R-:W-:-:S07]  /*6160*/  FADD.FTZ R62, R218, R15 ;  /* 0x0000000fda3e7221 */ /* 0x001fce0000010000 */
[----:B------:R-:W0:Y:S01]  /*6170*/  MUFU.EX2 R29, R29 ;  /* 0x0000001d001d7308 */ /* 0x000e220000000800 */
[----:B-1----:R-:W-:Y:S01]  /*6180*/  FADD.FTZ R15, R25, R60 ;  /* 0x0000003c190f7221 */ /* 0x002fe20000010000 */
[--C-:B------:R-:W-:Y:S02]  /*6190*/  IMAD.MOV.U32 R60, RZ, RZ, R87.reuse ;  /* 0x000000ffff3c7224 */ /* 0x100fe400078e0057 */
[----:B--2---:R-:W-:-:S04]  /*61a0*/  IMAD.MOV.U32 R35, RZ, RZ, R87 ;  /* 0x000000ffff237224 */ /* 0x004fc800078e0057 */
[----:B------:R-:W1:Y:S01]  /*61b0*/  MUFU.EX2 R56, R137 ;  /* 0x0000008900387308 */ /* 0x000e620000000800 */
[C---:B---3--:R-:W-:Y:S01]  /*61c0*/  FADD.FTZ R14, R54.reuse, R15 ;  /* 0x0000000f360e7221 */ /* 0x048fe20000010000 */
[----:B------:R-:W-:Y:S01]  /*61d0*/  F2FP.BF16.F32.PACK_AB R213, R54, R25 ;  /* 0x0000001936d5723e */ /* 0x000fe200000010ff */
[--C-:B------:R-:W-:Y:S02]  /*61e0*/  IMAD.MOV.U32 R54, RZ, RZ, R87.reuse ;  /* 0x000000ffff367224 */ /* 0x100fe400078e0057 */
[----:B------:R-:W-:-:S03]  /*61f0*/  IMAD.MOV.U32 R25, RZ, RZ, R87 ;  /* 0x000000ffff197224 */ /* 0x000fc600078e0057 */
        /* <DEDUP_REMOVED lines=12> */
[----:B------:R-:W-:-:S05]  /*62c0*/  IMAD.MOV.U32 R58, RZ, RZ, R87 ;  /* 0x000000ffff3a7224 */ /* 0x000fca00078e0057 */
[----:B------:R-:W0:Y:S01]  /*62d0*/  MUFU.EX2 R14, R151 ;  /* 0x00000097000e7308 */ /* 0x000e220000000800 */
[----:B-1----:R-:W-:Y:S01]  /*62e0*/  FADD.FTZ R15, R145, R12 ;  /* 0x0000000c910f7221 */ /* 0x002fe20000010000 */
[C---:B--2---:R-:W-:Y:S01]  /*62f0*/  FADD.FTZ R13, R153.reuse, R62 ;  /* 0x0000003e990d7221 */ /* 0x044fe20000010000 */
[----:B------:R-:W-:Y:S01]  /*6300*/  F2FP.BF16.F32.PACK_AB R218, R153, R218 ;  /* 0x000000da99da723e */ /* 0x000fe200000010ff */
[----:B------:R-:W-:Y:S02]  /*6310*/  IMAD.MOV.U32 R62, RZ, RZ, R87 ;  /* 0x000000ffff3e7224 */ /* 0x000fe400078e0057 */
[C---:B0-----:R-:W-:Y:S01]  /*6320*/  FADD.FTZ R12, R14.reuse, R15 ;  /* 0x0000000f0e0c7221 */ /* 0x041fe20000010000 */
[----:B------:R-:W-:Y:S01]  /*6330*/  F2FP.BF16.F32.PACK_AB R219, R14, R145 ;  /* 0x000000910edb723e */ /* 0x000fe200000010ff */
        /* <DEDUP_REMOVED lines=37> */
[----:B------:R-:W-:-:S07]  /*6590*/  CS2R R24, SRZ ;  /* 0x0000000000187805 */ /* 0x000fce000001ff00 */
.L_x_5789:
[----:B------:R-:W-:Y:S01]  /*65a0*/  R2UR UR11, R22 ;  /* 0x00000000160b72ca */ /* 0x000fe200000e0000 */
[----:B------:R-:W-:-:S04]  /*65b0*/  UIADD3 UR6, UR7, 0x1, URZ ;  /* 0x0000000107067890 */ /* 0x000fc8000fffe03f */
[----:B------:R-:W-:-:S04]  /*65c0*/  UISETP.NE.AND UP0, UPT, UR6, 0x2, UPT ;  /* 0x000000020600788c */ /* 0x000fc8000bf05270 */
[----:B------:R-:W-:Y:S02]  /*65d0*/  USEL UR10, URZ, 0x1, UP0 ;  /* 0x000000013f0a7887 */ /* 0x000fe40008000000 */
[----:B------:R-:W-:Y:S02]  /*65e0*/  USEL UR6, UR6, URZ, UP0 ;  /* 0x0000003f06067287 */ /* 0x000fe40008000000 */
[----:B------:R-:W-:Y:S02]  /*65f0*/  ISETP.NE.AND P3, PT, RZ, UR11, PT ;  /* 0x0000000bff007c0c */ /* 0x000fe4000bf65270 */
[----:B------:R-:W-:Y:S02]  /*6600*/  LOP3.LUT R16, R21, UR10, RZ, 0x3c, !PT ;  /* 0x0000000a15107c12 */ /* 0x000fe4000f8e3cff */
[----:B------:R-:W-:-:S09]  /*6610*/  IMAD.U32 R2, RZ, RZ, UR6 ;  /* 0x00000006ff027e24 */ /* 0x000fd2000f8e00ff */
[----:B------:R-:W-:Y:S05]  /*6620*/  @P3 BRA `(.L_x_5781) ;  /* 0x0000000000343947 */ /* 0x000fea0003800000 */
[----:B------:R-:W-:Y:S05]  /*6630*/  @!P0 BRA `(.L_x_5782) ;  /* 0x0000000000048947 */ /* 0x000fea0003800000 */
[----:B------:R-:W-:Y:S01]  /*6640*/  BPT.TRAP 0x1 ;  /* 0x000000040000795c */ /* 0x000fe20000300000 */
.L_x_5782:
[----:B------:R-:W0:Y:S01]  /*6650*/  S2UR UR10, SR_CgaCtaId ;  /* 0x00000000000a79c3 */ /* 0x000e220000008800 */
[----:B------:R-:W-:Y:S01]  /*6660*/  UMOV UR6, 0x400 ;  /* 0x0000040000067882 */ /* 0x000fe20000000000 */
[----:B------:R-:W-:Y:S01]  /*6670*/  SHF.L.U32 R11, R16, 0x1f, RZ ;  /* 0x0000001f100b7819 */ /* 0x000fe200000006ff */
[----:B0-----:R-:W-:-:S06]  /*6680*/  ULEA UR6, UR10, UR6, 0x18 ;  /* 0x000000060a067291 */ /* 0x001fcc000f8ec03f */
[----:B------:R-:W-:-:S04]  /*6690*/  LEA R0, R2, UR6, 0x3 ;  /* 0x0000000602007c11 */ /* 0x000fc8000f8e18ff */
[----:B------:R0:W1:Y:S01]  /*66a0*/  SYNCS.PHASECHK.TRANS64.TRYWAIT P2, [R0+URZ+0x34830], R11 ;  /* 0x0348300b000075a7 */ /* 0x000062000804017f */
[----:B------:R-:W-:Y:S05]  /*66b0*/  @!P0 BRA `(.L_x_5783) ;  /* 0x0000000000048947 */ /* 0x000fea0003800000 */
[----:B------:R-:W-:Y:S01]  /*66c0*/  BPT.TRAP 0x1 ;  /* 0x000000040000795c */ /* 0x000fe20000300000 */
.L_x_5783:
[----:B-1----:R-:W-:Y:S05]  /*66d0*/  @P2 BRA `(.L_x_5781) ;  /* 0x0000000000082947 */ /* 0x002fea0003800000 */
[----:B------:R-:W1:Y:S02]  /*66e0*/  SYNCS.PHASECHK.TRANS64.TRYWAIT P2, [R0+URZ+0x34830], R11 ;  /* 0x0348300b000075a7 */ /* 0x000e64000804017f */
[----:B-1----:R-:W-:Y:S05]  /*66f0*/  @!P2 BRA `(.L_x_5784) ;  /* 0x000000bc00a0a947 */ /* 0x002fea0003800000 */
.L_x_5781:
[----:B------:R-:W2:Y:S01]  /*6700*/  S2R R10, SR_TID.X ;  /* 0x00000000000a7919 */ /* 0x000ea20000002100 */
[----:B01----:R-:W-:Y:S01]  /*6710*/  IMAD R0, R2, 0xb00, R3 ;  /* 0x00000b0002007824 */ /* 0x003fe200078e0203 */
        /* <DEDUP_REMOVED lines=13> */
[----:B------:R-:W-:Y:S01]  /*67f0*/  UMOV UR56, UR14 ;  /* 0x0000000e00387c82 */ /* 0x000fe20008000000 */
[----:B------:R-:W-:Y:S01]  /*6800*/  UMOV UR24, UR14 ;  /* 0x0000000e00187c82 */ /* 0x000fe20008000000 */
[----:B------:R-:W-:Y:S01]  /*6810*/  UMOV UR57, UR15 ;  /* 0x0000000f00397c82 */ /* 0x000fe20008000000 */
[----:B------:R-:W-:Y:S01]  /*6820*/  UMOV UR25, UR15 ;  /* 0x0000000f00197c82 */ /* 0x000fe20008000000 */
[----:B------:R-:W-:Y:S01]  /*6830*/  UMOV UR58, UR6 ;  /* 0x00000006003a7c82 */ /* 0x000fe20008000000 */
[----:B------:R-:W-:Y:S01]  /*6840*/  UIADD3 UR26, UR6, 0x80, URZ ;  /* 0x00000080061a7890 */ /* 0x000fe2000fffe03f */
[----:B------:R-:W-:Y:S01]  /*6850*/  R2UR UR19, R7 ;  /* 0x00000000071372ca */ /* 0x000fe200000e0000 */
        /* <DEDUP_REMOVED lines=11> */
[----:B------:R-:W-:Y:S01]  /*6910*/  VIADD R0, R10, 0x8 ;  /* 0x000000080a007836 */ /* 0x000fe20000000000 */
        /* <DEDUP_REMOVED lines=14> */
[----:B------:R-:W-:Y:S01]  /*6a00*/  UIADD3 UR22, UR6, 0x586, URZ ;  /* 0x0000058606167890 */ /* 0x000fe2000fffe03f */
        /* <DEDUP_REMOVED lines=563> */
[----:B0-----:R-:W-:Y:S05]  /*8d40*/  @P3 BRA `(.L_x_5785) ;  /* 0x0000000000343947 */ /* 0x001fea0003800000 */
[----:B------:R-:W-:Y:S05]  /*8d50*/  @!P0 BRA `(.L_x_5786) ;  /* 0x0000000000048947 */ /* 0x000fea0003800000 */
[----:B------:R-:W-:Y:S01]  /*8d60*/  BPT.TRAP 0x1 ;  /* 0x000000040000795c */ /* 0x000fe20000300000 */
.L_x_5786:
[----:B------:R-:W0:Y:S01]  /*8d70*/  S2UR UR10, SR_CgaCtaId ;  /* 0x00000000000a79c3 */ /* 0x000e220000008800 */
[----:B------:R-:W-:Y:S01]  /*8d80*/  UMOV UR6, 0x400 ;  /* 0x0000040000067882 */ /* 0x000fe20000000000 */
[----:B------:R-:W-:Y:S01]  /*8d90*/  SHF.L.U32 R0, R21, 0x1f, RZ ;  /* 0x0000001f15007819 */ /* 0x000fe200000006ff */
[----:B0-----:R-:W-:-:S04]  /*8da0*/  ULEA UR6, UR10, UR6, 0x18 ;  /* 0x000000060a067291 */ /* 0x001fc8000f8ec03f */
[----:B------:R-:W-:-:S09]  /*8db0*/  ULEA UR6, UR7, UR6, 0x3 ;  /* 0x0000000607067291 */ /* 0x000fd2000f8e183f */
[----:B------:R0:W1:Y:S01]  /*8dc0*/  SYNCS.PHASECHK.TRANS64.TRYWAIT P2, [UR6+0x34850], R0 ;  /* 0x03485000ff0075a7 */ /* 0x0000620008040146 */
[----:B------:R-:W-:Y:S05]  /*8dd0*/  @!P0 BRA `(.L_x_5787) ;  /* 0x0000000000048947 */ /* 0x000fea0003800000 */
[----:B------:R-:W-:Y:S01]  /*8de0*/  BPT.TRAP 0x1 ;  /* 0x000000040000795c */ /* 0x000fe20000300000 */
.L_x_5787:
[----:B-1----:R-:W-:Y:S05]  /*8df0*/  @P2 BRA `(.L_x_5785) ;  /* 0x0000000000082947 */ /* 0x002fea0003800000 */
[----:B------:R-:W1:Y:S02]  /*8e00*/  SYNCS.PHASECHK.TRANS64.TRYWAIT P2, [UR6+0x34850], R0 ;  /* 0x03485000ff0075a7 */ /* 0x000e640008040146 */
[----:B-1----:R-:W-:Y:S05]  /*8e10*/  @!P2 BRA `(.L_x_5788) ;  /* 0x0000009400eca947 */ /* 0x002fea0003800000 */
.L_x_5785:
[----:B------:R-:W2:Y:S01]  /*8e20*/  S2UR UR10, SR_CgaCtaId ;  /* 0x00000000000a79c3 */ /* 0x000ea20000008800 */
[----:B------:R-:W-:Y:S01]  /*8e30*/  UMOV UR6, 0x400 ;  /* 0x0000040000067882 */ /* 0x000fe20000000000 */
[----:B------:R-:W-:Y:S01]  /*8e40*/  WARPGROUP.ARRIVE ;  /* 0x00000000000079c5 */ /* 0x000fe20000000000 */
[----:B------:R-:W-:Y:S01]  /*8e50*/  UMOV UR11, 0x40000040 ;  /* 0x40000040000b7882 */ /* 0x000fe20000000000 */
[----:B------:R-:W-:-:S04]  /*8e60*/  FMNMX.FTZ R10, R168, R20, !PT ;  /* 0x00000014a80a7209 */ /* 0x000fc80007810000 */
[----:B------:R-:W3:Y:S01]  /*8e70*/  S2R R231, SR_TID.X ;  /* 0x0000000000e77919 */ /* 0x000ee20000002100 */
[C---:B------:R-:W-:Y:S01]  /*8e80*/  ISETP.GT.AND P2, PT, R14.reuse, RZ, PT ;  /* 0x000000ff0e00720c */ /* 0x040fe20003f44270 */
[----:B------:R-:W-:Y:S01]  /*8e90*/  VIADD R14, R14, 0xffffffff ;  /* 0xffffffff0e0e7836 */ /* 0x000fe20000000000 */
[----:B-1----:R-:W-:-:S04]  /*8ea0*/  FMNMX.FTZ R11, R169, R10, !PT ;  /* 0x0000000aa90b7209 */ /* 0x002fc80007810000 */
[----:B------:R-:W-:-:S04]  /*8eb0*/  FMNMX.FTZ R10, R172, R11, !PT ;  /* 0x0000000bac0a7209 */ /* 0x000fc80007810000 */
[----:B------:R-:W-:-:S04]  /*8ec0*/  FMNMX.FTZ R11, R173, R10, !PT ;  /* 0x0000000aad0b7209 */ /* 0x000fc80007810000 */
[----:B------:R-:W-:Y:S01]  /*8ed0*/  FMNMX.FTZ R10, R160, R11, !PT ;  /* 0x0000000ba00a7209 */ /* 0x000fe20007810000 */
[----:B--2---:R-:W-:-:S03]  /*8ee0*/  ULEA UR6, UR10, UR6, 0x18 ;  /* 0x000000060a067291 */ /* 0x004fc6000f8ec03f */
[----:B------:R-:W-:-:S04]  /*8ef0*/  FMNMX.FTZ R11, R161, R10, !PT ;  /* 0x0000000aa10b7209 */ /* 0x000fc80007810000 */
[----:B------:R-:W-:Y:S01]  /*8f00*/  FMNMX.FTZ R10, R164, R11, !PT ;  /* 0x0000000ba40a7209 */ /* 0x000fe20007810000 */
[----:B0-----:R-:W-:-:S03]  /*8f10*/  IMAD.U32 R0, RZ, RZ, UR6 ;  /* 0x00000006ff007e24 */ /* 0x001fc6000f8e00ff */
[----:B------:R-:W-:Y:S02]  /*8f20*/  FMNMX.FTZ R11, R165, R10, !PT ;  /* 0x0000000aa50b7209 */ /* 0x000fe40007810000 */
[----:B------:R-:W-:Y:S02]  /*8f30*/  R2UR UR6, R0 ;  /* 0x00000000000672ca */ /* 0x000fe400000e0000 */
[----:B------:R-:W-:Y:S02]  /*8f40*/  FMNMX.FTZ R10, R152, R11, !PT ;  /* 0x0000000b980a7209 */ /* 0x000fe40007810000 */
[----:B---3--:R-:W-:Y:S02]  /*8f50*/  SHF.R.U32.HI R231, RZ, 0x7, R231 ;  /* 0x00000007ffe77819 */ /* 0x008fe400000116e7 */
[----:B------:R-:W-:-:S04]  /*8f60*/  FMNMX.FTZ R11, R153, R10, !PT ;  /* 0x0000000a990b7209 */ /* 0x000fc80007810000 */
[----:B------:R-:W-:-:S03]  /*8f70*/  FMNMX.FTZ R10, R156, R11, !PT ;  /* 0x0000000b9c0a7209 */ /* 0x000fc60007810000 */
[----:B------:R-:W-:Y:S01]  /*8f80*/  UIADD3 UR6, UR6, 0x400, URZ ;  /* 0x0000040006067890 */ /* 0x000fe2000fffe03f */
[----:B------:R-:W-:-:S03]  /*8f90*/  FMNMX.FTZ R11, R157, R10, !PT ;  /* 0x0000000a9d0b7209 */ /* 0x000fc60007810000 */
[----:B------:R-:W-:Y:S01]  /*8fa0*/  USHF.R.U32.HI UR6, URZ, 0x4, UR6 ;  /* 0x000000043f067899 */ /* 0x000fe20008011606 */
[----:B------:R-:W-:-:S03]  /*8fb0*/  FMNMX.FTZ R10, R144, R11, !PT ;  /* 0x0000000b900a7209 */ /* 0x000fc60007810000 */
        /* <DEDUP_REMOVED lines=39> */
[----:B------:R-:W-:Y:S02]  /*9230*/  FMNMX.FTZ R176, R93, R10, !PT ;  /* 0x0000000a5db07209 */ /* 0x000fe40007810000 */
[----:B------:R-:W0:Y:S03]  /*9240*/  LDC R10, c[0x0][0x988] ;  /* 0x00026200ff0a7b82 */ /* 0x000e260000000800 */
[----:B------:R-:W-:Y:S01]  /*9250*/  HGMMA.64x128x16.F32.BF16 R24, R180, gdesc[UR8].tnspB, R24, gsb0 ;  /* 0x41e00008b4187df0 */ /* 0x000fe20008001818 */
[----:B------:R-:W-:Y:S01]  /*9260*/  UIADD3 UR10, UR6, 0x100, URZ ;  /* 0x00000100060a7890 */ /* 0x000fe2000fffe03f */
[----:B------:R-:W1:Y:S01]  /*9270*/  SHFL.BFLY PT, R11, R176, 0x2, 0x1f ;  /* 0x0c401f00b00b7f89 */ /* 0x000e6200000e0000 */
[----:B------:R-:W-:Y:S01]  /*9280*/  UMOV UR11, 0x40000040 ;  /* 0x40000040000b7882 */ /* 0x000fe20000000000 */
[----:B-1----:R-:W-:-:S05]  /*9290*/  FMNMX.FTZ R178, R176, R11, !PT ;  /* 0x0000000bb0b27209 */ /* 0x002fca0007810000 */
[----:B------:R-:W1:Y:S02]  /*92a0*/  SHFL.BFLY PT, R11, R178, 0x1, 0x1f ;  /* 0x0c201f00b20b7f89 */ /* 0x000e6400000e0000 */
[----:B-1----:R-:W-:-:S05]  /*92b0*/  FMNMX.FTZ R11, R178, R11, !PT ;  /* 0x0000000bb20b7209 */ /* 0x002fca0007810000 */
[----:B------:R-:W-:-:S04]  /*92c0*/  FADD.FTZ R21, -R11, R20 ;  /* 0x000000140b157221 */ /* 0x000fc80000010100 */
[-C--:B0-----:R-:W-:Y:S01]  /*92d0*/  FMUL.FTZ R20, R21, R10.reuse ;  /* 0x0000000a15147220 */ /* 0x081fe20000410000 */
[----:B------:R-:W-:-:S04]  /*92e0*/  FMUL.FTZ R21, R11, R10 ;  /* 0x0000000a0b157220 */ /* 0x000fc80000410000 */
        /* <DEDUP_REMOVED lines=24> */
[----:B------:R-:W0:Y:S08]  /*9470*/  MUFU.EX2 R177, R177 ;  /* 0x000000b100b17308 */ /* 0x000e300000000800 */
[----:B------:R-:W1:Y:S08]  /*9480*/  MUFU.EX2 R176, R176 ;  /* 0x000000b000b07308 */ /* 0x000e700000000800 */
[----:B------:R-:W-:Y:S01]  /*9490*/  MUFU.EX2 R178, R178 ;  /* 0x000000b200b27308 */ /* 0x000fe20000000800 */
[----:B0-----:R-:W-:-:S07]  /*94a0*/  FFMA.FTZ R13, R20, R13, R177 ;  /* 0x0000000d140d7223 */ /* 0x001fce00000100b1 */
[----:B------:R-:W-:Y:S01]  /*94b0*/  MUFU.EX2 R169, R169 ;  /* 0x000000a900a97308 */ /* 0x000fe20000000800 */
[C---:B-1----:R-:W-:Y:S01]  /*94c0*/  FADD.FTZ R13, R176.reuse, R13 ;  /* 0x0000000db00d7221 */ /* 0x042fe20000010000 */
[----:B------:R-:W-:-:S06]  /*94d0*/  F2FP.BF16.F32.PACK_AB R176, R176, R177 ;  /* 0x000000b1b0b0723e */ /* 0x000fcc00000010ff */
[----:B------:R-:W-:Y:S08]  /*94e0*/  MUFU.EX2 R173, R173 ;  /* 0x000000ad00ad7308 */ /* 0x000ff00000000800 */
        /* <DEDUP_REMOVED lines=46> */
[-CC-:B------:R-:W-:Y:S01]  /*97d0*/  FFMA.FTZ R188, R144, R10.reuse, -R21.reuse ;  /* 0x0000000a90bc7223 */ /* 0x180fe20000010815 */
        /* <DEDUP_REMOVED lines=78> */
[----:B------:R-:W-:Y:S01]  /*9cc0*/  UIADD3 UR6, UR6, 0x500, URZ ;  /* 0x0000050006067890 */ /* 0x000fe2000fffe03f */
[----:B------:R-:W-:Y:S01]  /*9cd0*/  MUFU.EX2 R204, R204 ;  /* 0x000000cc00cc7308 */ /* 0x000fe20000000800 */
[----:B------:R-:W-:-:S04]  /*9ce0*/  FMNMX.FTZ R112, R90, R133, !PT ;  /* 0x000000855a707209 */ /* 0x000fc80007810000 */
[----:B------:R-:W-:-:S03]  /*9cf0*/  FMNMX.FTZ R133, R91, R112, !PT ;  /* 0x000000705b857209 */ /* 0x000fc60007810000 */
[----:B------:R-:W-:Y:S01]  /*9d00*/  MUFU.EX2 R206, R206 ;  /* 0x000000ce00ce7308 */ /* 0x000fe20000000800 */
[----:B------:R-:W-:-:S04]  /*9d10*/  FMNMX.FTZ R112, R94, R133, !PT ;  /* 0x000000855e707209 */ /* 0x000fc80007810000 */
[----:B------:R-:W-:-:S05]  /*9d20*/  FMNMX.FTZ R112, R95, R112, !PT ;  /* 0x000000705f707209 */ /* 0x000fca0007810000 */
[----:B------:R-:W0:Y:S01]  /*9d30*/  SHFL.BFLY PT, R133, R112, 0x2, 0x1f ;  /* 0x0c401f0070857f89 */ /* 0x000e2200000e0000 */
[----:B------:R-:W-:Y:S02]  /*9d40*/  WARPGROUP.DEPBAR.LE gsb0, 0x0 ;  /* 0x00008000000079c5 */ /* 0x000fe40000010000 */
[----:B------:R-:W-:Y:S01]  /*9d50*/  WARPGROUP.ARRIVE ;  /* 0x00000000000079c5 */ /* 0x000fe20000000000 */
[-CC-:B------:R-:W-:Y:S01]  /*9d60*/  FFMA.FTZ R208, R104, R10.reuse, -R21.reuse ;  /* 0x0000000a68d07223 */ /* 0x180fe20000010815 */
[----:B0-----:R-:W-:Y:S01]  /*9d70*/  FMNMX.FTZ R104, R112, R133, !PT ;  /* 0x0000008570687209 */ /* 0x001fe20007810000 */
[-CC-:B------:R-:W-:Y:S01]  /*9d80*/  FFMA.FTZ R133, R89, R10.reuse, -R21.reuse ;  /* 0x0000000a59857223 */ /* 0x180fe20000010815 */
[-CC-:B------:R-:W-:Y:S01]  /*9d90*/  FFMA.FTZ R210, R108, R10.reuse, -R21.reuse ;  /* 0x0000000a6cd27223 */ /* 0x180fe20000010815 */
[----:B------:R-:W-:Y:S01]  /*9da0*/  FFMA.FTZ R108, R93, R10, -R21 ;  /* 0x0000000a5d6c7223 */ /* 0x000fe20000010815 */
[----:B------:R-:W-:Y:S01]  /*9db0*/  HGMMA.64x128x16.F32.BF16 R24, R212, gdesc[UR8].tnspB, R24, gsb0 ;  /* 0x41e00008d4187df0 */ /* 0x000fe20008001818 */
[----:B------:R-:W-:Y:S01]  /*9dc0*/  UMOV UR10, UR6 ;  /* 0x00000006000a7c82 */ /* 0x000fe20008000000 */
[----:B------:R-:W-:Y:S01]  /*9dd0*/  UMOV UR11, 0x40000040 ;  /* 0x40000040000b7882 */ /* 0x000fe20000000000 */
[----:B------:R-:W0:Y:S01]  /*9de0*/  SHFL.BFLY PT, R179, R104, 0x1, 0x1f ;  /* 0x0c201f0068b37f89 */ /* 0x000e2200000e0000 */
[----:B------:R-:W-:Y:S08]  /*9df0*/  MUFU.EX2 R208, R208 ;  /* 0x000000d000d07308 */ /* 0x000ff00000000800 */
[----:B------:R-:W-:Y:S08]  /*9e00*/  MUFU.EX2 R210, R210 ;  /* 0x000000d200d27308 */ /* 0x000ff00000000800 */
[----:B------:R-:W-:Y:S01]  /*9e10*/  MUFU.EX2 R133, R133 ;  /* 0x0000008500857308 */ /* 0x000fe20000000800 */
[----:B0-----:R-:W-:-:S05]  /*9e20*/  FMNMX.FTZ R89, R104, R179, !PT ;  /* 0x000000b368597209 */ /* 0x001fca0007810000 */
[C---:B------:R-:W-:Y:S01]  /*9e30*/  FADD.FTZ R21, -R89.reuse, R15 ;  /* 0x0000000f59157221 */ /* 0x040fe20000010100 */
[-C--:B------:R-:W-:Y:S01]  /*9e40*/  FMUL.FTZ R181, R89, R10.reuse ;  /* 0x0000000a59b57220 */ /* 0x080fe20000410000 */
[----:B------:R0:W-:Y:S02]  /*9e50*/  MUFU.EX2 R15, R108 ;  /* 0x0000006c000f7308 */ /* 0x0001e40000000800 */
        /* <DEDUP_REMOVED lines=11> */
[----:B------:R-:W-:Y:S01]  /*9f10*/  IADD3 R131, -R231, 0xb, RZ ;  /* 0x0000000be7837810 */ /* 0x000fe20007ffe1ff */
[-CC-:B------:R-:W-:Y:S01]  /*9f20*/  FFMA.FTZ R199, R134, R10.reuse, -R181.reuse ;  /* 0x0000000a86c77223 */ /* 0x180fe200000108b5 */
[-CC-:B------:R-:W-:Y:S01]  /*9f30*/  FFMA.FTZ R163, R163, R10.reuse, -R181.reuse ;  /* 0x0000000aa3a37223 */ /* 0x180fe200000108b5 */
[----:B------:R-:W1:Y:S01]  /*9f40*/  MUFU.EX2 R104, R104 ;  /* 0x0000006800687308 */ /* 0x000e620000000800 */
[-CC-:B------:R-:W-:Y:S01]  /*9f50*/  FFMA.FTZ R116, R139, R10.reuse, -R181.reuse ;  /* 0x0000000a8b747223 */ /* 0x180fe200000108b5 */
[----:B------:R-:W-:Y:S01]  /*9f60*/  @!P1 PRMT R134, RZ, 0x654, R130 ;  /* 0x00000654ff869816 */ /* 0x000fe20000000082 */
[----:B------:R-:W-:Y:S02]  /*9f70*/  IMAD.U32 R139, RZ, RZ, UR7 ;  /* 0x00000007ff8b7e24 */ /* 0x000fe4000f8e00ff */
        /* <DEDUP_REMOVED lines=8> */
[-CC-:B0-----:R-:W-:Y:S01]  /*a000*/  FFMA.FTZ R108, R159, R10.reuse, -R181.reuse ;  /* 0x0000000a9f6c7223 */ /* 0x181fe200000108b5 */
[-CC-:B------:R-:W-:Y:S01]  /*a010*/  FFMA.FTZ R205, R114, R10.reuse, -R181.reuse ;  /* 0x0000000a72cd7223 */ /* 0x180fe200000108b5 */
[-CC-:B------:R-:W-:Y:S01]  /*a020*/  FFMA.FTZ R189, R146, R10.reuse, -R181.reuse ;  /* 0x0000000a92bd7223 */ /* 0x180fe200000108b5 */
[--C-:B------:R-:W-:Y:S01]  /*a030*/  FFMA.FTZ R207, R118, R10, -R181.reuse ;  /* 0x0000000a76cf7223 */ /* 0x100fe200000108b5 */
[----:B------:R-:W0:Y:S01]  /*a040*/  MUFU.EX2 R179, R179 ;  /* 0x000000b300b37308 */ /* 0x000e220000000800 */
[----:B-1----:R-:W-:Y:S01]  /*a050*/  FFMA.FTZ R12, R21, R12, R104 ;  /* 0x0000000c150c7223 */ /* 0x002fe20000010068 */
[-CC-:B------:R-:W-:Y:S01]  /*a060*/  FFMA.FTZ R128, R147, R10.reuse, -R181.reuse ;  /* 0x0000000a93807223 */ /* 0x180fe200000108b5 */
[-CC-:B------:R-:W-:Y:S01]  /*a070*/  FFMA.FTZ R191, R150, R10.reuse, -R181.reuse ;  /* 0x0000000a96bf7223 */ /* 0x180fe200000108b5 */
[-CC-:B------:R-:W-:Y:S01]  /*a080*/  FFMA.FTZ R209, R106, R10.reuse, -R181.reuse ;  /* 0x0000000a6ad17223 */ /* 0x180fe200000108b5 */
[-CC-:B------:R-:W-:Y:S01]  /*a090*/  FFMA.FTZ R112, R151, R10.reuse, -R181.reuse ;  /* 0x0000000a97707223 */ /* 0x180fe200000108b5 */
[-CC-:B------:R-:W-:Y:S01]  /*a0a0*/  FFMA.FTZ R127, R127, R10.reuse, -R181.reuse ;  /* 0x0000000a7f7f7223 */ /* 0x180fe200000108b5 */
[-CC-:B------:R-:W-:Y:S01]  /*a0b0*/  FFMA.FTZ R211, R110, R10.reuse, -R181.reuse ;  /* 0x0000000a6ed37223 */ /* 0x180fe200000108b5 */
[----:B------:R-:W1:Y:S01]  /*a0c0*/  MUFU.EX2 R140, R140 ;  /* 0x0000008c008c7308 */ /* 0x000e620000000800 */
[----:B--2---:R-:W-:Y:S01]  /*a0d0*/  FADD.FTZ R122, R93, R12 ;  /* 0x0000000c5d7a7221 */ /* 0x004fe20000010000 */
[-CC-:B------:R-:W-:Y:S01]  /*a0e0*/  FFMA.FTZ R12, R123, R10.reuse, -R181.reuse ;  /* 0x0000000a7b0c7223 */ /* 0x180fe200000108b5 */
[-CC-:B------:R-:W-:Y:S01]  /*a0f0*/  FFMA.FTZ R193, R138, R10.reuse, -R181.reuse ;  /* 0x0000000a8ac17223 */ /* 0x180fe200000108b5 */
[-CC-:B------:R-:W-:Y:S01]  /*a100*/  FFMA.FTZ R195, R142, R10.reuse, -R181.reuse ;  /* 0x0000000a8ec37223 */ /* 0x180fe200000108b5 */
[-CC-:B------:R-:W-:Y:S01]  /*a110*/  FFMA.FTZ R115, R115, R10.reuse, -R181.reuse ;  /* 0x0000000a73737223 */ /* 0x180fe200000108b5 */
[-CC-:B------:R-:W-:Y:S01]  /*a120*/  FFMA.FTZ R124, R143, R10.reuse, -R181.reuse ;  /* 0x0000000a8f7c7223 */ /* 0x180fe200000108b5 */
[--C-:B------:R-:W-:Y:S01]  /*a130*/  FFMA.FTZ R135, R135, R10, -R181.reuse ;  /* 0x0000000a87877223 */ /* 0x100fe200000108b5 */
[----:B------:R-:W2:Y:S01]  /*a140*/  MUFU.EX2 R136, R136 ;  /* 0x0000008800887308 */ /* 0x000ea20000000800 */
[----:B------:R-:W-:Y:S01]  /*a150*/  F2FP.BF16.F32.PACK_AB R177, R93, R104 ;  /* 0x000000685db1723e */ /* 0x000fe200000010ff */
        /* <DEDUP_REMOVED lines=10> */
[----:B------:R-:W-:Y:S01]  /*a200*/  FFMA.FTZ R95, R95, R10, -R181 ;  /* 0x0000000a5f5f7223 */ /* 0x000fe200000108b5 */
[----:B------:R-:W-:-:S03]  /*a210*/  R2UR UR7, R2 ;  /* 0x00000000020772ca */ /* 0x000fc600000e0000 */
[----:B------:R-:W4:Y:S08]  /*a220*/  MUFU.EX2 R183, R183 ;  /* 0x000000b700b77308 */ /* 0x000f300000000800 */
[----:B------:R-:W5:Y:S08]  /*a230*/  MUFU.EX2 R144, R144 ;  /* 0x0000009000907308 */ /* 0x000f700000000800 */
[----:B------:R-:W5:Y:S08]  /*a240*/  MUFU.EX2 R185, R185 ;  /* 0x000000b900b97308 */ /* 0x000f700000000800 */
[----:B------:R-:W5:Y:S08]  /*a250*/  MUFU.EX2 R132, R132 ;  /* 0x0000008400847308 */ /* 0x000f700000000800 */
[----:B------:R-:W5:Y:S08]  /*a260*/  MUFU.EX2 R187, R187 ;  /* 0x000000bb00bb7308 */ /* 0x000f700000000800 */
[----:B------:R-:W5:Y:S01]  /*a270*/  MUFU.EX2 R108, R108 ;  /* 0x0000006c006c7308 */ /* 0x000f620000000800 */
[----:B------:R-:W-:-:S02]  /*a280*/  WARPGROUP.DEPBAR.LE gsb0, 0x0 ;  /* 0x00008000000079c5 */ /* 0x000fc40000010000 */
[----:B------:R-:W-:Y:S01]  /*a290*/  WARPGROUP.ARRIVE ;  /* 0x00000000000079c5 */ /* 0x000fe20000000000 */
[----:B------:R-:W-:-:S04]  /*a2a0*/  F2FP.BF16.F32.PACK_AB R212, R97, R96 ;  /* 0x0000006061d4723e */ /* 0x000fc800000010ff */
[----:B------:R-:W5:Y:S01]  /*a2b0*/  MUFU.EX2 R189, R189 ;  /* 0x000000bd00bd7308 */ /* 0x000f620000000800 */
[----:B------:R-:W-:Y:S01]  /*a2c0*/  F2FP.BF16.F32.PACK_AB R214, R101, R100 ;  /* 0x0000006465d6723e */ /* 0x000fe200000010ff */
[----:B------:R-:W-:Y:S06]  /*a2d0*/  HGMMA.64x128x16.F32.BF16 R24, R216, gdesc[UR8].tnspB, R24, gsb0 ;  /* 0x41e00008d8187df0 */ /* 0x000fec0008001818 */
        /* <DEDUP_REMOVED lines=14> */
[----:B------:R-:W-:Y:S08]  /*a3c0*/  MUFU.EX2 R104, R107 ;  /* 0x0000006b00687308 */ /* 0x000ff00000000800 */
[----:B------:R-:W-:Y:S08]  /*a3d0*/  MUFU.EX2 R205, R205 ;  /* 0x000000cd00cd7308 */ /* 0x000ff00000000800 */
[----:B------:R-:W-:Y:S08]  /*a3e0*/  MUFU.EX2 R207, R207 ;  /* 0x000000cf00cf7308 */ /* 0x000ff00000000800 */
[----:B------:R-:W-:Y:S01]  /*a3f0*/  MUFU.EX2 R209, R209 ;  /* 0x000000d100d17308 */ /* 0x000fe20000000800 */
[----:B------:R-:W-:-:S02]  /*a400*/  WARPGROUP.DEPBAR.LE gsb0, 0x0 ;  /* 0x00008000000079c5 */ /* 0x000fc40000010000 */
[----:B------:R0:W-:Y:S06]  /*a410*/  BAR.ARV R131, 0x100 ;  /* 0x000400830000751d */ /* 0x0001ec0000002000 */
[----:B------:R1:W-:Y:S01]  /*a420*/  @!P1 SYNCS.ARRIVE.TRANS64.RED.A1T0 RZ, [R134+URZ], RZ ;  /* 0x000000ff86ff99a7 */ /* 0x0003e2000810043f */
[----:B------:R-:W-:Y:S01]  /*a430*/  MUFU.EX2 R211, R211 ;  /* 0x000000d300d37308 */ /* 0x000fe20000000800 */
[----:B------:R-:W-:Y:S01]  /*a440*/  F2FP.BF16.F32.PACK_AB R216, R133, R88 ;  /* 0x0000005885d8723e */ /* 0x000fe200000010ff */
[----:B------:R-:W-:Y:S01]  /*a450*/  FMUL.FTZ R24, R24, R20 ;  /* 0x0000001418187220 */ /* 0x000fe20000410000 */
[----:B------:R-:W-:Y:S01]  /*a460*/  F2FP.BF16.F32.PACK_AB R218, R15, R92 ;  /* 0x0000005c0fda723e */ /* 0x000fe200000010ff */
[-C--:B------:R-:W-:Y:S01]  /*a470*/  FMUL.FTZ R25, R25, R20.reuse ;  /* 0x0000001419197220 */ /* 0x080fe20000410000 */
[-C--:B------:R-:W-:Y:S01]  /*a480*/  FMUL.FTZ R28, R28, R20.reuse ;  /* 0x000000141c1c7220 */ /* 0x080fe20000410000 */
[-C--:B------:R-:W-:Y:S01]  /*a490*/  FMUL.FTZ R29, R29, R20.reuse ;  /* 0x000000141d1d7220 */ /* 0x080fe20000410000 */
[----:B-1----:R-:W-:Y:S01]  /*a4a0*/  @!P1 IMAD R134, R139, 0x8, R0 ;  /* 0x000000088b869824 */ /* 0x002fe200078e0200 */
[----:B------:R-:W-:Y:S01]  /*a4b0*/  MUFU.EX2 R99, R99 ;  /* 0x0000006300637308 */ /* 0x000fe20000000800 */
[-C--:B------:R-:W-:Y:S01]  /*a4c0*/  FMUL.FTZ R32, R32, R20.reuse ;  /* 0x0000001420207220 */ /* 0x080fe20000410000 */
[----:B------:R-:W-:Y:S01]  /*a4d0*/  FMUL.FTZ R33, R33, R20 ;  /* 0x0000001421217220 */ /* 0x000fe20000410000 */
[----:B0-----:R-:W-:-:S02]  /*a4e0*/  @!P1 VIADD R131, R134, 0x34860 ;  /* 0x0003486086839836 */ /* 0x001fc40000000000 */
[----:B------:R-:W-:Y:S01]  /*a4f0*/  FADD.FTZ R134, R178, R13 ;  /* 0x0000000db2867221 */ /* 0x000fe20000010000 */
[----:B------:R-:W-:Y:S01]  /*a500*/  FADD.FTZ R13, R179, R122 ;  /* 0x0000007ab30d7221 */ /* 0x000fe20000010000 */
[-C--:B------:R-:W-:Y:S01]  /*a510*/  FMUL.FTZ R36, R36, R20.reuse ;  /* 0x0000001424247220 */ /* 0x080fe20000410000 */
[-C--:B------:R-:W-:Y:S01]  /*a520*/  FMUL.FTZ R37, R37, R20.reuse ;  /* 0x0000001425257220 */ /* 0x080fe20000410000 */
[----:B------:R-:W-:Y:S01]  /*a530*/  FADD.FTZ R123, R169, R134 ;  /* 0x00000086a97b7221 */ /* 0x000fe20000010000 */
[----:B------:R-:W-:Y:S01]  /*a540*/  FADD.FTZ R13, R140, R13 ;  /* 0x0000000d8c0d7221 */ /* 0x000fe20000010000 */
[----:B------:R-:W-:Y:S01]  /*a550*/  MUFU.EX2 R103, R103 ;  /* 0x0000006700677308 */ /* 0x000fe20000000800 */
[----:B------:R-:W-:Y:S01]  /*a560*/  @!P1 PRMT R131, RZ, 0x654, R131 ;  /* 0x00000654ff839816 */ /* 0x000fe20000000083 */
[----:B------:R-:W-:Y:S01]  /*a570*/  FADD.FTZ R122, R180, R123 ;  /* 0x0000007bb47a7221 */ /* 0x000fe20000010000 */
[----:B--2---:R-:W-:Y:S01]  /*a580*/  FADD.FTZ R126, R136, R13 ;  /* 0x0000000d887e7221 */ /* 0x004fe20000010000 */
[-C--:B------:R-:W-:Y:S01]  /*a590*/  FMUL.FTZ R40, R40, R20.reuse ;  /* 0x0000001428287220 */ /* 0x080fe20000410000 */
[----:B------:R0:W-:Y:S01]  /*a5a0*/  @!P1 SYNCS.ARRIVE.TRANS64.RED.A1T0 RZ, [R131+URZ], RZ ;  /* 0x000000ff83ff99a7 */ /* 0x0001e2000810043f */
[----:B------:R-:W-:Y:S01]  /*a5b0*/  FADD.FTZ R13, R173, R122 ;  /* 0x0000007aad0d7221 */ /* 0x000fe20000010000 */
[----:B---3--:R-:W-:Y:S01]  /*a5c0*/  FADD.FTZ R126, R163, R126 ;  /* 0x0000007ea37e7221 */ /* 0x008fe20000010000 */
[----:B------:R-:W-:Y:S01]  /*a5d0*/  MUFU.EX2 R90, R90 ;  /* 0x0000005a005a7308 */ /* 0x000fe20000000800 */
[-C--:B------:R-:W-:Y:S01]  /*a5e0*/  FMUL.FTZ R41, R41, R20.reuse ;  /* 0x0000001429297220 */ /* 0x080fe20000410000 */
[----:B------:R-:W-:Y:S01]  /*a5f0*/  FADD.FTZ R114, R182, R13 ;  /* 0x0000000db6727221 */ /* 0x000fe20000010000 */
[----:B----4-:R-:W-:Y:S01]  /*a600*/  FADD.FTZ R13, R183, R126 ;  /* 0x0000007eb70d7221 */ /* 0x010fe20000010000 */
[-C--:B------:R-:W-:Y:S01]  /*a610*/  FMUL.FTZ R44, R44, R20.reuse ;  /* 0x000000142c2c7220 */ /* 0x080fe20000410000 */
[-C--:B------:R-:W-:Y:S01]  /*a620*/  FMUL.FTZ R45, R45, R20.reuse ;  /* 0x000000142d2d7220 */ /* 0x080fe20000410000 */
[----:B------:R-:W-:Y:S01]  /*a630*/  FADD.FTZ R123, R161, R114 ;  /* 0x00000072a17b7221 */ /* 0x000fe20000010000 */
[----:B-----5:R-:W-:Y:S01]  /*a640*/  FADD.FTZ R118, R144, R13 ;  /* 0x0000000d90767221 */ /* 0x020fe20000010000 */
[----:B------:R1:W2:Y:S01]  /*a650*/  MUFU.EX2 R114, R127 ;  /* 0x0000007f00727308 */ /* 0x0002a20000000800 */
[-C--:B------:R-:W-:Y:S01]  /*a660*/  FMUL.FTZ R48, R48, R20.reuse ;  /* 0x0000001430307220 */ /* 0x080fe20000410000 */
[----:B------:R-:W-:Y:S01]  /*a670*/  FADD.FTZ R122, R184, R123 ;  /* 0x0000007bb87a7221 */ /* 0x000fe20000010000 */
[----:B------:R-:W-:Y:S01]  /*a680*/  FADD.FTZ R13, R185, R118 ;  /* 0x00000076b90d7221 */ /* 0x000fe20000010000 */
[-C--:B------:R-:W-:Y:S01]  /*a690*/  FMUL.FTZ R49, R49, R20.reuse ;  /* 0x0000001431317220 */ /* 0x080fe20000410000 */
[----:B------:R-:W-:Y:S01]  /*a6a0*/  FMUL.FTZ R52, R52, R20 ;  /* 0x0000001434347220 */ /* 0x000fe20000410000 */
[----:B------:R-:W-:Y:S01]  /*a6b0*/  FADD.FTZ R123, R165, R122 ;  /* 0x0000007aa57b7221 */ /* 0x000fe20000010000 */
[----:B------:R-:W-:Y:S01]  /*a6c0*/  FADD.FTZ R106, R132, R13 ;  /* 0x0000000d846a7221 */ /* 0x000fe20000010000 */
[----:B------:R-:W-:Y:S01]  /*a6d0*/  FFMA.FTZ R13, R98, R10, -R181 ;  /* 0x0000000a620d7223 */ /* 0x000fe200000108b5 */
[----:B------:R-:W-:Y:S01]  /*a6e0*/  MUFU.EX2 R217, R91 ;  /* 0x0000005b00d97308 */ /* 0x000fe20000000800 */
[----:B------:R-:W-:Y:S01]  /*a6f0*/  FADD.FTZ R110, R186, R123 ;  /* 0x0000007bba6e7221 */ /* 0x000fe20000010000 */
[----:B------:R-:W-:Y:S01]  /*a700*/  FADD.FTZ R123, R187, R106 ;  /* 0x0000006abb7b7221 */ /* 0x000fe20000010000 */
[C---:B------:R-:W-:Y:S01]  /*a710*/  F2FP.BF16.F32.PACK_AB R187, R108.reuse, R187 ;  /* 0x000000bb6cbb723e */ /* 0x040fe200000010ff */
[-C--:B------:R-:W-:Y:S01]  /*a720*/  FMUL.FTZ R53, R53, R20.reuse ;  /* 0x0000001435357220 */ /* 0x080fe20000410000 */
[----:B-1----:R-:W-:Y:S01]  /*a730*/  FADD.FTZ R127, R153, R110 ;  /* 0x0000006e997f7221 */ /* 0x002fe20000010000 */
[----:B------:R-:W-:Y:S01]  /*a740*/  FADD.FTZ R106, R108, R123 ;  /* 0x0000007b6c6a7221 */ /* 0x000fe20000010000 */
[-C--:B------:R-:W-:Y:S01]  /*a750*/  FMUL.FTZ R56, R56, R20.reuse ;  /* 0x0000001438387220 */ /* 0x080fe20000410000 */
[----:B------:R1:W3:Y:S01]  /*a760*/  MUFU.EX2 R98, R115 ;  /* 0x0000007300627308 */ /* 0x0002e20000000800 */
[----:B------:R-:W-:Y:S01]  /*a770*/  FADD.FTZ R110, R188, R127 ;  /* 0x0000007fbc6e7221 */ /* 0x000fe20000010000 */
[----:B------:R-:W-:Y:S01]  /*a780*/  FADD.FTZ R123, R189, R106 ;  /* 0x0000006abd7b7221 */ /* 0x000fe20000010000 */
[-C--:B------:R-:W-:Y:S01]  /*a790*/  FMUL.FTZ R57, R57, R20.reuse ;  /* 0x0000001439397220 */ /* 0x080fe20000410000 */
[-C--:B------:R-:W-:Y:S01]  /*a7a0*/  FMUL.FTZ R60, R60, R20.reuse ;  /* 0x000000143c3c7220 */ /* 0x080fe20000410000 */
[----:B------:R-:W-:Y:S01]  /*a7b0*/  FADD.FTZ R127, R145, R110 ;  /* 0x0000006e917f7221 */ /* 0x000fe20000010000 */
[----:B------:R-:W-:Y:S01]  /*a7c0*/  FADD.FTZ R106, R128, R123 ;  /* 0x0000007b806a7221 */ /* 0x000fe20000010000 */
[-C--:B------:R-:W-:Y:S01]  /*a7d0*/  FMUL.FTZ R61, R61, R20.reuse ;  /* 0x000000143d3d7220 */ /* 0x080fe20000410000 */
[----:B------:R4:W-:Y:S01]  /*a7e0*/  MUFU.EX2 R122, R13 ;  /* 0x0000000d007a7308 */ /* 0x0009e20000000800 */
[----:B------:R-:W-:Y:S01]  /*a7f0*/  FADD.FTZ R110, R190, R127 ;  /* 0x0000007fbe6e7221 */ /* 0x000fe20000010000 */
[----:B-1----:R-:W-:Y:S01]  /*a800*/  FADD.FTZ R115, R191, R106 ;  /* 0x0000006abf737221 */ /* 0x002fe20000010000 */
[----:B------:R-:W-:Y:S01]  /*a810*/  F2FP.BF16.F32.PACK_AB R191, R112, R191 ;  /* 0x000000bf70bf723e */ /* 0x000fe200000010ff */
[-C--:B------:R-:W-:Y:S01]  /*a820*/  FMUL.FTZ R64, R64, R20.reuse ;  /* 0x0000001440407220 */ /* 0x080fe20000410000 */
[----:B------:R-:W-:Y:S01]  /*a830*/  FADD.FTZ R123, R149, R110 ;  /* 0x0000006e957b7221 */ /* 0x000fe20000010000 */
[----:B------:R-:W-:Y:S01]  /*a840*/  FADD.FTZ R110, R112, R115 ;  /* 0x00000073706e7221 */ /* 0x000fe20000010000 */
[-C--:B------:R-:W-:Y:S01]  /*a850*/  FMUL.FTZ R65, R65, R20.reuse ;  /* 0x0000001441417220 */ /* 0x080fe20000410000 */
[----:B------:R-:W1:Y:S01]  /*a860*/  MUFU.EX2 R106, R119 ;  /* 0x00000077006a7308 */ /* 0x000e620000000800 */
[----:B------:R-:W-:Y:S01]  /*a870*/  FADD.FTZ R118, R192, R123 ;  /* 0x0000007bc0767221 */ /* 0x000fe20000010000 */
[----:B------:R-:W-:Y:S01]  /*a880*/  FADD.FTZ R115, R193, R110 ;  /* 0x0000006ec1737221 */ /* 0x000fe20000010000 */
[----:B------:R-:W-:Y:S01]  /*a890*/  F2FP.BF16.F32.PACK_AB R193, R116, R193 ;  /* 0x000000c174c1723e */ /* 0x000fe200000010ff */
[-C--:B------:R-:W-:Y:S01]  /*a8a0*/  FMUL.FTZ R68, R68, R20.reuse ;  /* 0x0000001444447220 */ /* 0x080fe20000410000 */
[----:B------:R-:W-:Y:S01]  /*a8b0*/  FADD.FTZ R123, R137, R118 ;  /* 0x00000076897b7221 */ /* 0x000fe20000010000 */
[----:B------:R-:W-:Y:S01]  /*a8c0*/  FADD.FTZ R110, R116, R115 ;  /* 0x00000073746e7221 */ /* 0x000fe20000010000 */
[-C--:B------:R-:W-:Y:S01]  /*a8d0*/  FMUL.FTZ R69, R69, R20.reuse ;  /* 0x0000001445457220 */ /* 0x080fe20000410000 */
[----:B------:R5:W-:Y:S01]  /*a8e0*/  MUFU.EX2 R116, R102 ;  /* 0x0000006600747308 */ /* 0x000be20000000800 */
[----:B------:R-:W-:Y:S01]  /*a8f0*/  FADD.FTZ R118, R194, R123 ;  /* 0x0000007bc2767221 */ /* 0x000fe20000010000 */
[----:B------:R-:W-:Y:S01]  /*a900*/  FADD.FTZ R93, R195, R110 ;  /* 0x0000006ec35d7221 */ /* 0x000fe20000010000 */
[-C--:B------:R-:W-:Y:S01]  /*a910*/  FMUL.FTZ R72, R72, R20.reuse ;  /* 0x0000001448487220 */ /* 0x080fe20000410000 */
[-C--:B------:R-:W-:Y:S01]  /*a920*/  FMUL.FTZ R73, R73, R20.reuse ;  /* 0x0000001449497220 */ /* 0x080fe20000410000 */
[----:B------:R-:W-:Y:S01]  /*a930*/  FADD.FTZ R115, R141, R118 ;  /* 0x000000768d737221 */ /* 0x000fe20000010000 */
[----:B------:R-:W-:Y:S01]  /*a940*/  FADD.FTZ R110, R124, R93 ;  /* 0x0000005d7c6e7221 */ /* 0x000fe20000010000 */
[-C--:B------:R-:W-:Y:S01]  /*a950*/  FMUL.FTZ R76, R76, R20.reuse ;  /* 0x000000144c4c7220 */ /* 0x080fe20000410000 */
[----:B------:R-:W-:Y:S01]  /*a960*/  MUFU.EX2 R94, R94 ;  /* 0x0000005e005e7308 */ /* 0x000fe20000000800 */
        /* <DEDUP_REMOVED lines=11> */
[----:B------:R-:W-:Y:S01]  /*aa20*/  FMUL.FTZ R85, R85, R20 ;  /* 0x0000001455557220 */ /* 0x000fe20000410000 */
[----:B------:R-:W-:Y:S01]  /*aa30*/  FADD.FTZ R107, R129, R118 ;  /* 0x00000076816b7221 */ /* 0x000fe20000010000 */
[----:B------:R-:W-:Y:S01]  /*aa40*/  FADD.FTZ R118, R130, R93 ;  /* 0x0000005d82767221 */ /* 0x000fe20000010000 */
[----:B------:R-:W-:Y:S01]  /*aa50*/  FMUL.FTZ R26, R26, R21 ;  /* 0x000000151a1a7220 */ /* 0x000fe20000410000 */
[----:B------:R-:W0:Y:S01]  /*aa60*/  MUFU.EX2 R110, R111 ;  /* 0x0000006f006e7308 */ /* 0x000e220000000800 */
[----:B------:R-:W-:Y:S01]  /*aa70*/  FADD.FTZ R108, R200, R107 ;  /* 0x0000006bc86c7221 */ /* 0x000fe20000010000 */
[----:B------:R-:W-:Y:S01]  /*aa80*/  FADD.FTZ R93, R201, R118 ;  /* 0x00000076c95d7221 */ /* 0x000fe20000010000 */
[C---:B------:R-:W-:Y:S01]  /*aa90*/  F2FP.BF16.F32.PACK_AB R201, R12.reuse, R201 ;  /* 0x000000c90cc9723e */ /* 0x040fe200000010ff */
[-C--:B------:R-:W-:Y:S01]  /*aaa0*/  FMUL.FTZ R27, R27, R21.reuse ;  /* 0x000000151b1b7220 */ /* 0x080fe20000410000 */
[----:B------:R-:W-:Y:S01]  /*aab0*/  FADD.FTZ R107, R121, R108 ;  /* 0x0000006c796b7221 */ /* 0x000fe20000010000 */
[----:B------:R-:W-:Y:S01]  /*aac0*/  FADD.FTZ R108, R12, R93 ;  /* 0x0000005d0c6c7221 */ /* 0x000fe20000010000 */
[-C--:B------:R-:W-:Y:S01]  /*aad0*/  FMUL.FTZ R30, R30, R21.reuse ;  /* 0x000000151e1e7220 */ /* 0x080fe20000410000 */
[-C--:B------:R-:W-:Y:S01]  /*aae0*/  FMUL.FTZ R31, R31, R21.reuse ;  /* 0x000000151f1f7220 */ /* 0x080fe20000410000 */
[----:B------:R-:W-:Y:S01]  /*aaf0*/  FADD.FTZ R118, R202, R107 ;  /* 0x0000006bca767221 */ /* 0x000fe20000010000 */
[----:B------:R-:W-:Y:S01]  /*ab00*/  FADD.FTZ R93, R203, R108 ;  /* 0x0000006ccb5d7221 */ /* 0x000fe20000010000 */
[-C--:B------:R-:W-:Y:S01]  /*ab10*/  FMUL.FTZ R34, R34, R21.reuse ;  /* 0x0000001522227220 */ /* 0x080fe20000410000 */
[-C--:B------:R-:W-:Y:S01]  /*ab20*/  FMUL.FTZ R35, R35, R21.reuse ;  /* 0x0000001523237220 */ /* 0x080fe20000410000 */
[----:B------:R-:W-:Y:S01]  /*ab30*/  FADD.FTZ R107, R125, R118 ;  /* 0x000000767d6b7221 */ /* 0x000fe20000010000 */
[----:B--2---:R-:W-:Y:S01]  /*ab40*/  FADD.FTZ R108, R114, R93 ;  /* 0x0000005d726c7221 */ /* 0x004fe20000010000 */
[-C--:B------:R-:W-:Y:S01]  /*ab50*/  FMUL.FTZ R38, R38, R21.reuse ;  /* 0x0000001526267220 */ /* 0x080fe20000410000 */
[-C--:B------:R-:W-:Y:S01]  /*ab60*/  FMUL.FTZ R39, R39, R21.reuse ;  /* 0x0000001527277220 */ /* 0x080fe20000410000 */
[----:B------:R-:W-:Y:S01]  /*ab70*/  FADD.FTZ R112, R204, R107 ;  /* 0x0000006bcc707221 */ /* 0x000fe20000010000 */
[----:B----4-:R-:W-:Y:S01]  /*ab80*/  FADD.FTZ R13, R205, R108 ;  /* 0x0000006ccd0d7221 */ /* 0x010fe20000010000 */
[-C--:B------:R-:W-:Y:S01]  /*ab90*/  FMUL.FTZ R42, R42, R21.reuse ;  /* 0x000000152a2a7220 */ /* 0x080fe20000410000 */
[-C--:B------:R-:W-:Y:S01]  /*aba0*/  FMUL.FTZ R43, R43, R21.reuse ;  /* 0x000000152b2b7220 */ /* 0x080fe20000410000 */
[----:B------:R-:W-:Y:S01]  /*abb0*/  FADD.FTZ R93, R113, R112 ;  /* 0x00000070715d7221 */ /* 0x000fe20000010000 */
[----:B---3--:R-:W-:Y:S01]  /*abc0*/  FADD.FTZ R108, R98, R13 ;  /* 0x0000000d626c7221 */ /* 0x008fe20000010000 */
[-C--:B------:R-:W-:Y:S01]  /*abd0*/  FMUL.FTZ R46, R46, R21.reuse ;  /* 0x000000152e2e7220 */ /* 0x080fe20000410000 */
[-C--:B------:R-:W-:Y:S01]  /*abe0*/  FMUL.FTZ R47, R47, R21.reuse ;  /* 0x000000152f2f7220 */ /* 0x080fe20000410000 */
[----:B------:R-:W-:Y:S01]  /*abf0*/  FADD.FTZ R112, R206, R93 ;  /* 0x0000005dce707221 */ /* 0x000fe20000010000 */
[----:B------:R-:W-:Y:S01]  /*ac00*/  FADD.FTZ R13, R207, R108 ;  /* 0x0000006ccf0d7221 */ /* 0x000fe20000010000 */
[-C--:B------:R-:W-:Y:S01]  /*ac10*/  FMUL.FTZ R50, R50, R21.reuse ;  /* 0x0000001532327220 */ /* 0x080fe20000410000 */
[-C--:B------:R-:W-:Y:S01]  /*ac20*/  FMUL.FTZ R51, R51, R21.reuse ;  /* 0x0000001533337220 */ /* 0x080fe20000410000 */
[----:B------:R-:W-:Y:S01]  /*ac30*/  FADD.FTZ R93, R117, R112 ;  /* 0x00000070755d7221 */ /* 0x000fe20000010000 */
[----:B-1----:R-:W-:Y:S01]  /*ac40*/  FADD.FTZ R108, R106, R13 ;  /* 0x0000000d6a6c7221 */ /* 0x002fe20000010000 */
[-C--:B------:R-:W-:Y:S01]  /*ac50*/  FMUL.FTZ R54, R54, R21.reuse ;  /* 0x0000001536367220 */ /* 0x080fe20000410000 */
[-C--:B------:R-:W-:Y:S01]  /*ac60*/  FMUL.FTZ R55, R55, R21.reuse ;  /* 0x0000001537377220 */ /* 0x080fe20000410000 */
[----:B-----5:R-:W-:Y:S01]  /*ac70*/  FADD.FTZ R102, R208, R93 ;  /* 0x0000005dd0667221 */ /* 0x020fe20000010000 */
        /* <DEDUP_REMOVED lines=12> */
[----:B0-----:R-:W-:Y:S01]  /*ad40*/  FADD.FTZ R13, R110, R13 ;  /* 0x0000000d6e0d7221 */ /* 0x001fe20000010000 */
        /* <DEDUP_REMOVED lines=17> */
[----:B------:R-:W-:Y:S01]  /*ae60*/  FMUL.FTZ R87, R87, R21 ;  /* 0x0000001557577220 */ /* 0x000fe20000410000 */
[----:B------:R-:W-:Y:S01]  /*ae70*/  FADD.FTZ R12, R88, R91 ;  /* 0x0000005b580c7221 */ /* 0x000fe20000010000 */
[----:B------:R-:W-:Y:S01]  /*ae80*/  FADD.FTZ R13, R90, R13 ;  /* 0x0000000d5a0d7221 */ /* 0x000fe20000010000 */
[----:B------:R-:W-:Y:S01]  /*ae90*/  F2FP.BF16.F32.PACK_AB R178, R169, R178 ;  /* 0x000000b2a9b2723e */ /* 0x000fe200000010ff */
[----:B------:R-:W-:-:S02]  /*aea0*/  IMAD.MOV.U32 R21, RZ, RZ, R16 ;  /* 0x000000ffff157224 */ /* 0x000fc400078e0010 */
[----:B------:R-:W-:Y:S01]  /*aeb0*/  FADD.FTZ R91, R133, R12 ;  /* 0x0000000c855b7221 */ /* 0x000fe20000010000 */
[----:B------:R-:W-:Y:S01]  /*aec0*/  FADD.FTZ R13, R217, R13 ;  /* 0x0000000dd90d7221 */ /* 0x000fe20000010000 */
[----:B------:R-:W-:Y:S01]  /*aed0*/  F2FP.BF16.F32.PACK_AB R180, R173, R180 ;  /* 0x000000b4adb4723e */ /* 0x000fe200000010ff */
[----:B------:R-:W-:Y:S02]  /*aee0*/  IMAD.MOV.U32 R20, RZ, RZ, R11 ;  /* 0x000000ffff147224 */ /* 0x000fe400078e000b */
[----:B------:R-:W-:Y:S01]  /*aef0*/  FADD.FTZ R12, R92, R91 ;  /* 0x0000005b5c0c7221 */ /* 0x000fe20000010000 */
[----:B------:R-:W-:Y:S01]  /*af00*/  FADD.FTZ R88, R94, R13 ;  /* 0x0000000d5e587221 */ /* 0x000fe20000010000 */
[----:B------:R-:W-:Y:S02]  /*af10*/  F2FP.BF16.F32.PACK_AB R179, R140, R179 ;  /* 0x000000b38cb3723e */ /* 0x000fe400000010ff */
[----:B------:R-:W-:Y:S01]  /*af20*/  FADD.FTZ R13, R15, R12 ;  /* 0x0000000c0f0d7221 */ /* 0x000fe20000010000 */
[----:B------:R-:W-:Y:S01]  /*af30*/  F2FP.BF16.F32.PACK_AB R181, R163, R136 ;  /* 0x00000088a3b5723e */ /* 0x000fe200000010ff */
[----:B------:R-:W-:Y:S01]  /*af40*/  FADD.FTZ R12, R95, R88 ;  /* 0x000000585f0c7221 */ /* 0x000fe20000010000 */
        /* <DEDUP_REMOVED lines=31> */
[----:B------:R-:W-:Y:S06]  /*b140*/  @P2 BRA `(.L_x_5789) ;  /* 0xffffffb400142947 */ /* 0x000fec000383ffff */
.L_x_5780:
[----:B------:R-:W-:Y:S06]  /*b150*/  BAR.ARV 0x8, 0x120 ;  /* 0x0204800000007b1d */ /* 0x000fec0000002000 */
[----:B------:R-:W-:Y:S05]  /*b160*/  @!P0 BRA `(.L_x_5790) ;  /* 0x0000000000048947 */ /* 0x000fea0003800000 */
[----:B------:R-:W-:Y:S01]  /*b170*/  BPT.TRAP 0x1 ;  /* 0x000000040000795c */ /* 0x000fe20000300000 */
.L_x_5790:
[----:B------:R-:W-:Y:S01]  /*b180*/  IMAD R8, R2, 0x8, R0 ;  /* 0x0000000802087824 */ /* 0x000fe200078e0200 */
[----:B------:R-:W-:-:S04]  /*b190*/  SHF.L.U32 R3, R16, 0x1f, RZ ;  /* 0x0000001f10037819 */ /* 0x000fc800000006ff */
[----:B------:R0:W1:Y:S01]  /*b1a0*/  SYNCS.PHASECHK.TRANS64.TRYWAIT P2, [R8+URZ+0x34850], R3 ;  /* 0x03485003080075a7 */ /* 0x000062000804017f */
[----:B------:R-:W-:Y:S05]  /*b1b0*/  @!P0 BRA `(.L_x_5791) ;  /* 0x0000000000048947 */ /* 0x000fea0003800000 */
[----:B------:R-:W-:Y:S01]  /*b1c0*/  BPT.TRAP 0x1 ;  /* 0x000000040000795c */ /* 0x000fe20000300000 */
.L_x_5791:
[----:B-1----:R-:W-:Y:S05]  /*b1d0*/  @P2 BRA `(.L_x_5792) ;  /* 0x0000000000082947 */ /* 0x002fea0003800000 */
[----:B------:R-:W1:Y:S02]  /*b1e0*/  SYNCS.PHASECHK.TRANS64.TRYWAIT P0, [R8+URZ+0x34850], R3 ;  /* 0x03485003080075a7 */ /* 0x000e64000800017f */
[----:B-1----:R-:W-:Y:S05]  /*b1f0*/  @!P0 BRA `(.L_x_5793) ;  /* 0x00000074000c8947 */ /* 0x002fea0003800000 */
.L_x_5792:
[----:B------:R-:W-:Y:S05]  /*b200*/  WARPSYNC.ALL ;  /* 0x0000000000007948 */ /* 0x000fea0003800000 */
[----:B------:R-:W-:Y:S01]  /*b210*/  VIADD R0, R0, 0x400 ;  /* 0x0000040000007836 */ /* 0x000fe20000000000 */
[----:B------:R-:W-:Y:S01]  /*b220*/  WARPGROUP.ARRIVE ;  /* 0x00000000000079c5 */ /* 0x000fe20000000000 */
[----:B------:R-:W-:Y:S01]  /*b230*/  IMAD.MOV.U32 R7, RZ, RZ, 0x40000040 ;  /* 0x40000040ff077424 */ /* 0x000fe200078e00ff */
[----:B01----:R-:W-:Y:S01]  /*b240*/  SHFL.BFLY PT, R3, R12, 0x2, 0x1f ;  /* 0x0c401f000c037f89 */ /* 0x003fe200000e0000 */
[----:B------:R-:W-:Y:S01]  /*b250*/  IMAD.MOV.U32 R9, RZ, RZ, RZ ;  /* 0x000000ffff097224 */ /* 0x000fe200078e00ff */
[----:B------:R-:W-:Y:S01]  /*b260*/  SHF.R.U32.HI R0, RZ, 0x4, R0 ;  /* 0x00000004ff007819 */ /* 0x000fe20000011600 */
[----:B------:R-:W-:-:S03]  /*b270*/  VIADD R224, R224, 0x1 ;  /* 0x00000001e0e07836 */ /* 0x000fc60000000000 */
[----:B------:R-:W-:-:S04]  /*b280*/  LOP3.LUT R0, R0, 0x3fff, RZ, 0xc0, !PT ;  /* 0x00003fff00007812 */ /* 0x000fc800078ec0ff */
[----:B------:R-:W-:Y:S02]  /*b290*/  LOP3.LUT R5, R0, 0x5800000, RZ, 0xfc, !PT ;  /* 0x0580000000057812 */ /* 0x000fe400078efcff */
[----:B------:R-:W0:Y:S03]  /*b2a0*/  SHFL.BFLY PT, R0, R13, 0x2, 0x1f ;  /* 0x0c401f000d007f89 */ /* 0x000e2600000e0000 */
[----:B------:R-:W-:Y:S02]  /*b2b0*/  IMAD R4, R2, 0xb00, R5 ;  /* 0x00000b0002047824 */ /* 0x000fe400078e0205 */
[----:B------:R-:W-:Y:S02]  /*b2c0*/  IMAD.MOV.U32 R5, RZ, RZ, 0x40000040 ;  /* 0x40000040ff057424 */ /* 0x000fe400078e00ff */
[C---:B------:R-:W-:Y:S01]  /*b2d0*/  VIADD R6, R4.reuse, 0x80 ;  /* 0x0000008004067836 */ /* 0x040fe20000000000 */
[----:B------:R-:W-:-:S02]  /*b2e0*/  R2UR UR6, R4 ;  /* 0x00000000040672ca */ /* 0x000fc400000e0000 */
[----:B------:R-:W-:Y:S01]  /*b2f0*/  R2UR UR7, R5 ;  /* 0x00000000050772ca */ /* 0x000fe200000e0000 */
[----:B------:R-:W-:-:S12]  /*b300*/  IMAD.MOV.U32 R5, RZ, RZ, 0x40000040 ;  /* 0x40000040ff057424 */ /* 0x000fd800078e00ff */
[----:B------:R-:W-:Y:S01]  /*b310*/  HGMMA.64x128x16.F32.BF16 R24, R176, gdesc[UR4].tnspB, R24, gsb0 ;  /* 0x41e00004b0187df0 */ /* 0x000fe20008001818 */
[----:B------:R-:W-:Y:S01]  /*b320*/  R2UR UR6, R6 ;  /* 0x00000000060672ca */ /* 0x000fe200000e0000 */
[----:B------:R-:W-:Y:S01]  /*b330*/  VIADD R6, R4, 0x100 ;  /* 0x0000010004067836 */ /* 0x000fe20000000000 */
[----:B------:R-:W-:Y:S01]  /*b340*/  R2UR UR7, R7 ;  /* 0x00000000070772ca */ /* 0x000fe200000e0000 */
[----:B------:R-:W-:Y:S02]  /*b350*/  IMAD.MOV.U32 R7, RZ, RZ, 0x40000040 ;  /* 0x40000040ff077424 */ /* 0x000fe400078e00ff */
[----:B0-----:R-:W-:Y:S01]  /*b360*/  FADD.FTZ R0, R0, R13 ;  /* 0x0000000d00007221 */ /* 0x001fe20000010000 */
[----:B------:R-:W-:Y:S02]  /*b370*/  VIADD R13, R2, 0x1 ;  /* 0x00000001020d7836 */ /* 0x000fe40000000000 */
[----:B------:R-:W-:-:S03]  /*b380*/  IMAD.MOV.U32 R2, RZ, RZ, RZ ;  /* 0x000000ffff027224 */ /* 0x000fc600078e00ff */
[----:B------:R-:W-:Y:S01]  /*b390*/  ISETP.NE.AND P2, PT, R13, 0x2, PT ;  /* 0x000000020d00780c */ /* 0x000fe20003f45270 */
[----:B------:R-:W-:Y:S02]  /*b3a0*/  WARPGROUP.DEPBAR.LE gsb0, 0x0 ;  /* 0x00008000000079c5 */ /* 0x000fe40000010000 */
[----:B------:R-:W-:-:S06]  /*b3b0*/  WARPGROUP.ARRIVE ;  /* 0x00000000000079c5 */ /* 0x000fcc0000000000 */
[----:B------:R-:W-:Y:S01]  /*b3c0*/  HGMMA.64x128x16.F32.BF16 R24, R180, gdesc[UR4].tnspB, R24, gsb0 ;  /* 0x41e00004b4187df0 */ /* 0x000fe20008001818 */
[----:B------:R-:W-:Y:S01]  /*b3d0*/  R2UR UR6, R6 ;  /* 0x00000000060672ca */ /* 0x000fe200000e0000 */
[----:B------:R-:W-:Y:S01]  /*b3e0*/  VIADD R6, R4, 0x180 ;  /* 0x0000018004067836 */ /* 0x000fe20000000000 */
[----:B------:R-:W-:Y:S01]  /*b3f0*/  R2UR UR7, R7 ;  /* 0x00000000070772ca */ /* 0x000fe200000e0000 */
[----:B------:R-:W-:Y:S01]  /*b400*/  IMAD.MOV.U32 R7, RZ, RZ, 0x40000040 ;  /* 0x40000040ff077424 */ /* 0x000fe200078e00ff */
[----:B------:R-:W-:Y:S02]  /*b410*/  WARPGROUP.DEPBAR.LE gsb0, 0x0 ;  /* 0x00008000000079c5 */ /* 0x000fe40000010000 */
[----:B------:R-:W-:-:S09]  /*b420*/  WARPGROUP.ARRIVE ;  /* 0x00000000000079c5 */ /* 0x000fd20000000000 */
        /* <DEDUP_REMOVED lines=37> */
[C---:B------:R-:W-:Y:S01]  /*b680*/  VIADD R6, R4.reuse, 0x480 ;  /* 0x0000048004067836 */ /* 0x040fe20000000000 */
[----:B------:R-:W-:Y:S01]  /*b690*/  R2UR UR7, R7 ;  /* 0x00000000070772ca */ /* 0x000fe200000e0000 */
[----:B------:R-:W-:Y:S02]  /*b6a0*/  IMAD.MOV.U32 R7, RZ, RZ, 0x40000040 ;  /* 0x40000040ff077424 */ /* 0x000fe400078e00ff */
[----:B------:R-:W-:Y:S01]  /*b6b0*/  VIADD R4, R4, 0x500 ;  /* 0x0000050004047836 */ /* 0x000fe20000000000 */
[----:B------:R-:W-:Y:S02]  /*b6c0*/  WARPGROUP.DEPBAR.LE gsb0, 0x0 ;  /* 0x00008000000079c5 */ /* 0x000fe40000010000 */
[----:B------:R-:W-:-:S07]  /*b6d0*/  WARPGROUP.ARRIVE ;  /* 0x00000000000079c5 */ /* 0x000fce0000000000 */
[----:B------:R-:W-:Y:S01]  /*b6e0*/  HGMMA.64x128x16.F32.BF16 R24, R208, gdesc[UR4].tnspB, R24, gsb0 ;  /* 0x41e00004d0187df0 */ /* 0x000fe20008001818 */
[----:B------:R-:W-:Y:S02]  /*b6f0*/  R2UR UR6, R6 ;  /* 0x00000000060672ca */ /* 0x000fe400000e0000 */
[----:B------:R-:W-:Y:S01]  /*b700*/  R2UR UR7, R7 ;  /* 0x00000000070772ca */ /* 0x000fe200000e0000 */
[----:B------:R-:W-:-:S05]  /*b710*/  @!P1 VIADD R7, R8, 0x34860 ;  /* 0x0003486008079836 */ /* 0x000fca0000000000 */
[----:B------:R-:W-:Y:S01]  /*b720*/  @!P1 PRMT R7, RZ, 0x654, R7 ;  /* 0x00000654ff079816 */ /* 0x000fe20000000007 */
[----:B------:R-:W-:Y:S02]  /*b730*/  WARPGROUP.DEPBAR.LE gsb0, 0x0 ;  /* 0x00008000000079c5 */ /* 0x000fe40000010000 */
[----:B------:R-:W-:-:S06]  /*b740*/  WARPGROUP.ARRIVE ;  /* 0x00000000000079c5 */ /* 0x000fcc0000000000 */
[----:B------:R-:W-:Y:S01]  /*b750*/  HGMMA.64x128x16.F32.BF16 R24, R212, gdesc[UR4].tnspB, R24, gsb0 ;  /* 0x41e00004d4187df0 */ /* 0x000fe20008001818 */
[----:B------:R-:W-:Y:S01]  /*b760*/  R2UR UR6, R4 ;  /* 0x00000000040672ca */ /* 0x000fe200000e0000 */
[----:B------:R-:W-:Y:S01]  /*b770*/  FADD.FTZ R4, R3, R12 ;  /* 0x0000000c03047221 */ /* 0x000fe20000010000 */
[----:B------:R-:W-:Y:S01]  /*b780*/  R2UR UR7, R5 ;  /* 0x00000000050772ca */ /* 0x000fe200000e0000 */
[----:B------:R-:W0:Y:S04]  /*b790*/  SHFL.BFLY PT, R3, R0, 0x1, 0x1f ;  /* 0x0c201f0000037f89 */ /* 0x000e2800000e0000 */
[----:B------:R-:W1:Y:S01]  /*b7a0*/  SHFL.BFLY PT, R5, R4, 0x1, 0x1f ;  /* 0x0c201f0004057f89 */ /* 0x000e6200000e0000 */
[----:B0-----:R-:W-:Y:S01]  /*b7b0*/  FADD.FTZ R14, R0, R3 ;  /* 0x00000003000e7221 */ /* 0x001fe20000010000 */
[----:B------:R-:W-:Y:S01]  /*b7c0*/  SEL R3, RZ, 0x1, P2 ;  /* 0x00000001ff037807 */ /* 0x000fe20001000000 */
[----:B------:R-:W-:-:S02]  /*b7d0*/  IMAD.MOV.U32 R0, RZ, RZ, -0x800000 ;  /* 0xff800000ff007424 */ /* 0x000fc400078e00ff */
[----:B-1----:R-:W-:Y:S01]  /*b7e0*/  FADD.FTZ R15, R4, R5 ;  /* 0x00000005040f7221 */ /* 0x002fe20000010000 */
[----:B------:R-:W-:Y:S02]  /*b7f0*/  FSETP.NE.FTZ.AND P0, PT, R14, RZ, PT ;  /* 0x000000ff0e00720b */ /* 0x000fe40003f15000 */
        /* <DEDUP_REMOVED lines=16> */
[----:B------:R-:W-:Y:S03]  /*b900*/  HGMMA.64x128x16.F32.BF16 R24, R216, gdesc[UR4].tnspB, R24, gsb0 ;  /* 0x41e00004d8187df0 */ /* 0x000fe60008001818 */
[----:B------:R-:W-:Y:S02]  /*b910*/  WARPGROUP.DEPBAR.LE gsb0, 0x0 ;  /* 0x00008000000079c5 */ /* 0x000fe40000010000 */
        /* <DEDUP_REMOVED lines=65> */
[----:B------:R-:W-:-:S07]  /*bd30*/  SEL R2, R13, RZ, P2 ;  /* 0x000000ff0d027207 */ /* 0x000fce0001000000 */
.L_x_5772:
[----:B0-----:R-:W0:Y:S01]  /*bd40*/  S2R R5, SR_CgaCtaId ;  /* 0x0000000000057919 */ /* 0x001e220000008800 */
        /* <DEDUP_REMOVED lines=20> */
[----:B------:R-:W-:-:S02]  /*be90*/  MOV R20, R22 ;  /* 0x0000001600147202 */ /* 0x000fc40000000f00 */
[----:B--2---:R-:W-:-:S03]  /*bea0*/  MOV R21, R5 ;  /* 0x0000000500157202 */ /* 0x004fc60000000f00 */
        /* <DEDUP_REMOVED lines=13> */
[----:B------:R-:W-:Y:S02]  /*bf80*/  LOP3.LUT R12, R63, 0x380, RZ, 0xc0, !PT ;  /* 0x000003803f0c7812 */ /* 0x000fe400078ec0ff */
[----:B-1----:R-:W-:Y:S02]  /*bf90*/  LOP3.LUT R48, R75, 0x380, RZ, 0xc0, !PT ;  /* 0x000003804b307812 */ /* 0x002fe400078ec0ff */
[----:B------:R-:W-:Y:S01]  /*bfa0*/  SHF.R.U64 R14, R14, 0x3, RZ ;  /* 0x000000030e0e7819 */ /* 0x000fe200000012ff */
[----:B------:R-:W-:Y:S01]  /*bfb0*/  BAR.SYNC.DEFER_BLOCKING 0x1, 0x100 ;  /* 0x0044000000007b1d */ /* 0x000fe20000010000 */
[C---:B------:R-:W-:Y:S02]  /*bfc0*/  IADD3 R79, P2, R4.reuse, 0x4020, RZ ;  /* 0x00004020044f7810 */ /* 0x040fe40007f5e0ff */
[C---:B------:R-:W-:Y:S02]  /*bfd0*/  IADD3 R83, P1, R4.reuse, 0x4040, RZ ;  /* 0x0000404004537810 */ /* 0x040fe40007f3e0ff */
[----:B------:R-:W-:Y:S01]  /*bfe0*/  IADD3 R109, P0, R4, 0x4060, RZ ;  /* 0x00004060046d7810 */ /* 0x000fe20007f1e0ff */
[----:B------:R-:W-:Y:S01]  /*bff0*/  IMAD.X R11, RZ, RZ, R5, P2 ;  /* 0x000000ffff0b7224 */ /* 0x000fe200010e0605 */
[----:B------:R-:W-:-:S02]  /*c000*/  SHF.R.U64 R28, R28, 0x3, RZ ;  /* 0x000000031c1c7819 */ /* 0x000fc400000012ff */
[----:B------:R-:W-:Y:S01]  /*c010*/  LOP3.LUT R4, R9, R4, RZ, 0x3c, !PT ;  /* 0x0000000409047212 */ /* 0x000fe200078e3cff */
[--C-:B------:R-:W-:Y:S01]  /*c020*/  IMAD.X R9, RZ, RZ, R5.reuse, P1 ;  /* 0x000000ffff097224 */ /* 0x100fe200008e0605 */
[----:B------:R-:W-:Y:S01]  /*c030*/  SHF.R.U64 R12, R12, 0x3, RZ ;  /* 0x000000030c0c7819 */ /* 0x000fe200000012ff */
[----:B------:R-:W-:Y:S01]  /*c040*/  IMAD.X R29, RZ, RZ, R5, P0 ;  /* 0x000000ffff1d7224 */ /* 0x000fe200000e0605 */
[----:B------:R-:W-:Y:S02]  /*c050*/  SHF.R.U64 R48, R48, 0x3, RZ ;  /* 0x0000000330307819 */ /* 0x000fe400000012ff */
[----:B------:R-:W-:Y:S02]  /*c060*/  LOP3.LUT R24, R14, R67, RZ, 0x3c, !PT ;  /* 0x000000430e187212 */ /* 0x000fe400078e3cff */
[----:B------:R-:W-:Y:S02]  /*c070*/  LOP3.LUT R14, R28, R71, RZ, 0x3c, !PT ;  /* 0x000000471c0e7212 */ /* 0x000fe400078e3cff */
[----:B------:R-:W-:-:S02]  /*c080*/  MOV R71, R4 ;  /* 0x0000000400477202 */ /* 0x000fc40000000f00 */
[----:B------:R-:W-:Y:S02]  /*c090*/  LOP3.LUT R26, R12, R63, RZ, 0x3c, !PT ;  /* 0x0000003f0c1a7212 */ /* 0x000fe400078e3cff */
[----:B------:R-:W-:Y:S02]  /*c0a0*/  F2FP.BF16.F32.PACK_AB R5, R10, R85 ;  /* 0x000000550a05723e */ /* 0x000fe400000010ff */
[----:B------:R-:W-:Y:S02]  /*c0b0*/  LOP3.LUT R12, R48, R75, RZ, 0x3c, !PT ;  /* 0x0000004b300c7212 */ /* 0x000fe400078e3cff */
[----:B------:R-:W-:Y:S01]  /*c0c0*/  LOP3.LUT R10, R79, 0x380, RZ, 0xc0, !PT ;  /* 0x000003804f0a7812 */ /* 0x000fe200078ec0ff */
[----:B------:R-:W1:Y:S01]  /*c0d0*/  LDC.64 R74, c[0x0][0xbd8] ;  /* 0x0002f600ff4a7b82 */ /* 0x000e620000000a00 */
[----:B------:R-:W-:Y:S02]  /*c0e0*/  LOP3.LUT R28, R83, 0x380, RZ, 0xc0, !PT ;  /* 0x00000380531c7812 */ /* 0x000fe400078ec0ff */
[----:B------:R-:W-:-:S02]  /*c0f0*/  LOP3.LUT R48, R109, 0x380, RZ, 0xc0, !PT ;  /* 0x000003806d307812 */ /* 0x000fc400078ec0ff */
[----:B------:R-:W-:Y:S02]  /*c100*/  SHF.R.U64 R10, R10, 0x3, RZ ;  /* 0x000000030a0a7819 */ /* 0x000fe400000012ff */
[----:B------:R-:W-:Y:S02]  /*c110*/  SHF.R.U64 R28, R28, 0x3, RZ ;  /* 0x000000031c1c7819 */ /* 0x000fe400000012ff */
[----:B------:R-:W-:Y:S02]  /*c120*/  SHF.R.U64 R48, R48, 0x3, RZ ;  /* 0x0000000330307819 */ /* 0x000fe400000012ff */
[----:B------:R-:W-:Y:S02]  /*c130*/  F2FP.BF16.F32.PACK_AB R4, R106, R107 ;  /* 0x0000006b6a04723e */ /* 0x000fe400000010ff */
[----:B------:R-:W-:Y:S02]  /*c140*/  LOP3.LUT R10, R10, R79, RZ, 0x3c, !PT ;  /* 0x0000004f0a0a7212 */ /* 0x000fe400078e3cff */
[----:B------:R-:W-:Y:S01]  /*c150*/  LOP3.LUT R8, R28, R83, RZ, 0x3c, !PT ;  /* 0x000000531c087212 */ /* 0x000fe200078e3cff */
[----:B------:R2:W-:Y:S01]  /*c160*/  STSM.16.M88.4 [R71], R4 ;  /* 0x0000000447007844 */ /* 0x0005e20000000200 */
[----:B------:R-:W-:-:S02]  /*c170*/  LOP3.LUT R28, R48, R109, RZ, 0x3c, !PT ;  /* 0x0000006d301c7212 */ /* 0x000fc400078e3cff */
[----:B------:R-:W-:Y:S02]  /*c180*/  MOV R62, R10 ;  /* 0x0000000a003e7202 */ /* 0x000fe40000000f00 */
[----:B------:R-:W-:Y:S02]  /*c190*/  MOV R48, R8 ;  /* 0x0000000800307202 */ /* 0x000fe40000000f00 */
[----:B------:R-:W-:Y:S02]  /*c1a0*/  MOV R70, R26 ;  /* 0x0000001a00467202 */ /* 0x000fe40000000f00 */
[----:B------:R-:W-:Y:S02]  /*c1b0*/  F2FP.BF16.F32.PACK_AB R8, R103, R104 ;  /* 0x000000686708723e */ /* 0x000fe400000010ff */
[----:B------:R-:W-:Y:S02]  /*c1c0*/  F2FP.BF16.F32.PACK_AB R9, R81, R102 ;  /* 0x000000665109723e */ /* 0x000fe400000010ff */
[----:B------:R-:W-:-:S02]  /*c1d0*/  F2FP.BF16.F32.PACK_AB R10, R100, R101 ;  /* 0x00000065640a723e */ /* 0x000fc400000010ff */
[----:B------:R-:W-:Y:S02]  /*c1e0*/  F2FP.BF16.F32.PACK_AB R11, R77, R98 ;  /* 0x000000624d0b723e */ /* 0x000fe400000010ff */
[----:B------:R-:W-:Y:S02]  /*c1f0*/  MOV R67, R24 ;  /* 0x0000001800437202 */ /* 0x000fe40000000f00 */
[----:B--2---:R-:W-:Y:S01]  /*c200*/  F2FP.BF16.F32.PACK_AB R4, R96, R99 ;  /* 0x000000636004723e */ /* 0x004fe200000010ff */
[----:B------:R-:W-:Y:S01]  /*c210*/  STSM.16.M88.4 [R70], R8 ;  /* 0x0000000846007844 */ /* 0x000fe20000000200 */
[----:B------:R-:W-:Y:S02]  /*c220*/  F2FP.BF16.F32.PACK_AB R5, R73, R84 ;  /* 0x000000544905723e */ /* 0x000fe400000010ff */
[----:B------:R-:W-:Y:S02]  /*c230*/  F2FP.BF16.F32.PACK_AB R6, R94, R97 ;  /* 0x000000615e06723e */ /* 0x000fe400000010ff */
[----:B------:R-:W-:-:S02]  /*c240*/  F2FP.BF16.F32.PACK_AB R7, R69, R76 ;  /* 0x0000004c4507723e */ /* 0x000fc400000010ff */
[----:B------:R-:W-:Y:S02]  /*c250*/  MOV R66, R14 ;  /* 0x0000000e00427202 */ /* 0x000fe40000000f00 */
[----:B------:R-:W-:Y:S01]  /*c260*/  MOV R63, R12 ;  /* 0x0000000c003f7202 */ /* 0x000fe20000000f00 */
[----:B------:R2:W-:Y:S01]  /*c270*/  STSM.16.M88.4 [R67], R4 ;  /* 0x0000000443007844 */ /* 0x0005e20000000200 */
[----:B------:R-:W-:Y:S02]  /*c280*/  F2FP.BF16.F32.PACK_AB R12, R92, R95 ;  /* 0x0000005f5c0c723e */ /* 0x000fe400000010ff */
[----:B------:R-:W-:Y:S02]  /*c290*/  F2FP.BF16.F32.PACK_AB R13, R65, R72 ;  /* 0x00000048410d723e */ /* 0x000fe400000010ff */
[----:B------:R-:W-:Y:S02]  /*c2a0*/  F2FP.BF16.F32.PACK_AB R14, R90, R93 ;  /* 0x0000005d5a0e723e */ /* 0x000fe400000010ff */
[----:B------:R-:W-:Y:S01]  /*c2b0*/  F2FP.BF16.F32.PACK_AB R15, R61, R68 ;  /* 0x000000443d0f723e */ /* 0x000fe200000010ff */
[----:B------:R-:W-:Y:S01]  /*c2c0*/  IMAD.MOV.U32 R61, RZ, RZ, RZ ;  /* 0x000000ffff3d7224 */ /* 0x000fe200078e00ff */
[----:B------:R-:W-:-:S02]  /*c2d0*/  F2FP.BF16.F32.PACK_AB R24, R88, R91 ;  /* 0x0000005b5818723e */ /* 0x000fc400000010ff */
[----:B------:R-:W-:Y:S01]  /*c2e0*/  F2FP.BF16.F32.PACK_AB R25, R59, R64 ;  /* 0x000000403b19723e */ /* 0x000fe200000010ff */
[----:B------:R3:W-:Y:S01]  /*c2f0*/  STSM.16.M88.4 [R66], R12 ;  /* 0x0000000c42007844 */ /* 0x0007e20000000200 */
[----:B------:R-:W-:Y:S02]  /*c300*/  F2FP.BF16.F32.PACK_AB R26, R60, R89 ;  /* 0x000000593c1a723e */ /* 0x000fe400000010ff */
[----:B------:R-:W-:Y:S01]  /*c310*/  F2FP.BF16.F32.PACK_AB R27, R55, R58 ;  /* 0x0000003a371b723e */ /* 0x000fe200000010ff */
[----:B--2---:R-:W-:Y:S01]  /*c320*/  IMAD.SHL.U32 R5, R220, 0x4, RZ ;  /* 0x00000004dc057824 */ /* 0x004fe200078e00ff */
[----:B------:R-:W-:Y:S02]  /*c330*/  F2FP.BF16.F32.PACK_AB R58, R52, R53 ;  /* 0x00000035343a723e */ /* 0x000fe400000010ff */
[----:B------:R-:W-:Y:S01]  /*c340*/  F2FP.BF16.F32.PACK_AB R59, R43, R46 ;  /* 0x0000002e2b3b723e */ /* 0x000fe200000010ff */
[----:B------:R3:W-:Y:S01]  /*c350*/  STSM.16.M88.4 [R63], R24 ;  /* 0x000000183f007844 */ /* 0x0007e20000000200 */
[----:B------:R-:W-:-:S02]  /*c360*/  SHF.L.U64.HI R8, R220, 0x2, R223 ;  /* 0x00000002dc087819 */ /* 0x000fc400000102df */
[----:B-1----:R-:W-:Y:S01]  /*c370*/  IADD3 R6, P1, R5, R74, RZ ;  /* 0x0000004a05067210 */ /* 0x002fe20007f3e0ff */
[----:B------:R3:W-:Y:S01]  /*c380*/  STSM.16.M88.4 [R62], R56 ;  /* 0x000000383e007844 */ /* 0x0007e20000000200 */
[----:B------:R-:W-:Y:S02]  /*c390*/  F2FP.BF16.F32.PACK_AB R46, R40, R41 ;  /* 0x00000029282e723e */ /* 0x000fe400000010ff */
[----:B------:R-:W-:Y:S01]  /*c3a0*/  MOV R28, R28 ;  /* 0x0000001c001c7202 */ /* 0x000fe20000000f00 */
[----:B------:R-:W-:Y:S01]  /*c3b0*/  IMAD.X R7, R8, 0x1, R75, P1 ;  /* 0x0000000108077824 */ /* 0x000fe200008e064b */
[----:B------:R-:W-:Y:S01]  /*c3c0*/  ISETP.NE.U32.AND P1, PT, RZ, UR4, PT ;  /* 0x00000004ff007c0c */ /* 0x000fe2000bf25070 */
[----:B------:R3:W-:Y:S01]  /*c3d0*/  STSM.16.M88.4 [R48], R44 ;  /* 0x0000002c30007844 */ /* 0x0007e20000000200 */
[----:B------:R-:W1:Y:S01]  /*c3e0*/  LDC R55, c[0x0][0xa88] ;  /* 0x0002a200ff377b82 */ /* 0x000e620000000800 */
[----:B------:R-:W-:Y:S02]  /*c3f0*/  ISETP.NE.U32.AND P0, PT, R74, RZ, PT ;  /* 0x000000ff4a00720c */ /* 0x000fe40003f05070 */
[----:B------:R3:W-:Y:S05]  /*c400*/  STSM.16.M88.4 [R28], R36 ;  /* 0x000000241c007844 */ /* 0x0007ea0000000200 */
[----:B------:R-:W-:Y:S01]  /*c410*/  BAR.SYNC.DEFER_BLOCKING 0x1, 0x100 ;  /* 0x0044000000007b1d */ /* 0x000fe20000010000 */
[----:B------:R-:W-:-:S02]  /*c420*/  ISETP.NE.AND.EX P1, PT, RZ, UR5, PT, P1 ;  /* 0x00000005ff007c0c */ /* 0x000fc4000bf25310 */
[----:B------:R-:W-:-:S11]  /*c430*/  ISETP.NE.AND.EX P0, PT, R75, RZ, PT, P0 ;  /* 0x000000ff4b00720c */ /* 0x000fd60003f05300 */
[----:B------:R-:W-:-:S04]  /*c440*/  @P1 IADD3 R4, P2, R5, UR4, RZ ;  /* 0x0000000405041c10 */ /* 0x000fc8000ff5e0ff */
[----:B------:R-:W-:Y:S01]  /*c450*/  @P1 IADD3.X R5, R8, UR5, RZ, P2, !PT ;  /* 0x0000000508051c10 */ /* 0x000fe200097fe4ff */
[----:B------:R3:W5:Y:S01]  /*c460*/  @P0 LDG.E R61, desc[UR60][R6.64] ;  /* 0x0000003c063d0981 */ /* 0x000762000c1e1900 */
[----:B------:R-:W-:-:S03]  /*c470*/  IMAD R9, R18, 0x40, R17 ;  /* 0x0000004012097824 */ /* 0x000fc600078e0211 */
[----:B-1----:R3:W5:Y:S01]  /*c480*/  @P1 LDG.E R55, desc[UR60][R4.64] ;  /* 0x0000003c04371981 */ /* 0x002762000c1e1900 */
[----:B------:R-:W-:Y:S01]  /*c490*/  IMAD.WIDE R20, R9, 0x2, R20 ;  /* 0x0000000209147825 */ /* 0x000fe200078e0214 */
[----:B------:R-:W-:Y:S06]  /*c4a0*/  @P1 BRA `(.L_x_5796) ;  /* 0x0000000000101947 */ /* 0x000fec0003800000 */
[----:B------:R-:W-:Y:S05]  /*c4b0*/  @!P0 BRA `(.L_x_5796) ;  /* 0x00000000000c8947 */ /* 0x000fea0003800000 */
[----:B---3--:R-:W2:Y:S04]  /*c4c0*/  LDG.E R4, desc[UR60][R6.64] ;  /* 0x0000003c06047981 */ /* 0x008ea8000c1e1900 */
[----:B-----5:R-:W2:Y:S02]  /*c4d0*/  LDG.E R55, desc[UR60][R6.64+0x4] ;  /* 0x0000043c06377981 */ /* 0x020ea4000c1e1900 */
[----:B--2---:R-:W-:-:S07]  /*c4e0*/  IMAD.IADD R55, R55, 0x1, -R4 ;  /* 0x0000000137377824 */ /* 0x004fce00078e0a04 */
.L_x_5796:
[----:B------:R-:W-:Y:S01]  /*c4f0*/  SHF.R.S32.HI R19, RZ, 0x1f, R221 ;  /* 0x0000001fff137819 */ /* 0x000fe200000114dd */
[----:B------:R-:W-:Y:S01]  /*c500*/  ULDC.64 UR4, c[0x0][0xb70] ;  /* 0x0002dc0000047ab9 */ /* 0x000fe20000000a00 */
[--C-:B---3-5:R-:W-:Y:S01]  /*c510*/  SHF.R.S32.HI R45, RZ, 0x1f, R61.reuse ;  /* 0x0000001fff2d7819 */ /* 0x128fe2000001143d */
[----:B------:R-:W-:Y:S01]  /*c520*/  IMAD.MOV.U32 R44, RZ, RZ, R61 ;  /* 0x000000ffff2c7224 */ /* 0x000fe200078e003d */
[----:B------:R-:W-:Y:S01]  /*c530*/  SEL R223, R223, RZ, !P0 ;  /* 0x000000ffdfdf7207 */ /* 0x000fe20004000000 */
[----:B------:R-:W-:Y:S01]  /*c540*/  IMAD R4, R19, UR4, RZ ;  /* 0x0000000413047c24 */ /* 0x000fe2000f8e02ff */
[----:B------:R-:W-:Y:S01]  /*c550*/  SEL R57, R220, RZ, !P0 ;  /* 0x000000ffdc397207 */ /* 0x000fe20004000000 */
[----:B------:R-:W-:Y:S01]  /*c560*/  IMAD R11, R222, 0x80, R228 ;  /* 0x00000080de0b7824 */ /* 0x000fe200078e02e4 */
[C---:B------:R-:W-:Y:S01]  /*c570*/  IADD3 R9, P1, R20.reuse, 0x3000, RZ ;  /* 0x0000300014097810 */ /* 0x040fe20007f3e0ff */
[C---:B------:R-:W-:Y:S01]  /*c580*/  IMAD R7, R221.reuse, UR5, R4 ;  /* 0x00000005dd077c24 */ /* 0x040fe2000f8e0204 */
[C---:B------:R-:W-:Y:S01]  /*c590*/  IADD3 R13, P2, R20.reuse, 0x2000, RZ ;  /* 0x00002000140d7810 */ /* 0x040fe20007f5e0ff */
[----:B------:R-:W-:Y:S01]  /*c5a0*/  IMAD.WIDE.U32 R4, R221, UR4, R44 ;  /* 0x00000004dd047c25 */ /* 0x000fe2000f8e002c */
[----:B------:R-:W-:Y:S01]  /*c5b0*/  ULDC.64 UR4, c[0x0][0xb78] ;  /* 0x0002de0000047ab9 */ /* 0x000fe20000000a00 */
[----:B------:R-:W-:-:S02]  /*c5c0*/  IADD3 R29, P3, R20, 0x1000, RZ ;  /* 0x00001000141d7810 */ /* 0x000fc40007f7e0ff */
[----:B------:R-:W-:Y:S01]  /*c5d0*/  IMAD.IADD R5, R5, 0x1, R7 ;  /* 0x0000000105057824 */ /* 0x000fe200078e0207 */
[----:B------:R-:W-:Y:S01]  /*c5e0*/  LOP3.LUT R6, R9, 0x380, RZ, 0xc0, !PT ;  /* 0x0000038009067812 */ /* 0x000fe200078ec0ff */
[----:B------:R-:W-:Y:S01]  /*c5f0*/  IMAD R7, R223, UR4, RZ ;  /* 0x00000004df077c24 */ /* 0x000fe2000f8e02ff */
[----:B------:R-:W-:Y:S01]  /*c600*/  LOP3.LUT R12, R13, 0x380, RZ, 0xc0, !PT ;  /* 0x000003800d0c7812 */ /* 0x000fe200078ec0ff */
[----:B------:R-:W-:Y:S01]  /*c610*/  IMAD.WIDE.U32 R4, R57, UR4, R4 ;  /* 0x0000000439047c25 */ /* 0x000fe2000f8e0004 */
[----:B------:R-:W-:Y:S02]  /*c620*/  LOP3.LUT R28, R29, 0x380, RZ, 0xc0, !PT ;  /* 0x000003801d1c7812 */ /* 0x000fe400078ec0ff */
[----:B------:R-:W-:Y:S01]  /*c630*/  SHF.R.U64 R6, R6, 0x3, RZ ;  /* 0x0000000306067819 */ /* 0x000fe200000012ff */
[----:B------:R-:W-:Y:S01]  /*c640*/  IMAD R10, R57, UR5, R7 ;  /* 0x00000005390a7c24 */ /* 0x000fe2000f8e0207 */
[----:B------:R-:W-:Y:S01]  /*c650*/  SHF.R.S32.HI R7, RZ, 0x1f, R11 ;  /* 0x0000001fff077819 */ /* 0x000fe2000001140b */
[----:B------:R-:W-:Y:S01]  /*c660*/  ULDC.64 UR4, c[0x0][0xb40] ;  /* 0x0002d00000047ab9 */ /* 0x000fe20000000a00 */
[----:B------:R-:W-:-:S02]  /*c670*/  IADD3 R8, P0, R11, R4, RZ ;  /* 0x000000040b087210 */ /* 0x000fc40007f1e0ff */
[----:B------:R-:W-:Y:S02]  /*c680*/  SHF.R.U64 R12, R12, 0x3, RZ ;  /* 0x000000030c0c7819 */ /* 0x000fe400000012ff */
[----:B------:R-:W-:Y:S01]  /*c690*/  IADD3.X R7, R7, R5, R10, P0, !PT ;  /* 0x0000000507077210 */ /* 0x000fe200007fe40a */
[----:B------:R-:W-:Y:S01]  /*c6a0*/  IMAD.X R5, RZ, RZ, R21, P1 ;  /* 0x000000ffff057224 */ /* 0x000fe200008e0615 */
[----:B------:R-:W-:Y:S02]  /*c6b0*/  LEA R52, P0, R8, UR4, 0x2 ;  /* 0x0000000408347c11 */ /* 0x000fe4000f8010ff */
[----:B------:R-:W-:Y:S02]  /*c6c0*/  SHF.R.U64 R28, R28, 0x3, RZ ;  /* 0x000000031c1c7819 */ /* 0x000fe400000012ff */
[----:B------:R-:W-:Y:S01]  /*c6d0*/  LOP3.LUT R4, R6, R9, RZ, 0x3c, !PT ;  /* 0x0000000906047212 */ /* 0x000fe200078e3cff */
[----:B------:R-:W-:Y:S01]  /*c6e0*/  VIADD R6, R11, 0x8 ;  /* 0x000000080b067836 */ /* 0x000fe20000000000 */
[----:B------:R-:W-:Y:S01]  /*c6f0*/  LEA.HI.X R53, R8, UR5, R7, 0x2, P0 ;  /* 0x0000000508357c11 */ /* 0x000fe200080f1407 */
[----:B------:R-:W-:Y:S01]  /*c700*/  ULDC.64 UR4, c[0x0][0xaa0] ;  /* 0x0002a80000047ab9 */ /* 0x000fe20000000a00 */
[----:B------:R-:W-:Y:S01]  /*c710*/  LOP3.LUT R12, R12, R13, RZ, 0x3c, !PT ;  /* 0x0000000d0c0c7212 */ /* 0x000fe200078e3cff */
[----:B------:R-:W-:Y:S01]  /*c720*/  IMAD.X R13, RZ, RZ, R21, P2 ;  /* 0x000000ffff0d7224 */ /* 0x000fe200010e0615 */
[----:B------:R-:W-:-:S02]  /*c730*/  LOP3.LUT P0, RZ, R225, 0x3, RZ, 0xc0, !PT ;  /* 0x00000003e1ff7812 */ /* 0x000fc4000780c0ff */
[C---:B------:R-:W-:Y:S02]  /*c740*/  IADD3 R41, P6, R20.reuse, 0x4000, RZ ;  /* 0x0000400014297810 */ /* 0x040fe40007fde0ff */
[C---:B------:R-:W-:Y:S02]  /*c750*/  IADD3 R33, P5, R20.reuse, 0x5000, RZ ;  /* 0x0000500014217810 */ /* 0x040fe40007fbe0ff */
[----:B------:R-:W-:Y:S02]  /*c760*/  IADD3 R25, P4, R20, 0x6000, RZ ;  /* 0x0000600014197810 */ /* 0x000fe40007f9e0ff */
[----:B------:R-:W-:Y:S01]  /*c770*/  LOP3.LUT R28, R28, R29, RZ, 0x3c, !PT ;  /* 0x0000001d1c1c7212 */ /* 0x000fe200078e3cff */
[----:B------:R-:W-:Y:S01]  /*c780*/  IMAD.X R29, RZ, RZ, R21, P3 ;  /* 0x000000ffff1d7224 */ /* 0x000fe200018e0615 */
[----:B------:R-:W-:Y:S02]  /*c790*/  IADD3 R7, P2, R20, 0x7000, RZ ;  /* 0x0000700014077810 */ /* 0x000fe40007f5e0ff */
[----:B------:R-:W-:-:S02]  /*c7a0*/  ISETP.GE.OR P3, PT, R11, R55, P0 ;  /* 0x000000370b00720c */ /* 0x000fc40000766670 */
[----:B------:R-:W-:Y:S02]  /*c7b0*/  LOP3.LUT R40, R41, 0x380, RZ, 0xc0, !PT ;  /* 0x0000038029287812 */ /* 0x000fe400078ec0ff */
[----:B------:R-:W-:Y:S02]  /*c7c0*/  LOP3.LUT R32, R33, 0x380, RZ, 0xc0, !PT ;  /* 0x0000038021207812 */ /* 0x000fe400078ec0ff */
[----:B------:R-:W-:Y:S02]  /*c7d0*/  LOP3.LUT R24, R25, 0x380, RZ, 0xc0, !PT ;  /* 0x0000038019187812 */ /* 0x000fe400078ec0ff */
[----:B------:R-:W-:Y:S02]  /*c7e0*/  LOP3.LUT R9, R20, 0x380, RZ, 0xc0, !PT ;  /* 0x0000038014097812 */ /* 0x000fe400078ec0ff */
[----:B------:R-:W-:Y:S02]  /*c7f0*/  ISETP.GE.OR P0, PT, R6, R55, P0 ;  /* 0x000000370600720c */ /* 0x000fe40000706670 */
[----:B------:R-:W-:Y:S01]  /*c800*/  LOP3.LUT R6, R7, 0x380, RZ, 0xc0, !PT ;  /* 0x0000038007067812 */ /* 0x000fe200078ec0ff */
[----:B------:R1:W-:Y:S01]  /*c810*/  @!P3 STG.E desc[UR60][R52.64], R0 ;  /* 0x000000003400b986 */ /* 0x0003e2000c10193c */
[----:B------:R-:W-:-:S02]  /*c820*/  SHF.R.U64 R40, R40, 0x3, RZ ;  /* 0x0000000328287819 */ /* 0x000fc400000012ff */
        /* <DEDUP_REMOVED lines=15> */
[----:B------:R-:W-:-:S03]  /*c920*/  SHF.R.S32.HI R47, RZ, 0x1f, R17 ;  /* 0x0000001fff2f7819 */ /* 0x000fc60000011411 */
[----:B------:R3:W5:Y:S01]  /*c930*/  LD.E.128 R36, desc[UR60][R20.64] ;  /* 0x0000003c14247980 */ /* 0x000762000c101d00 */
[----:B------:R-:W-:-:S03]  /*c940*/  IMAD.MOV.U32 R46, RZ, RZ, R17 ;  /* 0x000000ffff2e7224 */ /* 0x000fc600078e0011 */
[----:B------:R-:W5:Y:S04]  /*c950*/  LD.E.128 R12, desc[UR60][R12.64] ;  /* 0x0000003c0c0c7980 */ /* 0x000f68000c101d00 */
[----:B------:R-:W5:Y:S04]  /*c960*/  LD.E.128 R4, desc[UR60][R4.64] ;  /* 0x0000003c04047980 */ /* 0x000f68000c101d00 */
[----:B------:R-:W5:Y:S04]  /*c970*/  LD.E.128 R40, desc[UR60][R40.64] ;  /* 0x0000003c28287980 */ /* 0x000f68000c101d00 */
[----:B------:R-:W5:Y:S04]  /*c980*/  LD.E.128 R32, desc[UR60][R32.64] ;  /* 0x0000003c20207980 */ /* 0x000f68000c101d00 */
[----:B------:R-:W5:Y:S04]  /*c990*/  LD.E.128 R24, desc[UR60][R24.64] ;  /* 0x0000003c18187980 */ /* 0x000f68000c101d00 */
[----:B------:R-:W5:Y:S01]  /*c9a0*/  LD.E.128 R8, desc[UR60][R8.64] ;  /* 0x0000003c08087980 */ /* 0x000f62000c101d00 */
[----:B-1----:R-:W-:Y:S01]  /*c9b0*/  IMAD R0, R45, UR4, RZ ;  /* 0x000000042d007c24 */ /* 0x002fe2000f8e02ff */
[----:B------:R-:W-:Y:S01]  /*c9c0*/  @!PT LDS RZ, [RZ] ;  /* 0x00000000fffff984 */ /* 0x000fe20000000800 */
[----:B------:R-:W-:Y:S01]  /*c9d0*/  @!PT LDS RZ, [RZ] ;  /* 0x00000000fffff984 */ /* 0x000fe20000000800 */
[----:B------:R-:W-:Y:S01]  /*c9e0*/  @!PT LDS RZ, [RZ] ;  /* 0x00000000fffff984 */ /* 0x000fe20000000800 */
[----:B------:R-:W-:Y:S01]  /*c9f0*/  @!PT LDS RZ, [RZ] ;  /* 0x00000000fffff984 */ /* 0x000fe20000000800 */
[----:B------:R1:W-:Y:S06]  /*ca00*/  MEMBAR.ALL.CTA ;  /* 0x0000000000007992 */ /* 0x0003ec0000008000 */
[----:B-1----:R-:W1:Y:S01]  /*ca10*/  FENCE.VIEW.ASYNC.S ;  /* 0x00000000000073c6 */ /* 0x002e620000000000 */
[----:B---3--:R-:W-:-:S04]  /*ca20*/  IMAD.WIDE.U32 R20, R61, UR4, R46 ;  /* 0x000000043d147c25 */ /* 0x008fc8000f8e002e */
[----:B------:R-:W-:Y:S01]  /*ca30*/  IMAD R61, R61, UR5, R0 ;  /* 0x000000053d3d7c24 */ /* 0x000fe2000f8e0200 */
[----:B------:R-:W-:Y:S01]  /*ca40*/  ULDC.64 UR4, c[0x0][0xae0] ;  /* 0x0002b80000047ab9 */ /* 0x000fe20000000a00 */
[----:B------:R-:W-:Y:S02]  /*ca50*/  IMAD R55, R222, -0x80, R55 ;  /* 0xffffff80de377824 */ /* 0x000fe400078e0237 */
[----:B------:R-:W-:Y:S02]  /*ca60*/  IMAD.IADD R21, R21, 0x1, R61 ;  /* 0x0000000115157824 */ /* 0x000fe400078e023d */
[----:B------:R-:W-:Y:S01]  /*ca70*/  IMAD R44, R19, UR4, RZ ;  /* 0x00000004132c7c24 */ /* 0x000fe2000f8e02ff */
[C---:B------:R-:W-:Y:S01]  /*ca80*/  ISETP.GE.AND P2, PT, R18.reuse, R55, PT ;  /* 0x000000371200720c */ /* 0x040fe20003f46270 */
[----:B------:R-:W-:Y:S02]  /*ca90*/  VIADD R0, R18, 0x20 ;  /* 0x0000002012007836 */ /* 0x000fe40000000000 */
[----:B------:R-:W-:-:S02]  /*caa0*/  IMAD R45, R221, UR5, R44 ;  /* 0x00000005dd2d7c24 */ /* 0x000fc4000f8e022c */
[----:B------:R-:W-:Y:S01]  /*cab0*/  IMAD.WIDE.U32 R20, R221, UR4, R20 ;  /* 0x00000004dd147c25 */ /* 0x000fe2000f8e0014 */
[----:B------:R-:W-:-:S03]  /*cac0*/  ULDC.64 UR4, c[0x0][0xae8] ;  /* 0x0002ba0000047ab9 */ /* 0x000fc60000000a00 */
[----:B0-----:R-:W-:Y:S02]  /*cad0*/  VIADD R22, R22, 0x34820 ;  /* 0x0003482016167836 */ /* 0x001fe40000000000 */
[----:B------:R-:W-:Y:S01]  /*cae0*/  VIADD R19, R18, 0x60 ;  /* 0x0000006012137836 */ /* 0x000fe20000000000 */
[-C--:B------:R-:W-:Y:S01]  /*caf0*/  ISETP.GE.AND P4, PT, R0, R55.reuse, PT ;  /* 0x000000370000720c */ /* 0x080fe20003f86270 */
[----:B--2---:R-:W-:Y:S01]  /*cb00*/  VIADD R3, R18, 0x40 ;  /* 0x0000004012037836 */ /* 0x004fe20000000000 */
[----:B------:R-:W-:Y:S01]  /*cb10*/  PRMT R22, RZ, 0x654, R22 ;  /* 0x00000654ff167816 */ /* 0x000fe20000000016 */
[----:B------:R-:W-:Y:S02]  /*cb20*/  IMAD.IADD R21, R21, 0x1, R45 ;  /* 0x0000000115157824 */ /* 0x000fe400078e022d */
[----:B------:R-:W-:Y:S01]  /*cb30*/  IMAD R0, R223, UR4, RZ ;  /* 0x00000004df007c24 */ /* 0x000fe2000f8e02ff */
[-C--:B------:R-:W-:Y:S01]  /*cb40*/  ISETP.GE.AND P1, PT, R19, R55.reuse, PT ;  /* 0x000000371300720c */ /* 0x080fe20003f26270 */
[----:B------:R-:W-:Y:S01]  /*cb50*/  IMAD.WIDE.U32 R46, R57, UR4, R20 ;  /* 0x00000004392e7c25 */ /* 0x000fe2000f8e0014 */
[----:B------:R-:W-:Y:S01]  /*cb60*/  ISETP.GE.AND P0, PT, R3, R55, PT ;  /* 0x000000370300720c */ /* 0x000fe20003f06270 */
[----:B-1----:R0:W-:Y:S01]  /*cb70*/  SYNCS.ARRIVE.TRANS64.RED.A1T0 RZ, [R22+URZ], RZ ;  /* 0x000000ff16ff79a7 */ /* 0x0021e2000810043f */
[----:B------:R-:W-:Y:S01]  /*cb80*/  SHF.R.S32.HI R19, RZ, 0x1f, R18 ;  /* 0x0000001fff137819 */ /* 0x000fe20000011412 */
[----:B------:R-:W-:Y:S01]  /*cb90*/  IMAD R3, R57, UR5, R0 ;  /* 0x0000000539037c24 */ /* 0x000fe2000f8e0200 */
[----:B------:R-:W-:Y:S01]  /*cba0*/  BSSY B1, `(.L_x_5797) ;  /* 0x0000014000017945 */ /* 0x000fe20003800000 */
[----:B------:R-:W-:-:S04]  /*cbb0*/  IMAD.WIDE R44, R222, 0x80, R18 ;  /* 0x00000080de2c7825 */ /* 0x000fc800078e0212 */
[----:B------:R-:W-:Y:S01]  /*cbc0*/  IMAD.IADD R55, R47, 0x1, R3 ;  /* 0x000000012f377824 */ /* 0x000fe200078e0203 */
[----:B0-----:R-:W-:Y:S06]  /*cbd0*/  @P2 BRA `(.L_x_5798) ;  /* 0x0000000000402947 */ /* 0x001fec0003800000 */
[----:B------:R-:W-:Y:S01]  /*cbe0*/  ULDC.64 UR4, c[0x0][0xad8] ;  /* 0x0002b60000047ab9 */ /* 0x000fe20000000a00 */
[----:B------:R-:W-:Y:S01]  /*cbf0*/  IMAD.MOV.U32 R20, RZ, RZ, R46 ;  /* 0x000000ffff147224 */ /* 0x000fe200078e002e */
[----:B------:R-:W-:Y:S01]  /*cc00*/  ULDC.64 UR6, c[0x0][0xa80] ;  /* 0x0002a00000067ab9 */ /* 0x000fe20000000a00 */
[----:B------:R-:W-:Y:S02]  /*cc10*/  IMAD.MOV.U32 R21, RZ, RZ, R55 ;  /* 0x000000ffff157224 */ /* 0x000fe400078e0037 */
[----:B------:R-:W-:Y:S02]  /*cc20*/  IMAD R3, R45, UR4, RZ ;  /* 0x000000042d037c24 */ /* 0x000fe4000f8e02ff */
[----:B------:R-:W-:Y:S02]  /*cc30*/  VIADD R0, R17, 0x40 ;  /* 0x0000004011007836 */ /* 0x000fe40000000000 */
[----:B------:R-:W-:Y:S01]  /*cc40*/  IMAD.WIDE.U32 R20, R44, UR4, R20 ;  /* 0x000000042c147c25 */ /* 0x000fe2000f8e0014 */
[----:B------:R-:W-:-:S02]  /*cc50*/  ULDC UR4, c[0x0][0xa8c] ;  /* 0x0002a30000047ab9 */ /* 0x000fc40000000800 */
[----:B------:R-:W-:Y:S01]  /*cc60*/  ISETP.GE.AND P2, PT, R17, UR4, PT ;  /* 0x0000000411007c0c */ /* 0x000fe2000bf46270 */
[----:B------:R-:W-:Y:S01]  /*cc70*/  IMAD R3, R44, UR5, R3 ;  /* 0x000000052c037c24 */ /* 0x000fe2000f8e0203 */
[----:B------:R-:W-:Y:S02]  /*cc80*/  ISETP.GE.AND P3, PT, R0, UR4, PT ;  /* 0x0000000400007c0c */ /* 0x000fe4000bf66270 */
[----:B------:R-:W-:Y:S01]  /*cc90*/  LEA R52, P5, R20, UR6, 0x1 ;  /* 0x0000000614347c11 */ /* 0x000fe2000f8a08ff */
[----:B------:R-:W-:-:S05]  /*cca0*/  IMAD.IADD R3, R21, 0x1, R3 ;  /* 0x0000000115037824 */ /* 0x000fca00078e0203 */
[----:B------:R-:W-:-:S05]  /*ccb0*/  LEA.HI.X R53, R20, UR7, R3, 0x1, P5 ;  /* 0x0000000714357c11 */ /* 0x000fca000a8f0c03 */
[----:B-----5:R0:W-:Y:S04]  /*ccc0*/  @!P2 STG.E.128 desc[UR60][R52.64], R36 ;  /* 0x000000243400a986 */ /* 0x0201e8000c101d3c */
[----:B------:R0:W-:Y:S02]  /*ccd0*/  @!P3 STG.E.128 desc[UR60][R52.64+0x80], R40 ;  /* 0x000080283400b986 */ /* 0x0001e4000c101d3c */
.L_x_5798:
[----:B------:R-:W-:Y:S05]  /*cce0*/  BSYNC B1 ;  /* 0x0000000000017941 */ /* 0x000fea0003800000 */
.L_x_5797:
[----:B------:R-:W-:Y:S04]  /*ccf0*/  BSSY B1, `(.L_x_5799) ;  /* 0x0000014000017945 */ /* 0x000fe80003800000 */
[----:B------:R-:W-:Y:S05]  /*cd00*/  @P4 BRA `(.L_x_5800) ;  /* 0x0000000000484947 */ /* 0x000fea0003800000 */
[----:B------:R-:W-:Y:S01]  /*cd10*/  IADD3 R3, P2, R44, 0x20, RZ ;  /* 0x000000202c037810 */ /* 0x000fe20007f5e0ff */
        /* <DEDUP_REMOVED lines=11> */
[----:B------:R-:W-:Y:S02]  /*cdd0*/  ISETP.GE.AND P4, PT, R22, UR4, PT ;  /* 0x0000000416007c0c */ /* 0x000fe4000bf86270 */
[----:B0----5:R-:W-:Y:S01]  /*cde0*/  LEA R36, P2, R20, UR6, 0x1 ;  /* 0x0000000614247c11 */ /* 0x021fe2000f8408ff */
[----:B------:R-:W-:-:S05]  /*cdf0*/  IMAD.IADD R3, R21, 0x1, R3 ;  /* 0x0000000115037824 */ /* 0x000fca00078e0203 */
[----:B------:R-:W-:-:S05]  /*ce00*/  LEA.HI.X R37, R20, UR7, R3, 0x1, P2 ;  /* 0x0000000714257c11 */ /* 0x000fca00090f0c03 */
[----:B------:R1:W-:Y:S04]  /*ce10*/  @!P3 STG.E.128 desc[UR60][R36.64], R28 ;  /* 0x0000001c2400b986 */ /* 0x0003e8000c101d3c */
[----:B------:R1:W-:Y:S02]  /*ce20*/  @!P4 STG.E.128 desc[UR60][R36.64+0x80], R32 ;  /* 0x000080202400c986 */ /* 0x0003e4000c101d3c */
.L_x_5800:
[----:B------:R-:W-:Y:S05]  /*ce30*/  BSYNC B1 ;  /* 0x0000000000017941 */ /* 0x000fea0003800000 */
.L_x_5799:
        /* <DEDUP_REMOVED lines=15> */
[----:B-1---5:R-:W-:Y:S01]  /*cf30*/  LEA R28, P0, R20, UR6, 0x1 ;  /* 0x00000006141c7c11 */ /* 0x022fe2000f8008ff */
[----:B------:R-:W-:-:S05]  /*cf40*/  IMAD.IADD R3, R21, 0x1, R3 ;  /* 0x0000000115037824 */ /* 0x000fca00078e0203 */
[----:B------:R-:W-:-:S05]  /*cf50*/  LEA.HI.X R29, R20, UR7, R3, 0x1, P0 ;  /* 0x00000007141d7c11 */ /* 0x000fca00080f0c03 */
[----:B------:R2:W-:Y:S04]  /*cf60*/  @!P2 STG.E.128 desc[UR60][R28.64], R12 ;  /* 0x0000000c1c00a986 */ /* 0x0005e8000c101d3c */
[----:B------:R2:W-:Y:S02]  /*cf70*/  @!P3 STG.E.128 desc[UR60][R28.64+0x80], R24 ;  /* 0x000080181c00b986 */ /* 0x0005e4000c101d3c */
.L_x_5802:
[----:B------:R-:W-:Y:S05]  /*cf80*/  BSYNC B1 ;  /* 0x0000000000017941 */ /* 0x000fea0003800000 */
.L_x_5801:
[----:B------:R-:W-:Y:S05]  /*cf90*/  @P1 BRA `(.L_x_5803) ;  /* 0x0000000800d01947 */ /* 0x000fea0003800000 */
[----:B------:R-:W-:Y:S01]  /*cfa0*/  IADD3 R3, P0, R44, 0x60, RZ ;  /* 0x000000602c037810 */ /* 0x000fe20007f1e0ff */
[----:B------:R-:W-:Y:S01]  /*cfb0*/  ULDC.64 UR6, c[0x0][0xad8] ;  /* 0x0002b60000067ab9 */ /* 0x000fe20000000a00 */
[----:B--2--5:R-:W-:Y:S01]  /*cfc0*/  IMAD.MOV.U32 R12, RZ, RZ, R46 ;  /* 0x000000ffff0c7224 */ /* 0x024fe200078e002e */
[----:B------:R-:W-:Y:S01]  /*cfd0*/  ULDC UR4, c[0x0][0xa8c] ;  /* 0x0002a30000047ab9 */ /* 0x000fe20000000800 */
[----:B------:R-:W-:Y:S01]  /*cfe0*/  IMAD.MOV.U32 R13, RZ, RZ, R55 ;  /* 0x000000ffff0d7224 */ /* 0x000fe200078e0037 */
[----:B------:R-:W-:Y:S01]  /*cff0*/  ISETP.GE.AND P1, PT, R17, UR4, PT ;  /* 0x0000000411007c0c */ /* 0x000fe2000bf26270 */
[----:B------:R-:W-:Y:S02]  /*d000*/  IMAD.X R44, RZ, RZ, R45, P0 ;  /* 0x000000ffff2c7224 */ /* 0x000fe400000e062d */
[----:B------:R-:W-:-:S04]  /*d010*/  IMAD.WIDE.U32 R12, R3, UR6, R12 ;  /* 0x00000006030c7c25 */ /* 0x000fc8000f8e000c */
[----:B------:R-:W-:Y:S02]  /*d020*/  IMAD R44, R44, UR6, RZ ;  /* 0x000000062c2c7c24 */ /* 0x000fe4000f8e02ff */
[----:B------:R-:W-:Y:S02]  /*d030*/  VIADD R0, R17, 0x40 ;  /* 0x0000004011007836 */ /* 0x000fe40000000000 */
[----:B------:R-:W-:Y:S01]  /*d040*/  IMAD R3, R3, UR7, R44 ;  /* 0x0000000703037c24 */ /* 0x000fe2000f8e022c */
[----:B------:R-:W-:Y:S02]  /*d050*/  ULDC.64 UR6, c[0x0][0xa80] ;  /* 0x0002a00000067ab9 */ /* 0x000fe40000000a00 */
[----:B------:R-:W-:Y:S01]  /*d060*/  LEA R14, P0, R12, UR6, 0x1 ;  /* 0x000000060c0e7c11 */ /* 0x000fe2000f8008ff */
[----:B------:R-:W-:-:S05]  /*d070*/  IMAD.IADD R3, R13, 0x1, R3 ;  /* 0x000000010d037824 */ /* 0x000fca00078e0203 */
[----:B------:R-:W-:Y:S02]  /*d080*/  LEA.HI.X R15, R12, UR7, R3, 0x1, P0 ;  /* 0x000000070c0f7c11 */ /* 0x000fe400080f0c03 */
[----:B------:R-:W-:-:S03]  /*d090*/  ISETP.GE.AND P0, PT, R0, UR4, PT ;  /* 0x0000000400007c0c */ /* 0x000fc6000bf06270 */
[----:B------:R3:W-:Y:S10]  /*d0a0*/  @!P1 STG.E.128 desc[UR60][R14.64], R4 ;  /* 0x000000040e009986 */ /* 0x0007f4000c101d3c */
[----:B------:R-:W-:Y:S05]  /*d0b0*/  @P0 BRA `(.L_x_5803) ;  /* 0x0000000800880947 */ /* 0x000fea0003800000 */
[----:B------:R4:W-:Y:S01]  /*d0c0*/  STG.E.128 desc[UR60][R14.64+0x80], R8 ;  /* 0x000080080e007986 */ /* 0x0009e2000c101d3c */
[----:B------:R-:W-:Y:S05]  /*d0d0*/  BRA `(.L_x_5803) ;  /* 0x0000000800807947 */ /* 0x000fea0003800000 */
.L_x_5795:
        /* <DEDUP_REMOVED lines=22> */
.L_x_5804:
        /* <DEDUP_REMOVED lines=29> */
.L_x_5806:
[----:B------:R-:W-:Y:S05]  /*d410*/  BSYNC B1 ;  /* 0x0000000000017941 */ /* 0x000fea0003800000 */
.L_x_5805:
        /* <DEDUP_REMOVED lines=10> */
[----:B------:R-:W-:Y:S01]  /*d4c0*/  IMAD.IADD R5, R5, 0x1, R9 ;  /* 0x0000000105057824 */ /* 0x000fe200078e0209 */
[C---:B------:R-:W-:Y:S01]  /*d4d0*/  ISETP.GE.AND P2, PT, R18.reuse, R7, PT ;  /* 0x000000071200720c */ /* 0x040fe20003f46270 */
[----:B------:R-:W-:Y:S01]  /*d4e0*/  VIADD R6, R18, 0x20 ;  /* 0x0000002012067836 */ /* 0x000fe20000000000 */
[----:B------:R-:W-:Y:S01]  /*d4f0*/  SHF.R.S32.HI R9, RZ, 0x1f, R18 ;  /* 0x0000001fff097819 */ /* 0x000fe20000011412 */
[----:B------:R-:W-:-:S02]  /*d500*/  IMAD R3, R221, UR5, R0 ;  /* 0x00000005dd037c24 */ /* 0x000fc4000f8e0200 */
[----:B------:R-:W-:Y:S01]  /*d510*/  VIADD R0, R18, 0x40 ;  /* 0x0000004012007836 */ /* 0x000fe20000000000 */
[-C--:B------:R-:W-:Y:S01]  /*d520*/  ISETP.GE.AND P3, PT, R6, R7.reuse, PT ;  /* 0x000000070600720c */ /* 0x080fe20003f66270 */
[----:B------:R-:W-:Y:S01]  /*d530*/  IMAD.WIDE.U32 R4, R221, UR4, R4 ;  /* 0x00000004dd047c25 */ /* 0x000fe2000f8e0004 */
[----:B------:R-:W-:Y:S02]  /*d540*/  ULDC.64 UR4, c[0x0][0xae8] ;  /* 0x0002ba0000047ab9 */ /* 0x000fe40000000a00 */
[-C--:B------:R-:W-:Y:S01]  /*d550*/  ISETP.GE.AND P1, PT, R0, R7.reuse, PT ;  /* 0x000000070000720c */ /* 0x080fe20003f26270 */
[----:B------:R-:W-:Y:S02]  /*d560*/  VIADD R6, R18, 0x60 ;  /* 0x0000006012067836 */ /* 0x000fe40000000000 */
[----:B------:R-:W-:Y:S02]  /*d570*/  IMAD.IADD R5, R5, 0x1, R3 ;  /* 0x0000000105057824 */ /* 0x000fe400078e0203 */
[----:B------:R-:W-:Y:S01]  /*d580*/  IMAD R0, R223, UR4, RZ ;  /* 0x00000004df007c24 */ /* 0x000fe2000f8e02ff */
[----:B------:R-:W-:Y:S01]  /*d590*/  ISETP.GE.AND P0, PT, R6, R7, PT ;  /* 0x000000070600720c */ /* 0x000fe20003f06270 */
        /* <DEDUP_REMOVED lines=20> */
[----:B------:R2:W-:Y:S04]  /*d6e0*/  @!P4 STG.E.128 desc[UR60][R12.64], RZ ;  /* 0x000000ff0c00c986 */ /* 0x0005e8000c101d3c */
[----:B------:R2:W-:Y:S02]  /*d6f0*/  @!P5 STG.E.128 desc[UR60][R12.64+0x80], RZ ;  /* 0x000080ff0c00d986 */ /* 0x0005e4000c101d3c */
.L_x_5808:
[----:B------:R-:W-:Y:S05]  /*d700*/  BSYNC B1 ;  /* 0x0000000000017941 */ /* 0x000fea0003800000 */
.L_x_5807:
        /* <DEDUP_REMOVED lines=15> */
[----:B--2---:R-:W-:Y:S01]  /*d800*/  LEA R12, P2, R4, UR6, 0x1 ;  /* 0x00000006040c7c11 */ /* 0x004fe2000f8408ff */
[----:B------:R-:W-:-:S05]  /*d810*/  IMAD.IADD R3, R5, 0x1, R3 ;  /* 0x0000000105037824 */ /* 0x000fca00078e0203 */
[----:B------:R-:W-:-:S05]  /*d820*/  LEA.HI.X R13, R4, UR7, R3, 0x1, P2 ;  /* 0x00000007040d7c11 */ /* 0x000fca00090f0c03 */
[----:B------:R3:W-:Y:S04]  /*d830*/  @!P3 STG.E.128 desc[UR60][R12.64], RZ ;  /* 0x000000ff0c00b986 */ /* 0x0007e8000c101d3c */
[----:B------:R3:W-:Y:S02]  /*d840*/  @!P4 STG.E.128 desc[UR60][R12.64+0x80], RZ ;  /* 0x000080ff0c00c986 */ /* 0x0007e4000c101d3c */
.L_x_5810:
[----:B------:R-:W-:Y:S05]  /*d850*/  BSYNC B1 ;  /* 0x0000000000017941 */ /* 0x000fea0003800000 */
.L_x_5809:
        /* <DEDUP_REMOVED lines=15> */
[----:B--23--:R-:W-:Y:S01]  /*d950*/  LEA R12, P1, R4, UR6, 0x1 ;  /* 0x00000006040c7c11 */ /* 0x00cfe2000f8208ff */
[----:B------:R-:W-:-:S05]  /*d960*/  IMAD.IADD R3, R5, 0x1, R3 ;  /* 0x0000000105037824 */ /* 0x000fca00078e0203 */
[----:B------:R-:W-:-:S05]  /*d970*/  LEA.HI.X R13, R4, UR7, R3, 0x1, P1 ;  /* 0x00000007040d7c11 */ /* 0x000fca00088f0c03 */
[----:B------:R4:W-:Y:S04]  /*d980*/  @!P2 STG.E.128 desc[UR60][R12.64], RZ ;  /* 0x000000ff0c00a986 */ /* 0x0009e8000c101d3c */
[----:B------:R4:W-:Y:S02]  /*d990*/  @!P3 STG.E.128 desc[UR60][R12.64+0x80], RZ ;  /* 0x000080ff0c00b986 */ /* 0x0009e4000c101d3c */
.L_x_5812:
[----:B------:R-:W-:Y:S05]  /*d9a0*/  BSYNC B1 ;  /* 0x0000000000017941 */ /* 0x000fea0003800000 */
.L_x_5811:
        /* <DEDUP_REMOVED lines=19> */
.L_x_5803:
[----:B------:R-:W-:Y:S05]  /*dae0*/  BSYNC B0 ;  /* 0x0000000000007941 */ /* 0x000fea0003800000 */
.L_x_5794:
[----:B------:R-:W-:Y:S02]  /*daf0*/  ULDC UR4, c[0x0][0xc14] ;  /* 0x0003050000047ab9 */ /* 0x000fe40000000800 */
[----:B-1----:R-:W-:-:S13]  /*db00*/  ISETP.GE.AND P0, PT, R51, UR4, PT ;  /* 0x0000000433007c0c */ /* 0x002fda000bf06270 */
[----:B------:R-:W-:Y:S05]  /*db10*/  @!P0 BRA `(.L_x_5813) ;  /* 0xffffff30009c8947 */ /* 0x000fea000383ffff */
[----:B------:R-:W-:Y:S05]  /*db20*/  EXIT ;  /* 0x000000000000794d */ /* 0x000fea0003800000 */
.L_x_5769:
[----:B------:R-:W-:-:S08]  /*db30*/  NOP ;  /* 0x0000000000007918 */ /* 0x000fd00000000000 */
[----:B--2---:R-:W0:-:S00]  /*db40*/  USETMAXREG.DEALLOC.CTAPOOL 0x18 ;  /* 0x00000018000079c8 */ /* 0x004e0000080e0500 */
        /* <DEDUP_REMOVED lines=59> */
.L_x_5818:
        /* <DEDUP_REMOVED lines=16> */
.L_x_5817:
[----:B------:R-:W-:Y:S05]  /*e000*/  BSYNC B0 ;  /* 0x0000000000007941 */ /* 0x000fea0003800000 */
.L_x_5816:
        /* <DEDUP_REMOVED lines=26> */
.L_x_5814:
        /* <DEDUP_REMOVED lines=16> */
.L_x_5819:
        /* <DEDUP_REMOVED lines=25> */
.L_x_5815:
[----:B------:R-:W-:Y:S02]  /*e440*/  IMAD.MOV.U32 R17, RZ, RZ, RZ ;  /* 0x000000ffff117224 */ /* 0x000fe400078e00ff */
[----:B------:R-:W-:Y:S02]  /*e450*/  IMAD.U32 R16, RZ, RZ, UR6 ;  /* 0x00000006ff107e24 */ /* 0x000fe4000f8e00ff */
[----:B------:R-:W-:-:S07]  /*e460*/  IMAD.MOV.U32 R18, RZ, RZ, RZ ;  /* 0x000000ffff127224 */ /* 0x000fce00078e00ff */
.L_x_5820:
        /* <DEDUP_REMOVED lines=20> */
.L_x_5885:
        /* <DEDUP_REMOVED lines=51> */
.L_x_5822:
        /* <DEDUP_REMOVED lines=29> */
.L_x_5824:
        /* <DEDUP_REMOVED lines=23> */
.L_x_5826:
        /* <DEDUP_REMOVED lines=20> */
.L_x_5828:
        /* <DEDUP_REMOVED lines=16> */
.L_x_5827:
        /* <DEDUP_REMOVED lines=31> */
.L_x_5829:
        /* <DEDUP_REMOVED lines=16> */
.L_x_5830:
        /* <DEDUP_REMOVED lines=16> */
.L_x_5901:
[----:B------:R-:W2:Y:S01]  /*f250*/  LDL R7, [R1+0x18] ;  /* 0x0000180001077983 */ /* 0x000ea20000100800 */
[----:B------:R-:W-:Y:S01]  /*f260*/  UMOV UR4, 0xffffffff ;  /* 0xffffffff00047882 */ /* 0x000fe20000000000 */
[----:B------:R-:W-:Y:S01]  /*f270*/  SHF.R.S32.HI R12, RZ, 0x1f, R0 ;  /* 0x0000001fff0c7819 */ /* 0x000fe20000011400 */
[----:B--2---:R-:W-:Y:S01]  /*f280*/  VIADD R7, R7, 0xffffffff ;  /* 0xffffffff07077836 */ /* 0x004fe20000000000 */
[----:B------:R-:W-:Y:S06]  /*f290*/  BRA.DIV UR4, `(.L_x_5832) ;  /* 0x00000036042c7947 */ /* 0x000fec000b800000 */
[----:B------:R-:W-:-:S13]  /*f2a0*/  ELECT P6, URZ, PT ;  /* 0x00000000003f782f */ /* 0x000fda00038c0000 */
.L_x_5904:
        /* <DEDUP_REMOVED lines=24> */
.L_x_5834:
        /* <DEDUP_REMOVED lines=9> */
.L_x_5905:
        /* <DEDUP_REMOVED lines=11> */
.L_x_5836:
        /* <DEDUP_REMOVED lines=21> */
[----:B------:R-:W-:-:S03]  /*f6c0*/  UIADD3 UR14, UR6, 0x23c00, URZ ;  /* 0x00023c00060e7890 */ /* 0x000fc6000fffe03f */
[----:B------:R-:W-:-:S04]  /*f6d0*/  UMOV UR6, 0x0 ;  /* 0x0000000000067882 */ /* 0x000fc80000000000 */
[----:B------:R0:W-:Y:S02]  /*f6e0*/  UTMALDG.4D [UR8], [UR4], desc[UR6] ;  /* 0x00000608040075b4 */ /* 0x0001e40008019000 */
[----:B0-----:R-:W-:Y:S01]  /*f6f0*/  UMOV UR8, UR14 ;  /* 0x0000000e00087c82 */ /* 0x001fe20008000000 */
[----:B------:R-:W-:Y:S02]  /*f700*/  UMOV UR10, UR15 ;  /* 0x0000000f000a7c82 */ /* 0x000fe40008000000 */
[----:B------:R0:W-:Y:S02]  /*f710*/  UTMALDG.4D [UR8], [UR4], desc[UR6] ;  /* 0x00000608040075b4 */ /* 0x0001e40008019000 */
[----:B0-----:R-:W-:Y:S01]  /*f720*/  NOP ;  /* 0x0000000000007918 */ /* 0x001fe20000000000 */
.L_x_5833:
        /* <DEDUP_REMOVED lines=9> */
[----:B------:R-:W-:Y:S01]  /*f7c0*/  @P0 R2UR UR11, R17 ;  /* 0x00000000110b02ca */ /* 0x000fe200000e0000 */
[----:B------:R-:W-:Y:S01]  /*f7d0*/  UIADD3.X UR5, URZ, UR37, URZ, UP0, !UPT ;  /* 0x000000253f057290 */ /* 0x000fe200087fe43f */
[----:B------:R-:W-:Y:S01]  /*f7e0*/  BSSY B0, `(.L_x_5837) ;  /* 0x000001b000007945 */ /* 0x000fe20003800000 */
[----:B------:R-:W-:Y:S01]  /*f7f0*/  UMOV UR7, 0x12f00000 ;  /* 0x12f0000000077882 */ /* 0x000fe20000000000 */
[----:B------:R-:W-:Y:S01]  /*f800*/  UMOV UR10, URZ ;  /* 0x0000003f000a7c82 */ /* 0x000fe20008000000 */
[----:B------:R-:W-:Y:S01]  /*f810*/  UMOV UR14, 0x0 ;  /* 0x00000000000e7882 */ /* 0x000fe20000000000 */
[----:B------:R-:W-:Y:S01]  /*f820*/  UMOV UR15, 0x12f00000 ;  /* 0x12f00000000f7882 */ /* 0x000fe20000000000 */
[----:B------:R-:W-:Y:S01]  /*f830*/  @P0 IMAD.MOV.U32 R8, RZ, RZ, 0x8000 ;  /* 0x00008000ff080424 */ /* 0x000fe200078e00ff */
[----:B0-----:R-:W-:Y:S01]  /*f840*/  LEA R9, R10, R9, 0x18 ;  /* 0x000000090a097211 */ /* 0x001fe200078ec0ff */
[----:B------:R-:W-:Y:S03]  /*f850*/  BAR.SYNC.DEFER_BLOCKING 0x8, 0x120 ;  /* 0x0204800000007b1d */ /* 0x000fe60000010000 */
[----:B------:R-:W-:-:S13]  /*f860*/  R2UR UR16, R9 ;  /* 0x00000000091072ca */ /* 0x000fda00000e0000 */
[----:B------:R-:W-:Y:S02]  /*f870*/  UIADD3 UR8, UR16, 0x16400, URZ ;  /* 0x0001640010087890 */ /* 0x000fe4000fffe03f */
[----:B------:R-:W-:Y:S01]  /*f880*/  UIADD3 UR9, UR16, 0x34800, URZ ;  /* 0x0003480010097890 */ /* 0x000fe2000fffe03f */
[----:B------:R0:W-:Y:S08]  /*f890*/  @P0 SYNCS.ARRIVE.TRANS64 RZ, [R9+URZ+0x34800], R8 ;  /* 0x0348000809ff09a7 */ /* 0x0001f0000800003f */
        /* <DEDUP_REMOVED lines=15> */
.L_x_5906:
[----:B------:R-:W-:Y:S05]  /*f990*/  BSYNC B0 ;  /* 0x0000000000007941 */ /* 0x000fea0003800000 */
.L_x_5837:
        /* <DEDUP_REMOVED lines=44> */
.L_x_5845:
[----:B0-----:R-:W0:Y:S01]  /*fc60*/  S2R R3, SR_CgaCtaId ;  /* 0x0000000000037919 */ /* 0x001e220000008800 */
[----:B------:R-:W-:-:S04]  /*fc70*/  MOV R2, 0x400 ;  /* 0x0000040000027802 */ /* 0x000fc80000000f00 */
[----:B0-----:R-:W-:Y:S02]  /*fc80*/  LEA R2, R3, R2, 0x18 ;  /* 0x0000000203027211 */ /* 0x001fe400078ec0ff */
[----:B------:R-:W-:-:S03]  /*fc90*/  SHF.L.U32 R3, R15, 0x1f, RZ ;  /* 0x0000001f0f037819 */ /* 0x000fc600000006ff */
[----:B------:R-:W-:-:S04]  /*fca0*/  IMAD R2, R13, 0x8, R2 ;  /* 0x000000080d027824 */ /* 0x000fc800078e0202 */
[----:B------:R-:W0:Y:S02]  /*fcb0*/  SYNCS.PHASECHK.TRANS64.TRYWAIT P0, [R2+URZ+0x34840], R3 ;  /* 0x03484003020075a7 */ /* 0x000e24000800017f */
[----:B0-----:R-:W-:Y:S05]  /*fcc0*/  @!P0 BRA `(.L_x_5846) ;  /* 0x0000002800f48947 */ /* 0x001fea0003800000 */
.L_x_5907:
        /* <DEDUP_REMOVED lines=11> */
.L_x_5847:
[----:B------:R-:W2:Y:S01]  /*fd80*/  LDL R17, [R1+0x4] ;  /* 0x0000040001117983 */ /* 0x000ea20000100800 */
[----:B0-----:R-:W-:-:S03]  /*fd90*/  MOV R3, 0x400 ;  /* 0x0000040000037802 */ /* 0x001fc60000000f00 */
[----:B------:R-:W3:Y:S04]  /*fda0*/  LDL.LU R10, [R1+0x8] ;  /* 0x00000800010a7983 */ /* 0x000ee80000300800 */
[----:B------:R-:W4:Y:S01]  /*fdb0*/  LDL R9, [R1] ;  /* 0x0000000001097983 */ /* 0x000f220000100800 */
[----:B------:R-:W0:Y:S01]  /*fdc0*/  S2R R11, SR_CgaCtaId ;  /* 0x00000000000b7919 */ /* 0x000e220000008800 */
[----:B------:R-:W-:Y:S02]  /*fdd0*/  R2UR UR14, R2 ;  /* 0x00000000020e72ca */ /* 0x000fe400000e0000 */
[----:B------:R-:W-:Y:S01]  /*fde0*/  R2UR UR11, R6 ;  /* 0x00000000060b72ca */ /* 0x000fe200000e0000 */
[----:B------:R-:W-:Y:S01]  /*fdf0*/  UIADD3 UR4, UP0, UR36, 0x370, URZ ;  /* 0x0000037024047890 */ /* 0x000fe2000ff1e03f */
[----:B------:R-:W-:-:S02]  /*fe00*/  R2UR UR12, R4 ;  /* 0x00000000040c72ca */ /* 0x000fc400000e0000 */
[----:B-----5:R-:W-:Y:S01]  /*fe10*/  R2UR UR13, R8 ;  /* 0x00000000080d72ca */ /* 0x020fe200000e0000 */
[----:B------:R-:W-:Y:S01]  /*fe20*/  UIADD3.X UR5, URZ, UR37, URZ, UP0, !UPT ;  /* 0x000000253f057290 */ /* 0x000fe200087fe43f */
[----:B0-----:R-:W-:-:S05]  /*fe30*/  LEA R3, R11, R3, 0x18 ;  /* 0x000000030b037211 */ /* 0x001fca00078ec0ff */
[----:B------:R-:W-:-:S05]  /*fe40*/  IMAD R2, R13, 0xb000, R3 ;  /* 0x0000b0000d027824 */ /* 0x000fca00078e0203 */
[----:B------:R-:W-:Y:S01]  /*fe50*/  R2UR UR8, R2 ;  /* 0x00000000020872ca */ /* 0x000fe200000e0000 */
[----:B------:R-:W-:Y:S01]  /*fe60*/  VIADD R3, R3, 0x34800 ;  /* 0x0003480003037836 */ /* 0x000fe20000000000 */
[----:B------:R-:W-:Y:S01]  /*fe70*/  UMOV UR10, URZ ;  /* 0x0000003f000a7c82 */ /* 0x000fe20008000000 */
[----:B------:R-:W-:Y:S01]  /*fe80*/  UMOV UR6, 0x0 ;  /* 0x0000000000067882 */ /* 0x000fe20000000000 */
[----:B------:R-:W-:Y:S01]  /*fe90*/  UMOV UR7, 0x14f00000 ;  /* 0x14f0000000077882 */ /* 0x000fe20000000000 */
[----:B------:R-:W-:-:S08]  /*fea0*/  UMOV UR16, 0x40 ;  /* 0x0000004000107882 */ /* 0x000fd00000000000 */
[----:B------:R-:W-:Y:S01]  /*feb0*/  UIADD3 UR15, UR8, 0x23c00, URZ ;  /* 0x00023c00080f7890 */ /* 0x000fe2000fffe03f */
[----:B--2---:R-:W-:-:S13]  /*fec0*/  R2UR UR9, R17 ;  /* 0x00000000110972ca */ /* 0x004fda00000e0000 */
[----:B------:R-:W-:Y:S02]  /*fed0*/  UIMAD UR11, UR11, 0xb0, UR9 ;  /* 0x000000b00b0b78a4 */ /* 0x000fe4000f8e0209 */
[----:B------:R-:W-:Y:S02]  /*fee0*/  UIADD3 UR9, UR14, 0x34830, URZ ;  /* 0x000348300e097890 */ /* 0x000fe4000fffe03f */
[----:B------:R-:W-:Y:S01]  /*fef0*/  UIADD3 UR14, UR8, 0x1e400, URZ ;  /* 0x0001e400080e7890 */ /* 0x000fe2000fffe03f */
[----:B---3--:R-:W-:Y:S01]  /*ff00*/  SHF.L.U32 R2, R10, 0x1f, RZ ;  /* 0x0000001f0a027819 */ /* 0x008fe200000006ff */
[----:B----4-:R-:W-:-:S05]  /*ff10*/  IMAD R3, R9, 0x8, R3 ;  /* 0x0000000809037824 */ /* 0x010fca00078e0203 */
[----:B------:R-:W-:Y:S02]  /*ff20*/  UMOV UR8, UR14 ;  /* 0x0000000e00087c82 */ /* 0x000fe40008000000 */
[----:B------:R0:W-:Y:S02]  /*ff30*/  UTMALDG.4D [UR8], [UR4], desc[UR6] ;  /* 0x00000608040075b4 */ /* 0x0001e40008019000 */
[----:B0-----:R-:W-:Y:S01]  /*ff40*/  UMOV UR8, UR15 ;  /* 0x0000000f00087c82 */ /* 0x001fe20008000000 */
[----:B------:R-:W-:Y:S02]  /*ff50*/  UMOV UR10, UR16 ;  /* 0x00000010000a7c82 */ /* 0x000fe40008000000 */
[----:B------:R0:W-:Y:S01]  /*ff60*/  UTMALDG.4D [UR8], [UR4], desc[UR6] ;  /* 0x00000608040075b4 */ /* 0x0001e20008019000 */
[----:B------:R-:W1:Y:S02]  /*ff70*/  SYNCS.PHASECHK.TRANS64.TRYWAIT P0, [R3+URZ+0x60], R2 ;  /* 0x00006002030075a7 */ /* 0x000e64000800017f */
[----:B01----:R-:W-:Y:S05]  /*ff80*/  @!P0 BRA `(.L_x_5848) ;  /* 0x0000002800588947 */ /* 0x003fea0003800000 */
.L_x_5908:
        /* <DEDUP_REMOVED lines=13> */
.L_x_5849:
        /* <DEDUP_REMOVED lines=25> */
[----:B------:R-:W-:-:S07]  /*101f0*/  UIADD3 UR14, UR14, 0x5c00, URZ ;  /* 0x00005c000e0e7890 */ /* 0x000fce000fffe03f */
[----:B------:R1:W-:Y:S02]  /*10200*/  UTMALDG.4D [UR8], [UR4], desc[UR6] ;  /* 0x00000608040075b4 */ /* 0x0003e40008019000 */
[----:B-1----:R-:W-:Y:S01]  /*10210*/  UMOV UR8, UR14 ;  /* 0x0000000e00087c82 */ /* 0x002fe20008000000 */
[----:B------:R-:W-:Y:S02]  /*10220*/  UMOV UR10, UR15 ;  /* 0x0000000f000a7c82 */ /* 0x000fe40008000000 */
[----:B------:R0:W-:Y:S02]  /*10230*/  UTMALDG.4D [UR8], [UR4], desc[UR6] ;  /* 0x00000608040075b4 */ /* 0x0001e40008019000 */
[----:B0-----:R-:W-:Y:S01]  /*10240*/  NOP ;  /* 0x0000000000007918 */ /* 0x001fe20000000000 */
.L_x_5844:
[----:B------:R-:W-:Y:S05]  /*10250*/  BSYNC B2 ;  /* 0x0000000000027941 */ /* 0x000fea0003800000 */
.L_x_5843:
[----:B------:R-:W2:Y:S04]  /*10260*/  LDL.LU R2, [R1+0x18] ;  /* 0x0000180001027983 */ /* 0x000ea80000300800 */
[----:B------:R0:W-:Y:S04]  /*10270*/  STL [R1], R13 ;  /* 0x0000000d01007387 */ /* 0x0001e80000100800 */
[----:B------:R0:W-:Y:S02]  /*10280*/  STL [R1+0x8], R15 ;  /* 0x0000080f01007387 */ /* 0x0001e40000100800 */
[----:B0-2---:R-:W-:-:S07]  /*10290*/  VIADD R6, R2, 0xfffffffd ;  /* 0xfffffffd02067836 */ /* 0x005fce0000000000 */
.L_x_5842:
[----:B------:R-:W-:Y:S05]  /*102a0*/  BSYNC B1 ;  /* 0x0000000000017941 */ /* 0x000fea0003800000 */
.L_x_5841:
[----:B------:R-:W-:-:S05]  /*102b0*/  IMAD.MOV R14, RZ, RZ, -R14 ;  /* 0x000000ffff0e7224 */ /* 0x000fca00078e0a0e */
[----:B------:R-:W-:-:S13]  /*102c0*/  ISETP.NE.AND P0, PT, R7, R14, PT ;  /* 0x0000000e0700720c */ /* 0x000fda0003f05270 */
[----:B------:R-:W-:Y:S05]  /*102d0*/  @!P0 BRA `(.L_x_5840) ;  /* 0x0000000c00d88947 */ /* 0x000fea0003800000 */
[----:B------:R-:W-:-:S07]  /*102e0*/  IMAD.MOV.U32 R10, RZ, RZ, R5 ;  /* 0x000000ffff0a7224 */ /* 0x000fce00078e0005 */
.L_x_5864:
        /* <DEDUP_REMOVED lines=32> */
.L_x_5852:
[----:B------:R-:W1:Y:S01]  /*104f0*/  S2R R3, SR_CgaCtaId ;  /* 0x0000000000037919 */ /* 0x000e620000008800 */
[----:B------:R-:W-:-:S04]  /*10500*/  MOV R2, 0x400 ;  /* 0x0000040000027802 */ /* 0x000fc80000000f00 */
[----:B-1----:R-:W-:Y:S02]  /*10510*/  LEA R2, R3, R2, 0x18 ;  /* 0x0000000203027211 */ /* 0x002fe400078ec0ff */
[----:B------:R-:W-:-:S03]  /*10520*/  SHF.L.U32 R3, R8, 0x1f, RZ ;  /* 0x0000001f08037819 */ /* 0x000fc600000006ff */
[----:B------:R-:W-:-:S04]  /*10530*/  IMAD R2, R7, 0x8, R2 ;  /* 0x0000000807027824 */ /* 0x000fc800078e0202 */
[----:B------:R-:W1:Y:S02]  /*10540*/  SYNCS.PHASECHK.TRANS64.TRYWAIT P0, [R2+URZ+0x34840], R3 ;  /* 0x03484003020075a7 */ /* 0x000e64000800017f */
[----:B-1----:R-:W-:Y:S05]  /*10550*/  @!P0 BRA `(.L_x_5853) ;  /* 0x0000002000f88947 */ /* 0x002fea0003800000 */
.L_x_5909:
        /* <DEDUP_REMOVED lines=11> */
.L_x_5854:
[----:B------:R-:W2:Y:S01]  /*10610*/  LDL R15, [R1+0x4] ;  /* 0x00000400010f7983 */ /* 0x000ea20000100800 */
[----:B------:R-:W-:-:S03]  /*10620*/  MOV R13, 0x400 ;  /* 0x00000400000d7802 */ /* 0x000fc60000000f00 */
[----:B-1----:R-:W3:Y:S04]  /*10630*/  LDL.LU R3, [R1+0x8] ;  /* 0x0000080001037983 */ /* 0x002ee80000300800 */
        /* <DEDUP_REMOVED lines=30> */
.L_x_5910:
        /* <DEDUP_REMOVED lines=8> */
.L_x_5856:
        /* <DEDUP_REMOVED lines=23> */
[----:B------:R-:W-:-:S03]  /*10a10*/  UIADD3 UR14, UR6, 0x5c00, URZ ;  /* 0x00005c00060e7890 */ /* 0x000fc6000fffe03f */
[----:B------:R-:W-:-:S04]  /*10a20*/  UMOV UR6, 0x0 ;  /* 0x0000000000067882 */ /* 0x000fc80000000000 */
[----:B------:R1:W-:Y:S02]  /*10a30*/  UTMALDG.4D [UR8], [UR4], desc[UR6] ;  /* 0x00000608040075b4 */ /* 0x0003e40008019000 */
[----:B-1----:R-:W-:Y:S01]  /*10a40*/  UMOV UR8, UR14 ;  /* 0x0000000e00087c82 */ /* 0x002fe20008000000 */
[----:B------:R-:W-:Y:S02]  /*10a50*/  UMOV UR10, UR15 ;  /* 0x0000000f000a7c82 */ /* 0x000fe40008000000 */
[----:B------:R0:W-:Y:S02]  /*10a60*/  UTMALDG.4D [UR8], [UR4], desc[UR6] ;  /* 0x00000608040075b4 */ /* 0x0001e40008019000 */
[----:B0-----:R-:W-:Y:S01]  /*10a70*/  NOP ;  /* 0x0000000000007918 */ /* 0x001fe20000000000 */
.L_x_5851:
[----:B------:R-:W-:Y:S05]  /*10a80*/  BSYNC B1 ;  /* 0x0000000000017941 */ /* 0x000fea0003800000 */
.L_x_5850:
        /* <DEDUP_REMOVED lines=31> */
.L_x_5859:
[----:B------:R-:W2:Y:S01]  /*10c80*/  S2R R3, SR_CgaCtaId ;  /* 0x0000000000037919 */ /* 0x000ea20000008800 */
[----:B------:R-:W-:-:S04]  /*10c90*/  MOV R2, 0x400 ;  /* 0x0000040000027802 */ /* 0x000fc80000000f00 */
[----:B--2---:R-:W-:Y:S02]  /*10ca0*/  LEA R2, R3, R2, 0x18 ;  /* 0x0000000203027211 */ /* 0x004fe400078ec0ff */
[----:B------:R-:W-:-:S03]  /*10cb0*/  SHF.L.U32 R3, R13, 0x1f, RZ ;  /* 0x0000001f0d037819 */ /* 0x000fc600000006ff */
[----:B------:R-:W-:-:S04]  /*10cc0*/  IMAD R2, R14, 0x8, R2 ;  /* 0x000000080e027824 */ /* 0x000fc800078e0202 */
[----:B------:R-:W2:Y:S02]  /*10cd0*/  SYNCS.PHASECHK.TRANS64.TRYWAIT P0, [R2+URZ+0x34840], R3 ;  /* 0x03484003020075a7 */ /* 0x000ea4000800017f */
[----:B--2---:R-:W-:Y:S05]  /*10ce0*/  @!P0 BRA `(.L_x_5860) ;  /* 0x0000001c003c8947 */ /* 0x004fea0003800000 */
.L_x_5911:
        /* <DEDUP_REMOVED lines=11> */
.L_x_5861:
        /* <DEDUP_REMOVED lines=24> */
[----:B------:R-:W-:Y:S01]  /*10f20*/  UIADD3 UR15, UR8, 0x23c00, URZ ;  /* 0x00023c00080f7890 */ /* 0x000fe2000fffe03f */
[----:B------:R-:W-:-:S04]  /*10f30*/  IMAD R2, R7, 0x8, R2 ;  /* 0x0000000807027824 */ /* 0x000fc800078e0202 */
[----:B------:R-:W-:Y:S02]  /*10f40*/  UMOV UR8, UR14 ;  /* 0x0000000e00087c82 */ /* 0x000fe40008000000 */
[----:B------:R0:W-:Y:S02]  /*10f50*/  UTMALDG.4D [UR8], [UR4], desc[UR6] ;  /* 0x00000608040075b4 */ /* 0x0001e40008019000 */
[----:B0-----:R-:W-:Y:S01]  /*10f60*/  UMOV UR8, UR15 ;  /* 0x0000000f00087c82 */ /* 0x001fe20008000000 */
[----:B------:R-:W-:Y:S02]  /*10f70*/  UMOV UR10, UR16 ;  /* 0x00000010000a7c82 */ /* 0x000fe40008000000 */
[----:B------:R0:W-:Y:S01]  /*10f80*/  UTMALDG.4D [UR8], [UR4], desc[UR6] ;  /* 0x00000608040075b4 */ /* 0x0001e20008019000 */
[----:B------:R-:W1:Y:S02]  /*10f90*/  SYNCS.PHASECHK.TRANS64.TRYWAIT P1, [R2+URZ+0x60], R8 ;  /* 0x00006008020075a7 */ /* 0x000e64000802017f */
[----:B01----:R-:W-:Y:S05]  /*10fa0*/  @!P1 BRA `(.L_x_5862) ;  /* 0x0000001800a09947 */ /* 0x003fea0003800000 */
.L_x_5912:
        /* <DEDUP_REMOVED lines=8> */
.L_x_5863:
        /* <DEDUP_REMOVED lines=26> */
[----:B------:R-:W-:Y:S02]  /*111d0*/  UMOV UR10, UR15 ;  /* 0x0000000f000a7c82 */ /* 0x000fe40008000000 */
[----:B------:R1:W-:Y:S02]  /*111e0*/  UTMALDG.4D [UR8], [UR4], desc[UR6] ;  /* 0x00000608040075b4 */ /* 0x0003e40008019000 */
[----:B-1----:R-:W-:Y:S01]  /*111f0*/  NOP ;  /* 0x0000000000007918 */ /* 0x002fe20000000000 */
.L_x_5858:
[----:B------:R-:W-:Y:S05]  /*11200*/  BSYNC B1 ;  /* 0x0000000000017941 */ /* 0x000fea0003800000 */
.L_x_5857:
[C---:B------:R-:W-:Y:S01]  /*11210*/  ISETP.GT.AND P0, PT, R6.reuse, 0x1, PT ;  /* 0x000000010600780c */ /* 0x040fe20003f04270 */
[----:B------:R-:W-:-:S12]  /*11220*/  VIADD R6, R6, 0xfffffffe ;  /* 0xfffffffe06067836 */ /* 0x000fd80000000000 */
[----:B------:R-:W-:Y:S05]  /*11230*/  @P0 BRA `(.L_x_5864) ;  /* 0xfffffff0002c0947 */ /* 0x000fea000383ffff */
.L_x_5840:
[----:B------:R-:W-:Y:S05]  /*11240*/  BSYNC B0 ;  /* 0x0000000000007941 */ /* 0x000fea0003800000 */
.L_x_5839:
        /* <DEDUP_REMOVED lines=17> */
.L_x_5866:
[----:B------:R-:W-:Y:S05]  /*11360*/  BSYNC B0 ;  /* 0x0000000000007941 */ /* 0x000fea0003800000 */
.L_x_5865:
        /* <DEDUP_REMOVED lines=11> */
.L_x_5913:
        /* <DEDUP_REMOVED lines=11> */
.L_x_5870:
        /* <DEDUP_REMOVED lines=24> */
[----:B-1----:R-:W-:Y:S01]  /*11650*/  UMOV UR8, UR14 ;  /* 0x0000000e00087c82 */ /* 0x002fe20008000000 */
[----:B------:R-:W-:Y:S02]  /*11660*/  UMOV UR10, UR15 ;  /* 0x0000000f000a7c82 */ /* 0x000fe40008000000 */
[----:B------:R1:W-:Y:S02]  /*11670*/  UTMALDG.4D [UR8], [UR4], desc[UR6] ;  /* 0x00000608040075b4 */ /* 0x0003e40008019000 */
[----:B-1----:R-:W-:Y:S01]  /*11680*/  NOP ;  /* 0x0000000000007918 */ /* 0x002fe20000000000 */
.L_x_5868:
[----:B------:R-:W-:Y:S05]  /*11690*/  BSYNC B0 ;  /* 0x0000000000007941 */ /* 0x000fea0003800000 */
.L_x_5867:
        /* <DEDUP_REMOVED lines=9> */
.L_x_5825:
[----:B------:R-:W-:Y:S05]  /*11730*/  BSYNC B6 ;  /* 0x0000000000067941 */ /* 0x000fea0003800000 */
.L_x_5823:
[----:B------:R-:W-:-:S03]  /*11740*/  UMOV UR4, 0xffffffff ;  /* 0xffffffff00047882 */ /* 0x000fc60000000000 */
[----:B------:R-:W-:Y:S05]  /*11750*/  BRA.DIV UR4, `(.L_x_5871) ;  /* 0x0000001204dc7947 */ /* 0x000fea000b800000 */
[----:B------:R2:W3:Y:S04]  /*11760*/  SHFL.IDX PT, R4, R16, RZ, 0x1f ;  /* 0x00001fff10047589 */ /* 0x0004e800000e0000 */
[----:B------:R2:W4:Y:S02]  /*11770*/  SHFL.IDX PT, R5, R16, 0x1, 0x1f ;  /* 0x00201f0010057f89 */ /* 0x00052400000e0000 */
.L_x_5917:
        /* <DEDUP_REMOVED lines=13> */
.L_x_5873:
[----:B------:R-:W-:Y:S05]  /*11850*/  BSYNC B0 ;  /* 0x0000000000007941 */ /* 0x000fea0003800000 */
.L_x_5872:
        /* <DEDUP_REMOVED lines=23> */
.L_x_5925:
[----:B------:R-:W-:Y:S02]  /*119d0*/  ULDC UR4, c[0x0][0xc10] ;  /* 0x0003040000047ab9 */ /* 0x000fe40000000800 */
[----:B--2---:R-:W-:-:S04]  /*119e0*/  IMAD.U32 R16, RZ, RZ, UR4 ;  /* 0x00000004ff107e24 */ /* 0x004fc8000f8e00ff */
[----:B-1----:R-:W-:-:S04]  /*119f0*/  IMAD R6, R14, R16, RZ ;  /* 0x000000100e067224 */ /* 0x002fc800078e02ff */
[----:B----4-:R-:W-:-:S05]  /*11a00*/  IMAD.IADD R5, R5, 0x1, R6 ;  /* 0x0000000105057824 */ /* 0x010fca00078e0206 */
[----:B---3--:R-:W-:-:S13]  /*11a10*/  ISETP.GT.AND P0, PT, R5, R4, PT ;  /* 0x000000040500720c */ /* 0x008fda0003f04270 */
[----:B------:R-:W-:Y:S05]  /*11a20*/  @P0 BRA `(.L_x_5875) ;  /* 0x0000000000b40947 */ /* 0x000fea0003800000 */
[----:B------:R-:W1:Y:S02]  /*11a30*/  LDC R0, c[0x0][0xc14] ;  /* 0x00030500ff007b82 */ /* 0x000e640000000800 */
.L_x_5880:
        /* <DEDUP_REMOVED lines=14> */
.L_x_5878:
[----:B------:R-:W-:Y:S05]  /*11b20*/  BSYNC B0 ;  /* 0x0000000000007941 */ /* 0x000fea0003800000 */
.L_x_5877:
        /* <DEDUP_REMOVED lines=23> */
.L_x_5933:
[----:B------:R-:W-:Y:S02]  /*11ca0*/  ULDC UR4, c[0x0][0xc10] ;  /* 0x0003040000047ab9 */ /* 0x000fe40000000800 */
[----:B------:R-:W-:-:S04]  /*11cb0*/  IMAD.U32 R16, RZ, RZ, UR4 ;  /* 0x00000004ff107e24 */ /* 0x000fc8000f8e00ff */
[----:B-1----:R-:W-:-:S04]  /*11cc0*/  IMAD R6, R14, R16, RZ ;  /* 0x000000100e067224 */ /* 0x002fc800078e02ff */
[----:B------:R-:W-:-:S05]  /*11cd0*/  IMAD.IADD R5, R6, 0x1, R5 ;  /* 0x0000000106057824 */ /* 0x000fca00078e0205 */
[----:B------:R-:W-:-:S13]  /*11ce0*/  ISETP.GT.AND P0, PT, R5, R4, PT ;  /* 0x000000040500720c */ /* 0x000fda0003f04270 */
[----:B------:R-:W-:Y:S05]  /*11cf0*/  @!P0 BRA `(.L_x_5880) ;  /* 0xfffffffc00508947 */ /* 0x000fea000383ffff */
.L_x_5875:
        /* <DEDUP_REMOVED lines=8> */
.L_x_5937:
[----:B------:R-:W-:Y:S01]  /*11d80*/  ISETP.NE.AND P0, PT, R7, RZ, PT ;  /* 0x000000ff0700720c */ /* 0x000fe20003f05270 */
[----:B------:R-:W-:-:S12]  /*11d90*/  IMAD.MOV.U32 R14, RZ, RZ, RZ ;  /* 0x000000ffff0e7224 */ /* 0x000fd800078e00ff */
[----:B------:R-:W-:Y:S05]  /*11da0*/  @!P0 BRA `(.L_x_5882) ;  /* 0x0000000000108947 */ /* 0x000fea0003800000 */
[----:B------:R-:W-:Y:S01]  /*11db0*/  UMOV UR4, 0xffffffff ;  /* 0xffffffff00047882 */ /* 0x000fe20000000000 */
[----:B------:R-:W-:Y:S02]  /*11dc0*/  VIADD R12, R5, 0xffffffff ;  /* 0xffffffff050c7836 */ /* 0x000fe40000000000 */
[----:B------:R-:W-:Y:S05]  /*11dd0*/  BRA.DIV UR4, `(.L_x_5883) ;  /* 0x0000001604707947 */ /* 0x000fea000b800000 */
[----:B------:R3:W4:Y:S02]  /*11de0*/  SHFL.IDX PT, R14, R2, R12, 0x1f ;  /* 0x00001f0c020e7589 */ /* 0x00072400000e0000 */
.L_x_5882:
        /* <DEDUP_REMOVED lines=31> */
.L_x_5876:
[----:B------:R-:W-:Y:S01]  /*11fe0*/  UMOV UR4, URZ ;  /* 0x0000003f00047c82 */ /* 0x000fe20008000000 */
[----:B------:R-:W-:Y:S01]  /*11ff0*/  UMOV UR5, URZ ;  /* 0x0000003f00057c82 */ /* 0x000fe20008000000 */
[----:B------:R-:W-:Y:S01]  /*12000*/  ULDC UR6, c[0x0][0xc14] ;  /* 0x0003050000067ab9 */ /* 0x000fe20000000800 */
[----:B------:R-:W-:Y:S02]  /*12010*/  IMAD.MOV.U32 R16, RZ, RZ, R4 ;  /* 0x000000ffff107224 */ /* 0x000fe400078e0004 */
[----:B------:R-:W-:Y:S02]  /*12020*/  IMAD.U32 R17, RZ, RZ, UR4 ;  /* 0x00000004ff117e24 */ /* 0x000fe4000f8e00ff */
[----:B------:R-:W-:Y:S02]  /*12030*/  IMAD.U32 R18, RZ, RZ, UR5 ;  /* 0x00000005ff127e24 */ /* 0x000fe4000f8e00ff */
[----:B------:R-:W-:-:S07]  /*12040*/  IMAD.U32 R19, RZ, RZ, UR6 ;  /* 0x00000006ff137e24 */ /* 0x000fce000f8e00ff */
.L_x_5884:
        /* <DEDUP_REMOVED lines=12> */
.L_x_5821:
        /* <DEDUP_REMOVED lines=12> */
.L_x_5940:
[----:B------:R-:W-:Y:S05]  /*121d0*/  BSYNC B0 ;  /* 0x0000000000007941 */ /* 0x000fea0003800000 */
.L_x_5886:
[----:B------:R-:W-:-:S03]  /*121e0*/  UMOV UR4, 0xffffffff ;  /* 0xffffffff00047882 */ /* 0x000fc60000000000 */
[----:B------:R-:W-:Y:S05]  /*121f0*/  BRA.DIV UR4, `(.L_x_5888) ;  /* 0x0000001204a07947 */ /* 0x000fea000b800000 */
[----:B------:R-:W1:Y:S02]  /*12200*/  S2R R2, SR_TID.X ;  /* 0x0000000000027919 */ /* 0x000e640000002100 */
[----:B-1----:R-:W-:-:S04]  /*12210*/  SHF.R.U32.HI R2, RZ, 0x5, R2 ;  /* 0x00000005ff027819 */ /* 0x002fc80000011602 */
[----:B------:R-:W-:-:S05]  /*12220*/  LOP3.LUT R2, R2, 0x3, RZ, 0xc0, !PT ;  /* 0x0000000302027812 */ /* 0x000fca00078ec0ff */
[----:B------:R1:W2:Y:S02]  /*12230*/  SHFL.IDX PT, R14, R2, RZ, 0x1f ;  /* 0x00001fff020e7589 */ /* 0x0002a400000e0000 */
.L_x_5943:
[----:B--2---:R-:W-:Y:S01]  /*12240*/  ISETP.NE.AND P0, PT, R14, RZ, PT ;  /* 0x000000ff0e00720c */ /* 0x004fe20003f05270 */
[----:B------:R-:W-:-:S12]  /*12250*/  BSSY B0, `(.L_x_5889) ;  /* 0x0000027000007945 */ /* 0x000fd80003800000 */
[----:B------:R-:W-:Y:S05]  /*12260*/  @P0 BRA `(.L_x_5890) ;  /* 0x0000000000940947 */ /* 0x000fea0003800000 */
[----:B------:R-:W-:-:S03]  /*12270*/  UMOV UR4, 0xffffffff ;  /* 0xffffffff00047882 */ /* 0x000fc60000000000 */
[----:B------:R-:W-:Y:S05]  /*12280*/  BRA.DIV UR4, `(.L_x_5891) ;  /* 0x0000001204b07947 */ /* 0x000fea000b800000 */
[----:B------:R-:W-:-:S13]  /*12290*/  ELECT P6, URZ, PT ;  /* 0x00000000003f782f */ /* 0x000fda00038c0000 */
.L_x_5946:
[----:B------:R-:W-:Y:S05]  /*122a0*/  @!P6 BRA `(.L_x_5890) ;  /* 0x000000000084e947 */ /* 0x000fea0003800000 */
[----:B-1----:R-:W2:Y:S02]  /*122b0*/  LDL.LU R2, [R1+0x30] ;  /* 0x0000300001027983 */ /* 0x002ea40000300800 */
[----:B--2---:R-:W-:-:S04]  /*122c0*/  LOP3.LUT R2, R2, 0x2, RZ, 0xfc, !PT ;  /* 0x0000000202027812 */ /* 0x004fc800078efcff */
[----:B------:R-:W-:-:S13]  /*122d0*/  ISETP.NE.AND P2, PT, R2, 0x3, PT ;  /* 0x000000030200780c */ /* 0x000fda0003f45270 */
[----:B------:R-:W-:Y:S05]  /*122e0*/  @!P2 BRA `(.L_x_5892) ;  /* 0x000000000004a947 */ /* 0x000fea0003800000 */
[----:B------:R-:W-:Y:S01]  /*122f0*/  BPT.TRAP 0x1 ;  /* 0x000000040000795c */ /* 0x000fe20000300000 */
.L_x_5892:
        /* <DEDUP_REMOVED lines=14> */
.L_x_5947:
[----:B------:R-:W1:Y:S02]  /*123e0*/  SYNCS.PHASECHK.TRANS64.TRYWAIT P0, [R7+URZ], R2 ;  /* 0x00000002070075a7 */ /* 0x000e64000800017f */
[----:B-1----:R-:W-:Y:S05]  /*123f0*/  @!P0 BRA `(.L_x_5894) ;  /* 0x0000001000888947 */ /* 0x002fea0003800000 */
.L_x_5948:
[----:B------:R-:W-:Y:S05]  /*12400*/  @!P2 BRA `(.L_x_5895) ;  /* 0x000000000004a947 */ /* 0x000fea0003800000 */
[----:B------:R-:W-:Y:S01]  /*12410*/  BPT.TRAP 0x1 ;  /* 0x000000040000795c */ /* 0x000fe20000300000 */
.L_x_5895:
[----:B------:R-:W2:Y:S01]  /*12420*/  LDL.LU R4, [R1] ;  /* 0x0000000001047983 */ /* 0x000ea20000300800 */
[----:B------:R-:W-:-:S04]  /*12430*/  VIADD R0, R0, 0x34860 ;  /* 0x0003486000007836 */ /* 0x000fc80000000000 */
[----:B--2---:R-:W-:-:S04]  /*12440*/  IMAD R4, R4, 0x8, R0 ;  /* 0x0000000804047824 */ /* 0x004fc800078e0200 */
[----:B------:R-:W2:Y:S02]  /*12450*/  SYNCS.PHASECHK.TRANS64.TRYWAIT P0, [R4+URZ], R5 ;  /* 0x00000005040075a7 */ /* 0x000ea4000800017f */
[----:B--2---:R-:W-:Y:S05]  /*12460*/  @!P0 BRA `(.L_x_5896) ;  /* 0x0000001000808947 */ /* 0x004fea0003800000 */
.L_x_5949:
[----:B------:R-:W-:-:S07]  /*12470*/  IMAD R3, R3, 0x8, R0 ;  /* 0x0000000803037824 */ /* 0x000fce00078e0200 */
.L_x_5897:
[----:B---3--:R3:W4:Y:S02]  /*12480*/  SYNCS.PHASECHK.TRANS64.TRYWAIT P0, [R3+URZ], R2 ;  /* 0x00000002030075a7 */ /* 0x008724000800017f */
[----:B----4-:R-:W-:Y:S05]  /*12490*/  @!P0 NANOSLEEP.SYNCS 0x989680 ;  /* 0x009896800000895d */ /* 0x010fea0003900000 */
[----:B------:R-:W4:Y:S02]  /*124a0*/  @!P0 SYNCS.PHASECHK.TRANS64 P0, [R3+URZ], R2 ;  /* 0x00000002030085a7 */ /* 0x000f24000800007f */
[----:B----4-:R-:W-:Y:S05]  /*124b0*/  @!P0 BRA `(.L_x_5897) ;  /* 0xfffffffc00f08947 */ /* 0x010fea000383ffff */
.L_x_5890:
[----:B------:R-:W-:Y:S05]  /*124c0*/  BSYNC B0 ;  /* 0x0000000000007941 */ /* 0x000fea0003800000 */
.L_x_5889:
[----:B------:R-:W-:Y:S05]  /*124d0*/  EXIT ;  /* 0x000000000000794d */ /* 0x000fea0003800000 */
.L_x_5775:
[----:B-1----:R1:W2:Y:S02]  /*124e0*/  SYNCS.PHASECHK.TRANS64.TRYWAIT P1, [R0+URZ+0x34800], R3 ;  /* 0x03480003000075a7 */ /* 0x0022a4000802017f */
[----:B--2---:R-:W-:Y:S05]  /*124f0*/  @!P1 NANOSLEEP.SYNCS 0x989680 ;  /* 0x009896800000995d */ /* 0x004fea0003900000 */
[----:B------:R-:W2:Y:S02]  /*12500*/  @!P1 SYNCS.PHASECHK.TRANS64 P1, [R0+URZ+0x34800], R3 ;  /* 0x03480003000095a7 */ /* 0x000ea4000802007f */
[----:B--2---:R-:W-:Y:S05]  /*12510*/  @!P1 BRA `(.L_x_5775) ;  /* 0xfffffffc00f09947 */ /* 0x004fea000383ffff */
[----:B------:R-:W-:Y:S05]  /*12520*/  BRA `(.L_x_5898) ;  /* 0xfffffef0000c7947 */ /* 0x000fea000383ffff */
.L_x_5779:
[----:B0-----:R0:W2:Y:S02]  /*12530*/  SYNCS.PHASECHK.TRANS64.TRYWAIT P2, [R12+URZ+0x34830], R3 ;  /* 0x034830030c0075a7 */ /* 0x0010a4000804017f */
[----:B--2---:R-:W-:Y:S05]  /*12540*/  @!P2 NANOSLEEP.SYNCS 0x989680 ;  /* 0x009896800000a95d */ /* 0x004fea0003900000 */
[----:B------:R-:W2:Y:S02]  /*12550*/  @!P2 SYNCS.PHASECHK.TRANS64 P2, [R12+URZ+0x34830], R3 ;  /* 0x034830030c00a5a7 */ /* 0x000ea4000804007f */
[----:B--2---:R-:W-:Y:S05]  /*12560*/  @!P2 BRA `(.L_x_5779) ;  /* 0xfffffffc00f0a947 */ /* 0x004fea000383ffff */
[----:B------:R-:W-:Y:S05]  /*12570*/  BRA `(.L_x_5778) ;  /* 0xfffffef000307947 */ /* 0x000fea000383ffff */
.L_x_5784:
[----:B-1----:R1:W2:Y:S02]  /*12580*/  SYNCS.PHASECHK.TRANS64.TRYWAIT P2, [R0+URZ+0x34830], R11 ;  /* 0x0348300b000075a7 */ /* 0x0022a4000804017f */
[----:B--2---:R-:W-:Y:S05]  /*12590*/  @!P2 NANOSLEEP.SYNCS 0x989680 ;  /* 0x009896800000a95d */ /* 0x004fea0003900000 */
[----:B------:R-:W2:Y:S02]  /*125a0*/  @!P2 SYNCS.PHASECHK.TRANS64 P2, [R0+URZ+0x34830], R11 ;  /* 0x0348300b0000a5a7 */ /* 0x000ea4000804007f */
[----:B--2---:R-:W-:Y:S05]  /*125b0*/  @!P2 BRA `(.L_x_5784) ;  /* 0xfffffffc00f0a947 */ /* 0x004fea000383ffff */
[----:B------:R-:W-:Y:S05]  /*125c0*/  BRA `(.L_x_5781) ;  /* 0xffffff40004c7947 */ /* 0x000fea000383ffff */
.L_x_5788:
[----:B-1----:R-:W-:-:S04]  /*125d0*/  IMAD.U32 R11, RZ, RZ, UR6 ;  /* 0x00000006ff0b7e24 */ /* 0x002fc8000f8e00ff */
[----:B------:R1:W2:Y:S03]  /*125e0*/  SYNCS.PHASECHK.TRANS64.TRYWAIT P2, [R11+URZ+0x34850], R0 ;  /* 0x034850000b0075a7 */ /* 0x0002a6000804017f */
[----:B--2---:R-:W-:Y:S05]  /*125f0*/  @!P2 NANOSLEEP.SYNCS 0x989680 ;  /* 0x009896800000a95d */ /* 0x004fea0003900000 */
[----:B------:R-:W2:Y:S02]  /*12600*/  @!P2 SYNCS.PHASECHK.TRANS64 P2, [R11+URZ+0x34850], R0 ;  /* 0x034850000b00a5a7 */ /* 0x000ea4000804007f */
[----:B--2---:R-:W-:Y:S05]  /*12610*/  @!P2 BRA `(.L_x_5788) ;  /* 0xfffffffc00eca947 */ /* 0x004fea000383ffff */
[----:B------:R-:W-:Y:S05]  /*12620*/  BRA `(.L_x_5785) ;  /* 0xffffff6400fc7947 */ /* 0x000fea000383ffff */
.L_x_5793:
[----:B-1----:R1:W2:Y:S02]  /*12630*/  SYNCS.PHASECHK.TRANS64.TRYWAIT P0, [R8+URZ+0x34850], R3 ;  /* 0x03485003080075a7 */ /* 0x0022a4000800017f */
[----:B--2---:R-:W-:Y:S05]  /*12640*/  @!P0 NANOSLEEP.SYNCS 0x989680 ;  /* 0x009896800000895d */ /* 0x004fea0003900000 */
[----:B------:R-:W2:Y:S02]  /*12650*/  @!P0 SYNCS.PHASECHK.TRANS64 P0, [R8+URZ+0x34850], R3 ;  /* 0x03485003080085a7 */ /* 0x000ea4000800007f */
[----:B--2---:R-:W-:Y:S05]  /*12660*/  @!P0 BRA `(.L_x_5793) ;  /* 0xfffffffc00f08947 */ /* 0x004fea000383ffff */
[----:B------:R-:W-:Y:S05]  /*12670*/  BRA `(.L_x_5792) ;  /* 0xffffff8800e07947 */ /* 0x000fea000383ffff */
.L_x_5831:
        /* <DEDUP_REMOVED lines=11> */
.L_x_5900:
[----:B------:R-:W-:Y:S05]  /*12730*/  BSYNC B0 ;  /* 0x0000000000007941 */ /* 0x000fea0003800000 */
.L_x_5899:
[----:B------:R-:W-:Y:S05]  /*12740*/  BRA `(.L_x_5901) ;  /* 0xffffffc800c07947 */ /* 0x000fea000383ffff */
.L_x_5832:
[----:B------:R-:W-:Y:S01]  /*12750*/  BSSY B0, `(.L_x_5902) ;  /* 0x0000006000007945 */ /* 0x000fe20003800000 */
[----:B------:R-:W-:-:S07]  /*12760*/  IMAD.MOV.U32 R15, RZ, RZ, -0x1 ;  /* 0xffffffffff0f7424 */ /* 0x000fce00078e00ff */
[----:B------:R-:W-:Y:S05]  /*12770*/  WARPSYNC.COLLECTIVE R15, `(.L_x_5903) ;  /* 0x000000000f0c7348 */ /* 0x000fea0003c00000 */
[----:B------:R-:W-:Y:S02]  /*12780*/  ELECT P6, UR62, PT ;  /* 0x00000000003e782f */ /* 0x000fe400038c0000 */
[----:B------:R-:W-:Y:S01]  /*12790*/  MOV R14, UR62 ;  /* 0x0000003e000e7c02 */ /* 0x000fe20008000f00 */
[----:B------:R-:W-:Y:S10]  /*127a0*/  ENDCOLLECTIVE ;  /* 0x000000000000791b */ /* 0x000ff40003800000 */
.L_x_5903:
[----:B------:R-:W-:Y:S05]  /*127b0*/  BSYNC B0 ;  /* 0x0000000000007941 */ /* 0x000fea0003800000 */
.L_x_5902:
[----:B------:R-:W-:Y:S05]  /*127c0*/  BRA `(.L_x_5904) ;  /* 0xffffffc800b87947 */ /* 0x000fea000383ffff */
.L_x_5835:
[----:B0-----:R0:W1:Y:S02]  /*127d0*/  SYNCS.PHASECHK.TRANS64.TRYWAIT P0, [R8+URZ+0x34840], R9 ;  /* 0x03484009080075a7 */ /* 0x001064000800017f */
[----:B-1----:R-:W-:Y:S05]  /*127e0*/  @!P0 NANOSLEEP.SYNCS 0x989680 ;  /* 0x009896800000895d */ /* 0x002fea0003900000 */
[----:B------:R-:W1:Y:S02]  /*127f0*/  @!P0 SYNCS.PHASECHK.TRANS64 P0, [R8+URZ+0x34840], R9 ;  /* 0x03484009080085a7 */ /* 0x000e64000800007f */
[----:B-1----:R-:W-:Y:S05]  /*12800*/  @!P0 BRA `(.L_x_5835) ;  /* 0xfffffffc00f08947 */ /* 0x002fea000383ffff */
[----:B------:R-:W-:Y:S05]  /*12810*/  BRA `(.L_x_5905) ;  /* 0xffffffcc00287947 */ /* 0x000fea000383ffff */
.L_x_5838:
        /* <DEDUP_REMOVED lines=8> */
.L_x_5846:
[----:B0-----:R0:W1:Y:S02]  /*128a0*/  SYNCS.PHASECHK.TRANS64.TRYWAIT P0, [R2+URZ+0x34840], R3 ;  /* 0x03484003020075a7 */ /* 0x001064000800017f */
[----:B-1----:R-:W-:Y:S05]  /*128b0*/  @!P0 NANOSLEEP.SYNCS 0x989680 ;  /* 0x009896800000895d */ /* 0x002fea0003900000 */
[----:B------:R-:W1:Y:S02]  /*128c0*/  @!P0 SYNCS.PHASECHK.TRANS64 P0, [R2+URZ+0x34840], R3 ;  /* 0x03484003020085a7 */ /* 0x000e64000800007f */
[----:B-1----:R-:W-:Y:S05]  /*128d0*/  @!P0 BRA `(.L_x_5846) ;  /* 0xfffffffc00f08947 */ /* 0x002fea000383ffff */
[----:B------:R-:W-:Y:S05]  /*128e0*/  BRA `(.L_x_5907) ;  /* 0xffffffd000f87947 */ /* 0x000fea000383ffff */
.L_x_5848:
[----:B0-----:R0:W1:Y:S02]  /*128f0*/  SYNCS.PHASECHK.TRANS64.TRYWAIT P0, [R3+URZ+0x60], R2 ;  /* 0x00006002030075a7 */ /* 0x001064000800017f */
[----:B-1----:R-:W-:Y:S05]  /*12900*/  @!P0 NANOSLEEP.SYNCS 0x989680 ;  /* 0x009896800000895d */ /* 0x002fea0003900000 */
[----:B------:R-:W1:Y:S02]  /*12910*/  @!P0 SYNCS.PHASECHK.TRANS64 P0, [R3+URZ+0x60], R2 ;  /* 0x00006002030085a7 */ /* 0x000e64000800007f */
[----:B-1----:R-:W-:Y:S05]  /*12920*/  @!P0 BRA `(.L_x_5848) ;  /* 0xfffffffc00f08947 */ /* 0x002fea000383ffff */
[----:B------:R-:W-:Y:S05]  /*12930*/  BRA `(.L_x_5908) ;  /* 0xffffffd400947947 */ /* 0x000fea000383ffff */
.L_x_5853:
[----:B-1----:R1:W2:Y:S02]  /*12940*/  SYNCS.PHASECHK.TRANS64.TRYWAIT P0, [R2+URZ+0x34840], R3 ;  /* 0x03484003020075a7 */ /* 0x0022a4000800017f */
[----:B--2---:R-:W-:Y:S05]  /*12950*/  @!P0 NANOSLEEP.SYNCS 0x989680 ;  /* 0x009896800000895d */ /* 0x004fea0003900000 */
[----:B------:R-:W2:Y:S02]  /*12960*/  @!P0 SYNCS.PHASECHK.TRANS64 P0, [R2+URZ+0x34840], R3 ;  /* 0x03484003020085a7 */ /* 0x000ea4000800007f */
[----:B--2---:R-:W-:Y:S05]  /*12970*/  @!P0 BRA `(.L_x_5853) ;  /* 0xfffffffc00f08947 */ /* 0x004fea000383ffff */
[----:B------:R-:W-:Y:S05]  /*12980*/  BRA `(.L_x_5909) ;  /* 0xffffffd800f47947 */ /* 0x000fea000383ffff */
.L_x_5855:
[----:B0-----:R0:W1:Y:S02]  /*12990*/  SYNCS.PHASECHK.TRANS64.TRYWAIT P1, [R2+URZ+0x60], R3 ;  /* 0x00006003020075a7 */ /* 0x001064000802017f */
[----:B-1----:R-:W-:Y:S05]  /*129a0*/  @!P1 NANOSLEEP.SYNCS 0x989680 ;  /* 0x009896800000995d */ /* 0x002fea0003900000 */
[----:B------:R-:W1:Y:S02]  /*129b0*/  @!P1 SYNCS.PHASECHK.TRANS64 P1, [R2+URZ+0x60], R3 ;  /* 0x00006003020095a7 */ /* 0x000e64000802007f */
[----:B-1----:R-:W-:Y:S05]  /*129c0*/  @!P1 BRA `(.L_x_5855) ;  /* 0xfffffffc00f09947 */ /* 0x002fea000383ffff */
[----:B------:R-:W-:Y:S05]  /*129d0*/  BRA `(.L_x_5910) ;  /* 0xffffffdc00907947 */ /* 0x000fea000383ffff */
.L_x_5860:
[----:B--2---:R2:W3:Y:S02]  /*129e0*/  SYNCS.PHASECHK.TRANS64.TRYWAIT P0, [R2+URZ+0x34840], R3 ;  /* 0x03484003020075a7 */ /* 0x0044e4000800017f */
[----:B---3--:R-:W-:Y:S05]  /*129f0*/  @!P0 NANOSLEEP.SYNCS 0x989680 ;  /* 0x009896800000895d */ /* 0x008fea0003900000 */
[----:B------:R-:W3:Y:S02]  /*12a00*/  @!P0 SYNCS.PHASECHK.TRANS64 P0, [R2+URZ+0x34840], R3 ;  /* 0x03484003020085a7 */ /* 0x000ee4000800007f */
[----:B---3--:R-:W-:Y:S05]  /*12a10*/  @!P0 BRA `(.L_x_5860) ;  /* 0xfffffffc00f08947 */ /* 0x008fea000383ffff */
[----:B------:R-:W-:Y:S05]  /*12a20*/  BRA `(.L_x_5911) ;  /* 0xffffffe000b07947 */ /* 0x000fea000383ffff */
.L_x_5862:
[----:B0-----:R0:W1:Y:S02]  /*12a30*/  SYNCS.PHASECHK.TRANS64.TRYWAIT P1, [R2+URZ+0x60], R8 ;  /* 0x00006008020075a7 */ /* 0x001064000802017f */
[----:B-1----:R-:W-:Y:S05]  /*12a40*/  @!P1 NANOSLEEP.SYNCS 0x989680 ;  /* 0x009896800000995d */ /* 0x002fea0003900000 */
[----:B------:R-:W1:Y:S02]  /*12a50*/  @!P1 SYNCS.PHASECHK.TRANS64 P1, [R2+URZ+0x60], R8 ;  /* 0x00006008020095a7 */ /* 0x000e64000802007f */
[----:B-1----:R-:W-:Y:S05]  /*12a60*/  @!P1 BRA `(.L_x_5862) ;  /* 0xfffffffc00f09947 */ /* 0x002fea000383ffff */
[----:B------:R-:W-:Y:S05]  /*12a70*/  BRA `(.L_x_5912) ;  /* 0xffffffe4004c7947 */ /* 0x000fea000383ffff */
.L_x_5869:
[----:B-1----:R1:W2:Y:S02]  /*12a80*/  SYNCS.PHASECHK.TRANS64.TRYWAIT P0, [R3+URZ+0x34860], R0 ;  /* 0x03486000030075a7 */ /* 0x0022a4000800017f */
[----:B--2---:R-:W-:Y:S05]  /*12a90*/  @!P0 NANOSLEEP.SYNCS 0x989680 ;  /* 0x009896800000895d */ /* 0x004fea0003900000 */
[----:B------:R-:W2:Y:S02]  /*12aa0*/  @!P0 SYNCS.PHASECHK.TRANS64 P0, [R3+URZ+0x34860], R0 ;  /* 0x03486000030085a7 */ /* 0x000ea4000800007f */
[----:B--2---:R-:W-:Y:S05]  /*12ab0*/  @!P0 BRA `(.L_x_5869) ;  /* 0xfffffffc00f08947 */ /* 0x004fea000383ffff */
[----:B------:R-:W-:Y:S05]  /*12ac0*/  BRA `(.L_x_5913) ;  /* 0xffffffe800547947 */ /* 0x000fea000383ffff */
.L_x_5871:
        /* <DEDUP_REMOVED lines=8> */
.L_x_5915:
[----:B------:R-:W-:Y:S05]  /*12b50*/  BSYNC B0 ;  /* 0x0000000000007941 */ /* 0x000fea0003800000 */
.L_x_5914:
        /* <DEDUP_REMOVED lines=8> */
.L_x_5916:
[----:B------:R-:W-:Y:S01]  /*12be0*/  IMAD.MOV.U32 R5, RZ, RZ, R14 ;  /* 0x000000ffff057224 */ /* 0x000fe200078e000e */
[----:B------:R-:W-:Y:S06]  /*12bf0*/  BRA `(.L_x_5917) ;  /* 0xffffffe800e07947 */ /* 0x000fec000383ffff */
.L_x_5874:
        /* <DEDUP_REMOVED lines=8> */
.L_x_5919:
[----:B------:R-:W-:Y:S05]  /*12c80*/  BSYNC B0 ;  /* 0x0000000000007941 */ /* 0x000fea0003800000 */
.L_x_5918:
        /* <DEDUP_REMOVED lines=10> */
.L_x_5920:
        /* <DEDUP_REMOVED lines=8> */
.L_x_5921:
        /* <DEDUP_REMOVED lines=8> */
.L_x_5922:
        /* <DEDUP_REMOVED lines=8> */
.L_x_5923:
        /* <DEDUP_REMOVED lines=8> */
.L_x_5924:
[----:B------:R-:W-:Y:S05]  /*12f30*/  BRA `(.L_x_5925) ;  /* 0xffffffe800a47947 */ /* 0x000fea000383ffff */
.L_x_5879:
        /* <DEDUP_REMOVED lines=8> */
.L_x_5927:
[----:B------:R-:W-:Y:S05]  /*12fc0*/  BSYNC B0 ;  /* 0x0000000000007941 */ /* 0x000fea0003800000 */
.L_x_5926:
        /* <DEDUP_REMOVED lines=10> */
.L_x_5928:
        /* <DEDUP_REMOVED lines=8> */
.L_x_5929:
        /* <DEDUP_REMOVED lines=8> */
.L_x_5930:
        /* <DEDUP_REMOVED lines=8> */
.L_x_5931:
        /* <DEDUP_REMOVED lines=8> */
.L_x_5932:
[----:B------:R-:W-:Y:S05]  /*13270*/  BRA `(.L_x_5933) ;  /* 0xffffffe800887947 */ /* 0x000fea000383ffff */
.L_x_5881:
[----:B------:R-:W-:Y:S01]  /*13280*/  BSSY B0, `(.L_x_5934) ;  /* 0x0000006000007945 */ /* 0x000fe20003800000 */
[----:B------:R-:W-:Y:S01]  /*13290*/  PLOP3.LUT P6, PT, P6, PT, PT, 0x8, 0x0 ;  /* 0x000000000000781c */ /* 0x000fe200037ce170 */
[----:B------:R-:W-:-:S12]  /*132a0*/  IMAD.MOV.U32 R15, RZ, RZ, -0x1 ;  /* 0xffffffffff0f7424 */ /* 0x000fd800078e00ff */
[----:B0-----:R-:W-:Y:S05]  /*132b0*/  WARPSYNC.COLLECTIVE R15, `(.L_x_5935) ;  /* 0x000000000f087348 */ /* 0x001fea0003c00000 */
[----:B------:R-:W-:Y:S01]  /*132c0*/  VOTE.ANY R14, PT, P6 ;  /* 0x00000000000e7806 */ /* 0x000fe200030e0100 */
[----:B0-----:R-:W-:Y:S06]  /*132d0*/  ENDCOLLECTIVE ;  /* 0x000000000000791b */ /* 0x001fec0003800000 */
.L_x_5935:
[----:B------:R-:W-:Y:S05]  /*132e0*/  BSYNC B0 ;  /* 0x0000000000007941 */ /* 0x000fea0003800000 */
.L_x_5934:
        /* <DEDUP_REMOVED lines=9> */
.L_x_5936:
[----:B------:R-:W-:Y:S01]  /*13380*/  IMAD.MOV.U32 R17, RZ, RZ, R14 ;  /* 0x000000ffff117224 */ /* 0x000fe200078e000e */
[----:B------:R-:W-:Y:S06]  /*13390*/  BRA `(.L_x_5937) ;  /* 0xffffffe800787947 */ /* 0x000fec000383ffff */
.L_x_5883:
[----:B------:R-:W-:Y:S01]  /*133a0*/  BSSY B0, `(.L_x_5938) ;  /* 0x0000007000007945 */ /* 0x000fe20003800000 */
[----:B------:R-:W-:Y:S02]  /*133b0*/  IMAD.MOV.U32 R13, RZ, RZ, R2 ;  /* 0x000000ffff0d7224 */ /* 0x000fe400078e0002 */
[----:B------:R-:W-:Y:S02]  /*133c0*/  IMAD.MOV.U32 R11, RZ, RZ, 0x1f ;  /* 0x0000001fff0b7424 */ /* 0x000fe400078e00ff */
[----:B------:R-:W-:-:S07]  /*133d0*/  IMAD.MOV.U32 R15, RZ, RZ, -0x1 ;  /* 0xffffffffff0f7424 */ /* 0x000fce00078e00ff */
[----:B012---:R-:W-:Y:S05]  /*133e0*/  WARPSYNC.COLLECTIVE R15, `(.L_x_5939) ;  /* 0x000000000f087348 */ /* 0x007fea0003c00000 */
[----:B------:R3:W4:Y:S02]  /*133f0*/  SHFL.IDX P6, R14, R13, R12, R11 ;  /* 0x0000000c0d0e7389 */ /* 0x00072400000c000b */
[----:B01234-:R-:W-:Y:S01]  /*13400*/  ENDCOLLECTIVE ;  /* 0x000000000000791b */ /* 0x01ffe20003800000 */
.L_x_5939:
[----:B------:R-:W-:Y:S05]  /*13410*/  BSYNC B0 ;  /* 0x0000000000007941 */ /* 0x000fea0003800000 */
.L_x_5938:
[----:B------:R-:W-:Y:S05]  /*13420*/  BRA `(.L_x_5882) ;  /* 0xffffffe800707947 */ /* 0x000fea000383ffff */
.L_x_5887:
[----:B0-----:R0:W1:Y:S02]  /*13430*/  SYNCS.PHASECHK.TRANS64.TRYWAIT P0, [R0+URZ+0x34820], R3 ;  /* 0x03482003000075a7 */ /* 0x001064000800017f */
[----:B-1----:R-:W-:Y:S05]  /*13440*/  @!P0 NANOSLEEP.SYNCS 0x989680 ;  /* 0x009896800000895d */ /* 0x002fea0003900000 */
[----:B------:R-:W1:Y:S02]  /*13450*/  @!P0 SYNCS.PHASECHK.TRANS64 P0, [R0+URZ+0x34820], R3 ;  /* 0x03482003000085a7 */ /* 0x000e64000800007f */
[----:B-1----:R-:W-:Y:S05]  /*13460*/  @!P0 BRA `(.L_x_5887) ;  /* 0xfffffffc00f08947 */ /* 0x002fea000383ffff */
[----:B------:R-:W-:Y:S05]  /*13470*/  BRA `(.L_x_5940) ;  /* 0xffffffec00547947 */ /* 0x000fea000383ffff */
.L_x_5888:
        /* <DEDUP_REMOVED lines=11> */
.L_x_5942:
[----:B------:R-:W-:Y:S05]  /*13530*/  BSYNC B0 ;  /* 0x0000000000007941 */ /* 0x000fea0003800000 */
.L_x_5941:
[----:B------:R-:W-:Y:S05]  /*13540*/  BRA `(.L_x_5943) ;  /* 0xffffffec003c7947 */ /* 0x000fea000383ffff */
.L_x_5891:
[----:B------:R-:W-:Y:S01]  /*13550*/  BSSY B1, `(.L_x_5944) ;  /* 0x0000006000017945 */ /* 0x000fe20003800000 */
[----:B------:R-:W-:-:S07]  /*13560*/  IMAD.MOV.U32 R15, RZ, RZ, -0x1 ;  /* 0xffffffffff0f7424 */ /* 0x000fce00078e00ff */
[----:B01----:R-:W-:Y:S05]  /*13570*/  WARPSYNC.COLLECTIVE R15, `(.L_x_5945) ;  /* 0x000000000f0c7348 */ /* 0x003fea0003c00000 */
[----:B------:R-:W-:Y:S02]  /*13580*/  ELECT P6, UR62, PT ;  /* 0x00000000003e782f */ /* 0x000fe400038c0000 */
[----:B------:R-:W-:Y:S01]  /*13590*/  MOV R14, UR62 ;  /* 0x0000003e000e7c02 */ /* 0x000fe20008000f00 */
[----:B01----:R-:W-:Y:S10]  /*135a0*/  ENDCOLLECTIVE ;  /* 0x000000000000791b */ /* 0x003ff40003800000 */
.L_x_5945:
[----:B------:R-:W-:Y:S05]  /*135b0*/  BSYNC B1 ;  /* 0x0000000000017941 */ /* 0x000fea0003800000 */
.L_x_5944:
[----:B------:R-:W-:Y:S05]  /*135c0*/  BRA `(.L_x_5946) ;  /* 0xffffffec00347947 */ /* 0x000fea000383ffff */
.L_x_5893:
[----:B0-----:R0:W1:Y:S02]  /*135d0*/  SYNCS.PHASECHK.TRANS64.TRYWAIT P0, [R6+URZ], R5 ;  /* 0x00000005060075a7 */ /* 0x001064000800017f */
[----:B-1----:R-:W-:Y:S05]  /*135e0*/  @!P0 NANOSLEEP.SYNCS 0x989680 ;  /* 0x009896800000895d */ /* 0x002fea0003900000 */
[----:B------:R-:W1:Y:S02]  /*135f0*/  @!P0 SYNCS.PHASECHK.TRANS64 P0, [R6+URZ], R5 ;  /* 0x00000005060085a7 */ /* 0x000e64000800007f */
[----:B-1----:R-:W-:Y:S05]  /*13600*/  @!P0 BRA `(.L_x_5893) ;  /* 0xfffffffc00f08947 */ /* 0x002fea000383ffff */
[----:B------:R-:W-:Y:S05]  /*13610*/  BRA `(.L_x_5947) ;  /* 0xffffffec00707947 */ /* 0x000fea000383ffff */
.L_x_5894:
[----:B-1----:R1:W2:Y:S02]  /*13620*/  SYNCS.PHASECHK.TRANS64.TRYWAIT P0, [R7+URZ], R2 ;  /* 0x00000002070075a7 */ /* 0x0022a4000800017f */
[----:B--2---:R-:W-:Y:S05]  /*13630*/  @!P0 NANOSLEEP.SYNCS 0x989680 ;  /* 0x009896800000895d */ /* 0x004fea0003900000 */
[----:B------:R-:W2:Y:S02]  /*13640*/  @!P0 SYNCS.PHASECHK.TRANS64 P0, [R7+URZ], R2 ;  /* 0x00000002070085a7 */ /* 0x000ea4000800007f */
[----:B--2---:R-:W-:Y:S05]  /*13650*/  @!P0 BRA `(.L_x_5894) ;  /* 0xfffffffc00f08947 */ /* 0x004fea000383ffff */
[----:B------:R-:W-:Y:S05]  /*13660*/  BRA `(.L_x_5948) ;  /* 0xffffffec00647947 */ /* 0x000fea000383ffff */
.L_x_5896:
[----:B--2---:R2:W3:Y:S02]  /*13670*/  SYNCS.PHASECHK.TRANS64.TRYWAIT P0, [R4+URZ], R5 ;  /* 0x00000005040075a7 */ /* 0x0044e4000800017f */
[----:B---3--:R-:W-:Y:S05]  /*13680*/  @!P0 NANOSLEEP.SYNCS 0x989680 ;  /* 0x009896800000895d */ /* 0x008fea0003900000 */
[----:B------:R-:W3:Y:S02]  /*13690*/  @!P0 SYNCS.PHASECHK.TRANS64 P0, [R4+URZ], R5 ;  /* 0x00000005040085a7 */ /* 0x000ee4000800007f */
[----:B---3--:R-:W-:Y:S05]  /*136a0*/  @!P0 BRA `(.L_x_5896) ;  /* 0xfffffffc00f08947 */ /* 0x008fea000383ffff */
[----:B------:R-:W-:Y:S05]  /*136b0*/  BRA `(.L_x_5949) ;  /* 0xffffffec006c7947 */ /* 0x000fea000383ffff */
.L_x_5950:
        /* <DEDUP_REMOVED lines=12> */
.L_x_12771:


//--------------------- .text._ZN7cutlass13device_kernelIN5flash11enable_sm90INS1_16FlashAttnFwdSm90INS1_25CollectiveMainloopFwdSm90ILi2EN4cute5tupleIJNS5_1CILi1EEES8_S8_EEENS6_IJNS7_ILi128EEENS7_ILi176EEESA_EEELi128ENS_10bfloat16_tEfNS_4arch4Sm90ELb0ELb0ELb0ELb1ELb0ELb1ELb0ELb1ELb1ELb0ELb0ELb0EEENS1_21CollectiveEpilogueFwdINS6_IJSA_SA_SB_EEES9_SD_SF_Li256ELb1ELb0ELb0ELb0EEENS1_36VarlenDynamicPersistentTileSchedulerILi128ELi176ELi256ELi32ELb0ELb0ELb1ELb0ELb1ELb1EEEEEEEEEvNT_6ParamsE --------------------------
	.section	.text._ZN7cutlass13device_kernelIN5flash11enable_sm90INS1_16FlashAttnFwdSm90INS1_25CollectiveMainloopFwdSm90ILi2EN4cute5tupleIJNS5_1CILi1EEES8_S8_EEENS6_IJNS7_ILi128EEENS7_ILi176EEESA_EEELi128ENS_10bfloat16_tEfNS_4arch4Sm90ELb0ELb0ELb0ELb1ELb0ELb1ELb0ELb1ELb1ELb0ELb0ELb0EEENS1_21CollectiveEpilogueFwdINS6_IJSA_SA_SB_EEES9_SD_SF_Li256ELb1ELb0ELb0ELb0EEENS1_36VarlenDynamicPersistentTileSchedulerILi128ELi176ELi256ELi32ELb0ELb0ELb1ELb0ELb1ELb1EEEEEEEEEvNT_6ParamsE,"ax",@progbits
	.align	128
.text._ZN7cutlass13device_kernelIN5flash11enable_sm90INS1_16FlashAttnFwdSm90INS1_25CollectiveMainloopFwdSm90ILi2EN4cute5tupleIJNS5_1CILi1EEES8_S8_EEENS6_IJNS7_ILi128EEENS7_ILi176EEESA_EEELi128ENS_10bfloat16_tEfNS_4arch4Sm90ELb0ELb0ELb0ELb1ELb0ELb1ELb0ELb1ELb1ELb0ELb0ELb0EEENS1_21CollectiveEpilogueFwdINS6_IJSA_SA_SB_EEES9_SD_SF_Li256ELb1ELb0ELb0ELb0EEENS1_36VarlenDynamicPersistentTileSchedulerILi128ELi176ELi256ELi32ELb0ELb0ELb1ELb0ELb1ELb1EEEEEEEEEvNT_6ParamsE:
        .type           _ZN7cutlass13device_kernelIN5flash11enable_sm90INS1_16FlashAttnFwdSm90INS1_25CollectiveMainloopFwdSm90ILi2EN4cute5tupleIJNS5_1CILi1EEES8_S8_EEENS6_IJNS7_ILi128EEENS7_ILi176EEESA_EEELi128ENS_10bfloat16_tEfNS_4arch4Sm90ELb0ELb0ELb0ELb1ELb0ELb1ELb0ELb1ELb1ELb0ELb0ELb0EEENS1_21CollectiveEpilogueFwdINS6_IJSA_SA_SB_EEES9_SD_SF_Li256ELb1ELb0ELb0ELb0EEENS1_36VarlenDynamicPersistentTileSchedulerILi128ELi176ELi256ELi32ELb0ELb0ELb1ELb0ELb1ELb1EEEEEEEEEvNT_6ParamsE,@function
        .size           _ZN7cutlass13device_kernelIN5flash11enable_sm90INS1_16FlashAttnFwdSm90INS1_25CollectiveMainloopFwdSm90ILi2EN4cute5tupleIJNS5_1CILi1EEES8_S8_EEENS6_IJNS7_ILi128EEENS7_ILi176EEESA_EEELi128ENS_10bfloat16_tEfNS_4arch4Sm90ELb0ELb0ELb0ELb1ELb0ELb1ELb0ELb1ELb1ELb0ELb0ELb0EEENS1_21CollectiveEpilogueFwdINS6_IJSA_SA_SB_EEES9_SD_SF_Li256ELb1ELb0ELb0ELb0EEENS1_36VarlenDynamicPersistentTileSchedulerILi128ELi176ELi256ELi32ELb0ELb0ELb1ELb0ELb1ELb1EEEEEEEEEvNT_6ParamsE,(.L_x_12772 - _ZN7cutlass13device_kernelIN5flash11enable_sm90INS1_16FlashAttnFwdSm90INS1_25CollectiveMainloopFwdSm90ILi2EN4cute5tupleIJNS5_1CILi1EEES8_S8_EEENS6_IJNS7_ILi128EEENS7_ILi176EEESA_EEELi128ENS_10bfloat16_tEfNS_4arch4Sm90ELb0ELb0ELb0ELb1ELb0ELb1ELb0ELb1ELb1ELb0ELb0ELb0EEENS1_21CollectiveEpilogueFwdINS6_IJSA_SA_SB_EEES9_SD_SF_Li256ELb1ELb0ELb0ELb0EEENS1_36VarlenDynamicPersistentTileSchedulerILi128ELi176ELi256ELi32ELb0ELb0ELb1ELb0ELb1ELb1EEEEEEEEEvNT_6ParamsE)
        .other          _ZN7cutlass13device_kernelIN5flash11enable_sm90INS1_16FlashAttnFwdSm90INS1_25CollectiveMainloopFwdSm90ILi2EN4cute5tupleIJNS5_1CILi1EEES8_S8_EEENS6_IJNS7_ILi128EEENS7_ILi176EEESA_EEELi128ENS_10bfloat16_tEfNS_4arch4Sm90ELb0ELb0ELb0ELb1ELb0ELb1ELb0ELb1ELb1ELb0ELb0ELb0EEENS1_21CollectiveEpilogueFwdINS6_IJSA_SA_SB_EEES9_SD_SF_Li256ELb1ELb0ELb0ELb0EEENS1_36VarlenDynamicPersistentTileSchedulerILi128ELi176ELi256ELi32ELb0ELb0ELb1ELb0ELb1ELb1EEEEEEEEEvNT_6ParamsE,@"STO_CUDA_ENTRY STV_DEFAULT"
_ZN7cutlass13device_kernelIN5flash11enable_sm90INS1_16FlashAttnFwdSm90INS1_25CollectiveMainloopFwdSm90ILi2EN4cute5tupleIJNS5_1CILi1EEES8_S8_EEENS6_IJNS7_ILi128EEENS7_ILi176EEESA_EEELi128ENS_10bfloat16_tEfNS_4arch4Sm90ELb0ELb0ELb0ELb1ELb0ELb1ELb0ELb1ELb1ELb0ELb0ELb0EEENS1_21CollectiveEpilogueFwdINS6_IJSA_SA_SB_EEES9_SD_SF_Li256ELb1ELb0ELb0ELb0EEENS1_36VarlenDynamicPersistentTileSchedulerILi128ELi176ELi256ELi32ELb0ELb0ELb1ELb0ELb1ELb1EEEEEEEEEvNT_6ParamsE:
[----:B------:R-:W0:Y:S02]  /*0000*/  LDC R1, c[0x0][0x28] ;  /* 0x00000a00ff017b82 */ /* 0x000e240000000800 */
[----:B0-----:R-:W-:Y:S01]  /*0010*/  VIADD R1, R1, 0xffffff60 ;  /* 0xffffff6001017836 */ /* 0x001fe20000000000 */
[----:B------:R-:W0:Y:S01]  /*0020*/  S2R R3, SR_TID.X ;  /* 0x0000000000037919 */ /* 0x000e220000002100 */
[----:B------:R-:W-:Y:S01]  /*0030*/  ELECT P0, URZ, PT ;  /* 0x00000000003f782f */ /* 0x000fe20003800000 */
[----:B------:R-:W-:Y:S01]  /*0040*/  BSSY B0, `(.L_x_5951) ;  /* 0x0000017000007945 */ /* 0x000fe20003800000 */
[--C-:B0-----:R-:W-:Y:S02]  /*0050*/  SHF.R.U32.HI R0, RZ, 0x5, R3.reuse ;  /* 0x00000005ff007819 */ /* 0x101fe40000011603 */
[----:B------:R-:W-:-:S03]  /*0060*/  SHF.R.U32.HI R4, RZ, 0x7, R3 ;  /* 0x00000007ff047819 */ /* 0x000fc60000011603 */
[----:B------:R-:W0:Y:S02]  /*0070*/  SHFL.IDX PT, R2, R0, RZ, 0x1f ;  /* 0x00001fff00027589 */ /* 0x000e2400000e0000 */
[----:B0-----:R-:W-:-:S13]  /*0080*/  ISETP.EQ.AND P0, PT, R2, RZ, P0 ;  /* 0x000000ff0200720c */ /* 0x001fda0000702270 */
        /* <DEDUP_REMOVED lines=18> */
.L_x_5952:
[----:B------:R-:W-:Y:S05]  /*01b0*/  BSYNC B0 ;  /* 0x0000000000007941 */ /* 0x000fea0003800000 */
.L_x_5951:
        /* <DEDUP_REMOVED lines=41> */
.L_x_5953:
        /* <DEDUP_REMOVED lines=22> */
.L_x_5954:
        /* <DEDUP_REMOVED lines=18> */
.L_x_5955:
        /* <DEDUP_REMOVED lines=22> */
.L_x_5956:
        /* <DEDUP_REMOVED lines=22> */
.L_x_5957:
[----:B------:R-:W-:Y:S01]  /*0990*/  PLOP3.LUT P0, PT, PT, PT, UP0, 0x80, 0x0 ;  /* 0x000000000000781c */ /* 0x000fe20003f0f008 */
[----:B------:R-:W-:Y:S01]  /*09a0*/  UMOV UR60, 0x1 ;  /* 0x00000001003c7882 */ /* 0x000fe20000000000 */
[----:B------:R-:W-:Y:S01]  /*09b0*/  NOP ;  /* 0x0000000000007918 */ /* 0x000fe20000000000 */
[----:B------:R-:W-:Y:S01]  /*09c0*/  USEL UR60, UR60, 0x2, !UP0 ;  /* 0x000000023c3c7887 */ /* 0x000fe2000c000000 */
[----:B------:R-:W-:Y:S01]  /*09d0*/  BSSY B7, `(.L_x_5958) ;  /* 0x00023ab000077945 */ /* 0x000fe20003800000 */
[----:B012-4-:R-:W-:Y:S08]  /*09e0*/  BAR.SYNC.DEFER_BLOCKING 0x0 ;  /* 0x0000000000007b1d */ /* 0x017ff00000010000 */
[----:B------:R-:W-:Y:S05]  /*09f0*/  @!P0 BRA `(.L_x_5959) ;  /* 0x000001dc00f48947 */ /* 0x000fea0003800000 */
.L_x_5960:
[----:B------:R-:W-:-:S08]  /*0a00*/  NOP ;  /* 0x0000000000007918 */ /* 0x000fd00000000000 */
[----:B------:R-:W0:Y:S02]  /*0a10*/  USETMAXREG.TRY_ALLOC.CTAPOOL UP0, 0xf0 ;  /* 0x000000f0000079c8 */ /* 0x000e240008000600 */
[----:B0-----:R-:W-:-:S13]  /*0a20*/  PLOP3.LUT P0, PT, PT, PT, UP0, 0x80, 0x0 ;  /* 0x000000000000781c */ /* 0x001fda0003f0f008 */
[----:B------:R-:W-:Y:S05]  /*0a30*/  @!P0 BRA `(.L_x_5960) ;  /* 0xfffffffc00f08947 */ /* 0x000fea000383ffff */
[----:B------:R-:W2:Y:S01]  /*0a40*/  LDL.LU R0, [R1] ;  /* 0x0000000001007983 */ /* 0x000ea20000300800 */
[----:B------:R-:W-:Y:S01]  /*0a50*/  SHF.R.U32.HI R2, RZ, 0x7, R3 ;  /* 0x00000007ff027819 */ /* 0x000fe20000011603 */
[----:B------:R-:W0:Y:S01]  /*0a60*/  S2UR UR5, SR_CgaCtaId ;  /* 0x00000000000579c3 */ /* 0x000e220000008800 */
[----:B------:R-:W-:-:S07]  /*0a70*/  UMOV UR4, 0x400 ;  /* 0x0000040000047882 */ /* 0x000fce0000000000 */
[----:B------:R-:W-:Y:S06]  /*0a80*/  BAR.ARV 0x8, 0x120 ;  /* 0x0204800000007b1d */ /* 0x000fec0000002000 */
[----:B------:R-:W-:-:S13]  /*0a90*/  ISETP.NE.AND P0, PT, R2, 0x1, PT ;  /* 0x000000010200780c */ /* 0x000fda0003f05270 */
[----:B------:R-:W-:Y:S06]  /*0aa0*/  @!P0 BAR.ARV 0x9, 0x100 ;  /* 0x0244000000008b1d */ /* 0x000fec0000002000 */
[----:B0-----:R-:W-:Y:S02]  /*0ab0*/  ULEA UR4, UR5, UR4, 0x18 ;  /* 0x0000000405047291 */ /* 0x001fe4000f8ec03f */
[----:B------:R-:W-:Y:S04]  /*0ac0*/  BAR.SYNC.DEFER_BLOCKING 0x5, 0x120 ;  /* 0x0144800000007b1d */ /* 0x000fe80000010000 */
[----:B------:R-:W-:-:S02]  /*0ad0*/  IMAD.U32 R2, RZ, RZ, UR4 ;  /* 0x00000004ff027e24 */ /* 0x000fc4000f8e00ff */
[----:B------:R-:W-:-:S03]  /*0ae0*/  ULDC UR4, c[0x0][0xc14] ;  /* 0x0003050000047ab9 */ /* 0x000fc60000000800 */
[----:B------:R-:W0:Y:S01]  /*0af0*/  LDS.128 R156, [R2+0x348d0] ;  /* 0x0348d000029c7984 */ /* 0x000e220000000c00 */
[----:B------:R-:W-:Y:S06]  /*0b00*/  BAR.ARV 0x4, 0x120 ;  /* 0x0104800000007b1d */ /* 0x000fec0000002000 */
[----:B--2---:R-:W-:-:S04]  /*0b10*/  LOP3.LUT R0, R0, 0xffffffdf, RZ, 0xc0, !PT ;  /* 0xffffffdf00007812 */ /* 0x004fc800078ec0ff */
[----:B------:R-:W-:Y:S02]  /*0b20*/  @P0 LOP3.LUT R0, R0, 0x20, RZ, 0xfc, !PT ;  /* 0x0000002000000812 */ /* 0x000fe400078efcff */
[----:B0-----:R-:W-:-:S03]  /*0b30*/  ISETP.GE.AND P0, PT, R159, UR4, PT ;  /* 0x000000049f007c0c */ /* 0x001fc6000bf06270 */
[----:B------:R0:W-:Y:S10]  /*0b40*/  STL [R1], R0 ;  /* 0x0000000001007387 */ /* 0x0001f40000100800 */
[----:B0-----:R-:W-:Y:S05]  /*0b50*/  @P0 BRA `(.L_x_5961) ;  /* 0x0000023800480947 */ /* 0x001fea0003800000 */
[----:B------:R-:W-:Y:S01]  /*0b60*/  VIADD R7, R3, 0xffffff80 ;  /* 0xffffff8003077836 */ /* 0x000fe20000000000 */
[----:B------:R-:W-:Y:S01]  /*0b70*/  R2UR UR4, R2 ;  /* 0x00000000020472ca */ /* 0x000fe200000e0000 */
[----:B------:R-:W-:Y:S01]  /*0b80*/  ULOP3.LUT UR5, UR60, 0x1, URZ, 0xfc, !UPT ;  /* 0x000000013c057892 */ /* 0x000fe2000f8efc3f */
[----:B------:R-:W-:Y:S01]  /*0b90*/  IMAD.MOV.U32 R220, RZ, RZ, RZ ;  /* 0x000000ffffdc7224 */ /* 0x000fe200078e00ff */
[----:B------:R-:W-:Y:S02]  /*0ba0*/  CS2R R228, SRZ ;  /* 0x0000000000e47805 */ /* 0x000fe4000001ff00 */
[----:B------:R-:W-:-:S04]  /*0bb0*/  SHF.R.S32.HI R0, RZ, 0x1f, R7 ;  /* 0x0000001fff007819 */ /* 0x000fc80000011407 */
[----:B------:R-:W-:-:S04]  /*0bc0*/  LEA.HI R3, R0, R7, RZ, 0x7 ;  /* 0x0000000700037211 */ /* 0x000fc800078f38ff */
[----:B------:R-:W-:Y:S01]  /*0bd0*/  LOP3.LUT R4, R3, 0xffffff80, RZ, 0xc0, !PT ;  /* 0xffffff8003047812 */ /* 0x000fe200078ec0ff */
[----:B------:R-:W-:Y:S01]  /*0be0*/  UIADD3 UR4, UR4, 0x16400, URZ ;  /* 0x0001640004047890 */ /* 0x000fe2000fffe03f */
        /* <DEDUP_REMOVED lines=8> */
[--C-:B------:R-:W-:Y:S02]  /*0c70*/  SHF.R.S32.HI R6, RZ, 0x2, R5.reuse ;  /* 0x00000002ff067819 */ /* 0x100fe40000011405 */
[----:B------:R-:W-:-:S02]  /*0c80*/  SHF.R.S32.HI R5, RZ, 0x1f, R5 ;  /* 0x0000001fff057819 */ /* 0x000fc40000011405 */
[----:B------:R-:W-:Y:S02]  /*0c90*/  SHF.R.S32.HI R4, RZ, 0x5, R4 ;  /* 0x00000005ff047819 */ /* 0x000fe40000011404 */
[----:B------:R-:W-:-:S04]  /*0ca0*/  LEA.HI R5, R5, R6, RZ, 0x3 ;  /* 0x0000000605057211 */ /* 0x000fc800078f18ff */
[----:B------:R-:W-:-:S05]  /*0cb0*/  LOP3.LUT R5, R5, 0xfffffff8, RZ, 0xc0, !PT ;  /* 0xfffffff805057812 */ /* 0x000fca00078ec0ff */
[----:B------:R-:W-:-:S04]  /*0cc0*/  IMAD.IADD R5, R6, 0x1, -R5 ;  /* 0x0000000106057824 */ /* 0x000fc800078e0a05 */
[----:B------:R-:W-:-:S04]  /*0cd0*/  IMAD R4, R4, 0x10, R5 ;  /* 0x0000001004047824 */ /* 0x000fc800078e0205 */
[----:B------:R-:W-:Y:S02]  /*0ce0*/  IMAD R3, R3, 0x40, R4 ;  /* 0x0000004003037824 */ /* 0x000fe400078e0204 */
[----:B------:R-:W-:-:S03]  /*0cf0*/  IMAD.U32 R4, RZ, RZ, UR5 ;  /* 0x00000005ff047e24 */ /* 0x000fc6000f8e00ff */
[----:B------:R0:W-:Y:S04]  /*0d00*/  STL [R1+0x90], R3 ;  /* 0x0000900301007387 */ /* 0x0001e80000100800 */
[----:B------:R-:W-:Y:S04]  /*0d10*/  STL [R1+0x84], RZ ;  /* 0x000084ff01007387 */ /* 0x000fe80000100800 */
[----:B------:R-:W-:Y:S01]  /*0d20*/  STL [R1+0x4], RZ ;  /* 0x000004ff01007387 */ /* 0x000fe20000100800 */
[CC--:B0-----:R-:W-:Y:S02]  /*0d30*/  LEA.HI R3, R0.reuse, R7.reuse, RZ, 0x6 ;  /* 0x0000000700037211 */ /* 0x0c1fe400078f30ff */
[----:B------:R-:W-:-:S03]  /*0d40*/  LEA.HI R0, R0, R7, RZ, 0x3 ;  /* 0x0000000700007211 */ /* 0x000fc600078f18ff */
[----:B------:R-:W-:Y:S01]  /*0d50*/  IMAD.SHL.U32 R4, R3, 0x8, RZ ;  /* 0x0000000803047824 */ /* 0x000fe200078e00ff */
[----:B------:R-:W-:Y:S02]  /*0d60*/  LOP3.LUT R3, R0, 0xfffffff8, RZ, 0xc0, !PT ;  /* 0xfffffff800037812 */ /* 0x000fe400078ec0ff */
[----:B------:R-:W-:Y:S02]  /*0d70*/  SHF.R.S32.HI R22, RZ, 0x3, R0 ;  /* 0x00000003ff167819 */ /* 0x000fe40000011400 */
[----:B------:R-:W-:Y:S01]  /*0d80*/  LOP3.LUT R14, R4, 0xfffffe00, RZ, 0xc0, !PT ;  /* 0xfffffe00040e7812 */ /* 0x000fe200078ec0ff */
[----:B------:R-:W-:Y:S01]  /*0d90*/  IMAD.U32 R4, RZ, RZ, UR4 ;  /* 0x00000004ff047e24 */ /* 0x000fe2000f8e00ff */
[----:B------:R-:W-:Y:S01]  /*0da0*/  SHF.R.S32.HI R23, RZ, 0x1f, R22 ;  /* 0x0000001fff177819 */ /* 0x000fe20000011416 */
[----:B------:R-:W-:Y:S02]  /*0db0*/  IMAD.IADD R3, R7, 0x1, -R3 ;  /* 0x0000000107037824 */ /* 0x000fe400078e0a03 */
[C---:B------:R-:W-:Y:S01]  /*0dc0*/  IMAD.SHL.U32 R0, R22.reuse, 0x40, RZ ;  /* 0x0000004016007824 */ /* 0x040fe200078e00ff */
[----:B------:R-:W-:Y:S01]  /*0dd0*/  STL [R1+0x8c], R4 ;  /* 0x00008c0401007387 */ /* 0x000fe20000100800 */
[----:B------:R-:W-:-:S02]  /*0de0*/  VIADD R223, R22, 0x20 ;  /* 0x0000002016df7836 */ /* 0x000fc40000000000 */
[----:B------:R-:W-:Y:S01]  /*0df0*/  VIADD R222, R22, 0x40 ;  /* 0x0000004016de7836 */ /* 0x000fe20000000000 */
[----:B------:R0:W-:Y:S01]  /*0e00*/  STL [R1+0x3c], R0 ;  /* 0x00003c0001007387 */ /* 0x0001e20000100800 */
[C---:B------:R-:W-:Y:S01]  /*0e10*/  IMAD.SHL.U32 R16, R3.reuse, 0x8, RZ ;  /* 0x0000000803107824 */ /* 0x040fe200078e00ff */
[--C-:B------:R-:W-:Y:S01]  /*0e20*/  SHF.R.S32.HI R6, RZ, 0x1f, R223.reuse ;  /* 0x0000001fff067819 */ /* 0x100fe200000114df */
[----:B------:R-:W-:Y:S01]  /*0e30*/  IMAD.SHL.U32 R18, R3, 0x4, RZ ;  /* 0x0000000403127824 */ /* 0x000fe200078e00ff */
[----:B------:R-:W-:Y:S01]  /*0e40*/  LOP3.LUT R3, R0, 0x1c0, RZ, 0xc0, !PT ;  /* 0x000001c000037812 */ /* 0x000fe200078ec0ff */
[C---:B------:R-:W-:Y:S01]  /*0e50*/  VIADD R225, R22.reuse, 0x80 ;  /* 0x0000008016e17836 */ /* 0x040fe20000000000 */
[--C-:B------:R-:W-:Y:S01]  /*0e60*/  SHF.R.S32.HI R15, RZ, 0x1f, R222.reuse ;  /* 0x0000001fff0f7819 */ /* 0x100fe200000114de */
[C---:B------:R-:W-:Y:S01]  /*0e70*/  VIADD R224, R22.reuse, 0x60 ;  /* 0x0000006016e07836 */ /* 0x040fe20000000000 */
[----:B------:R-:W-:Y:S01]  /*0e80*/  SHF.R.S32.HI R7, RZ, 0x1f, R222 ;  /* 0x0000001fff077819 */ /* 0x000fe200000114de */
[----:B------:R-:W-:Y:S01]  /*0e90*/  VIADD R226, R22, 0xa0 ;  /* 0x000000a016e27836 */ /* 0x000fe20000000000 */
[----:B0-----:R-:W-:Y:S01]  /*0ea0*/  SHF.R.S32.HI R0, RZ, 0x1f, R223 ;  /* 0x0000001fff007819 */ /* 0x001fe200000114df */
[----:B------:R-:W-:Y:S01]  /*0eb0*/  IMAD.SHL.U32 R4, R223, 0x40, RZ ;  /* 0x00000040df047824 */ /* 0x000fe200078e00ff */
[----:B------:R-:W-:Y:S01]  /*0ec0*/  SHF.R.S32.HI R20, RZ, 0x1f, R224 ;  /* 0x0000001fff147819 */ /* 0x000fe200000114e0 */
[----:B------:R-:W-:Y:S01]  /*0ed0*/  IMAD.SHL.U32 R10, R225, 0x40, RZ ;  /* 0x00000040e10a7824 */ /* 0x000fe200078e00ff */
[----:B------:R-:W-:Y:S01]  /*0ee0*/  LEA.HI R6, R6, R223, RZ, 0x3 ;  /* 0x000000df06067211 */ /* 0x000fe200078f18ff */
[----:B------:R-:W-:Y:S01]  /*0ef0*/  IMAD.SHL.U32 R5, R222, 0x40, RZ ;  /* 0x00000040de057824 */ /* 0x000fe200078e00ff */
[----:B------:R0:W-:Y:S01]  /*0f00*/  STL [R1+0x78], R0 ;  /* 0x0000780001007387 */ /* 0x0001e20000100800 */
[----:B------:R-:W-:Y:S01]  /*0f10*/  IMAD.SHL.U32 R11, R226, 0x40, RZ ;  /* 0x00000040e20b7824 */ /* 0x000fe200078e00ff */
[----:B------:R-:W-:Y:S01]  /*0f20*/  LOP3.LUT R4, R4, 0x1c0, RZ, 0xc0, !PT ;  /* 0x000001c004047812 */ /* 0x000fe200078ec0ff */
[----:B------:R-:W-:Y:S01]  /*0f30*/  IMAD.SHL.U32 R8, R224, 0x40, RZ ;  /* 0x00000040e0087824 */ /* 0x000fe200078e00ff */
[----:B------:R1:W-:Y:S01]  /*0f40*/  STL [R1+0x74], R15 ;  /* 0x0000740f01007387 */ /* 0x0003e20000100800 */
[----:B------:R-:W-:Y:S01]  /*0f50*/  LOP3.LUT R10, R10, 0x1c0, RZ, 0xc0, !PT ;  /* 0x000001c00a0a7812 */ /* 0x000fe200078ec0ff */
[----:B------:R-:W-:Y:S01]  /*0f60*/  IMAD.SHL.U32 R6, R6, 0x40, RZ ;  /* 0x0000004006067824 */ /* 0x000fe200078e00ff */
[----:B------:R-:W-:Y:S01]  /*0f70*/  LOP3.LUT R5, R5, 0x1c0, RZ, 0xc0, !PT ;  /* 0x000001c005057812 */ /* 0x000fe200078ec0ff */
[----:B------:R-:W-:Y:S01]  /*0f80*/  STL [R1+0x70], R20 ;  /* 0x0000701401007387 */ /* 0x000fe20000100800 */
[----:B------:R-:W-:Y:S01]  /*0f90*/  LOP3.LUT R8, R8, 0x1c0, RZ, 0xc0, !PT ;  /* 0x000001c008087812 */ /* 0x000fe200078ec0ff */
[----:B------:R-:W-:Y:S01]  /*0fa0*/  VIADD R221, R18, 0x20 ;  /* 0x0000002012dd7836 */ /* 0x000fe20000000000 */
[----:B0-----:R-:W-:Y:S01]  /*0fb0*/  LOP3.LUT R0, R3, 0x38, R16, 0xf8, !PT ;  /* 0x0000003803007812 */ /* 0x001fe200078ef810 */
[----:B------:R-:W-:Y:S01]  /*0fc0*/  VIADD R227, R16, 0x40 ;  /* 0x0000004010e37836 */ /* 0x000fe20000000000 */
[----:B------:R-:W-:-:S02]  /*0fd0*/  LEA.HI R7, R7, R222, RZ, 0x3 ;  /* 0x000000de07077211 */ /* 0x000fc400078f18ff */
[----:B-1----:R-:W-:Y:S02]  /*0fe0*/  SHF.R.U32.HI R15, RZ, 0x3, R3 ;  /* 0x00000003ff0f7819 */ /* 0x002fe40000011603 */
[----:B------:R-:W-:Y:S01]  /*0ff0*/  LOP3.LUT R3, R11, 0x1c0, RZ, 0xc0, !PT ;  /* 0x000001c00b037812 */ /* 0x000fe200078ec0ff */
[----:B------:R-:W-:Y:S01]  /*1000*/  IMAD.SHL.U32 R7, R7, 0x40, RZ ;  /* 0x0000004007077824 */ /* 0x000fe200078e00ff */
[----:B------:R-:W-:Y:S01]  /*1010*/  LOP3.LUT R0, R14, R0, R15, 0xf6, !PT ;  /* 0x000000000e007212 */ /* 0x000fe200078ef60f */
[----:B------:R-:W-:Y:S01]  /*1020*/  STL [R1+0x64], R15 ;  /* 0x0000640f01007387 */ /* 0x000fe20000100800 */
[----:B------:R-:W-:Y:S02]  /*1030*/  SHF.R.S32.HI R9, RZ, 0x1f, R224 ;  /* 0x0000001fff097819 */ /* 0x000fe400000114e0 */
[----:B------:R-:W-:Y:S01]  /*1040*/  SHF.R.S32.HI R13, RZ, 0x1f, R226 ;  /* 0x0000001fff0d7819 */ /* 0x000fe200000114e2 */
[----:B------:R-:W-:Y:S01]  /*1050*/  STL [R1+0x38], R4 ;  /* 0x0000380401007387 */ /* 0x000fe20000100800 */
[----:B------:R-:W-:-:S02]  /*1060*/  SHF.R.S32.HI R12, RZ, 0x1f, R225 ;  /* 0x0000001fff0c7819 */ /* 0x000fc400000114e1 */
[----:B------:R-:W-:Y:S01]  /*1070*/  LEA.HI R9, R9, R224, RZ, 0x3 ;  /* 0x000000e009097211 */ /* 0x000fe200078f18ff */
[----:B------:R-:W-:Y:S01]  /*1080*/  STL [R1+0x44], R10 ;  /* 0x0000440a01007387 */ /* 0x000fe20000100800 */
[----:B------:R-:W-:Y:S02]  /*1090*/  LEA.HI R13, R13, R226, RZ, 0x3 ;  /* 0x000000e20d0d7211 */ /* 0x000fe400078f18ff */
[----:B------:R-:W-:Y:S01]  /*10a0*/  LEA.HI R12, R12, R225, RZ, 0x3 ;  /* 0x000000e10c0c7211 */ /* 0x000fe200078f18ff */
[----:B------:R-:W-:Y:S01]  /*10b0*/  STL [R1+0x34], R5 ;  /* 0x0000340501007387 */ /* 0x000fe20000100800 */
[----:B------:R-:W-:Y:S01]  /*10c0*/  IMAD.SHL.U32 R9, R9, 0x40, RZ ;  /* 0x0000004009097824 */ /* 0x000fe200078e00ff */
[----:B------:R-:W-:Y:S01]  /*10d0*/  SHF.R.S32.HI R17, RZ, 0x1f, R16 ;  /* 0x0000001fff117819 */ /* 0x000fe20000011410 */
[----:B------:R-:W-:Y:S01]  /*10e0*/  IMAD.SHL.U32 R13, R13, 0x40, RZ ;  /* 0x000000400d0d7824 */ /* 0x000fe200078e00ff */
[----:B------:R0:W-:Y:S01]  /*10f0*/  STL [R1+0x40], R3 ;  /* 0x0000400301007387 */ /* 0x0001e20000100800 */
[----:B------:R-:W-:-:S03]  /*1100*/  IMAD.SHL.U32 R12, R12, 0x40, RZ ;  /* 0x000000400c0c7824 */ /* 0x000fc600078e00ff */
[----:B------:R-:W-:Y:S04]  /*1110*/  STL [R1+0x30], R8 ;  /* 0x0000300801007387 */ /* 0x000fe80000100800 */
[----:B------:R1:W-:Y:S01]  /*1120*/  STL [R1+0x60], R0 ;  /* 0x0000600001007387 */ /* 0x0003e20000100800 */
[----:B0-----:R-:W-:Y:S02]  /*1130*/  SHF.R.U32.HI R3, RZ, 0x3, R4 ;  /* 0x00000003ff037819 */ /* 0x001fe40000011604 */
[----:B------:R-:W-:-:S03]  /*1140*/  SHF.R.U32.HI R4, RZ, 0x3, R8 ;  /* 0x00000003ff047819 */ /* 0x000fc60000011608 */
[----:B------:R0:W-:Y:S01]  /*1150*/  STL [R1+0x5c], R3 ;  /* 0x00005c0301007387 */ /* 0x0001e20000100800 */
[----:B-1----:R-:W-:-:S05]  /*1160*/  SHF.R.U32.HI R0, RZ, 0x3, R5 ;  /* 0x00000003ff007819 */ /* 0x002fca0000011605 */
[----:B------:R1:W-:Y:S01]  /*1170*/  STL [R1+0x58], R0 ;  /* 0x0000580001007387 */ /* 0x0003e20000100800 */
[----:B0-----:R-:W-:-:S03]  /*1180*/  LOP3.LUT R3, R6, 0xfffffe00, RZ, 0xc0, !PT ;  /* 0xfffffe0006037812 */ /* 0x001fc600078ec0ff */
[----:B------:R0:W-:Y:S04]  /*1190*/  STL [R1+0x50], R4 ;  /* 0x0000500401007387 */ /* 0x0001e80000100800 */
[----:B------:R2:W-:Y:S01]  /*11a0*/  STL [R1+0x4c], R3 ;  /* 0x00004c0301007387 */ /* 0x0005e20000100800 */
[----:B-1----:R-:W-:Y:S02]  /*11b0*/  LOP3.LUT R0, R7, 0xfffffe00, RZ, 0xc0, !PT ;  /* 0xfffffe0007007812 */ /* 0x002fe400078ec0ff */
[----:B0-----:R-:W-:-:S03]  /*11c0*/  LOP3.LUT R4, R9, 0xfffffe00, RZ, 0xc0, !PT ;  /* 0xfffffe0009047812 */ /* 0x001fc600078ec0ff */
[----:B------:R0:W-:Y:S01]  /*11d0*/  STL [R1+0x48], R0 ;  /* 0x0000480001007387 */ /* 0x0001e20000100800 */
[----:B--2---:R-:W-:-:S03]  /*11e0*/  LOP3.LUT R3, R12, 0xfffffe00, RZ, 0xc0, !PT ;  /* 0xfffffe000c037812 */ /* 0x004fc600078ec0ff */
[----:B------:R1:W-:Y:S01]  /*11f0*/  STL [R1+0x54], R4 ;  /* 0x0000540401007387 */ /* 0x0003e20000100800 */
[----:B0-----:R-:W-:-:S05]  /*1200*/  LOP3.LUT R0, R13, 0xfffffe00, RZ, 0xc0, !PT ;  /* 0xfffffe000d007812 */ /* 0x001fca00078ec0ff */
[----:B------:R1:W-:Y:S04]  /*1210*/  STL [R1+0x68], R0 ;  /* 0x0000680001007387 */ /* 0x0003e80000100800 */
[----:B------:R1:W-:Y:S02]  /*1220*/  STL [R1+0x6c], R3 ;  /* 0x00006c0301007387 */ /* 0x0003e40000100800 */
.L_x_6179:
[----:B01---5:R-:W0:Y:S01]  /*1230*/  LDC.64 R4, c[0x0][0xc60] ;  /* 0x00031800ff047b82 */ /* 0x023e220000000a00 */
[----:B------:R-:W-:Y:S01]  /*1240*/  ULDC.64 UR4, c[0x0][0x208] ;  /* 0x0000820000047ab9 */ /* 0x000fe20000000a00 */
[----:B0-----:R-:W-:-:S05]  /*1250*/  IMAD.WIDE R4, R159, 0x4, R4 ;  /* 0x000000049f047825 */ /* 0x001fca00078e0204 */
[----:B--2---:R-:W2:Y:S01]  /*1260*/  LDG.E R10, desc[UR4][R4.64] ;  /* 0x00000004040a7981 */ /* 0x004ea2000c1e1900 */
[----:B------:R-:W-:Y:S05]  /*1270*/  YIELD ;  /* 0x0000000000007946 */ /* 0x000fea0003800000 */
[----:B------:R-:W-:Y:S01]  /*1280*/  ULDC.64 UR4, c[0x0][0xa28] ;  /* 0x00028a0000047ab9 */ /* 0x000fe20000000a00 */
[----:B------:R-:W-:Y:S01]  /*1290*/  ULDC.64 UR8, c[0x0][0xa18] ;  /* 0x0002860000087ab9 */ /* 0x000fe20000000a00 */
[----:B------:R-:W-:Y:S01]  /*12a0*/  ISETP.NE.U32.AND P1, PT, RZ, UR4, PT ;  /* 0x00000004ff007c0c */ /* 0x000fe2000bf25070 */
[----:B------:R-:W-:Y:S01]  /*12b0*/  ULDC.64 UR6, c[0x0][0xa08] ;  /* 0x0002820000067ab9 */ /* 0x000fe20000000a00 */
[----:B------:R-:W-:Y:S01]  /*12c0*/  IMAD.MOV.U32 R3, RZ, RZ, RZ ;  /* 0x000000ffff037224 */ /* 0x000fe200078e00ff */
[----:B------:R-:W-:Y:S01]  /*12d0*/  ISETP.NE.U32.AND P0, PT, RZ, UR6, PT ;  /* 0x00000006ff007c0c */ /* 0x000fe2000bf05070 */
[----:B------:R-:W-:Y:S01]  /*12e0*/  ULDC.64 UR10, c[0x0][0x208] ;  /* 0x00008200000a7ab9 */ /* 0x000fe20000000a00 */
[----:B------:R-:W-:Y:S01]  /*12f0*/  ISETP.NE.AND.EX P1, PT, RZ, UR5, PT, P1 ;  /* 0x00000005ff007c0c */ /* 0x000fe2000bf25310 */
[----:B------:R-:W-:Y:S01]  /*1300*/  IMAD.MOV.U32 R29, RZ, RZ, RZ ;  /* 0x000000ffff1d7224 */ /* 0x000fe200078e00ff */
[----:B------:R-:W-:-:S02]  /*1310*/  ISETP.NE.AND.EX P0, PT, RZ, UR7, PT, P0 ;  /* 0x00000007ff007c0c */ /* 0x000fc4000bf05300 */
[----:B--2---:R-:W-:Y:S01]  /*1320*/  SHF.R.S32.HI R0, RZ, 0x1f, R10 ;  /* 0x0000001fff007819 */ /* 0x004fe2000001140a */
[----:B------:R0:W-:Y:S08]  /*1330*/  STL [R1+0x7c], R10 ;  /* 0x00007c0a01007387 */ /* 0x0001f00000100800 */
[C---:B---34-:R-:W-:Y:S01]  /*1340*/  @P1 LEA R6, P2, R10.reuse, UR4, 0x2 ;  /* 0x000000040a061c11 */ /* 0x058fe2000f8410ff */
[C---:B------:R-:W-:Y:S01]  /*1350*/  IMAD.SHL.U32 R28, R10.reuse, 0x4, RZ ;  /* 0x000000040a1c7824 */ /* 0x040fe200078e00ff */
[----:B------:R-:W-:-:S02]  /*1360*/  SHF.L.U64.HI R30, R10, 0x2, R0 ;  /* 0x000000020a1e7819 */ /* 0x000fc40000010200 */
[----:B------:R-:W-:Y:S02]  /*1370*/  @P1 LEA.HI.X R7, R10, UR5, R0, 0x2, P2 ;  /* 0x000000050a071c11 */ /* 0x000fe400090f1400 */
[----:B------:R-:W-:Y:S01]  /*1380*/  ISETP.NE.U32.AND P2, PT, RZ, UR8, PT ;  /* 0x00000008ff007c0c */ /* 0x000fe2000bf45070 */
[----:B------:R-:W-:Y:S01]  /*1390*/  ULDC UR4, c[0x0][0x288] ;  /* 0x0000a20000047ab9 */ /* 0x000fe20000000800 */
[----:B------:R-:W-:Y:S01]  /*13a0*/  IADD3 R8, P3, R28, UR6, RZ ;  /* 0x000000061c087c10 */ /* 0x000fe2000ff7e0ff */
[----:B------:R-:W-:Y:S01]  /*13b0*/  IMAD.U32 R156, RZ, RZ, UR4 ;  /* 0x00000004ff9c7e24 */ /* 0x000fe2000f8e00ff */
[----:B------:R-:W-:Y:S01]  /*13c0*/  ISETP.NE.AND.EX P2, PT, RZ, UR9, PT, P2 ;  /* 0x00000009ff007c0c */ /* 0x000fe2000bf45320 */
[----:B------:R-:W-:Y:S01]  /*13d0*/  ULDC.64 UR4, c[0x0][0x3f8] ;  /* 0x0000fe0000047ab9 */ /* 0x000fe20000000a00 */
[----:B------:R0:W5:Y:S01]  /*13e0*/  @P1 LDG.E R3, desc[UR10][R6.64] ;  /* 0x0000000a06031981 */ /* 0x000162000c1e1900 */
[----:B------:R-:W-:Y:S01]  /*13f0*/  UISETP.NE.U32.AND UP0, UPT, UR4, URZ, UPT ;  /* 0x0000003f0400728c */ /* 0x000fe2000bf05070 */
[----:B------:R-:W-:-:S02]  /*1400*/  IADD3.X R9, R30, UR7, RZ, P3, !PT ;  /* 0x000000071e097c10 */ /* 0x000fc40009ffe4ff */
[----:B------:R-:W-:Y:S01]  /*1410*/  ULDC UR4, c[0x0][0x404] ;  /* 0x0001010000047ab9 */ /* 0x000fe20000000800 */
[----:B------:R-:W-:Y:S02]  /*1420*/  UISETP.NE.AND.EX UP0, UPT, UR5, URZ, UPT, UP0 ;  /* 0x0000003f0500728c */ /* 0x000fe4000bf05300 */
[----:B------:R0:W5:Y:S01]  /*1430*/  @P0 LDG.E R29, desc[UR10][R8.64] ;  /* 0x0000000a081d0981 */ /* 0x000162000c1e1900 */
[----:B------:R-:W-:Y:S01]  /*1440*/  ULDC UR5, c[0x0][0x2e0] ;  /* 0x0000b80000057ab9 */ /* 0x000fe20000000800 */
[----:B------:R-:W-:Y:S02]  /*1450*/  USEL UR4, UR4, 0x1, UP0 ;  /* 0x0000000104047887 */ /* 0x000fe40008000000 */
[----:B------:R-:W-:Y:S02]  /*1460*/  @P2 IADD3 R4, P1, R28, UR8, RZ ;  /* 0x000000081c042c10 */ /* 0x000fe4000ff3e0ff */
[----:B------:R-:W-:Y:S02]  /*1470*/  UIMAD UR4, UR4, UR5, URZ ;  /* 0x00000005040472a4 */ /* 0x000fe4000f8e023f */
[----:B------:R-:W-:Y:S01]  /*1480*/  @P2 IADD3.X R5, R30, UR9, RZ, P1, !PT ;  /* 0x000000091e052c10 */ /* 0x000fe20008ffe4ff */
[----:B------:R-:W-:-:S02]  /*1490*/  ULDC UR5, c[0x0][0x338] ;  /* 0x0000ce0000057ab9 */ /* 0x000fc40000000800 */
[----:B------:R-:W-:Y:S02]  /*14a0*/  IMAD.U32 R25, RZ, RZ, UR5 ;  /* 0x00000005ff197e24 */ /* 0x000fe4000f8e00ff */
[----:B------:R0:W5:Y:S01]  /*14b0*/  @P2 LDG.E R156, desc[UR10][R4.64] ;  /* 0x0000000a049c2981 */ /* 0x000162000c1e1900 */
[----:B------:R-:W-:Y:S02]  /*14c0*/  IMAD.U32 R26, RZ, RZ, UR4 ;  /* 0x00000004ff1a7e24 */ /* 0x000fe4000f8e00ff */
[----:B------:R-:W-:Y:S01]  /*14d0*/  IMAD.MOV.U32 R27, RZ, RZ, R10 ;  /* 0x000000ffff1b7224 */ /* 0x000fe200078e000a */
[----:B------:R-:W-:Y:S06]  /*14e0*/  @P2 BRA `(.L_x_5962) ;  /* 0x0000000000282947 */ /* 0x000fec0003800000 */
        /* <DEDUP_REMOVED lines=10> */
.L_x_5962:
[----:B------:R-:W-:Y:S01]  /*1590*/  ULDC.64 UR4, c[0x0][0xa20] ;  /* 0x0002880000047ab9 */ /* 0x000fe20000000a00 */
[----:B------:R1:W-:Y:S01]  /*15a0*/  STL [R1+0x88], R157 ;  /* 0x0000889d01007387 */ /* 0x0003e20000100800 */
[----:B------:R-:W-:-:S03]  /*15b0*/  ISETP.NE.U32.AND P1, PT, RZ, UR4, PT ;  /* 0x00000004ff007c0c */ /* 0x000fc6000bf25070 */
[----:B------:R1:W-:Y:S01]  /*15c0*/  STL [R1+0x80], R158 ;  /* 0x0000809e01007387 */ /* 0x0003e20000100800 */
[----:B------:R-:W-:-:S13]  /*15d0*/  ISETP.NE.AND.EX P1, PT, RZ, UR5, PT, P1 ;  /* 0x00000005ff007c0c */ /* 0x000fda000bf25310 */
[----:B-1----:R-:W-:Y:S05]  /*15e0*/  @!P1 BRA `(.L_x_5963) ;  /* 0x0000000000149947 */ /* 0x002fea0003800000 */
[----:B0-----:R-:W-:Y:S01]  /*15f0*/  IADD3 R4, P0, R28, UR4, RZ ;  /* 0x000000041c047c10 */ /* 0x001fe2000ff1e0ff */
[----:B------:R-:W-:-:S03]  /*1600*/  ULDC.64 UR6, c[0x0][0x208] ;  /* 0x0000820000067ab9 */ /* 0x000fc60000000a00 */
[----:B------:R-:W-:-:S05]  /*1610*/  IADD3.X R5, R30, UR5, RZ, P0, !PT ;  /* 0x000000051e057c10 */ /* 0x000fca00087fe4ff */
[----:B------:R1:W5:Y:S01]  /*1620*/  LDG.E R26, desc[UR6][R4.64] ;  /* 0x00000006041a7981 */ /* 0x000362000c1e1900 */
[----:B------:R-:W-:Y:S05]  /*1630*/  BRA `(.L_x_5964) ;  /* 0x0000000000147947 */ /* 0x000fea0003800000 */
.L_x_5963:
[----:B------:R-:W-:Y:S05]  /*1640*/  @!P0 BRA `(.L_x_5964) ;  /* 0x0000000000108947 */ /* 0x000fea0003800000 */
[----:B------:R-:W-:Y:S02]  /*1650*/  ULDC.64 UR4, c[0x0][0x208] ;  /* 0x0000820000047ab9 */ /* 0x000fe40000000a00 */
[----:B0-----:R-:W2:Y:S04]  /*1660*/  LDG.E R5, desc[UR4][R8.64] ;  /* 0x0000000408057981 */ /* 0x001ea8000c1e1900 */
[----:B------:R-:W2:Y:S02]  /*1670*/  LDG.E R26, desc[UR4][R8.64+0x4] ;  /* 0x00000404081a7981 */ /* 0x000ea4000c1e1900 */
[----:B--2---:R-:W-:-:S07]  /*1680*/  IMAD.IADD R26, R26, 0x1, -R5 ;  /* 0x000000011a1a7824 */ /* 0x004fce00078e0a05 */
.L_x_5964:
[----:B------:R-:W-:Y:S01]  /*1690*/  ULDC.64 UR4, c[0x0][0xa10] ;  /* 0x0002840000047ab9 */ /* 0x000fe20000000a00 */
[----:B------:R-:W-:Y:S01]  /*16a0*/  ULDC.64 UR6, c[0x0][0x208] ;  /* 0x0000820000067ab9 */ /* 0x000fe20000000a00 */
[----:B------:R-:W-:-:S04]  /*16b0*/  ISETP.NE.U32.AND P0, PT, RZ, UR4, PT ;  /* 0x00000004ff007c0c */ /* 0x000fc8000bf05070 */
[----:B------:R-:W-:Y:S01]  /*16c0*/  ISETP.NE.AND.EX P0, PT, RZ, UR5, PT, P0 ;  /* 0x00000005ff007c0c */ /* 0x000fe2000bf05300 */
[----:B0----5:R-:W-:Y:S01]  /*16d0*/  IMAD.IADD R8, R26, 0x1, -R3 ;  /* 0x000000011a087824 */ /* 0x021fe200078e0a03 */
[----:B------:R-:W-:-:S11]  /*16e0*/  ULDC.64 UR4, c[0x0][0xa30] ;  /* 0x00028c0000047ab9 */ /* 0x000fd60000000a00 */
[----:B-1----:R-:W0:Y:S02]  /*16f0*/  @P0 LDC.64 R4, c[0x0][0xa10] ;  /* 0x00028400ff040b82 */ /* 0x002e240000000a00 */
[----:B0-----:R-:W-:-:S05]  /*1700*/  @P0 IMAD.WIDE R4, R27, 0x4, R4 ;  /* 0x000000041b040825 */ /* 0x001fca00078e0204 */
[----:B------:R-:W2:Y:S04]  /*1710*/  @P0 LDG.E R0, desc[UR6][R4.64] ;  /* 0x0000000604000981 */ /* 0x000ea8000c1e1900 */
[----:B------:R0:W2:Y:S01]  /*1720*/  @P0 LDG.E R9, desc[UR6][R4.64+0x4] ;  /* 0x0000040604090981 */ /* 0x0000a2000c1e1900 */
[----:B------:R-:W-:Y:S01]  /*1730*/  ISETP.NE.U32.AND P1, PT, RZ, UR4, PT ;  /* 0x00000004ff007c0c */ /* 0x000fe2000bf25070 */
[----:B------:R-:W-:-:S03]  /*1740*/  IMAD.MOV.U32 R155, RZ, RZ, R26 ;  /* 0x000000ffff9b7224 */ /* 0x000fc600078e001a */
[----:B------:R-:W-:Y:S01]  /*1750*/  ISETP.NE.AND.EX P1, PT, RZ, UR5, PT, P1 ;  /* 0x00000005ff007c0c */ /* 0x000fe2000bf25310 */
[----:B0-----:R-:W-:-:S05]  /*1760*/  IMAD.MOV R4, RZ, RZ, -R8 ;  /* 0x000000ffff047224 */ /* 0x001fca00078e0a08 */
[----:B------:R-:W-:-:S07]  /*1770*/  VIMNMX R4, RZ, R4, !PT ;  /* 0x00000004ff047248 */ /* 0x000fce0007fe0100 */
[----:B------:R-:W-:-:S04]  /*1780*/  @P1 IADD3 R6, P2, R28, UR4, RZ ;  /* 0x000000041c061c10 */ /* 0x000fc8000ff5e0ff */
[----:B------:R-:W-:-:S05]  /*1790*/  @P1 IADD3.X R7, R30, UR5, RZ, P2, !PT ;  /* 0x000000051e071c10 */ /* 0x000fca00097fe4ff */
        /* <DEDUP_REMOVED lines=16> */
[----:B------:R-:W-:Y:S02]  /*18a0*/  @P0 LEA.HI.SX32 R24, R0, R3, 0x1b ;  /* 0x0000000300180211 */ /* 0x000fe400078fdaff */
[----:B------:R-:W-:Y:S02]  /*18b0*/  PLOP3.LUT P0, PT, PT, PT, PT, 0x80, 0x0 ;  /* 0x000000000000781c */ /* 0x000fe40003f0f070 */
        /* <DEDUP_REMOVED lines=22> */
.L_x_5967:
[----:B------:R-:W-:Y:S05]  /*1a20*/  BSYNC B6 ;  /* 0x0000000000067941 */ /* 0x000fea0003800000 */
.L_x_5966:
        /* <DEDUP_REMOVED lines=20> */
.L_x_5969:
[----:B------:R-:W-:Y:S05]  /*1b70*/  BSYNC B6 ;  /* 0x0000000000067941 */ /* 0x000fea0003800000 */
.L_x_5968:
[----:B------:R-:W2:Y:S01]  /*1b80*/  LDL.LU R21, [R1] ;  /* 0x0000000001157983 */ /* 0x000ea20000300800 */
[----:B------:R-:W-:Y:S01]  /*1b90*/  ULDC.64 UR4, c[0x0][0x9f8] ;  /* 0x00027e0000047ab9 */ /* 0x000fe20000000a00 */
[----:B------:R-:W-:Y:S01]  /*1ba0*/  ULDC.64 UR6, c[0x0][0x208] ;  /* 0x0000820000067ab9 */ /* 0x000fe20000000a00 */
[----:B------:R-:W-:Y:S01]  /*1bb0*/  ISETP.NE.U32.AND P0, PT, RZ, UR4, PT ;  /* 0x00000004ff007c0c */ /* 0x000fe2000bf05070 */
[----:B------:R-:W0:Y:S01]  /*1bc0*/  LDC R11, c[0x0][0x3d4] ;  /* 0x0000f500ff0b7b82 */ /* 0x000e220000000800 */
[----:B------:R-:W3:Y:S02]  /*1bd0*/  LDL R36, [R1+0x34] ;  /* 0x0000340001247983 */ /* 0x000ee40000100800 */
[----:B------:R-:W-:Y:S02]  /*1be0*/  ISETP.NE.AND.EX P0, PT, RZ, UR5, PT, P0 ;  /* 0x00000005ff007c0c */ /* 0x000fe4000bf05300 */
[----:B------:R-:W4:Y:S03]  /*1bf0*/  LDL R37, [R1+0x38] ;  /* 0x0000380001257983 */ /* 0x000f260000100800 */
[----:B------:R-:W1:Y:S01]  /*1c00*/  LDC R0, c[0x0][0x428] ;  /* 0x00010a00ff007b82 */ /* 0x000e620000000800 */
[----:B------:R-:W4:Y:S07]  /*1c10*/  LDL R35, [R1+0x5c] ;  /* 0x00005c0001237983 */ /* 0x000f2e0000100800 */
[----:B------:R-:W-:Y:S01]  /*1c20*/  @P0 IADD3 R4, P1, R28, UR4, RZ ;  /* 0x000000041c040c10 */ /* 0x000fe2000ff3e0ff */
[----:B------:R-:W-:Y:S01]  /*1c30*/  IMAD.IADD R123, R29, 0x1, R26 ;  /* 0x000000011d7b7824 */ /* 0x000fe200078e021a */
[----:B------:R-:W1:Y:S01]  /*1c40*/  S2R R20, SR_TID.X ;  /* 0x0000000000147919 */ /* 0x000e620000002100 */
[----:B------:R-:W1:Y:S01]  /*1c50*/  LDC.64 R96, c[0x0][0x2f0] ;  /* 0x0000bc00ff607b82 */ /* 0x000e620000000a00 */
[----:B------:R-:W-:Y:S01]  /*1c60*/  @P0 IADD3.X R5, R30, UR5, RZ, P1, !PT ;  /* 0x000000051e050c10 */ /* 0x000fe20008ffe4ff */
[----:B------:R-:W-:-:S04]  /*1c70*/  ULDC.64 UR4, c[0x0][0x2f8] ;  /* 0x0000be0000047ab9 */ /* 0x000fc80000000a00 */
[----:B------:R1:W3:Y:S01]  /*1c80*/  @P0 LDG.E R27, desc[UR6][R4.64] ;  /* 0x00000006041b0981 */ /* 0x0002e2000c1e1900 */
[----:B0-----:R-:W-:Y:S01]  /*1c90*/  ISETP.GE.AND P2, PT, R16, R11, PT ;  /* 0x0000000b1000720c */ /* 0x001fe20003f46270 */
[----:B------:R-:W-:Y:S01]  /*1ca0*/  ULDC.64 UR6, c[0x0][0xa08] ;  /* 0x0002820000067ab9 */ /* 0x000fe20000000a00 */
[----:B------:R-:W-:Y:S01]  /*1cb0*/  SHF.R.S32.HI R13, RZ, 0x1f, R123 ;  /* 0x0000001fff0d7819 */ /* 0x000fe2000001147b */
[----:B------:R-:W0:Y:S01]  /*1cc0*/  LDC.64 R106, c[0x0][0x3d8] ;  /* 0x0000f600ff6a7b82 */ /* 0x000e220000000a00 */
[----:B------:R-:W-:Y:S02]  /*1cd0*/  SHF.R.S32.HI R19, RZ, 0x1f, R18 ;  /* 0x0000001fff137819 */ /* 0x000fe40000011412 */
[----:B-1----:R-:W-:-:S05]  /*1ce0*/  ISETP.NE.AND P0, PT, R0, 0x1, PT ;  /* 0x000000010000780c */ /* 0x002fca0003f05270 */
[----:B------:R-:W1:Y:S01]  /*1cf0*/  LDC.64 R112, c[0x0][0x3e8] ;  /* 0x0000fa00ff707b82 */ /* 0x000e620000000a00 */
[----:B------:R-:W-:-:S07]  /*1d00*/  IMAD R6, R13, R96, RZ ;  /* 0x000000600d067224 */ /* 0x000fce00078e02ff */
[----:B------:R-:W1:Y:S01]  /*1d10*/  @P0 LDC R3, c[0x0][0x42c] ;  /* 0x00010b00ff030b82 */ /* 0x000e620000000800 */
[----:B------:R-:W-:Y:S01]  /*1d20*/  IMAD.WIDE.U32 R4, R123, R96, RZ ;  /* 0x000000607b047225 */ /* 0x000fe200078e00ff */
[----:B------:R-:W-:-:S06]  /*1d30*/  SHF.R.U32.HI R20, RZ, 0x7, R20 ;  /* 0x00000007ff147819 */ /* 0x000fcc0000011614 */
[----:B------:R-:W1:Y:S01]  /*1d40*/  @P0 LDC R7, c[0x0][0x430] ;  /* 0x00010c00ff070b82 */ /* 0x000e620000000800 */
[----:B------:R-:W-:Y:S01]  /*1d50*/  ISETP.NE.AND P6, PT, R20, 0x1, PT ;  /* 0x000000011400780c */ /* 0x000fe20003fc5270 */
[----:B0-----:R-:W-:-:S04]  /*1d60*/  IMAD.WIDE.U32 R102, R22, R106, R18 ;  /* 0x0000006a16667225 */ /* 0x001fc800078e0012 */
[----:B-1----:R-:W-:-:S04]  /*1d70*/  @P0 IMAD.HI.U32 R0, R158, R3, RZ ;  /* 0x000000039e000227 */ /* 0x002fc800078e00ff */
[----:B------:R-:W-:Y:S01]  /*1d80*/  IMAD R3, R123, R97, R6 ;  /* 0x000000617b037224 */ /* 0x000fe200078e0206 */
[----:B------:R-:W-:-:S03]  /*1d90*/  @P0 SHF.R.U32.HI R158, RZ, R7, R0 ;  /* 0x00000007ff9e0219 */ /* 0x000fc60000011600 */
[----:B------:R-:W-:Y:S01]  /*1da0*/  IMAD.IADD R5, R5, 0x1, R3 ;  /* 0x0000000105057824 */ /* 0x000fe200078e0203 */
[----:B------:R-:W-:Y:S02]  /*1db0*/  ISETP.NE.U32.AND P0, PT, RZ, UR6, PT ;  /* 0x00000006ff007c0c */ /* 0x000fe4000bf05070 */
[----:B------:R-:W-:Y:S01]  /*1dc0*/  SHF.R.S32.HI R6, RZ, 0x1f, R158 ;  /* 0x0000001fff067819 */ /* 0x000fe2000001149e */
[----:B------:R-:W-:Y:S01]  /*1dd0*/  IMAD.WIDE.U32 R4, R158, UR4, R4 ;  /* 0x000000049e047c25 */ /* 0x000fe2000f8e0004 */
[----:B------:R-:W-:-:S03]  /*1de0*/  ISETP.NE.AND.EX P0, PT, RZ, UR7, PT, P0 ;  /* 0x00000007ff007c0c */ /* 0x000fc6000bf05300 */
[----:B------:R-:W-:-:S04]  /*1df0*/  IMAD R3, R6, UR4, RZ ;  /* 0x0000000406037c24 */ /* 0x000fc8000f8e02ff */
[----:B------:R-:W-:Y:S01]  /*1e00*/  IMAD R3, R158, UR5, R3 ;  /* 0x000000059e037c24 */ /* 0x000fe2000f8e0203 */
[----:B------:R-:W-:-:S03]  /*1e10*/  ULDC.64 UR4, c[0x0][0x300] ;  /* 0x0000c00000047ab9 */ /* 0x000fc60000000a00 */
[----:B------:R-:W-:Y:S01]  /*1e20*/  IMAD.IADD R5, R5, 0x1, R3 ;  /* 0x0000000105057824 */ /* 0x000fe200078e0203 */
[----:B--2---:R-:W-:-:S04]  /*1e30*/  LOP3.LUT R21, R21, 0xfffffffe, RZ, 0xc0, !PT ;  /* 0xfffffffe15157812 */ /* 0x004fc800078ec0ff */
[----:B------:R-:W-:-:S05]  /*1e40*/  @P2 LOP3.LUT R21, R21, 0x1, RZ, 0xfc, !PT ;  /* 0x0000000115152812 */ /* 0x000fca00078efcff */
[----:B------:R0:W-:Y:S04]  /*1e50*/  STL [R1], R21 ;  /* 0x0000001501007387 */ /* 0x0001e80000100800 */
[----:B------:R-:W2:Y:S04]  /*1e60*/  LDL R31, [R1+0x58] ;  /* 0x00005800011f7983 */ /* 0x000ea80000100800 */
[----:B------:R-:W2:Y:S04]  /*1e70*/  LDL R33, [R1+0x48] ;  /* 0x0000480001217983 */ /* 0x000ea80000100800 */
[----:B------:R-:W2:Y:S04]  /*1e80*/  LDL R34, [R1+0x4c] ;  /* 0x00004c0001227983 */ /* 0x000ea80000100800 */
[----:B------:R-:W2:Y:S01]  /*1e90*/  LDL R29, [R1+0x3c] ;  /* 0x00003c00011d7983 */ /* 0x000ea20000100800 */
[----:B---3--:R-:W-:-:S03]  /*1ea0*/  SHF.R.S32.HI R0, RZ, 0x1f, R27 ;  /* 0x0000001fff007819 */ /* 0x008fc6000001141b */
[----:B------:R-:W3:Y:S01]  /*1eb0*/  LDL R26, [R1+0x54] ;  /* 0x00005400011a7983 */ /* 0x000ee20000100800 */
[----:B------:R-:W-:Y:S02]  /*1ec0*/  SEL R9, R27, RZ, !P0 ;  /* 0x000000ff1b097207 */ /* 0x000fe40004000000 */
[----:B------:R-:W-:Y:S01]  /*1ed0*/  SEL R8, R0, RZ, !P0 ;  /* 0x000000ff00087207 */ /* 0x000fe20004000000 */
[----:B------:R-:W3:Y:S02]  /*1ee0*/  LDL R27, [R1+0x44] ;  /* 0x00004400011b7983 */ /* 0x000ee40000100800 */
[----:B------:R-:W-:Y:S02]  /*1ef0*/  IMAD.WIDE.U32 R98, R9, UR4, R4 ;  /* 0x0000000409627c25 */ /* 0x000fe4000f8e0004 */
[----:B0-----:R-:W3:Y:S02]  /*1f00*/  LDL R21, [R1+0x6c] ;  /* 0x00006c0001157983 */ /* 0x001ee40000100800 */
[----:B------:R-:W-:-:S02]  /*1f10*/  IMAD R0, R8, UR4, RZ ;  /* 0x0000000408007c24 */ /* 0x000fc4000f8e02ff */
[----:B------:R-:W3:Y:S02]  /*1f20*/  LDL R14, [R1+0x68] ;  /* 0x00006800010e7983 */ /* 0x000ee40000100800 */
[----:B------:R-:W-:Y:S01]  /*1f30*/  IMAD R15, R9, UR5, R0 ;  /* 0x00000005090f7c24 */ /* 0x000fe2000f8e0200 */
[----:B------:R-:W-:Y:S05]  /*1f40*/  @!P6 WARPSYNC.ALL ;  /* 0x000000000000e948 */ /* 0x000fea0003800000 */
[----:B------:R-:W3:Y:S01]  /*1f50*/  LDL R12, [R1+0x64] ;  /* 0x00006400010c7983 */ /* 0x000ee20000100800 */
[----:B------:R-:W-:Y:S01]  /*1f60*/  ULDC.64 UR4, c[0x0][0x320] ;  /* 0x0000c80000047ab9 */ /* 0x000fe20000000a00 */
[----:B------:R-:W-:-:S02]  /*1f70*/  IMAD R0, R23, R106, RZ ;  /* 0x0000006a17007224 */ /* 0x000fc400078e02ff */
[----:B------:R-:W3:Y:S01]  /*1f80*/  LDL R32, [R1+0x30] ;  /* 0x0000300001207983 */ /* 0x000ee20000100800 */
[----:B------:R-:W-:Y:S02]  /*1f90*/  IMAD R3, R6, UR4, RZ ;  /* 0x0000000406037c24 */ /* 0x000fe4000f8e02ff */
[C---:B------:R-:W-:Y:S01]  /*1fa0*/  IMAD.WIDE.U32 R4, R158.reuse, UR4, R16 ;  /* 0x000000049e047c25 */ /* 0x040fe2000f8e0010 */
[----:B------:R-:W3:Y:S03]  /*1fb0*/  LDL R30, [R1+0x40] ;  /* 0x00004000011e7983 */ /* 0x000ee60000100800 */
[----:B------:R-:W-:Y:S01]  /*1fc0*/  IMAD R3, R158, UR5, R3 ;  /* 0x000000059e037c24 */ /* 0x000fe2000f8e0203 */
[----:B------:R-:W3:Y:S01]  /*1fd0*/  LDL R28, [R1+0x50] ;  /* 0x00005000011c7983 */ /* 0x000ee20000100800 */
[----:B------:R-:W-:Y:S01]  /*1fe0*/  ULDC.64 UR4, c[0x0][0x328] ;  /* 0x0000ca0000047ab9 */ /* 0x000fe20000000a00 */
[----:B------:R-:W-:-:S02]  /*1ff0*/  IMAD R7, R22, R107, R0 ;  /* 0x0000006b16077224 */ /* 0x000fc400078e0200 */
[----:B------:R-:W-:Y:S01]  /*2000*/  IMAD.IADD R101, R5, 0x1, R3 ;  /* 0x0000000105657824 */ /* 0x000fe200078e0203 */
[----:B------:R-:W-:Y:S01]  /*2010*/  SEL R3, R11, RZ, P2 ;  /* 0x000000ff0b037207 */ /* 0x000fe20001000000 */
[----:B------:R-:W-:-:S04]  /*2020*/  IMAD R0, R8, UR4, RZ ;  /* 0x0000000408007c24 */ /* 0x000fc8000f8e02ff */
[----:B------:R-:W-:Y:S02]  /*2030*/  IMAD.IADD R3, R16, 0x1, R3 ;  /* 0x0000000110037824 */ /* 0x000fe400078e0203 */
[----:B------:R-:W-:Y:S02]  /*2040*/  IMAD R41, R9, UR5, R0 ;  /* 0x0000000509297c24 */ /* 0x000fe4000f8e0200 */
[----:B------:R-:W-:Y:S01]  /*2050*/  IMAD.MOV.U32 R100, RZ, RZ, R4 ;  /* 0x000000ffff647224 */ /* 0x000fe200078e0004 */
[----:B------:R-:W-:Y:S01]  /*2060*/  SHF.R.S32.HI R0, RZ, 0x1f, R3 ;  /* 0x0000001fff007819 */ /* 0x000fe20000011403 */
[----:B------:R-:W-:-:S03]  /*2070*/  IMAD.WIDE.U32 R4, R22, R106, R16 ;  /* 0x0000006a16047225 */ /* 0x000fc600078e0010 */
[----:B------:R-:W-:Y:S01]  /*2080*/  LEA.HI R10, R0, R3, RZ, 0x3 ;  /* 0x00000003000a7211 */ /* 0x000fe200078f18ff */
[-C--:B------:R-:W-:Y:S02]  /*2090*/  IMAD R6, R23, R112.reuse, RZ ;  /* 0x0000007017067224 */ /* 0x080fe400078e02ff */
[----:B------:R-:W-:Y:S02]  /*20a0*/  IMAD.IADD R103, R103, 0x1, R7 ;  /* 0x0000000167677824 */ /* 0x000fe400078e0207 */
[----:B------:R-:W-:Y:S02]  /*20b0*/  IMAD.IADD R5, R7, 0x1, R5 ;  /* 0x0000000107057824 */ /* 0x000fe400078e0205 */
[----:B------:R-:W-:-:S04]  /*20c0*/  IMAD.WIDE.U32 R108, R22, R112, R18 ;  /* 0x00000070166c7225 */ /* 0x000fc800078e0012 */
[----:B------:R-:W-:Y:S01]  /*20d0*/  IMAD R7, R22, R113, R6 ;  /* 0x0000007116077224 */ /* 0x000fe200078e0206 */
[----:B------:R-:W-:Y:S01]  /*20e0*/  LOP3.LUT R6, R36, 0x38, R10, 0xf8, !PT ;  /* 0x0000003824067812 */ /* 0x000fe200078ef80a */
[----:B------:R-:W-:-:S04]  /*20f0*/  IMAD.WIDE.U32 R110, R22, R112, R16 ;  /* 0x00000070166e7225 */ /* 0x000fc800078e0010 */
[----:B------:R-:W-:Y:S02]  /*2100*/  IMAD.IADD R109, R109, 0x1, R7 ;  /* 0x000000016d6d7824 */ /* 0x000fe400078e0207 */
[----:B------:R-:W-:Y:S01]  /*2110*/  IMAD.IADD R111, R7, 0x1, R111 ;  /* 0x00000001076f7824 */ /* 0x000fe200078e026f */
[----:B------:R-:W-:-:S04]  /*2120*/  LEA.HI R0, R0, R3, RZ, 0x6 ;  /* 0x0000000300007211 */ /* 0x000fc800078f30ff */
[----:B------:R-:W-:Y:S02]  /*2130*/  SHF.R.S32.HI R3, RZ, 0x6, R0 ;  /* 0x00000006ff037819 */ /* 0x000fe40000011400 */
[----:B----4-:R-:W-:-:S04]  /*2140*/  LOP3.LUT R0, R37, 0x38, R10, 0xf8, !PT ;  /* 0x0000003825007812 */ /* 0x010fc800078ef80a */
[----:B------:R-:W-:Y:S01]  /*2150*/  LOP3.LUT R0, R0, R35, RZ, 0x3c, !PT ;  /* 0x0000002300007212 */ /* 0x000fe200078e3cff */
[----:B------:R-:W-:Y:S01]  /*2160*/  IMAD.WIDE.U32 R100, R9, UR4, R100 ;  /* 0x0000000409647c25 */ /* 0x000fe2000f8e0064 */
[----:B-----5:R-:W-:Y:S01]  /*2170*/  SHF.R.S32.HI R9, RZ, 0x1f, R155 ;  /* 0x0000001fff097819 */ /* 0x020fe2000001149b */
[----:B------:R-:W-:Y:S01]  /*2180*/  ULDC UR4, c[0x0][0x2e4] ;  /* 0x0000b90000047ab9 */ /* 0x000fe20000000800 */
[C---:B------:R-:W-:Y:S01]  /*2190*/  SHF.L.U64.HI R115, R96.reuse, 0x5, R97 ;  /* 0x0000000560737819 */ /* 0x040fe20000010261 */
[----:B------:R-:W-:Y:S01]  /*21a0*/  IMAD.SHL.U32 R114, R96, 0x20, RZ ;  /* 0x0000002060727824 */ /* 0x000fe200078e00ff */
[----:B------:R-:W-:-:S03]  /*21b0*/  IADD3 R122, P0, R22, R123, RZ ;  /* 0x0000007b167a7210 */ /* 0x000fc60007f1e0ff */
[----:B------:R-:W-:-:S03]  /*21c0*/  IMAD.WIDE.U32 R116, R22, R96, R114 ;  /* 0x0000006016747225 */ /* 0x000fc600078e0072 */
[----:B------:R-:W-:Y:S01]  /*21d0*/  IADD3 R127, P1, R114, R116, RZ ;  /* 0x00000074727f7210 */ /* 0x000fe20007f3e0ff */
[----:B------:R-:W-:-:S03]  /*21e0*/  IMAD.X R123, R23, 0x1, R13, P0 ;  /* 0x00000001177b7824 */ /* 0x000fc600000e060d */
[----:B------:R-:W-:Y:S01]  /*21f0*/  IADD3 R130, P0, R127, R114, RZ ;  /* 0x000000727f827210 */ /* 0x000fe20007f1e0ff */
[----:B------:R-:W-:Y:S01]  /*2200*/  IMAD.WIDE.U32 R118, R22, R96, R16 ;  /* 0x0000006016767225 */ /* 0x000fe200078e0010 */
[C-C-:B------:R-:W-:Y:S02]  /*2210*/  SHF.L.U64.HI R144, R96.reuse, 0x6, R97.reuse ;  /* 0x0000000660907819 */ /* 0x140fe40000010261 */
[----:B------:R-:W-:Y:S01]  /*2220*/  SHF.L.U64.HI R139, R96, 0x7, R97 ;  /* 0x00000007608b7819 */ /* 0x000fe20000010261 */
[----:B------:R-:W-:Y:S02]  /*2230*/  IMAD.IADD R15, R99, 0x1, R15 ;  /* 0x00000001630f7824 */ /* 0x000fe400078e020f */
[----:B------:R-:W-:Y:S01]  /*2240*/  IMAD R39, R97, 0xb0, RZ ;  /* 0x000000b061277824 */ /* 0x000fe200078e02ff */
[C---:B------:R-:W-:Y:S01]  /*2250*/  SHF.L.U64.HI R38, R106.reuse, 0x5, R107 ;  /* 0x000000056a267819 */ /* 0x040fe2000001026b */
[----:B------:R-:W-:Y:S01]  /*2260*/  IMAD.WIDE.U32 R104, R155, R106, R4 ;  /* 0x0000006a9b687225 */ /* 0x000fe200078e0004 */
[----:B------:R-:W-:-:S02]  /*2270*/  SHF.L.U64.HI R37, R106, 0x6, R107 ;  /* 0x000000066a257819 */ /* 0x000fc4000001026b */
[----:B------:R-:W-:Y:S01]  /*2280*/  SHF.L.U64.HI R36, R106, 0x7, R107 ;  /* 0x000000076a247819 */ /* 0x000fe2000001026b */
[----:B------:R-:W-:Y:S01]  /*2290*/  IMAD R143, R107, 0xb0, RZ ;  /* 0x000000b06b8f7824 */ /* 0x000fe200078e02ff */
[----:B------:R-:W-:Y:S01]  /*22a0*/  SHF.L.U64.HI R120, R112, 0x7, R113 ;  /* 0x0000000770787819 */ /* 0x000fe20000010271 */
[----:B------:R-:W-:Y:S01]  /*22b0*/  IMAD.SHL.U32 R35, R106, 0x20, RZ ;  /* 0x000000206a237824 */ /* 0x000fe200078e00ff */
[----:B------:R-:W-:Y:S01]  /*22c0*/  IADD3 R13, P2, R98, 0x40, RZ ;  /* 0x00000040620d7810 */ /* 0x000fe20007f5e0ff */
[----:B------:R-:W-:-:S04]  /*22d0*/  IMAD.WIDE.U32 R102, R155, R106, R102 ;  /* 0x0000006a9b667225 */ /* 0x000fc800078e0066 */
[----:B------:R-:W-:Y:S02]  /*22e0*/  IMAD R5, R113, 0xb0, RZ ;  /* 0x000000b071057824 */ /* 0x000fe400078e02ff */
[----:B------:R-:W-:Y:S02]  /*22f0*/  IMAD.SHL.U32 R121, R112, 0x80, RZ ;  /* 0x0000008070797824 */ /* 0x000fe400078e00ff */
[----:B------:R-:W-:-:S04]  /*2300*/  IMAD.WIDE.U32 R108, R155, R112, R108 ;  /* 0x000000709b6c7225 */ /* 0x000fc800078e006c */
[----:B------:R-:W-:-:S04]  /*2310*/  IMAD.WIDE.U32 R110, R155, R112, R110 ;  /* 0x000000709b6e7225 */ /* 0x000fc800078e006e */
[----:B------:R-:W-:Y:S01]  /*2320*/  VIADD R161, R20, 0x8 ;  /* 0x0000000814a17836 */ /* 0x000fe20000000000 */
[----:B------:R-:W-:Y:S01]  /*2330*/  LOP3.LUT R20, R10, 0xfffffff8, RZ, 0xc0, !PT ;  /* 0xfffffff80a147812 */ /* 0x000fe200078ec0ff */
[----:B------:R-:W-:Y:S01]  /*2340*/  IMAD.WIDE.U32 R158, R96, 0xb0, RZ ;  /* 0x000000b0609e7825 */ /* 0x000fe200078e00ff */
[----:B------:R-:W-:Y:S02]  /*2350*/  SHF.R.S32.HI R146, RZ, 0x1f, R225 ;  /* 0x0000001fff927819 */ /* 0x000fe400000114e1 */
[----:B------:R-:W-:Y:S01]  /*2360*/  SHF.R.S32.HI R145, RZ, 0x1f, R226 ;  /* 0x0000001fff917819 */ /* 0x000fe200000114e2 */
[----:B------:R-:W-:Y:S01]  /*2370*/  IMAD.IADD R39, R159, 0x1, R39 ;  /* 0x000000019f277824 */ /* 0x000fe200078e0227 */
[----:B--2---:R-:W-:Y:S02]  /*2380*/  LOP3.LUT R7, R6, R31, RZ, 0x3c, !PT ;  /* 0x0000001f06077212 */ /* 0x004fe400078e3cff */
[----:B------:R-:W0:Y:S01]  /*2390*/  S2R R31, SR_TID.X ;  /* 0x00000000001f7919 */ /* 0x000e220000002100 */
[----:B------:R-:W-:-:S04]  /*23a0*/  IMAD R150, R3, 0x2c00, R33 ;  /* 0x00002c0003967824 */ /* 0x000fc800078e0221 */
[----:B------:R-:W-:Y:S02]  /*23b0*/  IMAD.IADD R150, R150, 0x1, R7 ;  /* 0x0000000196967824 */ /* 0x000fe400078e0207 */
[----:B------:R-:W-:Y:S01]  /*23c0*/  IMAD R151, R3, 0x2c00, R34 ;  /* 0x00002c0003977824 */ /* 0x000fe200078e0222 */
[----:B---3--:R-:W-:Y:S02]  /*23d0*/  SHF.R.U32.HI R138, RZ, 0x3, R27 ;  /* 0x00000003ff8a7819 */ /* 0x008fe4000001161b */
[----:B------:R-:W-:Y:S01]  /*23e0*/  LOP3.LUT R7, R27, 0x38, R10, 0xf8, !PT ;  /* 0x000000381b077812 */ /* 0x000fe200078ef80a */
[----:B0-----:R-:W-:-:S05]  /*23f0*/  VIADD R31, R31, 0xffffff80 ;  /* 0xffffff801f1f7836 */ /* 0x001fca0000000000 */
[----:B------:R-:W-:-:S04]  /*2400*/  SHF.R.S32.HI R27, RZ, 0x1f, R31 ;  /* 0x0000001fff1b7819 */ /* 0x000fc8000001141f */
[----:B------:R-:W-:Y:S01]  /*2410*/  LEA.HI R27, R27, R31, RZ, 0x6 ;  /* 0x0000001f1b1b7211 */ /* 0x000fe200078f30ff */
[----:B------:R-:W-:Y:S01]  /*2420*/  IMAD.IADD R151, R151, 0x1, R0 ;  /* 0x0000000197977824 */ /* 0x000fe200078e0200 */
[----:B------:R-:W-:-:S03]  /*2430*/  LOP3.LUT R0, R10, 0x38, RZ, 0xc0, !PT ;  /* 0x000000380a007812 */ /* 0x000fc600078ec0ff */
[----:B------:R-:W-:Y:S01]  /*2440*/  IMAD.SHL.U32 R27, R27, 0x8, RZ ;  /* 0x000000081b1b7824 */ /* 0x000fe200078e00ff */
[----:B------:R-:W-:-:S04]  /*2450*/  LOP3.LUT R0, R0, 0x1c0, R29, 0xf8, !PT ;  /* 0x000001c000007812 */ /* 0x000fc800078ef81d */
[----:B------:R-:W-:Y:S01]  /*2460*/  LOP3.LUT R27, R27, 0xfffffe00, RZ, 0xc0, !PT ;  /* 0xfffffe001b1b7812 */ /* 0x000fe200078ec0ff */
[C---:B------:R-:W-:Y:S02]  /*2470*/  IMAD R149, R3.reuse, 0x2c00, R26 ;  /* 0x00002c0003957824 */ /* 0x040fe400078e021a */
[C---:B------:R-:W-:Y:S02]  /*2480*/  IMAD R148, R3.reuse, 0x2c00, R21 ;  /* 0x00002c0003947824 */ /* 0x040fe400078e0215 */
[C---:B------:R-:W-:Y:S02]  /*2490*/  IMAD R154, R3.reuse, 0x2c00, R27 ;  /* 0x00002c00039a7824 */ /* 0x040fe400078e021b */
[----:B------:R-:W-:Y:S01]  /*24a0*/  IMAD R147, R3, 0x2c00, R14 ;  /* 0x00002c0003937824 */ /* 0x000fe200078e020e */
[----:B------:R-:W-:Y:S01]  /*24b0*/  LOP3.LUT R3, R0, R12, RZ, 0x3c, !PT ;  /* 0x0000000c00037212 */ /* 0x000fe200078e3cff */
[----:B------:R-:W-:-:S04]  /*24c0*/  IMAD R0, R9, R106, RZ ;  /* 0x0000006a09007224 */ /* 0x000fc800078e02ff */
[----:B------:R-:W-:Y:S02]  /*24d0*/  IMAD R27, R155, R107, R0 ;  /* 0x0000006b9b1b7224 */ /* 0x000fe400078e0200 */
[----:B------:R-:W-:-:S04]  /*24e0*/  IMAD R0, R9, R112, RZ ;  /* 0x0000007009007224 */ /* 0x000fc800078e02ff */
[----:B------:R-:W-:Y:S02]  /*24f0*/  IMAD R21, R155, R113, R0 ;  /* 0x000000719b157224 */ /* 0x000fe400078e0200 */
[----:B------:R-:W-:Y:S02]  /*2500*/  IMAD R0, R23, R96, RZ ;  /* 0x0000006017007224 */ /* 0x000fe400078e02ff */
[----:B------:R-:W-:Y:S02]  /*2510*/  IMAD.IADD R154, R154, 0x1, R3 ;  /* 0x000000019a9a7824 */ /* 0x000fe400078e0203 */
[----:B------:R-:W-:-:S04]  /*2520*/  IMAD R3, R22, R97, R0 ;  /* 0x0000006116037224 */ /* 0x000fc800078e0200 */
[----:B------:R-:W-:-:S04]  /*2530*/  IMAD.IADD R125, R3, 0x1, R117 ;  /* 0x00000001037d7824 */ /* 0x000fc800078e0275 */
[----:B------:R-:W-:-:S04]  /*2540*/  IMAD.X R126, R125, 0x1, R115, P1 ;  /* 0x000000017d7e7824 */ /* 0x000fc800008e0673 */
[--C-:B------:R-:W-:Y:S01]  /*2550*/  IMAD.X R128, R126, 0x1, R115.reuse, P0 ;  /* 0x000000017e807824 */ /* 0x100fe200000e0673 */
[----:B------:R-:W-:Y:S02]  /*2560*/  IADD3 R136, P0, R130, R114, RZ ;  /* 0x0000007282887210 */ /* 0x000fe40007f1e0ff */
[----:B------:R-:W-:Y:S02]  /*2570*/  SHF.R.U32.HI R137, RZ, 0x3, R30 ;  /* 0x00000003ff897819 */ /* 0x000fe4000001161e */
[--C-:B------:R-:W-:Y:S01]  /*2580*/  LOP3.LUT R6, R32, 0x38, R10.reuse, 0xf8, !PT ;  /* 0x0000003820067812 */ /* 0x100fe200078ef80a */
[----:B------:R-:W-:Y:S01]  /*2590*/  IMAD.X R131, R128, 0x1, R115, P0 ;  /* 0x0000000180837824 */ /* 0x000fe200000e0673 */
[----:B------:R-:W-:Y:S01]  /*25a0*/  LOP3.LUT R8, R30, 0x38, R10, 0xf8, !PT ;  /* 0x000000381e087812 */ /* 0x000fe200078ef80a */
[----:B------:R-:W-:Y:S01]  /*25b0*/  IMAD.IADD R124, R119, 0x1, R3 ;  /* 0x00000001777c7824 */ /* 0x000fe200078e0203 */
[----:B------:R-:W-:Y:S01]  /*25c0*/  IADD3 R14, P0, R98, R118, RZ ;  /* 0x00000076620e7210 */ /* 0x000fe20007f1e0ff */
[----:B------:R-:W-:Y:S01]  /*25d0*/  IMAD.SHL.U32 R97, R11, 0x2, RZ ;  /* 0x000000020b617824 */ /* 0x000fe200078e00ff */
[----:B------:R-:W-:Y:S01]  /*25e0*/  LOP3.LUT R6, R6, R28, RZ, 0x3c, !PT ;  /* 0x0000001c06067212 */ /* 0x000fe200078e3cff */
[C---:B------:R-:W-:Y:S01]  /*25f0*/  IMAD.SHL.U32 R34, R106.reuse, 0x40, RZ ;  /* 0x000000406a227824 */ /* 0x040fe200078e00ff */
[----:B------:R-:W-:Y:S01]  /*2600*/  LOP3.LUT R7, R7, R138, RZ, 0x3c, !PT ;  /* 0x0000008a07077212 */ /* 0x000fe200078e3cff */
[----:B------:R-:W-:Y:S01]  /*2610*/  IMAD.SHL.U32 R33, R106, 0x80, RZ ;  /* 0x000000806a217824 */ /* 0x000fe200078e00ff */
[----:B------:R-:W-:Y:S01]  /*2620*/  LOP3.LUT R8, R8, R137, RZ, 0x3c, !PT ;  /* 0x0000008908087212 */ /* 0x000fe200078e3cff */
[C---:B------:R-:W-:Y:S01]  /*2630*/  IMAD.SHL.U32 R30, R112.reuse, 0x20, RZ ;  /* 0x00000020701e7824 */ /* 0x040fe200078e00ff */
[C-C-:B------:R-:W-:Y:S01]  /*2640*/  SHF.L.U64.HI R32, R112.reuse, 0x5, R113.reuse ;  /* 0x0000000570207819 */ /* 0x140fe20000010271 */
[C---:B------:R-:W-:Y:S01]  /*2650*/  IMAD.SHL.U32 R29, R112.reuse, 0x40, RZ ;  /* 0x00000040701d7824 */ /* 0x040fe200078e00ff */
[----:B------:R-:W-:Y:S01]  /*2660*/  SHF.L.U64.HI R31, R112, 0x6, R113 ;  /* 0x00000006701f7819 */ /* 0x000fe20000010271 */
[----:B------:R-:W-:Y:S01]  /*2670*/  IMAD.WIDE.U32 R106, R106, 0xb0, RZ ;  /* 0x000000b06a6a7825 */ /* 0x000fe200078e00ff */
[----:B------:R-:W-:-:S02]  /*2680*/  IADD3 R141, P3, R136, R114, RZ ;  /* 0x00000072888d7210 */ /* 0x000fc40007f7e0ff */
[----:B------:R-:W-:Y:S01]  /*2690*/  IADD3 R11, P4, R14, 0x40, RZ ;  /* 0x000000400e0b7810 */ /* 0x000fe20007f9e0ff */
[----:B------:R-:W-:-:S04]  /*26a0*/  IMAD.WIDE.U32 R112, R112, 0xb0, RZ ;  /* 0x000000b070707825 */ /* 0x000fc800078e00ff */
[----:B------:R-:W-:Y:S01]  /*26b0*/  IMAD.X R12, R124, 0x1, R15, P0 ;  /* 0x000000017c0c7824 */ /* 0x000fe200000e060f */
[----:B------:R-:W-:Y:S01]  /*26c0*/  ISETP.GE.AND P0, PT, R16, UR4, PT ;  /* 0x0000000410007c0c */ /* 0x000fe2000bf06270 */
[----:B------:R-:W-:Y:S01]  /*26d0*/  IMAD.IADD R149, R149, 0x1, R6 ;  /* 0x0000000195957824 */ /* 0x000fe200078e0206 */
[----:B------:R-:W-:Y:S01]  /*26e0*/  ISETP.GE.AND P1, PT, R227, UR4, PT ;  /* 0x00000004e3007c0c */ /* 0x000fe2000bf26270 */
[----:B------:R-:W-:Y:S01]  /*26f0*/  IMAD.IADD R148, R148, 0x1, R7 ;  /* 0x0000000194947824 */ /* 0x000fe200078e0207 */
[----:B------:R-:W-:Y:S01]  /*2700*/  SHF.R.S32.HI R10, RZ, 0x3, R10 ;  /* 0x00000003ff0a7819 */ /* 0x000fe2000001140a */
[----:B------:R-:W-:Y:S01]  /*2710*/  IMAD.IADD R147, R147, 0x1, R8 ;  /* 0x0000000193937824 */ /* 0x000fe200078e0208 */
[----:B------:R-:W-:Y:S01]  /*2720*/  SHF.R.S32.HI R9, RZ, 0x1f, R20 ;  /* 0x0000001fff097819 */ /* 0x000fe20000011414 */
[----:B------:R-:W-:Y:S02]  /*2730*/  IMAD.IADD R28, R103, 0x1, R27 ;  /* 0x00000001671c7824 */ /* 0x000fe400078e021b */
[----:B------:R-:W-:-:S02]  /*2740*/  IMAD.IADD R26, R109, 0x1, R21 ;  /* 0x000000016d1a7824 */ /* 0x000fc400078e0215 */
[----:B------:R-:W-:Y:S02]  /*2750*/  IMAD.IADD R143, R107, 0x1, R143 ;  /* 0x000000016b8f7824 */ /* 0x000fe400078e028f */
[----:B------:R-:W-:Y:S02]  /*2760*/  IMAD.IADD R142, R113, 0x1, R5 ;  /* 0x00000001718e7824 */ /* 0x000fe400078e0205 */
[----:B------:R-:W-:Y:S02]  /*2770*/  IMAD.IADD R27, R27, 0x1, R105 ;  /* 0x000000011b1b7824 */ /* 0x000fe400078e0269 */
[----:B------:R-:W-:Y:S02]  /*2780*/  IMAD.IADD R21, R21, 0x1, R111 ;  /* 0x0000000115157824 */ /* 0x000fe400078e026f */
[----:B------:R-:W-:Y:S02]  /*2790*/  IMAD.X R140, R131, 0x1, R115, P3 ;  /* 0x00000001838c7824 */ /* 0x000fe400018e0673 */
[----:B------:R-:W-:-:S02]  /*27a0*/  IMAD.X R8, RZ, RZ, R15, P2 ;  /* 0x000000ffff087224 */ /* 0x000fc400010e060f */
[----:B------:R-:W-:Y:S02]  /*27b0*/  IMAD.X R7, RZ, RZ, R12, P4 ;  /* 0x000000ffff077224 */ /* 0x000fe400020e060c */
[----:B------:R-:W-:Y:S01]  /*27c0*/  IMAD.IADD R6, R101, 0x1, R41 ;  /* 0x0000000165067824 */ /* 0x000fe200078e0229 */
[----:B------:R-:W-:Y:S06]  /*27d0*/  @!P6 BAR.SYNC.DEFER_BLOCKING 0x9, 0x100 ;  /* 0x024400000000eb1d */ /* 0x000fec0000010000 */
.L_x_6093:
[----:B------:R-:W2:Y:S01]  /*27e0*/  LDL R0, [R1+0x60] ;  /* 0x0000600001007983 */ /* 0x000ea20000100800 */
[----:B------:R-:W0:Y:S03]  /*27f0*/  LDC R80, c[0x0][0x3d4] ;  /* 0x0000f500ff507b82 */ /* 0x000e260000000800 */
[----:B---34-:R-:W3:Y:S01]  /*2800*/  LDL.LU R46, [R1] ;  /* 0x00000000012e7983 */ /* 0x018ee20000300800 */
[----:B------:R-:W-:Y:S01]  /*2810*/  VIADD R24, R24, 0xffffffff ;  /* 0xffffffff18187836 */ /* 0x000fe20000000000 */
[----:B------:R-:W-:Y:S05]  /*2820*/  YIELD ;  /* 0x0000000000007946 */ /* 0x000fea0003800000 */
[----:B------:R-:W-:Y:S01]  /*2830*/  ISETP.GT.AND P3, PT, R24, R129, PT ;  /* 0x000000811800720c */ /* 0x000fe20003f64270 */
[----:B------:R-:W-:Y:S01]  /*2840*/  BSSY B0, `(.L_x_5970) ;  /* 0x0000916000007945 */ /* 0x000fe20003800000 */
[----:B0-----:R-:W-:Y:S01]  /*2850*/  ISETP.GE.AND P2, PT, R80, 0x1, PT ;  /* 0x000000015000780c */ /* 0x001fe20003f46270 */
[----:B--2---:R-:W-:Y:S01]  /*2860*/  IMAD R5, R220, 0x5800, R0 ;  /* 0x00005800dc057824 */ /* 0x004fe200078e0200 */
[----:B---3--:R-:W-:-:S03]  /*2870*/  LOP3.LUT R46, R46, 0xffffffef, RZ, 0xc0, !PT ;  /* 0xffffffef2e2e7812 */ /* 0x008fc600078ec0ff */
[----:B------:R-:W-:-:S06]  /*2880*/  IMAD R5, R5, 0x2, R2 ;  /* 0x0000000205057824 */ /* 0x000fcc00078e0202 */
[----:B------:R-:W-:-:S05]  /*2890*/  @P3 LOP3.LUT R46, R46, 0x10, RZ, 0xfc, !PT ;  /* 0x000000102e2e3812 */ /* 0x000fca00078efcff */
[----:B------:R0:W-:Y:S01]  /*28a0*/  STL [R1], R46 ;  /* 0x0000002e01007387 */ /* 0x0001e20000100800 */
[----:B-1----:R-:W-:Y:S05]  /*28b0*/  @!P2 BRA `(.L_x_5971) ;  /* 0x0000008400eca947 */ /* 0x002fea0003800000 */
[----:B------:R-:W-:Y:S01]  /*28c0*/  ULDC.U8 UR4, c[0x0][0x3f0] ;  /* 0x0000fc0000047ab9 */ /* 0x000fe20000000000 */
[----:B------:R-:W-:Y:S01]  /*28d0*/  SHF.R.S32.HI R3, RZ, 0x1f, R24 ;  /* 0x0000001fff037819 */ /* 0x000fe20000011418 */
[-C--:B------:R-:W-:Y:S01]  /*28e0*/  IMAD R4, R143, R24.reuse, RZ ;  /* 0x000000188f047224 */ /* 0x080fe200078e02ff */
[----:B------:R-:W-:Y:S01]  /*28f0*/  ISETP.NE.AND P2, PT, RZ, UR4, PT ;  /* 0x00000004ff007c0c */ /* 0x000fe2000bf45270 */
[-C--:B------:R-:W-:Y:S02]  /*2900*/  IMAD R0, R39, R24.reuse, RZ ;  /* 0x0000001827007224 */ /* 0x080fe400078e02ff */
[----:B------:R-:W-:Y:S02]  /*2910*/  IMAD R40, R142, R24, RZ ;  /* 0x000000188e287224 */ /* 0x000fe400078e02ff */
[----:B------:R-:W-:Y:S02]  /*2920*/  IMAD R43, R3, R106, R4 ;  /* 0x0000006a032b7224 */ /* 0x000fe400078e0204 */
[----:B------:R-:W-:-:S02]  /*2930*/  IMAD R4, R24, -0xb0, R25 ;  /* 0xffffff5018047824 */ /* 0x000fc400078e0219 */
[C---:B------:R-:W-:Y:S02]  /*2940*/  IMAD R41, R3.reuse, R158, R0 ;  /* 0x0000009e03297224 */ /* 0x040fe400078e0200 */
[----:B------:R-:W-:Y:S01]  /*2950*/  IMAD R45, R3, R112, R40 ;  /* 0x00000070032d7224 */ /* 0x000fe200078e0228 */
[----:B------:R-:W-:Y:S01]  /*2960*/  VIMNMX R4, R4, 0xb0, PT ;  /* 0x000000b004047848 */ /* 0x000fe20003fe0100 */
[----:B------:R-:W-:-:S04]  /*2970*/  IMAD.WIDE.U32 R132, R158, R24, RZ ;  /* 0x000000189e847225 */ /* 0x000fc800078e00ff */
[----:B------:R-:W-:-:S04]  /*2980*/  IMAD.WIDE.U32 R92, R106, R24, RZ ;  /* 0x000000186a5c7225 */ /* 0x000fc800078e00ff */
[----:B------:R-:W-:-:S04]  /*2990*/  IMAD.WIDE.U32 R90, R112, R24, RZ ;  /* 0x00000018705a7225 */ /* 0x000fc800078e00ff */
[----:B------:R-:W-:Y:S02]  /*29a0*/  IMAD.IADD R88, R133, 0x1, R41 ;  /* 0x0000000185587824 */ /* 0x000fe400078e0229 */
        /* <DEDUP_REMOVED lines=9> */
[----:B------:R-:W-:-:S03]  /*2a40*/  CS2R R152, SRZ ;  /* 0x0000000000987805 */ /* 0x000fc6000001ff00 */
[----:B------:R-:W-:Y:S05]  /*2a50*/  @P3 BRA `(.L_x_5974) ;  /* 0x0000000000543947 */ /* 0x000fea0003800000 */
        /* <DEDUP_REMOVED lines=21> */
.L_x_5974:
[----:B------:R-:W-:Y:S05]  /*2bb0*/  BSYNC B1 ;  /* 0x0000000000017941 */ /* 0x000fea0003800000 */
.L_x_5973:
[----:B------:R-:W-:Y:S01]  /*2bc0*/  ISETP.GE.AND P4, PT, R223, R4, PT ;  /* 0x00000004df00720c */ /* 0x000fe20003f86270 */
[----:B-1---5:R-:W-:Y:S01]  /*2bd0*/  IMAD.MOV.U32 R40, RZ, RZ, R86 ;  /* 0x000000ffff287224 */ /* 0x022fe200078e0056 */
[----:B------:R-:W-:Y:S01]  /*2be0*/  BSSY B1, `(.L_x_5975) ;  /* 0x0000029000017945 */ /* 0x000fe20003800000 */
[----:B------:R-:W-:Y:S01]  /*2bf0*/  IMAD.MOV.U32 R41, RZ, RZ, R87 ;  /* 0x000000ffff297224 */ /* 0x000fe200078e0057 */
[----:B------:R-:W-:Y:S01]  /*2c00*/  CS2R R82, SRZ ;  /* 0x0000000000527805 */ /* 0x000fe2000001ff00 */
        /* <DEDUP_REMOVED lines=15> */
[----:B------:R-:W-:Y:S01]  /*2d00*/  PRMT R194, R43, 0x7610, R194 ;  /* 0x000076102bc27816 */ /* 0x000fe200000000c2 */
        /* <DEDUP_REMOVED lines=22> */
.L_x_5976:
[----:B------:R-:W-:Y:S05]  /*2e70*/  BSYNC B1 ;  /* 0x0000000000017941 */ /* 0x000fea0003800000 */
.L_x_5975:
[----:B------:R-:W-:Y:S01]  /*2e80*/  ISETP.GE.AND P2, PT, R222, R4, PT ;  /* 0x00000004de00720c */ /* 0x000fe20003f46270 */
[----:B------:R-:W-:Y:S01]  /*2e90*/  IMAD.MOV.U32 R45, RZ, RZ, R46 ;  /* 0x000000ffff2d7224 */ /* 0x000fe200078e002e */
[----:B------:R-:W-:Y:S01]  /*2ea0*/  BSSY B1, `(.L_x_5977) ;  /* 0x000002f000017945 */ /* 0x000fe20003800000 */
[----:B-1---5:R-:W-:Y:S01]  /*2eb0*/  IMAD.MOV.U32 R40, RZ, RZ, R76 ;  /* 0x000000ffff287224 */ /* 0x022fe200078e004c */
[----:B------:R-:W-:Y:S01]  /*2ec0*/  CS2R R60, SRZ ;  /* 0x00000000003c7805 */ /* 0x000fe2000001ff00 */
[----:B------:R-:W-:Y:S01]  /*2ed0*/  IMAD.MOV.U32 R41, RZ, RZ, R77 ;  /* 0x000000ffff297224 */ /* 0x000fe200078e004d */
[----:B------:R-:W-:Y:S01]  /*2ee0*/  LOP3.LUT R45, R45, 0xfffffffb, RZ, 0xc0, !PT ;  /* 0xfffffffb2d2d7812 */ /* 0x000fe200078ec0ff */
[----:B------:R-:W-:Y:S01]  /*2ef0*/  IMAD.MOV.U32 R42, RZ, RZ, R82 ;  /* 0x000000ffff2a7224 */ /* 0x000fe200078e0052 */
[----:B------:R-:W-:Y:S01]  /*2f00*/  PRMT R202, R40, 0x7610, R202 ;  /* 0x0000761028ca7816 */ /* 0x000fe200000000ca */
[----:B------:R-:W-:Y:S01]  /*2f10*/  IMAD.MOV.U32 R43, RZ, RZ, R83 ;  /* 0x000000ffff2b7224 */ /* 0x000fe200078e0053 */
[----:B------:R-:W-:Y:S01]  /*2f20*/  PRMT R201, R41, 0x7610, R201 ;  /* 0x0000761029c97816 */ /* 0x000fe200000000c9 */
[----:B------:R-:W-:Y:S01]  /*2f30*/  IMAD.MOV.U32 R40, RZ, RZ, R78 ;  /* 0x000000ffff287224 */ /* 0x000fe200078e004e */
[----:B------:R-:W-:Y:S01]  /*2f40*/  PRMT R167, R167, 0x5410, R42 ;  /* 0x00005410a7a77816 */ /* 0x000fe2000000002a */
[----:B------:R-:W-:Y:S01]  /*2f50*/  IMAD.MOV.U32 R41, RZ, RZ, R79 ;  /* 0x000000ffff297224 */ /* 0x000fe200078e004f */
[----:B------:R-:W-:Y:S01]  /*2f60*/  @P2 LOP3.LUT R45, R45, 0x4, RZ, 0xfc, !PT ;  /* 0x000000042d2d2812 */ /* 0x000fe200078efcff */
[----:B------:R-:W-:Y:S01]  /*2f70*/  IMAD.MOV.U32 R42, RZ, RZ, R84 ;  /* 0x000000ffff2a7224 */ /* 0x000fe200078e0054 */
[----:B------:R-:W-:Y:S01]  /*2f80*/  PRMT R203, R43, 0x7610, R203 ;  /* 0x000076102bcb7816 */ /* 0x000fe200000000cb */
[----:B------:R-:W-:Y:S01]  /*2f90*/  IMAD.MOV.U32 R43, RZ, RZ, R85 ;  /* 0x000000ffff2b7224 */ /* 0x000fe200078e0055 */
[----:B------:R-:W-:Y:S01]  /*2fa0*/  PRMT R200, R40, 0x7610, R200 ;  /* 0x0000761028c87816 */ /* 0x000fe200000000c8 */
[----:B------:R1:W-:Y:S01]  /*2fb0*/  STL [R1], R45 ;  /* 0x0000002d01007387 */ /* 0x0003e20000100800 */
[----:B------:R-:W-:-:S02]  /*2fc0*/  PRMT R199, R41, 0x7610, R199 ;  /* 0x0000761029c77816 */ /* 0x000fc400000000c7 */
[----:B------:R-:W-:Y:S02]  /*2fd0*/  CS2R R68, SRZ ;  /* 0x0000000000447805 */ /* 0x000fe4000001ff00 */
[----:B------:R-:W-:Y:S02]  /*2fe0*/  PRMT R168, R168, 0x5410, R42 ;  /* 0x00005410a8a87816 */ /* 0x000fe4000000002a */
[----:B------:R-:W-:Y:S02]  /*2ff0*/  CS2R R72, SRZ ;  /* 0x0000000000487805 */ /* 0x000fe4000001ff00 */
[----:B------:R-:W-:Y:S02]  /*3000*/  PRMT R169, R169, 0x5410, R43 ;  /* 0x00005410a9a97816 */ /* 0x000fe4000000002b */
[----:B------:R-:W-:Y:S02]  /*3010*/  CS2R R70, SRZ ;  /* 0x0000000000467805 */ /* 0x000fe4000001ff00 */
[----:B------:R-:W-:Y:S01]  /*3020*/  CS2R R74, SRZ ;  /* 0x00000000004a7805 */ /* 0x000fe2000001ff00 */
[----:B-1----:R-:W-:Y:S06]  /*3030*/  @P2 BRA `(.L_x_5978) ;  /* 0x0000000000542947 */ /* 0x002fec0003800000 */
        /* <DEDUP_REMOVED lines=21> */
.L_x_5978:
[----:B------:R-:W-:Y:S05]  /*3190*/  BSYNC B1 ;  /* 0x0000000000017941 */ /* 0x000fea0003800000 */
.L_x_5977:
        /* <DEDUP_REMOVED lines=24> */
[----:B------:R-:W-:Y:S01]  /*3320*/  PRMT R169, R43, 0x7610, R169 ;  /* 0x000076102ba97816 */ /* 0x000fe200000000a9 */
[----:B-1----:R-:W-:Y:S06]  /*3330*/  @P2 BRA `(.L_x_5980) ;  /* 0x00000000007c2947 */ /* 0x002fec0003800000 */
[----:B------:R-:W1:Y:S01]  /*3340*/  LDC.64 R40, c[0x0][0x3d8] ;  /* 0x0000f600ff287b82 */ /* 0x000e620000000a00 */
[----:B------:R-:W-:Y:S01]  /*3350*/  IMAD.MOV.U32 R42, RZ, RZ, R92 ;  /* 0x000000ffff2a7224 */ /* 0x000fe200078e005c */
[----:B------:R-:W-:Y:S01]  /*3360*/  ULDC.64 UR4, c[0x0][0x3c8] ;  /* 0x0000f20000047ab9 */ /* 0x000fe20000000a00 */
[----:B------:R-:W-:Y:S01]  /*3370*/  IMAD.MOV.U32 R43, RZ, RZ, R3 ;  /* 0x000000ffff2b7224 */ /* 0x000fe200078e0003 */
[----:B------:R-:W-:Y:S02]  /*3380*/  CS2R R64, SRZ ;  /* 0x0000000000407805 */ /* 0x000fe4000001ff00 */
[----:B------:R-:W-:Y:S01]  /*3390*/  CS2R R66, SRZ ;  /* 0x0000000000427805 */ /* 0x000fe2000001ff00 */
[----:B------:R-:W-:Y:S01]  /*33a0*/  ULDC.64 UR6, c[0x0][0x208] ;  /* 0x0000820000067ab9 */ /* 0x000fe20000000a00 */
[----:B-1----:R-:W-:-:S04]  /*33b0*/  IMAD.WIDE.U32 R42, R40, 0x60, R42 ;  /* 0x00000060282a7825 */ /* 0x002fc800078e002a */
[----:B------:R-:W-:Y:S01]  /*33c0*/  IMAD R41, R41, 0x60, RZ ;  /* 0x0000006029297824 */ /* 0x000fe200078e02ff */
[----:B------:R-:W-:Y:S01]  /*33d0*/  IADD3 R45, P2, R102, R42, RZ ;  /* 0x0000002a662d7210 */ /* 0x000fe20007f5e0ff */
[----:B------:R-:W-:-:S03]  /*33e0*/  IMAD.MOV.U32 R42, RZ, RZ, R90 ;  /* 0x000000ffff2a7224 */ /* 0x000fc600078e005a */
[----:B0-----:R-:W-:Y:S01]  /*33f0*/  IADD3.X R46, R28, R43, R41, P2, !PT ;  /* 0x0000002b1c2e7210 */ /* 0x001fe200017fe429 */
[----:B------:R-:W-:Y:S01]  /*3400*/  IMAD.MOV.U32 R43, RZ, RZ, R0 ;  /* 0x000000ffff2b7224 */ /* 0x000fe200078e0000 */
[----:B------:R-:W0:Y:S02]  /*3410*/  LDC.64 R40, c[0x0][0x3e8] ;  /* 0x0000fa00ff287b82 */ /* 0x000e240000000a00 */
[----:B0-----:R-:W-:-:S04]  /*3420*/  IMAD.WIDE.U32 R42, R40, 0x60, R42 ;  /* 0x00000060282a7825 */ /* 0x001fc800078e002a */
[----:B------:R-:W-:Y:S01]  /*3430*/  IMAD R41, R41, 0x60, RZ ;  /* 0x0000006029297824 */ /* 0x000fe200078e02ff */
[----:B------:R-:W-:-:S04]  /*3440*/  IADD3 R44, P2, R108, R42, RZ ;  /* 0x0000002a6c2c7210 */ /* 0x000fc80007f5e0ff */
[----:B------:R-:W-:Y:S02]  /*3450*/  IADD3.X R43, R26, R43, R41, P2, !PT ;  /* 0x0000002b1a2b7210 */ /* 0x000fe400017fe429 */
        /* <DEDUP_REMOVED lines=13> */
.L_x_5980:
[----:B------:R-:W-:Y:S05]  /*3530*/  BSYNC B1 ;  /* 0x0000000000017941 */ /* 0x000fea0003800000 */
.L_x_5979:
        /* <DEDUP_REMOVED lines=28> */
[----:B0-----:R-:W-:Y:S02]  /*3700*/  CS2R R46, SRZ ;  /* 0x00000000002e7805 */ /* 0x001fe4000001ff00 */
        /* <DEDUP_REMOVED lines=23> */
.L_x_5982:
[----:B------:R-:W-:Y:S05]  /*3880*/  BSYNC B1 ;  /* 0x0000000000017941 */ /* 0x000fea0003800000 */
.L_x_5981:
[----:B------:R-:W-:Y:S01]  /*3890*/  ISETP.GE.AND P5, PT, R226, R4, PT ;  /* 0x00000004e200720c */ /* 0x000fe20003fa6270 */
[----:B------:R-:W-:-:S12]  /*38a0*/  BSSY B1, `(.L_x_5983) ;  /* 0x000001f000017945 */ /* 0x000fd80003800000 */
[----:B------:R-:W-:Y:S05]  /*38b0*/  @P5 BRA `(.L_x_5984) ;  /* 0x0000000000745947 */ /* 0x000fea0003800000 */
[----:B0-----:R-:W0:Y:S01]  /*38c0*/  LDC.64 R40, c[0x0][0x3d8] ;  /* 0x0000f600ff287b82 */ /* 0x001e220000000a00 */
[----:B------:R-:W-:Y:S01]  /*38d0*/  IMAD.MOV.U32 R93, RZ, RZ, R3 ;  /* 0x000000ffff5d7224 */ /* 0x000fe200078e0003 */
[----:B------:R-:W-:Y:S01]  /*38e0*/  ULDC.64 UR4, c[0x0][0x3c8] ;  /* 0x0000f20000047ab9 */ /* 0x000fe20000000a00 */
[----:B------:R-:W-:Y:S01]  /*38f0*/  IMAD.MOV.U32 R91, RZ, RZ, R0 ;  /* 0x000000ffff5b7224 */ /* 0x000fe200078e0000 */
[----:B------:R-:W-:Y:S02]  /*3900*/  CS2R R48, SRZ ;  /* 0x0000000000307805 */ /* 0x000fe4000001ff00 */
[----:B------:R-:W-:Y:S01]  /*3910*/  CS2R R50, SRZ ;  /* 0x0000000000327805 */ /* 0x000fe2000001ff00 */
[----:B------:R-:W-:Y:S01]  /*3920*/  ULDC.64 UR6, c[0x0][0x208] ;  /* 0x0000820000067ab9 */ /* 0x000fe20000000a00 */
[----:B0-----:R-:W-:-:S04]  /*3930*/  IMAD.WIDE.U32 R92, R40, 0xa0, R92 ;  /* 0x000000a0285c7825 */ /* 0x001fc800078e005c */
[----:B------:R-:W-:Y:S01]  /*3940*/  IMAD R41, R41, 0xa0, RZ ;  /* 0x000000a029297824 */ /* 0x000fe200078e02ff */
[----:B------:R-:W-:-:S04]  /*3950*/  IADD3 R3, P2, R102, R92, RZ ;  /* 0x0000005c66037210 */ /* 0x000fc80007f5e0ff */
[----:B------:R-:W-:Y:S02]  /*3960*/  IADD3.X R92, R28, R93, R41, P2, !PT ;  /* 0x0000005d1c5c7210 */ /* 0x000fe400017fe429 */
        /* <DEDUP_REMOVED lines=18> */
.L_x_5984:
[----:B------:R-:W-:Y:S05]  /*3a90*/  BSYNC B1 ;  /* 0x0000000000017941 */ /* 0x000fea0003800000 */
.L_x_5983:
[----:B------:R-:W-:Y:S01]  /*3aa0*/  ULOP3.LUT UR4, UR60, 0x1, URZ, 0xfc, !UPT ;  /* 0x000000013c047892 */ /* 0x000fe2000f8efc3f */
[----:B-----5:R-:W-:Y:S02]  /*3ab0*/  IMAD.MOV.U32 R0, RZ, RZ, R52 ;  /* 0x000000ffff007224 */ /* 0x020fe400078e0034 */
[----:B------:R-:W-:Y:S01]  /*3ac0*/  IMAD.MOV.U32 R3, RZ, RZ, R53 ;  /* 0x000000ffff037224 */ /* 0x000fe200078e0035 */
[----:B------:R-:W-:Y:S01]  /*3ad0*/  UISETP.NE.AND UP0, UPT, UR4, 0x3, UPT ;  /* 0x000000030400788c */ /* 0x000fe2000bf05270 */
        /* <DEDUP_REMOVED lines=33> */
.L_x_5985:
[----:B------:R-:W-:Y:S01]  /*3cf0*/  IMAD R3, R220, 0x8, R2 ;  /* 0x00000008dc037824 */ /* 0x000fe200078e0202 */
[----:B------:R-:W-:Y:S01]  /*3d00*/  SHF.L.U32 R0, R229, 0x1f, RZ ;  /* 0x0000001fe5007819 */ /* 0x000fe200000006ff */
[----:B------:R-:W-:Y:S03]  /*3d10*/  BSSY B1, `(.L_x_5986) ;  /* 0x0000003000017945 */ /* 0x000fe60003800000 */
[----:B------:R-:W0:Y:S02]  /*3d20*/  SYNCS.PHASECHK.TRANS64.TRYWAIT P6, [R3+URZ+0x34890], R0 ;  /* 0x03489000030075a7 */ /* 0x000e2400080c017f */
[----:B0-----:R-:W-:Y:S05]  /*3d30*/  @!P6 BRA `(.L_x_5987) ;  /* 0x0000020400d8e947 */ /* 0x001fea0003800000 */
.L_x_6285:
[----:B------:R-:W-:Y:S05]  /*3d40*/  BSYNC B1 ;  /* 0x0000000000017941 */ /* 0x000fea0003800000 */
.L_x_5986:
[----:B------:R-:W-:Y:S04]  /*3d50*/  BSSY B1, `(.L_x_5988) ;  /* 0x000007a000017945 */ /* 0x000fe80003800000 */
[----:B------:R-:W-:Y:S05]  /*3d60*/  @P3 BRA `(.L_x_5989) ;  /* 0x0000000400e03947 */ /* 0x000fea0003800000 */
[----:B------:R-:W-:Y:S01]  /*3d70*/  IADD3 R185, P3, R118, R132, RZ ;  /* 0x0000008476b97210 */ /* 0x000fe20007f7e0ff */
[----:B------:R-:W-:Y:S04]  /*3d80*/  BSSY B2, `(.L_x_5990) ;  /* 0x000003c000027945 */ /* 0x000fe80003800000 */
[----:B------:R-:W-:Y:S01]  /*3d90*/  IMAD.X R186, R88, 0x1, R124, P3 ;  /* 0x0000000158ba7824 */ /* 0x000fe200018e067c */
[----:B------:R-:W-:Y:S07]  /*3da0*/  @P0 BRA `(.L_x_5991) ;  /* 0x0000000000e40947 */ /* 0x000fee0003800000 */
[----:B------:R1:W2:Y:S01]  /*3db0*/  LDS.128 R40, [R5+0x1e400] ;  /* 0x01e4000005287984 */ /* 0x0002a20000000c00 */
[----:B------:R-:W-:Y:S01]  /*3dc0*/  IADD3 R91, P3, R185, R98, RZ ;  /* 0x00000062b95b7210 */ /* 0x000fe20007f7e0ff */
[----:B------:R-:W-:Y:S04]  /*3dd0*/  BSSY B3, `(.L_x_5992) ;  /* 0x0000031000037945 */ /* 0x000fe80003800000 */
[----:B------:R-:W-:Y:S01]  /*3de0*/  IMAD.X R188, R186, 0x1, R15, P3 ;  /* 0x00000001babc7824 */ /* 0x000fe200018e060f */
[----:B------:R-:W-:-:S13]  /*3df0*/  ISETP.GE.AND P3, PT, R18, R80, PT ;  /* 0x000000501200720c */ /* 0x000fda0003f66270 */
[----:B-1----:R-:W-:Y:S05]  /*3e00*/  @P3 BRA `(.L_x_5993) ;  /* 0x0000000000b43947 */ /* 0x002fea0003800000 */
[----:B------:R-:W-:Y:S02]  /*3e10*/  SHF.R.U64 R152, R152, 0x10, R153 ;  /* 0x0000001098987819 */ /* 0x000fe40000001299 */
[--C-:B------:R-:W-:Y:S01]  /*3e20*/  SHF.R.U64 R90, R134, 0x10, R135.reuse ;  /* 0x00000010865a7819 */ /* 0x100fe20000001287 */
[----:B--2---:R-:W-:Y:S01]  /*3e30*/  IMAD.U32 R134, R41, 0x10000, RZ ;  /* 0x0001000029867824 */ /* 0x004fe200078e00ff */
[----:B------:R-:W-:Y:S02]  /*3e40*/  PRMT R152, R166, 0x5432, R152 ;  /* 0x00005432a6987816 */ /* 0x000fe40000000098 */
[----:B------:R-:W-:Y:S02]  /*3e50*/  PRMT R90, R163, 0x5432, R90 ;  /* 0x00005432a35a7816 */ /* 0x000fe4000000005a */
[----:B------:R-:W-:Y:S02]  /*3e60*/  LOP3.LUT R190, R41, 0xffff0000, RZ, 0xc0, !PT ;  /* 0xffff000029be7812 */ /* 0x000fe400078ec0ff */
[C---:B------:R-:W-:Y:S01]  /*3e70*/  LOP3.LUT R189, R152.reuse, 0xffff0000, RZ, 0xc0, !PT ;  /* 0xffff000098bd7812 */ /* 0x040fe200078ec0ff */
[----:B------:R-:W-:Y:S01]  /*3e80*/  IMAD.U32 R152, R152, 0x10000, RZ ;  /* 0x0001000098987824 */ /* 0x000fe200078e00ff */
[----:B------:R-:W-:-:S02]  /*3e90*/  SHF.R.U32.HI R187, RZ, 0x10, R135 ;  /* 0x00000010ffbb7819 */ /* 0x000fc40000011687 */
[----:B------:R-:W-:Y:S01]  /*3ea0*/  LOP3.LUT R135, R90, 0xffff0000, RZ, 0xc0, !PT ;  /* 0xffff00005a877812 */ /* 0x000fe200078ec0ff */
[----:B------:R-:W-:Y:S01]  /*3eb0*/  FMUL.FTZ R41, R190, R189 ;  /* 0x000000bdbe297220 */ /* 0x000fe20000410000 */
[----:B------:R-:W-:Y:S01]  /*3ec0*/  SHF.R.U32.HI R153, RZ, 0x10, R153 ;  /* 0x00000010ff997819 */ /* 0x000fe20000011699 */
[----:B------:R-:W-:Y:S02]  /*3ed0*/  IMAD.U32 R90, R90, 0x10000, RZ ;  /* 0x000100005a5a7824 */ /* 0x000fe400078e00ff */
[-C--:B------:R-:W-:Y:S01]  /*3ee0*/  FMUL.FTZ R190, R190, R135.reuse ;  /* 0x00000087bebe7220 */ /* 0x080fe20000410000 */
[----:B------:R-:W-:Y:S01]  /*3ef0*/  FFMA.FTZ R135, R134, R135, -R41 ;  /* 0x0000008786877223 */ /* 0x000fe20000010829 */
[----:B------:R-:W-:Y:S01]  /*3f00*/  PRMT R153, R194, 0x5410, R153 ;  /* 0x00005410c2997816 */ /* 0x000fe20000000099 */
[----:B------:R-:W-:Y:S01]  /*3f10*/  IMAD.U32 R194, R43, 0x10000, RZ ;  /* 0x000100002bc27824 */ /* 0x000fe200078e00ff */
[----:B------:R-:W-:Y:S01]  /*3f20*/  PRMT R41, R191, 0x5410, R187 ;  /* 0x00005410bf297816 */ /* 0x000fe200000000bb */
[----:B------:R-:W-:Y:S01]  /*3f30*/  FFMA.FTZ R134, R134, R189, R190 ;  /* 0x000000bd86867223 */ /* 0x000fe200000100be */
[----:B------:R-:W-:Y:S01]  /*3f40*/  LOP3.LUT R190, R42, 0xffff0000, RZ, 0xc0, !PT ;  /* 0xffff00002abe7812 */ /* 0x000fe200078ec0ff */
[C---:B------:R-:W-:Y:S01]  /*3f50*/  IMAD.U32 R187, R153.reuse, 0x10000, RZ ;  /* 0x0001000099bb7824 */ /* 0x040fe200078e00ff */
[----:B------:R-:W-:Y:S01]  /*3f60*/  LOP3.LUT R153, R153, 0xffff0000, RZ, 0xc0, !PT ;  /* 0xffff000099997812 */ /* 0x000fe200078ec0ff */
[C---:B------:R-:W-:Y:S01]  /*3f70*/  IMAD.U32 R189, R41.reuse, 0x10000, RZ ;  /* 0x0001000029bd7824 */ /* 0x040fe200078e00ff */
[----:B------:R-:W-:Y:S01]  /*3f80*/  LOP3.LUT R41, R41, 0xffff0000, RZ, 0xc0, !PT ;  /* 0xffff000029297812 */ /* 0x000fe200078ec0ff */
[----:B------:R-:W-:Y:S01]  /*3f90*/  FMUL.FTZ R191, R190, R187 ;  /* 0x000000bbbebf7220 */ /* 0x000fe20000410000 */
[----:B------:R-:W-:-:S02]  /*3fa0*/  IMAD.U32 R42, R42, 0x10000, RZ ;  /* 0x000100002a2a7824 */ /* 0x000fc400078e00ff */
[----:B------:R-:W-:Y:S01]  /*3fb0*/  FMUL.FTZ R190, R190, R189 ;  /* 0x000000bdbebe7220 */ /* 0x000fe20000410000 */
[----:B------:R-:W-:Y:S01]  /*3fc0*/  F2FP.BF16.F32.PACK_AB R134, R134, R135 ;  /* 0x000000878686723e */ /* 0x000fe200000010ff */
[C---:B------:R-:W-:Y:S02]  /*3fd0*/  FFMA.FTZ R191, R42.reuse, R189, -R191 ;  /* 0x000000bd2abf7223 */ /* 0x040fe400000108bf */
[----:B------:R-:W-:Y:S01]  /*3fe0*/  FFMA.FTZ R190, R42, R187, R190 ;  /* 0x000000bb2abe7223 */ /* 0x000fe200000100be */
[----:B------:R-:W-:-:S05]  /*3ff0*/  LOP3.LUT R42, R43, 0xffff0000, RZ, 0xc0, !PT ;  /* 0xffff00002b2a7812 */ /* 0x000fca00078ec0ff */
[C---:B------:R-:W-:Y:S01]  /*4000*/  FMUL.FTZ R43, R42.reuse, R153 ;  /* 0x000000992a2b7220 */ /* 0x040fe20000410000 */
[----:B------:R-:W-:-:S03]  /*4010*/  FMUL.FTZ R42, R42, R41 ;  /* 0x000000292a2a7220 */ /* 0x000fc60000410000 */
[----:B------:R-:W-:Y:S01]  /*4020*/  FFMA.FTZ R43, R194, R41, -R43 ;  /* 0x00000029c22b7223 */ /* 0x000fe2000001082b */
[----:B------:R-:W-:Y:S01]  /*4030*/  LOP3.LUT R41, R40, 0xffff0000, RZ, 0xc0, !PT ;  /* 0xffff000028297812 */ /* 0x000fe200078ec0ff */
[----:B------:R-:W-:Y:S01]  /*4040*/  FFMA.FTZ R42, R194, R153, R42 ;  /* 0x00000099c22a7223 */ /* 0x000fe2000001002a */
[----:B------:R-:W-:-:S03]  /*4050*/  IMAD.U32 R153, R40, 0x10000, RZ ;  /* 0x0001000028997824 */ /* 0x000fc600078e00ff */
[C---:B------:R-:W-:Y:S01]  /*4060*/  FMUL.FTZ R40, R41.reuse, R152 ;  /* 0x0000009829287220 */ /* 0x040fe20000410000 */
[-C--:B------:R-:W-:Y:S01]  /*4070*/  FMUL.FTZ R41, R41, R90.reuse ;  /* 0x0000005a29297220 */ /* 0x080fe20000410000 */
[----:B------:R-:W-:Y:S02]  /*4080*/  F2FP.BF16.F32.PACK_AB R43, R42, R43 ;  /* 0x0000002b2a2b723e */ /* 0x000fe400000010ff */
[C---:B------:R-:W-:Y:S01]  /*4090*/  FFMA.FTZ R40, R153.reuse, R90, -R40 ;  /* 0x0000005a99287223 */ /* 0x040fe20000010828 */
[----:B------:R-:W-:Y:S01]  /*40a0*/  FFMA.FTZ R41, R153, R152, R41 ;  /* 0x0000009899297223 */ /* 0x000fe20000010029 */
[----:B------:R-:W-:-:S04]  /*40b0*/  F2FP.BF16.F32.PACK_AB R42, R190, R191 ;  /* 0x000000bfbe2a723e */ /* 0x000fc800000010ff */
[----:B------:R-:W-:Y:S01]  /*40c0*/  F2FP.BF16.F32.PACK_AB R40, R41, R40 ;  /* 0x000000282928723e */ /* 0x000fe200000010ff */
[----:B------:R-:W-:-:S07]  /*40d0*/  IMAD.MOV.U32 R41, RZ, RZ, R134 ;  /* 0x000000ffff297224 */ /* 0x000fce00078e0086 */
.L_x_5993:
[----:B------:R-:W-:Y:S05]  /*40e0*/  BSYNC B3 ;  /* 0x0000000000037941 */ /* 0x000fea0003800000 */
.L_x_5992:
[----:B------:R-:W-:Y:S01]  /*40f0*/  ULDC.64 UR4, c[0x0][0x2d8] ;  /* 0x0000b60000047ab9 */ /* 0x000fe20000000a00 */
[----:B------:R-:W-:Y:S01]  /*4100*/  ULDC.64 UR6, c[0x0][0x208] ;  /* 0x0000820000067ab9 */ /* 0x000fe20000000a00 */
[----:B------:R-:W-:-:S04]  /*4110*/  LEA R90, P3, R91, UR4, 0x1 ;  /* 0x000000045b5a7c11 */ /* 0x000fc8000f8608ff */
[----:B------:R-:W-:-:S05]  /*4120*/  LEA.HI.X R91, R91, UR5, R188, 0x1, P3 ;  /* 0x000000055b5b7c11 */ /* 0x000fca00098f0cbc */
[----:B--2---:R1:W-:Y:S04]  /*4130*/  STG.E.128 desc[UR6][R90.64], R40 ;  /* 0x000000285a007986 */ /* 0x0043e8000c101d06 */
.L_x_5991:
[----:B------:R-:W-:Y:S05]  /*4140*/  BSYNC B2 ;  /* 0x0000000000027941 */ /* 0x000fea0003800000 */
.L_x_5990:
[----:B------:R-:W-:Y:S05]  /*4150*/  @P1 BRA `(.L_x_5989) ;  /* 0x0000000000e41947 */ /* 0x000fea0003800000 */
[----:B-1----:R1:W2:Y:S01]  /*4160*/  LDS.128 R40, [R5+0x23c00] ;  /* 0x023c000005287984 */ /* 0x0022a20000000c00 */
[----:B------:R-:W-:Y:S01]  /*4170*/  IADD3 R185, P3, R185, R13, RZ ;  /* 0x0000000db9b97210 */ /* 0x000fe20007f7e0ff */
[----:B------:R-:W-:Y:S04]  /*4180*/  BSSY B2, `(.L_x_5994) ;  /* 0x0000031000027945 */ /* 0x000fe80003800000 */
[----:B------:R-:W-:Y:S01]  /*4190*/  IMAD.X R186, R186, 0x1, R8, P3 ;  /* 0x00000001baba7824 */ /* 0x000fe200018e0608 */
[----:B------:R-:W-:-:S13]  /*41a0*/  ISETP.GE.AND P3, PT, R221, R80, PT ;  /* 0x00000050dd00720c */ /* 0x000fda0003f66270 */
[----:B-1----:R-:W-:Y:S05]  /*41b0*/  @P3 BRA `(.L_x_5995) ;  /* 0x0000000000b43947 */ /* 0x002fea0003800000 */
[----:B------:R-:W-:Y:S02]  /*41c0*/  SHF.R.U64 R90, R94, 0x10, R95 ;  /* 0x000000105e5a7819 */ /* 0x000fe4000000125f */
[--C-:B------:R-:W-:Y:S02]  /*41d0*/  SHF.R.U64 R86, R86, 0x10, R87.reuse ;  /* 0x0000001056567819 */ /* 0x100fe40000001257 */
[----:B------:R-:W-:Y:S02]  /*41e0*/  SHF.R.U32.HI R94, RZ, 0x10, R87 ;  /* 0x00000010ff5e7819 */ /* 0x000fe40000011657 */
[----:B------:R-:W-:Y:S02]  /*41f0*/  PRMT R87, R164, 0x5432, R90 ;  /* 0x00005432a4577816 */ /* 0x000fe4000000005a */
[----:B------:R-:W-:Y:S02]  /*4200*/  PRMT R86, R81, 0x5432, R86 ;  /* 0x0000543251567816 */ /* 0x000fe40000000056 */
[----:B--2---:R-:W-:-:S02]  /*4210*/  LOP3.LUT R135, R41, 0xffff0000, RZ, 0xc0, !PT ;  /* 0xffff000029877812 */ /* 0x004fc400078ec0ff */
[C---:B------:R-:W-:Y:S01]  /*4220*/  LOP3.LUT R90, R87.reuse, 0xffff0000, RZ, 0xc0, !PT ;  /* 0xffff0000575a7812 */ /* 0x040fe200078ec0ff */
[----:B------:R-:W-:Y:S01]  /*4230*/  IMAD.U32 R87, R87, 0x10000, RZ ;  /* 0x0001000057577824 */ /* 0x000fe200078e00ff */
[C---:B------:R-:W-:Y:S01]  /*4240*/  LOP3.LUT R91, R86.reuse, 0xffff0000, RZ, 0xc0, !PT ;  /* 0xffff0000565b7812 */ /* 0x040fe200078ec0ff */
[----:B------:R-:W-:Y:S01]  /*4250*/  IMAD.U32 R86, R86, 0x10000, RZ ;  /* 0x0001000056567824 */ /* 0x000fe200078e00ff */
[----:B------:R-:W-:Y:S01]  /*4260*/  SHF.R.U32.HI R152, RZ, 0x10, R95 ;  /* 0x00000010ff987819 */ /* 0x000fe2000001165f */
[----:B------:R-:W-:Y:S02]  /*4270*/  IMAD.U32 R95, R41, 0x10000, RZ ;  /* 0x00010000295f7824 */ /* 0x000fe400078e00ff */
[-C--:B------:R-:W-:Y:S01]  /*4280*/  FMUL.FTZ R134, R135, R90.reuse ;  /* 0x0000005a87867220 */ /* 0x080fe20000410000 */
[----:B------:R-:W-:Y:S01]  /*4290*/  PRMT R41, R89, 0x5432, R94 ;  /* 0x0000543259297816 */ /* 0x000fe2000000005e */
[-C--:B------:R-:W-:Y:S01]  /*42a0*/  FMUL.FTZ R135, R135, R91.reuse ;  /* 0x0000005b87877220 */ /* 0x080fe20000410000 */
[----:B------:R-:W-:Y:S01]  /*42b0*/  PRMT R94, R165, 0x5432, R152 ;  /* 0x00005432a55e7816 */ /* 0x000fe20000000098 */
[C---:B------:R-:W-:Y:S01]  /*42c0*/  FFMA.FTZ R91, R95.reuse, R91, -R134 ;  /* 0x0000005b5f5b7223 */ /* 0x040fe20000010886 */
[----:B------:R-:W-:Y:S01]  /*42d0*/  LOP3.LUT R134, R42, 0xffff0000, RZ, 0xc0, !PT ;  /* 0xffff00002a867812 */ /* 0x000fe200078ec0ff */
[----:B------:R-:W-:Y:S01]  /*42e0*/  FFMA.FTZ R90, R95, R90, R135 ;  /* 0x0000005a5f5a7223 */ /* 0x000fe20000010087 */
[C---:B------:R-:W-:Y:S01]  /*42f0*/  IMAD.U32 R135, R41.reuse, 0x10000, RZ ;  /* 0x0001000029877824 */ /* 0x040fe200078e00ff */
[----:B------:R-:W-:Y:S01]  /*4300*/  LOP3.LUT R41, R41, 0xffff0000, RZ, 0xc0, !PT ;  /* 0xffff000029297812 */ /* 0x000fe200078ec0ff */
[C---:B------:R-:W-:Y:S01]  /*4310*/  IMAD.U32 R95, R94.reuse, 0x10000, RZ ;  /* 0x000100005e5f7824 */ /* 0x040fe200078e00ff */
[----:B------:R-:W-:Y:S01]  /*4320*/  LOP3.LUT R94, R94, 0xffff0000, RZ, 0xc0, !PT ;  /* 0xffff00005e5e7812 */ /* 0x000fe200078ec0ff */
[----:B------:R-:W-:-:S02]  /*4330*/  IMAD.U32 R42, R42, 0x10000, RZ ;  /* 0x000100002a2a7824 */ /* 0x000fc400078e00ff */
[C---:B------:R-:W-:Y:S01]  /*4340*/  FMUL.FTZ R153, R134.reuse, R95 ;  /* 0x0000005f86997220 */ /* 0x040fe20000410000 */
[----:B------:R-:W-:-:S03]  /*4350*/  FMUL.FTZ R134, R134, R135 ;  /* 0x0000008786867220 */ /* 0x000fc60000410000 */
[C---:B------:R-:W-:Y:S01]  /*4360*/  FFMA.FTZ R153, R42.reuse, R135, -R153 ;  /* 0x000000872a997223 */ /* 0x040fe20000010899 */
[----:B------:R-:W-:Y:S01]  /*4370*/  FFMA.FTZ R134, R42, R95, R134 ;  /* 0x0000005f2a867223 */ /* 0x000fe20000010086 */
[C---:B------:R-:W-:Y:S01]  /*4380*/  LOP3.LUT R42, R43.reuse, 0xffff0000, RZ, 0xc0, !PT ;  /* 0xffff00002b2a7812 */ /* 0x040fe200078ec0ff */
[C---:B------:R-:W-:Y:S01]  /*4390*/  IMAD.U32 R95, R40.reuse, 0x10000, RZ ;  /* 0x00010000285f7824 */ /* 0x040fe200078e00ff */
[----:B------:R-:W-:Y:S01]  /*43a0*/  LOP3.LUT R40, R40, 0xffff0000, RZ, 0xc0, !PT ;  /* 0xffff000028287812 */ /* 0x000fe200078ec0ff */
[----:B------:R-:W-:Y:S01]  /*43b0*/  IMAD.U32 R43, R43, 0x10000, RZ ;  /* 0x000100002b2b7824 */ /* 0x000fe200078e00ff */
[----:B------:R-:W-:Y:S01]  /*43c0*/  F2FP.BF16.F32.PACK_AB R134, R134, R153 ;  /* 0x000000998686723e */ /* 0x000fe200000010ff */
        /* <DEDUP_REMOVED lines=12> */
.L_x_5995:
[----:B------:R-:W-:Y:S05]  /*4490*/  BSYNC B2 ;  /* 0x0000000000027941 */ /* 0x000fea0003800000 */
.L_x_5994:
[----:B------:R-:W-:Y:S01]  /*44a0*/  ULDC.64 UR4, c[0x0][0x2d8] ;  /* 0x0000b60000047ab9 */ /* 0x000fe20000000a00 */
[----:B------:R-:W-:Y:S01]  /*44b0*/  ULDC.64 UR6, c[0x0][0x208] ;  /* 0x0000820000067ab9 */ /* 0x000fe20000000a00 */
[----:B------:R-:W-:-:S04]  /*44c0*/  LEA R86, P3, R185, UR4, 0x1 ;  /* 0x00000004b9567c11 */ /* 0x000fc8000f8608ff */
[----:B------:R-:W-:-:S05]  /*44d0*/  LEA.HI.X R87, R185, UR5, R186, 0x1, P3 ;  /* 0x00000005b9577c11 */ /* 0x000fca00098f0cba */
[----:B--2---:R2:W-:Y:S04]  /*44e0*/  STG.E.128 desc[UR6][R86.64], R40 ;  /* 0x0000002856007986 */ /* 0x0045e8000c101d06 */
.L_x_5989:
[----:B------:R-:W-:Y:S05]  /*44f0*/  BSYNC B1 ;  /* 0x0000000000017941 */ /* 0x000fea0003800000 */
.L_x_5988:
[----:B------:R-:W-:Y:S04]  /*4500*/  BSSY B1, `(.L_x_5996) ;  /* 0x000007a000017945 */ /* 0x000fe80003800000 */
[----:B------:R-:W-:Y:S05]  /*4510*/  @P4 BRA `(.L_x_5997) ;  /* 0x0000000400e04947 */ /* 0x000fea0003800000 */
[----:B--2---:R-:W-:Y:S01]  /*4520*/  IADD3 R86, P3, P4, R116, R132, R16 ;  /* 0x0000008474567210 */ /* 0x004fe20007c7e010 */
[----:B------:R-:W-:Y:S03]  /*4530*/  BSSY B2, `(.L_x_5998) ;  /* 0x000003c000027945 */ /* 0x000fe60003800000 */
[----:B------:R-:W-:Y:S01]  /*4540*/  IADD3.X R87, R125, R88, R17, P3, P4 ;  /* 0x000000587d577210 */ /* 0x000fe20001fe8411 */
[----:B------:R-:W-:Y:S08]  /*4550*/  @P0 BRA `(.L_x_5999) ;  /* 0x0000000000e40947 */ /* 0x000ff00003800000 */
[----:B-1----:R1:W2:Y:S01]  /*4560*/  LDS.128 R40, [R5+0x1f400] ;  /* 0x01f4000005287984 */ /* 0x0022a20000000c00 */
[----:B------:R-:W-:Y:S01]  /*4570*/  IADD3 R90, P3, R86, R98, RZ ;  /* 0x00000062565a7210 */ /* 0x000fe20007f7e0ff */
[----:B------:R-:W-:Y:S04]  /*4580*/  BSSY B3, `(.L_x_6000) ;  /* 0x0000031000037945 */ /* 0x000fe80003800000 */
[----:B------:R-:W-:Y:S01]  /*4590*/  IMAD.X R91, R87, 0x1, R15, P3 ;  /* 0x00000001575b7824 */ /* 0x000fe200018e060f */
[----:B------:R-:W-:-:S13]  /*45a0*/  ISETP.GE.AND P3, PT, R18, R80, PT ;  /* 0x000000501200720c */ /* 0x000fda0003f66270 */
[----:B-1----:R-:W-:Y:S05]  /*45b0*/  @P3 BRA `(.L_x_6001) ;  /* 0x0000000000b43947 */ /* 0x002fea0003800000 */
[----:B------:R-:W-:Y:S01]  /*45c0*/  SHF.R.U64 R84, R84, 0x10, R85 ;  /* 0x0000001054547819 */ /* 0x000fe20000001255 */
[----:B--2---:R-:W-:Y:S01]  /*45d0*/  IMAD.U32 R95, R42, 0x10000, RZ ;  /* 0x000100002a5f7824 */ /* 0x004fe200078e00ff */
[----:B------:R-:W-:Y:S01]  /*45e0*/  SHF.R.U64 R82, R82, 0x10, R83 ;  /* 0x0000001052527819 */ /* 0x000fe20000001253 */
[----:B------:R-:W-:Y:S01]  /*45f0*/  IMAD.U32 R134, R43, 0x10000, RZ ;  /* 0x000100002b867824 */ /* 0x000fe200078e00ff */
[----:B------:R-:W-:Y:S02]  /*4600*/  PRMT R84, R168, 0x5432, R84 ;  /* 0x00005432a8547816 */ /* 0x000fe40000000054 */
[----:B------:R-:W-:Y:S02]  /*4610*/  SHF.R.U32.HI R94, RZ, 0x10, R85 ;  /* 0x00000010ff5e7819 */ /* 0x000fe40000011655 */
[----:B------:R-:W-:Y:S02]  /*4620*/  SHF.R.U32.HI R83, RZ, 0x10, R83 ;  /* 0x00000010ff537819 */ /* 0x000fe40000011653 */
[----:B------:R-:W-:-:S02]  /*4630*/  LOP3.LUT R135, R41, 0xffff0000, RZ, 0xc0, !PT ;  /* 0xffff000029877812 */ /* 0x000fc400078ec0ff */
[C---:B------:R-:W-:Y:S01]  /*4640*/  LOP3.LUT R152, R84.reuse, 0xffff0000, RZ, 0xc0, !PT ;  /* 0xffff000054987812 */ /* 0x040fe200078ec0ff */
[----:B------:R-:W-:Y:S01]  /*4650*/  IMAD.U32 R84, R84, 0x10000, RZ ;  /* 0x0001000054547824 */ /* 0x000fe200078e00ff */
[----:B------:R-:W-:Y:S02]  /*4660*/  PRMT R82, R167, 0x5432, R82 ;  /* 0x00005432a7527816 */ /* 0x000fe40000000052 */
[----:B------:R-:W-:Y:S01]  /*4670*/  PRMT R94, R169, 0x5432, R94 ;  /* 0x00005432a95e7816 */ /* 0x000fe2000000005e */
[----:B------:R-:W-:Y:S01]  /*4680*/  FMUL.FTZ R186, R135, R152 ;  /* 0x0000009887ba7220 */ /* 0x000fe20000410000 */
        /* <DEDUP_REMOVED lines=8> */
[-C--:B------:R-:W-:Y:S01]  /*4710*/  FMUL.FTZ R135, R135, R188.reuse ;  /* 0x000000bc87877220 */ /* 0x080fe20000410000 */
[----:B------:R-:W-:Y:S01]  /*4720*/  FFMA.FTZ R186, R43, R188, -R186 ;  /* 0x000000bc2bba7223 */ /* 0x000fe200000108ba */
[----:B------:R-:W-:-:S02]  /*4730*/  IMAD.U32 R41, R40, 0x10000, RZ ;  /* 0x0001000028297824 */ /* 0x000fc400078e00ff */
[----:B------:R-:W-:Y:S01]  /*4740*/  FMUL.FTZ R188, R42, R153 ;  /* 0x000000992abc7220 */ /* 0x000fe20000410000 */
[----:B------:R-:W-:Y:S01]  /*4750*/  LOP3.LUT R40, R40, 0xffff0000, RZ, 0xc0, !PT ;  /* 0xffff000028287812 */ /* 0x000fe200078ec0ff */
[-C--:B------:R-:W-:Y:S01]  /*4760*/  FMUL.FTZ R42, R42, R185.reuse ;  /* 0x000000b92a2a7220 */ /* 0x080fe20000410000 */
[----:B------:R-:W-:Y:S01]  /*4770*/  LOP3.LUT R83, R83, 0xffff0000, RZ, 0xc0, !PT ;  /* 0xffff000053537812 */ /* 0x000fe200078ec0ff */
[----:B------:R-:W-:Y:S02]  /*4780*/  IMAD.U32 R82, R82, 0x10000, RZ ;  /* 0x0001000052527824 */ /* 0x000fe400078e00ff */
[----:B------:R-:W-:Y:S01]  /*4790*/  FFMA.FTZ R188, R95, R185, -R188 ;  /* 0x000000b95fbc7223 */ /* 0x000fe200000108bc */
[----:B------:R-:W-:Y:S01]  /*47a0*/  FFMA.FTZ R135, R43, R152, R135 ;  /* 0x000000982b877223 */ /* 0x000fe20000010087 */
[----:B------:R-:W-:Y:S01]  /*47b0*/  FFMA.FTZ R95, R95, R153, R42 ;  /* 0x000000995f5f7223 */ /* 0x000fe2000001002a */
        /* <DEDUP_REMOVED lines=13> */
.L_x_6001:
[----:B------:R-:W-:Y:S05]  /*4890*/  BSYNC B3 ;  /* 0x0000000000037941 */ /* 0x000fea0003800000 */
.L_x_6000:
[----:B------:R-:W-:Y:S01]  /*48a0*/  ULDC.64 UR4, c[0x0][0x2d8] ;  /* 0x0000b60000047ab9 */ /* 0x000fe20000000a00 */
[----:B------:R-:W-:Y:S01]  /*48b0*/  ULDC.64 UR6, c[0x0][0x208] ;  /* 0x0000820000067ab9 */ /* 0x000fe20000000a00 */
[----:B------:R-:W-:-:S04]  /*48c0*/  LEA R82, P3, R90, UR4, 0x1 ;  /* 0x000000045a527c11 */ /* 0x000fc8000f8608ff */
[----:B------:R-:W-:-:S05]  /*48d0*/  LEA.HI.X R83, R90, UR5, R91, 0x1, P3 ;  /* 0x000000055a537c11 */ /* 0x000fca00098f0c5b */
[----:B--2---:R2:W-:Y:S04]  /*48e0*/  STG.E.128 desc[UR6][R82.64], R40 ;  /* 0x0000002852007986 */ /* 0x0045e8000c101d06 */
.L_x_5999:
[----:B------:R-:W-:Y:S05]  /*48f0*/  BSYNC B2 ;  /* 0x0000000000027941 */ /* 0x000fea0003800000 */
.L_x_5998:
[----:B------:R-:W-:Y:S05]  /*4900*/  @P1 BRA `(.L_x_5997) ;  /* 0x0000000000e41947 */ /* 0x000fea0003800000 */
[----:B-12---:R1:W2:Y:S01]  /*4910*/  LDS.128 R40, [R5+0x24c00] ;  /* 0x024c000005287984 */ /* 0x0062a20000000c00 */
[----:B------:R-:W-:Y:S01]  /*4920*/  IADD3 R86, P3, R86, R13, RZ ;  /* 0x0000000d56567210 */ /* 0x000fe20007f7e0ff */
[----:B------:R-:W-:Y:S04]  /*4930*/  BSSY B2, `(.L_x_6002) ;  /* 0x0000031000027945 */ /* 0x000fe80003800000 */
[----:B------:R-:W-:Y:S01]  /*4940*/  IMAD.X R87, R87, 0x1, R8, P3 ;  /* 0x0000000157577824 */ /* 0x000fe200018e0608 */
[----:B------:R-:W-:-:S13]  /*4950*/  ISETP.GE.AND P3, PT, R221, R80, PT ;  /* 0x00000050dd00720c */ /* 0x000fda0003f66270 */
[----:B-1----:R-:W-:Y:S05]  /*4960*/  @P3 BRA `(.L_x_6003) ;  /* 0x0000000000b43947 */ /* 0x002fea0003800000 */
[--C-:B------:R-:W-:Y:S02]  /*4970*/  SHF.R.U64 R83, R78, 0x10, R79.reuse ;  /* 0x000000104e537819 */ /* 0x100fe4000000124f */
[----:B------:R-:W-:Y:S02]  /*4980*/  SHF.R.U32.HI R78, RZ, 0x10, R79 ;  /* 0x00000010ff4e7819 */ /* 0x000fe4000001164f */
[--C-:B------:R-:W-:Y:S01]  /*4990*/  SHF.R.U64 R85, R76, 0x10, R77.reuse ;  /* 0x000000104c557819 */ /* 0x100fe2000000124d */
        /* <DEDUP_REMOVED lines=23> */
[----:B------:R-:W-:-:S02]  /*4b10*/  IMAD.U32 R202, R202, 0x10000, RZ ;  /* 0x00010000caca7824 */ /* 0x000fc400078e00ff */
[C---:B------:R-:W-:Y:S01]  /*4b20*/  FFMA.FTZ R82, R76.reuse, R82, -R91 ;  /* 0x000000524c527223 */ /* 0x040fe2000001085b */
[----:B------:R-:W-:Y:S01]  /*4b30*/  FFMA.FTZ R77, R76, R78, R77 ;  /* 0x0000004e4c4d7223 */ /* 0x000fe2000001004d */
[C---:B------:R-:W-:Y:S01]  /*4b40*/  FMUL.FTZ R76, R42.reuse, R199 ;  /* 0x000000c72a4c7220 */ /* 0x040fe20000410000 */
[-C--:B------:R-:W-:Y:S01]  /*4b50*/  FMUL.FTZ R78, R42, R201.reuse ;  /* 0x000000c92a4e7220 */ /* 0x080fe20000410000 */
[----:B------:R-:W-:Y:S01]  /*4b60*/  FMUL.FTZ R42, R79, R200 ;  /* 0x000000c84f2a7220 */ /* 0x000fe20000410000 */
[----:B------:R-:W-:Y:S02]  /*4b70*/  IMAD.U32 R43, R43, 0x10000, RZ ;  /* 0x000100002b2b7824 */ /* 0x000fe400078e00ff */
[----:B------:R-:W-:Y:S01]  /*4b80*/  FMUL.FTZ R79, R79, R202 ;  /* 0x000000ca4f4f7220 */ /* 0x000fe20000410000 */
[C---:B------:R-:W-:Y:S01]  /*4b90*/  FFMA.FTZ R40, R83.reuse, R84, -R94 ;  /* 0x0000005453287223 */ /* 0x040fe2000001085e */
[----:B------:R-:W-:Y:S01]  /*4ba0*/  FFMA.FTZ R83, R83, R90, R85 ;  /* 0x0000005a53537223 */ /* 0x000fe20000010055 */
        /* <DEDUP_REMOVED lines=9> */
.L_x_6003:
[----:B------:R-:W-:Y:S05]  /*4c40*/  BSYNC B2 ;  /* 0x0000000000027941 */ /* 0x000fea0003800000 */
.L_x_6002:
[----:B------:R-:W-:Y:S01]  /*4c50*/  ULDC.64 UR4, c[0x0][0x2d8] ;  /* 0x0000b60000047ab9 */ /* 0x000fe20000000a00 */
[----:B------:R-:W-:Y:S01]  /*4c60*/  ULDC.64 UR6, c[0x0][0x208] ;  /* 0x0000820000067ab9 */ /* 0x000fe20000000a00 */
[----:B------:R-:W-:-:S04]  /*4c70*/  LEA R76, P3, R86, UR4, 0x1 ;  /* 0x00000004564c7c11 */ /* 0x000fc8000f8608ff */
[----:B------:R-:W-:-:S05]  /*4c80*/  LEA.HI.X R77, R86, UR5, R87, 0x1, P3 ;  /* 0x00000005564d7c11 */ /* 0x000fca00098f0c57 */
[----:B--2---:R3:W-:Y:S04]  /*4c90*/  STG.E.128 desc[UR6][R76.64], R40 ;  /* 0x000000284c007986 */ /* 0x0047e8000c101d06 */
.L_x_5997:
[----:B------:R-:W-:Y:S05]  /*4ca0*/  BSYNC B1 ;  /* 0x0000000000017941 */ /* 0x000fea0003800000 */
.L_x_5996:
[----:B-1----:R-:W4:Y:S01]  /*4cb0*/  LDL R90, [R1] ;  /* 0x00000000015a7983 */ /* 0x002f220000100800 */
[----:B------:R-:W-:Y:S01]  /*4cc0*/  BSSY B1, `(.L_x_6004) ;  /* 0x000007b000017945 */ /* 0x000fe20003800000 */
[----:B----4-:R-:W-:-:S13]  /*4cd0*/  LOP3.LUT P3, RZ, R90, 0x4, RZ, 0xc0, !PT ;  /* 0x000000045aff7812 */ /* 0x010fda000786c0ff */
[----:B------:R-:W-:Y:S05]  /*4ce0*/  @P3 BRA `(.L_x_6005) ;  /* 0x0000000400e03947 */ /* 0x000fea0003800000 */
[----:B---3--:R-:W-:Y:S01]  /*4cf0*/  IADD3 R77, P3, P4, R127, R132, R16 ;  /* 0x000000847f4d7210 */ /* 0x008fe20007c7e010 */
[----:B------:R-:W-:Y:S03]  /*4d00*/  BSSY B2, `(.L_x_6006) ;  /* 0x000003c000027945 */ /* 0x000fe60003800000 */
[----:B------:R-:W-:Y:S01]  /*4d10*/  IADD3.X R76, R126, R88, R17, P3, P4 ;  /* 0x000000587e4c7210 */ /* 0x000fe20001fe8411 */
[----:B------:R-:W-:Y:S08]  /*4d20*/  @P0 BRA `(.L_x_6007) ;  /* 0x0000000000e40947 */ /* 0x000ff00003800000 */
[----:B--2---:R1:W2:Y:S01]  /*4d30*/  LDS.128 R40, [R5+0x20400] ;  /* 0x0204000005287984 */ /* 0x0042a20000000c00 */
[----:B------:R-:W-:Y:S01]  /*4d40*/  IADD3 R78, P3, R77, R98, RZ ;  /* 0x000000624d4e7210 */ /* 0x000fe20007f7e0ff */
[----:B------:R-:W-:Y:S04]  /*4d50*/  BSSY B3, `(.L_x_6008) ;  /* 0x0000031000037945 */ /* 0x000fe80003800000 */
[----:B------:R-:W-:Y:S01]  /*4d60*/  IMAD.X R79, R76, 0x1, R15, P3 ;  /* 0x000000014c4f7824 */ /* 0x000fe200018e060f */
        /* <DEDUP_REMOVED lines=47> */
.L_x_6009:
[----:B------:R-:W-:Y:S05]  /*5060*/  BSYNC B3 ;  /* 0x0000000000037941 */ /* 0x000fea0003800000 */
.L_x_6008:
[----:B------:R-:W-:Y:S01]  /*5070*/  ULDC.64 UR4, c[0x0][0x2d8] ;  /* 0x0000b60000047ab9 */ /* 0x000fe20000000a00 */
[----:B------:R-:W-:Y:S01]  /*5080*/  ULDC.64 UR6, c[0x0][0x208] ;  /* 0x0000820000067ab9 */ /* 0x000fe20000000a00 */
[----:B------:R-:W-:-:S04]  /*5090*/  LEA R72, P3, R78, UR4, 0x1 ;  /* 0x000000044e487c11 */ /* 0x000fc8000f8608ff */
[----:B------:R-:W-:-:S05]  /*50a0*/  LEA.HI.X R73, R78, UR5, R79, 0x1, P3 ;  /* 0x000000054e497c11 */ /* 0x000fca00098f0c4f */
[----:B--2---:R1:W-:Y:S04]  /*50b0*/  STG.E.128 desc[UR6][R72.64], R40 ;  /* 0x0000002848007986 */ /* 0x0043e8000c101d06 */
.L_x_6007:
[----:B------:R-:W-:Y:S05]  /*50c0*/  BSYNC B2 ;  /* 0x0000000000027941 */ /* 0x000fea0003800000 */
.L_x_6006:
[----:B------:R-:W-:Y:S05]  /*50d0*/  @P1 BRA `(.L_x_6005) ;  /* 0x0000000000e41947 */ /* 0x000fea0003800000 */
[----:B-12---:R1:W2:Y:S01]  /*50e0*/  LDS.128 R40, [R5+0x25c00] ;  /* 0x025c000005287984 */ /* 0x0062a20000000c00 */
[----:B------:R-:W-:Y:S01]  /*50f0*/  IADD3 R77, P3, R77, R13, RZ ;  /* 0x0000000d4d4d7210 */ /* 0x000fe20007f7e0ff */
[----:B------:R-:W-:Y:S04]  /*5100*/  BSSY B2, `(.L_x_6010) ;  /* 0x0000031000027945 */ /* 0x000fe80003800000 */
[----:B------:R-:W-:Y:S01]  /*5110*/  IMAD.X R76, R76, 0x1, R8, P3 ;  /* 0x000000014c4c7824 */ /* 0x000fe200018e0608 */
[----:B------:R-:W-:-:S13]  /*5120*/  ISETP.GE.AND P3, PT, R221, R80, PT ;  /* 0x00000050dd00720c */ /* 0x000fda0003f66270 */
        /* <DEDUP_REMOVED lines=46> */
.L_x_6011:
[----:B------:R-:W-:Y:S05]  /*5410*/  BSYNC B2 ;  /* 0x0000000000027941 */ /* 0x000fea0003800000 */
.L_x_6010:
[----:B------:R-:W-:Y:S01]  /*5420*/  ULDC.64 UR4, c[0x0][0x2d8] ;  /* 0x0000b60000047ab9 */ /* 0x000fe20000000a00 */
[----:B------:R-:W-:Y:S01]  /*5430*/  ULDC.64 UR6, c[0x0][0x208] ;  /* 0x0000820000067ab9 */ /* 0x000fe20000000a00 */
[----:B------:R-:W-:-:S04]  /*5440*/  LEA R68, P3, R77, UR4, 0x1 ;  /* 0x000000044d447c11 */ /* 0x000fc8000f8608ff */
[----:B------:R-:W-:-:S05]  /*5450*/  LEA.HI.X R69, R77, UR5, R76, 0x1, P3 ;  /* 0x000000054d457c11 */ /* 0x000fca00098f0c4c */
[----:B--2---:R4:W-:Y:S04]  /*5460*/  STG.E.128 desc[UR6][R68.64], R40 ;  /* 0x0000002844007986 */ /* 0x0049e8000c101d06 */
.L_x_6005:
[----:B------:R-:W-:Y:S05]  /*5470*/  BSYNC B1 ;  /* 0x0000000000017941 */ /* 0x000fea0003800000 */
.L_x_6004:
[----:B------:R-:W-:Y:S01]  /*5480*/  LOP3.LUT P3, RZ, R90, 0x8, RZ, 0xc0, !PT ;  /* 0x000000085aff7812 */ /* 0x000fe2000786c0ff */
[----:B------:R-:W-:-:S12]  /*5490*/  BSSY B1, `(.L_x_6012) ;  /* 0x000007c000017945 */ /* 0x000fd80003800000 */
[----:B------:R-:W-:Y:S05]  /*54a0*/  @P3 BRA `(.L_x_6013) ;  /* 0x0000000400e83947 */ /* 0x000fea0003800000 */
[----:B----4-:R-:W-:Y:S01]  /*54b0*/  IADD3 R69, P3, P4, R130, R132, R16 ;  /* 0x0000008482457210 */ /* 0x010fe20007c7e010 */
[----:B------:R-:W-:Y:S03]  /*54c0*/  BSSY B2, `(.L_x_6014) ;  /* 0x000003d000027945 */ /* 0x000fe60003800000 */
[----:B------:R-:W-:Y:S01]  /*54d0*/  IADD3.X R68, R128, R88, R17, P3, P4 ;  /* 0x0000005880447210 */ /* 0x000fe20001fe8411 */
[----:B------:R-:W-:Y:S08]  /*54e0*/  @P0 BRA `(.L_x_6015) ;  /* 0x0000000000e80947 */ /* 0x000ff00003800000 */
[----:B-123--:R1:W2:Y:S01]  /*54f0*/  LDS.128 R40, [R5+0x21400] ;  /* 0x0214000005287984 */ /* 0x00e2a20000000c00 */
[----:B------:R-:W-:Y:S01]  /*5500*/  IADD3 R70, P3, R69, R98, RZ ;  /* 0x0000006245467210 */ /* 0x000fe20007f7e0ff */
[----:B------:R-:W-:Y:S04]  /*5510*/  BSSY B3, `(.L_x_6016) ;  /* 0x0000032000037945 */ /* 0x000fe80003800000 */
[----:B------:R-:W-:Y:S01]  /*5520*/  IMAD.X R71, R68, 0x1, R15, P3 ;  /* 0x0000000144477824 */ /* 0x000fe200018e060f */
        /* <DEDUP_REMOVED lines=48> */
.L_x_6017:
[----:B------:R-:W-:Y:S05]  /*5830*/  BSYNC B3 ;  /* 0x0000000000037941 */ /* 0x000fea0003800000 */
.L_x_6016:
[----:B------:R-:W-:Y:S01]  /*5840*/  ULDC.64 UR4, c[0x0][0x2d8] ;  /* 0x0000b60000047ab9 */ /* 0x000fe20000000a00 */
[----:B------:R-:W-:Y:S01]  /*5850*/  ULDC.64 UR6, c[0x0][0x208] ;  /* 0x0000820000067ab9 */ /* 0x000fe20000000a00 */
[----:B------:R-:W-:-:S04]  /*5860*/  LEA R64, P3, R70, UR4, 0x1 ;  /* 0x0000000446407c11 */ /* 0x000fc8000f8608ff */
[----:B------:R-:W-:-:S05]  /*5870*/  LEA.HI.X R65, R70, UR5, R71, 0x1, P3 ;  /* 0x0000000546417c11 */ /* 0x000fca00098f0c47 */
[----:B--2---:R4:W-:Y:S04]  /*5880*/  STG.E.128 desc[UR6][R64.64], R40 ;  /* 0x0000002840007986 */ /* 0x0049e8000c101d06 */
.L_x_6015:
[----:B------:R-:W-:Y:S05]  /*5890*/  BSYNC B2 ;  /* 0x0000000000027941 */ /* 0x000fea0003800000 */
.L_x_6014:
[----:B------:R-:W-:Y:S05]  /*58a0*/  @P1 BRA `(.L_x_6013) ;  /* 0x0000000000e81947 */ /* 0x000fea0003800000 */
[----:B-1234-:R1:W2:Y:S01]  /*58b0*/  LDS.128 R40, [R5+0x26c00] ;  /* 0x026c000005287984 */ /* 0x01e2a20000000c00 */
        /* <DEDUP_REMOVED lines=51> */
.L_x_6019:
[----:B------:R-:W-:Y:S05]  /*5bf0*/  BSYNC B2 ;  /* 0x0000000000027941 */ /* 0x000fea0003800000 */
.L_x_6018:
[----:B------:R-:W-:Y:S01]  /*5c00*/  ULDC.64 UR4, c[0x0][0x2d8] ;  /* 0x0000b60000047ab9 */ /* 0x000fe20000000a00 */
[----:B------:R-:W-:Y:S01]  /*5c10*/  ULDC.64 UR6, c[0x0][0x208] ;  /* 0x0000820000067ab9 */ /* 0x000fe20000000a00 */
[----:B------:R-:W-:-:S04]  /*5c20*/  LEA R60, P3, R69, UR4, 0x1 ;  /* 0x00000004453c7c11 */ /* 0x000fc8000f8608ff */
[----:B------:R-:W-:-:S05]  /*5c30*/  LEA.HI.X R61, R69, UR5, R68, 0x1, P3 ;  /* 0x00000005453d7c11 */ /* 0x000fca00098f0c44 */
[----:B--2---:R1:W-:Y:S04]  /*5c40*/  STG.E.128 desc[UR6][R60.64], R40 ;  /* 0x000000283c007986 */ /* 0x0043e8000c101d06 */
.L_x_6013:
[----:B------:R-:W-:Y:S05]  /*5c50*/  BSYNC B1 ;  /* 0x0000000000017941 */ /* 0x000fea0003800000 */
.L_x_6012:
[----:B------:R-:W-:Y:S01]  /*5c60*/  LOP3.LUT P3, RZ, R90, 0x2, RZ, 0xc0, !PT ;  /* 0x000000025aff7812 */ /* 0x000fe2000786c0ff */
[----:B------:R-:W-:-:S12]  /*5c70*/  BSSY B1, `(.L_x_6020) ;  /* 0x000007c000017945 */ /* 0x000fd80003800000 */
[----:B------:R-:W-:Y:S05]  /*5c80*/  @P3 BRA `(.L_x_6021) ;  /* 0x0000000400e83947 */ /* 0x000fea0003800000 */
[----:B------:R-:W-:Y:S01]  /*5c90*/  IADD3 R66, P3, P4, R136, R132, R16 ;  /* 0x0000008488427210 */ /* 0x000fe20007c7e010 */
[----:B------:R-:W-:Y:S03]  /*5ca0*/  BSSY B2, `(.L_x_6022) ;  /* 0x000003d000027945 */ /* 0x000fe60003800000 */
[----:B----4-:R-:W-:Y:S01]  /*5cb0*/  IADD3.X R68, R131, R88, R17, P3, P4 ;  /* 0x0000005883447210 */ /* 0x010fe20001fe8411 */
        /* <DEDUP_REMOVED lines=53> */
.L_x_6025:
[----:B------:R-:W-:Y:S05]  /*6010*/  BSYNC B3 ;  /* 0x0000000000037941 */ /* 0x000fea0003800000 */
.L_x_6024:
[----:B------:R-:W-:Y:S01]  /*6020*/  ULDC.64 UR4, c[0x0][0x2d8] ;  /* 0x0000b60000047ab9 */ /* 0x000fe20000000a00 */
[----:B------:R-:W-:Y:S01]  /*6030*/  ULDC.64 UR6, c[0x0][0x208] ;  /* 0x0000820000067ab9 */ /* 0x000fe20000000a00 */
[----:B------:R-:W-:-:S04]  /*6040*/  LEA R56, P3, R64, UR4, 0x1 ;  /* 0x0000000440387c11 */ /* 0x000fc8000f8608ff */
[----:B------:R-:W-:-:S05]  /*6050*/  LEA.HI.X R57, R64, UR5, R69, 0x1, P3 ;  /* 0x0000000540397c11 */ /* 0x000fca00098f0c45 */
[----:B--2---:R4:W-:Y:S04]  /*6060*/  STG.E.128 desc[UR6][R56.64], R40 ;  /* 0x0000002838007986 */ /* 0x0049e8000c101d06 */
.L_x_6023:
[----:B------:R-:W-:Y:S05]  /*6070*/  BSYNC B2 ;  /* 0x0000000000027941 */ /* 0x000fea0003800000 */
.L_x_6022:
        /* <DEDUP_REMOVED lines=53> */
.L_x_6027:
[----:B------:R-:W-:Y:S05]  /*63d0*/  BSYNC B2 ;  /* 0x0000000000027941 */ /* 0x000fea0003800000 */
.L_x_6026:
[----:B------:R-:W-:Y:S01]  /*63e0*/  ULDC.64 UR4, c[0x0][0x2d8] ;  /* 0x0000b60000047ab9 */ /* 0x000fe20000000a00 */
[----:B------:R-:W-:Y:S01]  /*63f0*/  ULDC.64 UR6, c[0x0][0x208] ;  /* 0x0000820000067ab9 */ /* 0x000fe20000000a00 */
[----:B------:R-:W-:-:S04]  /*6400*/  LEA R52, P3, R60, UR4, 0x1 ;  /* 0x000000043c347c11 */ /* 0x000fc8000f8608ff */
[----:B------:R-:W-:-:S05]  /*6410*/  LEA.HI.X R53, R60, UR5, R65, 0x1, P3 ;  /* 0x000000053c357c11 */ /* 0x000fca00098f0c41 */
[----:B--2---:R1:W-:Y:S04]  /*6420*/  STG.E.128 desc[UR6][R52.64], R40 ;  /* 0x0000002834007986 */ /* 0x0043e8000c101d06 */
.L_x_6021:
[----:B------:R-:W-:Y:S05]  /*6430*/  BSYNC B1 ;  /* 0x0000000000017941 */ /* 0x000fea0003800000 */
.L_x_6020:
[----:B------:R-:W-:Y:S05]  /*6440*/  @P5 BRA `(.L_x_6028) ;  /* 0x0000005400545947 */ /* 0x000fea0003800000 */
[----:B------:R-:W-:Y:S01]  /*6450*/  IADD3 R132, P3, P4, R141, R132, R16 ;  /* 0x000000848d847210 */ /* 0x000fe20007c7e010 */
[----:B------:R-:W-:Y:S03]  /*6460*/  BSSY B1, `(.L_x_6029) ;  /* 0x000003d000017945 */ /* 0x000fe60003800000 */
[----:B------:R-:W-:Y:S01]  /*6470*/  IADD3.X R88, R140, R88, R17, P3, P4 ;  /* 0x000000588c587210 */ /* 0x000fe20001fe8411 */
[----:B------:R-:W-:Y:S08]  /*6480*/  @P0 BRA `(.L_x_6030) ;  /* 0x0000000000e80947 */ /* 0x000ff00003800000 */
[----:B-1234-:R1:W2:Y:S01]  /*6490*/  LDS.128 R40, [R5+0x23400] ;  /* 0x0234000005287984 */ /* 0x01e2a20000000c00 */
[----:B------:R-:W-:Y:S01]  /*64a0*/  ISETP.GE.AND P4, PT, R18, R80, PT ;  /* 0x000000501200720c */ /* 0x000fe20003f86270 */
[----:B------:R-:W-:Y:S01]  /*64b0*/  BSSY B2, `(.L_x_6031) ;  /* 0x0000031000027945 */ /* 0x000fe20003800000 */
[----:B------:R-:W-:-:S11]  /*64c0*/  IADD3 R56, P3, R132, R98, RZ ;  /* 0x0000006284387210 */ /* 0x000fd60007f7e0ff */
        /* <DEDUP_REMOVED lines=47> */
.L_x_6032:
[----:B------:R-:W-:Y:S05]  /*67c0*/  BSYNC B2 ;  /* 0x0000000000027941 */ /* 0x000fea0003800000 */
.L_x_6031:
[----:B------:R-:W-:Y:S01]  /*67d0*/  ULDC.64 UR4, c[0x0][0x2d8] ;  /* 0x0000b60000047ab9 */ /* 0x000fe20000000a00 */
[----:B------:R-:W-:Y:S01]  /*67e0*/  IMAD.X R49, R88, 0x1, R15, P3 ;  /* 0x0000000158317824 */ /* 0x000fe200018e060f */
[----:B------:R-:W-:Y:S01]  /*67f0*/  LEA R48, P3, R56, UR4, 0x1 ;  /* 0x0000000438307c11 */ /* 0x000fe2000f8608ff */
[----:B------:R-:W-:-:S03]  /*6800*/  ULDC.64 UR6, c[0x0][0x208] ;  /* 0x0000820000067ab9 */ /* 0x000fc60000000a00 */
[----:B------:R-:W-:-:S05]  /*6810*/  LEA.HI.X R49, R56, UR5, R49, 0x1, P3 ;  /* 0x0000000538317c11 */ /* 0x000fca00098f0c31 */
[----:B--2---:R1:W-:Y:S04]  /*6820*/  STG.E.128 desc[UR6][R48.64], R40 ;  /* 0x0000002830007986 */ /* 0x0043e8000c101d06 */
.L_x_6030:
[----:B------:R-:W-:Y:S05]  /*6830*/  BSYNC B1 ;  /* 0x0000000000017941 */ /* 0x000fea0003800000 */
.L_x_6029:
[----:B------:R-:W-:Y:S05]  /*6840*/  @P1 BRA `(.L_x_6028) ;  /* 0x0000005000541947 */ /* 0x000fea0003800000 */
[----:B-1234-:R1:W2:Y:S01]  /*6850*/  LDS.128 R40, [R5+0x28c00] ;  /* 0x028c000005287984 */ /* 0x01e2a20000000c00 */
[----:B------:R-:W-:Y:S01]  /*6860*/  ISETP.GE.AND P4, PT, R221, R80, PT ;  /* 0x00000050dd00720c */ /* 0x000fe20003f86270 */
[----:B------:R-:W-:Y:S01]  /*6870*/  BSSY B1, `(.L_x_6033) ;  /* 0x0000031000017945 */ /* 0x000fe20003800000 */
[----:B------:R-:W-:-:S11]  /*6880*/  IADD3 R52, P3, R132, R13, RZ ;  /* 0x0000000d84347210 */ /* 0x000fd60007f7e0ff */
        /* <DEDUP_REMOVED lines=47> */
.L_x_6034:
[----:B------:R-:W-:Y:S05]  /*6b80*/  BSYNC B1 ;  /* 0x0000000000017941 */ /* 0x000fea0003800000 */
.L_x_6033:
[----:B------:R-:W-:Y:S01]  /*6b90*/  ULDC.64 UR4, c[0x0][0x2d8] ;  /* 0x0000b60000047ab9 */ /* 0x000fe20000000a00 */
[----:B------:R-:W-:Y:S01]  /*6ba0*/  IMAD.X R45, R88, 0x1, R8, P3 ;  /* 0x00000001582d7824 */ /* 0x000fe200018e0608 */
[----:B------:R-:W-:Y:S01]  /*6bb0*/  LEA R44, P3, R52, UR4, 0x1 ;  /* 0x00000004342c7c11 */ /* 0x000fe2000f8608ff */
[----:B------:R-:W-:-:S03]  /*6bc0*/  ULDC.64 UR6, c[0x0][0x208] ;  /* 0x0000820000067ab9 */ /* 0x000fc60000000a00 */
[----:B------:R-:W-:-:S05]  /*6bd0*/  LEA.HI.X R45, R52, UR5, R45, 0x1, P3 ;  /* 0x00000005342d7c11 */ /* 0x000fca00098f0c2d */
[----:B--2---:R1:W-:Y:S01]  /*6be0*/  STG.E.128 desc[UR6][R44.64], R40 ;  /* 0x000000282c007986 */ /* 0x0043e2000c101d06 */
[----:B------:R-:W-:Y:S05]  /*6bf0*/  BRA `(.L_x_6028) ;  /* 0x0000004c00687947 */ /* 0x000fea0003800000 */
.L_x_5972:
[----:B------:R-:W-:Y:S01]  /*6c00*/  ISETP.GE.AND P4, PT, R223, R4, PT ;  /* 0x00000004df00720c */ /* 0x000fe20003f86270 */
[----:B------:R-:W-:-:S03]  /*6c10*/  ULDC.64 UR4, c[0x0][0x208] ;  /* 0x0000820000047ab9 */ /* 0x000fc60000000a00 */
[----:B------:R-:W-:-:S13]  /*6c20*/  ISETP.GE.OR P4, PT, R16, R80, P4 ;  /* 0x000000501000720c */ /* 0x000fda0002786670 */
[----:B0-----:R-:W-:Y:S01]  /*6c30*/  @!P4 IADD3 R46, P2, P3, R104, R92, R35 ;  /* 0x0000005c682ec210 */ /* 0x001fe20007b5e023 */
[----:B------:R-:W0:Y:S03]  /*6c40*/  @!P4 LDC.64 R56, c[0x0][0x3c8] ;  /* 0x0000f200ff38cb82 */ /* 0x000e260000000a00 */
[----:B------:R-:W-:Y:S02]  /*6c50*/  @!P4 IADD3.X R47, R27, R3, R38, P2, P3 ;  /* 0x000000031b2fc210 */ /* 0x000fe400017e6426 */
[----:B------:R-:W-:-:S03]  /*6c60*/  @!P4 IADD3 R44, P2, P3, R110, R90, R30 ;  /* 0x0000005a6e2cc210 */ /* 0x000fc60007b5e01e */
[----:B------:R-:W1:Y:S01]  /*6c70*/  @!P4 LDC.64 R58, c[0x0][0x3e0] ;  /* 0x0000f800ff3acb82 */ /* 0x000e620000000a00 */
[----:B------:R-:W-:Y:S02]  /*6c80*/  @!P4 IADD3.X R45, R21, R0, R32, P2, P3 ;  /* 0x00000000152dc210 */ /* 0x000fe400017e6420 */
[----:B------:R-:W-:-:S04]  /*6c90*/  ISETP.GE.AND P3, PT, R222, R4, PT ;  /* 0x00000004de00720c */ /* 0x000fc80003f66270 */
[----:B------:R-:W-:-:S13]  /*6ca0*/  ISETP.GE.OR P3, PT, R16, R80, P3 ;  /* 0x000000501000720c */ /* 0x000fda0001f66670 */
[----:B------:R-:W-:Y:S01]  /*6cb0*/  @!P3 IADD3 R42, P2, P5, R104, R34, R92 ;  /* 0x00000022682ab210 */ /* 0x000fe20007d5e05c */
[----:B------:R-:W2:Y:S03]  /*6cc0*/  @!P3 LDC.64 R64, c[0x0][0x3c8] ;  /* 0x0000f200ff40bb82 */ /* 0x000ea60000000a00 */
[----:B------:R-:W-:Y:S02]  /*6cd0*/  @!P3 IADD3.X R43, R27, R37, R3, P2, P5 ;  /* 0x000000251b2bb210 */ /* 0x000fe400017ea403 */
[----:B------:R-:W-:-:S03]  /*6ce0*/  @!P3 IADD3 R40, P2, P5, R110, R29, R90 ;  /* 0x0000001d6e28b210 */ /* 0x000fc60007d5e05a */
[----:B------:R-:W3:Y:S01]  /*6cf0*/  @!P3 LDC.64 R66, c[0x0][0x3e0] ;  /* 0x0000f800ff42bb82 */ /* 0x000ee20000000a00 */
[----:B------:R-:W-:Y:S02]  /*6d00*/  @!P3 IADD3.X R41, R21, R31, R0, P2, P5 ;  /* 0x0000001f1529b210 */ /* 0x000fe400017ea400 */
[----:B------:R-:W-:-:S04]  /*6d10*/  ISETP.GE.AND P2, PT, R225, R4, PT ;  /* 0x00000004e100720c */ /* 0x000fc80003f46270 */
[----:B------:R-:W-:-:S13]  /*6d20*/  ISETP.GE.OR P2, PT, R16, R80, P2 ;  /* 0x000000501000720c */ /* 0x000fda0001746670 */
[----:B------:R-:W-:Y:S01]  /*6d30*/  @!P2 IADD3 R70, P5, P6, R104, R33, R92 ;  /* 0x000000216846a210 */ /* 0x000fe20007ebe05c */
[----:B------:R-:W4:Y:S03]  /*6d40*/  @!P2 LDC.64 R72, c[0x0][0x3c8] ;  /* 0x0000f200ff48ab82 */ /* 0x000f260000000a00 */
[----:B------:R-:W-:Y:S02]  /*6d50*/  @!P2 IADD3.X R71, R27, R36, R3, P5, P6 ;  /* 0x000000241b47a210 */ /* 0x000fe40002fec403 */
[----:B------:R-:W-:-:S03]  /*6d60*/  @!P2 IADD3 R68, P5, P6, R110, R121, R90 ;  /* 0x000000796e44a210 */ /* 0x000fc60007ebe05a */
[----:B------:R-:W4:Y:S01]  /*6d70*/  @!P2 LDC.64 R74, c[0x0][0x3e0] ;  /* 0x0000f800ff4aab82 */ /* 0x000f220000000a00 */
[----:B------:R-:W-:Y:S02]  /*6d80*/  @!P2 IADD3.X R69, R21, R120, R0, P5, P6 ;  /* 0x000000781545a210 */ /* 0x000fe40002fec400 */
[----:B------:R-:W-:-:S04]  /*6d90*/  ISETP.GE.AND P5, PT, R22, R4, PT ;  /* 0x000000041600720c */ /* 0x000fc80003fa6270 */
[----:B------:R-:W-:-:S13]  /*6da0*/  ISETP.GE.OR P5, PT, R16, R80, P5 ;  /* 0x000000501000720c */ /* 0x000fda0002fa6670 */
[----:B------:R-:W0:Y:S01]  /*6db0*/  @!P5 LDC.64 R48, c[0x0][0x3c8] ;  /* 0x0000f200ff30db82 */ /* 0x000e220000000a00 */
[----:B------:R-:W-:-:S05]  /*6dc0*/  @!P5 IADD3 R50, P6, R104, R92, RZ ;  /* 0x0000005c6832d210 */ /* 0x000fca0007fde0ff */
[----:B------:R-:W-:Y:S01]  /*6dd0*/  @!P5 IMAD.X R51, R3, 0x1, R27, P6 ;  /* 0x000000010333d824 */ /* 0x000fe200030e061b */
[----:B0-----:R-:W-:-:S04]  /*6de0*/  @!P5 LEA R48, P6, R50, R48, 0x1 ;  /* 0x000000303230d211 */ /* 0x001fc800078c08ff */
[----:B------:R-:W-:Y:S02]  /*6df0*/  @!P5 LEA.HI.X R49, R50, R49, R51, 0x1, P6 ;  /* 0x000000313231d211 */ /* 0x000fe400030f0c33 */
[----:B------:R-:W0:Y:S01]  /*6e00*/  @!P5 LDC.64 R50, c[0x0][0x3e0] ;  /* 0x0000f800ff32db82 */ /* 0x000e220000000a00 */
[----:B------:R-:W-:-:S05]  /*6e10*/  @!P5 IADD3 R52, P6, R110, R90, RZ ;  /* 0x0000005a6e34d210 */ /* 0x000fca0007fde0ff */
[----:B------:R-:W-:Y:S01]  /*6e20*/  @!P5 IMAD.X R53, R0, 0x1, R21, P6 ;  /* 0x000000010035d824 */ /* 0x000fe200030e0615 */
[----:B0-----:R-:W-:-:S04]  /*6e30*/  @!P5 LEA R50, P6, R52, R50, 0x1 ;  /* 0x000000323432d211 */ /* 0x001fc800078c08ff */
[----:B------:R-:W-:Y:S02]  /*6e40*/  @!P5 LEA.HI.X R51, R52, R51, R53, 0x1, P6 ;  /* 0x000000333433d211 */ /* 0x000fe400030f0c35 */
[----:B------:R-:W-:-:S04]  /*6e50*/  @!P4 LEA R56, P6, R46, R56, 0x1 ;  /* 0x000000382e38c211 */ /* 0x000fc800078c08ff */
[----:B------:R-:W-:Y:S02]  /*6e60*/  @!P4 LEA.HI.X R57, R46, R57, R47, 0x1, P6 ;  /* 0x000000392e39c211 */ /* 0x000fe400030f0c2f */
[----:B------:R-:W-:Y:S02]  /*6e70*/  CS2R R46, SRZ ;  /* 0x00000000002e7805 */ /* 0x000fe4000001ff00 */
[----:B-1----:R-:W-:-:S04]  /*6e80*/  @!P4 LEA R58, P6, R44, R58, 0x1 ;  /* 0x0000003a2c3ac211 */ /* 0x002fc800078c08ff */
[----:B------:R-:W-:Y:S02]  /*6e90*/  @!P4 LEA.HI.X R59, R44, R59, R45, 0x1, P6 ;  /* 0x0000003b2c3bc211 */ /* 0x000fe400030f0c2d */
[----:B------:R-:W-:Y:S02]  /*6ea0*/  CS2R R44, SRZ ;  /* 0x00000000002c7805 */ /* 0x000fe4000001ff00 */
[----:B--2---:R-:W-:-:S04]  /*6eb0*/  @!P3 LEA R64, P6, R42, R64, 0x1 ;  /* 0x000000402a40b211 */ /* 0x004fc800078c08ff */
[----:B------:R-:W-:Y:S02]  /*6ec0*/  @!P3 LEA.HI.X R65, R42, R65, R43, 0x1, P6 ;  /* 0x000000412a41b211 */ /* 0x000fe400030f0c2b */
[----:B------:R-:W-:Y:S02]  /*6ed0*/  CS2R R42, SRZ ;  /* 0x00000000002a7805 */ /* 0x000fe4000001ff00 */
[C---:B---3--:R-:W-:Y:S01]  /*6ee0*/  @!P3 LEA R66, P6, R40.reuse, R66, 0x1 ;  /* 0x000000422842b211 */ /* 0x048fe200078c08ff */
[----:B------:R0:W5:Y:S03]  /*6ef0*/  @!P5 LDG.E.128 R44, desc[UR4][R50.64] ;  /* 0x00000004322cd981 */ /* 0x000166000c1e1d00 */
[----:B------:R-:W-:Y:S02]  /*6f00*/  @!P3 LEA.HI.X R67, R40, R67, R41, 0x1, P6 ;  /* 0x000000432843b211 */ /* 0x000fe400030f0c29 */
[----:B------:R-:W-:-:S02]  /*6f10*/  CS2R R40, SRZ ;  /* 0x0000000000287805 */ /* 0x000fc4000001ff00 */
[----:B------:R-:W-:Y:S02]  /*6f20*/  CS2R R54, SRZ ;  /* 0x0000000000367805 */ /* 0x000fe4000001ff00 */
[----:B------:R-:W-:Y:S02]  /*6f30*/  CS2R R52, SRZ ;  /* 0x0000000000347805 */ /* 0x000fe4000001ff00 */
[----:B------:R1:W5:Y:S01]  /*6f40*/  @!P5 LDG.E.128 R40, desc[UR4][R48.64] ;  /* 0x000000043028d981 */ /* 0x000362000c1e1d00 */
[----:B0-----:R-:W-:Y:S02]  /*6f50*/  CS2R R50, SRZ ;  /* 0x0000000000327805 */ /* 0x001fe4000001ff00 */
[----:B------:R-:W-:Y:S02]  /*6f60*/  CS2R R62, SRZ ;  /* 0x00000000003e7805 */ /* 0x000fe4000001ff00 */
[----:B------:R-:W-:Y:S01]  /*6f70*/  CS2R R60, SRZ ;  /* 0x00000000003c7805 */ /* 0x000fe2000001ff00 */
[----:B------:R0:W5:Y:S05]  /*6f80*/  @!P4 LDG.E.128 R52, desc[UR4][R58.64] ;  /* 0x000000043a34c981 */ /* 0x00016a000c1e1d00 */
[----:B------:R-:W5:Y:S01]  /*6f90*/  @!P3 LDG.E.128 R60, desc[UR4][R66.64] ;  /* 0x00000004423cb981 */ /* 0x000f62000c1e1d00 */
[----:B-1----:R-:W-:-:S02]  /*6fa0*/  CS2R R48, SRZ ;  /* 0x0000000000307805 */ /* 0x002fc4000001ff00 */
[----:B0-----:R-:W-:-:S04]  /*6fb0*/  CS2R R58, SRZ ;  /* 0x00000000003a7805 */ /* 0x001fc8000001ff00 */
[----:B------:R0:W5:Y:S02]  /*6fc0*/  @!P4 LDG.E.128 R48, desc[UR4][R56.64] ;  /* 0x000000043830c981 */ /* 0x000164000c1e1d00 */
[----:B0-----:R-:W-:-:S06]  /*6fd0*/  CS2R R56, SRZ ;  /* 0x0000000000387805 */ /* 0x001fcc000001ff00 */
[----:B------:R0:W5:Y:S01]  /*6fe0*/  @!P3 LDG.E.128 R56, desc[UR4][R64.64] ;  /* 0x000000044038b981 */ /* 0x000162000c1e1d00 */
[----:B----4-:R-:W-:-:S04]  /*6ff0*/  @!P2 LEA R72, P3, R70, R72, 0x1 ;  /* 0x000000484648a211 */ /* 0x010fc800078608ff */
[----:B------:R-:W-:Y:S02]  /*7000*/  @!P2 LEA.HI.X R73, R70, R73, R71, 0x1, P3 ;  /* 0x000000494649a211 */ /* 0x000fe400018f0c47 */
[----:B------:R-:W-:-:S04]  /*7010*/  @!P2 LEA R74, P3, R68, R74, 0x1 ;  /* 0x0000004a444aa211 */ /* 0x000fc800078608ff */
[----:B------:R-:W-:Y:S02]  /*7020*/  @!P2 LEA.HI.X R75, R68, R75, R69, 0x1, P3 ;  /* 0x0000004b444ba211 */ /* 0x000fe400018f0c45 */
[----:B------:R-:W-:-:S04]  /*7030*/  ISETP.GE.AND P3, PT, R224, R4, PT ;  /* 0x00000004e000720c */ /* 0x000fc80003f66270 */
[----:B------:R-:W-:Y:S02]  /*7040*/  ISETP.GE.OR P3, PT, R16, R80, P3 ;  /* 0x000000501000720c */ /* 0x000fe40001f66670 */
[----:B------:R-:W-:Y:S02]  /*7050*/  CS2R R66, SRZ ;  /* 0x0000000000427805 */ /* 0x000fe4000001ff00 */
[----:B0-----:R-:W-:Y:S02]  /*7060*/  CS2R R64, SRZ ;  /* 0x0000000000407805 */ /* 0x001fe4000001ff00 */
[----:B------:R-:W-:Y:S02]  /*7070*/  CS2R R70, SRZ ;  /* 0x0000000000467805 */ /* 0x000fe4000001ff00 */
[----:B------:R-:W-:Y:S01]  /*7080*/  CS2R R68, SRZ ;  /* 0x0000000000447805 */ /* 0x000fe2000001ff00 */
[----:B------:R-:W-:Y:S01]  /*7090*/  BSSY B1, `(.L_x_6035) ;  /* 0x0000021000017945 */ /* 0x000fe20003800000 */
[----:B------:R0:W5:Y:S04]  /*70a0*/  @!P2 LDG.E.128 R64, desc[UR4][R72.64] ;  /* 0x000000044840a981 */ /* 0x000168000c1e1d00 */
[----:B------:R1:W5:Y:S01]  /*70b0*/  @!P2 LDG.E.128 R68, desc[UR4][R74.64] ;  /* 0x000000044a44a981 */ /* 0x000362000c1e1d00 */
[----:B------:R-:W-:-:S02]  /*70c0*/  ISETP.GE.AND P2, PT, R226, R4, PT ;  /* 0x00000004e200720c */ /* 0x000fc40003f46270 */
[----:B------:R-:W-:Y:S02]  /*70d0*/  CS2R R78, SRZ ;  /* 0x00000000004e7805 */ /* 0x000fe4000001ff00 */
[----:B------:R-:W-:Y:S02]  /*70e0*/  CS2R R76, SRZ ;  /* 0x00000000004c7805 */ /* 0x000fe4000001ff00 */
[----:B------:R-:W-:Y:S02]  /*70f0*/  ISETP.GE.OR P2, PT, R16, R80, P2 ;  /* 0x000000501000720c */ /* 0x000fe40001746670 */
[----:B0-----:R-:W-:Y:S02]  /*7100*/  CS2R R72, SRZ ;  /* 0x0000000000487805 */ /* 0x001fe4000001ff00 */
[----:B-1----:R-:W-:Y:S01]  /*7110*/  CS2R R74, SRZ ;  /* 0x00000000004a7805 */ /* 0x002fe2000001ff00 */
[----:B------:R-:W-:Y:S08]  /*7120*/  @P3 BRA `(.L_x_6036) ;  /* 0x00000000005c3947 */ /* 0x000ff00003800000 */
[----:B------:R-:W0:Y:S01]  /*7130*/  LDC.64 R76, c[0x0][0x3d8] ;  /* 0x0000f600ff4c7b82 */ /* 0x000e220000000a00 */
[----:B------:R-:W-:Y:S01]  /*7140*/  IMAD.MOV.U32 R74, RZ, RZ, R92 ;  /* 0x000000ffff4a7224 */ /* 0x000fe200078e005c */
[----:B------:R-:W-:Y:S01]  /*7150*/  ULDC.64 UR4, c[0x0][0x3c8] ;  /* 0x0000f20000047ab9 */ /* 0x000fe20000000a00 */
[----:B------:R-:W-:Y:S01]  /*7160*/  IMAD.MOV.U32 R75, RZ, RZ, R3 ;  /* 0x000000ffff4b7224 */ /* 0x000fe200078e0003 */
[----:B------:R-:W-:Y:S01]  /*7170*/  ULDC.64 UR6, c[0x0][0x3e0] ;  /* 0x0000f80000067ab9 */ /* 0x000fe20000000a00 */
[----:B------:R-:W-:Y:S01]  /*7180*/  IMAD.MOV.U32 R78, RZ, RZ, R90 ;  /* 0x000000ffff4e7224 */ /* 0x000fe200078e005a */
[----:B------:R-:W-:Y:S01]  /*7190*/  ULDC.64 UR8, c[0x0][0x208] ;  /* 0x0000820000087ab9 */ /* 0x000fe20000000a00 */
[----:B------:R-:W-:Y:S01]  /*71a0*/  IMAD.MOV.U32 R79, RZ, RZ, R0 ;  /* 0x000000ffff4f7224 */ /* 0x000fe200078e0000 */
[----:B------:R-:W1:Y:S01]  /*71b0*/  LDC.64 R72, c[0x0][0x3e8] ;  /* 0x0000fa00ff487b82 */ /* 0x000e620000000a00 */
[----:B0-----:R-:W-:-:S04]  /*71c0*/  IMAD.WIDE.U32 R74, R76, 0x60, R74 ;  /* 0x000000604c4a7825 */ /* 0x001fc800078e004a */
[----:B------:R-:W-:Y:S01]  /*71d0*/  IMAD R77, R77, 0x60, RZ ;  /* 0x000000604d4d7824 */ /* 0x000fe200078e02ff */
[----:B------:R-:W-:Y:S01]  /*71e0*/  IADD3 R76, P3, R104, R74, RZ ;  /* 0x0000004a684c7210 */ /* 0x000fe20007f7e0ff */
[----:B-1----:R-:W-:-:S03]  /*71f0*/  IMAD.WIDE.U32 R78, R72, 0x60, R78 ;  /* 0x00000060484e7825 */ /* 0x002fc600078e004e */
[----:B------:R-:W-:Y:S01]  /*7200*/  IADD3.X R75, R27, R75, R77, P3, !PT ;  /* 0x0000004b1b4b7210 */ /* 0x000fe20001ffe44d */
[----:B------:R-:W-:Y:S01]  /*7210*/  IMAD R73, R73, 0x60, RZ ;  /* 0x0000006049497824 */ /* 0x000fe200078e02ff */
[----:B------:R-:W-:-:S04]  /*7220*/  IADD3 R74, P3, R110, R78, RZ ;  /* 0x0000004e6e4a7210 */ /* 0x000fc80007f7e0ff */
[----:B------:R-:W-:Y:S02]  /*7230*/  IADD3.X R79, R21, R79, R73, P3, !PT ;  /* 0x0000004f154f7210 */ /* 0x000fe40001ffe449 */
[----:B------:R-:W-:-:S04]  /*7240*/  LEA R72, P3, R76, UR4, 0x1 ;  /* 0x000000044c487c11 */ /* 0x000fc8000f8608ff */
[----:B------:R-:W-:Y:S02]  /*7250*/  LEA.HI.X R73, R76, UR5, R75, 0x1, P3 ;  /* 0x000000054c497c11 */ /* 0x000fe400098f0c4b */
[----:B------:R-:W-:-:S04]  /*7260*/  LEA R76, P3, R74, UR6, 0x1 ;  /* 0x000000064a4c7c11 */ /* 0x000fc8000f8608ff */
[----:B------:R-:W-:Y:S02]  /*7270*/  LEA.HI.X R77, R74, UR7, R79, 0x1, P3 ;  /* 0x000000074a4d7c11 */ /* 0x000fe400098f0c4f */
[----:B------:R-:W5:Y:S04]  /*7280*/  LDG.E.128 R72, desc[UR8][R72.64] ;  /* 0x0000000848487981 */ /* 0x000f68000c1e1d00 */
[----:B------:R-:W5:Y:S03]  /*7290*/  LDG.E.128 R76, desc[UR8][R76.64] ;  /* 0x000000084c4c7981 */ /* 0x000f66000c1e1d00 */
.L_x_6036:
[----:B------:R-:W-:Y:S05]  /*72a0*/  BSYNC B1 ;  /* 0x0000000000017941 */ /* 0x000fea0003800000 */
.L_x_6035:
[----:B------:R-:W-:Y:S01]  /*72b0*/  BSSY B1, `(.L_x_6037) ;  /* 0x000001d000017945 */ /* 0x000fe20003800000 */
[----:B------:R-:W-:Y:S02]  /*72c0*/  ISETP.GE.AND P3, PT, R16, R80, PT ;  /* 0x000000501000720c */ /* 0x000fe40003f66270 */
[----:B------:R-:W-:Y:S02]  /*72d0*/  CS2R R82, SRZ ;  /* 0x0000000000527805 */ /* 0x000fe4000001ff00 */
[----:B------:R-:W-:Y:S02]  /*72e0*/  CS2R R80, SRZ ;  /* 0x0000000000507805 */ /* 0x000fe4000001ff00 */
[----:B------:R-:W-:Y:S01]  /*72f0*/  CS2R R86, SRZ ;  /* 0x0000000000567805 */ /* 0x000fe2000001ff00 */
[----:B-----5:R-:W-:Y:S01]  /*7300*/  IMAD.MOV.U32 R89, RZ, RZ, R74 ;  /* 0x000000ffff597224 */ /* 0x020fe200078e004a */
[----:B------:R-:W-:Y:S01]  /*7310*/  CS2R R84, SRZ ;  /* 0x0000000000547805 */ /* 0x000fe2000001ff00 */
[----:B------:R-:W-:Y:S06]  /*7320*/  @P2 BRA `(.L_x_6038) ;  /* 0x0000000000542947 */ /* 0x000fec0003800000 */
[----:B------:R-:W0:Y:S01]  /*7330*/  LDC.64 R82, c[0x0][0x3d8] ;  /* 0x0000f600ff527b82 */ /* 0x000e220000000a00 */
[----:B------:R-:W-:Y:S01]  /*7340*/  IMAD.MOV.U32 R93, RZ, RZ, R3 ;  /* 0x000000ffff5d7224 */ /* 0x000fe200078e0003 */
[----:B------:R-:W-:Y:S01]  /*7350*/  ULDC.64 UR4, c[0x0][0x3c8] ;  /* 0x0000f20000047ab9 */ /* 0x000fe20000000a00 */
[----:B------:R-:W-:Y:S01]  /*7360*/  IMAD.MOV.U32 R91, RZ, RZ, R0 ;  /* 0x000000ffff5b7224 */ /* 0x000fe200078e0000 */
[----:B------:R-:W-:Y:S01]  /*7370*/  ULDC.64 UR6, c[0x0][0x3e0] ;  /* 0x0000f80000067ab9 */ /* 0x000fe20000000a00 */
[----:B------:R-:W-:-:S03]  /*7380*/  ULDC.64 UR8, c[0x0][0x208] ;  /* 0x0000820000087ab9 */ /* 0x000fc60000000a00 */
        /* <DEDUP_REMOVED lines=12> */
[----:B------:R-:W-:Y:S01]  /*7450*/  LEA.HI.X R85, R0, UR7, R91, 0x1, P2 ;  /* 0x0000000700557c11 */ /* 0x000fe200090f0c5b */
[----:B------:R-:W5:Y:S05]  /*7460*/  LDG.E.128 R80, desc[UR8][R80.64] ;  /* 0x0000000850507981 */ /* 0x000f6a000c1e1d00 */
[----:B------:R-:W5:Y:S03]  /*7470*/  LDG.E.128 R84, desc[UR8][R84.64] ;  /* 0x0000000854547981 */ /* 0x000f66000c1e1d00 */
.L_x_6038:
[----:B------:R-:W-:Y:S05]  /*7480*/  BSYNC B1 ;  /* 0x0000000000017941 */ /* 0x000fea0003800000 */
.L_x_6037:
[----:B------:R-:W-:Y:S01]  /*7490*/  PRMT R179, R89, 0x7610, R179 ;  /* 0x0000761059b37816 */ /* 0x000fe200000000b3 */
[----:B------:R-:W-:Y:S01]  /*74a0*/  IMAD.MOV.U32 R0, RZ, RZ, R75 ;  /* 0x000000ffff007224 */ /* 0x000fe200078e004b */
[----:B------:R-:W-:Y:S01]  /*74b0*/  ULOP3.LUT UR4, UR60, 0x1, URZ, 0xfc, !UPT ;  /* 0x000000013c047892 */ /* 0x000fe2000f8efc3f */
        /* <DEDUP_REMOVED lines=97> */
.L_x_6039:
[----:B------:R-:W-:Y:S01]  /*7ad0*/  IMAD R3, R220, 0x8, R2 ;  /* 0x00000008dc037824 */ /* 0x000fe200078e0202 */
[----:B------:R-:W-:Y:S01]  /*7ae0*/  SHF.L.U32 R0, R229, 0x1f, RZ ;  /* 0x0000001fe5007819 */ /* 0x000fe200000006ff */
[----:B------:R-:W0:Y:S01]  /*7af0*/  LDC R152, c[0x0][0x2e4] ;  /* 0x0000b900ff987b82 */ /* 0x000e220000000800 */
[----:B------:R-:W-:Y:S01]  /*7b00*/  BSSY B1, `(.L_x_6040) ;  /* 0x0000006000017945 */ /* 0x000fe20003800000 */
[----:B------:R-:W-:Y:S01]  /*7b10*/  IMAD.MOV.U32 R133, RZ, RZ, R88 ;  /* 0x000000ffff857224 */ /* 0x000fe200078e0058 */
[----:B------:R-:W1:Y:S05]  /*7b20*/  SYNCS.PHASECHK.TRANS64.TRYWAIT P4, [R3+URZ+0x34890], R0 ;  /* 0x03489000030075a7 */ /* 0x000e6a000808017f */
[----:B------:R-:W2:Y:S01]  /*7b30*/  LDC.64 R134, c[0x0][0x2f0] ;  /* 0x0000bc00ff867b82 */ /* 0x000ea20000000a00 */
[----:B0-----:R-:W-:Y:S01]  /*7b40*/  IMAD.IADD R153, R152, 0x1, -R97 ;  /* 0x0000000198997824 */ /* 0x001fe200078e0a61 */
[----:B-1----:R-:W-:Y:S06]  /*7b50*/  @!P4 BRA `(.L_x_6041) ;  /* 0x000001c80064c947 */ /* 0x002fec0003800000 */
.L_x_6286:
[----:B------:R-:W-:Y:S05]  /*7b60*/  BSYNC B1 ;  /* 0x0000000000017941 */ /* 0x000fea0003800000 */
.L_x_6040:
[----:B------:R-:W-:Y:S01]  /*7b70*/  ISETP.GE.OR P4, PT, R22, R4, P0 ;  /* 0x000000041600720c */ /* 0x000fe20000786670 */
[----:B------:R-:W-:-:S12]  /*7b80*/  BSSY B1, `(.L_x_6042) ;  /* 0x0000091000017945 */ /* 0x000fd80003800000 */
[----:B------:R-:W-:Y:S05]  /*7b90*/  @P4 BRA `(.L_x_6043) ;  /* 0x00000008003c4947 */ /* 0x000fea0003800000 */
[----:B------:R-:W3:Y:S04]  /*7ba0*/  LDL R88, [R1] ;  /* 0x0000000001587983 */ /* 0x000ee80000100800 */
[----:B------:R-:W4:Y:S04]  /*7bb0*/  LDL R92, [R1+0x3c] ;  /* 0x00003c00015c7983 */ /* 0x000f280000100800 */
[----:B------:R-:W5:Y:S01]  /*7bc0*/  LDL R90, [R1+0x64] ;  /* 0x00006400015a7983 */ /* 0x000f620000100800 */
[----:B------:R-:W-:Y:S01]  /*7bd0*/  BSSY B2, `(.L_x_6044) ;  /* 0x0000079000027945 */ /* 0x000fe20003800000 */
[----:B------:R-:W1:Y:S02]  /*7be0*/  S2R R93, SR_TID.X ;  /* 0x00000000005d7919 */ /* 0x000e640000002100 */
[----:B-1----:R-:W-:-:S05]  /*7bf0*/  VIADD R93, R93, 0xffffff80 ;  /* 0xffffff805d5d7836 */ /* 0x002fca0000000000 */
[----:B------:R-:W-:-:S04]  /*7c00*/  SHF.R.S32.HI R91, RZ, 0x1f, R93 ;  /* 0x0000001fff5b7819 */ /* 0x000fc8000001145d */
[----:B------:R-:W-:-:S05]  /*7c10*/  LEA.HI R91, R91, R93, RZ, 0x6 ;  /* 0x0000005d5b5b7211 */ /* 0x000fca00078f30ff */
[----:B------:R-:W-:-:S05]  /*7c20*/  IMAD.SHL.U32 R91, R91, 0x8, RZ ;  /* 0x000000085b5b7824 */ /* 0x000fca00078e00ff */
[----:B------:R-:W-:Y:S02]  /*7c30*/  LOP3.LUT R91, R91, 0xfffffe00, RZ, 0xc0, !PT ;  /* 0xfffffe005b5b7812 */ /* 0x000fe400078ec0ff */
[----:B---3--:R-:W-:-:S04]  /*7c40*/  LOP3.LUT P5, RZ, R88, 0x1, RZ, 0xc0, !PT ;  /* 0x0000000158ff7812 */ /* 0x008fc800078ac0ff */
[----:B------:R-:W-:-:S04]  /*7c50*/  SEL R88, R97, R153, !P5 ;  /* 0x0000009961587207 */ /* 0x000fc80006800000 */
[----:B------:R-:W-:-:S04]  /*7c60*/  SHF.R.S32.HI R89, RZ, 0x1f, R88 ;  /* 0x0000001fff597819 */ /* 0x000fc80000011458 */
[----:B------:R-:W-:-:S04]  /*7c70*/  LEA.HI R89, R89, R88, RZ, 0x4 ;  /* 0x0000005859597211 */ /* 0x000fc800078f20ff */
[----:B------:R-:W-:-:S04]  /*7c80*/  LEA.HI.SX32 R88, R89, R10, 0x1c ;  /* 0x0000000a59587211 */ /* 0x000fc800078fe2ff */
[----:B------:R-:W-:Y:S01]  /*7c90*/  SHF.R.S32.HI R89, RZ, 0x1f, R88 ;  /* 0x0000001fff597819 */ /* 0x000fe20000011458 */
[----:B------:R-:W-:-:S03]  /*7ca0*/  IMAD.SHL.U32 R183, R88, 0x8, RZ ;  /* 0x0000000858b77824 */ /* 0x000fc600078e00ff */
[----:B------:R-:W-:Y:S02]  /*7cb0*/  LEA.HI R88, R89, R88, RZ, 0x3 ;  /* 0x0000005859587211 */ /* 0x000fe400078f18ff */
[----:B------:R-:W-:Y:S02]  /*7cc0*/  LOP3.LUT R89, R183, 0x38, RZ, 0xc0, !PT ;  /* 0x00000038b7597812 */ /* 0x000fe400078ec0ff */
[----:B------:R-:W-:Y:S02]  /*7cd0*/  SHF.R.S32.HI R88, RZ, 0x3, R88 ;  /* 0x00000003ff587819 */ /* 0x000fe40000011458 */
[----:B----4-:R-:W-:-:S03]  /*7ce0*/  LOP3.LUT R89, R89, 0x1c0, R92, 0xf8, !PT ;  /* 0x000001c059597812 */ /* 0x010fc600078ef85c */
[----:B------:R-:W-:Y:S01]  /*7cf0*/  IMAD R88, R88, 0x2c00, R91 ;  /* 0x00002c0058587824 */ /* 0x000fe200078e025b */
[----:B-----5:R-:W-:Y:S01]  /*7d00*/  LOP3.LUT R89, R89, R90, RZ, 0x3c, !PT ;  /* 0x0000005a59597212 */ /* 0x020fe200078e3cff */
[----:B------:R-:W-:-:S04]  /*7d10*/  IMAD R91, R220, 0x5800, R154 ;  /* 0x00005800dc5b7824 */ /* 0x000fc800078e029a */
[----:B------:R-:W-:Y:S02]  /*7d20*/  IMAD.IADD R89, R88, 0x1, R89 ;  /* 0x0000000158597824 */ /* 0x000fe400078e0259 */
[----:B------:R-:W-:Y:S02]  /*7d30*/  IMAD R88, R91, 0x2, R2 ;  /* 0x000000025b587824 */ /* 0x000fe400078e0202 */
[----:B------:R-:W-:-:S04]  /*7d40*/  IMAD R89, R220, 0x5800, R89 ;  /* 0x00005800dc597824 */ /* 0x000fc800078e0259 */
[----:B------:R-:W-:Y:S02]  /*7d50*/  IMAD R92, R89, 0x2, R2 ;  /* 0x00000002595c7824 */ /* 0x000fe400078e0202 */
[----:B------:R-:W1:Y:S04]  /*7d60*/  LDS.128 R88, [R88+0x1e400] ;  /* 0x01e4000058587984 */ /* 0x000e680000000c00 */
[----:B------:R-:W3:Y:S01]  /*7d70*/  LDS.128 R92, [R92+0x1e400] ;  /* 0x01e400005c5c7984 */ /* 0x000ee20000000c00 */
[----:B------:R-:W-:Y:S05]  /*7d80*/  @P3 BRA `(.L_x_6045) ;  /* 0x0000000400743947 */ /* 0x000fea0003800000 */
[----:B------:R-:W-:Y:S01]  /*7d90*/  SHF.R.U32.HI R185, RZ, 0x10, R45 ;  /* 0x00000010ffb97819 */ /* 0x000fe2000001162d */
[----:B---3--:R-:W-:Y:S01]  /*7da0*/  IMAD.U32 R188, R93, 0x10000, RZ ;  /* 0x000100005dbc7824 */ /* 0x008fe200078e00ff */
[----:B------:R-:W-:Y:S02]  /*7db0*/  SHF.R.U32.HI R186, RZ, 0x10, R41 ;  /* 0x00000010ffba7819 */ /* 0x000fe40000011629 */
[----:B------:R-:W-:Y:S01]  /*7dc0*/  PRMT R185, R182, 0x5410, R185 ;  /* 0x00005410b6b97816 */ /* 0x000fe200000000b9 */
[C---:B-1----:R-:W-:Y:S01]  /*7dd0*/  IMAD.U32 R182, R89.reuse, 0x10000, RZ ;  /* 0x0001000059b67824 */ /* 0x042fe200078e00ff */
[----:B------:R-:W-:Y:S02]  /*7de0*/  PRMT R186, R172, 0x5432, R186 ;  /* 0x00005432acba7816 */ /* 0x000fe400000000ba */
[----:B------:R-:W-:Y:S01]  /*7df0*/  LOP3.LUT R89, R89, 0xffff0000, RZ, 0xc0, !PT ;  /* 0xffff000059597812 */ /* 0x000fe200078ec0ff */
[----:B------:R-:W-:Y:S01]  /*7e00*/  IMAD.U32 R187, R185, 0x10000, RZ ;  /* 0x00010000b9bb7824 */ /* 0x000fe200078e00ff */
[----:B------:R-:W-:Y:S01]  /*7e10*/  SHF.R.U64 R41, R40, 0x10, R41 ;  /* 0x0000001028297819 */ /* 0x000fe20000001229 */
[----:B------:R-:W-:Y:S01]  /*7e20*/  IMAD.U32 R193, R186, 0x10000, RZ ;  /* 0x00010000bac17824 */ /* 0x000fe200078e00ff */
[----:B------:R-:W-:Y:S01]  /*7e30*/  SHF.R.U32.HI R40, RZ, 0x10, R47 ;  /* 0x00000010ff287819 */ /* 0x000fe2000001162f */
[----:B------:R-:W-:Y:S01]  /*7e40*/  FMUL.FTZ R197, R188, R187 ;  /* 0x000000bbbcc57220 */ /* 0x000fe20000410000 */
[----:B------:R-:W-:Y:S01]  /*7e50*/  SHF.R.U64 R42, R42, 0x10, R43 ;  /* 0x000000102a2a7819 */ /* 0x000fe2000000122b */
[-C--:B------:R-:W-:Y:S01]  /*7e60*/  FMUL.FTZ R188, R188, R193.reuse ;  /* 0x000000c1bcbc7220 */ /* 0x080fe20000410000 */
[----:B------:R-:W-:Y:S01]  /*7e70*/  PRMT R40, R168, 0x5432, R40 ;  /* 0x00005432a8287816 */ /* 0x000fe20000000028 */
[----:B------:R-:W-:Y:S01]  /*7e80*/  FFMA.FTZ R184, R182, R193, -R197 ;  /* 0x000000c1b6b87223 */ /* 0x000fe200000108c5 */
[----:B------:R-:W-:Y:S01]  /*7e90*/  SHF.R.U64 R46, R46, 0x10, R47 ;  /* 0x000000102e2e7819 */ /* 0x000fe2000000122f */
[----:B------:R-:W-:Y:S01]  /*7ea0*/  FFMA.FTZ R182, R182, R187, R188 ;  /* 0x000000bbb6b67223 */ /* 0x000fe200000100bc */
[----:B------:R-:W-:Y:S01]  /*7eb0*/  LOP3.LUT R188, R186, 0xffff0000, RZ, 0xc0, !PT ;  /* 0xffff0000babc7812 */ /* 0x000fe200078ec0ff */
[----:B------:R-:W-:Y:S01]  /*7ec0*/  IMAD.U32 R187, R95, 0x10000, RZ ;  /* 0x000100005fbb7824 */ /* 0x000fe200078e00ff */
[----:B------:R-:W-:-:S02]  /*7ed0*/  LOP3.LUT R186, R185, 0xffff0000, RZ, 0xc0, !PT ;  /* 0xffff0000b9ba7812 */ /* 0x000fc400078ec0ff */
[----:B------:R-:W-:Y:S02]  /*7ee0*/  LOP3.LUT R185, R93, 0xffff0000, RZ, 0xc0, !PT ;  /* 0xffff00005db97812 */ /* 0x000fe400078ec0ff */
[----:B------:R-:W-:Y:S02]  /*7ef0*/  PRMT R46, R167, 0x5432, R46 ;  /* 0x00005432a72e7816 */ /* 0x000fe4000000002e */
[----:B------:R-:W-:Y:S01]  /*7f00*/  PRMT R42, R165, 0x5432, R42 ;  /* 0x00005432a52a7816 */ /* 0x000fe2000000002a */
[C---:B------:R-:W-:Y:S01]  /*7f10*/  FMUL.FTZ R190, R185.reuse, R186 ;  /* 0x000000bab9be7220 */ /* 0x040fe20000410000 */
[----:B------:R-:W-:-:S03]  /*7f20*/  FMUL.FTZ R185, R185, R188 ;  /* 0x000000bcb9b97220 */ /* 0x000fc60000410000 */
[C---:B------:R-:W-:Y:S01]  /*7f30*/  FFMA.FTZ R93, R89.reuse, R188, -R190 ;  /* 0x000000bc595d7223 */ /* 0x040fe200000108be */
[----:B------:R-:W-:Y:S01]  /*7f40*/  FFMA.FTZ R89, R89, R186, R185 ;  /* 0x000000ba59597223 */ /* 0x000fe200000100b9 */
[----:B------:R-:W-:Y:S01]  /*7f50*/  SHF.R.U64 R186, R44, 0x10, R45 ;  /* 0x000000102cba7819 */ /* 0x000fe2000000122d */
[----:B------:R-:W-:Y:S01]  /*7f60*/  IMAD.U32 R188, R40, 0x10000, RZ ;  /* 0x0001000028bc7824 */ /* 0x000fe200078e00ff */
[----:B------:R-:W-:Y:S01]  /*7f70*/  SHF.R.U32.HI R44, RZ, 0x10, R43 ;  /* 0x00000010ff2c7819 */ /* 0x000fe2000001162b */
[----:B------:R-:W-:Y:S01]  /*7f80*/  IMAD.U32 R45, R91, 0x10000, RZ ;  /* 0x000100005b2d7824 */ /* 0x000fe200078e00ff */
[----:B------:R-:W-:Y:S01]  /*7f90*/  F2FP.BF16.F32.PACK_AB R93, R93, R184 ;  /* 0x000000b85d5d723e */ /* 0x000fe200000010ff */
[----:B------:R-:W-:Y:S01]  /*7fa0*/  FMUL.FTZ R192, R187, R188 ;  /* 0x000000bcbbc07220 */ /* 0x000fe20000410000 */
[----:B------:R-:W-:Y:S02]  /*7fb0*/  PRMT R44, R166, 0x5432, R44 ;  /* 0x00005432a62c7816 */ /* 0x000fe4000000002c */
[----:B------:R-:W-:Y:S01]  /*7fc0*/  F2FP.BF16.F32.PACK_AB R182, R89, R182 ;  /* 0x000000b659b6723e */ /* 0x000fe200000010ff */
[----:B------:R-:W-:Y:S01]  /*7fd0*/  IMAD.MOV.U32 R89, RZ, RZ, R93 ;  /* 0x000000ffff597224 */ /* 0x000fe200078e005d */
[C---:B------:R-:W-:Y:S01]  /*7fe0*/  LOP3.LUT R193, R44.reuse, 0xffff0000, RZ, 0xc0, !PT ;  /* 0xffff00002cc17812 */ /* 0x040fe200078ec0ff */
[----:B------:R-:W-:-:S02]  /*7ff0*/  IMAD.U32 R190, R44, 0x10000, RZ ;  /* 0x000100002cbe7824 */ /* 0x000fc400078e00ff */
[----:B------:R-:W-:Y:S02]  /*8000*/  IMAD.MOV.U32 R93, RZ, RZ, R182 ;  /* 0x000000ffff5d7224 */ /* 0x000fe400078e00b6 */
[-C--:B------:R-:W-:Y:S01]  /*8010*/  FMUL.FTZ R187, R187, R190.reuse ;  /* 0x000000bebbbb7220 */ /* 0x080fe20000410000 */
[----:B------:R-:W-:-:S03]  /*8020*/  FFMA.FTZ R185, R45, R190, -R192 ;  /* 0x000000be2db97223 */ /* 0x000fc600000108c0 */
[----:B------:R-:W-:Y:S01]  /*8030*/  FFMA.FTZ R45, R45, R188, R187 ;  /* 0x000000bc2d2d7223 */ /* 0x000fe200000100bb */
[----:B------:R-:W-:Y:S02]  /*8040*/  LOP3.LUT R187, R40, 0xffff0000, RZ, 0xc0, !PT ;  /* 0xffff000028bb7812 */ /* 0x000fe400078ec0ff */
[----:B------:R-:W-:Y:S01]  /*8050*/  LOP3.LUT R188, R95, 0xffff0000, RZ, 0xc0, !PT ;  /* 0xffff00005fbc7812 */ /* 0x000fe200078ec0ff */
[C---:B------:R-:W-:Y:S01]  /*8060*/  IMAD.U32 R95, R88.reuse, 0x10000, RZ ;  /* 0x00010000585f7824 */ /* 0x040fe200078e00ff */
[----:B------:R-:W-:Y:S02]  /*8070*/  LOP3.LUT R40, R91, 0xffff0000, RZ, 0xc0, !PT ;  /* 0xffff00005b287812 */ /* 0x000fe400078ec0ff */
[----:B------:R-:W-:Y:S01]  /*8080*/  LOP3.LUT R88, R88, 0xffff0000, RZ, 0xc0, !PT ;  /* 0xffff000058587812 */ /* 0x000fe200078ec0ff */
[C---:B------:R-:W-:Y:S01]  /*8090*/  FMUL.FTZ R91, R188.reuse, R187 ;  /* 0x000000bbbc5b7220 */ /* 0x040fe20000410000 */
[----:B------:R-:W-:-:S03]  /*80a0*/  FMUL.FTZ R188, R188, R193 ;  /* 0x000000c1bcbc7220 */ /* 0x000fc60000410000 */
[----:B------:R-:W-:Y:S01]  /*80b0*/  FFMA.FTZ R44, R40, R193, -R91 ;  /* 0x000000c1282c7223 */ /* 0x000fe2000001085b */
[----:B------:R-:W-:Y:S01]  /*80c0*/  PRMT R91, R206, 0x5410, R41 ;  /* 0x00005410ce5b7816 */ /* 0x000fe20000000029 */
[----:B------:R-:W-:Y:S01]  /*80d0*/  FFMA.FTZ R40, R40, R187, R188 ;  /* 0x000000bb28287223 */ /* 0x000fe200000100bc */
[----:B------:R-:W-:Y:S01]  /*80e0*/  PRMT R41, R169, 0x5432, R186 ;  /* 0x00005432a9297816 */ /* 0x000fe200000000ba */
[C---:B------:R-:W-:Y:S01]  /*80f0*/  IMAD.U32 R187, R92.reuse, 0x10000, RZ ;  /* 0x000100005cbb7824 */ /* 0x040fe200078e00ff */
[----:B------:R-:W-:Y:S01]  /*8100*/  LOP3.LUT R92, R92, 0xffff0000, RZ, 0xc0, !PT ;  /* 0xffff00005c5c7812 */ /* 0x000fe200078ec0ff */
[----:B------:R-:W-:Y:S01]  /*8110*/  IMAD.U32 R188, R91, 0x10000, RZ ;  /* 0x000100005bbc7824 */ /* 0x000fe200078e00ff */
[C---:B------:R-:W-:Y:S01]  /*8120*/  LOP3.LUT R43, R41.reuse, 0xffff0000, RZ, 0xc0, !PT ;  /* 0xffff0000292b7812 */ /* 0x040fe200078ec0ff */
[----:B------:R-:W-:Y:S01]  /*8130*/  IMAD.U32 R186, R41, 0x10000, RZ ;  /* 0x0001000029ba7824 */ /* 0x000fe200078e00ff */
[----:B------:R-:W-:Y:S02]  /*8140*/  LOP3.LUT R41, R91, 0xffff0000, RZ, 0xc0, !PT ;  /* 0xffff00005b297812 */ /* 0x000fe400078ec0ff */
[----:B------:R-:W-:Y:S01]  /*8150*/  LOP3.LUT R91, R42, 0xffff0000, RZ, 0xc0, !PT ;  /* 0xffff00002a5b7812 */ /* 0x000fe200078ec0ff */
[C---:B------:R-:W-:Y:S01]  /*8160*/  FMUL.FTZ R47, R92.reuse, R43 ;  /* 0x0000002b5c2f7220 */ /* 0x040fe20000410000 */
[C---:B------:R-:W-:Y:S01]  /*8170*/  FMUL.FTZ R190, R187.reuse, R186 ;  /* 0x000000babbbe7220 */ /* 0x040fe20000410000 */
[-C--:B------:R-:W-:Y:S01]  /*8180*/  FMUL.FTZ R92, R92, R41.reuse ;  /* 0x000000295c5c7220 */ /* 0x080fe20000410000 */
[----:B------:R-:W-:Y:S01]  /*8190*/  FMUL.FTZ R187, R187, R188 ;  /* 0x000000bcbbbb7220 */ /* 0x000fe20000410000 */
[----:B------:R-:W-:Y:S01]  /*81a0*/  FFMA.FTZ R41, R88, R41, -R47 ;  /* 0x0000002958297223 */ /* 0x000fe2000001082f */
[----:B------:R-:W-:-:S02]  /*81b0*/  IMAD.U32 R47, R94, 0x10000, RZ ;  /* 0x000100005e2f7824 */ /* 0x000fc400078e00ff */
[----:B------:R-:W-:Y:S01]  /*81c0*/  FFMA.FTZ R88, R88, R43, R92 ;  /* 0x0000002b58587223 */ /* 0x000fe2000001005c */
[C---:B------:R-:W-:Y:S01]  /*81d0*/  FFMA.FTZ R187, R95.reuse, R186, R187 ;  /* 0x000000ba5fbb7223 */ /* 0x040fe200000100bb */
[----:B------:R-:W-:Y:S02]  /*81e0*/  IMAD.U32 R92, R46, 0x10000, RZ ;  /* 0x000100002e5c7824 */ /* 0x000fe400078e00ff */
[----:B------:R-:W-:Y:S01]  /*81f0*/  FFMA.FTZ R190, R95, R188, -R190 ;  /* 0x000000bc5fbe7223 */ /* 0x000fe200000108be */
[----:B------:R-:W-:Y:S01]  /*8200*/  IMAD.U32 R186, R42, 0x10000, RZ ;  /* 0x000100002aba7824 */ /* 0x000fe200078e00ff */
[----:B------:R-:W-:Y:S01]  /*8210*/  LOP3.LUT R94, R94, 0xffff0000, RZ, 0xc0, !PT ;  /* 0xffff00005e5e7812 */ /* 0x000fe200078ec0ff */
[C---:B------:R-:W-:Y:S01]  /*8220*/  FMUL.FTZ R188, R47.reuse, R92 ;  /* 0x0000005c2fbc7220 */ /* 0x040fe20000410000 */
[C---:B------:R-:W-:Y:S02]  /*8230*/  IMAD.U32 R43, R90.reuse, 0x10000, RZ ;  /* 0x000100005a2b7824 */ /* 0x040fe400078e00ff */
[-C--:B------:R-:W-:Y:S01]  /*8240*/  FMUL.FTZ R47, R47, R186.reuse ;  /* 0x000000ba2f2f7220 */ /* 0x080fe20000410000 */
[----:B------:R-:W-:Y:S01]  /*8250*/  LOP3.LUT R90, R90, 0xffff0000, RZ, 0xc0, !PT ;  /* 0xffff00005a5a7812 */ /* 0x000fe200078ec0ff */
[----:B------:R-:W-:-:S02]  /*8260*/  FFMA.FTZ R188, R43, R186, -R188 ;  /* 0x000000ba2bbc7223 */ /* 0x000fc400000108bc */
[----:B------:R-:W-:Y:S01]  /*8270*/  FFMA.FTZ R47, R43, R92, R47 ;  /* 0x0000005c2b2f7223 */ /* 0x000fe2000001002f */
[----:B------:R-:W-:Y:S02]  /*8280*/  LOP3.LUT R43, R46, 0xffff0000, RZ, 0xc0, !PT ;  /* 0xffff00002e2b7812 */ /* 0x000fe400078ec0ff */
[----:B------:R-:W-:Y:S02]  /*8290*/  F2FP.BF16.F32.PACK_AB R92, R41, R190 ;  /* 0x000000be295c723e */ /* 0x000fe400000010ff */
[----:B------:R-:W-:Y:S01]  /*82a0*/  F2FP.BF16.F32.PACK_AB R40, R40, R45 ;  /* 0x0000002d2828723e */ /* 0x000fe200000010ff */
[C---:B------:R-:W-:Y:S01]  /*82b0*/  FMUL.FTZ R95, R94.reuse, R43 ;  /* 0x0000002b5e5f7220 */ /* 0x040fe20000410000 */
[----:B------:R-:W-:Y:S01]  /*82c0*/  FMUL.FTZ R94, R94, R91 ;  /* 0x0000005b5e5e7220 */ /* 0x000fe20000410000 */
[----:B------:R-:W-:Y:S01]  /*82d0*/  F2FP.BF16.F32.PACK_AB R187, R88, R187 ;  /* 0x000000bb58bb723e */ /* 0x000fe200000010ff */
[----:B------:R-:W-:Y:S02]  /*82e0*/  IMAD.MOV.U32 R88, RZ, RZ, R92 ;  /* 0x000000ffff587224 */ /* 0x000fe400078e005c */
[C---:B------:R-:W-:Y:S01]  /*82f0*/  FFMA.FTZ R95, R90.reuse, R91, -R95 ;  /* 0x0000005b5a5f7223 */ /* 0x040fe2000001085f */
[----:B------:R-:W-:Y:S01]  /*8300*/  FFMA.FTZ R94, R90, R43, R94 ;  /* 0x0000002b5a5e7223 */ /* 0x000fe2000001005e */
[----:B------:R-:W-:Y:S01]  /*8310*/  F2FP.BF16.F32.PACK_AB R91, R44, R185 ;  /* 0x000000b92c5b723e */ /* 0x000fe200000010ff */
[----:B------:R-:W-:-:S02]  /*8320*/  IMAD.MOV.U32 R92, RZ, RZ, R187 ;  /* 0x000000ffff5c7224 */ /* 0x000fc400078e00bb */
[----:B------:R-:W-:Y:S01]  /*8330*/  F2FP.BF16.F32.PACK_AB R90, R95, R188 ;  /* 0x000000bc5f5a723e */ /* 0x000fe200000010ff */
[----:B------:R-:W-:Y:S01]  /*8340*/  IMAD.MOV.U32 R95, RZ, RZ, R40 ;  /* 0x000000ffff5f7224 */ /* 0x000fe200078e0028 */
[----:B------:R-:W-:-:S07]  /*8350*/  F2FP.BF16.F32.PACK_AB R94, R94, R47 ;  /* 0x0000002f5e5e723e */ /* 0x000fce00000010ff */
.L_x_6045:
[----:B------:R-:W-:Y:S05]  /*8360*/  BSYNC B2 ;  /* 0x0000000000027941 */ /* 0x000fea0003800000 */
.L_x_6044:
[-C--:B--2---:R-:W-:Y:S01]  /*8370*/  IMAD R42, R23, R134.reuse, RZ ;  /* 0x00000086172a7224 */ /* 0x084fe200078e02ff */
[----:B------:R-:W-:Y:S01]  /*8380*/  ULDC.64 UR4, c[0x0][0x2d8] ;  /* 0x0000b60000047ab9 */ /* 0x000fe20000000a00 */
[----:B------:R-:W-:Y:S01]  /*8390*/  IMAD.WIDE.U32 R40, R22, R134, R132 ;  /* 0x0000008616287225 */ /* 0x000fe200078e0084 */
[----:B------:R-:W-:-:S03]  /*83a0*/  ULDC.64 UR6, c[0x0][0x208] ;  /* 0x0000820000067ab9 */ /* 0x000fc60000000a00 */
[----:B------:R-:W-:-:S04]  /*83b0*/  IMAD R43, R22, R135, R42 ;  /* 0x00000087162b7224 */ /* 0x000fc800078e022a */
[----:B------:R-:W-:Y:S01]  /*83c0*/  IMAD.IADD R44, R43, 0x1, R41 ;  /* 0x000000012b2c7824 */ /* 0x000fe200078e0229 */
[----:B------:R-:W-:-:S04]  /*83d0*/  IADD3 R41, P4, P5, R98, R40, R20 ;  /* 0x0000002862297210 */ /* 0x000fc80007d9e014 */
[----:B------:R-:W-:Y:S02]  /*83e0*/  IADD3.X R42, R15, R44, R9, P4, P5 ;  /* 0x0000002c0f2a7210 */ /* 0x000fe400027ea409 */
[----:B------:R-:W-:-:S13]  /*83f0*/  ISETP.GE.AND P4, PT, R183, R152, PT ;  /* 0x00000098b700720c */ /* 0x000fda0003f86270 */
[--C-:B------:R-:W-:Y:S02]  /*8400*/  @!P4 SHF.R.S32.HI R43, RZ, 0x1f, R183.reuse ;  /* 0x0000001fff2bc819 */ /* 0x100fe400000114b7 */
[----:B------:R-:W-:-:S04]  /*8410*/  @!P4 IADD3 R183, P5, P6, R98, R40, R183 ;  /* 0x0000002862b7c210 */ /* 0x000fc80007ebe0b7 */
[----:B------:R-:W-:Y:S02]  /*8420*/  @!P4 IADD3.X R44, R15, R44, R43, P5, P6 ;  /* 0x0000002c0f2cc210 */ /* 0x000fe40002fec42b */
[----:B------:R-:W-:-:S04]  /*8430*/  LEA R40, P5, R41, UR4, 0x1 ;  /* 0x0000000429287c11 */ /* 0x000fc8000f8a08ff */
[----:B------:R-:W-:Y:S02]  /*8440*/  LEA.HI.X R41, R41, UR5, R42, 0x1, P5 ;  /* 0x0000000529297c11 */ /* 0x000fe4000a8f0c2a */
[----:B------:R-:W-:-:S03]  /*8450*/  @!P4 LEA R42, P5, R183, UR4, 0x1 ;  /* 0x00000004b72acc11 */ /* 0x000fc6000f8a08ff */
[----:B-1----:R1:W-:Y:S01]  /*8460*/  STG.E.128 desc[UR6][R40.64], R88 ;  /* 0x0000005828007986 */ /* 0x0023e2000c101d06 */
[----:B------:R-:W-:-:S05]  /*8470*/  @!P4 LEA.HI.X R43, R183, UR5, R44, 0x1, P5 ;  /* 0x00000005b72bcc11 */ /* 0x000fca000a8f0c2c */
[----:B---3--:R1:W-:Y:S04]  /*8480*/  @!P4 STG.E.128 desc[UR6][R42.64], R92 ;  /* 0x0000005c2a00c986 */ /* 0x0083e8000c101d06 */
.L_x_6043:
[----:B------:R-:W-:Y:S05]  /*8490*/  BSYNC B1 ;  /* 0x0000000000017941 */ /* 0x000fea0003800000 */
.L_x_6042:
[----:B------:R-:W-:Y:S01]  /*84a0*/  ISETP.GE.OR P4, PT, R223, R4, P0 ;  /* 0x00000004df00720c */ /* 0x000fe20000786670 */
[----:B------:R-:W-:-:S12]  /*84b0*/  BSSY B1, `(.L_x_6046) ;  /* 0x000008d000017945 */ /* 0x000fd80003800000 */
[----:B------:R-:W-:Y:S05]  /*84c0*/  @P4 BRA `(.L_x_6047) ;  /* 0x00000008002c4947 */ /* 0x000fea0003800000 */
[----:B-1----:R-:W3:Y:S04]  /*84d0*/  LDL R40, [R1+0x78] ;  /* 0x0000780001287983 */ /* 0x002ee80000100800 */
[----:B------:R-:W4:Y:S04]  /*84e0*/  LDL R41, [R1] ;  /* 0x0000000001297983 */ /* 0x000f280000100800 */
[----:B------:R-:W5:Y:S04]  /*84f0*/  LDL R44, [R1+0x38] ;  /* 0x00003800012c7983 */ /* 0x000f680000100800 */
[----:B------:R-:W5:Y:S04]  /*8500*/  LDL R42, [R1+0x5c] ;  /* 0x00005c00012a7983 */ /* 0x000f680000100800 */
[----:B------:R-:W5:Y:S01]  /*8510*/  LDL R43, [R1+0x4c] ;  /* 0x00004c00012b7983 */ /* 0x000f620000100800 */
[----:B--2---:R-:W-:Y:S01]  /*8520*/  IMAD.WIDE.U32 R88, R223, R134, R132 ;  /* 0x00000086df587225 */ /* 0x004fe200078e0084 */
[----:B------:R-:W-:Y:S02]  /*8530*/  BSSY B2, `(.L_x_6048) ;  /* 0x0000078000027945 */ /* 0x000fe40003800000 */
[----:B------:R-:W-:Y:S01]  /*8540*/  IADD3 R90, P4, P5, R98, R88, R20 ;  /* 0x00000058625a7210 */ /* 0x000fe20007d9e014 */
[----:B---3--:R-:W-:Y:S01]  /*8550*/  IMAD R40, R40, R134, RZ ;  /* 0x0000008628287224 */ /* 0x008fe200078e02ff */
[----:B----4-:R-:W-:-:S03]  /*8560*/  LOP3.LUT P6, RZ, R41, 0x1, RZ, 0xc0, !PT ;  /* 0x0000000129ff7812 */ /* 0x010fc600078cc0ff */
[----:B------:R-:W-:Y:S01]  /*8570*/  IMAD R41, R223, R135, R40 ;  /* 0x00000087df297224 */ /* 0x000fe200078e0228 */
[----:B------:R-:W-:-:S03]  /*8580*/  SEL R40, R97, R153, !P6 ;  /* 0x0000009961287207 */ /* 0x000fc60007000000 */
[----:B------:R-:W-:Y:S01]  /*8590*/  IMAD.IADD R92, R89, 0x1, R41 ;  /* 0x00000001595c7824 */ /* 0x000fe200078e0229 */
[----:B------:R-:W-:-:S04]  /*85a0*/  SHF.R.S32.HI R41, RZ, 0x1f, R40 ;  /* 0x0000001fff297819 */ /* 0x000fc80000011428 */
[----:B------:R-:W-:-:S04]  /*85b0*/  LEA.HI R41, R41, R40, RZ, 0x4 ;  /* 0x0000002829297211 */ /* 0x000fc800078f20ff */
[----:B------:R-:W-:-:S04]  /*85c0*/  LEA.HI.SX32 R93, R41, R10, 0x1c ;  /* 0x0000000a295d7211 */ /* 0x000fc800078fe2ff */
[----:B------:R-:W-:-:S04]  /*85d0*/  SHF.R.S32.HI R40, RZ, 0x1f, R93 ;  /* 0x0000001fff287819 */ /* 0x000fc8000001145d */
[----:B------:R-:W-:Y:S01]  /*85e0*/  LEA.HI R41, R40, R93, RZ, 0x3 ;  /* 0x0000005d28297211 */ /* 0x000fe200078f18ff */
[----:B------:R-:W-:-:S03]  /*85f0*/  IMAD.SHL.U32 R93, R93, 0x8, RZ ;  /* 0x000000085d5d7824 */ /* 0x000fc600078e00ff */
[----:B------:R-:W-:Y:S02]  /*8600*/  SHF.R.S32.HI R41, RZ, 0x3, R41 ;  /* 0x00000003ff297819 */ /* 0x000fe40000011429 */
[----:B-----5:R-:W-:-:S03]  /*8610*/  LOP3.LUT R40, R44, 0x38, R93, 0xf8, !PT ;  /* 0x000000382c287812 */ /* 0x020fc600078ef85d */
[----:B------:R-:W-:Y:S01]  /*8620*/  IMAD R41, R41, 0x2c00, R43 ;  /* 0x00002c0029297824 */ /* 0x000fe200078e022b */
[----:B------:R-:W-:Y:S01]  /*8630*/  LOP3.LUT R40, R40, R42, RZ, 0x3c, !PT ;  /* 0x0000002a28287212 */ /* 0x000fe200078e3cff */
[----:B------:R-:W-:-:S04]  /*8640*/  IMAD R43, R220, 0x5800, R151 ;  /* 0x00005800dc2b7824 */ /* 0x000fc800078e0297 */
[----:B------:R-:W-:-:S04]  /*8650*/  IMAD.IADD R41, R41, 0x1, R40 ;  /* 0x0000000129297824 */ /* 0x000fc800078e0228 */
[----:B------:R-:W-:Y:S02]  /*8660*/  IMAD R41, R220, 0x5800, R41 ;  /* 0x00005800dc297824 */ /* 0x000fe400078e0229 */
[--C-:B------:R-:W-:Y:S02]  /*8670*/  IMAD R40, R43, 0x2, R2.reuse ;  /* 0x000000022b287824 */ /* 0x100fe400078e0202 */
[----:B------:R-:W-:-:S04]  /*8680*/  IMAD R44, R41, 0x2, R2 ;  /* 0x00000002292c7824 */ /* 0x000fc800078e0202 */
[----:B------:R-:W1:Y:S04]  /*8690*/  LDS.128 R40, [R40+0x1e400] ;  /* 0x01e4000028287984 */ /* 0x000e680000000c00 */
[----:B------:R-:W2:Y:S01]  /*86a0*/  LDS.128 R44, [R44+0x1e400] ;  /* 0x01e400002c2c7984 */ /* 0x000ea20000000c00 */
[----:B------:R-:W-:Y:S01]  /*86b0*/  IADD3.X R91, R15, R92, R9, P4, P5 ;  /* 0x0000005c0f5b7210 */ /* 0x000fe200027ea409 */
[----:B------:R-:W-:Y:S06]  /*86c0*/  @P3 BRA `(.L_x_6049) ;  /* 0x0000000400783947 */ /* 0x000fec0003800000 */
[----:B------:R-:W-:Y:S01]  /*86d0*/  SHF.R.U32.HI R94, RZ, 0x10, R53 ;  /* 0x00000010ff5e7819 */ /* 0x000fe20000011635 */
[----:B--2---:R-:W-:Y:S01]  /*86e0*/  IMAD.U32 R184, R45, 0x10000, RZ ;  /* 0x000100002db87824 */ /* 0x004fe200078e00ff */
[----:B------:R-:W-:Y:S01]  /*86f0*/  SHF.R.U32.HI R95, RZ, 0x10, R49 ;  /* 0x00000010ff5f7819 */ /* 0x000fe20000011631 */
[----:B-1----:R-:W-:Y:S01]  /*8700*/  IMAD.U32 R182, R41, 0x10000, RZ ;  /* 0x0001000029b67824 */ /* 0x002fe200078e00ff */
[----:B------:R-:W-:Y:S02]  /*8710*/  PRMT R94, R171, 0x5432, R94 ;  /* 0x00005432ab5e7816 */ /* 0x000fe4000000005e */
[----:B------:R-:W-:Y:S02]  /*8720*/  PRMT R95, R209, 0x5410, R95 ;  /* 0x00005410d15f7816 */ /* 0x000fe4000000005f */
[----:B------:R-:W-:Y:S01]  /*8730*/  LOP3.LUT R45, R45, 0xffff0000, RZ, 0xc0, !PT ;  /* 0xffff00002d2d7812 */ /* 0x000fe200078ec0ff */
[----:B------:R-:W-:Y:S01]  /*8740*/  IMAD.U32 R185, R94, 0x10000, RZ ;  /* 0x000100005eb97824 */ /* 0x000fe200078e00ff */
[C---:B------:R-:W-:Y:S01]  /*8750*/  LOP3.LUT R186, R95.reuse, 0xffff0000, RZ, 0xc0, !PT ;  /* 0xffff00005fba7812 */ /* 0x040fe200078ec0ff */
[----:B------:R-:W-:Y:S01]  /*8760*/  IMAD.U32 R183, R95, 0x10000, RZ ;  /* 0x000100005fb77824 */ /* 0x000fe200078e00ff */
[----:B------:R-:W-:Y:S01]  /*8770*/  LOP3.LUT R41, R41, 0xffff0000, RZ, 0xc0, !PT ;  /* 0xffff000029297812 */ /* 0x000fe200078ec0ff */
[C---:B------:R-:W-:Y:S01]  /*8780*/  FMUL.FTZ R187, R184.reuse, R185 ;  /* 0x000000b9b8bb7220 */ /* 0x040fe20000410000 */
[----:B------:R-:W-:Y:S01]  /*8790*/  SHF.R.U32.HI R95, RZ, 0x10, R51 ;  /* 0x00000010ff5f7819 */ /* 0x000fe20000011633 */
[-C--:B------:R-:W-:Y:S01]  /*87a0*/  FMUL.FTZ R184, R184, R183.reuse ;  /* 0x000000b7b8b87220 */ /* 0x080fe20000410000 */
[----:B------:R-:W-:Y:S01]  /*87b0*/  SHF.R.U64 R49, R48, 0x10, R49 ;  /* 0x0000001030317819 */ /* 0x000fe20000001231 */
[C---:B------:R-:W-:Y:S01]  /*87c0*/  FFMA.FTZ R183, R182.reuse, R183, -R187 ;  /* 0x000000b7b6b77223 */ /* 0x040fe200000108bb */
[----:B------:R-:W-:Y:S01]  /*87d0*/  PRMT R95, R207, 0x5410, R95 ;  /* 0x00005410cf5f7816 */ /* 0x000fe2000000005f */
[----:B------:R-:W-:Y:S01]  /*87e0*/  FFMA.FTZ R182, R182, R185, R184 ;  /* 0x000000b9b6b67223 */ /* 0x000fe200000100b8 */
[----:B------:R-:W-:-:S02]  /*87f0*/  LOP3.LUT R184, R94, 0xffff0000, RZ, 0xc0, !PT ;  /* 0xffff00005eb87812 */ /* 0x000fc400078ec0ff */
[C---:B------:R-:W-:Y:S01]  /*8800*/  LOP3.LUT R48, R95.reuse, 0xffff0000, RZ, 0xc0, !PT ;  /* 0xffff00005f307812 */ /* 0x040fe200078ec0ff */
[----:B------:R-:W-:Y:S01]  /*8810*/  IMAD.U32 R187, R95, 0x10000, RZ ;  /* 0x000100005fbb7824 */ /* 0x000fe200078e00ff */
[----:B------:R-:W-:Y:S01]  /*8820*/  SHF.R.U64 R52, R52, 0x10, R53 ;  /* 0x0000001034347819 */ /* 0x000fe20000001235 */
[C---:B------:R-:W-:Y:S01]  /*8830*/  FMUL.FTZ R94, R45.reuse, R184 ;  /* 0x000000b82d5e7220 */ /* 0x040fe20000410000 */
[-C--:B------:R-:W-:Y:S01]  /*8840*/  FMUL.FTZ R45, R45, R186.reuse ;  /* 0x000000ba2d2d7220 */ /* 0x080fe20000410000 */
[C---:B------:R-:W-:Y:S01]  /*8850*/  IMAD.U32 R53, R44.reuse, 0x10000, RZ ;  /* 0x000100002c357824 */ /* 0x040fe200078e00ff */
[----:B------:R-:W-:Y:S01]  /*8860*/  LOP3.LUT R44, R44, 0xffff0000, RZ, 0xc0, !PT ;  /* 0xffff00002c2c7812 */ /* 0x000fe200078ec0ff */
[C---:B------:R-:W-:Y:S01]  /*8870*/  FFMA.FTZ R94, R41.reuse, R186, -R94 ;  /* 0x000000ba295e7223 */ /* 0x040fe2000001085e */
[----:B------:R-:W-:Y:S01]  /*8880*/  FFMA.FTZ R41, R41, R184, R45 ;  /* 0x000000b829297223 */ /* 0x000fe2000001002d */
[--C-:B------:R-:W-:Y:S01]  /*8890*/  SHF.R.U32.HI R45, RZ, 0x10, R55.reuse ;  /* 0x00000010ff2d7819 */ /* 0x100fe20000011637 */
[----:B------:R-:W-:Y:S01]  /*88a0*/  IMAD.U32 R186, R47, 0x10000, RZ ;  /* 0x000100002fba7824 */ /* 0x000fe200078e00ff */
[----:B------:R-:W-:Y:S01]  /*88b0*/  SHF.R.U64 R54, R54, 0x10, R55 ;  /* 0x0000001036367819 */ /* 0x000fe20000001237 */
[----:B------:R-:W-:Y:S01]  /*88c0*/  IMAD.U32 R184, R43, 0x10000, RZ ;  /* 0x000100002bb87824 */ /* 0x000fe200078e00ff */
[----:B------:R-:W-:-:S02]  /*88d0*/  PRMT R45, R210, 0x5410, R45 ;  /* 0x00005410d22d7816 */ /* 0x000fc4000000002d */
[----:B------:R-:W-:Y:S02]  /*88e0*/  LOP3.LUT R43, R43, 0xffff0000, RZ, 0xc0, !PT ;  /* 0xffff00002b2b7812 */ /* 0x000fe400078ec0ff */
[----:B------:R-:W-:Y:S01]  /*88f0*/  SHF.R.U64 R50, R50, 0x10, R51 ;  /* 0x0000001032327819 */ /* 0x000fe20000001233 */
[----:B------:R-:W-:Y:S01]  /*8900*/  IMAD.U32 R185, R45, 0x10000, RZ ;  /* 0x000100002db97824 */ /* 0x000fe200078e00ff */
[----:B------:R-:W-:Y:S02]  /*8910*/  PRMT R54, R163, 0x5432, R54 ;  /* 0x00005432a3367816 */ /* 0x000fe40000000036 */
[----:B------:R-:W-:Y:S01]  /*8920*/  PRMT R50, R164, 0x5432, R50 ;  /* 0x00005432a4327816 */ /* 0x000fe20000000032 */
[C---:B------:R-:W-:Y:S01]  /*8930*/  FMUL.FTZ R193, R186.reuse, R185 ;  /* 0x000000b9bac17220 */ /* 0x040fe20000410000 */
[----:B------:R-:W-:Y:S01]  /*8940*/  FMUL.FTZ R186, R186, R187 ;  /* 0x000000bbbaba7220 */ /* 0x000fe20000410000 */
[----:B------:R-:W-:Y:S02]  /*8950*/  F2FP.BF16.F32.PACK_AB R94, R94, R183 ;  /* 0x000000b75e5e723e */ /* 0x000fe400000010ff */
[C---:B------:R-:W-:Y:S01]  /*8960*/  FFMA.FTZ R187, R184.reuse, R187, -R193 ;  /* 0x000000bbb8bb7223 */ /* 0x040fe200000108c1 */
[----:B------:R-:W-:Y:S01]  /*8970*/  FFMA.FTZ R186, R184, R185, R186 ;  /* 0x000000b9b8ba7223 */ /* 0x000fe200000100ba */
[----:B------:R-:W-:-:S02]  /*8980*/  LOP3.LUT R184, R45, 0xffff0000, RZ, 0xc0, !PT ;  /* 0xffff00002db87812 */ /* 0x000fc400078ec0ff */
[----:B------:R-:W-:Y:S02]  /*8990*/  LOP3.LUT R45, R47, 0xffff0000, RZ, 0xc0, !PT ;  /* 0xffff00002f2d7812 */ /* 0x000fe400078ec0ff */
[----:B------:R-:W-:Y:S01]  /*89a0*/  PRMT R47, R208, 0x5410, R49 ;  /* 0x00005410d02f7816 */ /* 0x000fe20000000031 */
[C---:B------:R-:W-:Y:S01]  /*89b0*/  IMAD.U32 R49, R40.reuse, 0x10000, RZ ;  /* 0x0001000028317824 */ /* 0x040fe200078e00ff */
[----:B------:R-:W-:Y:S01]  /*89c0*/  LOP3.LUT R40, R40, 0xffff0000, RZ, 0xc0, !PT ;  /* 0xffff000028287812 */ /* 0x000fe200078ec0ff */
[C---:B------:R-:W-:Y:S01]  /*89d0*/  FMUL.FTZ R188, R45.reuse, R184 ;  /* 0x000000b82dbc7220 */ /* 0x040fe20000410000 */
[----:B------:R-:W-:Y:S01]  /*89e0*/  FMUL.FTZ R45, R45, R48 ;  /* 0x000000302d2d7220 */ /* 0x000fe20000410000 */
[----:B------:R-:W-:Y:S01]  /*89f0*/  F2FP.BF16.F32.PACK_AB R182, R41, R182 ;  /* 0x000000b629b6723e */ /* 0x000fe200000010ff */
[----:B------:R-:W-:Y:S02]  /*8a00*/  IMAD.MOV.U32 R41, RZ, RZ, R94 ;  /* 0x000000ffff297224 */ /* 0x000fe400078e005e */
[C---:B------:R-:W-:Y:S01]  /*8a10*/  FFMA.FTZ R48, R43.reuse, R48, -R188 ;  /* 0x000000302b307223 */ /* 0x040fe200000108bc */
[----:B------:R-:W-:Y:S01]  /*8a20*/  FFMA.FTZ R43, R43, R184, R45 ;  /* 0x000000b82b2b7223 */ /* 0x000fe2000001002d */
[----:B------:R-:W-:Y:S01]  /*8a30*/  PRMT R45, R170, 0x5432, R52 ;  /* 0x00005432aa2d7816 */ /* 0x000fe20000000034 */
[----:B------:R-:W-:-:S02]  /*8a40*/  IMAD.U32 R184, R47, 0x10000, RZ ;  /* 0x000100002fb87824 */ /* 0x000fc400078e00ff */
[----:B------:R-:W-:Y:S02]  /*8a50*/  F2FP.BF16.F32.PACK_AB R48, R48, R187 ;  /* 0x000000bb3030723e */ /* 0x000fe400000010ff */
[----:B------:R-:W-:Y:S01]  /*8a60*/  IMAD.U32 R52, R45, 0x10000, RZ ;  /* 0x000100002d347824 */ /* 0x000fe200078e00ff */
[----:B------:R-:W-:Y:S02]  /*8a70*/  F2FP.BF16.F32.PACK_AB R186, R43, R186 ;  /* 0x000000ba2bba723e */ /* 0x000fe400000010ff */
[----:B------:R-:W-:Y:S02]  /*8a80*/  IMAD.MOV.U32 R43, RZ, RZ, R48 ;  /* 0x000000ffff2b7224 */ /* 0x000fe400078e0030 */
[C---:B------:R-:W-:Y:S01]  /*8a90*/  FMUL.FTZ R188, R53.reuse, R52 ;  /* 0x0000003435bc7220 */ /* 0x040fe20000410000 */
[----:B------:R-:W-:-:S03]  /*8aa0*/  FMUL.FTZ R53, R53, R184 ;  /* 0x000000b835357220 */ /* 0x000fc60000410000 */
[C---:B------:R-:W-:Y:S01]  /*8ab0*/  FFMA.FTZ R188, R49.reuse, R184, -R188 ;  /* 0x000000b831bc7223 */ /* 0x040fe200000108bc */
[----:B------:R-:W-:Y:S01]  /*8ac0*/  FFMA.FTZ R53, R49, R52, R53 ;  /* 0x0000003431357223 */ /* 0x000fe20000010035 */
[----:B------:R-:W-:Y:S01]  /*8ad0*/  LOP3.LUT R49, R45, 0xffff0000, RZ, 0xc0, !PT ;  /* 0xffff00002d317812 */ /* 0x000fe200078ec0ff */
[C---:B------:R-:W-:Y:S01]  /*8ae0*/  IMAD.U32 R52, R46.reuse, 0x10000, RZ ;  /* 0x000100002e347824 */ /* 0x040fe200078e00ff */
[----:B------:R-:W-:Y:S02]  /*8af0*/  LOP3.LUT R45, R47, 0xffff0000, RZ, 0xc0, !PT ;  /* 0xffff00002f2d7812 */ /* 0x000fe400078ec0ff */
[----:B------:R-:W-:Y:S01]  /*8b00*/  LOP3.LUT R46, R46, 0xffff0000, RZ, 0xc0, !PT ;  /* 0xffff00002e2e7812 */ /* 0x000fe200078ec0ff */
[C---:B------:R-:W-:Y:S02]  /*8b10*/  FMUL.FTZ R47, R44.reuse, R49 ;  /* 0x000000312c2f7220 */ /* 0x040fe40000410000 */
[-C--:B------:R-:W-:Y:S02]  /*8b20*/  FMUL.FTZ R44, R44, R45.reuse ;  /* 0x0000002d2c2c7220 */ /* 0x080fe40000410000 */
[----:B------:R-:W-:Y:S01]  /*8b30*/  FFMA.FTZ R45, R40, R45, -R47 ;  /* 0x0000002d282d7223 */ /* 0x000fe2000001082f */
[----:B------:R-:W-:-:S02]  /*8b40*/  IMAD.U32 R47, R54, 0x10000, RZ ;  /* 0x00010000362f7824 */ /* 0x000fc400078e00ff */
[----:B------:R-:W-:Y:S01]  /*8b50*/  FFMA.FTZ R40, R40, R49, R44 ;  /* 0x0000003128287223 */ /* 0x000fe2000001002c */
[----:B------:R-:W-:Y:S02]  /*8b60*/  IMAD.U32 R49, R50, 0x10000, RZ ;  /* 0x0001000032317824 */ /* 0x000fe400078e00ff */
[----:B------:R-:W-:Y:S01]  /*8b70*/  FMUL.FTZ R51, R52, R47 ;  /* 0x0000002f34337220 */ /* 0x000fe20000410000 */
[----:B------:R-:W-:Y:S02]  /*8b80*/  IMAD.U32 R44, R42, 0x10000, RZ ;  /* 0x000100002a2c7824 */ /* 0x000fe400078e00ff */
[-C--:B------:R-:W-:Y:S01]  /*8b90*/  FMUL.FTZ R52, R52, R49.reuse ;  /* 0x0000003134347220 */ /* 0x080fe20000410000 */
[----:B------:R-:W-:Y:S01]  /*8ba0*/  LOP3.LUT R42, R42, 0xffff0000, RZ, 0xc0, !PT ;  /* 0xffff00002a2a7812 */ /* 0x000fe200078ec0ff */
[C---:B------:R-:W-:Y:S02]  /*8bb0*/  FFMA.FTZ R51, R44.reuse, R49, -R51 ;  /* 0x000000312c337223 */ /* 0x040fe40000010833 */
[----:B------:R-:W-:Y:S01]  /*8bc0*/  FFMA.FTZ R52, R44, R47, R52 ;  /* 0x0000002f2c347223 */ /* 0x000fe20000010034 */
[----:B------:R-:W-:-:S02]  /*8bd0*/  LOP3.LUT R47, R54, 0xffff0000, RZ, 0xc0, !PT ;  /* 0xffff0000362f7812 */ /* 0x000fc400078ec0ff */
[----:B------:R-:W-:Y:S02]  /*8be0*/  LOP3.LUT R49, R50, 0xffff0000, RZ, 0xc0, !PT ;  /* 0xffff000032317812 */ /* 0x000fe400078ec0ff */
[----:B------:R-:W-:Y:S01]  /*8bf0*/  F2FP.BF16.F32.PACK_AB R45, R45, R188 ;  /* 0x000000bc2d2d723e */ /* 0x000fe200000010ff */
[----:B------:R-:W-:Y:S01]  /*8c00*/  FMUL.FTZ R55, R46, R47 ;  /* 0x0000002f2e377220 */ /* 0x000fe20000410000 */
[----:B------:R-:W-:Y:S01]  /*8c10*/  F2FP.BF16.F32.PACK_AB R53, R40, R53 ;  /* 0x000000352835723e */ /* 0x000fe200000010ff */
[-C--:B------:R-:W-:Y:S02]  /*8c20*/  FMUL.FTZ R46, R46, R49.reuse ;  /* 0x000000312e2e7220 */ /* 0x080fe40000410000 */
[C---:B------:R-:W-:Y:S01]  /*8c30*/  FFMA.FTZ R44, R42.reuse, R49, -R55 ;  /* 0x000000312a2c7223 */ /* 0x040fe20000010837 */
[----:B------:R-:W-:Y:S02]  /*8c40*/  IMAD.MOV.U32 R40, RZ, RZ, R45 ;  /* 0x000000ffff287224 */ /* 0x000fe400078e002d */
[----:B------:R-:W-:Y:S01]  /*8c50*/  FFMA.FTZ R47, R42, R47, R46 ;  /* 0x0000002f2a2f7223 */ /* 0x000fe2000001002e */
[----:B------:R-:W-:Y:S01]  /*8c60*/  IMAD.MOV.U32 R45, RZ, RZ, R182 ;  /* 0x000000ffff2d7224 */ /* 0x000fe200078e00b6 */
[----:B------:R-:W-:Y:S01]  /*8c70*/  F2FP.BF16.F32.PACK_AB R42, R44, R51 ;  /* 0x000000332c2a723e */ /* 0x000fe200000010ff */
[----:B------:R-:W-:-:S02]  /*8c80*/  IMAD.MOV.U32 R44, RZ, RZ, R53 ;  /* 0x000000ffff2c7224 */ /* 0x000fc400078e0035 */
[----:B------:R-:W-:Y:S01]  /*8c90*/  F2FP.BF16.F32.PACK_AB R46, R47, R52 ;  /* 0x000000342f2e723e */ /* 0x000fe200000010ff */
[----:B------:R-:W-:-:S07]  /*8ca0*/  IMAD.MOV.U32 R47, RZ, RZ, R186 ;  /* 0x000000ffff2f7224 */ /* 0x000fce00078e00ba */
.L_x_6049:
[----:B------:R-:W-:Y:S05]  /*8cb0*/  BSYNC B2 ;  /* 0x0000000000027941 */ /* 0x000fea0003800000 */
.L_x_6048:
[----:B------:R-:W-:Y:S01]  /*8cc0*/  ISETP.GE.AND P4, PT, R93, R152, PT ;  /* 0x000000985d00720c */ /* 0x000fe20003f86270 */
[----:B------:R-:W-:Y:S01]  /*8cd0*/  ULDC.64 UR4, c[0x0][0x2d8] ;  /* 0x0000b60000047ab9 */ /* 0x000fe20000000a00 */
[----:B------:R-:W-:-:S11]  /*8ce0*/  ULDC.64 UR6, c[0x0][0x208] ;  /* 0x0000820000067ab9 */ /* 0x000fd60000000a00 */
        /* <DEDUP_REMOVED lines=8> */
[----:B--2---:R3:W-:Y:S04]  /*8d70*/  @!P4 STG.E.128 desc[UR6][R50.64], R44 ;  /* 0x0000002c3200c986 */ /* 0x0047e8000c101d06 */
.L_x_6047:
[----:B------:R-:W-:Y:S05]  /*8d80*/  BSYNC B1 ;  /* 0x0000000000017941 */ /* 0x000fea0003800000 */
.L_x_6046:
[----:B------:R-:W-:Y:S01]  /*8d90*/  ISETP.GE.OR P4, PT, R222, R4, P0 ;  /* 0x00000004de00720c */ /* 0x000fe20000786670 */
[----:B------:R-:W-:-:S12]  /*8da0*/  BSSY B1, `(.L_x_6050) ;  /* 0x000008c000017945 */ /* 0x000fd80003800000 */
[----:B------:R-:W-:Y:S05]  /*8db0*/  @P4 BRA `(.L_x_6051) ;  /* 0x0000000800284947 */ /* 0x000fea0003800000 */
[----:B-1-3--:R-:W3:Y:S04]  /*8dc0*/  LDL R40, [R1+0x74] ;  /* 0x0000740001287983 */ /* 0x00aee80000100800 */
        /* <DEDUP_REMOVED lines=15> */
[----:B------:R-:W-:Y:S01]  /*8ec0*/  SHF.R.S32.HI R40, RZ, 0x1f, R41 ;  /* 0x0000001fff287819 */ /* 0x000fe20000011429 */
[----:B------:R-:W-:-:S03]  /*8ed0*/  IMAD.SHL.U32 R53, R41, 0x8, RZ ;  /* 0x0000000829357824 */ /* 0x000fc600078e00ff */
[----:B------:R-:W-:-:S04]  /*8ee0*/  LEA.HI R40, R40, R41, RZ, 0x3 ;  /* 0x0000002928287211 */ /* 0x000fc800078f18ff */
[----:B------:R-:W-:Y:S02]  /*8ef0*/  SHF.R.S32.HI R41, RZ, 0x3, R40 ;  /* 0x00000003ff297819 */ /* 0x000fe40000011428 */
[----:B-----5:R-:W-:-:S03]  /*8f00*/  LOP3.LUT R40, R44, 0x38, R53, 0xf8, !PT ;  /* 0x000000382c287812 */ /* 0x020fc600078ef835 */
[----:B------:R-:W-:Y:S01]  /*8f10*/  IMAD R41, R41, 0x2c00, R43 ;  /* 0x00002c0029297824 */ /* 0x000fe200078e022b */
[----:B------:R-:W-:-:S05]  /*8f20*/  LOP3.LUT R40, R40, R42, RZ, 0x3c, !PT ;  /* 0x0000002a28287212 */ /* 0x000fca00078e3cff */
[----:B------:R-:W-:Y:S02]  /*8f30*/  IMAD.IADD R43, R41, 0x1, R40 ;  /* 0x00000001292b7824 */ /* 0x000fe400078e0228 */
[C---:B------:R-:W-:Y:S02]  /*8f40*/  IMAD R41, R220.reuse, 0x5800, R150 ;  /* 0x00005800dc297824 */ /* 0x040fe400078e0296 */
[----:B------:R-:W-:Y:S02]  /*8f50*/  IMAD R43, R220, 0x5800, R43 ;  /* 0x00005800dc2b7824 */ /* 0x000fe400078e022b */
[--C-:B------:R-:W-:Y:S02]  /*8f60*/  IMAD R41, R41, 0x2, R2.reuse ;  /* 0x0000000229297824 */ /* 0x100fe400078e0202 */
[----:B------:R-:W-:-:S04]  /*8f70*/  IMAD R44, R43, 0x2, R2 ;  /* 0x000000022b2c7824 */ /* 0x000fc800078e0202 */
[----:B------:R-:W1:Y:S04]  /*8f80*/  LDS.128 R40, [R41+0x1e400] ;  /* 0x01e4000029287984 */ /* 0x000e680000000c00 */
[----:B------:R-:W2:Y:S01]  /*8f90*/  LDS.128 R44, [R44+0x1e400] ;  /* 0x01e400002c2c7984 */ /* 0x000ea20000000c00 */
[----:B------:R-:W-:Y:S01]  /*8fa0*/  IADD3.X R51, R15, R52, R9, P4, P5 ;  /* 0x000000340f337210 */ /* 0x000fe200027ea409 */
[----:B------:R-:W-:Y:S06]  /*8fb0*/  @P3 BRA `(.L_x_6053) ;  /* 0x0000000400743947 */ /* 0x000fec0003800000 */
[--C-:B------:R-:W-:Y:S01]  /*8fc0*/  SHF.R.U64 R55, R56, 0x10, R57.reuse ;  /* 0x0000001038377819 */ /* 0x100fe20000001239 */
[----:B--2---:R-:W-:Y:S01]  /*8fd0*/  IMAD.U32 R88, R45, 0x10000, RZ ;  /* 0x000100002d587824 */ /* 0x004fe200078e00ff */
[----:B------:R-:W-:Y:S01]  /*8fe0*/  SHF.R.U32.HI R56, RZ, 0x10, R57 ;  /* 0x00000010ff387819 */ /* 0x000fe20000011639 */
[----:B-1----:R-:W-:Y:S01]  /*8ff0*/  IMAD.U32 R54, R41, 0x10000, RZ ;  /* 0x0001000029367824 */ /* 0x002fe200078e00ff */
[--C-:B------:R-:W-:Y:S01]  /*9000*/  SHF.R.U64 R57, R58, 0x10, R59.reuse ;  /* 0x000000103a397819 */ /* 0x100fe2000000123b */
[----:B------:R-:W-:Y:S01]  /*9010*/  IMAD.U32 R93, R47, 0x10000, RZ ;  /* 0x000100002f5d7824 */ /* 0x000fe200078e00ff */
[----:B------:R-:W-:Y:S01]  /*9020*/  SHF.R.U32.HI R58, RZ, 0x10, R59 ;  /* 0x00000010ff3a7819 */ /* 0x000fe2000001163b */
[----:B------:R-:W-:Y:S01]  /*9030*/  IMAD.U32 R91, R43, 0x10000, RZ ;  /* 0x000100002b5b7824 */ /* 0x000fe200078e00ff */
[--C-:B------:R-:W-:Y:S01]  /*9040*/  SHF.R.U64 R59, R60, 0x10, R61.reuse ;  /* 0x000000103c3b7819 */ /* 0x100fe2000000123d */
[----:B------:R-:W-:Y:S01]  /*9050*/  IMAD.U32 R90, R42, 0x10000, RZ ;  /* 0x000100002a5a7824 */ /* 0x000fe200078e00ff */
[----:B------:R-:W-:-:S02]  /*9060*/  SHF.R.U32.HI R60, RZ, 0x10, R61 ;  /* 0x00000010ff3c7819 */ /* 0x000fc4000001163d */
[----:B------:R-:W-:Y:S02]  /*9070*/  PRMT R201, R201, 0x5410, R56 ;  /* 0x00005410c9c97816 */ /* 0x000fe40000000038 */
[----:B------:R-:W-:Y:S02]  /*9080*/  PRMT R205, R205, 0x5410, R60 ;  /* 0x00005410cdcd7816 */ /* 0x000fe4000000003c */
[--C-:B------:R-:W-:Y:S02]  /*9090*/  SHF.R.U64 R61, R62, 0x10, R63.reuse ;  /* 0x000000103e3d7819 */ /* 0x100fe4000000123f */
[----:B------:R-:W-:Y:S02]  /*90a0*/  SHF.R.U32.HI R62, RZ, 0x10, R63 ;  /* 0x00000010ff3e7819 */ /* 0x000fe4000001163f */
[----:B------:R-:W-:Y:S01]  /*90b0*/  PRMT R200, R200, 0x5410, R55 ;  /* 0x00005410c8c87816 */ /* 0x000fe20000000037 */
[----:B------:R-:W-:Y:S01]  /*90c0*/  IMAD.U32 R55, R205, 0x10000, RZ ;  /* 0x00010000cd377824 */ /* 0x000fe200078e00ff */
[----:B------:R-:W-:Y:S01]  /*90d0*/  PRMT R198, R198, 0x5410, R57 ;  /* 0x00005410c6c67816 */ /* 0x000fe20000000039 */
[----:B------:R-:W-:Y:S01]  /*90e0*/  IMAD.U32 R57, R201, 0x10000, RZ ;  /* 0x00010000c9397824 */ /* 0x000fe200078e00ff */
[----:B------:R-:W-:Y:S01]  /*90f0*/  LOP3.LUT R89, R45, 0xffff0000, RZ, 0xc0, !PT ;  /* 0xffff00002d597812 */ /* 0x000fe200078ec0ff */
[----:B------:R-:W-:Y:S01]  /*9100*/  IMAD.U32 R45, R44, 0x10000, RZ ;  /* 0x000100002c2d7824 */ /* 0x000fe200078e00ff */
[----:B------:R-:W-:-:S02]  /*9110*/  PRMT R199, R199, 0x5410, R58 ;  /* 0x00005410c7c77816 */ /* 0x000fc4000000003a */
[----:B------:R-:W-:Y:S02]  /*9120*/  LOP3.LUT R60, R205, 0xffff0000, RZ, 0xc0, !PT ;  /* 0xffff0000cd3c7812 */ /* 0x000fe400078ec0ff */
[----:B------:R-:W-:Y:S02]  /*9130*/  LOP3.LUT R58, R201, 0xffff0000, RZ, 0xc0, !PT ;  /* 0xffff0000c93a7812 */ /* 0x000fe400078ec0ff */
[----:B------:R-:W-:Y:S01]  /*9140*/  PRMT R204, R204, 0x5410, R59 ;  /* 0x00005410cccc7816 */ /* 0x000fe2000000003b */
[----:B------:R-:W-:Y:S01]  /*9150*/  FMUL.FTZ R59, R88, R55 ;  /* 0x00000037583b7220 */ /* 0x000fe20000410000 */
[----:B------:R-:W-:Y:S01]  /*9160*/  PRMT R203, R203, 0x5410, R62 ;  /* 0x00005410cbcb7816 */ /* 0x000fe2000000003e */
[----:B------:R-:W-:Y:S01]  /*9170*/  FMUL.FTZ R94, R89, R60 ;  /* 0x0000003c595e7220 */ /* 0x000fe20000410000 */
[----:B------:R-:W-:Y:S01]  /*9180*/  PRMT R202, R202, 0x5410, R61 ;  /* 0x00005410caca7816 */ /* 0x000fe2000000003d */
[-C--:B------:R-:W-:Y:S01]  /*9190*/  FMUL.FTZ R61, R88, R57.reuse ;  /* 0x00000039583d7220 */ /* 0x080fe20000410000 */
[----:B------:R-:W-:Y:S01]  /*91a0*/  LOP3.LUT R63, R41, 0xffff0000, RZ, 0xc0, !PT ;  /* 0xffff0000293f7812 */ /* 0x000fe200078ec0ff */
[----:B------:R-:W-:Y:S01]  /*91b0*/  FMUL.FTZ R182, R89, R58 ;  /* 0x0000003a59b67220 */ /* 0x000fe20000410000 */
[----:B------:R-:W-:Y:S01]  /*91c0*/  FFMA.FTZ R56, R54, R57, -R59 ;  /* 0x0000003936387223 */ /* 0x000fe2000001083b */
[----:B------:R-:W-:-:S02]  /*91d0*/  IMAD.U32 R62, R203, 0x10000, RZ ;  /* 0x00010000cb3e7824 */ /* 0x000fc400078e00ff */
[----:B------:R-:W-:Y:S01]  /*91e0*/  FFMA.FTZ R54, R54, R55, R61 ;  /* 0x0000003736367223 */ /* 0x000fe2000001003d */
[C---:B------:R-:W-:Y:S01]  /*91f0*/  FFMA.FTZ R55, R63.reuse, R58, -R94 ;  /* 0x0000003a3f377223 */ /* 0x040fe2000001085e */
[----:B------:R-:W-:Y:S01]  /*9200*/  FFMA.FTZ R63, R63, R60, R182 ;  /* 0x0000003c3f3f7223 */ /* 0x000fe200000100b6 */
[----:B------:R-:W-:Y:S01]  /*9210*/  LOP3.LUT R47, R47, 0xffff0000, RZ, 0xc0, !PT ;  /* 0xffff00002f2f7812 */ /* 0x000fe200078ec0ff */
[----:B------:R-:W-:Y:S02]  /*9220*/  IMAD.U32 R88, R199, 0x10000, RZ ;  /* 0x00010000c7587824 */ /* 0x000fe400078e00ff */
[----:B------:R-:W-:Y:S01]  /*9230*/  FMUL.FTZ R94, R93, R62 ;  /* 0x0000003e5d5e7220 */ /* 0x000fe20000410000 */
[----:B------:R-:W-:Y:S01]  /*9240*/  LOP3.LUT R58, R203, 0xffff0000, RZ, 0xc0, !PT ;  /* 0xffff0000cb3a7812 */ /* 0x000fe200078ec0ff */
[----:B------:R-:W-:Y:S01]  /*9250*/  IMAD.U32 R41, R40, 0x10000, RZ ;  /* 0x0001000028297824 */ /* 0x000fe200078e00ff */
[----:B------:R-:W-:Y:S01]  /*9260*/  LOP3.LUT R60, R199, 0xffff0000, RZ, 0xc0, !PT ;  /* 0xffff0000c73c7812 */ /* 0x000fe200078ec0ff */
[-C--:B------:R-:W-:Y:S01]  /*9270*/  FFMA.FTZ R57, R91, R88.reuse, -R94 ;  /* 0x000000585b397223 */ /* 0x080fe2000001085e */
[----:B------:R-:W-:Y:S01]  /*9280*/  FMUL.FTZ R93, R93, R88 ;  /* 0x000000585d5d7220 */ /* 0x000fe20000410000 */
[C---:B------:R-:W-:Y:S01]  /*9290*/  FMUL.FTZ R94, R47.reuse, R58 ;  /* 0x0000003a2f5e7220 */ /* 0x040fe20000410000 */
[----:B------:R-:W-:Y:S01]  /*92a0*/  LOP3.LUT R44, R44, 0xffff0000, RZ, 0xc0, !PT ;  /* 0xffff00002c2c7812 */ /* 0x000fe200078ec0ff */
[----:B------:R-:W-:Y:S01]  /*92b0*/  FMUL.FTZ R182, R47, R60 ;  /* 0x0000003c2fb67220 */ /* 0x000fe20000410000 */
[C---:B------:R-:W-:Y:S01]  /*92c0*/  LOP3.LUT R47, R204.reuse, 0xffff0000, RZ, 0xc0, !PT ;  /* 0xffff0000cc2f7812 */ /* 0x040fe200078ec0ff */
[----:B------:R-:W-:Y:S01]  /*92d0*/  FFMA.FTZ R91, R91, R62, R93 ;  /* 0x0000003e5b5b7223 */ /* 0x000fe2000001005d */
[----:B------:R-:W-:Y:S01]  /*92e0*/  LOP3.LUT R43, R43, 0xffff0000, RZ, 0xc0, !PT ;  /* 0xffff00002b2b7812 */ /* 0x000fe200078ec0ff */
[----:B------:R-:W-:Y:S01]  /*92f0*/  IMAD.U32 R62, R204, 0x10000, RZ ;  /* 0x00010000cc3e7824 */ /* 0x000fe200078e00ff */
[C---:B------:R-:W-:Y:S01]  /*9300*/  LOP3.LUT R59, R200.reuse, 0xffff0000, RZ, 0xc0, !PT ;  /* 0xffff0000c83b7812 */ /* 0x040fe200078ec0ff */
[----:B------:R-:W-:Y:S01]  /*9310*/  IMAD.U32 R88, R200, 0x10000, RZ ;  /* 0x00010000c8587824 */ /* 0x000fe200078e00ff */
[----:B------:R-:W-:Y:S01]  /*9320*/  LOP3.LUT R40, R40, 0xffff0000, RZ, 0xc0, !PT ;  /* 0xffff000028287812 */ /* 0x000fe200078ec0ff */
[----:B------:R-:W-:Y:S01]  /*9330*/  FMUL.FTZ R61, R44, R47 ;  /* 0x0000002f2c3d7220 */ /* 0x000fe20000410000 */
[----:B------:R-:W-:Y:S01]  /*9340*/  LOP3.LUT R92, R42, 0xffff0000, RZ, 0xc0, !PT ;  /* 0xffff00002a5c7812 */ /* 0x000fe200078ec0ff */
[----:B------:R-:W-:Y:S01]  /*9350*/  FFMA.FTZ R60, R43, R60, -R94 ;  /* 0x0000003c2b3c7223 */ /* 0x000fe2000001085e */
[----:B------:R-:W-:-:S02]  /*9360*/  IMAD.U32 R42, R46, 0x10000, RZ ;  /* 0x000100002e2a7824 */ /* 0x000fc400078e00ff */
[C---:B------:R-:W-:Y:S01]  /*9370*/  FMUL.FTZ R94, R45.reuse, R62 ;  /* 0x0000003e2d5e7220 */ /* 0x040fe20000410000 */
[-C--:B------:R-:W-:Y:S01]  /*9380*/  FMUL.FTZ R93, R44, R59.reuse ;  /* 0x0000003b2c5d7220 */ /* 0x080fe20000410000 */
[----:B------:R-:W-:Y:S01]  /*9390*/  LOP3.LUT R46, R46, 0xffff0000, RZ, 0xc0, !PT ;  /* 0xffff00002e2e7812 */ /* 0x000fe200078ec0ff */
[----:B------:R-:W-:Y:S01]  /*93a0*/  FMUL.FTZ R45, R45, R88 ;  /* 0x000000582d2d7220 */ /* 0x000fe20000410000 */
[----:B------:R-:W-:Y:S01]  /*93b0*/  FFMA.FTZ R44, R40, R59, -R61 ;  /* 0x0000003b282c7223 */ /* 0x000fe2000001083d */
[C---:B------:R-:W-:Y:S01]  /*93c0*/  LOP3.LUT R89, R202.reuse, 0xffff0000, RZ, 0xc0, !PT ;  /* 0xffff0000ca597812 */ /* 0x040fe200078ec0ff */
[----:B------:R-:W-:Y:S02]  /*93d0*/  IMAD.U32 R61, R202, 0x10000, RZ ;  /* 0x00010000ca3d7824 */ /* 0x000fe400078e00ff */
[----:B------:R-:W-:Y:S01]  /*93e0*/  FFMA.FTZ R58, R43, R58, R182 ;  /* 0x0000003a2b3a7223 */ /* 0x000fe200000100b6 */
[C---:B------:R-:W-:Y:S01]  /*93f0*/  FFMA.FTZ R43, R41.reuse, R88, -R94 ;  /* 0x00000058292b7223 */ /* 0x040fe2000001085e */
[----:B------:R-:W-:Y:S01]  /*9400*/  LOP3.LUT R59, R198, 0xffff0000, RZ, 0xc0, !PT ;  /* 0xffff0000c63b7812 */ /* 0x000fe200078ec0ff */
[----:B------:R-:W-:Y:S01]  /*9410*/  FFMA.FTZ R41, R41, R62, R45 ;  /* 0x0000003e29297223 */ /* 0x000fe2000001002d */
[----:B------:R-:W-:Y:S01]  /*9420*/  FFMA.FTZ R40, R40, R47, R93 ;  /* 0x0000002f28287223 */ /* 0x000fe2000001005d */
[----:B------:R-:W-:-:S02]  /*9430*/  IMAD.U32 R45, R198, 0x10000, RZ ;  /* 0x00010000c62d7824 */ /* 0x000fc400078e00ff */
[----:B------:R-:W-:Y:S01]  /*9440*/  FMUL.FTZ R47, R42, R61 ;  /* 0x0000003d2a2f7220 */ /* 0x000fe20000410000 */
[C---:B------:R-:W-:Y:S01]  /*9450*/  FMUL.FTZ R93, R46.reuse, R89 ;  /* 0x000000592e5d7220 */ /* 0x040fe20000410000 */
[----:B------:R-:W-:Y:S01]  /*9460*/  FMUL.FTZ R62, R46, R59 ;  /* 0x0000003b2e3e7220 */ /* 0x000fe20000410000 */
[-C--:B------:R-:W-:Y:S01]  /*9470*/  FMUL.FTZ R42, R42, R45.reuse ;  /* 0x0000002d2a2a7220 */ /* 0x080fe20000410000 */
[----:B------:R-:W-:Y:S01]  /*9480*/  FFMA.FTZ R47, R90, R45, -R47 ;  /* 0x0000002d5a2f7223 */ /* 0x000fe2000001082f */
[C---:B------:R-:W-:Y:S01]  /*9490*/  FFMA.FTZ R46, R92.reuse, R59, -R93 ;  /* 0x0000003b5c2e7223 */ /* 0x040fe2000001085d */
[----:B------:R-:W-:Y:S01]  /*94a0*/  FFMA.FTZ R89, R92, R89, R62 ;  /* 0x000000595c597223 */ /* 0x000fe2000001003e */
[----:B------:R-:W-:Y:S01]  /*94b0*/  FFMA.FTZ R42, R90, R61, R42 ;  /* 0x0000003d5a2a7223 */ /* 0x000fe2000001002a */
[----:B------:R-:W-:Y:S02]  /*94c0*/  F2FP.BF16.F32.PACK_AB R55, R55, R56 ;  /* 0x000000383737723e */ /* 0x000fe400000010ff */
        /* <DEDUP_REMOVED lines=11> */
[----:B------:R-:W-:-:S07]  /*9580*/  IMAD.MOV.U32 R42, RZ, RZ, R56 ;  /* 0x000000ffff2a7224 */ /* 0x000fce00078e0038 */
.L_x_6053:
[----:B------:R-:W-:Y:S05]  /*9590*/  BSYNC B2 ;  /* 0x0000000000027941 */ /* 0x000fea0003800000 */
.L_x_6052:
        /* <DEDUP_REMOVED lines=12> */
.L_x_6051:
[----:B------:R-:W-:Y:S05]  /*9660*/  BSYNC B1 ;  /* 0x0000000000017941 */ /* 0x000fea0003800000 */
.L_x_6050:
[----:B------:R-:W-:Y:S01]  /*9670*/  ISETP.GE.OR P4, PT, R224, R4, P0 ;  /* 0x00000004e000720c */ /* 0x000fe20000786670 */
[----:B------:R-:W-:-:S12]  /*9680*/  BSSY B1, `(.L_x_6054) ;  /* 0x000008a000017945 */ /* 0x000fd80003800000 */
[----:B------:R-:W-:Y:S05]  /*9690*/  @P4 BRA `(.L_x_6055) ;  /* 0x0000000800204947 */ /* 0x000fea0003800000 */
[----:B-1-34-:R-:W3:Y:S04]  /*96a0*/  LDL R40, [R1+0x70] ;  /* 0x0000700001287983 */ /* 0x01aee80000100800 */
        /* <DEDUP_REMOVED lines=35> */
[--C-:B------:R-:W-:Y:S01]  /*98e0*/  SHF.R.U32.HI R88, RZ, 0x10, R73.reuse ;  /* 0x00000010ff587819 */ /* 0x100fe20000011649 */
[----:B------:R-:W-:Y:S01]  /*98f0*/  IMAD.U32 R61, R47, 0x10000, RZ ;  /* 0x000100002f3d7824 */ /* 0x000fe200078e00ff */
[----:B------:R-:W-:Y:S01]  /*9900*/  SHF.R.U64 R90, R72, 0x10, R73 ;  /* 0x00000010485a7819 */ /* 0x000fe20000001249 */
[----:B------:R-:W-:Y:S01]  /*9910*/  IMAD.U32 R57, R43, 0x10000, RZ ;  /* 0x000100002b397824 */ /* 0x000fe200078e00ff */
[----:B------:R-:W-:Y:S02]  /*9920*/  SHF.R.U64 R72, R74, 0x10, R75 ;  /* 0x000000104a487819 */ /* 0x000fe4000000124b */
[----:B------:R-:W-:-:S02]  /*9930*/  PRMT R196, R196, 0x5410, R77 ;  /* 0x00005410c4c47816 */ /* 0x000fc4000000004d */
[----:B------:R-:W-:Y:S02]  /*9940*/  PRMT R189, R189, 0x5410, R88 ;  /* 0x00005410bdbd7816 */ /* 0x000fe40000000058 */
[--C-:B------:R-:W-:Y:S02]  /*9950*/  SHF.R.U64 R62, R78, 0x10, R79.reuse ;  /* 0x000000104e3e7819 */ /* 0x100fe4000000124f */
[----:B------:R-:W-:Y:S02]  /*9960*/  SHF.R.U32.HI R79, RZ, 0x10, R79 ;  /* 0x00000010ff4f7819 */ /* 0x000fe4000001164f */
[----:B------:R-:W-:Y:S01]  /*9970*/  PRMT R179, R179, 0x5410, R72 ;  /* 0x00005410b3b37816 */ /* 0x000fe20000000048 */
[----:B------:R-:W-:Y:S01]  /*9980*/  IMAD.U32 R72, R196, 0x10000, RZ ;  /* 0x00010000c4487824 */ /* 0x000fe200078e00ff */
[----:B------:R-:W-:Y:S02]  /*9990*/  SHF.R.U32.HI R75, RZ, 0x10, R75 ;  /* 0x00000010ff4b7819 */ /* 0x000fe4000001164b */
[----:B------:R-:W-:Y:S01]  /*99a0*/  PRMT R195, R195, 0x5410, R58 ;  /* 0x00005410c3c37816 */ /* 0x000fe2000000003a */
[----:B------:R-:W-:Y:S01]  /*99b0*/  IMAD.U32 R58, R189, 0x10000, RZ ;  /* 0x00010000bd3a7824 */ /* 0x000fe200078e00ff */
[----:B------:R-:W-:Y:S01]  /*99c0*/  PRMT R191, R191, 0x5410, R62 ;  /* 0x00005410bfbf7816 */ /* 0x000fe2000000003e */
[C---:B------:R-:W-:Y:S01]  /*99d0*/  FMUL.FTZ R62, R63.reuse, R72 ;  /* 0x000000483f3e7220 */ /* 0x040fe20000410000 */
        /* <DEDUP_REMOVED lines=15> */
[-C--:B------:R-:W-:Y:S01]  /*9ad0*/  FMUL.FTZ R61, R61, R62.reuse ;  /* 0x0000003e3d3d7220 */ /* 0x080fe20000410000 */
[----:B------:R-:W-:Y:S01]  /*9ae0*/  LOP3.LUT R56, R41, 0xffff0000, RZ, 0xc0, !PT ;  /* 0xffff000029387812 */ /* 0x000fe200078ec0ff */
[----:B------:R-:W-:Y:S01]  /*9af0*/  IMAD.U32 R45, R44, 0x10000, RZ ;  /* 0x000100002c2d7824 */ /* 0x000fe200078e00ff */
[----:B------:R-:W-:Y:S01]  /*9b00*/  PRMT R181, R181, 0x5410, R90 ;  /* 0x00005410b5b57816 */ /* 0x000fe2000000005a */
[----:B------:R-:W-:Y:S01]  /*9b10*/  FFMA.FTZ R60, R57, R62, -R60 ;  /* 0x0000003e393c7223 */ /* 0x000fe2000001083c */
[----:B------:R-:W-:Y:S01]  /*9b20*/  LOP3.LUT R55, R43, 0xffff0000, RZ, 0xc0, !PT ;  /* 0xffff00002b377812 */ /* 0x000fe200078ec0ff */
[----:B------:R-:W-:Y:S01]  /*9b30*/  FFMA.FTZ R57, R57, R74, R61 ;  /* 0x0000004a39397223 */ /* 0x000fe2000001003d */
[----:B------:R-:W-:Y:S01]  /*9b40*/  LOP3.LUT R180, R180, 0xffff0000, RZ, 0xc0, !PT ;  /* 0xffff0000b4b47812 */ /* 0x000fe200078ec0ff */
[----:B------:R-:W-:Y:S01]  /*9b50*/  FMUL.FTZ R74, R47, R194 ;  /* 0x000000c22f4a7220 */ /* 0x000fe20000410000 */
[----:B------:R-:W-:-:S02]  /*9b60*/  IMAD.U32 R72, R195, 0x10000, RZ ;  /* 0x00010000c3487824 */ /* 0x000fc400078e00ff */
[C---:B------:R-:W-:Y:S01]  /*9b70*/  FFMA.FTZ R63, R56.reuse, R63, -R75 ;  /* 0x0000003f383f7223 */ /* 0x040fe2000001084b */
[----:B------:R-:W-:Y:S02]  /*9b80*/  IMAD.U32 R62, R181, 0x10000, RZ ;  /* 0x00010000b53e7824 */ /* 0x000fe400078e00ff */
[----:B------:R-:W-:Y:S01]  /*9b90*/  FFMA.FTZ R56, R56, R73, R77 ;  /* 0x0000004938387223 */ /* 0x000fe2000001004d */
[----:B------:R-:W-:Y:S01]  /*9ba0*/  LOP3.LUT R44, R44, 0xffff0000, RZ, 0xc0, !PT ;  /* 0xffff00002c2c7812 */ /* 0x000fe200078ec0ff */
[-C--:B------:R-:W-:Y:S01]  /*9bb0*/  FMUL.FTZ R76, R47, R180.reuse ;  /* 0x000000b42f4c7220 */ /* 0x080fe20000410000 */
[----:B------:R-:W-:Y:S01]  /*9bc0*/  FFMA.FTZ R73, R55, R180, -R74 ;  /* 0x000000b437497223 */ /* 0x000fe2000001084a */
[----:B------:R-:W-:Y:S01]  /*9bd0*/  LOP3.LUT R195, R195, 0xffff0000, RZ, 0xc0, !PT ;  /* 0xffff0000c3c37812 */ /* 0x000fe200078ec0ff */
[----:B------:R-:W-:Y:S01]  /*9be0*/  FMUL.FTZ R74, R45, R72 ;  /* 0x000000482d4a7220 */ /* 0x000fe20000410000 */
[----:B------:R-:W-:Y:S01]  /*9bf0*/  LOP3.LUT R181, R181, 0xffff0000, RZ, 0xc0, !PT ;  /* 0xffff0000b5b57812 */ /* 0x000fe200078ec0ff */
[----:B------:R-:W-:-:S02]  /*9c00*/  IMAD.U32 R41, R40, 0x10000, RZ ;  /* 0x0001000028297824 */ /* 0x000fc400078e00ff */
[----:B------:R-:W-:Y:S01]  /*9c10*/  FMUL.FTZ R45, R45, R62 ;  /* 0x0000003e2d2d7220 */ /* 0x000fe20000410000 */
[----:B------:R-:W-:Y:S01]  /*9c20*/  FFMA.FTZ R76, R55, R194, R76 ;  /* 0x000000c2374c7223 */ /* 0x000fe2000001004c */
[C---:B------:R-:W-:Y:S01]  /*9c30*/  IMAD.U32 R43, R42.reuse, 0x10000, RZ ;  /* 0x000100002a2b7824 */ /* 0x040fe200078e00ff */
[----:B------:R-:W-:Y:S01]  /*9c40*/  LOP3.LUT R54, R42, 0xffff0000, RZ, 0xc0, !PT ;  /* 0xffff00002a367812 */ /* 0x000fe200078ec0ff */
[C---:B------:R-:W-:Y:S01]  /*9c50*/  FMUL.FTZ R47, R44.reuse, R195 ;  /* 0x000000c32c2f7220 */ /* 0x040fe20000410000 */
[-C--:B------:R-:W-:Y:S01]  /*9c60*/  FMUL.FTZ R55, R44, R181.reuse ;  /* 0x000000b52c377220 */ /* 0x080fe20000410000 */
[----:B------:R-:W-:Y:S01]  /*9c70*/  LOP3.LUT R40, R40, 0xffff0000, RZ, 0xc0, !PT ;  /* 0xffff000028287812 */ /* 0x000fe200078ec0ff */
[C---:B------:R-:W-:Y:S02]  /*9c80*/  IMAD.U32 R42, R46.reuse, 0x10000, RZ ;  /* 0x000100002e2a7824 */ /* 0x040fe400078e00ff */
[C---:B------:R-:W-:Y:S01]  /*9c90*/  FFMA.FTZ R74, R41.reuse, R62, -R74 ;  /* 0x0000003e294a7223 */ /* 0x040fe2000001084a */
[----:B------:R-:W-:Y:S01]  /*9ca0*/  FFMA.FTZ R45, R41, R72, R45 ;  /* 0x00000048292d7223 */ /* 0x000fe2000001002d */
[----:B------:R-:W-:Y:S01]  /*9cb0*/  IMAD.U32 R44, R191, 0x10000, RZ ;  /* 0x00010000bf2c7824 */ /* 0x000fe200078e00ff */
[----:B------:R-:W-:Y:S01]  /*9cc0*/  LOP3.LUT R46, R46, 0xffff0000, RZ, 0xc0, !PT ;  /* 0xffff00002e2e7812 */ /* 0x000fe200078ec0ff */
[----:B------:R-:W-:Y:S01]  /*9cd0*/  IMAD.U32 R41, R179, 0x10000, RZ ;  /* 0x00010000b3297824 */ /* 0x000fe200078e00ff */
[----:B------:R-:W-:Y:S01]  /*9ce0*/  LOP3.LUT R191, R191, 0xffff0000, RZ, 0xc0, !PT ;  /* 0xffff0000bfbf7812 */ /* 0x000fe200078ec0ff */
[C---:B------:R-:W-:Y:S01]  /*9cf0*/  FFMA.FTZ R47, R40.reuse, R181, -R47 ;  /* 0x000000b5282f7223 */ /* 0x040fe2000001082f */
[----:B------:R-:W-:Y:S01]  /*9d00*/  LOP3.LUT R179, R179, 0xffff0000, RZ, 0xc0, !PT ;  /* 0xffff0000b3b37812 */ /* 0x000fe200078ec0ff */
[----:B------:R-:W-:Y:S01]  /*9d10*/  FFMA.FTZ R40, R40, R195, R55 ;  /* 0x000000c328287223 */ /* 0x000fe20000010037 */
[-C--:B------:R-:W-:Y:S01]  /*9d20*/  FMUL.FTZ R62, R42, R44.reuse ;  /* 0x0000002c2a3e7220 */ /* 0x080fe20000410000 */
        /* <DEDUP_REMOVED lines=18> */
.L_x_6057:
[----:B------:R-:W-:Y:S05]  /*9e50*/  BSYNC B2 ;  /* 0x0000000000027941 */ /* 0x000fea0003800000 */
.L_x_6056:
        /* <DEDUP_REMOVED lines=12> */
.L_x_6055:
[----:B------:R-:W-:Y:S05]  /*9f20*/  BSYNC B1 ;  /* 0x0000000000017941 */ /* 0x000fea0003800000 */
.L_x_6054:
[----:B------:R-:W-:Y:S01]  /*9f30*/  ISETP.GE.OR P4, PT, R225, R4, P0 ;  /* 0x00000004e100720c */ /* 0x000fe20000786670 */
[----:B------:R-:W-:-:S12]  /*9f40*/  BSSY B1, `(.L_x_6058) ;  /* 0x0000086000017945 */ /* 0x000fd80003800000 */
[----:B------:R-:W-:Y:S05]  /*9f50*/  @P4 BRA `(.L_x_6059) ;  /* 0x0000000800104947 */ /* 0x000fea0003800000 */
[----:B-1-34-:R-:W3:Y:S04]  /*9f60*/  LDL R40, [R1] ;  /* 0x0000000001287983 */ /* 0x01aee80000100800 */
[----:B------:R-:W4:Y:S04]  /*9f70*/  LDL R43, [R1+0x44] ;  /* 0x00004400012b7983 */ /* 0x000f280000100800 */
[----:B------:R-:W5:Y:S01]  /*9f80*/  LDL R42, [R1+0x6c] ;  /* 0x00006c00012a7983 */ /* 0x000f620000100800 */
[----:B--2---:R-:W-:Y:S01]  /*9f90*/  IMAD.WIDE.U32 R48, R225, R134, R132 ;  /* 0x00000086e1307225 */ /* 0x004fe200078e0084 */
[----:B------:R-:W-:Y:S02]  /*9fa0*/  BSSY B2, `(.L_x_6060) ;  /* 0x0000073000027945 */ /* 0x000fe40003800000 */
[----:B------:R-:W-:-:S02]  /*9fb0*/  IADD3 R50, P4, P5, R98, R48, R20 ;  /* 0x0000003062327210 */ /* 0x000fc40007d9e014 */
[----:B---3--:R-:W-:Y:S01]  /*9fc0*/  LOP3.LUT P6, RZ, R40, 0x1, RZ, 0xc0, !PT ;  /* 0x0000000128ff7812 */ /* 0x008fe200078cc0ff */
[----:B------:R-:W-:-:S04]  /*9fd0*/  IMAD R40, R146, R134, RZ ;  /* 0x0000008692287224 */ /* 0x000fc800078e02ff */
[----:B------:R-:W-:Y:S01]  /*9fe0*/  IMAD R41, R225, R135, R40 ;  /* 0x00000087e1297224 */ /* 0x000fe200078e0228 */
[----:B------:R-:W-:-:S03]  /*9ff0*/  SEL R40, R97, R153, !P6 ;  /* 0x0000009961287207 */ /* 0x000fc60007000000 */
[----:B------:R-:W-:Y:S01]  /*a000*/  IMAD.IADD R52, R49, 0x1, R41 ;  /* 0x0000000131347824 */ /* 0x000fe200078e0229 */
[----:B------:R-:W-:-:S04]  /*a010*/  SHF.R.S32.HI R41, RZ, 0x1f, R40 ;  /* 0x0000001fff297819 */ /* 0x000fc80000011428 */
[----:B------:R-:W-:Y:S02]  /*a020*/  LEA.HI R41, R41, R40, RZ, 0x4 ;  /* 0x0000002829297211 */ /* 0x000fe400078f20ff */
[----:B------:R-:W-:Y:S02]  /*a030*/  IADD3.X R51, R15, R52, R9, P4, P5 ;  /* 0x000000340f337210 */ /* 0x000fe400027ea409 */
[----:B------:R-:W-:-:S04]  /*a040*/  LEA.HI.SX32 R41, R41, R10, 0x1c ;  /* 0x0000000a29297211 */ /* 0x000fc800078fe2ff */
[----:B------:R-:W-:Y:S01]  /*a050*/  SHF.R.S32.HI R40, RZ, 0x1f, R41 ;  /* 0x0000001fff287819 */ /* 0x000fe20000011429 */
[----:B------:R-:W-:-:S03]  /*a060*/  IMAD.SHL.U32 R53, R41, 0x8, RZ ;  /* 0x0000000829357824 */ /* 0x000fc600078e00ff */
[----:B------:R-:W-:Y:S02]  /*a070*/  LEA.HI R40, R40, R41, RZ, 0x3 ;  /* 0x0000002928287211 */ /* 0x000fe400078f18ff */
[----:B----4-:R-:W-:Y:S02]  /*a080*/  LOP3.LUT R41, R43, 0x38, R53, 0xf8, !PT ;  /* 0x000000382b297812 */ /* 0x010fe400078ef835 */
[----:B------:R-:W-:Y:S02]  /*a090*/  SHF.R.S32.HI R40, RZ, 0x3, R40 ;  /* 0x00000003ff287819 */ /* 0x000fe40000011428 */
[----:B------:R-:W-:-:S03]  /*a0a0*/  LOP3.LUT R41, R41, R138, RZ, 0x3c, !PT ;  /* 0x0000008a29297212 */ /* 0x000fc600078e3cff */
[----:B-----5:R-:W-:-:S04]  /*a0b0*/  IMAD R40, R40, 0x2c00, R42 ;  /* 0x00002c0028287824 */ /* 0x020fc800078e022a */
[----:B------:R-:W-:Y:S02]  /*a0c0*/  IMAD.IADD R43, R40, 0x1, R41 ;  /* 0x00000001282b7824 */ /* 0x000fe400078e0229 */
[C---:B------:R-:W-:Y:S02]  /*a0d0*/  IMAD R41, R220.reuse, 0x5800, R148 ;  /* 0x00005800dc297824 */ /* 0x040fe400078e0294 */
[----:B------:R-:W-:Y:S02]  /*a0e0*/  IMAD R43, R220, 0x5800, R43 ;  /* 0x00005800dc2b7824 */ /* 0x000fe400078e022b */
[--C-:B------:R-:W-:Y:S02]  /*a0f0*/  IMAD R41, R41, 0x2, R2.reuse ;  /* 0x0000000229297824 */ /* 0x100fe400078e0202 */
[----:B------:R-:W-:-:S04]  /*a100*/  IMAD R44, R43, 0x2, R2 ;  /* 0x000000022b2c7824 */ /* 0x000fc800078e0202 */
[----:B------:R-:W1:Y:S04]  /*a110*/  LDS.128 R40, [R41+0x1e400] ;  /* 0x01e4000029287984 */ /* 0x000e680000000c00 */
[----:B------:R-:W2:Y:S01]  /*a120*/  LDS.128 R44, [R44+0x1e400] ;  /* 0x01e400002c2c7984 */ /* 0x000ea20000000c00 */
[----:B------:R-:W-:Y:S05]  /*a130*/  @P3 BRA `(.L_x_6061) ;  /* 0x0000000400643947 */ /* 0x000fea0003800000 */
[----:B------:R-:W-:Y:S01]  /*a140*/  SHF.R.U64 R72, R66, 0x10, R67 ;  /* 0x0000001042487819 */ /* 0x000fe20000001243 */
[----:B--2---:R-:W-:Y:S01]  /*a150*/  IMAD.U32 R60, R45, 0x10000, RZ ;  /* 0x000100002d3c7824 */ /* 0x004fe200078e00ff */
[----:B------:R-:W-:Y:S01]  /*a160*/  SHF.R.U64 R74, R64, 0x10, R65 ;  /* 0x00000010404a7819 */ /* 0x000fe20000001241 */
[----:B------:R-:W-:Y:S01]  /*a170*/  IMAD.U32 R62, R47, 0x10000, RZ ;  /* 0x000100002f3e7824 */ /* 0x000fe200078e00ff */
[----:B------:R-:W-:Y:S01]  /*a180*/  SHF.R.U64 R66, R68, 0x10, R69 ;  /* 0x0000001044427819 */ /* 0x000fe20000001245 */
[----:B-1----:R-:W-:Y:S01]  /*a190*/  IMAD.U32 R57, R41, 0x10000, RZ ;  /* 0x0001000029397824 */ /* 0x002fe200078e00ff */
[----:B------:R-:W-:Y:S01]  /*a1a0*/  SHF.R.U32.HI R65, RZ, 0x10, R65 ;  /* 0x00000010ff417819 */ /* 0x000fe20000011641 */
[----:B------:R-:W-:Y:S01]  /*a1b0*/  IMAD.U32 R59, R43, 0x10000, RZ ;  /* 0x000100002b3b7824 */ /* 0x000fe200078e00ff */
[----:B------:R-:W-:Y:S01]  /*a1c0*/  SHF.R.U32.HI R69, RZ, 0x10, R69 ;  /* 0x00000010ff457819 */ /* 0x000fe20000011645 */
[----:B------:R-:W-:Y:S01]  /*a1d0*/  IMAD.U32 R55, R44, 0x10000, RZ ;  /* 0x000100002c377824 */ /* 0x000fe200078e00ff */
[----:B------:R-:W-:Y:S01]  /*a1e0*/  PRMT R174, R174, 0x5410, R65 ;  /* 0x00005410aeae7816 */ /* 0x000fe20000000041 */
[----:B------:R-:W-:Y:S01]  /*a1f0*/  IMAD.U32 R54, R40, 0x10000, RZ ;  /* 0x0001000028367824 */ /* 0x000fe200078e00ff */
[----:B------:R-:W-:-:S02]  /*a200*/  PRMT R178, R178, 0x5410, R69 ;  /* 0x00005410b2b27816 */ /* 0x000fc40000000045 */
[----:B------:R-:W-:Y:S02]  /*a210*/  SHF.R.U64 R64, R70, 0x10, R71 ;  /* 0x0000001046407819 */ /* 0x000fe40000001247 */
[----:B------:R-:W-:Y:S01]  /*a220*/  LOP3.LUT R61, R45, 0xffff0000, RZ, 0xc0, !PT ;  /* 0xffff00002d3d7812 */ /* 0x000fe200078ec0ff */
[----:B------:R-:W-:Y:S01]  /*a230*/  IMAD.U32 R45, R174, 0x10000, RZ ;  /* 0x00010000ae2d7824 */ /* 0x000fe200078e00ff */
[----:B------:R-:W-:Y:S01]  /*a240*/  LOP3.LUT R63, R47, 0xffff0000, RZ, 0xc0, !PT ;  /* 0xffff00002f3f7812 */ /* 0x000fe200078ec0ff */
[----:B------:R-:W-:Y:S01]  /*a250*/  IMAD.U32 R47, R178, 0x10000, RZ ;  /* 0x00010000b22f7824 */ /* 0x000fe200078e00ff */
[----:B------:R-:W-:Y:S02]  /*a260*/  SHF.R.U32.HI R67, RZ, 0x10, R67 ;  /* 0x00000010ff437819 */ /* 0x000fe40000011643 */
[----:B------:R-:W-:Y:S02]  /*a270*/  SHF.R.U32.HI R71, RZ, 0x10, R71 ;  /* 0x00000010ff477819 */ /* 0x000fe40000011647 */
[----:B------:R-:W-:Y:S01]  /*a280*/  PRMT R171, R171, 0x5410, R66 ;  /* 0x00005410abab7816 */ /* 0x000fe20000000042 */
[C---:B------:R-:W-:Y:S01]  /*a290*/  FMUL.FTZ R66, R60.reuse, R45 ;  /* 0x0000002d3c427220 */ /* 0x040fe20000410000 */
[----:B------:R-:W-:Y:S01]  /*a2a0*/  PRMT R173, R173, 0x5410, R64 ;  /* 0x00005410adad7816 */ /* 0x000fe20000000040 */
[-C--:B------:R-:W-:Y:S01]  /*a2b0*/  FMUL.FTZ R64, R60, R47.reuse ;  /* 0x0000002f3c407220 */ /* 0x080fe20000410000 */
[----:B------:R-:W-:Y:S01]  /*a2c0*/  LOP3.LUT R178, R178, 0xffff0000, RZ, 0xc0, !PT ;  /* 0xffff0000b2b27812 */ /* 0x000fe200078ec0ff */
[C---:B------:R-:W-:Y:S01]  /*a2d0*/  FFMA.FTZ R47, R57.reuse, R47, R66 ;  /* 0x0000002f392f7223 */ /* 0x040fe20000010042 */
[----:B------:R-:W-:Y:S01]  /*a2e0*/  PRMT R176, R176, 0x5410, R67 ;  /* 0x00005410b0b07816 */ /* 0x000fe20000000043 */
[----:B------:R-:W-:Y:S01]  /*a2f0*/  FFMA.FTZ R45, R57, R45, -R64 ;  /* 0x0000002d392d7223 */ /* 0x000fe20000010840 */
[----:B------:R-:W-:Y:S01]  /*a300*/  PRMT R172, R172, 0x5410, R71 ;  /* 0x00005410acac7816 */ /* 0x000fe20000000047 */
[----:B------:R-:W-:Y:S01]  /*a310*/  FMUL.FTZ R65, R61, R178 ;  /* 0x000000b23d417220 */ /* 0x000fe20000410000 */
[----:B------:R-:W-:Y:S01]  /*a320*/  LOP3.LUT R174, R174, 0xffff0000, RZ, 0xc0, !PT ;  /* 0xffff0000aeae7812 */ /* 0x000fe200078ec0ff */
[----:B------:R-:W-:Y:S01]  /*a330*/  IMAD.U32 R57, R176, 0x10000, RZ ;  /* 0x00010000b0397824 */ /* 0x000fe200078e00ff */
[----:B------:R-:W-:Y:S01]  /*a340*/  LOP3.LUT R58, R41, 0xffff0000, RZ, 0xc0, !PT ;  /* 0xffff0000293a7812 */ /* 0x000fe200078ec0ff */
[C---:B------:R-:W-:Y:S01]  /*a350*/  IMAD.U32 R60, R172.reuse, 0x10000, RZ ;  /* 0x00010000ac3c7824 */ /* 0x040fe200078e00ff */
[----:B------:R-:W-:Y:S01]  /*a360*/  LOP3.LUT R172, R172, 0xffff0000, RZ, 0xc0, !PT ;  /* 0xffff0000acac7812 */ /* 0x000fe200078ec0ff */
[-C--:B------:R-:W-:Y:S01]  /*a370*/  FMUL.FTZ R61, R61, R174.reuse ;  /* 0x000000ae3d3d7220 */ /* 0x080fe20000410000 */
[----:B------:R-:W-:Y:S01]  /*a380*/  PRMT R175, R175, 0x5410, R74 ;  /* 0x00005410afaf7816 */ /* 0x000fe2000000004a */
[----:B------:R-:W-:Y:S01]  /*a390*/  FFMA.FTZ R174, R58, R174, -R65 ;  /* 0x000000ae3aae7223 */ /* 0x000fe20000010841 */
[C---:B------:R-:W-:Y:S01]  /*a3a0*/  FMUL.FTZ R64, R62.reuse, R60 ;  /* 0x0000003c3e407220 */ /* 0x040fe20000410000 */
[-C--:B------:R-:W-:Y:S01]  /*a3b0*/  FMUL.FTZ R65, R62, R57.reuse ;  /* 0x000000393e417220 */ /* 0x080fe20000410000 */
[----:B------:R-:W-:Y:S01]  /*a3c0*/  LOP3.LUT R176, R176, 0xffff0000, RZ, 0xc0, !PT ;  /* 0xffff0000b0b07812 */ /* 0x000fe200078ec0ff */
[----:B------:R-:W-:Y:S01]  /*a3d0*/  FFMA.FTZ R178, R58, R178, R61 ;  /* 0x000000b23ab27223 */ /* 0x000fe2000001003d */
[----:B------:R-:W-:Y:S01]  /*a3e0*/  LOP3.LUT R56, R43, 0xffff0000, RZ, 0xc0, !PT ;  /* 0xffff00002b387812 */ /* 0x000fe200078ec0ff */
[C---:B------:R-:W-:Y:S01]  /*a3f0*/  FFMA.FTZ R64, R59.reuse, R57, -R64 ;  /* 0x000000393b407223 */ /* 0x040fe20000010840 */
        /* <DEDUP_REMOVED lines=12> */
[----:B------:R-:W-:Y:S01]  /*a4c0*/  PRMT R177, R177, 0x5410, R72 ;  /* 0x00005410b1b17816 */ /* 0x000fe20000000048 */
[----:B------:R-:W-:Y:S01]  /*a4d0*/  IMAD.U32 R41, R42, 0x10000, RZ ;  /* 0x000100002a297824 */ /* 0x000fe200078e00ff */
[----:B------:R-:W-:Y:S01]  /*a4e0*/  LOP3.LUT R40, R40, 0xffff0000, RZ, 0xc0, !PT ;  /* 0xffff000028287812 */ /* 0x000fe200078ec0ff */
[----:B------:R-:W-:Y:S01]  /*a4f0*/  FMUL.FTZ R61, R44, R171 ;  /* 0x000000ab2c3d7220 */ /* 0x000fe20000410000 */
[----:B------:R-:W-:Y:S01]  /*a500*/  LOP3.LUT R43, R42, 0xffff0000, RZ, 0xc0, !PT ;  /* 0xffff00002a2b7812 */ /* 0x000fe200078ec0ff */
[C---:B------:R-:W-:Y:S01]  /*a510*/  FFMA.FTZ R59, R54.reuse, R57, -R59 ;  /* 0x00000039363b7223 */ /* 0x040fe2000001083b */
[----:B------:R-:W-:Y:S01]  /*a520*/  FFMA.FTZ R55, R54, R58, R55 ;  /* 0x0000003a36377223 */ /* 0x000fe20000010037 */
[----:B------:R-:W-:-:S02]  /*a530*/  IMAD.U32 R42, R46, 0x10000, RZ ;  /* 0x000100002e2a7824 */ /* 0x000fc400078e00ff */
        /* <DEDUP_REMOVED lines=21> */
[----:B------:R-:W-:Y:S02]  /*a690*/  F2FP.BF16.F32.PACK_AB R43, R63, R64 ;  /* 0x000000403f2b723e */ /* 0x000fe400000010ff */
[----:B------:R-:W-:Y:S02]  /*a6a0*/  F2FP.BF16.F32.PACK_AB R47, R172, R65 ;  /* 0x00000041ac2f723e */ /* 0x000fe400000010ff */
[----:B------:R-:W-:-:S02]  /*a6b0*/  F2FP.BF16.F32.PACK_AB R42, R177, R58 ;  /* 0x0000003ab12a723e */ /* 0x000fc400000010ff */
[----:B------:R-:W-:-:S07]  /*a6c0*/  F2FP.BF16.F32.PACK_AB R46, R46, R57 ;  /* 0x000000392e2e723e */ /* 0x000fce00000010ff */
.L_x_6061:
[----:B------:R-:W-:Y:S05]  /*a6d0*/  BSYNC B2 ;  /* 0x0000000000027941 */ /* 0x000fea0003800000 */
.L_x_6060:
        /* <DEDUP_REMOVED lines=12> */
.L_x_6059:
[----:B------:R-:W-:Y:S05]  /*a7a0*/  BSYNC B1 ;  /* 0x0000000000017941 */ /* 0x000fea0003800000 */
.L_x_6058:
[C---:B------:R-:W-:Y:S01]  /*a7b0*/  ISETP.GE.OR P4, PT, R226.reuse, R4, P0 ;  /* 0x00000004e200720c */ /* 0x040fe20000786670 */
[-C--:B-1234-:R-:W-:Y:S02]  /*a7c0*/  IMAD R40, R145, R134.reuse, RZ ;  /* 0x0000008691287224 */ /* 0x09efe400078e02ff */
[----:B------:R-:W-:-:S04]  /*a7d0*/  IMAD.WIDE.U32 R132, R226, R134, R132 ;  /* 0x00000086e2847225 */ /* 0x000fc800078e0084 */
[----:B------:R-:W-:-:S06]  /*a7e0*/  IMAD R135, R226, R135, R40 ;  /* 0x00000087e2877224 */ /* 0x000fcc00078e0228 */
[----:B------:R-:W-:Y:S05]  /*a7f0*/  @P4 BRA `(.L_x_6028) ;  /* 0x0000001000684947 */ /* 0x000fea0003800000 */
[----:B------:R-:W2:Y:S01]  /*a800*/  LDL R41, [R1] ;  /* 0x0000000001297983 */ /* 0x000ea20000100800 */
[----:B------:R-:W1:Y:S03]  /*a810*/  LDC.64 R48, c[0x0][0x2d8] ;  /* 0x0000b600ff307b82 */ /* 0x000e660000000a00 */
[----:B------:R-:W3:Y:S04]  /*a820*/  LDL R43, [R1+0x40] ;  /* 0x00004000012b7983 */ /* 0x000ee80000100800 */
[----:B------:R-:W4:Y:S01]  /*a830*/  LDL R42, [R1+0x68] ;  /* 0x00006800012a7983 */ /* 0x000f220000100800 */
[----:B------:R-:W-:Y:S01]  /*a840*/  IMAD.IADD R52, R133, 0x1, R135 ;  /* 0x0000000185347824 */ /* 0x000fe200078e0287 */
[----:B------:R-:W-:Y:S01]  /*a850*/  IADD3 R40, P4, P5, R98, R132, R20 ;  /* 0x0000008462287210 */ /* 0x000fe20007d9e014 */
[----:B------:R-:W-:Y:S01]  /*a860*/  BSSY B1, `(.L_x_6062) ;  /* 0x0000074000017945 */ /* 0x000fe20003800000 */
[----:B--2---:R-:W-:-:S02]  /*a870*/  LOP3.LUT P6, RZ, R41, 0x1, RZ, 0xc0, !PT ;  /* 0x0000000129ff7812 */ /* 0x004fc400078cc0ff */
[----:B------:R-:W-:Y:S02]  /*a880*/  IADD3.X R41, R15, R52, R9, P4, P5 ;  /* 0x000000340f297210 */ /* 0x000fe400027ea409 */
[C---:B-1----:R-:W-:Y:S02]  /*a890*/  LEA R50, P4, R40.reuse, R48, 0x1 ;  /* 0x0000003028327211 */ /* 0x042fe400078808ff */
[----:B------:R-:W-:Y:S02]  /*a8a0*/  SEL R153, R97, R153, !P6 ;  /* 0x0000009961997207 */ /* 0x000fe40007000000 */
[----:B------:R-:W-:Y:S02]  /*a8b0*/  LEA.HI.X R51, R40, R49, R41, 0x1, P4 ;  /* 0x0000003128337211 */ /* 0x000fe400020f0c29 */
[----:B------:R-:W-:-:S04]  /*a8c0*/  SHF.R.S32.HI R40, RZ, 0x1f, R153 ;  /* 0x0000001fff287819 */ /* 0x000fc80000011499 */
[----:B------:R-:W-:-:S04]  /*a8d0*/  LEA.HI R153, R40, R153, RZ, 0x4 ;  /* 0x0000009928997211 */ /* 0x000fc800078f20ff */
[----:B------:R-:W-:-:S04]  /*a8e0*/  LEA.HI.SX32 R153, R153, R10, 0x1c ;  /* 0x0000000a99997211 */ /* 0x000fc800078fe2ff */
[----:B------:R-:W-:Y:S01]  /*a8f0*/  SHF.R.S32.HI R40, RZ, 0x1f, R153 ;  /* 0x0000001fff287819 */ /* 0x000fe20000011499 */
[----:B------:R-:W-:-:S03]  /*a900*/  IMAD.SHL.U32 R53, R153, 0x8, RZ ;  /* 0x0000000899357824 */ /* 0x000fc600078e00ff */
[----:B------:R-:W-:-:S04]  /*a910*/  LEA.HI R40, R40, R153, RZ, 0x3 ;  /* 0x0000009928287211 */ /* 0x000fc800078f18ff */
[----:B------:R-:W-:Y:S02]  /*a920*/  SHF.R.S32.HI R41, RZ, 0x3, R40 ;  /* 0x00000003ff297819 */ /* 0x000fe40000011428 */
[----:B---3--:R-:W-:-:S03]  /*a930*/  LOP3.LUT R40, R43, 0x38, R53, 0xf8, !PT ;  /* 0x000000382b287812 */ /* 0x008fc600078ef835 */
[----:B----4-:R-:W-:Y:S01]  /*a940*/  IMAD R41, R41, 0x2c00, R42 ;  /* 0x00002c0029297824 */ /* 0x010fe200078e022a */
        /* <DEDUP_REMOVED lines=12> */
[----:B-1----:R-:W-:Y:S01]  /*aa10*/  IMAD.U32 R55, R41, 0x10000, RZ ;  /* 0x0001000029377824 */ /* 0x002fe200078e00ff */
[----:B------:R-:W-:Y:S01]  /*aa20*/  SHF.R.U32.HI R85, RZ, 0x10, R85 ;  /* 0x00000010ff557819 */ /* 0x000fe20000011655 */
[----:B------:R-:W-:Y:S01]  /*aa30*/  IMAD.U32 R60, R47, 0x10000, RZ ;  /* 0x000100002f3c7824 */ /* 0x000fe200078e00ff */
[----:B------:R-:W-:Y:S01]  /*aa40*/  SHF.R.U32.HI R81, RZ, 0x10, R81 ;  /* 0x00000010ff517819 */ /* 0x000fe20000011651 */
[----:B------:R-:W-:Y:S01]  /*aa50*/  IMAD.U32 R54, R40, 0x10000, RZ ;  /* 0x0001000028367824 */ /* 0x000fe200078e00ff */
[----:B------:R-:W-:Y:S02]  /*aa60*/  PRMT R170, R170, 0x5410, R85 ;  /* 0x00005410aaaa7816 */ /* 0x000fe40000000055 */
[----:B------:R-:W-:-:S02]  /*aa70*/  SHF.R.U64 R64, R86, 0x10, R87 ;  /* 0x0000001056407819 */ /* 0x000fc40000001257 */
[----:B------:R-:W-:Y:S01]  /*aa80*/  PRMT R166, R166, 0x5410, R81 ;  /* 0x00005410a6a67816 */ /* 0x000fe20000000051 */
[----:B------:R-:W-:Y:S01]  /*aa90*/  IMAD.U32 R63, R170, 0x10000, RZ ;  /* 0x00010000aa3f7824 */ /* 0x000fe200078e00ff */
[----:B------:R-:W-:Y:S02]  /*aaa0*/  SHF.R.U32.HI R87, RZ, 0x10, R87 ;  /* 0x00000010ff577819 */ /* 0x000fe40000011657 */
[--C-:B------:R-:W-:Y:S02]  /*aab0*/  SHF.R.U64 R66, R82, 0x10, R83.reuse ;  /* 0x0000001052427819 */ /* 0x100fe40000001253 */
[----:B------:R-:W-:Y:S01]  /*aac0*/  PRMT R169, R169, 0x5410, R62 ;  /* 0x00005410a9a97816 */ /* 0x000fe2000000003e */
[----:B------:R-:W-:Y:S01]  /*aad0*/  IMAD.U32 R62, R166, 0x10000, RZ ;  /* 0x00010000a63e7824 */ /* 0x000fe200078e00ff */
[----:B------:R-:W-:Y:S02]  /*aae0*/  SHF.R.U32.HI R83, RZ, 0x10, R83 ;  /* 0x00000010ff537819 */ /* 0x000fe40000011653 */
[----:B------:R-:W-:-:S02]  /*aaf0*/  PRMT R168, R168, 0x5410, R87 ;  /* 0x00005410a8a87816 */ /* 0x000fc40000000057 */
[----:B------:R-:W-:Y:S01]  /*ab00*/  PRMT R167, R167, 0x5410, R64 ;  /* 0x00005410a7a77816 */ /* 0x000fe20000000040 */
[-C--:B------:R-:W-:Y:S01]  /*ab10*/  FMUL.FTZ R64, R58, R63.reuse ;  /* 0x0000003f3a407220 */ /* 0x080fe20000410000 */
[----:B------:R-:W-:Y:S01]  /*ab20*/  PRMT R164, R164, 0x5410, R83 ;  /* 0x00005410a4a47816 */ /* 0x000fe20000000053 */
        /* <DEDUP_REMOVED lines=8> */
[----:B------:R-:W-:Y:S01]  /*abb0*/  LOP3.LUT R166, R166, 0xffff0000, RZ, 0xc0, !PT ;  /* 0xffff0000a6a67812 */ /* 0x000fe200078ec0ff */
[----:B------:R-:W-:-:S02]  /*abc0*/  IMAD.U32 R44, R43, 0x10000, RZ ;  /* 0x000100002b2c7824 */ /* 0x000fc400078e00ff */
[----:B------:R-:W-:Y:S01]  /*abd0*/  FMUL.FTZ R69, R60, R65 ;  /* 0x000000413c457220 */ /* 0x000fe20000410000 */
[----:B------:R-:W-:Y:S01]  /*abe0*/  IMAD.U32 R55, R164, 0x10000, RZ ;  /* 0x00010000a4377824 */ /* 0x000fe200078e00ff */
[----:B------:R-:W-:Y:S01]  /*abf0*/  LOP3.LUT R56, R41, 0xffff0000, RZ, 0xc0, !PT ;  /* 0xffff000029387812 */ /* 0x000fe200078ec0ff */
[----:B------:R-:W-:Y:S01]  /*ac00*/  FMUL.FTZ R67, R59, R170 ;  /* 0x000000aa3b437220 */ /* 0x000fe20000410000 */
[----:B------:R-:W-:Y:S01]  /*ac10*/  PRMT R165, R165, 0x5410, R68 ;  /* 0x00005410a5a57816 */ /* 0x000fe20000000044 */
[----:B------:R-:W-:Y:S01]  /*ac20*/  FMUL.FTZ R59, R59, R166 ;  /* 0x000000a63b3b7220 */ /* 0x000fe20000410000 */
[-C--:B------:R-:W-:Y:S01]  /*ac30*/  FMUL.FTZ R60, R60, R55.reuse ;  /* 0x000000373c3c7220 */ /* 0x080fe20000410000 */
[----:B------:R-:W-:Y:S01]  /*ac40*/  FFMA.FTZ R69, R44, R55, -R69 ;  /* 0x000000372c457223 */ /* 0x000fe20000010845 */
[----:B------:R-:W-:Y:S01]  /*ac50*/  LOP3.LUT R61, R47, 0xffff0000, RZ, 0xc0, !PT ;  /* 0xffff00002f3d7812 */ /* 0x000fe200078ec0ff */
[----:B------:R-:W-:Y:S01]  /*ac60*/  IMAD.U32 R55, R169, 0x10000, RZ ;  /* 0x00010000a9377824 */ /* 0x000fe200078e00ff */
[----:B------:R-:W-:Y:S01]  /*ac70*/  LOP3.LUT R168, R168, 0xffff0000, RZ, 0xc0, !PT ;  /* 0xffff0000a8a87812 */ /* 0x000fe200078ec0ff */
[----:B------:R-:W-:Y:S01]  /*ac80*/  FFMA.FTZ R170, R56, R170, R59 ;  /* 0x000000aa38aa7223 */ /* 0x000fe2000001003b */
[----:B------:R-:W-:Y:S01]  /*ac90*/  LOP3.LUT R164, R164, 0xffff0000, RZ, 0xc0, !PT ;  /* 0xffff0000a4a47812 */ /* 0x000fe200078ec0ff */
[----:B------:R-:W-:Y:S01]  /*aca0*/  FFMA.FTZ R65, R44, R65, R60 ;  /* 0x000000412c417223 */ /* 0x000fe2000001003c */
[----:B------:R-:W-:Y:S01]  /*acb0*/  LOP3.LUT R43, R43, 0xffff0000, RZ, 0xc0, !PT ;  /* 0xffff00002b2b7812 */ /* 0x000fe200078ec0ff */
[----:B------:R-:W-:Y:S01]  /*acc0*/  FFMA.FTZ R67, R56, R166, -R67 ;  /* 0x000000a638437223 */ /* 0x000fe20000010843 */
[----:B------:R-:W-:-:S02]  /*acd0*/  IMAD.U32 R44, R165, 0x10000, RZ ;  /* 0x00010000a52c7824 */ /* 0x000fc400078e00ff */
[-C--:B------:R-:W-:Y:S01]  /*ace0*/  FMUL.FTZ R59, R45, R55.reuse ;  /* 0x000000372d3b7220 */ /* 0x080fe20000410000 */
[----:B------:R-:W-:Y:S01]  /*acf0*/  PRMT R163, R163, 0x5410, R66 ;  /* 0x00005410a3a37816 */ /* 0x000fe20000000042 */
[C---:B------:R-:W-:Y:S01]  /*ad00*/  FMUL.FTZ R56, R61.reuse, R168 ;  /* 0x000000a83d387220 */ /* 0x040fe20000410000 */
[----:B------:R-:W-:Y:S01]  /*ad10*/  FMUL.FTZ R62, R61, R164 ;  /* 0x000000a43d3e7220 */ /* 0x000fe20000410000 */
[----:B------:R-:W-:Y:S01]  /*ad20*/  LOP3.LUT R58, R169, 0xffff0000, RZ, 0xc0, !PT ;  /* 0xffff0000a93a7812 */ /* 0x000fe200078ec0ff */
[-C--:B------:R-:W-:Y:S01]  /*ad30*/  FMUL.FTZ R60, R45, R44.reuse ;  /* 0x0000002c2d3c7220 */ /* 0x080fe20000410000 */
[----:B------:R-:W-:Y:S01]  /*ad40*/  FFMA.FTZ R59, R54, R44, -R59 ;  /* 0x0000002c363b7223 */ /* 0x000fe2000001083b */
[C---:B------:R-:W-:Y:S02]  /*ad50*/  IMAD.U32 R47, R46.reuse, 0x10000, RZ ;  /* 0x000100002e2f7824 */ /* 0x040fe400078e00ff */
[C---:B------:R-:W-:Y:S01]  /*ad60*/  FFMA.FTZ R164, R43.reuse, R164, -R56 ;  /* 0x000000a42ba47223 */ /* 0x040fe20000010838 */
[----:B------:R-:W-:Y:S01]  /*ad70*/  FFMA.FTZ R168, R43, R168, R62 ;  /* 0x000000a82ba87223 */ /* 0x000fe2000001003e */
        /* <DEDUP_REMOVED lines=13> */
[C---:B------:R-:W-:Y:S01]  /*ae50*/  FMUL.FTZ R55, R46.reuse, R167 ;  /* 0x000000a72e377220 */ /* 0x040fe20000410000 */
[-C--:B------:R-:W-:Y:S01]  /*ae60*/  FMUL.FTZ R54, R57, R56.reuse ;  /* 0x0000003839367220 */ /* 0x080fe20000410000 */
        /* <DEDUP_REMOVED lines=19> */
.L_x_6063:
[----:B------:R-:W-:Y:S05]  /*afa0*/  BSYNC B1 ;  /* 0x0000000000017941 */ /* 0x000fea0003800000 */
.L_x_6062:
[----:B------:R-:W-:Y:S01]  /*afb0*/  ISETP.GE.AND P3, PT, R53, R152, PT ;  /* 0x000000983500720c */ /* 0x000fe20003f66270 */
[----:B------:R-:W-:Y:S02]  /*afc0*/  ULDC.64 UR4, c[0x0][0x208] ;  /* 0x0000820000047ab9 */ /* 0x000fe40000000a00 */
[----:B-1----:R1:W-:Y:S10]  /*afd0*/  STG.E.128 desc[UR4][R50.64], R40 ;  /* 0x0000002832007986 */ /* 0x0023f4000c101d04 */
[----:B------:R-:W-:Y:S05]  /*afe0*/  @P3 BRA `(.L_x_6028) ;  /* 0x00000008006c3947 */ /* 0x000fea0003800000 */
[--C-:B-1----:R-:W-:Y:S01]  /*aff0*/  SHF.R.S32.HI R40, RZ, 0x1f, R53.reuse ;  /* 0x0000001fff287819 */ /* 0x102fe20000011435 */
[----:B------:R-:W-:Y:S01]  /*b000*/  ULDC.64 UR4, c[0x0][0x208] ;  /* 0x0000820000047ab9 */ /* 0x000fe20000000a00 */
[----:B------:R-:W-:-:S04]  /*b010*/  IADD3 R53, P3, P4, R98, R132, R53 ;  /* 0x0000008462357210 */ /* 0x000fc80007c7e035 */
[----:B------:R-:W-:Y:S02]  /*b020*/  IADD3.X R52, R15, R52, R40, P3, P4 ;  /* 0x000000340f347210 */ /* 0x000fe40001fe8428 */
[----:B------:R-:W-:-:S04]  /*b030*/  LEA R48, P3, R53, R48, 0x1 ;  /* 0x0000003035307211 */ /* 0x000fc800078608ff */
[----:B------:R-:W-:-:S05]  /*b040*/  LEA.HI.X R49, R53, R49, R52, 0x1, P3 ;  /* 0x0000003135317211 */ /* 0x000fca00018f0c34 */
[----:B--2---:R1:W-:Y:S01]  /*b050*/  STG.E.128 desc[UR4][R48.64], R44 ;  /* 0x0000002c30007986 */ /* 0x0043e2000c101d04 */
[----:B------:R-:W-:Y:S05]  /*b060*/  BRA `(.L_x_6028) ;  /* 0x00000008004c7947 */ /* 0x000fea0003800000 */
.L_x_5971:
[----:B------:R-:W-:-:S04]  /*b070*/  ULOP3.LUT UR4, UR60, 0x1, URZ, 0xfc, !UPT ;  /* 0x000000013c047892 */ /* 0x000fc8000f8efc3f */
[----:B------:R-:W-:-:S06]  /*b080*/  UISETP.NE.AND UP0, UPT, UR4, 0x3, UPT ;  /* 0x000000030400788c */ /* 0x000fcc000bf05270 */
[----:B------:R-:W-:-:S13]  /*b090*/  PLOP3.LUT P2, PT, PT, PT, UP0, 0x80, 0x0 ;  /* 0x000000000000781c */ /* 0x000fda0003f4f008 */
[----:B------:R-:W-:Y:S05]  /*b0a0*/  @!P2 BRA `(.L_x_6064) ;  /* 0x000000000004a947 */ /* 0x000fea0003800000 */
[----:B------:R-:W-:Y:S01]  /*b0b0*/  BPT.TRAP 0x1 ;  /* 0x000000040000795c */ /* 0x000fe20000300000 */
.L_x_6064:
[----:B------:R-:W-:Y:S01]  /*b0c0*/  IMAD R3, R220, 0x8, R2 ;  /* 0x00000008dc037824 */ /* 0x000fe200078e0202 */
[----:B------:R-:W-:Y:S01]  /*b0d0*/  SHF.L.U32 R0, R229, 0x1f, RZ ;  /* 0x0000001fe5007819 */ /* 0x000fe200000006ff */
[----:B------:R-:W-:Y:S01]  /*b0e0*/  IMAD R4, R24, -0xb0, R25 ;  /* 0xffffff5018047824 */ /* 0x000fe200078e0219 */
[----:B------:R-:W-:Y:S01]  /*b0f0*/  BSSY B1, `(.L_x_6065) ;  /* 0x0000006000017945 */ /* 0x000fe20003800000 */
[----:B------:R-:W-:Y:S01]  /*b100*/  SHF.R.S32.HI R41, RZ, 0x1f, R24 ;  /* 0x0000001fff297819 */ /* 0x000fe20000011418 */
[----:B------:R-:W1:Y:S01]  /*b110*/  SYNCS.PHASECHK.TRANS64.TRYWAIT P3, [R3+URZ+0x34890], R0 ;  /* 0x03489000030075a7 */ /* 0x000e62000806017f */
[----:B------:R-:W-:Y:S01]  /*b120*/  IMAD R40, R39, R24, RZ ;  /* 0x0000001827287224 */ /* 0x000fe200078e02ff */
[----:B------:R-:W-:Y:S01]  /*b130*/  VIMNMX R4, R4, 0xb0, PT ;  /* 0x000000b004047848 */ /* 0x000fe20003fe0100 */
[----:B-1----:R-:W-:Y:S06]  /*b140*/  @!P3 BRA `(.L_x_6066) ;  /* 0x0000019000fcb947 */ /* 0x002fec0003800000 */
.L_x_6287:
[----:B------:R-:W-:Y:S05]  /*b150*/  BSYNC B1 ;  /* 0x0000000000017941 */ /* 0x000fea0003800000 */
.L_x_6065:
[----:B------:R-:W-:Y:S01]  /*b160*/  ISETP.GE.AND P3, PT, R22, R4, PT ;  /* 0x000000041600720c */ /* 0x000fe20003f66270 */
[----:B------:R-:W-:Y:S01]  /*b170*/  IMAD R41, R41, R158, R40 ;  /* 0x0000009e29297224 */ /* 0x000fe200078e0228 */
[----:B------:R-:W-:Y:S01]  /*b180*/  BSSY B1, `(.L_x_6067) ;  /* 0x0000013000017945 */ /* 0x000fe20003800000 */
[----:B------:R-:W-:-:S04]  /*b190*/  IMAD.WIDE.U32 R48, R158, R24, RZ ;  /* 0x000000189e307225 */ /* 0x000fc800078e00ff */
[----:B------:R-:W-:-:S06]  /*b1a0*/  IMAD.IADD R58, R41, 0x1, R49 ;  /* 0x00000001293a7824 */ /* 0x000fcc00078e0231 */
[----:B------:R-:W-:Y:S05]  /*b1b0*/  @P3 BRA `(.L_x_6068) ;  /* 0x00000000003c3947 */ /* 0x000fea0003800000 */
[----:B------:R-:W2:Y:S01]  /*b1c0*/  @!P0 LDC.64 R50, c[0x0][0x2d8] ;  /* 0x0000b600ff328b82 */ /* 0x000ea20000000a00 */
[----:B------:R-:W3:Y:S01]  /*b1d0*/  @!P0 LDS.128 R40, [R5+0x1e400] ;  /* 0x01e4000005288984 */ /* 0x000ee20000000c00 */
[----:B------:R-:W-:Y:S01]  /*b1e0*/  @!P0 IADD3 R54, P3, R14, R48, RZ ;  /* 0x000000300e368210 */ /* 0x000fe20007f7e0ff */
[----:B------:R-:W-:Y:S02]  /*b1f0*/  ULDC.64 UR4, c[0x0][0x208] ;  /* 0x0000820000047ab9 */ /* 0x000fe40000000a00 */
[----:B0-----:R-:W0:Y:S02]  /*b200*/  @!P1 LDS.128 R44, [R5+0x23c00] ;  /* 0x023c0000052c9984 */ /* 0x001e240000000c00 */
[----:B------:R-:W-:Y:S01]  /*b210*/  @!P0 IMAD.X R55, R58, 0x1, R12, P3 ;  /* 0x000000013a378824 */ /* 0x000fe200018e060c */
[----:B------:R-:W4:Y:S01]  /*b220*/  @!P1 LDC.64 R52, c[0x0][0x2d8] ;  /* 0x0000b600ff349b82 */ /* 0x000f220000000a00 */
[----:B--2---:R-:W-:-:S04]  /*b230*/  @!P0 LEA R50, P3, R54, R50, 0x1 ;  /* 0x0000003236328211 */ /* 0x004fc800078608ff */
[----:B------:R-:W-:Y:S02]  /*b240*/  @!P0 LEA.HI.X R51, R54, R51, R55, 0x1, P3 ;  /* 0x0000003336338211 */ /* 0x000fe400018f0c37 */
[----:B------:R-:W-:-:S05]  /*b250*/  @!P1 IADD3 R54, P3, R11, R48, RZ ;  /* 0x000000300b369210 */ /* 0x000fca0007f7e0ff */
[----:B------:R-:W-:Y:S01]  /*b260*/  @!P1 IMAD.X R55, R58, 0x1, R7, P3 ;  /* 0x000000013a379824 */ /* 0x000fe200018e0607 */
[----:B----4-:R-:W-:-:S04]  /*b270*/  @!P1 LEA R52, P3, R54, R52, 0x1 ;  /* 0x0000003436349211 */ /* 0x010fc800078608ff */
[----:B------:R-:W-:Y:S01]  /*b280*/  @!P1 LEA.HI.X R53, R54, R53, R55, 0x1, P3 ;  /* 0x0000003536359211 */ /* 0x000fe200018f0c37 */
[----:B---3--:R2:W-:Y:S04]  /*b290*/  @!P0 STG.E.128 desc[UR4][R50.64], R40 ;  /* 0x0000002832008986 */ /* 0x0085e8000c101d04 */
[----:B0-----:R2:W-:Y:S04]  /*b2a0*/  @!P1 STG.E.128 desc[UR4][R52.64], R44 ;  /* 0x0000002c34009986 */ /* 0x0015e8000c101d04 */
.L_x_6068:
[----:B------:R-:W-:Y:S05]  /*b2b0*/  BSYNC B1 ;  /* 0x0000000000017941 */ /* 0x000fea0003800000 */
.L_x_6067:
[----:B------:R-:W-:Y:S01]  /*b2c0*/  ISETP.GE.AND P3, PT, R223, R4, PT ;  /* 0x00000004df00720c */ /* 0x000fe20003f66270 */
[----:B------:R-:W-:-:S12]  /*b2d0*/  BSSY B1, `(.L_x_6069) ;  /* 0x0000013000017945 */ /* 0x000fd80003800000 */
[----:B------:R-:W-:Y:S05]  /*b2e0*/  @P3 BRA `(.L_x_6070) ;  /* 0x0000000000443947 */ /* 0x000fea0003800000 */
[----:B--2---:R-:W2:Y:S01]  /*b2f0*/  @!P0 LDC.64 R50, c[0x0][0x2d8] ;  /* 0x0000b600ff328b82 */ /* 0x004ea20000000a00 */
[----:B------:R-:W3:Y:S01]  /*b300*/  @!P0 LDS.128 R40, [R5+0x1f400] ;  /* 0x01f4000005288984 */ /* 0x000ee20000000c00 */
[----:B------:R-:W-:Y:S01]  /*b310*/  IADD3 R56, P3, R114, R48, RZ ;  /* 0x0000003072387210 */ /* 0x000fe20007f7e0ff */
[----:B------:R-:W-:Y:S02]  /*b320*/  ULDC.64 UR4, c[0x0][0x208] ;  /* 0x0000820000047ab9 */ /* 0x000fe40000000a00 */
[----:B0-----:R-:W0:Y:S02]  /*b330*/  @!P1 LDS.128 R44, [R5+0x24c00] ;  /* 0x024c0000052c9984 */ /* 0x001e240000000c00 */
[----:B------:R-:W-:Y:S01]  /*b340*/  IMAD.X R57, R58, 0x1, R115, P3 ;  /* 0x000000013a397824 */ /* 0x000fe200018e0673 */
[----:B------:R-:W4:Y:S01]  /*b350*/  @!P1 LDC.64 R52, c[0x0][0x2d8] ;  /* 0x0000b600ff349b82 */ /* 0x000f220000000a00 */
[----:B------:R-:W-:-:S05]  /*b360*/  @!P0 IADD3 R54, P3, R56, R14, RZ ;  /* 0x0000000e38368210 */ /* 0x000fca0007f7e0ff */
[----:B------:R-:W-:Y:S01]  /*b370*/  @!P0 IMAD.X R55, R57, 0x1, R12, P3 ;  /* 0x0000000139378824 */ /* 0x000fe200018e060c */
        /* <DEDUP_REMOVED lines=8> */
.L_x_6070:
[----:B------:R-:W-:Y:S05]  /*b400*/  BSYNC B1 ;  /* 0x0000000000017941 */ /* 0x000fea0003800000 */
.L_x_6069:
[----:B------:R-:W-:Y:S01]  /*b410*/  ISETP.GE.AND P3, PT, R222, R4, PT ;  /* 0x00000004de00720c */ /* 0x000fe20003f66270 */
[----:B------:R-:W-:-:S12]  /*b420*/  BSSY B1, `(.L_x_6071) ;  /* 0x0000013000017945 */ /* 0x000fd80003800000 */
[----:B------:R-:W-:Y:S05]  /*b430*/  @P3 BRA `(.L_x_6072) ;  /* 0x0000000000443947 */ /* 0x000fea0003800000 */
[----:B--23--:R-:W2:Y:S01]  /*b440*/  @!P0 LDC.64 R50, c[0x0][0x2d8] ;  /* 0x0000b600ff328b82 */ /* 0x00cea20000000a00 */
[----:B------:R-:W3:Y:S01]  /*b450*/  @!P0 LDS.128 R40, [R5+0x20400] ;  /* 0x0204000005288984 */ /* 0x000ee20000000c00 */
[----:B------:R-:W-:Y:S01]  /*b460*/  LEA R56, P3, R96, R48, 0x6 ;  /* 0x0000003060387211 */ /* 0x000fe200078630ff */
        /* <DEDUP_REMOVED lines=14> */
.L_x_6072:
[----:B------:R-:W-:Y:S05]  /*b550*/  BSYNC B1 ;  /* 0x0000000000017941 */ /* 0x000fea0003800000 */
.L_x_6071:
[----:B------:R-:W-:Y:S01]  /*b560*/  ISETP.GE.AND P3, PT, R224, R4, PT ;  /* 0x00000004e000720c */ /* 0x000fe20003f66270 */
[----:B------:R-:W-:-:S12]  /*b570*/  BSSY B1, `(.L_x_6073) ;  /* 0x0000017000017945 */ /* 0x000fd80003800000 */
[----:B------:R-:W-:Y:S05]  /*b580*/  @P3 BRA `(.L_x_6074) ;  /* 0x0000000000543947 */ /* 0x000fea0003800000 */
[----:B------:R-:W5:Y:S01]  /*b590*/  LDC.64 R54, c[0x0][0x2f0] ;  /* 0x0000bc00ff367b82 */ /* 0x000f620000000a00 */
[----:B--234-:R-:W2:Y:S01]  /*b5a0*/  @!P0 LDS.128 R40, [R5+0x21400] ;  /* 0x0214000005288984 */ /* 0x01cea20000000c00 */
[----:B------:R-:W-:Y:S01]  /*b5b0*/  IMAD.MOV.U32 R56, RZ, RZ, R48 ;  /* 0x000000ffff387224 */ /* 0x000fe200078e0030 */
[----:B------:R-:W-:Y:S01]  /*b5c0*/  ULDC.64 UR4, c[0x0][0x208] ;  /* 0x0000820000047ab9 */ /* 0x000fe20000000a00 */
[----:B------:R-:W-:Y:S01]  /*b5d0*/  IMAD.MOV.U32 R57, RZ, RZ, R58 ;  /* 0x000000ffff397224 */ /* 0x000fe200078e003a */
[----:B0-----:R-:W0:Y:S03]  /*b5e0*/  @!P1 LDS.128 R44, [R5+0x26c00] ;  /* 0x026c0000052c9984 */ /* 0x001e260000000c00 */
[----:B------:R-:W3:Y:S08]  /*b5f0*/  @!P0 LDC.64 R50, c[0x0][0x2d8] ;  /* 0x0000b600ff328b82 */ /* 0x000ef00000000a00 */
[----:B------:R-:W4:Y:S01]  /*b600*/  @!P1 LDC.64 R52, c[0x0][0x2d8] ;  /* 0x0000b600ff349b82 */ /* 0x000f220000000a00 */
[----:B-----5:R-:W-:-:S04]  /*b610*/  IMAD.WIDE.U32 R56, R54, 0x60, R56 ;  /* 0x0000006036387825 */ /* 0x020fc800078e0038 */
[----:B------:R-:W-:Y:S01]  /*b620*/  IMAD R55, R55, 0x60, RZ ;  /* 0x0000006037377824 */ /* 0x000fe200078e02ff */
[----:B------:R-:W-:-:S03]  /*b630*/  @!P0 IADD3 R54, P3, R14, R56, RZ ;  /* 0x000000380e368210 */ /* 0x000fc60007f7e0ff */
[----:B------:R-:W-:-:S04]  /*b640*/  IMAD.IADD R57, R57, 0x1, R55 ;  /* 0x0000000139397824 */ /* 0x000fc800078e0237 */
[----:B------:R-:W-:Y:S01]  /*b650*/  @!P0 IMAD.X R55, R57, 0x1, R12, P3 ;  /* 0x0000000139378824 */ /* 0x000fe200018e060c */
[----:B---3--:R-:W-:-:S04]  /*b660*/  @!P0 LEA R50, P3, R54, R50, 0x1 ;  /* 0x0000003236328211 */ /* 0x008fc800078608ff */
[----:B------:R-:W-:Y:S02]  /*b670*/  @!P0 LEA.HI.X R51, R54, R51, R55, 0x1, P3 ;  /* 0x0000003336338211 */ /* 0x000fe400018f0c37 */
[----:B------:R-:W-:-:S03]  /*b680*/  @!P1 IADD3 R56, P3, R11, R56, RZ ;  /* 0x000000380b389210 */ /* 0x000fc60007f7e0ff */
[----:B--2---:R2:W-:Y:S02]  /*b690*/  @!P0 STG.E.128 desc[UR4][R50.64], R40 ;  /* 0x0000002832008986 */ /* 0x0045e4000c101d04 */
[----:B------:R-:W-:Y:S01]  /*b6a0*/  @!P1 IMAD.X R54, R57, 0x1, R7, P3 ;  /* 0x0000000139369824 */ /* 0x000fe200018e0607 */
[----:B----4-:R-:W-:-:S04]  /*b6b0*/  @!P1 LEA R52, P3, R56, R52, 0x1 ;  /* 0x0000003438349211 */ /* 0x010fc800078608ff */
[----:B------:R-:W-:-:S05]  /*b6c0*/  @!P1 LEA.HI.X R53, R56, R53, R54, 0x1, P3 ;  /* 0x0000003538359211 */ /* 0x000fca00018f0c36 */
[----:B0-----:R2:W-:Y:S04]  /*b6d0*/  @!P1 STG.E.128 desc[UR4][R52.64], R44 ;  /* 0x0000002c34009986 */ /* 0x0015e8000c101d04 */
.L_x_6074:
[----:B------:R-:W-:Y:S05]  /*b6e0*/  BSYNC B1 ;  /* 0x0000000000017941 */ /* 0x000fea0003800000 */
.L_x_6073:
[----:B------:R-:W-:Y:S01]  /*b6f0*/  ISETP.GE.AND P3, PT, R225, R4, PT ;  /* 0x00000004e100720c */ /* 0x000fe20003f66270 */
[----:B------:R-:W-:-:S12]  /*b700*/  BSSY B1, `(.L_x_6075) ;  /* 0x0000013000017945 */ /* 0x000fd80003800000 */
[----:B------:R-:W-:Y:S05]  /*b710*/  @P3 BRA `(.L_x_6076) ;  /* 0x0000000000443947 */ /* 0x000fea0003800000 */
[----:B--234-:R-:W2:Y:S01]  /*b720*/  @!P0 LDC.64 R50, c[0x0][0x2d8] ;  /* 0x0000b600ff328b82 */ /* 0x01cea20000000a00 */
        /* <DEDUP_REMOVED lines=16> */
.L_x_6076:
[----:B------:R-:W-:Y:S05]  /*b830*/  BSYNC B1 ;  /* 0x0000000000017941 */ /* 0x000fea0003800000 */
.L_x_6075:
[----:B------:R-:W-:-:S13]  /*b840*/  ISETP.GE.AND P3, PT, R226, R4, PT ;  /* 0x00000004e200720c */ /* 0x000fda0003f66270 */
[----:B------:R-:W-:Y:S05]  /*b850*/  @P3 BRA `(.L_x_6028) ;  /* 0x0000000000503947 */ /* 0x000fea0003800000 */
[----:B------:R-:W5:Y:S01]  /*b860*/  LDC.64 R54, c[0x0][0x2f0] ;  /* 0x0000bc00ff367b82 */ /* 0x000f620000000a00 */
[----:B--234-:R-:W2:Y:S01]  /*b870*/  @!P0 LDS.128 R40, [R5+0x23400] ;  /* 0x0234000005288984 */ /* 0x01cea20000000c00 */
[----:B------:R-:W-:Y:S01]  /*b880*/  IMAD.MOV.U32 R49, RZ, RZ, R58 ;  /* 0x000000ffff317224 */ /* 0x000fe200078e003a */
[----:B------:R-:W-:Y:S02]  /*b890*/  ULDC.64 UR4, c[0x0][0x208] ;  /* 0x0000820000047ab9 */ /* 0x000fe40000000a00 */
[----:B0-----:R-:W0:Y:S03]  /*b8a0*/  @!P1 LDS.128 R44, [R5+0x28c00] ;  /* 0x028c0000052c9984 */ /* 0x001e260000000c00 */
[----:B------:R-:W3:Y:S08]  /*b8b0*/  @!P0 LDC.64 R50, c[0x0][0x2d8] ;  /* 0x0000b600ff328b82 */ /* 0x000ef00000000a00 */
[----:B------:R-:W4:Y:S01]  /*b8c0*/  @!P1 LDC.64 R52, c[0x0][0x2d8] ;  /* 0x0000b600ff349b82 */ /* 0x000f220000000a00 */
[----:B-----5:R-:W-:-:S04]  /*b8d0*/  IMAD.WIDE.U32 R48, R54, 0xa0, R48 ;  /* 0x000000a036307825 */ /* 0x020fc800078e0030 */
[----:B------:R-:W-:-:S04]  /*b8e0*/  IMAD R55, R55, 0xa0, RZ ;  /* 0x000000a037377824 */ /* 0x000fc800078e02ff */
[----:B------:R-:W-:Y:S01]  /*b8f0*/  IMAD.IADD R55, R49, 0x1, R55 ;  /* 0x0000000131377824 */ /* 0x000fe200078e0237 */
[----:B------:R-:W-:-:S05]  /*b900*/  @!P0 IADD3 R49, P3, R14, R48, RZ ;  /* 0x000000300e318210 */ /* 0x000fca0007f7e0ff */
        /* <DEDUP_REMOVED lines=9> */
.L_x_6028:
[----:B------:R-:W-:Y:S05]  /*b9a0*/  BSYNC B0 ;  /* 0x0000000000007941 */ /* 0x000fea0003800000 */
.L_x_5970:
        /* <DEDUP_REMOVED lines=17> */
.L_x_6078:
[----:B------:R-:W-:Y:S05]  /*bac0*/  BSYNC B0 ;  /* 0x0000000000007941 */ /* 0x000fea0003800000 */
.L_x_6077:
[----:B------:R-:W2:Y:S01]  /*bad0*/  SYNCS.PHASECHK.TRANS64.TRYWAIT P2, [R3+URZ+0x348b0], R0 ;  /* 0x0348b000030075a7 */ /* 0x000ea2000804017f */
[----:B------:R-:W-:Y:S01]  /*bae0*/  ULDC UR61, c[0x0][0x2e4] ;  /* 0x0000b900003d7ab9 */ /* 0x000fe20000000800 */
[----:B------:R-:W-:Y:S01]  /*baf0*/  ULDC.64 UR38, c[0x0][0x318] ;  /* 0x0000c60000267ab9 */ /* 0x000fe20000000a00 */
[----:B------:R-:W-:Y:S01]  /*bb00*/  ULDC.64 UR36, c[0x0][0x308] ;  /* 0x0000c20000247ab9 */ /* 0x000fe20000000a00 */
[----:B------:R-:W-:Y:S04]  /*bb10*/  BSSY B0, `(.L_x_6079) ;  /* 0x0000002000007945 */ /* 0x000fe80003800000 */
[----:B--2---:R-:W-:Y:S05]  /*bb20*/  @!P2 BRA `(.L_x_6080) ;  /* 0x000001880098a947 */ /* 0x004fea0003800000 */
.L_x_6288:
[----:B------:R-:W-:Y:S05]  /*bb30*/  BSYNC B0 ;  /* 0x0000000000007941 */ /* 0x000fea0003800000 */
.L_x_6079:
[----:B------:R-:W-:Y:S01]  /*bb40*/  ISETP.GE.AND P2, PT, R22, R4, PT ;  /* 0x000000041600720c */ /* 0x000fe20003f46270 */
[----:B------:R-:W-:Y:S01]  /*bb50*/  BSSY B0, `(.L_x_6081) ;  /* 0x0000012000007945 */ /* 0x000fe20003800000 */
[----:B------:R-:W-:-:S11]  /*bb60*/  IMAD.WIDE R44, R24, 0xb0, R122 ;  /* 0x000000b0182c7825 */ /* 0x000fd600078e027a */
[----:B------:R-:W-:Y:S05]  /*bb70*/  @P2 BRA `(.L_x_6082) ;  /* 0x00000000003c2947 */ /* 0x000fea0003800000 */
[----:B------:R-:W-:Y:S01]  /*bb80*/  IMAD R43, R45, UR38, RZ ;  /* 0x000000262d2b7c24 */ /* 0x000fe2000f8e02ff */
[----:B------:R-:W-:Y:S01]  /*bb90*/  ULDC.64 UR4, c[0x0][0x208] ;  /* 0x0000820000047ab9 */ /* 0x000fe20000000a00 */
[----:B-1----:R-:W-:Y:S02]  /*bba0*/  IMAD.MOV.U32 R40, RZ, RZ, R100 ;  /* 0x000000ffff287224 */ /* 0x002fe400078e0064 */
[----:B------:R-:W-:Y:S02]  /*bbb0*/  IMAD.MOV.U32 R41, RZ, RZ, R6 ;  /* 0x000000ffff297224 */ /* 0x000fe400078e0006 */
[C---:B------:R-:W-:Y:S02]  /*bbc0*/  IMAD R43, R44.reuse, UR39, R43 ;  /* 0x000000272c2b7c24 */ /* 0x040fe4000f8e022b */
[----:B------:R-:W-:-:S04]  /*bbd0*/  IMAD.WIDE.U32 R40, R44, UR38, R40 ;  /* 0x000000262c287c25 */ /* 0x000fc8000f8e0028 */
[----:B------:R-:W-:Y:S01]  /*bbe0*/  IMAD.IADD R41, R41, 0x1, R43 ;  /* 0x0000000129297824 */ /* 0x000fe200078e022b */
[----:B0-----:R-:W-:-:S04]  /*bbf0*/  LEA R46, P2, R40, UR36, 0x1 ;  /* 0x00000024282e7c11 */ /* 0x001fc8000f8408ff */
[----:B------:R-:W-:Y:S02]  /*bc00*/  LEA.HI.X R47, R40, UR37, R41, 0x1, P2 ;  /* 0x00000025282f7c11 */ /* 0x000fe400090f0c29 */
[----:B------:R-:W-:-:S13]  /*bc10*/  ISETP.GE.AND P2, PT, R16, UR61, PT ;  /* 0x0000003d10007c0c */ /* 0x000fda000bf46270 */
[----:B------:R-:W0:Y:S04]  /*bc20*/  @!P2 LDS.128 R40, [R5+0x400] ;  /* 0x000400000528a984 */ /* 0x000e280000000c00 */
[----:B0-----:R-:W-:Y:S01]  /*bc30*/  @!P2 STG.E.128 desc[UR4][R46.64], R40 ;  /* 0x000000282e00a986 */ /* 0x001fe2000c101d04 */
[----:B------:R-:W-:-:S13]  /*bc40*/  ISETP.GE.AND P2, PT, R227, UR61, PT ;  /* 0x0000003de3007c0c */ /* 0x000fda000bf46270 */
[----:B------:R-:W0:Y:S04]  /*bc50*/  @!P2 LDS.128 R40, [R5+0x5c00] ;  /* 0x005c00000528a984 */ /* 0x000e280000000c00 */
[----:B0-----:R3:W-:Y:S02]  /*bc60*/  @!P2 STG.E.128 desc[UR4][R46.64+0x80], R40 ;  /* 0x000080282e00a986 */ /* 0x0017e4000c101d04 */
.L_x_6082:
[----:B------:R-:W-:Y:S05]  /*bc70*/  BSYNC B0 ;  /* 0x0000000000007941 */ /* 0x000fea0003800000 */
.L_x_6081:
[----:B------:R-:W-:Y:S01]  /*bc80*/  ISETP.GE.AND P2, PT, R223, R4, PT ;  /* 0x00000004df00720c */ /* 0x000fe20003f46270 */
[----:B------:R-:W-:-:S12]  /*bc90*/  BSSY B0, `(.L_x_6083) ;  /* 0x0000013000007945 */ /* 0x000fd80003800000 */
[----:B------:R-:W-:Y:S05]  /*bca0*/  @P2 BRA `(.L_x_6084) ;  /* 0x0000000000442947 */ /* 0x000fea0003800000 */
[----:B---3--:R-:W-:Y:S01]  /*bcb0*/  IADD3 R43, P2, R44, 0x20, RZ ;  /* 0x000000202c2b7810 */ /* 0x008fe20007f5e0ff */
[----:B-1----:R-:W-:Y:S01]  /*bcc0*/  IMAD.MOV.U32 R40, RZ, RZ, R100 ;  /* 0x000000ffff287224 */ /* 0x002fe200078e0064 */
[----:B------:R-:W-:Y:S01]  /*bcd0*/  ULDC.64 UR4, c[0x0][0x208] ;  /* 0x0000820000047ab9 */ /* 0x000fe20000000a00 */
[----:B------:R-:W-:Y:S02]  /*bce0*/  IMAD.MOV.U32 R41, RZ, RZ, R6 ;  /* 0x000000ffff297224 */ /* 0x000fe400078e0006 */
[----:B0-2---:R-:W-:Y:S02]  /*bcf0*/  IMAD.X R0, RZ, RZ, R45, P2 ;  /* 0x000000ffff007224 */ /* 0x005fe400010e062d */
[----:B------:R-:W-:-:S04]  /*bd00*/  IMAD.WIDE.U32 R40, R43, UR38, R40 ;  /* 0x000000262b287c25 */ /* 0x000fc8000f8e0028 */
[----:B------:R-:W-:Y:S01]  /*bd10*/  IMAD R0, R0, UR38, RZ ;  /* 0x0000002600007c24 */ /* 0x000fe2000f8e02ff */
[----:B------:R-:W-:-:S03]  /*bd20*/  LEA R46, P2, R40, UR36, 0x1 ;  /* 0x00000024282e7c11 */ /* 0x000fc6000f8408ff */
[----:B------:R-:W-:-:S04]  /*bd30*/  IMAD R43, R43, UR39, R0 ;  /* 0x000000272b2b7c24 */ /* 0x000fc8000f8e0200 */
[----:B------:R-:W-:-:S05]  /*bd40*/  IMAD.IADD R41, R41, 0x1, R43 ;  /* 0x0000000129297824 */ /* 0x000fca00078e022b */
[----:B------:R-:W-:Y:S02]  /*bd50*/  LEA.HI.X R47, R40, UR37, R41, 0x1, P2 ;  /* 0x00000025282f7c11 */ /* 0x000fe400090f0c29 */
[----:B------:R-:W-:-:S13]  /*bd60*/  ISETP.GE.AND P2, PT, R16, UR61, PT ;  /* 0x0000003d10007c0c */ /* 0x000fda000bf46270 */
[----:B------:R-:W0:Y:S04]  /*bd70*/  @!P2 LDS.128 R40, [R5+0x1400] ;  /* 0x001400000528a984 */ /* 0x000e280000000c00 */
[----:B0-----:R-:W-:Y:S01]  /*bd80*/  @!P2 STG.E.128 desc[UR4][R46.64], R40 ;  /* 0x000000282e00a986 */ /* 0x001fe2000c101d04 */
[----:B------:R-:W-:-:S13]  /*bd90*/  ISETP.GE.AND P2, PT, R227, UR61, PT ;  /* 0x0000003de3007c0c */ /* 0x000fda000bf46270 */
[----:B------:R-:W0:Y:S04]  /*bda0*/  @!P2 LDS.128 R40, [R5+0x6c00] ;  /* 0x006c00000528a984 */ /* 0x000e280000000c00 */
[----:B0-----:R4:W-:Y:S02]  /*bdb0*/  @!P2 STG.E.128 desc[UR4][R46.64+0x80], R40 ;  /* 0x000080282e00a986 */ /* 0x0019e4000c101d04 */
.L_x_6084:
[----:B------:R-:W-:Y:S05]  /*bdc0*/  BSYNC B0 ;  /* 0x0000000000007941 */ /* 0x000fea0003800000 */
.L_x_6083:
[----:B------:R-:W-:Y:S01]  /*bdd0*/  ISETP.GE.AND P2, PT, R222, R4, PT ;  /* 0x00000004de00720c */ /* 0x000fe20003f46270 */
[----:B------:R-:W-:-:S12]  /*bde0*/  BSSY B0, `(.L_x_6085) ;  /* 0x0000013000007945 */ /* 0x000fd80003800000 */
[----:B------:R-:W-:Y:S05]  /*bdf0*/  @P2 BRA `(.L_x_6086) ;  /* 0x0000000000442947 */ /* 0x000fea0003800000 */
[----:B---34-:R-:W-:Y:S01]  /*be00*/  IADD3 R43, P2, R44, 0x40, RZ ;  /* 0x000000402c2b7810 */ /* 0x018fe20007f5e0ff */
        /* <DEDUP_REMOVED lines=16> */
.L_x_6086:
[----:B------:R-:W-:Y:S05]  /*bf10*/  BSYNC B0 ;  /* 0x0000000000007941 */ /* 0x000fea0003800000 */
.L_x_6085:
[----:B------:R-:W-:Y:S01]  /*bf20*/  ISETP.GE.AND P2, PT, R224, R4, PT ;  /* 0x00000004e000720c */ /* 0x000fe20003f46270 */
[----:B------:R-:W-:-:S12]  /*bf30*/  BSSY B0, `(.L_x_6087) ;  /* 0x0000013000007945 */ /* 0x000fd80003800000 */
[----:B------:R-:W-:Y:S05]  /*bf40*/  @P2 BRA `(.L_x_6088) ;  /* 0x0000000000442947 */ /* 0x000fea0003800000 */
[----:B0--34-:R-:W-:Y:S01]  /*bf50*/  IADD3 R43, P2, R44, 0x60, RZ ;  /* 0x000000602c2b7810 */ /* 0x019fe20007f5e0ff */
[----:B-1----:R-:W-:Y:S01]  /*bf60*/  IMAD.MOV.U32 R40, RZ, RZ, R100 ;  /* 0x000000ffff287224 */ /* 0x002fe200078e0064 */
[----:B------:R-:W-:Y:S01]  /*bf70*/  ULDC.64 UR4, c[0x0][0x208] ;  /* 0x0000820000047ab9 */ /* 0x000fe20000000a00 */
[----:B------:R-:W-:Y:S02]  /*bf80*/  IMAD.MOV.U32 R41, RZ, RZ, R6 ;  /* 0x000000ffff297224 */ /* 0x000fe400078e0006 */
[----:B--2---:R-:W-:Y:S02]  /*bf90*/  IMAD.X R0, RZ, RZ, R45, P2 ;  /* 0x000000ffff007224 */ /* 0x004fe400010e062d */
        /* <DEDUP_REMOVED lines=12> */
.L_x_6088:
[----:B------:R-:W-:Y:S05]  /*c060*/  BSYNC B0 ;  /* 0x0000000000007941 */ /* 0x000fea0003800000 */
.L_x_6087:
        /* <DEDUP_REMOVED lines=20> */
.L_x_6090:
[----:B------:R-:W-:Y:S05]  /*c1b0*/  BSYNC B0 ;  /* 0x0000000000007941 */ /* 0x000fea0003800000 */
.L_x_6089:
[----:B------:R-:W-:Y:S01]  /*c1c0*/  ISETP.GE.AND P2, PT, R226, R4, PT ;  /* 0x00000004e200720c */ /* 0x000fe20003f46270 */
[----:B------:R-:W-:-:S12]  /*c1d0*/  BSSY B0, `(.L_x_6091) ;  /* 0x0000013000007945 */ /* 0x000fd80003800000 */
[----:B------:R-:W-:Y:S05]  /*c1e0*/  @P2 BRA `(.L_x_6092) ;  /* 0x0000000000442947 */ /* 0x000fea0003800000 */
[----:B0--34-:R-:W-:Y:S01]  /*c1f0*/  IADD3 R43, P2, R44, 0xa0, RZ ;  /* 0x000000a02c2b7810 */ /* 0x019fe20007f5e0ff */
[----:B-1----:R-:W-:Y:S01]  /*c200*/  IMAD.MOV.U32 R40, RZ, RZ, R100 ;  /* 0x000000ffff287224 */ /* 0x002fe200078e0064 */
        /* <DEDUP_REMOVED lines=15> */
.L_x_6092:
[----:B------:R-:W-:Y:S05]  /*c300*/  BSYNC B0 ;  /* 0x0000000000007941 */ /* 0x000fea0003800000 */
.L_x_6091:
[----:B0-2---:R-:W2:Y:S01]  /*c310*/  LDL R0, [R1] ;  /* 0x0000000001007983 */ /* 0x005ea20000100800 */
[----:B------:R-:W-:Y:S02]  /*c320*/  VIADD R220, R220, 0x1 ;  /* 0x00000001dcdc7836 */ /* 0x000fe40000000000 */
[----:B------:R-:W-:Y:S01]  /*c330*/  @!P3 VIADD R3, R3, 0x348c0 ;  /* 0x000348c00303b836 */ /* 0x000fe20000000000 */
        /* <DEDUP_REMOVED lines=9> */
[----:B------:R-:W-:Y:S02]  /*c3d0*/  SEL R220, R220, RZ, P2 ;  /* 0x000000ffdcdc7207 */ /* 0x000fe40001000000 */
[----:B------:R0:W-:Y:S01]  /*c3e0*/  @!P3 SYNCS.ARRIVE.TRANS64.RED.A1T0 RZ, [R3+URZ], RZ ;  /* 0x000000ff03ffb9a7 */ /* 0x0001e2000810043f */
[----:B--2---:R-:W-:Y:S02]  /*c3f0*/  LOP3.LUT P4, RZ, R0, 0x10, RZ, 0xc0, !PT ;  /* 0x0000001000ff7812 */ /* 0x004fe4000788c0ff */
[----:B------:R-:W-:-:S04]  /*c400*/  SEL R0, RZ, 0x1, P2 ;  /* 0x00000001ff007807 */ /* 0x000fc80001000000 */
[----:B------:R-:W-:-:S07]  /*c410*/  LOP3.LUT R229, R229, R0, RZ, 0x3c, !PT ;  /* 0x00000000e5e57212 */ /* 0x000fce00078e3cff */
[----:B0-----:R-:W-:Y:S05]  /*c420*/  @P4 BRA `(.L_x_6093) ;  /* 0xffffff6000ec4947 */ /* 0x001fea000383ffff */
[----:B------:R-:W0:Y:S01]  /*c430*/  S2R R4, SR_TID.X ;  /* 0x0000000000047919 */ /* 0x000e220000002100 */
[----:B------:R-:W-:Y:S02]  /*c440*/  PLOP3.LUT P0, PT, PT, PT, PT, 0x8, 0x0 ;  /* 0x000000000000781c */ /* 0x000fe40003f0e170 */
[----:B0-----:R-:W-:-:S04]  /*c450*/  SHF.R.U32.HI R4, RZ, 0x7, R4 ;  /* 0x00000007ff047819 */ /* 0x001fc80000011604 */
[----:B------:R-:W-:-:S13]  /*c460*/  ISETP.NE.AND P4, PT, R4, 0x1, PT ;  /* 0x000000010400780c */ /* 0x000fda0003f85270 */
[----:B------:R-:W-:Y:S06]  /*c470*/  @!P4 BAR.ARV 0x9, 0x100 ;  /* 0x024400000000cb1d */ /* 0x000fec0000002000 */
.L_x_5965:
[----:B------:R-:W-:Y:S01]  /*c480*/  ISETP.GE.AND P2, PT, R160, 0x1, PT ;  /* 0x00000001a000780c */ /* 0x000fe20003f46270 */
[----:B------:R-:W-:Y:S01]  /*c490*/  IMAD.MOV.U32 R0, RZ, RZ, RZ ;  /* 0x000000ffff007224 */ /* 0x000fe200078e00ff */
[----:B------:R-:W-:Y:S01]  /*c4a0*/  PLOP3.LUT P1, PT, PT, PT, PT, 0x80, 0x0 ;  /* 0x000000000000781c */ /* 0x000fe20003f2f070 */
[----:B------:R-:W-:Y:S01]  /*c4b0*/  IMAD.MOV.U32 R3, RZ, RZ, RZ ;  /* 0x000000ffff037224 */ /* 0x000fe200078e00ff */
[----:B---34-:R-:W-:Y:S01]  /*c4c0*/  CS2R R42, SRZ ;  /* 0x00000000002a7805 */ /* 0x018fe2000001ff00 */
[----:B------:R-:W-:Y:S01]  /*c4d0*/  IMAD.MOV.U32 R87, RZ, RZ, RZ ;  /* 0x000000ffff577224 */ /* 0x000fe200078e00ff */
[----:B------:R-:W-:Y:S01]  /*c4e0*/  CS2R R36, SRZ ;  /* 0x0000000000247805 */ /* 0x000fe2000001ff00 */
[----:B------:R-:W-:Y:S01]  /*c4f0*/  IMAD.MOV.U32 R39, RZ, RZ, RZ ;  /* 0x000000ffff277224 */ /* 0x000fe200078e00ff */
[----:B------:R-:W-:Y:S02]  /*c500*/  CS2R R46, SRZ ;  /* 0x00000000002e7805 */ /* 0x000fe4000001ff00 */
[----:B------:R-:W-:-:S02]  /*c510*/  CS2R R44, SRZ ;  /* 0x00000000002c7805 */ /* 0x000fc4000001ff00 */
[----:B-1----:R-:W-:Y:S02]  /*c520*/  CS2R R40, SRZ ;  /* 0x0000000000287805 */ /* 0x002fe4000001ff00 */
        /* <DEDUP_REMOVED lines=24> */
[----:B------:R-:W-:-:S02]  /*c6b0*/  IMAD.MOV.U32 R102, RZ, RZ, RZ ;  /* 0x000000ffff667224 */ /* 0x000fc400078e00ff */
[----:B------:R-:W-:Y:S02]  /*c6c0*/  IMAD.MOV.U32 R7, RZ, RZ, RZ ;  /* 0x000000ffff077224 */ /* 0x000fe400078e00ff */
[----:B------:R-:W-:Y:S01]  /*c6d0*/  IMAD.MOV.U32 R106, RZ, RZ, RZ ;  /* 0x000000ffff6a7224 */ /* 0x000fe200078e00ff */
[----:B------:R-:W-:Y:S06]  /*c6e0*/  @P0 BRA `(.L_x_6094) ;  /* 0x00000000000c0947 */ /* 0x000fec0003800000 */
[----:B------:R-:W0:Y:S01]  /*c6f0*/  FENCE.VIEW.ASYNC.G ;  /* 0x00000000000073c6 */ /* 0x000e220000000100 */
[----:B------:R-:W-:Y:S05]  /*c700*/  WARPSYNC.ALL ;  /* 0x0000000000007948 */ /* 0x000fea0003800000 */
[----:B0-----:R-:W-:Y:S06]  /*c710*/  BAR.ARV 0xc, 0x120 ;  /* 0x0304800000007b1d */ /* 0x001fec0000002000 */
.L_x_6094:
[----:B------:R-:W-:Y:S02]  /*c720*/  IMAD.MOV.U32 R103, RZ, RZ, RZ ;  /* 0x000000ffff677224 */ /* 0x000fe400078e00ff */
[----:B------:R-:W-:Y:S01]  /*c730*/  IMAD.MOV.U32 R6, RZ, RZ, RZ ;  /* 0x000000ffff067224 */ /* 0x000fe200078e00ff */
[----:B------:R-:W-:Y:S06]  /*c740*/  @!P2 BRA `(.L_x_6095) ;  /* 0x0000010000a8a947 */ /* 0x000fec0003800000 */
[----:B------:R-:W-:-:S03]  /*c750*/  UMOV UR4, 0xffffffff ;  /* 0xffffffff00047882 */ /* 0x000fc60000000000 */
[----:B------:R-:W-:Y:S05]  /*c760*/  BRA.DIV UR4, `(.L_x_6096) ;  /* 0x0000017e049c7947 */ /* 0x000fea000b800000 */
[----:B------:R-:W0:Y:S02]  /*c770*/  S2R R3, SR_TID.X ;  /* 0x0000000000037919 */ /* 0x000e240000002100 */
[----:B0-----:R-:W-:-:S05]  /*c780*/  VIADD R3, R3, 0xffffff80 ;  /* 0xffffff8003037836 */ /* 0x001fca0000000000 */
[----:B------:R-:W-:-:S04]  /*c790*/  SHF.R.S32.HI R0, RZ, 0x1f, R3 ;  /* 0x0000001fff007819 */ /* 0x000fc80000011403 */
[----:B------:R-:W-:-:S04]  /*c7a0*/  LEA.HI R0, R0, R3, RZ, 0x7 ;  /* 0x0000000300007211 */ /* 0x000fc800078f38ff */
[----:B------:R-:W-:-:S06]  /*c7b0*/  SHF.R.S32.HI R0, RZ, 0x7, R0 ;  /* 0x00000007ff007819 */ /* 0x000fcc0000011400 */
[----:B------:R-:W0:Y:S04]  /*c7c0*/  SHFL.IDX PT, R0, R0, RZ, 0x1f ;  /* 0x00001fff00007589 */ /* 0x000e2800000e0000 */
[----:B0-----:R0:W-:Y:S02]  /*c7d0*/  STL [R1+0x28], R0 ;  /* 0x0000280001007387 */ /* 0x0011e40000100800 */
.L_x_6291:
[----:B0-----:R-:W2:Y:S04]  /*c7e0*/  LDL R0, [R1+0x8c] ;  /* 0x00008c0001007983 */ /* 0x001ea80000100800 */
[----:B------:R-:W3:Y:S01]  /*c7f0*/  LDL R3, [R1+0x28] ;  /* 0x0000280001037983 */ /* 0x000ee20000100800 */
[----:B--2---:R-:W-:Y:S02]  /*c800*/  R2UR UR4, R0 ;  /* 0x00000000000472ca */ /* 0x004fe400000e0000 */
[----:B---3--:R-:W-:-:S04]  /*c810*/  LEA.HI R0, R3, R3, RZ, 0x1 ;  /* 0x0000000303007211 */ /* 0x008fc800078f08ff */
[----:B------:R-:W-:-:S07]  /*c820*/  LOP3.LUT R0, R0, 0x1e, RZ, 0xc0, !PT ;  /* 0x0000001e00007812 */ /* 0x000fce00078ec0ff */
[----:B------:R-:W-:Y:S01]  /*c830*/  ULOP3.LUT UP0, URZ, UR4, 0x9f, URZ, 0xc0, !UPT ;  /* 0x0000009f043f7892 */ /* 0x000fe2000f80c03f */
[----:B------:R-:W-:-:S05]  /*c840*/  IMAD.IADD R0, R3, 0x1, -R0 ;  /* 0x0000000103007824 */ /* 0x000fca00078e0a00 */
        /* <DEDUP_REMOVED lines=9> */
[----:B-1----:R0:W1:Y:S01]  /*c8e0*/  LDC.64 R14, c[0x4][R0] ;  /* 0x01000000000e7b82 */ /* 0x0020620000000a00 */
        /* <DEDUP_REMOVED lines=11> */
.L_x_6097:
        /* <DEDUP_REMOVED lines=8> */
[----:B------:R0:W2:Y:S03]  /*ca20*/  SYNCS.PHASECHK.TRANS64.TRYWAIT P0, [R2+URZ+0x34800], R3 ;  /* 0x03480003020075a7 */ /* 0x0000a6000800017f */
[----:B--2---:R-:W-:Y:S05]  /*ca30*/  @!P0 NANOSLEEP.SYNCS 0x989680 ;  /* 0x009896800000895d */ /* 0x004fea0003900000 */
[----:B------:R-:W2:Y:S01]  /*ca40*/  @!P0 SYNCS.PHASECHK.TRANS64 P0, [R2+URZ+0x34800], R3 ;  /* 0x03480003020085a7 */ /* 0x000ea2000800007f */
[----:B------:R-:W-:Y:S04]  /*ca50*/  BSSY B0, `(.L_x_6099) ;  /* 0x0000006000007945 */ /* 0x000fe80003800000 */
[----:B--2---:R-:W-:Y:S05]  /*ca60*/  @P0 BRA `(.L_x_6100) ;  /* 0x0000000000100947 */ /* 0x004fea0003800000 */
.L_x_6101:
[----:B--2---:R2:W3:Y:S02]  /*ca70*/  SYNCS.PHASECHK.TRANS64.TRYWAIT P0, [R2+URZ+0x34800], R3 ;  /* 0x03480003020075a7 */ /* 0x0044e4000800017f */
[----:B---3--:R-:W-:Y:S05]  /*ca80*/  @!P0 NANOSLEEP.SYNCS 0x989680 ;  /* 0x009896800000895d */ /* 0x008fea0003900000 */
[----:B------:R-:W3:Y:S02]  /*ca90*/  @!P0 SYNCS.PHASECHK.TRANS64 P0, [R2+URZ+0x34800], R3 ;  /* 0x03480003020085a7 */ /* 0x000ee4000800007f */
[----:B---3--:R-:W-:Y:S05]  /*caa0*/  @!P0 BRA `(.L_x_6101) ;  /* 0xfffffffc00f08947 */ /* 0x008fea000383ffff */
.L_x_6100:
[----:B------:R-:W-:Y:S05]  /*cab0*/  BSYNC B0 ;  /* 0x0000000000007941 */ /* 0x000fea0003800000 */
.L_x_6099:
[----:B------:R-:W-:Y:S05]  /*cac0*/  BRA `(.L_x_6102) ;  /* 0x0000003800887947 */ /* 0x000fea0003800000 */
.L_x_6098:
[----:B------:R-:W2:Y:S01]  /*cad0*/  LDL R33, [R1+0x8c] ;  /* 0x00008c0001217983 */ /* 0x000ea20000100800 */
[----:B-----5:R-:W-:Y:S01]  /*cae0*/  SHF.R.S32.HI R0, RZ, 0x1f, R155 ;  /* 0x0000001fff007819 */ /* 0x020fe2000001149b */
[----:B------:R-:W-:Y:S01]  /*caf0*/  ULDC.64 UR4, c[0x0][0x3d8] ;  /* 0x0000f60000047ab9 */ /* 0x000fe20000000a00 */
[----:B------:R-:W-:Y:S01]  /*cb00*/  ULDC.64 UR6, c[0x0][0x3e8] ;  /* 0x0000fa0000067ab9 */ /* 0x000fe20000000a00 */
[----:B------:R-:W-:Y:S01]  /*cb10*/  IMAD.WIDE.U32 R4, R155, UR4, RZ ;  /* 0x000000049b047c25 */ /* 0x000fe2000f8e00ff */
[----:B------:R-:W-:-:S03]  /*cb20*/  SHF.R.S32.HI R10, RZ, 0x1f, R18 ;  /* 0x0000001fff0a7819 */ /* 0x000fc60000011412 */
[C---:B------:R-:W-:Y:S02]  /*cb30*/  IMAD R6, R0.reuse, UR4, RZ ;  /* 0x0000000400067c24 */ /* 0x040fe4000f8e02ff */
[----:B------:R-:W-:Y:S02]  /*cb40*/  IMAD R0, R0, UR6, RZ ;  /* 0x0000000600007c24 */ /* 0x000fe4000f8e02ff */
[C---:B------:R-:W-:Y:S01]  /*cb50*/  IMAD R9, R155.reuse, UR5, R6 ;  /* 0x000000059b097c24 */ /* 0x040fe2000f8e0206 */
[----:B------:R-:W-:Y:S01]  /*cb60*/  ULDC.64 UR4, c[0x0][0x3c8] ;  /* 0x0000f20000047ab9 */ /* 0x000fe20000000a00 */
[----:B------:R-:W-:Y:S01]  /*cb70*/  IMAD R27, R155, UR7, R0 ;  /* 0x000000079b1b7c24 */ /* 0x000fe2000f8e0200 */
[-C--:B------:R-:W-:Y:S01]  /*cb80*/  IADD3 R0, P0, R18, R4.reuse, RZ ;  /* 0x0000000412007210 */ /* 0x080fe20007f1e0ff */
[----:B------:R-:W-:Y:S01]  /*cb90*/  IMAD.IADD R9, R9, 0x1, R5 ;  /* 0x0000000109097824 */ /* 0x000fe200078e0205 */
[----:B------:R-:W-:Y:S01]  /*cba0*/  LEA R24, P1, R4, UR4, 0x1 ;  /* 0x0000000404187c11 */ /* 0x000fe2000f8208ff */
[----:B------:R-:W-:Y:S01]  /*cbb0*/  IMAD.WIDE.U32 R6, R155, UR6, RZ ;  /* 0x000000069b067c25 */ /* 0x000fe2000f8e00ff */
[----:B------:R-:W-:Y:S01]  /*cbc0*/  LEA R28, P2, R0, UR4, 0x1 ;  /* 0x00000004001c7c11 */ /* 0x000fe2000f8408ff */
[----:B------:R-:W-:Y:S01]  /*cbd0*/  ULDC.64 UR6, c[0x0][0x3e0] ;  /* 0x0000f80000067ab9 */ /* 0x000fe20000000a00 */
[--C-:B------:R-:W-:Y:S01]  /*cbe0*/  LEA.HI.X R25, R4, UR5, R9.reuse, 0x1, P1 ;  /* 0x0000000504197c11 */ /* 0x100fe200088f0c09 */
[----:B------:R-:W-:Y:S01]  /*cbf0*/  IMAD.X R3, R10, 0x1, R9, P0 ;  /* 0x000000010a037824 */ /* 0x000fe200000e0609 */
[----:B------:R-:W-:Y:S01]  /*cc00*/  IADD3 R5, P0, R16, R4, RZ ;  /* 0x0000000410057210 */ /* 0x000fe20007f1e0ff */
[----:B------:R-:W-:Y:S01]  /*cc10*/  IMAD.IADD R27, R27, 0x1, R7 ;  /* 0x000000011b1b7824 */ /* 0x000fe200078e0207 */
[----:B------:R-:W-:-:S02]  /*cc20*/  IADD3 R8, P4, R18, R6, RZ ;  /* 0x0000000612087210 */ /* 0x000fc40007f9e0ff */
[----:B------:R-:W-:Y:S01]  /*cc30*/  LEA.HI.X R29, R0, UR5, R3, 0x1, P2 ;  /* 0x00000005001d7c11 */ /* 0x000fe200090f0c03 */
[C---:B------:R-:W-:Y:S01]  /*cc40*/  IMAD.X R4, R17.reuse, 0x1, R9, P0 ;  /* 0x0000000111047824 */ /* 0x040fe200000e0609 */
[----:B------:R-:W-:Y:S01]  /*cc50*/  IADD3 R0, P3, R16, R6, RZ ;  /* 0x0000000610007210 */ /* 0x000fe20007f7e0ff */
[--C-:B------:R-:W-:Y:S01]  /*cc60*/  IMAD.X R7, R10, 0x1, R27.reuse, P4 ;  /* 0x000000010a077824 */ /* 0x100fe200020e061b */
[----:B------:R-:W-:Y:S02]  /*cc70*/  LEA R26, P2, R6, UR6, 0x1 ;  /* 0x00000006061a7c11 */ /* 0x000fe4000f8408ff */
[----:B------:R-:W-:Y:S01]  /*cc80*/  LEA R30, P5, R8, UR6, 0x1 ;  /* 0x00000006081e7c11 */ /* 0x000fe2000f8a08ff */
[----:B------:R-:W-:Y:S01]  /*cc90*/  IMAD.X R3, R17, 0x1, R27, P3 ;  /* 0x0000000111037824 */ /* 0x000fe200018e061b */
[----:B------:R-:W-:Y:S02]  /*cca0*/  LEA R34, P4, R5, UR4, 0x1 ;  /* 0x0000000405227c11 */ /* 0x000fe4000f8808ff */
[----:B------:R-:W-:-:S02]  /*ccb0*/  LEA R36, P0, R0, UR6, 0x1 ;  /* 0x0000000600247c11 */ /* 0x000fc4000f8008ff */
[----:B------:R-:W-:Y:S02]  /*ccc0*/  LEA.HI.X R31, R8, UR7, R7, 0x1, P5 ;  /* 0x00000007081f7c11 */ /* 0x000fe4000a8f0c07 */
[----:B------:R-:W-:Y:S02]  /*ccd0*/  LEA.HI.X R27, R6, UR7, R27, 0x1, P2 ;  /* 0x00000007061b7c11 */ /* 0x000fe400090f0c1b */
[----:B------:R-:W-:Y:S02]  /*cce0*/  LEA.HI.X R35, R5, UR5, R4, 0x1, P4 ;  /* 0x0000000505237c11 */ /* 0x000fe4000a0f0c04 */
        /* <DEDUP_REMOVED lines=21> */
.L_x_6103:
[----:B------:R-:W2:Y:S01]  /*ce40*/  LDL R20, [R1+0x60] ;  /* 0x0000600001147983 */ /* 0x000ea20000100800 */
[----:B------:R-:W-:Y:S01]  /*ce50*/  ULDC.U8 UR4, c[0x0][0x3f0] ;  /* 0x0000fc0000047ab9 */ /* 0x000fe20000000000 */
[----:B------:R-:W-:Y:S01]  /*ce60*/  R2UR UR5, R33 ;  /* 0x00000000210572ca */ /* 0x000fe200000e0000 */
[----:B------:R-:W-:Y:S01]  /*ce70*/  BSSY B0, `(.L_x_6104) ;  /* 0x000035f000007945 */ /* 0x000fe20003800000 */
[----:B------:R-:W-:-:S11]  /*ce80*/  ISETP.NE.AND P0, PT, RZ, UR4, PT ;  /* 0x00000004ff007c0c */ /* 0x000fd6000bf05270 */
[----:B--2---:R-:W-:Y:S02]  /*ce90*/  LEA R0, R20, UR5, 0x1 ;  /* 0x0000000514007c11 */ /* 0x004fe4000f8e08ff */
[----:B------:R-:W-:Y:S05]  /*cea0*/  @!P0 BRA `(.L_x_6105) ;  /* 0x0000001800648947 */ /* 0x000fea0003800000 */
[----:B------:R-:W2:Y:S01]  /*ceb0*/  LDL R20, [R1+0x84] ;  /* 0x0000840001147983 */ /* 0x000ea20000100800 */
[----:B------:R-:W-:Y:S01]  /*cec0*/  IMAD R3, R157, -0x80, R156 ;  /* 0xffffff809d037824 */ /* 0x000fe200078e029c */
[----:B------:R-:W-:Y:S01]  /*ced0*/  BSSY B1, `(.L_x_6106) ;  /* 0x0000018000017945 */ /* 0x000fe20003800000 */
[----:B------:R-:W-:Y:S02]  /*cee0*/  CS2R R6, SRZ ;  /* 0x0000000000067805 */ /* 0x000fe4000001ff00 */
[----:B------:R-:W-:Y:S02]  /*cef0*/  CS2R R8, SRZ ;  /* 0x0000000000087805 */ /* 0x000fe4000001ff00 */
[----:B------:R-:W-:-:S04]  /*cf00*/  VIMNMX R3, R3, 0x80, PT ;  /* 0x0000008003037848 */ /* 0x000fc80003fe0100 */
[----:B------:R-:W-:Y:S02]  /*cf10*/  ISETP.GE.AND P1, PT, R22, R3, PT ;  /* 0x000000031600720c */ /* 0x000fe40003f26270 */
[----:B--2---:R-:W-:-:S04]  /*cf20*/  LEA.HI R4, R20, R20, RZ, 0x1 ;  /* 0x0000001414047211 */ /* 0x004fc800078f08ff */
[----:B------:R-:W-:-:S05]  /*cf30*/  LOP3.LUT R4, R4, 0xfffffffe, RZ, 0xc0, !PT ;  /* 0xfffffffe04047812 */ /* 0x000fca00078ec0ff */
[----:B------:R-:W-:Y:S01]  /*cf40*/  IMAD.IADD R33, R20, 0x1, -R4 ;  /* 0x0000000114217824 */ /* 0x000fe200078e0a04 */
[----:B------:R-:W-:Y:S02]  /*cf50*/  CS2R R4, SRZ ;  /* 0x0000000000047805 */ /* 0x000fe4000001ff00 */
[----:B------:R-:W-:Y:S02]  /*cf60*/  CS2R R20, SRZ ;  /* 0x0000000000147805 */ /* 0x000fe4000001ff00 */
[----:B------:R-:W-:Y:S01]  /*cf70*/  SHF.L.U32 R33, R33, 0x1f, RZ ;  /* 0x0000001f21217819 */ /* 0x000fe200000006ff */
        /* <DEDUP_REMOVED lines=9> */
[----:B------:R0:W5:Y:S04]  /*d010*/  @!P0 LDG.E.64 R8, desc[UR6][R28.64] ;  /* 0x000000061c088981 */ /* 0x000168000c1e1b00 */
[----:B------:R0:W5:Y:S04]  /*d020*/  @!P2 LDG.E.64 R20, desc[UR6][R28.64+0x40] ;  /* 0x000040061c14a981 */ /* 0x000168000c1e1b00 */
[----:B------:R0:W5:Y:S04]  /*d030*/  @!P0 LDG.E.64 R4, desc[UR6][R30.64] ;  /* 0x000000061e048981 */ /* 0x000168000c1e1b00 */
[----:B------:R0:W5:Y:S02]  /*d040*/  @!P2 LDG.E.64 R6, desc[UR6][R30.64+0x40] ;  /* 0x000040061e06a981 */ /* 0x000164000c1e1b00 */
.L_x_6107:
[----:B------:R-:W-:Y:S05]  /*d050*/  BSYNC B1 ;  /* 0x0000000000017941 */ /* 0x000fea0003800000 */
.L_x_6106:
[----:B------:R-:W-:-:S03]  /*d060*/  UMOV UR4, 0xffffffff ;  /* 0xffffffff00047882 */ /* 0x000fc60000000000 */
[----:B------:R-:W-:Y:S05]  /*d070*/  BRA.DIV UR4, `(.L_x_6108) ;  /* 0x0000017604987947 */ /* 0x000fea000b800000 */
.L_x_6294:
[----:B------:R-:W-:-:S03]  /*d080*/  UMOV UR4, 0xffffffff ;  /* 0xffffffff00047882 */ /* 0x000fc60000000000 */
[----:B------:R-:W-:Y:S05]  /*d090*/  BRA.DIV UR4, `(.L_x_6109) ;  /* 0x0000017604b87947 */ /* 0x000fea000b800000 */
.L_x_6297:
[----:B------:R-:W-:-:S03]  /*d0a0*/  UMOV UR4, 0xffffffff ;  /* 0xffffffff00047882 */ /* 0x000fc60000000000 */
[----:B------:R-:W-:Y:S05]  /*d0b0*/  BRA.DIV UR4, `(.L_x_6110) ;  /* 0x0000017604d87947 */ /* 0x000fea000b800000 */
.L_x_6300:
[----:B------:R-:W-:-:S03]  /*d0c0*/  UMOV UR4, 0xffffffff ;  /* 0xffffffff00047882 */ /* 0x000fc60000000000 */
[----:B------:R-:W-:Y:S05]  /*d0d0*/  BRA.DIV UR4, `(.L_x_6111) ;  /* 0x0000017604f87947 */ /* 0x000fea000b800000 */
.L_x_6303:
[----:B------:R-:W2:Y:S01]  /*d0e0*/  SYNCS.PHASECHK.TRANS64.TRYWAIT P0, [R2+URZ+0x34800], R33 ;  /* 0x03480021020075a7 */ /* 0x000ea2000800017f */
[----:B-----5:R-:W-:Y:S01]  /*d0f0*/  IMAD.MOV.U32 R12, RZ, RZ, R8 ;  /* 0x000000ffff0c7224 */ /* 0x020fe200078e0008 */
[--C-:B------:R-:W-:Y:S01]  /*d100*/  SHF.R.U64 R24, R8, 0x10, R9.reuse ;  /* 0x0000001008187819 */ /* 0x100fe20000001209 */
[--C-:B------:R-:W-:Y:S01]  /*d110*/  IMAD.MOV.U32 R13, RZ, RZ, R9.reuse ;  /* 0x000000ffff0d7224 */ /* 0x100fe200078e0009 */
[----:B------:R-:W-:Y:S01]  /*d120*/  SHF.R.U32.HI R25, RZ, 0x10, R9 ;  /* 0x00000010ff197819 */ /* 0x000fe20000011609 */
[----:B------:R-:W-:Y:S01]  /*d130*/  IMAD.MOV.U32 R8, RZ, RZ, R20 ;  /* 0x000000ffff087224 */ /* 0x000fe200078e0014 */
[----:B------:R-:W-:Y:S01]  /*d140*/  SHF.R.U64 R20, R20, 0x10, R21 ;  /* 0x0000001014147819 */ /* 0x000fe20000001215 */
[----:B-1----:R-:W-:Y:S01]  /*d150*/  IMAD.MOV.U32 R14, RZ, RZ, R4 ;  /* 0x000000ffff0e7224 */ /* 0x002fe200078e0004 */
[----:B------:R-:W-:Y:S01]  /*d160*/  SHF.R.U64 R4, R4, 0x10, R5 ;  /* 0x0000001004047819 */ /* 0x000fe20000001205 */
[----:B------:R-:W-:Y:S01]  /*d170*/  IMAD.MOV.U32 R10, RZ, RZ, R6 ;  /* 0x000000ffff0a7224 */ /* 0x000fe200078e0006 */
[----:B------:R-:W-:Y:S01]  /*d180*/  SHF.R.U64 R6, R6, 0x10, R7 ;  /* 0x0000001006067819 */ /* 0x000fe20000001207 */
[--C-:B------:R-:W-:Y:S01]  /*d190*/  IMAD.MOV.U32 R9, RZ, RZ, R21.reuse ;  /* 0x000000ffff097224 */ /* 0x100fe200078e0015 */
[----:B------:R-:W-:Y:S01]  /*d1a0*/  SHF.R.U32.HI R21, RZ, 0x10, R21 ;  /* 0x00000010ff157819 */ /* 0x000fe20000011615 */
[--C-:B------:R-:W-:Y:S01]  /*d1b0*/  IMAD.MOV.U32 R15, RZ, RZ, R5.reuse ;  /* 0x000000ffff0f7224 */ /* 0x100fe200078e0005 */
[----:B------:R-:W-:Y:S01]  /*d1c0*/  SHF.R.U32.HI R5, RZ, 0x10, R5 ;  /* 0x00000010ff057819 */ /* 0x000fe20000011605 */
[--C-:B------:R-:W-:Y:S01]  /*d1d0*/  IMAD.MOV.U32 R11, RZ, RZ, R7.reuse ;  /* 0x000000ffff0b7224 */ /* 0x100fe200078e0007 */
[----:B------:R-:W-:Y:S01]  /*d1e0*/  SHF.R.U32.HI R7, RZ, 0x10, R7 ;  /* 0x00000010ff077819 */ /* 0x000fe20000011607 */
[----:B------:R-:W-:Y:S01]  /*d1f0*/  BSSY B1, `(.L_x_6112) ;  /* 0x000000a000017945 */ /* 0x000fe20003800000 */
        /* <DEDUP_REMOVED lines=8> */
[----:B--2---:R-:W-:Y:S06]  /*d280*/  @!P0 BRA `(.L_x_6113) ;  /* 0x0000017400b48947 */ /* 0x004fec0003800000 */
.L_x_6304:
[----:B------:R-:W-:Y:S05]  /*d290*/  BSYNC B1 ;  /* 0x0000000000017941 */ /* 0x000fea0003800000 */
.L_x_6112:
[----:B------:R-:W-:Y:S04]  /*d2a0*/  BSSY B1, `(.L_x_6114) ;  /* 0x0000055000017945 */ /* 0x000fe80003800000 */
[----:B------:R-:W-:Y:S05]  /*d2b0*/  @P1 BRA `(.L_x_6115) ;  /* 0x00000004004c1947 */ /* 0x000fea0003800000 */
[----:B------:R-:W2:Y:S01]  /*d2c0*/  LDC R4, c[0x0][0x3d4] ;  /* 0x0000f500ff047b82 */ /* 0x000ea20000000800 */
[----:B------:R-:W-:Y:S01]  /*d2d0*/  BSSY B2, `(.L_x_6116) ;  /* 0x000002a000027945 */ /* 0x000fe20003800000 */
[-C--:B--2---:R-:W-:Y:S02]  /*d2e0*/  ISETP.GE.AND P0, PT, R18, R4.reuse, PT ;  /* 0x000000041200720c */ /* 0x084fe40003f06270 */
[----:B------:R-:W-:-:S11]  /*d2f0*/  ISETP.GE.AND P1, PT, R221, R4, PT ;  /* 0x00000004dd00720c */ /* 0x000fd60003f26270 */
[----:B------:R-:W-:Y:S05]  /*d300*/  @P0 BRA `(.L_x_6117) ;  /* 0x0000000000980947 */ /* 0x000fea0003800000 */
[----:B------:R-:W2:Y:S01]  /*d310*/  LDS.128 R4, [R0] ;  /* 0x0000000000047984 */ /* 0x000ea20000000c00 */
[C---:B0-----:R-:W-:Y:S01]  /*d320*/  IMAD.U32 R29, R14.reuse, 0x10000, RZ ;  /* 0x000100000e1d7824 */ /* 0x041fe200078e00ff */
[----:B------:R-:W-:Y:S01]  /*d330*/  LOP3.LUT R28, R14, 0xffff0000, RZ, 0xc0, !PT ;  /* 0xffff00000e1c7812 */ /* 0x000fe200078ec0ff */
[C---:B------:R-:W-:Y:S01]  /*d340*/  IMAD.U32 R27, R12.reuse, 0x10000, RZ ;  /* 0x000100000c1b7824 */ /* 0x040fe200078e00ff */
[----:B------:R-:W-:Y:S01]  /*d350*/  LOP3.LUT R26, R12, 0xffff0000, RZ, 0xc0, !PT ;  /* 0xffff00000c1a7812 */ /* 0x000fe200078ec0ff */
[C---:B--2---:R-:W-:Y:S01]  /*d360*/  IMAD.U32 R20, R4.reuse, 0x10000, RZ ;  /* 0x0001000004147824 */ /* 0x044fe200078e00ff */
        /* <DEDUP_REMOVED lines=22> */
[-C--:B-1----:R-:W-:Y:S01]  /*d4d0*/  FMUL.FTZ R33, R7, R4.reuse ;  /* 0x0000000407217220 */ /* 0x082fe20000410000 */
        /* <DEDUP_REMOVED lines=9> */
.L_x_6117:
[----:B------:R-:W-:Y:S05]  /*d570*/  BSYNC B2 ;  /* 0x0000000000027941 */ /* 0x000fea0003800000 */
.L_x_6116:
[----:B------:R-:W-:Y:S05]  /*d580*/  @P1 BRA `(.L_x_6115) ;  /* 0x0000000000981947 */ /* 0x000fea0003800000 */
[----:B--2---:R-:W2:Y:S01]  /*d590*/  LDS.128 R4, [R0+0x4000] ;  /* 0x0040000000047984 */ /* 0x004ea20000000c00 */
        /* <DEDUP_REMOVED lines=37> */
.L_x_6115:
[----:B------:R-:W-:Y:S05]  /*d7f0*/  BSYNC B1 ;  /* 0x0000000000017941 */ /* 0x000fea0003800000 */
.L_x_6114:
[----:B------:R-:W-:Y:S01]  /*d800*/  ISETP.GE.AND P0, PT, R223, R3, PT ;  /* 0x00000003df00720c */ /* 0x000fe20003f06270 */
[----:B------:R-:W-:-:S12]  /*d810*/  BSSY B1, `(.L_x_6118) ;  /* 0x0000055000017945 */ /* 0x000fd80003800000 */
[----:B------:R-:W-:Y:S05]  /*d820*/  @P0 BRA `(.L_x_6119) ;  /* 0x00000004004c0947 */ /* 0x000fea0003800000 */
[----:B--23--:R-:W2:Y:S01]  /*d830*/  LDC R4, c[0x0][0x3d4] ;  /* 0x0000f500ff047b82 */ /* 0x00cea20000000800 */
[----:B------:R-:W-:Y:S01]  /*d840*/  BSSY B2, `(.L_x_6120) ;  /* 0x000002a000027945 */ /* 0x000fe20003800000 */
[-C--:B--2---:R-:W-:Y:S02]  /*d850*/  ISETP.GE.AND P0, PT, R18, R4.reuse, PT ;  /* 0x000000041200720c */ /* 0x084fe40003f06270 */
[----:B------:R-:W-:-:S11]  /*d860*/  ISETP.GE.AND P1, PT, R221, R4, PT ;  /* 0x00000004dd00720c */ /* 0x000fd60003f26270 */
[----:B------:R-:W-:Y:S05]  /*d870*/  @P0 BRA `(.L_x_6121) ;  /* 0x0000000000980947 */ /* 0x000fea0003800000 */
[----:B------:R-:W2:Y:S01]  /*d880*/  LDS.128 R4, [R0+0x1000] ;  /* 0x0010000000047984 */ /* 0x000ea20000000c00 */
[----:B0-----:R-:W-:Y:S01]  /*d890*/  IMAD.U32 R28, R12, 0x10000, RZ ;  /* 0x000100000c1c7824 */ /* 0x001fe200078e00ff */
[C---:B-1----:R-:W-:Y:S01]  /*d8a0*/  LOP3.LUT R33, R14.reuse, 0xffff0000, RZ, 0xc0, !PT ;  /* 0xffff00000e217812 */ /* 0x042fe200078ec0ff */
[----:B------:R-:W-:Y:S01]  /*d8b0*/  IMAD.U32 R30, R14, 0x10000, RZ ;  /* 0x000100000e1e7824 */ /* 0x000fe200078e00ff */
        /* <DEDUP_REMOVED lines=34> */
.L_x_6121:
[----:B------:R-:W-:Y:S05]  /*dae0*/  BSYNC B2 ;  /* 0x0000000000027941 */ /* 0x000fea0003800000 */
.L_x_6120:
[----:B------:R-:W-:Y:S05]  /*daf0*/  @P1 BRA `(.L_x_6119) ;  /* 0x0000000000981947 */ /* 0x000fea0003800000 */
[----:B--2---:R-:W2:Y:S01]  /*db00*/  LDS.128 R4, [R0+0x5000] ;  /* 0x0050000000047984 */ /* 0x004ea20000000c00 */
        /* <DEDUP_REMOVED lines=37> */
.L_x_6119:
[----:B------:R-:W-:Y:S05]  /*dd60*/  BSYNC B1 ;  /* 0x0000000000017941 */ /* 0x000fea0003800000 */
.L_x_6118:
[----:B------:R-:W-:Y:S01]  /*dd70*/  ISETP.GE.AND P0, PT, R222, R3, PT ;  /* 0x00000003de00720c */ /* 0x000fe20003f06270 */
[----:B------:R-:W-:-:S12]  /*dd80*/  BSSY B1, `(.L_x_6122) ;  /* 0x0000055000017945 */ /* 0x000fd80003800000 */
[----:B------:R-:W-:Y:S05]  /*dd90*/  @P0 BRA `(.L_x_6123) ;  /* 0x00000004004c0947 */ /* 0x000fea0003800000 */
[----:B--234-:R-:W2:Y:S01]  /*dda0*/  LDC R4, c[0x0][0x3d4] ;  /* 0x0000f500ff047b82 */ /* 0x01cea20000000800 */
        /* <DEDUP_REMOVED lines=42> */
.L_x_6125:
[----:B------:R-:W-:Y:S05]  /*e050*/  BSYNC B2 ;  /* 0x0000000000027941 */ /* 0x000fea0003800000 */
.L_x_6124:
        /* <DEDUP_REMOVED lines=39> */
.L_x_6123:
[----:B------:R-:W-:Y:S05]  /*e2d0*/  BSYNC B1 ;  /* 0x0000000000017941 */ /* 0x000fea0003800000 */
.L_x_6122:
[----:B------:R-:W-:-:S13]  /*e2e0*/  ISETP.GE.AND P0, PT, R224, R3, PT ;  /* 0x00000003e000720c */ /* 0x000fda0003f06270 */
[----:B------:R-:W-:Y:S05]  /*e2f0*/  @P0 BRA `(.L_x_6126) ;  /* 0x0000002000580947 */ /* 0x000fea0003800000 */
[----:B------:R-:W5:Y:S01]  /*e300*/  LDC R3, c[0x0][0x3d4] ;  /* 0x0000f500ff037b82 */ /* 0x000f620000000800 */
[----:B------:R-:W-:Y:S01]  /*e310*/  BSSY B1, `(.L_x_6127) ;  /* 0x000002a000017945 */ /* 0x000fe20003800000 */
[-C--:B-----5:R-:W-:Y:S02]  /*e320*/  ISETP.GE.AND P0, PT, R18, R3.reuse, PT ;  /* 0x000000031200720c */ /* 0x0a0fe40003f06270 */
[----:B------:R-:W-:-:S11]  /*e330*/  ISETP.GE.AND P1, PT, R221, R3, PT ;  /* 0x00000003dd00720c */ /* 0x000fd60003f26270 */
[----:B------:R-:W-:Y:S05]  /*e340*/  @P0 BRA `(.L_x_6128) ;  /* 0x0000000000980947 */ /* 0x000fea0003800000 */
[----:B0-234-:R-:W0:Y:S01]  /*e350*/  LDS.128 R4, [R0+0x3000] ;  /* 0x0030000000047984 */ /* 0x01de220000000c00 */
        /* <DEDUP_REMOVED lines=18> */
[----:B------:R-:W-:Y:S01]  /*e480*/  LOP3.LUT R6, R6, 0xffff0000, RZ, 0xc0, !PT ;  /* 0xffff000006067812 */ /* 0x000fe200078ec0ff */
[-C--:B------:R-:W-:Y:S01]  /*e490*/  FFMA.FTZ R5, R28, R20.reuse, -R21 ;  /* 0x000000141c057223 */ /* 0x080fe20000010815 */
[----:B------:R-:W-:Y:S01]  /*e4a0*/  LOP3.LUT R26, R13, 0xffff0000, RZ, 0xc0, !PT ;  /* 0xffff00000d1a7812 */ /* 0x000fe200078ec0ff */
[----:B------:R-:W-:Y:S02]  /*e4b0*/  IMAD.U32 R28, R15, 0x10000, RZ ;  /* 0x000100000f1c7824 */ /* 0x000fe400078e00ff */
[----:B------:R-:W-:Y:S01]  /*e4c0*/  FFMA.FTZ R20, R30, R20, R25 ;  /* 0x000000141e147223 */ /* 0x000fe20000010019 */
[----:B------:R-:W-:Y:S02]  /*e4d0*/  IMAD.U32 R24, R13, 0x10000, RZ ;  /* 0x000100000d187824 */ /* 0x000fe400078e00ff */
        /* <DEDUP_REMOVED lines=13> */
.L_x_6128:
[----:B------:R-:W-:Y:S05]  /*e5b0*/  BSYNC B1 ;  /* 0x0000000000017941 */ /* 0x000fea0003800000 */
.L_x_6127:
        /* <DEDUP_REMOVED lines=40> */
.L_x_6105:
[----:B------:R-:W0:Y:S01]  /*e840*/  LDC R3, c[0x0][0x3d4] ;  /* 0x0000f500ff037b82 */ /* 0x000e220000000800 */
[----:B------:R-:W-:Y:S01]  /*e850*/  IMAD R156, R157, -0x80, R156 ;  /* 0xffffff809d9c7824 */ /* 0x000fe200078e029c */
[----:B------:R-:W-:Y:S02]  /*e860*/  CS2R R4, SRZ ;  /* 0x0000000000047805 */ /* 0x000fe4000001ff00 */
[----:B------:R-:W-:Y:S02]  /*e870*/  CS2R R6, SRZ ;  /* 0x0000000000067805 */ /* 0x000fe4000001ff00 */
[----:B------:R-:W-:Y:S02]  /*e880*/  CS2R R28, SRZ ;  /* 0x00000000001c7805 */ /* 0x000fe4000001ff00 */
[----:B------:R-:W-:Y:S02]  /*e890*/  CS2R R30, SRZ ;  /* 0x00000000001e7805 */ /* 0x000fe4000001ff00 */
[----:B------:R-:W-:Y:S01]  /*e8a0*/  VIMNMX R21, R156, 0x80, PT ;  /* 0x000000809c157848 */ /* 0x000fe20003fe0100 */
[----:B------:R-:W-:Y:S01]  /*e8b0*/  ULDC.64 UR4, c[0x0][0x208] ;  /* 0x0000820000047ab9 */ /* 0x000fe20000000a00 */
[----:B0-----:R-:W-:-:S04]  /*e8c0*/  ISETP.GE.AND P0, PT, R16, R3, PT ;  /* 0x000000031000720c */ /* 0x001fc80003f06270 */
[----:B------:R-:W-:-:S13]  /*e8d0*/  ISETP.GE.OR P1, PT, R22, R21, P0 ;  /* 0x000000151600720c */ /* 0x000fda0000726670 */
[----:B------:R0:W5:Y:S04]  /*e8e0*/  @!P1 LDG.E.128 R4, desc[UR4][R34.64] ;  /* 0x0000000422049981 */ /* 0x000168000c1e1d00 */
[----:B------:R0:W5:Y:S01]  /*e8f0*/  @!P1 LDG.E.128 R28, desc[UR4][R36.64] ;  /* 0x00000004241c9981 */ /* 0x000162000c1e1d00 */
[----:B------:R-:W-:-:S03]  /*e900*/  UMOV UR4, 0xffffffff ;  /* 0xffffffff00047882 */ /* 0x000fc60000000000 */
[----:B------:R-:W-:Y:S05]  /*e910*/  BRA.DIV UR4, `(.L_x_6129) ;  /* 0x0000016204247947 */ /* 0x000fea000b800000 */
.L_x_6307:
[----:B------:R-:W2:Y:S01]  /*e920*/  LDL R9, [R1+0x84] ;  /* 0x0000840001097983 */ /* 0x000ea20000100800 */
[----:B------:R-:W-:Y:S01]  /*e930*/  UMOV UR4, 0xffffffff ;  /* 0xffffffff00047882 */ /* 0x000fe20000000000 */
[----:B--2---:R-:W-:Y:S02]  /*e940*/  LEA.HI R8, R9, R9, RZ, 0x1 ;  /* 0x0000000909087211 */ /* 0x004fe400078f08ff */
[----:B------:R-:W-:Y:S05]  /*e950*/  BRA.DIV UR4, `(.L_x_6130) ;  /* 0x00000162043c7947 */ /* 0x000fea000b800000 */
.L_x_6310:
[----:B------:R-:W-:Y:S01]  /*e960*/  UMOV UR4, 0xffffffff ;  /* 0xffffffff00047882 */ /* 0x000fe20000000000 */
[----:B------:R-:W-:Y:S02]  /*e970*/  LOP3.LUT R8, R8, 0xfffffffe, RZ, 0xc0, !PT ;  /* 0xfffffffe08087812 */ /* 0x000fe400078ec0ff */
[----:B------:R-:W-:Y:S05]  /*e980*/  BRA.DIV UR4, `(.L_x_6131) ;  /* 0x0000016204587947 */ /* 0x000fea000b800000 */
.L_x_6313:
[----:B------:R-:W-:Y:S01]  /*e990*/  UMOV UR4, 0xffffffff ;  /* 0xffffffff00047882 */ /* 0x000fe20000000000 */
[----:B------:R-:W-:Y:S02]  /*e9a0*/  IMAD.IADD R8, R9, 0x1, -R8 ;  /* 0x0000000109087824 */ /* 0x000fe400078e0a08 */
[----:B------:R-:W-:Y:S05]  /*e9b0*/  BRA.DIV UR4, `(.L_x_6132) ;  /* 0x0000016204747947 */ /* 0x000fea000b800000 */
.L_x_6316:
[----:B------:R-:W-:Y:S01]  /*e9c0*/  SHF.L.U32 R9, R8, 0x1f, RZ ;  /* 0x0000001f08097819 */ /* 0x000fe200000006ff */
[----:B------:R-:W2:Y:S01]  /*e9d0*/  S2R R10, SR_TID.X ;  /* 0x00000000000a7919 */ /* 0x000ea20000002100 */
[----:B-----5:R-:W-:Y:S01]  /*e9e0*/  IMAD.MOV.U32 R12, RZ, RZ, R4 ;  /* 0x000000ffff0c7224 */ /* 0x020fe200078e0004 */
[----:B------:R-:W-:Y:S01]  /*e9f0*/  SHF.R.U64 R4, R4, 0x10, R5 ;  /* 0x0000001004047819 */ /* 0x000fe20000001205 */
[----:B------:R-:W3:Y:S01]  /*ea00*/  SYNCS.PHASECHK.TRANS64.TRYWAIT P4, [R2+URZ+0x34800], R9 ;  /* 0x03480009020075a7 */ /* 0x000ee2000808017f */
[----:B-1----:R-:W-:Y:S01]  /*ea10*/  IMAD.MOV.U32 R14, RZ, RZ, R6 ;  /* 0x000000ffff0e7224 */ /* 0x002fe200078e0006 */
[----:B------:R-:W-:Y:S01]  /*ea20*/  SHF.R.U64 R6, R6, 0x10, R7 ;  /* 0x0000001006067819 */ /* 0x000fe20000001207 */
[--C-:B------:R-:W-:Y:S01]  /*ea30*/  IMAD.MOV.U32 R13, RZ, RZ, R5.reuse ;  /* 0x000000ffff0d7224 */ /* 0x100fe200078e0005 */
[----:B------:R-:W-:Y:S01]  /*ea40*/  SHF.R.U32.HI R5, RZ, 0x10, R5 ;  /* 0x00000010ff057819 */ /* 0x000fe20000011605 */
[--C-:B------:R-:W-:Y:S01]  /*ea50*/  IMAD.MOV.U32 R15, RZ, RZ, R7.reuse ;  /* 0x000000ffff0f7224 */ /* 0x100fe200078e0007 */
[----:B------:R-:W-:Y:S01]  /*ea60*/  SHF.R.U32.HI R7, RZ, 0x10, R7 ;  /* 0x00000010ff077819 */ /* 0x000fe20000011607 */
[----:B------:R-:W-:Y:S01]  /*ea70*/  IMAD.MOV.U32 R20, RZ, RZ, R28 ;  /* 0x000000ffff147224 */ /* 0x000fe200078e001c */
[----:B------:R-:W-:Y:S01]  /*ea80*/  PRMT R12, R12, 0x5410, R4 ;  /* 0x000054100c0c7816 */ /* 0x000fe20000000004 */
[----:B------:R-:W-:Y:S01]  /*ea90*/  IMAD.MOV.U32 R24, RZ, RZ, R30 ;  /* 0x000000ffff187224 */ /* 0x000fe200078e001e */
[-C--:B------:R-:W-:Y:S01]  /*eaa0*/  ISETP.GE.OR P1, PT, R22, R21.reuse, P0 ;  /* 0x000000151600720c */ /* 0x080fe20000726670 */
[----:B------:R-:W-:Y:S01]  /*eab0*/  IMAD.MOV.U32 R25, RZ, RZ, R31 ;  /* 0x000000ffff197224 */ /* 0x000fe200078e001f */
[-C--:B------:R-:W-:Y:S01]  /*eac0*/  ISETP.GE.OR P2, PT, R223, R21.reuse, P0 ;  /* 0x00000015df00720c */ /* 0x080fe20000746670 */
[----:B------:R-:W-:Y:S01]  /*ead0*/  BSSY B1, `(.L_x_6133) ;  /* 0x0000014000017945 */ /* 0x000fe20003800000 */
[----:B------:R-:W-:-:S02]  /*eae0*/  ISETP.GE.OR P3, PT, R222, R21, P0 ;  /* 0x00000015de00720c */ /* 0x000fc40000766670 */
[----:B------:R-:W-:Y:S01]  /*eaf0*/  ISETP.GE.OR P0, PT, R224, R21, P0 ;  /* 0x00000015e000720c */ /* 0x000fe20000706670 */
[----:B------:R-:W-:Y:S01]  /*eb00*/  IMAD.MOV.U32 R21, RZ, RZ, R29 ;  /* 0x000000ffff157224 */ /* 0x000fe200078e001d */
[----:B------:R-:W-:Y:S02]  /*eb10*/  PRMT R13, R13, 0x5410, R5 ;  /* 0x000054100d0d7816 */ /* 0x000fe40000000005 */
[----:B------:R-:W-:Y:S02]  /*eb20*/  PRMT R14, R14, 0x5410, R6 ;  /* 0x000054100e0e7816 */ /* 0x000fe40000000006 */
[----:B------:R-:W-:Y:S02]  /*eb30*/  PRMT R15, R15, 0x5410, R7 ;  /* 0x000054100f0f7816 */ /* 0x000fe40000000007 */
[--C-:B------:R-:W-:Y:S02]  /*eb40*/  SHF.R.U64 R5, R28, 0x10, R29.reuse ;  /* 0x000000101c057819 */ /* 0x100fe4000000121d */
[----:B------:R-:W-:-:S02]  /*eb50*/  SHF.R.U32.HI R6, RZ, 0x10, R29 ;  /* 0x00000010ff067819 */ /* 0x000fc4000001161d */
[--C-:B------:R-:W-:Y:S01]  /*eb60*/  SHF.R.U64 R7, R30, 0x10, R31.reuse ;  /* 0x000000101e077819 */ /* 0x100fe2000000121f */
[----:B--2---:R-:W-:Y:S01]  /*eb70*/  VIADD R10, R10, 0xffffff80 ;  /* 0xffffff800a0a7836 */ /* 0x004fe20000000000 */
[----:B------:R-:W-:Y:S02]  /*eb80*/  SHF.R.U32.HI R8, RZ, 0x10, R31 ;  /* 0x00000010ff087819 */ /* 0x000fe4000001161f */
[----:B------:R-:W-:Y:S02]  /*eb90*/  PRMT R20, R20, 0x5410, R5 ;  /* 0x0000541014147816 */ /* 0x000fe40000000005 */
[----:B------:R-:W-:Y:S02]  /*eba0*/  SHF.R.S32.HI R4, RZ, 0x1f, R10 ;  /* 0x0000001fff047819 */ /* 0x000fe4000001140a */
[----:B------:R-:W-:Y:S02]  /*ebb0*/  PRMT R21, R21, 0x5410, R6 ;  /* 0x0000541015157816 */ /* 0x000fe40000000006 */
[----:B------:R-:W-:-:S02]  /*ebc0*/  LEA.HI R4, R4, R10, RZ, 0x3 ;  /* 0x0000000a04047211 */ /* 0x000fc400078f18ff */
[----:B------:R-:W-:Y:S02]  /*ebd0*/  PRMT R24, R24, 0x5410, R7 ;  /* 0x0000541018187816 */ /* 0x000fe40000000007 */
[----:B------:R-:W-:Y:S02]  /*ebe0*/  PRMT R25, R25, 0x5410, R8 ;  /* 0x0000541019197816 */ /* 0x000fe40000000008 */
[----:B------:R-:W-:Y:S01]  /*ebf0*/  LOP3.LUT R4, R4, 0xfffffff8, RZ, 0xc0, !PT ;  /* 0xfffffff804047812 */ /* 0x000fe200078ec0ff */
[----:B---3--:R-:W-:Y:S06]  /*ec00*/  @!P4 BRA `(.L_x_6134) ;  /* 0x000001600008c947 */ /* 0x008fec0003800000 */
.L_x_6317:
[----:B------:R-:W-:Y:S05]  /*ec10*/  BSYNC B1 ;  /* 0x0000000000017941 */ /* 0x000fea0003800000 */
.L_x_6133:
[----:B------:R-:W2:Y:S01]  /*ec20*/  S2R R10, SR_TID.X ;  /* 0x00000000000a7919 */ /* 0x000ea20000002100 */
[----:B------:R-:W-:Y:S01]  /*ec30*/  BSSY B1, `(.L_x_6135) ;  /* 0x0000061000017945 */ /* 0x000fe20003800000 */
[----:B--2---:R-:W-:-:S04]  /*ec40*/  VIADD R10, R10, 0xffffff80 ;  /* 0xffffff800a0a7836 */ /* 0x004fc80000000000 */
[----:B------:R-:W-:Y:S01]  /*ec50*/  IMAD.IADD R26, R10, 0x1, -R4 ;  /* 0x000000010a1a7824 */ /* 0x000fe200078e0a04 */
[----:B------:R-:W-:Y:S06]  /*ec60*/  @P1 BRA `(.L_x_6136) ;  /* 0x0000000400741947 */ /* 0x000fec0003800000 */
[----:B------:R-:W2:Y:S04]  /*ec70*/  LDL R6, [R1+0x3c] ;  /* 0x00003c0001067983 */ /* 0x000ea80000100800 */
[----:B------:R-:W3:Y:S01]  /*ec80*/  LDL R8, [R1+0x64] ;  /* 0x0000640001087983 */ /* 0x000ee20000100800 */
[----:B------:R-:W-:Y:S01]  /*ec90*/  LEA.HI R4, R3, R26, RZ, 0x1d ;  /* 0x0000001a03047211 */ /* 0x000fe200078fe8ff */
[C---:B------:R-:W-:Y:S01]  /*eca0*/  IMAD.U32 R38, R20.reuse, 0x10000, RZ ;  /* 0x0001000014267824 */ /* 0x040fe200078e00ff */
[----:B------:R-:W-:Y:S01]  /*ecb0*/  LOP3.LUT R39, R20, 0xffff0000, RZ, 0xc0, !PT ;  /* 0xffff000014277812 */ /* 0x000fe200078ec0ff */
[----:B0-----:R-:W-:Y:S01]  /*ecc0*/  IMAD.U32 R37, R12, 0x10000, RZ ;  /* 0x000100000c257824 */ /* 0x001fe200078e00ff */
[----:B------:R-:W-:Y:S01]  /*ecd0*/  SHF.R.S32.HI R7, RZ, 0x1f, R4 ;  /* 0x0000001fff077819 */ /* 0x000fe20000011404 */
[----:B------:R-:W-:-:S03]  /*ece0*/  IMAD.SHL.U32 R5, R4, 0x8, RZ ;  /* 0x0000000804057824 */ /* 0x000fc600078e00ff */
[----:B------:R-:W-:Y:S02]  /*ecf0*/  LEA.HI R7, R7, R4, RZ, 0x3 ;  /* 0x0000000407077211 */ /* 0x000fe400078f18ff */
[----:B------:R-:W-:-:S03]  /*ed00*/  LOP3.LUT R5, R5, 0x38, RZ, 0xc0, !PT ;  /* 0x0000003805057812 */ /* 0x000fc600078ec0ff */
[----:B------:R-:W-:-:S05]  /*ed10*/  IMAD.SHL.U32 R7, R7, 0x400, RZ ;  /* 0x0000040007077824 */ /* 0x000fca00078e00ff */
[----:B------:R-:W-:Y:S02]  /*ed20*/  LOP3.LUT R7, R7, 0x7fffe000, RZ, 0xc0, !PT ;  /* 0x7fffe00007077812 */ /* 0x000fe400078ec0ff */
[----:B--2---:R-:W-:Y:S02]  /*ed30*/  LOP3.LUT R5, R5, 0x1c0, R6, 0xf8, !PT ;  /* 0x000001c005057812 */ /* 0x004fe400078ef806 */
[----:B------:R-:W-:Y:S02]  /*ed40*/  SHF.R.S32.HI R6, RZ, 0x1f, R10 ;  /* 0x0000001fff067819 */ /* 0x000fe4000001140a */
[----:B---3--:R-:W-:Y:S02]  /*ed50*/  LOP3.LUT R4, R5, R8, RZ, 0x3c, !PT ;  /* 0x0000000805047212 */ /* 0x008fe400078e3cff */
[----:B------:R-:W-:-:S05]  /*ed60*/  LEA.HI R6, R6, R10, RZ, 0x6 ;  /* 0x0000000a06067211 */ /* 0x000fca00078f30ff */
[----:B------:R-:W-:-:S05]  /*ed70*/  IMAD.SHL.U32 R6, R6, 0x8, RZ ;  /* 0x0000000806067824 */ /* 0x000fca00078e00ff */
[----:B------:R-:W-:-:S04]  /*ed80*/  LOP3.LUT R6, R6, 0xfffffe00, RZ, 0xc0, !PT ;  /* 0xfffffe0006067812 */ /* 0x000fc800078ec0ff */
[----:B-1----:R-:W-:Y:S02]  /*ed90*/  IADD3 R9, R4, R7, R6 ;  /* 0x0000000704097210 */ /* 0x002fe40007ffe006 */
        /* <DEDUP_REMOVED lines=15> */
[CC--:B------:R-:W-:Y:S01]  /*ee90*/  FMUL.FTZ R41, R33.reuse, R38.reuse ;  /* 0x0000002621297220 */ /* 0x0c0fe20000410000 */
[----:B------:R-:W-:Y:S01]  /*eea0*/  FMUL.FTZ R43, R33, R37 ;  /* 0x00000025212b7220 */ /* 0x000fe20000410000 */
[----:B------:R-:W-:Y:S01]  /*eeb0*/  LOP3.LUT R33, R12, 0xffff0000, RZ, 0xc0, !PT ;  /* 0xffff00000c217812 */ /* 0x000fe200078ec0ff */
[----:B------:R-:W-:Y:S01]  /*eec0*/  FMUL.FTZ R45, R8, R39 ;  /* 0x00000027082d7220 */ /* 0x000fe20000410000 */
[C---:B------:R-:W-:Y:S01]  /*eed0*/  FFMA.FTZ R41, R28.reuse, R37, -R41 ;  /* 0x000000251c297223 */ /* 0x040fe20000010829 */
[----:B------:R-:W-:Y:S01]  /*eee0*/  FFMA.FTZ R43, R28, R38, R43 ;  /* 0x000000261c2b7223 */ /* 0x000fe2000001002b */
[----:B------:R-:W-:-:S02]  /*eef0*/  IMAD.U32 R37, R21, 0x10000, RZ ;  /* 0x0001000015257824 */ /* 0x000fc400078e00ff */
[-C--:B------:R-:W-:Y:S01]  /*ef00*/  FMUL.FTZ R47, R8, R33.reuse ;  /* 0x00000021082f7220 */ /* 0x080fe20000410000 */
[----:B------:R-:W-:Y:S02]  /*ef10*/  IMAD.U32 R28, R13, 0x10000, RZ ;  /* 0x000100000d1c7824 */ /* 0x000fe400078e00ff */
[----:B------:R-:W-:Y:S01]  /*ef20*/  FFMA.FTZ R38, R4, R33, -R45 ;  /* 0x0000002104267223 */ /* 0x000fe2000001082d */
[----:B------:R-:W-:Y:S01]  /*ef30*/  FMUL.FTZ R40, R34, R37 ;  /* 0x0000002522287220 */ /* 0x000fe20000410000 */
[----:B------:R-:W-:Y:S02]  /*ef40*/  IMAD.U32 R35, R10, 0x10000, RZ ;  /* 0x000100000a237824 */ /* 0x000fe400078e00ff */
[-C--:B------:R-:W-:Y:S01]  /*ef50*/  FMUL.FTZ R42, R34, R28.reuse ;  /* 0x0000001c222a7220 */ /* 0x080fe20000410000 */
[----:B------:R-:W-:Y:S02]  /*ef60*/  IMAD.U32 R8, R24, 0x10000, RZ ;  /* 0x0001000018087824 */ /* 0x000fe400078e00ff */
[----:B------:R-:W-:Y:S01]  /*ef70*/  FFMA.FTZ R34, R4, R39, R47 ;  /* 0x0000002704227223 */ /* 0x000fe2000001002f */
[----:B------:R-:W-:Y:S01]  /*ef80*/  IMAD.U32 R4, R14, 0x10000, RZ ;  /* 0x000100000e047824 */ /* 0x000fe200078e00ff */
[----:B------:R-:W-:Y:S01]  /*ef90*/  LOP3.LUT R10, R10, 0xffff0000, RZ, 0xc0, !PT ;  /* 0xffff00000a0a7812 */ /* 0x000fe200078ec0ff */
[C---:B------:R-:W-:Y:S01]  /*efa0*/  FFMA.FTZ R40, R29.reuse, R28, -R40 ;  /* 0x0000001c1d287223 */ /* 0x040fe20000010828 */
[----:B------:R-:W-:Y:S01]  /*efb0*/  FFMA.FTZ R42, R29, R37, R42 ;  /* 0x000000251d2a7223 */ /* 0x000fe2000001002a */
[----:B------:R-:W-:Y:S01]  /*efc0*/  LOP3.LUT R33, R24, 0xffff0000, RZ, 0xc0, !PT ;  /* 0xffff000018217812 */ /* 0x000fe200078ec0ff */
[C---:B------:R-:W-:Y:S01]  /*efd0*/  FMUL.FTZ R37, R35.reuse, R8 ;  /* 0x0000000823257220 */ /* 0x040fe20000410000 */
[----:B------:R-:W-:Y:S01]  /*efe0*/  LOP3.LUT R29, R14, 0xffff0000, RZ, 0xc0, !PT ;  /* 0xffff00000e1d7812 */ /* 0x000fe200078ec0ff */
[----:B------:R-:W-:Y:S01]  /*eff0*/  FMUL.FTZ R35, R35, R4 ;  /* 0x0000000423237220 */ /* 0x000fe20000410000 */
[----:B------:R-:W-:-:S02]  /*f000*/  IMAD.U32 R36, R11, 0x10000, RZ ;  /* 0x000100000b247824 */ /* 0x000fc400078e00ff */
[----:B------:R-:W-:Y:S01]  /*f010*/  FMUL.FTZ R39, R10, R33 ;  /* 0x000000210a277220 */ /* 0x000fe20000410000 */
[----:B------:R-:W-:Y:S02]  /*f020*/  IMAD.U32 R28, R25, 0x10000, RZ ;  /* 0x00010000191c7824 */ /* 0x000fe400078e00ff */
[----:B------:R-:W-:Y:S01]  /*f030*/  FFMA.FTZ R37, R30, R4, -R37 ;  /* 0x000000041e257223 */ /* 0x000fe20000010825 */
[----:B------:R-:W-:Y:S01]  /*f040*/  FMUL.FTZ R10, R10, R29 ;  /* 0x0000001d0a0a7220 */ /* 0x000fe20000410000 */
[----:B------:R-:W-:Y:S01]  /*f050*/  FFMA.FTZ R35, R30, R8, R35 ;  /* 0x000000081e237223 */ /* 0x000fe20000010023 */
[----:B------:R-:W-:Y:S02]  /*f060*/  IMAD.U32 R4, R15, 0x10000, RZ ;  /* 0x000100000f047824 */ /* 0x000fe400078e00ff */
[----:B------:R-:W-:Y:S01]  /*f070*/  FMUL.FTZ R8, R36, R28 ;  /* 0x0000001c24087220 */ /* 0x000fe20000410000 */
[C---:B------:R-:W-:Y:S01]  /*f080*/  FFMA.FTZ R44, R6.reuse, R33, R10 ;  /* 0x00000021062c7223 */ /* 0x040fe2000001000a */
[----:B------:R-:W-:Y:S01]  /*f090*/  LOP3.LUT R11, R11, 0xffff0000, RZ, 0xc0, !PT ;  /* 0xffff00000b0b7812 */ /* 0x000fe200078ec0ff */
[----:B------:R-:W-:Y:S01]  /*f0a0*/  FFMA.FTZ R30, R6, R29, -R39 ;  /* 0x0000001d061e7223 */ /* 0x000fe20000010827 */
[-C--:B------:R-:W-:Y:S01]  /*f0b0*/  FFMA.FTZ R33, R31, R4.reuse, -R8 ;  /* 0x000000041f217223 */ /* 0x080fe20000010808 */
        /* <DEDUP_REMOVED lines=24> */
.L_x_6136:
[----:B------:R-:W-:Y:S05]  /*f240*/  BSYNC B1 ;  /* 0x0000000000017941 */ /* 0x000fea0003800000 */
.L_x_6135:
[----:B------:R-:W-:Y:S04]  /*f250*/  BSSY B1, `(.L_x_6137) ;  /* 0x0000060000017945 */ /* 0x000fe80003800000 */
[----:B------:R-:W-:Y:S05]  /*f260*/  @P2 BRA `(.L_x_6138) ;  /* 0x0000000400782947 */ /* 0x000fea0003800000 */
[----:B--2---:R-:W2:Y:S04]  /*f270*/  LDL R0, [R1+0x8c] ;  /* 0x00008c0001007983 */ /* 0x004ea80000100800 */
[----:B-1----:R-:W3:Y:S04]  /*f280*/  LDL R9, [R1+0x38] ;  /* 0x0000380001097983 */ /* 0x002ee80000100800 */
[----:B------:R-:W4:Y:S04]  /*f290*/  LDL R8, [R1+0x5c] ;  /* 0x00005c0001087983 */ /* 0x000f280000100800 */
[----:B------:R-:W4:Y:S01]  /*f2a0*/  LDL R7, [R1+0x4c] ;  /* 0x00004c0001077983 */ /* 0x000f220000100800 */
[C---:B------:R-:W-:Y:S01]  /*f2b0*/  IMAD.U32 R39, R20.reuse, 0x10000, RZ ;  /* 0x0001000014277824 */ /* 0x040fe200078e00ff */
[----:B------:R-:W-:Y:S01]  /*f2c0*/  LOP3.LUT R44, R20, 0xffff0000, RZ, 0xc0, !PT ;  /* 0xffff0000142c7812 */ /* 0x000fe200078ec0ff */
[C---:B0-----:R-:W-:Y:S01]  /*f2d0*/  IMAD.U32 R37, R12.reuse, 0x10000, RZ ;  /* 0x000100000c257824 */ /* 0x041fe200078e00ff */
[----:B------:R-:W-:Y:S01]  /*f2e0*/  LOP3.LUT R40, R12, 0xffff0000, RZ, 0xc0, !PT ;  /* 0xffff00000c287812 */ /* 0x000fe200078ec0ff */
[C---:B------:R-:W-:Y:S01]  /*f2f0*/  IMAD.U32 R46, R21.reuse, 0x10000, RZ ;  /* 0x00010000152e7824 */ /* 0x040fe200078e00ff */
[----:B------:R-:W-:Y:S01]  /*f300*/  LOP3.LUT R47, R21, 0xffff0000, RZ, 0xc0, !PT ;  /* 0xffff0000152f7812 */ /* 0x000fe200078ec0ff */
[----:B------:R-:W-:Y:S01]  /*f310*/  IMAD.U32 R42, R13, 0x10000, RZ ;  /* 0x000100000d2a7824 */ /* 0x000fe200078e00ff */
[----:B------:R-:W-:Y:S01]  /*f320*/  LOP3.LUT R49, R25, 0xffff0000, RZ, 0xc0, !PT ;  /* 0xffff000019317812 */ /* 0x000fe200078ec0ff */
[----:B------:R-:W-:Y:S01]  /*f330*/  IMAD.U32 R43, R24, 0x10000, RZ ;  /* 0x00010000182b7824 */ /* 0x000fe200078e00ff */
[----:B------:R-:W-:-:S02]  /*f340*/  LOP3.LUT R45, R15, 0xffff0000, RZ, 0xc0, !PT ;  /* 0xffff00000f2d7812 */ /* 0x000fc400078ec0ff */
[----:B--2---:R-:W-:Y:S02]  /*f350*/  R2UR UR4, R0 ;  /* 0x00000000000472ca */ /* 0x004fe400000e0000 */
[----:B------:R-:W-:Y:S02]  /*f360*/  LEA.HI R0, R3, R26, RZ, 0x1d ;  /* 0x0000001a03007211 */ /* 0x000fe400078fe8ff */
[----:B---3--:R-:W-:Y:S02]  /*f370*/  LOP3.LUT R6, R9, 0x38, R16, 0xf8, !PT ;  /* 0x0000003809067812 */ /* 0x008fe400078ef810 */
[----:B------:R-:W-:Y:S01]  /*f380*/  SHF.R.S32.HI R5, RZ, 0x1f, R0 ;  /* 0x0000001fff057819 */ /* 0x000fe20000011400 */
[----:B------:R-:W-:-:S03]  /*f390*/  IMAD.SHL.U32 R4, R0, 0x8, RZ ;  /* 0x0000000800047824 */ /* 0x000fc600078e00ff */
[----:B------:R-:W-:Y:S02]  /*f3a0*/  LEA.HI R5, R5, R0, RZ, 0x3 ;  /* 0x0000000005057211 */ /* 0x000fe400078f18ff */
[----:B------:R-:W-:Y:S02]  /*f3b0*/  LOP3.LUT R0, R9, 0x38, R4, 0xf8, !PT ;  /* 0x0000003809007812 */ /* 0x000fe400078ef804 */
[----:B----4-:R-:W-:Y:S01]  /*f3c0*/  LOP3.LUT R6, R7, R6, R8, 0xf6, !PT ;  /* 0x0000000607067212 */ /* 0x010fe200078ef608 */
[----:B------:R-:W-:Y:S01]  /*f3d0*/  IMAD.SHL.U32 R5, R5, 0x400, RZ ;  /* 0x0000040005057824 */ /* 0x000fe200078e00ff */
[----:B------:R-:W-:Y:S02]  /*f3e0*/  LOP3.LUT R0, R0, R8, RZ, 0x3c, !PT ;  /* 0x0000000800007212 */ /* 0x000fe400078e3cff */
[----:B------:R-:W-:Y:S02]  /*f3f0*/  LEA R48, R6, UR4, 0x1 ;  /* 0x0000000406307c11 */ /* 0x000fe4000f8e08ff */
        /* <DEDUP_REMOVED lines=23> */
[-C--:B------:R-:W-:Y:S01]  /*f570*/  FMUL.FTZ R37, R46, R33.reuse ;  /* 0x000000212e257220 */ /* 0x080fe20000410000 */
[----:B------:R-:W-:Y:S01]  /*f580*/  FMUL.FTZ R27, R40, R8 ;  /* 0x00000008281b7220 */ /* 0x000fe20000410000 */
[----:B------:R-:W-:Y:S01]  /*f590*/  FMUL.FTZ R33, R42, R33 ;  /* 0x000000212a217220 */ /* 0x000fe20000410000 */
[----:B------:R-:W-:Y:S02]  /*f5a0*/  IMAD.U32 R39, R14, 0x10000, RZ ;  /* 0x000100000e277824 */ /* 0x000fe400078e00ff */
[-C--:B------:R-:W-:Y:S01]  /*f5b0*/  FFMA.FTZ R31, R40, R4.reuse, -R31 ;  /* 0x00000004281f7223 */ /* 0x080fe2000001081f */
[----:B------:R-:W-:Y:S01]  /*f5c0*/  FFMA.FTZ R27, R44, R4, R27 ;  /* 0x000000042c1b7223 */ /* 0x000fe2000001001b */
[-C--:B------:R-:W-:Y:S01]  /*f5d0*/  FFMA.FTZ R37, R42, R28.reuse, -R37 ;  /* 0x0000001c2a257223 */ /* 0x080fe20000010825 */
[----:B------:R-:W-:Y:S01]  /*f5e0*/  FFMA.FTZ R33, R46, R28, R33 ;  /* 0x0000001c2e217223 */ /* 0x000fe20000010021 */
[----:B------:R-:W-:Y:S01]  /*f5f0*/  LOP3.LUT R10, R10, 0xffff0000, RZ, 0xc0, !PT ;  /* 0xffff00000a0a7812 */ /* 0x000fe200078ec0ff */
[-C--:B------:R-:W-:Y:S01]  /*f600*/  FMUL.FTZ R4, R43, R34.reuse ;  /* 0x000000222b047220 */ /* 0x080fe20000410000 */
[----:B------:R-:W-:Y:S01]  /*f610*/  LOP3.LUT R28, R14, 0xffff0000, RZ, 0xc0, !PT ;  /* 0xffff00000e1c7812 */ /* 0x000fe200078ec0ff */
[----:B------:R-:W-:Y:S01]  /*f620*/  FMUL.FTZ R34, R39, R34 ;  /* 0x0000002227227220 */ /* 0x000fe20000410000 */
[----:B------:R-:W-:Y:S01]  /*f630*/  LOP3.LUT R40, R24, 0xffff0000, RZ, 0xc0, !PT ;  /* 0xffff000018287812 */ /* 0x000fe200078ec0ff */
        /* <DEDUP_REMOVED lines=8> */
[-C--:B------:R-:W-:Y:S01]  /*f6c0*/  FMUL.FTZ R29, R42, R35.reuse ;  /* 0x000000232a1d7220 */ /* 0x080fe20000410000 */
[----:B------:R-:W-:Y:S01]  /*f6d0*/  LOP3.LUT R43, R13, 0xffff0000, RZ, 0xc0, !PT ;  /* 0xffff00000d2b7812 */ /* 0x000fe200078ec0ff */
[----:B------:R-:W-:Y:S01]  /*f6e0*/  FFMA.FTZ R39, R28, R6, -R39 ;  /* 0x000000061c277223 */ /* 0x000fe20000010827 */
[C---:B------:R-:W-:Y:S01]  /*f6f0*/  FMUL.FTZ R35, R4.reuse, R35 ;  /* 0x0000002304237220 */ /* 0x040fe20000410000 */
[----:B------:R-:W-:Y:S01]  /*f700*/  FFMA.FTZ R29, R4, R30, -R29 ;  /* 0x0000001e041d7223 */ /* 0x000fe2000001081d */
[----:B------:R-:W-:Y:S01]  /*f710*/  FFMA.FTZ R41, R40, R6, R41 ;  /* 0x0000000628297223 */ /* 0x000fe20000010029 */
        /* <DEDUP_REMOVED lines=19> */
.L_x_6138:
[----:B------:R-:W-:Y:S05]  /*f850*/  BSYNC B1 ;  /* 0x0000000000017941 */ /* 0x000fea0003800000 */
.L_x_6137:
[----:B------:R-:W-:Y:S04]  /*f860*/  BSSY B1, `(.L_x_6139) ;  /* 0x0000060000017945 */ /* 0x000fe80003800000 */
[----:B------:R-:W-:Y:S05]  /*f870*/  @P3 BRA `(.L_x_6140) ;  /* 0x0000000400783947 */ /* 0x000fea0003800000 */
[----:B--23--:R-:W2:Y:S04]  /*f880*/  LDL R0, [R1+0x8c] ;  /* 0x00008c0001007983 */ /* 0x00cea80000100800 */
        /* <DEDUP_REMOVED lines=93> */
.L_x_6140:
[----:B------:R-:W-:Y:S05]  /*fe60*/  BSYNC B1 ;  /* 0x0000000000017941 */ /* 0x000fea0003800000 */
.L_x_6139:
[----:B------:R-:W-:Y:S05]  /*fe70*/  @P0 BRA `(.L_x_6126) ;  /* 0x0000000400780947 */ /* 0x000fea0003800000 */
[----:B--234-:R-:W2:Y:S04]  /*fe80*/  LDL R0, [R1+0x8c] ;  /* 0x00008c0001007983 */ /* 0x01cea80000100800 */
[----:B------:R-:W3:Y:S04]  /*fe90*/  LDL R8, [R1+0x30] ;  /* 0x0000300001087983 */ /* 0x000ee80000100800 */
[----:B------:R-:W4:Y:S04]  /*fea0*/  LDL R7, [R1+0x50] ;  /* 0x0000500001077983 */ /* 0x000f280000100800 */
[----:B------:R-:W5:Y:S01]  /*feb0*/  LDL R6, [R1+0x54] ;  /* 0x0000540001067983 */ /* 0x000f620000100800 */
[----:B------:R-:W-:Y:S01]  /*fec0*/  LEA.HI R3, R3, R26, RZ, 0x1d ;  /* 0x0000001a03037211 */ /* 0x000fe200078fe8ff */
[C---:B0-----:R-:W-:Y:S01]  /*fed0*/  IMAD.U32 R36, R20.reuse, 0x10000, RZ ;  /* 0x0001000014247824 */ /* 0x041fe200078e00ff */
[----:B------:R-:W-:Y:S01]  /*fee0*/  LOP3.LUT R38, R20, 0xffff0000, RZ, 0xc0, !PT ;  /* 0xffff000014267812 */ /* 0x000fe200078ec0ff */
[C---:B------:R-:W-:Y:S01]  /*fef0*/  IMAD.U32 R34, R12.reuse, 0x10000, RZ ;  /* 0x000100000c227824 */ /* 0x040fe200078e00ff */
[----:B------:R-:W-:Y:S01]  /*ff00*/  SHF.R.S32.HI R4, RZ, 0x1f, R3 ;  /* 0x0000001fff047819 */ /* 0x000fe20000011403 */
[----:B------:R-:W-:Y:S01]  /*ff10*/  IMAD.U32 R20, R13, 0x10000, RZ ;  /* 0x000100000d147824 */ /* 0x000fe200078e00ff */
[----:B------:R-:W-:Y:S01]  /*ff20*/  LOP3.LUT R12, R12, 0xffff0000, RZ, 0xc0, !PT ;  /* 0xffff00000c0c7812 */ /* 0x000fe200078ec0ff */
[----:B------:R-:W-:Y:S01]  /*ff30*/  IMAD.U32 R43, R24, 0x10000, RZ ;  /* 0x00010000182b7824 */ /* 0x000fe200078e00ff */
[----:B------:R-:W-:-:S02]  /*ff40*/  LEA.HI R4, R4, R3, RZ, 0x3 ;  /* 0x0000000304047211 */ /* 0x000fc400078f18ff */
[----:B------:R-:W-:Y:S02]  /*ff50*/  LOP3.LUT R24, R24, 0xffff0000, RZ, 0xc0, !PT ;  /* 0xffff000018187812 */ /* 0x000fe400078ec0ff */
[----:B------:R-:W-:Y:S01]  /*ff60*/  LOP3.LUT R13, R13, 0xffff0000, RZ, 0xc0, !PT ;  /* 0xffff00000d0d7812 */ /* 0x000fe200078ec0ff */
[----:B------:R-:W-:Y:S01]  /*ff70*/  IMAD.SHL.U32 R4, R4, 0x400, RZ ;  /* 0x0000040004047824 */ /* 0x000fe200078e00ff */
[----:B--2---:R-:W-:Y:S01]  /*ff80*/  R2UR UR4, R0 ;  /* 0x00000000000472ca */ /* 0x004fe200000e0000 */
[----:B------:R-:W-:-:S03]  /*ff90*/  IMAD.SHL.U32 R0, R3, 0x8, RZ ;  /* 0x0000000803007824 */ /* 0x000fc600078e00ff */
[----:B------:R-:W-:Y:S02]  /*ffa0*/  LOP3.LUT R3, R4, 0x7fffe000, RZ, 0xc0, !PT ;  /* 0x7fffe00004037812 */ /* 0x000fe400078ec0ff */
[C---:B---3--:R-:W-:Y:S02]  /*ffb0*/  LOP3.LUT R5, R8.reuse, 0x38, R16, 0xf8, !PT ;  /* 0x0000003808057812 */ /* 0x048fe400078ef810 */
[----:B------:R-:W-:-:S04]  /*ffc0*/  LOP3.LUT R0, R8, 0x38, R0, 0xf8, !PT ;  /* 0x0000003808007812 */ /* 0x000fc800078ef800 */
[----:B----4-:R-:W-:Y:S02]  /*ffd0*/  LOP3.LUT R0, R0, R7, RZ, 0x3c, !PT ;  /* 0x0000000700007212 */ /* 0x010fe400078e3cff */
[----:B-----5:R-:W-:Y:S02]  /*ffe0*/  LOP3.LUT R5, R6, R5, R7, 0xf6, !PT ;  /* 0x0000000506057212 */ /* 0x020fe400078ef607 */
[----:B------:R-:W-:Y:S02]  /*fff0*/  IADD3 R3, R0, R3, R6 ;  /* 0x0000000300037210 */ /* 0x000fe40007ffe006 */
[----:B------:R-:W-:-:S03]  /*10000*/  LEA R40, R5, UR4, 0x1 ;  /* 0x0000000405287c11 */ /* 0x000fc6000f8e08ff */
[----:B------:R-:W-:Y:S02]  /*10010*/  IMAD R3, R3, 0x2, R2 ;  /* 0x0000000203037824 */ /* 0x000fe400078e0202 */
[----:B------:R-:W0:Y:S04]  /*10020*/  LDS.128 R4, [R40] ;  /* 0x0000000028047984 */ /* 0x000e280000000c00 */
[----:B-1----:R-:W1:Y:S01]  /*10030*/  LDS.128 R8, [R3+0x16400] ;  /* 0x0164000003087984 */ /* 0x002e620000000c00 */
        /* <DEDUP_REMOVED lines=10> */
[-C--:B------:R-:W-:Y:S01]  /*100e0*/  FMUL.FTZ R37, R38, R8.reuse ;  /* 0x0000000826257220 */ /* 0x080fe20000410000 */
[----:B------:R-:W-:Y:S01]  /*100f0*/  FMUL.FTZ R39, R12, R8 ;  /* 0x000000080c277220 */ /* 0x000fe20000410000 */
[----:B------:R-:W-:Y:S01]  /*10100*/  FFMA.FTZ R35, R34, R0, -R35 ;  /* 0x0000000022237223 */ /* 0x000fe20000010823 */
[----:B------:R-:W-:-:S02]  /*10110*/  IMAD.U32 R34, R21, 0x10000, RZ ;  /* 0x0001000015227824 */ /* 0x000fc400078e00ff */
[----:B------:R-:W-:Y:S01]  /*10120*/  FFMA.FTZ R29, R36, R0, R29 ;  /* 0x00000000241d7223 */ /* 0x000fe2000001001d */
[----:B------:R-:W-:Y:S02]  /*10130*/  IMAD.U32 R31, R10, 0x10000, RZ ;  /* 0x000100000a1f7824 */ /* 0x000fe400078e00ff */
[-C--:B------:R-:W-:Y:S01]  /*10140*/  FFMA.FTZ R0, R12, R4.reuse, -R37 ;  /* 0x000000040c007223 */ /* 0x080fe20000010825 */
[----:B------:R-:W-:Y:S01]  /*10150*/  FFMA.FTZ R8, R38, R4, R39 ;  /* 0x0000000426087223 */ /* 0x000fe20000010027 */
[-C--:B------:R-:W-:Y:S01]  /*10160*/  FMUL.FTZ R37, R34, R30.reuse ;  /* 0x0000001e22257220 */ /* 0x080fe20000410000 */
[----:B------:R-:W-:Y:S01]  /*10170*/  FMUL.FTZ R41, R20, R30 ;  /* 0x0000001e14297220 */ /* 0x000fe20000410000 */
[----:B------:R-:W-:Y:S02]  /*10180*/  IMAD.U32 R39, R14, 0x10000, RZ ;  /* 0x000100000e277824 */ /* 0x000fe400078e00ff */
[-C--:B------:R-:W-:Y:S01]  /*10190*/  FMUL.FTZ R4, R43, R31.reuse ;  /* 0x0000001f2b047220 */ /* 0x080fe20000410000 */
[----:B------:R-:W-:Y:S01]  /*101a0*/  IMAD.U32 R27, R6, 0x10000, RZ ;  /* 0x00010000061b7824 */ /* 0x000fe200078e00ff */
        /* <DEDUP_REMOVED lines=9> */
[----:B------:R-:W-:Y:S02]  /*10240*/  IMAD.U32 R4, R15, 0x10000, RZ ;  /* 0x000100000f047824 */ /* 0x000fe400078e00ff */
[----:B------:R-:W-:Y:S01]  /*10250*/  FMUL.FTZ R39, R14, R10 ;  /* 0x0000000a0e277220 */ /* 0x000fe20000410000 */
[----:B------:R-:W-:Y:S01]  /*10260*/  LOP3.LUT R6, R6, 0xffff0000, RZ, 0xc0, !PT ;  /* 0xffff000006067812 */ /* 0x000fe200078ec0ff */
[----:B------:R-:W-:Y:S01]  /*10270*/  FFMA.FTZ R10, R43, R27, R12 ;  /* 0x0000001b2b0a7223 */ /* 0x000fe2000001000c */
[----:B------:R-:W-:Y:S01]  /*10280*/  IMAD.U32 R28, R7, 0x10000, RZ ;  /* 0x00010000071c7824 */ /* 0x000fe200078e00ff */
[----:B------:R-:W-:Y:S01]  /*10290*/  LOP3.LUT R11, R11, 0xffff0000, RZ, 0xc0, !PT ;  /* 0xffff00000b0b7812 */ /* 0x000fe200078ec0ff */
        /* <DEDUP_REMOVED lines=28> */
.L_x_6126:
[----:B------:R-:W-:Y:S05]  /*10460*/  BSYNC B0 ;  /* 0x0000000000007941 */ /* 0x000fea0003800000 */
.L_x_6104:
        /* <DEDUP_REMOVED lines=8> */
.L_x_6102:
[----:B------:R-:W-:-:S06]  /*104f0*/  ULOP3.LUT UR4, UR60, 0x1, URZ, 0xfc, !UPT ;  /* 0x000000013c047892 */ /* 0x000fcc000f8efc3f */
[----:B0-234-:R-:W-:-:S05]  /*10500*/  IMAD.U32 R0, RZ, RZ, UR4 ;  /* 0x00000004ff007e24 */ /* 0x01dfca000f8e00ff */
[----:B------:R-:W-:-:S13]  /*10510*/  ISETP.NE.AND P0, PT, R0, 0x3, PT ;  /* 0x000000030000780c */ /* 0x000fda0003f05270 */
[----:B------:R-:W-:Y:S05]  /*10520*/  @!P0 BRA `(.L_x_6141) ;  /* 0x0000000000048947 */ /* 0x000fea0003800000 */
[----:B------:R-:W-:Y:S01]  /*10530*/  BPT.TRAP 0x1 ;  /* 0x000000040000795c */ /* 0x000fe20000300000 */
.L_x_6141:
[----:B------:R-:W2:Y:S01]  /*10540*/  LDL R3, [R1+0x4] ;  /* 0x0000040001037983 */ /* 0x000ea20000100800 */
[----:B------:R-:W-:Y:S01]  /*10550*/  IMAD R0, R228, 0x8, R2 ;  /* 0x00000008e4007824 */ /* 0x000fe200078e0202 */
[----:B--2---:R-:W-:-:S04]  /*10560*/  SHF.L.U32 R3, R3, 0x1f, RZ ;  /* 0x0000001f03037819 */ /* 0x004fc800000006ff */
[----:B------:R0:W2:Y:S01]  /*10570*/  SYNCS.PHASECHK.TRANS64.TRYWAIT P2, [R0+URZ+0x34830], R3 ;  /* 0x03483003000075a7 */ /* 0x0000a2000804017f */
[----:B------:R-:W-:Y:S05]  /*10580*/  @!P0 BRA `(.L_x_6142) ;  /* 0x0000000000048947 */ /* 0x000fea0003800000 */
[----:B------:R-:W-:Y:S01]  /*10590*/  BPT.TRAP 0x1 ;  /* 0x000000040000795c */ /* 0x000fe20000300000 */
.L_x_6142:
[----:B------:R-:W3:Y:S01]  /*105a0*/  S2R R4, SR_TID.X ;  /* 0x0000000000047919 */ /* 0x000ee20000002100 */
[----:B------:R-:W-:Y:S01]  /*105b0*/  IMAD.MOV.U32 R87, RZ, RZ, RZ ;  /* 0x000000ffff577224 */ /* 0x000fe200078e00ff */
[----:B---3--:R-:W-:-:S04]  /*105c0*/  LOP3.LUT R4, R4, 0x7f, RZ, 0xc0, !PT ;  /* 0x0000007f04047812 */ /* 0x008fc800078ec0ff */
[----:B------:R-:W-:Y:S01]  /*105d0*/  ISETP.NE.AND P1, PT, R4, RZ, PT ;  /* 0x000000ff0400720c */ /* 0x000fe20003f25270 */
[----:B--2---:R-:W-:-:S12]  /*105e0*/  @P2 BRA `(.L_x_6143) ;  /* 0x0000000000082947 */ /* 0x004fd80003800000 */
[----:B------:R-:W2:Y:S02]  /*105f0*/  SYNCS.PHASECHK.TRANS64.TRYWAIT P2, [R0+URZ+0x34830], R3 ;  /* 0x03483003000075a7 */ /* 0x000ea4000804017f */
[----:B--2---:R-:W-:Y:S05]  /*10600*/  @!P2 BRA `(.L_x_6144) ;  /* 0x00000144009ca947 */ /* 0x004fea0003800000 */
.L_x_6143:
[----:B------:R-:W-:Y:S05]  /*10610*/  WARPSYNC.ALL ;  /* 0x0000000000007948 */ /* 0x000fea0003800000 */
[----:B0-2---:R-:W-:Y:S01]  /*10620*/  VIADD R3, R2, 0x1e400 ;  /* 0x0001e40002037836 */ /* 0x005fe20000000000 */
[----:B------:R-:W-:Y:S01]  /*10630*/  R2UR UR56, R32 ;  /* 0x00000000203872ca */ /* 0x000fe200000e0000 */
[----:B------:R-:W-:Y:S01]  /*10640*/  IMAD.MOV.U32 R5, RZ, RZ, 0x40000040 ;  /* 0x40000040ff057424 */ /* 0x000fe200078e00ff */
[----:B------:R-:W-:Y:S01]  /*10650*/  WARPGROUP.ARRIVE ;  /* 0x00000000000079c5 */ /* 0x000fe20000000000 */
[----:B------:R-:W-:Y:S01]  /*10660*/  UMOV UR9, 0x40000040 ;  /* 0x4000004000097882 */ /* 0x000fe20000000000 */
[----:B------:R-:W-:Y:S01]  /*10670*/  SHF.R.U32.HI R3, RZ, 0x4, R3 ;  /* 0x00000004ff037819 */ /* 0x000fe20000011603 */
[----:B------:R-:W-:Y:S01]  /*10680*/  IMAD.MOV.U32 R15, RZ, RZ, 0x40000040 ;  /* 0x40000040ff0f7424 */ /* 0x000fe200078e00ff */
[----:B------:R-:W-:Y:S01]  /*10690*/  R2UR UR11, R5 ;  /* 0x00000000050b72ca */ /* 0x000fe200000e0000 */
[----:B------:R-:W-:Y:S01]  /*106a0*/  IMAD.MOV.U32 R21, RZ, RZ, 0x40000040 ;  /* 0x40000040ff157424 */ /* 0x000fe200078e00ff */
[----:B------:R-:W-:Y:S01]  /*106b0*/  LOP3.LUT R3, R3, 0x3fff, RZ, 0xc0, !PT ;  /* 0x00003fff03037812 */ /* 0x000fe200078ec0ff */
[----:B------:R-:W-:Y:S01]  /*106c0*/  IMAD.MOV.U32 R25, RZ, RZ, 0x40000040 ;  /* 0x40000040ff197424 */ /* 0x000fe200078e00ff */
[----:B------:R-:W-:Y:S01]  /*106d0*/  R2UR UR15, R15 ;  /* 0x000000000f0f72ca */ /* 0x000fe200000e0000 */
[----:B------:R-:W-:Y:S01]  /*106e0*/  IMAD.U32 R27, RZ, RZ, UR9 ;  /* 0x00000009ff1b7e24 */ /* 0x000fe2000f8e00ff */
[----:B------:R-:W-:Y:S01]  /*106f0*/  LOP3.LUT R4, R3, 0x10000, RZ, 0xfc, !PT ;  /* 0x0001000003047812 */ /* 0x000fe200078efcff */
[----:B------:R-:W-:Y:S01]  /*10700*/  ULOP3.LUT UR56, UR56, 0x10000, URZ, 0xfc, !UPT ;  /* 0x0001000038387892 */ /* 0x000fe2000f8efc3f */
[----:B------:R-:W-:Y:S01]  /*10710*/  MOV R8, UR37 ;  /* 0x0000002500087c02 */ /* 0x000fe20008000f00 */
[----:B------:R-:W-:Y:S01]  /*10720*/  UMOV UR37, UR9 ;  /* 0x0000000900257c82 */ /* 0x000fe20008000000 */
[----:B-1----:R-:W-:Y:S01]  /*10730*/  MOV R9, UR36 ;  /* 0x0000002400097c02 */ /* 0x002fe20008000f00 */
[----:B------:R0:W-:Y:S01]  /*10740*/  STL [R1+0x2c], R4 ;  /* 0x00002c0401007387 */ /* 0x0001e20000100800 */
[----:B------:R-:W-:Y:S01]  /*10750*/  UMOV UR13, UR37 ;  /* 0x00000025000d7c82 */ /* 0x000fe20008000000 */
[----:B------:R-:W-:Y:S01]  /*10760*/  R2UR UR23, R21 ;  /* 0x00000000151772ca */ /* 0x000fe200000e0000 */
[----:B------:R-:W-:Y:S01]  /*10770*/  UMOV UR8, UR56 ;  /* 0x0000003800087c82 */ /* 0x000fe20008000000 */
[----:B------:R-:W-:Y:S01]  /*10780*/  UMOV UR21, UR37 ;  /* 0x0000002500157c82 */ /* 0x000fe20008000000 */
[----:B------:R-:W-:Y:S01]  /*10790*/  UMOV UR36, UR8 ;  /* 0x0000000800247c82 */ /* 0x000fe20008000000 */
[----:B------:R-:W-:Y:S01]  /*107a0*/  R2UR UR55, R25 ;  /* 0x00000000193772ca */ /* 0x000fe200000e0000 */
[----:B------:R-:W-:Y:S01]  /*107b0*/  UMOV UR12, UR36 ;  /* 0x00000024000c7c82 */ /* 0x000fe20008000000 */
[----:B------:R-:W-:Y:S01]  /*107c0*/  UMOV UR20, UR36 ;  /* 0x0000002400147c82 */ /* 0x000fe20008000000 */
[----:B------:R-:W-:Y:S01]  /*107d0*/  UMOV UR52, UR36 ;  /* 0x0000002400347c82 */ /* 0x000fe20008000000 */
[----:B0-----:R-:W-:Y:S01]  /*107e0*/  IMAD R4, R228, 0xb00, R4 ;  /* 0x00000b00e4047824 */ /* 0x001fe200078e0204 */
[----:B------:R-:W-:Y:S01]  /*107f0*/  UMOV UR53, UR37 ;  /* 0x0000002500357c82 */ /* 0x000fe20008000000 */
[----:B------:R-:W-:Y:S01]  /*10800*/  R2UR UR35, R15 ;  /* 0x000000000f2372ca */ /* 0x000fe200000e0000 */
[----:B------:R-:W-:Y:S01]  /*10810*/  UMOV UR32, UR36 ;  /* 0x0000002400207c82 */ /* 0x000fe20008000000 */
[C---:B------:R-:W-:Y:S01]  /*10820*/  VIADD R14, R4.reuse, 0x80 ;  /* 0x00000080040e7836 */ /* 0x040fe20000000000 */
[C---:B------:R-:W-:Y:S01]  /*10830*/  R2UR UR10, R4.reuse ;  /* 0x00000000040a72ca */ /* 0x040fe200000e0000 */
[C---:B------:R-:W-:Y:S01]  /*10840*/  VIADD R20, R4.reuse, 0x100 ;  /* 0x0000010004147836 */ /* 0x040fe20000000000 */
[----:B------:R-:W-:Y:S01]  /*10850*/  UMOV UR33, UR37 ;  /* 0x0000002500217c82 */ /* 0x000fe20008000000 */
[----:B------:R-:W-:Y:S01]  /*10860*/  VIADD R24, R4, 0x180 ;  /* 0x0000018004187836 */ /* 0x000fe20000000000 */
[----:B------:R-:W-:Y:S01]  /*10870*/  R2UR UR14, R14 ;  /* 0x000000000e0e72ca */ /* 0x000fe200000e0000 */
[----:B------:R-:W-:Y:S01]  /*10880*/  VIADD R14, R4, 0x200 ;  /* 0x00000200040e7836 */ /* 0x000fe20000000000 */
[----:B------:R-:W-:Y:S01]  /*10890*/  R2UR UR22, R20 ;  /* 0x00000000141672ca */ /* 0x000fe200000e0000 */
[----:B------:R-:W-:Y:S01]  /*108a0*/  VIADD R20, R4, 0x280 ;  /* 0x0000028004147836 */ /* 0x000fe20000000000 */
[----:B------:R-:W-:Y:S01]  /*108b0*/  R2UR UR54, R24 ;  /* 0x00000000183672ca */ /* 0x000fe200000e0000 */
[----:B------:R-:W-:Y:S01]  /*108c0*/  UMOV UR28, UR36 ;  /* 0x00000024001c7c82 */ /* 0x000fe20008000000 */
[----:B------:R-:W-:Y:S01]  /*108d0*/  R2UR UR34, R14 ;  /* 0x000000000e2272ca */ /* 0x000fe200000e0000 */
[----:B------:R-:W-:Y:S01]  /*108e0*/  UMOV UR29, UR37 ;  /* 0x00000025001d7c82 */ /* 0x000fe20008000000 */
[----:B------:R-:W-:Y:S01]  /*108f0*/  R2UR UR30, R20 ;  /* 0x00000000141e72ca */ /* 0x000fe200000e0000 */
[----:B------:R-:W-:Y:S01]  /*10900*/  HGMMA.64x16x16.F32.BF16 R112, gdesc[UR8], RZ, !UPT, gsb0 ;  /* 0x00200000087079f0 */ /* 0x000fe2000c0018ff */
[----:B------:R-:W-:Y:S01]  /*10910*/  R2UR UR31, R21 ;  /* 0x00000000151f72ca */ /* 0x000fe200000e0000 */
[C---:B------:R-:W-:Y:S01]  /*10920*/  VIADD R24, R4.reuse, 0x300 ;  /* 0x0000030004187836 */ /* 0x040fe20000000000 */
[----:B------:R-:W-:Y:S01]  /*10930*/  R2UR UR47, R25 ;  /* 0x00000000192f72ca */ /* 0x000fe200000e0000 */
[----:B------:R-:W-:Y:S01]  /*10940*/  UMOV UR44, UR36 ;  /* 0x00000024002c7c82 */ /* 0x000fe20008000000 */
[----:B------:R-:W-:Y:S01]  /*10950*/  UMOV UR45, UR37 ;  /* 0x00000025002d7c82 */ /* 0x000fe20008000000 */
[----:B------:R-:W-:Y:S01]  /*10960*/  VIADD R14, R4, 0x380 ;  /* 0x00000380040e7836 */ /* 0x000fe20000000000 */
[----:B------:R-:W-:Y:S01]  /*10970*/  R2UR UR46, R24 ;  /* 0x00000000182e72ca */ /* 0x000fe200000e0000 */
[----:B------:R-:W-:Y:S01]  /*10980*/  UMOV UR24, UR36 ;  /* 0x0000002400187c82 */ /* 0x000fe20008000000 */
[----:B------:R-:W-:Y:S01]  /*10990*/  R2UR UR27, R15 ;  /* 0x000000000f1b72ca */ /* 0x000fe200000e0000 */
[----:B------:R-:W-:Y:S01]  /*109a0*/  UMOV UR25, UR37 ;  /* 0x0000002500197c82 */ /* 0x000fe20008000000 */
        /* <DEDUP_REMOVED lines=13> */
[----:B------:R-:W-:Y:S01]  /*10a80*/  VIADD R24, R4, 0x82 ;  /* 0x0000008204187836 */ /* 0x000fe20000000000 */
[----:B------:R-:W-:Y:S01]  /*10a90*/  UMOV UR40, UR36 ;  /* 0x0000002400287c82 */ /* 0x000fe20008000000 */
[----:B------:R-:W-:Y:S01]  /*10aa0*/  IMAD.U32 R26, RZ, RZ, UR8 ;  /* 0x00000008ff1a7e24 */ /* 0x000fe2000f8e00ff */
[----:B------:R-:W-:Y:S01]  /*10ab0*/  R2UR UR42, R20 ;  /* 0x00000000142a72ca */ /* 0x000fe200000e0000 */
[----:B------:R-:W-:Y:S01]  /*10ac0*/  IMAD.MOV.U32 R25, RZ, RZ, 0x40000040 ;  /* 0x40000040ff197424 */ /* 0x000fe200078e00ff */
[----:B------:R-:W-:Y:S01]  /*10ad0*/  R2UR UR10, R24 ;  /* 0x00000000180a72ca */ /* 0x000fe200000e0000 */
[----:B------:R-:W-:Y:S01]  /*10ae0*/  UMOV UR41, UR37 ;  /* 0x0000002500297c82 */ /* 0x000fe20008000000 */
[----:B------:R-:W-:Y:S01]  /*10af0*/  STL.64 [R1+0x20], R26 ;  /* 0x0000201a01007387 */ /* 0x000fe20000100a00 */
[----:B------:R-:W-:Y:S01]  /*10b00*/  VIADD R14, R4, 0x2 ;  /* 0x00000002040e7836 */ /* 0x000fe20000000000 */
[----:B------:R-:W-:Y:S01]  /*10b10*/  R2UR UR11, R25 ;  /* 0x00000000190b72ca */ /* 0x000fe200000e0000 */
[----:B------:R-:W-:Y:S01]  /*10b20*/  IMAD.MOV.U32 R15, RZ, RZ, 0x40000040 ;  /* 0x40000040ff0f7424 */ /* 0x000fe200078e00ff */
[----:B------:R-:W-:Y:S01]  /*10b30*/  MOV R6, UR39 ;  /* 0x0000002700067c02 */ /* 0x000fe20008000f00 */
[----:B------:R-:W-:Y:S01]  /*10b40*/  UIADD3 UR8, UR56, 0x2, URZ ;  /* 0x0000000238087890 */ /* 0x000fe2000fffe03f */
[----:B------:R-:W-:Y:S01]  /*10b50*/  MOV R7, UR38 ;  /* 0x0000002600077c02 */ /* 0x000fe20008000f00 */
[----:B------:R-:W-:Y:S01]  /*10b60*/  UMOV UR37, 0x40000040 ;  /* 0x4000004000257882 */ /* 0x000fe20000000000 */
[----:B------:R-:W-:Y:S01]  /*10b70*/  R2UR UR38, R14 ;  /* 0x000000000e2672ca */ /* 0x000fe200000e0000 */
[C---:B------:R-:W-:Y:S01]  /*10b80*/  VIADD R20, R4.reuse, 0x102 ;  /* 0x0000010204147836 */ /* 0x040fe20000000000 */
[----:B------:R-:W-:Y:S01]  /*10b90*/  R2UR UR39, R15 ;  /* 0x000000000f2772ca */ /* 0x000fe200000e0000 */
[----:B------:R-:W-:Y:S01]  /*10ba0*/  IMAD.MOV.U32 R21, RZ, RZ, 0x40000040 ;  /* 0x40000040ff157424 */ /* 0x000fe200078e00ff */
[----:B------:R-:W-:Y:S01]  /*10bb0*/  UMOV UR36, UR8 ;  /* 0x0000000800247c82 */ /* 0x000fe20008000000 */
[----:B------:R-:W-:Y:S01]  /*10bc0*/  VIADD R14, R4, 0x182 ;  /* 0x00000182040e7836 */ /* 0x000fe20000000000 */
[----:B------:R-:W-:Y:S01]  /*10bd0*/  R2UR UR50, R20 ;  /* 0x00000000143272ca */ /* 0x000fe200000e0000 */
[----:B------:R-:W-:Y:S01]  /*10be0*/  IMAD.MOV.U32 R15, RZ, RZ, 0x40000040 ;  /* 0x40000040ff0f7424 */ /* 0x000fe200078e00ff */
[----:B------:R-:W-:Y:S01]  /*10bf0*/  R2UR UR51, R21 ;  /* 0x00000000153372ca */ /* 0x000fe200000e0000 */
[----:B------:R-:W-:Y:S01]  /*10c00*/  VIADD R20, R4, 0x202 ;  /* 0x0000020204147836 */ /* 0x000fe20000000000 */
[----:B------:R-:W0:Y:S01]  /*10c10*/  S2R R13, SR_TID.X ;  /* 0x00000000000d7919 */ /* 0x000e220000002100 */
[----:B------:R-:W-:Y:S01]  /*10c20*/  IMAD.MOV.U32 R21, RZ, RZ, 0x40000040 ;  /* 0x40000040ff157424 */ /* 0x000fe200078e00ff */
[----:B------:R-:W-:Y:S01]  /*10c30*/  P2R R12, PR, RZ, 0x2 ;  /* 0x00000002ff0c7803 */ /* 0x000fe20000000000 */
[----:B------:R-:W-:-:S02]  /*10c40*/  WARPGROUP.DEPBAR.LE gsb0, 0x0 ;  /* 0x00008000000079c5 */ /* 0x000fc40000010000 */
[----:B------:R-:W-:Y:S01]  /*10c50*/  WARPGROUP.ARRIVE ;  /* 0x00000000000079c5 */ /* 0x000fe20000000000 */
[----:B------:R-:W-:Y:S01]  /*10c60*/  VIADD R80, R4, 0x4 ;  /* 0x0000000404507836 */ /* 0x000fe20000000000 */
[----:B------:R-:W-:Y:S01]  /*10c70*/  P2R R10, PR, RZ, 0x1 ;  /* 0x00000001ff0a7803 */ /* 0x000fe20000000000 */
[----:B------:R-:W-:Y:S02]  /*10c80*/  IMAD.MOV.U32 R81, RZ, RZ, 0x40000040 ;  /* 0x40000040ff517424 */ /* 0x000fe400078e00ff */
[----:B------:R-:W-:Y:S01]  /*10c90*/  IMAD.U32 R82, RZ, RZ, UR36 ;  /* 0x00000024ff527e24 */ /* 0x000fe2000f8e00ff */
[----:B------:R-:W-:Y:S01]  /*10ca0*/  HGMMA.64x16x16.F32.BF16 R104, gdesc[UR12], RZ, !UPT, gsb0 ;  /* 0x002000000c6879f0 */ /* 0x000fe2000c0018ff */
[----:B------:R-:W-:Y:S01]  /*10cb0*/  R2UR UR14, R14 ;  /* 0x000000000e0e72ca */ /* 0x000fe200000e0000 */
[----:B------:R-:W-:Y:S01]  /*10cc0*/  VIADD R14, R4, 0x282 ;  /* 0x00000282040e7836 */ /* 0x000fe20000000000 */
[----:B------:R-:W-:Y:S01]  /*10cd0*/  R2UR UR15, R15 ;  /* 0x000000000f0f72ca */ /* 0x000fe200000e0000 */
[----:B------:R-:W-:-:S02]  /*10ce0*/  IMAD.MOV.U32 R15, RZ, RZ, 0x40000040 ;  /* 0x40000040ff0f7424 */ /* 0x000fc400078e00ff */
[----:B------:R-:W-:Y:S02]  /*10cf0*/  IMAD.U32 R83, RZ, RZ, UR37 ;  /* 0x00000025ff537e24 */ /* 0x000fe4000f8e00ff */
[----:B------:R-:W-:Y:S02]  /*10d00*/  VIADD R120, R4, 0x886 ;  /* 0x0000088604787836 */ /* 0x000fe40000000000 */
[----:B------:R-:W-:Y:S01]  /*10d10*/  IMAD.MOV.U32 R121, RZ, RZ, 0x40000040 ;  /* 0x40000040ff797424 */ /* 0x000fe200078e00ff */
[----:B------:R1:W-:Y:S01]  /*10d20*/  STL.64 [R1+0x18], R82 ;  /* 0x0000185201007387 */ /* 0x0003e20000100a00 */
[----:B------:R-:W-:Y:S02]  /*10d30*/  IMAD.MOV.U32 R5, RZ, RZ, 0x40000040 ;  /* 0x40000040ff057424 */ /* 0x000fe400078e00ff */
[--C-:B------:R-:W-:Y:S02]  /*10d40*/  IMAD.MOV.U32 R86, RZ, RZ, R87.reuse ;  /* 0x000000ffff567224 */ /* 0x100fe400078e0057 */
[----:B------:R-:W-:-:S02]  /*10d50*/  IMAD.MOV.U32 R84, RZ, RZ, R87 ;  /* 0x000000ffff547224 */ /* 0x000fc400078e0057 */
[----:B0-----:R-:W-:Y:S02]  /*10d60*/  VIADD R13, R13, 0xffffff80 ;  /* 0xffffff800d0d7836 */ /* 0x001fe40000000000 */
[----:B-1----:R-:W-:-:S03]  /*10d70*/  IMAD.MOV.U32 R82, RZ, RZ, R87 ;  /* 0x000000ffff527224 */ /* 0x002fc600078e0057 */
[----:B------:R-:W-:-:S04]  /*10d80*/  SHF.R.S32.HI R11, RZ, 0x1f, R13 ;  /* 0x0000001fff0b7819 */ /* 0x000fc8000001140d */
[----:B------:R-:W-:-:S04]  /*10d90*/  LEA.HI R11, R11, R13, RZ, 0x7 ;  /* 0x0000000d0b0b7211 */ /* 0x000fc800078f38ff */
[----:B------:R-:W-:-:S05]  /*10da0*/  LOP3.LUT R11, R11, 0xffffff80, RZ, 0xc0, !PT ;  /* 0xffffff800b0b7812 */ /* 0x000fca00078ec0ff */
[----:B------:R-:W-:-:S05]  /*10db0*/  IMAD.IADD R11, R13, 0x1, -R11 ;  /* 0x000000010d0b7824 */ /* 0x000fca00078e0a0b */
[----:B------:R-:W-:-:S04]  /*10dc0*/  SHF.R.S32.HI R3, RZ, 0x1f, R11 ;  /* 0x0000001fff037819 */ /* 0x000fc8000001140b */
[----:B------:R-:W-:Y:S01]  /*10dd0*/  LEA.HI R3, R3, R11, RZ, 0x2 ;  /* 0x0000000b03037211 */ /* 0x000fe200078f10ff */
[----:B------:R-:W-:Y:S02]  /*10de0*/  WARPGROUP.DEPBAR.LE gsb0, 0x0 ;  /* 0x00008000000079c5 */ /* 0x000fe40000010000 */
[----:B------:R-:W-:Y:S01]  /*10df0*/  WARPGROUP.ARRIVE ;  /* 0x00000000000079c5 */ /* 0x000fe20000000000 */
[----:B------:R-:W-:-:S05]  /*10e00*/  LOP3.LUT R3, R3, 0x7ffffffc, RZ, 0xc0, !PT ;  /* 0x7ffffffc03037812 */ /* 0x000fca00078ec0ff */
[----:B------:R-:W-:Y:S01]  /*10e10*/  HGMMA.64x16x16.F32.BF16 R96, gdesc[UR20], RZ, !UPT, gsb0 ;  /* 0x00200000146079f0 */ /* 0x000fe2000c0018ff */
[----:B------:R-:W-:Y:S01]  /*10e20*/  R2UR UR22, R20 ;  /* 0x00000000141672ca */ /* 0x000fe200000e0000 */
[----:B------:R-:W-:Y:S01]  /*10e30*/  VIADD R20, R4, 0x302 ;  /* 0x0000030204147836 */ /* 0x000fe20000000000 */
[----:B------:R-:W-:Y:S01]  /*10e40*/  R2UR UR23, R21 ;  /* 0x00000000151772ca */ /* 0x000fe200000e0000 */
[----:B------:R-:W-:Y:S02]  /*10e50*/  IMAD.MOV.U32 R21, RZ, RZ, 0x40000040 ;  /* 0x40000040ff157424 */ /* 0x000fe400078e00ff */
[----:B------:R-:W-:Y:S01]  /*10e60*/  IMAD.IADD R3, R11, 0x1, -R3 ;  /* 0x000000010b037824 */ /* 0x000fe200078e0a03 */
[----:B------:R-:W-:Y:S02]  /*10e70*/  WARPGROUP.DEPBAR.LE gsb0, 0x0 ;  /* 0x00008000000079c5 */ /* 0x000fe40000010000 */
[----:B------:R-:W-:-:S06]  /*10e80*/  WARPGROUP.ARRIVE ;  /* 0x00000000000079c5 */ /* 0x000fcc0000000000 */
[----:B------:R-:W-:Y:S01]  /*10e90*/  HGMMA.64x16x16.F32.BF16 R88, gdesc[UR52], RZ, !UPT, gsb0 ;  /* 0x00200000345879f0 */ /* 0x000fe2000c0018ff */
[----:B------:R-:W-:Y:S01]  /*10ea0*/  R2UR UR54, R80 ;  /* 0x00000000503672ca */ /* 0x000fe200000e0000 */
[----:B------:R-:W-:Y:S01]  /*10eb0*/  UMOV UR53, 0x40000040 ;  /* 0x4000004000357882 */ /* 0x000fe20000000000 */
[----:B------:R-:W-:Y:S01]  /*10ec0*/  R2UR UR55, R81 ;  /* 0x00000000513772ca */ /* 0x000fe200000e0000 */
[----:B------:R-:W-:Y:S01]  /*10ed0*/  IMAD.MOV.U32 R80, RZ, RZ, R87 ;  /* 0x000000ffff507224 */ /* 0x000fe200078e0057 */
[----:B------:R-:W-:Y:S02]  /*10ee0*/  WARPGROUP.DEPBAR.LE gsb0, 0x0 ;  /* 0x00008000000079c5 */ /* 0x000fe40000010000 */
[----:B------:R-:W-:-:S06]  /*10ef0*/  WARPGROUP.ARRIVE ;  /* 0x00000000000079c5 */ /* 0x000fcc0000000000 */
[----:B------:R-:W-:Y:S01]  /*10f00*/  HGMMA.64x16x16.F32.BF16 R72, gdesc[UR32], RZ, !UPT, gsb0 ;  /* 0x00200000204879f0 */ /* 0x000fe2000c0018ff */
        /* <DEDUP_REMOVED lines=48> */
[----:B------:R-:W-:Y:S01]  /*11210*/  IMAD.U32 R21, RZ, RZ, UR53 ;  /* 0x00000035ff157e24 */ /* 0x000fe2000f8e00ff */
[----:B------:R-:W-:Y:S02]  /*11220*/  WARPGROUP.DEPBAR.LE gsb0, 0x0 ;  /* 0x00008000000079c5 */ /* 0x000fe40000010000 */
[----:B------:R-:W-:-:S06]  /*11230*/  WARPGROUP.ARRIVE ;  /* 0x00000000000079c5 */ /* 0x000fcc0000000000 */
[----:B------:R-:W-:Y:S01]  /*11240*/  HGMMA.64x16x16.F32.BF16 R32, gdesc[UR4], RZ, !UPT, gsb0 ;  /* 0x00200000042079f0 */ /* 0x000fe2000c0018ff */
[----:B------:R-:W-:-:S07]  /*11250*/  UIADD3 UR4, UR56, 0x4, URZ ;  /* 0x0000000438047890 */ /* 0x000fce000fffe03f */
[----:B------:R-:W-:Y:S02]  /*11260*/  UMOV UR52, UR4 ;  /* 0x0000000400347c82 */ /* 0x000fe40008000000 */
[----:B------:R-:W-:-:S05]  /*11270*/  IMAD.U32 R20, RZ, RZ, UR52 ;  /* 0x00000034ff147e24 */ /* 0x000fca000f8e00ff */
        /* <DEDUP_REMOVED lines=22> */
[----:B------:R-:W-:Y:S01]  /*113e0*/  IMAD.MOV.U32 R7, RZ, RZ, 0x40000040 ;  /* 0x40000040ff077424 */ /* 0x000fe200078e00ff */
[----:B------:R-:W-:Y:S01]  /*113f0*/  R2UR UR36, R9 ;  /* 0x00000000092472ca */ /* 0x000fe200000e0000 */
[----:B------:R-:W-:Y:S01]  /*11400*/  IMAD.MOV.U32 R9, RZ, RZ, 0x40000040 ;  /* 0x40000040ff097424 */ /* 0x000fe200078e00ff */
[----:B------:R-:W-:-:S02]  /*11410*/  WARPGROUP.DEPBAR.LE gsb0, 0x0 ;  /* 0x00008000000079c5 */ /* 0x000fc40000010000 */
[----:B------:R-:W-:-:S06]  /*11420*/  WARPGROUP.ARRIVE ;  /* 0x00000000000079c5 */ /* 0x000fcc0000000000 */
[----:B------:R-:W-:Y:S01]  /*11430*/  HGMMA.64x16x16.F32.BF16 R104, gdesc[UR8], R104, gsb0 ;  /* 0x00200000086879f0 */ /* 0x000fe20008001868 */
        /* <DEDUP_REMOVED lines=76> */
[----:B------:R-:W-:-:S02]  /*11900*/  WARPGROUP.DEPBAR.LE gsb0, 0x0 ;  /* 0x00008000000079c5 */ /* 0x000fc40000010000 */
        /* <DEDUP_REMOVED lines=119> */
[----:B------:R-:W-:Y:S01]  /*12080*/  UMOV UR45, 0x40000040 ;  /* 0x40000040002d7882 */ /* 0x000fe20000000000 */
[----:B------:R-:W-:Y:S02]  /*12090*/  VIADD R6, R4, 0x600 ;  /* 0x0000060004067836 */ /* 0x000fe40000000000 */
[----:B------:R-:W-:Y:S02]  /*120a0*/  IMAD.MOV.U32 R7, RZ, RZ, 0x40000040 ;  /* 0x40000040ff077424 */ /* 0x000fe400078e00ff */
[----:B------:R-:W-:Y:S01]  /*120b0*/  IMAD.U32 R237, RZ, RZ, UR45 ;  /* 0x0000002dffed7e24 */ /* 0x000fe2000f8e00ff */
        /* <DEDUP_REMOVED lines=116> */
[----:B------:R-:W-:Y:S02]  /*12800*/  UMOV UR33, UR41 ;  /* 0x0000002900217c82 */ /* 0x000fe40008000000 */
[----:B------:R-:W-:Y:S01]  /*12810*/  UMOV UR17, UR33 ;  /* 0x0000002100117c82 */ /* 0x000fe20008000000 */
[----:B------:R-:W-:Y:S01]  /*12820*/  UMOV UR21, UR33 ;  /* 0x0000002100157c82 */ /* 0x000fe20008000000 */
        /* <DEDUP_REMOVED lines=193> */
[----:B------:R-:W-:Y:S01]  /*13440*/  UIADD3 UR20, UR56, 0x406, URZ ;  /* 0x0000040638147890 */ /* 0x000fe2000fffe03f */
[----:B------:R-:W-:Y:S01]  /*13450*/  R2UR UR23, R9 ;  /* 0x00000000091772ca */ /* 0x000fe200000e0000 */
[----:B------:R-:W-:Y:S01]  /*13460*/  UMOV UR21, 0x40000040 ;  /* 0x4000004000157882 */ /* 0x000fe20000000000 */
[----:B------:R-:W-:Y:S02]  /*13470*/  WARPGROUP.DEPBAR.LE gsb0, 0x0 ;  /* 0x00008000000079c5 */ /* 0x000fe40000010000 */
[----:B------:R-:W-:-:S06]  /*13480*/  WARPGROUP.ARRIVE ;  /* 0x00000000000079c5 */ /* 0x000fcc0000000000 */
[----:B------:R-:W-:Y:S03]  /*13490*/  HGMMA.64x16x16.F32.BF16 R56, gdesc[UR24], R56, gsb0 ;  /* 0x00200000183879f0 */ /* 0x000fe60008001838 */
[----:B------:R-:W-:Y:S02]  /*134a0*/  WARPGROUP.DEPBAR.LE gsb0, 0x0 ;  /* 0x00008000000079c5 */ /* 0x000fe40000010000 */
[----:B------:R-:W-:-:S06]  /*134b0*/  WARPGROUP.ARRIVE ;  /* 0x00000000000079c5 */ /* 0x000fcc0000000000 */
[----:B------:R-:W-:Y:S01]  /*134c0*/  HGMMA.64x16x16.F32.BF16 R48, gdesc[UR4], R48, gsb0 ;  /* 0x00200000043079f0 */ /* 0x000fe20008001830 */
[----:B------:R-:W-:Y:S02]  /*134d0*/  ULDC UR6, c[0x0][0x988] ;  /* 0x0002620000067ab9 */ /* 0x000fe40000000800 */
        /* <DEDUP_REMOVED lines=21> */
[----:B------:R-:W-:-:S09]  /*13630*/  WARPGROUP.ARRIVE ;  /* 0x00000000000079c5 */ /* 0x000fd20000000000 */
[----:B------:R-:W-:Y:S01]  /*13640*/  HGMMA.64x16x16.F32.BF16 R104, gdesc[UR20], R104, gsb0 ;  /* 0x00200000146879f0 */ /* 0x000fe20008001868 */
[----:B------:R-:W-:Y:S01]  /*13650*/  R2UR UR22, R6 ;  /* 0x00000000061672ca */ /* 0x000fe200000e0000 */
[----:B------:R-:W-:Y:S01]  /*13660*/  IMAD.MOV.U32 R6, RZ, RZ, -0x2 ;  /* 0xfffffffeff067424 */ /* 0x000fe200078e00ff */
[----:B------:R-:W-:Y:S01]  /*13670*/  R2UR UR23, R7 ;  /* 0x00000000071772ca */ /* 0x000fe200000e0000 */
[----:B------:R-:W-:Y:S02]  /*13680*/  IMAD.MOV.U32 R7, RZ, RZ, 0x40000040 ;  /* 0x40000040ff077424 */ /* 0x000fe400078e00ff */
[----:B------:R-:W-:Y:S02]  /*13690*/  IMAD R3, R3, R6, 0xb0 ;  /* 0x000000b003037424 */ /* 0x000fe400078e0206 */
[----:B------:R-:W-:Y:S02]  /*136a0*/  VIADD R6, R4, 0x706 ;  /* 0x0000070604067836 */ /* 0x000fe40000000000 */
[----:B------:R-:W-:Y:S01]  /*136b0*/  IMAD.IADD R3, R3, 0x1, R160 ;  /* 0x0000000103037824 */ /* 0x000fe200078e02a0 */
[----:B------:R-:W-:-:S02]  /*136c0*/  WARPGROUP.DEPBAR.LE gsb0, 0x0 ;  /* 0x00008000000079c5 */ /* 0x000fc40000010000 */
[----:B------:R-:W-:-:S06]  /*136d0*/  WARPGROUP.ARRIVE ;  /* 0x00000000000079c5 */ /* 0x000fcc0000000000 */
[----:B------:R-:W-:Y:S01]  /*136e0*/  HGMMA.64x16x16.F32.BF16 R96, gdesc[UR20], R96, gsb0 ;  /* 0x00200000146079f0 */ /* 0x000fe20008001860 */
[----:B------:R-:W-:Y:S01]  /*136f0*/  R2UR UR22, R6 ;  /* 0x00000000061672ca */ /* 0x000fe200000e0000 */
[----:B------:R-:W-:Y:S01]  /*13700*/  IMAD R6, R162, -0xb0, R3 ;  /* 0xffffff50a2067824 */ /* 0x000fe200078e0203 */
[----:B------:R-:W-:-:S04]  /*13710*/  R2UR UR23, R7 ;  /* 0x00000000071772ca */ /* 0x000fc800000e0000 */
[C---:B------:R-:W-:Y:S02]  /*13720*/  ISETP.GT.AND P4, PT, R6.reuse, 0x8, PT ;  /* 0x000000080600780c */ /* 0x040fe40003f84270 */
[----:B------:R-:W-:Y:S02]  /*13730*/  ISETP.GT.AND P5, PT, R6, 0x9, PT ;  /* 0x000000090600780c */ /* 0x000fe40003fa4270 */
[----:B------:R-:W-:Y:S02]  /*13740*/  FSEL R9, R118, -INF , P4 ;  /* 0xff80000076097808 */ /* 0x000fe40002000000 */
[----:B------:R-:W-:Y:S02]  /*13750*/  FSEL R83, R116, -INF , P4 ;  /* 0xff80000074537808 */ /* 0x000fe40002000000 */
[----:B------:R-:W-:Y:S02]  /*13760*/  FSEL R119, R119, -INF , P5 ;  /* 0xff80000077777808 */ /* 0x000fe40002800000 */
[----:B------:R-:W-:-:S02]  /*13770*/  FSEL R117, R117, -INF , P5 ;  /* 0xff80000075757808 */ /* 0x000fc40002800000 */
[C---:B------:R-:W-:Y:S02]  /*13780*/  ISETP.GT.AND P4, PT, R6.reuse, 0x18, PT ;  /* 0x000000180600780c */ /* 0x040fe40003f84270 */
[----:B------:R-:W-:Y:S02]  /*13790*/  ISETP.GT.AND P5, PT, R6, 0x19, PT ;  /* 0x000000190600780c */ /* 0x000fe40003fa4270 */
[----:B------:R-:W-:Y:S01]  /*137a0*/  FSEL R123, R108, -INF , P4 ;  /* 0xff8000006c7b7808 */ /* 0x000fe20002000000 */
[----:B------:R-:W-:Y:S01]  /*137b0*/  VIADD R108, R4, 0x806 ;  /* 0x00000806046c7836 */ /* 0x000fe20000000000 */
[----:B------:R-:W-:Y:S01]  /*137c0*/  FSEL R125, R109, -INF , P5 ;  /* 0xff8000006d7d7808 */ /* 0x000fe20002800000 */
[----:B------:R-:W-:Y:S01]  /*137d0*/  IMAD.MOV.U32 R109, RZ, RZ, 0x40000040 ;  /* 0x40000040ff6d7424 */ /* 0x000fe200078e00ff */
[----:B------:R-:W-:Y:S02]  /*137e0*/  FSEL R13, R110, -INF , P4 ;  /* 0xff8000006e0d7808 */ /* 0x000fe40002000000 */
[----:B------:R-:W-:-:S02]  /*137f0*/  R2UR UR10, R108 ;  /* 0x000000006c0a72ca */ /* 0x000fc400000e0000 */
[----:B------:R-:W-:Y:S02]  /*13800*/  R2UR UR11, R109 ;  /* 0x000000006d0b72ca */ /* 0x000fe400000e0000 */
[----:B------:R-:W-:Y:S02]  /*13810*/  FSEL R111, R111, -INF , P5 ;  /* 0xff8000006f6f7808 */ /* 0x000fe40002800000 */
[C---:B------:R-:W-:Y:S02]  /*13820*/  ISETP.GT.AND P4, PT, R6.reuse, 0x28, PT ;  /* 0x000000280600780c */ /* 0x040fe40003f84270 */
[C---:B------:R-:W-:Y:S02]  /*13830*/  ISETP.GT.AND P5, PT, R6.reuse, 0x29, PT ;  /* 0x000000290600780c */ /* 0x040fe40003fa4270 */
[C---:B------:R-:W-:Y:S02]  /*13840*/  ISETP.GT.AND P2, PT, R6.reuse, RZ, PT ;  /* 0x000000ff0600720c */ /* 0x040fe40003f44270 */
[----:B------:R-:W-:-:S02]  /*13850*/  ISETP.GT.AND P3, PT, R6, 0x1, PT ;  /* 0x000000010600780c */ /* 0x000fc40003f64270 */
[----:B------:R-:W-:Y:S02]  /*13860*/  FSEL R3, R114, -INF , P2 ;  /* 0xff80000072037808 */ /* 0x000fe40001000000 */
[----:B0-----:R-:W-:Y:S02]  /*13870*/  FSEL R21, R112, -INF , P2 ;  /* 0xff80000070157808 */ /* 0x001fe40001000000 */
[----:B------:R-:W-:Y:S02]  /*13880*/  FSEL R115, R115, -INF , P3 ;  /* 0xff80000073737808 */ /* 0x000fe40001800000 */
[----:B------:R-:W-:Y:S02]  /*13890*/  FSEL R113, R113, -INF , P3 ;  /* 0xff80000071717808 */ /* 0x000fe40001800000 */
[----:B------:R-:W-:Y:S01]  /*138a0*/  ISETP.GT.AND P2, PT, R6, 0x10, PT ;  /* 0x000000100600780c */ /* 0x000fe20003f44270 */
[----:B------:R-:W-:Y:S02]  /*138b0*/  WARPGROUP.DEPBAR.LE gsb0, 0x0 ;  /* 0x00008000000079c5 */ /* 0x000fe40000010000 */
[----:B------:R-:W-:Y:S01]  /*138c0*/  WARPGROUP.ARRIVE ;  /* 0x00000000000079c5 */ /* 0x000fe20000000000 */
[----:B------:R-:W-:Y:S01]  /*138d0*/  FSEL R131, R100, -INF , P4 ;  /* 0xff80000064837808 */ /* 0x000fe20002000000 */
[----:B------:R-:W-:Y:S01]  /*138e0*/  VIADD R100, R4, 0x906 ;  /* 0x0000090604647836 */ /* 0x000fe20000000000 */
[----:B------:R-:W-:Y:S01]  /*138f0*/  FSEL R133, R101, -INF , P5 ;  /* 0xff80000065857808 */ /* 0x000fe20002800000 */
[----:B------:R-:W-:Y:S01]  /*13900*/  IMAD.MOV.U32 R101, RZ, RZ, 0x40000040 ;  /* 0x40000040ff657424 */ /* 0x000fe200078e00ff */
[----:B------:R-:W-:Y:S01]  /*13910*/  ISETP.GT.AND P3, PT, R6, 0x11, PT ;  /* 0x000000110600780c */ /* 0x000fe20003f64270 */
[----:B------:R-:W-:Y:S01]  /*13920*/  HGMMA.64x16x16.F32.BF16 R88, gdesc[UR20], R88, gsb0 ;  /* 0x00200000145879f0 */ /* 0x000fe20008001858 */
[----:B------:R-:W-:-:S02]  /*13930*/  R2UR UR22, R14 ;  /* 0x000000000e1672ca */ /* 0x000fc400000e0000 */
[----:B------:R-:W-:Y:S02]  /*13940*/  R2UR UR23, R15 ;  /* 0x000000000f1772ca */ /* 0x000fe400000e0000 */
[----:B------:R-:W-:Y:S02]  /*13950*/  FSEL R11, R106, -INF , P2 ;  /* 0xff8000006a0b7808 */ /* 0x000fe40001000000 */
[----:B------:R-:W-:Y:S02]  /*13960*/  FSEL R85, R104, -INF , P2 ;  /* 0xff80000068557808 */ /* 0x000fe40001000000 */
[----:B------:R-:W-:Y:S02]  /*13970*/  FSEL R107, R107, -INF , P3 ;  /* 0xff8000006b6b7808 */ /* 0x000fe40001800000 */
[----:B------:R-:W-:Y:S02]  /*13980*/  FSEL R105, R105, -INF , P3 ;  /* 0xff80000069697808 */ /* 0x000fe40001800000 */
[----:B------:R-:W-:-:S02]  /*13990*/  ISETP.GT.AND P2, PT, R6, 0x20, PT ;  /* 0x000000200600780c */ /* 0x000fc40003f44270 */
[----:B------:R-:W-:Y:S02]  /*139a0*/  ISETP.GT.AND P3, PT, R6, 0x21, PT ;  /* 0x000000210600780c */ /* 0x000fe40003f64270 */
[----:B------:R-:W-:Y:S02]  /*139b0*/  FSEL R15, R98, -INF , P2 ;  /* 0xff800000620f7808 */ /* 0x000fe40001000000 */
[----:B------:R-:W-:Y:S02]  /*139c0*/  FSEL R127, R96, -INF , P2 ;  /* 0xff800000607f7808 */ /* 0x000fe40001000000 */
[----:B------:R-:W-:Y:S02]  /*139d0*/  FSEL R99, R99, -INF , P3 ;  /* 0xff80000063637808 */ /* 0x000fe40001800000 */
[----:B------:R-:W-:Y:S02]  /*139e0*/  FSEL R129, R97, -INF , P3 ;  /* 0xff80000061817808 */ /* 0x000fe40001800000 */
[----:B------:R-:W-:-:S02]  /*139f0*/  ISETP.GT.AND P2, PT, R6, 0x30, PT ;  /* 0x000000300600780c */ /* 0x000fc40003f44270 */
        /* <DEDUP_REMOVED lines=8> */
[C---:B------:R-:W-:Y:S02]  /*13a80*/  ISETP.GT.AND P5, PT, R6.reuse, 0x39, PT ;  /* 0x000000390600780c */ /* 0x040fe40003fa4270 */
[----:B------:R-:W-:Y:S02]  /*13a90*/  FMNMX.FTZ R8, R105, R8, !PT ;  /* 0x0000000869087209 */ /* 0x000fe40007810000 */
[----:B------:R-:W-:Y:S02]  /*13aa0*/  ISETP.GT.AND P1, PT, R6, 0x91, PT ;  /* 0x000000910600780c */ /* 0x000fe40003f24270 */
[----:B------:R-:W-:-:S02]  /*13ab0*/  FMNMX.FTZ R8, R123, R8, !PT ;  /* 0x000000087b087209 */ /* 0x000fc40007810000 */
[----:B------:R-:W-:Y:S01]  /*13ac0*/  ISETP.GT.AND P6, PT, R6, 0x90, PT ;  /* 0x000000900600780c */ /* 0x000fe20003fc4270 */
[----:B------:R-:W-:Y:S02]  /*13ad0*/  WARPGROUP.DEPBAR.LE gsb0, 0x0 ;  /* 0x00008000000079c5 */ /* 0x000fe40000010000 */
[----:B------:R-:W-:Y:S01]  /*13ae0*/  WARPGROUP.ARRIVE ;  /* 0x00000000000079c5 */ /* 0x000fe20000000000 */
[----:B------:R-:W-:Y:S01]  /*13af0*/  FSEL R135, R89, -INF , P3 ;  /* 0xff80000059877808 */ /* 0x000fe20001800000 */
[----:B------:R-:W-:Y:S01]  /*13b00*/  IMAD.MOV.U32 R89, RZ, RZ, 0x40000040 ;  /* 0x40000040ff597424 */ /* 0x000fe200078e00ff */
[----:B------:R-:W-:Y:S02]  /*13b10*/  FMNMX.FTZ R8, R125, R8, !PT ;  /* 0x000000087d087209 */ /* 0x000fe40007810000 */
[----:B------:R-:W-:Y:S01]  /*13b20*/  FSEL R137, R92, -INF , P4 ;  /* 0xff8000005c897808 */ /* 0x000fe20002000000 */
[----:B------:R-:W-:Y:S01]  /*13b30*/  HGMMA.64x16x16.F32.BF16 R72, gdesc[UR20], R72, gsb0 ;  /* 0x00200000144879f0 */ /* 0x000fe20008001848 */
[----:B------:R-:W-:-:S02]  /*13b40*/  R2UR UR22, R120 ;  /* 0x00000000781672ca */ /* 0x000fc400000e0000 */
[----:B------:R-:W-:Y:S02]  /*13b50*/  R2UR UR23, R121 ;  /* 0x00000000791772ca */ /* 0x000fe400000e0000 */
[----:B------:R-:W-:Y:S01]  /*13b60*/  FSEL R121, R88, -INF , P2 ;  /* 0xff80000058797808 */ /* 0x000fe20001000000 */
[----:B------:R-:W-:Y:S01]  /*13b70*/  VIADD R88, R4, 0x986 ;  /* 0x0000098604587836 */ /* 0x000fe20000000000 */
[----:B------:R-:W-:Y:S01]  /*13b80*/  R2UR UR15, R89 ;  /* 0x00000000590f72ca */ /* 0x000fe200000e0000 */
[----:B------:R-:W-:Y:S01]  /*13b90*/  IMAD.MOV.U32 R89, RZ, RZ, 0x40000040 ;  /* 0x40000040ff597424 */ /* 0x000fe200078e00ff */
[----:B------:R-:W-:Y:S02]  /*13ba0*/  FMNMX.FTZ R8, R127, R8, !PT ;  /* 0x000000087f087209 */ /* 0x000fe40007810000 */
[----:B------:R-:W-:Y:S01]  /*13bb0*/  R2UR UR14, R88 ;  /* 0x00000000580e72ca */ /* 0x000fe200000e0000 */
[C---:B------:R-:W-:Y:S01]  /*13bc0*/  VIADD R88, R4.reuse, 0xa06 ;  /* 0x00000a0604587836 */ /* 0x040fe20000000000 */
[----:B------:R-:W-:Y:S01]  /*13bd0*/  FMNMX.FTZ R8, R129, R8, !PT ;  /* 0x0000000881087209 */ /* 0x000fe20007810000 */
[----:B------:R-:W-:Y:S01]  /*13be0*/  VIADD R4, R4, 0xa86 ;  /* 0x00000a8604047836 */ /* 0x000fe20000000000 */
[----:B------:R-:W-:-:S02]  /*13bf0*/  FSEL R97, R90, -INF , P2 ;  /* 0xff8000005a617808 */ /* 0x000fc40001000000 */
[----:B------:R-:W-:Y:S02]  /*13c00*/  FMNMX.FTZ R8, R131, R8, !PT ;  /* 0x0000000883087209 */ /* 0x000fe40007810000 */
[----:B------:R-:W-:Y:S02]  /*13c10*/  FSEL R139, R93, -INF , P5 ;  /* 0xff8000005d8b7808 */ /* 0x000fe40002800000 */
[----:B------:R-:W-:Y:S02]  /*13c20*/  FMNMX.FTZ R8, R133, R8, !PT ;  /* 0x0000000885087209 */ /* 0x000fe40007810000 */
        /* <DEDUP_REMOVED lines=10> */
[C---:B------:R-:W-:Y:S02]  /*13cd0*/  ISETP.GT.AND P5, PT, R6.reuse, 0x49, PT ;  /* 0x000000490600780c */ /* 0x040fe40003fa4270 */
[----:B------:R-:W-:Y:S01]  /*13ce0*/  ISETP.GT.AND P0, PT, R6, 0x98, PT ;  /* 0x000000980600780c */ /* 0x000fe20003f04270 */
[----:B------:R-:W-:Y:S02]  /*13cf0*/  WARPGROUP.DEPBAR.LE gsb0, 0x0 ;  /* 0x00008000000079c5 */ /* 0x000fe40000010000 */
[----:B------:R-:W-:Y:S01]  /*13d00*/  WARPGROUP.ARRIVE ;  /* 0x00000000000079c5 */ /* 0x000fe20000000000 */
[----:B------:R-:W-:Y:S02]  /*13d10*/  FSEL R141, R73, -INF , P3 ;  /* 0xff800000498d7808 */ /* 0x000fe40001800000 */
        /* <DEDUP_REMOVED lines=10> */
[----:B------:R-:W-:Y:S01]  /*13dc0*/  FSEL R145, R77, -INF , P5 ;  /* 0xff8000004d917808 */ /* 0x000fe20002800000 */
[----:B------:R-:W-:Y:S01]  /*13dd0*/  IMAD.MOV.U32 R72, RZ, RZ, R87 ;  /* 0x000000ffff487224 */ /* 0x000fe200078e0057 */
[----:B------:R-:W-:-:S02]  /*13de0*/  FMNMX.FTZ R8, R101, R8, !PT ;  /* 0x0000000865087209 */ /* 0x000fc40007810000 */
[C---:B------:R-:W-:Y:S02]  /*13df0*/  ISETP.GT.AND P2, PT, R6.reuse, 0x50, PT ;  /* 0x000000500600780c */ /* 0x040fe40003f44270 */
[----:B------:R-:W-:Y:S02]  /*13e00*/  FMNMX.FTZ R8, R141, R8, !PT ;  /* 0x000000088d087209 */ /* 0x000fe40007810000 */
[----:B------:R-:W-:Y:S02]  /*13e10*/  FSEL R75, R75, -INF , P3 ;  /* 0xff8000004b4b7808 */ /* 0x000fe40001800000 */
[----:B------:R-:W-:Y:S02]  /*13e20*/  FMNMX.FTZ R8, R143, R8, !PT ;  /* 0x000000088f087209 */ /* 0x000fe40007810000 */
[----:B------:R-:W-:Y:S02]  /*13e30*/  ISETP.GT.AND P3, PT, R6, 0x51, PT ;  /* 0x000000510600780c */ /* 0x000fe40003f64270 */
[----:B------:R-:W-:-:S02]  /*13e40*/  FMNMX.FTZ R8, R145, R8, !PT ;  /* 0x0000000891087209 */ /* 0x000fc40007810000 */
[----:B------:R-:W-:Y:S01]  /*13e50*/  FSEL R73, R78, -INF , P4 ;  /* 0xff8000004e497808 */ /* 0x000fe20002000000 */
[--C-:B------:R-:W-:Y:S01]  /*13e60*/  IMAD.MOV.U32 R78, RZ, RZ, R87.reuse ;  /* 0x000000ffff4e7224 */ /* 0x100fe200078e0057 */
[----:B------:R-:W-:Y:S02]  /*13e70*/  FSEL R79, R79, -INF , P5 ;  /* 0xff8000004f4f7808 */ /* 0x000fe40002800000 */
[C---:B------:R-:W-:Y:S02]  /*13e80*/  ISETP.GT.AND P4, PT, R6.reuse, 0x58, PT ;  /* 0x000000580600780c */ /* 0x040fe40003f84270 */
        /* <DEDUP_REMOVED lines=8> */
[----:B------:R-:W-:Y:S02]  /*13f10*/  R2UR UR22, R88 ;  /* 0x00000000581672ca */ /* 0x000fe400000e0000 */
[----:B------:R-:W-:Y:S02]  /*13f20*/  R2UR UR23, R89 ;  /* 0x00000000591772ca */ /* 0x000fe400000e0000 */
[----:B------:R-:W-:Y:S01]  /*13f30*/  FSEL R77, R66, -INF , P2 ;  /* 0xff800000424d7808 */ /* 0x000fe20001000000 */
[--C-:B------:R-:W-:Y:S01]  /*13f40*/  IMAD.MOV.U32 R66, RZ, RZ, R87.reuse ;  /* 0x000000ffff427224 */ /* 0x100fe200078e0057 */
[----:B------:R-:W-:Y:S01]  /*13f50*/  FSEL R65, R70, -INF , P4 ;  /* 0xff80000046417808 */ /* 0x000fe20002000000 */
[--C-:B------:R-:W-:Y:S01]  /*13f60*/  IMAD.MOV.U32 R70, RZ, RZ, R87.reuse ;  /* 0x000000ffff467224 */ /* 0x100fe200078e0057 */
[----:B------:R-:W-:Y:S01]  /*13f70*/  FSEL R151, R68, -INF , P4 ;  /* 0xff80000044977808 */ /* 0x000fe20002000000 */
[----:B------:R-:W-:Y:S01]  /*13f80*/  IMAD.MOV.U32 R68, RZ, RZ, R87 ;  /* 0x000000ffff447224 */ /* 0x000fe200078e0057 */
[----:B------:R-:W-:-:S02]  /*13f90*/  FSEL R67, R67, -INF , P3 ;  /* 0xff80000043437808 */ /* 0x000fc40001800000 */
[----:B------:R-:W-:Y:S02]  /*13fa0*/  FSEL R71, R71, -INF , P5 ;  /* 0xff80000047477808 */ /* 0x000fe40002800000 */
[----:B------:R-:W-:Y:S02]  /*13fb0*/  FSEL R153, R69, -INF , P5 ;  /* 0xff80000045997808 */ /* 0x000fe40002800000 */
[----:B------:R-:W-:Y:S02]  /*13fc0*/  FMNMX.FTZ R8, R149, R8, !PT ;  /* 0x0000000895087209 */ /* 0x000fe40007810000 */
[C---:B------:R-:W-:Y:S02]  /*13fd0*/  ISETP.GT.AND P4, PT, R6.reuse, 0x61, PT ;  /* 0x000000610600780c */ /* 0x040fe40003f84270 */
[C---:B------:R-:W-:Y:S02]  /*13fe0*/  ISETP.GT.AND P2, PT, R6.reuse, 0x69, PT ;  /* 0x000000690600780c */ /* 0x040fe40003f44270 */
[----:B------:R-:W-:-:S02]  /*13ff0*/  ISETP.GT.AND P5, PT, R6, 0x60, PT ;  /* 0x000000600600780c */ /* 0x000fc40003fa4270 */
[----:B------:R-:W-:Y:S02]  /*14000*/  ISETP.GT.AND P3, PT, R6, 0x68, PT ;  /* 0x000000680600780c */ /* 0x000fe40003f64270 */
[----:B------:R-:W-:-:S04]  /*14010*/  FMNMX.FTZ R8, R151, R8, !PT ;  /* 0x0000000897087209 */ /* 0x000fc80007810000 */
[----:B------:R-:W-:Y:S01]  /*14020*/  FMNMX.FTZ R8, R153, R8, !PT ;  /* 0x0000000899087209 */ /* 0x000fe20007810000 */
[----:B------:R-:W-:Y:S02]  /*14030*/  WARPGROUP.DEPBAR.LE gsb0, 0x0 ;  /* 0x00008000000079c5 */ /* 0x000fe40000010000 */
[----:B------:R-:W-:Y:S01]  /*14040*/  WARPGROUP.ARRIVE ;  /* 0x00000000000079c5 */ /* 0x000fe20000000000 */
[----:B------:R-:W-:Y:S02]  /*14050*/  FSEL R159, R57, -INF , P4 ;  /* 0xff800000399f7808 */ /* 0x000fe40002000000 */
[----:B------:R-:W-:Y:S02]  /*14060*/  FSEL R59, R59, -INF , P4 ;  /* 0xff8000003b3b7808 */ /* 0x000fe40002000000 */
[----:B------:R-:W-:Y:S01]  /*14070*/  FSEL R169, R61, -INF , P2 ;  /* 0xff8000003da97808 */ /* 0x000fe20001000000 */
[----:B------:R-:W-:Y:S01]  /*14080*/  HGMMA.64x16x16.F32.BF16 R48, gdesc[UR8], R48, gsb0 ;  /* 0x00200000083079f0 */ /* 0x000fe20008001830 */
[----:B------:R-:W-:-:S02]  /*14090*/  FSEL R63, R63, -INF , P2 ;  /* 0xff8000003f3f7808 */ /* 0x000fc40001000000 */
[----:B------:R-:W-:Y:S01]  /*140a0*/  FSEL R161, R56, -INF , P5 ;  /* 0xff80000038a17808 */ /* 0x000fe20002800000 */
[--C-:B------:R-:W-:Y:S01]  /*140b0*/  IMAD.MOV.U32 R56, RZ, RZ, R87.reuse ;  /* 0x000000ffff387224 */ /* 0x100fe200078e0057 */
[----:B------:R-:W-:Y:S01]  /*140c0*/  FSEL R167, R60, -INF , P3 ;  /* 0xff8000003ca77808 */ /* 0x000fe20001800000 */
[--C-:B------:R-:W-:Y:S01]  /*140d0*/  IMAD.MOV.U32 R60, RZ, RZ, R87.reuse ;  /* 0x000000ffff3c7224 */ /* 0x100fe200078e0057 */
[----:B------:R-:W-:Y:S02]  /*140e0*/  ISETP.GT.AND P4, PT, R6, 0x71, PT ;  /* 0x000000710600780c */ /* 0x000fe40003f84270 */
[----:B------:R-:W-:Y:S01]  /*140f0*/  FSEL R57, R62, -INF , P3 ;  /* 0xff8000003e397808 */ /* 0x000fe20001800000 */
[----:B------:R-:W-:Y:S01]  /*14100*/  IMAD.MOV.U32 R62, RZ, RZ, R87 ;  /* 0x000000ffff3e7224 */ /* 0x000fe200078e0057 */
[C---:B------:R-:W-:Y:S02]  /*14110*/  ISETP.GT.AND P2, PT, R6.reuse, 0x79, PT ;  /* 0x000000790600780c */ /* 0x040fe40003f44270 */
[----:B------:R-:W-:-:S02]  /*14120*/  ISETP.GT.AND P3, PT, R6, 0x78, PT ;  /* 0x000000780600780c */ /* 0x000fc40003f64270 */
[----:B------:R-:W-:-:S04]  /*14130*/  FMNMX.FTZ R8, R161, R8, !PT ;  /* 0x00000008a1087209 */ /* 0x000fc80007810000 */
[----:B------:R-:W-:-:S04]  /*14140*/  FMNMX.FTZ R8, R159, R8, !PT ;  /* 0x000000089f087209 */ /* 0x000fc80007810000 */
        /* <DEDUP_REMOVED lines=9> */
[----:B-----5:R-:W-:Y:S02]  /*141e0*/  FSEL R155, R52, -INF , P3 ;  /* 0xff800000349b7808 */ /* 0x020fe40001800000 */
[----:B------:R-:W-:Y:S02]  /*141f0*/  ISETP.GT.AND P4, PT, R6, 0x81, PT ;  /* 0x000000810600780c */ /* 0x000fe40003f84270 */
[----:B------:R-:W-:Y:S02]  /*14200*/  FSEL R53, R54, -INF , P3 ;  /* 0xff80000036357808 */ /* 0x000fe40001800000 */
[C---:B------:R-:W-:Y:S02]  /*14210*/  ISETP.GT.AND P2, PT, R6.reuse, 0x89, PT ;  /* 0x000000890600780c */ /* 0x040fe40003f44270 */
[----:B------:R-:W-:Y:S01]  /*14220*/  ISETP.GT.AND P3, PT, R6, 0x88, PT ;  /* 0x000000880600780c */ /* 0x000fe20003f64270 */
[----:B------:R-:W-:Y:S02]  /*14230*/  WARPGROUP.DEPBAR.LE gsb0, 0x0 ;  /* 0x00008000000079c5 */ /* 0x000fe40000010000 */
[----:B------:R-:W-:Y:S01]  /*14240*/  WARPGROUP.ARRIVE ;  /* 0x00000000000079c5 */ /* 0x000fe20000000000 */
[----:B------:R-:W-:-:S02]  /*14250*/  FSEL R173, R41, -INF , P4 ;  /* 0xff80000029ad7808 */ /* 0x000fc40002000000 */
[----:B------:R-:W-:Y:S02]  /*14260*/  FSEL R177, R45, -INF , P2 ;  /* 0xff8000002db17808 */ /* 0x000fe40001000000 */
[----:B------:R-:W-:Y:S01]  /*14270*/  FSEL R175, R44, -INF , P3 ;  /* 0xff8000002caf7808 */ /* 0x000fe20001800000 */
[----:B------:R-:W-:Y:S01]  /*14280*/  HGMMA.64x16x16.F32.BF16 R32, gdesc[UR20], R32, gsb0 ;  /* 0x00200000142079f0 */ /* 0x000fe20008001820 */
[----:B------:R-:W-:Y:S02]  /*14290*/  R2UR UR23, R5 ;  /* 0x00000000051772ca */ /* 0x000fe400000e0000 */
[----:B------:R-:W-:Y:S01]  /*142a0*/  FSEL R5, R58, -INF , P5 ;  /* 0xff8000003a057808 */ /* 0x000fe20002800000 */
[----:B------:R-:W-:Y:S01]  /*142b0*/  IMAD.MOV.U32 R58, RZ, RZ, R87 ;  /* 0x000000ffff3a7224 */ /* 0x000fe200078e0057 */
[----:B------:R-:W-:Y:S02]  /*142c0*/  ISETP.GT.AND P5, PT, R6, 0x70, PT ;  /* 0x000000700600780c */ /* 0x000fe40003fa4270 */
[----:B------:R-:W-:-:S02]  /*142d0*/  R2UR UR22, R4 ;  /* 0x00000000041672ca */ /* 0x000fc400000e0000 */
[----:B------:R-:W-:Y:S02]  /*142e0*/  FSEL R163, R48, -INF , P5 ;  /* 0xff80000030a37808 */ /* 0x000fe40002800000 */
[----:B------:R-:W-:Y:S02]  /*142f0*/  FSEL R49, R50, -INF , P5 ;  /* 0xff80000032317808 */ /* 0x000fe40002800000 */
[----:B------:R-:W-:Y:S02]  /*14300*/  ISETP.GT.AND P5, PT, R6, 0x80, PT ;  /* 0x000000800600780c */ /* 0x000fe40003fa4270 */
[----:B------:R-:W-:Y:S02]  /*14310*/  FSEL R43, R43, -INF , P4 ;  /* 0xff8000002b2b7808 */ /* 0x000fe40002000000 */
[----:B------:R-:W-:Y:S02]  /*14320*/  FSEL R171, R40, -INF , P5 ;  /* 0xff80000028ab7808 */ /* 0x000fe40002800000 */
[----:B------:R-:W-:-:S02]  /*14330*/  FSEL R41, R42, -INF , P5 ;  /* 0xff8000002a297808 */ /* 0x000fc40002800000 */
[----:B------:R-:W-:Y:S02]  /*14340*/  FSEL R45, R46, -INF , P3 ;  /* 0xff8000002e2d7808 */ /* 0x000fe40001800000 */
[----:B------:R-:W-:Y:S02]  /*14350*/  FSEL R47, R47, -INF , P2 ;  /* 0xff8000002f2f7808 */ /* 0x000fe40001000000 */
[C---:B------:R-:W-:Y:S02]  /*14360*/  ISETP.GT.AND P2, PT, R6.reuse, 0x99, PT ;  /* 0x000000990600780c */ /* 0x040fe40003f44270 */
[C---:B------:R-:W-:Y:S02]  /*14370*/  ISETP.GT.AND P3, PT, R6.reuse, 0xa0, PT ;  /* 0x000000a00600780c */ /* 0x040fe40003f64270 */
[C---:B------:R-:W-:Y:S02]  /*14380*/  ISETP.GT.AND P4, PT, R6.reuse, 0xa1, PT ;  /* 0x000000a10600780c */ /* 0x040fe40003f84270 */
[----:B------:R-:W-:-:S02]  /*14390*/  ISETP.GT.AND P5, PT, R6, 0xa8, PT ;  /* 0x000000a80600780c */ /* 0x000fc40003fa4270 */
[----:B------:R-:W-:-:S04]  /*143a0*/  FMNMX.FTZ R8, R163, R8, !PT ;  /* 0x00000008a3087209 */ /* 0x000fc80007810000 */
        /* <DEDUP_REMOVED lines=8> */
[----:B------:R-:W-:Y:S01]  /*14430*/  P2R R33, PR, RZ, 0x2 ;  /* 0x00000002ff217803 */ /* 0x000fe20000000000 */
[----:B------:R-:W-:Y:S01]  /*14440*/  HGMMA.64x16x16.F32.BF16 R24, gdesc[UR20], R24, gsb0 ;  /* 0x00200000141879f0 */ /* 0x000fe20008001818 */
[----:B------:R-:W-:-:S02]  /*14450*/  ISETP.GT.AND P6, PT, R6, 0xa9, PT ;  /* 0x000000a90600780c */ /* 0x000fc40003fc4270 */
[----:B------:R-:W-:Y:S02]  /*14460*/  ISETP.GT.AND P1, PT, R6, 0x90, PT ;  /* 0x000000900600780c */ /* 0x000fe40003f24270 */
        /* <DEDUP_REMOVED lines=9> */
[----:B------:R-:W-:Y:S02]  /*14500*/  FSEL R189, R36, -INF , P0 ;  /* 0xff80000024bd7808 */ /* 0x000fe40000000000 */
[----:B------:R-:W-:-:S02]  /*14510*/  FMNMX.FTZ R6, R13, R6, !PT ;  /* 0x000000060d067209 */ /* 0x000fc40007810000 */
[----:B------:R-:W-:Y:S02]  /*14520*/  FMNMX.FTZ R8, R181, R8, !PT ;  /* 0x00000008b5087209 */ /* 0x000fe40007810000 */
[----:B------:R-:W-:Y:S02]  /*14530*/  FMNMX.FTZ R6, R111, R6, !PT ;  /* 0x000000066f067209 */ /* 0x000fe40007810000 */
[----:B------:R-:W-:Y:S02]  /*14540*/  FSEL R193, R37, -INF , P2 ;  /* 0xff80000025c17808 */ /* 0x000fe40001000000 */
[----:B------:R-:W-:Y:S02]  /*14550*/  FMNMX.FTZ R6, R15, R6, !PT ;  /* 0x000000060f067209 */ /* 0x000fe40007810000 */
[----:B------:R-:W-:Y:S02]  /*14560*/  FMNMX.FTZ R8, R189, R8, !PT ;  /* 0x00000008bd087209 */ /* 0x000fe40007810000 */
[----:B------:R-:W-:-:S02]  /*14570*/  FMNMX.FTZ R6, R99, R6, !PT ;  /* 0x0000000663067209 */ /* 0x000fc40007810000 */
[----:B------:R-:W-:Y:S02]  /*14580*/  FMNMX.FTZ R8, R193, R8, !PT ;  /* 0x00000008c1087209 */ /* 0x000fe40007810000 */
[----:B------:R-:W-:Y:S02]  /*14590*/  FMNMX.FTZ R6, R81, R6, !PT ;  /* 0x0000000651067209 */ /* 0x000fe40007810000 */
[----:B------:R-:W-:Y:S02]  /*145a0*/  P2R R32, PR, RZ, 0x1 ;  /* 0x00000001ff207803 */ /* 0x000fe40000000000 */
[----:B------:R-:W-:Y:S02]  /*145b0*/  FMNMX.FTZ R6, R103, R6, !PT ;  /* 0x0000000667067209 */ /* 0x000fe40007810000 */
[----:B------:R-:W-:Y:S02]  /*145c0*/  FSEL R39, R39, -INF , P2 ;  /* 0xff80000027277808 */ /* 0x000fe40001000000 */
[----:B------:R-:W-:Y:S01]  /*145d0*/  FMNMX.FTZ R6, R97, R6, !PT ;  /* 0x0000000661067209 */ /* 0x000fe20007810000 */
[----:B------:R-:W-:-:S03]  /*145e0*/  WARPGROUP.DEPBAR.LE gsb0, 0x0 ;  /* 0x00008000000079c5 */ /* 0x000fc60000010000 */
        /* <DEDUP_REMOVED lines=10> */
[----:B------:R-:W-:Y:S02]  /*14690*/  FSEL R183, R29, -INF , P6 ;  /* 0xff8000001db77808 */ /* 0x000fe40003000000 */
[----:B------:R-:W-:-:S02]  /*146a0*/  FMNMX.FTZ R8, R185, R8, !PT ;  /* 0x00000008b9087209 */ /* 0x000fc40007810000 */
[----:B------:R-:W-:Y:S02]  /*146b0*/  FMNMX.FTZ R6, R73, R6, !PT ;  /* 0x0000000649067209 */ /* 0x000fe40007810000 */
[----:B------:R-:W-:Y:S01]  /*146c0*/  FMNMX.FTZ R14, R183, R8, !PT ;  /* 0x00000008b70e7209 */ /* 0x000fe20007810000 */
[----:B------:R-:W-:Y:S01]  /*146d0*/  IMAD.U32 R8, RZ, RZ, UR6 ;  /* 0x00000006ff087e24 */ /* 0x000fe2000f8e00ff */
[----:B------:R-:W-:Y:S02]  /*146e0*/  FMNMX.FTZ R6, R79, R6, !PT ;  /* 0x000000064f067209 */ /* 0x000fe40007810000 */
[----:B------:R-:W-:Y:S01]  /*146f0*/  FSEL R25, R34, -INF , P1 ;  /* 0xff80000022197808 */ /* 0x000fe20000800000 */
[----:B------:R-:W0:Y:S01]  /*14700*/  SHFL.BFLY PT, R7, R14, 0x2, 0x1f ;  /* 0x0c401f000e077f89 */ /* 0x000e2200000e0000 */
[----:B------:R-:W-:Y:S02]  /*14710*/  FMNMX.FTZ R6, R77, R6, !PT ;  /* 0x000000064d067209 */ /* 0x000fe40007810000 */
[----:B------:R-:W-:-:S02]  /*14720*/  ISETP.NE.AND P1, PT, R33, RZ, PT ;  /* 0x000000ff2100720c */ /* 0x000fc40003f25270 */
[----:B------:R-:W-:Y:S02]  /*14730*/  FMNMX.FTZ R6, R67, R6, !PT ;  /* 0x0000000643067209 */ /* 0x000fe40007810000 */
[----:B------:R-:W-:Y:S02]  /*14740*/  FSEL R35, R35, -INF , P1 ;  /* 0xff80000023237808 */ /* 0x000fe40000800000 */
[----:B------:R-:W-:Y:S02]  /*14750*/  FMNMX.FTZ R6, R65, R6, !PT ;  /* 0x0000000641067209 */ /* 0x000fe40007810000 */
[----:B------:R-:W-:Y:S02]  /*14760*/  ISETP.NE.AND P1, PT, R12, RZ, PT ;  /* 0x000000ff0c00720c */ /* 0x000fe40003f25270 */
[----:B------:R-:W-:-:S04]  /*14770*/  FMNMX.FTZ R6, R71, R6, !PT ;  /* 0x0000000647067209 */ /* 0x000fc80007810000 */
[----:B------:R-:W-:-:S04]  /*14780*/  FMNMX.FTZ R6, R5, R6, !PT ;  /* 0x0000000605067209 */ /* 0x000fc80007810000 */
[----:B------:R-:W-:Y:S02]  /*14790*/  FMNMX.FTZ R6, R59, R6, !PT ;  /* 0x000000063b067209 */ /* 0x000fe40007810000 */
[----:B0-----:R-:W-:Y:S01]  /*147a0*/  FMNMX.FTZ R20, R14, R7, !PT ;  /* 0x000000070e147209 */ /* 0x001fe20007810000 */
[----:B------:R-:W-:Y:S01]  /*147b0*/  @!P1 VIADD R0, R0, 0x34840 ;  /* 0x0003484000009836 */ /* 0x000fe20000000000 */
        /* <DEDUP_REMOVED lines=15> */
[----:B------:R-:W-:Y:S02]  /*148b0*/  ISETP.NE.AND P0, PT, R32, RZ, PT ;  /* 0x000000ff2000720c */ /* 0x000fe40003f05270 */
        /* <DEDUP_REMOVED lines=31> */
[-CC-:B------:R-:W-:Y:S01]  /*14ab0*/  FFMA.FTZ R184, R127, R8.reuse, -R4.reuse ;  /* 0x000000087fb87223 */ /* 0x180fe20000010804 */
[-CC-:B------:R-:W-:Y:S01]  /*14ac0*/  FFMA.FTZ R188, R121, R8.reuse, -R4.reuse ;  /* 0x0000000879bc7223 */ /* 0x180fe20000010804 */
[----:B------:R-:W0:Y:S01]  /*14ad0*/  SHFL.BFLY PT, R137, R6, 0x2, 0x1f ;  /* 0x0c401f0006897f89 */ /* 0x000e2200000e0000 */
        /* <DEDUP_REMOVED lines=23> */
[----:B0-----:R-:W-:Y:S01]  /*14c50*/  FMNMX.FTZ R10, R6, R137, !PT ;  /* 0x00000089060a7209 */ /* 0x001fe20007810000 */
[----:B------:R-:W0:Y:S01]  /*14c60*/  MUFU.EX2 R180, R180 ;  /* 0x000000b400b47308 */ /* 0x000e220000000800 */
[-CC-:B------:R-:W-:Y:S01]  /*14c70*/  FFMA.FTZ R137, R181, R8.reuse, -R4.reuse ;  /* 0x00000008b5897223 */ /* 0x180fe20000010804 */
[-CC-:B------:R-:W-:Y:S01]  /*14c80*/  FFMA.FTZ R139, R193, R8.reuse, -R4.reuse ;  /* 0x00000008c18b7223 */ /* 0x180fe20000010804 */
[-CC-:B------:R-:W-:Y:S01]  /*14c90*/  FFMA.FTZ R216, R187, R8.reuse, -R4.reuse ;  /* 0x00000008bbd87223 */ /* 0x180fe20000010804 */
[----:B------:R-:W4:Y:S01]  /*14ca0*/  SHFL.BFLY PT, R141, R10, 0x1, 0x1f ;  /* 0x0c201f000a8d7f89 */ /* 0x000f2200000e0000 */
[-CC-:B------:R-:W-:Y:S01]  /*14cb0*/  FFMA.FTZ R191, R191, R8.reuse, -R4.reuse ;  /* 0x00000008bfbf7223 */ /* 0x180fe20000010804 */
[-CC-:B------:R-:W-:Y:S01]  /*14cc0*/  FFMA.FTZ R218, R185, R8.reuse, -R4.reuse ;  /* 0x00000008b9da7223 */ /* 0x180fe20000010804 */
[----:B------:R-:W-:Y:S01]  /*14cd0*/  FFMA.FTZ R143, R183, R8, -R4 ;  /* 0x00000008b78f7223 */ /* 0x000fe20000010804 */
[----:B------:R-:W0:Y:S08]  /*14ce0*/  MUFU.EX2 R37, R37 ;  /* 0x0000002500257308 */ /* 0x000e300000000800 */
[----:B------:R-:W0:Y:S08]  /*14cf0*/  MUFU.EX2 R182, R182 ;  /* 0x000000b600b67308 */ /* 0x000e300000000800 */
[----:B------:R-:W0:Y:S01]  /*14d00*/  MUFU.EX2 R61, R61 ;  /* 0x0000003d003d7308 */ /* 0x000e220000000800 */
[----:B----4-:R-:W-:-:S04]  /*14d10*/  FMNMX.FTZ R92, R10, R141, !PT ;  /* 0x0000008d0a5c7209 */ /* 0x010fc80007810000 */
[C---:B------:R-:W-:Y:S01]  /*14d20*/  FSETP.NEU.FTZ.AND P2, PT, R92.reuse, -INF , PT ;  /* 0xff8000005c00780b */ /* 0x040fe20003f5d000 */
[----:B------:R-:W-:Y:S02]  /*14d30*/  FMUL.FTZ R28, R92, R8 ;  /* 0x000000085c1c7220 */ /* 0x000fe40000410000 */
[----:B------:R-:W4:Y:S03]  /*14d40*/  MUFU.EX2 R184, R184 ;  /* 0x000000b800b87308 */ /* 0x000f260000000800 */
[----:B------:R-:W-:Y:S02]  /*14d50*/  FSEL R28, R28, RZ, P2 ;  /* 0x000000ff1c1c7208 */ /* 0x000fe40001000000 */
[----:B------:R-:W-:-:S03]  /*14d60*/  ISETP.GE.AND P2, PT, R160, 0xb1, PT ;  /* 0x000000b1a000780c */ /* 0x000fc60003f46270 */
[----:B------:R-:W-:Y:S01]  /*14d70*/  MUFU.EX2 R69, R69 ;  /* 0x0000004500457308 */ /* 0x000fe20000000800 */
[-CC-:B------:R-:W-:Y:S01]  /*14d80*/  FFMA.FTZ R177, R3, R8.reuse, -R28.reuse ;  /* 0x0000000803b17223 */ /* 0x180fe2000001081c */
[----:B-1----:R-:W-:Y:S01]  /*14d90*/  FADD.FTZ R3, R176, R21 ;  /* 0x00000015b0037221 */ /* 0x002fe20000010000 */
[-CC-:B------:R-:W-:Y:S01]  /*14da0*/  FFMA.FTZ R4, R115, R8.reuse, -R28.reuse ;  /* 0x0000000873047223 */ /* 0x180fe2000001081c */
[-CC-:B------:R-:W-:Y:S01]  /*14db0*/  FFMA.FTZ R179, R9, R8.reuse, -R28.reuse ;  /* 0x0000000809b37223 */ /* 0x180fe2000001081c */
[-CC-:B------:R-:W-:Y:S01]  /*14dc0*/  FFMA.FTZ R6, R119, R8.reuse, -R28.reuse ;  /* 0x0000000877067223 */ /* 0x180fe2000001081c */
[----:B--2---:R-:W-:Y:S01]  /*14dd0*/  FADD.FTZ R36, R178, R3 ;  /* 0x00000003b2247221 */ /* 0x004fe20000010000 */
[-CC-:B------:R-:W-:Y:S01]  /*14de0*/  FFMA.FTZ R181, R11, R8.reuse, -R28.reuse ;  /* 0x000000080bb57223 */ /* 0x180fe2000001081c */
[----:B------:R-:W-:Y:S01]  /*14df0*/  MUFU.EX2 R177, R177 ;  /* 0x000000b100b17308 */ /* 0x000fe20000000800 */
[-C--:B------:R-:W-:Y:S01]  /*14e00*/  FFMA.FTZ R10, R107, R8.reuse, -R28 ;  /* 0x000000086b0a7223 */ /* 0x080fe2000001081c */
[----:B---3--:R-:W-:Y:S01]  /*14e10*/  FADD.FTZ R3, R33, R36 ;  /* 0x0000002421037221 */ /* 0x008fe20000010000 */
[-CC-:B------:R-:W-:Y:S01]  /*14e20*/  FFMA.FTZ R183, R13, R8.reuse, -R28.reuse ;  /* 0x000000080db77223 */ /* 0x180fe2000001081c */
[-CC-:B------:R-:W-:Y:S01]  /*14e30*/  FFMA.FTZ R12, R111, R8.reuse, -R28.reuse ;  /* 0x000000086f0c7223 */ /* 0x180fe2000001081c */
[-CC-:B------:R-:W-:Y:S01]  /*14e40*/  FFMA.FTZ R201, R5, R8.reuse, -R28.reuse ;  /* 0x0000000805c97223 */ /* 0x180fe2000001081c */
[----:B0-----:R-:W-:Y:S01]  /*14e50*/  FADD.FTZ R36, R180, R3 ;  /* 0x00000003b4247221 */ /* 0x001fe20000010000 */
[-CC-:B------:R-:W-:Y:S01]  /*14e60*/  FFMA.FTZ R185, R15, R8.reuse, -R28.reuse ;  /* 0x000000080fb97223 */ /* 0x180fe2000001081c */
[----:B------:R-:W0:Y:S01]  /*14e70*/  MUFU.EX2 R4, R4 ;  /* 0x0000000400047308 */ /* 0x000e220000000800 */
[-C--:B------:R-:W-:Y:S01]  /*14e80*/  FFMA.FTZ R14, R99, R8.reuse, -R28 ;  /* 0x00000008630e7223 */ /* 0x080fe2000001081c */
[----:B------:R-:W-:Y:S01]  /*14e90*/  FADD.FTZ R3, R37, R36 ;  /* 0x0000002425037221 */ /* 0x000fe20000010000 */
[-CC-:B------:R-:W-:Y:S01]  /*14ea0*/  FFMA.FTZ R187, R81, R8.reuse, -R28.reuse ;  /* 0x0000000851bb7223 */ /* 0x180fe2000001081c */
[-CC-:B------:R-:W-:Y:S01]  /*14eb0*/  FFMA.FTZ R20, R103, R8.reuse, -R28.reuse ;  /* 0x0000000867147223 */ /* 0x180fe2000001081c */
[-CC-:B------:R-:W-:Y:S01]  /*14ec0*/  FFMA.FTZ R189, R97, R8.reuse, -R28.reuse ;  /* 0x0000000861bd7223 */ /* 0x180fe2000001081c */
[----:B------:R-:W-:Y:S01]  /*14ed0*/  FADD.FTZ R38, R182, R3 ;  /* 0x00000003b6267221 */ /* 0x000fe20000010000 */
[-CC-:B------:R-:W-:Y:S01]  /*14ee0*/  FFMA.FTZ R24, R91, R8.reuse, -R28.reuse ;  /* 0x000000085b187223 */ /* 0x180fe2000001081c */
[----:B------:R-:W1:Y:S01]  /*14ef0*/  MUFU.EX2 R179, R179 ;  /* 0x000000b300b37308 */ /* 0x000e620000000800 */
[-C--:B------:R-:W-:Y:S01]  /*14f00*/  FFMA.FTZ R26, R95, R8.reuse, -R28 ;  /* 0x000000085f1a7223 */ /* 0x080fe2000001081c */
[----:B------:R-:W-:Y:S01]  /*14f10*/  FADD.FTZ R3, R61, R38 ;  /* 0x000000263d037221 */ /* 0x000fe20000010000 */
[-CC-:B------:R-:W-:Y:S01]  /*14f20*/  FFMA.FTZ R193, R93, R8.reuse, -R28.reuse ;  /* 0x000000085dc17223 */ /* 0x180fe2000001081c */
[-CC-:B------:R-:W-:Y:S01]  /*14f30*/  FFMA.FTZ R30, R75, R8.reuse, -R28.reuse ;  /* 0x000000084b1e7223 */ /* 0x180fe2000001081c */
[-CC-:B------:R-:W-:Y:S01]  /*14f40*/  FFMA.FTZ R195, R73, R8.reuse, -R28.reuse ;  /* 0x0000000849c37223 */ /* 0x180fe2000001081c */
[----:B----4-:R-:W-:Y:S01]  /*14f50*/  FADD.FTZ R38, R184, R3 ;  /* 0x00000003b8267221 */ /* 0x010fe20000010000 */
[-C--:B------:R-:W-:Y:S01]  /*14f60*/  FFMA.FTZ R32, R79, R8.reuse, -R28 ;  /* 0x000000084f207223 */ /* 0x080fe2000001081c */
[----:B------:R-:W2:Y:S01]  /*14f70*/  MUFU.EX2 R186, R186 ;  /* 0x000000ba00ba7308 */ /* 0x000ea20000000800 */
[----:B0-----:R-:W-:Y:S01]  /*14f80*/  FADD.FTZ R40, R177, R4 ;  /* 0x00000004b1287221 */ /* 0x001fe20000010000 */
[----:B------:R-:W-:Y:S01]  /*14f90*/  FADD.FTZ R5, R69, R38 ;  /* 0x0000002645057221 */ /* 0x000fe20000010000 */
[-CC-:B------:R-:W-:Y:S01]  /*14fa0*/  FFMA.FTZ R197, R77, R8.reuse, -R28.reuse ;  /* 0x000000084dc57223 */ /* 0x180fe2000001081c */
[-CC-:B------:R-:W-:Y:S01]  /*14fb0*/  FFMA.FTZ R34, R67, R8.reuse, -R28.reuse ;  /* 0x0000000843227223 */ /* 0x180fe2000001081c */
[-CC-:B------:R-:W-:Y:S01]  /*14fc0*/  FFMA.FTZ R199, R65, R8.reuse, -R28.reuse ;  /* 0x0000000841c77223 */ /* 0x180fe2000001081c */
[-CC-:B------:R-:W-:Y:S01]  /*14fd0*/  FFMA.FTZ R36, R71, R8.reuse, -R28.reuse ;  /* 0x0000000847247223 */ /* 0x180fe2000001081c */
[-C--:B------:R-:W-:Y:S01]  /*14fe0*/  FFMA.FTZ R38, R59, R8.reuse, -R28 ;  /* 0x000000083b267223 */ /* 0x080fe2000001081c */
[----:B------:R-:W0:Y:S01]  /*14ff0*/  MUFU.EX2 R6, R6 ;  /* 0x0000000600067308 */ /* 0x000e220000000800 */
[----:B-1----:R-:W-:Y:S01]  /*15000*/  FADD.FTZ R3, R179, R40 ;  /* 0x00000028b3037221 */ /* 0x002fe20000010000 */
        /* <DEDUP_REMOVED lines=13> */
[-CC-:B------:R-:W-:Y:S01]  /*150e0*/  FFMA.FTZ R125, R125, R8.reuse, -R28.reuse ;  /* 0x000000087d7d7223 */ /* 0x180fe2000001081c */
[----:B------:R-:W2:Y:S01]  /*150f0*/  MUFU.EX2 R181, R181 ;  /* 0x000000b500b57308 */ /* 0x000ea20000000800 */
[----:B0-----:R-:W-:Y:S01]  /*15100*/  FADD.FTZ R40, R6, R3 ;  /* 0x0000000306287221 */ /* 0x001fe20000010000 */
[-CC-:B------:R-:W-:Y:S01]  /*15110*/  FFMA.FTZ R129, R129, R8.reuse, -R28.reuse ;  /* 0x0000000881817223 */ /* 0x180fe2000001081c */
[-CC-:B------:R-:W-:Y:S01]  /*15120*/  FFMA.FTZ R133, R133, R8.reuse, -R28.reuse ;  /* 0x0000000885857223 */ /* 0x180fe2000001081c */
[----:B------:R-:W-:Y:S01]  /*15130*/  FFMA.FTZ R135, R135, R8, -R28 ;  /* 0x0000000887877223 */ /* 0x000fe2000001081c */
[----:B------:R-:W-:Y:S01]  /*15140*/  F2FP.BF16.F32.PACK_AB R177, R4, R177 ;  /* 0x000000b104b1723e */ /* 0x000fe200000010ff */
[--C-:B------:R-:W-:Y:S01]  /*15150*/  IMAD.MOV.U32 R81, RZ, RZ, R87.reuse ;  /* 0x000000ffff517224 */ /* 0x100fe200078e0057 */
[----:B------:R-:W-:Y:S01]  /*15160*/  F2FP.BF16.F32.PACK_AB R179, R6, R179 ;  /* 0x000000b306b3723e */ /* 0x000fe200000010ff */
[----:B------:R-:W0:Y:S01]  /*15170*/  MUFU.EX2 R188, R188 ;  /* 0x000000bc00bc7308 */ /* 0x000e220000000800 */
[----:B-1----:R-:W-:Y:S01]  /*15180*/  FADD.FTZ R5, R83, R42 ;  /* 0x0000002a53057221 */ /* 0x002fe20000010000 */
[----:B------:R-:W-:Y:S01]  /*15190*/  F2FP.BF16.F32.PACK_AB R178, R33, R178 ;  /* 0x000000b221b2723e */ /* 0x000fe200000010ff */
[--C-:B------:R-:W-:Y:S01]  /*151a0*/  IMAD.MOV.U32 R79, RZ, RZ, R87.reuse ;  /* 0x000000ffff4f7224 */ /* 0x100fe200078e0057 */
[----:B------:R-:W-:Y:S01]  /*151b0*/  F2FP.BF16.F32.PACK_AB R180, R37, R180 ;  /* 0x000000b425b4723e */ /* 0x000fe200000010ff */
[--C-:B------:R-:W-:Y:S01]  /*151c0*/  IMAD.MOV.U32 R77, RZ, RZ, R87.reuse ;  /* 0x000000ffff4d7224 */ /* 0x100fe200078e0057 */
[----:B------:R-:W-:Y:S01]  /*151d0*/  F2FP.BF16.F32.PACK_AB R182, R61, R182 ;  /* 0x000000b63db6723e */ /* 0x000fe200000010ff */
[--C-:B------:R-:W-:Y:S01]  /*151e0*/  IMAD.MOV.U32 R75, RZ, RZ, R87.reuse ;  /* 0x000000ffff4b7224 */ /* 0x100fe200078e0057 */
[----:B------:R-:W1:Y:S01]  /*151f0*/  MUFU.EX2 R10, R10 ;  /* 0x0000000a000a7308 */ /* 0x000e620000000800 */
[----:B--2---:R-:W-:Y:S01]  /*15200*/  FADD.FTZ R3, R181, R40 ;  /* 0x00000028b5037221 */ /* 0x004fe20000010000 */
[----:B------:R-:W-:Y:S01]  /*15210*/  F2FP.BF16.F32.PACK_AB R184, R69, R184 ;  /* 0x000000b845b8723e */ /* 0x000fe200000010ff */
[--C-:B------:R-:W-:Y:S01]  /*15220*/  IMAD.MOV.U32 R73, RZ, RZ, R87.reuse ;  /* 0x000000ffff497224 */ /* 0x100fe200078e0057 */
[----:B------:R-:W-:Y:S01]  /*15230*/  F2FP.BF16.F32.PACK_AB R186, R83, R186 ;  /* 0x000000ba53ba723e */ /* 0x000fe200000010ff */
[--C-:B------:R-:W-:Y:S01]  /*15240*/  IMAD.MOV.U32 R83, RZ, RZ, R87.reuse ;  /* 0x000000ffff537224 */ /* 0x100fe200078e0057 */
[----:B------:R-:W-:Y:S01]  /*15250*/  F2FP.BF16.F32.PACK_AB R176, R21, R176 ;  /* 0x000000b015b0723e */ /* 0x000fe200000010ff */
[----:B------:R-:W-:Y:S01]  /*15260*/  IMAD.MOV.U32 R71, RZ, RZ, R87 ;  /* 0x000000ffff477224 */ /* 0x000fe200078e0057 */
[----:B------:R-:W2:Y:S01]  /*15270*/  MUFU.EX2 R85, R85 ;  /* 0x0000005500557308 */ /* 0x000ea20000000800 */
[----:B0-----:R-:W-:Y:S01]  /*15280*/  FADD.FTZ R40, R188, R5 ;  /* 0x00000005bc287221 */ /* 0x001fe20000010000 */
[----:B------:R-:W-:-:S02]  /*15290*/  IMAD.MOV.U32 R69, RZ, RZ, R87 ;  /* 0x000000ffff457224 */ /* 0x000fc400078e0057 */
[--C-:B------:R-:W-:Y:S02]  /*152a0*/  IMAD.MOV.U32 R67, RZ, RZ, R87.reuse ;  /* 0x000000ffff437224 */ /* 0x100fe400078e0057 */
[----:B------:R-:W-:Y:S02]  /*152b0*/  IMAD.MOV.U32 R65, RZ, RZ, R87 ;  /* 0x000000ffff417224 */ /* 0x000fe400078e0057 */
[----:B------:R-:W0:Y:S01]  /*152c0*/  MUFU.EX2 R183, R183 ;  /* 0x000000b700b77308 */ /* 0x000e220000000800 */
[C---:B-1----:R-:W-:Y:S01]  /*152d0*/  FADD.FTZ R42, R10.reuse, R3 ;  /* 0x000000030a2a7221 */ /* 0x042fe20000010000 */
[----:B------:R-:W-:Y:S01]  /*152e0*/  F2FP.BF16.F32.PACK_AB R181, R10, R181 ;  /* 0x000000b50ab5723e */ /* 0x000fe200000010ff */
[--C-:B------:R-:W-:Y:S02]  /*152f0*/  IMAD.MOV.U32 R61, RZ, RZ, R87.reuse ;  /* 0x000000ffff3d7224 */ /* 0x100fe400078e0057 */
[--C-:B------:R-:W-:Y:S02]  /*15300*/  IMAD.MOV.U32 R59, RZ, RZ, R87.reuse ;  /* 0x000000ffff3b7224 */ /* 0x100fe400078e0057 */
[--C-:B------:R-:W-:Y:S01]  /*15310*/  IMAD.MOV.U32 R57, RZ, RZ, R87.reuse ;  /* 0x000000ffff397224 */ /* 0x100fe200078e0057 */
[----:B------:R-:W1:Y:S01]  /*15320*/  MUFU.EX2 R190, R190 ;  /* 0x000000be00be7308 */ /* 0x000e620000000800 */
[----:B--2---:R-:W-:Y:S01]  /*15330*/  FADD.FTZ R5, R85, R40 ;  /* 0x0000002855057221 */ /* 0x004fe20000010000 */
[----:B------:R-:W-:Y:S01]  /*15340*/  FFMA.FTZ R40, R63, R8, -R28 ;  /* 0x000000083f287223 */ /* 0x000fe2000001081c */
[----:B------:R-:W-:Y:S01]  /*15350*/  F2FP.BF16.F32.PACK_AB R188, R85, R188 ;  /* 0x000000bc55bc723e */ /* 0x000fe200000010ff */
[----:B------:R-:W-:-:S02]  /*15360*/  IMAD.MOV.U32 R85, RZ, RZ, R87 ;  /* 0x000000ffff557224 */ /* 0x000fc400078e0057 */
[--C-:B------:R-:W-:Y:S02]  /*15370*/  IMAD.MOV.U32 R63, RZ, RZ, R87.reuse ;  /* 0x000000ffff3f7224 */ /* 0x100fe400078e0057 */
[----:B------:R-:W2:Y:S01]  /*15380*/  MUFU.EX2 R12, R12 ;  /* 0x0000000c000c7308 */ /* 0x000ea20000000800 */
[----:B0-----:R-:W-:Y:S01]  /*15390*/  FADD.FTZ R3, R183, R42 ;  /* 0x0000002ab7037221 */ /* 0x001fe20000010000 */
[--C-:B------:R-:W-:Y:S02]  /*153a0*/  IMAD.MOV.U32 R53, RZ, RZ, R87.reuse ;  /* 0x000000ffff357224 */ /* 0x100fe400078e0057 */
[--C-:B------:R-:W-:Y:S02]  /*153b0*/  IMAD.MOV.U32 R49, RZ, RZ, R87.reuse ;  /* 0x000000ffff317224 */ /* 0x100fe400078e0057 */
[----:B------:R-:W-:Y:S02]  /*153c0*/  IMAD.MOV.U32 R45, RZ, RZ, R87 ;  /* 0x000000ffff2d7224 */ /* 0x000fe400078e0057 */
[----:B------:R-:W0:Y:S01]  /*153d0*/  MUFU.EX2 R89, R89 ;  /* 0x0000005900597308 */ /* 0x000e220000000800 */
[----:B-1----:R-:W-:Y:S01]  /*153e0*/  FADD.FTZ R44, R190, R5 ;  /* 0x00000005be2c7221 */ /* 0x002fe20000010000 */
[----:B------:R-:W-:-:S02]  /*153f0*/  IMAD.MOV.U32 R41, RZ, RZ, R87 ;  /* 0x000000ffff297224 */ /* 0x000fc400078e0057 */
[--C-:B------:R-:W-:Y:S02]  /*15400*/  IMAD.MOV.U32 R37, RZ, RZ, R87.reuse ;  /* 0x000000ffff257224 */ /* 0x100fe400078e0057 */
[----:B------:R-:W-:Y:S02]  /*15410*/  IMAD.MOV.U32 R33, RZ, RZ, R87 ;  /* 0x000000ffff217224 */ /* 0x000fe400078e0057 */
        /* <DEDUP_REMOVED lines=20> */
[----:B------:R-:W-:-:S04]  /*15560*/  @!P1 PRMT R3, RZ, 0x654, R0 ;  /* 0x00000654ff039816 */ /* 0x000fc80000000000 */
[----:B------:R2:W-:Y:S02]  /*15570*/  @!P1 SYNCS.ARRIVE.TRANS64.RED.A1T0 RZ, [R3+URZ], RZ ;  /* 0x000000ff03ff99a7 */ /* 0x0005e4000810043f */
[----:B------:R0:W-:Y:S01]  /*15580*/  MUFU.EX2 R141, R191 ;  /* 0x000000bf008d7308 */ /* 0x0001e20000000800 */
[C---:B-1----:R-:W-:Y:S01]  /*15590*/  FADD.FTZ R42, R20.reuse, R5 ;  /* 0x00000005142a7221 */ /* 0x042fe20000010000 */
[----:B------:R-:W-:-:S06]  /*155a0*/  F2FP.BF16.F32.PACK_AB R187, R20, R187 ;  /* 0x000000bb14bb723e */ /* 0x000fcc00000010ff */
[----:B------:R-:W1:Y:S01]  /*155b0*/  MUFU.EX2 R105, R105 ;  /* 0x0000006900697308 */ /* 0x000e620000000800 */
[-C--:B0-----:R-:W-:Y:S01]  /*155c0*/  FFMA.FTZ R191, R109, R8.reuse, -R28 ;  /* 0x000000086dbf7223 */ /* 0x081fe2000001081c */
[----:B--2---:R-:W-:Y:S01]  /*155d0*/  FADD.FTZ R3, R189, R42 ;  /* 0x0000002abd037221 */ /* 0x004fe20000010000 */
[----:B------:R-:W-:Y:S01]  /*155e0*/  FFMA.FTZ R42, R55, R8, -R28 ;  /* 0x00000008372a7223 */ /* 0x000fe2000001081c */
[----:B------:R-:W-:-:S04]  /*155f0*/  IMAD.MOV.U32 R55, RZ, RZ, R87 ;  /* 0x000000ffff377224 */ /* 0x000fc800078e0057 */
[----:B------:R-:W0:Y:S08]  /*15600*/  MUFU.EX2 R24, R24 ;  /* 0x0000001800187308 */ /* 0x000e300000000800 */
        /* <DEDUP_REMOVED lines=12> */
[----:B0-----:R-:W-:Y:S01]  /*156d0*/  FADD.FTZ R5, R113, R44 ;  /* 0x0000002c71057221 */ /* 0x001fe20000010000 */
[----:B------:R-:W-:Y:S01]  /*156e0*/  FFMA.FTZ R44, R43, R8, -R28 ;  /* 0x000000082b2c7223 */ /* 0x000fe2000001081c */
[----:B------:R-:W-:Y:S01]  /*156f0*/  F2FP.BF16.F32.PACK_AB R196, R113, R196 ;  /* 0x000000c471c4723e */ /* 0x000fe200000010ff */
[----:B------:R-:W-:-:S04]  /*15700*/  IMAD.MOV.U32 R43, RZ, RZ, R87 ;  /* 0x000000ffff2b7224 */ /* 0x000fc800078e0057 */
        /* <DEDUP_REMOVED lines=43> */
[----:B------:R-:W-:Y:S01]  /*159c0*/  F2FP.BF16.F32.PACK_AB R204, R27, R204 ;  /* 0x000000cc1bcc723e */ /* 0x000fe200000010ff */
[----:B------:R-:W-:-:S05]  /*159d0*/  IMAD.MOV.U32 R27, RZ, RZ, R87 ;  /* 0x000000ffff1b7224 */ /* 0x000fca00078e0057 */
        /* <DEDUP_REMOVED lines=58> */
[----:B------:R-:W-:Y:S01]  /*15d80*/  F2FP.BF16.F32.PACK_AB R209, R44, R209 ;  /* 0x000000d12cd1723e */ /* 0x000fe200000010ff */
[----:B------:R-:W-:-:S05]  /*15d90*/  IMAD.MOV.U32 R44, RZ, RZ, R87 ;  /* 0x000000ffff2c7224 */ /* 0x000fca00078e0057 */
[----:B------:R1:W3:Y:S01]  /*15da0*/  MUFU.EX2 R28, R47 ;  /* 0x0000002f001c7308 */ /* 0x0002e20000000800 */
[----:B--2---:R-:W-:Y:S01]  /*15db0*/  FADD.FTZ R52, R216, R5 ;  /* 0x00000005d8347221 */ /* 0x004fe20000010000 */
[----:B------:R-:W-:-:S03]  /*15dc0*/  F2FP.BF16.F32.PACK_AB R216, R141, R216 ;  /* 0x000000d88dd8723e */ /* 0x000fc600000010ff */
[----:B------:R-:W-:-:S03]  /*15dd0*/  FADD.FTZ R5, R141, R52 ;  /* 0x000000348d057221 */ /* 0x000fc60000010000 */
[----:B------:R-:W2:Y:S01]  /*15de0*/  MUFU.EX2 R25, R25 ;  /* 0x0000001900197308 */ /* 0x000ea20000000800 */
[----:B0-----:R-:W-:Y:S01]  /*15df0*/  FADD.FTZ R3, R211, R50 ;  /* 0x00000032d3037221 */ /* 0x001fe20000010000 */
[----:B-1----:R-:W-:-:S06]  /*15e00*/  IMAD.MOV.U32 R47, RZ, RZ, R87 ;  /* 0x000000ffff2f7224 */ /* 0x002fcc00078e0057 */
[----:B------:R0:W1:Y:S01]  /*15e10*/  MUFU.EX2 R46, R35 ;  /* 0x00000023002e7308 */ /* 0x0000620000000800 */
[C---:B---3--:R-:W-:Y:S01]  /*15e20*/  FADD.FTZ R52, R28.reuse, R3 ;  /* 0x000000031c347221 */ /* 0x048fe20000010000 */
[----:B------:R-:W-:Y:S01]  /*15e30*/  F2FP.BF16.F32.PACK_AB R211, R28, R211 ;  /* 0x000000d31cd3723e */ /* 0x000fe200000010ff */
[----:B------:R-:W-:-:S05]  /*15e40*/  IMAD.MOV.U32 R28, RZ, RZ, R87 ;  /* 0x000000ffff1c7224 */ /* 0x000fca00078e0057 */
[----:B------:R-:W3:Y:S01]  /*15e50*/  MUFU.EX2 R29, R29 ;  /* 0x0000001d001d7308 */ /* 0x000ee20000000800 */
[----:B--2---:R-:W-:Y:S01]  /*15e60*/  FADD.FTZ R3, R25, R52 ;  /* 0x0000003419037221 */ /* 0x004fe20000010000 */
[--C-:B------:R-:W-:Y:S02]  /*15e70*/  IMAD.MOV.U32 R52, RZ, RZ, R87.reuse ;  /* 0x000000ffff347224 */ /* 0x100fe400078e0057 */
[----:B0-----:R-:W-:-:S04]  /*15e80*/  IMAD.MOV.U32 R35, RZ, RZ, R87 ;  /* 0x000000ffff237224 */ /* 0x001fc800078e0057 */
[----:B------:R0:W2:Y:S01]  /*15e90*/  MUFU.EX2 R48, R39 ;  /* 0x0000002700307308 */ /* 0x0000a20000000800 */
[C---:B-1----:R-:W-:Y:S01]  /*15ea0*/  FADD.FTZ R4, R46.reuse, R3 ;  /* 0x000000032e047221 */ /* 0x042fe20000010000 */
[----:B------:R-:W-:Y:S01]  /*15eb0*/  F2FP.BF16.F32.PACK_AB R213, R46, R25 ;  /* 0x000000192ed5723e */ /* 0x000fe200000010ff */
[--C-:B------:R-:W-:Y:S02]  /*15ec0*/  IMAD.MOV.U32 R46, RZ, RZ, R87.reuse ;  /* 0x000000ffff2e7224 */ /* 0x100fe400078e0057 */
[----:B------:R-:W-:-:S03]  /*15ed0*/  IMAD.MOV.U32 R25, RZ, RZ, R87 ;  /* 0x000000ffff197224 */ /* 0x000fc600078e0057 */
[----:B------:R-:W1:Y:S01]  /*15ee0*/  MUFU.EX2 R125, R125 ;  /* 0x0000007d007d7308 */ /* 0x000e620000000800 */
[----:B---3--:R-:W-:Y:S01]  /*15ef0*/  FADD.FTZ R3, R29, R4 ;  /* 0x000000041d037221 */ /* 0x008fe20000010000 */
[----:B0-----:R-:W-:-:S06]  /*15f00*/  IMAD.MOV.U32 R39, RZ, RZ, R87 ;  /* 0x000000ffff277224 */ /* 0x001fcc00078e0057 */
[----:B------:R-:W0:Y:S01]  /*15f10*/  MUFU.EX2 R50, R129 ;  /* 0x0000008100327308 */ /* 0x000e220000000800 */
[C---:B--2---:R-:W-:Y:S01]  /*15f20*/  FADD.FTZ R6, R48.reuse, R3 ;  /* 0x0000000330067221 */ /* 0x044fe20000010000 */
[----:B------:R-:W-:Y:S01]  /*15f30*/  F2FP.BF16.F32.PACK_AB R215, R48, R29 ;  /* 0x0000001d30d7723e */ /* 0x000fe200000010ff */
[--C-:B------:R-:W-:Y:S02]  /*15f40*/  IMAD.MOV.U32 R48, RZ, RZ, R87.reuse ;  /* 0x000000ffff307224 */ /* 0x100fe400078e0057 */
[----:B------:R-:W-:-:S03]  /*15f50*/  IMAD.MOV.U32 R29, RZ, RZ, R87 ;  /* 0x000000ffff1d7224 */ /* 0x000fc600078e0057 */
        /* <DEDUP_REMOVED lines=9> */
[----:B-1----:R-:W-:Y:S01]  /*15ff0*/  FADD.FTZ R3, R133, R0 ;  /* 0x0000000085037221 */ /* 0x002fe20000010000 */
[C---:B0-----:R-:W-:Y:S01]  /*16000*/  FADD.FTZ R15, R143.reuse, R54 ;  /* 0x000000368f0f7221 */ /* 0x041fe20000010000 */
[----:B------:R-:W-:Y:S01]  /*16010*/  F2FP.BF16.F32.PACK_AB R218, R143, R218 ;  /* 0x000000da8fda723e */ /* 0x000fe200000010ff */
[----:B------:R-:W-:Y:S02]  /*16020*/  IMAD.MOV.U32 R54, RZ, RZ, R87 ;  /* 0x000000ffff367224 */ /* 0x000fe400078e0057 */
[C---:B--2---:R-:W-:Y:S01]  /*16030*/  FADD.FTZ R12, R4.reuse, R3 ;  /* 0x00000003040c7221 */ /* 0x044fe20000010000 */
[----:B------:R-:W-:Y:S01]  /*16040*/  F2FP.BF16.F32.PACK_AB R219, R4, R133 ;  /* 0x0000008504db723e */ /* 0x000fe200000010ff */
[----:B------:R-:W-:Y:S06]  /*16050*/  @!P2 BRA `(.L_x_6145) ;  /* 0x0000005c0050a947 */ /* 0x000fec0003800000 */
[----:B------:R0:W5:Y:S01]  /*16060*/  LDL.LU R4, [R1+0x4] ;  /* 0x0000040001047983 */ /* 0x0001620000300800 */
        /* <DEDUP_REMOVED lines=35> */
[----:B0-----:R-:W-:-:S07]  /*162a0*/  CS2R R24, SRZ ;  /* 0x0000000000187805 */ /* 0x001fce000001ff00 */
.L_x_6155:
[----:B------:R-:W2:Y:S01]  /*162b0*/  LDL R6, [R1+0x28] ;  /* 0x0000280001067983 */ /* 0x000ea20000100800 */
[----:B------:R-:W-:Y:S01]  /*162c0*/  VIADD R228, R5, 0x1 ;  /* 0x0000000105e47836 */ /* 0x000fe20000000000 */
[----:B------:R-:W-:Y:S05]  /*162d0*/  YIELD ;  /* 0x0000000000007946 */ /* 0x000fea0003800000 */
[----:B------:R-:W-:-:S04]  /*162e0*/  ISETP.NE.AND P3, PT, R228, 0x2, PT ;  /* 0x00000002e400780c */ /* 0x000fc80003f65270 */
[----:B------:R-:W-:Y:S02]  /*162f0*/  SEL R7, RZ, 0x1, P3 ;  /* 0x00000001ff077807 */ /* 0x000fe40001800000 */
[----:B------:R-:W-:Y:S02]  /*16300*/  SEL R228, R228, RZ, P3 ;  /* 0x000000ffe4e47207 */ /* 0x000fe40001800000 */
[----:B-----5:R-:W-:-:S05]  /*16310*/  LOP3.LUT R7, R4, R7, RZ, 0x3c, !PT ;  /* 0x0000000704077212 */ /* 0x020fca00078e3cff */
[----:B------:R0:W-:Y:S01]  /*16320*/  STL [R1+0x4], R7 ;  /* 0x0000040701007387 */ /* 0x0001e20000100800 */
[----:B--2---:R-:W-:-:S13]  /*16330*/  ISETP.NE.AND P2, PT, R6, RZ, PT ;  /* 0x000000ff0600720c */ /* 0x004fda0003f45270 */
[----:B0-----:R-:W-:Y:S05]  /*16340*/  @P2 BRA `(.L_x_6146) ;  /* 0x0000000000302947 */ /* 0x001fea0003800000 */
[----:B------:R-:W-:Y:S05]  /*16350*/  @!P0 BRA `(.L_x_6147) ;  /* 0x0000000000048947 */ /* 0x000fea0003800000 */
[----:B------:R-:W-:Y:S01]  /*16360*/  BPT.TRAP 0x1 ;  /* 0x000000040000795c */ /* 0x000fe20000300000 */
.L_x_6147:
[----:B------:R-:W-:Y:S01]  /*16370*/  IMAD R6, R228, 0x8, R2 ;  /* 0x00000008e4067824 */ /* 0x000fe200078e0202 */
[----:B------:R-:W-:-:S04]  /*16380*/  SHF.L.U32 R7, R7, 0x1f, RZ ;  /* 0x0000001f07077819 */ /* 0x000fc800000006ff */
[----:B------:R0:W1:Y:S01]  /*16390*/  SYNCS.PHASECHK.TRANS64.TRYWAIT P3, [R6+URZ+0x34830], R7 ;  /* 0x03483007060075a7 */ /* 0x000062000806017f */
[----:B------:R-:W-:Y:S05]  /*163a0*/  @!P0 BRA `(.L_x_6148) ;  /* 0x0000000000048947 */ /* 0x000fea0003800000 */
[----:B------:R-:W-:Y:S01]  /*163b0*/  BPT.TRAP 0x1 ;  /* 0x000000040000795c */ /* 0x000fe20000300000 */
.L_x_6148:
[----:B------:R-:W-:Y:S04]  /*163c0*/  BSSY B0, `(.L_x_6146) ;  /* 0x0000004000007945 */ /* 0x000fe80003800000 */
[----:B-1----:R-:W-:Y:S05]  /*163d0*/  @P3 BRA `(.L_x_6149) ;  /* 0x0000000000083947 */ /* 0x002fea0003800000 */
[----:B------:R-:W1:Y:S02]  /*163e0*/  SYNCS.PHASECHK.TRANS64.TRYWAIT P3, [R6+URZ+0x34830], R7 ;  /* 0x03483007060075a7 */ /* 0x000e64000806017f */
[----:B-1----:R-:W-:Y:S05]  /*163f0*/  @!P3 BRA `(.L_x_6150) ;  /* 0x000000e80034b947 */ /* 0x002fea0003800000 */
.L_x_6149:
[----:B------:R-:W-:Y:S05]  /*16400*/  BSYNC B0 ;  /* 0x0000000000007941 */ /* 0x000fea0003800000 */
.L_x_6146:
[----:B01----:R-:W2:Y:S04]  /*16410*/  LDL R6, [R1+0x2c] ;  /* 0x00002c0001067983 */ /* 0x003ea80000100800 */
[----:B------:R-:W3:Y:S01]  /*16420*/  LDL.64 R20, [R1+0x20] ;  /* 0x0000200001147983 */ /* 0x000ee20000100a00 */
[----:B------:R-:W0:Y:S01]  /*16430*/  S2R R8, SR_TID.X ;  /* 0x0000000000087919 */ /* 0x000e220000002100 */
[----:B------:R-:W-:Y:S05]  /*16440*/  WARPSYNC.ALL ;  /* 0x0000000000007948 */ /* 0x000fea0003800000 */
[----:B------:R-:W-:Y:S01]  /*16450*/  IMAD.MOV.U32 R7, RZ, RZ, 0x40000040 ;  /* 0x40000040ff077424 */ /* 0x000fe200078e00ff */
[----:B0-----:R-:W-:-:S05]  /*16460*/  SHF.R.U32.HI R8, RZ, 0x7, R8 ;  /* 0x00000007ff087819 */ /* 0x001fca0000011608 */
[----:B------:R-:W-:-:S05]  /*16470*/  VIADD R11, R8, 0x8 ;  /* 0x00000008080b7836 */ /* 0x000fca0000000000 */
[----:B------:R0:W-:Y:S01]  /*16480*/  BAR.SYNC.DEFER_BLOCKING R11, 0x100 ;  /* 0x0004000b0000751d */ /* 0x0001e20000010000 */
[----:B------:R-:W-:-:S05]  /*16490*/  R2UR UR55, R7 ;  /* 0x00000000073772ca */ /* 0x000fca00000e0000 */
[----:B------:R-:W-:Y:S01]  /*164a0*/  WARPGROUP.ARRIVE ;  /* 0x00000000000079c5 */ /* 0x000fe20000000000 */
[----:B------:R-:W-:Y:S02]  /*164b0*/  IMAD.MOV.U32 R89, RZ, RZ, 0x40000040 ;  /* 0x40000040ff597424 */ /* 0x000fe400078e00ff */
[----:B------:R-:W-:-:S03]  /*164c0*/  IMAD.MOV.U32 R9, RZ, RZ, 0x40000040 ;  /* 0x40000040ff097424 */ /* 0x000fc600078e00ff */
[----:B------:R-:W-:Y:S02]  /*164d0*/  R2UR UR59, R89 ;  /* 0x00000000593b72ca */ /* 0x000fe400000e0000 */
[----:B------:R-:W-:-:S11]  /*164e0*/  R2UR UR7, R9 ;  /* 0x00000000090772ca */ /* 0x000fd600000e0000 */
[----:B------:R-:W-:Y:S02]  /*164f0*/  MOV R7, UR59 ;  /* 0x0000003b00077c02 */ /* 0x000fe40008000f00 */
[----:B------:R-:W-:Y:S01]  /*16500*/  UMOV UR59, UR7 ;  /* 0x00000007003b7c82 */ /* 0x000fe20008000000 */
[C---:B------:R-:W-:Y:S02]  /*16510*/  R2UR UR7, R9.reuse ;  /* 0x00000000090772ca */ /* 0x040fe400000e0000 */
[C---:B------:R-:W-:Y:S02]  /*16520*/  R2UR UR19, R9.reuse ;  /* 0x00000000091372ca */ /* 0x040fe400000e0000 */
[C---:B------:R-:W-:Y:S02]  /*16530*/  R2UR UR31, R9.reuse ;  /* 0x00000000091f72ca */ /* 0x040fe400000e0000 */
[----:B------:R-:W-:Y:S01]  /*16540*/  R2UR UR43, R9 ;  /* 0x00000000092b72ca */ /* 0x000fe200000e0000 */
[----:B--2---:R-:W-:Y:S01]  /*16550*/  IMAD R6, R228, 0xb00, R6 ;  /* 0x00000b00e4067824 */ /* 0x004fe200078e0206 */
[----:B---3--:R-:W-:-:S02]  /*16560*/  R2UR UR22, R20 ;  /* 0x00000000141672ca */ /* 0x008fc400000e0000 */
[----:B------:R-:W-:Y:S02]  /*16570*/  R2UR UR23, R21 ;  /* 0x00000000151772ca */ /* 0x000fe400000e0000 */
[----:B------:R-:W-:-:S09]  /*16580*/  R2UR UR54, R6 ;  /* 0x00000000063672ca */ /* 0x000fd200000e0000 */
[----:B------:R-:W-:Y:S02]  /*16590*/  UMOV UR52, UR22 ;  /* 0x0000001600347c82 */ /* 0x000fe40008000000 */
[----:B------:R-:W-:Y:S02]  /*165a0*/  UMOV UR53, UR23 ;  /* 0x0000001700357c82 */ /* 0x000fe40008000000 */
[----:B------:R-:W-:Y:S01]  /*165b0*/  HGMMA.64x16x16.F32.BF16 R168, gdesc[UR52], RZ, !UPT, gsb0 ;  /* 0x0020000034a879f0 */ /* 0x000fe2000c0018ff */
[C---:B------:R-:W-:Y:S02]  /*165c0*/  VIADD R88, R6.reuse, 0x100 ;  /* 0x0000010006587836 */ /* 0x040fe40000000000 */
[----:B------:R-:W-:-:S03]  /*165d0*/  VIADD R8, R6, 0x80 ;  /* 0x0000008006087836 */ /* 0x000fc60000000000 */
[----:B------:R-:W-:Y:S02]  /*165e0*/  R2UR UR58, R88 ;  /* 0x00000000583a72ca */ /* 0x000fe400000e0000 */
[----:B------:R-:W-:Y:S01]  /*165f0*/  R2UR UR6, R8 ;  /* 0x00000000080672ca */ /* 0x000fe200000e0000 */
[----:B------:R-:W-:Y:S01]  /*16600*/  UMOV UR56, UR22 ;  /* 0x0000001600387c82 */ /* 0x000fe20008000000 */
[----:B------:R-:W-:-:S09]  /*16610*/  UMOV UR57, UR23 ;  /* 0x0000001700397c82 */ /* 0x000fd20008000000 */
[----:B0-----:R-:W-:Y:S02]  /*16620*/  MOV R11, UR58 ;  /* 0x0000003a000b7c02 */ /* 0x001fe40008000f00 */
[----:B------:R-:W-:Y:S01]  /*16630*/  UMOV UR58, UR6 ;  /* 0x00000006003a7c82 */ /* 0x000fe20008000000 */
[----:B------:R-:W-:Y:S02]  /*16640*/  WARPGROUP.DEPBAR.LE gsb0, 0x0 ;  /* 0x00008000000079c5 */ /* 0x000fe40000010000 */
[----:B------:R-:W-:-:S06]  /*16650*/  WARPGROUP.ARRIVE ;  /* 0x00000000000079c5 */ /* 0x000fcc0000000000 */
[----:B------:R-:W-:Y:S01]  /*16660*/  HGMMA.64x16x16.F32.BF16 R160, gdesc[UR56], RZ, !UPT, gsb0 ;  /* 0x0020000038a079f0 */ /* 0x000fe2000c0018ff */
[----:B------:R-:W-:Y:S02]  /*16670*/  R2UR UR59, R7 ;  /* 0x00000000073b72ca */ /* 0x000fe400000e0000 */
[----:B------:R-:W-:Y:S01]  /*16680*/  R2UR UR58, R11 ;  /* 0x000000000b3a72ca */ /* 0x000fe200000e0000 */
[----:B------:R-:W-:Y:S01]  /*16690*/  UMOV UR56, UR22 ;  /* 0x0000001600387c82 */ /* 0x000fe20008000000 */
[----:B------:R-:W-:Y:S01]  /*166a0*/  UMOV UR57, UR23 ;  /* 0x0000001700397c82 */ /* 0x000fe20008000000 */
[----:B------:R-:W-:-:S05]  /*166b0*/  VIADD R8, R6, 0x180 ;  /* 0x0000018006087836 */ /* 0x000fca0000000000 */
[----:B------:R-:W-:Y:S01]  /*166c0*/  R2UR UR6, R8 ;  /* 0x00000000080672ca */ /* 0x000fe200000e0000 */
[----:B------:R-:W-:-:S05]  /*166d0*/  VIADD R8, R6, 0x300 ;  /* 0x0000030006087836 */ /* 0x000fca0000000000 */
[----:B------:R-:W-:Y:S01]  /*166e0*/  R2UR UR18, R8 ;  /* 0x00000000081272ca */ /* 0x000fe200000e0000 */
[----:B------:R-:W-:Y:S01]  /*166f0*/  VIADD R8, R6, 0x480 ;  /* 0x0000048006087836 */ /* 0x000fe20000000000 */
[----:B------:R-:W-:Y:S02]  /*16700*/  WARPGROUP.DEPBAR.LE gsb0, 0x0 ;  /* 0x00008000000079c5 */ /* 0x000fe40000010000 */
[----:B------:R-:W-:-:S06]  /*16710*/  WARPGROUP.ARRIVE ;  /* 0x00000000000079c5 */ /* 0x000fcc0000000000 */
[----:B------:R-:W-:Y:S01]  /*16720*/  HGMMA.64x16x16.F32.BF16 R152, gdesc[UR56], RZ, !UPT, gsb0 ;  /* 0x00200000389879f0 */ /* 0x000fe2000c0018ff */
[----:B------:R-:W-:Y:S01]  /*16730*/  R2UR UR30, R8 ;  /* 0x00000000081e72ca */ /* 0x000fe200000e0000 */
[----:B------:R-:W-:-:S05]  /*16740*/  VIADD R8, R6, 0x2 ;  /* 0x0000000206087836 */ /* 0x000fca0000000000 */
[----:B------:R-:W-:Y:S01]  /*16750*/  R2UR UR42, R8 ;  /* 0x00000000082a72ca */ /* 0x000fe200000e0000 */
[----:B------:R-:W-:Y:S01]  /*16760*/  VIADD R8, R6, 0x182 ;  /* 0x0000018206087836 */ /* 0x000fe20000000000 */
[----:B------:R-:W-:Y:S01]  /*16770*/  R2UR UR55, R9 ;  /* 0x00000000093772ca */ /* 0x000fe200000e0000 */
[----:B------:R-:W-:-:S03]  /*16780*/  IMAD.MOV.U32 R9, RZ, RZ, 0x40000040 ;  /* 0x40000040ff097424 */ /* 0x000fc600078e00ff */
[----:B------:R-:W-:Y:S01]  /*16790*/  R2UR UR54, R8 ;  /* 0x00000000083672ca */ /* 0x000fe200000e0000 */
[----:B------:R-:W-:Y:S01]  /*167a0*/  VIADD R8, R6, 0x282 ;  /* 0x0000028206087836 */ /* 0x000fe20000000000 */
[----:B------:R-:W-:-:S04]  /*167b0*/  R2UR UR59, R9 ;  /* 0x00000000093b72ca */ /* 0x000fc800000e0000 */
[----:B------:R-:W-:Y:S01]  /*167c0*/  R2UR UR58, R8 ;  /* 0x00000000083a72ca */ /* 0x000fe200000e0000 */
[----:B------:R-:W-:Y:S01]  /*167d0*/  UMOV UR56, UR22 ;  /* 0x0000001600387c82 */ /* 0x000fe20008000000 */
[----:B------:R-:W-:-:S07]  /*167e0*/  UMOV UR57, UR23 ;  /* 0x0000001700397c82 */ /* 0x000fce0008000000 */
[----:B------:R-:W-:Y:S01]  /*167f0*/  MOV R7, UR59 ;  /* 0x0000003b00077c02 */ /* 0x000fe20008000f00 */
[----:B------:R-:W-:-:S03]  /*16800*/  UMOV UR59, UR7 ;  /* 0x00000007003b7c82 */ /* 0x000fc60008000000 */
[----:B------:R-:W-:Y:S01]  /*16810*/  MOV R11, UR58 ;  /* 0x0000003a000b7c02 */ /* 0x000fe20008000f00 */
        /* <DEDUP_REMOVED lines=12> */
[----:B------:R-:W-:Y:S01]  /*168e0*/  HGMMA.64x16x16.F32.BF16 R136, gdesc[UR8], RZ, !UPT, gsb0 ;  /* 0x00200000088879f0 */ /* 0x000fe2000c0018ff */
[----:B------:R-:W-:Y:S01]  /*168f0*/  VIADD R88, R6, 0x280 ;  /* 0x0000028006587836 */ /* 0x000fe20000000000 */
[----:B------:R-:W-:-:S04]  /*16900*/  R2UR UR15, R89 ;  /* 0x00000000590f72ca */ /* 0x000fc800000e0000 */
[----:B------:R-:W-:Y:S01]  /*16910*/  R2UR UR14, R88 ;  /* 0x00000000580e72ca */ /* 0x000fe200000e0000 */
[----:B------:R-:W-:Y:S01]  /*16920*/  UMOV UR12, UR22 ;  /* 0x00000016000c7c82 */ /* 0x000fe20008000000 */
[----:B------:R-:W-:Y:S01]  /*16930*/  UMOV UR13, UR23 ;  /* 0x00000017000d7c82 */ /* 0x000fe20008000000 */
[----:B------:R-:W-:Y:S02]  /*16940*/  WARPGROUP.DEPBAR.LE gsb0, 0x0 ;  /* 0x00008000000079c5 */ /* 0x000fe40000010000 */
[----:B------:R-:W-:-:S08]  /*16950*/  WARPGROUP.ARRIVE ;  /* 0x00000000000079c5 */ /* 0x000fd00000000000 */
[----:B------:R-:W-:Y:S01]  /*16960*/  HGMMA.64x16x16.F32.BF16 R128, gdesc[UR12], RZ, !UPT, gsb0 ;  /* 0x002000000c8079f0 */ /* 0x000fe2000c0018ff */
[----:B------:R0:W-:Y:S04]  /*16970*/  STL.64 [R1+0x98], R2 ;  /* 0x0000980201007387 */ /* 0x0001e80000100a00 */
[----:B0-----:R-:W2:Y:S01]  /*16980*/  LDL.64 R2, [R1+0x18] ;  /* 0x0000180001027983 */ /* 0x001ea20000100a00 */
[----:B------:R-:W-:Y:S01]  /*16990*/  UMOV UR16, UR22 ;  /* 0x0000001600107c82 */ /* 0x000fe20008000000 */
[----:B------:R-:W-:Y:S01]  /*169a0*/  UMOV UR17, UR23 ;  /* 0x0000001700117c82 */ /* 0x000fe20008000000 */
[----:B------:R-:W-:Y:S02]  /*169b0*/  WARPGROUP.DEPBAR.LE gsb0, 0x0 ;  /* 0x00008000000079c5 */ /* 0x000fe40000010000 */
[----:B------:R-:W-:-:S06]  /*169c0*/  WARPGROUP.ARRIVE ;  /* 0x00000000000079c5 */ /* 0x000fcc0000000000 */
[----:B------:R-:W-:Y:S01]  /*169d0*/  HGMMA.64x16x16.F32.BF16 R120, gdesc[UR16], RZ, !UPT, gsb0 ;  /* 0x00200000107879f0 */ /* 0x000fe2000c0018ff */
[----:B------:R-:W-:Y:S01]  /*169e0*/  VIADD R88, R6, 0x380 ;  /* 0x0000038006587836 */ /* 0x000fe20000000000 */
[----:B------:R-:W-:Y:S02]  /*169f0*/  MOV R233, UR39 ;  /* 0x0000002700e97c02 */ /* 0x000fe40008000f00 */
[----:B------:R-:W-:Y:S02]  /*16a00*/  MOV R232, UR38 ;  /* 0x0000002600e87c02 */ /* 0x000fe40008000f00 */
[----:B------:R-:W-:Y:S02]  /*16a10*/  R2UR UR38, R88 ;  /* 0x00000000582672ca */ /* 0x000fe400000e0000 */
[----:B------:R-:W-:Y:S02]  /*16a20*/  R2UR UR39, R89 ;  /* 0x00000000592772ca */ /* 0x000fe400000e0000 */
[----:B------:R-:W-:Y:S01]  /*16a30*/  MOV R231, UR37 ;  /* 0x0000002500e77c02 */ /* 0x000fe20008000f00 */
[----:B------:R-:W-:Y:S01]  /*16a40*/  UMOV UR37, UR23 ;  /* 0x0000001700257c82 */ /* 0x000fe20008000000 */
[----:B------:R-:W-:Y:S01]  /*16a50*/  MOV R230, UR36 ;  /* 0x0000002400e67c02 */ /* 0x000fe20008000f00 */
[----:B------:R-:W-:Y:S01]  /*16a60*/  UMOV UR36, UR22 ;  /* 0x0000001600247c82 */ /* 0x000fe20008000000 */
[----:B------:R-:W-:-:S02]  /*16a70*/  WARPGROUP.DEPBAR.LE gsb0, 0x0 ;  /* 0x00008000000079c5 */ /* 0x000fc40000010000 */
[----:B------:R-:W-:-:S06]  /*16a80*/  WARPGROUP.ARRIVE ;  /* 0x00000000000079c5 */ /* 0x000fcc0000000000 */
        /* <DEDUP_REMOVED lines=11> */
[----:B------:R-:W-:-:S05]  /*16b40*/  VIADD R88, R6, 0x500 ;  /* 0x0000050006587836 */ /* 0x000fca0000000000 */
[----:B------:R-:W-:Y:S01]  /*16b50*/  R2UR UR34, R88 ;  /* 0x00000000582272ca */ /* 0x000fe200000e0000 */
[----:B------:R-:W-:Y:S01]  /*16b60*/  VIADD R88, R6, 0x102 ;  /* 0x0000010206587836 */ /* 0x000fe20000000000 */
[C---:B------:R-:W-:Y:S02]  /*16b70*/  R2UR UR35, R89.reuse ;  /* 0x00000000592372ca */ /* 0x040fe400000e0000 */
[----:B------:R-:W-:Y:S01]  /*16b80*/  R2UR UR51, R89 ;  /* 0x00000000593372ca */ /* 0x000fe200000e0000 */
[----:B------:R-:W-:Y:S01]  /*16b90*/  IMAD.MOV.U32 R89, RZ, RZ, 0x40000040 ;  /* 0x40000040ff597424 */ /* 0x000fe200078e00ff */
[----:B------:R-:W-:Y:S01]  /*16ba0*/  R2UR UR50, R88 ;  /* 0x00000000583272ca */ /* 0x000fe200000e0000 */
[----:B------:R-:W-:Y:S01]  /*16bb0*/  VIADD R88, R6, 0x202 ;  /* 0x0000020206587836 */ /* 0x000fe20000000000 */
[----:B------:R-:W-:Y:S02]  /*16bc0*/  WARPGROUP.DEPBAR.LE gsb0, 0x0 ;  /* 0x00008000000079c5 */ /* 0x000fe40000010000 */
[----:B------:R-:W-:-:S06]  /*16bd0*/  WARPGROUP.ARRIVE ;  /* 0x00000000000079c5 */ /* 0x000fcc0000000000 */
[----:B------:R-:W-:Y:S01]  /*16be0*/  HGMMA.64x16x16.F32.BF16 R96, gdesc[UR28], RZ, !UPT, gsb0 ;  /* 0x002000001c6079f0 */ /* 0x000fe2000c0018ff */
[----:B------:R-:W-:Y:S02]  /*16bf0*/  MOV R14, UR5 ;  /* 0x00000005000e7c02 */ /* 0x000fe40008000f00 */
[----:B------:R-:W-:Y:S02]  /*16c00*/  MOV R13, UR4 ;  /* 0x00000004000d7c02 */ /* 0x000fe40008000f00 */
[----:B------:R-:W-:Y:S01]  /*16c10*/  R2UR UR4, R88 ;  /* 0x00000000580472ca */ /* 0x000fe200000e0000 */
[----:B------:R-:W-:Y:S01]  /*16c20*/  VIADD R88, R6, 0x302 ;  /* 0x0000030206587836 */ /* 0x000fe20000000000 */
[----:B------:R-:W-:Y:S01]  /*16c30*/  R2UR UR5, R89 ;  /* 0x00000000590572ca */ /* 0x000fe200000e0000 */
[----:B------:R-:W-:-:S03]  /*16c40*/  IMAD.MOV.U32 R89, RZ, RZ, 0x40000040 ;  /* 0x40000040ff597424 */ /* 0x000fc600078e00ff */
[----:B------:R-:W-:Y:S01]  /*16c50*/  R2UR UR6, R88 ;  /* 0x00000000580672ca */ /* 0x000fe200000e0000 */
[C---:B------:R-:W-:Y:S01]  /*16c60*/  VIADD R88, R6.reuse, 0x402 ;  /* 0x0000040206587836 */ /* 0x040fe20000000000 */
[----:B------:R-:W-:Y:S01]  /*16c70*/  R2UR UR7, R89 ;  /* 0x00000000590772ca */ /* 0x000fe200000e0000 */
[----:B------:R-:W-:Y:S02]  /*16c80*/  IMAD.MOV.U32 R89, RZ, RZ, 0x40000040 ;  /* 0x40000040ff597424 */ /* 0x000fe400078e00ff */
[----:B------:R-:W-:Y:S01]  /*16c90*/  VIADD R90, R6, 0x82 ;  /* 0x00000082065a7836 */ /* 0x000fe20000000000 */
[----:B------:R-:W-:Y:S01]  /*16ca0*/  R2UR UR14, R88 ;  /* 0x00000000580e72ca */ /* 0x000fe200000e0000 */
[----:B------:R-:W-:Y:S01]  /*16cb0*/  VIADD R88, R6, 0x502 ;  /* 0x0000050206587836 */ /* 0x000fe20000000000 */
[----:B------:R-:W-:Y:S01]  /*16cc0*/  R2UR UR15, R89 ;  /* 0x00000000590f72ca */ /* 0x000fe200000e0000 */
[----:B------:R-:W-:Y:S01]  /*16cd0*/  IMAD.MOV.U32 R89, RZ, RZ, 0x40000040 ;  /* 0x40000040ff597424 */ /* 0x000fe200078e00ff */
[----:B------:R-:W-:-:S02]  /*16ce0*/  R2UR UR46, R90 ;  /* 0x000000005a2e72ca */ /* 0x000fc400000e0000 */
        /* <DEDUP_REMOVED lines=8> */
[----:B------:R-:W-:Y:S02]  /*16d70*/  MOV R21, UR21 ;  /* 0x0000001500157c02 */ /* 0x000fe40008000f00 */
[----:B------:R-:W-:Y:S02]  /*16d80*/  MOV R20, UR20 ;  /* 0x0000001400147c02 */ /* 0x000fe40008000f00 */
[----:B--2---:R-:W-:Y:S02]  /*16d90*/  R2UR UR20, R2 ;  /* 0x00000000021472ca */ /* 0x004fe400000e0000 */
[----:B------:R-:W-:Y:S01]  /*16da0*/  R2UR UR21, R3 ;  /* 0x00000000031572ca */ /* 0x000fe200000e0000 */
[----:B------:R-:W-:Y:S01]  /*16db0*/  UMOV UR58, UR4 ;  /* 0x00000004003a7c82 */ /* 0x000fe20008000000 */
[----:B------:R-:W-:Y:S01]  /*16dc0*/  UMOV UR59, UR5 ;  /* 0x00000005003b7c82 */ /* 0x000fe20008000000 */
[----:B------:R-:W2:Y:S08]  /*16dd0*/  LDL.64 R2, [R1+0x10] ;  /* 0x0000100001027983 */ /* 0x000eb00000100a00 */
[----:B------:R-:W-:-:S02]  /*16de0*/  UMOV UR40, UR20 ;  /* 0x0000001400287c82 */ /* 0x000fc40008000000 */
        /* <DEDUP_REMOVED lines=154> */
[----:B------:R-:W-:Y:S02]  /*17790*/  R2UR UR10, R8 ;  /* 0x00000000080a72ca */ /* 0x000fe400000e0000 */
[----:B------:R-:W-:Y:S01]  /*177a0*/  R2UR UR11, R9 ;  /* 0x00000000090b72ca */ /* 0x000fe200000e0000 */
[----:B------:R-:W-:Y:S01]  /*177b0*/  UMOV UR8, UR4 ;  /* 0x0000000400087c82 */ /* 0x000fe20008000000 */
[----:B------:R-:W-:-:S09]  /*177c0*/  UMOV UR9, UR5 ;  /* 0x0000000500097c82 */ /* 0x000fd20008000000 */
[----:B------:R-:W-:Y:S01]  /*177d0*/  MOV R7, UR10 ;  /* 0x0000000a00077c02 */ /* 0x000fe20008000f00 */
[----:B------:R-:W-:Y:S01]  /*177e0*/  UMOV UR10, UR6 ;  /* 0x00000006000a7c82 */ /* 0x000fe20008000000 */
[----:B------:R-:W-:Y:S01]  /*177f0*/  MOV R11, UR11 ;  /* 0x0000000b000b7c02 */ /* 0x000fe20008000f00 */
        /* <DEDUP_REMOVED lines=16> */
[----:B------:R0:W5:Y:S01]  /*17900*/  LDL.LU.64 R2, [R1+0x98] ;  /* 0x0000980001027983 */ /* 0x0001620000300a00 */
        /* <DEDUP_REMOVED lines=91> */
[----:B------:R-:W-:Y:S02]  /*17ec0*/  VIADD R8, R6, 0x580 ;  /* 0x0000058006087836 */ /* 0x000fe40000000000 */
[----:B------:R-:W-:-:S03]  /*17ed0*/  IMAD.MOV.U32 R9, RZ, RZ, 0x40000040 ;  /* 0x40000040ff097424 */ /* 0x000fc600078e00ff */
[----:B------:R-:W-:Y:S01]  /*17ee0*/  R2UR UR58, R8 ;  /* 0x00000000083a72ca */ /* 0x000fe200000e0000 */
[----:B------:R-:W-:Y:S01]  /*17ef0*/  VIADD R8, R6, 0x600 ;  /* 0x0000060006087836 */ /* 0x000fe20000000000 */
[----:B------:R-:W-:Y:S01]  /*17f00*/  R2UR UR59, R9 ;  /* 0x00000000093b72ca */ /* 0x000fe200000e0000 */
[----:B------:R-:W-:-:S03]  /*17f10*/  IMAD.MOV.U32 R9, RZ, RZ, 0x40000040 ;  /* 0x40000040ff097424 */ /* 0x000fc600078e00ff */
[----:B------:R-:W-:Y:S01]  /*17f20*/  R2UR UR6, R8 ;  /* 0x00000000080672ca */ /* 0x000fe200000e0000 */
[----:B------:R-:W-:Y:S02]  /*17f30*/  WARPGROUP.DEPBAR.LE gsb0, 0x0 ;  /* 0x00008000000079c5 */ /* 0x000fe40000010000 */
[----:B------:R-:W-:-:S06]  /*17f40*/  WARPGROUP.ARRIVE ;  /* 0x00000000000079c5 */ /* 0x000fcc0000000000 */
[----:B------:R-:W-:Y:S01]  /*17f50*/  HGMMA.64x16x16.F32.BF16 R88, gdesc[UR20], R88, gsb0 ;  /* 0x00200000145879f0 */ /* 0x000fe20008001858 */
        /* <DEDUP_REMOVED lines=11> */
[----:B------:R-:W-:Y:S02]  /*18010*/  R2UR UR4, R236 ;  /* 0x00000000ec0472ca */ /* 0x000fe400000e0000 */
[----:B------:R-:W-:Y:S01]  /*18020*/  R2UR UR18, R8 ;  /* 0x00000000081272ca */ /* 0x000fe200000e0000 */
[----:B------:R-:W-:Y:S01]  /*18030*/  VIADD R8, R6, 0x800 ;  /* 0x0000080006087836 */ /* 0x000fe20000000000 */
[----:B------:R-:W-:Y:S01]  /*18040*/  R2UR UR19, R9 ;  /* 0x00000000091372ca */ /* 0x000fe200000e0000 */
[----:B------:R-:W-:Y:S01]  /*18050*/  IMAD.MOV.U32 R9, RZ, RZ, 0x40000040 ;  /* 0x40000040ff097424 */ /* 0x000fe200078e00ff */
[----:B------:R-:W-:-:S02]  /*18060*/  R2UR UR5, R237 ;  /* 0x00000000ed0572ca */ /* 0x000fc400000e0000 */
        /* <DEDUP_REMOVED lines=41> */
[----:B------:R-:W-:Y:S02]  /*18300*/  R2UR UR58, R8 ;  /* 0x00000000083a72ca */ /* 0x000fe400000e0000 */
[----:B------:R-:W-:Y:S01]  /*18310*/  R2UR UR59, R9 ;  /* 0x00000000093b72ca */ /* 0x000fe200000e0000 */
[----:B------:R-:W-:Y:S01]  /*18320*/  UMOV UR56, UR4 ;  /* 0x0000000400387c82 */ /* 0x000fe20008000000 */
[----:B------:R-:W-:Y:S01]  /*18330*/  UMOV UR57, UR5 ;  /* 0x0000000500397c82 */ /* 0x000fe20008000000 */
[----:B------:R-:W-:Y:S02]  /*18340*/  WARPGROUP.DEPBAR.LE gsb0, 0x0 ;  /* 0x00008000000079c5 */ /* 0x000fe40000010000 */
[----:B------:R-:W-:-:S08]  /*18350*/  WARPGROUP.ARRIVE ;  /* 0x00000000000079c5 */ /* 0x000fd00000000000 */
[----:B------:R-:W-:Y:S01]  /*18360*/  MOV R11, UR59 ;  /* 0x0000003b000b7c02 */ /* 0x000fe20008000f00 */
[----:B------:R-:W-:Y:S01]  /*18370*/  UMOV UR59, UR7 ;  /* 0x00000007003b7c82 */ /* 0x000fe20008000000 */
[----:B------:R-:W-:Y:S01]  /*18380*/  MOV R7, UR58 ;  /* 0x0000003a00077c02 */ /* 0x000fe20008000f00 */
[----:B------:R-:W-:Y:S02]  /*18390*/  UMOV UR58, UR6 ;  /* 0x00000006003a7c82 */ /* 0x000fe40008000000 */
        /* <DEDUP_REMOVED lines=137> */
[----:B------:R-:W-:Y:S02]  /*18c30*/  R2UR UR5, R14 ;  /* 0x000000000e0572ca */ /* 0x000fe400000e0000 */
        /* <DEDUP_REMOVED lines=196> */
[----:B------:R-:W-:Y:S02]  /*19880*/  R2UR UR38, R232 ;  /* 0x00000000e82672ca */ /* 0x000fe400000e0000 */
[----:B------:R-:W-:Y:S02]  /*19890*/  R2UR UR37, R231 ;  /* 0x00000000e72572ca */ /* 0x000fe400000e0000 */
[----:B------:R-:W-:Y:S01]  /*198a0*/  R2UR UR36, R230 ;  /* 0x00000000e62472ca */ /* 0x000fe200000e0000 */
[----:B------:R-:W-:Y:S02]  /*198b0*/  WARPGROUP.DEPBAR.LE gsb0, 0x0 ;  /* 0x00008000000079c5 */ /* 0x000fe40000010000 */
[----:B0-----:R-:W-:-:S12]  /*198c0*/  @P2 BRA `(.L_x_6151) ;  /* 0x0000000000282947 */ /* 0x001fd80003800000 */
[----:B------:R-:W-:Y:S05]  /*198d0*/  @!P0 BRA `(.L_x_6152) ;  /* 0x0000000000048947 */ /* 0x000fea0003800000 */
[----:B------:R-:W-:Y:S01]  /*198e0*/  BPT.TRAP 0x1 ;  /* 0x000000040000795c */ /* 0x000fe20000300000 */
.L_x_6152:
[----:B------:R-:W-:Y:S01]  /*198f0*/  SHF.L.U32 R4, R4, 0x1f, RZ ;  /* 0x0000001f04047819 */ /* 0x000fe200000006ff */
[----:B-----5:R-:W-:-:S04]  /*19900*/  IMAD R6, R5, 0x8, R2 ;  /* 0x0000000805067824 */ /* 0x020fc800078e0202 */
[----:B------:R0:W1:Y:S01]  /*19910*/  SYNCS.PHASECHK.TRANS64.TRYWAIT P2, [R6+URZ+0x34850], R4 ;  /* 0x03485004060075a7 */ /* 0x000062000804017f */
[----:B------:R-:W-:Y:S05]  /*19920*/  @!P0 BRA `(.L_x_6153) ;  /* 0x0000000000048947 */ /* 0x000fea0003800000 */
[----:B------:R-:W-:Y:S01]  /*19930*/  BPT.TRAP 0x1 ;  /* 0x000000040000795c */ /* 0x000fe20000300000 */
.L_x_6153:
[----:B-1----:R-:W-:Y:S05]  /*19940*/  @P2 BRA `(.L_x_6151) ;  /* 0x0000000000082947 */ /* 0x002fea0003800000 */
[----:B------:R-:W1:Y:S02]  /*19950*/  SYNCS.PHASECHK.TRANS64.TRYWAIT P2, [R6+URZ+0x34850], R4 ;  /* 0x03485004060075a7 */ /* 0x000e64000804017f */
[----:B-1----:R-:W-:Y:S05]  /*19960*/  @!P2 BRA `(.L_x_6154) ;  /* 0x000000b000eca947 */ /* 0x002fea0003800000 */
.L_x_6151:
[----:B01---5:R-:W-:Y:S01]  /*19970*/  VIADD R4, R2, 0x400 ;  /* 0x0000040002047836 */ /* 0x023fe20000000000 */
[----:B------:R-:W-:Y:S05]  /*19980*/  WARPSYNC.ALL ;  /* 0x0000000000007948 */ /* 0x000fea0003800000 */
[----:B------:R-:W-:Y:S01]  /*19990*/  SHF.R.U32.HI R4, RZ, 0x4, R4 ;  /* 0x00000004ff047819 */ /* 0x000fe20000011604 */
[----:B------:R-:W-:Y:S01]  /*199a0*/  IMAD.MOV.U32 R7, RZ, RZ, 0x40000040 ;  /* 0x40000040ff077424 */ /* 0x000fe200078e00ff */
[----:B------:R-:W-:Y:S01]  /*199b0*/  WARPGROUP.ARRIVE ;  /* 0x00000000000079c5 */ /* 0x000fe20000000000 */
[----:B------:R-:W-:Y:S01]  /*199c0*/  IMAD.MOV.U32 R9, RZ, RZ, 0x40000040 ;  /* 0x40000040ff097424 */ /* 0x000fe200078e00ff */
[----:B------:R-:W-:Y:S01]  /*199d0*/  LOP3.LUT R4, R4, 0x3fff, RZ, 0xc0, !PT ;  /* 0x00003fff04047812 */ /* 0x000fe200078ec0ff */
[----:B------:R-:W-:Y:S01]  /*199e0*/  IMAD.MOV.U32 R21, RZ, RZ, 0x40000040 ;  /* 0x40000040ff157424 */ /* 0x000fe200078e00ff */
[----:B------:R-:W-:Y:S01]  /*199f0*/  R2UR UR7, R7 ;  /* 0x00000000070772ca */ /* 0x000fe200000e0000 */
[----:B------:R-:W-:Y:S01]  /*19a00*/  ULDC UR8, c[0x0][0x988] ;  /* 0x0002620000087ab9 */ /* 0x000fe20000000800 */
[----:B------:R-:W-:Y:S01]  /*19a10*/  LOP3.LUT R4, R4, 0x5800000, RZ, 0xfc, !PT ;  /* 0x0580000004047812 */ /* 0x000fe200078efcff */
[----:B------:R-:W0:Y:S01]  /*19a20*/  S2R R230, SR_TID.X ;  /* 0x0000000000e67919 */ /* 0x000e220000002100 */
[----:B------:R-:W-:-:S02]  /*19a30*/  FMNMX.FTZ R14, R170, R0, !PT ;  /* 0x00000000aa0e7209 */ /* 0x000fc40007810000 */
[----:B------:R-:W-:Y:S01]  /*19a40*/  ISETP.GT.AND P2, PT, R10, RZ, PT ;  /* 0x000000ff0a00720c */ /* 0x000fe20003f44270 */
[----:B------:R-:W-:Y:S01]  /*19a50*/  IMAD R6, R5, 0xb00, R4 ;  /* 0x00000b0005067824 */ /* 0x000fe200078e0204 */
[----:B------:R-:W-:Y:S01]  /*19a60*/  FMNMX.FTZ R4, R168, R3, !PT ;  /* 0x00000003a8047209 */ /* 0x000fe20007810000 */
[----:B------:R-:W-:Y:S01]  /*19a70*/  VIADD R10, R10, 0xffffffff ;  /* 0xffffffff0a0a7836 */ /* 0x000fe20000000000 */
[----:B------:R-:W-:Y:S01]  /*19a80*/  FMNMX.FTZ R14, R171, R14, !PT ;  /* 0x0000000eab0e7209 */ /* 0x000fe20007810000 */
[C---:B------:R-:W-:Y:S01]  /*19a90*/  VIADD R8, R6.reuse, 0x80 ;  /* 0x0000008006087836 */ /* 0x040fe20000000000 */
[C---:B------:R-:W-:Y:S01]  /*19aa0*/  R2UR UR6, R6.reuse ;  /* 0x00000000060672ca */ /* 0x040fe200000e0000 */
[----:B------:R-:W-:Y:S01]  /*19ab0*/  VIADD R20, R6, 0x300 ;  /* 0x0000030006147836 */ /* 0x000fe20000000000 */
[----:B------:R-:W-:Y:S02]  /*19ac0*/  FMNMX.FTZ R4, R169, R4, !PT ;  /* 0x00000004a9047209 */ /* 0x000fe40007810000 */
[----:B------:R-:W-:-:S02]  /*19ad0*/  FMNMX.FTZ R14, R174, R14, !PT ;  /* 0x0000000eae0e7209 */ /* 0x000fc40007810000 */
[----:B------:R-:W-:-:S04]  /*19ae0*/  FMNMX.FTZ R4, R172, R4, !PT ;  /* 0x00000004ac047209 */ /* 0x000fc80007810000 */
[----:B------:R-:W-:-:S03]  /*19af0*/  FMNMX.FTZ R4, R173, R4, !PT ;  /* 0x00000004ad047209 */ /* 0x000fc60007810000 */
[----:B------:R-:W-:Y:S01]  /*19b00*/  HGMMA.64x128x16.F32.BF16 R24, R176, gdesc[UR4].tnspB, R24, gsb0 ;  /* 0x41e00004b0187df0 */ /* 0x000fe20008001818 */
[----:B------:R-:W-:Y:S01]  /*19b10*/  R2UR UR6, R8 ;  /* 0x00000000080672ca */ /* 0x000fe200000e0000 */
[----:B------:R-:W-:Y:S01]  /*19b20*/  VIADD R8, R6, 0x100 ;  /* 0x0000010006087836 */ /* 0x000fe20000000000 */
[----:B------:R-:W-:Y:S01]  /*19b30*/  R2UR UR7, R9 ;  /* 0x00000000090772ca */ /* 0x000fe200000e0000 */
[----:B------:R-:W-:Y:S01]  /*19b40*/  IMAD.MOV.U32 R9, RZ, RZ, 0x40000040 ;  /* 0x40000040ff097424 */ /* 0x000fe200078e00ff */
[----:B------:R-:W-:-:S04]  /*19b50*/  FMNMX.FTZ R4, R160, R4, !PT ;  /* 0x00000004a0047209 */ /* 0x000fc80007810000 */
[----:B------:R-:W-:Y:S02]  /*19b60*/  FMNMX.FTZ R4, R161, R4, !PT ;  /* 0x00000004a1047209 */ /* 0x000fe40007810000 */
[----:B0-----:R-:W-:Y:S02]  /*19b70*/  SHF.R.U32.HI R230, RZ, 0x7, R230 ;  /* 0x00000007ffe67819 */ /* 0x001fe400000116e6 */
        /* <DEDUP_REMOVED lines=38> */
[----:B------:R-:W-:Y:S01]  /*19de0*/  R2UR UR6, R8 ;  /* 0x00000000080672ca */ /* 0x000fe200000e0000 */
[----:B------:R-:W-:Y:S01]  /*19df0*/  VIADD R8, R6, 0x180 ;  /* 0x0000018006087836 */ /* 0x000fe20000000000 */
[----:B------:R-:W-:Y:S01]  /*19e00*/  R2UR UR7, R9 ;  /* 0x00000000090772ca */ /* 0x000fe200000e0000 */
[----:B------:R-:W-:Y:S01]  /*19e10*/  IMAD.MOV.U32 R9, RZ, RZ, 0x40000040 ;  /* 0x40000040ff097424 */ /* 0x000fe200078e00ff */
        /* <DEDUP_REMOVED lines=26> */
[----:B------:R-:W-:Y:S01]  /*19fc0*/  IMAD.U32 R8, RZ, RZ, UR8 ;  /* 0x00000008ff087e24 */ /* 0x000fe2000f8e00ff */
[----:B------:R-:W-:-:S03]  /*19fd0*/  R2UR UR7, R9 ;  /* 0x00000000090772ca */ /* 0x000fc600000e0000 */
[-C--:B------:R-:W-:Y:S01]  /*19fe0*/  FMUL.FTZ R9, R7, R8.reuse ;  /* 0x0000000807097220 */ /* 0x080fe20000410000 */
[----:B------:R-:W-:-:S03]  /*19ff0*/  FMUL.FTZ R3, R3, R8 ;  /* 0x0000000803037220 */ /* 0x000fc60000410000 */
        /* <DEDUP_REMOVED lines=28> */
[----:B------:R-:W2:Y:S01]  /*1a1c0*/  MUFU.EX2 R178, R178 ;  /* 0x000000b200b27308 */ /* 0x000ea20000000800 */
[----:B0-----:R-:W-:-:S07]  /*1a1d0*/  FFMA.FTZ R15, R3, R15, R176 ;  /* 0x0000000f030f7223 */ /* 0x001fce00000100b0 */
[----:B------:R-:W0:Y:S01]  /*1a1e0*/  MUFU.EX2 R11, R11 ;  /* 0x0000000b000b7308 */ /* 0x000e220000000800 */
[C---:B-1----:R-:W-:Y:S01]  /*1a1f0*/  FADD.FTZ R15, R4.reuse, R15 ;  /* 0x0000000f040f7221 */ /* 0x042fe20000010000 */
[----:B------:R-:W-:-:S06]  /*1a200*/  F2FP.BF16.F32.PACK_AB R176, R4, R176 ;  /* 0x000000b004b0723e */ /* 0x000fcc00000010ff */
[----:B------:R-:W1:Y:S08]  /*1a210*/  MUFU.EX2 R180, R180 ;  /* 0x000000b400b47308 */ /* 0x000e700000000800 */
[----:B------:R-:W3:Y:S08]  /*1a220*/  MUFU.EX2 R13, R13 ;  /* 0x0000000d000d7308 */ /* 0x000ef00000000800 */
        /* <DEDUP_REMOVED lines=10> */
[----:B------:R-:W-:-:S03]  /*1a2d0*/  FFMA.FTZ R194, R140, R8, -R9 ;  /* 0x000000088cc27223 */ /* 0x000fc60000010809 */
[----:B------:R-:W-:Y:S01]  /*1a2e0*/  MUFU.EX2 R190, R190 ;  /* 0x000000be00be7308 */ /* 0x000fe20000000800 */
[----:B------:R-:W-:Y:S01]  /*1a2f0*/  HGMMA.64x128x16.F32.BF16 R24, R196, gdesc[UR4].tnspB, R24, gsb0 ;  /* 0x41e00004c4187df0 */ /* 0x000fe20008001818 */
[----:B------:R-:W-:Y:S02]  /*1a300*/  R2UR UR6, R20 ;  /* 0x00000000140672ca */ /* 0x000fe400000e0000 */
[----:B------:R-:W-:Y:S02]  /*1a310*/  R2UR UR7, R21 ;  /* 0x00000000150772ca */ /* 0x000fe400000e0000 */
        /* <DEDUP_REMOVED lines=16> */
[----:B------:R-:W-:Y:S01]  /*1a420*/  VIADD R20, R6, 0x380 ;  /* 0x0000038006147836 */ /* 0x000fe20000000000 */
[----:B------:R-:W-:Y:S02]  /*1a430*/  MUFU.EX2 R96, R96 ;  /* 0x0000006000607308 */ /* 0x000fe40000000800 */
[----:B------:R-:W-:-:S04]  /*1a440*/  FMNMX.FTZ R21, R150, R21, !PT ;  /* 0x0000001596157209 */ /* 0x000fc80007810000 */
[----:B------:R-:W-:Y:S01]  /*1a450*/  FMNMX.FTZ R136, R151, R21, !PT ;  /* 0x0000001597887209 */ /* 0x000fe20007810000 */
[----:B------:R-:W-:Y:S01]  /*1a460*/  IMAD.MOV.U32 R21, RZ, RZ, 0x40000040 ;  /* 0x40000040ff157424 */ /* 0x000fe200078e00ff */
        /* <DEDUP_REMOVED lines=9> */
[-CC-:B------:R-:W-:Y:S01]  /*1a500*/  FFMA.FTZ R128, R129, R8.reuse, -R9.reuse ;  /* 0x0000000881807223 */ /* 0x180fe20000010809 */
[----:B------:R-:W-:-:S03]  /*1a510*/  FFMA.FTZ R198, R132, R8, -R9 ;  /* 0x0000000884c67223 */ /* 0x000fc60000010809 */
[----:B------:R-:W-:Y:S01]  /*1a520*/  HGMMA.64x128x16.F32.BF16 R24, R200, gdesc[UR4].tnspB, R24, gsb0 ;  /* 0x41e00004c8187df0 */ /* 0x000fe20008001818 */
[----:B------:R-:W-:Y:S01]  /*1a530*/  R2UR UR6, R20 ;  /* 0x00000000140672ca */ /* 0x000fe200000e0000 */
[----:B------:R-:W-:Y:S01]  /*1a540*/  MUFU.EX2 R196, R196 ;  /* 0x000000c400c47308 */ /* 0x000fe20000000800 */
[----:B------:R-:W-:Y:S02]  /*1a550*/  R2UR UR7, R21 ;  /* 0x00000000150772ca */ /* 0x000fe400000e0000 */
        /* <DEDUP_REMOVED lines=30> */
[----:B------:R-:W-:Y:S01]  /*1a740*/  FMNMX.FTZ R120, R102, R120, !PT ;  /* 0x0000007866787209 */ /* 0x000fe20007810000 */
[----:B------:R-:W-:Y:S03]  /*1a750*/  MUFU.EX2 R200, R200 ;  /* 0x000000c800c87308 */ /* 0x000fe60000000800 */
[----:B------:R-:W-:-:S04]  /*1a760*/  FMNMX.FTZ R125, R103, R120, !PT ;  /* 0x00000078677d7209 */ /* 0x000fc80007810000 */
[----:B------:R-:W-:Y:S01]  /*1a770*/  FMNMX.FTZ R125, R90, R125, !PT ;  /* 0x0000007d5a7d7209 */ /* 0x000fe20007810000 */
[----:B------:R4:W-:Y:S03]  /*1a780*/  MUFU.EX2 R120, R113 ;  /* 0x0000007100787308 */ /* 0x0009e60000000800 */
[----:B------:R-:W-:-:S05]  /*1a790*/  FMNMX.FTZ R125, R91, R125, !PT ;  /* 0x0000007d5b7d7209 */ /* 0x000fca0007810000 */
[----:B------:R-:W-:Y:S01]  /*1a7a0*/  MUFU.EX2 R202, R202 ;  /* 0x000000ca00ca7308 */ /* 0x000fe20000000800 */
[----:B----4-:R-:W-:-:S05]  /*1a7b0*/  IMAD.MOV.U32 R113, RZ, RZ, 0x40000040 ;  /* 0x40000040ff717424 */ /* 0x010fca00078e00ff */
[----:B------:R-:W-:Y:S02]  /*1a7c0*/  R2UR UR7, R113 ;  /* 0x00000000710772ca */ /* 0x000fe400000e0000 */
[----:B------:R-:W-:Y:S01]  /*1a7d0*/  FMNMX.FTZ R113, R94, R125, !PT ;  /* 0x0000007d5e717209 */ /* 0x000fe20007810000 */
[----:B------:R-:W-:Y:S03]  /*1a7e0*/  MUFU.EX2 R124, R124 ;  /* 0x0000007c007c7308 */ /* 0x000fe60000000800 */
[----:B------:R-:W-:Y:S01]  /*1a7f0*/  FMNMX.FTZ R113, R95, R113, !PT ;  /* 0x000000715f717209 */ /* 0x000fe20007810000 */
[----:B------:R-:W-:Y:S02]  /*1a800*/  WARPGROUP.DEPBAR.LE gsb0, 0x0 ;  /* 0x00008000000079c5 */ /* 0x000fe40000010000 */
[-CC-:B------:R-:W-:Y:S01]  /*1a810*/  FFMA.FTZ R204, R112, R8.reuse, -R9.reuse ;  /* 0x0000000870cc7223 */ /* 0x180fe20000010809 */
[----:B------:R-:W-:Y:S01]  /*1a820*/  VIADD R112, R6, 0x400 ;  /* 0x0000040006707836 */ /* 0x000fe20000000000 */
[----:B------:R-:W-:Y:S01]  /*1a830*/  WARPGROUP.ARRIVE ;  /* 0x00000000000079c5 */ /* 0x000fe20000000000 */
[----:B------:R-:W-:-:S02]  /*1a840*/  FFMA.FTZ R206, R116, R8, -R9 ;  /* 0x0000000874ce7223 */ /* 0x000fc40000010809 */
[----:B------:R-:W4:Y:S01]  /*1a850*/  SHFL.BFLY PT, R116, R113, 0x2, 0x1f ;  /* 0x0c401f0071747f89 */ /* 0x000f2200000e0000 */
[----:B------:R-:W-:Y:S01]  /*1a860*/  R2UR UR6, R112 ;  /* 0x00000000700672ca */ /* 0x000fe200000e0000 */
[-CC-:B------:R-:W-:Y:S01]  /*1a870*/  FFMA.FTZ R112, R117, R8.reuse, -R9.reuse ;  /* 0x0000000875707223 */ /* 0x180fe20000010809 */
[----:B------:R-:W-:Y:S01]  /*1a880*/  FFMA.FTZ R117, R93, R8, -R9 ;  /* 0x000000085d757223 */ /* 0x000fe20000010809 */
[----:B------:R-:W-:Y:S08]  /*1a890*/  MUFU.EX2 R204, R204 ;  /* 0x000000cc00cc7308 */ /* 0x000ff00000000800 */
[----:B------:R-:W-:Y:S02]  /*1a8a0*/  MUFU.EX2 R206, R206 ;  /* 0x000000ce00ce7308 */ /* 0x000fe40000000800 */
[----:B------:R-:W-:Y:S06]  /*1a8b0*/  HGMMA.64x128x16.F32.BF16 R24, R208, gdesc[UR4].tnspB, R24, gsb0 ;  /* 0x41e00004d0187df0 */ /* 0x000fec0008001818 */
[----:B------:R-:W-:Y:S01]  /*1a8c0*/  MUFU.EX2 R112, R112 ;  /* 0x0000007000707308 */ /* 0x000fe20000000800 */
[----:B----4-:R-:W-:-:S05]  /*1a8d0*/  FMNMX.FTZ R113, R113, R116, !PT ;  /* 0x0000007471717209 */ /* 0x010fca0007810000 */
[----:B------:R-:W4:Y:S01]  /*1a8e0*/  SHFL.BFLY PT, R116, R113, 0x1, 0x1f ;  /* 0x0c201f0071747f89 */ /* 0x000f2200000e0000 */
[----:B------:R-:W-:Y:S02]  /*1a8f0*/  WARPGROUP.DEPBAR.LE gsb0, 0x0 ;  /* 0x00008000000079c5 */ /* 0x000fe40000010000 */
[-CC-:B------:R-:W-:Y:S01]  /*1a900*/  FFMA.FTZ R210, R108, R8.reuse, -R9.reuse ;  /* 0x000000086cd27223 */ /* 0x180fe20000010809 */
[-CC-:B------:R-:W-:Y:S01]  /*1a910*/  FFMA.FTZ R108, R88, R8.reuse, -R9.reuse ;  /* 0x00000008586c7223 */ /* 0x180fe20000010809 */
[-CC-:B------:R-:W-:Y:S01]  /*1a920*/  FFMA.FTZ R88, R92, R8.reuse, -R9.reuse ;  /* 0x000000085c587223 */ /* 0x180fe20000010809 */
[-CC-:B------:R-:W-:Y:S01]  /*1a930*/  FFMA.FTZ R208, R104, R8.reuse, -R9.reuse ;  /* 0x0000000868d07223 */ /* 0x180fe20000010809 */
[-CC-:B------:R-:W-:Y:S01]  /*1a940*/  FFMA.FTZ R104, R105, R8.reuse, -R9.reuse ;  /* 0x0000000869687223 */ /* 0x180fe20000010809 */
[--C-:B------:R-:W-:Y:S01]  /*1a950*/  FFMA.FTZ R105, R109, R8, -R9.reuse ;  /* 0x000000086d697223 */ /* 0x100fe20000010809 */
[----:B----4-:R-:W-:Y:S01]  /*1a960*/  FMNMX.FTZ R92, R113, R116, !PT ;  /* 0x00000074715c7209 */ /* 0x010fe20007810000 */
[-C--:B------:R-:W-:Y:S01]  /*1a970*/  FFMA.FTZ R109, R89, R8.reuse, -R9 ;  /* 0x00000008596d7223 */ /* 0x080fe20000010809 */
[----:B------:R4:W-:Y:S01]  /*1a980*/  MUFU.EX2 R113, R88 ;  /* 0x0000005800717308 */ /* 0x0009e20000000800 */
[----:B------:R-:W-:Y:S01]  /*1a990*/  IMAD.MOV.U32 R89, RZ, RZ, 0x40000040 ;  /* 0x40000040ff597424 */ /* 0x000fe200078e00ff */
[----:B------:R-:W-:Y:S01]  /*1a9a0*/  WARPGROUP.ARRIVE ;  /* 0x00000000000079c5 */ /* 0x000fe20000000000 */
[C---:B------:R-:W-:Y:S01]  /*1a9b0*/  FADD.FTZ R9, -R92.reuse, R0 ;  /* 0x000000005c097221 */ /* 0x040fe20000010100 */
[----:B------:R-:W-:-:S02]  /*1a9c0*/  FMUL.FTZ R93, R92, R8 ;  /* 0x000000085c5d7220 */ /* 0x000fc40000410000 */
[----:B------:R-:W-:Y:S01]  /*1a9d0*/  R2UR UR7, R89 ;  /* 0x00000000590772ca */ /* 0x000fe200000e0000 */
[----:B------:R-:W-:Y:S02]  /*1a9e0*/  IMAD.MOV.U32 R89, RZ, RZ, 0x40000040 ;  /* 0x40000040ff597424 */ /* 0x000fe400078e00ff */
[-C--:B------:R-:W-:Y:S01]  /*1a9f0*/  FMUL.FTZ R9, R9, R8.reuse ;  /* 0x0000000809097220 */ /* 0x080fe20000410000 */
[----:B----4-:R-:W-:Y:S02]  /*1aa00*/  VIADD R88, R6, 0x480 ;  /* 0x0000048006587836 */ /* 0x010fe40000000000 */
[-CC-:B------:R-:W-:Y:S01]  /*1aa10*/  FFMA.FTZ R177, R170, R8.reuse, -R93.reuse ;  /* 0x00000008aab17223 */ /* 0x180fe2000001085d */
[-CC-:B------:R-:W-:Y:S01]  /*1aa20*/  FFMA.FTZ R116, R171, R8.reuse, -R93.reuse ;  /* 0x00000008ab747223 */ /* 0x180fe2000001085d */
[----:B------:R-:W-:Y:S01]  /*1aa30*/  FFMA.FTZ R179, R174, R8, -R93 ;  /* 0x00000008aeb37223 */ /* 0x000fe2000001085d */
[----:B------:R4:W-:Y:S01]  /*1aa40*/  MUFU.EX2 R0, R117 ;  /* 0x0000007500007308 */ /* 0x0009e20000000800 */
[----:B------:R-:W-:Y:S01]  /*1aa50*/  R2UR UR6, R88 ;  /* 0x00000000580672ca */ /* 0x000fe200000e0000 */
[----:B------:R-:W-:-:S02]  /*1aa60*/  VIADD R88, R6, 0x500 ;  /* 0x0000050006587836 */ /* 0x000fc40000000000 */
[-CC-:B------:R-:W-:Y:S01]  /*1aa70*/  FFMA.FTZ R181, R162, R8.reuse, -R93.reuse ;  /* 0x00000008a2b57223 */ /* 0x180fe2000001085d */
[-CC-:B------:R-:W-:Y:S01]  /*1aa80*/  FFMA.FTZ R125, R163, R8.reuse, -R93.reuse ;  /* 0x00000008a37d7223 */ /* 0x180fe2000001085d */
[-CC-:B------:R-:W-:Y:S01]  /*1aa90*/  FFMA.FTZ R6, R131, R8.reuse, -R93.reuse ;  /* 0x0000000883067223 */ /* 0x180fe2000001085d */
[-CC-:B------:R-:W-:Y:S01]  /*1aaa0*/  FFMA.FTZ R183, R166, R8.reuse, -R93.reuse ;  /* 0x00000008a6b77223 */ /* 0x180fe2000001085d */
[-CC-:B------:R-:W-:Y:S01]  /*1aab0*/  FFMA.FTZ R141, R167, R8.reuse, -R93.reuse ;  /* 0x00000008a78d7223 */ /* 0x180fe2000001085d */
[----:B------:R-:W-:Y:S01]  /*1aac0*/  MUFU.EX2 R9, R9 ;  /* 0x0000000900097308 */ /* 0x000fe20000000800 */
[-CC-:B----4-:R-:W-:Y:S01]  /*1aad0*/  FFMA.FTZ R117, R175, R8.reuse, -R93.reuse ;  /* 0x00000008af757223 */ /* 0x190fe2000001085d */
[-CC-:B------:R-:W-:Y:S01]  /*1aae0*/  FFMA.FTZ R185, R154, R8.reuse, -R93.reuse ;  /* 0x000000089ab97223 */ /* 0x180fe2000001085d */
[-C--:B------:R-:W-:Y:S01]  /*1aaf0*/  FFMA.FTZ R201, R122, R8.reuse, -R93 ;  /* 0x000000087ac97223 */ /* 0x080fe2000001085d */
[----:B--2---:R-:W-:Y:S01]  /*1ab00*/  FADD.FTZ R122, R178, R15 ;  /* 0x0000000fb27a7221 */ /* 0x004fe20000010000 */
[-CC-:B------:R-:W-:Y:S01]  /*1ab10*/  FFMA.FTZ R129, R155, R8.reuse, -R93.reuse ;  /* 0x000000089b817223 */ /* 0x180fe2000001085d */
[----:B------:R-:W-:Y:S01]  /*1ab20*/  HGMMA.64x128x16.F32.BF16 R24, R212, gdesc[UR4].tnspB, R24, gsb0 ;  /* 0x41e00004d4187df0 */ /* 0x000fe20008001818 */
[----:B------:R-:W-:Y:S01]  /*1ab30*/  R2UR UR6, R88 ;  /* 0x00000000580672ca */ /* 0x000fe200000e0000 */
[----:B------:R-:W2:Y:S01]  /*1ab40*/  MUFU.EX2 R177, R177 ;  /* 0x000000b100b17308 */ /* 0x000ea20000000800 */
[----:B------:R-:W-:Y:S01]  /*1ab50*/  R2UR UR7, R89 ;  /* 0x00000000590772ca */ /* 0x000fe200000e0000 */
[----:B0-----:R-:W-:Y:S01]  /*1ab60*/  FADD.FTZ R15, R11, R122 ;  /* 0x0000007a0b0f7221 */ /* 0x001fe20000010000 */
[-CC-:B------:R-:W-:Y:S01]  /*1ab70*/  FFMA.FTZ R203, R126, R8.reuse, -R93.reuse ;  /* 0x000000087ecb7223 */ /* 0x180fe2000001085d */
[-CC-:B------:R-:W-:Y:S01]  /*1ab80*/  FFMA.FTZ R187, R158, R8.reuse, -R93.reuse ;  /* 0x000000089ebb7223 */ /* 0x180fe2000001085d */
[-C--:B------:R-:W-:Y:S01]  /*1ab90*/  FFMA.FTZ R132, R159, R8.reuse, -R93 ;  /* 0x000000089f847223 */ /* 0x080fe2000001085d */
[----:B-1----:R-:W-:Y:S01]  /*1aba0*/  FADD.FTZ R122, R180, R15 ;  /* 0x0000000fb47a7221 */ /* 0x002fe20000010000 */
[----:B------:R-:W-:Y:S01]  /*1abb0*/  IADD3 R89, -R230, 0xb, RZ ;  /* 0x0000000be6597810 */ /* 0x000fe20007ffe1ff */
[----:B------:R-:W0:Y:S01]  /*1abc0*/  MUFU.EX2 R116, R116 ;  /* 0x0000007400747308 */ /* 0x000e220000000800 */
[-CC-:B------:R-:W-:Y:S01]  /*1abd0*/  FFMA.FTZ R189, R146, R8.reuse, -R93.reuse ;  /* 0x0000000892bd7223 */ /* 0x180fe2000001085d */
[----:B---3--:R-:W-:Y:S01]  /*1abe0*/  FADD.FTZ R15, R13, R122 ;  /* 0x0000007a0d0f7221 */ /* 0x008fe20000010000 */
[-CC-:B------:R-:W-:Y:S01]  /*1abf0*/  FFMA.FTZ R140, R147, R8.reuse, -R93.reuse ;  /* 0x00000008938c7223 */ /* 0x180fe2000001085d */
[-CC-:B------:R-:W-:Y:S01]  /*1ac00*/  FFMA.FTZ R191, R150, R8.reuse, -R93.reuse ;  /* 0x0000000896bf7223 */ /* 0x180fe2000001085d */
[-CC-:B------:R-:W-:Y:S01]  /*1ac10*/  FFMA.FTZ R133, R151, R8.reuse, -R93.reuse ;  /* 0x0000000897857223 */ /* 0x180fe2000001085d */
[-CC-:B------:R-:W-:Y:S01]  /*1ac20*/  FFMA.FTZ R193, R138, R8.reuse, -R93.reuse ;  /* 0x000000088ac17223 */ /* 0x180fe2000001085d */
[----:B------:R-:W-:Y:S01]  /*1ac30*/  FFMA.FTZ R209, R106, R8, -R93 ;  /* 0x000000086ad17223 */ /* 0x000fe2000001085d */
[----:B------:R-:W1:Y:S01]  /*1ac40*/  MUFU.EX2 R179, R179 ;  /* 0x000000b300b37308 */ /* 0x000e620000000800 */
[----:B--2---:R-:W-:Y:S01]  /*1ac50*/  FFMA.FTZ R131, R9, R12, R177 ;  /* 0x0000000c09837223 */ /* 0x004fe200000100b1 */
[-CC-:B------:R-:W-:Y:S01]  /*1ac60*/  FFMA.FTZ R137, R139, R8.reuse, -R93.reuse ;  /* 0x000000088b897223 */ /* 0x180fe2000001085d */
[-CC-:B------:R-:W-:Y:S01]  /*1ac70*/  FFMA.FTZ R195, R142, R8.reuse, -R93.reuse ;  /* 0x000000088ec37223 */ /* 0x180fe2000001085d */
[-CC-:B------:R-:W-:Y:S01]  /*1ac80*/  FFMA.FTZ R138, R143, R8.reuse, -R93.reuse ;  /* 0x000000088f8a7223 */ /* 0x180fe2000001085d */
[-CC-:B------:R-:W-:Y:S01]  /*1ac90*/  FFMA.FTZ R197, R130, R8.reuse, -R93.reuse ;  /* 0x0000000882c57223 */ /* 0x180fe2000001085d */
[-C--:B------:R-:W-:Y:S01]  /*1aca0*/  FFMA.FTZ R211, R110, R8.reuse, -R93 ;  /* 0x000000086ed37223 */ /* 0x080fe2000001085d */
[----:B------:R-:W-:Y:S01]  /*1acb0*/  @!P1 IMAD R88, R228, 0x8, R2 ;  /* 0x00000008e4589824 */ /* 0x000fe200078e0202 */
[----:B------:R-:W2:Y:S01]  /*1acc0*/  MUFU.EX2 R117, R117 ;  /* 0x0000007500757308 */ /* 0x000ea20000000800 */
[----:B0-----:R-:W-:Y:S01]  /*1acd0*/  FADD.FTZ R12, R116, R131 ;  /* 0x00000083740c7221 */ /* 0x001fe20000010000 */
[----:B------:R-:W-:Y:S01]  /*1ace0*/  FFMA.FTZ R199, R134, R8, -R93 ;  /* 0x0000000886c77223 */ /* 0x000fe2000001085d */
[----:B------:R-:W-:-:S02]  /*1acf0*/  @!P1 VIADD R88, R88, 0x34840 ;  /* 0x0003484058589836 */ /* 0x000fc40000000000 */
[--C-:B------:R-:W-:Y:S01]  /*1ad00*/  FFMA.FTZ R135, R135, R8, -R93.reuse ;  /* 0x0000000887877223 */ /* 0x100fe2000001085d */
[----:B------:R-:W-:Y:S01]  /*1ad10*/  F2FP.BF16.F32.PACK_AB R178, R11, R178 ;  /* 0x000000b20bb2723e */ /* 0x000fe200000010ff */
[--C-:B------:R-:W-:Y:S01]  /*1ad20*/  FFMA.FTZ R205, R114, R8, -R93.reuse ;  /* 0x0000000872cd7223 */ /* 0x100fe2000001085d */
[----:B------:R-:W-:Y:S01]  /*1ad30*/  F2FP.BF16.F32.PACK_AB R180, R13, R180 ;  /* 0x000000b40db4723e */ /* 0x000fe200000010ff */
[----:B------:R-:W0:Y:S01]  /*1ad40*/  MUFU.EX2 R181, R181 ;  /* 0x000000b500b57308 */ /* 0x000e220000000800 */
[----:B-1----:R-:W-:Y:S01]  /*1ad50*/  FADD.FTZ R12, R179, R12 ;  /* 0x0000000cb30c7221 */ /* 0x002fe20000010000 */
[----:B------:R-:W-:Y:S01]  /*1ad60*/  @!P1 PRMT R130, RZ, 0x654, R88 ;  /* 0x00000654ff829816 */ /* 0x000fe20000000058 */
        /* <DEDUP_REMOVED lines=12> */
[----:B------:R-:W-:Y:S01]  /*1ae30*/  F2FP.BF16.F32.PACK_AB R177, R116, R177 ;  /* 0x000000b174b1723e */ /* 0x000fe200000010ff */
[----:B------:R-:W2:Y:S01]  /*1ae40*/  MUFU.EX2 R183, R183 ;  /* 0x000000b700b77308 */ /* 0x000ea20000000800 */
[----:B0-----:R-:W-:Y:S01]  /*1ae50*/  FADD.FTZ R126, R181, R12 ;  /* 0x0000000cb57e7221 */ /* 0x001fe20000010000 */
[----:B------:R-:W-:Y:S01]  /*1ae60*/  FFMA.FTZ R12, R127, R8, -R93 ;  /* 0x000000087f0c7223 */ /* 0x000fe2000001085d */
[----:B------:R-:W-:-:S05]  /*1ae70*/  F2FP.BF16.F32.PACK_AB R179, R117, R179 ;  /* 0x000000b375b3723e */ /* 0x000fca00000010ff */
        /* <DEDUP_REMOVED lines=13> */
[----:B------:R-:W2:Y:S08]  /*1af50*/  MUFU.EX2 R189, R189 ;  /* 0x000000bd00bd7308 */ /* 0x000eb00000000800 */
[----:B------:R-:W3:Y:S08]  /*1af60*/  MUFU.EX2 R140, R140 ;  /* 0x0000008c008c7308 */ /* 0x000ef00000000800 */
[----:B------:R-:W4:Y:S08]  /*1af70*/  MUFU.EX2 R191, R191 ;  /* 0x000000bf00bf7308 */ /* 0x000f300000000800 */
[----:B------:R-:W4:Y:S08]  /*1af80*/  MUFU.EX2 R133, R133 ;  /* 0x0000008500857308 */ /* 0x000f300000000800 */
[----:B------:R-:W4:Y:S08]  /*1af90*/  MUFU.EX2 R193, R193 ;  /* 0x000000c100c17308 */ /* 0x000f300000000800 */
[----:B------:R-:W4:Y:S01]  /*1afa0*/  MUFU.EX2 R137, R137 ;  /* 0x0000008900897308 */ /* 0x000f220000000800 */
[----:B------:R-:W-:-:S02]  /*1afb0*/  WARPGROUP.DEPBAR.LE gsb0, 0x0 ;  /* 0x00008000000079c5 */ /* 0x000fc40000010000 */
[----:B------:R-:W-:Y:S01]  /*1afc0*/  WARPGROUP.ARRIVE ;  /* 0x00000000000079c5 */ /* 0x000fe20000000000 */
[----:B------:R-:W-:-:S04]  /*1afd0*/  F2FP.BF16.F32.PACK_AB R212, R97, R96 ;  /* 0x0000006061d4723e */ /* 0x000fc800000010ff */
[----:B------:R-:W4:Y:S01]  /*1afe0*/  MUFU.EX2 R195, R195 ;  /* 0x000000c300c37308 */ /* 0x000f220000000800 */
[----:B------:R-:W-:Y:S01]  /*1aff0*/  F2FP.BF16.F32.PACK_AB R214, R101, R100 ;  /* 0x0000006465d6723e */ /* 0x000fe200000010ff */
[----:B------:R-:W-:Y:S06]  /*1b000*/  HGMMA.64x128x16.F32.BF16 R24, R216, gdesc[UR4].tnspB, R24, gsb0 ;  /* 0x41e00004d8187df0 */ /* 0x000fec0008001818 */
[----:B------:R-:W4:Y:S08]  /*1b010*/  MUFU.EX2 R138, R138 ;  /* 0x0000008a008a7308 */ /* 0x000f300000000800 */
[----:B------:R-:W4:Y:S08]  /*1b020*/  MUFU.EX2 R197, R197 ;  /* 0x000000c500c57308 */ /* 0x000f300000000800 */
[----:B------:R-:W4:Y:S08]  /*1b030*/  MUFU.EX2 R6, R6 ;  /* 0x0000000600067308 */ /* 0x000f300000000800 */
[----:B------:R-:W4:Y:S08]  /*1b040*/  MUFU.EX2 R199, R199 ;  /* 0x000000c700c77308 */ /* 0x000f300000000800 */
[----:B------:R-:W4:Y:S08]  /*1b050*/  MUFU.EX2 R88, R135 ;  /* 0x0000008700587308 */ /* 0x000f300000000800 */
[----:B------:R-:W4:Y:S08]  /*1b060*/  MUFU.EX2 R201, R201 ;  /* 0x000000c900c97308 */ /* 0x000f300000000800 */
        /* <DEDUP_REMOVED lines=16> */
[----:B0-----:R-:W-:Y:S01]  /*1b170*/  FADD.FTZ R89, R182, R15 ;  /* 0x0000000fb6597221 */ /* 0x001fe20000010000 */
[-C--:B------:R-:W-:Y:S01]  /*1b180*/  FFMA.FTZ R15, R115, R8.reuse, -R93 ;  /* 0x00000008730f7223 */ /* 0x080fe2000001085d */
[----:B------:R-:W-:Y:S01]  /*1b190*/  F2FP.BF16.F32.PACK_AB R218, R0, R113 ;  /* 0x0000007100da723e */ /* 0x000fe200000010ff */
[----:B------:R-:W-:Y:S01]  /*1b1a0*/  FMUL.FTZ R24, R24, R3 ;  /* 0x0000000318187220 */ /* 0x000fe20000410000 */
[----:B------:R-:W-:Y:S01]  /*1b1b0*/  FADD.FTZ R115, R160, R89 ;  /* 0x00000059a0737221 */ /* 0x000fe20000010000 */
[----:B------:R-:W-:Y:S01]  /*1b1c0*/  FFMA.FTZ R89, R119, R8, -R93 ;  /* 0x0000000877597223 */ /* 0x000fe2000001085d */
[----:B------:R-:W-:Y:S01]  /*1b1d0*/  FADD.FTZ R119, R187, R126 ;  /* 0x0000007ebb777221 */ /* 0x000fe20000010000 */
[----:B-1----:R-:W-:-:S02]  /*1b1e0*/  @!P1 IMAD R130, R5, 0x8, R2 ;  /* 0x0000000805829824 */ /* 0x002fc400078e0202 */
[----:B------:R-:W-:Y:S01]  /*1b1f0*/  FADD.FTZ R115, R184, R115 ;  /* 0x00000073b8737221 */ /* 0x000fe20000010000 */
[-C--:B------:R-:W-:Y:S01]  /*1b200*/  FFMA.FTZ R5, R123, R8.reuse, -R93 ;  /* 0x000000087b057223 */ /* 0x080fe2000001085d */
[----:B------:R-:W-:Y:S01]  /*1b210*/  FADD.FTZ R106, R132, R119 ;  /* 0x00000077846a7221 */ /* 0x000fe20000010000 */
[----:B------:R-:W-:Y:S01]  /*1b220*/  MUFU.EX2 R15, R15 ;  /* 0x0000000f000f7308 */ /* 0x000fe20000000800 */
[----:B------:R-:W-:Y:S01]  /*1b230*/  FADD.FTZ R115, R152, R115 ;  /* 0x0000007398737221 */ /* 0x000fe20000010000 */
[----:B------:R-:W-:Y:S01]  /*1b240*/  FFMA.FTZ R93, R95, R8, -R93 ;  /* 0x000000085f5d7223 */ /* 0x000fe2000001085d */
[----:B--2---:R-:W-:Y:S01]  /*1b250*/  FADD.FTZ R119, R189, R106 ;  /* 0x0000006abd777221 */ /* 0x004fe20000010000 */
[----:B------:R-:W-:Y:S02]  /*1b260*/  @!P1 VIADD R130, R130, 0x34860 ;  /* 0x0003486082829836 */ /* 0x000fe40000000000 */
[----:B------:R-:W-:Y:S01]  /*1b270*/  FADD.FTZ R115, R186, R115 ;  /* 0x00000073ba737221 */ /* 0x000fe20000010000 */
[----:B------:R-:W-:Y:S01]  /*1b280*/  F2FP.BF16.F32.PACK_AB R186, R14, R186 ;  /* 0x000000ba0eba723e */ /* 0x000fe200000010ff */
[----:B---3--:R-:W-:Y:S01]  /*1b290*/  FADD.FTZ R106, R140, R119 ;  /* 0x000000778c6a7221 */ /* 0x008fe20000010000 */
[----:B------:R-:W0:Y:S01]  /*1b2a0*/  MUFU.EX2 R5, R5 ;  /* 0x0000000500057308 */ /* 0x000e220000000800 */
[----:B------:R-:W-:Y:S01]  /*1b2b0*/  FADD.FTZ R115, R14, R115 ;  /* 0x000000730e737221 */ /* 0x000fe20000010000 */
[----:B------:R-:W-:Y:S01]  /*1b2c0*/  @!P1 PRMT R130, RZ, 0x654, R130 ;  /* 0x00000654ff829816 */ /* 0x000fe20000000082 */
[----:B----4-:R-:W-:Y:S01]  /*1b2d0*/  FADD.FTZ R106, R191, R106 ;  /* 0x0000006abf6a7221 */ /* 0x010fe20000010000 */
[-C--:B------:R-:W-:Y:S01]  /*1b2e0*/  FMUL.FTZ R25, R25, R3.reuse ;  /* 0x0000000319197220 */ /* 0x080fe20000410000 */
[----:B------:R-:W-:Y:S01]  /*1b2f0*/  FADD.FTZ R115, R188, R115 ;  /* 0x00000073bc737221 */ /* 0x000fe20000010000 */
[----:B------:R1:W-:Y:S01]  /*1b300*/  @!P1 SYNCS.ARRIVE.TRANS64.RED.A1T0 RZ, [R130+URZ], RZ ;  /* 0x000000ff82ff99a7 */ /* 0x0003e2000810043f */
[----:B------:R-:W-:Y:S01]  /*1b310*/  FADD.FTZ R106, R133, R106 ;  /* 0x0000006a856a7221 */ /* 0x000fe20000010000 */
[----:B------:R-:W2:Y:S01]  /*1b320*/  MUFU.EX2 R89, R89 ;  /* 0x0000005900597308 */ /* 0x000ea20000000800 */
[----:B------:R-:W-:Y:S01]  /*1b330*/  FADD.FTZ R115, R144, R115 ;  /* 0x0000007390737221 */ /* 0x000fe20000010000 */
[-C--:B------:R-:W-:Y:S01]  /*1b340*/  FMUL.FTZ R28, R28, R3.reuse ;  /* 0x000000031c1c7220 */ /* 0x080fe20000410000 */
[----:B------:R-:W-:Y:S01]  /*1b350*/  FADD.FTZ R106, R193, R106 ;  /* 0x0000006ac16a7221 */ /* 0x000fe20000010000 */
[-C--:B------:R-:W-:Y:S01]  /*1b360*/  FMUL.FTZ R29, R29, R3.reuse ;  /* 0x000000031d1d7220 */ /* 0x080fe20000410000 */
[----:B------:R-:W-:Y:S01]  /*1b370*/  FADD.FTZ R110, R190, R115 ;  /* 0x00000073be6e7221 */ /* 0x000fe20000010000 */
[-C--:B------:R-:W-:Y:S01]  /*1b380*/  FMUL.FTZ R32, R32, R3.reuse ;  /* 0x0000000320207220 */ /* 0x080fe20000410000 */
[----:B------:R-:W-:Y:S01]  /*1b390*/  FADD.FTZ R106, R137, R106 ;  /* 0x0000006a896a7221 */ /* 0x000fe20000010000 */
[----:B------:R-:W3:Y:S01]  /*1b3a0*/  MUFU.EX2 R14, R111 ;  /* 0x0000006f000e7308 */ /* 0x000ee20000000800 */
[----:B------:R-:W-:Y:S01]  /*1b3b0*/  FADD.FTZ R115, R145, R110 ;  /* 0x0000006e91737221 */ /* 0x000fe20000010000 */
[-C--:B------:R-:W-:Y:S01]  /*1b3c0*/  FMUL.FTZ R33, R33, R3.reuse ;  /* 0x0000000321217220 */ /* 0x080fe20000410000 */
[----:B------:R-:W-:Y:S01]  /*1b3d0*/  FADD.FTZ R11, R195, R106 ;  /* 0x0000006ac30b7221 */ /* 0x000fe20000010000 */
[-C--:B------:R-:W-:Y:S01]  /*1b3e0*/  FMUL.FTZ R36, R36, R3.reuse ;  /* 0x0000000324247220 */ /* 0x080fe20000410000 */
[----:B------:R-:W-:Y:S01]  /*1b3f0*/  FADD.FTZ R115, R192, R115 ;  /* 0x00000073c0737221 */ /* 0x000fe20000010000 */
[----:B------:R-:W-:Y:S01]  /*1b400*/  F2FP.BF16.F32.PACK_AB R192, R20, R192 ;  /* 0x000000c014c0723e */ /* 0x000fe200000010ff */
[----:B------:R-:W-:Y:S01]  /*1b410*/  FADD.FTZ R106, R138, R11 ;  /* 0x0000000b8a6a7221 */ /* 0x000fe20000010000 */
[----:B------:R-:W4:Y:S01]  /*1b420*/  MUFU.EX2 R102, R102 ;  /* 0x0000006600667308 */ /* 0x000f220000000800 */
[----:B------:R-:W-:Y:S01]  /*1b430*/  FADD.FTZ R115, R20, R115 ;  /* 0x0000007314737221 */ /* 0x000fe20000010000 */
[----:B------:R-:W-:Y:S01]  /*1b440*/  FMUL.FTZ R37, R37, R3 ;  /* 0x0000000325257220 */ /* 0x000fe20000410000 */
[----:B------:R-:W-:Y:S01]  /*1b450*/  FADD.FTZ R11, R197, R106 ;  /* 0x0000006ac50b7221 */ /* 0x000fe20000010000 */
[----:B------:R-:W-:Y:S01]  /*1b460*/  F2FP.BF16.F32.PACK_AB R197, R6, R197 ;  /* 0x000000c506c5723e */ /* 0x000fe200000010ff */
[----:B------:R-:W-:Y:S01]  /*1b470*/  FADD.FTZ R115, R194, R115 ;  /* 0x00000073c2737221 */ /* 0x000fe20000010000 */
[-C--:B------:R-:W-:Y:S01]  /*1b480*/  FMUL.FTZ R40, R40, R3.reuse ;  /* 0x0000000328287220 */ /* 0x080fe20000410000 */
[----:B------:R-:W-:Y:S01]  /*1b490*/  FADD.FTZ R106, R6, R11 ;  /* 0x0000000b066a7221 */ /* 0x000fe20000010000 */
[----:B------:R-:W1:Y:S01]  /*1b4a0*/  MUFU.EX2 R103, R103 ;  /* 0x0000006700677308 */ /* 0x000e620000000800 */
[----:B------:R-:W-:Y:S01]  /*1b4b0*/  FADD.FTZ R115, R136, R115 ;  /* 0x0000007388737221 */ /* 0x000fe20000010000 */
[-C--:B------:R-:W-:Y:S01]  /*1b4c0*/  FMUL.FTZ R41, R41, R3.reuse ;  /* 0x0000000329297220 */ /* 0x080fe20000410000 */
[----:B------:R-:W-:Y:S01]  /*1b4d0*/  FADD.FTZ R11, R199, R106 ;  /* 0x0000006ac70b7221 */ /* 0x000fe20000010000 */
[-C--:B------:R-:W-:Y:S01]  /*1b4e0*/  FMUL.FTZ R44, R44, R3.reuse ;  /* 0x000000032c2c7220 */ /* 0x080fe20000410000 */
[----:B------:R-:W-:Y:S01]  /*1b4f0*/  FADD.FTZ R115, R196, R115 ;  /* 0x00000073c4737221 */ /* 0x000fe20000010000 */
[-C--:B------:R-:W-:Y:S01]  /*1b500*/  FMUL.FTZ R45, R45, R3.reuse ;  /* 0x000000032d2d7220 */ /* 0x080fe20000410000 */
[----:B------:R-:W-:Y:S01]  /*1b510*/  FADD.FTZ R106, R88, R11 ;  /* 0x0000000b586a7221 */ /* 0x000fe20000010000 */
[----:B------:R-:W1:Y:S01]  /*1b520*/  MUFU.EX2 R217, R90 ;  /* 0x0000005a00d97308 */ /* 0x000e620000000800 */
[----:B------:R-:W-:Y:S01]  /*1b530*/  FADD.FTZ R115, R128, R115 ;  /* 0x0000007380737221 */ /* 0x000fe20000010000 */
[----:B------:R-:W-:Y:S01]  /*1b540*/  FMUL.FTZ R48, R48, R3 ;  /* 0x0000000330307220 */ /* 0x000fe20000410000 */
[----:B------:R-:W-:Y:S01]  /*1b550*/  FADD.FTZ R106, R201, R106 ;  /* 0x0000006ac96a7221 */ /* 0x000fe20000010000 */
[----:B0-----:R-:W-:Y:S01]  /*1b560*/  F2FP.BF16.F32.PACK_AB R201, R5, R201 ;  /* 0x000000c905c9723e */ /* 0x001fe200000010ff */
[----:B------:R-:W-:Y:S01]  /*1b570*/  FADD.FTZ R110, R198, R115 ;  /* 0x00000073c66e7221 */ /* 0x000fe20000010000 */
[-C--:B------:R-:W-:Y:S01]  /*1b580*/  FMUL.FTZ R49, R49, R3.reuse ;  /* 0x0000000331317220 */ /* 0x080fe20000410000 */
[----:B------:R-:W-:Y:S01]  /*1b590*/  FADD.FTZ R106, R5, R106 ;  /* 0x0000006a056a7221 */ /* 0x000fe20000010000 */
[----:B------:R-:W-:Y:S01]  /*1b5a0*/  MUFU.EX2 R91, R91 ;  /* 0x0000005b005b7308 */ /* 0x000fe20000000800 */
[----:B------:R-:W-:Y:S01]  /*1b5b0*/  FADD.FTZ R13, R21, R110 ;  /* 0x0000006e150d7221 */ /* 0x000fe20000010000 */
[-C--:B------:R-:W-:Y:S01]  /*1b5c0*/  FMUL.FTZ R52, R52, R3.reuse ;  /* 0x0000000334347220 */ /* 0x080fe20000410000 */
[-C--:B------:R-:W-:Y:S01]  /*1b5d0*/  FMUL.FTZ R53, R53, R3.reuse ;  /* 0x0000000335357220 */ /* 0x080fe20000410000 */
[----:B------:R-:W-:Y:S01]  /*1b5e0*/  FMUL.FTZ R56, R56, R3 ;  /* 0x0000000338387220 */ /* 0x000fe20000410000 */
[----:B------:R-:W-:Y:S01]  /*1b5f0*/  FADD.FTZ R110, R200, R13 ;  /* 0x0000000dc86e7221 */ /* 0x000fe20000010000 */
[----:B------:R-:W-:Y:S01]  /*1b600*/  FADD.FTZ R13, R203, R106 ;  /* 0x0000006acb0d7221 */ /* 0x000fe20000010000 */
[C---:B------:R-:W-:Y:S01]  /*1b610*/  F2FP.BF16.F32.PACK_AB R203, R12.reuse, R203 ;  /* 0x000000cb0ccb723e */ /* 0x040fe200000010ff */
[----:B------:R-:W-:Y:S01]  /*1b620*/  MUFU.EX2 R219, R94 ;  /* 0x0000005e00db7308 */ /* 0x000fe20000000800 */
[----:B------:R-:W-:Y:S01]  /*1b630*/  FADD.FTZ R11, R121, R110 ;  /* 0x0000006e790b7221 */ /* 0x000fe20000010000 */
[----:B------:R-:W-:Y:S01]  /*1b640*/  FADD.FTZ R20, R12, R13 ;  /* 0x0000000d0c147221 */ /* 0x000fe20000010000 */
        /* <DEDUP_REMOVED lines=13> */
[----:B------:R-:W0:Y:S01]  /*1b720*/  MUFU.EX2 R108, R108 ;  /* 0x0000006c006c7308 */ /* 0x000e220000000800 */
[----:B------:R-:W-:Y:S01]  /*1b730*/  FADD.FTZ R11, R120, R11 ;  /* 0x0000000b780b7221 */ /* 0x000fe20000010000 */
[----:B--2---:R-:W-:Y:S01]  /*1b740*/  FADD.FTZ R20, R89, R20 ;  /* 0x0000001459147221 */ /* 0x004fe20000010000 */
[-C--:B------:R-:W-:Y:S01]  /*1b750*/  FMUL.FTZ R68, R68, R3.reuse ;  /* 0x0000000344447220 */ /* 0x080fe20000410000 */
[----:B------:R-:W-:Y:S01]  /*1b760*/  FMUL.FTZ R69, R69, R3 ;  /* 0x0000000345457220 */ /* 0x000fe20000410000 */
[----:B------:R-:W-:Y:S01]  /*1b770*/  FADD.FTZ R11, R206, R11 ;  /* 0x0000000bce0b7221 */ /* 0x000fe20000010000 */
[----:B------:R-:W-:Y:S01]  /*1b780*/  FADD.FTZ R13, R209, R20 ;  /* 0x00000014d10d7221 */ /* 0x000fe20000010000 */
[----:B------:R-:W-:Y:S01]  /*1b790*/  F2FP.BF16.F32.PACK_AB R209, R4, R209 ;  /* 0x000000d104d1723e */ /* 0x000fe200000010ff */
[----:B------:R-:W2:Y:S01]  /*1b7a0*/  MUFU.EX2 R109, R109 ;  /* 0x0000006d006d7308 */ /* 0x000ea20000000800 */
        /* <DEDUP_REMOVED lines=15> */
[----:B------:R-:W-:Y:S01]  /*1b8a0*/  FMUL.FTZ R85, R85, R3 ;  /* 0x0000000355557220 */ /* 0x000fe20000410000 */
[----:B------:R-:W-:Y:S01]  /*1b8b0*/  FADD.FTZ R11, R105, R20 ;  /* 0x00000014690b7221 */ /* 0x000fe20000010000 */
[----:B------:R-:W-:Y:S01]  /*1b8c0*/  F2FP.BF16.F32.PACK_AB R182, R160, R182 ;  /* 0x000000b6a0b6723e */ /* 0x000fe200000010ff */
[----:B------:R-:W-:Y:S01]  /*1b8d0*/  FMUL.FTZ R26, R26, R9 ;  /* 0x000000091a1a7220 */ /* 0x000fe20000410000 */
[----:B------:R-:W-:Y:S01]  /*1b8e0*/  F2FP.BF16.F32.PACK_AB R184, R152, R184 ;  /* 0x000000b898b8723e */ /* 0x000fe200000010ff */
[----:B------:R-:W-:Y:S01]  /*1b8f0*/  FADD.FTZ R6, R96, R11 ;  /* 0x0000000b60067221 */ /* 0x000fe20000010000 */
[----:B------:R-:W-:Y:S01]  /*1b900*/  FADD.FTZ R11, R99, R12 ;  /* 0x0000000c630b7221 */ /* 0x000fe20000010000 */
[----:B------:R-:W-:Y:S01]  /*1b910*/  F2FP.BF16.F32.PACK_AB R187, R132, R187 ;  /* 0x000000bb84bb723e */ /* 0x000fe200000010ff */
[-C--:B------:R-:W-:Y:S01]  /*1b920*/  FMUL.FTZ R27, R27, R9.reuse ;  /* 0x000000091b1b7220 */ /* 0x080fe20000410000 */
[----:B------:R-:W-:Y:S01]  /*1b930*/  FADD.FTZ R5, R97, R6 ;  /* 0x0000000661057221 */ /* 0x000fe20000010000 */
[----:B----4-:R-:W-:Y:S01]  /*1b940*/  FADD.FTZ R4, R102, R11 ;  /* 0x0000000b66047221 */ /* 0x010fe20000010000 */
[----:B------:R-:W-:Y:S01]  /*1b950*/  F2FP.BF16.F32.PACK_AB R188, R144, R188 ;  /* 0x000000bc90bc723e */ /* 0x000fe200000010ff */
[----:B------:R-:W-:Y:S01]  /*1b960*/  FMUL.FTZ R30, R30, R9 ;  /* 0x000000091e1e7220 */ /* 0x000fe20000410000 */
[----:B------:R-:W-:Y:S01]  /*1b970*/  FADD.FTZ R6, R100, R5 ;  /* 0x0000000564067221 */ /* 0x000fe20000010000 */
[----:B-1----:R-:W-:Y:S01]  /*1b980*/  FADD.FTZ R4, R103, R4 ;  /* 0x0000000467047221 */ /* 0x002fe20000010000 */
[----:B------:R-:W-:Y:S01]  /*1b990*/  F2FP.BF16.F32.PACK_AB R189, R140, R189 ;  /* 0x000000bd8cbd723e */ /* 0x000fe200000010ff */
[-C--:B------:R-:W-:Y:S01]  /*1b9a0*/  FMUL.FTZ R31, R31, R9.reuse ;  /* 0x000000091f1f7220 */ /* 0x080fe20000410000 */
[----:B------:R-:W-:Y:S01]  /*1b9b0*/  FADD.FTZ R5, R101, R6 ;  /* 0x0000000665057221 */ /* 0x000fe20000010000 */
[----:B------:R-:W-:Y:S01]  /*1b9c0*/  FADD.FTZ R4, R217, R4 ;  /* 0x00000004d9047221 */ /* 0x000fe20000010000 */
[----:B------:R-:W-:Y:S01]  /*1b9d0*/  F2FP.BF16.F32.PACK_AB R190, R145, R190 ;  /* 0x000000be91be723e */ /* 0x000fe200000010ff */
[----:B------:R-:W-:Y:S01]  /*1b9e0*/  FMUL.FTZ R34, R34, R9 ;  /* 0x0000000922227220 */ /* 0x000fe20000410000 */
[----:B0-----:R-:W-:Y:S01]  /*1b9f0*/  FADD.FTZ R6, R108, R5 ;  /* 0x000000056c067221 */ /* 0x001fe20000010000 */
[----:B------:R-:W-:Y:S01]  /*1ba00*/  FADD.FTZ R4, R91, R4 ;  /* 0x000000045b047221 */ /* 0x000fe20000010000 */
[----:B------:R-:W-:Y:S01]  /*1ba10*/  F2FP.BF16.F32.PACK_AB R191, R133, R191 ;  /* 0x000000bf85bf723e */ /* 0x000fe200000010ff */
[----:B------:R-:W-:Y:S01]  /*1ba20*/  FMUL.FTZ R35, R35, R9 ;  /* 0x0000000923237220 */ /* 0x000fe20000410000 */
[----:B--2---:R-:W-:Y:S01]  /*1ba30*/  FADD.FTZ R6, R109, R6 ;  /* 0x000000066d067221 */ /* 0x004fe20000010000 */
[----:B------:R-:W-:Y:S01]  /*1ba40*/  FADD.FTZ R4, R219, R4 ;  /* 0x00000004db047221 */ /* 0x000fe20000010000 */
[----:B------:R-:W-:Y:S01]  /*1ba50*/  F2FP.BF16.F32.PACK_AB R193, R137, R193 ;  /* 0x000000c189c1723e */ /* 0x000fe200000010ff */
[----:B------:R-:W-:Y:S01]  /*1ba60*/  FMUL.FTZ R38, R38, R9 ;  /* 0x0000000926267220 */ /* 0x000fe20000410000 */
[----:B------:R-:W-:Y:S01]  /*1ba70*/  FADD.FTZ R15, R113, R6 ;  /* 0x00000006710f7221 */ /* 0x000fe20000010000 */
[----:B------:R-:W-:Y:S01]  /*1ba80*/  FADD.FTZ R12, R93, R4 ;  /* 0x000000045d0c7221 */ /* 0x000fe20000010000 */
[----:B------:R-:W-:Y:S01]  /*1ba90*/  F2FP.BF16.F32.PACK_AB R194, R136, R194 ;  /* 0x000000c288c2723e */ /* 0x000fe200000010ff */
[----:B------:R0:W5:Y:S01]  /*1baa0*/  LDL R4, [R1+0x4] ;  /* 0x0000040001047983 */ /* 0x0001620000100800 */
[----:B------:R-:W-:Y:S01]  /*1bab0*/  FADD.FTZ R15, R0, R15 ;  /* 0x0000000f000f7221 */ /* 0x000fe20000010000 */
[----:B------:R-:W-:Y:S01]  /*1bac0*/  F2FP.BF16.F32.PACK_AB R195, R138, R195 ;  /* 0x000000c38ac3723e */ /* 0x000fe200000010ff */
[-C--:B------:R-:W-:Y:S01]  /*1bad0*/  FMUL.FTZ R39, R39, R9.reuse ;  /* 0x0000000927277220 */ /* 0x080fe20000410000 */
[----:B------:R-:W-:Y:S01]  /*1bae0*/  F2FP.BF16.F32.PACK_AB R196, R128, R196 ;  /* 0x000000c480c4723e */ /* 0x000fe200000010ff */
[-C--:B------:R-:W-:Y:S01]  /*1baf0*/  FMUL.FTZ R42, R42, R9.reuse ;  /* 0x000000092a2a7220 */ /* 0x080fe20000410000 */
[----:B------:R-:W-:Y:S01]  /*1bb00*/  F2FP.BF16.F32.PACK_AB R198, R21, R198 ;  /* 0x000000c615c6723e */ /* 0x000fe200000010ff */
[----:B------:R-:W-:Y:S01]  /*1bb10*/  FMUL.FTZ R43, R43, R9 ;  /* 0x000000092b2b7220 */ /* 0x000fe20000410000 */
[----:B------:R-:W-:Y:S01]  /*1bb20*/  F2FP.BF16.F32.PACK_AB R199, R88, R199 ;  /* 0x000000c758c7723e */ /* 0x000fe200000010ff */
[-C--:B------:R-:W-:Y:S01]  /*1bb30*/  FMUL.FTZ R46, R46, R9.reuse ;  /* 0x000000092e2e7220 */ /* 0x080fe20000410000 */
[----:B------:R-:W-:Y:S01]  /*1bb40*/  F2FP.BF16.F32.PACK_AB R200, R121, R200 ;  /* 0x000000c879c8723e */ /* 0x000fe200000010ff */
[-C--:B------:R-:W-:Y:S01]  /*1bb50*/  FMUL.FTZ R47, R47, R9.reuse ;  /* 0x000000092f2f7220 */ /* 0x080fe20000410000 */
        /* <DEDUP_REMOVED lines=33> */
[----:B------:R-:W-:Y:S02]  /*1bd70*/  IMAD.MOV.U32 R0, RZ, RZ, R92 ;  /* 0x000000ffff007224 */ /* 0x000fe400078e005c */
[----:B------:R-:W-:Y:S01]  /*1bd80*/  IMAD.MOV.U32 R3, RZ, RZ, R7 ;  /* 0x000000ffff037224 */ /* 0x000fe200078e0007 */
[----:B0-----:R-:W-:Y:S06]  /*1bd90*/  @P2 BRA `(.L_x_6155) ;  /* 0xffffffa400442947 */ /* 0x001fec000383ffff */
.L_x_6145:
[----:B------:R-:W-:Y:S05]  /*1bda0*/  WARPSYNC.ALL ;  /* 0x0000000000007948 */ /* 0x000fea0003800000 */
[----:B------:R-:W-:Y:S06]  /*1bdb0*/  BAR.ARV 0x8, 0x120 ;  /* 0x0204800000007b1d */ /* 0x000fec0000002000 */
[----:B------:R-:W-:Y:S05]  /*1bdc0*/  @!P0 BRA `(.L_x_6156) ;  /* 0x0000000000048947 */ /* 0x000fea0003800000 */
[----:B------:R-:W-:Y:S01]  /*1bdd0*/  BPT.TRAP 0x1 ;  /* 0x000000040000795c */ /* 0x000fe20000300000 */
.L_x_6156:
[----:B------:R-:W2:Y:S01]  /*1bde0*/  LDL R0, [R1+0x4] ;  /* 0x0000040001007983 */ /* 0x000ea20000100800 */
[----:B------:R-:W-:Y:S01]  /*1bdf0*/  IMAD R9, R228, 0x8, R2 ;  /* 0x00000008e4097824 */ /* 0x000fe200078e0202 */
[----:B--2---:R-:W-:-:S04]  /*1be00*/  SHF.L.U32 R0, R0, 0x1f, RZ ;  /* 0x0000001f00007819 */ /* 0x004fc800000006ff */
[----:B------:R0:W1:Y:S01]  /*1be10*/  SYNCS.PHASECHK.TRANS64.TRYWAIT P2, [R9+URZ+0x34850], R0 ;  /* 0x03485000090075a7 */ /* 0x000062000804017f */
[----:B------:R-:W-:Y:S05]  /*1be20*/  @!P0 BRA `(.L_x_6157) ;  /* 0x0000000000048947 */ /* 0x000fea0003800000 */
[----:B------:R-:W-:Y:S01]  /*1be30*/  BPT.TRAP 0x1 ;  /* 0x000000040000795c */ /* 0x000fe20000300000 */
.L_x_6157:
[----:B------:R-:W-:-:S05]  /*1be40*/  VIADD R2, R2, 0x400 ;  /* 0x0000040002027836 */ /* 0x000fca0000000000 */
[----:B------:R-:W-:-:S04]  /*1be50*/  SHF.R.U32.HI R2, RZ, 0x4, R2 ;  /* 0x00000004ff027819 */ /* 0x000fc80000011602 */
[----:B------:R-:W-:-:S04]  /*1be60*/  LOP3.LUT R2, R2, 0x3fff, RZ, 0xc0, !PT ;  /* 0x00003fff02027812 */ /* 0x000fc800078ec0ff */
[----:B------:R-:W-:Y:S01]  /*1be70*/  LOP3.LUT R3, R2, 0x5800000, RZ, 0xfc, !PT ;  /* 0x0580000002037812 */ /* 0x000fe200078efcff */
[----:B-1----:R-:W-:Y:S06]  /*1be80*/  @P2 BRA `(.L_x_6158) ;  /* 0x0000000000082947 */ /* 0x002fec0003800000 */
[----:B------:R-:W1:Y:S02]  /*1be90*/  SYNCS.PHASECHK.TRANS64.TRYWAIT P0, [R9+URZ+0x34850], R0 ;  /* 0x03485000090075a7 */ /* 0x000e64000800017f */
[----:B-1----:R-:W-:Y:S05]  /*1bea0*/  @!P0 BRA `(.L_x_6159) ;  /* 0x0000008c00b08947 */ /* 0x002fea0003800000 */
.L_x_6158:
[----:B------:R-:W-:Y:S01]  /*1beb0*/  IMAD R2, R228, 0xb00, R3 ;  /* 0x00000b00e4027824 */ /* 0x000fe200078e0203 */
[----:B------:R-:W2:Y:S01]  /*1bec0*/  LDL.LU R10, [R1+0x4] ;  /* 0x00000400010a7983 */ /* 0x000ea20000300800 */
[----:B------:R-:W-:Y:S01]  /*1bed0*/  IMAD.MOV.U32 R3, RZ, RZ, 0x40000040 ;  /* 0x40000040ff037424 */ /* 0x000fe200078e00ff */
[----:B------:R-:W-:Y:S05]  /*1bee0*/  WARPSYNC.ALL ;  /* 0x0000000000007948 */ /* 0x000fea0003800000 */
[C---:B------:R-:W-:Y:S01]  /*1bef0*/  R2UR UR6, R2.reuse ;  /* 0x00000000020672ca */ /* 0x040fe200000e0000 */
[----:B------:R-:W-:Y:S01]  /*1bf00*/  WARPGROUP.ARRIVE ;  /* 0x00000000000079c5 */ /* 0x000fe20000000000 */
[----:B------:R-:W-:Y:S01]  /*1bf10*/  R2UR UR7, R3 ;  /* 0x00000000030772ca */ /* 0x000fe200000e0000 */
[----:B-----5:R-:W-:Y:S01]  /*1bf20*/  VIADD R4, R2, 0x80 ;  /* 0x0000008002047836 */ /* 0x020fe20000000000 */
[----:B01----:R-:W0:Y:S01]  /*1bf30*/  SHFL.BFLY PT, R0, R15, 0x2, 0x1f ;  /* 0x0c401f000f007f89 */ /* 0x003e2200000e0000 */
[----:B------:R-:W-:-:S02]  /*1bf40*/  IMAD.MOV.U32 R5, RZ, RZ, 0x40000040 ;  /* 0x40000040ff057424 */ /* 0x000fc400078e00ff */
[----:B------:R-:W-:Y:S02]  /*1bf50*/  IMAD.MOV.U32 R3, RZ, RZ, 0x40000040 ;  /* 0x40000040ff037424 */ /* 0x000fe400078e00ff */
[----:B------:R-:W-:-:S05]  /*1bf60*/  VIADD R228, R228, 0x1 ;  /* 0x00000001e4e47836 */ /* 0x000fca0000000000 */
[----:B------:R-:W-:Y:S01]  /*1bf70*/  ISETP.NE.AND P0, PT, R228, 0x2, PT ;  /* 0x00000002e400780c */ /* 0x000fe20003f05270 */
[----:B------:R-:W-:Y:S01]  /*1bf80*/  HGMMA.64x128x16.F32.BF16 R24, R176, gdesc[UR4].tnspB, R24, gsb0 ;  /* 0x41e00004b0187df0 */ /* 0x000fe20008001818 */
[----:B------:R-:W-:Y:S01]  /*1bf90*/  R2UR UR6, R4 ;  /* 0x00000000040672ca */ /* 0x000fe200000e0000 */
[----:B------:R-:W-:Y:S01]  /*1bfa0*/  VIADD R4, R2, 0x100 ;  /* 0x0000010002047836 */ /* 0x000fe20000000000 */
[----:B------:R-:W-:Y:S01]  /*1bfb0*/  R2UR UR7, R5 ;  /* 0x00000000050772ca */ /* 0x000fe200000e0000 */
[----:B------:R-:W-:Y:S02]  /*1bfc0*/  IMAD.MOV.U32 R5, RZ, RZ, 0x40000040 ;  /* 0x40000040ff057424 */ /* 0x000fe400078e00ff */
[----:B0-----:R-:W-:Y:S01]  /*1bfd0*/  FADD.FTZ R0, R0, R15 ;  /* 0x0000000f00007221 */ /* 0x001fe20000010000 */
[----:B------:R-:W-:Y:S02]  /*1bfe0*/  WARPGROUP.DEPBAR.LE gsb0, 0x0 ;  /* 0x00008000000079c5 */ /* 0x000fe40000010000 */
[----:B------:R-:W-:-:S07]  /*1bff0*/  WARPGROUP.ARRIVE ;  /* 0x00000000000079c5 */ /* 0x000fce0000000000 */
        /* <DEDUP_REMOVED lines=51> */
[----:B------:R-:W-:Y:S01]  /*1c330*/  R2UR UR6, R4 ;  /* 0x00000000040672ca */ /* 0x000fe200000e0000 */
[----:B------:R-:W-:Y:S01]  /*1c340*/  IMAD.MOV.U32 R4, RZ, RZ, RZ ;  /* 0x000000ffff047224 */ /* 0x000fe200078e00ff */
[----:B------:R-:W-:Y:S01]  /*1c350*/  R2UR UR7, R5 ;  /* 0x00000000050772ca */ /* 0x000fe200000e0000 */
[----:B------:R-:W-:Y:S02]  /*1c360*/  WARPGROUP.DEPBAR.LE gsb0, 0x0 ;  /* 0x00008000000079c5 */ /* 0x000fe40000010000 */
[----:B------:R-:W-:-:S10]  /*1c370*/  WARPGROUP.ARRIVE ;  /* 0x00000000000079c5 */ /* 0x000fd40000000000 */
[----:B------:R-:W-:Y:S01]  /*1c380*/  HGMMA.64x128x16.F32.BF16 R24, R212, gdesc[UR4].tnspB, R24, gsb0 ;  /* 0x41e00004d4187df0 */ /* 0x000fe20008001818 */
[----:B------:R-:W-:Y:S02]  /*1c390*/  R2UR UR7, R3 ;  /* 0x00000000030772ca */ /* 0x000fe400000e0000 */
[----:B------:R-:W0:Y:S01]  /*1c3a0*/  SHFL.BFLY PT, R3, R12, 0x2, 0x1f ;  /* 0x0c401f000c037f89 */ /* 0x000e2200000e0000 */
[----:B------:R-:W-:Y:S01]  /*1c3b0*/  R2UR UR6, R2 ;  /* 0x00000000020672ca */ /* 0x000fe200000e0000 */
[----:B0-----:R-:W-:Y:S02]  /*1c3c0*/  FADD.FTZ R2, R3, R12 ;  /* 0x0000000c03027221 */ /* 0x001fe40000010000 */
[----:B------:R-:W3:Y:S04]  /*1c3d0*/  LDL.LU R12, [R1+0x84] ;  /* 0x00008400010c7983 */ /* 0x000ee80000300800 */
[----:B------:R-:W0:Y:S04]  /*1c3e0*/  SHFL.BFLY PT, R5, R2, 0x1, 0x1f ;  /* 0x0c201f0002057f89 */ /* 0x000e2800000e0000 */
[----:B------:R-:W1:Y:S01]  /*1c3f0*/  SHFL.BFLY PT, R3, R0, 0x1, 0x1f ;  /* 0x0c201f0000037f89 */ /* 0x000e6200000e0000 */
[----:B0-----:R-:W-:Y:S01]  /*1c400*/  FADD.FTZ R14, R2, R5 ;  /* 0x00000005020e7221 */ /* 0x001fe20000010000 */
[----:B-1----:R-:W-:-:S04]  /*1c410*/  FADD.FTZ R13, R0, R3 ;  /* 0x00000003000d7221 */ /* 0x002fc80000010000 */
[----:B------:R-:W-:Y:S02]  /*1c420*/  FSETP.NE.FTZ.AND P3, PT, R14, RZ, PT ;  /* 0x000000ff0e00720b */ /* 0x000fe40003f75000 */
[----:B------:R-:W-:Y:S02]  /*1c430*/  SEL R0, RZ, 0x1, P0 ;  /* 0x00000001ff007807 */ /* 0x000fe40000000000 */
[----:B------:R-:W-:Y:S02]  /*1c440*/  FSETP.NE.FTZ.AND P2, PT, R13, RZ, PT ;  /* 0x000000ff0d00720b */ /* 0x000fe40003f55000 */
[----:B--2---:R-:W-:Y:S01]  /*1c450*/  LOP3.LUT R10, R10, R0, RZ, 0x3c, !PT ;  /* 0x000000000a0a7212 */ /* 0x004fe200078e3cff */
[----:B------:R-:W-:Y:S02]  /*1c460*/  WARPGROUP.DEPBAR.LE gsb0, 0x0 ;  /* 0x00008000000079c5 */ /* 0x000fe40000010000 */
[----:B------:R-:W-:-:S04]  /*1c470*/  WARPGROUP.ARRIVE ;  /* 0x00000000000079c5 */ /* 0x000fc80000000000 */
[----:B------:R-:W0:Y:S02]  /*1c480*/  @P3 MUFU.LG2 R6, R14 ;  /* 0x0000000e00063308 */ /* 0x000e240000000c00 */
[----:B------:R-:W-:Y:S01]  /*1c490*/  HGMMA.64x128x16.F32.BF16 R24, R216, gdesc[UR4].tnspB, R24, gsb0 ;  /* 0x41e00004d8187df0 */ /* 0x000fe20008001818 */
[----:B------:R1:W-:Y:S05]  /*1c4a0*/  STL [R1+0x4], R10 ;  /* 0x0000040a01007387 */ /* 0x0003ea0000100800 */
[----:B------:R-:W2:Y:S01]  /*1c4b0*/  @P2 MUFU.LG2 R5, R13 ;  /* 0x0000000d00052308 */ /* 0x000ea20000000c00 */
[----:B-1----:R-:W-:-:S07]  /*1c4c0*/  @!P1 VIADD R10, R9, 0x34860 ;  /* 0x00034860090a9836 */ /* 0x002fce0000000000 */
[----:B------:R-:W1:Y:S01]  /*1c4d0*/  @P2 MUFU.RCP R4, R13 ;  /* 0x0000000d00042308 */ /* 0x000e620000001000 */
[----:B------:R-:W-:-:S07]  /*1c4e0*/  IMAD.MOV.U32 R9, RZ, RZ, RZ ;  /* 0x000000ffff097224 */ /* 0x000fce00078e00ff */
[----:B------:R-:W4:Y:S01]  /*1c4f0*/  @P3 MUFU.RCP R9, R14 ;  /* 0x0000000e00093308 */ /* 0x000f220000001000 */
[C---:B------:R-:W-:Y:S01]  /*1c500*/  @P2 FMUL.FTZ R2, R8.reuse, 0.69314718246459960938 ;  /* 0x3f31721808022820 */ /* 0x040fe20000410000 */
[----:B------:R-:W-:Y:S01]  /*1c510*/  @P3 FMUL.FTZ R8, R8, 0.69314718246459960938 ;  /* 0x3f31721808083820 */ /* 0x000fe20000410000 */
[----:B0-----:R-:W-:Y:S01]  /*1c520*/  @P3 FMUL.FTZ R11, R6, 0.69314718246459960938 ;  /* 0x3f317218060b3820 */ /* 0x001fe20000410000 */
[----:B--2---:R-:W-:Y:S01]  /*1c530*/  @P2 FMUL.FTZ R5, R5, 0.69314718246459960938 ;  /* 0x3f31721805052820 */ /* 0x004fe20000410000 */
[----:B------:R-:W-:Y:S01]  /*1c540*/  @!P1 PRMT R10, RZ, 0x654, R10 ;  /* 0x00000654ff0a9816 */ /* 0x000fe2000000000a */
[----:B------:R-:W-:Y:S02]  /*1c550*/  IMAD.MOV.U32 R0, RZ, RZ, -0x800000 ;  /* 0xff800000ff007424 */ /* 0x000fe400078e00ff */
[----:B------:R-:W-:Y:S01]  /*1c560*/  @P3 FFMA.FTZ R0, R8, R92, R11 ;  /* 0x0000005c08003223 */ /* 0x000fe2000001000b */
[----:B------:R-:W-:Y:S02]  /*1c570*/  IMAD.MOV.U32 R3, RZ, RZ, -0x800000 ;  /* 0xff800000ff037424 */ /* 0x000fe400078e00ff */
[----:B------:R-:W-:Y:S01]  /*1c580*/  @P2 FFMA.FTZ R3, R2, R7, R5 ;  /* 0x0000000702032223 */ /* 0x000fe20000010005 */
[----:B------:R-:W-:Y:S01]  /*1c590*/  SEL R228, R228, RZ, P0 ;  /* 0x000000ffe4e47207 */ /* 0x000fe20000000000 */
[----:B------:R-:W-:-:S02]  /*1c5a0*/  WARPGROUP.DEPBAR.LE gsb0, 0x0 ;  /* 0x00008000000079c5 */ /* 0x000fc40000010000 */
        /* <DEDUP_REMOVED lines=13> */
[----:B---3--:R-:W-:-:S02]  /*1c680*/  VIADD R12, R12, 0x1 ;  /* 0x000000010c0c7836 */ /* 0x008fc40000000000 */
[-C--:B------:R-:W-:Y:S01]  /*1c690*/  FMUL.FTZ R92, R40, R4.reuse ;  /* 0x00000004285c7220 */ /* 0x080fe20000410000 */
[----:B------:R0:W-:Y:S02]  /*1c6a0*/  @!P1 SYNCS.ARRIVE.TRANS64.RED.A1T0 RZ, [R10+URZ], RZ ;  /* 0x000000ff0aff99a7 */ /* 0x0001e4000810043f */
[----:B------:R0:W-:Y:S01]  /*1c6b0*/  STL [R1+0x84], R12 ;  /* 0x0000840c01007387 */ /* 0x0001e20000100800 */
        /* <DEDUP_REMOVED lines=14> */
[-C--:B----4-:R-:W-:Y:S01]  /*1c7a0*/  FMUL.FTZ R104, R30, R9.reuse ;  /* 0x000000091e687220 */ /* 0x090fe20000410000 */
        /* <DEDUP_REMOVED lines=17> */
[----:B------:R-:W-:Y:S01]  /*1c8c0*/  PLOP3.LUT P1, PT, PT, PT, PT, 0x8, 0x0 ;  /* 0x000000000000781c */ /* 0x000fe20003f2e170 */
        /* <DEDUP_REMOVED lines=18> */
.L_x_6095:
[----:B------:R-:W2:Y:S01]  /*1c9f0*/  LDL R82, [R1+0x7c] ;  /* 0x00007c0001527983 */ /* 0x000ea20000100800 */
[----:B------:R-:W-:Y:S05]  /*1ca00*/  WARPSYNC.ALL ;  /* 0x0000000000007948 */ /* 0x000fea0003800000 */
[----:B------:R-:W0:Y:S01]  /*1ca10*/  S2UR UR5, SR_CgaCtaId ;  /* 0x00000000000579c3 */ /* 0x000e220000008800 */
[----:B------:R-:W-:Y:S01]  /*1ca20*/  UMOV UR4, 0x400 ;  /* 0x0000040000047882 */ /* 0x000fe20000000000 */
[----:B------:R-:W-:Y:S01]  /*1ca30*/  BSSY B0, `(.L_x_6160) ;  /* 0x00001f5000007945 */ /* 0x000fe20003800000 */
[----:B0-----:R-:W-:-:S06]  /*1ca40*/  ULEA UR4, UR5, UR4, 0x18 ;  /* 0x0000000405047291 */ /* 0x001fcc000f8ec03f */
[----:B------:R-:W-:Y:S01]  /*1ca50*/  IMAD.U32 R2, RZ, RZ, UR4 ;  /* 0x00000004ff027e24 */ /* 0x000fe2000f8e00ff */
[----:B------:R-:W-:Y:S06]  /*1ca60*/  BAR.SYNC.DEFER_BLOCKING 0x5, 0x120 ;  /* 0x0144800000007b1d */ /* 0x000fec0000010000 */
[----:B------:R0:W1:Y:S02]  /*1ca70*/  LDS.128 R156, [R2+0x348d0] ;  /* 0x0348d000029c7984 */ /* 0x0000640000000c00 */
[----:B------:R-:W-:Y:S06]  /*1ca80*/  BAR.ARV 0x4, 0x120 ;  /* 0x0104800000007b1d */ /* 0x000fec0000002000 */
[----:B--2---:R-:W-:Y:S01]  /*1ca90*/  SHF.R.S32.HI R38, RZ, 0x1f, R82 ;  /* 0x0000001fff267819 */ /* 0x004fe20000011452 */
[----:B------:R-:W-:-:S03]  /*1caa0*/  IMAD.SHL.U32 R74, R82, 0x4, RZ ;  /* 0x00000004524a7824 */ /* 0x000fc600078e00ff */
[----:B------:R-:W-:Y:S01]  /*1cab0*/  SHF.L.U64.HI R78, R82, 0x2, R38 ;  /* 0x00000002524e7819 */ /* 0x000fe20000010226 */
[----:B01----:R-:W-:Y:S06]  /*1cac0*/  @P1 BRA `(.L_x_6161) ;  /* 0x0000001400241947 */ /* 0x003fec0003800000 */
[----:B------:R-:W2:Y:S01]  /*1cad0*/  LDL R107, [R1+0x3c] ;  /* 0x00003c00016b7983 */ /* 0x000ea20000100800 */
[----:B------:R-:W-:Y:S05]  /*1cae0*/  WARPSYNC.ALL ;  /* 0x0000000000007948 */ /* 0x000fea0003800000 */
[----:B------:R-:W0:Y:S01]  /*1caf0*/  S2R R86, SR_TID.X ;  /* 0x0000000000567919 */ /* 0x000e220000002100 */
[----:B------:R-:W-:Y:S01]  /*1cb00*/  ULDC.64 UR4, c[0x0][0xbd8] ;  /* 0x0002f60000047ab9 */ /* 0x000fe20000000a00 */
[----:B------:R-:W-:Y:S01]  /*1cb10*/  F2FP.BF16.F32.PACK_AB R31, R31, R54 ;  /* 0x000000361f1f723e */ /* 0x000fe200000010ff */
[----:B------:R-:W-:Y:S01]  /*1cb20*/  ULDC.64 UR6, c[0x0][0x208] ;  /* 0x0000820000067ab9 */ /* 0x000fe20000000a00 */
[----:B------:R-:W1:Y:S01]  /*1cb30*/  S2R R5, SR_SWINHI ;  /* 0x0000000000057919 */ /* 0x000e620000002f00 */
[----:B------:R-:W-:-:S02]  /*1cb40*/  F2FP.BF16.F32.PACK_AB R32, R49, R32 ;  /* 0x000000203120723e */ /* 0x000fc400000010ff */
[----:B------:R-:W-:Y:S01]  /*1cb50*/  F2FP.BF16.F32.PACK_AB R35, R35, R50 ;  /* 0x000000322323723e */ /* 0x000fe200000010ff */
[----:B0-----:R-:W-:Y:S01]  /*1cb60*/  VIADD R86, R86, 0xffffff80 ;  /* 0xffffff8056567836 */ /* 0x001fe20000000000 */
[----:B------:R-:W-:Y:S02]  /*1cb70*/  MOV R20, R2 ;  /* 0x0000000200147202 */ /* 0x000fe40000000f00 */
[----:B-1----:R-:W-:Y:S02]  /*1cb80*/  MOV R21, R5 ;  /* 0x0000000500157202 */ /* 0x002fe40000000f00 */
[----:B------:R-:W-:-:S04]  /*1cb90*/  SHF.R.S32.HI R4, RZ, 0x1f, R86 ;  /* 0x0000001fff047819 */ /* 0x000fc80000011456 */
[CC--:B------:R-:W-:Y:S02]  /*1cba0*/  LEA.HI R8, R4.reuse, R86.reuse, RZ, 0x4 ;  /* 0x0000005604087211 */ /* 0x0c0fe400078f20ff */
[----:B------:R-:W-:Y:S02]  /*1cbb0*/  LEA.HI R4, R4, R86, RZ, 0x5 ;  /* 0x0000005604047211 */ /* 0x000fe400078f28ff */
[----:B------:R-:W-:-:S03]  /*1cbc0*/  SHF.R.S32.HI R9, RZ, 0x4, R8 ;  /* 0x00000004ff097819 */ /* 0x000fc60000011408 */
[----:B------:R-:W-:Y:S01]  /*1cbd0*/  IMAD.SHL.U32 R10, R4, 0x20, RZ ;  /* 0x00000020040a7824 */ /* 0x000fe200078e00ff */
[C---:B------:R-:W-:Y:S02]  /*1cbe0*/  LOP3.LUT R4, R8.reuse, 0x3fffff0, RZ, 0xc0, !PT ;  /* 0x03fffff008047812 */ /* 0x040fe400078ec0ff */
[----:B------:R-:W-:Y:S02]  /*1cbf0*/  LEA.HI R8, R8, R9, RZ, 0x1 ;  /* 0x0000000908087211 */ /* 0x000fe400078f08ff */
[----:B------:R-:W-:Y:S01]  /*1cc00*/  LOP3.LUT R11, R10, 0xfffffc00, RZ, 0xc0, !PT ;  /* 0xfffffc000a0b7812 */ /* 0x000fe200078ec0ff */
[----:B------:R-:W-:Y:S01]  /*1cc10*/  IMAD.IADD R4, R86, 0x1, -R4 ;  /* 0x0000000156047824 */ /* 0x000fe200078e0a04 */
[----:B------:R-:W-:-:S03]  /*1cc20*/  LOP3.LUT R8, R8, 0x1ffffffe, RZ, 0xc0, !PT ;  /* 0x1ffffffe08087812 */ /* 0x000fc600078ec0ff */
[----:B------:R-:W-:Y:S02]  /*1cc30*/  IMAD R11, R4, 0x40, R11 ;  /* 0x00000040040b7824 */ /* 0x000fe400078e020b */
[----:B------:R-:W-:-:S04]  /*1cc40*/  IMAD.IADD R8, R9, 0x1, -R8 ;  /* 0x0000000109087824 */ /* 0x000fc800078e0a08 */
[----:B------:R-:W-:-:S04]  /*1cc50*/  IMAD R5, R8, 0x8, R11 ;  /* 0x0000000808057824 */ /* 0x000fc800078e020b */
[----:B------:R-:W-:Y:S01]  /*1cc60*/  IMAD.WIDE R4, R5, 0x2, R20 ;  /* 0x0000000205047825 */ /* 0x000fe200078e0214 */
[----:B------:R-:W-:Y:S02]  /*1cc70*/  BAR.SYNC.DEFER_BLOCKING 0x1, 0x100 ;  /* 0x0044000000007b1d */ /* 0x000fe40000010000 */
[C---:B------:R-:W-:Y:S02]  /*1cc80*/  IADD3 R71, P2, R4.reuse, 0x4000, RZ ;  /* 0x0000400004477810 */ /* 0x040fe40007f5e0ff */
[C---:B------:R-:W-:Y:S02]  /*1cc90*/  LOP3.LUT R29, R4.reuse, 0x380, RZ, 0xc0, !PT ;  /* 0x00000380041d7812 */ /* 0x040fe400078ec0ff */
[C---:B------:R-:W-:Y:S01]  /*1cca0*/  IADD3 R59, P5, R4.reuse, 0x20, RZ ;  /* 0x00000020043b7810 */ /* 0x040fe20007fbe0ff */
[--C-:B------:R-:W-:Y:S01]  /*1ccb0*/  IMAD.X R15, RZ, RZ, R5.reuse, P2 ;  /* 0x000000ffff0f7224 */ /* 0x100fe200010e0605 */
[C---:B------:R-:W-:Y:S02]  /*1ccc0*/  IADD3 R63, P0, R4.reuse, 0x40, RZ ;  /* 0x00000040043f7810 */ /* 0x040fe40007f1e0ff */
[----:B------:R-:W-:Y:S01]  /*1ccd0*/  LOP3.LUT R14, R71, 0x380, RZ, 0xc0, !PT ;  /* 0x00000380470e7812 */ /* 0x000fe200078ec0ff */
[--C-:B------:R-:W-:Y:S01]  /*1cce0*/  IMAD.X R9, RZ, RZ, R5.reuse, P5 ;  /* 0x000000ffff097224 */ /* 0x100fe200028e0605 */
[C---:B------:R-:W-:Y:S01]  /*1ccf0*/  IADD3 R67, P1, R4.reuse, 0x60, RZ ;  /* 0x0000006004437810 */ /* 0x040fe20007f3e0ff */
[----:B------:R-:W-:Y:S01]  /*1cd00*/  IMAD.X R11, RZ, RZ, R5, P0 ;  /* 0x000000ffff0b7224 */ /* 0x000fe200000e0605 */
[----:B------:R-:W-:-:S02]  /*1cd10*/  IADD3 R79, P4, R4, 0x4040, RZ ;  /* 0x00004040044f7810 */ /* 0x000fc40007f9e0ff */
[----:B------:R-:W-:Y:S01]  /*1cd20*/  SHF.R.U64 R29, R29, 0x3, RZ ;  /* 0x000000031d1d7819 */ /* 0x000fe200000012ff */
[--C-:B------:R-:W-:Y:S01]  /*1cd30*/  IMAD.X R13, RZ, RZ, R5.reuse, P1 ;  /* 0x000000ffff0d7224 */ /* 0x100fe200008e0605 */
[----:B------:R-:W-:Y:S01]  /*1cd40*/  LOP3.LUT R8, R59, 0x380, RZ, 0xc0, !PT ;  /* 0x000003803b087812 */ /* 0x000fe200078ec0ff */
[----:B------:R-:W-:Y:S01]  /*1cd50*/  IMAD.X R27, RZ, RZ, R5, P4 ;  /* 0x000000ffff1b7224 */ /* 0x000fe200020e0605 */
[----:B------:R-:W-:Y:S02]  /*1cd60*/  LOP3.LUT R10, R63, 0x380, RZ, 0xc0, !PT ;  /* 0x000003803f0a7812 */ /* 0x000fe400078ec0ff */
[C---:B------:R-:W-:Y:S02]  /*1cd70*/  IADD3 R83, P5, R4.reuse, 0x4060, RZ ;  /* 0x0000406004537810 */ /* 0x040fe40007fbe0ff */
[----:B------:R-:W-:Y:S02]  /*1cd80*/  IADD3 R75, P3, R4, 0x4020, RZ ;  /* 0x00004020044b7810 */ /* 0x000fe40007f7e0ff */
[----:B------:R-:W-:-:S02]  /*1cd90*/  SHF.R.U64 R14, R14, 0x3, RZ ;  /* 0x000000030e0e7819 */ /* 0x000fc400000012ff */
[----:B------:R-:W-:Y:S01]  /*1cda0*/  LOP3.LUT R12, R67, 0x380, RZ, 0xc0, !PT ;  /* 0x00000380430c7812 */ /* 0x000fe200078ec0ff */
[--C-:B------:R-:W-:Y:S01]  /*1cdb0*/  IMAD.X R25, RZ, RZ, R5.reuse, P3 ;  /* 0x000000ffff197224 */ /* 0x100fe200018e0605 */
[----:B------:R-:W-:Y:S01]  /*1cdc0*/  LOP3.LUT R4, R29, R4, RZ, 0x3c, !PT ;  /* 0x000000041d047212 */ /* 0x000fe200078e3cff */
[----:B------:R-:W-:Y:S01]  /*1cdd0*/  IMAD.X R29, RZ, RZ, R5, P5 ;  /* 0x000000ffff1d7224 */ /* 0x000fe200028e0605 */
[----:B------:R-:W-:Y:S02]  /*1cde0*/  LOP3.LUT R26, R79, 0x380, RZ, 0xc0, !PT ;  /* 0x000003804f1a7812 */ /* 0x000fe400078ec0ff */
[----:B------:R-:W-:Y:S02]  /*1cdf0*/  SHF.R.U64 R8, R8, 0x3, RZ ;  /* 0x0000000308087819 */ /* 0x000fe400000012ff */
[----:B------:R-:W-:Y:S02]  /*1ce00*/  SHF.R.U64 R10, R10, 0x3, RZ ;  /* 0x000000030a0a7819 */ /* 0x000fe400000012ff */
[----:B------:R-:W-:-:S02]  /*1ce10*/  LOP3.LUT R28, R83, 0x380, RZ, 0xc0, !PT ;  /* 0x00000380531c7812 */ /* 0x000fc400078ec0ff */
[----:B------:R-:W-:Y:S02]  /*1ce20*/  LOP3.LUT R24, R75, 0x380, RZ, 0xc0, !PT ;  /* 0x000003804b187812 */ /* 0x000fe400078ec0ff */
[----:B------:R-:W-:Y:S02]  /*1ce30*/  LOP3.LUT R14, R14, R71, RZ, 0x3c, !PT ;  /* 0x000000470e0e7212 */ /* 0x000fe400078e3cff */
[----:B------:R-:W-:Y:S02]  /*1ce40*/  SHF.R.U64 R12, R12, 0x3, RZ ;  /* 0x000000030c0c7819 */ /* 0x000fe400000012ff */
[----:B------:R-:W-:Y:S02]  /*1ce50*/  SHF.R.U64 R26, R26, 0x3, RZ ;  /* 0x000000031a1a7819 */ /* 0x000fe400000012ff */
[----:B------:R-:W-:Y:S02]  /*1ce60*/  MOV R71, R4 ;  /* 0x0000000400477202 */ /* 0x000fe40000000f00 */
[----:B------:R-:W-:-:S02]  /*1ce70*/  LOP3.LUT R8, R8, R59, RZ, 0x3c, !PT ;  /* 0x0000003b08087212 */ /* 0x000fc400078e3cff */
[----:B------:R-:W-:Y:S02]  /*1ce80*/  LOP3.LUT R10, R10, R63, RZ, 0x3c, !PT ;  /* 0x0000003f0a0a7212 */ /* 0x000fe400078e3cff */
[----:B------:R-:W-:Y:S02]  /*1ce90*/  F2FP.BF16.F32.PACK_AB R4, R103, R6 ;  /* 0x000000066704723e */ /* 0x000fe400000010ff */
[----:B------:R-:W-:Y:S02]  /*1cea0*/  SHF.R.U64 R28, R28, 0x3, RZ ;  /* 0x000000031c1c7819 */ /* 0x000fe400000012ff */
[----:B------:R-:W-:Y:S02]  /*1ceb0*/  F2FP.BF16.F32.PACK_AB R6, R102, R7 ;  /* 0x000000076606723e */ /* 0x000fe400000010ff */
[----:B------:R-:W-:Y:S02]  /*1cec0*/  SHF.R.U64 R24, R24, 0x3, RZ ;  /* 0x0000000318187819 */ /* 0x000fe400000012ff */
[----:B------:R-:W-:-:S02]  /*1ced0*/  F2FP.BF16.F32.PACK_AB R5, R105, R106 ;  /* 0x0000006a6905723e */ /* 0x000fc400000010ff */
[----:B------:R-:W-:Y:S02]  /*1cee0*/  F2FP.BF16.F32.PACK_AB R7, R85, R104 ;  /* 0x000000685507723e */ /* 0x000fe400000010ff */
[----:B------:R-:W-:Y:S02]  /*1cef0*/  LOP3.LUT R12, R12, R67, RZ, 0x3c, !PT ;  /* 0x000000430c0c7212 */ /* 0x000fe400078e3cff */
[----:B------:R-:W-:Y:S01]  /*1cf00*/  LOP3.LUT R26, R26, R79, RZ, 0x3c, !PT ;  /* 0x0000004f1a1a7212 */ /* 0x000fe200078e3cff */
[----:B------:R0:W-:Y:S01]  /*1cf10*/  STSM.16.M88.4 [R71], R4 ;  /* 0x0000000447007844 */ /* 0x0001e20000000200 */
[----:B------:R-:W-:Y:S02]  /*1cf20*/  MOV R70, R8 ;  /* 0x0000000800467202 */ /* 0x000fe40000000f00 */
[----:B------:R-:W-:Y:S02]  /*1cf30*/  MOV R67, R10 ;  /* 0x0000000a00437202 */ /* 0x000fe40000000f00 */
[----:B------:R-:W-:-:S02]  /*1cf40*/  LOP3.LUT R28, R28, R83, RZ, 0x3c, !PT ;  /* 0x000000531c1c7212 */ /* 0x000fc400078e3cff */
[----:B------:R-:W-:Y:S02]  /*1cf50*/  F2FP.BF16.F32.PACK_AB R8, R95, R94 ;  /* 0x0000005e5f08723e */ /* 0x000fe400000010ff */
[----:B------:R-:W-:Y:S02]  /*1cf60*/  F2FP.BF16.F32.PACK_AB R9, R81, R84 ;  /* 0x000000545109723e */ /* 0x000fe400000010ff */
[----:B------:R-:W-:Y:S02]  /*1cf70*/  F2FP.BF16.F32.PACK_AB R10, R100, R93 ;  /* 0x0000005d640a723e */ /* 0x000fe400000010ff */
[----:B------:R-:W-:Y:S02]  /*1cf80*/  F2FP.BF16.F32.PACK_AB R11, R77, R80 ;  /* 0x000000504d0b723e */ /* 0x000fe400000010ff */
[----:B------:R-:W-:Y:S02]  /*1cf90*/  LOP3.LUT R24, R24, R75, RZ, 0x3c, !PT ;  /* 0x0000004b18187212 */ /* 0x000fe400078e3cff */
[----:B------:R-:W-:Y:S01]  /*1cfa0*/  MOV R59, R26 ;  /* 0x0000001a003b7202 */ /* 0x000fe20000000f00 */
[----:B------:R1:W-:Y:S01]  /*1cfb0*/  STSM.16.M88.4 [R70], R8 ;  /* 0x0000000846007844 */ /* 0x0003e20000000200 */
[----:B0-----:R-:W-:-:S02]  /*1cfc0*/  F2FP.BF16.F32.PACK_AB R4, R101, R92 ;  /* 0x0000005c6504723e */ /* 0x001fc400000010ff */
[----:B------:R-:W-:Y:S02]  /*1cfd0*/  F2FP.BF16.F32.PACK_AB R5, R73, R76 ;  /* 0x0000004c4905723e */ /* 0x000fe400000010ff */
[----:B------:R-:W-:Y:S02]  /*1cfe0*/  F2FP.BF16.F32.PACK_AB R6, R98, R91 ;  /* 0x0000005b6206723e */ /* 0x000fe400000010ff */
[----:B------:R-:W-:Y:S02]  /*1cff0*/  F2FP.BF16.F32.PACK_AB R7, R69, R72 ;  /* 0x000000484507723e */ /* 0x000fe400000010ff */
[----:B------:R-:W-:Y:S02]  /*1d000*/  F2FP.BF16.F32.PACK_AB R27, R51, R58 ;  /* 0x0000003a331b723e */ /* 0x000fe400000010ff */
[----:B------:R-:W-:Y:S01]  /*1d010*/  MOV R66, R12 ;  /* 0x0000000c00427202 */ /* 0x000fe20000000f00 */
[----:B------:R0:W-:Y:S01]  /*1d020*/  STSM.16.M88.4 [R67], R4 ;  /* 0x0000000443007844 */ /* 0x0001e20000000200 */
[----:B------:R-:W-:-:S02]  /*1d030*/  MOV R63, R14 ;  /* 0x0000000e003f7202 */ /* 0x000fc40000000f00 */
[----:B------:R-:W-:Y:S02]  /*1d040*/  MOV R51, R28 ;  /* 0x0000001c00337202 */ /* 0x000fe40000000f00 */
[----:B------:R-:W-:Y:S02]  /*1d050*/  MOV R62, R24 ;  /* 0x00000018003e7202 */ /* 0x000fe40000000f00 */
[----:B------:R-:W-:Y:S02]  /*1d060*/  F2FP.BF16.F32.PACK_AB R12, R99, R90 ;  /* 0x0000005a630c723e */ /* 0x000fe400000010ff */
[----:B------:R-:W-:Y:S02]  /*1d070*/  F2FP.BF16.F32.PACK_AB R13, R65, R68 ;  /* 0x00000044410d723e */ /* 0x000fe400000010ff */
[----:B------:R-:W-:Y:S02]  /*1d080*/  F2FP.BF16.F32.PACK_AB R14, R96, R89 ;  /* 0x00000059600e723e */ /* 0x000fe400000010ff */
[----:B------:R-:W-:-:S02]  /*1d090*/  F2FP.BF16.F32.PACK_AB R15, R61, R64 ;  /* 0x000000403d0f723e */ /* 0x000fc400000010ff */
[----:B------:R-:W-:Y:S01]  /*1d0a0*/  F2FP.BF16.F32.PACK_AB R29, R30, R47 ;  /* 0x0000002f1e1d723e */ /* 0x000fe200000010ff */
[----:B------:R-:W-:Y:S01]  /*1d0b0*/  IMAD.MOV.U32 R47, RZ, RZ, RZ ;  /* 0x000000ffff2f7224 */ /* 0x000fe200078e00ff */
[----:B------:R-:W-:Y:S01]  /*1d0c0*/  F2FP.BF16.F32.PACK_AB R24, R97, R88 ;  /* 0x000000586118723e */ /* 0x000fe200000010ff */
[----:B------:R2:W-:Y:S01]  /*1d0d0*/  STSM.16.M88.4 [R66], R12 ;  /* 0x0000000c42007844 */ /* 0x0005e20000000200 */
[----:B------:R-:W-:Y:S02]  /*1d0e0*/  F2FP.BF16.F32.PACK_AB R25, R55, R60 ;  /* 0x0000003c3719723e */ /* 0x000fe400000010ff */
[----:B------:R-:W-:Y:S02]  /*1d0f0*/  F2FP.BF16.F32.PACK_AB R26, R57, R56 ;  /* 0x00000038391a723e */ /* 0x000fe400000010ff */
[----:B------:R-:W-:Y:S02]  /*1d100*/  F2FP.BF16.F32.PACK_AB R30, R52, R33 ;  /* 0x00000021341e723e */ /* 0x000fe400000010ff */
[----:B------:R-:W-:Y:S01]  /*1d110*/  ISETP.NE.U32.AND P2, PT, RZ, UR4, PT ;  /* 0x00000004ff007c0c */ /* 0x000fe2000bf45070 */
[----:B------:R-:W-:Y:S01]  /*1d120*/  STSM.16.M88.4 [R63], R24 ;  /* 0x000000183f007844 */ /* 0x000fe20000000200 */
[----:B-1----:R-:W-:-:S02]  /*1d130*/  IADD3 R10, P0, R74, UR4, RZ ;  /* 0x000000044a0a7c10 */ /* 0x002fc4000ff1e0ff */
[----:B------:R-:W-:Y:S02]  /*1d140*/  F2FP.BF16.F32.PACK_AB R28, R53, R44 ;  /* 0x0000002c351c723e */ /* 0x000fe400000010ff */
[----:B------:R-:W-:Y:S02]  /*1d150*/  F2FP.BF16.F32.PACK_AB R33, R34, R43 ;  /* 0x0000002b2221723e */ /* 0x000fe400000010ff */
[----:B------:R-:W-:Y:S01]  /*1d160*/  F2FP.BF16.F32.PACK_AB R34, R48, R41 ;  /* 0x000000293022723e */ /* 0x000fe200000010ff */
[----:B------:R-:W-:Y:S01]  /*1d170*/  STSM.16.M88.4 [R62], R28 ;  /* 0x0000001c3e007844 */ /* 0x000fe20000000200 */
[----:B0-----:R-:W-:Y:S02]  /*1d180*/  F2FP.BF16.F32.PACK_AB R4, R45, R40 ;  /* 0x000000282d04723e */ /* 0x001fe400000010ff */
[----:B------:R-:W-:Y:S01]  /*1d190*/  F2FP.BF16.F32.PACK_AB R5, R39, R46 ;  /* 0x0000002e2705723e */ /* 0x000fe200000010ff */
[----:B------:R-:W-:Y:S01]  /*1d1a0*/  STSM.16.M88.4 [R59], R32 ;  /* 0x000000203b007844 */ /* 0x000fe20000000200 */
[----:B------:R-:W-:-:S02]  /*1d1b0*/  F2FP.BF16.F32.PACK_AB R6, R37, R36 ;  /* 0x000000242506723e */ /* 0x000fc400000010ff */
[----:B------:R-:W-:Y:S02]  /*1d1c0*/  F2FP.BF16.F32.PACK_AB R7, R87, R42 ;  /* 0x0000002a5707723e */ /* 0x000fe400000010ff */
[----:B------:R-:W-:Y:S02]  /*1d1d0*/  ISETP.NE.AND.EX P2, PT, RZ, UR5, PT, P2 ;  /* 0x00000005ff007c0c */ /* 0x000fe4000bf45320 */
[----:B------:R-:W-:Y:S01]  /*1d1e0*/  IADD3.X R11, R78, UR5, RZ, P0, !PT ;  /* 0x000000054e0b7c10 */ /* 0x000fe200087fe4ff */
[----:B------:R-:W-:Y:S01]  /*1d1f0*/  ULDC.64 UR4, c[0x0][0xbe0] ;  /* 0x0002f80000047ab9 */ /* 0x000fe20000000a00 */
[----:B------:R0:W-:Y:S01]  /*1d200*/  STSM.16.M88.4 [R51], R4 ;  /* 0x0000000433007844 */ /* 0x0001e20000000200 */
[----:B------:R-:W-:Y:S01]  /*1d210*/  BAR.SYNC.DEFER_BLOCKING 0x1, 0x100 ;  /* 0x0044000000007b1d */ /* 0x000fe20000010000 */
[----:B------:R-:W-:-:S04]  /*1d220*/  ISETP.NE.U32.AND P0, PT, RZ, UR4, PT ;  /* 0x00000004ff007c0c */ /* 0x000fc8000bf05070 */
[----:B------:R-:W-:-:S13]  /*1d230*/  ISETP.NE.AND.EX P0, PT, RZ, UR5, PT, P0 ;  /* 0x00000005ff007c0c */ /* 0x000fda000bf05300 */
[----:B------:R-:W-:Y:S01]  /*1d240*/  @P0 IADD3 R8, P1, R74, UR4, RZ ;  /* 0x000000044a080c10 */ /* 0x000fe2000ff3e0ff */
[----:B------:R-:W-:Y:S02]  /*1d250*/  ULDC UR4, c[0x0][0xa88] ;  /* 0x0002a20000047ab9 */ /* 0x000fe40000000800 */
[----:B------:R-:W-:Y:S01]  /*1d260*/  IMAD.U32 R46, RZ, RZ, UR4 ;  /* 0x00000004ff2e7e24 */ /* 0x000fe2000f8e00ff */
[----:B------:R-:W-:Y:S01]  /*1d270*/  @P0 IADD3.X R9, R78, UR5, RZ, P1, !PT ;  /* 0x000000054e090c10 */ /* 0x000fe20008ffe4ff */
[----:B------:R1:W5:Y:S04]  /*1d280*/  @P2 LDG.E R47, desc[UR6][R10.64] ;  /* 0x000000060a2f2981 */ /* 0x000368000c1e1900 */
[----:B------:R1:W5:Y:S01]  /*1d290*/  @P0 LDG.E R46, desc[UR6][R8.64] ;  /* 0x00000006082e0981 */ /* 0x000362000c1e1900 */
[----:B--2---:R-:W-:-:S04]  /*1d2a0*/  IMAD.IADD R13, R16, 0x1, R107 ;  /* 0x00000001100d7824 */ /* 0x004fc800078e026b */
[----:B0-----:R-:W-:Y:S01]  /*1d2b0*/  IMAD.WIDE R4, R13, 0x2, R20 ;  /* 0x000000020d047825 */ /* 0x001fe200078e0214 */
[----:B-1----:R-:W-:Y:S06]  /*1d2c0*/  @P0 BRA `(.L_x_6162) ;  /* 0x0000000000140947 */ /* 0x002fec0003800000 */
[----:B------:R-:W-:Y:S05]  /*1d2d0*/  @!P2 BRA `(.L_x_6162) ;  /* 0x000000000010a947 */ /* 0x000fea0003800000 */
[----:B------:R-:W-:Y:S02]  /*1d2e0*/  ULDC.64 UR4, c[0x0][0x208] ;  /* 0x0000820000047ab9 */ /* 0x000fe40000000a00 */
[----:B------:R-:W2:Y:S04]  /*1d2f0*/  LDG.E R7, desc[UR4][R10.64] ;  /* 0x000000040a077981 */ /* 0x000ea8000c1e1900 */
[----:B-----5:R-:W2:Y:S02]  /*1d300*/  LDG.E R46, desc[UR4][R10.64+0x4] ;  /* 0x000004040a2e7981 */ /* 0x020ea4000c1e1900 */
[----:B--2---:R-:W-:-:S07]  /*1d310*/  IMAD.IADD R46, R46, 0x1, -R7 ;  /* 0x000000012e2e7824 */ /* 0x004fce00078e0a07 */
.L_x_6162:
[----:B------:R-:W2:Y:S01]  /*1d320*/  LDL R12, [R1+0x90] ;  /* 0x00009000010c7983 */ /* 0x000ea20000100800 */
[----:B------:R-:W-:-:S03]  /*1d330*/  ULDC.64 UR4, c[0x0][0xb70] ;  /* 0x0002dc0000047ab9 */ /* 0x000fc60000000a00 */
[----:B------:R-:W3:Y:S04]  /*1d340*/  LDL.LU R53, [R1+0x80] ;  /* 0x0000800001357983 */ /* 0x000ee80000300800 */
[----:B------:R-:W2:Y:S01]  /*1d350*/  LDL.LU R52, [R1+0x88] ;  /* 0x0000880001347983 */ /* 0x000ea20000300800 */
[----:B------:R-:W-:Y:S01]  /*1d360*/  IADD3 R9, P0, R4, 0x1000, RZ ;  /* 0x0000100004097810 */ /* 0x000fe20007f1e0ff */
[--C-:B-----5:R-:W-:Y:S01]  /*1d370*/  IMAD.MOV.U32 R20, RZ, RZ, R47.reuse ;  /* 0x000000ffff147224 */ /* 0x120fe200078e002f */
[----:B------:R-:W-:Y:S01]  /*1d380*/  SHF.R.S32.HI R21, RZ, 0x1f, R47 ;  /* 0x0000001fff157819 */ /* 0x000fe2000001142f */
[----:B------:R-:W-:Y:S01]  /*1d390*/  ULDC.64 UR6, c[0x0][0x208] ;  /* 0x0000820000067ab9 */ /* 0x000fe20000000a00 */
[----:B------:R-:W-:Y:S02]  /*1d3a0*/  LOP3.LUT R8, R9, 0x380, RZ, 0xc0, !PT ;  /* 0x0000038009087812 */ /* 0x000fe400078ec0ff */
[----:B------:R-:W-:-:S02]  /*1d3b0*/  SEL R50, R38, RZ, !P2 ;  /* 0x000000ff26327207 */ /* 0x000fc40005000000 */
[----:B------:R-:W-:Y:S02]  /*1d3c0*/  SHF.R.U64 R8, R8, 0x3, RZ ;  /* 0x0000000308087819 */ /* 0x000fe400000012ff */
[----:B------:R-:W-:Y:S02]  /*1d3d0*/  SEL R51, R82, RZ, !P2 ;  /* 0x000000ff52337207 */ /* 0x000fe40005000000 */
[----:B------:R-:W-:Y:S02]  /*1d3e0*/  SHF.R.S32.HI R14, RZ, 0x1f, R86 ;  /* 0x0000001fff0e7819 */ /* 0x000fe40000011456 */
[----:B------:R-:W-:Y:S02]  /*1d3f0*/  LOP3.LUT R8, R8, R9, RZ, 0x3c, !PT ;  /* 0x0000000908087212 */ /* 0x000fe400078e3cff */
[----:B------:R-:W-:Y:S02]  /*1d400*/  LEA.HI R14, R14, R86, RZ, 0x7 ;  /* 0x000000560e0e7211 */ /* 0x000fe400078f38ff */
[----:B------:R-:W-:-:S02]  /*1d410*/  IADD3 R13, P1, R4, 0x2000, RZ ;  /* 0x00002000040d7810 */ /* 0x000fc40007f3e0ff */
[----:B------:R-:W-:Y:S02]  /*1d420*/  LOP3.LUT R14, R14, 0xffffff80, RZ, 0xc0, !PT ;  /* 0xffffff800e0e7812 */ /* 0x000fe400078ec0ff */
[C---:B------:R-:W-:Y:S02]  /*1d430*/  IADD3 R25, P2, R4.reuse, 0x3000, RZ ;  /* 0x0000300004197810 */ /* 0x040fe40007f5e0ff */
[----:B------:R-:W-:Y:S01]  /*1d440*/  IADD3 R29, P3, R4, 0x4000, RZ ;  /* 0x00004000041d7810 */ /* 0x000fe20007f7e0ff */
[----:B------:R-:W-:Y:S01]  /*1d450*/  IMAD.IADD R14, R86, 0x1, -R14 ;  /* 0x00000001560e7824 */ /* 0x000fe200078e0a0e */
[----:B------:R-:W-:Y:S02]  /*1d460*/  LOP3.LUT R24, R25, 0x380, RZ, 0xc0, !PT ;  /* 0x0000038019187812 */ /* 0x000fe400078ec0ff */
[----:B------:R-:W-:Y:S02]  /*1d470*/  LOP3.LUT R28, R29, 0x380, RZ, 0xc0, !PT ;  /* 0x000003801d1c7812 */ /* 0x000fe400078ec0ff */
[----:B------:R-:W-:-:S02]  /*1d480*/  SHF.R.U64 R24, R24, 0x3, RZ ;  /* 0x0000000318187819 */ /* 0x000fc400000012ff */
[----:B------:R-:W-:Y:S02]  /*1d490*/  SHF.R.U64 R28, R28, 0x3, RZ ;  /* 0x000000031c1c7819 */ /* 0x000fe400000012ff */
[----:B------:R-:W-:Y:S01]  /*1d4a0*/  LOP3.LUT R24, R24, R25, RZ, 0x3c, !PT ;  /* 0x0000001918187212 */ /* 0x000fe200078e3cff */
[--C-:B------:R-:W-:Y:S01]  /*1d4b0*/  IMAD.X R25, RZ, RZ, R5.reuse, P2 ;  /* 0x000000ffff197224 */ /* 0x100fe200010e0605 */
[----:B------:R-:W-:Y:S01]  /*1d4c0*/  LOP3.LUT R28, R28, R29, RZ, 0x3c, !PT ;  /* 0x0000001d1c1c7212 */ /* 0x000fe200078e3cff */
[----:B------:R-:W-:Y:S01]  /*1d4d0*/  IMAD.X R29, RZ, RZ, R5, P3 ;  /* 0x000000ffff1d7224 */ /* 0x000fe200018e0605 */
[----:B------:R-:W-:Y:S01]  /*1d4e0*/  BSSY B1, `(.L_x_6163) ;  /* 0x0000067000017945 */ /* 0x000fe20003800000 */
[----:B---3--:R-:W-:Y:S01]  /*1d4f0*/  SHF.R.S32.HI R49, RZ, 0x1f, R53 ;  /* 0x0000001fff317819 */ /* 0x008fe20000011435 */
[----:B------:R-:W-:-:S04]  /*1d500*/  IMAD.WIDE.U32 R6, R53, UR4, R20 ;  /* 0x0000000435067c25 */ /* 0x000fc8000f8e0014 */
[----:B------:R-:W-:-:S04]  /*1d510*/  IMAD R10, R49, UR4, RZ ;  /* 0x00000004310a7c24 */ /* 0x000fc8000f8e02ff */
[----:B------:R-:W-:Y:S01]  /*1d520*/  IMAD R11, R53, UR5, R10 ;  /* 0x00000005350b7c24 */ /* 0x000fe2000f8e020a */
[----:B------:R-:W-:Y:S02]  /*1d530*/  ULDC.64 UR4, c[0x0][0xb78] ;  /* 0x0002de0000047ab9 */ /* 0x000fe40000000a00 */
[----:B------:R-:W-:Y:S02]  /*1d540*/  IMAD R9, R50, UR4, RZ ;  /* 0x0000000432097c24 */ /* 0x000fe4000f8e02ff */
[----:B------:R-:W-:Y:S02]  /*1d550*/  IMAD.IADD R7, R7, 0x1, R11 ;  /* 0x0000000107077824 */ /* 0x000fe400078e020b */
[----:B--2---:R-:W-:Y:S01]  /*1d560*/  IMAD R11, R52, 0x80, R12 ;  /* 0x00000080340b7824 */ /* 0x004fe200078e020c */
[----:B------:R-:W-:Y:S01]  /*1d570*/  LOP3.LUT R12, R13, 0x380, RZ, 0xc0, !PT ;  /* 0x000003800d0c7812 */ /* 0x000fe200078ec0ff */
[----:B------:R-:W-:-:S03]  /*1d580*/  IMAD.WIDE.U32 R6, R51, UR4, R6 ;  /* 0x0000000433067c25 */ /* 0x000fc6000f8e0006 */
[----:B------:R-:W-:Y:S01]  /*1d590*/  SHF.R.U64 R12, R12, 0x3, RZ ;  /* 0x000000030c0c7819 */ /* 0x000fe200000012ff */
[----:B------:R-:W-:Y:S01]  /*1d5a0*/  IMAD R10, R51, UR5, R9 ;  /* 0x00000005330a7c24 */ /* 0x000fe2000f8e0209 */
[----:B------:R-:W-:Y:S01]  /*1d5b0*/  SHF.R.S32.HI R9, RZ, 0x1f, R11 ;  /* 0x0000001fff097819 */ /* 0x000fe2000001140b */
[----:B------:R-:W-:Y:S01]  /*1d5c0*/  ULDC.64 UR4, c[0x0][0xb40] ;  /* 0x0002d00000047ab9 */ /* 0x000fe20000000a00 */
[----:B------:R-:W-:Y:S02]  /*1d5d0*/  IADD3 R6, P4, R11, R6, RZ ;  /* 0x000000060b067210 */ /* 0x000fe40007f9e0ff */
[----:B------:R-:W-:Y:S01]  /*1d5e0*/  LOP3.LUT R12, R12, R13, RZ, 0x3c, !PT ;  /* 0x0000000d0c0c7212 */ /* 0x000fe200078e3cff */
[----:B------:R-:W-:Y:S01]  /*1d5f0*/  IMAD.X R13, RZ, RZ, R5, P1 ;  /* 0x000000ffff0d7224 */ /* 0x000fe200008e0605 */
[----:B------:R-:W-:Y:S01]  /*1d600*/  IADD3.X R9, R9, R7, R10, P4, !PT ;  /* 0x0000000709097210 */ /* 0x000fe200027fe40a */
[----:B------:R-:W-:Y:S01]  /*1d610*/  VIADD R7, R11, 0x8 ;  /* 0x000000080b077836 */ /* 0x000fe20000000000 */
[----:B------:R-:W-:-:S02]  /*1d620*/  LEA R44, P5, R6, UR4, 0x2 ;  /* 0x00000004062c7c11 */ /* 0x000fc4000f8a10ff */
[----:B------:R-:W-:Y:S02]  /*1d630*/  IADD3 R33, P4, R4, 0x5000, RZ ;  /* 0x0000500004217810 */ /* 0x000fe40007f9e0ff */
[----:B------:R-:W-:Y:S01]  /*1d640*/  LEA.HI.X R45, R6, UR5, R9, 0x2, P5 ;  /* 0x00000005062d7c11 */ /* 0x000fe2000a8f1409 */
[----:B------:R-:W-:Y:S01]  /*1d650*/  IMAD.X R9, RZ, RZ, R5, P0 ;  /* 0x000000ffff097224 */ /* 0x000fe200000e0605 */
[----:B------:R-:W-:Y:S01]  /*1d660*/  LOP3.LUT P0, RZ, R14, 0x3, RZ, 0xc0, !PT ;  /* 0x000000030eff7812 */ /* 0x000fe2000780c0ff */
[----:B------:R-:W-:Y:S01]  /*1d670*/  ULDC.64 UR4, c[0x0][0xaa0] ;  /* 0x0002a80000047ab9 */ /* 0x000fe20000000a00 */
[C---:B------:R-:W-:Y:S02]  /*1d680*/  IADD3 R37, P5, R4.reuse, 0x6000, RZ ;  /* 0x0000600004257810 */ /* 0x040fe40007fbe0ff */
[----:B------:R-:W-:Y:S02]  /*1d690*/  ISETP.GE.OR P1, PT, R11, R46, P0 ;  /* 0x0000002e0b00720c */ /* 0x000fe40000726670 */
[----:B------:R-:W-:-:S02]  /*1d6a0*/  LOP3.LUT R6, R4, 0x380, RZ, 0xc0, !PT ;  /* 0x0000038004067812 */ /* 0x000fc400078ec0ff */
[----:B------:R-:W-:Y:S02]  /*1d6b0*/  IADD3 R11, P2, R4, 0x7000, RZ ;  /* 0x00007000040b7810 */ /* 0x000fe40007f5e0ff */
[----:B------:R-:W-:Y:S02]  /*1d6c0*/  ISETP.GE.OR P0, PT, R7, R46, P0 ;  /* 0x0000002e0700720c */ /* 0x000fe40000706670 */
[----:B------:R-:W-:Y:S01]  /*1d6d0*/  LOP3.LUT R32, R33, 0x380, RZ, 0xc0, !PT ;  /* 0x0000038021207812 */ /* 0x000fe200078ec0ff */
[----:B------:R-:W-:Y:S01]  /*1d6e0*/  IMAD.X R41, RZ, RZ, R5, P2 ;  /* 0x000000ffff297224 */ /* 0x000fe200010e0605 */
[----:B------:R-:W-:Y:S02]  /*1d6f0*/  LOP3.LUT R36, R37, 0x380, RZ, 0xc0, !PT ;  /* 0x0000038025247812 */ /* 0x000fe400078ec0ff */
[----:B------:R-:W-:Y:S01]  /*1d700*/  SHF.R.U64 R7, R6, 0x3, RZ ;  /* 0x0000000306077819 */ /* 0x000fe200000012ff */
[----:B------:R-:W-:Y:S01]  /*1d710*/  @!P1 STG.E desc[UR6][R44.64], R3 ;  /* 0x000000032c009986 */ /* 0x000fe2000c101906 */
[----:B------:R-:W-:-:S02]  /*1d720*/  LOP3.LUT R6, R11, 0x380, RZ, 0xc0, !PT ;  /* 0x000003800b067812 */ /* 0x000fc400078ec0ff */
[----:B------:R-:W-:Y:S02]  /*1d730*/  SHF.R.U64 R32, R32, 0x3, RZ ;  /* 0x0000000320207819 */ /* 0x000fe400000012ff */
[----:B------:R-:W-:Y:S01]  /*1d740*/  SHF.R.U64 R36, R36, 0x3, RZ ;  /* 0x0000000324247819 */ /* 0x000fe200000012ff */
[----:B------:R0:W-:Y:S01]  /*1d750*/  @!P0 STG.E desc[UR6][R44.64+0x20], R0 ;  /* 0x000020002c008986 */ /* 0x0001e2000c101906 */
[----:B------:R-:W-:Y:S02]  /*1d760*/  SHF.R.U64 R6, R6, 0x3, RZ ;  /* 0x0000000306067819 */ /* 0x000fe400000012ff */
[----:B------:R-:W-:Y:S01]  /*1d770*/  LOP3.LUT R32, R32, R33, RZ, 0x3c, !PT ;  /* 0x0000002120207212 */ /* 0x000fe200078e3cff */
[--C-:B------:R-:W-:Y:S01]  /*1d780*/  IMAD.X R33, RZ, RZ, R5.reuse, P4 ;  /* 0x000000ffff217224 */ /* 0x100fe200020e0605 */
[----:B------:R-:W-:Y:S01]  /*1d790*/  LOP3.LUT R36, R36, R37, RZ, 0x3c, !PT ;  /* 0x0000002524247212 */ /* 0x000fe200078e3cff */
[----:B------:R-:W-:Y:S01]  /*1d7a0*/  IMAD.X R37, RZ, RZ, R5, P5 ;  /* 0x000000ffff257224 */ /* 0x000fe200028e0605 */
[----:B------:R-:W-:Y:S01]  /*1d7b0*/  LOP3.LUT R4, R7, R4, RZ, 0x3c, !PT ;  /* 0x0000000407047212 */ /* 0x000fe200078e3cff */
[----:B------:R-:W5:Y:S01]  /*1d7c0*/  LD.E.128 R12, desc[UR6][R12.64] ;  /* 0x000000060c0c7980 */ /* 0x000f62000c101d00 */
[----:B------:R-:W-:Y:S01]  /*1d7d0*/  LOP3.LUT R40, R6, R11, RZ, 0x3c, !PT ;  /* 0x0000000b06287212 */ /* 0x000fe200078e3cff */
[----:B------:R-:W-:-:S02]  /*1d7e0*/  IMAD R48, R21, UR4, RZ ;  /* 0x0000000415307c24 */ /* 0x000fc4000f8e02ff */
[----:B------:R-:W5:Y:S01]  /*1d7f0*/  LD.E.128 R8, desc[UR6][R8.64] ;  /* 0x0000000608087980 */ /* 0x000f62000c101d00 */
[----:B------:R-:W-:-:S03]  /*1d800*/  IMAD.MOV.U32 R20, RZ, RZ, R16 ;  /* 0x000000ffff147224 */ /* 0x000fc600078e0010 */
[----:B------:R-:W5:Y:S01]  /*1d810*/  LD.E.128 R4, desc[UR6][R4.64] ;  /* 0x0000000604047980 */ /* 0x000f62000c101d00 */
[----:B------:R-:W-:-:S03]  /*1d820*/  IMAD.MOV.U32 R21, RZ, RZ, R17 ;  /* 0x000000ffff157224 */ /* 0x000fc600078e0011 */
        /* <DEDUP_REMOVED lines=11> */
[----:B------:R-:W-:-:S04]  /*1d8e0*/  IMAD.WIDE.U32 R20, R47, UR4, R20 ;  /* 0x000000042f147c25 */ /* 0x000fc8000f8e0014 */
[----:B------:R-:W-:Y:S01]  /*1d8f0*/  IMAD R47, R47, UR5, R48 ;  /* 0x000000052f2f7c24 */ /* 0x000fe2000f8e0230 */
[----:B------:R-:W-:Y:S01]  /*1d900*/  ULDC.64 UR4, c[0x0][0xae0] ;  /* 0x0002b80000047ab9 */ /* 0x000fe20000000a00 */
[----:B0-----:R-:W-:Y:S02]  /*1d910*/  IMAD R45, R52, -0x80, R46 ;  /* 0xffffff80342d7824 */ /* 0x001fe400078e022e */
[----:B------:R-:W-:Y:S02]  /*1d920*/  IMAD R0, R49, UR4, RZ ;  /* 0x0000000431007c24 */ /* 0x000fe4000f8e02ff */
[----:B------:R-:W-:Y:S01]  /*1d930*/  IMAD.IADD R21, R21, 0x1, R47 ;  /* 0x0000000115157824 */ /* 0x000fe200078e022f */
        /* <DEDUP_REMOVED lines=8> */
[C---:B------:R-:W-:Y:S02]  /*1d9c0*/  IMAD R3, R51.reuse, UR5, R44 ;  /* 0x0000000533037c24 */ /* 0x040fe4000f8e022c */
[----:B------:R-:W-:Y:S01]  /*1d9d0*/  IMAD.WIDE.U32 R46, R51, UR4, R20 ;  /* 0x00000004332e7c25 */ /* 0x000fe2000f8e0014 */
[----:B-1----:R0:W-:Y:S01]  /*1d9e0*/  SYNCS.ARRIVE.TRANS64.RED.A1T0 RZ, [R0+URZ], RZ ;  /* 0x000000ff00ff79a7 */ /* 0x0021e2000810043f */
[----:B------:R-:W-:-:S02]  /*1d9f0*/  ISETP.GE.AND P0, PT, R223, R45, PT ;  /* 0x0000002ddf00720c */ /* 0x000fc40003f06270 */
[-C--:B------:R-:W-:Y:S01]  /*1da00*/  ISETP.GE.AND P1, PT, R222, R45.reuse, PT ;  /* 0x0000002dde00720c */ /* 0x080fe20003f26270 */
[----:B------:R-:W-:Y:S01]  /*1da10*/  IMAD.IADD R51, R47, 0x1, R3 ;  /* 0x000000012f337824 */ /* 0x000fe200078e0203 */
[----:B------:R-:W-:Y:S01]  /*1da20*/  ISETP.GE.AND P2, PT, R224, R45, PT ;  /* 0x0000002de000720c */ /* 0x000fe20003f46270 */
[----:B------:R-:W-:Y:S01]  /*1da30*/  IMAD.WIDE R44, R52, 0x80, R22 ;  /* 0x00000080342c7825 */ /* 0x000fe200078e0216 */
[----:B------:R-:W-:Y:S11]  /*1da40*/  @P3 BRA `(.L_x_6164) ;  /* 0x0000000000403947 */ /* 0x000ff60003800000 */
        /* <DEDUP_REMOVED lines=14> */
[----:B-----5:R1:W-:Y:S04]  /*1db30*/  @!P3 STG.E.128 desc[UR8][R48.64], R4 ;  /* 0x000000043000b986 */ /* 0x0203e8000c101d08 */
[----:B------:R1:W-:Y:S02]  /*1db40*/  @!P4 STG.E.128 desc[UR8][R48.64+0x80], R28 ;  /* 0x0000801c3000c986 */ /* 0x0003e4000c101d08 */
.L_x_6164:
[----:B------:R-:W-:Y:S05]  /*1db50*/  BSYNC B1 ;  /* 0x0000000000017941 */ /* 0x000fea0003800000 */
.L_x_6163:
[----:B------:R-:W-:Y:S04]  /*1db60*/  BSSY B1, `(.L_x_6165) ;  /* 0x0000014000017945 */ /* 0x000fe80003800000 */
[----:B------:R-:W-:Y:S05]  /*1db70*/  @P0 BRA `(.L_x_6166) ;  /* 0x0000000000480947 */ /* 0x000fea0003800000 */
[----:B------:R-:W-:Y:S01]  /*1db80*/  IADD3 R3, P0, R44, 0x20, RZ ;  /* 0x000000202c037810 */ /* 0x000fe20007f1e0ff */
[----:B------:R-:W-:Y:S01]  /*1db90*/  ULDC.64 UR6, c[0x0][0xad8] ;  /* 0x0002b60000067ab9 */ /* 0x000fe20000000a00 */
[----:B-1---5:R-:W-:Y:S01]  /*1dba0*/  IMAD.MOV.U32 R4, RZ, RZ, R46 ;  /* 0x000000ffff047224 */ /* 0x022fe200078e002e */
[----:B------:R-:W-:Y:S01]  /*1dbb0*/  ULDC UR4, c[0x0][0xa8c] ;  /* 0x0002a30000047ab9 */ /* 0x000fe20000000800 */
[----:B------:R-:W-:Y:S01]  /*1dbc0*/  IMAD.MOV.U32 R5, RZ, RZ, R51 ;  /* 0x000000ffff057224 */ /* 0x000fe200078e0033 */
[----:B------:R-:W-:Y:S01]  /*1dbd0*/  ISETP.GE.AND P3, PT, R16, UR4, PT ;  /* 0x0000000410007c0c */ /* 0x000fe2000bf66270 */
[----:B0-----:R-:W-:Y:S01]  /*1dbe0*/  IMAD.X R0, RZ, RZ, R45, P0 ;  /* 0x000000ffff007224 */ /* 0x001fe200000e062d */
[----:B------:R-:W-:Y:S01]  /*1dbf0*/  ISETP.GE.AND P4, PT, R227, UR4, PT ;  /* 0x00000004e3007c0c */ /* 0x000fe2000bf86270 */
[----:B------:R-:W-:Y:S01]  /*1dc00*/  IMAD.WIDE.U32 R4, R3, UR6, R4 ;  /* 0x0000000603047c25 */ /* 0x000fe2000f8e0004 */
[----:B------:R-:W-:-:S03]  /*1dc10*/  ULDC.64 UR8, c[0x0][0x208] ;  /* 0x0000820000087ab9 */ /* 0x000fc60000000a00 */
[----:B------:R-:W-:-:S04]  /*1dc20*/  IMAD R0, R0, UR6, RZ ;  /* 0x0000000600007c24 */ /* 0x000fc8000f8e02ff */
[----:B------:R-:W-:Y:S01]  /*1dc30*/  IMAD R3, R3, UR7, R0 ;  /* 0x0000000703037c24 */ /* 0x000fe2000f8e0200 */
[----:B------:R-:W-:Y:S02]  /*1dc40*/  ULDC.64 UR6, c[0x0][0xa80] ;  /* 0x0002a00000067ab9 */ /* 0x000fe40000000a00 */
[----:B------:R-:W-:Y:S01]  /*1dc50*/  LEA R6, P0, R4, UR6, 0x1 ;  /* 0x0000000604067c11 */ /* 0x000fe2000f8008ff */
[----:B------:R-:W-:-:S05]  /*1dc60*/  IMAD.IADD R3, R5, 0x1, R3 ;  /* 0x0000000105037824 */ /* 0x000fca00078e0203 */
[----:B------:R-:W-:-:S05]  /*1dc70*/  LEA.HI.X R7, R4, UR7, R3, 0x1, P0 ;  /* 0x0000000704077c11 */ /* 0x000fca00080f0c03 */
[----:B------:R2:W-:Y:S04]  /*1dc80*/  @!P3 STG.E.128 desc[UR8][R6.64], R8 ;  /* 0x000000080600b986 */ /* 0x0005e8000c101d08 */
[----:B------:R2:W-:Y:S02]  /*1dc90*/  @!P4 STG.E.128 desc[UR8][R6.64+0x80], R32 ;  /* 0x000080200600c986 */ /* 0x0005e4000c101d08 */
.L_x_6166:
[----:B------:R-:W-:Y:S05]  /*1dca0*/  BSYNC B1 ;  /* 0x0000000000017941 */ /* 0x000fea0003800000 */
.L_x_6165:
        /* <DEDUP_REMOVED lines=15> */
[----:B--2---:R-:W-:Y:S01]  /*1dda0*/  LEA R6, P0, R4, UR6, 0x1 ;  /* 0x0000000604067c11 */ /* 0x004fe2000f8008ff */
[----:B------:R-:W-:-:S05]  /*1ddb0*/  IMAD.IADD R3, R5, 0x1, R3 ;  /* 0x0000000105037824 */ /* 0x000fca00078e0203 */
[----:B------:R-:W-:-:S05]  /*1ddc0*/  LEA.HI.X R7, R4, UR7, R3, 0x1, P0 ;  /* 0x0000000704077c11 */ /* 0x000fca00080f0c03 */
[----:B------:R3:W-:Y:S04]  /*1ddd0*/  @!P1 STG.E.128 desc[UR8][R6.64], R12 ;  /* 0x0000000c06009986 */ /* 0x0007e8000c101d08 */
[----:B------:R3:W-:Y:S02]  /*1dde0*/  @!P3 STG.E.128 desc[UR8][R6.64+0x80], R36 ;  /* 0x000080240600b986 */ /* 0x0007e4000c101d08 */
.L_x_6168:
[----:B------:R-:W-:Y:S05]  /*1ddf0*/  BSYNC B1 ;  /* 0x0000000000017941 */ /* 0x000fea0003800000 */
.L_x_6167:
[----:B------:R-:W-:Y:S05]  /*1de00*/  @P2 BRA `(.L_x_6169) ;  /* 0x0000000800dc2947 */ /* 0x000fea0003800000 */
[----:B------:R-:W-:Y:S01]  /*1de10*/  IADD3 R3, P0, R44, 0x60, RZ ;  /* 0x000000602c037810 */ /* 0x000fe20007f1e0ff */
[----:B------:R-:W-:Y:S01]  /*1de20*/  ULDC.64 UR6, c[0x0][0xad8] ;  /* 0x0002b60000067ab9 */ /* 0x000fe20000000a00 */
[----:B-1---5:R-:W-:Y:S01]  /*1de30*/  IMAD.MOV.U32 R4, RZ, RZ, R46 ;  /* 0x000000ffff047224 */ /* 0x022fe200078e002e */
[----:B------:R-:W-:Y:S01]  /*1de40*/  ULDC UR4, c[0x0][0xa8c] ;  /* 0x0002a30000047ab9 */ /* 0x000fe20000000800 */
[----:B------:R-:W-:Y:S01]  /*1de50*/  IMAD.MOV.U32 R5, RZ, RZ, R51 ;  /* 0x000000ffff057224 */ /* 0x000fe200078e0033 */
[----:B------:R-:W-:Y:S01]  /*1de60*/  ISETP.GE.AND P1, PT, R16, UR4, PT ;  /* 0x0000000410007c0c */ /* 0x000fe2000bf26270 */
[----:B------:R-:W-:Y:S01]  /*1de70*/  IMAD.X R44, RZ, RZ, R45, P0 ;  /* 0x000000ffff2c7224 */ /* 0x000fe200000e062d */
[----:B------:R-:W-:Y:S01]  /*1de80*/  ULDC.64 UR8, c[0x0][0x208] ;  /* 0x0000820000087ab9 */ /* 0x000fe20000000a00 */
[----:B------:R-:W-:-:S04]  /*1de90*/  IMAD.WIDE.U32 R4, R3, UR6, R4 ;  /* 0x0000000603047c25 */ /* 0x000fc8000f8e0004 */
[----:B------:R-:W-:-:S04]  /*1dea0*/  IMAD R44, R44, UR6, RZ ;  /* 0x000000062c2c7c24 */ /* 0x000fc8000f8e02ff */
[----:B------:R-:W-:Y:S01]  /*1deb0*/  IMAD R3, R3, UR7, R44 ;  /* 0x0000000703037c24 */ /* 0x000fe2000f8e022c */
[----:B------:R-:W-:Y:S02]  /*1dec0*/  ULDC.64 UR6, c[0x0][0xa80] ;  /* 0x0002a00000067ab9 */ /* 0x000fe40000000a00 */
[----:B--23--:R-:W-:Y:S01]  /*1ded0*/  LEA R6, P0, R4, UR6, 0x1 ;  /* 0x0000000604067c11 */ /* 0x00cfe2000f8008ff */
[----:B------:R-:W-:-:S05]  /*1dee0*/  IMAD.IADD R3, R5, 0x1, R3 ;  /* 0x0000000105037824 */ /* 0x000fca00078e0203 */
[----:B------:R-:W-:Y:S02]  /*1def0*/  LEA.HI.X R7, R4, UR7, R3, 0x1, P0 ;  /* 0x0000000704077c11 */ /* 0x000fe400080f0c03 */
[----:B------:R-:W-:-:S03]  /*1df00*/  ISETP.GE.AND P0, PT, R227, UR4, PT ;  /* 0x00000004e3007c0c */ /* 0x000fc6000bf06270 */
[----:B------:R4:W-:Y:S10]  /*1df10*/  @!P1 STG.E.128 desc[UR8][R6.64], R24 ;  /* 0x0000001806009986 */ /* 0x0009f4000c101d08 */
[----:B------:R-:W-:Y:S05]  /*1df20*/  @P0 BRA `(.L_x_6169) ;  /* 0x0000000800940947 */ /* 0x000fea0003800000 */
[----:B------:R-:W-:Y:S02]  /*1df30*/  ULDC.64 UR4, c[0x0][0x208] ;  /* 0x0000820000047ab9 */ /* 0x000fe40000000a00 */
[----:B------:R1:W-:Y:S01]  /*1df40*/  STG.E.128 desc[UR4][R6.64+0x80], R40 ;  /* 0x0000802806007986 */ /* 0x0003e2000c101d04 */
[----:B------:R-:W-:Y:S05]  /*1df50*/  BRA `(.L_x_6169) ;  /* 0x0000000800887947 */ /* 0x000fea0003800000 */
.L_x_6161:
[----:B------:R-:W-:Y:S01]  /*1df60*/  ULDC.64 UR4, c[0x0][0xbd8] ;  /* 0x0002f60000047ab9 */ /* 0x000fe20000000a00 */
[----:B------:R-:W0:Y:S01]  /*1df70*/  S2R R8, SR_TID.X ;  /* 0x0000000000087919 */ /* 0x000e220000002100 */
[----:B------:R-:W-:Y:S01]  /*1df80*/  ISETP.NE.U32.AND P0, PT, RZ, UR4, PT ;  /* 0x00000004ff007c0c */ /* 0x000fe2000bf05070 */
[----:B------:R-:W-:Y:S01]  /*1df90*/  IMAD.MOV.U32 R3, RZ, RZ, RZ ;  /* 0x000000ffff037224 */ /* 0x000fe200078e00ff */
[----:B------:R-:W-:Y:S01]  /*1dfa0*/  IADD3 R4, P1, R74, UR4, RZ ;  /* 0x000000044a047c10 */ /* 0x000fe2000ff3e0ff */
[----:B------:R-:W-:Y:S01]  /*1dfb0*/  ULDC.64 UR6, c[0x0][0x208] ;  /* 0x0000820000067ab9 */ /* 0x000fe20000000a00 */
        /* <DEDUP_REMOVED lines=9> */
[----:B------:R-:W-:Y:S01]  /*1e050*/  @P1 IADD3.X R7, R78, UR5, RZ, P2, !PT ;  /* 0x000000054e071c10 */ /* 0x000fe200097fe4ff */
[----:B0-----:R-:W-:-:S04]  /*1e060*/  VIADD R8, R8, 0xffffff80 ;  /* 0xffffff8008087836 */ /* 0x001fc80000000000 */
[----:B------:R1:W5:Y:S01]  /*1e070*/  @P1 LDG.E R0, desc[UR6][R6.64] ;  /* 0x0000000606001981 */ /* 0x000362000c1e1900 */
[----:B------:R-:W-:Y:S01]  /*1e080*/  ISETP.GE.AND P2, PT, R8, 0x80, PT ;  /* 0x000000800800780c */ /* 0x000fe20003f46270 */
[----:B------:R-:W-:-:S12]  /*1e090*/  @P1 BRA `(.L_x_6170) ;  /* 0x0000000000141947 */ /* 0x000fd80003800000 */
[----:B------:R-:W-:Y:S05]  /*1e0a0*/  @!P0 BRA `(.L_x_6170) ;  /* 0x0000000000108947 */ /* 0x000fea0003800000 */
[----:B------:R-:W-:Y:S02]  /*1e0b0*/  ULDC.64 UR4, c[0x0][0x208] ;  /* 0x0000820000047ab9 */ /* 0x000fe40000000a00 */
[----:B-1----:R-:W2:Y:S04]  /*1e0c0*/  LDG.E R7, desc[UR4][R4.64] ;  /* 0x0000000404077981 */ /* 0x002ea8000c1e1900 */
[----:B-----5:R-:W2:Y:S02]  /*1e0d0*/  LDG.E R0, desc[UR4][R4.64+0x4] ;  /* 0x0000040404007981 */ /* 0x020ea4000c1e1900 */
[----:B--2---:R-:W-:-:S07]  /*1e0e0*/  IMAD.IADD R0, R0, 0x1, -R7 ;  /* 0x0000000100007824 */ /* 0x004fce00078e0a07 */
.L_x_6170:
[----:B------:R-:W2:Y:S04]  /*1e0f0*/  LDL R12, [R1+0x80] ;  /* 0x00008000010c7983 */ /* 0x000ea80000100800 */
[----:B------:R0:W5:Y:S01]  /*1e100*/  LDL R10, [R1+0x88] ;  /* 0x00008800010a7983 */ /* 0x0001620000100800 */
[----:B------:R-:W-:Y:S01]  /*1e110*/  BSSY B1, `(.L_x_6171) ;  /* 0x000001d000017945 */ /* 0x000fe20003800000 */
[----:B------:R-:W-:Y:S02]  /*1e120*/  SEL R11, R82, RZ, !P0 ;  /* 0x000000ff520b7207 */ /* 0x000fe40004000000 */
[----:B------:R-:W-:Y:S02]  /*1e130*/  SEL R38, R38, RZ, !P0 ;  /* 0x000000ff26267207 */ /* 0x000fe40004000000 */
[----:B-----5:R-:W-:-:S02]  /*1e140*/  SHF.R.S32.HI R8, RZ, 0x1f, R3 ;  /* 0x0000001fff087819 */ /* 0x020fc40000011403 */
[----:B--2---:R-:W-:Y:S01]  /*1e150*/  SHF.R.S32.HI R9, RZ, 0x1f, R12 ;  /* 0x0000001fff097819 */ /* 0x004fe2000001140c */
[----:B0-----:R-:W-:Y:S06]  /*1e160*/  @P2 BRA `(.L_x_6172) ;  /* 0x00000000005c2947 */ /* 0x001fec0003800000 */
[----:B-1----:R-:W0:Y:S02]  /*1e170*/  S2R R4, SR_TID.X ;  /* 0x0000000000047919 */ /* 0x002e240000002100 */
[----:B0-----:R-:W-:-:S04]  /*1e180*/  IMAD R4, R10, 0x80, R4 ;  /* 0x000000800a047824 */ /* 0x001fc800078e0204 */
        /* <DEDUP_REMOVED lines=21> */
.L_x_6172:
[----:B------:R-:W-:Y:S05]  /*1e2e0*/  BSYNC B1 ;  /* 0x0000000000017941 */ /* 0x000fea0003800000 */
.L_x_6171:
        /* <DEDUP_REMOVED lines=13> */
[-C--:B------:R-:W-:Y:S01]  /*1e3c0*/  ISETP.GE.AND P2, PT, R223, R7.reuse, PT ;  /* 0x00000007df00720c */ /* 0x080fe20003f46270 */
        /* <DEDUP_REMOVED lines=28> */
[----:B------:R0:W-:Y:S02]  /*1e590*/  @!P5 STG.E.128 desc[UR8][R12.64+0x80], RZ ;  /* 0x000080ff0c00d986 */ /* 0x0001e4000c101d08 */
.L_x_6174:
[----:B------:R-:W-:Y:S05]  /*1e5a0*/  BSYNC B1 ;  /* 0x0000000000017941 */ /* 0x000fea0003800000 */
.L_x_6173:
[----:B------:R-:W-:Y:S04]  /*1e5b0*/  BSSY B1, `(.L_x_6175) ;  /* 0x0000014000017945 */ /* 0x000fe80003800000 */
        /* <DEDUP_REMOVED lines=10> */
[----:B------:R-:W-:-:S03]  /*1e660*/  ULDC.64 UR8, c[0x0][0x208] ;  /* 0x0000820000087ab9 */ /* 0x000fc60000000a00 */
[----:B------:R-:W-:-:S04]  /*1e670*/  IMAD R0, R0, UR6, RZ ;  /* 0x0000000600007c24 */ /* 0x000fc8000f8e02ff */
[----:B------:R-:W-:Y:S01]  /*1e680*/  IMAD R3, R3, UR7, R0 ;  /* 0x0000000703037c24 */ /* 0x000fe2000f8e0200 */
[----:B------:R-:W-:Y:S02]  /*1e690*/  ULDC.64 UR6, c[0x0][0xa80] ;  /* 0x0002a00000067ab9 */ /* 0x000fe40000000a00 */
[----:B0-----:R-:W-:Y:S01]  /*1e6a0*/  LEA R12, P2, R4, UR6, 0x1 ;  /* 0x00000006040c7c11 */ /* 0x001fe2000f8408ff */
[----:B------:R-:W-:-:S05]  /*1e6b0*/  IMAD.IADD R3, R5, 0x1, R3 ;  /* 0x0000000105037824 */ /* 0x000fca00078e0203 */
[----:B------:R-:W-:-:S05]  /*1e6c0*/  LEA.HI.X R13, R4, UR7, R3, 0x1, P2 ;  /* 0x00000007040d7c11 */ /* 0x000fca00090f0c03 */
[----:B------:R1:W-:Y:S04]  /*1e6d0*/  @!P3 STG.E.128 desc[UR8][R12.64], RZ ;  /* 0x000000ff0c00b986 */ /* 0x0003e8000c101d08 */
[----:B------:R1:W-:Y:S02]  /*1e6e0*/  @!P4 STG.E.128 desc[UR8][R12.64+0x80], RZ ;  /* 0x000080ff0c00c986 */ /* 0x0003e4000c101d08 */
.L_x_6176:
[----:B------:R-:W-:Y:S05]  /*1e6f0*/  BSYNC B1 ;  /* 0x0000000000017941 */ /* 0x000fea0003800000 */
.L_x_6175:
        /* <DEDUP_REMOVED lines=15> */
[----:B01----:R-:W-:Y:S01]  /*1e7f0*/  LEA R12, P0, R4, UR6, 0x1 ;  /* 0x00000006040c7c11 */ /* 0x003fe2000f8008ff */
[----:B------:R-:W-:-:S05]  /*1e800*/  IMAD.IADD R3, R5, 0x1, R3 ;  /* 0x0000000105037824 */ /* 0x000fca00078e0203 */
[----:B------:R-:W-:-:S05]  /*1e810*/  LEA.HI.X R13, R4, UR7, R3, 0x1, P0 ;  /* 0x00000007040d7c11 */ /* 0x000fca00080f0c03 */
[----:B------:R2:W-:Y:S04]  /*1e820*/  @!P2 STG.E.128 desc[UR8][R12.64], RZ ;  /* 0x000000ff0c00a986 */ /* 0x0005e8000c101d08 */
[----:B------:R2:W-:Y:S02]  /*1e830*/  @!P3 STG.E.128 desc[UR8][R12.64+0x80], RZ ;  /* 0x000080ff0c00b986 */ /* 0x0005e4000c101d08 */
.L_x_6178:
[----:B------:R-:W-:Y:S05]  /*1e840*/  BSYNC B1 ;  /* 0x0000000000017941 */ /* 0x000fea0003800000 */
.L_x_6177:
        /* <DEDUP_REMOVED lines=17> */
[----:B------:R3:W-:Y:S04]  /*1e960*/  @!P1 STG.E.128 desc[UR8][R6.64], RZ ;  /* 0x000000ff06009986 */ /* 0x0007e8000c101d08 */
[----:B------:R3:W-:Y:S02]  /*1e970*/  @!P2 STG.E.128 desc[UR8][R6.64+0x80], RZ ;  /* 0x000080ff0600a986 */ /* 0x0007e4000c101d08 */
.L_x_6169:
[----:B------:R-:W-:Y:S05]  /*1e980*/  BSYNC B0 ;  /* 0x0000000000007941 */ /* 0x000fea0003800000 */
.L_x_6160:
[----:B------:R-:W-:Y:S02]  /*1e990*/  ULDC UR4, c[0x0][0xc14] ;  /* 0x0003050000047ab9 */ /* 0x000fe40000000800 */
[----:B------:R-:W-:-:S13]  /*1e9a0*/  ISETP.GE.AND P0, PT, R159, UR4, PT ;  /* 0x000000049f007c0c */ /* 0x000fda000bf06270 */
[----:B------:R-:W-:Y:S05]  /*1e9b0*/  @!P0 BRA `(.L_x_6179) ;  /* 0xfffffe28001c8947 */ /* 0x000fea000383ffff */
[----:B------:R-:W-:Y:S05]  /*1e9c0*/  BRA `(.L_x_5961) ;  /* 0x0000005800ac7947 */ /* 0x000fea0003800000 */
.L_x_5959:
[----:B------:R-:W-:-:S08]  /*1e9d0*/  NOP ;  /* 0x0000000000007918 */ /* 0x000fd00000000000 */
[----:B------:R-:W0:-:S00]  /*1e9e0*/  USETMAXREG.DEALLOC.CTAPOOL 0x18 ;  /* 0x00000018000079c8 */ /* 0x000e0000080e0500 */
[----:B0-----:R-:W-:-:S06]  /*1e9f0*/  LOP3.LUT R0, R0, 0x3, RZ, 0xc0, !PT ;  /* 0x0000000300007812 */ /* 0x001fcc00078ec0ff */
[----:B------:R-:W0:Y:S02]  /*1ea00*/  SHFL.IDX PT, R0, R0, RZ, 0x1f ;  /* 0x00001fff00007589 */ /* 0x000e2400000e0000 */
[----:B0-----:R-:W-:-:S13]  /*1ea10*/  ISETP.NE.AND P0, PT, R0, RZ, PT ;  /* 0x000000ff0000720c */ /* 0x001fda0003f05270 */
[----:B------:R-:W-:Y:S05]  /*1ea20*/  @P0 BRA `(.L_x_5961) ;  /* 0x0000005800940947 */ /* 0x000fea0003800000 */
[----:B------:R-:W2:Y:S01]  /*1ea30*/  LDL.LU R7, [R1] ;  /* 0x0000000001077983 */ /* 0x000ea20000300800 */
        /* <DEDUP_REMOVED lines=43> */
[----:B------:R-:W-:Y:S01]  /*1ecf0*/  STL [R1], R7 ;  /* 0x0000000701007387 */ /* 0x000fe20000100800 */
        /* <DEDUP_REMOVED lines=12> */
.L_x_6184:
        /* <DEDUP_REMOVED lines=17> */
.L_x_6183:
[----:B------:R-:W-:Y:S05]  /*1eed0*/  BSYNC B0 ;  /* 0x0000000000007941 */ /* 0x000fea0003800000 */
.L_x_6182:
        /* <DEDUP_REMOVED lines=27> */
.L_x_6180:
        /* <DEDUP_REMOVED lines=16> */
.L_x_6185:
        /* <DEDUP_REMOVED lines=25> */
.L_x_6181:
[----:B------:R-:W-:Y:S02]  /*1f320*/  IMAD.MOV.U32 R17, RZ, RZ, RZ ;  /* 0x000000ffff117224 */ /* 0x000fe400078e00ff */
[----:B------:R-:W-:Y:S02]  /*1f330*/  IMAD.U32 R16, RZ, RZ, UR6 ;  /* 0x00000006ff107e24 */ /* 0x000fe4000f8e00ff */
[----:B------:R-:W-:-:S07]  /*1f340*/  IMAD.MOV.U32 R18, RZ, RZ, RZ ;  /* 0x000000ffff127224 */ /* 0x000fce00078e00ff */
.L_x_6186:
[----:B------:R-:W2:Y:S01]  /*1f350*/  LDL.LU R2, [R1] ;  /* 0x0000000001027983 */ /* 0x000ea20000300800 */
        /* <DEDUP_REMOVED lines=12> */
[----:B------:R0:W-:Y:S04]  /*1f420*/  STL [R1], R2 ;  /* 0x0000000201007387 */ /* 0x0001e80000100800 */
[----:B------:R0:W-:Y:S04]  /*1f430*/  STL [R1+0x4], RZ ;  /* 0x000004ff01007387 */ /* 0x0001e80000100800 */
        /* <DEDUP_REMOVED lines=14> */
[----:B------:R0:W-:Y:S04]  /*1f520*/  STL [R1+0x4], RZ ;  /* 0x000004ff01007387 */ /* 0x0001e80000100800 */
[----:B------:R0:W-:Y:S01]  /*1f530*/  STL [R1+0xc], R0 ;  /* 0x00000c0001007387 */ /* 0x0001e20000100800 */
[----:B-1----:R-:W-:-:S04]  /*1f540*/  LOP3.LUT R4, R4, 0x7f, RZ, 0xc0, !PT ;  /* 0x0000007f04047812 */ /* 0x002fc800078ec0ff */
[C---:B------:R-:W-:Y:S02]  /*1f550*/  ISETP.NE.AND P2, PT, R4.reuse, RZ, PT ;  /* 0x000000ff0400720c */ /* 0x040fe40003f45270 */
[----:B------:R-:W-:-:S11]  /*1f560*/  ISETP.NE.OR P0, PT, R4, RZ, !P1 ;  /* 0x000000ff0400720c */ /* 0x000fd60004f05670 */
[----:B------:R-:W-:-:S04]  /*1f570*/  @P2 LOP3.LUT R2, R2, 0x2, RZ, 0xfc, !PT ;  /* 0x0000000202022812 */ /* 0x000fc800078efcff */
[----:B------:R-:W-:-:S05]  /*1f580*/  @P0 LOP3.LUT R2, R2, 0x40, RZ, 0xfc, !PT ;  /* 0x0000004002020812 */ /* 0x000fca00078efcff */
[----:B------:R0:W-:Y:S02]  /*1f590*/  STL [R1], R2 ;  /* 0x0000000201007387 */ /* 0x0001e40000100800 */
.L_x_6274:
        /* <DEDUP_REMOVED lines=60> */
.L_x_6188:
        /* <DEDUP_REMOVED lines=42> */
.L_x_6320:
[----:B------:R-:W-:-:S03]  /*1fc00*/  UMOV UR4, 0xffffffff ;  /* 0xffffffff00047882 */ /* 0x000fc60000000000 */
[----:B------:R-:W-:Y:S05]  /*1fc10*/  BRA.DIV UR4, `(.L_x_6192) ;  /* 0x00000052049c7947 */ /* 0x000fea000b800000 */
[----:B------:R-:W-:-:S13]  /*1fc20*/  ELECT P6, URZ, PT ;  /* 0x00000000003f782f */ /* 0x000fda00038c0000 */
.L_x_6323:
        /* <DEDUP_REMOVED lines=12> */
.L_x_6324:
[----:B------:R-:W-:Y:S05]  /*1fcf0*/  BSYNC B1 ;  /* 0x0000000000017941 */ /* 0x000fea0003800000 */
.L_x_6193:
        /* <DEDUP_REMOVED lines=8> */
.L_x_6325:
        /* <DEDUP_REMOVED lines=11> */
.L_x_6198:
[----:B-1----:R-:W2:Y:S01]  /*1fe30*/  LDL R6, [R1+0x14] ;  /* 0x0000140001067983 */ /* 0x002ea20000100800 */
[----:B------:R-:W-:Y:S01]  /*1fe40*/  R2UR UR9, R5 ;  /* 0x00000000050972ca */ /* 0x000fe200000e0000 */
[----:B-----5:R-:W-:Y:S01]  /*1fe50*/  IMAD R7, R4, 0xb0, R8 ;  /* 0x000000b004077824 */ /* 0x020fe200078e0208 */
[----:B------:R-:W-:Y:S01]  /*1fe60*/  R2UR UR12, R2 ;  /* 0x00000000020c72ca */ /* 0x000fe200000e0000 */
[----:B------:R-:W-:Y:S01]  /*1fe70*/  UIADD3 UR4, UP0, UR38, 0x570, URZ ;  /* 0x0000057026047890 */ /* 0x000fe2000ff1e03f */
[----:B------:R-:W-:Y:S01]  /*1fe80*/  R2UR UR13, R3 ;  /* 0x00000000030d72ca */ /* 0x000fe200000e0000 */
[----:B------:R-:W-:Y:S01]  /*1fe90*/  VIADD R7, R7, 0xffffff50 ;  /* 0xffffff5007077836 */ /* 0x000fe20000000000 */
[----:B------:R-:W-:Y:S01]  /*1fea0*/  UMOV UR10, URZ ;  /* 0x0000003f000a7c82 */ /* 0x000fe20008000000 */
        /* <DEDUP_REMOVED lines=9> */
[----:B------:R-:W-:-:S07]  /*1ff40*/  UIADD3 UR14, UR14, 0x23c00, URZ ;  /* 0x00023c000e0e7890 */ /* 0x000fce000fffe03f */
[----:B------:R1:W-:Y:S02]  /*1ff50*/  UTMALDG.4D [UR8], [UR4], desc[UR6] ;  /* 0x00000608040075b4 */ /* 0x0003e40008019000 */
[----:B-1----:R-:W-:Y:S01]  /*1ff60*/  UMOV UR8, UR14 ;  /* 0x0000000e00087c82 */ /* 0x002fe20008000000 */
[----:B------:R-:W-:Y:S02]  /*1ff70*/  UMOV UR10, UR15 ;  /* 0x0000000f000a7c82 */ /* 0x000fe40008000000 */
[----:B------:R1:W-:Y:S01]  /*1ff80*/  UTMALDG.4D [UR8], [UR4], desc[UR6] ;  /* 0x00000608040075b4 */ /* 0x0003e20008019000 */
[----:B------:R-:W2:Y:S02]  /*1ff90*/  SYNCS.PHASECHK.TRANS64.TRYWAIT P0, [R5+URZ+0x348c0], R10 ;  /* 0x0348c00a050075a7 */ /* 0x000ea4000800017f */
[----:B-12---:R-:W-:Y:S05]  /*1ffa0*/  @!P0 BRA `(.L_x_6199) ;  /* 0x0000005000008947 */ /* 0x006fea0003800000 */
.L_x_6326:
        /* <DEDUP_REMOVED lines=8> */
.L_x_6200:
        /* <DEDUP_REMOVED lines=13> */
[----:B------:R-:W-:-:S07]  /*20100*/  UIADD3 UR14, UR14, 0x5c00, URZ ;  /* 0x00005c000e0e7890 */ /* 0x000fce000fffe03f */
[----:B------:R2:W-:Y:S02]  /*20110*/  UTMALDG.4D [UR8], [UR4], desc[UR6] ;  /* 0x00000608040075b4 */ /* 0x0005e40008019000 */
[----:B--2---:R-:W-:Y:S01]  /*20120*/  UMOV UR8, UR14 ;  /* 0x0000000e00087c82 */ /* 0x004fe20008000000 */
[----:B------:R-:W-:Y:S02]  /*20130*/  UMOV UR10, UR15 ;  /* 0x0000000f000a7c82 */ /* 0x000fe40008000000 */
[----:B------:R2:W-:Y:S02]  /*20140*/  UTMALDG.4D [UR8], [UR4], desc[UR6] ;  /* 0x00000608040075b4 */ /* 0x0005e40008019000 */
[----:B--2---:R-:W-:Y:S01]  /*20150*/  NOP ;  /* 0x0000000000007918 */ /* 0x004fe20000000000 */
.L_x_6196:
[----:B------:R-:W-:Y:S05]  /*20160*/  BSYNC B1 ;  /* 0x0000000000017941 */ /* 0x000fea0003800000 */
.L_x_6195:
        /* <DEDUP_REMOVED lines=16> */
.L_x_6207:
        /* <DEDUP_REMOVED lines=9> */
.L_x_6327:
        /* <DEDUP_REMOVED lines=11> */
.L_x_6204:
        /* <DEDUP_REMOVED lines=22> */
.L_x_6328:
        /* <DEDUP_REMOVED lines=8> */
.L_x_6206:
        /* <DEDUP_REMOVED lines=19> */
.L_x_6202:
[----:B------:R-:W-:Y:S05]  /*206c0*/  BSYNC B1 ;  /* 0x0000000000017941 */ /* 0x000fea0003800000 */
.L_x_6201:
        /* <DEDUP_REMOVED lines=13> */
.L_x_6190:
[----:B------:R-:W-:Y:S05]  /*207a0*/  BSYNC B0 ;  /* 0x0000000000007941 */ /* 0x000fea0003800000 */
.L_x_6189:
        /* <DEDUP_REMOVED lines=24> */
.L_x_6209:
        /* <DEDUP_REMOVED lines=23> */
.L_x_6211:
        /* <DEDUP_REMOVED lines=20> */
.L_x_6213:
        /* <DEDUP_REMOVED lines=16> */
.L_x_6212:
        /* <DEDUP_REMOVED lines=32> */
.L_x_6214:
        /* <DEDUP_REMOVED lines=16> */
.L_x_6215:
        /* <DEDUP_REMOVED lines=16> */
.L_x_6331:
[----:B------:R-:W2:Y:S01]  /*210e0*/  LDL R3, [R1+0x28] ;  /* 0x0000280001037983 */ /* 0x000ea20000100800 */
[----:B------:R-:W-:Y:S01]  /*210f0*/  UMOV UR4, 0xffffffff ;  /* 0xffffffff00047882 */ /* 0x000fe20000000000 */
[----:B------:R-:W-:Y:S01]  /*21100*/  SHF.R.S32.HI R12, RZ, 0x1f, R0 ;  /* 0x0000001fff0c7819 */ /* 0x000fe20000011400 */
[----:B--2---:R-:W-:Y:S01]  /*21110*/  VIADD R3, R3, 0xffffffff ;  /* 0xffffffff03037836 */ /* 0x004fe20000000000 */
[----:B------:R-:W-:Y:S06]  /*21120*/  BRA.DIV UR4, `(.L_x_6217) ;  /* 0x0000004204107947 */ /* 0x000fec000b800000 */
[----:B------:R-:W-:-:S13]  /*21130*/  ELECT P6, URZ, PT ;  /* 0x00000000003f782f */ /* 0x000fda00038c0000 */
.L_x_6334:
        /* <DEDUP_REMOVED lines=25> */
.L_x_6219:
[----:B------:R-:W2:Y:S01]  /*212d0*/  LDL R6, [R1+0x4] ;  /* 0x0000040001067983 */ /* 0x000ea20000100800 */
        /* <DEDUP_REMOVED lines=8> */
.L_x_6335:
        /* <DEDUP_REMOVED lines=11> */
.L_x_6221:
[----:B------:R-:W2:Y:S01]  /*21410*/  LDL R11, [R1+0x4] ;  /* 0x00000400010b7983 */ /* 0x000ea20000100800 */
        /* <DEDUP_REMOVED lines=27> */
.L_x_6218:
[----:B------:R-:W2:Y:S01]  /*215d0*/  LDL.LU R11, [R1+0x34] ;  /* 0x00003400010b7983 */ /* 0x000ea20000300800 */
[----:B------:R-:W-:Y:S01]  /*215e0*/  MOV R7, 0x400 ;  /* 0x0000040000077802 */ /* 0x000fe20000000f00 */
[----:B------:R-:W-:Y:S05]  /*215f0*/  WARPSYNC.ALL ;  /* 0x0000000000007948 */ /* 0x000fea0003800000 */
[----:B------:R-:W0:Y:S01]  /*21600*/  S2R R10, SR_CgaCtaId ;  /* 0x00000000000a7919 */ /* 0x000e220000008800 */
[----:B------:R-:W-:-:S13]  /*21610*/  ELECT P0, URZ, PT ;  /* 0x00000000003f782f */ /* 0x000fda0003800000 */
[C---:B------:R-:W-:Y:S01]  /*21620*/  @P0 R2UR UR13, R2.reuse ;  /* 0x00000000020d02ca */ /* 0x040fe200000e0000 */
[----:B------:R-:W-:Y:S01]  /*21630*/  UIADD3 UR4, UP0, UR38, 0x270, URZ ;  /* 0x0000027026047890 */ /* 0x000fe2000ff1e03f */
[----:B------:R-:W-:Y:S01]  /*21640*/  @P0 R2UR UR21, R2 ;  /* 0x00000000021502ca */ /* 0x000fe200000e0000 */
[----:B------:R-:W-:Y:S01]  /*21650*/  UMOV UR6, 0x0 ;  /* 0x0000000000067882 */ /* 0x000fe20000000000 */
[C---:B------:R-:W-:Y:S01]  /*21660*/  @P0 R2UR UR12, R18.reuse ;  /* 0x00000000120c02ca */ /* 0x040fe200000e0000 */
[----:B------:R-:W-:Y:S01]  /*21670*/  UIADD3.X UR5, URZ, UR39, URZ, UP0, !UPT ;  /* 0x000000273f057290 */ /* 0x000fe200087fe43f */
[C---:B------:R-:W-:Y:S01]  /*21680*/  @P0 R2UR UR11, R17.reuse ;  /* 0x00000000110b02ca */ /* 0x040fe200000e0000 */
[----:B------:R-:W-:Y:S01]  /*21690*/  UMOV UR7, 0x12f00000 ;  /* 0x12f0000000077882 */ /* 0x000fe20000000000 */
[----:B------:R-:W-:Y:S01]  /*216a0*/  @P0 R2UR UR20, R18 ;  /* 0x00000000121402ca */ /* 0x000fe200000e0000 */
[----:B------:R-:W-:Y:S01]  /*216b0*/  UMOV UR10, URZ ;  /* 0x0000003f000a7c82 */ /* 0x000fe20008000000 */
[----:B------:R-:W-:Y:S01]  /*216c0*/  @P0 R2UR UR19, R17 ;  /* 0x00000000111302ca */ /* 0x000fe200000e0000 */
        /* <DEDUP_REMOVED lines=23> */
.L_x_6336:
[----:B------:R-:W-:Y:S05]  /*21840*/  BSYNC B0 ;  /* 0x0000000000007941 */ /* 0x000fea0003800000 */
.L_x_6222:
        /* <DEDUP_REMOVED lines=14> */
[----:B------:R-:W2:Y:S04]  /*21930*/  LDL R7, [R1+0x4] ;  /* 0x0000040001077983 */ /* 0x000ea80000100800 */
        /* <DEDUP_REMOVED lines=31> */
.L_x_6230:
[----:B0-----:R-:W0:Y:S01]  /*21b30*/  S2R R9, SR_CgaCtaId ;  /* 0x0000000000097919 */ /* 0x001e220000008800 */
[----:B------:R-:W-:-:S04]  /*21b40*/  MOV R8, 0x400 ;  /* 0x0000040000087802 */ /* 0x000fc80000000f00 */
[----:B0-----:R-:W-:Y:S02]  /*21b50*/  LEA R8, R9, R8, 0x18 ;  /* 0x0000000809087211 */ /* 0x001fe400078ec0ff */
[----:B------:R-:W-:-:S03]  /*21b60*/  SHF.L.U32 R9, R14, 0x1f, RZ ;  /* 0x0000001f0e097819 */ /* 0x000fc600000006ff */
[----:B------:R-:W-:-:S04]  /*21b70*/  IMAD R8, R7, 0x8, R8 ;  /* 0x0000000807087824 */ /* 0x000fc800078e0208 */
[----:B------:R-:W0:Y:S02]  /*21b80*/  SYNCS.PHASECHK.TRANS64.TRYWAIT P0, [R8+URZ+0x34840], R9 ;  /* 0x03484009080075a7 */ /* 0x000e24000800017f */
[----:B0-----:R-:W-:Y:S05]  /*21b90*/  @!P0 BRA `(.L_x_6231) ;  /* 0x0000003400c88947 */ /* 0x001fea0003800000 */
.L_x_6337:
        /* <DEDUP_REMOVED lines=11> */
.L_x_6232:
[----:B------:R-:W2:Y:S04]  /*21c50*/  LDL R17, [R1+0x8] ;  /* 0x0000080001117983 */ /* 0x000ea80000100800 */
[----:B0-----:R-:W3:Y:S01]  /*21c60*/  LDL.LU R9, [R1+0xc] ;  /* 0x00000c0001097983 */ /* 0x001ee20000300800 */
[----:B------:R-:W-:-:S03]  /*21c70*/  MOV R11, 0x400 ;  /* 0x00000400000b7802 */ /* 0x000fc60000000f00 */
[----:B------:R-:W4:Y:S01]  /*21c80*/  LDL R10, [R1+0x4] ;  /* 0x00000400010a7983 */ /* 0x000f220000100800 */
        /* <DEDUP_REMOVED lines=15> */
[----:B------:R-:W-:-:S04]  /*21d80*/  UMOV UR16, 0x40 ;  /* 0x0000004000107882 */ /* 0x000fc80000000000 */
[----:B------:R-:W-:Y:S01]  /*21d90*/  UMOV UR8, UR14 ;  /* 0x0000000e00087c82 */ /* 0x000fe20008000000 */
        /* <DEDUP_REMOVED lines=9> */
[----:B------:R-:W1:Y:S02]  /*21e30*/  SYNCS.PHASECHK.TRANS64.TRYWAIT P0, [R8+URZ+0x34860], R9 ;  /* 0x03486009080075a7 */ /* 0x000e64000800017f */
[----:B01----:R-:W-:Y:S05]  /*21e40*/  @!P0 BRA `(.L_x_6233) ;  /* 0x0000003400308947 */ /* 0x003fea0003800000 */
.L_x_6338:
        /* <DEDUP_REMOVED lines=10> */
.L_x_6234:
[----:B------:R-:W2:Y:S02]  /*21ef0*/  LDL R9, [R1] ;  /* 0x0000000001097983 */ /* 0x000ea40000100800 */
[----:B--2---:R-:W-:-:S13]  /*21f00*/  LOP3.LUT P0, RZ, R9, 0x40, RZ, 0xc0, !PT ;  /* 0x0000004009ff7812 */ /* 0x004fda000780c0ff */
[----:B------:R-:W-:Y:S05]  /*21f10*/  @P0 BRA `(.L_x_6235) ;  /* 0x0000000000040947 */ /* 0x000fea0003800000 */
[----:B------:R-:W-:Y:S01]  /*21f20*/  BPT.TRAP 0x1 ;  /* 0x000000040000795c */ /* 0x000fe20000300000 */
.L_x_6235:
[----:B------:R-:W2:Y:S01]  /*21f30*/  LDL.LU R17, [R1+0x10] ;  /* 0x0000100001117983 */ /* 0x000ea20000300800 */
[----:B------:R-:W-:-:S03]  /*21f40*/  MOV R11, 0x400 ;  /* 0x00000400000b7802 */ /* 0x000fc60000000f00 */
[----:B------:R-:W3:Y:S04]  /*21f50*/  LDL.LU R9, [R1+0x4] ;  /* 0x0000040001097983 */ /* 0x000ee80000300800 */
        /* <DEDUP_REMOVED lines=21> */
[----:B------:R-:W-:-:S07]  /*220b0*/  UIADD3 UR14, UR14, 0x5c00, URZ ;  /* 0x00005c000e0e7890 */ /* 0x000fce000fffe03f */
[----:B------:R1:W-:Y:S02]  /*220c0*/  UTMALDG.4D [UR8], [UR4], desc[UR6] ;  /* 0x00000608040075b4 */ /* 0x0003e40008019000 */
[----:B-1----:R-:W-:Y:S01]  /*220d0*/  UMOV UR8, UR14 ;  /* 0x0000000e00087c82 */ /* 0x002fe20008000000 */
[----:B------:R-:W-:Y:S02]  /*220e0*/  UMOV UR10, UR15 ;  /* 0x0000000f000a7c82 */ /* 0x000fe40008000000 */
[----:B------:R0:W-:Y:S02]  /*220f0*/  UTMALDG.4D [UR8], [UR4], desc[UR6] ;  /* 0x00000608040075b4 */ /* 0x0001e40008019000 */
[----:B0-----:R-:W-:Y:S01]  /*22100*/  NOP ;  /* 0x0000000000007918 */ /* 0x001fe20000000000 */
.L_x_6229:
[----:B------:R-:W-:Y:S05]  /*22110*/  BSYNC B2 ;  /* 0x0000000000027941 */ /* 0x000fea0003800000 */
.L_x_6228:
[----:B------:R-:W2:Y:S04]  /*22120*/  LDL.LU R2, [R1+0x28] ;  /* 0x0000280001027983 */ /* 0x000ea80000300800 */
[----:B------:R0:W-:Y:S04]  /*22130*/  STL [R1+0x4], R7 ;  /* 0x0000040701007387 */ /* 0x0001e80000100800 */
[----:B------:R0:W-:Y:S02]  /*22140*/  STL [R1+0xc], R14 ;  /* 0x00000c0e01007387 */ /* 0x0001e40000100800 */
[----:B0-2---:R-:W-:-:S07]  /*22150*/  VIADD R6, R2, 0xfffffffd ;  /* 0xfffffffd02067836 */ /* 0x005fce0000000000 */
.L_x_6227:
[----:B------:R-:W-:Y:S05]  /*22160*/  BSYNC B1 ;  /* 0x0000000000017941 */ /* 0x000fea0003800000 */
.L_x_6226:
[----:B------:R-:W-:-:S05]  /*22170*/  IMAD.MOV R2, RZ, RZ, -R13 ;  /* 0x000000ffff027224 */ /* 0x000fca00078e0a0d */
[----:B------:R-:W-:-:S13]  /*22180*/  ISETP.NE.AND P0, PT, R3, R2, PT ;  /* 0x000000020300720c */ /* 0x000fda0003f05270 */
[----:B------:R-:W-:Y:S05]  /*22190*/  @!P0 BRA `(.L_x_6225) ;  /* 0x0000001000048947 */ /* 0x000fea0003800000 */
[----:B------:R-:W-:-:S07]  /*221a0*/  IMAD.MOV.U32 R10, RZ, RZ, R5 ;  /* 0x000000ffff0a7224 */ /* 0x000fce00078e0005 */
.L_x_6252:
[----:B------:R-:W2:Y:S04]  /*221b0*/  LDL R3, [R1+0x4] ;  /* 0x0000040001037983 */ /* 0x000ea80000100800 */
        /* <DEDUP_REMOVED lines=32> */
.L_x_6238:
[----:B------:R-:W1:Y:S01]  /*223c0*/  S2R R3, SR_CgaCtaId ;  /* 0x0000000000037919 */ /* 0x000e620000008800 */
[----:B------:R-:W-:-:S04]  /*223d0*/  MOV R2, 0x400 ;  /* 0x0000040000027802 */ /* 0x000fc80000000f00 */
[----:B-1----:R-:W-:Y:S02]  /*223e0*/  LEA R2, R3, R2, 0x18 ;  /* 0x0000000203027211 */ /* 0x002fe400078ec0ff */
[----:B------:R-:W-:-:S03]  /*223f0*/  SHF.L.U32 R3, R8, 0x1f, RZ ;  /* 0x0000001f08037819 */ /* 0x000fc600000006ff */
[----:B------:R-:W-:-:S04]  /*22400*/  IMAD R2, R7, 0x8, R2 ;  /* 0x0000000807027824 */ /* 0x000fc800078e0202 */
[----:B------:R-:W1:Y:S02]  /*22410*/  SYNCS.PHASECHK.TRANS64.TRYWAIT P0, [R2+URZ+0x34840], R3 ;  /* 0x03484003020075a7 */ /* 0x000e64000800017f */
[----:B-1----:R-:W-:Y:S05]  /*22420*/  @!P0 BRA `(.L_x_6239) ;  /* 0x0000002c00cc8947 */ /* 0x002fea0003800000 */
.L_x_6339:
        /* <DEDUP_REMOVED lines=11> */
.L_x_6240:
[----:B------:R-:W2:Y:S04]  /*224e0*/  LDL R15, [R1+0x8] ;  /* 0x00000800010f7983 */ /* 0x000ea80000100800 */
[----:B-1----:R-:W3:Y:S01]  /*224f0*/  LDL.LU R3, [R1+0xc] ;  /* 0x00000c0001037983 */ /* 0x002ee20000300800 */
        /* <DEDUP_REMOVED lines=30> */
.L_x_6340:
        /* <DEDUP_REMOVED lines=10> */
.L_x_6242:
[----:B------:R-:W2:Y:S02]  /*22780*/  LDL R3, [R1] ;  /* 0x0000000001037983 */ /* 0x000ea40000100800 */
[----:B--2---:R-:W-:-:S13]  /*22790*/  LOP3.LUT P0, RZ, R3, 0x40, RZ, 0xc0, !PT ;  /* 0x0000004003ff7812 */ /* 0x004fda000780c0ff */
[----:B------:R-:W-:Y:S05]  /*227a0*/  @P0 BRA `(.L_x_6243) ;  /* 0x0000000000040947 */ /* 0x000fea0003800000 */
[----:B------:R-:W-:Y:S01]  /*227b0*/  BPT.TRAP 0x1 ;  /* 0x000000040000795c */ /* 0x000fe20000300000 */
.L_x_6243:
        /* <DEDUP_REMOVED lines=30> */
.L_x_6237:
[----:B------:R-:W-:Y:S05]  /*229a0*/  BSYNC B1 ;  /* 0x0000000000017941 */ /* 0x000fea0003800000 */
.L_x_6236:
[----:B------:R-:W-:Y:S01]  /*229b0*/  VIADD R3, R7, 0x1 ;  /* 0x0000000107037836 */ /* 0x000fe20000000000 */
[----:B------:R-:W-:Y:S04]  /*229c0*/  BSSY B1, `(.L_x_6244) ;  /* 0x000007b000017945 */ /* 0x000fe80003800000 */
[----:B------:R-:W-:-:S04]  /*229d0*/  ISETP.NE.AND P0, PT, R3, 0x2, PT ;  /* 0x000000020300780c */ /* 0x000fc80003f05270 */
[----:B------:R-:W-:Y:S02]  /*229e0*/  SEL R2, RZ, 0x1, P0 ;  /* 0x00000001ff027807 */ /* 0x000fe40000000000 */
[----:B------:R-:W-:Y:S02]  /*229f0*/  SEL R14, R3, RZ, P0 ;  /* 0x000000ff030e7207 */ /* 0x000fe40000000000 */
[----:B------:R-:W-:-:S05]  /*22a00*/  LOP3.LUT R13, R8, R2, RZ, 0x3c, !PT ;  /* 0x00000002080d7212 */ /* 0x000fca00078e3cff */
[----:B------:R0:W-:Y:S04]  /*22a10*/  STL [R1+0xc], R13 ;  /* 0x00000c0d01007387 */ /* 0x0001e80000100800 */
[----:B------:R0:W-:Y:S01]  /*22a20*/  STL [R1+0x4], R14 ;  /* 0x0000040e01007387 */ /* 0x0001e20000100800 */
        /* <DEDUP_REMOVED lines=24> */
.L_x_6246:
[----:B------:R-:W2:Y:S01]  /*22bb0*/  S2R R3, SR_CgaCtaId ;  /* 0x0000000000037919 */ /* 0x000ea20000008800 */
[----:B------:R-:W-:-:S04]  /*22bc0*/  MOV R2, 0x400 ;  /* 0x0000040000027802 */ /* 0x000fc80000000f00 */
[----:B--2---:R-:W-:Y:S02]  /*22bd0*/  LEA R2, R3, R2, 0x18 ;  /* 0x0000000203027211 */ /* 0x004fe400078ec0ff */
[----:B------:R-:W-:-:S03]  /*22be0*/  SHF.L.U32 R3, R13, 0x1f, RZ ;  /* 0x0000001f0d037819 */ /* 0x000fc600000006ff */
[----:B------:R-:W-:-:S04]  /*22bf0*/  IMAD R2, R14, 0x8, R2 ;  /* 0x000000080e027824 */ /* 0x000fc800078e0202 */
[----:B------:R-:W2:Y:S02]  /*22c00*/  SYNCS.PHASECHK.TRANS64.TRYWAIT P0, [R2+URZ+0x34840], R3 ;  /* 0x03484003020075a7 */ /* 0x000ea4000800017f */
[----:B--2---:R-:W-:Y:S05]  /*22c10*/  @!P0 BRA `(.L_x_6247) ;  /* 0x0000002400f88947 */ /* 0x004fea0003800000 */
.L_x_6341:
        /* <DEDUP_REMOVED lines=11> */
.L_x_6248:
[----:B0-----:R-:W3:Y:S04]  /*22cd0*/  LDL R14, [R1+0x4] ;  /* 0x00000400010e7983 */ /* 0x001ee80000100800 */
        /* <DEDUP_REMOVED lines=12> */
[----:B------:R-:W-:-:S04]  /*22da0*/  SHF.L.U32 R8, R8, 0x1f, RZ ;  /* 0x0000001f08087819 */ /* 0x000fc800000006ff */
        /* <DEDUP_REMOVED lines=9> */
[----:B------:R-:W-:-:S03]  /*22e40*/  UIADD3 UR15, UR8, 0x23c00, URZ ;  /* 0x00023c00080f7890 */ /* 0x000fc6000fffe03f */
[----:B------:R-:W-:-:S04]  /*22e50*/  UMOV UR8, UR14 ;  /* 0x0000000e00087c82 */ /* 0x000fc80008000000 */
[----:B------:R0:W-:Y:S02]  /*22e60*/  UTMALDG.4D [UR8], [UR4], desc[UR6] ;  /* 0x00000608040075b4 */ /* 0x0001e40008019000 */
[----:B0-----:R-:W-:Y:S01]  /*22e70*/  UMOV UR8, UR15 ;  /* 0x0000000f00087c82 */ /* 0x001fe20008000000 */
[----:B------:R-:W-:Y:S02]  /*22e80*/  UMOV UR10, UR16 ;  /* 0x00000010000a7c82 */ /* 0x000fe40008000000 */
[----:B------:R0:W-:Y:S01]  /*22e90*/  UTMALDG.4D [UR8], [UR4], desc[UR6] ;  /* 0x00000608040075b4 */ /* 0x0001e20008019000 */
[----:B------:R-:W1:Y:S02]  /*22ea0*/  SYNCS.PHASECHK.TRANS64.TRYWAIT P0, [R2+URZ+0x34860], R8 ;  /* 0x03486008020075a7 */ /* 0x000e64000800017f */
[----:B01----:R-:W-:Y:S05]  /*22eb0*/  @!P0 BRA `(.L_x_6249) ;  /* 0x0000002400648947 */ /* 0x003fea0003800000 */
.L_x_6342:
        /* <DEDUP_REMOVED lines=10> */
.L_x_6250:
[----:B------:R-:W2:Y:S02]  /*22f60*/  LDL R3, [R1] ;  /* 0x0000000001037983 */ /* 0x000ea40000100800 */
[----:B--2---:R-:W-:-:S13]  /*22f70*/  LOP3.LUT P0, RZ, R3, 0x40, RZ, 0xc0, !PT ;  /* 0x0000004003ff7812 */ /* 0x004fda000780c0ff */
[----:B------:R-:W-:Y:S05]  /*22f80*/  @P0 BRA `(.L_x_6251) ;  /* 0x0000000000040947 */ /* 0x000fea0003800000 */
[----:B------:R-:W-:Y:S01]  /*22f90*/  BPT.TRAP 0x1 ;  /* 0x000000040000795c */ /* 0x000fe20000300000 */
.L_x_6251:
        /* <DEDUP_REMOVED lines=29> */
.L_x_6245:
[----:B------:R-:W-:Y:S05]  /*23170*/  BSYNC B1 ;  /* 0x0000000000017941 */ /* 0x000fea0003800000 */
.L_x_6244:
[C---:B------:R-:W-:Y:S01]  /*23180*/  ISETP.GT.AND P0, PT, R6.reuse, 0x1, PT ;  /* 0x000000010600780c */ /* 0x040fe20003f04270 */
[----:B------:R-:W-:-:S12]  /*23190*/  VIADD R6, R6, 0xfffffffe ;  /* 0xfffffffe06067836 */ /* 0x000fd80000000000 */
[----:B------:R-:W-:Y:S05]  /*231a0*/  @P0 BRA `(.L_x_6252) ;  /* 0xfffffff000000947 */ /* 0x000fea000383ffff */
.L_x_6225:
[----:B------:R-:W-:Y:S05]  /*231b0*/  BSYNC B0 ;  /* 0x0000000000007941 */ /* 0x000fea0003800000 */
.L_x_6224:
        /* <DEDUP_REMOVED lines=18> */
.L_x_6254:
[----:B------:R-:W-:Y:S05]  /*232e0*/  BSYNC B0 ;  /* 0x0000000000007941 */ /* 0x000fea0003800000 */
.L_x_6253:
[----:B------:R-:W-:Y:S04]  /*232f0*/  BSSY B0, `(.L_x_6255) ;  /* 0x0000035000007945 */ /* 0x000fe80003800000 */
[----:B------:R-:W-:Y:S05]  /*23300*/  @!P6 BRA `(.L_x_6256) ;  /* 0x0000000000cce947 */ /* 0x000fea0003800000 */
[----:B------:R-:W2:Y:S01]  /*23310*/  LDL R2, [R1+0x4] ;  /* 0x0000040001027983 */ /* 0x000ea20000100800 */
        /* <DEDUP_REMOVED lines=8> */
.L_x_6343:
        /* <DEDUP_REMOVED lines=10> */
.L_x_6258:
[----:B------:R-:W2:Y:S02]  /*23440*/  LDL R0, [R1] ;  /* 0x0000000001007983 */ /* 0x000ea40000100800 */
[----:B--2---:R-:W-:-:S13]  /*23450*/  LOP3.LUT P0, RZ, R0, 0x40, RZ, 0xc0, !PT ;  /* 0x0000004000ff7812 */ /* 0x004fda000780c0ff */
[----:B------:R-:W-:Y:S05]  /*23460*/  @P0 BRA `(.L_x_6259) ;  /* 0x0000000000040947 */ /* 0x000fea0003800000 */
[----:B------:R-:W-:Y:S01]  /*23470*/  BPT.TRAP 0x1 ;  /* 0x000000040000795c */ /* 0x000fe20000300000 */
.L_x_6259:
[----:B------:R-:W2:Y:S01]  /*23480*/  LDL R0, [R1+0x4] ;  /* 0x0000040001007983 */ /* 0x000ea20000100800 */
        /* <DEDUP_REMOVED lines=27> */
.L_x_6256:
[----:B------:R-:W-:Y:S05]  /*23640*/  BSYNC B0 ;  /* 0x0000000000007941 */ /* 0x000fea0003800000 */
.L_x_6255:
[----:B------:R-:W2:Y:S04]  /*23650*/  LDL.LU R0, [R1+0x4] ;  /* 0x0000040001007983 */ /* 0x000ea80000300800 */
[----:B------:R-:W3:Y:S01]  /*23660*/  LDL.LU R3, [R1+0xc] ;  /* 0x00000c0001037983 */ /* 0x000ee20000300800 */
[----:B--2---:R-:W-:-:S05]  /*23670*/  VIADD R0, R0, 0x1 ;  /* 0x0000000100007836 */ /* 0x004fca0000000000 */
[----:B------:R-:W-:-:S04]  /*23680*/  ISETP.NE.AND P0, PT, R0, 0x2, PT ;  /* 0x000000020000780c */ /* 0x000fc80003f05270 */
[----:B------:R-:W-:Y:S02]  /*23690*/  SEL R2, RZ, 0x1, P0 ;  /* 0x00000001ff027807 */ /* 0x000fe40000000000 */
[----:B------:R-:W-:Y:S02]  /*236a0*/  SEL R0, R0, RZ, P0 ;  /* 0x000000ff00007207 */ /* 0x000fe40000000000 */
[----:B---3--:R-:W-:-:S05]  /*236b0*/  LOP3.LUT R3, R3, R2, RZ, 0x3c, !PT ;  /* 0x0000000203037212 */ /* 0x008fca00078e3cff */
[----:B------:R1:W-:Y:S04]  /*236c0*/  STL [R1+0xc], R3 ;  /* 0x00000c0301007387 */ /* 0x0003e80000100800 */
[----:B------:R1:W-:Y:S02]  /*236d0*/  STL [R1+0x4], R0 ;  /* 0x0000040001007387 */ /* 0x0003e40000100800 */
.L_x_6210:
[----:B------:R-:W-:Y:S05]  /*236e0*/  BSYNC B6 ;  /* 0x0000000000067941 */ /* 0x000fea0003800000 */
.L_x_6208:
[----:B------:R-:W-:-:S03]  /*236f0*/  UMOV UR4, 0xffffffff ;  /* 0xffffffff00047882 */ /* 0x000fc60000000000 */
[----:B------:R-:W-:Y:S05]  /*23700*/  BRA.DIV UR4, `(.L_x_6260) ;  /* 0x0000001e04787947 */ /* 0x000fea000b800000 */
[----:B------:R2:W3:Y:S04]  /*23710*/  SHFL.IDX PT, R4, R16, RZ, 0x1f ;  /* 0x00001fff10047589 */ /* 0x0004e800000e0000 */
[----:B------:R2:W4:Y:S02]  /*23720*/  SHFL.IDX PT, R5, R16, 0x1, 0x1f ;  /* 0x00201f0010057f89 */ /* 0x00052400000e0000 */
.L_x_6347:
        /* <DEDUP_REMOVED lines=14> */
.L_x_6262:
[----:B------:R-:W-:Y:S05]  /*23810*/  BSYNC B0 ;  /* 0x0000000000007941 */ /* 0x000fea0003800000 */
.L_x_6261:
        /* <DEDUP_REMOVED lines=23> */
.L_x_6355:
[----:B------:R-:W-:Y:S02]  /*23990*/  ULDC UR4, c[0x0][0xc10] ;  /* 0x0003040000047ab9 */ /* 0x000fe40000000800 */
[----:B--2---:R-:W-:-:S04]  /*239a0*/  IMAD.U32 R16, RZ, RZ, UR4 ;  /* 0x00000004ff107e24 */ /* 0x004fc8000f8e00ff */
[----:B-1----:R-:W-:-:S04]  /*239b0*/  IMAD R14, R14, R16, RZ ;  /* 0x000000100e0e7224 */ /* 0x002fc800078e02ff */
[----:B----4-:R-:W-:-:S05]  /*239c0*/  IMAD.IADD R5, R5, 0x1, R14 ;  /* 0x0000000105057824 */ /* 0x010fca00078e020e */
[----:B---3--:R-:W-:-:S13]  /*239d0*/  ISETP.GT.AND P0, PT, R5, R4, PT ;  /* 0x000000040500720c */ /* 0x008fda0003f04270 */
[----:B------:R-:W-:Y:S05]  /*239e0*/  @P0 BRA `(.L_x_6264) ;  /* 0x0000000000b80947 */ /* 0x000fea0003800000 */
[----:B------:R-:W1:Y:S02]  /*239f0*/  LDC R0, c[0x0][0xc14] ;  /* 0x00030500ff007b82 */ /* 0x000e640000000800 */
.L_x_6269:
        /* <DEDUP_REMOVED lines=15> */
.L_x_6267:
[----:B------:R-:W-:Y:S05]  /*23af0*/  BSYNC B0 ;  /* 0x0000000000007941 */ /* 0x000fea0003800000 */
.L_x_6266:
        /* <DEDUP_REMOVED lines=23> */
.L_x_6363:
[----:B------:R-:W-:Y:S02]  /*23c70*/  ULDC UR4, c[0x0][0xc10] ;  /* 0x0003040000047ab9 */ /* 0x000fe40000000800 */
[----:B------:R-:W-:-:S04]  /*23c80*/  IMAD.U32 R16, RZ, RZ, UR4 ;  /* 0x00000004ff107e24 */ /* 0x000fc8000f8e00ff */
[----:B-1----:R-:W-:-:S04]  /*23c90*/  IMAD R14, R14, R16, RZ ;  /* 0x000000100e0e7224 */ /* 0x002fc800078e02ff */
[----:B------:R-:W-:-:S05]  /*23ca0*/  IMAD.IADD R5, R14, 0x1, R5 ;  /* 0x000000010e057824 */ /* 0x000fca00078e0205 */
[----:B------:R-:W-:-:S13]  /*23cb0*/  ISETP.GT.AND P0, PT, R5, R4, PT ;  /* 0x000000040500720c */ /* 0x000fda0003f04270 */
[----:B------:R-:W-:Y:S05]  /*23cc0*/  @!P0 BRA `(.L_x_6269) ;  /* 0xfffffffc004c8947 */ /* 0x000fea000383ffff */
.L_x_6264:
        /* <DEDUP_REMOVED lines=8> */
.L_x_6367:
[----:B------:R-:W-:Y:S01]  /*23d50*/  ISETP.NE.AND P0, PT, R6, RZ, PT ;  /* 0x000000ff0600720c */ /* 0x000fe20003f05270 */
[----:B------:R-:W-:-:S12]  /*23d60*/  IMAD.MOV.U32 R14, RZ, RZ, RZ ;  /* 0x000000ffff0e7224 */ /* 0x000fd800078e00ff */
[----:B------:R-:W-:Y:S05]  /*23d70*/  @!P0 BRA `(.L_x_6271) ;  /* 0x0000000000108947 */ /* 0x000fea0003800000 */
[----:B------:R-:W-:Y:S01]  /*23d80*/  UMOV UR4, 0xffffffff ;  /* 0xffffffff00047882 */ /* 0x000fe20000000000 */
[----:B------:R-:W-:Y:S02]  /*23d90*/  VIADD R12, R5, 0xffffffff ;  /* 0xffffffff050c7836 */ /* 0x000fe40000000000 */
[----:B------:R-:W-:Y:S05]  /*23da0*/  BRA.DIV UR4, `(.L_x_6272) ;  /* 0x0000002204047947 */ /* 0x000fea000b800000 */
[----:B------:R3:W4:Y:S02]  /*23db0*/  SHFL.IDX PT, R14, R2, R12, 0x1f ;  /* 0x00001f0c020e7589 */ /* 0x00072400000e0000 */
.L_x_6271:
[----:B--2---:R-:W-:Y:S01]  /*23dc0*/  IABS R6, R17 ;  /* 0x0000001100067213 */ /* 0x004fe20000000000 */
[----:B----4-:R-:W-:Y:S02]  /*23dd0*/  IMAD R16, R14, R16, R7 ;  /* 0x000000100e107224 */ /* 0x010fe400078e0207 */
[----:B0--3--:R-:W-:Y:S01]  /*23de0*/  IMAD.MOV.U32 R2, RZ, RZ, RZ ;  /* 0x000000ffff027224 */ /* 0x009fe200078e00ff */
[----:B------:R-:W0:Y:S01]  /*23df0*/  I2F.RP R7, R6 ;  /* 0x0000000600077306 */ /* 0x000e220000209400 */
[----:B------:R-:W-:-:S07]  /*23e00*/  IMAD.IADD R19, R5, 0x1, R19 ;  /* 0x0000000105137824 */ /* 0x000fce00078e0213 */
        /* <DEDUP_REMOVED lines=26> */
.L_x_6265:
[----:B------:R-:W-:Y:S01]  /*23fb0*/  UMOV UR4, URZ ;  /* 0x0000003f00047c82 */ /* 0x000fe20008000000 */
[----:B------:R-:W-:Y:S01]  /*23fc0*/  UMOV UR5, URZ ;  /* 0x0000003f00057c82 */ /* 0x000fe20008000000 */
[----:B------:R-:W-:Y:S01]  /*23fd0*/  ULDC UR6, c[0x0][0xc14] ;  /* 0x0003050000067ab9 */ /* 0x000fe20000000800 */
[----:B------:R-:W-:Y:S02]  /*23fe0*/  IMAD.MOV.U32 R16, RZ, RZ, R4 ;  /* 0x000000ffff107224 */ /* 0x000fe400078e0004 */
[----:B------:R-:W-:Y:S02]  /*23ff0*/  IMAD.U32 R17, RZ, RZ, UR4 ;  /* 0x00000004ff117e24 */ /* 0x000fe4000f8e00ff */
[----:B------:R-:W-:Y:S02]  /*24000*/  IMAD.U32 R18, RZ, RZ, UR5 ;  /* 0x00000005ff127e24 */ /* 0x000fe4000f8e00ff */
[----:B------:R-:W-:-:S07]  /*24010*/  IMAD.U32 R19, RZ, RZ, UR6 ;  /* 0x00000006ff137e24 */ /* 0x000fce000f8e00ff */
.L_x_6273:
        /* <DEDUP_REMOVED lines=12> */
.L_x_6187:
        /* <DEDUP_REMOVED lines=12> */
.L_x_6370:
[----:B------:R-:W-:Y:S05]  /*241a0*/  BSYNC B0 ;  /* 0x0000000000007941 */ /* 0x000fea0003800000 */
.L_x_6275:
[----:B------:R-:W-:-:S03]  /*241b0*/  UMOV UR4, 0xffffffff ;  /* 0xffffffff00047882 */ /* 0x000fc60000000000 */
[----:B------:R-:W-:Y:S05]  /*241c0*/  BRA.DIV UR4, `(.L_x_6277) ;  /* 0x0000001e04347947 */ /* 0x000fea000b800000 */
[----:B------:R-:W1:Y:S02]  /*241d0*/  S2R R2, SR_TID.X ;  /* 0x0000000000027919 */ /* 0x000e640000002100 */
[----:B-1----:R-:W-:-:S04]  /*241e0*/  SHF.R.U32.HI R2, RZ, 0x5, R2 ;  /* 0x00000005ff027819 */ /* 0x002fc80000011602 */
[----:B------:R-:W-:-:S05]  /*241f0*/  LOP3.LUT R2, R2, 0x3, RZ, 0xc0, !PT ;  /* 0x0000000302027812 */ /* 0x000fca00078ec0ff */
[----:B------:R1:W2:Y:S02]  /*24200*/  SHFL.IDX PT, R14, R2, RZ, 0x1f ;  /* 0x00001fff020e7589 */ /* 0x0002a400000e0000 */
.L_x_6373:
[----:B--2---:R-:W-:-:S13]  /*24210*/  ISETP.NE.AND P0, PT, R14, RZ, PT ;  /* 0x000000ff0e00720c */ /* 0x004fda0003f05270 */
[----:B------:R-:W-:Y:S05]  /*24220*/  @P0 BRA `(.L_x_5961) ;  /* 0x0000000000940947 */ /* 0x000fea0003800000 */
[----:B------:R-:W-:-:S03]  /*24230*/  UMOV UR4, 0xffffffff ;  /* 0xffffffff00047882 */ /* 0x000fc60000000000 */
[----:B------:R-:W-:Y:S05]  /*24240*/  BRA.DIV UR4, `(.L_x_6278) ;  /* 0x0000001e04487947 */ /* 0x000fea000b800000 */
[----:B------:R-:W-:-:S13]  /*24250*/  ELECT P6, URZ, PT ;  /* 0x00000000003f782f */ /* 0x000fda00038c0000 */
.L_x_6376:
[----:B------:R-:W-:Y:S05]  /*24260*/  @!P6 BRA `(.L_x_5961) ;  /* 0x000000000084e947 */ /* 0x000fea0003800000 */
[----:B------:R-:W-:-:S06]  /*24270*/  ULOP3.LUT UR4, UR60, 0x2, URZ, 0xfc, !UPT ;  /* 0x000000023c047892 */ /* 0x000fcc000f8efc3f */
[----:B-1----:R-:W-:-:S05]  /*24280*/  IMAD.U32 R2, RZ, RZ, UR4 ;  /* 0x00000004ff027e24 */ /* 0x002fca000f8e00ff */
[----:B------:R-:W-:-:S13]  /*24290*/  ISETP.NE.AND P2, PT, R2, 0x3, PT ;  /* 0x000000030200780c */ /* 0x000fda0003f45270 */
[----:B------:R-:W-:Y:S05]  /*242a0*/  @!P2 BRA `(.L_x_6279) ;  /* 0x000000000004a947 */ /* 0x000fea0003800000 */
[----:B------:R-:W-:Y:S01]  /*242b0*/  BPT.TRAP 0x1 ;  /* 0x000000040000795c */ /* 0x000fe20000300000 */
.L_x_6279:
[----:B0-----:R-:W2:Y:S04]  /*242c0*/  LDL R3, [R1+0x4] ;  /* 0x0000040001037983 */ /* 0x001ea80000100800 */
        /* <DEDUP_REMOVED lines=13> */
.L_x_6377:
[----:B------:R-:W1:Y:S02]  /*243a0*/  SYNCS.PHASECHK.TRANS64.TRYWAIT P0, [R7+URZ], R2 ;  /* 0x00000002070075a7 */ /* 0x000e64000800017f */
[----:B-1----:R-:W-:Y:S05]  /*243b0*/  @!P0 BRA `(.L_x_6281) ;  /* 0x0000001c00208947 */ /* 0x002fea0003800000 */
.L_x_6378:
[----:B------:R-:W-:Y:S05]  /*243c0*/  @!P2 BRA `(.L_x_6282) ;  /* 0x000000000004a947 */ /* 0x000fea0003800000 */
[----:B------:R-:W-:Y:S01]  /*243d0*/  BPT.TRAP 0x1 ;  /* 0x000000040000795c */ /* 0x000fe20000300000 */
.L_x_6282:
[----:B------:R-:W2:Y:S01]  /*243e0*/  LDL.LU R4, [R1+0x4] ;  /* 0x0000040001047983 */ /* 0x000ea20000300800 */
[----:B------:R-:W-:-:S04]  /*243f0*/  VIADD R0, R0, 0x34860 ;  /* 0x0003486000007836 */ /* 0x000fc80000000000 */
[----:B--2---:R-:W-:-:S04]  /*24400*/  IMAD R4, R4, 0x8, R0 ;  /* 0x0000000804047824 */ /* 0x004fc800078e0200 */
[----:B------:R-:W2:Y:S02]  /*24410*/  SYNCS.PHASECHK.TRANS64.TRYWAIT P0, [R4+URZ], R5 ;  /* 0x00000005040075a7 */ /* 0x000ea4000800017f */
[----:B--2---:R-:W-:Y:S05]  /*24420*/  @!P0 BRA `(.L_x_6283) ;  /* 0x0000001c00188947 */ /* 0x004fea0003800000 */
.L_x_6379:
[----:B------:R-:W-:-:S07]  /*24430*/  IMAD R3, R3, 0x8, R0 ;  /* 0x0000000803037824 */ /* 0x000fce00078e0200 */
.L_x_6284:
[----:B---3--:R3:W4:Y:S02]  /*24440*/  SYNCS.PHASECHK.TRANS64.TRYWAIT P0, [R3+URZ], R2 ;  /* 0x00000002030075a7 */ /* 0x008724000800017f */
[----:B----4-:R-:W-:Y:S05]  /*24450*/  @!P0 NANOSLEEP.SYNCS 0x989680 ;  /* 0x009896800000895d */ /* 0x010fea0003900000 */
[----:B------:R-:W4:Y:S02]  /*24460*/  @!P0 SYNCS.PHASECHK.TRANS64 P0, [R3+URZ], R2 ;  /* 0x00000002030085a7 */ /* 0x000f24000800007f */
[----:B----4-:R-:W-:Y:S05]  /*24470*/  @!P0 BRA `(.L_x_6284) ;  /* 0xfffffffc00f08947 */ /* 0x010fea000383ffff */
.L_x_5961:
[----:B------:R-:W-:Y:S05]  /*24480*/  BSYNC B7 ;  /* 0x0000000000077941 */ /* 0x000fea0003800000 */
.L_x_5958:
[----:B------:R-:W-:Y:S05]  /*24490*/  EXIT ;  /* 0x000000000000794d */ /* 0x000fea0003800000 */
.L_x_5987:
[----:B0-----:R0:W1:Y:S02]  /*244a0*/  SYNCS.PHASECHK.TRANS64.TRYWAIT P6, [R3+URZ+0x34890], R0 ;  /* 0x03489000030075a7 */ /* 0x00106400080c017f */
[----:B-1----:R-:W-:Y:S05]  /*244b0*/  @!P6 NANOSLEEP.SYNCS 0x989680 ;  /* 0x009896800000e95d */ /* 0x002fea0003900000 */
[----:B------:R-:W1:Y:S02]  /*244c0*/  @!P6 SYNCS.PHASECHK.TRANS64 P6, [R3+URZ+0x34890], R0 ;  /* 0x034890000300e5a7 */ /* 0x000e6400080c007f */
[----:B-1----:R-:W-:Y:S05]  /*244d0*/  @!P6 BRA `(.L_x_5987) ;  /* 0xfffffffc00f0e947 */ /* 0x002fea000383ffff */
[----:B------:R-:W-:Y:S05]  /*244e0*/  BRA `(.L_x_6285) ;  /* 0xfffffdf800147947 */ /* 0x000fea000383ffff */
.L_x_6041:
[----:B0-----:R0:W1:Y:S02]  /*244f0*/  SYNCS.PHASECHK.TRANS64.TRYWAIT P4, [R3+URZ+0x34890], R0 ;  /* 0x03489000030075a7 */ /* 0x001064000808017f */
[----:B-1----:R-:W-:Y:S05]  /*24500*/  @!P4 NANOSLEEP.SYNCS 0x989680 ;  /* 0x009896800000c95d */ /* 0x002fea0003900000 */
[----:B------:R-:W1:Y:S02]  /*24510*/  @!P4 SYNCS.PHASECHK.TRANS64 P4, [R3+URZ+0x34890], R0 ;  /* 0x034890000300c5a7 */ /* 0x000e64000808007f */
[----:B-1----:R-:W-:Y:S05]  /*24520*/  @!P4 BRA `(.L_x_6041) ;  /* 0xfffffffc00f0c947 */ /* 0x002fea000383ffff */
[----:B------:R-:W-:Y:S05]  /*24530*/  BRA `(.L_x_6286) ;  /* 0xfffffe3400887947 */ /* 0x000fea000383ffff */
.L_x_6066:
[----:B-1----:R1:W2:Y:S02]  /*24540*/  SYNCS.PHASECHK.TRANS64.TRYWAIT P3, [R3+URZ+0x34890], R0 ;  /* 0x03489000030075a7 */ /* 0x0022a4000806017f */
[----:B--2---:R-:W-:Y:S05]  /*24550*/  @!P3 NANOSLEEP.SYNCS 0x989680 ;  /* 0x009896800000b95d */ /* 0x004fea0003900000 */
[----:B------:R-:W2:Y:S02]  /*24560*/  @!P3 SYNCS.PHASECHK.TRANS64 P3, [R3+URZ+0x34890], R0 ;  /* 0x034890000300b5a7 */ /* 0x000ea4000806007f */
[----:B--2---:R-:W-:Y:S05]  /*24570*/  @!P3 BRA `(.L_x_6066) ;  /* 0xfffffffc00f0b947 */ /* 0x004fea000383ffff */
[----:B------:R-:W-:Y:S05]  /*24580*/  BRA `(.L_x_6287) ;  /* 0xfffffe6800f07947 */ /* 0x000fea000383ffff */
.L_x_6080:
[----:B--2---:R2:W3:Y:S02]  /*24590*/  SYNCS.PHASECHK.TRANS64.TRYWAIT P2, [R3+URZ+0x348b0], R0 ;  /* 0x0348b000030075a7 */ /* 0x0044e4000804017f */
[----:B---3--:R-:W-:Y:S05]  /*245a0*/  @!P2 NANOSLEEP.SYNCS 0x989680 ;  /* 0x009896800000a95d */ /* 0x008fea0003900000 */
[----:B------:R-:W3:Y:S02]  /*245b0*/  @!P2 SYNCS.PHASECHK.TRANS64 P2, [R3+URZ+0x348b0], R0 ;  /* 0x0348b0000300a5a7 */ /* 0x000ee4000804007f */
[----:B---3--:R-:W-:Y:S05]  /*245c0*/  @!P2 BRA `(.L_x_6080) ;  /* 0xfffffffc00f0a947 */ /* 0x008fea000383ffff */
[----:B------:R-:W-:Y:S05]  /*245d0*/  BRA `(.L_x_6288) ;  /* 0xfffffe7400547947 */ /* 0x000fea000383ffff */
.L_x_6096:
[----:B------:R-:W0:Y:S01]  /*245e0*/  S2R R5, SR_TID.X ;  /* 0x0000000000057919 */ /* 0x000e220000002100 */
[----:B------:R-:W-:Y:S01]  /*245f0*/  BSSY B0, `(.L_x_6289) ;  /* 0x000000c000007945 */ /* 0x000fe20003800000 */
[----:B------:R-:W-:Y:S02]  /*24600*/  IMAD.MOV.U32 R12, RZ, RZ, RZ ;  /* 0x000000ffff0c7224 */ /* 0x000fe400078e00ff */
[----:B------:R-:W-:Y:S02]  /*24610*/  IMAD.MOV.U32 R11, RZ, RZ, 0x1f ;  /* 0x0000001fff0b7424 */ /* 0x000fe400078e00ff */
[----:B------:R-:W-:Y:S02]  /*24620*/  IMAD.MOV.U32 R15, RZ, RZ, -0x1 ;  /* 0xffffffffff0f7424 */ /* 0x000fe400078e00ff */
[----:B0-----:R-:W-:-:S05]  /*24630*/  VIADD R5, R5, 0xffffff80 ;  /* 0xffffff8005057836 */ /* 0x001fca0000000000 */
[----:B------:R-:W-:-:S04]  /*24640*/  SHF.R.S32.HI R4, RZ, 0x1f, R5 ;  /* 0x0000001fff047819 */ /* 0x000fc80000011405 */
[----:B------:R-:W-:-:S04]  /*24650*/  LEA.HI R4, R4, R5, RZ, 0x7 ;  /* 0x0000000504047211 */ /* 0x000fc800078f38ff */
[----:B------:R-:W-:-:S05]  /*24660*/  SHF.R.S32.HI R4, RZ, 0x7, R4 ;  /* 0x00000007ff047819 */ /* 0x000fca0000011404 */
[----:B------:R-:W-:-:S07]  /*24670*/  IMAD.MOV.U32 R13, RZ, RZ, R4 ;  /* 0x000000ffff0d7224 */ /* 0x000fce00078e0004 */
[----:B-----5:R-:W-:Y:S05]  /*24680*/  WARPSYNC.COLLECTIVE R15, `(.L_x_6290) ;  /* 0x000000000f087348 */ /* 0x020fea0003c00000 */
[----:B------:R0:W1:Y:S02]  /*24690*/  SHFL.IDX P6, R14, R13, R12, R11 ;  /* 0x0000000c0d0e7389 */ /* 0x00006400000c000b */
[----:B01---5:R-:W-:Y:S01]  /*246a0*/  ENDCOLLECTIVE ;  /* 0x000000000000791b */ /* 0x023fe20003800000 */
.L_x_6290:
[----:B------:R-:W-:Y:S05]  /*246b0*/  BSYNC B0 ;  /* 0x0000000000007941 */ /* 0x000fea0003800000 */
.L_x_6289:
[----:B------:R1:W-:Y:S01]  /*246c0*/  STL [R1+0x28], R14 ;  /* 0x0000280e01007387 */ /* 0x0003e20000100800 */
[----:B------:R-:W-:Y:S05]  /*246d0*/  BRA `(.L_x_6291) ;  /* 0xfffffe8000407947 */ /* 0x000fea000383ffff */
.L_x_6108:
[----:B------:R-:W-:Y:S01]  /*246e0*/  BSSY B1, `(.L_x_6292) ;  /* 0x0000008000017945 */ /* 0x000fe20003800000 */
[----:B------:R-:W-:Y:S02]  /*246f0*/  IMAD.MOV.U32 R13, RZ, RZ, R25 ;  /* 0x000000ffff0d7224 */ /* 0x000fe400078e0019 */
[----:B------:R-:W-:Y:S02]  /*24700*/  IMAD.MOV.U32 R12, RZ, RZ, RZ ;  /* 0x000000ffff0c7224 */ /* 0x000fe400078e00ff */
[----:B------:R-:W-:Y:S02]  /*24710*/  IMAD.MOV.U32 R11, RZ, RZ, 0x181f ;  /* 0x0000181fff0b7424 */ /* 0x000fe400078e00ff */
[----:B------:R-:W-:-:S07]  /*24720*/  IMAD.MOV.U32 R15, RZ, RZ, -0x1 ;  /* 0xffffffffff0f7424 */ /* 0x000fce00078e00ff */
[----:B01---5:R-:W-:Y:S05]  /*24730*/  WARPSYNC.COLLECTIVE R15, `(.L_x_6293) ;  /* 0x000000000f087348 */ /* 0x023fea0003c00000 */
[----:B-1----:R1:W2:Y:S02]  /*24740*/  SHFL.IDX P6, R14, R13, R12, R11 ;  /* 0x0000000c0d0e7389 */ /* 0x0022a400000c000b */
[----:B012--5:R-:W-:Y:S01]  /*24750*/  ENDCOLLECTIVE ;  /* 0x000000000000791b */ /* 0x027fe20003800000 */
.L_x_6293:
[----:B------:R-:W-:Y:S05]  /*24760*/  BSYNC B1 ;  /* 0x0000000000017941 */ /* 0x000fea0003800000 */
.L_x_6292:
[----:B------:R-:W-:Y:S05]  /*24770*/  BRA `(.L_x_6294) ;  /* 0xfffffe8800407947 */ /* 0x000fea000383ffff */
.L_x_6109:
        /* <DEDUP_REMOVED lines=8> */
.L_x_6296:
[----:B------:R-:W-:Y:S05]  /*24800*/  BSYNC B1 ;  /* 0x0000000000017941 */ /* 0x000fea0003800000 */
.L_x_6295:
[----:B------:R-:W-:Y:S05]  /*24810*/  BRA `(.L_x_6297) ;  /* 0xfffffe8800207947 */ /* 0x000fea000383ffff */
.L_x_6110:
        /* <DEDUP_REMOVED lines=8> */
.L_x_6299:
[----:B------:R-:W-:Y:S05]  /*248a0*/  BSYNC B1 ;  /* 0x0000000000017941 */ /* 0x000fea0003800000 */
.L_x_6298:
[----:B------:R-:W-:Y:S05]  /*248b0*/  BRA `(.L_x_6300) ;  /* 0xfffffe8800007947 */ /* 0x000fea000383ffff */
.L_x_6111:
        /* <DEDUP_REMOVED lines=8> */
.L_x_6302:
[----:B------:R-:W-:Y:S05]  /*24940*/  BSYNC B1 ;  /* 0x0000000000017941 */ /* 0x000fea0003800000 */
.L_x_6301:
[----:B------:R-:W-:Y:S05]  /*24950*/  BRA `(.L_x_6303) ;  /* 0xfffffe8400e07947 */ /* 0x000fea000383ffff */
.L_x_6113:
[----:B-1----:R1:W2:Y:S02]  /*24960*/  SYNCS.PHASECHK.TRANS64.TRYWAIT P0, [R2+URZ+0x34800], R33 ;  /* 0x03480021020075a7 */ /* 0x0022a4000800017f */
[----:B--2---:R-:W-:Y:S05]  /*24970*/  @!P0 NANOSLEEP.SYNCS 0x989680 ;  /* 0x009896800000895d */ /* 0x004fea0003900000 */
[----:B------:R-:W2:Y:S02]  /*24980*/  @!P0 SYNCS.PHASECHK.TRANS64 P0, [R2+URZ+0x34800], R33 ;  /* 0x03480021020085a7 */ /* 0x000ea4000800007f */
[----:B--2---:R-:W-:Y:S05]  /*24990*/  @!P0 BRA `(.L_x_6113) ;  /* 0xfffffffc00f08947 */ /* 0x004fea000383ffff */
[----:B------:R-:W-:Y:S05]  /*249a0*/  BRA `(.L_x_6304) ;  /* 0xfffffe8800387947 */ /* 0x000fea000383ffff */
.L_x_6129:
        /* <DEDUP_REMOVED lines=8> */
.L_x_6306:
[----:B------:R-:W-:Y:S05]  /*24a30*/  BSYNC B1 ;  /* 0x0000000000017941 */ /* 0x000fea0003800000 */
.L_x_6305:
[----:B------:R-:W-:Y:S05]  /*24a40*/  BRA `(.L_x_6307) ;  /* 0xfffffe9c00b47947 */ /* 0x000fea000383ffff */
.L_x_6130:
        /* <DEDUP_REMOVED lines=8> */
.L_x_6309:
[----:B------:R-:W-:Y:S05]  /*24ad0*/  BSYNC B1 ;  /* 0x0000000000017941 */ /* 0x000fea0003800000 */
.L_x_6308:
[----:B------:R-:W-:Y:S05]  /*24ae0*/  BRA `(.L_x_6310) ;  /* 0xfffffe9c009c7947 */ /* 0x000fea000383ffff */
.L_x_6131:
        /* <DEDUP_REMOVED lines=8> */
.L_x_6312:
[----:B------:R-:W-:Y:S05]  /*24b70*/  BSYNC B1 ;  /* 0x0000000000017941 */ /* 0x000fea0003800000 */
.L_x_6311:
[----:B------:R-:W-:Y:S05]  /*24b80*/  BRA `(.L_x_6313) ;  /* 0xfffffe9c00807947 */ /* 0x000fea000383ffff */
.L_x_6132:
        /* <DEDUP_REMOVED lines=8> */
.L_x_6315:
[----:B------:R-:W-:Y:S05]  /*24c10*/  BSYNC B1 ;  /* 0x0000000000017941 */ /* 0x000fea0003800000 */
.L_x_6314:
[----:B------:R-:W-:Y:S05]  /*24c20*/  BRA `(.L_x_6316) ;  /* 0xfffffe9c00647947 */ /* 0x000fea000383ffff */
.L_x_6134:
[----:B-1----:R1:W2:Y:S02]  /*24c30*/  SYNCS.PHASECHK.TRANS64.TRYWAIT P4, [R2+URZ+0x34800], R9 ;  /* 0x03480009020075a7 */ /* 0x0022a4000808017f */
[----:B--2---:R-:W-:Y:S05]  /*24c40*/  @!P4 NANOSLEEP.SYNCS 0x989680 ;  /* 0x009896800000c95d */ /* 0x004fea0003900000 */
[----:B------:R-:W2:Y:S02]  /*24c50*/  @!P4 SYNCS.PHASECHK.TRANS64 P4, [R2+URZ+0x34800], R9 ;  /* 0x034800090200c5a7 */ /* 0x000ea4000808007f */
[----:B--2---:R-:W-:Y:S05]  /*24c60*/  @!P4 BRA `(.L_x_6134) ;  /* 0xfffffffc00f0c947 */ /* 0x004fea000383ffff */
[----:B------:R-:W-:Y:S05]  /*24c70*/  BRA `(.L_x_6317) ;  /* 0xfffffe9c00e47947 */ /* 0x000fea000383ffff */
.L_x_6144:
[----:B--2---:R2:W3:Y:S02]  /*24c80*/  SYNCS.PHASECHK.TRANS64.TRYWAIT P2, [R0+URZ+0x34830], R3 ;  /* 0x03483003000075a7 */ /* 0x0044e4000804017f */
[----:B---3--:R-:W-:Y:S05]  /*24c90*/  @!P2 NANOSLEEP.SYNCS 0x989680 ;  /* 0x009896800000a95d */ /* 0x008fea0003900000 */
[----:B------:R-:W3:Y:S02]  /*24ca0*/  @!P2 SYNCS.PHASECHK.TRANS64 P2, [R0+URZ+0x34830], R3 ;  /* 0x034830030000a5a7 */ /* 0x000ee4000804007f */
[----:B---3--:R-:W-:Y:S05]  /*24cb0*/  @!P2 BRA `(.L_x_6144) ;  /* 0xfffffffc00f0a947 */ /* 0x008fea000383ffff */
[----:B------:R-:W-:Y:S05]  /*24cc0*/  BRA `(.L_x_6143) ;  /* 0xfffffeb800507947 */ /* 0x000fea000383ffff */
.L_x_6150:
[----:B-1----:R1:W2:Y:S02]  /*24cd0*/  SYNCS.PHASECHK.TRANS64.TRYWAIT P3, [R6+URZ+0x34830], R7 ;  /* 0x03483007060075a7 */ /* 0x0022a4000806017f */
[----:B--2---:R-:W-:Y:S05]  /*24ce0*/  @!P3 NANOSLEEP.SYNCS 0x989680 ;  /* 0x009896800000b95d */ /* 0x004fea0003900000 */
[----:B------:R-:W2:Y:S02]  /*24cf0*/  @!P3 SYNCS.PHASECHK.TRANS64 P3, [R6+URZ+0x34830], R7 ;  /* 0x034830070600b5a7 */ /* 0x000ea4000806007f */
[----:B--2---:R-:W-:Y:S05]  /*24d00*/  @!P3 BRA `(.L_x_6150) ;  /* 0xfffffffc00f0b947 */ /* 0x004fea000383ffff */
[----:B------:R-:W-:Y:S05]  /*24d10*/  BRA `(.L_x_6149) ;  /* 0xffffff1400b87947 */ /* 0x000fea000383ffff */
.L_x_6154:
[----:B-1----:R1:W2:Y:S02]  /*24d20*/  SYNCS.PHASECHK.TRANS64.TRYWAIT P2, [R6+URZ+0x34850], R4 ;  /* 0x03485004060075a7 */ /* 0x0022a4000804017f */
[----:B--2---:R-:W-:Y:S05]  /*24d30*/  @!P2 NANOSLEEP.SYNCS 0x989680 ;  /* 0x009896800000a95d */ /* 0x004fea0003900000 */
[----:B------:R-:W2:Y:S02]  /*24d40*/  @!P2 SYNCS.PHASECHK.TRANS64 P2, [R6+URZ+0x34850], R4 ;  /* 0x034850040600a5a7 */ /* 0x000ea4000804007f */
[----:B--2---:R-:W-:Y:S05]  /*24d50*/  @!P2 BRA `(.L_x_6154) ;  /* 0xfffffffc00f0a947 */ /* 0x004fea000383ffff */
[----:B------:R-:W-:Y:S05]  /*24d60*/  BRA `(.L_x_6151) ;  /* 0xffffff4c00007947 */ /* 0x000fea000383ffff */
.L_x_6159:
[----:B-1----:R1:W2:Y:S02]  /*24d70*/  SYNCS.PHASECHK.TRANS64.TRYWAIT P0, [R9+URZ+0x34850], R0 ;  /* 0x03485000090075a7 */ /* 0x0022a4000800017f */
[----:B--2---:R-:W-:Y:S05]  /*24d80*/  @!P0 NANOSLEEP.SYNCS 0x989680 ;  /* 0x009896800000895d */ /* 0x004fea0003900000 */
[----:B------:R-:W2:Y:S02]  /*24d90*/  @!P0 SYNCS.PHASECHK.TRANS64 P0, [R9+URZ+0x34850], R0 ;  /* 0x03485000090085a7 */ /* 0x000ea4000800007f */
[----:B--2---:R-:W-:Y:S05]  /*24da0*/  @!P0 BRA `(.L_x_6159) ;  /* 0xfffffffc00f08947 */ /* 0x004fea000383ffff */
[----:B------:R-:W-:Y:S05]  /*24db0*/  BRA `(.L_x_6158) ;  /* 0xffffff70003c7947 */ /* 0x000fea000383ffff */
.L_x_6191:
        /* <DEDUP_REMOVED lines=11> */
.L_x_6319:
[----:B------:R-:W-:Y:S05]  /*24e70*/  BSYNC B1 ;  /* 0x0000000000017941 */ /* 0x000fea0003800000 */
.L_x_6318:
[----:B------:R-:W-:Y:S05]  /*24e80*/  BRA `(.L_x_6320) ;  /* 0xffffffac005c7947 */ /* 0x000fea000383ffff */
.L_x_6192:
[----:B------:R-:W-:Y:S01]  /*24e90*/  BSSY B1, `(.L_x_6321) ;  /* 0x0000006000017945 */ /* 0x000fe20003800000 */
[----:B------:R-:W-:-:S07]  /*24ea0*/  IMAD.MOV.U32 R15, RZ, RZ, -0x1 ;  /* 0xffffffffff0f7424 */ /* 0x000fce00078e00ff */
[----:B-----5:R-:W-:Y:S05]  /*24eb0*/  WARPSYNC.COLLECTIVE R15, `(.L_x_6322) ;  /* 0x000000000f0c7348 */ /* 0x020fea0003c00000 */
[----:B------:R-:W-:Y:S02]  /*24ec0*/  ELECT P6, UR62, PT ;  /* 0x00000000003e782f */ /* 0x000fe400038c0000 */
[----:B------:R-:W-:Y:S01]  /*24ed0*/  MOV R14, UR62 ;  /* 0x0000003e000e7c02 */ /* 0x000fe20008000f00 */
[----:B-----5:R-:W-:Y:S10]  /*24ee0*/  ENDCOLLECTIVE ;  /* 0x000000000000791b */ /* 0x020ff40003800000 */
.L_x_6322:
[----:B------:R-:W-:Y:S05]  /*24ef0*/  BSYNC B1 ;  /* 0x0000000000017941 */ /* 0x000fea0003800000 */
.L_x_6321:
[----:B------:R-:W-:Y:S05]  /*24f00*/  BRA `(.L_x_6323) ;  /* 0xffffffac00487947 */ /* 0x000fea000383ffff */
.L_x_6194:
[----:B0-----:R0:W1:Y:S02]  /*24f10*/  SYNCS.PHASECHK.TRANS64.TRYWAIT P0, [R9+URZ+0x34820], R5 ;  /* 0x03482005090075a7 */ /* 0x001064000800017f */
[----:B-1----:R-:W-:Y:S05]  /*24f20*/  @!P0 NANOSLEEP.SYNCS 0x989680 ;  /* 0x009896800000895d */ /* 0x002fea0003900000 */
[----:B------:R-:W1:Y:S02]  /*24f30*/  @!P0 SYNCS.PHASECHK.TRANS64 P0, [R9+URZ+0x34820], R5 ;  /* 0x03482005090085a7 */ /* 0x000e64000800007f */
[----:B-1----:R-:W-:Y:S05]  /*24f40*/  @!P0 BRA `(.L_x_6194) ;  /* 0xfffffffc00f08947 */ /* 0x002fea000383ffff */
[----:B------:R-:W-:Y:S05]  /*24f50*/  BRA `(.L_x_6324) ;  /* 0xffffffac00647947 */ /* 0x000fea000383ffff */
.L_x_6197:
[----:B0-----:R0:W1:Y:S02]  /*24f60*/  SYNCS.PHASECHK.TRANS64.TRYWAIT P0, [R5+URZ+0x348a0], R10 ;  /* 0x0348a00a050075a7 */ /* 0x001064000800017f */
[----:B-1----:R-:W-:Y:S05]  /*24f70*/  @!P0 NANOSLEEP.SYNCS 0x989680 ;  /* 0x009896800000895d */ /* 0x002fea0003900000 */
[----:B------:R-:W1:Y:S02]  /*24f80*/  @!P0 SYNCS.PHASECHK.TRANS64 P0, [R5+URZ+0x348a0], R10 ;  /* 0x0348a00a050085a7 */ /* 0x000e64000800007f */
[----:B-1----:R-:W-:Y:S05]  /*24f90*/  @!P0 BRA `(.L_x_6197) ;  /* 0xfffffffc00f08947 */ /* 0x002fea000383ffff */
[----:B------:R-:W-:Y:S05]  /*24fa0*/  BRA `(.L_x_6325) ;  /* 0xffffffac00747947 */ /* 0x000fea000383ffff */
.L_x_6199:
[----:B-1----:R1:W2:Y:S02]  /*24fb0*/  SYNCS.PHASECHK.TRANS64.TRYWAIT P0, [R5+URZ+0x348c0], R10 ;  /* 0x0348c00a050075a7 */ /* 0x0022a4000800017f */
[----:B--2---:R-:W-:Y:S05]  /*24fc0*/  @!P0 NANOSLEEP.SYNCS 0x989680 ;  /* 0x009896800000895d */ /* 0x004fea0003900000 */
[----:B------:R-:W2:Y:S02]  /*24fd0*/  @!P0 SYNCS.PHASECHK.TRANS64 P0, [R5+URZ+0x348c0], R10 ;  /* 0x0348c00a050085a7 */ /* 0x000ea4000800007f */
[----:B--2---:R-:W-:Y:S05]  /*24fe0*/  @!P0 BRA `(.L_x_6199) ;  /* 0xfffffffc00f08947 */ /* 0x004fea000383ffff */
[----:B------:R-:W-:Y:S05]  /*24ff0*/  BRA `(.L_x_6326) ;  /* 0xffffffac00ec7947 */ /* 0x000fea000383ffff */
.L_x_6203:
[----:B0-----:R0:W1:Y:S02]  /*25000*/  SYNCS.PHASECHK.TRANS64.TRYWAIT P0, [R6+URZ+0x348a0], R7 ;  /* 0x0348a007060075a7 */ /* 0x001064000800017f */
[----:B-1----:R-:W-:Y:S05]  /*25010*/  @!P0 NANOSLEEP.SYNCS 0x989680 ;  /* 0x009896800000895d */ /* 0x002fea0003900000 */
[----:B------:R-:W1:Y:S02]  /*25020*/  @!P0 SYNCS.PHASECHK.TRANS64 P0, [R6+URZ+0x348a0], R7 ;  /* 0x0348a007060085a7 */ /* 0x000e64000800007f */
[----:B-1----:R-:W-:Y:S05]  /*25030*/  @!P0 BRA `(.L_x_6203) ;  /* 0xfffffffc00f08947 */ /* 0x002fea000383ffff */
[----:B------:R-:W-:Y:S05]  /*25040*/  BRA `(.L_x_6327) ;  /* 0xffffffb000ac7947 */ /* 0x000fea000383ffff */
.L_x_6205:
[----:B-1----:R1:W2:Y:S02]  /*25050*/  SYNCS.PHASECHK.TRANS64.TRYWAIT P1, [R6+URZ+0x348c0], R7 ;  /* 0x0348c007060075a7 */ /* 0x0022a4000802017f */
[----:B--2---:R-:W-:Y:S05]  /*25060*/  @!P1 NANOSLEEP.SYNCS 0x989680 ;  /* 0x009896800000995d */ /* 0x004fea0003900000 */
[----:B------:R-:W2:Y:S02]  /*25070*/  @!P1 SYNCS.PHASECHK.TRANS64 P1, [R6+URZ+0x348c0], R7 ;  /* 0x0348c007060095a7 */ /* 0x000ea4000802007f */
[----:B--2---:R-:W-:Y:S05]  /*25080*/  @!P1 BRA `(.L_x_6205) ;  /* 0xfffffffc00f09947 */ /* 0x004fea000383ffff */
[----:B------:R-:W-:Y:S05]  /*25090*/  BRA `(.L_x_6328) ;  /* 0xffffffb4001c7947 */ /* 0x000fea000383ffff */
.L_x_6216:
        /* <DEDUP_REMOVED lines=11> */
.L_x_6330:
[----:B------:R-:W-:Y:S05]  /*25150*/  BSYNC B0 ;  /* 0x0000000000007941 */ /* 0x000fea0003800000 */
.L_x_6329:
[----:B------:R-:W-:Y:S05]  /*25160*/  BRA `(.L_x_6331) ;  /* 0xffffffbc00dc7947 */ /* 0x000fea000383ffff */
.L_x_6217:
[----:B------:R-:W-:Y:S01]  /*25170*/  BSSY B0, `(.L_x_6332) ;  /* 0x0000006000007945 */ /* 0x000fe20003800000 */
[----:B------:R-:W-:-:S07]  /*25180*/  IMAD.MOV.U32 R15, RZ, RZ, -0x1 ;  /* 0xffffffffff0f7424 */ /* 0x000fce00078e00ff */
[----:B------:R-:W-:Y:S05]  /*25190*/  WARPSYNC.COLLECTIVE R15, `(.L_x_6333) ;  /* 0x000000000f0c7348 */ /* 0x000fea0003c00000 */
[----:B------:R-:W-:Y:S02]  /*251a0*/  ELECT P6, UR62, PT ;  /* 0x00000000003e782f */ /* 0x000fe400038c0000 */
[----:B------:R-:W-:Y:S01]  /*251b0*/  MOV R14, UR62 ;  /* 0x0000003e000e7c02 */ /* 0x000fe20008000f00 */
[----:B------:R-:W-:Y:S10]  /*251c0*/  ENDCOLLECTIVE ;  /* 0x000000000000791b */ /* 0x000ff40003800000 */
.L_x_6333:
[----:B------:R-:W-:Y:S05]  /*251d0*/  BSYNC B0 ;  /* 0x0000000000007941 */ /* 0x000fea0003800000 */
.L_x_6332:
[----:B------:R-:W-:Y:S05]  /*251e0*/  BRA `(.L_x_6334) ;  /* 0xffffffbc00d47947 */ /* 0x000fea000383ffff */
.L_x_6220:
[----:B0-----:R0:W1:Y:S02]  /*251f0*/  SYNCS.PHASECHK.TRANS64.TRYWAIT P0, [R6+URZ+0x34840], R7 ;  /* 0x03484007060075a7 */ /* 0x001064000800017f */
[----:B-1----:R-:W-:Y:S05]  /*25200*/  @!P0 NANOSLEEP.SYNCS 0x989680 ;  /* 0x009896800000895d */ /* 0x002fea0003900000 */
[----:B------:R-:W1:Y:S02]  /*25210*/  @!P0 SYNCS.PHASECHK.TRANS64 P0, [R6+URZ+0x34840], R7 ;  /* 0x03484007060085a7 */ /* 0x000e64000800007f */
[----:B-1----:R-:W-:Y:S05]  /*25220*/  @!P0 BRA `(.L_x_6220) ;  /* 0xfffffffc00f08947 */ /* 0x002fea000383ffff */
[----:B------:R-:W-:Y:S05]  /*25230*/  BRA `(.L_x_6335) ;  /* 0xffffffc000487947 */ /* 0x000fea000383ffff */
.L_x_6223:
        /* <DEDUP_REMOVED lines=8> */
.L_x_6231:
[----:B0-----:R0:W1:Y:S02]  /*252c0*/  SYNCS.PHASECHK.TRANS64.TRYWAIT P0, [R8+URZ+0x34840], R9 ;  /* 0x03484009080075a7 */ /* 0x001064000800017f */
[----:B-1----:R-:W-:Y:S05]  /*252d0*/  @!P0 NANOSLEEP.SYNCS 0x989680 ;  /* 0x009896800000895d */ /* 0x002fea0003900000 */
[----:B------:R-:W1:Y:S02]  /*252e0*/  @!P0 SYNCS.PHASECHK.TRANS64 P0, [R8+URZ+0x34840], R9 ;  /* 0x03484009080085a7 */ /* 0x000e64000800007f */
[----:B-1----:R-:W-:Y:S05]  /*252f0*/  @!P0 BRA `(.L_x_6231) ;  /* 0xfffffffc00f08947 */ /* 0x002fea000383ffff */
[----:B------:R-:W-:Y:S05]  /*25300*/  BRA `(.L_x_6337) ;  /* 0xffffffc800247947 */ /* 0x000fea000383ffff */
.L_x_6233:
[----:B0-----:R0:W1:Y:S02]  /*25310*/  SYNCS.PHASECHK.TRANS64.TRYWAIT P0, [R8+URZ+0x34860], R9 ;  /* 0x03486009080075a7 */ /* 0x001064000800017f */
[----:B-1----:R-:W-:Y:S05]  /*25320*/  @!P0 NANOSLEEP.SYNCS 0x989680 ;  /* 0x009896800000895d */ /* 0x002fea0003900000 */
[----:B------:R-:W1:Y:S02]  /*25330*/  @!P0 SYNCS.PHASECHK.TRANS64 P0, [R8+URZ+0x34860], R9 ;  /* 0x03486009080085a7 */ /* 0x000e64000800007f */
[----:B-1----:R-:W-:Y:S05]  /*25340*/  @!P0 BRA `(.L_x_6233) ;  /* 0xfffffffc00f08947 */ /* 0x002fea000383ffff */
[----:B------:R-:W-:Y:S05]  /*25350*/  BRA `(.L_x_6338) ;  /* 0xffffffc800bc7947 */ /* 0x000fea000383ffff */
.L_x_6239:
[----:B-1----:R1:W2:Y:S02]  /*25360*/  SYNCS.PHASECHK.TRANS64.TRYWAIT P0, [R2+URZ+0x34840], R3 ;  /* 0x03484003020075a7 */ /* 0x0022a4000800017f */
[----:B--2---:R-:W-:Y:S05]  /*25370*/  @!P0 NANOSLEEP.SYNCS 0x989680 ;  /* 0x009896800000895d */ /* 0x004fea0003900000 */
[----:B------:R-:W2:Y:S02]  /*25380*/  @!P0 SYNCS.PHASECHK.TRANS64 P0, [R2+URZ+0x34840], R3 ;  /* 0x03484003020085a7 */ /* 0x000ea4000800007f */
[----:B--2---:R-:W-:Y:S05]  /*25390*/  @!P0 BRA `(.L_x_6239) ;  /* 0xfffffffc00f08947 */ /* 0x004fea000383ffff */
[----:B------:R-:W-:Y:S05]  /*253a0*/  BRA `(.L_x_6339) ;  /* 0xffffffd000207947 */ /* 0x000fea000383ffff */
.L_x_6241:
[----:B0-----:R0:W1:Y:S02]  /*253b0*/  SYNCS.PHASECHK.TRANS64.TRYWAIT P0, [R2+URZ+0x34860], R3 ;  /* 0x03486003020075a7 */ /* 0x001064000800017f */
[----:B-1----:R-:W-:Y:S05]  /*253c0*/  @!P0 NANOSLEEP.SYNCS 0x989680 ;  /* 0x009896800000895d */ /* 0x002fea0003900000 */
[----:B------:R-:W1:Y:S02]  /*253d0*/  @!P0 SYNCS.PHASECHK.TRANS64 P0, [R2+URZ+0x34860], R3 ;  /* 0x03486003020085a7 */ /* 0x000e64000800007f */
[----:B-1----:R-:W-:Y:S05]  /*253e0*/  @!P0 BRA `(.L_x_6241) ;  /* 0xfffffffc00f08947 */ /* 0x002fea000383ffff */
[----:B------:R-:W-:Y:S05]  /*253f0*/  BRA `(.L_x_6340) ;  /* 0xffffffd000b87947 */ /* 0x000fea000383ffff */
.L_x_6247:
[----:B--2---:R2:W3:Y:S02]  /*25400*/  SYNCS.PHASECHK.TRANS64.TRYWAIT P0, [R2+URZ+0x34840], R3 ;  /* 0x03484003020075a7 */ /* 0x0044e4000800017f */
[----:B---3--:R-:W-:Y:S05]  /*25410*/  @!P0 NANOSLEEP.SYNCS 0x989680 ;  /* 0x009896800000895d */ /* 0x008fea0003900000 */
[----:B------:R-:W3:Y:S02]  /*25420*/  @!P0 SYNCS.PHASECHK.TRANS64 P0, [R2+URZ+0x34840], R3 ;  /* 0x03484003020085a7 */ /* 0x000ee4000800007f */
[----:B---3--:R-:W-:Y:S05]  /*25430*/  @!P0 BRA `(.L_x_6247) ;  /* 0xfffffffc00f08947 */ /* 0x008fea000383ffff */
[----:B------:R-:W-:Y:S05]  /*25440*/  BRA `(.L_x_6341) ;  /* 0xffffffd400f47947 */ /* 0x000fea000383ffff */
.L_x_6249:
[----:B0-----:R0:W1:Y:S02]  /*25450*/  SYNCS.PHASECHK.TRANS64.TRYWAIT P0, [R2+URZ+0x34860], R8 ;  /* 0x03486008020075a7 */ /* 0x001064000800017f */
[----:B-1----:R-:W-:Y:S05]  /*25460*/  @!P0 NANOSLEEP.SYNCS 0x989680 ;  /* 0x009896800000895d */ /* 0x002fea0003900000 */
[----:B------:R-:W1:Y:S02]  /*25470*/  @!P0 SYNCS.PHASECHK.TRANS64 P0, [R2+URZ+0x34860], R8 ;  /* 0x03486008020085a7 */ /* 0x000e64000800007f */
[----:B-1----:R-:W-:Y:S05]  /*25480*/  @!P0 BRA `(.L_x_6249) ;  /* 0xfffffffc00f08947 */ /* 0x002fea000383ffff */
[----:B------:R-:W-:Y:S05]  /*25490*/  BRA `(.L_x_6342) ;  /* 0xffffffd800887947 */ /* 0x000fea000383ffff */
.L_x_6257:
[----:B-1----:R1:W2:Y:S02]  /*254a0*/  SYNCS.PHASECHK.TRANS64.TRYWAIT P0, [R3+URZ+0x34860], R0 ;  /* 0x03486000030075a7 */ /* 0x0022a4000800017f */
[----:B--2---:R-:W-:Y:S05]  /*254b0*/  @!P0 NANOSLEEP.SYNCS 0x989680 ;  /* 0x009896800000895d */ /* 0x004fea0003900000 */
[----:B------:R-:W2:Y:S02]  /*254c0*/  @!P0 SYNCS.PHASECHK.TRANS64 P0, [R3+URZ+0x34860], R0 ;  /* 0x03486000030085a7 */ /* 0x000ea4000800007f */
[----:B--2---:R-:W-:Y:S05]  /*254d0*/  @!P0 BRA `(.L_x_6257) ;  /* 0xfffffffc00f08947 */ /* 0x004fea000383ffff */
[----:B------:R-:W-:Y:S05]  /*254e0*/  BRA `(.L_x_6343) ;  /* 0xffffffdc00ac7947 */ /* 0x000fea000383ffff */
.L_x_6260:
        /* <DEDUP_REMOVED lines=8> */
.L_x_6345:
[----:B------:R-:W-:Y:S05]  /*25570*/  BSYNC B0 ;  /* 0x0000000000007941 */ /* 0x000fea0003800000 */
.L_x_6344:
        /* <DEDUP_REMOVED lines=8> */
.L_x_6346:
[----:B------:R-:W-:Y:S01]  /*25600*/  IMAD.MOV.U32 R5, RZ, RZ, R14 ;  /* 0x000000ffff057224 */ /* 0x000fe200078e000e */
[----:B------:R-:W-:Y:S06]  /*25610*/  BRA `(.L_x_6347) ;  /* 0xffffffe000447947 */ /* 0x000fec000383ffff */
.L_x_6263:
        /* <DEDUP_REMOVED lines=8> */
.L_x_6349:
[----:B------:R-:W-:Y:S05]  /*256a0*/  BSYNC B0 ;  /* 0x0000000000007941 */ /* 0x000fea0003800000 */
.L_x_6348:
        /* <DEDUP_REMOVED lines=10> */
.L_x_6350:
        /* <DEDUP_REMOVED lines=8> */
.L_x_6351:
        /* <DEDUP_REMOVED lines=8> */
.L_x_6352:
        /* <DEDUP_REMOVED lines=8> */
.L_x_6353:
        /* <DEDUP_REMOVED lines=8> */
.L_x_6354:
[----:B------:R-:W-:Y:S05]  /*25950*/  BRA `(.L_x_6355) ;  /* 0xffffffe0000c7947 */ /* 0x000fea000383ffff */
.L_x_6268:
        /* <DEDUP_REMOVED lines=8> */
.L_x_6357:
[----:B------:R-:W-:Y:S05]  /*259e0*/  BSYNC B0 ;  /* 0x0000000000007941 */ /* 0x000fea0003800000 */
.L_x_6356:
        /* <DEDUP_REMOVED lines=10> */
.L_x_6358:
        /* <DEDUP_REMOVED lines=8> */
.L_x_6359:
        /* <DEDUP_REMOVED lines=8> */
.L_x_6360:
        /* <DEDUP_REMOVED lines=8> */
.L_x_6361:
        /* <DEDUP_REMOVED lines=8> */
.L_x_6362:
[----:B------:R-:W-:Y:S05]  /*25c90*/  BRA `(.L_x_6363) ;  /* 0xffffffdc00f47947 */ /* 0x000fea000383ffff */
.L_x_6270:
[----:B------:R-:W-:Y:S01]  /*25ca0*/  BSSY B0, `(.L_x_6364) ;  /* 0x0000006000007945 */ /* 0x000fe20003800000 */
[----:B------:R-:W-:Y:S01]  /*25cb0*/  PLOP3.LUT P6, PT, P6, PT, PT, 0x8, 0x0 ;  /* 0x000000000000781c */ /* 0x000fe200037ce170 */
[----:B------:R-:W-:-:S12]  /*25cc0*/  IMAD.MOV.U32 R15, RZ, RZ, -0x1 ;  /* 0xffffffffff0f7424 */ /* 0x000fd800078e00ff */
[----:B0-----:R-:W-:Y:S05]  /*25cd0*/  WARPSYNC.COLLECTIVE R15, `(.L_x_6365) ;  /* 0x000000000f087348 */ /* 0x001fea0003c00000 */
[----:B------:R-:W-:Y:S01]  /*25ce0*/  VOTE.ANY R14, PT, P6 ;  /* 0x00000000000e7806 */ /* 0x000fe200030e0100 */
[----:B0-----:R-:W-:Y:S06]  /*25cf0*/  ENDCOLLECTIVE ;  /* 0x000000000000791b */ /* 0x001fec0003800000 */
.L_x_6365:
[----:B------:R-:W-:Y:S05]  /*25d00*/  BSYNC B0 ;  /* 0x0000000000007941 */ /* 0x000fea0003800000 */
.L_x_6364:
        /* <DEDUP_REMOVED lines=9> */
.L_x_6366:
[----:B------:R-:W-:Y:S01]  /*25da0*/  IMAD.MOV.U32 R17, RZ, RZ, R14 ;  /* 0x000000ffff117224 */ /* 0x000fe200078e000e */
[----:B------:R-:W-:Y:S06]  /*25db0*/  BRA `(.L_x_6367) ;  /* 0xffffffdc00e47947 */ /* 0x000fec000383ffff */
.L_x_6272:
[----:B------:R-:W-:Y:S01]  /*25dc0*/  BSSY B0, `(.L_x_6368) ;  /* 0x0000007000007945 */ /* 0x000fe20003800000 */
[----:B------:R-:W-:Y:S02]  /*25dd0*/  IMAD.MOV.U32 R13, RZ, RZ, R2 ;  /* 0x000000ffff0d7224 */ /* 0x000fe400078e0002 */
[----:B------:R-:W-:Y:S02]  /*25de0*/  IMAD.MOV.U32 R11, RZ, RZ, 0x1f ;  /* 0x0000001fff0b7424 */ /* 0x000fe400078e00ff */
[----:B------:R-:W-:-:S07]  /*25df0*/  IMAD.MOV.U32 R15, RZ, RZ, -0x1 ;  /* 0xffffffffff0f7424 */ /* 0x000fce00078e00ff */
[----:B012---:R-:W-:Y:S05]  /*25e00*/  WARPSYNC.COLLECTIVE R15, `(.L_x_6369) ;  /* 0x000000000f087348 */ /* 0x007fea0003c00000 */
[----:B------:R3:W4:Y:S02]  /*25e10*/  SHFL.IDX P6, R14, R13, R12, R11 ;  /* 0x0000000c0d0e7389 */ /* 0x00072400000c000b */
[----:B01234-:R-:W-:Y:S01]  /*25e20*/  ENDCOLLECTIVE ;  /* 0x000000000000791b */ /* 0x01ffe20003800000 */
.L_x_6369:
[----:B------:R-:W-:Y:S05]  /*25e30*/  BSYNC B0 ;  /* 0x0000000000007941 */ /* 0x000fea0003800000 */
.L_x_6368:
[----:B------:R-:W-:Y:S05]  /*25e40*/  BRA `(.L_x_6271) ;  /* 0xffffffdc00dc7947 */ /* 0x000fea000383ffff */
.L_x_6276:
[----:B0-----:R0:W1:Y:S02]  /*25e50*/  SYNCS.PHASECHK.TRANS64.TRYWAIT P0, [R0+URZ+0x34820], R3 ;  /* 0x03482003000075a7 */ /* 0x001064000800017f */
[----:B-1----:R-:W-:Y:S05]  /*25e60*/  @!P0 NANOSLEEP.SYNCS 0x989680 ;  /* 0x009896800000895d */ /* 0x002fea0003900000 */
[----:B------:R-:W1:Y:S02]  /*25e70*/  @!P0 SYNCS.PHASECHK.TRANS64 P0, [R0+URZ+0x34820], R3 ;  /* 0x03482003000085a7 */ /* 0x000e64000800007f */
[----:B-1----:R-:W-:Y:S05]  /*25e80*/  @!P0 BRA `(.L_x_6276) ;  /* 0xfffffffc00f08947 */ /* 0x002fea000383ffff */
[----:B------:R-:W-:Y:S05]  /*25e90*/  BRA `(.L_x_6370) ;  /* 0xffffffe000c07947 */ /* 0x000fea000383ffff */
.L_x_6277:
        /* <DEDUP_REMOVED lines=11> */
.L_x_6372:
[----:B------:R-:W-:Y:S05]  /*25f50*/  BSYNC B0 ;  /* 0x0000000000007941 */ /* 0x000fea0003800000 */
.L_x_6371:
[----:B------:R-:W-:Y:S05]  /*25f60*/  BRA `(.L_x_6373) ;  /* 0xffffffe000a87947 */ /* 0x000fea000383ffff */
.L_x_6278:
[----:B------:R-:W-:Y:S01]  /*25f70*/  BSSY B0, `(.L_x_6374) ;  /* 0x0000006000007945 */ /* 0x000fe20003800000 */
[----:B------:R-:W-:-:S07]  /*25f80*/  IMAD.MOV.U32 R15, RZ, RZ, -0x1 ;  /* 0xffffffffff0f7424 */ /* 0x000fce00078e00ff */
[----:B01----:R-:W-:Y:S05]  /*25f90*/  WARPSYNC.COLLECTIVE R15, `(.L_x_6375) ;  /* 0x000000000f0c7348 */ /* 0x003fea0003c00000 */
[----:B------:R-:W-:Y:S02]  /*25fa0*/  ELECT P6, UR62, PT ;  /* 0x00000000003e782f */ /* 0x000fe400038c0000 */
[----:B------:R-:W-:Y:S01]  /*25fb0*/  MOV R14, UR62 ;  /* 0x0000003e000e7c02 */ /* 0x000fe20008000f00 */
[----:B01----:R-:W-:Y:S10]  /*25fc0*/  ENDCOLLECTIVE ;  /* 0x000000000000791b */ /* 0x003ff40003800000 */
.L_x_6375:
[----:B------:R-:W-:Y:S05]  /*25fd0*/  BSYNC B0 ;  /* 0x0000000000007941 */ /* 0x000fea0003800000 */
.L_x_6374:
[----:B------:R-:W-:Y:S05]  /*25fe0*/  BRA `(.L_x_6376) ;  /* 0xffffffe0009c7947 */ /* 0x000fea000383ffff */
.L_x_6280:
[----:B0-----:R0:W1:Y:S02]  /*25ff0*/  SYNCS.PHASECHK.TRANS64.TRYWAIT P0, [R6+URZ], R5 ;  /* 0x00000005060075a7 */ /* 0x001064000800017f */
[----:B-1----:R-:W-:Y:S05]  /*26000*/  @!P0 NANOSLEEP.SYNCS 0x989680 ;  /* 0x009896800000895d */ /* 0x002fea0003900000 */
[----:B------:R-:W1:Y:S02]  /*26010*/  @!P0 SYNCS.PHASECHK.TRANS64 P0, [R6+URZ], R5 ;  /* 0x00000005060085a7 */ /* 0x000e64000800007f */
[----:B-1----:R-:W-:Y:S05]  /*26020*/  @!P0 BRA `(.L_x_6280) ;  /* 0xfffffffc00f08947 */ /* 0x002fea000383ffff */
[----:B------:R-:W-:Y:S05]  /*26030*/  BRA `(.L_x_6377) ;  /* 0xffffffe000d87947 */ /* 0x000fea000383ffff */
.L_x_6281:
[----:B-1----:R1:W2:Y:S02]  /*26040*/  SYNCS.PHASECHK.TRANS64.TRYWAIT P0, [R7+URZ], R2 ;  /* 0x00000002070075a7 */ /* 0x0022a4000800017f */
[----:B--2---:R-:W-:Y:S05]  /*26050*/  @!P0 NANOSLEEP.SYNCS 0x989680 ;  /* 0x009896800000895d */ /* 0x004fea0003900000 */
[----:B------:R-:W2:Y:S02]  /*26060*/  @!P0 SYNCS.PHASECHK.TRANS64 P0, [R7+URZ], R2 ;  /* 0x00000002070085a7 */ /* 0x000ea4000800007f */
[----:B--2---:R-:W-:Y:S05]  /*26070*/  @!P0 BRA `(.L_x_6281) ;  /* 0xfffffffc00f08947 */ /* 0x004fea000383ffff */
[----:B------:R-:W-:Y:S05]  /*26080*/  BRA `(.L_x_6378) ;  /* 0xffffffe000cc7947 */ /* 0x000fea000383ffff */
.L_x_6283:
[----:B--2---:R2:W3:Y:S02]  /*26090*/  SYNCS.PHASECHK.TRANS64.TRYWAIT P0, [R4+URZ], R5 ;  /* 0x00000005040075a7 */ /* 0x0044e4000800017f */
[----:B---3--:R-:W-:Y:S05]  /*260a0*/  @!P0 NANOSLEEP.SYNCS 0x989680 ;  /* 0x009896800000895d */ /* 0x008fea0003900000 */
[----:B------:R-:W3:Y:S02]  /*260b0*/  @!P0 SYNCS.PHASECHK.TRANS64 P0, [R4+URZ], R5 ;  /* 0x00000005040085a7 */ /* 0x000ee4000800007f */
[----:B---3--:R-:W-:Y:S05]  /*260c0*/  @!P0 BRA `(.L_x_6283) ;  /* 0xfffffffc00f08947 */ /* 0x008fea000383ffff */
[----:B------:R-:W-:Y:S05]  /*260d0*/  BRA `(.L_x_6379) ;  /* 0xffffffe000d47947 */ /* 0x000fea000383ffff */
.L_x_6380:
        /* <DEDUP_REMOVED lines=10> */
.L_x_12772:


//--------------------- .text._ZN7cutlass13device_kernelIN5flash11enable_sm90INS1_16FlashAttnFwdSm90INS1_25CollectiveMainloopFwdSm90ILi2EN4cute5tupleIJNS5_1CILi1EEES8_S8_EEENS6_IJNS7_ILi128EEESA_SA_EEELi128ENS_10bfloat16_tEfNS_4arch4Sm90ELb0ELb1ELb0ELb0ELb0ELb0ELb0ELb1ELb1ELb0ELb0ELb0EEENS1_21CollectiveEpilogueFwdISB_S9_SC_SE_Li256ELb0ELb0ELb0ELb0EEENS1_30DynamicPersistentTileSchedulerILi256ELi32ELb0ELb0ELb1EEEEEEEEEvNT_6ParamsE --------------------------
	.section	.text._ZN7cutlass13device_kernelIN5flash11enable_sm90INS1_16FlashAttnFwdSm90INS1_25CollectiveMainloopFwdSm90ILi2EN4cute5tupleIJNS5_1CILi1EEES8_S8_EEENS6_IJNS7_ILi128EEESA_SA_EEELi128ENS_10bfloat16_tEfNS_4arch4Sm90ELb0ELb1ELb0ELb0ELb0ELb0ELb0ELb1ELb1ELb0ELb0ELb0EEENS1_21CollectiveEpilogueFwdISB_S9_SC_SE_Li256ELb0ELb0ELb0ELb0EEENS1_30DynamicPersistentTileSchedulerILi256ELi32ELb0ELb0ELb1EEEEEEEEEvNT_6ParamsE,"ax",@progbits
	.align	128
.text._ZN7cutlass13device_kernelIN5flash11enable_sm90INS1_16FlashAttnFwdSm90INS1_25CollectiveMainloopFwdSm90ILi2EN4cute5tupleIJNS5_1CILi1EEES8_S8_EEENS6_IJNS7_ILi128EEESA_SA_EEELi128ENS_10bfloat16_tEfNS_4arch4Sm90ELb0ELb1ELb0ELb0ELb0ELb0ELb0ELb1ELb1ELb0ELb0ELb0EEENS1_21CollectiveEpilogueFwdISB_S9_SC_SE_Li256ELb0ELb0ELb0ELb0EEENS1_30DynamicPersistentTileSchedulerILi256ELi32ELb0ELb0ELb1EEEEEEEEEvNT_6ParamsE:
        .type           _ZN7cutlass13device_kernelIN5flash11enable_sm90INS1_16FlashAttnFwdSm90INS1_25CollectiveMainloopFwdSm90ILi2EN4cute5tupleIJNS5_1CILi1EEES8_S8_EEENS6_IJNS7_ILi128EEESA_SA_EEELi128ENS_10bfloat16_tEfNS_4arch4Sm90ELb0ELb1ELb0ELb0ELb0ELb0ELb0ELb1ELb1ELb0ELb0ELb0EEENS1_21CollectiveEpilogueFwdISB_S9_SC_SE_Li256ELb0ELb0ELb0ELb0EEENS1_30DynamicPersistentTileSchedulerILi256ELi32ELb0ELb0ELb1EEEEEEEEEvNT_6ParamsE,@function
        .size           _ZN7cutlass13device_kernelIN5flash11enable_sm90INS1_16FlashAttnFwdSm90INS1_25CollectiveMainloopFwdSm90ILi2EN4cute5tupleIJNS5_1CILi1EEES8_S8_EEENS6_IJNS7_ILi128EEESA_SA_EEELi128ENS_10bfloat16_tEfNS_4arch4Sm90ELb0ELb1ELb0ELb0ELb0ELb0ELb0ELb1ELb1ELb0ELb0ELb0EEENS1_21CollectiveEpilogueFwdISB_S9_SC_SE_Li256ELb0ELb0ELb0ELb0EEENS1_30DynamicPersistentTileSchedulerILi256ELi32ELb0ELb0ELb1EEEEEEEEEvNT_6ParamsE,(.L_x_12773 - _ZN7cutlass13device_kernelIN5flash11enable_sm90INS1_16FlashAttnFwdSm90INS1_25CollectiveMainloopFwdSm90ILi2EN4cute5tupleIJNS5_1CILi1EEES8_S8_EEENS6_IJNS7_ILi128EEESA_SA_EEELi128ENS_10bfloat16_tEfNS_4arch4Sm90ELb0ELb1ELb0ELb0ELb0ELb0ELb0ELb1ELb1ELb0ELb0ELb0EEENS1_21CollectiveEpilogueFwdISB_S9_SC_SE_Li256ELb0ELb0ELb0ELb0EEENS1_30DynamicPersistentTileSchedulerILi256ELi32ELb0ELb0ELb1EEEEEEEEEvNT_6ParamsE)
        .other          _ZN7cutlass13device_kernelIN5flash11enable_sm90INS1_16FlashAttnFwdSm90INS1_25CollectiveMainloopFwdSm90ILi2EN4cute5tupleIJNS5_1CILi1EEES8_S8_EEENS6_IJNS7_ILi128EEESA_SA_EEELi128ENS_10bfloat16_tEfNS_4arch4Sm90ELb0ELb1ELb0ELb0ELb0ELb0ELb0ELb1ELb1ELb0ELb0ELb0EEENS1_21CollectiveEpilogueFwdISB_S9_SC_SE_Li256ELb0ELb0ELb0ELb0EEENS1_30DynamicPersistentTileSchedulerILi256ELi32ELb0ELb0ELb1EEEEEEEEEvNT_6ParamsE,@"STO_CUDA_ENTRY STV_DEFAULT"
_ZN7cutlass13device_kernelIN5flash11enable_sm90INS1_16FlashAttnFwdSm90INS1_25CollectiveMainloopFwdSm90ILi2EN4cute5tupleIJNS5_1CILi1EEES8_S8_EEENS6_IJNS7_ILi128EEESA_SA_EEELi128ENS_10bfloat16_tEfNS_4arch4Sm90ELb0ELb1ELb0ELb0ELb0ELb0ELb0ELb1ELb1ELb0ELb0ELb0EEENS1_21CollectiveEpilogueFwdISB_S9_SC_SE_Li256ELb0ELb0ELb0ELb0EEENS1_30DynamicPersistentTileSchedulerILi256ELi32ELb0ELb0ELb1EEEEEEEEEvNT_6ParamsE:
[----:B------:R-:W1:Y:S01]  /*0000*/  LDC R1, c[0x0][0x28] ;  /* 0x00000a00ff017b82 */ /* 0x000e620000000800 */
[----:B------:R-:W2:Y:S01]  /*0010*/  S2R R3, SR_TID.X ;  /* 0x0000000000037919 */ /* 0x000ea20000002100 */
[----:B------:R-:W-:Y:S01]  /*0020*/  ELECT P0, URZ, PT ;  /* 0x00000000003f782f */ /* 0x000fe20003800000 */
[----:B------:R-:W-:Y:S01]  /*0030*/  BSSY B0, `(.L_x_6381) ;  /* 0x0000014000007945 */ /* 0x000fe20003800000 */
[--C-:B--2---:R-:W-:Y:S02]  /*0040*/  SHF.R.U32.HI R0, RZ, 0x5, R3.reuse ;  /* 0x00000005ff007819 */ /* 0x104fe40000011603 */
[----:B------:R-:W-:-:S03]  /*0050*/  SHF.R.U32.HI R17, RZ, 0x7, R3 ;  /* 0x00000007ff117819 */ /* 0x000fc60000011603 */
[----:B------:R-:W2:Y:S02]  /*0060*/  SHFL.IDX PT, R2, R0, RZ, 0x1f ;  /* 0x00001fff00027589 */ /* 0x000ea400000e0000 */
[----:B--2---:R-:W-:-:S13]  /*0070*/  ISETP.EQ.AND P0, PT, R2, RZ, P0 ;  /* 0x000000ff0200720c */ /* 0x004fda0000702270 */
[----:B-1----:R-:W-:Y:S05]  /*0080*/  @!P0 BRA `(.L_x_6382) ;  /* 0x0000000000388947 */ /* 0x002fea0003800000 */
        /* <DEDUP_REMOVED lines=14> */
.L_x_6382:
[----:B------:R-:W-:Y:S05]  /*0170*/  BSYNC B0 ;  /* 0x0000000000007941 */ /* 0x000fea0003800000 */
.L_x_6381:
        /* <DEDUP_REMOVED lines=37> */
.L_x_6383:
        /* <DEDUP_REMOVED lines=22> */
.L_x_6384:
        /* <DEDUP_REMOVED lines=18> */
.L_x_6385:
        /* <DEDUP_REMOVED lines=22> */
.L_x_6386:
        /* <DEDUP_REMOVED lines=22> */
.L_x_6387:
[----:B------:R-:W-:Y:S01]  /*0910*/  PLOP3.LUT P0, PT, PT, PT, UP0, 0x80, 0x0 ;  /* 0x000000000000781c */ /* 0x000fe20003f0f008 */
[----:B------:R-:W-:Y:S01]  /*0920*/  UMOV UR38, 0x1 ;  /* 0x0000000100267882 */ /* 0x000fe20000000000 */
[----:B------:R-:W-:Y:S01]  /*0930*/  NOP ;  /* 0x0000000000007918 */ /* 0x000fe20000000000 */
[----:B------:R-:W-:Y:S01]  /*0940*/  USEL UR38, UR38, 0x2, !UP0 ;  /* 0x0000000226267887 */ /* 0x000fe2000c000000 */
[----:B------:R-:W-:Y:S01]  /*0950*/  ULDC.64 UR50, c[0x0][0x208] ;  /* 0x0000820000327ab9 */ /* 0x000fe20000000a00 */
[----:B-123--:R-:W-:Y:S08]  /*0960*/  BAR.SYNC.DEFER_BLOCKING 0x0 ;  /* 0x0000000000007b1d */ /* 0x00eff00000010000 */
[----:B------:R-:W-:Y:S05]  /*0970*/  @!P0 BRA `(.L_x_6388) ;  /* 0x000000dc00e88947 */ /* 0x000fea0003800000 */
.L_x_6389:
[----:B------:R-:W-:-:S08]  /*0980*/  NOP ;  /* 0x0000000000007918 */ /* 0x000fd00000000000 */
[----:B------:R-:W1:Y:S02]  /*0990*/  USETMAXREG.TRY_ALLOC.CTAPOOL UP0, 0xf0 ;  /* 0x000000f0000079c8 */ /* 0x000e640008000600 */
[----:B-1----:R-:W-:-:S13]  /*09a0*/  PLOP3.LUT P0, PT, PT, PT, UP0, 0x80, 0x0 ;  /* 0x000000000000781c */ /* 0x002fda0003f0f008 */
[----:B------:R-:W-:Y:S05]  /*09b0*/  @!P0 BRA `(.L_x_6389) ;  /* 0xfffffffc00f08947 */ /* 0x000fea000383ffff */
[----:B------:R-:W1:Y:S01]  /*09c0*/  S2R R2, SR_TID.X ;  /* 0x0000000000027919 */ /* 0x000e620000002100 */
[----:B------:R-:W2:Y:S08]  /*09d0*/  S2UR UR7, SR_CTAID.X ;  /* 0x00000000000779c3 */ /* 0x000eb00000002500 */
[----:B------:R-:W-:Y:S08]  /*09e0*/  BAR.ARV 0x4, 0x120 ;  /* 0x0104800000007b1d */ /* 0x000ff00000002000 */
[----:B------:R-:W-:Y:S06]  /*09f0*/  BAR.ARV 0x8, 0x120 ;  /* 0x0204800000007b1d */ /* 0x000fec0000002000 */
[----:B-1----:R-:W-:-:S04]  /*0a00*/  LOP3.LUT R0, R2, 0xffffff80, RZ, 0xc0, !PT ;  /* 0xffffff8002007812 */ /* 0x002fc800078ec0ff */
[----:B------:R-:W-:Y:S02]  /*0a10*/  ISETP.NE.AND P0, PT, R0, 0x80, PT ;  /* 0x000000800000780c */ /* 0x000fe40003f05270 */
[----:B------:R-:W2:Y:S11]  /*0a20*/  LDC R0, c[0x0][0xda8] ;  /* 0x00036a00ff007b82 */ /* 0x000eb60000000800 */
[----:B------:R-:W-:Y:S06]  /*0a30*/  @!P0 BAR.ARV 0x9, 0x100 ;  /* 0x0244000000008b1d */ /* 0x000fec0000002000 */
[----:B--2---:R-:W-:-:S13]  /*0a40*/  ISETP.LE.AND P0, PT, R0, UR7, PT ;  /* 0x0000000700007c0c */ /* 0x004fda000bf03270 */
[----:B------:R-:W-:Y:S05]  /*0a50*/  @P0 EXIT ;  /* 0x000000000000094d */ /* 0x000fea0003800000 */
[----:B------:R-:W-:Y:S01]  /*0a60*/  VIADD R190, R2, 0xffffff80 ;  /* 0xffffff8002be7836 */ /* 0x000fe20000000000 */
[----:B------:R-:W1:Y:S01]  /*0a70*/  S2UR UR4, SR_CgaCtaId ;  /* 0x00000000000479c3 */ /* 0x000e620000008800 */
[----:B------:R-:W-:Y:S01]  /*0a80*/  UMOV UR39, 0x400 ;  /* 0x0000040000277882 */ /* 0x000fe20000000000 */
[----:B------:R-:W-:Y:S02]  /*0a90*/  ULOP3.LUT UR47, UR38, 0x1, URZ, 0xfc, !UPT ;  /* 0x00000001262f7892 */ /* 0x000fe4000f8efc3f */
[----:B------:R-:W-:Y:S01]  /*0aa0*/  SHF.R.S32.HI R3, RZ, 0x1f, R190 ;  /* 0x0000001fff037819 */ /* 0x000fe200000114be */
[----:B------:R-:W-:Y:S01]  /*0ab0*/  ULDC.64 UR52, c[0x0][0x198] ;  /* 0x0000660000347ab9 */ /* 0x000fe20000000a00 */
[----:B------:R-:W-:Y:S01]  /*0ac0*/  UMOV UR46, URZ ;  /* 0x0000003f002e7c82 */ /* 0x000fe20008000000 */
[----:B------:R-:W-:Y:S01]  /*0ad0*/  UMOV UR36, URZ ;  /* 0x0000003f00247c82 */ /* 0x000fe20008000000 */
[CC--:B------:R-:W-:Y:S01]  /*0ae0*/  LEA.HI R0, R3.reuse, R190.reuse, RZ, 0x4 ;  /* 0x000000be03007211 */ /* 0x0c0fe200078f20ff */
[----:B------:R-:W2:Y:S01]  /*0af0*/  S2UR UR6, SR_SWINHI ;  /* 0x00000000000679c3 */ /* 0x000ea20000002f00 */
[----:B------:R-:W-:Y:S01]  /*0b00*/  LEA.HI R5, R3, R190, RZ, 0x7 ;  /* 0x000000be03057211 */ /* 0x000fe200078f38ff */
[----:B------:R-:W-:Y:S01]  /*0b10*/  UMOV UR37, URZ ;  /* 0x0000003f00257c82 */ /* 0x000fe20008000000 */
[----:B------:R-:W-:-:S02]  /*0b20*/  SHF.R.S32.HI R7, RZ, 0x4, R0 ;  /* 0x00000004ff077819 */ /* 0x000fc40000011400 */
[----:B------:R-:W-:Y:S02]  /*0b30*/  LOP3.LUT R9, R5, 0xffffff80, RZ, 0xc0, !PT ;  /* 0xffffff8005097812 */ /* 0x000fe400078ec0ff */
[----:B------:R-:W-:Y:S02]  /*0b40*/  LEA.HI R2, R0, R7, RZ, 0x1 ;  /* 0x0000000700027211 */ /* 0x000fe400078f08ff */
[----:B------:R-:W-:Y:S01]  /*0b50*/  LEA.HI R189, R3, R190, RZ, 0x5 ;  /* 0x000000be03bd7211 */ /* 0x000fe200078f28ff */
[----:B------:R-:W-:Y:S01]  /*0b60*/  IMAD.IADD R186, R190, 0x1, -R9 ;  /* 0x00000001beba7824 */ /* 0x000fe200078e0a09 */
[----:B------:R-:W-:Y:S02]  /*0b70*/  LOP3.LUT R2, R2, 0x1ffffffe, RZ, 0xc0, !PT ;  /* 0x1ffffffe02027812 */ /* 0x000fe400078ec0ff */
[----:B------:R-:W-:Y:S02]  /*0b80*/  SHF.R.S32.HI R189, RZ, 0x5, R189 ;  /* 0x00000005ffbd7819 */ /* 0x000fe400000114bd */
[----:B------:R-:W-:Y:S01]  /*0b90*/  SHF.R.S32.HI R9, RZ, 0x1f, R186 ;  /* 0x0000001fff097819 */ /* 0x000fe200000114ba */
[----:B------:R-:W-:Y:S01]  /*0ba0*/  IMAD.IADD R2, R7, 0x1, -R2 ;  /* 0x0000000107027824 */ /* 0x000fe200078e0a02 */
[----:B------:R-:W-:Y:S01]  /*0bb0*/  LOP3.LUT R7, R0, 0x3fffff0, RZ, 0xc0, !PT ;  /* 0x03fffff000077812 */ /* 0x000fe200078ec0ff */
[----:B-1----:R-:W-:Y:S01]  /*0bc0*/  ULEA UR39, UR4, UR39, 0x18 ;  /* 0x0000002704277291 */ /* 0x002fe2000f8ec03f */
[----:B------:R-:W-:-:S02]  /*0bd0*/  LEA.HI R4, R9, R186, RZ, 0x2 ;  /* 0x000000ba09047211 */ /* 0x000fc400078f10ff */
[----:B------:R-:W-:Y:S01]  /*0be0*/  SHF.R.S32.HI R188, RZ, 0x7, R5 ;  /* 0x00000007ffbc7819 */ /* 0x000fe20000011405 */
[----:B------:R-:W-:Y:S01]  /*0bf0*/  IMAD.IADD R0, R190, 0x1, -R7 ;  /* 0x00000001be007824 */ /* 0x000fe200078e0a07 */
[--C-:B------:R-:W-:Y:S02]  /*0c00*/  SHF.R.S32.HI R6, RZ, 0x2, R4.reuse ;  /* 0x00000002ff067819 */ /* 0x100fe40000011404 */
[----:B------:R-:W-:Y:S01]  /*0c10*/  SHF.R.S32.HI R7, RZ, 0x1f, R4 ;  /* 0x0000001fff077819 */ /* 0x000fe20000011404 */
[----:B------:R-:W-:Y:S01]  /*0c20*/  IMAD R11, R189, 0x10, R0 ;  /* 0x00000010bd0b7824 */ /* 0x000fe200078e0200 */
[----:B------:R-:W-:Y:S01]  /*0c30*/  LEA.HI R9, R9, R186, RZ, 0x5 ;  /* 0x000000ba09097211 */ /* 0x000fe200078f28ff */
[----:B------:R-:W-:Y:S01]  /*0c40*/  UMOV UR4, UR39 ;  /* 0x0000002700047c82 */ /* 0x000fe20008000000 */
[----:B--2---:R-:W-:Y:S01]  /*0c50*/  UMOV UR5, UR6 ;  /* 0x0000000600057c82 */ /* 0x004fe20008000000 */
[----:B------:R-:W-:Y:S01]  /*0c60*/  LEA.HI R7, R7, R6, RZ, 0x3 ;  /* 0x0000000607077211 */ /* 0x000fe200078f18ff */
[----:B------:R-:W-:Y:S01]  /*0c70*/  IMAD R2, R11, 0x8, R2 ;  /* 0x000000080b027824 */ /* 0x000fe200078e0202 */
[----:B------:R-:W-:Y:S01]  /*0c80*/  LEA.HI R5, R5, R188, RZ, 0x1 ;  /* 0x000000bc05057211 */ /* 0x000fe200078f08ff */
[----:B------:R-:W-:Y:S01]  /*0c90*/  IMAD.U32 R18, RZ, RZ, UR4 ;  /* 0x00000004ff127e24 */ /* 0x000fe2000f8e00ff */
[----:B------:R-:W-:Y:S01]  /*0ca0*/  LOP3.LUT R7, R7, 0xfffffff8, RZ, 0xc0, !PT ;  /* 0xfffffff807077812 */ /* 0x000fe200078ec0ff */
[----:B------:R-:W-:Y:S01]  /*0cb0*/  IMAD.U32 R19, RZ, RZ, UR5 ;  /* 0x00000005ff137e24 */ /* 0x000fe2000f8e00ff */
[----:B------:R-:W-:Y:S01]  /*0cc0*/  SHF.R.S32.HI R9, RZ, 0x5, R9 ;  /* 0x00000005ff097819 */ /* 0x000fe20000011409 */
[----:B------:R-:W-:Y:S01]  /*0cd0*/  UMOV UR4, UR7 ;  /* 0x0000000700047c82 */ /* 0x000fe20008000000 */
[----:B------:R-:W-:Y:S01]  /*0ce0*/  LEA.HI R3, R3, R190, RZ, 0x3 ;  /* 0x000000be03037211 */ /* 0x000fe200078f18ff */
[----:B------:R-:W-:Y:S01]  /*0cf0*/  IMAD.IADD R6, R6, 0x1, -R7 ;  /* 0x0000000106067824 */ /* 0x000fe200078e0a07 */
[----:B------:R-:W-:Y:S01]  /*0d00*/  LOP3.LUT R7, R5, 0x3fffffe, RZ, 0xc0, !PT ;  /* 0x03fffffe05077812 */ /* 0x000fe200078ec0ff */
[----:B------:R-:W-:Y:S01]  /*0d10*/  IMAD.SHL.U32 R5, R2, 0x8, RZ ;  /* 0x0000000802057824 */ /* 0x000fe200078e00ff */
[----:B------:R-:W-:Y:S01]  /*0d20*/  SHF.R.S32.HI R184, RZ, 0x3, R3 ;  /* 0x00000003ffb87819 */ /* 0x000fe20000011403 */
[----:B------:R-:W-:-:S02]  /*0d30*/  IMAD R6, R9, 0x10, R6 ;  /* 0x0000001009067824 */ /* 0x000fc400078e0206 */
[----:B------:R-:W-:Y:S02]  /*0d40*/  IMAD.IADD R7, R188, 0x1, -R7 ;  /* 0x00000001bc077824 */ /* 0x000fe400078e0a07 */
[----:B------:R-:W-:Y:S01]  /*0d50*/  IMAD.WIDE R18, R5, 0x2, R18 ;  /* 0x0000000205127825 */ /* 0x000fe200078e0212 */
[----:B------:R-:W-:-:S03]  /*0d60*/  LOP3.LUT R5, R3, 0x1ffffff8, RZ, 0xc0, !PT ;  /* 0x1ffffff803057812 */ /* 0x000fc600078ec0ff */
[----:B------:R-:W-:Y:S01]  /*0d70*/  IMAD R187, R7, 0x40, R6 ;  /* 0x0000004007bb7824 */ /* 0x000fe200078e0206 */
[----:B------:R-:W-:Y:S01]  /*0d80*/  LOP3.LUT R7, R4, 0x7ffffffc, RZ, 0xc0, !PT ;  /* 0x7ffffffc04077812 */ /* 0x000fe200078ec0ff */
[----:B------:R-:W-:-:S04]  /*0d90*/  IMAD.IADD R5, R190, 0x1, -R5 ;  /* 0x00000001be057824 */ /* 0x000fc800078e0a05 */
[----:B------:R-:W-:Y:S02]  /*0da0*/  IMAD.SHL.U32 R22, R5, 0x8, RZ ;  /* 0x0000000805167824 */ /* 0x000fe400078e00ff */
[----:B------:R-:W-:-:S07]  /*0db0*/  IMAD.IADD R16, R186, 0x1, -R7 ;  /* 0x00000001ba107824 */ /* 0x000fce00078e0a07 */
.L_x_6482:
        /* <DEDUP_REMOVED lines=20> */
.L_x_6390:
[----:B------:R-:W-:Y:S01]  /*0f00*/  ULDC UR6, c[0x0][0xdc4] ;  /* 0x0003710000067ab9 */ /* 0x000fe20000000800 */
[----:B------:R-:W-:Y:S01]  /*0f10*/  UMOV UR48, UR7 ;  /* 0x0000000700307c82 */ /* 0x000fe20008000000 */
[----:B------:R-:W-:-:S11]  /*0f20*/  UISETP.NE.AND UP0, UPT, UR6, 0x1, UPT ;  /* 0x000000010600788c */ /* 0x000fd6000bf05270 */
[----:B------:R-:W-:Y:S02]  /*0f30*/  @UP0 ULDC.64 UR10, c[0x0][0xdc8] ;  /* 0x00037200000a0ab9 */ /* 0x000fe40000000a00 */
[----:B------:R-:W-:-:S04]  /*0f40*/  UIMAD.WIDE.U32 UR4, UR7, UR10, URZ ;  /* 0x0000000a070472a5 */ /* 0x000fc8000f8e003f */
[----:B------:R-:W-:-:S04]  /*0f50*/  @UP0 USHF.R.U32.HI UR48, URZ, UR11, UR5 ;  /* 0x0000000b3f300299 */ /* 0x000fc80008011605 */
[----:B------:R-:W-:-:S12]  /*0f60*/  UIMAD UR4, UR48, UR6, URZ ;  /* 0x00000006300472a4 */ /* 0x000fd8000f8e023f */
.L_x_6391:
[----:B------:R-:W-:Y:S01]  /*0f70*/  UIADD3 UR6, UR7, -UR4, URZ ;  /* 0x8000000407067290 */ /* 0x000fe2000fffe03f */
[----:B------:R-:W-:Y:S01]  /*0f80*/  ULDC UR43, c[0x0][0xdb8] ;  /* 0x00036e00002b7ab9 */ /* 0x000fe20000000800 */
[----:B------:R-:W-:Y:S02]  /*0f90*/  ULOP3.LUT UR7, URZ, UR48, URZ, 0x33, !UPT ;  /* 0x000000303f077292 */ /* 0x000fe4000f8e333f */
[----:B------:R-:W-:Y:S01]  /*0fa0*/  UISETP.NE.AND UP1, UPT, UR43, 0x1, UPT ;  /* 0x000000012b00788c */ /* 0x000fe2000bf25270 */
[----:B------:R-:W-:Y:S01]  /*0fb0*/  ULDC.64 UR12, c[0x0][0x3f8] ;  /* 0x0000fe00000c7ab9 */ /* 0x000fe20000000a00 */
[----:B------:R-:W-:Y:S01]  /*0fc0*/  ULDC UR42, c[0x0][0xdac] ;  /* 0x00036b00002a7ab9 */ /* 0x000fe20000000800 */
[----:B------:R-:W-:Y:S02]  /*0fd0*/  UISETP.NE.U32.AND UP0, UPT, UR12, URZ, UPT ;  /* 0x0000003f0c00728c */ /* 0x000fe4000bf05070 */
[----:B------:R-:W-:Y:S01]  /*0fe0*/  UIADD3 UR42, UR7, UR42, URZ ;  /* 0x0000002a072a7290 */ /* 0x000fe2000fffe03f */
[----:B------:R-:W-:Y:S01]  /*0ff0*/  ULDC.64 UR4, c[0x0][0x9e0] ;  /* 0x0002780000047ab9 */ /* 0x000fe20000000a00 */
[----:B------:R-:W-:Y:S01]  /*1000*/  ULDC UR11, c[0x0][0xdc4] ;  /* 0x00037100000b7ab9 */ /* 0x000fe20000000800 */
[----:B------:R-:W-:-:S02]  /*1010*/  UISETP.NE.AND.EX UP0, UPT, UR13, URZ, UPT, UP0 ;  /* 0x0000003f0d00728c */ /* 0x000fc4000bf05300 */
[----:B------:R-:W-:Y:S02]  /*1020*/  UISETP.GE.AND UP2, UPT, UR5, 0x1, UPT ;  /* 0x000000010500788c */ /* 0x000fe4000bf46270 */
[----:B------:R-:W-:Y:S01]  /*1030*/  USHF.L.U32 UR42, UR42, 0x7, URZ ;  /* 0x000000072a2a7899 */ /* 0x000fe2000800063f */
[----:B------:R-:W-:Y:S01]  /*1040*/  ULDC UR45, c[0x0][0x404] ;  /* 0x00010100002d7ab9 */ /* 0x000fe20000000800 */
[----:B------:R-:W-:Y:S01]  /*1050*/  ULDC UR9, c[0x0][0x288] ;  /* 0x0000a20000097ab9 */ /* 0x000fe20000000800 */
[----:B------:R-:W-:Y:S01]  /*1060*/  UIMAD UR8, UR8, UR11, UR6 ;  /* 0x0000000b080872a4 */ /* 0x000fe2000f8e0206 */
[----:B------:R-:W-:Y:S01]  /*1070*/  PLOP3.LUT P1, PT, PT, PT, UP2, 0x80, 0x0 ;  /* 0x000000000000781c */ /* 0x000fe20003f2f028 */
[----:B------:R-:W-:Y:S01]  /*1080*/  USEL UR45, UR45, 0x1, UP0 ;  /* 0x000000012d2d7887 */ /* 0x000fe20008000000 */
[----:B------:R-:W-:Y:S01]  /*1090*/  @UP1 ULDC UR6, c[0x0][0xdbc] ;  /* 0x00036f0000061ab9 */ /* 0x000fe20000000800 */
[----:B------:R-:W-:Y:S01]  /*10a0*/  UIADD3 UR54, UR42, 0x80, -UR9 ;  /* 0x000000802a367890 */ /* 0x000fe2000fffe809 */
[----:B------:R-:W-:Y:S01]  /*10b0*/  ULDC UR10, c[0x0][0x2e0] ;  /* 0x0000b800000a7ab9 */ /* 0x000fe20000000800 */
[----:B------:R-:W-:Y:S01]  /*10c0*/  UIMAD.WIDE.U32 UR6, UR8, UR6, URZ ;  /* 0x00000006080672a5 */ /* 0x000fe2000f8e003f */
[----:B------:R-:W-:Y:S01]  /*10d0*/  @UP1 ULDC UR11, c[0x0][0xdc0] ;  /* 0x00037000000b1ab9 */ /* 0x000fe20000000800 */
[----:B------:R-:W-:Y:S01]  /*10e0*/  UIMAD UR54, UR45, UR10, UR54 ;  /* 0x0000000a2d3672a4 */ /* 0x000fe2000f8e0236 */
[----:B------:R-:W-:Y:S01]  /*10f0*/  UMOV UR44, UR8 ;  /* 0x00000008002c7c82 */ /* 0x000fe20008000000 */
[----:B------:R-:W-:-:S02]  /*1100*/  @UP1 USHF.R.U32.HI UR44, URZ, UR11, UR7 ;  /* 0x0000000b3f2c1299 */ /* 0x000fc40008011607 */
[----:B------:R-:W-:Y:S02]  /*1110*/  UIADD3 UR4, UR54, UR4, URZ ;  /* 0x0000000436047290 */ /* 0x000fe4000fffe03f */
        /* <DEDUP_REMOVED lines=14> */
.L_x_6393:
[----:B------:R-:W-:-:S11]  /*1200*/  UISETP.NE.AND UP0, UPT, UR5, 0x1, UPT ;  /* 0x000000010500788c */ /* 0x000fd6000bf05270 */
[----:B------:R-:W-:Y:S02]  /*1210*/  @UP0 ULDC.64 UR12, c[0x0][0x9e8] ;  /* 0x00027a00000c0ab9 */ /* 0x000fe40000000a00 */
[----:B------:R-:W-:-:S04]  /*1220*/  UIMAD.WIDE.U32 UR6, UR4, UR12, URZ ;  /* 0x0000000c040672a5 */ /* 0x000fc8000f8e003f */
[----:B------:R-:W-:-:S12]  /*1230*/  @UP0 USHF.R.U32.HI UR4, URZ, UR13, UR7 ;  /* 0x0000000d3f040299 */ /* 0x000fd80008011607 */
.L_x_6394:
[----:B------:R-:W-:-:S06]  /*1240*/  UIMAD UR4, UR4, UR5, UR5 ;  /* 0x00000005040472a4 */ /* 0x000fcc000f8e0205 */
[----:B------:R-:W-:-:S07]  /*1250*/  VIMNMX R0, R0, UR4, PT ;  /* 0x0000000400007c48 */ /* 0x000fce000bfe0100 */
.L_x_6392:
        /* <DEDUP_REMOVED lines=25> */
.L_x_6396:
[----:B------:R-:W-:-:S11]  /*13f0*/  UISETP.NE.AND UP0, UPT, UR5, 0x1, UPT ;  /* 0x000000010500788c */ /* 0x000fd6000bf05270 */
[----:B------:R-:W-:Y:S02]  /*1400*/  @UP0 ULDC.64 UR10, c[0x0][0x9e8] ;  /* 0x00027a00000a0ab9 */ /* 0x000fe40000000a00 */
[----:B------:R-:W-:-:S04]  /*1410*/  UIMAD.WIDE.U32 UR6, UR4, UR10, URZ ;  /* 0x0000000a040672a5 */ /* 0x000fc8000f8e003f */
[----:B------:R-:W-:-:S12]  /*1420*/  @UP0 USHF.R.U32.HI UR4, URZ, UR11, UR7 ;  /* 0x0000000b3f040299 */ /* 0x000fd80008011607 */
.L_x_6397:
[----:B------:R-:W-:-:S04]  /*1430*/  UIMAD UR4, UR4, UR5, URZ ;  /* 0x00000005040472a4 */ /* 0x000fc8000f8e023f */
[----:B------:R-:W-:-:S04]  /*1440*/  UISETP.LT.AND UP0, UPT, UR8, UR4, UPT ;  /* 0x000000040800728c */ /* 0x000fc8000bf01270 */
[----:B------:R-:W-:-:S12]  /*1450*/  USEL UR8, UR8, UR4, !UP0 ;  /* 0x0000000408087287 */ /* 0x000fd8000c000000 */
.L_x_6395:
[----:B------:R-:W-:Y:S01]  /*1460*/  USHF.R.S32.HI UR4, URZ, 0x1f, UR8 ;  /* 0x0000001f3f047899 */ /* 0x000fe20008011408 */
[----:B------:R-:W-:Y:S02]  /*1470*/  PLOP3.LUT P0, PT, PT, PT, PT, 0x80, 0x0 ;  /* 0x000000000000781c */ /* 0x000fe40003f0f070 */
[----:B------:R-:W-:Y:S02]  /*1480*/  CS2R R2, SRZ ;  /* 0x0000000000027805 */ /* 0x000fe4000001ff00 */
        /* <DEDUP_REMOVED lines=35> */
[----:B------:R-:W-:Y:S01]  /*16c0*/  CS2R R90, SRZ ;  /* 0x00000000005a7805 */ /* 0x000fe2000001ff00 */
[----:B------:R-:W-:Y:S02]  /*16d0*/  IMAD.MOV.U32 R9, RZ, RZ, RZ ;  /* 0x000000ffff097224 */ /* 0x000fe400078e00ff */
[----:B------:R-:W-:Y:S02]  /*16e0*/  IMAD.MOV.U32 R89, RZ, RZ, RZ ;  /* 0x000000ffff597224 */ /* 0x000fe400078e00ff */
        /* <DEDUP_REMOVED lines=30> */
.L_x_6399:
[----:B------:R-:W-:Y:S01]  /*18d0*/  ULEA.HI UR4, UR46, UR46, URZ, 0x1 ;  /* 0x0000002e2e047291 */ /* 0x000fe2000f8f083f */
[----:B------:R-:W-:-:S03]  /*18e0*/  IMAD.U32 R2, RZ, RZ, UR47 ;  /* 0x0000002fff027e24 */ /* 0x000fc6000f8e00ff */
[----:B------:R-:W-:Y:S02]  /*18f0*/  ULOP3.LUT UR4, UR4, 0xfffffffe, URZ, 0xc0, !UPT ;  /* 0xfffffffe04047892 */ /* 0x000fe4000f8ec03f */
[----:B------:R-:W-:Y:S02]  /*1900*/  ISETP.NE.AND P0, PT, R2, 0x3, PT ;  /* 0x000000030200780c */ /* 0x000fe40003f05270 */
[----:B------:R-:W-:-:S06]  /*1910*/  UIADD3 UR4, UR46, -UR4, URZ ;  /* 0x800000042e047290 */ /* 0x000fcc000fffe03f */
[----:B------:R-:W-:-:S05]  /*1920*/  IMAD.U32 R0, RZ, RZ, UR4 ;  /* 0x00000004ff007e24 */ /* 0x000fca000f8e00ff */
[----:B------:R-:W-:-:S04]  /*1930*/  SHF.L.U32 R0, R0, 0x1f, RZ ;  /* 0x0000001f00007819 */ /* 0x000fc800000006ff */
[----:B------:R-:W1:Y:S02]  /*1940*/  SYNCS.PHASECHK.TRANS64.TRYWAIT P1, [UR39+0x28800], R0 ;  /* 0x02880000ff0075a7 */ /* 0x000e640008020167 */
[----:B-1----:R-:W-:Y:S05]  /*1950*/  @!P1 BRA `(.L_x_6400) ;  /* 0x0000010000609947 */ /* 0x002fea0003800000 */
.L_x_6547:
[----:B------:R-:W-:Y:S05]  /*1960*/  @!P0 BRA `(.L_x_6401) ;  /* 0x0000000000048947 */ /* 0x000fea0003800000 */
[----:B------:R-:W-:Y:S01]  /*1970*/  BPT.TRAP 0x1 ;  /* 0x000000040000795c */ /* 0x000fe20000300000 */
.L_x_6401:
[----:B------:R-:W-:Y:S02]  /*1980*/  IMAD.U32 R7, RZ, RZ, UR37 ;  /* 0x00000025ff077e24 */ /* 0x000fe4000f8e00ff */
[----:B-1----:R-:W-:-:S03]  /*1990*/  IMAD.U32 R0, RZ, RZ, UR36 ;  /* 0x00000024ff007e24 */ /* 0x002fc6000f8e00ff */
[----:B------:R-:W-:Y:S02]  /*19a0*/  LEA R7, R7, UR39, 0x3 ;  /* 0x0000002707077c11 */ /* 0x000fe4000f8e18ff */
[----:B------:R-:W-:-:S04]  /*19b0*/  SHF.L.U32 R0, R0, 0x1f, RZ ;  /* 0x0000001f00007819 */ /* 0x000fc800000006ff */
[----:B------:R1:W2:Y:S01]  /*19c0*/  SYNCS.PHASECHK.TRANS64.TRYWAIT P2, [R7+URZ+0x28830], R0 ;  /* 0x02883000070075a7 */ /* 0x0002a2000804017f */
[----:B------:R-:W-:Y:S05]  /*19d0*/  @!P0 BRA `(.L_x_6402) ;  /* 0x0000000000048947 */ /* 0x000fea0003800000 */
[----:B------:R-:W-:Y:S01]  /*19e0*/  BPT.TRAP 0x1 ;  /* 0x000000040000795c */ /* 0x000fe20000300000 */
.L_x_6402:
[----:B------:R-:W3:Y:S02]  /*19f0*/  S2R R2, SR_TID.X ;  /* 0x0000000000027919 */ /* 0x000ee40000002100 */
[----:B---3--:R-:W-:Y:S01]  /*1a00*/  LOP3.LUT P1, RZ, R2, 0x7f, RZ, 0xc0, !PT ;  /* 0x0000007f02ff7812 */ /* 0x008fe2000782c0ff */
[----:B--2---:R-:W-:-:S12]  /*1a10*/  @P2 BRA `(.L_x_6403) ;  /* 0x0000000000082947 */ /* 0x004fd80003800000 */
[----:B------:R-:W2:Y:S02]  /*1a20*/  SYNCS.PHASECHK.TRANS64.TRYWAIT P2, [R7+URZ+0x28830], R0 ;  /* 0x02883000070075a7 */ /* 0x000ea4000804017f */
[----:B--2---:R-:W-:Y:S05]  /*1a30*/  @!P2 BRA `(.L_x_6404) ;  /* 0x000001000040a947 */ /* 0x004fea0003800000 */
.L_x_6403:
[----:B------:R-:W-:Y:S05]  /*1a40*/  WARPSYNC.ALL ;  /* 0x0000000000007948 */ /* 0x000fea0003800000 */
[----:B------:R-:W-:Y:S01]  /*1a50*/  UIADD3 UR4, UR39, 0x18400, URZ ;  /* 0x0001840027047890 */ /* 0x000fe2000fffe03f */
[----:B------:R-:W-:Y:S01]  /*1a60*/  WARPGROUP.ARRIVE ;  /* 0x00000000000079c5 */ /* 0x000fe20000000000 */
[----:B------:R-:W-:Y:S01]  /*1a70*/  ULOP3.LUT UR32, UR55, 0x10000, URZ, 0xfc, !UPT ;  /* 0x0001000037207892 */ /* 0x000fe2000f8efc3f */
[----:B------:R-:W3:Y:S01]  /*1a80*/  LDC R3, c[0x0][0x2e0] ;  /* 0x0000b800ff037b82 */ /* 0x000ee20000000800 */
[----:B------:R-:W-:Y:S01]  /*1a90*/  USHF.R.U32.HI UR4, URZ, 0x4, UR4 ;  /* 0x000000043f047899 */ /* 0x000fe20008011604 */
[----:B------:R-:W-:Y:S01]  /*1aa0*/  IMAD.MOV.U32 R5, RZ, RZ, -0x80 ;  /* 0xffffff80ff057424 */ /* 0x000fe200078e00ff */
[----:B------:R-:W-:Y:S01]  /*1ab0*/  UMOV UR33, 0x40000040 ;  /* 0x4000004000217882 */ /* 0x000fe20000000000 */
[----:B------:R-:W-:Y:S01]  /*1ac0*/  UMOV UR35, 0x40000040 ;  /* 0x4000004000237882 */ /* 0x000fe20000000000 */
[----:B------:R-:W-:Y:S01]  /*1ad0*/  ULOP3.LUT UR4, UR4, 0x3fff, URZ, 0xc0, !UPT ;  /* 0x00003fff04047892 */ /* 0x000fe2000f8ec03f */
[C---:B------:R-:W-:Y:S01]  /*1ae0*/  IMAD R12, R88.reuse, R5, 0x80 ;  /* 0x00000080580c7424 */ /* 0x040fe200078e0205 */
[----:B------:R-:W-:Y:S01]  /*1af0*/  UMOV UR5, 0x40000040 ;  /* 0x4000004000057882 */ /* 0x000fe20000000000 */
[----:B------:R-:W-:Y:S01]  /*1b00*/  UMOV UR7, 0x40000040 ;  /* 0x4000004000077882 */ /* 0x000fe20000000000 */
[----:B------:R-:W-:Y:S01]  /*1b10*/  ULOP3.LUT UR49, UR4, 0x10000, URZ, 0xfc, !UPT ;  /* 0x0001000004317892 */ /* 0x000fe2000f8efc3f */
[----:B------:R-:W4:Y:S01]  /*1b20*/  LDC.64 R10, c[0x0][0x9e0] ;  /* 0x00027800ff0a7b82 */ /* 0x000f220000000a00 */
[----:B------:R-:W-:Y:S01]  /*1b30*/  UIADD3 UR4, UR32, 0x2, URZ ;  /* 0x0000000220047890 */ /* 0x000fe2000fffe03f */
[----:B-12---:R-:W-:Y:S01]  /*1b40*/  @!P1 VIADD R0, R7, 0x28840 ;  /* 0x0002884007009836 */ /* 0x006fe20000000000 */
[----:B------:R-:W-:Y:S01]  /*1b50*/  ULEA UR34, UR37, UR49, 0xb ;  /* 0x0000003125227291 */ /* 0x000fe2000f8e583f */
[----:B------:R-:W-:Y:S01]  /*1b60*/  LEA R6, R88, 0xffffff80, 0x7 ;  /* 0xffffff8058067811 */ /* 0x000fe200078e38ff */
[----:B------:R-:W-:-:S02]  /*1b70*/  UIADD3 UR8, UR32, 0x4, URZ ;  /* 0x0000000420087890 */ /* 0x000fc4000fffe03f */
[----:B------:R-:W-:Y:S01]  /*1b80*/  UIADD3 UR6, UR34, 0x2, URZ ;  /* 0x0000000222067890 */ /* 0x000fe2000fffe03f */
[----:B------:R-:W1:Y:S01]  /*1b90*/  LDC R8, c[0x0][0x288] ;  /* 0x0000a200ff087b82 */ /* 0x000e620000000800 */
[----:B------:R-:W-:Y:S01]  /*1ba0*/  UIADD3 UR10, UR34, 0x4, URZ ;  /* 0x00000004220a7890 */ /* 0x000fe2000fffe03f */
[----:B------:R-:W-:Y:S01]  /*1bb0*/  @!P1 PRMT R0, RZ, 0x654, R0 ;  /* 0x00000654ff009816 */ /* 0x000fe20000000000 */
[----:B------:R-:W-:Y:S01]  /*1bc0*/  UMOV UR9, 0x40000040 ;  /* 0x4000004000097882 */ /* 0x000fe20000000000 */
[----:B------:R-:W-:Y:S01]  /*1bd0*/  HGMMA.64x128x16.F32.BF16 R24, gdesc[UR32], RZ, !UPT, gsb0 ;  /* 0x01e00000201879f0 */ /* 0x000fe2000c0018ff */
[----:B------:R-:W-:Y:S01]  /*1be0*/  UMOV UR11, 0x40000040 ;  /* 0x40000040000b7882 */ /* 0x000fe20000000000 */
[----:B------:R-:W-:Y:S01]  /*1bf0*/  UIADD3 UR12, UR32, 0x6, URZ ;  /* 0x00000006200c7890 */ /* 0x000fe2000fffe03f */
[----:B---3--:R-:W-:Y:S01]  /*1c00*/  IMAD R7, R3, UR45, R12 ;  /* 0x0000002d03077c24 */ /* 0x008fe2000f8e020c */
[----:B------:R-:W-:Y:S01]  /*1c10*/  UIADD3 UR14, UR34, 0x6, URZ ;  /* 0x00000006220e7890 */ /* 0x000fe2000fffe03f */
[----:B------:R-:W-:Y:S01]  /*1c20*/  UMOV UR13, 0x40000040 ;  /* 0x40000040000d7882 */ /* 0x000fe20000000000 */
[----:B------:R-:W-:Y:S01]  /*1c30*/  UMOV UR15, 0x40000040 ;  /* 0x40000040000f7882 */ /* 0x000fe20000000000 */
[----:B------:R-:W-:Y:S01]  /*1c40*/  UIADD3 UR16, UR32, 0x400, URZ ;  /* 0x0000040020107890 */ /* 0x000fe2000fffe03f */
[C---:B------:R-:W-:Y:S01]  /*1c50*/  IMAD R14, R16.reuse, -0x2, R7 ;  /* 0xfffffffe100e7824 */ /* 0x040fe200078e0207 */
[----:B------:R-:W-:Y:S01]  /*1c60*/  UIADD3 UR18, UR34, 0x400, URZ ;  /* 0x0000040022127890 */ /* 0x000fe2000fffe03f */
[----:B------:R-:W-:Y:S01]  /*1c70*/  UMOV UR17, 0x40000040 ;  /* 0x4000004000117882 */ /* 0x000fe20000000000 */
[----:B------:R-:W-:Y:S01]  /*1c80*/  UMOV UR19, 0x40000040 ;  /* 0x4000004000137882 */ /* 0x000fe20000000000 */
[----:B------:R-:W-:Y:S01]  /*1c90*/  UIADD3 UR20, UR32, 0x402, URZ ;  /* 0x0000040220147890 */ /* 0x000fe2000fffe03f */
[----:B----4-:R-:W-:Y:S01]  /*1ca0*/  ISETP.GE.AND P2, PT, R11, 0x1, PT ;  /* 0x000000010b00780c */ /* 0x010fe20003f46270 */
[----:B------:R-:W-:Y:S01]  /*1cb0*/  UIADD3 UR22, UR34, 0x402, URZ ;  /* 0x0000040222167890 */ /* 0x000fe2000fffe03f */
[----:B------:R-:W-:Y:S01]  /*1cc0*/  UMOV UR21, 0x40000040 ;  /* 0x4000004000157882 */ /* 0x000fe20000000000 */
[----:B------:R-:W-:Y:S01]  /*1cd0*/  UMOV UR23, 0x40000040 ;  /* 0x4000004000177882 */ /* 0x000fe20000000000 */
[----:B------:R-:W-:Y:S01]  /*1ce0*/  UIADD3 UR24, UR32, 0x404, URZ ;  /* 0x0000040420187890 */ /* 0x000fe2000fffe03f */
[----:B-1----:R-:W-:Y:S01]  /*1cf0*/  IADD3 R5, R7, 0x1, -R8 ;  /* 0x0000000107057810 */ /* 0x002fe20007ffe808 */
[----:B------:R-:W-:Y:S01]  /*1d00*/  UIADD3 UR26, UR34, 0x404, URZ ;  /* 0x00000404221a7890 */ /* 0x000fe2000fffe03f */
[----:B------:R-:W-:Y:S01]  /*1d10*/  UMOV UR25, 0x40000040 ;  /* 0x4000004000197882 */ /* 0x000fe20000000000 */
[----:B------:R-:W-:Y:S01]  /*1d20*/  UMOV UR27, 0x40000040 ;  /* 0x40000040001b7882 */ /* 0x000fe20000000000 */
[----:B------:R-:W-:Y:S01]  /*1d30*/  UIADD3 UR28, UR32, 0x406, URZ ;  /* 0x00000406201c7890 */ /* 0x000fe2000fffe03f */
[----:B------:R-:W-:Y:S01]  /*1d40*/  IMAD R9, R16, -0x2, R5 ;  /* 0xfffffffe10097824 */ /* 0x000fe200078e0205 */
[----:B------:R-:W-:Y:S01]  /*1d50*/  UIADD3 UR30, UR34, 0x406, URZ ;  /* 0x00000406221e7890 */ /* 0x000fe2000fffe03f */
[----:B------:R-:W-:Y:S01]  /*1d60*/  VIADD R5, R187, UR42 ;  /* 0x0000002abb057c36 */ /* 0x000fe20008000000 */
[----:B------:R-:W-:Y:S01]  /*1d70*/  UMOV UR29, 0x40000040 ;  /* 0x40000040001d7882 */ /* 0x000fe20000000000 */
[----:B------:R-:W-:Y:S01]  /*1d80*/  UMOV UR31, 0x40000040 ;  /* 0x40000040001f7882 */ /* 0x000fe20000000000 */
[----:B------:R-:W-:Y:S01]  /*1d90*/  ULDC UR56, c[0x0][0x9dc] ;  /* 0x0002770000387ab9 */ /* 0x000fe20000000800 */
[----:B------:R-:W-:Y:S01]  /*1da0*/  IMAD.IADD R89, R9, 0x1, R10 ;  /* 0x0000000109597824 */ /* 0x000fe200078e020a */
[----:B------:R-:W-:-:S02]  /*1db0*/  WARPGROUP.DEPBAR.LE gsb0, 0x0 ;  /* 0x00008000000079c5 */ /* 0x000fc40000010000 */
[----:B------:R-:W-:-:S06]  /*1dc0*/  WARPGROUP.ARRIVE ;  /* 0x00000000000079c5 */ /* 0x000fcc0000000000 */
[----:B------:R-:W-:Y:S01]  /*1dd0*/  HGMMA.64x128x16.F32.BF16 R24, gdesc[UR4], R24, gsb0 ;  /* 0x01e00000041879f0 */ /* 0x000fe20008001818 */
[----:B------:R-:W-:-:S06]  /*1de0*/  ULOP3.LUT UR6, URZ, UR56, URZ, 0x33, !UPT ;  /* 0x000000383f067292 */ /* 0x000fcc000f8e333f */
[----:B------:R-:W-:-:S04]  /*1df0*/  VIADD R20, R9, UR6 ;  /* 0x0000000609147c36 */ /* 0x000fc80008000000 */
[----:B------:R-:W-:Y:S01]  /*1e00*/  IMAD.IADD R2, R20, 0x1, R5 ;  /* 0x0000000114027824 */ /* 0x000fe200078e0205 */
[----:B------:R-:W-:Y:S02]  /*1e10*/  WARPGROUP.DEPBAR.LE gsb0, 0x0 ;  /* 0x00008000000079c5 */ /* 0x000fe40000010000 */
[----:B------:R-:W-:-:S06]  /*1e20*/  WARPGROUP.ARRIVE ;  /* 0x00000000000079c5 */ /* 0x000fcc0000000000 */
[----:B------:R-:W-:Y:S03]  /*1e30*/  HGMMA.64x128x16.F32.BF16 R24, gdesc[UR8], R24, gsb0 ;  /* 0x01e00000081879f0 */ /* 0x000fe60008001818 */
[----:B------:R-:W-:Y:S02]  /*1e40*/  WARPGROUP.DEPBAR.LE gsb0, 0x0 ;  /* 0x00008000000079c5 */ /* 0x000fe40000010000 */
[----:B------:R-:W-:-:S07]  /*1e50*/  WARPGROUP.ARRIVE ;  /* 0x00000000000079c5 */ /* 0x000fce0000000000 */
        /* <DEDUP_REMOVED lines=14> */
[----:B------:R1:W-:Y:S02]  /*1f40*/  @!P1 SYNCS.ARRIVE.TRANS64.RED.A1T0 RZ, [R0+URZ], RZ ;  /* 0x000000ff00ff99a7 */ /* 0x0003e4000810043f */
[----:B-1----:R-:W-:Y:S01]  /*1f50*/  VIADDMNMX R0, R5, R89, R14, PT ;  /* 0x0000005905007246 */ /* 0x002fe2000380010e */
[----:B------:R-:W-:Y:S06]  /*1f60*/  @!P2 BRA `(.L_x_6405) ;  /* 0x000000000054a947 */ /* 0x000fec0003800000 */
[----:B------:R-:W-:Y:S01]  /*1f70*/  IMAD R7, R3, UR45, R5 ;  /* 0x0000002d03077c24 */ /* 0x000fe2000f8e0205 */
[----:B------:R-:W-:Y:S03]  /*1f80*/  BSSY B0, `(.L_x_6406) ;  /* 0x000000f000007945 */ /* 0x000fe60003800000 */
[----:B------:R-:W-:-:S05]  /*1f90*/  IMAD.IADD R7, R7, 0x1, -R8 ;  /* 0x0000000107077824 */ /* 0x000fca00078e0a08 */
        /* <DEDUP_REMOVED lines=9> */
.L_x_6407:
[----:B------:R-:W-:-:S13]  /*2030*/  ISETP.NE.AND P3, PT, R11, 0x1, PT ;  /* 0x000000010b00780c */ /* 0x000fda0003f65270 */
[----:B------:R-:W1:Y:S02]  /*2040*/  @P3 LDC.64 R90, c[0x0][0x9e8] ;  /* 0x00027a00ff5a3b82 */ /* 0x000e640000000a00 */
[----:B-1----:R-:W-:-:S05]  /*2050*/  @P3 IMAD.HI.U32 R4, R7, R90, RZ ;  /* 0x0000005a07043227 */ /* 0x002fca00078e00ff */
[----:B------:R-:W-:-:S07]  /*2060*/  @P3 SHF.R.U32.HI R7, RZ, R91, R4 ;  /* 0x0000005bff073219 */ /* 0x000fce0000011604 */
.L_x_6408:
[----:B------:R-:W-:Y:S05]  /*2070*/  BSYNC B0 ;  /* 0x0000000000007941 */ /* 0x000fea0003800000 */
.L_x_6406:
[----:B------:R-:W-:-:S04]  /*2080*/  IMAD R7, R7, R11, -R6 ;  /* 0x0000000b07077224 */ /* 0x000fc800078e0a06 */
[----:B------:R-:W-:-:S05]  /*2090*/  IMAD R7, R16, -0x2, R7 ;  /* 0xfffffffe10077824 */ /* 0x000fca00078e0207 */
[----:B------:R-:W-:Y:S02]  /*20a0*/  VIMNMX R2, R2, R7, !PT ;  /* 0x0000000702027248 */ /* 0x000fe40007fe0100 */
[----:B------:R-:W-:-:S07]  /*20b0*/  VIADDMNMX R0, R7, R11, R0, PT ;  /* 0x0000000b07007246 */ /* 0x000fce0003800100 */
.L_x_6405:
[C---:B------:R-:W-:Y:S01]  /*20c0*/  ISETP.GE.AND P4, PT, R12.reuse, 0x9, PT ;  /* 0x000000090c00780c */ /* 0x040fe20003f86270 */
[----:B------:R-:W-:Y:S01]  /*20d0*/  VIADD R4, R5, 0x8 ;  /* 0x0000000805047836 */ /* 0x000fe20000000000 */
        /* <DEDUP_REMOVED lines=136> */
[----:B------:R-:W-:-:S02]  /*2960*/  P2R R91, PR, RZ, 0x40 ;  /* 0x00000040ff5b7803 */ /* 0x000fc40000000000 */
        /* <DEDUP_REMOVED lines=20> */
[----:B------:R-:W-:Y:S01]  /*2ab0*/  FSEL R85, R85, -INF , !P6 ;  /* 0xff80000055557808 */ /* 0x000fe20007000000 */
[----:B------:R-:W-:Y:S08]  /*2ac0*/  @!P2 BRA `(.L_x_6409) ;  /* 0x000000000054a947 */ /* 0x000ff00003800000 */
        /* <DEDUP_REMOVED lines=12> */
.L_x_6411:
[----:B------:R-:W-:-:S13]  /*2b90*/  ISETP.NE.AND P6, PT, R11, 0x1, PT ;  /* 0x000000010b00780c */ /* 0x000fda0003fc5270 */
[----:B------:R-:W1:Y:S02]  /*2ba0*/  @P6 LDC.64 R36, c[0x0][0x9e8] ;  /* 0x00027a00ff246b82 */ /* 0x000e640000000a00 */
[----:B-1----:R-:W-:-:S05]  /*2bb0*/  @P6 IMAD.HI.U32 R0, R33, R36, RZ ;  /* 0x0000002421006227 */ /* 0x002fca00078e00ff */
[----:B------:R-:W-:-:S07]  /*2bc0*/  @P6 SHF.R.U32.HI R33, RZ, R37, R0 ;  /* 0x00000025ff216219 */ /* 0x000fce0000011600 */
.L_x_6412:
[----:B------:R-:W-:Y:S05]  /*2bd0*/  BSYNC B0 ;  /* 0x0000000000007941 */ /* 0x000fea0003800000 */
.L_x_6410:
[----:B------:R-:W-:-:S04]  /*2be0*/  IMAD R33, R33, R11, -R6 ;  /* 0x0000000b21217224 */ /* 0x000fc800078e0a06 */
[----:B------:R-:W-:-:S05]  /*2bf0*/  IMAD R33, R16, -0x2, R33 ;  /* 0xfffffffe10217824 */ /* 0x000fca00078e0221 */
[----:B------:R-:W-:Y:S02]  /*2c00*/  VIMNMX R12, R12, R33, !PT ;  /* 0x000000210c0c7248 */ /* 0x000fe40007fe0100 */
[----:B------:R-:W-:-:S07]  /*2c10*/  VIADDMNMX R2, R33, R11, R2, PT ;  /* 0x0000000b21027246 */ /* 0x000fce0003800102 */
.L_x_6409:
[----:B------:R-:W-:Y:S01]  /*2c20*/  ISETP.GT.AND P3, PT, R12, 0x1, !P3 ;  /* 0x000000010c00780c */ /* 0x000fe20005f64270 */
[----:B------:R-:W-:Y:S01]  /*2c30*/  ULDC UR6, c[0x0][0x988] ;  /* 0x0002620000067ab9 */ /* 0x000fe20000000800 */
[----:B------:R-:W-:Y:S01]  /*2c40*/  ISETP.NE.AND P6, PT, R32, RZ, PT ;  /* 0x000000ff2000720c */ /* 0x000fe20003fc5270 */
[----:B------:R-:W-:Y:S01]  /*2c50*/  IMAD.U32 R6, RZ, RZ, UR6 ;  /* 0x00000006ff067e24 */ /* 0x000fe2000f8e00ff */
[----:B------:R-:W-:Y:S01]  /*2c60*/  ISETP.LT.OR P3, PT, R2, 0x2, P3 ;  /* 0x000000020200780c */ /* 0x000fe20001f61670 */
[----:B------:R-:W-:Y:S01]  /*2c70*/  IMAD R8, R3, UR45, -R8 ;  /* 0x0000002d03087c24 */ /* 0x000fe2000f8e0a08 */
        /* <DEDUP_REMOVED lines=75> */
[----:B------:R-:W-:Y:S02]  /*3130*/  ISETP.GT.AND P4, PT, R12, 0x71, !P4 ;  /* 0x000000710c00780c */ /* 0x000fe40006784270 */
[----:B------:R-:W-:Y:S02]  /*3140*/  FSEL R53, R50, -INF , !P3 ;  /* 0xff80000032357808 */ /* 0x000fe40005800000 */
[----:B------:R-:W-:Y:S02]  /*3150*/  ISETP.NE.AND P3, PT, R48, RZ, PT ;  /* 0x000000ff3000720c */ /* 0x000fe40003f65270 */
[C---:B------:R-:W-:Y:S02]  /*3160*/  ISETP.GT.AND P5, PT, R12.reuse, 0x78, !P5 ;  /* 0x000000780c00780c */ /* 0x040fe40006fa4270 */
[----:B------:R-:W-:Y:S02]  /*3170*/  ISETP.GT.AND P3, PT, R12, 0x31, !P3 ;  /* 0x000000310c00780c */ /* 0x000fe40005f64270 */
[----:B------:R-:W-:-:S02]  /*3180*/  ISETP.LT.OR P4, PT, R2, 0x72, P4 ;  /* 0x000000720200780c */ /* 0x000fc40002781670 */
[C---:B------:R-:W-:Y:S02]  /*3190*/  ISETP.LT.OR P3, PT, R2.reuse, 0x32, P3 ;  /* 0x000000320200780c */ /* 0x040fe40001f61670 */
[----:B------:R-:W-:Y:S02]  /*31a0*/  ISETP.LT.OR P5, PT, R2, 0x79, P5 ;  /* 0x000000790200780c */ /* 0x000fe40002fa1670 */
[----:B------:R-:W-:Y:S02]  /*31b0*/  FSEL R51, R51, -INF , !P3 ;  /* 0xff80000033337808 */ /* 0x000fe40005800000 */
[----:B------:R-:W-:-:S04]  /*31c0*/  ISETP.NE.AND P3, PT, R98, RZ, PT ;  /* 0x000000ff6200720c */ /* 0x000fc80003f65270 */
[----:B------:R-:W-:-:S04]  /*31d0*/  ISETP.GT.AND P3, PT, R12, 0x38, !P3 ;  /* 0x000000380c00780c */ /* 0x000fc80005f64270 */
[----:B------:R-:W-:-:S04]  /*31e0*/  ISETP.LT.OR P3, PT, R2, 0x39, P3 ;  /* 0x000000390200780c */ /* 0x000fc80001f61670 */
[----:B------:R-:W-:Y:S02]  /*31f0*/  FSEL R57, R54, -INF , !P3 ;  /* 0xff80000036397808 */ /* 0x000fe40005800000 */
[----:B------:R-:W-:-:S04]  /*3200*/  ISETP.NE.AND P3, PT, R52, RZ, PT ;  /* 0x000000ff3400720c */ /* 0x000fc80003f65270 */
[----:B------:R-:W-:-:S04]  /*3210*/  ISETP.GT.AND P3, PT, R12, 0x39, !P3 ;  /* 0x000000390c00780c */ /* 0x000fc80005f64270 */
[----:B------:R-:W-:-:S04]  /*3220*/  ISETP.LT.OR P3, PT, R2, 0x3a, P3 ;  /* 0x0000003a0200780c */ /* 0x000fc80001f61670 */
[----:B------:R-:W-:Y:S02]  /*3230*/  FSEL R55, R55, -INF , !P3 ;  /* 0xff80000037377808 */ /* 0x000fe40005800000 */
[----:B------:R-:W-:Y:S02]  /*3240*/  ISETP.GT.AND P3, PT, R12, 0x40, !P6 ;  /* 0x000000400c00780c */ /* 0x000fe40007764270 */
[----:B------:R-:W-:Y:S02]  /*3250*/  ISETP.NE.AND P6, PT, R76, RZ, PT ;  /* 0x000000ff4c00720c */ /* 0x000fe40003fc5270 */
[----:B------:R-:W-:-:S04]  /*3260*/  ISETP.LT.OR P3, PT, R2, 0x41, P3 ;  /* 0x000000410200780c */ /* 0x000fc80001f61670 */
        /* <DEDUP_REMOVED lines=21> */
[----:B------:R-:W-:Y:S02]  /*33c0*/  ISETP.NE.AND P3, PT, R101, RZ, PT ;  /* 0x000000ff6500720c */ /* 0x000fe40003f65270 */
[----:B------:R-:W1:Y:S02]  /*33d0*/  SHFL.BFLY PT, R101, R14, 0x2, 0x1f ;  /* 0x0c401f000e657f89 */ /* 0x000e6400000e0000 */
        /* <DEDUP_REMOVED lines=20> */
[----:B------:R-:W-:Y:S01]  /*3520*/  FMUL.FTZ R20, R0, R6 ;  /* 0x0000000600147220 */ /* 0x000fe20000410000 */
[----:B------:R-:W-:-:S04]  /*3530*/  ISETP.LT.OR P3, PT, R2, 0x69, P3 ;  /* 0x000000690200780c */ /* 0x000fc80001f61670 */
[----:B------:R-:W-:Y:S02]  /*3540*/  FSEL R99, R78, -INF , !P3 ;  /* 0xff8000004e637808 */ /* 0x000fe40005800000 */
[----:B------:R-:W-:Y:S02]  /*3550*/  ISETP.GT.AND P3, PT, R12, 0x69, !P6 ;  /* 0x000000690c00780c */ /* 0x000fe40007764270 */
[----:B------:R-:W-:Y:S02]  /*3560*/  ISETP.NE.AND P6, PT, R28, RZ, PT ;  /* 0x000000ff1c00720c */ /* 0x000fe40003fc5270 */
[----:B------:R-:W-:-:S04]  /*3570*/  ISETP.LT.OR P3, PT, R2, 0x6a, P3 ;  /* 0x0000006a0200780c */ /* 0x000fc80001f61670 */
[----:B------:R-:W-:Y:S02]  /*3580*/  FSEL R79, R79, -INF , !P3 ;  /* 0xff8000004f4f7808 */ /* 0x000fe40005800000 */
[----:B------:R-:W-:-:S04]  /*3590*/  FSETP.NEU.FTZ.AND P3, PT, R0, -INF , PT ;  /* 0xff8000000000780b */ /* 0x000fc80003f7d000 */
[----:B------:R-:W-:Y:S02]  /*35a0*/  FSEL R20, R20, RZ, P3 ;  /* 0x000000ff14147208 */ /* 0x000fe40001800000 */
[----:B------:R-:W-:Y:S02]  /*35b0*/  ISETP.GT.AND P3, PT, R12, RZ, !P6 ;  /* 0x000000ff0c00720c */ /* 0x000fe40007764270 */
[----:B------:R-:W-:Y:S01]  /*35c0*/  ISETP.NE.AND P6, PT, R24, RZ, PT ;  /* 0x000000ff1800720c */ /* 0x000fe20003fc5270 */
[-CC-:B------:R-:W-:Y:S01]  /*35d0*/  FFMA.FTZ R164, R119, R6.reuse, -R20.reuse ;  /* 0x0000000677a47223 */ /* 0x180fe20000010814 */
[----:B------:R-:W-:Y:S01]  /*35e0*/  ISETP.LT.OR P3, PT, R2, 0x1, P3 ;  /* 0x000000010200780c */ /* 0x000fe20001f61670 */
[-CC-:B------:R-:W-:Y:S01]  /*35f0*/  FFMA.FTZ R170, R121, R6.reuse, -R20.reuse ;  /* 0x0000000679aa7223 */ /* 0x180fe20000010814 */
[----:B------:R-:W-:Y:S01]  /*3600*/  ISETP.GT.AND P6, PT, R12, 0x79, !P6 ;  /* 0x000000790c00780c */ /* 0x000fe200077c4270 */
[-CC-:B------:R-:W-:Y:S01]  /*3610*/  FFMA.FTZ R166, R13, R6.reuse, -R20.reuse ;  /* 0x000000060da67223 */ /* 0x180fe20000010814 */
[----:B------:R-:W-:Y:S01]  /*3620*/  FSEL R26, R26, -INF , !P3 ;  /* 0xff8000001a1a7808 */ /* 0x000fe20005800000 */
[-CC-:B------:R-:W-:Y:S01]  /*3630*/  FFMA.FTZ R13, R61, R6.reuse, -R20.reuse ;  /* 0x000000063d0d7223 */ /* 0x180fe20000010814 */
[----:B------:R-:W-:Y:S01]  /*3640*/  ISETP.NE.AND P3, PT, R106, RZ, PT ;  /* 0x000000ff6a00720c */ /* 0x000fe20003f65270 */
[-CC-:B------:R-:W-:Y:S01]  /*3650*/  FFMA.FTZ R9, R9, R6.reuse, -R20.reuse ;  /* 0x0000000609097223 */ /* 0x180fe20000010814 */
[----:B------:R-:W-:Y:S01]  /*3660*/  FMNMX.FTZ R14, R26, R27, !PT ;  /* 0x0000001b1a0e7209 */ /* 0x000fe20007810000 */
[-CC-:B------:R-:W-:Y:S01]  /*3670*/  FFMA.FTZ R180, R103, R6.reuse, -R20.reuse ;  /* 0x0000000667b47223 */ /* 0x180fe20000010814 */
[----:B------:R-:W-:Y:S01]  /*3680*/  ISETP.GT.AND P3, PT, R12, 0x70, !P3 ;  /* 0x000000700c00780c */ /* 0x000fe20005f64270 */
[--C-:B------:R-:W-:Y:S01]  /*3690*/  FFMA.FTZ R101, R131, R6, -R20.reuse ;  /* 0x0000000683657223 */ /* 0x100fe20000010814 */
[----:B------:R-:W-:Y:S01]  /*36a0*/  FMNMX.FTZ R14, R33, R14, !PT ;  /* 0x0000000e210e7209 */ /* 0x000fe20007810000 */
[----:B------:R1:W-:Y:S01]  /*36b0*/  MUFU.EX2 R162, R9 ;  /* 0x0000000900a27308 */ /* 0x0003e20000000800 */
[----:B------:R-:W-:Y:S01]  /*36c0*/  ISETP.LT.OR P3, PT, R2, 0x71, P3 ;  /* 0x000000710200780c */ /* 0x000fe20001f61670 */
[--C-:B------:R-:W-:Y:S01]  /*36d0*/  FFMA.FTZ R182, R133, R6, -R20.reuse ;  /* 0x0000000685b67223 */ /* 0x100fe20000010814 */
[----:B------:R-:W-:Y:S01]  /*36e0*/  FMNMX.FTZ R14, R31, R14, !PT ;  /* 0x0000000e1f0e7209 */ /* 0x000fe20007810000 */
[-CC-:B------:R-:W-:Y:S01]  /*36f0*/  FFMA.FTZ R103, R135, R6.reuse, -R20.reuse ;  /* 0x0000000687677223 */ /* 0x180fe20000010814 */
[----:B------:R-:W-:Y:S01]  /*3700*/  FSEL R119, R82, -INF , !P3 ;  /* 0xff80000052777808 */ /* 0x000fe20005800000 */
[--C-:B------:R-:W-:Y:S01]  /*3710*/  FFMA.FTZ R176, R137, R6, -R20.reuse ;  /* 0x0000000689b07223 */ /* 0x100fe20000010814 */
[----:B------:R-:W-:Y:S01]  /*3720*/  FMNMX.FTZ R14, R37, R14, !PT ;  /* 0x0000000e250e7209 */ /* 0x000fe20007810000 */
[----:B------:R-:W-:Y:S01]  /*3730*/  MUFU.EX2 R180, R180 ;  /* 0x000000b400b47308 */ /* 0x000fe20000000800 */
[----:B------:R-:W-:Y:S01]  /*3740*/  FSEL R121, R83, -INF , !P4 ;  /* 0xff80000053797808 */ /* 0x000fe20006000000 */
[--C-:B------:R-:W-:Y:S01]  /*3750*/  FFMA.FTZ R83, R117, R6, -R20.reuse ;  /* 0x0000000675537223 */ /* 0x100fe20000010814 */
[----:B------:R-:W-:Y:S01]  /*3760*/  FMNMX.FTZ R14, R35, R14, !PT ;  /* 0x0000000e230e7209 */ /* 0x000fe20007810000 */
[-CC-:B------:R-:W-:Y:S01]  /*3770*/  FFMA.FTZ R105, R105, R6.reuse, -R20.reuse ;  /* 0x0000000669697223 */ /* 0x180fe20000010814 */
[----:B------:R-:W-:Y:S01]  /*3780*/  ISETP.LT.OR P6, PT, R2, 0x7a, P6 ;  /* 0x0000007a0200780c */ /* 0x000fe200037c1670 */
[--C-:B------:R-:W-:Y:S01]  /*3790*/  FFMA.FTZ R178, R129, R6, -R20.reuse ;  /* 0x0000000681b27223 */ /* 0x100fe20000010814 */
[----:B------:R-:W-:Y:S01]  /*37a0*/  FMNMX.FTZ R14, R41, R14, !PT ;  /* 0x0000000e290e7209 */ /* 0x000fe20007810000 */
[----:B------:R-:W2:Y:S01]  /*37b0*/  MUFU.EX2 R101, R101 ;  /* 0x0000006500657308 */ /* 0x000ea20000000800 */
[----:B------:R-:W-:Y:S01]  /*37c0*/  FSEL R117, R86, -INF , !P5 ;  /* 0xff80000056757808 */ /* 0x000fe20006800000 */
[--C-:B------:R-:W-:Y:S01]  /*37d0*/  FFMA.FTZ R107, R107, R6, -R20.reuse ;  /* 0x000000066b6b7223 */ /* 0x100fe20000010814 */
[----:B------:R-:W-:Y:S01]  /*37e0*/  FMNMX.FTZ R14, R39, R14, !PT ;  /* 0x0000000e270e7209 */ /* 0x000fe20007810000 */
[-CC-:B------:R-:W-:Y:S01]  /*37f0*/  FFMA.FTZ R172, R127, R6.reuse, -R20.reuse ;  /* 0x000000067fac7223 */ /* 0x180fe20000010814 */
[----:B------:R-:W-:Y:S01]  /*3800*/  FSEL R87, R87, -INF , !P6 ;  /* 0xff80000057577808 */ /* 0x000fe20007000000 */
        /* <DEDUP_REMOVED lines=27> */
[----:B------:R-:W-:-:S02]  /*39c0*/  FFMA.FTZ R20, R85, R6, -R20 ;  /* 0x0000000655147223 */ /* 0x000fc40000010814 */
[----:B------:R-:W-:-:S04]  /*39d0*/  FMNMX.FTZ R14, R55, R14, !PT ;  /* 0x0000000e370e7209 */ /* 0x000fc80007810000 */
[----:B------:R-:W-:Y:S01]  /*39e0*/  FMNMX.FTZ R14, R89, R14, !PT ;  /* 0x0000000e590e7209 */ /* 0x000fe20007810000 */
[----:B------:R-:W5:Y:S03]  /*39f0*/  MUFU.EX2 R178, R178 ;  /* 0x000000b200b27308 */ /* 0x000f660000000800 */
        /* <DEDUP_REMOVED lines=36> */
[----:B------:R-:W-:-:S05]  /*3c40*/  FSEL R2, R2, RZ, P3 ;  /* 0x000000ff02027208 */ /* 0x000fca0001800000 */
        /* <DEDUP_REMOVED lines=21> */
[----:B---3--:R-:W-:Y:S01]  /*3da0*/  FADD.FTZ R36, R182, R31 ;  /* 0x0000001fb6247221 */ /* 0x008fe20000010000 */
[-CC-:B------:R-:W-:Y:S01]  /*3db0*/  FFMA.FTZ R59, R59, R6.reuse, -R2.reuse ;  /* 0x000000063b3b7223 */ /* 0x180fe20000010802 */
[-C--:B------:R-:W-:Y:S01]  /*3dc0*/  FFMA.FTZ R91, R91, R6.reuse, -R2 ;  /* 0x000000065b5b7223 */ /* 0x080fe20000010802 */
[----:B------:R-:W1:Y:S01]  /*3dd0*/  MUFU.EX2 R27, R27 ;  /* 0x0000001b001b7308 */ /* 0x000e620000000800 */
[----:B----4-:R-:W-:Y:S01]  /*3de0*/  FADD.FTZ R31, R103, R36 ;  /* 0x00000024671f7221 */ /* 0x010fe20000010000 */
[-CC-:B------:R-:W-:Y:S01]  /*3df0*/  FFMA.FTZ R63, R63, R6.reuse, -R2.reuse ;  /* 0x000000063f3f7223 */ /* 0x180fe20000010802 */
[-CC-:B------:R-:W-:Y:S01]  /*3e00*/  FFMA.FTZ R93, R93, R6.reuse, -R2.reuse ;  /* 0x000000065d5d7223 */ /* 0x180fe20000010802 */
[-CC-:B------:R-:W-:Y:S01]  /*3e10*/  FFMA.FTZ R67, R67, R6.reuse, -R2.reuse ;  /* 0x0000000643437223 */ /* 0x180fe20000010802 */
[----:B-----5:R-:W-:Y:S01]  /*3e20*/  FADD.FTZ R38, R176, R31 ;  /* 0x0000001fb0267221 */ /* 0x020fe20000010000 */
        /* <DEDUP_REMOVED lines=9> */
[-CC-:B------:R-:W-:Y:S01]  /*3ec0*/  FFMA.FTZ R119, R119, R6.reuse, -R2.reuse ;  /* 0x0000000677777223 */ /* 0x180fe20000010802 */
[----:B------:R-:W3:Y:S01]  /*3ed0*/  MUFU.EX2 R37, R37 ;  /* 0x0000002500257308 */ /* 0x000ee20000000800 */
[----:B-1----:R-:W-:Y:S01]  /*3ee0*/  FADD.FTZ R38, R26, R27 ;  /* 0x0000001b1a267221 */ /* 0x002fe20000010000 */
[-CC-:B------:R-:W-:Y:S01]  /*3ef0*/  FFMA.FTZ R121, R121, R6.reuse, -R2.reuse ;  /* 0x0000000679797223 */ /* 0x180fe20000010802 */
[-CC-:B------:R-:W-:Y:S01]  /*3f00*/  FFMA.FTZ R117, R117, R6.reuse, -R2.reuse ;  /* 0x0000000675757223 */ /* 0x180fe20000010802 */
[----:B------:R-:W-:Y:S01]  /*3f10*/  FFMA.FTZ R87, R87, R6, -R2 ;  /* 0x0000000657577223 */ /* 0x000fe20000010802 */
[----:B------:R-:W-:-:S02]  /*3f20*/  F2FP.BF16.F32.PACK_AB R180, R101, R180 ;  /* 0x000000b465b4723e */ /* 0x000fc400000010ff */
[----:B------:R-:W-:Y:S01]  /*3f30*/  F2FP.BF16.F32.PACK_AB R182, R103, R182 ;  /* 0x000000b667b6723e */ /* 0x000fe200000010ff */
[----:B------:R1:W4:Y:S01]  /*3f40*/  MUFU.EX2 R14, R35 ;  /* 0x00000023000e7308 */ /* 0x0003220000000800 */
[----:B--2---:R-:W-:Y:S01]  /*3f50*/  FADD.FTZ R31, R33, R38 ;  /* 0x00000026211f7221 */ /* 0x004fe20000010000 */
[C---:B------:R-:W-:Y:S02]  /*3f60*/  F2FP.BF16.F32.PACK_AB R183, R12.reuse, R33 ;  /* 0x000000210cb7723e */ /* 0x040fe400000010ff */
[----:B------:R-:W-:Y:S02]  /*3f70*/  F2FP.BF16.F32.PACK_AB R176, R105, R176 ;  /* 0x000000b069b0723e */ /* 0x000fe400000010ff */
[C---:B------:R-:W-:Y:S02]  /*3f80*/  F2FP.BF16.F32.PACK_AB R178, R107.reuse, R178 ;  /* 0x000000b26bb2723e */ /* 0x040fe400000010ff */
[----:B------:R-:W2:Y:S01]  /*3f90*/  MUFU.EX2 R41, R41 ;  /* 0x0000002900297308 */ /* 0x000ea20000000800 */
[----:B-1----:R-:W-:Y:S01]  /*3fa0*/  FADD.FTZ R35, R107, R40 ;  /* 0x000000286b237221 */ /* 0x002fe20000010000 */
[----:B------:R-:W-:Y:S01]  /*3fb0*/  FADD.FTZ R40, R12, R31 ;  /* 0x0000001f0c287221 */ /* 0x000fe20000010000 */
[----:B------:R-:W-:-:S02]  /*3fc0*/  F2FP.BF16.F32.PACK_AB R181, R27, R26 ;  /* 0x0000001a1bb5723e */ /* 0x000fc400000010ff */
[----:B------:R-:W-:Y:S01]  /*3fd0*/  FADD.FTZ R42, R172, R35 ;  /* 0x00000023ac2a7221 */ /* 0x000fe20000010000 */
[----:B---3--:R-:W-:Y:S01]  /*3fe0*/  FADD.FTZ R31, R37, R40 ;  /* 0x00000028251f7221 */ /* 0x008fe20000010000 */
[C---:B------:R-:W-:Y:S01]  /*3ff0*/  F2FP.BF16.F32.PACK_AB R172, R109.reuse, R172 ;  /* 0x000000ac6dac723e */ /* 0x040fe200000010ff */
[----:B------:R-:W1:Y:S01]  /*4000*/  MUFU.EX2 R24, R39 ;  /* 0x0000002700187308 */ /* 0x000e620000000800 */
[----:B------:R-:W-:Y:S01]  /*4010*/  FADD.FTZ R35, R109, R42 ;  /* 0x0000002a6d237221 */ /* 0x000fe20000010000 */
[C---:B----4-:R-:W-:Y:S01]  /*4020*/  FADD.FTZ R40, R14.reuse, R31 ;  /* 0x0000001f0e287221 */ /* 0x050fe20000010000 */
[----:B------:R-:W-:Y:S02]  /*4030*/  F2FP.BF16.F32.PACK_AB R177, R14, R37 ;  /* 0x000000250eb1723e */ /* 0x000fe400000010ff */
[----:B------:R-:W-:Y:S01]  /*4040*/  FADD.FTZ R42, R174, R35 ;  /* 0x00000023ae2a7221 */ /* 0x000fe20000010000 */
[C---:B------:R-:W-:Y:S02]  /*4050*/  F2FP.BF16.F32.PACK_AB R174, R111.reuse, R174 ;  /* 0x000000ae6fae723e */ /* 0x040fe400000010ff */
[----:B------:R-:W3:Y:S01]  /*4060*/  MUFU.EX2 R45, R45 ;  /* 0x0000002d002d7308 */ /* 0x000ee20000000800 */
[----:B------:R-:W-:Y:S01]  /*4070*/  FADD.FTZ R35, R111, R42 ;  /* 0x0000002a6f237221 */ /* 0x000fe20000010000 */
[----:B--2---:R-:W-:-:S03]  /*4080*/  FADD.FTZ R31, R41, R40 ;  /* 0x00000028291f7221 */ /* 0x004fc60000010000 */
[----:B------:R-:W-:Y:S01]  /*4090*/  FADD.FTZ R44, R168, R35 ;  /* 0x00000023a82c7221 */ /* 0x000fe20000010000 */
[C---:B------:R-:W-:Y:S02]  /*40a0*/  F2FP.BF16.F32.PACK_AB R168, R113.reuse, R168 ;  /* 0x000000a871a8723e */ /* 0x040fe400000010ff */
[----:B------:R-:W2:Y:S01]  /*40b0*/  MUFU.EX2 R28, R43 ;  /* 0x0000002b001c7308 */ /* 0x000ea20000000800 */
[C---:B-1----:R-:W-:Y:S01]  /*40c0*/  FADD.FTZ R42, R24.reuse, R31 ;  /* 0x0000001f182a7221 */ /* 0x042fe20000010000 */
[----:B------:R-:W-:Y:S01]  /*40d0*/  FADD.FTZ R35, R113, R44 ;  /* 0x0000002c71237221 */ /* 0x000fe20000010000 */
[----:B------:R-:W-:-:S03]  /*40e0*/  F2FP.BF16.F32.PACK_AB R179, R24, R41 ;  /* 0x0000002918b3723e */ /* 0x000fc600000010ff */
[----:B------:R-:W-:Y:S01]  /*40f0*/  FADD.FTZ R44, R170, R35 ;  /* 0x00000023aa2c7221 */ /* 0x000fe20000010000 */
[----:B------:R-:W-:Y:S01]  /*4100*/  F2FP.BF16.F32.PACK_AB R170, R115, R170 ;  /* 0x000000aa73aa723e */ /* 0x000fe200000010ff */
[----:B------:R-:W1:Y:S01]  /*4110*/  MUFU.EX2 R49, R49 ;  /* 0x0000003100317308 */ /* 0x000e620000000800 */
[----:B---3--:R-:W-:-:S07]  /*4120*/  FADD.FTZ R31, R45, R42 ;  /* 0x0000002a2d1f7221 */ /* 0x008fce0000010000 */
[----:B------:R-:W3:Y:S01]  /*4130*/  MUFU.EX2 R30, R47 ;  /* 0x0000002f001e7308 */ /* 0x000ee20000000800 */
[C---:B--2---:R-:W-:Y:S01]  /*4140*/  FADD.FTZ R42, R28.reuse, R31 ;  /* 0x0000001f1c2a7221 */ /* 0x044fe20000010000 */
[----:B------:R-:W-:Y:S01]  /*4150*/  FADD.FTZ R31, R115, R44 ;  /* 0x0000002c731f7221 */ /* 0x000fe20000010000 */
[----:B------:R-:W-:-:S03]  /*4160*/  F2FP.BF16.F32.PACK_AB R173, R28, R45 ;  /* 0x0000002d1cad723e */ /* 0x000fc600000010ff */
[----:B------:R-:W-:Y:S01]  /*4170*/  FADD.FTZ R46, R164, R31 ;  /* 0x0000001fa42e7221 */ /* 0x000fe20000010000 */
[----:B------:R-:W-:Y:S01]  /*4180*/  F2FP.BF16.F32.PACK_AB R164, R83, R164 ;  /* 0x000000a453a4723e */ /* 0x000fe200000010ff */
[----:B------:R-:W2:Y:S01]  /*4190*/  MUFU.EX2 R53, R53 ;  /* 0x0000003500357308 */ /* 0x000ea20000000800 */
[----:B-1----:R-:W-:Y:S01]  /*41a0*/  FADD.FTZ R3, R49, R42 ;  /* 0x0000002a31037221 */ /* 0x002fe20000010000 */
[----:B------:R-:W-:-:S04]  /*41b0*/  FADD.FTZ R31, R83, R46 ;  /* 0x0000002e531f7221 */ /* 0x000fc80000010000 */
[----:B------:R-:W-:Y:S01]  /*41c0*/  FADD.FTZ R46, R166, R31 ;  /* 0x0000001fa62e7221 */ /* 0x000fe20000010000 */
[C---:B------:R-:W-:Y:S01]  /*41d0*/  F2FP.BF16.F32.PACK_AB R166, R13.reuse, R166 ;  /* 0x000000a60da6723e */ /* 0x040fe200000010ff */
[----:B------:R-:W1:Y:S01]  /*41e0*/  MUFU.EX2 R32, R51 ;  /* 0x0000003300207308 */ /* 0x000e620000000800 */
[----:B---3--:R-:W-:Y:S01]  /*41f0*/  FADD.FTZ R44, R30, R3 ;  /* 0x000000031e2c7221 */ /* 0x008fe20000010000 */
[----:B------:R-:W-:Y:S01]  /*4200*/  FADD.FTZ R46, R13, R46 ;  /* 0x0000002e0d2e7221 */ /* 0x000fe20000010000 */
[----:B------:R-:W-:Y:S01]  /*4210*/  VIADD R13, R8, UR42 ;  /* 0x0000002a080d7c36 */ /* 0x000fe20008000000 */
[----:B------:R-:W-:Y:S02]  /*4220*/  F2FP.BF16.F32.PACK_AB R175, R30, R49 ;  /* 0x000000311eaf723e */ /* 0x000fe400000010ff */
[----:B------:R-:W-:Y:S01]  /*4230*/  FADD.FTZ R31, R7, R46 ;  /* 0x0000002e071f7221 */ /* 0x000fe20000010000 */
[----:B------:R-:W-:Y:S01]  /*4240*/  IMAD.IADD R10, R13, 0x1, R10 ;  /* 0x000000010d0a7824 */ /* 0x000fe200078e020a */
[----:B------:R-:W3:Y:S01]  /*4250*/  MUFU.EX2 R57, R57 ;  /* 0x0000003900397308 */ /* 0x000ee20000000800 */
[----:B--2---:R-:W-:Y:S01]  /*4260*/  FADD.FTZ R3, R53, R44 ;  /* 0x0000002c35037221 */ /* 0x004fe20000010000 */
[C---:B------:R-:W-:Y:S01]  /*4270*/  FADD.FTZ R31, R160.reuse, R31 ;  /* 0x0000001fa01f7221 */ /* 0x040fe20000010000 */
[----:B------:R-:W-:-:S03]  /*4280*/  F2FP.BF16.F32.PACK_AB R160, R160, R7 ;  /* 0x00000007a0a0723e */ /* 0x000fc600000010ff */
[----:B------:R-:W-:Y:S01]  /*4290*/  FADD.FTZ R46, R162, R31 ;  /* 0x0000001fa22e7221 */ /* 0x000fe20000010000 */
[C---:B------:R-:W-:Y:S01]  /*42a0*/  F2FP.BF16.F32.PACK_AB R162, R69.reuse, R162 ;  /* 0x000000a245a2723e */ /* 0x040fe200000010ff */
[----:B------:R-:W2:Y:S01]  /*42b0*/  MUFU.EX2 R34, R55 ;  /* 0x0000003700227308 */ /* 0x000ea20000000800 */
[C---:B-1----:R-:W-:Y:S01]  /*42c0*/  FADD.FTZ R44, R32.reuse, R3 ;  /* 0x00000003202c7221 */ /* 0x042fe20000010000 */
[----:B------:R-:W-:Y:S01]  /*42d0*/  FADD.FTZ R46, R69, R46 ;  /* 0x0000002e452e7221 */ /* 0x000fe20000010000 */
[----:B------:R-:W-:-:S05]  /*42e0*/  F2FP.BF16.F32.PACK_AB R169, R32, R53 ;  /* 0x0000003520a9723e */ /* 0x000fca00000010ff */
[----:B------:R-:W1:Y:S01]  /*42f0*/  MUFU.EX2 R89, R89 ;  /* 0x0000005900597308 */ /* 0x000e620000000800 */
[----:B---3--:R-:W-:-:S07]  /*4300*/  FADD.FTZ R3, R57, R44 ;  /* 0x0000002c39037221 */ /* 0x008fce0000010000 */
[----:B------:R-:W3:Y:S01]  /*4310*/  MUFU.EX2 R36, R59 ;  /* 0x0000003b00247308 */ /* 0x000ee20000000800 */
[C---:B--2---:R-:W-:Y:S01]  /*4320*/  FADD.FTZ R44, R34.reuse, R3 ;  /* 0x00000003222c7221 */ /* 0x044fe20000010000 */
[----:B------:R-:W-:-:S06]  /*4330*/  F2FP.BF16.F32.PACK_AB R171, R34, R57 ;  /* 0x0000003922ab723e */ /* 0x000fcc00000010ff */
[----:B------:R-:W2:Y:S01]  /*4340*/  MUFU.EX2 R91, R91 ;  /* 0x0000005b005b7308 */ /* 0x000ea20000000800 */
[----:B-1----:R-:W-:-:S07]  /*4350*/  FADD.FTZ R3, R89, R44 ;  /* 0x0000002c59037221 */ /* 0x002fce0000010000 */
[----:B------:R-:W1:Y:S01]  /*4360*/  MUFU.EX2 R15, R15 ;  /* 0x0000000f000f7308 */ /* 0x000e620000000800 */
[C---:B---3--:R-:W-:Y:S01]  /*4370*/  FADD.FTZ R44, R36.reuse, R3 ;  /* 0x00000003242c7221 */ /* 0x048fe20000010000 */
[----:B------:R-:W-:-:S06]  /*4380*/  F2FP.BF16.F32.PACK_AB R165, R36, R89 ;  /* 0x0000005924a5723e */ /* 0x000fcc00000010ff */
[----:B------:R-:W3:Y:S01]  /*4390*/  MUFU.EX2 R38, R63 ;  /* 0x0000003f00267308 */ /* 0x000ee20000000800 */
[----:B--2---:R-:W-:-:S07]  /*43a0*/  FADD.FTZ R3, R91, R44 ;  /* 0x0000002c5b037221 */ /* 0x004fce0000010000 */
[----:B------:R-:W2:Y:S01]  /*43b0*/  MUFU.EX2 R156, R73 ;  /* 0x00000049009c7308 */ /* 0x000ea20000000800 */
[----:B-1----:R-:W-:-:S07]  /*43c0*/  FADD.FTZ R31, R15, R46 ;  /* 0x0000002e0f1f7221 */ /* 0x002fce0000010000 */
[----:B------:R-:W1:Y:S01]  /*43d0*/  MUFU.EX2 R93, R93 ;  /* 0x0000005d005d7308 */ /* 0x000e620000000800 */
[C---:B---3--:R-:W-:Y:S01]  /*43e0*/  FADD.FTZ R46, R38.reuse, R3 ;  /* 0x00000003262e7221 */ /* 0x048fe20000010000 */
[----:B------:R-:W-:-:S06]  /*43f0*/  F2FP.BF16.F32.PACK_AB R167, R38, R91 ;  /* 0x0000005b26a7723e */ /* 0x000fcc00000010ff */
[----:B------:R-:W3:Y:S01]  /*4400*/  MUFU.EX2 R21, R21 ;  /* 0x0000001500157308 */ /* 0x000ee20000000800 */
[C---:B--2---:R-:W-:Y:S01]  /*4410*/  FADD.FTZ R48, R156.reuse, R31 ;  /* 0x0000001f9c307221 */ /* 0x044fe20000010000 */
[----:B------:R-:W-:-:S06]  /*4420*/  F2FP.BF16.F32.PACK_AB R156, R156, R15 ;  /* 0x0000000f9c9c723e */ /* 0x000fcc00000010ff */
[----:B------:R-:W2:Y:S01]  /*4430*/  MUFU.EX2 R40, R67 ;  /* 0x0000004300287308 */ /* 0x000ea20000000800 */
[----:B-1----:R-:W-:-:S07]  /*4440*/  FADD.FTZ R3, R93, R46 ;  /* 0x0000002e5d037221 */ /* 0x002fce0000010000 */
[----:B------:R-:W1:Y:S01]  /*4450*/  MUFU.EX2 R158, R77 ;  /* 0x0000004d009e7308 */ /* 0x000e620000000800 */
[----:B---3--:R-:W-:-:S07]  /*4460*/  FADD.FTZ R31, R21, R48 ;  /* 0x00000030151f7221 */ /* 0x008fce0000010000 */
[----:B------:R-:W3:Y:S01]  /*4470*/  MUFU.EX2 R95, R95 ;  /* 0x0000005f005f7308 */ /* 0x000ee20000000800 */
[C---:B--2---:R-:W-:Y:S01]  /*4480*/  FADD.FTZ R46, R40.reuse, R3 ;  /* 0x00000003282e7221 */ /* 0x044fe20000010000 */
[----:B------:R-:W-:-:S06]  /*4490*/  F2FP.BF16.F32.PACK_AB R161, R40, R93 ;  /* 0x0000005d28a1723e */ /* 0x000fcc00000010ff */
[----:B------:R-:W2:Y:S01]  /*44a0*/  MUFU.EX2 R25, R25 ;  /* 0x0000001900197308 */ /* 0x000ea20000000800 */
[C---:B-1----:R-:W-:Y:S01]  /*44b0*/  FADD.FTZ R48, R158.reuse, R31 ;  /* 0x0000001f9e307221 */ /* 0x042fe20000010000 */
[----:B------:R-:W-:-:S06]  /*44c0*/  F2FP.BF16.F32.PACK_AB R158, R158, R21 ;  /* 0x000000159e9e723e */ /* 0x000fcc00000010ff */
[----:B------:R-:W1:Y:S01]  /*44d0*/  MUFU.EX2 R42, R71 ;  /* 0x00000047002a7308 */ /* 0x000e620000000800 */
[----:B---3--:R-:W-:-:S07]  /*44e0*/  FADD.FTZ R3, R95, R46 ;  /* 0x0000002e5f037221 */ /* 0x008fce0000010000 */
[----:B------:R-:W3:Y:S01]  /*44f0*/  MUFU.EX2 R152, R81 ;  /* 0x0000005100987308 */ /* 0x000ee20000000800 */
[----:B--2---:R-:W-:-:S07]  /*4500*/  FADD.FTZ R7, R25, R48 ;  /* 0x0000003019077221 */ /* 0x004fce0000010000 */
[----:B------:R-:W2:Y:S01]  /*4510*/  MUFU.EX2 R97, R97 ;  /* 0x0000006100617308 */ /* 0x000ea20000000800 */
[C---:B-1----:R-:W-:Y:S01]  /*4520*/  FADD.FTZ R48, R42.reuse, R3 ;  /* 0x000000032a307221 */ /* 0x042fe20000010000 */
[----:B------:R-:W-:-:S06]  /*4530*/  F2FP.BF16.F32.PACK_AB R163, R42, R95 ;  /* 0x0000005f2aa3723e */ /* 0x000fcc00000010ff */
        /* <DEDUP_REMOVED lines=21> */
[C---:B-1----:R-:W-:Y:S01]  /*4690*/  FADD.FTZ R14, R46.reuse, R7 ;  /* 0x000000072e0e7221 */ /* 0x042fe20000010000 */
[----:B------:R-:W-:-:S03]  /*46a0*/  F2FP.BF16.F32.PACK_AB R153, R46, R119 ;  /* 0x000000772e99723e */ /* 0x000fc600000010ff */
[----:B---3--:R-:W-:-:S04]  /*46b0*/  FADD.FTZ R7, R117, R14 ;  /* 0x0000000e75077221 */ /* 0x008fc80000010000 */
[C---:B--2---:R-:W-:Y:S01]  /*46c0*/  FADD.FTZ R2, R12.reuse, R7 ;  /* 0x000000070c027221 */ /* 0x044fe20000010000 */
[----:B------:R-:W-:Y:S01]  /*46d0*/  F2FP.BF16.F32.PACK_AB R155, R12, R117 ;  /* 0x000000750c9b723e */ /* 0x000fe200000010ff */
[----:B------:R-:W-:Y:S01]  /*46e0*/  VIADD R7, R88, 0xfffffffe ;  /* 0xfffffffe58077836 */ /* 0x000fe20000000000 */
        /* <DEDUP_REMOVED lines=11> */
.L_x_6414:
[----:B------:R-:W-:-:S13]  /*47a0*/  ISETP.NE.AND P3, PT, R11, 0x1, PT ;  /* 0x000000010b00780c */ /* 0x000fda0003f65270 */
[----:B------:R-:W1:Y:S02]  /*47b0*/  @P3 LDC.64 R14, c[0x0][0x9e8] ;  /* 0x00027a00ff0e3b82 */ /* 0x000e640000000a00 */
[----:B-1----:R-:W-:-:S05]  /*47c0*/  @P3 IMAD.HI.U32 R14, R12, R14, RZ ;  /* 0x0000000e0c0e3227 */ /* 0x002fca00078e00ff */
[----:B------:R-:W-:-:S07]  /*47d0*/  @P3 SHF.R.U32.HI R12, RZ, R15, R14 ;  /* 0x0000000fff0c3219 */ /* 0x000fce000001160e */
.L_x_6415:
[----:B------:R-:W-:-:S05]  /*47e0*/  IMAD R11, R12, R11, R11 ;  /* 0x0000000b0c0b7224 */ /* 0x000fca00078e020b */
[----:B------:R-:W-:-:S07]  /*47f0*/  VIMNMX R10, R10, R11, PT ;  /* 0x0000000b0a0a7248 */ /* 0x000fce0003fe0100 */
.L_x_6413:
[----:B------:R-:W-:Y:S02]  /*4800*/  SHF.R.S32.HI R11, RZ, 0x1f, R10 ;  /* 0x0000001fff0b7819 */ /* 0x000fe4000001140a */
[----:B------:R-:W-:Y:S02]  /*4810*/  CS2R R150, SRZ ;  /* 0x0000000000967805 */ /* 0x000fe4000001ff00 */
[----:B------:R-:W-:Y:S02]  /*4820*/  CS2R R148, SRZ ;  /* 0x0000000000947805 */ /* 0x000fe4000001ff00 */
[----:B------:R-:W-:Y:S02]  /*4830*/  CS2R R146, SRZ ;  /* 0x0000000000927805 */ /* 0x000fe4000001ff00 */
[----:B------:R-:W-:Y:S02]  /*4840*/  LEA.HI R11, R11, R10, RZ, 0x7 ;  /* 0x0000000a0b0b7211 */ /* 0x000fe400078f38ff */
[----:B------:R-:W-:-:S02]  /*4850*/  CS2R R144, SRZ ;  /* 0x0000000000907805 */ /* 0x000fc4000001ff00 */
[----:B------:R-:W-:Y:S02]  /*4860*/  CS2R R142, SRZ ;  /* 0x00000000008e7805 */ /* 0x000fe4000001ff00 */
[----:B------:R-:W-:Y:S02]  /*4870*/  CS2R R140, SRZ ;  /* 0x00000000008c7805 */ /* 0x000fe4000001ff00 */
[----:B------:R-:W-:Y:S02]  /*4880*/  SHF.R.S32.HI R11, RZ, 0x7, R11 ;  /* 0x00000007ff0b7819 */ /* 0x000fe4000001140b */
[----:B------:R-:W-:Y:S02]  /*4890*/  CS2R R138, SRZ ;  /* 0x00000000008a7805 */ /* 0x000fe4000001ff00 */
[----:B------:R-:W-:Y:S02]  /*48a0*/  CS2R R136, SRZ ;  /* 0x0000000000887805 */ /* 0x000fe4000001ff00 */
[----:B------:R-:W-:-:S02]  /*48b0*/  CS2R R134, SRZ ;  /* 0x0000000000867805 */ /* 0x000fc4000001ff00 */
[----:B------:R-:W-:Y:S02]  /*48c0*/  VIMNMX R12, R11, UR40, !PT ;  /* 0x000000280b0c7c48 */ /* 0x000fe4000ffe0100 */
[----:B------:R-:W-:Y:S02]  /*48d0*/  CS2R R132, SRZ ;  /* 0x0000000000847805 */ /* 0x000fe4000001ff00 */
[----:B------:R-:W-:Y:S02]  /*48e0*/  CS2R R130, SRZ ;  /* 0x0000000000827805 */ /* 0x000fe4000001ff00 */
[----:B------:R-:W-:Y:S02]  /*48f0*/  CS2R R128, SRZ ;  /* 0x0000000000807805 */ /* 0x000fe4000001ff00 */
[----:B------:R-:W-:Y:S02]  /*4900*/  ISETP.GE.AND P3, PT, R7, R12, PT ;  /* 0x0000000c0700720c */ /* 0x000fe40003f66270 */
        /* <DEDUP_REMOVED lines=20> */
[----:B------:R-:W-:Y:S06]  /*4a50*/  @!P3 BRA `(.L_x_6416) ;  /* 0x000000300018b947 */ /* 0x000fec0003800000 */
[----:B------:R-:W-:Y:S01]  /*4a60*/  IMAD.IADD R10, R5, 0x1, R8 ;  /* 0x00000001050a7824 */ /* 0x000fe200078e0208 */
[----:B------:R-:W-:Y:S01]  /*4a70*/  ULDC UR55, c[0x0][0x9e4] ;  /* 0x0002790000377ab9 */ /* 0x000fe20000000800 */
[----:B------:R-:W-:Y:S01]  /*4a80*/  IMAD.MOV.U32 R151, RZ, RZ, RZ ;  /* 0x000000ffff977224 */ /* 0x000fe200078e00ff */
[----:B------:R-:W-:Y:S01]  /*4a90*/  ULDC UR56, c[0x0][0x9dc] ;  /* 0x0002770000387ab9 */ /* 0x000fe20000000800 */
[----:B------:R-:W-:Y:S01]  /*4aa0*/  ULDC UR58, c[0x0][0x288] ;  /* 0x0000a200003a7ab9 */ /* 0x000fe20000000800 */
[----:B------:R-:W-:-:S05]  /*4ab0*/  ULDC UR57, c[0x0][0x9e0] ;  /* 0x0002780000397ab9 */ /* 0x000fca0000000800 */
.L_x_6433:
        /* <DEDUP_REMOVED lines=9> */
.L_x_6418:
[----:B------:R-:W-:Y:S01]  /*4b50*/  ULEA UR6, UR60, UR39, 0x3 ;  /* 0x000000273c067291 */ /* 0x000fe2000f8e183f */
[----:B------:R-:W-:-:S05]  /*4b60*/  IMAD.U32 R6, RZ, RZ, UR59 ;  /* 0x0000003bff067e24 */ /* 0x000fca000f8e00ff */
[----:B------:R-:W-:-:S04]  /*4b70*/  SHF.L.U32 R6, R6, 0x1f, RZ ;  /* 0x0000001f06067819 */ /* 0x000fc800000006ff */
[----:B------:R1:W2:Y:S01]  /*4b80*/  SYNCS.PHASECHK.TRANS64.TRYWAIT P3, [UR6+0x28830], R6 ;  /* 0x02883006ff0075a7 */ /* 0x0002a20008060146 */
[----:B------:R-:W-:Y:S05]  /*4b90*/  @!P0 BRA `(.L_x_6419) ;  /* 0x0000000000048947 */ /* 0x000fea0003800000 */
[----:B------:R-:W-:Y:S01]  /*4ba0*/  BPT.TRAP 0x1 ;  /* 0x000000040000795c */ /* 0x000fe20000300000 */
.L_x_6419:
[----:B--2---:R-:W-:Y:S05]  /*4bb0*/  @P3 BRA `(.L_x_6417) ;  /* 0x0000000000083947 */ /* 0x004fea0003800000 */
[----:B------:R-:W2:Y:S02]  /*4bc0*/  SYNCS.PHASECHK.TRANS64.TRYWAIT P3, [UR6+0x28830], R6 ;  /* 0x02883006ff0075a7 */ /* 0x000ea40008060146 */
[----:B--2---:R-:W-:Y:S05]  /*4bd0*/  @!P3 BRA `(.L_x_6420) ;  /* 0x000000cc00ecb947 */ /* 0x004fea0003800000 */
.L_x_6417:
[----:B-12---:R-:W-:Y:S01]  /*4be0*/  VIADD R6, R17, 0x8 ;  /* 0x0000000811067836 */ /* 0x006fe20000000000 */
[----:B------:R-:W-:Y:S01]  /*4bf0*/  ULEA UR34, UR60, UR49, 0xb ;  /* 0x000000313c227291 */ /* 0x000fe2000f8e583f */
[----:B------:R-:W-:Y:S01]  /*4c00*/  UMOV UR35, 0x40000040 ;  /* 0x4000004000237882 */ /* 0x000fe20000000000 */
[----:B------:R-:W-:Y:S02]  /*4c10*/  UMOV UR7, 0x40000040 ;  /* 0x4000004000077882 */ /* 0x000fe40000000000 */
[----:B------:R1:W-:Y:S01]  /*4c20*/  BAR.SYNC.DEFER_BLOCKING R6, 0x100 ;  /* 0x000400060000751d */ /* 0x0003e20000010000 */
[----:B------:R-:W-:Y:S02]  /*4c30*/  UIADD3 UR6, UR34, 0x2, URZ ;  /* 0x0000000222067890 */ /* 0x000fe4000fffe03f */
[----:B------:R-:W-:Y:S02]  /*4c40*/  UIADD3 UR10, UR34, 0x4, URZ ;  /* 0x00000004220a7890 */ /* 0x000fe4000fffe03f */
[----:B------:R-:W-:Y:S01]  /*4c50*/  UIADD3 UR14, UR34, 0x6, URZ ;  /* 0x00000006220e7890 */ /* 0x000fe2000fffe03f */
[----:B------:R-:W-:Y:S01]  /*4c60*/  UMOV UR11, 0x40000040 ;  /* 0x40000040000b7882 */ /* 0x000fe20000000000 */
[----:B------:R-:W-:Y:S01]  /*4c70*/  UMOV UR15, 0x40000040 ;  /* 0x40000040000f7882 */ /* 0x000fe20000000000 */
[----:B------:R-:W-:Y:S01]  /*4c80*/  UIADD3 UR18, UR34, 0x400, URZ ;  /* 0x0000040022127890 */ /* 0x000fe2000fffe03f */
[----:B------:R-:W-:Y:S01]  /*4c90*/  UMOV UR19, 0x40000040 ;  /* 0x4000004000137882 */ /* 0x000fe20000000000 */
[----:B------:R-:W-:Y:S01]  /*4ca0*/  UIADD3 UR22, UR34, 0x402, URZ ;  /* 0x0000040222167890 */ /* 0x000fe2000fffe03f */
[----:B------:R-:W-:Y:S01]  /*4cb0*/  UMOV UR23, 0x40000040 ;  /* 0x4000004000177882 */ /* 0x000fe20000000000 */
[----:B------:R-:W-:Y:S01]  /*4cc0*/  UIADD3 UR26, UR34, 0x404, URZ ;  /* 0x00000404221a7890 */ /* 0x000fe2000fffe03f */
[----:B------:R-:W-:Y:S01]  /*4cd0*/  UMOV UR27, 0x40000040 ;  /* 0x40000040001b7882 */ /* 0x000fe20000000000 */
[----:B------:R-:W-:Y:S01]  /*4ce0*/  UIADD3 UR30, UR34, 0x406, URZ ;  /* 0x00000406221e7890 */ /* 0x000fe2000fffe03f */
[----:B------:R-:W-:Y:S01]  /*4cf0*/  UMOV UR31, 0x40000040 ;  /* 0x40000040001f7882 */ /* 0x000fe20000000000 */
[----:B------:R-:W-:-:S06]  /*4d00*/  WARPGROUP.ARRIVE ;  /* 0x00000000000079c5 */ /* 0x000fcc0000000000 */
[----:B------:R-:W-:Y:S03]  /*4d10*/  HGMMA.64x128x16.F32.BF16 R24, gdesc[UR32], RZ, !UPT, gsb0 ;  /* 0x01e00000201879f0 */ /* 0x000fe6000c0018ff */
        /* <DEDUP_REMOVED lines=22> */
[----:B-1----:R-:W-:Y:S05]  /*4e80*/  @P4 BRA `(.L_x_6421) ;  /* 0x00000000002c4947 */ /* 0x002fea0003800000 */
[----:B------:R-:W-:Y:S05]  /*4e90*/  @!P0 BRA `(.L_x_6422) ;  /* 0x0000000000048947 */ /* 0x000fea0003800000 */
[----:B------:R-:W-:Y:S01]  /*4ea0*/  BPT.TRAP 0x1 ;  /* 0x000000040000795c */ /* 0x000fe20000300000 */
.L_x_6422:
[----:B------:R-:W-:Y:S01]  /*4eb0*/  ULEA UR6, UR37, UR39, 0x3 ;  /* 0x0000002725067291 */ /* 0x000fe2000f8e183f */
[----:B------:R-:W-:-:S05]  /*4ec0*/  IMAD.U32 R6, RZ, RZ, UR36 ;  /* 0x00000024ff067e24 */ /* 0x000fca000f8e00ff */
[----:B------:R-:W-:-:S04]  /*4ed0*/  SHF.L.U32 R6, R6, 0x1f, RZ ;  /* 0x0000001f06067819 */ /* 0x000fc800000006ff */
[----:B------:R1:W2:Y:S01]  /*4ee0*/  SYNCS.PHASECHK.TRANS64.TRYWAIT P3, [UR6+0x28850], R6 ;  /* 0x02885006ff0075a7 */ /* 0x0002a20008060146 */
[----:B------:R-:W-:Y:S05]  /*4ef0*/  @!P0 BRA `(.L_x_6423) ;  /* 0x0000000000048947 */ /* 0x000fea0003800000 */
[----:B------:R-:W-:Y:S01]  /*4f00*/  BPT.TRAP 0x1 ;  /* 0x000000040000795c */ /* 0x000fe20000300000 */
.L_x_6423:
[----:B--2---:R-:W-:Y:S05]  /*4f10*/  @P3 BRA `(.L_x_6421) ;  /* 0x0000000000083947 */ /* 0x004fea0003800000 */
[----:B------:R-:W2:Y:S02]  /*4f20*/  SYNCS.PHASECHK.TRANS64.TRYWAIT P3, [UR6+0x28850], R6 ;  /* 0x02885006ff0075a7 */ /* 0x000ea40008060146 */
[----:B--2---:R-:W-:Y:S05]  /*4f30*/  @!P3 BRA `(.L_x_6424) ;  /* 0x000000cc002cb947 */ /* 0x004fea0003800000 */
.L_x_6421:
[----:B------:R-:W-:Y:S01]  /*4f40*/  UIADD3 UR6, UR39, 0x400, URZ ;  /* 0x0000040027067890 */ /* 0x000fe2000fffe03f */
[----:B------:R-:W-:Y:S01]  /*4f50*/  WARPGROUP.ARRIVE ;  /* 0x00000000000079c5 */ /* 0x000fe20000000000 */
[----:B------:R-:W-:Y:S01]  /*4f60*/  UMOV UR7, 0x40000040 ;  /* 0x4000004000077882 */ /* 0x000fe20000000000 */
[----:B------:R-:W3:Y:S01]  /*4f70*/  LDC R13, c[0x0][0x2e0] ;  /* 0x0000b800ff0d7b82 */ /* 0x000ee20000000800 */
[----:B------:R-:W-:Y:S01]  /*4f80*/  USHF.R.U32.HI UR6, URZ, 0x4, UR6 ;  /* 0x000000043f067899 */ /* 0x000fe20008011606 */
[----:B--2---:R-:W-:-:S03]  /*4f90*/  IMAD.U32 R11, RZ, RZ, UR60 ;  /* 0x0000003cff0b7e24 */ /* 0x004fc6000f8e00ff */
[----:B------:R-:W-:Y:S02]  /*4fa0*/  ULOP3.LUT UR6, UR6, 0x3fff, URZ, 0xc0, !UPT ;  /* 0x00003fff06067892 */ /* 0x000fe4000f8ec03f */
[----:B------:R-:W-:Y:S02]  /*4fb0*/  @!P1 LEA R11, R11, UR39, 0x3 ;  /* 0x000000270b0b9c11 */ /* 0x000fe4000f8e18ff */
[----:B------:R-:W-:-:S03]  /*4fc0*/  ULOP3.LUT UR6, UR6, 0x4000000, URZ, 0xfc, !UPT ;  /* 0x0400000006067892 */ /* 0x000fc6000f8efc3f */
[----:B------:R-:W-:Y:S01]  /*4fd0*/  @!P1 VIADD R11, R11, 0x28840 ;  /* 0x000288400b0b9836 */ /* 0x000fe20000000000 */
[----:B------:R-:W-:-:S04]  /*4fe0*/  ULEA UR10, UR37, UR6, 0xb ;  /* 0x00000006250a7291 */ /* 0x000fc8000f8e583f */
[----:B------:R-:W-:-:S03]  /*4ff0*/  @!P1 PRMT R11, RZ, 0x654, R11 ;  /* 0x00000654ff0b9816 */ /* 0x000fc6000000000b */
[----:B------:R-:W-:Y:S02]  /*5000*/  UMOV UR6, UR10 ;  /* 0x0000000a00067c82 */ /* 0x000fe40008000000 */
        /* <DEDUP_REMOVED lines=36> */
[----:B------:R-:W-:Y:S02]  /*5250*/  ULOP3.LUT UR6, URZ, UR56, URZ, 0x33, !UPT ;  /* 0x000000383f067292 */ /* 0x000fe4000f8e333f */
[----:B------:R-:W-:Y:S02]  /*5260*/  WARPGROUP.DEPBAR.LE gsb0, 0x0 ;  /* 0x00008000000079c5 */ /* 0x000fe40000010000 */
[----:B------:R-:W-:-:S05]  /*5270*/  IMAD.SHL.U32 R152, R7, 0x80, RZ ;  /* 0x0000008007987824 */ /* 0x000fca00078e00ff */
[----:B-1----:R-:W-:-:S05]  /*5280*/  IADD3 R6, -R152, 0x1, RZ ;  /* 0x0000000198067810 */ /* 0x002fca0007ffe1ff */
[----:B---3--:R-:W-:Y:S01]  /*5290*/  IMAD R13, R13, UR45, R6 ;  /* 0x0000002d0d0d7c24 */ /* 0x008fe2000f8e0206 */
[----:B------:R-:W-:-:S03]  /*52a0*/  IADD3 R6, -R17, 0xb, RZ ;  /* 0x0000000b11067810 */ /* 0x000fc60007ffe1ff */
[----:B------:R-:W-:Y:S02]  /*52b0*/  VIADD R13, R13, -UR58 ;  /* 0x8000003a0d0d7c36 */ /* 0x000fe40008000000 */
[----:B------:R1:W-:Y:S06]  /*52c0*/  BAR.ARV R6, 0x100 ;  /* 0x000400060000751d */ /* 0x0003ec0000002000 */
[----:B------:R-:W-:Y:S01]  /*52d0*/  IMAD R13, R16, -0x2, R13 ;  /* 0xfffffffe100d7824 */ /* 0x000fe200078e020d */
[----:B------:R2:W-:Y:S03]  /*52e0*/  @!P1 SYNCS.ARRIVE.TRANS64.RED.A1T0 RZ, [R11+URZ], RZ ;  /* 0x000000ff0bff99a7 */ /* 0x0005e6000810043f */
[----:B------:R-:W-:-:S02]  /*52f0*/  VIADD R154, R13, UR57 ;  /* 0x000000390d9a7c36 */ /* 0x000fc40008000000 */
[----:B------:R-:W-:Y:S02]  /*5300*/  VIADD R156, R13, UR6 ;  /* 0x000000060d9c7c36 */ /* 0x000fe40008000000 */
[C---:B--2---:R-:W-:Y:S02]  /*5310*/  IMAD.IADD R11, R5.reuse, 0x1, R154 ;  /* 0x00000001050b7824 */ /* 0x044fe400078e029a */
[----:B------:R-:W-:Y:S01]  /*5320*/  IMAD.IADD R14, R5, 0x1, R156 ;  /* 0x00000001050e7824 */ /* 0x000fe200078e029c */
[----:B-1----:R-:W-:Y:S06]  /*5330*/  @!P2 BRA `(.L_x_6425) ;  /* 0x00000000005ca947 */ /* 0x002fec0003800000 */
        /* <DEDUP_REMOVED lines=11> */
.L_x_6427:
[----:B------:R-:W-:Y:S02]  /*53f0*/  IMAD.U32 R15, RZ, RZ, UR55 ;  /* 0x00000037ff0f7e24 */ /* 0x000fe4000f8e00ff */
[----:B------:R-:W-:-:S03]  /*5400*/  IMAD.MOV.U32 R6, RZ, RZ, R10 ;  /* 0x000000ffff067224 */ /* 0x000fc600078e000a */
[----:B------:R-:W-:-:S13]  /*5410*/  ISETP.NE.AND P3, PT, R15, 0x1, PT ;  /* 0x000000010f00780c */ /* 0x000fda0003f65270 */
[----:B------:R-:W1:Y:S01]  /*5420*/  @P3 LDC.64 R20, c[0x0][0x9e8] ;  /* 0x00027a00ff143b82 */ /* 0x000e620000000a00 */
[----:B------:R-:W-:-:S04]  /*5430*/  @P3 IMAD.IADD R13, R5, 0x1, R8 ;  /* 0x00000001050d3824 */ /* 0x000fc800078e0208 */
[----:B-1----:R-:W-:-:S05]  /*5440*/  @P3 IMAD.HI.U32 R20, R13, R20, RZ ;  /* 0x000000140d143227 */ /* 0x002fca00078e00ff */
[----:B------:R-:W-:-:S07]  /*5450*/  @P3 SHF.R.U32.HI R6, RZ, R21, R20 ;  /* 0x00000015ff063219 */ /* 0x000fce0000011614 */
.L_x_6428:
[----:B------:R-:W-:Y:S05]  /*5460*/  BSYNC B0 ;  /* 0x0000000000007941 */ /* 0x000fea0003800000 */
.L_x_6426:
[----:B------:R-:W-:-:S04]  /*5470*/  IMAD R13, R6, R15, -R152 ;  /* 0x0000000f060d7224 */ /* 0x000fc800078e0a98 */
[----:B------:R-:W-:-:S05]  /*5480*/  IMAD R13, R16, -0x2, R13 ;  /* 0xfffffffe100d7824 */ /* 0x000fca00078e020d */
[----:B------:R-:W-:Y:S02]  /*5490*/  VIADDMNMX R11, R13, R15, R11, PT ;  /* 0x0000000f0d0b7246 */ /* 0x000fe4000380010b */
[----:B------:R-:W-:-:S07]  /*54a0*/  VIMNMX R14, R14, R13, !PT ;  /* 0x0000000d0e0e7248 */ /* 0x000fce0007fe0100 */
.L_x_6425:
[----:B------:R-:W-:Y:S01]  /*54b0*/  ISETP.GT.AND P3, PT, R7, -0x1, PT ;  /* 0xffffffff0700780c */ /* 0x000fe20003f64270 */
[----:B------:R-:W-:-:S03]  /*54c0*/  IMAD.IADD R20, R4, 0x1, R156 ;  /* 0x0000000104147824 */ /* 0x000fc600078e029c */
[C---:B------:R-:W-:Y:S02]  /*54d0*/  ISETP.GT.AND P5, PT, R14.reuse, RZ, P3 ;  /* 0x000000ff0e00720c */ /* 0x040fe40001fa4270 */
[----:B------:R-:W-:Y:S02]  /*54e0*/  ISETP.GT.AND P6, PT, R14, 0x1, P3 ;  /* 0x000000010e00780c */ /* 0x000fe40001fc4270 */
[C---:B------:R-:W-:Y:S02]  /*54f0*/  ISETP.LT.OR P5, PT, R11.reuse, 0x1, P5 ;  /* 0x000000010b00780c */ /* 0x040fe40002fa1670 */
[----:B------:R-:W-:Y:S02]  /*5500*/  ISETP.LT.OR P6, PT, R11, 0x2, P6 ;  /* 0x000000020b00780c */ /* 0x000fe400037c1670 */
        /* <DEDUP_REMOVED lines=106> */
.L_x_6431:
[----:B------:R-:W-:-:S05]  /*5bb0*/  IMAD.U32 R24, RZ, RZ, UR55 ;  /* 0x00000037ff187e24 */ /* 0x000fca000f8e00ff */
[----:B------:R-:W-:-:S13]  /*5bc0*/  ISETP.NE.AND P4, PT, R24, 0x1, PT ;  /* 0x000000011800780c */ /* 0x000fda0003f85270 */
[----:B------:R-:W1:Y:S02]  /*5bd0*/  @P4 LDC.64 R162, c[0x0][0x9e8] ;  /* 0x00027a00ffa24b82 */ /* 0x000e640000000a00 */
[----:B-1----:R-:W-:-:S05]  /*5be0*/  @P4 IMAD.HI.U32 R6, R11, R162, RZ ;  /* 0x000000a20b064227 */ /* 0x002fca00078e00ff */
[----:B------:R-:W-:-:S07]  /*5bf0*/  @P4 SHF.R.U32.HI R11, RZ, R163, R6 ;  /* 0x000000a3ff0b4219 */ /* 0x000fce0000011606 */
.L_x_6432:
[----:B------:R-:W-:Y:S05]  /*5c00*/  BSYNC B0 ;  /* 0x0000000000007941 */ /* 0x000fea0003800000 */
.L_x_6430:
[----:B------:R-:W-:-:S04]  /*5c10*/  IMAD R11, R11, R24, -R152 ;  /* 0x000000180b0b7224 */ /* 0x000fc800078e0a98 */
[----:B------:R-:W-:-:S05]  /*5c20*/  IMAD R11, R16, -0x2, R11 ;  /* 0xfffffffe100b7824 */ /* 0x000fca00078e020b */
[----:B------:R-:W-:Y:S02]  /*5c30*/  VIADDMNMX R14, R11, R24, R14, PT ;  /* 0x000000180b0e7246 */ /* 0x000fe4000380010e */
[----:B------:R-:W-:-:S07]  /*5c40*/  VIMNMX R20, R20, R11, !PT ;  /* 0x0000000b14147248 */ /* 0x000fce0007fe0100 */
.L_x_6429:
[----:B------:R-:W-:Y:S01]  /*5c50*/  FMNMX.FTZ R6, R171, R0, !PT ;  /* 0x00000000ab067209 */ /* 0x000fe20007810000 */
[----:B------:R-:W-:Y:S01]  /*5c60*/  IMAD.U32 R40, RZ, RZ, UR37 ;  /* 0x00000025ff287e24 */ /* 0x000fe2000f8e00ff */
        /* <DEDUP_REMOVED lines=18> */
[----:B------:R-:W-:-:S02]  /*5d90*/  ISETP.GT.AND P6, PT, R20, 0x1, P3 ;  /* 0x000000011400780c */ /* 0x000fc40001fc4270 */
[----:B------:R-:W-:Y:S02]  /*5da0*/  FMNMX.FTZ R6, R159, R6, !PT ;  /* 0x000000069f067209 */ /* 0x000fe40007810000 */
[----:B------:R-:W-:Y:S02]  /*5db0*/  FSEL R39, R39, -INF , !P5 ;  /* 0xff80000027277808 */ /* 0x000fe40006800000 */
[----:B------:R-:W-:Y:S02]  /*5dc0*/  FMNMX.FTZ R6, R157, R6, !PT ;  /* 0x000000069d067209 */ /* 0x000fe40007810000 */
[----:B------:R-:W-:Y:S02]  /*5dd0*/  ISETP.GT.AND P5, PT, R20, 0x21, P3 ;  /* 0x000000211400780c */ /* 0x000fe40001fa4270 */
[----:B------:R-:W-:Y:S02]  /*5de0*/  FMNMX.FTZ R6, R155, R6, !PT ;  /* 0x000000069b067209 */ /* 0x000fe40007810000 */
[----:B------:R-:W-:-:S02]  /*5df0*/  ISETP.LT.OR P6, PT, R14, 0x2, P6 ;  /* 0x000000020e00780c */ /* 0x000fc400037c1670 */
[----:B------:R-:W-:Y:S02]  /*5e00*/  FMNMX.FTZ R6, R153, R6, !PT ;  /* 0x0000000699067209 */ /* 0x000fe40007810000 */
[----:B------:R-:W-:Y:S02]  /*5e10*/  ISETP.LT.OR P5, PT, R14, 0x22, P5 ;  /* 0x000000220e00780c */ /* 0x000fe40002fa1670 */
[----:B------:R-:W-:Y:S02]  /*5e20*/  FMNMX.FTZ R6, R49, R6, !PT ;  /* 0x0000000631067209 */ /* 0x000fe40007810000 */
[----:B------:R-:W-:Y:S02]  /*5e30*/  FSEL R169, R27, -INF , !P6 ;  /* 0xff8000001ba97808 */ /* 0x000fe40007000000 */
[----:B------:R-:W-:Y:S02]  /*5e40*/  FMNMX.FTZ R6, R45, R6, !PT ;  /* 0x000000062d067209 */ /* 0x000fe40007810000 */
[----:B------:R-:W-:-:S02]  /*5e50*/  ISETP.GT.AND P6, PT, R20, 0x10, P3 ;  /* 0x000000101400780c */ /* 0x000fc40001fc4270 */
[----:B------:R-:W-:Y:S02]  /*5e60*/  FMNMX.FTZ R6, R53, R6, !PT ;  /* 0x0000000635067209 */ /* 0x000fe40007810000 */
[C---:B------:R-:W-:Y:S02]  /*5e70*/  ISETP.GT.AND P4, PT, R20.reuse, 0x9, P3 ;  /* 0x000000091400780c */ /* 0x040fe40001f84270 */
[----:B------:R-:W-:Y:S02]  /*5e80*/  FMNMX.FTZ R6, R41, R6, !PT ;  /* 0x0000000629067209 */ /* 0x000fe40007810000 */
[----:B------:R-:W-:Y:S02]  /*5e90*/  FSEL R175, R43, -INF , !P5 ;  /* 0xff8000002baf7808 */ /* 0x000fe40006800000 */
[----:B------:R-:W-:Y:S02]  /*5ea0*/  FMNMX.FTZ R6, R57, R6, !PT ;  /* 0x0000000639067209 */ /* 0x000fe40007810000 */
[----:B------:R-:W-:-:S02]  /*5eb0*/  ISETP.GT.AND P5, PT, R20, RZ, P3 ;  /* 0x000000ff1400720c */ /* 0x000fc40001fa4270 */
[----:B------:R-:W-:Y:S02]  /*5ec0*/  FMNMX.FTZ R6, R33, R6, !PT ;  /* 0x0000000621067209 */ /* 0x000fe40007810000 */
[C---:B------:R-:W-:Y:S02]  /*5ed0*/  ISETP.LT.OR P6, PT, R14.reuse, 0x11, P6 ;  /* 0x000000110e00780c */ /* 0x040fe400037c1670 */
[----:B------:R-:W-:Y:S02]  /*5ee0*/  FMNMX.FTZ R6, R61, R6, !PT ;  /* 0x000000063d067209 */ /* 0x000fe40007810000 */
[C---:B------:R-:W-:Y:S02]  /*5ef0*/  ISETP.LT.OR P4, PT, R14.reuse, 0xa, P4 ;  /* 0x0000000a0e00780c */ /* 0x040fe40002781670 */
[----:B------:R-:W-:Y:S02]  /*5f00*/  FMNMX.FTZ R6, R21, R6, !PT ;  /* 0x0000000615067209 */ /* 0x000fe40007810000 */
[----:B------:R-:W-:-:S02]  /*5f10*/  ISETP.LT.OR P5, PT, R14, 0x1, P5 ;  /* 0x000000010e00780c */ /* 0x000fc40002fa1670 */
[----:B------:R-:W-:Y:S02]  /*5f20*/  FMNMX.FTZ R6, R65, R6, !PT ;  /* 0x0000000641067209 */ /* 0x000fe40007810000 */
[----:B------:R-:W-:Y:S02]  /*5f30*/  FSEL R163, R34, -INF , !P6 ;  /* 0xff80000022a37808 */ /* 0x000fe40007000000 */
[----:B------:R-:W-:Y:S02]  /*5f40*/  FMNMX.FTZ R6, R25, R6, !PT ;  /* 0x0000000619067209 */ /* 0x000fe40007810000 */
[----:B------:R-:W-:Y:S02]  /*5f50*/  FSEL R167, R31, -INF , !P4 ;  /* 0xff8000001fa77808 */ /* 0x000fe40006000000 */
        /* <DEDUP_REMOVED lines=9> */
[----:B------:R-:W-:Y:S02]  /*5ff0*/  ISETP.LT.OR P5, PT, R14, 0x31, P5 ;  /* 0x000000310e00780c */ /* 0x000fe40002fa1670 */
[----:B------:R-:W-:Y:S02]  /*6000*/  FMNMX.FTZ R6, R29, R6, !PT ;  /* 0x000000061d067209 */ /* 0x000fe40007810000 */
[----:B------:R-:W-:Y:S02]  /*6010*/  @!P1 LEA R40, R40, UR39, 0x3 ;  /* 0x0000002728289c11 */ /* 0x000fe4000f8e18ff */
[----:B------:R-:W-:-:S04]  /*6020*/  FMNMX.FTZ R6, R81, R6, !PT ;  /* 0x0000000651067209 */ /* 0x000fc80007810000 */
[----:B------:R-:W-:-:S04]  /*6030*/  FMNMX.FTZ R6, R37, R6, !PT ;  /* 0x0000000625067209 */ /* 0x000fc80007810000 */
[----:B------:R-:W-:Y:S02]  /*6040*/  FMNMX.FTZ R24, R85, R6, !PT ;  /* 0x0000000655187209 */ /* 0x000fe40007810000 */
[----:B------:R-:W1:Y:S03]  /*6050*/  LDC R6, c[0x0][0x988] ;  /* 0x00026200ff067b82 */ /* 0x000e660000000800 */
[----:B------:R-:W2:Y:S02]  /*6060*/  SHFL.BFLY PT, R11, R24, 0x2, 0x1f ;  /* 0x0c401f00180b7f89 */ /* 0x000ea400000e0000 */
[----:B--2---:R-:W-:-:S05]  /*6070*/  FMNMX.FTZ R28, R24, R11, !PT ;  /* 0x0000000b181c7209 */ /* 0x004fca0007810000 */
[----:B------:R-:W2:Y:S02]  /*6080*/  SHFL.BFLY PT, R11, R28, 0x1, 0x1f ;  /* 0x0c201f001c0b7f89 */ /* 0x000ea400000e0000 */
[----:B--2---:R-:W-:Y:S02]  /*6090*/  FMNMX.FTZ R11, R28, R11, !PT ;  /* 0x0000000b1c0b7209 */ /* 0x004fe40007810000 */
[----:B------:R-:W-:Y:S02]  /*60a0*/  FMNMX.FTZ R28, R26, R9, !PT ;  /* 0x000000091a1c7209 */ /* 0x000fe40007810000 */
[C---:B------:R-:W-:Y:S01]  /*60b0*/  FSETP.NEU.FTZ.AND P6, PT, R11.reuse, -INF , PT ;  /* 0xff8000000b00780b */ /* 0x040fe20003fdd000 */
[----:B-1----:R-:W-:Y:S01]  /*60c0*/  FMUL.FTZ R24, R11, R6 ;  /* 0x000000060b187220 */ /* 0x002fe20000410000 */
[----:B------:R-:W-:-:S04]  /*60d0*/  FMNMX.FTZ R28, R169, R28, !PT ;  /* 0x0000001ca91c7209 */ /* 0x000fc80007810000 */
[----:B------:R-:W-:Y:S02]  /*60e0*/  FSEL R24, R24, RZ, P6 ;  /* 0x000000ff18187208 */ /* 0x000fe40003000000 */
[----:B------:R-:W-:-:S03]  /*60f0*/  FMNMX.FTZ R28, R165, R28, !PT ;  /* 0x0000001ca51c7209 */ /* 0x000fc60007810000 */
[-CC-:B------:R-:W-:Y:S01]  /*6100*/  FFMA.FTZ R180, R171, R6.reuse, -R24.reuse ;  /* 0x00000006abb47223 */ /* 0x180fe20000010818 */
        /* <DEDUP_REMOVED lines=33> */
[-CC-:B------:R-:W-:Y:S01]  /*6320*/  FFMA.FTZ R21, R65, R6.reuse, -R24.reuse ;  /* 0x0000000641157223 */ /* 0x180fe20000010818 */
[----:B------:R-:W-:Y:S01]  /*6330*/  FSEL R183, R50, -INF , !P5 ;  /* 0xff80000032b77808 */ /* 0x000fe20006800000 */
[-CC-:B------:R-:W-:Y:S01]  /*6340*/  FFMA.FTZ R162, R25, R6.reuse, -R24.reuse ;  /* 0x0000000619a27223 */ /* 0x180fe20000010818 */
[----:B------:R-:W-:Y:S01]  /*6350*/  ISETP.GT.AND P5, PT, R20, 0x38, P3 ;  /* 0x000000381400780c */ /* 0x000fe20001fa4270 */
[-CC-:B------:R-:W-:Y:S01]  /*6360*/  FFMA.FTZ R25, R69, R6.reuse, -R24.reuse ;  /* 0x0000000645197223 */ /* 0x180fe20000010818 */
[C---:B------:R-:W-:Y:S01]  /*6370*/  ISETP.LT.OR P4, PT, R14.reuse, 0x32, P4 ;  /* 0x000000320e00780c */ /* 0x040fe20002781670 */
[--C-:B------:R-:W-:Y:S01]  /*6380*/  FFMA.FTZ R158, R13, R6, -R24.reuse ;  /* 0x000000060d9e7223 */ /* 0x100fe20000010818 */
[----:B------:R-:W-:Y:S01]  /*6390*/  FMNMX.FTZ R28, R175, R28, !PT ;  /* 0x0000001caf1c7209 */ /* 0x000fe20007810000 */
[----:B------:R-:W-:Y:S01]  /*63a0*/  MUFU.EX2 R180, R180 ;  /* 0x000000b400b47308 */ /* 0x000fe20000000800 */
[----:B------:R-:W-:Y:S01]  /*63b0*/  ISETP.LT.OR P5, PT, R14, 0x39, P5 ;  /* 0x000000390e00780c */ /* 0x000fe20002fa1670 */
[-CC-:B------:R-:W-:Y:S01]  /*63c0*/  FFMA.FTZ R49, R49, R6.reuse, -R24.reuse ;  /* 0x0000000631317223 */ /* 0x180fe20000010818 */
[----:B------:R-:W-:Y:S01]  /*63d0*/  FSEL R191, R51, -INF , !P4 ;  /* 0xff80000033bf7808 */ /* 0x000fe20006000000 */
[--C-:B------:R-:W-:Y:S01]  /*63e0*/  FFMA.FTZ R51, R177, R6, -R24.reuse ;  /* 0x00000006b1337223 */ /* 0x100fe20000010818 */
[----:B------:R-:W-:Y:S01]  /*63f0*/  FMNMX.FTZ R28, R179, R28, !PT ;  /* 0x0000001cb31c7209 */ /* 0x000fe20007810000 */
[-CC-:B------:R-:W-:Y:S01]  /*6400*/  FFMA.FTZ R156, R15, R6.reuse, -R24.reuse ;  /* 0x000000060f9c7223 */ /* 0x180fe20000010818 */
[----:B------:R-:W-:Y:S01]  /*6410*/  ISETP.GT.AND P4, PT, R20, 0x39, P3 ;  /* 0x000000391400780c */ /* 0x000fe20001f84270 */
[----:B------:R-:W-:Y:S01]  /*6420*/  MUFU.EX2 R27, R27 ;  /* 0x0000001b001b7308 */ /* 0x000fe20000000800 */
[----:B------:R-:W-:Y:S01]  /*6430*/  FSEL R193, R54, -INF , !P5 ;  /* 0xff80000036c17808 */ /* 0x000fe20006800000 */
[--C-:B------:R-:W-:Y:S01]  /*6440*/  FFMA.FTZ R15, R73, R6, -R24.reuse ;  /* 0x00000006490f7223 */ /* 0x100fe20000010818 */
[----:B------:R-:W-:Y:S01]  /*6450*/  FMNMX.FTZ R28, R47, R28, !PT ;  /* 0x0000001c2f1c7209 */ /* 0x000fe20007810000 */
[-CC-:B------:R-:W-:Y:S01]  /*6460*/  FFMA.FTZ R152, R29, R6.reuse, -R24.reuse ;  /* 0x000000061d987223 */ /* 0x180fe20000010818 */
[----:B------:R-:W-:Y:S01]  /*6470*/  ISETP.GT.AND P5, PT, R20, 0x40, P3 ;  /* 0x000000401400780c */ /* 0x000fe20001fa4270 */
[--C-:B------:R-:W-:Y:S01]  /*6480*/  FFMA.FTZ R154, R37, R6, -R24.reuse ;  /* 0x00000006259a7223 */ /* 0x100fe20000010818 */
[C---:B------:R-:W-:Y:S01]  /*6490*/  ISETP.LT.OR P4, PT, R14.reuse, 0x3a, P4 ;  /* 0x0000003a0e00780c */ /* 0x040fe20002781670 */
[----:B------:R-:W-:Y:S01]  /*64a0*/  MUFU.EX2 R182, R182 ;  /* 0x000000b600b67308 */ /* 0x000fe20000000800 */
[----:B------:R-:W-:Y:S01]  /*64b0*/  FMNMX.FTZ R28, R183, R28, !PT ;  /* 0x0000001cb71c7209 */ /* 0x000fe20007810000 */
[-CC-:B------:R-:W-:Y:S01]  /*64c0*/  FFMA.FTZ R29, R81, R6.reuse, -R24.reuse ;  /* 0x00000006511d7223 */ /* 0x180fe20000010818 */
[----:B------:R-:W-:Y:S01]  /*64d0*/  ISETP.LT.OR P5, PT, R14, 0x41, P5 ;  /* 0x000000410e00780c */ /* 0x000fe20002fa1670 */
[----:B------:R-:W-:Y:S01]  /*64e0*/  FFMA.FTZ R37, R85, R6, -R24 ;  /* 0x0000000655257223 */ /* 0x000fe20000010818 */
[----:B------:R-:W-:-:S02]  /*64f0*/  FSEL R55, R55, -INF , !P4 ;  /* 0xff80000037377808 */ /* 0x000fc40006000000 */
[----:B------:R-:W-:Y:S01]  /*6500*/  ISETP.GT.AND P4, PT, R20, 0x41, P3 ;  /* 0x000000411400780c */ /* 0x000fe20001f84270 */
[----:B------:R-:W-:Y:S01]  /*6510*/  MUFU.EX2 R31, R31 ;  /* 0x0000001f001f7308 */ /* 0x000fe20000000800 */
[----:B------:R-:W-:Y:S02]  /*6520*/  FMNMX.FTZ R28, R191, R28, !PT ;  /* 0x0000001cbf1c7209 */ /* 0x000fe40007810000 */
[----:B------:R-:W-:Y:S02]  /*6530*/  FSEL R177, R58, -INF , !P5 ;  /* 0xff8000003ab17808 */ /* 0x000fe40006800000 */
[----:B------:R-:W-:Y:S02]  /*6540*/  ISETP.GT.AND P5, PT, R20, 0x48, P3 ;  /* 0x000000481400780c */ /* 0x000fe40001fa4270 */
[----:B------:R-:W-:Y:S01]  /*6550*/  ISETP.LT.OR P4, PT, R14, 0x42, P4 ;  /* 0x000000420e00780c */ /* 0x000fe20002781670 */
[----:B------:R-:W-:Y:S01]  /*6560*/  MUFU.EX2 R176, R176 ;  /* 0x000000b000b07308 */ /* 0x000fe20000000800 */
[----:B------:R-:W-:-:S02]  /*6570*/  FMNMX.FTZ R28, R193, R28, !PT ;  /* 0x0000001cc11c7209 */ /* 0x000fc40007810000 */
[----:B------:R-:W-:Y:S02]  /*6580*/  ISETP.LT.OR P5, PT, R14, 0x49, P5 ;  /* 0x000000490e00780c */ /* 0x000fe40002fa1670 */
[----:B------:R-:W-:Y:S01]  /*6590*/  FSEL R161, R59, -INF , !P4 ;  /* 0xff8000003ba17808 */ /* 0x000fe20006000000 */
[----:B------:R-:W-:Y:S01]  /*65a0*/  FFMA.FTZ R59, R159, R6, -R24 ;  /* 0x000000069f3b7223 */ /* 0x000fe20000010818 */
[----:B------:R-:W-:Y:S01]  /*65b0*/  ISETP.GT.AND P4, PT, R20, 0x49, P3 ;  /* 0x000000491400780c */ /* 0x000fe20001f84270 */
[----:B------:R-:W-:Y:S01]  /*65c0*/  MUFU.EX2 R43, R43 ;  /* 0x0000002b002b7308 */ /* 0x000fe20000000800 */
[----:B------:R-:W-:Y:S02]  /*65d0*/  FMNMX.FTZ R28, R55, R28, !PT ;  /* 0x0000001c371c7209 */ /* 0x000fe40007810000 */
[----:B------:R-:W-:Y:S02]  /*65e0*/  FSEL R181, R62, -INF , !P5 ;  /* 0xff8000003eb57808 */ /* 0x000fe40006800000 */
[----:B------:R-:W-:-:S02]  /*65f0*/  ISETP.GT.AND P5, PT, R20, 0x50, P3 ;  /* 0x000000501400780c */ /* 0x000fc40001fa4270 */
[C---:B------:R-:W-:Y:S01]  /*6600*/  ISETP.LT.OR P4, PT, R14.reuse, 0x4a, P4 ;  /* 0x0000004a0e00780c */ /* 0x040fe20002781670 */
[----:B------:R-:W-:Y:S01]  /*6610*/  MUFU.EX2 R178, R178 ;  /* 0x000000b200b27308 */ /* 0x000fe20000000800 */
[----:B------:R-:W-:Y:S02]  /*6620*/  FMNMX.FTZ R28, R177, R28, !PT ;  /* 0x0000001cb11c7209 */ /* 0x000fe40007810000 */
[----:B------:R-:W-:Y:S02]  /*6630*/  ISETP.LT.OR P5, PT, R14, 0x51, P5 ;  /* 0x000000510e00780c */ /* 0x000fe40002fa1670 */
[----:B------:R-:W-:Y:S01]  /*6640*/  FSEL R159, R63, -INF , !P4 ;  /* 0xff8000003f9f7808 */ /* 0x000fe20006000000 */
[----:B------:R-:W-:Y:S01]  /*6650*/  FFMA.FTZ R63, R155, R6, -R24 ;  /* 0x000000069b3f7223 */ /* 0x000fe20000010818 */
[----:B------:R-:W-:Y:S01]  /*6660*/  ISETP.GT.AND P4, PT, R20, 0x51, P3 ;  /* 0x000000511400780c */ /* 0x000fe20001f84270 */
[----:B------:R-:W-:Y:S01]  /*6670*/  MUFU.EX2 R51, R51 ;  /* 0x0000003300337308 */ /* 0x000fe20000000800 */
[----:B------:R-:W-:-:S02]  /*6680*/  FMNMX.FTZ R28, R161, R28, !PT ;  /* 0x0000001ca11c7209 */ /* 0x000fc40007810000 */
[----:B------:R-:W-:Y:S02]  /*6690*/  FSEL R157, R66, -INF , !P5 ;  /* 0xff800000429d7808 */ /* 0x000fe40006800000 */
[----:B------:R-:W-:Y:S02]  /*66a0*/  ISETP.GT.AND P5, PT, R20, 0x58, P3 ;  /* 0x000000581400780c */ /* 0x000fe40001fa4270 */
[C---:B------:R-:W-:Y:S01]  /*66b0*/  ISETP.LT.OR P4, PT, R14.reuse, 0x52, P4 ;  /* 0x000000520e00780c */ /* 0x040fe20002781670 */
[----:B------:R-:W-:Y:S01]  /*66c0*/  MUFU.EX2 R172, R172 ;  /* 0x000000ac00ac7308 */ /* 0x000fe20000000800 */
[----:B------:R-:W-:Y:S02]  /*66d0*/  FMNMX.FTZ R28, R181, R28, !PT ;  /* 0x0000001cb51c7209 */ /* 0x000fe40007810000 */
[----:B------:R-:W-:Y:S02]  /*66e0*/  ISETP.LT.OR P5, PT, R14, 0x59, P5 ;  /* 0x000000590e00780c */ /* 0x000fe40002fa1670 */
[----:B------:R-:W-:-:S02]  /*66f0*/  FSEL R67, R67, -INF , !P4 ;  /* 0xff80000043437808 */ /* 0x000fc40006000000 */
[----:B------:R-:W-:Y:S01]  /*6700*/  FMNMX.FTZ R28, R159, R28, !PT ;  /* 0x0000001c9f1c7209 */ /* 0x000fe20007810000 */
[----:B------:R-:W-:Y:S01]  /*6710*/  MUFU.EX2 R59, R59 ;  /* 0x0000003b003b7308 */ /* 0x000fe20000000800 */
[----:B------:R-:W-:Y:S02]  /*6720*/  ISETP.GT.AND P4, PT, R20, 0x59, P3 ;  /* 0x000000591400780c */ /* 0x000fe40001f84270 */
[----:B------:R-:W-:Y:S02]  /*6730*/  FSEL R155, R70, -INF , !P5 ;  /* 0xff800000469b7808 */ /* 0x000fe40006800000 */
[----:B------:R-:W-:Y:S02]  /*6740*/  FMNMX.FTZ R28, R157, R28, !PT ;  /* 0x0000001c9d1c7209 */ /* 0x000fe40007810000 */
[----:B------:R-:W-:Y:S01]  /*6750*/  ISETP.GT.AND P5, PT, R20, 0x60, P3 ;  /* 0x000000601400780c */ /* 0x000fe20001fa4270 */
[----:B------:R-:W-:Y:S01]  /*6760*/  MUFU.EX2 R174, R174 ;  /* 0x000000ae00ae7308 */ /* 0x000fe20000000800 */
[----:B------:R-:W-:-:S02]  /*6770*/  ISETP.LT.OR P4, PT, R14, 0x5a, P4 ;  /* 0x0000005a0e00780c */ /* 0x000fc40002781670 */
[----:B------:R-:W-:Y:S02]  /*6780*/  FMNMX.FTZ R28, R67, R28, !PT ;  /* 0x0000001c431c7209 */ /* 0x000fe40007810000 */
[----:B------:R-:W-:Y:S02]  /*6790*/  ISETP.LT.OR P5, PT, R14, 0x61, P5 ;  /* 0x000000610e00780c */ /* 0x000fe40002fa1670 */
[----:B------:R-:W-:Y:S01]  /*67a0*/  FSEL R71, R71, -INF , !P4 ;  /* 0xff80000047477808 */ /* 0x000fe20006000000 */
[----:B------:R-:W-:Y:S01]  /*67b0*/  MUFU.EX2 R63, R63 ;  /* 0x0000003f003f7308 */ /* 0x000fe20000000800 */
[----:B------:R-:W-:Y:S02]  /*67c0*/  ISETP.GT.AND P4, PT, R20, 0x61, P3 ;  /* 0x000000611400780c */ /* 0x000fe40001f84270 */
[----:B------:R-:W-:Y:S02]  /*67d0*/  FMNMX.FTZ R28, R155, R28, !PT ;  /* 0x0000001c9b1c7209 */ /* 0x000fe40007810000 */
[----:B------:R-:W-:-:S02]  /*67e0*/  FSEL R153, R74, -INF , !P5 ;  /* 0xff8000004a997808 */ /* 0x000fc40006800000 */
[----:B------:R-:W-:Y:S01]  /*67f0*/  ISETP.GT.AND P5, PT, R20, 0x68, P3 ;  /* 0x000000681400780c */ /* 0x000fe20001fa4270 */
[----:B------:R-:W-:Y:S01]  /*6800*/  MUFU.EX2 R168, R168 ;  /* 0x000000a800a87308 */ /* 0x000fe20000000800 */
[C---:B------:R-:W-:Y:S02]  /*6810*/  ISETP.LT.OR P4, PT, R14.reuse, 0x62, P4 ;  /* 0x000000620e00780c */ /* 0x040fe40002781670 */
[----:B------:R-:W-:Y:S02]  /*6820*/  FMNMX.FTZ R28, R71, R28, !PT ;  /* 0x0000001c471c7209 */ /* 0x000fe40007810000 */
[----:B------:R-:W-:Y:S02]  /*6830*/  ISETP.LT.OR P5, PT, R14, 0x69, P5 ;  /* 0x000000690e00780c */ /* 0x000fe40002fa1670 */
[----:B------:R-:W-:Y:S01]  /*6840*/  FSEL R75, R75, -INF , !P4 ;  /* 0xff8000004b4b7808 */ /* 0x000fe20006000000 */
[----:B------:R-:W-:Y:S01]  /*6850*/  MUFU.EX2 R49, R49 ;  /* 0x0000003100317308 */ /* 0x000fe20000000800 */
[----:B------:R-:W-:-:S02]  /*6860*/  ISETP.GT.AND P4, PT, R20, 0x69, P3 ;  /* 0x000000691400780c */ /* 0x000fc40001f84270 */
[----:B------:R-:W-:Y:S02]  /*6870*/  FMNMX.FTZ R28, R153, R28, !PT ;  /* 0x0000001c991c7209 */ /* 0x000fe40007810000 */
[----:B------:R-:W-:Y:S02]  /*6880*/  FSEL R195, R78, -INF , !P5 ;  /* 0xff8000004ec37808 */ /* 0x000fe40006800000 */
[----:B------:R-:W-:Y:S01]  /*6890*/  ISETP.GT.AND P5, PT, R20, 0x70, P3 ;  /* 0x000000701400780c */ /* 0x000fe20001fa4270 */
[----:B------:R-:W-:Y:S01]  /*68a0*/  MUFU.EX2 R170, R170 ;  /* 0x000000aa00aa7308 */ /* 0x000fe20000000800 */
[C---:B------:R-:W-:Y:S02]  /*68b0*/  ISETP.LT.OR P4, PT, R14.reuse, 0x6a, P4 ;  /* 0x0000006a0e00780c */ /* 0x040fe40002781670 */
[----:B------:R-:W-:Y:S02]  /*68c0*/  FMNMX.FTZ R28, R75, R28, !PT ;  /* 0x0000001c4b1c7209 */ /* 0x000fe40007810000 */
[----:B------:R-:W-:-:S02]  /*68d0*/  ISETP.LT.OR P5, PT, R14, 0x71, P5 ;  /* 0x000000710e00780c */ /* 0x000fc40002fa1670 */
[----:B------:R-:W-:Y:S01]  /*68e0*/  FSEL R79, R79, -INF , !P4 ;  /* 0xff8000004f4f7808 */ /* 0x000fe20006000000 */
[----:B------:R-:W-:Y:S01]  /*68f0*/  MUFU.EX2 R45, R45 ;  /* 0x0000002d002d7308 */ /* 0x000fe20000000800 */
[----:B------:R-:W-:Y:S02]  /*6900*/  ISETP.GT.AND P4, PT, R20, 0x71, P3 ;  /* 0x000000711400780c */ /* 0x000fe40001f84270 */
[----:B------:R-:W-:Y:S02]  /*6910*/  FMNMX.FTZ R28, R195, R28, !PT ;  /* 0x0000001cc31c7209 */ /* 0x000fe40007810000 */
[----:B------:R-:W-:Y:S02]  /*6920*/  FSEL R53, R82, -INF , !P5 ;  /* 0xff80000052357808 */ /* 0x000fe40006800000 */
[----:B------:R-:W-:Y:S01]  /*6930*/  ISETP.GT.AND P5, PT, R20, 0x78, P3 ;  /* 0x000000781400780c */ /* 0x000fe20001fa4270 */
[----:B------:R-:W-:Y:S01]  /*6940*/  MUFU.EX2 R164, R164 ;  /* 0x000000a400a47308 */ /* 0x000fe20000000800 */
[----:B------:R-:W-:-:S02]  /*6950*/  ISETP.LT.OR P4, PT, R14, 0x72, P4 ;  /* 0x000000720e00780c */ /* 0x000fc40002781670 */
[----:B------:R-:W-:Y:S02]  /*6960*/  FMNMX.FTZ R28, R79, R28, !PT ;  /* 0x0000001c4f1c7209 */ /* 0x000fe40007810000 */
[----:B------:R-:W-:Y:S02]  /*6970*/  ISETP.GT.AND P3, PT, R20, 0x79, P3 ;  /* 0x000000791400780c */ /* 0x000fe40001f64270 */
[C---:B------:R-:W-:Y:S01]  /*6980*/  ISETP.LT.OR P5, PT, R14.reuse, 0x79, P5 ;  /* 0x000000790e00780c */ /* 0x040fe20002fa1670 */
[----:B------:R-:W-:Y:S01]  /*6990*/  MUFU.EX2 R41, R41 ;  /* 0x0000002900297308 */ /* 0x000fe20000000800 */
[----:B------:R-:W-:Y:S02]  /*69a0*/  FSEL R83, R83, -INF , !P4 ;  /* 0xff80000053537808 */ /* 0x000fe40006000000 */
[----:B------:R-:W-:Y:S02]  /*69b0*/  FMNMX.FTZ R28, R53, R28, !PT ;  /* 0x0000001c351c7209 */ /* 0x000fe40007810000 */
[----:B------:R-:W-:-:S02]  /*69c0*/  ISETP.LT.OR P3, PT, R14, 0x7a, P3 ;  /* 0x0000007a0e00780c */ /* 0x000fc40001f61670 */
[----:B------:R-:W-:Y:S01]  /*69d0*/  FSEL R57, R86, -INF , !P5 ;  /* 0xff80000056397808 */ /* 0x000fe20006800000 */
[----:B------:R-:W-:Y:S01]  /*69e0*/  MUFU.EX2 R166, R166 ;  /* 0x000000a600a67308 */ /* 0x000fe20000000800 */
[----:B------:R-:W-:Y:S02]  /*69f0*/  FMNMX.FTZ R28, R83, R28, !PT ;  /* 0x0000001c531c7209 */ /* 0x000fe40007810000 */
[----:B------:R-:W-:Y:S02]  /*6a00*/  FSEL R87, R87, -INF , !P3 ;  /* 0xff80000057577808 */ /* 0x000fe40005800000 */
[----:B------:R-:W-:Y:S02]  /*6a10*/  FMNMX.FTZ R28, R57, R28, !PT ;  /* 0x0000001c391c7209 */ /* 0x000fe40007810000 */
[----:B------:R-:W-:Y:S01]  /*6a20*/  FSEL R69, R11, RZ, P6 ;  /* 0x000000ff0b457208 */ /* 0x000fe20003000000 */
[----:B------:R-:W-:Y:S01]  /*6a30*/  MUFU.EX2 R33, R33 ;  /* 0x0000002100217308 */ /* 0x000fe20000000800 */
[----:B------:R-:W-:-:S03]  /*6a40*/  FMNMX.FTZ R28, R87, R28, !PT ;  /* 0x0000001c571c7209 */ /* 0x000fc60007810000 */
[----:B------:R-:W-:Y:S02]  /*6a50*/  FADD.FTZ R69, -R69, R0 ;  /* 0x0000000045457221 */ /* 0x000fe40000010100 */
[----:B------:R-:W1:Y:S02]  /*6a60*/  SHFL.BFLY PT, R61, R28, 0x2, 0x1f ;  /* 0x0c401f001c3d7f89 */ /* 0x000e6400000e0000 */
[----:B------:R-:W-:Y:S08]  /*6a70*/  MUFU.EX2 R160, R160 ;  /* 0x000000a000a07308 */ /* 0x000ff00000000800 */
[----:B------:R-:W-:Y:S08]  /*6a80*/  MUFU.EX2 R21, R21 ;  /* 0x0000001500157308 */ /* 0x000ff00000000800 */
[----:B------:R-:W-:Y:S01]  /*6a90*/  MUFU.EX2 R162, R162 ;  /* 0x000000a200a27308 */ /* 0x000fe20000000800 */
[----:B-1----:R-:W-:Y:S01]  /*6aa0*/  FMNMX.FTZ R14, R28, R61, !PT ;  /* 0x0000003d1c0e7209 */ /* 0x002fe20007810000 */
[----:B------:R-:W-:-:S06]  /*6ab0*/  FFMA.FTZ R61, R77, R6, -R24 ;  /* 0x000000064d3d7223 */ /* 0x000fcc0000010818 */
[----:B------:R-:W-:Y:S01]  /*6ac0*/  MUFU.EX2 R25, R25 ;  /* 0x0000001900197308 */ /* 0x000fe20000000800 */
[----:B------:R-:W1:Y:S07]  /*6ad0*/  SHFL.BFLY PT, R65, R14, 0x1, 0x1f ;  /* 0x0c201f000e417f89 */ /* 0x000e6e00000e0000 */
[----:B------:R-:W-:Y:S08]  /*6ae0*/  MUFU.EX2 R156, R156 ;  /* 0x0000009c009c7308 */ /* 0x000ff00000000800 */
[----:B------:R-:W-:Y:S08]  /*6af0*/  MUFU.EX2 R15, R15 ;  /* 0x0000000f000f7308 */ /* 0x000ff00000000800 */
[----:B------:R-:W-:Y:S01]  /*6b00*/  MUFU.EX2 R158, R158 ;  /* 0x0000009e009e7308 */ /* 0x000fe20000000800 */
[----:B-1----:R-:W-:Y:S01]  /*6b10*/  FMNMX.FTZ R13, R14, R65, !PT ;  /* 0x000000410e0d7209 */ /* 0x002fe20007810000 */
[----:B------:R-:W-:-:S03]  /*6b20*/  FMUL.FTZ R65, R69, R6 ;  /* 0x0000000645417220 */ /* 0x000fc60000410000 */
[C---:B------:R-:W-:Y:S01]  /*6b30*/  FSETP.NEU.FTZ.AND P3, PT, R13.reuse, -INF , PT ;  /* 0xff8000000d00780b */ /* 0x040fe20003f7d000 */
[----:B------:R-:W-:Y:S02]  /*6b40*/  FMUL.FTZ R38, R13, R6 ;  /* 0x000000060d267220 */ /* 0x000fe40000410000 */
[----:B------:R-:W-:Y:S03]  /*6b50*/  MUFU.EX2 R61, R61 ;  /* 0x0000003d003d7308 */ /* 0x000fe60000000800 */
[----:B------:R-:W-:-:S05]  /*6b60*/  FSEL R38, R38, RZ, P3 ;  /* 0x000000ff26267208 */ /* 0x000fca0001800000 */
        /* <DEDUP_REMOVED lines=15> */
[-C--:B------:R-:W-:Y:S01]  /*6c60*/  FFMA.FTZ R34, R55, R6.reuse, -R38 ;  /* 0x0000000637227223 */ /* 0x080fe20000010826 */
[----:B------:R-:W-:Y:S01]  /*6c70*/  MUFU.EX2 R0, R0 ;  /* 0x0000000000007308 */ /* 0x000fe20000000800 */
[----:B-1----:R-:W-:Y:S01]  /*6c80*/  FFMA.FTZ R28, R65, R3, R180 ;  /* 0x00000003411c7223 */ /* 0x002fe200000100b4 */
[-CC-:B------:R-:W-:Y:S01]  /*6c90*/  FFMA.FTZ R165, R177, R6.reuse, -R38.reuse ;  /* 0x00000006b1a57223 */ /* 0x180fe20000010826 */
[-CC-:B------:R-:W-:Y:S01]  /*6ca0*/  FFMA.FTZ R181, R181, R6.reuse, -R38.reuse ;  /* 0x00000006b5b57223 */ /* 0x180fe20000010826 */
[-C--:B------:R-:W-:Y:S01]  /*6cb0*/  FFMA.FTZ R159, R159, R6.reuse, -R38 ;  /* 0x000000069f9f7223 */ /* 0x080fe20000010826 */
[----:B------:R-:W-:Y:S01]  /*6cc0*/  FADD.FTZ R3, R27, R28 ;  /* 0x0000001c1b037221 */ /* 0x000fe20000010000 */
[-CC-:B------:R-:W-:Y:S01]  /*6cd0*/  FFMA.FTZ R28, R47, R6.reuse, -R38.reuse ;  /* 0x000000062f1c7223 */ /* 0x180fe20000010826 */
[-CC-:B------:R-:W-:Y:S01]  /*6ce0*/  FFMA.FTZ R157, R157, R6.reuse, -R38.reuse ;  /* 0x000000069d9d7223 */ /* 0x180fe20000010826 */
[----:B------:R-:W-:Y:S01]  /*6cf0*/  MUFU.EX2 R14, R14 ;  /* 0x0000000e000e7308 */ /* 0x000fe20000000800 */
[----:B------:R-:W-:Y:S01]  /*6d00*/  FADD.FTZ R30, R182, R3 ;  /* 0x00000003b61e7221 */ /* 0x000fe20000010000 */
        /* <DEDUP_REMOVED lines=16> */
[----:B------:R-:W-:Y:S01]  /*6e10*/  FFMA.FTZ R57, R57, R6, -R38 ;  /* 0x0000000639397223 */ /* 0x000fe20000010826 */
[----:B------:R-:W-:Y:S01]  /*6e20*/  F2FP.BF16.F32.PACK_AB R180, R27, R180 ;  /* 0x000000b41bb4723e */ /* 0x000fe200000010ff */
[-C--:B------:R-:W-:Y:S01]  /*6e30*/  FMUL.FTZ R88, R88, R65.reuse ;  /* 0x0000004158587220 */ /* 0x080fe20000410000 */
[----:B------:R-:W-:Y:S01]  /*6e40*/  FADD.FTZ R3, R51, R32 ;  /* 0x0000002033037221 */ /* 0x000fe20000010000 */
[----:B------:R-:W-:Y:S01]  /*6e50*/  F2FP.BF16.F32.PACK_AB R182, R31, R182 ;  /* 0x000000b61fb6723e */ /* 0x000fe200000010ff */
[-C--:B------:R-:W-:Y:S01]  /*6e60*/  FMUL.FTZ R89, R89, R65.reuse ;  /* 0x0000004159597220 */ /* 0x080fe20000410000 */
[----:B------:R-:W-:Y:S01]  /*6e70*/  MUFU.EX2 R35, R35 ;  /* 0x0000002300237308 */ /* 0x000fe20000000800 */
[----:B------:R-:W-:Y:S01]  /*6e80*/  FADD.FTZ R32, R172, R3 ;  /* 0x00000003ac207221 */ /* 0x000fe20000010000 */
[----:B------:R-:W-:Y:S01]  /*6e90*/  F2FP.BF16.F32.PACK_AB R176, R43, R176 ;  /* 0x000000b02bb0723e */ /* 0x000fe200000010ff */
[-C--:B------:R-:W-:Y:S01]  /*6ea0*/  FMUL.FTZ R92, R92, R65.reuse ;  /* 0x000000415c5c7220 */ /* 0x080fe20000410000 */
[----:B------:R-:W-:Y:S01]  /*6eb0*/  F2FP.BF16.F32.PACK_AB R178, R51, R178 ;  /* 0x000000b233b2723e */ /* 0x000fe200000010ff */
[----:B------:R-:W-:Y:S01]  /*6ec0*/  FADD.FTZ R3, R59, R32 ;  /* 0x000000203b037221 */ /* 0x000fe20000010000 */
[----:B------:R-:W-:Y:S01]  /*6ed0*/  FSEL R32, R13, RZ, P3 ;  /* 0x000000ff0d207208 */ /* 0x000fe20001800000 */
[----:B------:R-:W-:Y:S01]  /*6ee0*/  FMUL.FTZ R93, R93, R65 ;  /* 0x000000415d5d7220 */ /* 0x000fe20000410000 */
[----:B------:R-:W-:Y:S01]  /*6ef0*/  MUFU.EX2 R24, R24 ;  /* 0x0000001800187308 */ /* 0x000fe20000000800 */
[----:B------:R-:W-:Y:S01]  /*6f00*/  FADD.FTZ R36, R174, R3 ;  /* 0x00000003ae247221 */ /* 0x000fe20000010000 */
[----:B------:R-:W-:Y:S01]  /*6f10*/  ISETP.GT.AND P3, PT, R7, R12, PT ;  /* 0x0000000c0700720c */ /* 0x000fe20003f64270 */
[----:B------:R-:W-:Y:S01]  /*6f20*/  FADD.FTZ R3, -R32, R9 ;  /* 0x0000000920037221 */ /* 0x000fe20000010100 */
[----:B------:R-:W-:Y:S01]  /*6f30*/  F2FP.BF16.F32.PACK_AB R172, R59, R172 ;  /* 0x000000ac3bac723e */ /* 0x000fe200000010ff */
[----:B------:R-:W-:Y:S01]  /*6f40*/  FADD.FTZ R47, R63, R36 ;  /* 0x000000243f2f7221 */ /* 0x000fe20000010000 */
[----:B------:R-:W-:-:S02]  /*6f50*/  @!P1 VIADD R36, R40, 0x28860 ;  /* 0x0002886028249836 */ /* 0x000fc40000000000 */
[----:B------:R-:W-:Y:S01]  /*6f60*/  FMUL.FTZ R3, R3, R6 ;  /* 0x0000000603037220 */ /* 0x000fe20000410000 */
[----:B------:R-:W-:Y:S01]  /*6f70*/  MUFU.EX2 R39, R39 ;  /* 0x0000002700277308 */ /* 0x000fe20000000800 */
[----:B------:R-:W-:Y:S01]  /*6f80*/  FADD.FTZ R32, R168, R47 ;  /* 0x0000002fa8207221 */ /* 0x000fe20000010000 */
[----:B------:R-:W-:Y:S01]  /*6f90*/  F2FP.BF16.F32.PACK_AB R174, R63, R174 ;  /* 0x000000ae3fae723e */ /* 0x000fe200000010ff */
[-C--:B------:R-:W-:Y:S01]  /*6fa0*/  FMUL.FTZ R96, R96, R65.reuse ;  /* 0x0000004160607220 */ /* 0x080fe20000410000 */
[----:B------:R-:W-:Y:S01]  /*6fb0*/  @!P1 PRMT R36, RZ, 0x654, R36 ;  /* 0x00000654ff249816 */ /* 0x000fe20000000024 */
[C---:B------:R-:W-:Y:S01]  /*6fc0*/  FADD.FTZ R9, R49.reuse, R32 ;  /* 0x0000002031097221 */ /* 0x040fe20000010000 */
[----:B------:R-:W-:Y:S01]  /*6fd0*/  F2FP.BF16.F32.PACK_AB R168, R49, R168 ;  /* 0x000000a831a8723e */ /* 0x000fe200000010ff */
[-C--:B------:R-:W-:Y:S01]  /*6fe0*/  FMUL.FTZ R97, R97, R65.reuse ;  /* 0x0000004161617220 */ /* 0x080fe20000410000 */
[----:B------:R1:W2:Y:S01]  /*6ff0*/  MUFU.EX2 R32, R3 ;  /* 0x0000000300207308 */ /* 0x0002a20000000800 */
[----:B------:R-:W-:Y:S01]  /*7000*/  FADD.FTZ R40, R170, R9 ;  /* 0x00000009aa287221 */ /* 0x000fe20000010000 */
[----:B------:R3:W-:Y:S01]  /*7010*/  @!P1 SYNCS.ARRIVE.TRANS64.RED.A1T0 RZ, [R36+URZ], RZ ;  /* 0x000000ff24ff99a7 */ /* 0x0007e2000810043f */
[C---:B------:R-:W-:Y:S01]  /*7020*/  F2FP.BF16.F32.PACK_AB R170, R45.reuse, R170 ;  /* 0x000000aa2daa723e */ /* 0x040fe200000010ff */
[-C--:B------:R-:W-:Y:S01]  /*7030*/  FMUL.FTZ R100, R100, R65.reuse ;  /* 0x0000004164647220 */ /* 0x080fe20000410000 */
[----:B------:R-:W-:Y:S01]  /*7040*/  FADD.FTZ R9, R45, R40 ;  /* 0x000000282d097221 */ /* 0x000fe20000010000 */
[-C--:B------:R-:W-:Y:S01]  /*7050*/  FMUL.FTZ R101, R101, R65.reuse ;  /* 0x0000004165657220 */ /* 0x080fe20000410000 */
[-C--:B------:R-:W-:Y:S01]  /*7060*/  FMUL.FTZ R104, R104, R65.reuse ;  /* 0x0000004168687220 */ /* 0x080fe20000410000 */
[----:B------:R-:W4:Y:S01]  /*7070*/  MUFU.EX2 R173, R173 ;  /* 0x000000ad00ad7308 */ /* 0x000f220000000800 */
[----:B------:R-:W-:Y:S01]  /*7080*/  FADD.FTZ R40, R164, R9 ;  /* 0x00000009a4287221 */ /* 0x000fe20000010000 */
[-CC-:B---3--:R-:W-:Y:S01]  /*7090*/  FFMA.FTZ R36, R161, R6.reuse, -R38.reuse ;  /* 0x00000006a1247223 */ /* 0x188fe20000010826 */
[----:B------:R-:W-:Y:S01]  /*70a0*/  FFMA.FTZ R38, R87, R6, -R38 ;  /* 0x0000000657267223 */ /* 0x000fe20000010826 */
[C---:B------:R-:W-:Y:S01]  /*70b0*/  F2FP.BF16.F32.PACK_AB R164, R41.reuse, R164 ;  /* 0x000000a429a4723e */ /* 0x040fe200000010ff */
[----:B-1----:R-:W-:Y:S01]  /*70c0*/  FADD.FTZ R3, R41, R40 ;  /* 0x0000002829037221 */ /* 0x002fe20000010000 */
[-C--:B------:R-:W-:Y:S01]  /*70d0*/  FMUL.FTZ R105, R105, R65.reuse ;  /* 0x0000004169697220 */ /* 0x080fe20000410000 */
[-C--:B------:R-:W-:Y:S01]  /*70e0*/  FMUL.FTZ R108, R108, R65.reuse ;  /* 0x000000416c6c7220 */ /* 0x080fe20000410000 */
[----:B------:R-:W1:Y:S01]  /*70f0*/  MUFU.EX2 R26, R26 ;  /* 0x0000001a001a7308 */ /* 0x000e620000000800 */
[----:B------:R-:W-:Y:S01]  /*7100*/  FADD.FTZ R40, R166, R3 ;  /* 0x00000003a6287221 */ /* 0x000fe20000010000 */
[----:B--2---:R-:W-:Y:S01]  /*7110*/  FFMA.FTZ R3, R32, R2, R69 ;  /* 0x0000000220037223 */ /* 0x004fe20000010045 */
[----:B------:R-:W-:Y:S01]  /*7120*/  F2FP.BF16.F32.PACK_AB R166, R33, R166 ;  /* 0x000000a621a6723e */ /* 0x000fe200000010ff */
[-C--:B------:R-:W-:Y:S01]  /*7130*/  FMUL.FTZ R109, R109, R65.reuse ;  /* 0x000000416d6d7220 */ /* 0x080fe20000410000 */
[----:B------:R-:W-:Y:S01]  /*7140*/  FADD.FTZ R9, R33, R40 ;  /* 0x0000002821097221 */ /* 0x000fe20000010000 */
[----:B------:R-:W-:Y:S01]  /*7150*/  FADD.FTZ R3, R0, R3 ;  /* 0x0000000300037221 */ /* 0x000fe20000010000 */
[-C--:B------:R-:W-:Y:S01]  /*7160*/  FMUL.FTZ R112, R112, R65.reuse ;  /* 0x0000004170707220 */ /* 0x080fe20000410000 */
[----:B------:R-:W2:Y:S01]  /*7170*/  MUFU.EX2 R152, R152 ;  /* 0x0000009800987308 */ /* 0x000ea20000000800 */
[----:B------:R-:W-:Y:S01]  /*7180*/  FADD.FTZ R40, R160, R9 ;  /* 0x00000009a0287221 */ /* 0x000fe20000010000 */
[----:B------:R-:W-:Y:S01]  /*7190*/  FADD.FTZ R2, R14, R3 ;  /* 0x000000030e027221 */ /* 0x000fe20000010000 */
[----:B------:R-:W-:Y:S01]  /*71a0*/  F2FP.BF16.F32.PACK_AB R160, R21, R160 ;  /* 0x000000a015a0723e */ /* 0x000fe200000010ff */
[-C--:B------:R-:W-:Y:S01]  /*71b0*/  FMUL.FTZ R113, R113, R65.reuse ;  /* 0x0000004171717220 */ /* 0x080fe20000410000 */
[----:B------:R-:W-:Y:S01]  /*71c0*/  FADD.FTZ R9, R21, R40 ;  /* 0x0000002815097221 */ /* 0x000fe20000010000 */
[----:B------:R-:W-:Y:S01]  /*71d0*/  FADD.FTZ R3, R73, R2 ;  /* 0x0000000249037221 */ /* 0x000fe20000010000 */
[-C--:B------:R-:W-:Y:S01]  /*71e0*/  FMUL.FTZ R116, R116, R65.reuse ;  /* 0x0000004174747220 */ /* 0x080fe20000410000 */
[----:B------:R-:W3:Y:S01]  /*71f0*/  MUFU.EX2 R175, R175 ;  /* 0x000000af00af7308 */ /* 0x000ee20000000800 */
[----:B------:R-:W-:Y:S01]  /*7200*/  FADD.FTZ R40, R162, R9 ;  /* 0x00000009a2287221 */ /* 0x000fe20000010000 */
[----:B------:R-:W-:Y:S01]  /*7210*/  FADD.FTZ R2, R20, R3 ;  /* 0x0000000314027221 */ /* 0x000fe20000010000 */
[----:B------:R-:W-:Y:S01]  /*7220*/  F2FP.BF16.F32.PACK_AB R162, R25, R162 ;  /* 0x000000a219a2723e */ /* 0x000fe200000010ff */
[-C--:B------:R-:W-:Y:S01]  /*7230*/  FMUL.FTZ R117, R117, R65.reuse ;  /* 0x0000004175757220 */ /* 0x080fe20000410000 */
[----:B------:R-:W-:Y:S01]  /*7240*/  FADD.FTZ R9, R25, R40 ;  /* 0x0000002819097221 */ /* 0x000fe20000010000 */
[----:B------:R-:W-:Y:S01]  /*7250*/  FADD.FTZ R3, R35, R2 ;  /* 0x0000000223037221 */ /* 0x000fe20000010000 */
[-C--:B------:R-:W-:Y:S01]  /*7260*/  FMUL.FTZ R120, R120, R65.reuse ;  /* 0x0000004178787220 */ /* 0x080fe20000410000 */
[----:B------:R-:W5:Y:S01]  /*7270*/  MUFU.EX2 R29, R29 ;  /* 0x0000001d001d7308 */ /* 0x000f620000000800 */
        /* <DEDUP_REMOVED lines=9> */
[----:B----4-:R-:W-:Y:S01]  /*7310*/  FADD.FTZ R3, R173, R2 ;  /* 0x00000002ad037221 */ /* 0x010fe20000010000 */
[----:B------:R-:W-:Y:S01]  /*7320*/  F2FP.BF16.F32.PACK_AB R158, R61, R158 ;  /* 0x0000009e3d9e723e */ /* 0x000fe200000010ff */
[-C--:B------:R-:W-:Y:S01]  /*7330*/  FMUL.FTZ R125, R125, R65.reuse ;  /* 0x000000417d7d7220 */ /* 0x080fe20000410000 */
[----:B------:R-:W-:Y:S01]  /*7340*/  FADD.FTZ R9, R61, R40 ;  /* 0x000000283d097221 */ /* 0x000fe20000010000 */
[----:B-1----:R-:W-:Y:S01]  /*7350*/  FADD.FTZ R2, R26, R3 ;  /* 0x000000031a027221 */ /* 0x002fe20000010000 */
[-C--:B------:R-:W-:Y:S01]  /*7360*/  FMUL.FTZ R128, R128, R65.reuse ;  /* 0x0000004180807220 */ /* 0x080fe20000410000 */
[----:B------:R-:W1:Y:S01]  /*7370*/  MUFU.EX2 R154, R154 ;  /* 0x0000009a009a7308 */ /* 0x000e620000000800 */
[----:B--2---:R-:W-:Y:S01]  /*7380*/  FADD.FTZ R40, R152, R9 ;  /* 0x0000000998287221 */ /* 0x004fe20000010000 */
[----:B---3--:R-:W-:Y:S01]  /*7390*/  FADD.FTZ R3, R175, R2 ;  /* 0x00000002af037221 */ /* 0x008fe20000010000 */
[----:B-----5:R-:W-:Y:S01]  /*73a0*/  F2FP.BF16.F32.PACK_AB R152, R29, R152 ;  /* 0x000000981d98723e */ /* 0x020fe200000010ff */
[-C--:B------:R-:W-:Y:S01]  /*73b0*/  FMUL.FTZ R129, R129, R65.reuse ;  /* 0x0000004181817220 */ /* 0x080fe20000410000 */
[----:B------:R-:W-:Y:S01]  /*73c0*/  FADD.FTZ R9, R29, R40 ;  /* 0x000000281d097221 */ /* 0x000fe20000010000 */
[-C--:B------:R-:W-:Y:S01]  /*73d0*/  FMUL.FTZ R132, R132, R65.reuse ;  /* 0x0000004184847220 */ /* 0x080fe20000410000 */
[-C--:B------:R-:W-:Y:S01]  /*73e0*/  FMUL.FTZ R133, R133, R65.reuse ;  /* 0x0000004185857220 */ /* 0x080fe20000410000 */
[----:B------:R-:W2:Y:S01]  /*73f0*/  MUFU.EX2 R169, R169 ;  /* 0x000000a900a97308 */ /* 0x000ea20000000800 */
[----:B------:R-:W-:Y:S01]  /*7400*/  FADD.FTZ R2, R28, R3 ;  /* 0x000000031c027221 */ /* 0x000fe20000010000 */
[-C--:B------:R-:W-:Y:S01]  /*7410*/  FMUL.FTZ R136, R136, R65.reuse ;  /* 0x0000004188887220 */ /* 0x080fe20000410000 */
[-C--:B------:R-:W-:Y:S01]  /*7420*/  FMUL.FTZ R137, R137, R65.reuse ;  /* 0x0000004189897220 */ /* 0x080fe20000410000 */
[-C--:B------:R-:W-:Y:S01]  /*7430*/  FMUL.FTZ R140, R140, R65.reuse ;  /* 0x000000418c8c7220 */ /* 0x080fe20000410000 */
[-C--:B------:R-:W-:Y:S01]  /*7440*/  FMUL.FTZ R141, R141, R65.reuse ;  /* 0x000000418d8d7220 */ /* 0x080fe20000410000 */
[-C--:B------:R-:W-:Y:S01]  /*7450*/  FMUL.FTZ R144, R144, R65.reuse ;  /* 0x0000004190907220 */ /* 0x080fe20000410000 */
[-C--:B------:R-:W-:Y:S01]  /*7460*/  FMUL.FTZ R145, R145, R65.reuse ;  /* 0x0000004191917220 */ /* 0x080fe20000410000 */
[----:B------:R-:W3:Y:S01]  /*7470*/  MUFU.EX2 R30, R30 ;  /* 0x0000001e001e7308 */ /* 0x000ee20000000800 */
[----:B-1----:R-:W-:Y:S01]  /*7480*/  FADD.FTZ R40, R154, R9 ;  /* 0x000000099a287221 */ /* 0x002fe20000010000 */
[-C--:B------:R-:W-:Y:S01]  /*7490*/  FMUL.FTZ R148, R148, R65.reuse ;  /* 0x0000004194947220 */ /* 0x080fe20000410000 */
[----:B------:R-:W-:Y:S01]  /*74a0*/  FMUL.FTZ R149, R149, R65 ;  /* 0x0000004195957220 */ /* 0x000fe20000410000 */
[----:B------:R-:W-:Y:S01]  /*74b0*/  F2FP.BF16.F32.PACK_AB R183, R73, R14 ;  /* 0x0000000e49b7723e */ /* 0x000fe200000010ff */
[----:B------:R-:W-:Y:S01]  /*74c0*/  VIADD R7, R7, 0xffffffff ;  /* 0xffffffff07077836 */ /* 0x000fe20000000000 */
[----:B------:R-:W-:Y:S01]  /*74d0*/  F2FP.BF16.F32.PACK_AB R177, R35, R20 ;  /* 0x0000001423b1723e */ /* 0x000fe200000010ff */
[----:B------:R-:W-:Y:S01]  /*74e0*/  FMUL.FTZ R90, R90, R32 ;  /* 0x000000205a5a7220 */ /* 0x000fe20000410000 */
[----:B------:R-:W1:Y:S01]  /*74f0*/  MUFU.EX2 R171, R171 ;  /* 0x000000ab00ab7308 */ /* 0x000e620000000800 */
[----:B--2---:R-:W-:Y:S01]  /*7500*/  FADD.FTZ R9, R169, R2 ;  /* 0x00000002a9097221 */ /* 0x004fe20000010000 */
[----:B------:R-:W-:Y:S01]  /*7510*/  F2FP.BF16.F32.PACK_AB R179, R39, R24 ;  /* 0x0000001827b3723e */ /* 0x000fe200000010ff */
[-C--:B------:R-:W-:Y:S01]  /*7520*/  FMUL.FTZ R91, R91, R32.reuse ;  /* 0x000000205b5b7220 */ /* 0x080fe20000410000 */
[----:B------:R-:W-:Y:S01]  /*7530*/  F2FP.BF16.F32.PACK_AB R173, R26, R173 ;  /* 0x000000ad1aad723e */ /* 0x000fe200000010ff */
[-C--:B------:R-:W-:Y:S01]  /*7540*/  FMUL.FTZ R94, R94, R32.reuse ;  /* 0x000000205e5e7220 */ /* 0x080fe20000410000 */
[----:B------:R-:W-:Y:S01]  /*7550*/  F2FP.BF16.F32.PACK_AB R175, R28, R175 ;  /* 0x000000af1caf723e */ /* 0x000fe200000010ff */
[-C--:B------:R-:W-:Y:S01]  /*7560*/  FMUL.FTZ R95, R95, R32.reuse ;  /* 0x000000205f5f7220 */ /* 0x080fe20000410000 */
[----:B------:R-:W2:Y:S01]  /*7570*/  MUFU.EX2 R34, R34 ;  /* 0x0000002200227308 */ /* 0x000ea20000000800 */
[C---:B---3--:R-:W-:Y:S01]  /*7580*/  FADD.FTZ R2, R30.reuse, R9 ;  /* 0x000000091e027221 */ /* 0x048fe20000010000 */
[----:B------:R-:W-:Y:S01]  /*7590*/  F2FP.BF16.F32.PACK_AB R169, R30, R169 ;  /* 0x000000a91ea9723e */ /* 0x000fe200000010ff */
        /* <DEDUP_REMOVED lines=8> */
[-C--:B------:R-:W-:Y:S01]  /*7620*/  FMUL.FTZ R110, R110, R32.reuse ;  /* 0x000000206e6e7220 */ /* 0x080fe20000410000 */
[-C--:B------:R-:W-:Y:S01]  /*7630*/  FMUL.FTZ R111, R111, R32.reuse ;  /* 0x000000206f6f7220 */ /* 0x080fe20000410000 */
[-C--:B------:R-:W-:Y:S01]  /*7640*/  FMUL.FTZ R114, R114, R32.reuse ;  /* 0x0000002072727220 */ /* 0x080fe20000410000 */
[-C--:B------:R-:W-:Y:S01]  /*7650*/  FMUL.FTZ R115, R115, R32.reuse ;  /* 0x0000002073737220 */ /* 0x080fe20000410000 */
[-C--:B------:R-:W-:Y:S01]  /*7660*/  FMUL.FTZ R118, R118, R32.reuse ;  /* 0x0000002076767220 */ /* 0x080fe20000410000 */
[----:B------:R-:W1:Y:S01]  /*7670*/  MUFU.EX2 R36, R36 ;  /* 0x0000002400247308 */ /* 0x000e620000000800 */
[C---:B--2---:R-:W-:Y:S01]  /*7680*/  FADD.FTZ R2, R34.reuse, R9 ;  /* 0x0000000922027221 */ /* 0x044fe20000010000 */
[----:B------:R-:W-:Y:S01]  /*7690*/  F2FP.BF16.F32.PACK_AB R171, R34, R171 ;  /* 0x000000ab22ab723e */ /* 0x000fe200000010ff */
[-C--:B------:R-:W-:Y:S01]  /*76a0*/  FMUL.FTZ R119, R119, R32.reuse ;  /* 0x0000002077777220 */ /* 0x080fe20000410000 */
[-C--:B------:R-:W-:Y:S01]  /*76b0*/  FMUL.FTZ R122, R122, R32.reuse ;  /* 0x000000207a7a7220 */ /* 0x080fe20000410000 */
[-C--:B------:R-:W-:Y:S01]  /*76c0*/  FMUL.FTZ R123, R123, R32.reuse ;  /* 0x000000207b7b7220 */ /* 0x080fe20000410000 */
[-C--:B------:R-:W-:Y:S01]  /*76d0*/  FMUL.FTZ R126, R126, R32.reuse ;  /* 0x000000207e7e7220 */ /* 0x080fe20000410000 */
[-C--:B------:R-:W-:Y:S01]  /*76e0*/  FMUL.FTZ R127, R127, R32.reuse ;  /* 0x000000207f7f7220 */ /* 0x080fe20000410000 */
[----:B------:R2:W4:Y:S01]  /*76f0*/  MUFU.EX2 R42, R181 ;  /* 0x000000b5002a7308 */ /* 0x0005220000000800 */
[----:B---3--:R-:W-:Y:S01]  /*7700*/  FADD.FTZ R9, R165, R2 ;  /* 0x00000002a5097221 */ /* 0x008fe20000010000 */
        /* <DEDUP_REMOVED lines=8> */
[----:B--2---:R-:W-:Y:S01]  /*7790*/  F2FP.BF16.F32.PACK_AB R181, R0, R69 ;  /* 0x0000004500b5723e */ /* 0x004fe200000010ff */
[-C--:B------:R-:W-:Y:S01]  /*77a0*/  FMUL.FTZ R142, R142, R32.reuse ;  /* 0x000000208e8e7220 */ /* 0x080fe20000410000 */
[----:B------:R-:W-:Y:S01]  /*77b0*/  F2FP.BF16.F32.PACK_AB R165, R36, R165 ;  /* 0x000000a524a5723e */ /* 0x000fe200000010ff */
[-C--:B------:R-:W-:Y:S01]  /*77c0*/  FMUL.FTZ R143, R143, R32.reuse ;  /* 0x000000208f8f7220 */ /* 0x080fe20000410000 */
[-C--:B------:R-:W-:Y:S01]  /*77d0*/  FMUL.FTZ R146, R146, R32.reuse ;  /* 0x0000002092927220 */ /* 0x080fe20000410000 */
[-C--:B------:R-:W-:Y:S01]  /*77e0*/  FMUL.FTZ R147, R147, R32.reuse ;  /* 0x0000002093937220 */ /* 0x080fe20000410000 */
[----:B------:R-:W1:Y:S01]  /*77f0*/  MUFU.EX2 R37, R37 ;  /* 0x0000002500257308 */ /* 0x000e620000000800 */
[----:B----4-:R-:W-:Y:S01]  /*7800*/  FADD.FTZ R9, R42, R9 ;  /* 0x000000092a097221 */ /* 0x010fe20000010000 */
[-C--:B------:R-:W-:Y:S01]  /*7810*/  FMUL.FTZ R150, R150, R32.reuse ;  /* 0x0000002096967220 */ /* 0x080fe20000410000 */
[----:B------:R-:W-:Y:S01]  /*7820*/  FMUL.FTZ R151, R151, R32 ;  /* 0x0000002097977220 */ /* 0x000fe20000410000 */
[----:B------:R-:W-:-:S04]  /*7830*/  IMAD.MOV.U32 R0, RZ, RZ, R11 ;  /* 0x000000ffff007224 */ /* 0x000fc800078e000b */
        /* <DEDUP_REMOVED lines=30> */
[----:B------:R-:W-:-:S03]  /*7a20*/  F2FP.BF16.F32.PACK_AB R153, R83, R48 ;  /* 0x000000305399723e */ /* 0x000fc600000010ff */
[----:B---3--:R-:W-:-:S04]  /*7a30*/  FADD.FTZ R9, R50, R9 ;  /* 0x0000000932097221 */ /* 0x008fc80000010000 */
[C---:B-1----:R-:W-:Y:S01]  /*7a40*/  FADD.FTZ R2, R38.reuse, R9 ;  /* 0x0000000926027221 */ /* 0x042fe20000010000 */
[----:B------:R-:W-:Y:S01]  /*7a50*/  F2FP.BF16.F32.PACK_AB R155, R38, R50 ;  /* 0x00000032269b723e */ /* 0x000fe200000010ff */
[----:B------:R-:W-:Y:S01]  /*7a60*/  IMAD.MOV.U32 R9, RZ, RZ, R13 ;  /* 0x000000ffff097224 */ /* 0x000fe200078e000d */
[----:B------:R-:W-:Y:S06]  /*7a70*/  @P3 BRA `(.L_x_6433) ;  /* 0xffffffd000103947 */ /* 0x000fec000383ffff */
[----:B------:R-:W-:Y:S01]  /*7a80*/  IMAD.MOV.U32 R9, RZ, RZ, R13 ;  /* 0x000000ffff097224 */ /* 0x000fe200078e000d */
[----:B------:R-:W-:Y:S01]  /*7a90*/  UMOV UR37, UR60 ;  /* 0x0000003c00257c82 */ /* 0x000fe20008000000 */
[----:B------:R-:W-:Y:S01]  /*7aa0*/  IMAD.MOV.U32 R0, RZ, RZ, R11 ;  /* 0x000000ffff007224 */ /* 0x000fe200078e000b */
[----:B------:R-:W-:-:S06]  /*7ab0*/  UMOV UR36, UR59 ;  /* 0x0000003b00247c82 */ /* 0x000fcc0008000000 */
.L_x_6416:
        /* <DEDUP_REMOVED lines=15> */
.L_x_6435:
[----:B------:R-:W-:-:S11]  /*7bb0*/  UISETP.NE.AND UP0, UPT, UR11, 0x1, UPT ;  /* 0x000000010b00788c */ /* 0x000fd6000bf05270 */
[----:B------:R-:W-:Y:S02]  /*7bc0*/  @UP0 ULDC.64 UR14, c[0x0][0x9e8] ;  /* 0x00027a00000e0ab9 */ /* 0x000fe40000000a00 */
[----:B------:R-:W-:-:S04]  /*7bd0*/  UIMAD.WIDE.U32 UR6, UR54, UR14, URZ ;  /* 0x0000000e360672a5 */ /* 0x000fc8000f8e003f */
[----:B------:R-:W-:-:S12]  /*7be0*/  @UP0 USHF.R.U32.HI UR54, URZ, UR15, UR7 ;  /* 0x0000000f3f360299 */ /* 0x000fd80008011607 */
.L_x_6436:
[----:B------:R-:W-:-:S04]  /*7bf0*/  UIMAD UR54, UR54, UR11, URZ ;  /* 0x0000000b363672a4 */ /* 0x000fc8000f8e023f */
[----:B------:R-:W-:-:S04]  /*7c00*/  UISETP.LT.AND UP0, UPT, UR10, UR54, UPT ;  /* 0x000000360a00728c */ /* 0x000fc8000bf01270 */
[----:B------:R-:W-:-:S12]  /*7c10*/  USEL UR10, UR10, UR54, !UP0 ;  /* 0x000000360a0a7287 */ /* 0x000fd8000c000000 */
.L_x_6434:
        /* <DEDUP_REMOVED lines=12> */
.L_x_6446:
        /* <DEDUP_REMOVED lines=9> */
.L_x_6439:
[----:B------:R-:W-:Y:S01]  /*7d70*/  ULEA UR6, UR37, UR39, 0x3 ;  /* 0x0000002725067291 */ /* 0x000fe2000f8e183f */
[----:B------:R-:W-:-:S05]  /*7d80*/  IMAD.U32 R0, RZ, RZ, UR36 ;  /* 0x00000024ff007e24 */ /* 0x000fca000f8e00ff */
[----:B------:R-:W-:-:S04]  /*7d90*/  SHF.L.U32 R0, R0, 0x1f, RZ ;  /* 0x0000001f00007819 */ /* 0x000fc800000006ff */
[----:B------:R1:W2:Y:S01]  /*7da0*/  SYNCS.PHASECHK.TRANS64.TRYWAIT P2, [UR6+0x28830], R0 ;  /* 0x02883000ff0075a7 */ /* 0x0002a20008040146 */
[----:B------:R-:W-:Y:S05]  /*7db0*/  @!P0 BRA `(.L_x_6440) ;  /* 0x0000000000048947 */ /* 0x000fea0003800000 */
[----:B------:R-:W-:Y:S01]  /*7dc0*/  BPT.TRAP 0x1 ;  /* 0x000000040000795c */ /* 0x000fe20000300000 */
.L_x_6440:
[----:B--2---:R-:W-:Y:S05]  /*7dd0*/  @P2 BRA `(.L_x_6438) ;  /* 0x0000000000082947 */ /* 0x004fea0003800000 */
[----:B------:R-:W2:Y:S02]  /*7de0*/  SYNCS.PHASECHK.TRANS64.TRYWAIT P2, [UR6+0x28830], R0 ;  /* 0x02883000ff0075a7 */ /* 0x000ea40008040146 */
[----:B--2---:R-:W-:Y:S05]  /*7df0*/  @!P2 BRA `(.L_x_6441) ;  /* 0x0000009c0094a947 */ /* 0x004fea0003800000 */
.L_x_6438:
        /* <DEDUP_REMOVED lines=45> */
.L_x_6443:
[----:B------:R-:W-:Y:S01]  /*80d0*/  ULEA UR6, UR55, UR39, 0x3 ;  /* 0x0000002737067291 */ /* 0x000fe2000f8e183f */
[----:B------:R-:W-:-:S05]  /*80e0*/  IMAD.U32 R0, RZ, RZ, UR56 ;  /* 0x00000038ff007e24 */ /* 0x000fca000f8e00ff */
[----:B------:R-:W-:-:S04]  /*80f0*/  SHF.L.U32 R0, R0, 0x1f, RZ ;  /* 0x0000001f00007819 */ /* 0x000fc800000006ff */
[----:B------:R1:W2:Y:S01]  /*8100*/  SYNCS.PHASECHK.TRANS64.TRYWAIT P2, [UR6+0x28850], R0 ;  /* 0x02885000ff0075a7 */ /* 0x0002a20008040146 */
[----:B------:R-:W-:Y:S05]  /*8110*/  @!P0 BRA `(.L_x_6444) ;  /* 0x0000000000048947 */ /* 0x000fea0003800000 */
[----:B------:R-:W-:Y:S01]  /*8120*/  BPT.TRAP 0x1 ;  /* 0x000000040000795c */ /* 0x000fe20000300000 */
.L_x_6444:
[----:B--2---:R-:W-:Y:S05]  /*8130*/  @P2 BRA `(.L_x_6442) ;  /* 0x0000000000082947 */ /* 0x004fea0003800000 */
[----:B------:R-:W2:Y:S02]  /*8140*/  SYNCS.PHASECHK.TRANS64.TRYWAIT P2, [UR6+0x28850], R0 ;  /* 0x02885000ff0075a7 */ /* 0x000ea40008040146 */
[----:B--2---:R-:W-:Y:S05]  /*8150*/  @!P2 BRA `(.L_x_6445) ;  /* 0x0000009800d4a947 */ /* 0x004fea0003800000 */
.L_x_6442:
[----:B------:R-:W-:Y:S01]  /*8160*/  UIADD3 UR6, UR39, 0x400, URZ ;  /* 0x0000040027067890 */ /* 0x000fe2000fffe03f */
[----:B------:R-:W-:Y:S01]  /*8170*/  WARPGROUP.ARRIVE ;  /* 0x00000000000079c5 */ /* 0x000fe20000000000 */
[----:B------:R-:W-:Y:S01]  /*8180*/  UMOV UR7, 0x40000040 ;  /* 0x4000004000077882 */ /* 0x000fe20000000000 */
[----:B-12---:R-:W-:Y:S01]  /*8190*/  FMNMX.FTZ R0, R24, R13, !PT ;  /* 0x0000000d18007209 */ /* 0x006fe20007810000 */
[----:B------:R-:W-:Y:S01]  /*81a0*/  USHF.R.U32.HI UR6, URZ, 0x4, UR6 ;  /* 0x000000043f067899 */ /* 0x000fe20008011606 */
[----:B------:R-:W1:Y:S01]  /*81b0*/  LDC R6, c[0x0][0x988] ;  /* 0x00026200ff067b82 */ /* 0x000e620000000800 */
[----:B------:R-:W-:Y:S01]  /*81c0*/  ISETP.GT.AND P2, PT, R7, UR54, PT ;  /* 0x0000003607007c0c */ /* 0x000fe2000bf44270 */
[----:B------:R-:W-:Y:S01]  /*81d0*/  UMOV UR56, UR36 ;  /* 0x0000002400387c82 */ /* 0x000fe20008000000 */
[----:B------:R-:W-:Y:S01]  /*81e0*/  ULOP3.LUT UR6, UR6, 0x3fff, URZ, 0xc0, !UPT ;  /* 0x00003fff06067892 */ /* 0x000fe2000f8ec03f */
[----:B------:R-:W-:Y:S01]  /*81f0*/  FMNMX.FTZ R9, R25, R0, !PT ;  /* 0x0000000019097209 */ /* 0x000fe20007810000 */
[----:B------:R-:W-:-:S02]  /*8200*/  VIADD R7, R7, 0xffffffff ;  /* 0xffffffff07077836 */ /* 0x000fc40000000000 */
[----:B------:R-:W-:Y:S01]  /*8210*/  ULOP3.LUT UR6, UR6, 0x4000000, URZ, 0xfc, !UPT ;  /* 0x0400000006067892 */ /* 0x000fe2000f8efc3f */
[----:B------:R-:W-:-:S03]  /*8220*/  FMNMX.FTZ R0, R28, R9, !PT ;  /* 0x000000091c007209 */ /* 0x000fc60007810000 */
[----:B------:R-:W-:Y:S01]  /*8230*/  ULEA UR10, UR55, UR6, 0xb ;  /* 0x00000006370a7291 */ /* 0x000fe2000f8e583f */
        /* <DEDUP_REMOVED lines=33> */
[----:B------:R-:W2:Y:S02]  /*8450*/  SHFL.BFLY PT, R0, R9, 0x2, 0x1f ;  /* 0x0c401f0009007f89 */ /* 0x000ea400000e0000 */
[----:B--2---:R-:W-:-:S05]  /*8460*/  FMNMX.FTZ R12, R9, R0, !PT ;  /* 0x00000000090c7209 */ /* 0x004fca0007810000 */
[----:B------:R-:W2:Y:S01]  /*8470*/  SHFL.BFLY PT, R15, R12, 0x1, 0x1f ;  /* 0x0c201f000c0f7f89 */ /* 0x000ea200000e0000 */
[----:B------:R-:W-:Y:S02]  /*8480*/  WARPGROUP.DEPBAR.LE gsb0, 0x0 ;  /* 0x00008000000079c5 */ /* 0x000fe40000010000 */
[----:B------:R-:W-:-:S06]  /*8490*/  WARPGROUP.ARRIVE ;  /* 0x00000000000079c5 */ /* 0x000fcc0000000000 */
[----:B------:R-:W-:Y:S01]  /*84a0*/  HGMMA.64x128x16.F32.BF16 R88, R176, gdesc[UR4].tnspB, R88, gsb0 ;  /* 0x41e00004b0587df0 */ /* 0x000fe20008001858 */
[----:B------:R-:W-:Y:S01]  /*84b0*/  UIADD3 UR6, UR10, 0x100, URZ ;  /* 0x000001000a067890 */ /* 0x000fe2000fffe03f */
[----:B------:R-:W-:Y:S01]  /*84c0*/  UMOV UR7, 0x40000040 ;  /* 0x4000004000077882 */ /* 0x000fe20000000000 */
        /* <DEDUP_REMOVED lines=37> */
[----:B------:R-:W-:Y:S02]  /*8720*/  WARPGROUP.ARRIVE ;  /* 0x00000000000079c5 */ /* 0x000fe40000000000 */
[----:B------:R-:W1:Y:S04]  /*8730*/  SHFL.BFLY PT, R14, R9, 0x2, 0x1f ;  /* 0x0c401f00090e7f89 */ /* 0x000e6800000e0000 */
[----:B------:R-:W-:Y:S01]  /*8740*/  HGMMA.64x128x16.F32.BF16 R88, R172, gdesc[UR4].tnspB, R88, gsb0 ;  /* 0x41e00004ac587df0 */ /* 0x000fe20008001858 */
[----:B------:R-:W-:Y:S01]  /*8750*/  UIADD3 UR6, UR10, 0x180, URZ ;  /* 0x000001800a067890 */ /* 0x000fe2000fffe03f */
[----:B------:R-:W-:Y:S01]  /*8760*/  UMOV UR7, 0x40000040 ;  /* 0x4000004000077882 */ /* 0x000fe20000000000 */
[----:B------:R-:W-:-:S02]  /*8770*/  WARPGROUP.DEPBAR.LE gsb0, 0x0 ;  /* 0x00008000000079c5 */ /* 0x000fc40000010000 */
[----:B------:R-:W-:-:S07]  /*8780*/  WARPGROUP.ARRIVE ;  /* 0x00000000000079c5 */ /* 0x000fce0000000000 */
[----:B------:R-:W-:Y:S01]  /*8790*/  HGMMA.64x128x16.F32.BF16 R88, R168, gdesc[UR4].tnspB, R88, gsb0 ;  /* 0x41e00004a8587df0 */ /* 0x000fe20008001858 */
[----:B------:R-:W-:Y:S01]  /*87a0*/  UIADD3 UR6, UR10, 0x200, URZ ;  /* 0x000002000a067890 */ /* 0x000fe2000fffe03f */
[----:B------:R-:W-:Y:S01]  /*87b0*/  UMOV UR7, 0x40000040 ;  /* 0x4000004000077882 */ /* 0x000fe20000000000 */
[----:B------:R-:W-:Y:S02]  /*87c0*/  WARPGROUP.DEPBAR.LE gsb0, 0x0 ;  /* 0x00008000000079c5 */ /* 0x000fe40000010000 */
[----:B------:R-:W-:Y:S01]  /*87d0*/  WARPGROUP.ARRIVE ;  /* 0x00000000000079c5 */ /* 0x000fe20000000000 */
[----:B------:R-:W-:-:S04]  /*87e0*/  FMUL.FTZ R169, R0, R6 ;  /* 0x0000000600a97220 */ /* 0x000fc80000410000 */
[--C-:B------:R-:W-:Y:S02]  /*87f0*/  FFMA.FTZ R13, R24, R6, -R169.reuse ;  /* 0x00000006180d7223 */ /* 0x100fe400000108a9 */
[----:B------:R-:W-:Y:S01]  /*8800*/  HGMMA.64x128x16.F32.BF16 R88, R164, gdesc[UR4].tnspB, R88, gsb0 ;  /* 0x41e00004a4587df0 */ /* 0x000fe20008001858 */
[----:B------:R-:W-:Y:S01]  /*8810*/  UIADD3 UR6, UR10, 0x280, URZ ;  /* 0x000002800a067890 */ /* 0x000fe2000fffe03f */
[----:B-1----:R-:W-:Y:S01]  /*8820*/  FMNMX.FTZ R24, R9, R14, !PT ;  /* 0x0000000e09187209 */ /* 0x002fe20007810000 */
[----:B------:R-:W-:Y:S01]  /*8830*/  UMOV UR7, 0x40000040 ;  /* 0x4000004000077882 */ /* 0x000fe20000000000 */
[-CC-:B------:R-:W-:Y:S01]  /*8840*/  FFMA.FTZ R15, R29, R6.reuse, -R169.reuse ;  /* 0x000000061d0f7223 */ /* 0x180fe200000108a9 */
[-CC-:B------:R-:W-:Y:S01]  /*8850*/  FFMA.FTZ R29, R41, R6.reuse, -R169.reuse ;  /* 0x00000006291d7223 */ /* 0x180fe200000108a9 */
[-CC-:B------:R-:W-:Y:S01]  /*8860*/  FFMA.FTZ R41, R53, R6.reuse, -R169.reuse ;  /* 0x0000000635297223 */ /* 0x180fe200000108a9 */
[----:B------:R-:W1:Y:S01]  /*8870*/  SHFL.BFLY PT, R9, R24, 0x1, 0x1f ;  /* 0x0c201f0018097f89 */ /* 0x000e6200000e0000 */
        /* <DEDUP_REMOVED lines=22> */
[-C--:B------:R-:W-:Y:S01]  /*89e0*/  FFMA.FTZ R20, R80, R6.reuse, -R169 ;  /* 0x0000000650147223 */ /* 0x080fe200000108a9 */
[----:B-1----:R-:W-:Y:S01]  /*89f0*/  FMNMX.FTZ R9, R24, R9, !PT ;  /* 0x0000000918097209 */ /* 0x002fe20007810000 */
[----:B------:R-:W1:Y:S01]  /*8a00*/  MUFU.EX2 R182, R182 ;  /* 0x000000b600b67308 */ /* 0x000e620000000800 */
[----:B--2---:R-:W-:Y:S01]  /*8a10*/  FFMA.FTZ R3, R10, R3, R13 ;  /* 0x000000030a037223 */ /* 0x004fe2000001000d */
[-CC-:B------:R-:W-:Y:S01]  /*8a20*/  FFMA.FTZ R69, R81, R6.reuse, -R169.reuse ;  /* 0x0000000651457223 */ /* 0x180fe200000108a9 */
[-C--:B------:R-:W-:Y:S01]  /*8a30*/  FFMA.FTZ R84, R84, R6.reuse, -R169 ;  /* 0x0000000654547223 */ /* 0x080fe200000108a9 */
[CC--:B------:R-:W-:Y:S01]  /*8a40*/  FMUL.FTZ R77, R9.reuse, R6.reuse ;  /* 0x00000006094d7220 */ /* 0x0c0fe20000410000 */
[----:B------:R-:W-:Y:S01]  /*8a50*/  FADD.FTZ R73, -R9, R11 ;  /* 0x0000000b09497221 */ /* 0x000fe20000010100 */
[----:B------:R-:W-:-:S02]  /*8a60*/  FFMA.FTZ R85, R85, R6, -R169 ;  /* 0x0000000655557223 */ /* 0x000fc400000108a9 */
[-CC-:B------:R-:W-:Y:S01]  /*8a70*/  FFMA.FTZ R181, R27, R6.reuse, -R77.reuse ;  /* 0x000000061bb57223 */ /* 0x180fe2000001084d */
[----:B------:R-:W-:Y:S02]  /*8a80*/  IMAD.U32 R27, RZ, RZ, UR37 ;  /* 0x00000025ff1b7e24 */ /* 0x000fe4000f8e00ff */
[-C--:B------:R-:W-:Y:S01]  /*8a90*/  FMUL.FTZ R73, R73, R6.reuse ;  /* 0x0000000649497220 */ /* 0x080fe20000410000 */
[-CC-:B------:R-:W-:Y:S01]  /*8aa0*/  FFMA.FTZ R26, R26, R6.reuse, -R77.reuse ;  /* 0x000000061a1a7223 */ /* 0x180fe2000001084d */
[-CC-:B------:R-:W-:Y:S01]  /*8ab0*/  FFMA.FTZ R183, R30, R6.reuse, -R77.reuse ;  /* 0x000000061eb77223 */ /* 0x180fe2000001084d */
[-CC-:B------:R-:W-:Y:S01]  /*8ac0*/  FFMA.FTZ R28, R31, R6.reuse, -R77.reuse ;  /* 0x000000061f1c7223 */ /* 0x180fe2000001084d */
[----:B------:R-:W-:Y:S01]  /*8ad0*/  @!P1 LEA R27, R27, UR39, 0x3 ;  /* 0x000000271b1b9c11 */ /* 0x000fe2000f8e18ff */
[----:B------:R-:W-:Y:S01]  /*8ae0*/  MUFU.EX2 R181, R181 ;  /* 0x000000b500b57308 */ /* 0x000fe20000000800 */
[----:B------:R-:W-:Y:S01]  /*8af0*/  IADD3 R31, -R17, 0xb, RZ ;  /* 0x0000000b111f7810 */ /* 0x000fe20007ffe1ff */
[-CC-:B------:R-:W-:Y:S01]  /*8b00*/  FFMA.FTZ R177, R34, R6.reuse, -R77.reuse ;  /* 0x0000000622b17223 */ /* 0x180fe2000001084d */
[----:B------:R-:W-:Y:S01]  /*8b10*/  FFMA.FTZ R40, R35, R6, -R77 ;  /* 0x0000000623287223 */ /* 0x000fe2000001084d */
[----:B------:R-:W-:-:S02]  /*8b20*/  @!P1 VIADD R27, R27, 0x28840 ;  /* 0x000288401b1b9836 */ /* 0x000fc40000000000 */
[-C--:B------:R-:W-:Y:S01]  /*8b30*/  FFMA.FTZ R179, R38, R6.reuse, -R77 ;  /* 0x0000000626b37223 */ /* 0x080fe2000001084d */
[----:B---3--:R-:W-:Y:S01]  /*8b40*/  FADD.FTZ R3, R180, R3 ;  /* 0x00000003b4037221 */ /* 0x008fe20000010000 */
[-C--:B------:R-:W-:Y:S01]  /*8b50*/  FFMA.FTZ R38, R39, R6.reuse, -R77 ;  /* 0x0000000627267223 */ /* 0x080fe2000001084d */
[----:B------:R-:W-:Y:S01]  /*8b60*/  MUFU.EX2 R73, R73 ;  /* 0x0000004900497308 */ /* 0x000fe20000000800 */
[----:B------:R-:W-:Y:S01]  /*8b70*/  @!P1 PRMT R27, RZ, 0x654, R27 ;  /* 0x00000654ff1b9816 */ /* 0x000fe2000000001b */
[-C--:B------:R-:W-:Y:S01]  /*8b80*/  FFMA.FTZ R175, R46, R6.reuse, -R77 ;  /* 0x000000062eaf7223 */ /* 0x080fe2000001084d */
[----:B-1----:R-:W-:Y:S01]  /*8b90*/  FADD.FTZ R46, R182, R3 ;  /* 0x00000003b62e7221 */ /* 0x002fe20000010000 */
        /* <DEDUP_REMOVED lines=8> */
[----:B------:R-:W-:Y:S01]  /*8c20*/  F2FP.BF16.F32.PACK_AB R180, R180, R13 ;  /* 0x0000000db4b4723e */ /* 0x000fe200000010ff */
        /* <DEDUP_REMOVED lines=13> */
[----:B------:R-:W-:-:S03]  /*8d00*/  FFMA.FTZ R86, R86, R6, -R77 ;  /* 0x0000000656567223 */ /* 0x000fc6000001084d */
[----:B------:R-:W-:Y:S01]  /*8d10*/  FADD.FTZ R44, R181, R2 ;  /* 0x00000002b52c7221 */ /* 0x000fe20000010000 */
[----:B------:R-:W-:Y:S01]  /*8d20*/  FFMA.FTZ R2, R63, R6, -R77 ;  /* 0x000000063f027223 */ /* 0x000fe2000001084d */
[----:B------:R-:W-:Y:S01]  /*8d30*/  F2FP.BF16.F32.PACK_AB R181, R181, R26 ;  /* 0x0000001ab5b5723e */ /* 0x000fe200000010ff */
[----:B------:R-:W1:Y:S01]  /*8d40*/  MUFU.EX2 R28, R28 ;  /* 0x0000001c001c7308 */ /* 0x000e620000000800 */
[----:B--2---:R-:W-:-:S07]  /*8d50*/  FADD.FTZ R3, R183, R44 ;  /* 0x0000002cb7037221 */ /* 0x004fce0000010000 */
[----:B------:R-:W-:Y:S01]  /*8d60*/  MUFU.EX2 R176, R176 ;  /* 0x000000b000b07308 */ /* 0x000fe20000000800 */
[----:B---3--:R-:W-:-:S07]  /*8d70*/  F2FP.BF16.F32.PACK_AB R182, R15, R182 ;  /* 0x000000b60fb6723e */ /* 0x008fce00000010ff */
[----:B------:R-:W2:Y:S01]  /*8d80*/  MUFU.EX2 R177, R177 ;  /* 0x000000b100b17308 */ /* 0x000ea20000000800 */
[C---:B-1----:R-:W-:Y:S01]  /*8d90*/  FADD.FTZ R44, R28.reuse, R3 ;  /* 0x000000031c2c7221 */ /* 0x042fe20000010000 */
[----:B------:R-:W-:-:S06]  /*8da0*/  F2FP.BF16.F32.PACK_AB R183, R28, R183 ;  /* 0x000000b71cb7723e */ /* 0x000fcc00000010ff */
[----:B------:R-:W-:Y:S08]  /*8db0*/  MUFU.EX2 R21, R21 ;  /* 0x0000001500157308 */ /* 0x000ff00000000800 */
[----:B------:R-:W1:Y:S01]  /*8dc0*/  MUFU.EX2 R40, R40 ;  /* 0x0000002800287308 */ /* 0x000e620000000800 */
[----:B--2---:R-:W-:-:S07]  /*8dd0*/  FADD.FTZ R3, R177, R44 ;  /* 0x0000002cb1037221 */ /* 0x004fce0000010000 */
[----:B------:R-:W-:Y:S08]  /*8de0*/  MUFU.EX2 R178, R178 ;  /* 0x000000b200b27308 */ /* 0x000ff00000000800 */
[----:B------:R-:W2:Y:S01]  /*8df0*/  MUFU.EX2 R179, R179 ;  /* 0x000000b300b37308 */ /* 0x000ea20000000800 */
[C---:B-1----:R-:W-:Y:S01]  /*8e00*/  FADD.FTZ R44, R40.reuse, R3 ;  /* 0x00000003282c7221 */ /* 0x042fe20000010000 */
[----:B------:R-:W-:Y:S01]  /*8e10*/  F2FP.BF16.F32.PACK_AB R177, R40, R177 ;  /* 0x000000b128b1723e */ /* 0x000fe200000010ff */
[----:B------:R-:W-:-:S02]  /*8e20*/  WARPGROUP.DEPBAR.LE gsb0, 0x0 ;  /* 0x00008000000079c5 */ /* 0x000fc40000010000 */
[----:B------:R-:W-:-:S03]  /*8e30*/  WARPGROUP.ARRIVE ;  /* 0x00000000000079c5 */ /* 0x000fc60000000000 */
[----:B------:R-:W-:Y:S01]  /*8e40*/  MUFU.EX2 R25, R25 ;  /* 0x0000001900197308 */ /* 0x000fe20000000800 */
[-CC-:B------:R-:W-:Y:S01]  /*8e50*/  FFMA.FTZ R164, R56, R6.reuse, -R169.reuse ;  /* 0x0000000638a47223 */ /* 0x180fe200000108a9 */
[-C--:B------:R-:W-:Y:S01]  /*8e60*/  FFMA.FTZ R166, R60, R6.reuse, -R169 ;  /* 0x000000063ca67223 */ /* 0x080fe200000108a9 */
[-CC-:B------:R-:W-:Y:S01]  /*8e70*/  FFMA.FTZ R165, R58, R6.reuse, -R77.reuse ;  /* 0x000000063aa57223 */ /* 0x180fe2000001084d */
[----:B------:R-:W-:Y:S01]  /*8e80*/  FFMA.FTZ R167, R62, R6, -R77 ;  /* 0x000000063ea77223 */ /* 0x000fe2000001084d */
[----:B------:R-:W-:Y:S01]  /*8e90*/  HGMMA.64x128x16.F32.BF16 R88, R160, gdesc[UR4].tnspB, R88, gsb0 ;  /* 0x41e00004a0587df0 */ /* 0x000fe20008001858 */
[----:B------:R-:W-:Y:S01]  /*8ea0*/  UIADD3 UR6, UR10, 0x300, URZ ;  /* 0x000003000a067890 */ /* 0x000fe2000fffe03f */
[----:B--2---:R-:W-:Y:S01]  /*8eb0*/  FADD.FTZ R3, R179, R44 ;  /* 0x0000002cb3037221 */ /* 0x004fe20000010000 */
[----:B------:R-:W-:Y:S01]  /*8ec0*/  UMOV UR7, 0x40000040 ;  /* 0x4000004000077882 */ /* 0x000fe20000000000 */
[----:B------:R-:W1:Y:S08]  /*8ed0*/  MUFU.EX2 R38, R38 ;  /* 0x0000002600267308 */ /* 0x000e700000000800 */
[----:B------:R-:W-:Y:S08]  /*8ee0*/  MUFU.EX2 R172, R172 ;  /* 0x000000ac00ac7308 */ /* 0x000ff00000000800 */
        /* <DEDUP_REMOVED lines=14> */
[----:B------:R-:W-:Y:S01]  /*8fd0*/  MUFU.EX2 R37, R37 ;  /* 0x0000002500257308 */ /* 0x000fe20000000800 */
[C---:B-1----:R-:W-:Y:S01]  /*8fe0*/  FADD.FTZ R44, R32.reuse, R3 ;  /* 0x00000003202c7221 */ /* 0x042fe20000010000 */
        /* <DEDUP_REMOVED lines=12> */
[-CC-:B------:R-:W-:Y:S02]  /*90b0*/  FFMA.FTZ R169, R50, R6.reuse, -R77.reuse ;  /* 0x0000000632a97223 */ /* 0x180fe4000001084d */
[----:B------:R-:W-:Y:S01]  /*90c0*/  MUFU.EX2 R45, R45 ;  /* 0x0000002d002d7308 */ /* 0x000fe20000000800 */
[----:B------:R-:W-:Y:S01]  /*90d0*/  FFMA.FTZ R77, R87, R6, -R77 ;  /* 0x00000006574d7223 */ /* 0x000fe2000001084d */
[----:B------:R-:W-:Y:S01]  /*90e0*/  HGMMA.64x128x16.F32.BF16 R88, R156, gdesc[UR4].tnspB, R88, gsb0 ;  /* 0x41e000049c587df0 */ /* 0x000fe20008001858 */
[----:B------:R-:W-:Y:S01]  /*90f0*/  UIADD3 UR6, UR10, 0x380, URZ ;  /* 0x000003800a067890 */ /* 0x000fe2000fffe03f */
[----:B------:R-:W-:-:S04]  /*9100*/  UMOV UR7, 0x40000040 ;  /* 0x4000004000077882 */ /* 0x000fc80000000000 */
[----:B------:R-:W1:Y:S08]  /*9110*/  MUFU.EX2 R169, R169 ;  /* 0x000000a900a97308 */ /* 0x000e700000000800 */
[----:B------:R-:W2:Y:S08]  /*9120*/  MUFU.EX2 R42, R42 ;  /* 0x0000002a002a7308 */ /* 0x000eb00000000800 */
[----:B------:R-:W-:Y:S01]  /*9130*/  MUFU.EX2 R166, R166 ;  /* 0x000000a600a67308 */ /* 0x000fe20000000800 */
[----:B-1----:R-:W-:Y:S01]  /*9140*/  FADD.FTZ R3, R169, R44 ;  /* 0x0000002ca9037221 */ /* 0x002fe20000010000 */
[----:B------:R-:W-:-:S03]  /*9150*/  F2FP.BF16.F32.PACK_AB R169, R34, R169 ;  /* 0x000000a922a9723e */ /* 0x000fc600000010ff */
[----:B------:R-:W-:-:S03]  /*9160*/  FADD.FTZ R44, R34, R3 ;  /* 0x00000003222c7221 */ /* 0x000fc60000010000 */
[----:B------:R-:W1:Y:S01]  /*9170*/  MUFU.EX2 R167, R167 ;  /* 0x000000a700a77308 */ /* 0x000e620000000800 */
[----:B------:R-:W-:Y:S01]  /*9180*/  FADD.FTZ R3, R171, R44 ;  /* 0x0000002cab037221 */ /* 0x000fe20000010000 */
[----:B------:R-:W-:-:S03]  /*9190*/  F2FP.BF16.F32.PACK_AB R171, R36, R171 ;  /* 0x000000ab24ab723e */ /* 0x000fc600000010ff */
[----:B------:R-:W-:-:S03]  /*91a0*/  FADD.FTZ R26, R36, R3 ;  /* 0x00000003241a7221 */ /* 0x000fc60000010000 */
[----:B------:R-:W-:Y:S01]  /*91b0*/  MUFU.EX2 R49, R49 ;  /* 0x0000003100317308 */ /* 0x000fe20000000800 */
[----:B------:R-:W-:Y:S01]  /*91c0*/  FADD.FTZ R3, R165, R26 ;  /* 0x0000001aa5037221 */ /* 0x000fe20000010000 */
[----:B--2---:R-:W-:-:S03]  /*91d0*/  F2FP.BF16.F32.PACK_AB R165, R42, R165 ;  /* 0x000000a52aa5723e */ /* 0x004fc600000010ff */
[----:B------:R-:W-:-:S03]  /*91e0*/  FADD.FTZ R26, R42, R3 ;  /* 0x000000032a1a7221 */ /* 0x000fc60000010000 */
[----:B------:R-:W2:Y:S01]  /*91f0*/  MUFU.EX2 R2, R2 ;  /* 0x0000000200027308 */ /* 0x000ea20000000800 */
[----:B-1----:R-:W-:-:S07]  /*9200*/  FADD.FTZ R3, R167, R26 ;  /* 0x0000001aa7037221 */ /* 0x002fce0000010000 */
[----:B------:R-:W-:Y:S08]  /*9210*/  MUFU.EX2 R160, R160 ;  /* 0x000000a000a07308 */ /* 0x000ff00000000800 */
[----:B------:R-:W1:Y:S01]  /*9220*/  MUFU.EX2 R66, R66 ;  /* 0x0000004200427308 */ /* 0x000e620000000800 */
[C---:B--2---:R-:W-:Y:S01]  /*9230*/  FADD.FTZ R3, R2.reuse, R3 ;  /* 0x0000000302037221 */ /* 0x044fe20000010000 */
[----:B------:R-:W-:-:S06]  /*9240*/  F2FP.BF16.F32.PACK_AB R167, R2, R167 ;  /* 0x000000a702a7723e */ /* 0x000fcc00000010ff */
[----:B------:R-:W-:Y:S08]  /*9250*/  MUFU.EX2 R53, R53 ;  /* 0x0000003500357308 */ /* 0x000ff00000000800 */
        /* <DEDUP_REMOVED lines=13> */
[----:B------:R-:W2:Y:S01]  /*9330*/  MUFU.EX2 R61, R61 ;  /* 0x0000003d003d7308 */ /* 0x000ea20000000800 */
[----:B------:R-:W-:Y:S02]  /*9340*/  WARPGROUP.DEPBAR.LE gsb0, 0x0 ;  /* 0x00008000000079c5 */ /* 0x000fe40000010000 */
[----:B------:R-:W-:-:S05]  /*9350*/  WARPGROUP.ARRIVE ;  /* 0x00000000000079c5 */ /* 0x000fca0000000000 */
[----:B------:R-:W3:Y:S01]  /*9360*/  MUFU.EX2 R75, R75 ;  /* 0x0000004b004b7308 */ /* 0x000ee20000000800 */
[----:B-1----:R-:W-:Y:S01]  /*9370*/  FADD.FTZ R3, R74, R3 ;  /* 0x000000034a037221 */ /* 0x002fe20000010000 */
[----:B------:R-:W-:Y:S01]  /*9380*/  HGMMA.64x128x16.F32.BF16 R88, R152, gdesc[UR4].tnspB, R88, gsb0 ;  /* 0x41e0000498587df0 */ /* 0x000fe20008001858 */
[----:B--2---:R-:W-:-:S05]  /*9390*/  F2FP.BF16.F32.PACK_AB R156, R61, R12 ;  /* 0x0000000c3d9c723e */ /* 0x004fca00000010ff */
[----:B------:R-:W-:Y:S08]  /*93a0*/  MUFU.EX2 R14, R14 ;  /* 0x0000000e000e7308 */ /* 0x000ff00000000800 */
[----:B------:R-:W1:Y:S01]  /*93b0*/  MUFU.EX2 R78, R78 ;  /* 0x0000004e004e7308 */ /* 0x000e620000000800 */
[C---:B---3--:R-:W-:Y:S01]  /*93c0*/  FADD.FTZ R3, R75.reuse, R3 ;  /* 0x000000034b037221 */ /* 0x048fe20000010000 */
[----:B------:R-:W-:-:S06]  /*93d0*/  F2FP.BF16.F32.PACK_AB R157, R75, R74 ;  /* 0x0000004a4b9d723e */ /* 0x000fcc00000010ff */
[----:B------:R-:W2:Y:S08]  /*93e0*/  MUFU.EX2 R65, R65 ;  /* 0x0000004100417308 */ /* 0x000eb00000000800 */
[----:B------:R-:W3:Y:S01]  /*93f0*/  MUFU.EX2 R79, R79 ;  /* 0x0000004f004f7308 */ /* 0x000ee20000000800 */
[----:B-1----:R-:W-:-:S07]  /*9400*/  FADD.FTZ R3, R78, R3 ;  /* 0x000000034e037221 */ /* 0x002fce0000010000 */
[----:B------:R-:W-:Y:S01]  /*9410*/  MUFU.EX2 R20, R20 ;  /* 0x0000001400147308 */ /* 0x000fe20000000800 */
[----:B--2---:R-:W-:-:S07]  /*9420*/  F2FP.BF16.F32.PACK_AB R158, R65, R14 ;  /* 0x0000000e419e723e */ /* 0x004fce00000010ff */
[----:B------:R-:W1:Y:S01]  /*9430*/  MUFU.EX2 R82, R82 ;  /* 0x0000005200527308 */ /* 0x000e620000000800 */
[C---:B---3--:R-:W-:Y:S01]  /*9440*/  FADD.FTZ R3, R79.reuse, R3 ;  /* 0x000000034f037221 */ /* 0x048fe20000010000 */
[----:B------:R-:W-:-:S06]  /*9450*/  F2FP.BF16.F32.PACK_AB R159, R79, R78 ;  /* 0x0000004e4f9f723e */ /* 0x000fcc00000010ff */
[----:B------:R-:W-:Y:S08]  /*9460*/  MUFU.EX2 R69, R69 ;  /* 0x0000004500457308 */ /* 0x000ff00000000800 */
[----:B------:R-:W2:Y:S01]  /*9470*/  MUFU.EX2 R83, R83 ;  /* 0x0000005300537308 */ /* 0x000ea20000000800 */
[----:B-1----:R-:W-:-:S07]  /*9480*/  FADD.FTZ R3, R82, R3 ;  /* 0x0000000352037221 */ /* 0x002fce0000010000 */
[----:B------:R-:W-:Y:S08]  /*9490*/  MUFU.EX2 R24, R84 ;  /* 0x0000005400187308 */ /* 0x000ff00000000800 */
[----:B------:R-:W-:Y:S01]  /*94a0*/  MUFU.EX2 R86, R86 ;  /* 0x0000005600567308 */ /* 0x000fe20000000800 */
[----:B--2---:R-:W-:-:S07]  /*94b0*/  FADD.FTZ R3, R83, R3 ;  /* 0x0000000353037221 */ /* 0x004fce0000010000 */
[----:B------:R-:W1:Y:S08]  /*94c0*/  MUFU.EX2 R11, R85 ;  /* 0x00000055000b7308 */ /* 0x000e700000000800 */
[----:B------:R-:W2:Y:S01]  /*94d0*/  MUFU.EX2 R77, R77 ;  /* 0x0000004d004d7308 */ /* 0x000ea20000000800 */
[----:B------:R-:W-:Y:S02]  /*94e0*/  WARPGROUP.DEPBAR.LE gsb0, 0x0 ;  /* 0x00008000000079c5 */ /* 0x000fe40000010000 */
[----:B------:R3:W-:Y:S06]  /*94f0*/  BAR.ARV R31, 0x100 ;  /* 0x0004001f0000751d */ /* 0x0007ec0000002000 */
[----:B------:R4:W-:Y:S01]  /*9500*/  @!P1 SYNCS.ARRIVE.TRANS64.RED.A1T0 RZ, [R27+URZ], RZ ;  /* 0x000000ff1bff99a7 */ /* 0x0009e2000810043f */
[----:B-1----:R-:W-:Y:S01]  /*9510*/  F2FP.BF16.F32.PACK_AB R154, R11, R24 ;  /* 0x000000180b9a723e */ /* 0x002fe200000010ff */
[----:B------:R-:W-:Y:S01]  /*9520*/  FMUL.FTZ R88, R88, R10 ;  /* 0x0000000a58587220 */ /* 0x000fe20000410000 */
[----:B------:R-:W-:Y:S01]  /*9530*/  F2FP.BF16.F32.PACK_AB R152, R69, R20 ;  /* 0x000000144598723e */ /* 0x000fe200000010ff */
[----:B------:R-:W-:Y:S01]  /*9540*/  FMUL.FTZ R89, R89, R10 ;  /* 0x0000000a59597220 */ /* 0x000fe20000410000 */
[----:B------:R-:W-:Y:S01]  /*9550*/  F2FP.BF16.F32.PACK_AB R153, R83, R82 ;  /* 0x000000525399723e */ /* 0x000fe200000010ff */
[----:B------:R-:W-:Y:S01]  /*9560*/  FMUL.FTZ R92, R92, R10 ;  /* 0x0000000a5c5c7220 */ /* 0x000fe20000410000 */
[----:B--2---:R-:W-:Y:S01]  /*9570*/  F2FP.BF16.F32.PACK_AB R155, R77, R86 ;  /* 0x000000564d9b723e */ /* 0x004fe200000010ff */
[----:B----4-:R-:W-:Y:S01]  /*9580*/  IMAD.U32 R27, RZ, RZ, UR55 ;  /* 0x00000037ff1b7e24 */ /* 0x010fe2000f8e00ff */
[----:B------:R-:W-:Y:S01]  /*9590*/  UMOV UR55, UR37 ;  /* 0x0000002500377c82 */ /* 0x000fe20008000000 */
[-C--:B------:R-:W-:Y:S01]  /*95a0*/  FMUL.FTZ R93, R93, R10.reuse ;  /* 0x0000000a5d5d7220 */ /* 0x080fe20000410000 */
[-C--:B------:R-:W-:Y:S01]  /*95b0*/  FMUL.FTZ R96, R96, R10.reuse ;  /* 0x0000000a60607220 */ /* 0x080fe20000410000 */
[-C--:B------:R-:W-:Y:S01]  /*95c0*/  FMUL.FTZ R97, R97, R10.reuse ;  /* 0x0000000a61617220 */ /* 0x080fe20000410000 */
[----:B------:R-:W-:Y:S01]  /*95d0*/  @!P1 LEA R27, R27, UR39, 0x3 ;  /* 0x000000271b1b9c11 */ /* 0x000fe2000f8e18ff */
[-C--:B------:R-:W-:Y:S01]  /*95e0*/  FMUL.FTZ R100, R100, R10.reuse ;  /* 0x0000000a64647220 */ /* 0x080fe20000410000 */
[-C--:B------:R-:W-:Y:S01]  /*95f0*/  FMUL.FTZ R101, R101, R10.reuse ;  /* 0x0000000a65657220 */ /* 0x080fe20000410000 */
[-C--:B------:R-:W-:Y:S01]  /*9600*/  FMUL.FTZ R104, R104, R10.reuse ;  /* 0x0000000a68687220 */ /* 0x080fe20000410000 */
[----:B------:R-:W-:Y:S01]  /*9610*/  FMUL.FTZ R105, R105, R10 ;  /* 0x0000000a69697220 */ /* 0x000fe20000410000 */
[----:B------:R-:W-:-:S02]  /*9620*/  @!P1 VIADD R27, R27, 0x28860 ;  /* 0x000288601b1b9836 */ /* 0x000fc40000000000 */
[-C--:B------:R-:W-:Y:S01]  /*9630*/  FMUL.FTZ R108, R108, R10.reuse ;  /* 0x0000000a6c6c7220 */ /* 0x080fe20000410000 */
[-C--:B------:R-:W-:Y:S01]  /*9640*/  FMUL.FTZ R109, R109, R10.reuse ;  /* 0x0000000a6d6d7220 */ /* 0x080fe20000410000 */
[-C--:B------:R-:W-:Y:S01]  /*9650*/  FMUL.FTZ R112, R112, R10.reuse ;  /* 0x0000000a70707220 */ /* 0x080fe20000410000 */
[-C--:B------:R-:W-:Y:S01]  /*9660*/  FMUL.FTZ R113, R113, R10.reuse ;  /* 0x0000000a71717220 */ /* 0x080fe20000410000 */
[----:B---3--:R-:W-:Y:S01]  /*9670*/  @!P1 PRMT R31, RZ, 0x654, R27 ;  /* 0x00000654ff1f9816 */ /* 0x008fe2000000001b */
[----:B------:R-:W-:Y:S01]  /*9680*/  FADD.FTZ R27, R15, R46 ;  /* 0x0000002e0f1b7221 */ /* 0x000fe20000010000 */
[-C--:B------:R-:W-:Y:S01]  /*9690*/  FMUL.FTZ R116, R116, R10.reuse ;  /* 0x0000000a74747220 */ /* 0x080fe20000410000 */
[----:B------:R-:W-:Y:S01]  /*96a0*/  FMUL.FTZ R117, R117, R10 ;  /* 0x0000000a75757220 */ /* 0x000fe20000410000 */
[----:B------:R1:W-:Y:S01]  /*96b0*/  @!P1 SYNCS.ARRIVE.TRANS64.RED.A1T0 RZ, [R31+URZ], RZ ;  /* 0x000000ff1fff99a7 */ /* 0x0003e2000810043f */
[----:B------:R-:W-:Y:S01]  /*96c0*/  FADD.FTZ R46, R176, R27 ;  /* 0x0000001bb02e7221 */ /* 0x000fe20000010000 */
[----:B------:R-:W-:Y:S01]  /*96d0*/  F2FP.BF16.F32.PACK_AB R176, R21, R176 ;  /* 0x000000b015b0723e */ /* 0x000fe200000010ff */
[-C--:B------:R-:W-:Y:S01]  /*96e0*/  FMUL.FTZ R120, R120, R10.reuse ;  /* 0x0000000a78787220 */ /* 0x080fe20000410000 */
[-C--:B------:R-:W-:Y:S01]  /*96f0*/  FMUL.FTZ R121, R121, R10.reuse ;  /* 0x0000000a79797220 */ /* 0x080fe20000410000 */
[----:B------:R-:W-:Y:S01]  /*9700*/  FADD.FTZ R27, R21, R46 ;  /* 0x0000002e151b7221 */ /* 0x000fe20000010000 */
[-C--:B------:R-:W-:Y:S01]  /*9710*/  FMUL.FTZ R124, R124, R10.reuse ;  /* 0x0000000a7c7c7220 */ /* 0x080fe20000410000 */
[-C--:B------:R-:W-:Y:S01]  /*9720*/  FMUL.FTZ R125, R125, R10.reuse ;  /* 0x0000000a7d7d7220 */ /* 0x080fe20000410000 */
[----:B------:R-:W-:Y:S01]  /*9730*/  FMUL.FTZ R128, R128, R10 ;  /* 0x0000000a80807220 */ /* 0x000fe20000410000 */
        /* <DEDUP_REMOVED lines=18> */
[----:B------:R-:W-:Y:S01]  /*9860*/  FMUL.FTZ R149, R149, R10 ;  /* 0x0000000a95957220 */ /* 0x000fe20000410000 */
[-C--:B------:R-:W-:Y:S01]  /*9870*/  FMUL.FTZ R90, R90, R73.reuse ;  /* 0x000000495a5a7220 */ /* 0x080fe20000410000 */
[----:B------:R-:W-:Y:S01]  /*9880*/  FADD.FTZ R27, R33, R46 ;  /* 0x0000002e211b7221 */ /* 0x000fe20000010000 */
[-C--:B------:R-:W-:Y:S01]  /*9890*/  FMUL.FTZ R91, R91, R73.reuse ;  /* 0x000000495b5b7220 */ /* 0x080fe20000410000 */
[-C--:B------:R-:W-:Y:S01]  /*98a0*/  FMUL.FTZ R94, R94, R73.reuse ;  /* 0x000000495e5e7220 */ /* 0x080fe20000410000 */
[-C--:B------:R-:W-:Y:S01]  /*98b0*/  FMUL.FTZ R95, R95, R73.reuse ;  /* 0x000000495f5f7220 */ /* 0x080fe20000410000 */
[----:B------:R-:W-:Y:S01]  /*98c0*/  FADD.FTZ R46, R168, R27 ;  /* 0x0000001ba82e7221 */ /* 0x000fe20000010000 */
[----:B------:R-:W-:Y:S01]  /*98d0*/  F2FP.BF16.F32.PACK_AB R168, R37, R168 ;  /* 0x000000a825a8723e */ /* 0x000fe200000010ff */
[-C--:B------:R-:W-:Y:S01]  /*98e0*/  FMUL.FTZ R98, R98, R73.reuse ;  /* 0x0000004962627220 */ /* 0x080fe20000410000 */
        /* <DEDUP_REMOVED lines=42> */
[----:B------:R-:W-:-:S03]  /*9b90*/  FMUL.FTZ R151, R151, R73 ;  /* 0x0000004997977220 */ /* 0x000fc60000410000 */
        /* <DEDUP_REMOVED lines=8> */
[----:B------:R-:W-:-:S03]  /*9c20*/  IMAD.MOV.U32 R13, RZ, RZ, R0 ;  /* 0x000000ffff0d7224 */ /* 0x000fc600078e0000 */
[----:B------:R-:W-:Y:S01]  /*9c30*/  FADD.FTZ R3, R11, R2 ;  /* 0x000000020b037221 */ /* 0x000fe20000010000 */
[----:B------:R-:W-:Y:S01]  /*9c40*/  FADD.FTZ R2, R77, R12 ;  /* 0x0000000c4d027221 */ /* 0x000fe20000010000 */
[----:B------:R-:W-:Y:S01]  /*9c50*/  IMAD.MOV.U32 R11, RZ, RZ, R9 ;  /* 0x000000ffff0b7224 */ /* 0x000fe200078e0009 */
[----:B-1----:R-:W-:Y:S06]  /*9c60*/  @P2 BRA `(.L_x_6446) ;  /* 0xffffffe0001c2947 */ /* 0x002fec000383ffff */
.L_x_6437:
        /* <DEDUP_REMOVED lines=9> */
[----:B------:R-:W-:Y:S01]  /*9d00*/  ULDC UR56, c[0x0][0x288] ;  /* 0x0000a20000387ab9 */ /* 0x000fe20000000800 */
[----:B------:R-:W-:-:S05]  /*9d10*/  ULDC UR55, c[0x0][0x9e0] ;  /* 0x0002780000377ab9 */ /* 0x000fca0000000800 */
.L_x_6464:
        /* <DEDUP_REMOVED lines=9> */
.L_x_6449:
[----:B------:R-:W-:Y:S01]  /*9db0*/  ULEA UR6, UR37, UR39, 0x3 ;  /* 0x0000002725067291 */ /* 0x000fe2000f8e183f */
[----:B------:R-:W-:-:S05]  /*9dc0*/  IMAD.U32 R0, RZ, RZ, UR36 ;  /* 0x00000024ff007e24 */ /* 0x000fca000f8e00ff */
[----:B------:R-:W-:-:S04]  /*9dd0*/  SHF.L.U32 R0, R0, 0x1f, RZ ;  /* 0x0000001f00007819 */ /* 0x000fc800000006ff */
[----:B------:R1:W2:Y:S01]  /*9de0*/  SYNCS.PHASECHK.TRANS64.TRYWAIT P2, [UR6+0x28830], R0 ;  /* 0x02883000ff0075a7 */ /* 0x0002a20008040146 */
[----:B------:R-:W-:Y:S05]  /*9df0*/  @!P0 BRA `(.L_x_6450) ;  /* 0x0000000000048947 */ /* 0x000fea0003800000 */
[----:B------:R-:W-:Y:S01]  /*9e00*/  BPT.TRAP 0x1 ;  /* 0x000000040000795c */ /* 0x000fe20000300000 */
.L_x_6450:
[----:B--2---:R-:W-:Y:S05]  /*9e10*/  @P2 BRA `(.L_x_6448) ;  /* 0x0000000000082947 */ /* 0x004fea0003800000 */
[----:B------:R-:W2:Y:S02]  /*9e20*/  SYNCS.PHASECHK.TRANS64.TRYWAIT P2, [UR6+0x28830], R0 ;  /* 0x02883000ff0075a7 */ /* 0x000ea40008040146 */
[----:B--2---:R-:W-:Y:S05]  /*9e30*/  @!P2 BRA `(.L_x_6451) ;  /* 0x0000007c00b4a947 */ /* 0x004fea0003800000 */
.L_x_6448:
        /* <DEDUP_REMOVED lines=45> */
.L_x_6453:
[----:B------:R-:W-:Y:S01]  /*a110*/  ULEA UR6, UR58, UR39, 0x3 ;  /* 0x000000273a067291 */ /* 0x000fe2000f8e183f */
[----:B------:R-:W-:-:S05]  /*a120*/  IMAD.U32 R0, RZ, RZ, UR59 ;  /* 0x0000003bff007e24 */ /* 0x000fca000f8e00ff */
[----:B------:R-:W-:-:S04]  /*a130*/  SHF.L.U32 R0, R0, 0x1f, RZ ;  /* 0x0000001f00007819 */ /* 0x000fc800000006ff */
[----:B------:R1:W2:Y:S01]  /*a140*/  SYNCS.PHASECHK.TRANS64.TRYWAIT P2, [UR6+0x28850], R0 ;  /* 0x02885000ff0075a7 */ /* 0x0002a20008040146 */
[----:B------:R-:W-:Y:S05]  /*a150*/  @!P0 BRA `(.L_x_6454) ;  /* 0x0000000000048947 */ /* 0x000fea0003800000 */
[----:B------:R-:W-:Y:S01]  /*a160*/  BPT.TRAP 0x1 ;  /* 0x000000040000795c */ /* 0x000fe20000300000 */
.L_x_6454:
[----:B--2---:R-:W-:Y:S05]  /*a170*/  @P2 BRA `(.L_x_6452) ;  /* 0x0000000000082947 */ /* 0x004fea0003800000 */
[----:B------:R-:W2:Y:S02]  /*a180*/  SYNCS.PHASECHK.TRANS64.TRYWAIT P2, [UR6+0x28850], R0 ;  /* 0x02885000ff0075a7 */ /* 0x000ea40008040146 */
[----:B--2---:R-:W-:Y:S05]  /*a190*/  @!P2 BRA `(.L_x_6455) ;  /* 0x0000007800f4a947 */ /* 0x004fea0003800000 */
.L_x_6452:
[----:B------:R-:W-:Y:S01]  /*a1a0*/  UIADD3 UR6, UR39, 0x400, URZ ;  /* 0x0000040027067890 */ /* 0x000fe2000fffe03f */
[----:B------:R-:W-:Y:S01]  /*a1b0*/  WARPGROUP.ARRIVE ;  /* 0x00000000000079c5 */ /* 0x000fe20000000000 */
[----:B------:R-:W-:Y:S01]  /*a1c0*/  UMOV UR7, 0x40000040 ;  /* 0x4000004000077882 */ /* 0x000fe20000000000 */
[----:B--2---:R-:W2:Y:S01]  /*a1d0*/  LDC R9, c[0x0][0x2e0] ;  /* 0x0000b800ff097b82 */ /* 0x004ea20000000800 */
[----:B------:R-:W-:Y:S01]  /*a1e0*/  USHF.R.U32.HI UR6, URZ, 0x4, UR6 ;  /* 0x000000043f067899 */ /* 0x000fe20008011606 */
[----:B------:R-:W-:Y:S01]  /*a1f0*/  IMAD.U32 R6, RZ, RZ, UR37 ;  /* 0x00000025ff067e24 */ /* 0x000fe2000f8e00ff */
[----:B------:R-:W-:Y:S02]  /*a200*/  IADD3 R13, -R17, 0xb, RZ ;  /* 0x0000000b110d7810 */ /* 0x000fe40007ffe1ff */
[----:B------:R-:W-:Y:S02]  /*a210*/  ULOP3.LUT UR6, UR6, 0x3fff, URZ, 0xc0, !UPT ;  /* 0x00003fff06067892 */ /* 0x000fe4000f8ec03f */
[----:B------:R-:W-:-:S02]  /*a220*/  @!P1 LEA R6, R6, UR39, 0x3 ;  /* 0x0000002706069c11 */ /* 0x000fc4000f8e18ff */
        /* <DEDUP_REMOVED lines=43> */
[----:B------:R-:W-:Y:S01]  /*a4e0*/  IMAD.SHL.U32 R152, R7, 0x80, RZ ;  /* 0x0000008007987824 */ /* 0x000fe200078e00ff */
[----:B------:R3:W-:Y:S06]  /*a4f0*/  BAR.ARV R13, 0x100 ;  /* 0x0004000d0000751d */ /* 0x0007ec0000002000 */
[----:B-1----:R-:W-:Y:S01]  /*a500*/  IADD3 R0, -R152, 0x1, RZ ;  /* 0x0000000198007810 */ /* 0x002fe20007ffe1ff */
[----:B------:R1:W-:Y:S04]  /*a510*/  @!P1 SYNCS.ARRIVE.TRANS64.RED.A1T0 RZ, [R6+URZ], RZ ;  /* 0x000000ff06ff99a7 */ /* 0x0003e8000810043f */
[----:B--2---:R-:W-:-:S04]  /*a520*/  IMAD R0, R9, UR45, R0 ;  /* 0x0000002d09007c24 */ /* 0x004fc8000f8e0200 */
[----:B------:R-:W-:-:S04]  /*a530*/  VIADD R9, R0, -UR56 ;  /* 0x8000003800097c36 */ /* 0x000fc80008000000 */
[----:B------:R-:W-:-:S04]  /*a540*/  IMAD R9, R16, -0x2, R9 ;  /* 0xfffffffe10097824 */ /* 0x000fc800078e0209 */
[C---:B------:R-:W-:Y:S02]  /*a550*/  VIADD R20, R9.reuse, UR55 ;  /* 0x0000003709147c36 */ /* 0x040fe40008000000 */
[----:B------:R-:W-:Y:S02]  /*a560*/  VIADD R154, R9, UR6 ;  /* 0x00000006099a7c36 */ /* 0x000fe40008000000 */
[C---:B------:R-:W-:Y:S02]  /*a570*/  IMAD.IADD R0, R5.reuse, 0x1, R20 ;  /* 0x0000000105007824 */ /* 0x040fe400078e0214 */
[----:B-1----:R-:W-:Y:S01]  /*a580*/  IMAD.IADD R6, R5, 0x1, R154 ;  /* 0x0000000105067824 */ /* 0x002fe200078e029a */
[----:B---3--:R-:W-:Y:S06]  /*a590*/  @!P6 BRA `(.L_x_6456) ;  /* 0x00000000005ce947 */ /* 0x008fec0003800000 */
        /* <DEDUP_REMOVED lines=11> */
.L_x_6458:
[----:B------:R-:W-:-:S05]  /*a650*/  IMAD.U32 R13, RZ, RZ, UR54 ;  /* 0x00000036ff0d7e24 */ /* 0x000fca000f8e00ff */
[----:B------:R-:W-:-:S13]  /*a660*/  ISETP.NE.AND P2, PT, R13, 0x1, PT ;  /* 0x000000010d00780c */ /* 0x000fda0003f45270 */
[----:B------:R-:W1:Y:S01]  /*a670*/  @P2 LDC.64 R14, c[0x0][0x9e8] ;  /* 0x00027a00ff0e2b82 */ /* 0x000e620000000a00 */
[----:B------:R-:W-:-:S04]  /*a680*/  @P2 IMAD.IADD R9, R5, 0x1, R8 ;  /* 0x0000000105092824 */ /* 0x000fc800078e0208 */
[----:B-1----:R-:W-:-:S04]  /*a690*/  @P2 IMAD.HI.U32 R14, R9, R14, RZ ;  /* 0x0000000e090e2227 */ /* 0x002fc800078e00ff */
[----:B------:R-:W-:Y:S01]  /*a6a0*/  IMAD.MOV.U32 R9, RZ, RZ, R11 ;  /* 0x000000ffff097224 */ /* 0x000fe200078e000b */
[----:B------:R-:W-:-:S07]  /*a6b0*/  @P2 SHF.R.U32.HI R9, RZ, R15, R14 ;  /* 0x0000000fff092219 */ /* 0x000fce000001160e */
.L_x_6459:
[----:B------:R-:W-:Y:S05]  /*a6c0*/  BSYNC B0 ;  /* 0x0000000000007941 */ /* 0x000fea0003800000 */
.L_x_6457:
[----:B------:R-:W-:-:S04]  /*a6d0*/  IMAD R9, R9, R13, -R152 ;  /* 0x0000000d09097224 */ /* 0x000fc800078e0a98 */
[----:B------:R-:W-:-:S05]  /*a6e0*/  IMAD R9, R16, -0x2, R9 ;  /* 0xfffffffe10097824 */ /* 0x000fca00078e0209 */
[----:B------:R-:W-:Y:S02]  /*a6f0*/  VIADDMNMX R0, R9, R13, R0, PT ;  /* 0x0000000d09007246 */ /* 0x000fe40003800100 */
[----:B------:R-:W-:-:S07]  /*a700*/  VIMNMX R6, R6, R9, !PT ;  /* 0x0000000906067248 */ /* 0x000fce0007fe0100 */
.L_x_6456:
[----:B------:R-:W-:Y:S01]  /*a710*/  ISETP.GT.AND P2, PT, R7, -0x1, PT ;  /* 0xffffffff0700780c */ /* 0x000fe20003f44270 */
[C---:B------:R-:W-:Y:S02]  /*a720*/  IMAD.IADD R14, R4.reuse, 0x1, R20 ;  /* 0x00000001040e7824 */ /* 0x040fe400078e0214 */
[----:B------:R-:W-:Y:S01]  /*a730*/  IMAD.IADD R20, R4, 0x1, R154 ;  /* 0x0000000104147824 */ /* 0x000fe200078e029a */
[C---:B------:R-:W-:Y:S02]  /*a740*/  ISETP.GT.AND P4, PT, R6.reuse, RZ, P2 ;  /* 0x000000ff0600720c */ /* 0x040fe40001784270 */
[----:B------:R-:W-:Y:S02]  /*a750*/  ISETP.GT.AND P5, PT, R6, 0x1, P2 ;  /* 0x000000010600780c */ /* 0x000fe400017a4270 */
[C---:B------:R-:W-:Y:S02]  /*a760*/  ISETP.LT.OR P4, PT, R0.reuse, 0x1, P4 ;  /* 0x000000010000780c */ /* 0x040fe40002781670 */
[----:B------:R-:W-:-:S02]  /*a770*/  ISETP.LT.OR P5, PT, R0, 0x2, P5 ;  /* 0x000000020000780c */ /* 0x000fc40002fa1670 */
[----:B------:R-:W-:Y:S02]  /*a780*/  ISETP.GT.AND P3, PT, R6, 0x8, P2 ;  /* 0x000000080600780c */ /* 0x000fe40001764270 */
[----:B------:R-:W-:Y:S02]  /*a790*/  FSEL R169, R24, -INF , !P4 ;  /* 0xff80000018a97808 */ /* 0x000fe40006000000 */
[----:B------:R-:W-:Y:S02]  /*a7a0*/  FSEL R171, R25, -INF , !P5 ;  /* 0xff80000019ab7808 */ /* 0x000fe40006800000 */
[C---:B------:R-:W-:Y:S02]  /*a7b0*/  ISETP.GT.AND P4, PT, R6.reuse, 0x9, P2 ;  /* 0x000000090600780c */ /* 0x040fe40001784270 */
[----:B------:R-:W-:Y:S02]  /*a7c0*/  ISETP.GT.AND P5, PT, R6, 0x10, P2 ;  /* 0x000000100600780c */ /* 0x000fe400017a4270 */
[----:B------:R-:W-:-:S02]  /*a7d0*/  ISETP.LT.OR P3, PT, R0, 0x9, P3 ;  /* 0x000000090000780c */ /* 0x000fc40001f61670 */
[C---:B------:R-:W-:Y:S02]  /*a7e0*/  ISETP.LT.OR P4, PT, R0.reuse, 0xa, P4 ;  /* 0x0000000a0000780c */ /* 0x040fe40002781670 */
[----:B------:R-:W-:Y:S02]  /*a7f0*/  ISETP.LT.OR P5, PT, R0, 0x11, P5 ;  /* 0x000000110000780c */ /* 0x000fe40002fa1670 */
[----:B------:R-:W-:Y:S02]  /*a800*/  FSEL R175, R28, -INF , !P3 ;  /* 0xff8000001caf7808 */ /* 0x000fe40005800000 */
[----:B------:R-:W-:Y:S02]  /*a810*/  ISETP.GT.AND P3, PT, R6, 0x11, P2 ;  /* 0x000000110600780c */ /* 0x000fe40001764270 */
[----:B------:R-:W-:Y:S02]  /*a820*/  FSEL R191, R29, -INF , !P4 ;  /* 0xff8000001dbf7808 */ /* 0x000fe40006000000 */
[----:B------:R-:W-:-:S02]  /*a830*/  FSEL R181, R32, -INF , !P5 ;  /* 0xff80000020b57808 */ /* 0x000fc40006800000 */
[C---:B------:R-:W-:Y:S02]  /*a840*/  ISETP.GT.AND P4, PT, R6.reuse, 0x18, P2 ;  /* 0x000000180600780c */ /* 0x040fe40001784270 */
[----:B------:R-:W-:Y:S02]  /*a850*/  ISETP.GT.AND P5, PT, R6, 0x19, P2 ;  /* 0x000000190600780c */ /* 0x000fe400017a4270 */
[C---:B------:R-:W-:Y:S02]  /*a860*/  ISETP.LT.OR P3, PT, R0.reuse, 0x12, P3 ;  /* 0x000000120000780c */ /* 0x040fe40001f61670 */
[C---:B------:R-:W-:Y:S02]  /*a870*/  ISETP.LT.OR P4, PT, R0.reuse, 0x19, P4 ;  /* 0x000000190000780c */ /* 0x040fe40002781670 */
[----:B------:R-:W-:Y:S02]  /*a880*/  ISETP.LT.OR P5, PT, R0, 0x1a, P5 ;  /* 0x0000001a0000780c */ /* 0x000fe40002fa1670 */
[----:B------:R-:W-:-:S02]  /*a890*/  FSEL R183, R33, -INF , !P3 ;  /* 0xff80000021b77808 */ /* 0x000fc40005800000 */
        /* <DEDUP_REMOVED lines=87> */
.L_x_6462:
[----:B------:R-:W-:-:S05]  /*ae10*/  IMAD.U32 R161, RZ, RZ, UR54 ;  /* 0x00000036ffa17e24 */ /* 0x000fca000f8e00ff */
[----:B------:R-:W-:-:S13]  /*ae20*/  ISETP.NE.AND P3, PT, R161, 0x1, PT ;  /* 0x00000001a100780c */ /* 0x000fda0003f65270 */
[----:B------:R-:W1:Y:S02]  /*ae30*/  @P3 LDC.64 R158, c[0x0][0x9e8] ;  /* 0x00027a00ff9e3b82 */ /* 0x000e640000000a00 */
[----:B-1----:R-:W-:-:S05]  /*ae40*/  @P3 IMAD.HI.U32 R158, R0, R158, RZ ;  /* 0x0000009e009e3227 */ /* 0x002fca00078e00ff */
[----:B------:R-:W-:-:S07]  /*ae50*/  @P3 SHF.R.U32.HI R0, RZ, R159, R158 ;  /* 0x0000009fff003219 */ /* 0x000fce000001169e */
.L_x_6463:
[----:B------:R-:W-:Y:S05]  /*ae60*/  BSYNC B0 ;  /* 0x0000000000007941 */ /* 0x000fea0003800000 */
.L_x_6461:
[----:B------:R-:W-:-:S04]  /*ae70*/  IMAD R159, R0, R161, -R152 ;  /* 0x000000a1009f7224 */ /* 0x000fc800078e0a98 */
[----:B------:R-:W-:-:S05]  /*ae80*/  IMAD R159, R16, -0x2, R159 ;  /* 0xfffffffe109f7824 */ /* 0x000fca00078e029f */
[----:B------:R-:W-:Y:S02]  /*ae90*/  VIADDMNMX R14, R159, R161, R14, PT ;  /* 0x000000a19f0e7246 */ /* 0x000fe4000380010e */
[----:B------:R-:W-:-:S07]  /*aea0*/  VIMNMX R20, R20, R159, !PT ;  /* 0x0000009f14147248 */ /* 0x000fce0007fe0100 */
.L_x_6460:
[----:B------:R-:W-:Y:S01]  /*aeb0*/  FMNMX.FTZ R0, R169, R12, !PT ;  /* 0x0000000ca9007209 */ /* 0x000fe20007810000 */
[----:B------:R-:W1:Y:S01]  /*aec0*/  LDC R6, c[0x0][0x988] ;  /* 0x00026200ff067b82 */ /* 0x000e620000000800 */
[----:B------:R-:W-:Y:S01]  /*aed0*/  ISETP.GT.AND P4, PT, R20, 0x8, P2 ;  /* 0x000000081400780c */ /* 0x000fe20001784270 */
[----:B------:R-:W-:Y:S01]  /*aee0*/  UMOV UR59, UR36 ;  /* 0x00000024003b7c82 */ /* 0x000fe20008000000 */
        /* <DEDUP_REMOVED lines=43> */
[----:B------:R-:W-:Y:S02]  /*b1a0*/  ISETP.GT.AND P3, PT, R20, 0x18, P2 ;  /* 0x000000181400780c */ /* 0x000fe40001764270 */
[----:B------:R-:W-:Y:S02]  /*b1b0*/  FMNMX.FTZ R0, R69, R0, !PT ;  /* 0x0000000045007209 */ /* 0x000fe40007810000 */
[----:B------:R-:W-:-:S02]  /*b1c0*/  FSEL R193, R26, -INF , !P4 ;  /* 0xff8000001ac17808 */ /* 0x000fc40006000000 */
[----:B------:R-:W-:Y:S02]  /*b1d0*/  FMNMX.FTZ R0, R13, R0, !PT ;  /* 0x000000000d007209 */ /* 0x000fe40007810000 */
[----:B------:R-:W-:Y:S02]  /*b1e0*/  ISETP.LT.OR P3, PT, R14, 0x19, P3 ;  /* 0x000000190e00780c */ /* 0x000fe40001f61670 */
        /* <DEDUP_REMOVED lines=9> */
[----:B------:R-:W-:-:S02]  /*b280*/  ISETP.GT.AND P4, PT, R20, 0x30, P2 ;  /* 0x000000301400780c */ /* 0x000fc40001784270 */
[----:B------:R-:W-:Y:S02]  /*b290*/  FMNMX.FTZ R0, R33, R0, !PT ;  /* 0x0000000021007209 */ /* 0x000fe40007810000 */
[----:B------:R-:W-:Y:S02]  /*b2a0*/  ISETP.LT.OR P4, PT, R14, 0x31, P4 ;  /* 0x000000310e00780c */ /* 0x000fe40002781670 */
[----:B------:R-:W-:-:S05]  /*b2b0*/  FMNMX.FTZ R24, R85, R0, !PT ;  /* 0x0000000055187209 */ /* 0x000fca0007810000 */
[----:B------:R-:W2:Y:S02]  /*b2c0*/  SHFL.BFLY PT, R159, R24, 0x2, 0x1f ;  /* 0x0c401f00189f7f89 */ /* 0x000ea400000e0000 */
[----:B--2---:R-:W-:-:S05]  /*b2d0*/  FMNMX.FTZ R159, R24, R159, !PT ;  /* 0x0000009f189f7209 */ /* 0x004fca0007810000 */
[----:B------:R-:W2:Y:S02]  /*b2e0*/  SHFL.BFLY PT, R0, R159, 0x1, 0x1f ;  /* 0x0c201f009f007f89 */ /* 0x000ea400000e0000 */
[----:B--2---:R-:W-:Y:S02]  /*b2f0*/  FMNMX.FTZ R0, R159, R0, !PT ;  /* 0x000000009f007209 */ /* 0x004fe40007810000 */
[----:B------:R-:W-:Y:S02]  /*b300*/  FSEL R159, R34, -INF , !P5 ;  /* 0xff800000229f7808 */ /* 0x000fe40006800000 */
        /* <DEDUP_REMOVED lines=23> */
[-CC-:B------:R-:W-:Y:S01]  /*b480*/  FFMA.FTZ R168, R45, R6.reuse, -R24.reuse ;  /* 0x000000062da87223 */ /* 0x180fe20000010818 */
[----:B------:R-:W-:Y:S01]  /*b490*/  FSEL R181, R50, -INF , !P4 ;  /* 0xff80000032b57808 */ /* 0x000fe20006000000 */
[-CC-:B------:R-:W-:Y:S01]  /*b4a0*/  FFMA.FTZ R45, R49, R6.reuse, -R24.reuse ;  /* 0x00000006312d7223 */ /* 0x180fe20000010818 */
[----:B------:R-:W-:Y:S01]  /*b4b0*/  FSEL R175, R46, -INF , !P3 ;  /* 0xff8000002eaf7808 */ /* 0x000fe20005800000 */
[-CC-:B------:R-:W-:Y:S01]  /*b4c0*/  FFMA.FTZ R170, R41, R6.reuse, -R24.reuse ;  /* 0x0000000629aa7223 */ /* 0x180fe20000010818 */
[C---:B------:R-:W-:Y:S01]  /*b4d0*/  ISETP.GT.AND P3, PT, R20.reuse, 0x29, P2 ;  /* 0x000000291400780c */ /* 0x040fe20001764270 */
[-CC-:B------:R-:W-:Y:S01]  /*b4e0*/  FFMA.FTZ R41, R53, R6.reuse, -R24.reuse ;  /* 0x0000000635297223 */ /* 0x180fe20000010818 */
[----:B------:R-:W-:Y:S01]  /*b4f0*/  ISETP.GT.AND P4, PT, R20, 0x38, P2 ;  /* 0x000000381400780c */ /* 0x000fe20001784270 */
        /* <DEDUP_REMOVED lines=9> */
[C---:B------:R-:W-:Y:S01]  /*b590*/  ISETP.LT.OR P4, PT, R14.reuse, 0x39, P4 ;  /* 0x000000390e00780c */ /* 0x040fe20002781670 */
        /* <DEDUP_REMOVED lines=9> */
[----:B------:R-:W-:Y:S01]  /*b630*/  FSEL R191, R54, -INF , !P4 ;  /* 0xff80000036bf7808 */ /* 0x000fe20006000000 */
[----:B------:R-:W-:Y:S01]  /*b640*/  MUFU.EX2 R180, R180 ;  /* 0x000000b400b47308 */ /* 0x000fe20000000800 */
[----:B------:R-:W-:Y:S01]  /*b650*/  FMNMX.FTZ R26, R47, R26, !PT ;  /* 0x0000001a2f1a7209 */ /* 0x000fe20007810000 */
[----:B------:R-:W-:Y:S01]  /*b660*/  IMAD.U32 R38, RZ, RZ, UR58 ;  /* 0x0000003aff267e24 */ /* 0x000fe2000f8e00ff */
        /* <DEDUP_REMOVED lines=9> */
[-CC-:B------:R-:W-:Y:S01]  /*b700*/  FFMA.FTZ R154, R33, R6.reuse, -R24.reuse ;  /* 0x00000006219a7223 */ /* 0x180fe20000010818 */
[----:B------:R-:W-:Y:S01]  /*b710*/  ISETP.GT.AND P3, PT, R20, 0x41, P2 ;  /* 0x000000411400780c */ /* 0x000fe20001764270 */
[--C-:B------:R-:W-:Y:S01]  /*b720*/  FFMA.FTZ R25, R81, R6, -R24.reuse ;  /* 0x0000000651197223 */ /* 0x100fe20000010818 */
[----:B------:R-:W-:Y:S01]  /*b730*/  FMNMX.FTZ R26, R183, R26, !PT ;  /* 0x0000001ab71a7209 */ /* 0x000fe20007810000 */
[----:B------:R-:W-:Y:S01]  /*b740*/  MUFU.EX2 R182, R182 ;  /* 0x000000b600b67308 */ /* 0x000fe20000000800 */
[----:B------:R-:W-:Y:S01]  /*b750*/  FSEL R177, R58, -INF , !P4 ;  /* 0xff8000003ab17808 */ /* 0x000fe20006000000 */
[----:B------:R-:W-:Y:S01]  /*b760*/  FFMA.FTZ R33, R85, R6, -R24 ;  /* 0x0000000655217223 */ /* 0x000fe20000010818 */
[----:B------:R-:W-:Y:S01]  /*b770*/  ISETP.GT.AND P4, PT, R20, 0x48, P2 ;  /* 0x000000481400780c */ /* 0x000fe20001784270 */
[----:B------:R-:W-:Y:S01]  /*b780*/  UMOV UR58, UR37 ;  /* 0x00000025003a7c82 */ /* 0x000fe20008000000 */
[----:B------:R-:W-:-:S02]  /*b790*/  ISETP.LT.OR P3, PT, R14, 0x42, P3 ;  /* 0x000000420e00780c */ /* 0x000fc40001f61670 */
[----:B------:R-:W-:Y:S01]  /*b7a0*/  FMNMX.FTZ R26, R191, R26, !PT ;  /* 0x0000001abf1a7209 */ /* 0x000fe20007810000 */
[----:B------:R-:W-:Y:S01]  /*b7b0*/  MUFU.EX2 R31, R31 ;  /* 0x0000001f001f7308 */ /* 0x000fe20000000800 */
[----:B------:R-:W-:Y:S02]  /*b7c0*/  ISETP.LT.OR P4, PT, R14, 0x49, P4 ;  /* 0x000000490e00780c */ /* 0x000fe40002781670 */
[----:B------:R-:W-:Y:S01]  /*b7d0*/  FSEL R167, R59, -INF , !P3 ;  /* 0xff8000003ba77808 */ /* 0x000fe20005800000 */
[----:B------:R-:W-:Y:S01]  /*b7e0*/  FFMA.FTZ R59, R157, R6, -R24 ;  /* 0x000000069d3b7223 */ /* 0x000fe20000010818 */
[----:B------:R-:W-:Y:S02]  /*b7f0*/  ISETP.GT.AND P3, PT, R20, 0x49, P2 ;  /* 0x000000491400780c */ /* 0x000fe40001764270 */
[----:B------:R-:W-:Y:S01]  /*b800*/  FMNMX.FTZ R26, R55, R26, !PT ;  /* 0x0000001a371a7209 */ /* 0x000fe20007810000 */
[----:B------:R-:W-:Y:S01]  /*b810*/  MUFU.EX2 R176, R176 ;  /* 0x000000b000b07308 */ /* 0x000fe20000000800 */
[----:B------:R-:W-:-:S02]  /*b820*/  FSEL R179, R62, -INF , !P4 ;  /* 0xff8000003eb37808 */ /* 0x000fc40006000000 */
[----:B------:R-:W-:Y:S02]  /*b830*/  ISETP.GT.AND P4, PT, R20, 0x50, P2 ;  /* 0x000000501400780c */ /* 0x000fe40001784270 */
[C---:B------:R-:W-:Y:S02]  /*b840*/  ISETP.LT.OR P3, PT, R14.reuse, 0x4a, P3 ;  /* 0x0000004a0e00780c */ /* 0x040fe40001f61670 */
[----:B------:R-:W-:Y:S01]  /*b850*/  FMNMX.FTZ R26, R177, R26, !PT ;  /* 0x0000001ab11a7209 */ /* 0x000fe20007810000 */
[----:B------:R-:W-:Y:S01]  /*b860*/  MUFU.EX2 R43, R43 ;  /* 0x0000002b002b7308 */ /* 0x000fe20000000800 */
[----:B------:R-:W-:Y:S02]  /*b870*/  ISETP.LT.OR P4, PT, R14, 0x51, P4 ;  /* 0x000000510e00780c */ /* 0x000fe40002781670 */
[----:B------:R-:W-:Y:S01]  /*b880*/  FSEL R157, R63, -INF , !P3 ;  /* 0xff8000003f9d7808 */ /* 0x000fe20005800000 */
[----:B------:R-:W-:Y:S01]  /*b890*/  FFMA.FTZ R63, R153, R6, -R24 ;  /* 0x00000006993f7223 */ /* 0x000fe20000010818 */
[----:B------:R-:W-:-:S02]  /*b8a0*/  ISETP.GT.AND P3, PT, R20, 0x51, P2 ;  /* 0x000000511400780c */ /* 0x000fc40001764270 */
[----:B------:R-:W-:Y:S01]  /*b8b0*/  FMNMX.FTZ R26, R167, R26, !PT ;  /* 0x0000001aa71a7209 */ /* 0x000fe20007810000 */
[----:B------:R-:W-:Y:S01]  /*b8c0*/  MUFU.EX2 R178, R178 ;  /* 0x000000b200b27308 */ /* 0x000fe20000000800 */
[----:B------:R-:W-:Y:S02]  /*b8d0*/  FSEL R155, R66, -INF , !P4 ;  /* 0xff800000429b7808 */ /* 0x000fe40006000000 */
[----:B------:R-:W-:Y:S02]  /*b8e0*/  ISETP.GT.AND P4, PT, R20, 0x58, P2 ;  /* 0x000000581400780c */ /* 0x000fe40001784270 */
[C---:B------:R-:W-:Y:S02]  /*b8f0*/  ISETP.LT.OR P3, PT, R14.reuse, 0x52, P3 ;  /* 0x000000520e00780c */ /* 0x040fe40001f61670 */
[----:B------:R-:W-:Y:S01]  /*b900*/  FMNMX.FTZ R26, R179, R26, !PT ;  /* 0x0000001ab31a7209 */ /* 0x000fe20007810000 */
[----:B------:R-:W-:Y:S01]  /*b910*/  MUFU.EX2 R51, R51 ;  /* 0x0000003300337308 */ /* 0x000fe20000000800 */
[----:B------:R-:W-:-:S02]  /*b920*/  ISETP.LT.OR P4, PT, R14, 0x59, P4 ;  /* 0x000000590e00780c */ /* 0x000fc40002781670 */
[----:B------:R-:W-:Y:S02]  /*b930*/  FSEL R67, R67, -INF , !P3 ;  /* 0xff80000043437808 */ /* 0x000fe40005800000 */
[----:B------:R-:W-:Y:S02]  /*b940*/  FMNMX.FTZ R26, R157, R26, !PT ;  /* 0x0000001a9d1a7209 */ /* 0x000fe40007810000 */
[----:B------:R-:W-:Y:S01]  /*b950*/  ISETP.GT.AND P3, PT, R20, 0x59, P2 ;  /* 0x000000591400780c */ /* 0x000fe20001764270 */
[----:B------:R-:W-:Y:S01]  /*b960*/  MUFU.EX2 R172, R172 ;  /* 0x000000ac00ac7308 */ /* 0x000fe20000000800 */
[----:B------:R-:W-:Y:S02]  /*b970*/  FSEL R153, R70, -INF , !P4 ;  /* 0xff80000046997808 */ /* 0x000fe40006000000 */
[----:B------:R-:W-:Y:S02]  /*b980*/  FMNMX.FTZ R26, R155, R26, !PT ;  /* 0x0000001a9b1a7209 */ /* 0x000fe40007810000 */
[----:B------:R-:W-:-:S02]  /*b990*/  ISETP.GT.AND P4, PT, R20, 0x60, P2 ;  /* 0x000000601400780c */ /* 0x000fc40001784270 */
[C---:B------:R-:W-:Y:S01]  /*b9a0*/  ISETP.LT.OR P3, PT, R14.reuse, 0x5a, P3 ;  /* 0x0000005a0e00780c */ /* 0x040fe20001f61670 */
[----:B------:R-:W-:Y:S01]  /*b9b0*/  MUFU.EX2 R59, R59 ;  /* 0x0000003b003b7308 */ /* 0x000fe20000000800 */
[----:B------:R-:W-:Y:S02]  /*b9c0*/  FMNMX.FTZ R26, R67, R26, !PT ;  /* 0x0000001a431a7209 */ /* 0x000fe40007810000 */
[----:B------:R-:W-:Y:S02]  /*b9d0*/  ISETP.LT.OR P4, PT, R14, 0x61, P4 ;  /* 0x000000610e00780c */ /* 0x000fe40002781670 */
[----:B------:R-:W-:Y:S02]  /*b9e0*/  FSEL R71, R71, -INF , !P3 ;  /* 0xff80000047477808 */ /* 0x000fe40005800000 */
        /* <DEDUP_REMOVED lines=19> */
[----:B------:R-:W-:Y:S02]  /*bb20*/  FSEL R79, R79, -INF , !P3 ;  /* 0xff8000004f4f7808 */ /* 0x000fe40005800000 */
[----:B------:R-:W-:Y:S01]  /*bb30*/  ISETP.GT.AND P3, PT, R20, 0x71, P2 ;  /* 0x000000711400780c */ /* 0x000fe20001764270 */
[----:B------:R-:W-:Y:S01]  /*bb40*/  MUFU.EX2 R170, R170 ;  /* 0x000000aa00aa7308 */ /* 0x000fe20000000800 */
[----:B------:R-:W-:Y:S02]  /*bb50*/  FMNMX.FTZ R26, R195, R26, !PT ;  /* 0x0000001ac31a7209 */ /* 0x000fe40007810000 */
[----:B------:R-:W-:Y:S02]  /*bb60*/  FSEL R53, R82, -INF , !P4 ;  /* 0xff80000052357808 */ /* 0x000fe40006000000 */
[----:B------:R-:W-:-:S02]  /*bb70*/  ISETP.GT.AND P4, PT, R20, 0x78, P2 ;  /* 0x000000781400780c */ /* 0x000fc40001784270 */
[----:B------:R-:W-:Y:S01]  /*bb80*/  ISETP.LT.OR P3, PT, R14, 0x72, P3 ;  /* 0x000000720e00780c */ /* 0x000fe20001f61670 */
[----:B------:R-:W-:Y:S01]  /*bb90*/  MUFU.EX2 R41, R41 ;  /* 0x0000002900297308 */ /* 0x000fe20000000800 */
[----:B------:R-:W-:Y:S02]  /*bba0*/  FMNMX.FTZ R26, R79, R26, !PT ;  /* 0x0000001a4f1a7209 */ /* 0x000fe40007810000 */
[----:B------:R-:W-:Y:S02]  /*bbb0*/  ISETP.GT.AND P2, PT, R20, 0x79, P2 ;  /* 0x000000791400780c */ /* 0x000fe40001744270 */
[----:B------:R-:W-:Y:S02]  /*bbc0*/  ISETP.LT.OR P4, PT, R14, 0x79, P4 ;  /* 0x000000790e00780c */ /* 0x000fe40002781670 */
[----:B------:R-:W-:Y:S01]  /*bbd0*/  FSEL R83, R83, -INF , !P3 ;  /* 0xff80000053537808 */ /* 0x000fe20005800000 */
[----:B------:R-:W-:Y:S01]  /*bbe0*/  MUFU.EX2 R164, R164 ;  /* 0x000000a400a47308 */ /* 0x000fe20000000800 */
[----:B------:R-:W-:-:S02]  /*bbf0*/  FMNMX.FTZ R26, R53, R26, !PT ;  /* 0x0000001a351a7209 */ /* 0x000fc40007810000 */
[----:B------:R-:W-:Y:S02]  /*bc00*/  ISETP.LT.OR P2, PT, R14, 0x7a, P2 ;  /* 0x0000007a0e00780c */ /* 0x000fe40001741670 */
[----:B------:R-:W-:Y:S02]  /*bc10*/  FSEL R57, R86, -INF , !P4 ;  /* 0xff80000056397808 */ /* 0x000fe40006000000 */
[----:B------:R-:W-:Y:S01]  /*bc20*/  FMNMX.FTZ R26, R83, R26, !PT ;  /* 0x0000001a531a7209 */ /* 0x000fe20007810000 */
[----:B------:R-:W-:Y:S01]  /*bc30*/  MUFU.EX2 R37, R37 ;  /* 0x0000002500257308 */ /* 0x000fe20000000800 */
[----:B------:R-:W-:Y:S02]  /*bc40*/  FSEL R87, R87, -INF , !P2 ;  /* 0xff80000057577808 */ /* 0x000fe40005000000 */
[----:B------:R-:W-:Y:S02]  /*bc50*/  FMNMX.FTZ R26, R57, R26, !PT ;  /* 0x0000001a391a7209 */ /* 0x000fe40007810000 */
[----:B------:R-:W-:-:S02]  /*bc60*/  FSEL R69, R0, RZ, P5 ;  /* 0x000000ff00457208 */ /* 0x000fc40002800000 */
[----:B------:R-:W-:Y:S01]  /*bc70*/  FMNMX.FTZ R26, R87, R26, !PT ;  /* 0x0000001a571a7209 */ /* 0x000fe20007810000 */
[----:B------:R-:W-:Y:S01]  /*bc80*/  MUFU.EX2 R166, R166 ;  /* 0x000000a600a67308 */ /* 0x000fe20000000800 */
[----:B------:R-:W-:Y:S01]  /*bc90*/  @!P1 LEA R38, R38, UR39, 0x3 ;  /* 0x0000002726269c11 */ /* 0x000fe2000f8e18ff */
[----:B------:R-:W-:Y:S02]  /*bca0*/  FADD.FTZ R69, -R69, R12 ;  /* 0x0000000c45457221 */ /* 0x000fe40000010100 */
[----:B------:R-:W1:Y:S04]  /*bcb0*/  SHFL.BFLY PT, R61, R26, 0x2, 0x1f ;  /* 0x0c401f001a3d7f89 */ /* 0x000e6800000e0000 */
        /* <DEDUP_REMOVED lines=14> */
[----:B------:R-:W1:Y:S03]  /*bda0*/  MUFU.EX2 R65, R65 ;  /* 0x0000004100417308 */ /* 0x000e660000000800 */
[----:B------:R-:W-:-:S05]  /*bdb0*/  FSEL R36, R12, RZ, P2 ;  /* 0x000000ff0c247208 */ /* 0x000fca0001000000 */
        /* <DEDUP_REMOVED lines=8> */
[-C--:B------:R-:W-:Y:S01]  /*be40*/  FFMA.FTZ R39, R39, R6.reuse, -R36 ;  /* 0x0000000627277223 */ /* 0x080fe20000010824 */
[----:B-1----:R-:W-:Y:S01]  /*be50*/  FFMA.FTZ R28, R65, R3, R180 ;  /* 0x00000003411c7223 */ /* 0x002fe200000100b4 */
[-CC-:B------:R-:W-:Y:S01]  /*be60*/  FFMA.FTZ R26, R171, R6.reuse, -R36.reuse ;  /* 0x00000006ab1a7223 */ /* 0x180fe20000010824 */
[-CC-:B------:R-:W-:Y:S01]  /*be70*/  FFMA.FTZ R173, R173, R6.reuse, -R36.reuse ;  /* 0x00000006adad7223 */ /* 0x180fe20000010824 */
[-C--:B------:R-:W-:Y:S01]  /*be80*/  FFMA.FTZ R175, R175, R6.reuse, -R36 ;  /* 0x00000006afaf7223 */ /* 0x080fe20000010824 */
[----:B------:R-:W-:Y:S01]  /*be90*/  FADD.FTZ R3, R27, R28 ;  /* 0x0000001c1b037221 */ /* 0x000fe20000010000 */
[--C-:B------:R-:W-:Y:S01]  /*bea0*/  FFMA.FTZ R28, R47, R6, -R36.reuse ;  /* 0x000000062f1c7223 */ /* 0x100fe20000010824 */
[----:B------:R-:W1:Y:S01]  /*beb0*/  MUFU.EX2 R12, R12 ;  /* 0x0000000c000c7308 */ /* 0x000e620000000800 */
[----:B------:R-:W-:Y:S01]  /*bec0*/  F2FP.BF16.F32.PACK_AB R180, R27, R180 ;  /* 0x000000b41bb4723e */ /* 0x000fe200000010ff */
[----:B------:R-:W-:Y:S01]  /*bed0*/  FADD.FTZ R30, R182, R3 ;  /* 0x00000003b61e7221 */ /* 0x000fe20000010000 */
[-CC-:B------:R-:W-:Y:S01]  /*bee0*/  FFMA.FTZ R169, R181, R6.reuse, -R36.reuse ;  /* 0x00000006b5a97223 */ /* 0x180fe20000010824 */
[-CC-:B------:R-:W-:Y:S01]  /*bef0*/  FFMA.FTZ R171, R191, R6.reuse, -R36.reuse ;  /* 0x00000006bfab7223 */ /* 0x180fe20000010824 */
[-C--:B------:R-:W-:Y:S01]  /*bf00*/  FFMA.FTZ R165, R177, R6.reuse, -R36 ;  /* 0x00000006b1a57223 */ /* 0x080fe20000010824 */
[----:B------:R-:W-:Y:S01]  /*bf10*/  FADD.FTZ R3, R31, R30 ;  /* 0x0000001e1f037221 */ /* 0x000fe20000010000 */
        /* <DEDUP_REMOVED lines=21> */
[-C--:B------:R-:W-:Y:S01]  /*c070*/  FFMA.FTZ R57, R57, R6.reuse, -R36 ;  /* 0x0000000639397223 */ /* 0x080fe20000010824 */
[----:B-1----:R-:W-:Y:S01]  /*c080*/  F2FP.BF16.F32.PACK_AB R181, R12, R69 ;  /* 0x000000450cb5723e */ /* 0x002fe200000010ff */
[----:B------:R-:W-:Y:S01]  /*c090*/  FADD.FTZ R3, R59, R32 ;  /* 0x000000203b037221 */ /* 0x000fe20000010000 */
[----:B------:R-:W-:Y:S01]  /*c0a0*/  FFMA.FTZ R32, R55, R6, -R36 ;  /* 0x0000000637207223 */ /* 0x000fe20000010824 */
[----:B------:R-:W-:Y:S01]  /*c0b0*/  MUFU.EX2 R35, R35 ;  /* 0x0000002300237308 */ /* 0x000fe20000000800 */
[----:B------:R-:W-:Y:S01]  /*c0c0*/  F2FP.BF16.F32.PACK_AB R182, R31, R182 ;  /* 0x000000b61fb6723e */ /* 0x000fe200000010ff */
[----:B------:R-:W-:Y:S01]  /*c0d0*/  FADD.FTZ R34, R174, R3 ;  /* 0x00000003ae227221 */ /* 0x000fe20000010000 */
[----:B------:R-:W-:Y:S01]  /*c0e0*/  FSEL R3, R9, RZ, P2 ;  /* 0x000000ff09037208 */ /* 0x000fe20001000000 */
[----:B------:R-:W-:Y:S01]  /*c0f0*/  FMUL.FTZ R88, R88, R65 ;  /* 0x0000004158587220 */ /* 0x000fe20000410000 */
[----:B------:R-:W-:Y:S01]  /*c100*/  ISETP.GT.AND P2, PT, R7, UR40, PT ;  /* 0x0000002807007c0c */ /* 0x000fe2000bf44270 */
[----:B------:R-:W-:Y:S01]  /*c110*/  FADD.FTZ R47, R63, R34 ;  /* 0x000000223f2f7221 */ /* 0x000fe20000010000 */
[----:B------:R-:W-:-:S02]  /*c120*/  @!P1 VIADD R34, R38, 0x28860 ;  /* 0x0002886026229836 */ /* 0x000fc40000000000 */
[----:B------:R-:W-:Y:S01]  /*c130*/  FADD.FTZ R3, -R3, R10 ;  /* 0x0000000a03037221 */ /* 0x000fe20000010100 */
[----:B------:R-:W-:Y:S01]  /*c140*/  MUFU.EX2 R24, R24 ;  /* 0x0000001800187308 */ /* 0x000fe20000000800 */
[----:B------:R-:W-:Y:S01]  /*c150*/  FADD.FTZ R10, R168, R47 ;  /* 0x0000002fa80a7221 */ /* 0x000fe20000010000 */
[----:B------:R-:W-:Y:S01]  /*c160*/  F2FP.BF16.F32.PACK_AB R176, R43, R176 ;  /* 0x000000b02bb0723e */ /* 0x000fe200000010ff */
[----:B------:R-:W-:Y:S01]  /*c170*/  FMUL.FTZ R3, R3, R6 ;  /* 0x0000000603037220 */ /* 0x000fe20000410000 */
[----:B------:R-:W-:Y:S01]  /*c180*/  @!P1 PRMT R34, RZ, 0x654, R34 ;  /* 0x00000654ff229816 */ /* 0x000fe20000000022 */
[----:B------:R-:W-:Y:S01]  /*c190*/  FADD.FTZ R47, R45, R10 ;  /* 0x0000000a2d2f7221 */ /* 0x000fe20000010000 */
[----:B------:R-:W-:Y:S01]  /*c1a0*/  F2FP.BF16.F32.PACK_AB R178, R51, R178 ;  /* 0x000000b233b2723e */ /* 0x000fe200000010ff */
[-C--:B------:R-:W-:Y:S01]  /*c1b0*/  FMUL.FTZ R89, R89, R65.reuse ;  /* 0x0000004159597220 */ /* 0x080fe20000410000 */
[----:B------:R1:W2:Y:S01]  /*c1c0*/  MUFU.EX2 R10, R3 ;  /* 0x00000003000a7308 */ /* 0x0002a20000000800 */
[----:B------:R-:W-:Y:S01]  /*c1d0*/  FADD.FTZ R38, R170, R47 ;  /* 0x0000002faa267221 */ /* 0x000fe20000010000 */
[----:B------:R3:W-:Y:S01]  /*c1e0*/  @!P1 SYNCS.ARRIVE.TRANS64.RED.A1T0 RZ, [R34+URZ], RZ ;  /* 0x000000ff22ff99a7 */ /* 0x0007e2000810043f */
[----:B------:R-:W-:Y:S01]  /*c1f0*/  F2FP.BF16.F32.PACK_AB R172, R59, R172 ;  /* 0x000000ac3bac723e */ /* 0x000fe200000010ff */
[-C--:B------:R-:W-:Y:S01]  /*c200*/  FMUL.FTZ R92, R92, R65.reuse ;  /* 0x000000415c5c7220 */ /* 0x080fe20000410000 */
[----:B------:R-:W-:Y:S01]  /*c210*/  FADD.FTZ R47, R41, R38 ;  /* 0x00000026292f7221 */ /* 0x000fe20000010000 */
[----:B------:R-:W-:Y:S01]  /*c220*/  F2FP.BF16.F32.PACK_AB R174, R63, R174 ;  /* 0x000000ae3fae723e */ /* 0x000fe200000010ff */
[-C--:B------:R-:W-:Y:S01]  /*c230*/  FMUL.FTZ R93, R93, R65.reuse ;  /* 0x000000415d5d7220 */ /* 0x080fe20000410000 */
[----:B------:R-:W4:Y:S01]  /*c240*/  MUFU.EX2 R39, R39 ;  /* 0x0000002700277308 */ /* 0x000f220000000800 */
[----:B------:R-:W-:Y:S01]  /*c250*/  FADD.FTZ R38, R164, R47 ;  /* 0x0000002fa4267221 */ /* 0x000fe20000010000 */
[-CC-:B---3--:R-:W-:Y:S01]  /*c260*/  FFMA.FTZ R34, R167, R6.reuse, -R36.reuse ;  /* 0x00000006a7227223 */ /* 0x188fe20000010824 */
[----:B------:R-:W-:Y:S01]  /*c270*/  FFMA.FTZ R36, R87, R6, -R36 ;  /* 0x0000000657247223 */ /* 0x000fe20000010824 */
[----:B------:R-:W-:Y:S01]  /*c280*/  F2FP.BF16.F32.PACK_AB R168, R45, R168 ;  /* 0x000000a82da8723e */ /* 0x000fe200000010ff */
[----:B-1----:R-:W-:Y:S01]  /*c290*/  FADD.FTZ R3, R37, R38 ;  /* 0x0000002625037221 */ /* 0x002fe20000010000 */
[----:B------:R-:W-:Y:S01]  /*c2a0*/  F2FP.BF16.F32.PACK_AB R170, R41, R170 ;  /* 0x000000aa29aa723e */ /* 0x000fe200000010ff */
[-C--:B------:R-:W-:Y:S01]  /*c2b0*/  FMUL.FTZ R96, R96, R65.reuse ;  /* 0x0000004160607220 */ /* 0x080fe20000410000 */
[----:B------:R-:W1:Y:S01]  /*c2c0*/  MUFU.EX2 R158, R158 ;  /* 0x0000009e009e7308 */ /* 0x000e620000000800 */
[----:B------:R-:W-:Y:S01]  /*c2d0*/  FADD.FTZ R38, R166, R3 ;  /* 0x00000003a6267221 */ /* 0x000fe20000010000 */
[----:B--2---:R-:W-:Y:S01]  /*c2e0*/  FFMA.FTZ R3, R10, R2, R69 ;  /* 0x000000020a037223 */ /* 0x004fe20000010045 */
[-C--:B------:R-:W-:Y:S01]  /*c2f0*/  FMUL.FTZ R90, R90, R10.reuse ;  /* 0x0000000a5a5a7220 */ /* 0x080fe20000410000 */
[-C--:B------:R-:W-:Y:S01]  /*c300*/  FMUL.FTZ R91, R91, R10.reuse ;  /* 0x0000000a5b5b7220 */ /* 0x080fe20000410000 */
[----:B------:R-:W-:Y:S01]  /*c310*/  FADD.FTZ R47, R29, R38 ;  /* 0x000000261d2f7221 */ /* 0x000fe20000010000 */
[----:B------:R-:W-:Y:S01]  /*c320*/  FADD.FTZ R3, R12, R3 ;  /* 0x000000030c037221 */ /* 0x000fe20000010000 */
[----:B------:R-:W-:Y:S01]  /*c330*/  FMUL.FTZ R94, R94, R10 ;  /* 0x0000000a5e5e7220 */ /* 0x000fe20000410000 */
        /* <DEDUP_REMOVED lines=11> */
[-C--:B------:R-:W-:Y:S01]  /*c3f0*/  FMUL.FTZ R99, R99, R10.reuse ;  /* 0x0000000a63637220 */ /* 0x080fe20000410000 */
[-C--:B------:R-:W-:Y:S01]  /*c400*/  FMUL.FTZ R102, R102, R10.reuse ;  /* 0x0000000a66667220 */ /* 0x080fe20000410000 */
[----:B------:R-:W-:Y:S01]  /*c410*/  FADD.FTZ R27, R21, R38 ;  /* 0x00000026151b7221 */ /* 0x000fe20000010000 */
[----:B------:R-:W-:Y:S01]  /*c420*/  FADD.FTZ R3, R35, R2 ;  /* 0x0000000223037221 */ /* 0x000fe20000010000 */
[----:B------:R-:W-:Y:S01]  /*c430*/  FMUL.FTZ R103, R103, R10 ;  /* 0x0000000a67677220 */ /* 0x000fe20000410000 */
[----:B------:R-:W5:Y:S01]  /*c440*/  MUFU.EX2 R173, R173 ;  /* 0x000000ad00ad7308 */ /* 0x000f620000000800 */
[----:B------:R-:W-:Y:S01]  /*c450*/  FADD.FTZ R38, R156, R27 ;  /* 0x0000001b9c267221 */ /* 0x000fe20000010000 */
[----:B------:R-:W-:Y:S01]  /*c460*/  FADD.FTZ R2, R24, R3 ;  /* 0x0000000318027221 */ /* 0x000fe20000010000 */
[C---:B------:R-:W-:Y:S01]  /*c470*/  F2FP.BF16.F32.PACK_AB R156, R13.reuse, R156 ;  /* 0x0000009c0d9c723e */ /* 0x040fe200000010ff */
[-C--:B------:R-:W-:Y:S01]  /*c480*/  FMUL.FTZ R106, R106, R10.reuse ;  /* 0x0000000a6a6a7220 */ /* 0x080fe20000410000 */
[----:B------:R-:W-:Y:S01]  /*c490*/  FADD.FTZ R27, R13, R38 ;  /* 0x000000260d1b7221 */ /* 0x000fe20000010000 */
[----:B----4-:R-:W-:Y:S01]  /*c4a0*/  FADD.FTZ R3, R39, R2 ;  /* 0x0000000227037221 */ /* 0x010fe20000010000 */
[-C--:B------:R-:W-:Y:S01]  /*c4b0*/  FMUL.FTZ R107, R107, R10.reuse ;  /* 0x0000000a6b6b7220 */ /* 0x080fe20000410000 */
[----:B------:R-:W4:Y:S01]  /*c4c0*/  MUFU.EX2 R152, R152 ;  /* 0x0000009800987308 */ /* 0x000f220000000800 */
[----:B-1----:R-:W-:Y:S01]  /*c4d0*/  FADD.FTZ R38, R158, R27 ;  /* 0x0000001b9e267221 */ /* 0x002fe20000010000 */
[----:B--2---:R-:W-:Y:S01]  /*c4e0*/  FADD.FTZ R2, R26, R3 ;  /* 0x000000031a027221 */ /* 0x004fe20000010000 */
[-C--:B------:R-:W-:Y:S01]  /*c4f0*/  FMUL.FTZ R110, R110, R10.reuse ;  /* 0x0000000a6e6e7220 */ /* 0x080fe20000410000 */
[-C--:B------:R-:W-:Y:S01]  /*c500*/  FMUL.FTZ R111, R111, R10.reuse ;  /* 0x0000000a6f6f7220 */ /* 0x080fe20000410000 */
[----:B---3--:R-:W-:Y:S01]  /*c510*/  FADD.FTZ R3, R61, R38 ;  /* 0x000000263d037221 */ /* 0x008fe20000010000 */
[-C--:B------:R-:W-:Y:S01]  /*c520*/  FMUL.FTZ R114, R114, R10.reuse ;  /* 0x0000000a72727220 */ /* 0x080fe20000410000 */
[-C--:B------:R-:W-:Y:S01]  /*c530*/  FMUL.FTZ R115, R115, R10.reuse ;  /* 0x0000000a73737220 */ /* 0x080fe20000410000 */
[----:B------:R-:W1:Y:S01]  /*c540*/  MUFU.EX2 R175, R175 ;  /* 0x000000af00af7308 */ /* 0x000e620000000800 */
[----:B-----5:R-:W-:Y:S01]  /*c550*/  FADD.FTZ R2, R173, R2 ;  /* 0x00000002ad027221 */ /* 0x020fe20000010000 */
[-C--:B------:R-:W-:Y:S01]  /*c560*/  FMUL.FTZ R118, R118, R10.reuse ;  /* 0x0000000a76767220 */ /* 0x080fe20000410000 */
[-C--:B------:R-:W-:Y:S01]  /*c570*/  FMUL.FTZ R119, R119, R10.reuse ;  /* 0x0000000a77777220 */ /* 0x080fe20000410000 */
[-C--:B------:R-:W-:Y:S01]  /*c580*/  FMUL.FTZ R122, R122, R10.reuse ;  /* 0x0000000a7a7a7220 */ /* 0x080fe20000410000 */
[-C--:B------:R-:W-:Y:S01]  /*c590*/  FMUL.FTZ R123, R123, R10.reuse ;  /* 0x0000000a7b7b7220 */ /* 0x080fe20000410000 */
[-C--:B------:R-:W-:Y:S01]  /*c5a0*/  FMUL.FTZ R126, R126, R10.reuse ;  /* 0x0000000a7e7e7220 */ /* 0x080fe20000410000 */
[-C--:B------:R-:W-:Y:S01]  /*c5b0*/  FMUL.FTZ R127, R127, R10.reuse ;  /* 0x0000000a7f7f7220 */ /* 0x080fe20000410000 */
[----:B------:R-:W2:Y:S01]  /*c5c0*/  MUFU.EX2 R28, R28 ;  /* 0x0000001c001c7308 */ /* 0x000ea20000000800 */
[----:B----4-:R-:W-:Y:S01]  /*c5d0*/  FADD.FTZ R38, R152, R3 ;  /* 0x0000000398267221 */ /* 0x010fe20000010000 */
        /* <DEDUP_REMOVED lines=23> */
[----:B---3--:R-:W-:Y:S01]  /*c750*/  FADD.FTZ R13, R169, R2 ;  /* 0x00000002a90d7221 */ /* 0x008fe20000010000 */
        /* <DEDUP_REMOVED lines=15> */
[----:B--2---:R-:W-:Y:S01]  /*c850*/  FADD.FTZ R13, R171, R2 ;  /* 0x00000002ab0d7221 */ /* 0x004fe20000010000 */
[-C--:B------:R-:W-:Y:S01]  /*c860*/  FMUL.FTZ R125, R125, R65.reuse ;  /* 0x000000417d7d7220 */ /* 0x080fe20000410000 */
[-C--:B------:R-:W-:Y:S01]  /*c870*/  FMUL.FTZ R128, R128, R65.reuse ;  /* 0x0000004180807220 */ /* 0x080fe20000410000 */
[-C--:B------:R-:W-:Y:S01]  /*c880*/  FMUL.FTZ R129, R129, R65.reuse ;  /* 0x0000004181817220 */ /* 0x080fe20000410000 */
[-C--:B------:R-:W-:Y:S01]  /*c890*/  FMUL.FTZ R132, R132, R65.reuse ;  /* 0x0000004184847220 */ /* 0x080fe20000410000 */
[-C--:B------:R-:W-:Y:S01]  /*c8a0*/  FMUL.FTZ R133, R133, R65.reuse ;  /* 0x0000004185857220 */ /* 0x080fe20000410000 */
[-C--:B------:R-:W-:Y:S01]  /*c8b0*/  FMUL.FTZ R136, R136, R65.reuse ;  /* 0x0000004188887220 */ /* 0x080fe20000410000 */
[----:B------:R-:W2:Y:S01]  /*c8c0*/  MUFU.EX2 R34, R34 ;  /* 0x0000002200227308 */ /* 0x000ea20000000800 */
        /* <DEDUP_REMOVED lines=9> */
[----:B------:R-:W-:Y:S01]  /*c960*/  FMUL.FTZ R149, R149, R65 ;  /* 0x0000004195957220 */ /* 0x000fe20000410000 */
[----:B------:R-:W-:Y:S01]  /*c970*/  F2FP.BF16.F32.PACK_AB R183, R73, R14 ;  /* 0x0000000e49b7723e */ /* 0x000fe200000010ff */
[----:B------:R-:W-:Y:S01]  /*c980*/  VIADD R7, R7, 0xffffffff ;  /* 0xffffffff07077836 */ /* 0x000fe20000000000 */
[----:B------:R-:W-:Y:S01]  /*c990*/  F2FP.BF16.F32.PACK_AB R177, R35, R20 ;  /* 0x0000001423b1723e */ /* 0x000fe200000010ff */
[----:B------:R-:W-:Y:S01]  /*c9a0*/  IMAD.MOV.U32 R12, RZ, RZ, R0 ;  /* 0x000000ffff0c7224 */ /* 0x000fe200078e0000 */
[----:B------:R-:W-:Y:S01]  /*c9b0*/  F2FP.BF16.F32.PACK_AB R173, R173, R26 ;  /* 0x0000001aadad723e */ /* 0x000fe200000010ff */
[----:B------:R1:W4:Y:S01]  /*c9c0*/  MUFU.EX2 R40, R179 ;  /* 0x000000b300287308 */ /* 0x0003220000000800 */
[----:B--2---:R-:W-:Y:S01]  /*c9d0*/  FADD.FTZ R13, R34, R13 ;  /* 0x0000000d220d7221 */ /* 0x004fe20000010000 */
[----:B------:R-:W-:Y:S01]  /*c9e0*/  F2FP.BF16.F32.PACK_AB R175, R28, R175 ;  /* 0x000000af1caf723e */ /* 0x000fe200000010ff */
[----:B------:R-:W-:Y:S01]  /*c9f0*/  IMAD.MOV.U32 R10, RZ, RZ, R9 ;  /* 0x000000ffff0a7224 */ /* 0x000fe200078e0009 */
[----:B------:R-:W-:-:S02]  /*ca00*/  F2FP.BF16.F32.PACK_AB R169, R30, R169 ;  /* 0x000000a91ea9723e */ /* 0x000fc400000010ff */
[----:B------:R-:W-:Y:S02]  /*ca10*/  F2FP.BF16.F32.PACK_AB R171, R32, R171 ;  /* 0x000000ab20ab723e */ /* 0x000fe400000010ff */
[----:B------:R-:W2:Y:S01]  /*ca20*/  MUFU.EX2 R154, R154 ;  /* 0x0000009a009a7308 */ /* 0x000ea20000000800 */
[C---:B---3--:R-:W-:Y:S01]  /*ca30*/  FADD.FTZ R15, R25.reuse, R38 ;  /* 0x00000026190f7221 */ /* 0x048fe20000010000 */
[----:B------:R-:W-:Y:S02]  /*ca40*/  F2FP.BF16.F32.PACK_AB R152, R25, R152 ;  /* 0x000000981998723e */ /* 0x000fe400000010ff */
[----:B-1----:R-:W-:Y:S02]  /*ca50*/  F2FP.BF16.F32.PACK_AB R179, R39, R24 ;  /* 0x0000001827b3723e */ /* 0x002fe400000010ff */
[----:B------:R-:W-:Y:S02]  /*ca60*/  F2FP.BF16.F32.PACK_AB R165, R34, R165 ;  /* 0x000000a522a5723e */ /* 0x000fe400000010ff */
[----:B------:R-:W1:Y:S01]  /*ca70*/  MUFU.EX2 R157, R157 ;  /* 0x0000009d009d7308 */ /* 0x000e620000000800 */
[----:B----4-:R-:W-:-:S07]  /*ca80*/  FADD.FTZ R13, R40, R13 ;  /* 0x0000000d280d7221 */ /* 0x010fce0000010000 */
        /* <DEDUP_REMOVED lines=11> */
[C---:B-1----:R-:W-:Y:S01]  /*cb40*/  FADD.FTZ R13, R67.reuse, R13 ;  /* 0x0000000d430d7221 */ /* 0x042fe20000010000 */
[----:B------:R-:W-:-:S06]  /*cb50*/  F2FP.BF16.F32.PACK_AB R161, R67, R42 ;  /* 0x0000002a43a1723e */ /* 0x000fcc00000010ff */
        /* <DEDUP_REMOVED lines=19> */
[----:B------:R-:W-:-:S03]  /*cc90*/  F2FP.BF16.F32.PACK_AB R153, R83, R46 ;  /* 0x0000002e5399723e */ /* 0x000fc600000010ff */
[----:B-1----:R-:W-:-:S04]  /*cca0*/  FADD.FTZ R13, R48, R13 ;  /* 0x0000000d300d7221 */ /* 0x002fc80000010000 */
[C---:B---3--:R-:W-:Y:S01]  /*ccb0*/  FADD.FTZ R2, R36.reuse, R13 ;  /* 0x0000000d24027221 */ /* 0x048fe20000010000 */
[----:B------:R-:W-:Y:S01]  /*ccc0*/  F2FP.BF16.F32.PACK_AB R155, R36, R48 ;  /* 0x00000030249b723e */ /* 0x000fe200000010ff */
[----:B------:R-:W-:Y:S06]  /*ccd0*/  @P2 BRA `(.L_x_6464) ;  /* 0xffffffd000102947 */ /* 0x000fec000383ffff */
.L_x_6447:
[----:B------:R-:W-:Y:S06]  /*cce0*/  BAR.ARV 0x8, 0x120 ;  /* 0x0204800000007b1d */ /* 0x000fec0000002000 */
[----:B------:R-:W-:Y:S05]  /*ccf0*/  @!P0 BRA `(.L_x_6465) ;  /* 0x0000000000048947 */ /* 0x000fea0003800000 */
[----:B------:R-:W-:Y:S01]  /*cd00*/  BPT.TRAP 0x1 ;  /* 0x000000040000795c */ /* 0x000fe20000300000 */
.L_x_6465:
[----:B------:R-:W-:Y:S01]  /*cd10*/  ULEA UR5, UR37, UR39, 0x3 ;  /* 0x0000002725057291 */ /* 0x000fe2000f8e183f */
[----:B------:R-:W-:-:S05]  /*cd20*/  IMAD.U32 R4, RZ, RZ, UR36 ;  /* 0x00000024ff047e24 */ /* 0x000fca000f8e00ff */
[----:B------:R-:W-:-:S04]  /*cd30*/  SHF.L.U32 R4, R4, 0x1f, RZ ;  /* 0x0000001f04047819 */ /* 0x000fc800000006ff */
[----:B------:R1:W2:Y:S01]  /*cd40*/  SYNCS.PHASECHK.TRANS64.TRYWAIT P2, [UR5+0x28850], R4 ;  /* 0x02885004ff0075a7 */ /* 0x0002a20008040145 */
[----:B------:R-:W-:Y:S05]  /*cd50*/  @!P0 BRA `(.L_x_6466) ;  /* 0x0000000000048947 */ /* 0x000fea0003800000 */
[----:B------:R-:W-:Y:S01]  /*cd60*/  BPT.TRAP 0x1 ;  /* 0x000000040000795c */ /* 0x000fe20000300000 */
.L_x_6466:
[----:B--2---:R-:W-:Y:S05]  /*cd70*/  @P2 BRA `(.L_x_6467) ;  /* 0x0000000000082947 */ /* 0x004fea0003800000 */
[----:B------:R-:W2:Y:S02]  /*cd80*/  SYNCS.PHASECHK.TRANS64.TRYWAIT P0, [UR5+0x28850], R4 ;  /* 0x02885004ff0075a7 */ /* 0x000ea40008000145 */
[----:B--2---:R-:W-:Y:S05]  /*cd90*/  @!P0 BRA `(.L_x_6468) ;  /* 0x00000050000c8947 */ /* 0x004fea0003800000 */
.L_x_6467:
[----:B------:R-:W-:Y:S01]  /*cda0*/  UIADD3 UR39, UR39, 0x400, URZ ;  /* 0x0000040027277890 */ /* 0x000fe2000fffe03f */
[----:B------:R-:W-:Y:S01]  /*cdb0*/  WARPGROUP.ARRIVE ;  /* 0x00000000000079c5 */ /* 0x000fe20000000000 */
[----:B------:R-:W-:Y:S01]  /*cdc0*/  UMOV UR7, 0x40000040 ;  /* 0x4000004000077882 */ /* 0x000fe20000000000 */
[----:B--2---:R-:W2:Y:S01]  /*cdd0*/  SHFL.BFLY PT, R5, R2, 0x2, 0x1f ;  /* 0x0c401f0002057f89 */ /* 0x004ea200000e0000 */
[----:B------:R-:W-:Y:S01]  /*cde0*/  USHF.R.U32.HI UR39, URZ, 0x4, UR39 ;  /* 0x000000043f277899 */ /* 0x000fe20008011627 */
[----:B------:R-:W-:Y:S01]  /*cdf0*/  IMAD.U32 R14, RZ, RZ, UR5 ;  /* 0x00000005ff0e7e24 */ /* 0x000fe2000f8e00ff */
[----:B------:R-:W-:Y:S01]  /*ce00*/  UIADD3 UR46, UR46, 0x1, URZ ;  /* 0x000000012e2e7890 */ /* 0x000fe2000fffe03f */
[----:B-1----:R-:W1:Y:S01]  /*ce10*/  SHFL.BFLY PT, R4, R3, 0x2, 0x1f ;  /* 0x0c401f0003047f89 */ /* 0x002e6200000e0000 */
[----:B------:R-:W-:Y:S01]  /*ce20*/  ULOP3.LUT UR39, UR39, 0x3fff, URZ, 0xc0, !UPT ;  /* 0x00003fff27277892 */ /* 0x000fe2000f8ec03f */
[----:B------:R-:W-:-:S03]  /*ce30*/  IMAD.MOV.U32 R10, RZ, RZ, RZ ;  /* 0x000000ffff0a7224 */ /* 0x000fc600078e00ff */
[----:B------:R-:W-:-:S04]  /*ce40*/  ULOP3.LUT UR4, UR39, 0x4000000, URZ, 0xfc, !UPT ;  /* 0x0400000027047892 */ /* 0x000fc8000f8efc3f */
[----:B------:R-:W-:Y:S02]  /*ce50*/  ULEA UR4, UR37, UR4, 0xb ;  /* 0x0000000425047291 */ /* 0x000fe4000f8e583f */
[----:B------:R-:W-:-:S04]  /*ce60*/  UIADD3 UR37, UR37, 0x1, URZ ;  /* 0x0000000125257890 */ /* 0x000fc8000fffe03f */
[----:B------:R-:W-:Y:S01]  /*ce70*/  UISETP.NE.AND UP0, UPT, UR37, 0x2, UPT ;  /* 0x000000022500788c */ /* 0x000fe2000bf05270 */
[----:B------:R-:W-:Y:S02]  /*ce80*/  UMOV UR6, UR4 ;  /* 0x0000000400067c82 */ /* 0x000fe40008000000 */
[----:B------:R-:W-:Y:S01]  /*ce90*/  HGMMA.64x128x16.F32.BF16 R88, R180, gdesc[UR4].tnspB, R88, gsb0 ;  /* 0x41e00004b4587df0 */ /* 0x000fe20008001858 */
[----:B------:R-:W-:Y:S01]  /*cea0*/  UIADD3 UR6, UR4, 0x80, URZ ;  /* 0x0000008004067890 */ /* 0x000fe2000fffe03f */
[----:B--2---:R-:W-:Y:S01]  /*ceb0*/  FADD.FTZ R7, R5, R2 ;  /* 0x0000000205077221 */ /* 0x004fe20000010000 */
[----:B------:R-:W-:Y:S01]  /*cec0*/  UMOV UR7, 0x40000040 ;  /* 0x4000004000077882 */ /* 0x000fe20000000000 */
[----:B------:R-:W-:Y:S02]  /*ced0*/  IMAD.MOV.U32 R2, RZ, RZ, -0x800000 ;  /* 0xff800000ff027424 */ /* 0x000fe400078e00ff */
[----:B-1----:R-:W-:Y:S01]  /*cee0*/  FADD.FTZ R4, R4, R3 ;  /* 0x0000000304047221 */ /* 0x002fe20000010000 */
[----:B------:R-:W-:Y:S01]  /*cef0*/  IMAD.MOV.U32 R3, RZ, RZ, -0x800000 ;  /* 0xff800000ff037424 */ /* 0x000fe200078e00ff */
[----:B------:R-:W1:Y:S01]  /*cf00*/  SHFL.BFLY PT, R8, R7, 0x1, 0x1f ;  /* 0x0c201f0007087f89 */ /* 0x000e6200000e0000 */
[----:B------:R-:W-:-:S03]  /*cf10*/  USEL UR37, UR37, URZ, UP0 ;  /* 0x0000003f25257287 */ /* 0x000fc60008000000 */
[----:B------:R-:W2:Y:S01]  /*cf20*/  SHFL.BFLY PT, R5, R4, 0x1, 0x1f ;  /* 0x0c201f0004057f89 */ /* 0x000ea200000e0000 */
[----:B-1----:R-:W-:Y:S01]  /*cf30*/  FADD.FTZ R13, R7, R8 ;  /* 0x00000008070d7221 */ /* 0x002fe20000010000 */
[----:B--2---:R-:W-:-:S04]  /*cf40*/  FADD.FTZ R12, R4, R5 ;  /* 0x00000005040c7221 */ /* 0x004fc80000010000 */
[----:B------:R-:W-:Y:S01]  /*cf50*/  FSETP.NE.FTZ.AND P2, PT, R13, RZ, PT ;  /* 0x000000ff0d00720b */ /* 0x000fe20003f55000 */
[----:B------:R-:W-:Y:S01]  /*cf60*/  IMAD.MOV.U32 R5, RZ, RZ, RZ ;  /* 0x000000ffff057224 */ /* 0x000fe200078e00ff */
[----:B------:R-:W-:-:S11]  /*cf70*/  FSETP.NE.FTZ.AND P0, PT, R12, RZ, PT ;  /* 0x000000ff0c00720b */ /* 0x000fd60003f15000 */
[----:B------:R-:W1:Y:S01]  /*cf80*/  @P2 MUFU.LG2 R11, R13 ;  /* 0x0000000d000b2308 */ /* 0x000e620000000c00 */
[C---:B------:R-:W-:Y:S01]  /*cf90*/  @P2 FMUL.FTZ R15, R6.reuse, 0.69314718246459960938 ;  /* 0x3f317218060f2820 */ /* 0x040fe20000410000 */
[----:B------:R-:W-:Y:S01]  /*cfa0*/  @P0 FMUL.FTZ R7, R6, 0.69314718246459960938 ;  /* 0x3f31721806070820 */ /* 0x000fe20000410000 */
[----:B------:R-:W-:-:S05]  /*cfb0*/  @!P1 VIADD R6, R14, 0x28860 ;  /* 0x000288600e069836 */ /* 0x000fca0000000000 */
        /* <DEDUP_REMOVED lines=40> */
[----:B------:R-:W-:-:S04]  /*d240*/  USEL UR4, URZ, 0x1, UP0 ;  /* 0x000000013f047887 */ /* 0x000fc80008000000 */
[----:B------:R-:W-:Y:S01]  /*d250*/  ULOP3.LUT UR36, UR36, UR4, URZ, 0x3c, !UPT ;  /* 0x0000000424247292 */ /* 0x000fe2000f8e3c3f */
[----:B------:R-:W-:Y:S02]  /*d260*/  WARPGROUP.DEPBAR.LE gsb0, 0x0 ;  /* 0x00008000000079c5 */ /* 0x000fe40000010000 */
[----:B------:R-:W-:-:S06]  /*d270*/  WARPGROUP.ARRIVE ;  /* 0x00000000000079c5 */ /* 0x000fcc0000000000 */
[----:B------:R-:W-:Y:S03]  /*d280*/  HGMMA.64x128x16.F32.BF16 R88, R152, gdesc[UR4].tnspB, R88, gsb0 ;  /* 0x41e0000498587df0 */ /* 0x000fe60008001858 */
[----:B------:R-:W-:Y:S02]  /*d290*/  WARPGROUP.DEPBAR.LE gsb0, 0x0 ;  /* 0x00008000000079c5 */ /* 0x000fe40000010000 */
[----:B------:R2:W-:Y:S01]  /*d2a0*/  @!P1 SYNCS.ARRIVE.TRANS64.RED.A1T0 RZ, [R4+URZ], RZ ;  /* 0x000000ff04ff99a7 */ /* 0x0005e2000810043f */
[-C--:B---3--:R-:W-:Y:S01]  /*d2b0*/  FMUL.FTZ R0, R88, R5.reuse ;  /* 0x0000000558007220 */ /* 0x088fe20000410000 */
        /* <DEDUP_REMOVED lines=63> */
.L_x_6398:
        /* <DEDUP_REMOVED lines=11> */
[----:B------:R-:W-:Y:S01]  /*d760*/  VIADD R31, R187, UR42 ;  /* 0x0000002abb1f7c36 */ /* 0x000fe20008000000 */
[C---:B------:R-:W-:Y:S01]  /*d770*/  IADD3 R21, P5, R18.reuse, 0x60, RZ ;  /* 0x0000006012157810 */ /* 0x040fe20007fbe0ff */
[----:B------:R-:W-:Y:S01]  /*d780*/  USHF.R.S32.HI UR5, URZ, 0x1f, UR43 ;  /* 0x0000001f3f057899 */ /* 0x000fe2000801142b */
[C---:B------:R-:W-:Y:S01]  /*d790*/  IADD3 R15, P4, R18.reuse, 0x4000, RZ ;  /* 0x00004000120f7810 */ /* 0x040fe20007f9e0ff */
[----:B------:R-:W-:Y:S01]  /*d7a0*/  VIADD R4, R31, 0x8 ;  /* 0x000000081f047836 */ /* 0x000fe20000000000 */
[----:B------:R-:W-:Y:S01]  /*d7b0*/  LOP3.LUT R5, R18, 0x380, RZ, 0xc0, !PT ;  /* 0x0000038012057812 */ /* 0x000fe200078ec0ff */
[----:B------:R-:W1:Y:S01]  /*d7c0*/  LDC.64 R32, c[0x0][0xb78] ;  /* 0x0002de00ff207b82 */ /* 0x000e620000000a00 */
[----:B------:R-:W-:Y:S01]  /*d7d0*/  LOP3.LUT R26, R27, 0x380, RZ, 0xc0, !PT ;  /* 0x000003801b1a7812 */ /* 0x000fe200078ec0ff */
[----:B------:R-:W-:Y:S01]  /*d7e0*/  ULDC UR10, c[0x0][0xa88] ;  /* 0x0002a200000a7ab9 */ /* 0x000fe20000000800 */
[----:B------:R-:W-:Y:S01]  /*d7f0*/  LOP3.LUT R24, R25, 0x380, RZ, 0xc0, !PT ;  /* 0x0000038019187812 */ /* 0x000fe200078ec0ff */
[----:B------:R-:W-:Y:S01]  /*d800*/  ULDC.64 UR8, c[0x0][0xb70] ;  /* 0x0002dc0000087ab9 */ /* 0x000fe20000000a00 */
[----:B------:R-:W-:Y:S01]  /*d810*/  LOP3.LUT R20, R21, 0x380, RZ, 0xc0, !PT ;  /* 0x0000038015147812 */ /* 0x000fe200078ec0ff */
[----:B------:R-:W-:Y:S01]  /*d820*/  UIMAD UR5, UR5, UR8, URZ ;  /* 0x00000008050572a4 */ /* 0x000fe2000f8e023f */
[----:B------:R-:W-:Y:S01]  /*d830*/  LOP3.LUT R14, R15, 0x380, RZ, 0xc0, !PT ;  /* 0x000003800f0e7812 */ /* 0x000fe200078ec0ff */
[----:B------:R-:W-:Y:S01]  /*d840*/  UIMAD.WIDE.U32 UR6, UR43, UR8, URZ ;  /* 0x000000082b0672a5 */ /* 0x000fe2000f8e003f */
[----:B------:R-:W-:Y:S01]  /*d850*/  LOP3.LUT P0, RZ, R186, 0x3, RZ, 0xc0, !PT ;  /* 0x00000003baff7812 */ /* 0x000fe2000780c0ff */
[----:B------:R-:W-:Y:S01]  /*d860*/  UIMAD UR5, UR43, UR9, UR5 ;  /* 0x000000092b0572a4 */ /* 0x000fe2000f8e0205 */
[----:B------:R-:W-:Y:S01]  /*d870*/  SHF.R.U64 R5, R5, 0x3, RZ ;  /* 0x0000000305057819 */ /* 0x000fe200000012ff */
[----:B------:R-:W-:Y:S01]  /*d880*/  USHF.R.S32.HI UR8, URZ, 0x1f, UR44 ;  /* 0x0000001f3f087899 */ /* 0x000fe2000801142c */
[----:B------:R-:W-:Y:S01]  /*d890*/  SHF.R.U64 R26, R26, 0x3, RZ ;  /* 0x000000031a1a7819 */ /* 0x000fe200000012ff */
[----:B------:R-:W-:Y:S01]  /*d8a0*/  UIADD3 UR5, UR7, UR5, URZ ;  /* 0x0000000507057290 */ /* 0x000fe2000fffe03f */
[----:B------:R-:W-:-:S02]  /*d8b0*/  SHF.R.U64 R24, R24, 0x3, RZ ;  /* 0x0000000318187819 */ /* 0x000fc400000012ff */
[----:B------:R-:W-:Y:S02]  /*d8c0*/  SHF.R.U64 R20, R20, 0x3, RZ ;  /* 0x0000000314147819 */ /* 0x000fe400000012ff */
[----:B------:R-:W-:Y:S02]  /*d8d0*/  SHF.R.U64 R14, R14, 0x3, RZ ;  /* 0x000000030e0e7819 */ /* 0x000fe400000012ff */
[----:B------:R-:W-:Y:S02]  /*d8e0*/  ISETP.GE.OR P1, PT, R4, UR10, P0 ;  /* 0x0000000a04007c0c */ /* 0x000fe40008726670 */
[----:B------:R-:W-:Y:S01]  /*d8f0*/  LOP3.LUT R4, R5, R18, RZ, 0x3c, !PT ;  /* 0x0000001205047212 */ /* 0x000fe200078e3cff */
[--C-:B------:R-:W-:Y:S01]  /*d900*/  IMAD.MOV.U32 R5, RZ, RZ, R19.reuse ;  /* 0x000000ffff057224 */ /* 0x100fe200078e0013 */
[----:B------:R-:W-:Y:S01]  /*d910*/  LOP3.LUT R26, R26, R27, RZ, 0x3c, !PT ;  /* 0x0000001b1a1a7212 */ /* 0x000fe200078e3cff */
[--C-:B------:R-:W-:Y:S01]  /*d920*/  IMAD.X R27, RZ, RZ, R19.reuse, P2 ;  /* 0x000000ffff1b7224 */ /* 0x100fe200010e0613 */
[----:B------:R-:W-:Y:S01]  /*d930*/  LOP3.LUT R24, R24, R25, RZ, 0x3c, !PT ;  /* 0x0000001918187212 */ /* 0x000fe200078e3cff */
[----:B------:R-:W-:Y:S01]  /*d940*/  IMAD.X R25, RZ, RZ, R19, P6 ;  /* 0x000000ffff197224 */ /* 0x000fe200030e0613 */
[----:B------:R-:W-:-:S02]  /*d950*/  LOP3.LUT R20, R20, R21, RZ, 0x3c, !PT ;  /* 0x0000001514147212 */ /* 0x000fc400078e3cff */
[----:B------:R-:W-:Y:S02]  /*d960*/  LOP3.LUT R14, R14, R15, RZ, 0x3c, !PT ;  /* 0x0000000f0e0e7212 */ /* 0x000fe400078e3cff */
[C---:B------:R-:W-:Y:S02]  /*d970*/  IADD3 R15, P2, R18.reuse, 0x4040, RZ ;  /* 0x00004040120f7810 */ /* 0x040fe40007f5e0ff */
[C---:B------:R-:W-:Y:S02]  /*d980*/  IADD3 R21, P6, R18.reuse, 0x4060, RZ ;  /* 0x0000406012157810 */ /* 0x040fe40007fde0ff */
[----:B------:R-:W-:Y:S02]  /*d990*/  MOV R11, R4 ;  /* 0x00000004000b7202 */ /* 0x000fe40000000f00 */
[----:B------:R-:W-:Y:S02]  /*d9a0*/  IADD3 R13, P3, R18, 0x4020, RZ ;  /* 0x00004020120d7810 */ /* 0x000fe40007f7e0ff */
[----:B------:R-:W-:-:S02]  /*d9b0*/  LOP3.LUT R10, R15, 0x380, RZ, 0xc0, !PT ;  /* 0x000003800f0a7812 */ /* 0x000fc400078ec0ff */
[----:B------:R-:W-:Y:S02]  /*d9c0*/  LOP3.LUT R8, R21, 0x380, RZ, 0xc0, !PT ;  /* 0x0000038015087812 */ /* 0x000fe400078ec0ff */
[----:B------:R-:W-:Y:S02]  /*d9d0*/  F2FP.BF16.F32.PACK_AB R4, R89, R0 ;  /* 0x000000005904723e */ /* 0x000fe400000010ff */
[----:B------:R-:W-:Y:S02]  /*d9e0*/  F2FP.BF16.F32.PACK_AB R5, R91, R90 ;  /* 0x0000005a5b05723e */ /* 0x000fe400000010ff */
[----:B------:R-:W-:Y:S01]  /*d9f0*/  F2FP.BF16.F32.PACK_AB R6, R6, R9 ;  /* 0x000000090606723e */ /* 0x000fe200000010ff */
[----:B------:R-:W-:Y:S01]  /*da00*/  IMAD.X R9, RZ, RZ, R19, P6 ;  /* 0x000000ffff097224 */ /* 0x000fe200030e0613 */
[----:B------:R-:W-:Y:S02]  /*da10*/  F2FP.BF16.F32.PACK_AB R7, R7, R94 ;  /* 0x0000005e0707723e */ /* 0x000fe400000010ff */
[----:B------:R-:W-:-:S02]  /*da20*/  LOP3.LUT R12, R13, 0x380, RZ, 0xc0, !PT ;  /* 0x000003800d0c7812 */ /* 0x000fc400078ec0ff */
[----:B------:R-:W-:Y:S01]  /*da30*/  SHF.R.U64 R10, R10, 0x3, RZ ;  /* 0x000000030a0a7819 */ /* 0x000fe200000012ff */
[----:B------:R2:W-:Y:S01]  /*da40*/  STSM.16.M88.4 [R11], R4 ;  /* 0x000000040b007844 */ /* 0x0005e20000000200 */
[----:B------:R-:W-:Y:S02]  /*da50*/  SHF.R.U64 R8, R8, 0x3, RZ ;  /* 0x0000000308087819 */ /* 0x000fe400000012ff */
[----:B------:R-:W-:Y:S02]  /*da60*/  SHF.R.U64 R12, R12, 0x3, RZ ;  /* 0x000000030c0c7819 */ /* 0x000fe400000012ff */
[----:B------:R-:W-:Y:S01]  /*da70*/  LOP3.LUT R10, R10, R15, RZ, 0x3c, !PT ;  /* 0x0000000f0a0a7212 */ /* 0x000fe200078e3cff */
[--C-:B------:R-:W-:Y:S01]  /*da80*/  IMAD.X R15, RZ, RZ, R19.reuse, P4 ;  /* 0x000000ffff0f7224 */ /* 0x100fe200020e0613 */
[----:B------:R-:W-:Y:S01]  /*da90*/  LOP3.LUT R8, R8, R21, RZ, 0x3c, !PT ;  /* 0x0000001508087212 */ /* 0x000fe200078e3cff */
[----:B------:R-:W-:Y:S01]  /*daa0*/  IMAD.X R21, RZ, RZ, R19, P5 ;  /* 0x000000ffff157224 */ /* 0x000fe200028e0613 */
[----:B------:R-:W-:-:S02]  /*dab0*/  MOV R28, R24 ;  /* 0x00000018001c7202 */ /* 0x000fc40000000f00 */
[----:B------:R-:W-:Y:S01]  /*dac0*/  LOP3.LUT R12, R12, R13, RZ, 0x3c, !PT ;  /* 0x0000000d0c0c7212 */ /* 0x000fe200078e3cff */
[--C-:B------:R-:W-:Y:S01]  /*dad0*/  IMAD.X R13, RZ, RZ, R19.reuse, P3 ;  /* 0x000000ffff0d7224 */ /* 0x100fe200018e0613 */
[----:B------:R-:W-:Y:S02]  /*dae0*/  MOV R29, R26 ;  /* 0x0000001a001d7202 */ /* 0x000fe40000000f00 */
[----:B------:R-:W-:Y:S01]  /*daf0*/  MOV R27, R20 ;  /* 0x00000014001b7202 */ /* 0x000fe20000000f00 */
[----:B--2---:R-:W-:Y:S01]  /*db00*/  IMAD.X R11, RZ, RZ, R19, P2 ;  /* 0x000000ffff0b7224 */ /* 0x004fe200010e0613 */
[----:B------:R-:W-:Y:S01]  /*db10*/  F2FP.BF16.F32.PACK_AB R4, R97, R96 ;  /* 0x000000606104723e */ /* 0x000fe200000010ff */
[----:B------:R-:W-:Y:S01]  /*db20*/  IMAD.U32 R21, RZ, RZ, UR7 ;  /* 0x00000007ff157e24 */ /* 0x000fe2000f8e00ff */
[----:B------:R-:W-:Y:S01]  /*db30*/  F2FP.BF16.F32.PACK_AB R5, R99, R98 ;  /* 0x000000626305723e */ /* 0x000fe200000010ff */
[----:B------:R-:W-:Y:S01]  /*db40*/  IMAD.U32 R20, RZ, RZ, UR6 ;  /* 0x00000006ff147e24 */ /* 0x000fe2000f8e00ff */
[----:B------:R-:W-:Y:S01]  /*db50*/  MOV R24, R10 ;  /* 0x0000000a00187202 */ /* 0x000fe20000000f00 */
[C---:B-1----:R-:W-:Y:S01]  /*db60*/  IMAD R10, R32.reuse, UR8, RZ ;  /* 0x00000008200a7c24 */ /* 0x042fe2000f8e02ff */
[----:B------:R-:W-:Y:S01]  /*db70*/  F2FP.BF16.F32.PACK_AB R6, R101, R100 ;  /* 0x000000646506723e */ /* 0x000fe200000010ff */
[----:B------:R-:W-:Y:S01]  /*db80*/  IMAD.U32 R21, RZ, RZ, UR5 ;  /* 0x00000005ff157e24 */ /* 0x000fe2000f8e00ff */
[----:B------:R-:W-:Y:S01]  /*db90*/  F2FP.BF16.F32.PACK_AB R7, R103, R102 ;  /* 0x000000666707723e */ /* 0x000fe200000010ff */
[----:B------:R-:W-:Y:S01]  /*dba0*/  IMAD R30, R33, UR44, R10 ;  /* 0x0000002c211e7c24 */ /* 0x000fe2000f8e020a */
[----:B------:R-:W-:Y:S01]  /*dbb0*/  MOV R0, R8 ;  /* 0x0000000800007202 */ /* 0x000fe20000000f00 */
[----:B------:R-:W-:Y:S01]  /*dbc0*/  IMAD.WIDE.U32 R20, R32, UR44, R20 ;  /* 0x0000002c20147c25 */ /* 0x000fe2000f8e0014 */
[----:B------:R-:W-:Y:S01]  /*dbd0*/  MOV R26, R14 ;  /* 0x0000000e001a7202 */ /* 0x000fe20000000f00 */
[----:B------:R1:W-:Y:S01]  /*dbe0*/  STSM.16.M88.4 [R29], R4 ;  /* 0x000000041d007844 */ /* 0x0003e20000000200 */
[----:B------:R-:W-:Y:S01]  /*dbf0*/  MOV R25, R12 ;  /* 0x0000000c00197202 */ /* 0x000fe20000000f00 */
[----:B------:R-:W-:Y:S01]  /*dc00*/  ULDC.64 UR6, c[0x0][0xb40] ;  /* 0x0002d00000067ab9 */ /* 0x000fe20000000a00 */
        /* <DEDUP_REMOVED lines=29> */
[----:B-1----:R-:W-:Y:S02]  /*dde0*/  SHF.R.S32.HI R5, RZ, 0x1f, R31 ;  /* 0x0000001fff057819 */ /* 0x002fe4000001141f */
[C---:B------:R-:W-:Y:S01]  /*ddf0*/  IADD3 R6, P2, R31.reuse, R20, RZ ;  /* 0x000000141f067210 */ /* 0x040fe20007f5e0ff */
[----:B------:R-:W-:Y:S01]  /*de00*/  STSM.16.M88.4 [R0], R144 ;  /* 0x0000009000007844 */ /* 0x000fe20000000200 */
[----:B------:R-:W-:-:S02]  /*de10*/  ISETP.GE.OR P0, PT, R31, UR10, P0 ;  /* 0x0000000a1f007c0c */ /* 0x000fc40008706670 */
        /* <DEDUP_REMOVED lines=35> */
.L_x_6472:
[----:B------:R-:W-:Y:S05]  /*e050*/  BSYNC B0 ;  /* 0x0000000000007941 */ /* 0x000fea0003800000 */
.L_x_6471:
[----:B------:R-:W-:Y:S05]  /*e060*/  BRA `(.L_x_6470) ;  /* 0x00000008001c7947 */ /* 0x000fea0003800000 */
.L_x_6469:
        /* <DEDUP_REMOVED lines=10> */
[----:B------:R-:W-:Y:S01]  /*e110*/  IMAD.U32 R2, RZ, RZ, UR42 ;  /* 0x0000002aff027e24 */ /* 0x000fe2000f8e00ff */
[----:B------:R-:W-:-:S04]  /*e120*/  ULDC UR5, c[0x0][0xa88] ;  /* 0x0002a20000057ab9 */ /* 0x000fc80000000800 */
        /* <DEDUP_REMOVED lines=19> */
.L_x_6474:
[----:B------:R-:W-:Y:S05]  /*e260*/  BSYNC B0 ;  /* 0x0000000000007941 */ /* 0x000fea0003800000 */
.L_x_6473:
[----:B------:R-:W-:Y:S01]  /*e270*/  ULDC UR5, c[0x0][0xa88] ;  /* 0x0002a20000057ab9 */ /* 0x000fe20000000800 */
[C---:B--2---:R-:W-:Y:S01]  /*e280*/  IMAD R0, R6.reuse, UR6, RZ ;  /* 0x0000000606007c24 */ /* 0x044fe2000f8e02ff */
[----:B------:R-:W-:Y:S01]  /*e290*/  UIADD3 UR42, -UR42, UR5, URZ ;  /* 0x000000052a2a7290 */ /* 0x000fe2000fffe13f */
[----:B----4-:R-:W-:Y:S01]  /*e2a0*/  IMAD.WIDE.U32 R2, R6, UR43, R22 ;  /* 0x0000002b06027c25 */ /* 0x010fe2000f8e0016 */
[----:B------:R-:W-:Y:S01]  /*e2b0*/  ULOP3.LUT UR48, URZ, UR48, URZ, 0x33, !UPT ;  /* 0x000000303f307292 */ /* 0x000fe2000f8e333f */
[----:B------:R-:W-:Y:S01]  /*e2c0*/  SHF.R.S32.HI R185, RZ, 0x1f, R184 ;  /* 0x0000001fffb97819 */ /* 0x000fe200000114b8 */
[----:B------:R-:W-:Y:S01]  /*e2d0*/  BSSY B0, `(.L_x_6475) ;  /* 0x0000021000007945 */ /* 0x000fe20003800000 */
[----:B------:R-:W-:Y:S01]  /*e2e0*/  IMAD R5, R7, UR43, R0 ;  /* 0x0000002b07057c24 */ /* 0x000fe2000f8e0200 */
[C---:B------:R-:W-:Y:S01]  /*e2f0*/  ISETP.GE.AND P2, PT, R184.reuse, UR42, PT ;  /* 0x0000002ab8007c0c */ /* 0x040fe2000bf46270 */
[C---:B------:R-:W-:Y:S02]  /*e300*/  VIADD R0, R184.reuse, 0x40 ;  /* 0x00000040b8007836 */ /* 0x040fe40000000000 */
[----:B------:R-:W-:-:S02]  /*e310*/  VIADD R4, R184, 0x20 ;  /* 0x00000020b8047836 */ /* 0x000fc40000000000 */
        /* <DEDUP_REMOVED lines=15> */
[----:B------:R-:W-:Y:S01]  /*e410*/  IMAD R9, R5, UR6, RZ ;  /* 0x0000000605097c24 */ /* 0x000fe2000f8e02ff */
[----:B------:R-:W-:Y:S01]  /*e420*/  ISETP.GE.AND P2, PT, R22, UR5, PT ;  /* 0x0000000516007c0c */ /* 0x000fe2000bf46270 */
[----:B------:R-:W-:Y:S01]  /*e430*/  IMAD.MOV.U32 R2, RZ, RZ, R6 ;  /* 0x000000ffff027224 */ /* 0x000fe200078e0006 */
[----:B------:R-:W-:Y:S01]  /*e440*/  ISETP.GE.AND P3, PT, R0, UR5, PT ;  /* 0x0000000500007c0c */ /* 0x000fe2000bf66270 */
[----:B------:R-:W-:Y:S02]  /*e450*/  IMAD.MOV.U32 R3, RZ, RZ, R11 ;  /* 0x000000ffff037224 */ /* 0x000fe400078e000b */
[C---:B------:R-:W-:Y:S02]  /*e460*/  IMAD R9, R4.reuse, UR7, R9 ;  /* 0x0000000704097c24 */ /* 0x040fe4000f8e0209 */
[----:B------:R-:W-:Y:S01]  /*e470*/  IMAD.WIDE.U32 R2, R4, UR6, R2 ;  /* 0x0000000604027c25 */ /* 0x000fe2000f8e0002 */
[----:B------:R-:W-:-:S03]  /*e480*/  ULDC.64 UR6, c[0x0][0xa80] ;  /* 0x0002a00000067ab9 */ /* 0x000fc60000000a00 */
[----:B------:R-:W-:Y:S01]  /*e490*/  IMAD.IADD R3, R3, 0x1, R9 ;  /* 0x0000000103037824 */ /* 0x000fe200078e0209 */
[----:B------:R-:W-:-:S04]  /*e4a0*/  LEA R8, P5, R2, UR6, 0x1 ;  /* 0x0000000602087c11 */ /* 0x000fc8000f8a08ff */
[----:B------:R-:W-:-:S05]  /*e4b0*/  LEA.HI.X R9, R2, UR7, R3, 0x1, P5 ;  /* 0x0000000702097c11 */ /* 0x000fca000a8f0c03 */
[----:B------:R1:W-:Y:S04]  /*e4c0*/  @!P2 STG.E.128 desc[UR50][R8.64], RZ ;  /* 0x000000ff0800a986 */ /* 0x0003e8000c101d32 */
[----:B------:R1:W-:Y:S02]  /*e4d0*/  @!P3 STG.E.128 desc[UR50][R8.64+0x80], RZ ;  /* 0x000080ff0800b986 */ /* 0x0003e4000c101d32 */
.L_x_6476:
[----:B------:R-:W-:Y:S05]  /*e4e0*/  BSYNC B0 ;  /* 0x0000000000007941 */ /* 0x000fea0003800000 */
.L_x_6475:
[----:B------:R-:W-:Y:S04]  /*e4f0*/  BSSY B0, `(.L_x_6477) ;  /* 0x0000014000007945 */ /* 0x000fe80003800000 */
[----:B------:R-:W-:Y:S05]  /*e500*/  @P4 BRA `(.L_x_6478) ;  /* 0x0000000000484947 */ /* 0x000fea0003800000 */
[----:B-1----:R-:W-:Y:S01]  /*e510*/  IADD3 R9, P2, R4, 0x20, RZ ;  /* 0x0000002004097810 */ /* 0x002fe20007f5e0ff */
        /* <DEDUP_REMOVED lines=16> */
[----:B------:R2:W-:Y:S02]  /*e620*/  @!P4 STG.E.128 desc[UR50][R8.64+0x80], RZ ;  /* 0x000080ff0800c986 */ /* 0x0005e4000c101d32 */
.L_x_6478:
[----:B------:R-:W-:Y:S05]  /*e630*/  BSYNC B0 ;  /* 0x0000000000007941 */ /* 0x000fea0003800000 */
.L_x_6477:
[----:B------:R-:W-:Y:S04]  /*e640*/  BSSY B0, `(.L_x_6479) ;  /* 0x0000014000007945 */ /* 0x000fe80003800000 */
[----:B------:R-:W-:Y:S05]  /*e650*/  @P0 BRA `(.L_x_6480) ;  /* 0x0000000000480947 */ /* 0x000fea0003800000 */
[----:B-12---:R-:W-:Y:S01]  /*e660*/  IADD3 R9, P0, R4, 0x40, RZ ;  /* 0x0000004004097810 */ /* 0x006fe20007f1e0ff */
        /* <DEDUP_REMOVED lines=17> */
.L_x_6480:
[----:B------:R-:W-:Y:S05]  /*e780*/  BSYNC B0 ;  /* 0x0000000000007941 */ /* 0x000fea0003800000 */
.L_x_6479:
[----:B------:R-:W-:Y:S04]  /*e790*/  BSSY B0, `(.L_x_6470) ;  /* 0x0000014000007945 */ /* 0x000fe80003800000 */
[----:B------:R-:W-:Y:S05]  /*e7a0*/  @P1 BRA `(.L_x_6481) ;  /* 0x0000000000481947 */ /* 0x000fea0003800000 */
[----:B------:R-:W-:Y:S01]  /*e7b0*/  IADD3 R7, P0, R4, 0x60, RZ ;  /* 0x0000006004077810 */ /* 0x000fe20007f1e0ff */
        /* <DEDUP_REMOVED lines=17> */
.L_x_6481:
[----:B------:R-:W-:Y:S05]  /*e8d0*/  BSYNC B0 ;  /* 0x0000000000007941 */ /* 0x000fea0003800000 */
.L_x_6470:
[----:B------:R-:W5:Y:S02]  /*e8e0*/  LDC R0, c[0x0][0xda8] ;  /* 0x00036a00ff007b82 */ /* 0x000f640000000800 */
[----:B-----5:R-:W-:-:S13]  /*e8f0*/  ISETP.LE.AND P0, PT, R0, UR4, PT ;  /* 0x0000000400007c0c */ /* 0x020fda000bf03270 */
[----:B------:R-:W-:Y:S05]  /*e900*/  @!P0 BRA `(.L_x_6482) ;  /* 0xffffff24002c8947 */ /* 0x000fea000383ffff */
[----:B------:R-:W-:Y:S05]  /*e910*/  EXIT ;  /* 0x000000000000794d */ /* 0x000fea0003800000 */
.L_x_6388:
[----:B------:R-:W-:-:S08]  /*e920*/  NOP ;  /* 0x0000000000007918 */ /* 0x000fd00000000000 */
[----:B------:R-:W1:-:S00]  /*e930*/  USETMAXREG.DEALLOC.CTAPOOL 0x18 ;  /* 0x00000018000079c8 */ /* 0x000e4000080e0500 */
        /* <DEDUP_REMOVED lines=17> */
.L_x_6537:
        /* <DEDUP_REMOVED lines=21> */
.L_x_6484:
[----:B------:R-:W-:Y:S01]  /*eba0*/  ULDC UR9, c[0x0][0xdc4] ;  /* 0x0003710000097ab9 */ /* 0x000fe20000000800 */
[----:B------:R-:W-:Y:S01]  /*ebb0*/  UMOV UR7, UR8 ;  /* 0x0000000800077c82 */ /* 0x000fe20008000000 */
[----:B------:R-:W-:-:S11]  /*ebc0*/  UISETP.NE.AND UP0, UPT, UR9, 0x1, UPT ;  /* 0x000000010900788c */ /* 0x000fd6000bf05270 */
[----:B------:R-:W-:Y:S02]  /*ebd0*/  @UP0 ULDC.64 UR10, c[0x0][0xdc8] ;  /* 0x00037200000a0ab9 */ /* 0x000fe40000000a00 */
[----:B------:R-:W-:-:S04]  /*ebe0*/  UIMAD.WIDE.U32 UR4, UR8, UR10, URZ ;  /* 0x0000000a080472a5 */ /* 0x000fc8000f8e003f */
[----:B------:R-:W-:-:S04]  /*ebf0*/  @UP0 USHF.R.U32.HI UR7, URZ, UR11, UR5 ;  /* 0x0000000b3f070299 */ /* 0x000fc80008011605 */
[----:B------:R-:W-:-:S12]  /*ec00*/  UIMAD UR4, UR7, UR9, URZ ;  /* 0x00000009070472a4 */ /* 0x000fd8000f8e023f */
.L_x_6485:
        /* <DEDUP_REMOVED lines=40> */
.L_x_6487:
[----:B------:R-:W-:-:S11]  /*ee90*/  UISETP.NE.AND UP0, UPT, UR5, 0x1, UPT ;  /* 0x000000010500788c */ /* 0x000fd6000bf05270 */
[----:B------:R-:W-:Y:S02]  /*eea0*/  @UP0 ULDC.64 UR14, c[0x0][0x9e8] ;  /* 0x00027a00000e0ab9 */ /* 0x000fe40000000a00 */
[----:B------:R-:W-:-:S04]  /*eeb0*/  UIMAD.WIDE.U32 UR6, UR8, UR14, URZ ;  /* 0x0000000e080672a5 */ /* 0x000fc8000f8e003f */
[----:B------:R-:W-:-:S12]  /*eec0*/  @UP0 USHF.R.U32.HI UR8, URZ, UR15, UR7 ;  /* 0x0000000f3f080299 */ /* 0x000fd80008011607 */
.L_x_6488:
[----:B------:R-:W-:-:S04]  /*eed0*/  UIMAD UR8, UR8, UR5, UR5 ;  /* 0x00000005080872a4 */ /* 0x000fc8000f8e0205 */
[----:B------:R-:W-:-:S04]  /*eee0*/  UISETP.LT.AND UP0, UPT, UR4, UR8, UPT ;  /* 0x000000080400728c */ /* 0x000fc8000bf01270 */
[----:B------:R-:W-:-:S12]  /*eef0*/  USEL UR4, UR4, UR8, UP0 ;  /* 0x0000000804047287 */ /* 0x000fd80008000000 */
.L_x_6486:
        /* <DEDUP_REMOVED lines=25> */
.L_x_6490:
[----:B------:R-:W-:-:S11]  /*f090*/  UISETP.NE.AND UP0, UPT, UR5, 0x1, UPT ;  /* 0x000000010500788c */ /* 0x000fd6000bf05270 */
[----:B------:R-:W-:Y:S02]  /*f0a0*/  @UP0 ULDC.64 UR10, c[0x0][0x9e8] ;  /* 0x00027a00000a0ab9 */ /* 0x000fe40000000a00 */
[----:B------:R-:W-:-:S04]  /*f0b0*/  UIMAD.WIDE.U32 UR6, UR4, UR10, URZ ;  /* 0x0000000a040672a5 */ /* 0x000fc8000f8e003f */
[----:B------:R-:W-:-:S12]  /*f0c0*/  @UP0 USHF.R.U32.HI UR4, URZ, UR11, UR7 ;  /* 0x0000000b3f040299 */ /* 0x000fd80008011607 */
.L_x_6491:
[----:B------:R-:W-:-:S04]  /*f0d0*/  UIMAD UR4, UR4, UR5, URZ ;  /* 0x00000005040472a4 */ /* 0x000fc8000f8e023f */
[----:B------:R-:W-:-:S04]  /*f0e0*/  UISETP.LT.AND UP0, UPT, UR8, UR4, UPT ;  /* 0x000000040800728c */ /* 0x000fc8000bf01270 */
[----:B------:R-:W-:-:S12]  /*f0f0*/  USEL UR8, UR8, UR4, !UP0 ;  /* 0x0000000408087287 */ /* 0x000fd8000c000000 */
.L_x_6489:
        /* <DEDUP_REMOVED lines=27> */
.L_x_6493:
        /* <DEDUP_REMOVED lines=23> */
.L_x_6495:
        /* <DEDUP_REMOVED lines=20> */
.L_x_6497:
        /* <DEDUP_REMOVED lines=15> */
.L_x_6496:
        /* <DEDUP_REMOVED lines=20> */
[----:B------:R-:W-:-:S07]  /*f790*/  UMOV UR6, 0xffffffff ;  /* 0xffffffff00067882 */ /* 0x000fce0000000000 */
        /* <DEDUP_REMOVED lines=10> */
[----:B-1----:R-:W-:-:S03]  /*f840*/  ISETP.NE.U32.AND P0, PT, R2, RZ, PT ;  /* 0x000000ff0200720c */ /* 0x002fc60003f05070 */
[----:B------:R-:W-:Y:S01]  /*f850*/  VIADD R5, R5, 0xffffffff ;  /* 0xffffffff05057836 */ /* 0x000fe20000000000 */
[----:B------:R-:W-:-:S04]  /*f860*/  ISETP.NE.AND.EX P0, PT, R3, RZ, PT, P0 ;  /* 0x000000ff0300720c */ /* 0x000fc80003f05300 */
[----:B----4-:R-:W-:Y:S01]  /*f870*/  SEL R6, R0, RZ, !P0 ;  /* 0x000000ff00067207 */ /* 0x010fe20004000000 */
[----:B--2---:R-:W-:Y:S08]  /*f880*/  BRA.DIV UR6, `(.L_x_6498) ;  /* 0x0000002606687947 */ /* 0x004ff0000b800000 */
.L_x_6549:
[----:B------:R-:W-:Y:S01]  /*f890*/  UMOV UR4, 0xffffffff ;  /* 0xffffffff00047882 */ /* 0x000fe20000000000 */
[----:B------:R-:W-:Y:S02]  /*f8a0*/  SHF.R.S32.HI R18, RZ, 0x1f, R0 ;  /* 0x0000001fff127819 */ /* 0x000fe40000011400 */
[----:B------:R-:W-:Y:S05]  /*f8b0*/  BRA.DIV UR4, `(.L_x_6499) ;  /* 0x0000002604887947 */ /* 0x000fea000b800000 */
[----:B------:R-:W-:-:S13]  /*f8c0*/  ELECT P6, URZ, PT ;  /* 0x00000000003f782f */ /* 0x000fda00038c0000 */
.L_x_6552:
        /* <DEDUP_REMOVED lines=21> */
.L_x_6501:
[----:B------:R-:W2:Y:S01]  /*fa20*/  S2R R7, SR_TID.X ;  /* 0x0000000000077919 */ /* 0x000ea20000002100 */
[----:B-1----:R-:W-:Y:S02]  /*fa30*/  LEA R8, R16, UR39, 0x3 ;  /* 0x0000002710087c11 */ /* 0x002fe4000f8e18ff */
[----:B--2---:R-:W-:Y:S02]  /*fa40*/  LOP3.LUT R9, R7, 0x7f, RZ, 0xc0, !PT ;  /* 0x0000007f07097812 */ /* 0x004fe400078ec0ff */
[----:B------:R-:W-:Y:S02]  /*fa50*/  SHF.L.U32 R7, R17, 0x1f, RZ ;  /* 0x0000001f11077819 */ /* 0x000fe400000006ff */
[----:B------:R-:W-:Y:S02]  /*fa60*/  ISETP.NE.AND P3, PT, R9, RZ, PT ;  /* 0x000000ff0900720c */ /* 0x000fe40003f65270 */
[----:B------:R-:W1:Y:S02]  /*fa70*/  SYNCS.PHASECHK.TRANS64.TRYWAIT P2, [R8+URZ+0x28840], R7 ;  /* 0x02884007080075a7 */ /* 0x000e64000804017f */
[----:B-1----:R-:W-:Y:S09]  /*fa80*/  @!P2 BRA `(.L_x_6502) ;  /* 0x000000240034a947 */ /* 0x002ff20003800000 */
.L_x_6553:
        /* <DEDUP_REMOVED lines=8> */
.L_x_6503:
        /* <DEDUP_REMOVED lines=9> */
[----:B------:R-:W-:-:S04]  /*fba0*/  UMOV UR15, 0x40 ;  /* 0x00000040000f7882 */ /* 0x000fc80000000000 */
[----:B------:R-:W-:Y:S02]  /*fbb0*/  ULEA UR6, UR6, UR39, 0xf ;  /* 0x0000002706067291 */ /* 0x000fe4000f8e783f */
[----:B------:R-:W-:Y:S02]  /*fbc0*/  UIADD3 UR9, UR9, 0x28830, URZ ;  /* 0x0002883009097890 */ /* 0x000fe4000fffe03f */
[----:B------:R-:W-:Y:S02]  /*fbd0*/  USHF.L.U32 UR11, UR11, 0x7, URZ ;  /* 0x000000070b0b7899 */ /* 0x000fe4000800063f */
        /* <DEDUP_REMOVED lines=8> */
.L_x_6500:
        /* <DEDUP_REMOVED lines=12> */
[----:B------:R-:W-:Y:S01]  /*fd20*/  UIADD3 UR16, UR39, 0x14400, URZ ;  /* 0x0001440027107890 */ /* 0x000fe2000fffe03f */
[----:B------:R-:W-:Y:S01]  /*fd30*/  UMOV UR11, UR41 ;  /* 0x00000029000b7c82 */ /* 0x000fe20008000000 */
[----:B------:R-:W-:Y:S01]  /*fd40*/  UMOV UR12, UR42 ;  /* 0x0000002a000c7c82 */ /* 0x000fe20008000000 */
[----:B------:R-:W-:Y:S01]  /*fd50*/  UMOV UR13, UR43 ;  /* 0x0000002b000d7c82 */ /* 0x000fe20008000000 */
[----:B------:R1:W-:Y:S01]  /*fd60*/  @P2 SYNCS.ARRIVE.TRANS64 RZ, [UR39+0x28800], R7 ;  /* 0x02880007ffff29a7 */ /* 0x0003e20008000027 */
[----:B------:R-:W-:Y:S01]  /*fd70*/  UMOV UR14, 0x0 ;  /* 0x00000000000e7882 */ /* 0x000fe20000000000 */
[----:B------:R-:W-:Y:S01]  /*fd80*/  UMOV UR15, 0x12f00000 ;  /* 0x12f00000000f7882 */ /* 0x000fe20000000000 */
[----:B------:R-:W-:Y:S01]  /*fd90*/  UMOV UR10, URZ ;  /* 0x0000003f000a7c82 */ /* 0x000fe20008000000 */
[----:B------:R-:W-:Y:S01]  /*fda0*/  UMOV UR19, UR41 ;  /* 0x0000002900137c82 */ /* 0x000fe20008000000 */
[----:B------:R-:W-:Y:S01]  /*fdb0*/  UMOV UR20, UR42 ;  /* 0x0000002a00147c82 */ /* 0x000fe20008000000 */
[----:B------:R-:W-:Y:S01]  /*fdc0*/  UMOV UR21, UR43 ;  /* 0x0000002b00157c82 */ /* 0x000fe20008000000 */
[----:B------:R-:W-:Y:S01]  /*fdd0*/  UMOV UR18, 0x40 ;  /* 0x0000004000127882 */ /* 0x000fe20000000000 */
[----:B-1----:R-:W-:Y:S01]  /*fde0*/  IMAD.U32 R7, RZ, RZ, UR4 ;  /* 0x00000004ff077e24 */ /* 0x002fe2000f8e00ff */
[----:B------:R-:W-:Y:S01]  /*fdf0*/  UMOV UR17, UR9 ;  /* 0x0000000900117c82 */ /* 0x000fe20008000000 */
[----:B------:R1:W-:Y:S03]  /*fe00*/  UTMALDG.4D [UR8], [UR6], desc[UR14] ;  /* 0x00000e08060075b4 */ /* 0x0003e60008019000 */
[----:B------:R-:W-:Y:S01]  /*fe10*/  SHF.L.U32 R7, R7, 0x1f, RZ ;  /* 0x0000001f07077819 */ /* 0x000fe200000006ff */
[----:B------:R1:W-:Y:S03]  /*fe20*/  UTMALDG.4D [UR16], [UR6], desc[UR14] ;  /* 0x00000e10060075b4 */ /* 0x0003e60008019000 */
[----:B------:R-:W2:Y:S02]  /*fe30*/  SYNCS.PHASECHK.TRANS64.TRYWAIT P2, [UR39+0x28820], R7 ;  /* 0x02882007ff0075a7 */ /* 0x000ea40008040167 */
[----:B-12---:R-:W-:Y:S05]  /*fe40*/  @!P2 BRA `(.L_x_6504) ;  /* 0x000000200058a947 */ /* 0x006fea0003800000 */
.L_x_6554:
        /* <DEDUP_REMOVED lines=23> */
[----:B------:R-:W-:Y:S02]  /*ffc0*/  ULDC.64 UR4, c[0x0][0x408] ;  /* 0x0001020000047ab9 */ /* 0x000fe40000000a00 */
        /* <DEDUP_REMOVED lines=15> */
.L_x_6509:
[----:B-1----:R-:W1:Y:S01]  /*100c0*/  S2R R2, SR_TID.X ;  /* 0x0000000000027919 */ /* 0x002e620000002100 */
[----:B------:R-:W-:Y:S02]  /*100d0*/  LEA R3, R10, UR39, 0x3 ;  /* 0x000000270a037c11 */ /* 0x000fe4000f8e18ff */
[----:B-1----:R-:W-:Y:S02]  /*100e0*/  LOP3.LUT R9, R2, 0x7f, RZ, 0xc0, !PT ;  /* 0x0000007f02097812 */ /* 0x002fe400078ec0ff */
[----:B------:R-:W-:Y:S02]  /*100f0*/  SHF.L.U32 R2, R12, 0x1f, RZ ;  /* 0x0000001f0c027819 */ /* 0x000fe400000006ff */
[----:B------:R-:W-:Y:S02]  /*10100*/  ISETP.NE.AND P2, PT, R9, RZ, PT ;  /* 0x000000ff0900720c */ /* 0x000fe40003f45270 */
[----:B------:R-:W1:Y:S02]  /*10110*/  SYNCS.PHASECHK.TRANS64.TRYWAIT P3, [R3+URZ+0x28840], R2 ;  /* 0x02884002030075a7 */ /* 0x000e64000806017f */
[----:B-1----:R-:W-:Y:S09]  /*10120*/  @!P3 BRA `(.L_x_6510) ;  /* 0x0000001c00b8b947 */ /* 0x002ff20003800000 */
.L_x_6555:
        /* <DEDUP_REMOVED lines=8> */
.L_x_6511:
        /* <DEDUP_REMOVED lines=12> */
[----:B-1----:R-:W-:Y:S01]  /*10270*/  SHF.L.U32 R3, R17, 0x1f, RZ ;  /* 0x0000001f11037819 */ /* 0x002fe200000006ff */
[----:B------:R-:W-:Y:S01]  /*10280*/  ULEA UR8, UR8, UR39, 0xf ;  /* 0x0000002708087291 */ /* 0x000fe2000f8e783f */
[----:B------:R-:W-:Y:S01]  /*10290*/  LEA R2, R16, UR17, 0x3 ;  /* 0x0000001110027c11 */ /* 0x000fe2000f8e18ff */
[----:B------:R-:W-:-:S02]  /*102a0*/  UIADD3 UR9, UR9, 0x28830, URZ ;  /* 0x0002883009097890 */ /* 0x000fc4000fffe03f */
[----:B------:R-:W-:Y:S02]  /*102b0*/  USHF.L.U32 UR11, UR11, 0x7, URZ ;  /* 0x000000070b0b7899 */ /* 0x000fe4000800063f */
        /* <DEDUP_REMOVED lines=9> */
.L_x_6556:
        /* <DEDUP_REMOVED lines=9> */
.L_x_6513:
        /* <DEDUP_REMOVED lines=23> */
.L_x_6508:
[----:B------:R-:W-:Y:S05]  /*10550*/  BSYNC B0 ;  /* 0x0000000000007941 */ /* 0x000fea0003800000 */
.L_x_6507:
[----:B------:R-:W-:Y:S01]  /*10560*/  UIADD3 UR4, UR45, -0x3, URZ ;  /* 0xfffffffd2d047890 */ /* 0x000fe2000fffe03f */
[----:B------:R-:W-:Y:S02]  /*10570*/  IMAD.MOV.U32 R16, RZ, RZ, R10 ;  /* 0x000000ffff107224 */ /* 0x000fe400078e000a */
[----:B------:R-:W-:-:S03]  /*10580*/  IMAD.MOV.U32 R17, RZ, RZ, R12 ;  /* 0x000000ffff117224 */ /* 0x000fc600078e000c */
[----:B------:R-:W-:-:S07]  /*10590*/  IMAD.U32 R7, RZ, RZ, UR4 ;  /* 0x00000004ff077e24 */ /* 0x000fce000f8e00ff */
.L_x_6506:
[----:B------:R-:W-:Y:S01]  /*105a0*/  ULOP3.LUT UR4, URZ, UR45, URZ, 0x33, !UPT ;  /* 0x0000002d3f047292 */ /* 0x000fe2000f8e333f */
[----:B------:R-:W-:Y:S01]  /*105b0*/  VIADD R11, R11, 0xfffffffe ;  /* 0xfffffffe0b0b7836 */ /* 0x000fe20000000000 */
[----:B------:R-:W-:Y:S04]  /*105c0*/  BSSY B0, `(.L_x_6505) ;  /* 0x00000cf000007945 */ /* 0x000fe80003800000 */
[----:B------:R-:W-:-:S13]  /*105d0*/  ISETP.NE.AND P2, PT, R11, UR4, PT ;  /* 0x000000040b007c0c */ /* 0x000fda000bf45270 */
[----:B------:R-:W-:Y:S05]  /*105e0*/  @!P2 BRA `(.L_x_6514) ;  /* 0x0000000c0030a947 */ /* 0x000fea0003800000 */
[----:B------:R-:W-:-:S07]  /*105f0*/  IMAD.MOV.U32 R8, RZ, RZ, R6 ;  /* 0x000000ffff087224 */ /* 0x000fce00078e0006 */
.L_x_6529:
        /* <DEDUP_REMOVED lines=27> */
.L_x_6517:
[----:B------:R-:W1:Y:S01]  /*107b0*/  S2R R2, SR_TID.X ;  /* 0x0000000000027919 */ /* 0x000e620000002100 */
[----:B------:R-:W-:Y:S02]  /*107c0*/  LEA R3, R10, UR39, 0x3 ;  /* 0x000000270a037c11 */ /* 0x000fe4000f8e18ff */
[----:B-1----:R-:W-:Y:S02]  /*107d0*/  LOP3.LUT R9, R2, 0x7f, RZ, 0xc0, !PT ;  /* 0x0000007f02097812 */ /* 0x002fe400078ec0ff */
[----:B------:R-:W-:Y:S02]  /*107e0*/  SHF.L.U32 R2, R11, 0x1f, RZ ;  /* 0x0000001f0b027819 */ /* 0x000fe400000006ff */
[----:B------:R-:W-:Y:S02]  /*107f0*/  ISETP.NE.AND P2, PT, R9, RZ, PT ;  /* 0x000000ff0900720c */ /* 0x000fe40003f45270 */
[----:B------:R-:W1:Y:S02]  /*10800*/  SYNCS.PHASECHK.TRANS64.TRYWAIT P3, [R3+URZ+0x28840], R2 ;  /* 0x02884002030075a7 */ /* 0x000e64000806017f */
[----:B-1----:R-:W-:Y:S09]  /*10810*/  @!P3 BRA `(.L_x_6518) ;  /* 0x000000180024b947 */ /* 0x002ff20003800000 */
.L_x_6557:
        /* <DEDUP_REMOVED lines=8> */
.L_x_6519:
        /* <DEDUP_REMOVED lines=12> */
[----:B------:R-:W-:Y:S01]  /*10960*/  SHF.L.U32 R17, R17, 0x1f, RZ ;  /* 0x0000001f11117819 */ /* 0x000fe200000006ff */
[----:B------:R-:W-:Y:S01]  /*10970*/  ULEA UR8, UR8, UR39, 0xf ;  /* 0x0000002708087291 */ /* 0x000fe2000f8e783f */
[----:B-1----:R-:W-:Y:S01]  /*10980*/  LEA R2, R16, UR17, 0x3 ;  /* 0x0000001110027c11 */ /* 0x002fe2000f8e18ff */
        /* <DEDUP_REMOVED lines=11> */
.L_x_6558:
        /* <DEDUP_REMOVED lines=8> */
.L_x_6521:
        /* <DEDUP_REMOVED lines=11> */
[----:B------:R-:W-:Y:S01]  /*10b70*/  IMAD.MOV.U32 R6, RZ, RZ, R8 ;  /* 0x000000ffff067224 */ /* 0x000fe200078e0008 */
[----:B------:R-:W-:Y:S02]  /*10b80*/  ULEA UR6, UR6, UR39, 0xf ;  /* 0x0000002706067291 */ /* 0x000fe4000f8e783f */
[----:B------:R-:W-:Y:S02]  /*10b90*/  USHF.L.U32 UR11, UR11, 0x7, URZ ;  /* 0x000000070b0b7899 */ /* 0x000fe4000800063f */
[----:B------:R-:W-:Y:S02]  /*10ba0*/  UIADD3 UR9, UR9, 0x50, URZ ;  /* 0x0000005009097890 */ /* 0x000fe4000fffe03f */
        /* <DEDUP_REMOVED lines=8> */
.L_x_6516:
[----:B------:R-:W-:Y:S05]  /*10c30*/  BSYNC B1 ;  /* 0x0000000000017941 */ /* 0x000fea0003800000 */
.L_x_6515:
        /* <DEDUP_REMOVED lines=27> */
.L_x_6524:
[----:B------:R-:W-:Y:S02]  /*10df0*/  LEA R2, R16, UR39, 0x3 ;  /* 0x0000002710027c11 */ /* 0x000fe4000f8e18ff */
[----:B------:R-:W-:-:S04]  /*10e00*/  SHF.L.U32 R3, R17, 0x1f, RZ ;  /* 0x0000001f11037819 */ /* 0x000fc800000006ff */
[----:B------:R-:W2:Y:S02]  /*10e10*/  SYNCS.PHASECHK.TRANS64.TRYWAIT P2, [R2+URZ+0x28840], R3 ;  /* 0x02884003020075a7 */ /* 0x000ea4000804017f */
[----:B--2---:R-:W-:Y:S05]  /*10e20*/  @!P2 BRA `(.L_x_6525) ;  /* 0x0000001000c8a947 */ /* 0x004fea0003800000 */
.L_x_6559:
        /* <DEDUP_REMOVED lines=11> */
.L_x_6526:
        /* <DEDUP_REMOVED lines=12> */
[----:B--2---:R-:W-:Y:S01]  /*10fa0*/  LEA R2, R10, UR17, 0x3 ;  /* 0x000000110a027c11 */ /* 0x004fe2000f8e18ff */
[----:B------:R-:W-:-:S02]  /*10fb0*/  ULEA UR8, UR9, UR39, 0xf ;  /* 0x0000002709087291 */ /* 0x000fc4000f8e783f */
[----:B------:R-:W-:Y:S02]  /*10fc0*/  ULEA UR9, UR9, UR17, 0x3 ;  /* 0x0000001109097291 */ /* 0x000fe4000f8e183f */
[----:B------:R-:W-:Y:S02]  /*10fd0*/  USHF.L.U32 UR11, UR11, 0x7, URZ ;  /* 0x000000070b0b7899 */ /* 0x000fe4000800063f */
[----:B------:R-:W-:Y:S02]  /*10fe0*/  UIADD3 UR14, UR8, 0x18400, URZ ;  /* 0x00018400080e7890 */ /* 0x000fe4000fffe03f */
[----:B------:R-:W-:Y:S02]  /*10ff0*/  UIADD3 UR9, UR9, 0x30, URZ ;  /* 0x0000003009097890 */ /* 0x000fe4000fffe03f */
[----:B------:R-:W-:-:S03]  /*11000*/  UIADD3 UR15, UR8, 0x1c400, URZ ;  /* 0x0001c400080f7890 */ /* 0x000fc6000fffe03f */
[----:B------:R-:W-:-:S04]  /*11010*/  UMOV UR8, UR14 ;  /* 0x0000000e00087c82 */ /* 0x000fc80008000000 */
[----:B------:R1:W-:Y:S02]  /*11020*/  UTMALDG.4D [UR8], [UR4], desc[UR6] ;  /* 0x00000608040075b4 */ /* 0x0003e40008019000 */
[----:B-1----:R-:W-:Y:S01]  /*11030*/  UMOV UR8, UR15 ;  /* 0x0000000f00087c82 */ /* 0x002fe20008000000 */
[----:B------:R-:W-:Y:S02]  /*11040*/  UMOV UR10, UR16 ;  /* 0x00000010000a7c82 */ /* 0x000fe40008000000 */
[----:B------:R1:W-:Y:S01]  /*11050*/  UTMALDG.4D [UR8], [UR4], desc[UR6] ;  /* 0x00000608040075b4 */ /* 0x0003e20008019000 */
[----:B------:R-:W2:Y:S02]  /*11060*/  SYNCS.PHASECHK.TRANS64.TRYWAIT P2, [R2+URZ+0x60], R11 ;  /* 0x0000600b020075a7 */ /* 0x000ea4000804017f */
[----:B-12---:R-:W-:Y:S05]  /*11070*/  @!P2 BRA `(.L_x_6527) ;  /* 0x000000100048a947 */ /* 0x006fea0003800000 */
.L_x_6560:
        /* <DEDUP_REMOVED lines=8> */
.L_x_6528:
        /* <DEDUP_REMOVED lines=23> */
.L_x_6523:
[----:B------:R-:W-:Y:S05]  /*11270*/  BSYNC B1 ;  /* 0x0000000000017941 */ /* 0x000fea0003800000 */
.L_x_6522:
[----:B------:R-:W-:Y:S01]  /*11280*/  ISETP.GT.AND P2, PT, R12, UR44, PT ;  /* 0x0000002c0c007c0c */ /* 0x000fe2000bf44270 */
[----:B------:R-:W-:-:S12]  /*11290*/  VIADD R7, R7, 0xfffffffe ;  /* 0xfffffffe07077836 */ /* 0x000fd80000000000 */
[----:B------:R-:W-:Y:S05]  /*112a0*/  @P2 BRA `(.L_x_6529) ;  /* 0xfffffff000d42947 */ /* 0x000fea000383ffff */
.L_x_6514:
[----:B------:R-:W-:Y:S05]  /*112b0*/  BSYNC B0 ;  /* 0x0000000000007941 */ /* 0x000fea0003800000 */
.L_x_6505:
        /* <DEDUP_REMOVED lines=14> */
.L_x_6531:
[----:B------:R-:W-:Y:S05]  /*113a0*/  BSYNC B0 ;  /* 0x0000000000007941 */ /* 0x000fea0003800000 */
.L_x_6530:
        /* <DEDUP_REMOVED lines=9> */
.L_x_6561:
        /* <DEDUP_REMOVED lines=8> */
.L_x_6535:
        /* <DEDUP_REMOVED lines=9> */
[----:B------:R-:W-:-:S04]  /*11550*/  UMOV UR15, 0x40 ;  /* 0x00000040000f7882 */ /* 0x000fc80000000000 */
        /* <DEDUP_REMOVED lines=11> */
.L_x_6533:
[----:B------:R-:W-:Y:S05]  /*11610*/  BSYNC B0 ;  /* 0x0000000000007941 */ /* 0x000fea0003800000 */
.L_x_6532:
[----:B------:R-:W-:Y:S02]  /*11620*/  VIADD R16, R16, 0x1 ;  /* 0x0000000110107836 */ /* 0x000fe40000000000 */
[----:B------:R-:W-:-:S03]  /*11630*/  IMAD.MOV.U32 R13, RZ, RZ, R19 ;  /* 0x000000ffff0d7224 */ /* 0x000fc600078e0013 */
[----:B------:R-:W-:-:S04]  /*11640*/  ISETP.NE.AND P0, PT, R16, 0x2, PT ;  /* 0x000000021000780c */ /* 0x000fc80003f05270 */
[----:B-1----:R-:W-:Y:S02]  /*11650*/  SEL R0, RZ, 0x1, P0 ;  /* 0x00000001ff007807 */ /* 0x002fe40000000000 */
[----:B------:R-:W-:Y:S02]  /*11660*/  SEL R16, R16, RZ, P0 ;  /* 0x000000ff10107207 */ /* 0x000fe40000000000 */
[----:B------:R-:W-:-:S07]  /*11670*/  LOP3.LUT R17, R17, R0, RZ, 0x3c, !PT ;  /* 0x0000000011117212 */ /* 0x000fce00078e3cff */
.L_x_6494:
[----:B------:R-:W-:Y:S05]  /*11680*/  BSYNC B6 ;  /* 0x0000000000067941 */ /* 0x000fea0003800000 */
.L_x_6492:
[----:B------:R-:W-:-:S03]  /*11690*/  UMOV UR4, 0xffffffff ;  /* 0xffffffff00047882 */ /* 0x000fc60000000000 */
[----:B------:R-:W-:Y:S05]  /*116a0*/  BRA.DIV UR4, `(.L_x_6536) ;  /* 0x0000000a04e47947 */ /* 0x000fea000b800000 */
[----:B------:R1:W2:Y:S02]  /*116b0*/  SHFL.IDX PT, R14, R13, RZ, 0x1f ;  /* 0x00001fff0d0e7589 */ /* 0x0002a400000e0000 */
.L_x_6564:
        /* <DEDUP_REMOVED lines=14> */
.L_x_6483:
        /* <DEDUP_REMOVED lines=11> */
.L_x_6565:
        /* <DEDUP_REMOVED lines=9> */
[----:B------:R-:W-:-:S06]  /*118e0*/  ULOP3.LUT UR4, UR38, 0x2, URZ, 0xfc, !UPT ;  /* 0x0000000226047892 */ /* 0x000fcc000f8efc3f */
[----:B------:R-:W-:-:S05]  /*118f0*/  IMAD.U32 R0, RZ, RZ, UR4 ;  /* 0x00000004ff007e24 */ /* 0x000fca000f8e00ff */
[----:B------:R-:W-:-:S13]  /*11900*/  ISETP.NE.AND P2, PT, R0, 0x3, PT ;  /* 0x000000030000780c */ /* 0x000fda0003f45270 */
[----:B------:R-:W-:Y:S05]  /*11910*/  @!P2 BRA `(.L_x_6541) ;  /* 0x000000000004a947 */ /* 0x000fea0003800000 */
[----:B------:R-:W-:Y:S01]  /*11920*/  BPT.TRAP 0x1 ;  /* 0x000000040000795c */ /* 0x000fe20000300000 */
.L_x_6541:
        /* <DEDUP_REMOVED lines=12> */
.L_x_6566:
[----:B------:R-:W3:Y:S02]  /*119f0*/  SYNCS.PHASECHK.TRANS64.TRYWAIT P0, [R3+URZ], R0 ;  /* 0x00000000030075a7 */ /* 0x000ee4000800017f */
[----:B---3--:R-:W-:Y:S05]  /*11a00*/  @!P0 BRA `(.L_x_6543) ;  /* 0x0000000800588947 */ /* 0x008fea0003800000 */
.L_x_6567:
[----:B------:R-:W-:Y:S05]  /*11a10*/  @!P2 BRA `(.L_x_6544) ;  /* 0x000000000004a947 */ /* 0x000fea0003800000 */
[----:B------:R-:W-:Y:S01]  /*11a20*/  BPT.TRAP 0x1 ;  /* 0x000000040000795c */ /* 0x000fe20000300000 */
.L_x_6544:
[----:B---3--:R-:W-:-:S04]  /*11a30*/  VIADD R3, R7, 0x28860 ;  /* 0x0002886007037836 */ /* 0x008fc80000000000 */
[----:B--2---:R-:W-:-:S04]  /*11a40*/  IMAD R5, R16, 0x8, R3 ;  /* 0x0000000810057824 */ /* 0x004fc800078e0203 */
[----:B------:R-:W2:Y:S02]  /*11a50*/  SYNCS.PHASECHK.TRANS64.TRYWAIT P0, [R5+URZ], R4 ;  /* 0x00000004050075a7 */ /* 0x000ea4000800017f */
[----:B--2---:R-:W-:Y:S05]  /*11a60*/  @!P0 BRA `(.L_x_6545) ;  /* 0x0000000800548947 */ /* 0x004fea0003800000 */
.L_x_6568:
[----:B------:R-:W-:-:S07]  /*11a70*/  IMAD R3, R2, 0x8, R3 ;  /* 0x0000000802037824 */ /* 0x000fce00078e0203 */
.L_x_6546:
[----:B---3--:R3:W4:Y:S02]  /*11a80*/  SYNCS.PHASECHK.TRANS64.TRYWAIT P0, [R3+URZ], R0 ;  /* 0x00000000030075a7 */ /* 0x008724000800017f */
[----:B----4-:R-:W-:Y:S05]  /*11a90*/  @!P0 NANOSLEEP.SYNCS 0x989680 ;  /* 0x009896800000895d */ /* 0x010fea0003900000 */
[----:B------:R-:W4:Y:S02]  /*11aa0*/  @!P0 SYNCS.PHASECHK.TRANS64 P0, [R3+URZ], R0 ;  /* 0x00000000030085a7 */ /* 0x000f24000800007f */
[----:B----4-:R-:W-:Y:S05]  /*11ab0*/  @!P0 BRA `(.L_x_6546) ;  /* 0xfffffffc00f08947 */ /* 0x010fea000383ffff */
.L_x_6540:
[----:B------:R-:W-:Y:S05]  /*11ac0*/  BSYNC B0 ;  /* 0x0000000000007941 */ /* 0x000fea0003800000 */
.L_x_6539:
[----:B------:R-:W-:Y:S05]  /*11ad0*/  EXIT ;  /* 0x000000000000794d */ /* 0x000fea0003800000 */
.L_x_6400:
[----:B-1----:R-:W-:-:S04]  /*11ae0*/  IMAD.U32 R3, RZ, RZ, UR39 ;  /* 0x00000027ff037e24 */ /* 0x002fc8000f8e00ff */
[----:B------:R1:W2:Y:S03]  /*11af0*/  SYNCS.PHASECHK.TRANS64.TRYWAIT P1, [R3+URZ+0x28800], R0 ;  /* 0x02880000030075a7 */ /* 0x0002a6000802017f */
[----:B--2---:R-:W-:Y:S05]  /*11b00*/  @!P1 NANOSLEEP.SYNCS 0x989680 ;  /* 0x009896800000995d */ /* 0x004fea0003900000 */
[----:B------:R-:W2:Y:S02]  /*11b10*/  @!P1 SYNCS.PHASECHK.TRANS64 P1, [R3+URZ+0x28800], R0 ;  /* 0x02880000030095a7 */ /* 0x000ea4000802007f */
[----:B--2---:R-:W-:Y:S05]  /*11b20*/  @!P1 BRA `(.L_x_6400) ;  /* 0xfffffffc00ec9947 */ /* 0x004fea000383ffff */
[----:B------:R-:W-:Y:S05]  /*11b30*/  BRA `(.L_x_6547) ;  /* 0xfffffefc00887947 */ /* 0x000fea000383ffff */
.L_x_6404:
[----:B--2---:R2:W3:Y:S02]  /*11b40*/  SYNCS.PHASECHK.TRANS64.TRYWAIT P2, [R7+URZ+0x28830], R0 ;  /* 0x02883000070075a7 */ /* 0x0044e4000804017f */
[----:B---3--:R-:W-:Y:S05]  /*11b50*/  @!P2 NANOSLEEP.SYNCS 0x989680 ;  /* 0x009896800000a95d */ /* 0x008fea0003900000 */
[----:B------:R-:W3:Y:S02]  /*11b60*/  @!P2 SYNCS.PHASECHK.TRANS64 P2, [R7+URZ+0x28830], R0 ;  /* 0x028830000700a5a7 */ /* 0x000ee4000804007f */
[----:B---3--:R-:W-:Y:S05]  /*11b70*/  @!P2 BRA `(.L_x_6404) ;  /* 0xfffffffc00f0a947 */ /* 0x008fea000383ffff */
[----:B------:R-:W-:Y:S05]  /*11b80*/  BRA `(.L_x_6403) ;  /* 0xfffffefc00ac7947 */ /* 0x000fea000383ffff */
.L_x_6420:
[----:B--2---:R-:W-:-:S04]  /*11b90*/  IMAD.U32 R11, RZ, RZ, UR6 ;  /* 0x00000006ff0b7e24 */ /* 0x004fc8000f8e00ff */
[----:B------:R2:W3:Y:S03]  /*11ba0*/  SYNCS.PHASECHK.TRANS64.TRYWAIT P3, [R11+URZ+0x28830], R6 ;  /* 0x028830060b0075a7 */ /* 0x0004e6000806017f */
[----:B---3--:R-:W-:Y:S05]  /*11bb0*/  @!P3 NANOSLEEP.SYNCS 0x989680 ;  /* 0x009896800000b95d */ /* 0x008fea0003900000 */
[----:B------:R-:W3:Y:S02]  /*11bc0*/  @!P3 SYNCS.PHASECHK.TRANS64 P3, [R11+URZ+0x28830], R6 ;  /* 0x028830060b00b5a7 */ /* 0x000ee4000806007f */
[----:B---3--:R-:W-:Y:S05]  /*11bd0*/  @!P3 BRA `(.L_x_6420) ;  /* 0xfffffffc00ecb947 */ /* 0x008fea000383ffff */
[----:B------:R-:W-:Y:S05]  /*11be0*/  BRA `(.L_x_6417) ;  /* 0xffffff2c00fc7947 */ /* 0x000fea000383ffff */
.L_x_6424:
[----:B--2---:R-:W-:-:S04]  /*11bf0*/  IMAD.U32 R11, RZ, RZ, UR6 ;  /* 0x00000006ff0b7e24 */ /* 0x004fc8000f8e00ff */
[----:B------:R2:W3:Y:S03]  /*11c00*/  SYNCS.PHASECHK.TRANS64.TRYWAIT P3, [R11+URZ+0x28850], R6 ;  /* 0x028850060b0075a7 */ /* 0x0004e6000806017f */
[----:B---3--:R-:W-:Y:S05]  /*11c10*/  @!P3 NANOSLEEP.SYNCS 0x989680 ;  /* 0x009896800000b95d */ /* 0x008fea0003900000 */
[----:B------:R-:W3:Y:S02]  /*11c20*/  @!P3 SYNCS.PHASECHK.TRANS64 P3, [R11+URZ+0x28850], R6 ;  /* 0x028850060b00b5a7 */ /* 0x000ee4000806007f */
[----:B---3--:R-:W-:Y:S05]  /*11c30*/  @!P3 BRA `(.L_x_6424) ;  /* 0xfffffffc00ecb947 */ /* 0x008fea000383ffff */
[----:B------:R-:W-:Y:S05]  /*11c40*/  BRA `(.L_x_6421) ;  /* 0xffffff3000bc7947 */ /* 0x000fea000383ffff */
.L_x_6441:
[----:B--2---:R-:W-:-:S04]  /*11c50*/  IMAD.U32 R9, RZ, RZ, UR6 ;  /* 0x00000006ff097e24 */ /* 0x004fc8000f8e00ff */
[----:B------:R2:W3:Y:S03]  /*11c60*/  SYNCS.PHASECHK.TRANS64.TRYWAIT P2, [R9+URZ+0x28830], R0 ;  /* 0x02883000090075a7 */ /* 0x0004e6000804017f */
[----:B---3--:R-:W-:Y:S05]  /*11c70*/  @!P2 NANOSLEEP.SYNCS 0x989680 ;  /* 0x009896800000a95d */ /* 0x008fea0003900000 */
[----:B------:R-:W3:Y:S02]  /*11c80*/  @!P2 SYNCS.PHASECHK.TRANS64 P2, [R9+URZ+0x28830], R0 ;  /* 0x028830000900a5a7 */ /* 0x000ee4000804007f */
[----:B---3--:R-:W-:Y:S05]  /*11c90*/  @!P2 BRA `(.L_x_6441) ;  /* 0xfffffffc00eca947 */ /* 0x008fea000383ffff */
[----:B------:R-:W-:Y:S05]  /*11ca0*/  BRA `(.L_x_6438) ;  /* 0xffffff6000547947 */ /* 0x000fea000383ffff */
.L_x_6445:
[----:B--2---:R-:W-:-:S04]  /*11cb0*/  IMAD.U32 R9, RZ, RZ, UR6 ;  /* 0x00000006ff097e24 */ /* 0x004fc8000f8e00ff */
[----:B------:R2:W3:Y:S03]  /*11cc0*/  SYNCS.PHASECHK.TRANS64.TRYWAIT P2, [R9+URZ+0x28850], R0 ;  /* 0x02885000090075a7 */ /* 0x0004e6000804017f */
[----:B---3--:R-:W-:Y:S05]  /*11cd0*/  @!P2 NANOSLEEP.SYNCS 0x989680 ;  /* 0x009896800000a95d */ /* 0x008fea0003900000 */
[----:B------:R-:W3:Y:S02]  /*11ce0*/  @!P2 SYNCS.PHASECHK.TRANS64 P2, [R9+URZ+0x28850], R0 ;  /* 0x028850000900a5a7 */ /* 0x000ee4000804007f */
[----:B---3--:R-:W-:Y:S05]  /*11cf0*/  @!P2 BRA `(.L_x_6445) ;  /* 0xfffffffc00eca947 */ /* 0x008fea000383ffff */
[----:B------:R-:W-:Y:S05]  /*11d00*/  BRA `(.L_x_6442) ;  /* 0xffffff6400147947 */ /* 0x000fea000383ffff */
.L_x_6451:
[----:B--2---:R-:W-:-:S04]  /*11d10*/  IMAD.U32 R9, RZ, RZ, UR6 ;  /* 0x00000006ff097e24 */ /* 0x004fc8000f8e00ff */
[----:B------:R2:W3:Y:S03]  /*11d20*/  SYNCS.PHASECHK.TRANS64.TRYWAIT P2, [R9+URZ+0x28830], R0 ;  /* 0x02883000090075a7 */ /* 0x0004e6000804017f */
[----:B---3--:R-:W-:Y:S05]  /*11d30*/  @!P2 NANOSLEEP.SYNCS 0x989680 ;  /* 0x009896800000a95d */ /* 0x008fea0003900000 */
[----:B------:R-:W3:Y:S02]  /*11d40*/  @!P2 SYNCS.PHASECHK.TRANS64 P2, [R9+URZ+0x28830], R0 ;  /* 0x028830000900a5a7 */ /* 0x000ee4000804007f */
[----:B---3--:R-:W-:Y:S05]  /*11d50*/  @!P2 BRA `(.L_x_6451) ;  /* 0xfffffffc00eca947 */ /* 0x008fea000383ffff */
[----:B------:R-:W-:Y:S05]  /*11d60*/  BRA `(.L_x_6448) ;  /* 0xffffff8000347947 */ /* 0x000fea000383ffff */
.L_x_6455:
[----:B--2---:R-:W-:-:S04]  /*11d70*/  IMAD.U32 R9, RZ, RZ, UR6 ;  /* 0x00000006ff097e24 */ /* 0x004fc8000f8e00ff */
[----:B------:R2:W3:Y:S03]  /*11d80*/  SYNCS.PHASECHK.TRANS64.TRYWAIT P2, [R9+URZ+0x28850], R0 ;  /* 0x02885000090075a7 */ /* 0x0004e6000804017f */
[----:B---3--:R-:W-:Y:S05]  /*11d90*/  @!P2 NANOSLEEP.SYNCS 0x989680 ;  /* 0x009896800000a95d */ /* 0x008fea0003900000 */
[----:B------:R-:W3:Y:S02]  /*11da0*/  @!P2 SYNCS.PHASECHK.TRANS64 P2, [R9+URZ+0x28850], R0 ;  /* 0x028850000900a5a7 */ /* 0x000ee4000804007f */
[----:B---3--:R-:W-:Y:S05]  /*11db0*/  @!P2 BRA `(.L_x_6455) ;  /* 0xfffffffc00eca947 */ /* 0x008fea000383ffff */
[----:B------:R-:W-:Y:S05]  /*11dc0*/  BRA `(.L_x_6452) ;  /* 0xffffff8000f47947 */ /* 0x000fea000383ffff */
.L_x_6468:
[----:B--2---:R-:W-:-:S04]  /*11dd0*/  IMAD.U32 R5, RZ, RZ, UR5 ;  /* 0x00000005ff057e24 */ /* 0x004fc8000f8e00ff */
[----:B------:R2:W3:Y:S03]  /*11de0*/  SYNCS.PHASECHK.TRANS64.TRYWAIT P0, [R5+URZ+0x28850], R4 ;  /* 0x02885004050075a7 */ /* 0x0004e6000800017f */
[----:B---3--:R-:W-:Y:S05]  /*11df0*/  @!P0 NANOSLEEP.SYNCS 0x989680 ;  /* 0x009896800000895d */ /* 0x008fea0003900000 */
[----:B------:R-:W3:Y:S02]  /*11e00*/  @!P0 SYNCS.PHASECHK.TRANS64 P0, [R5+URZ+0x28850], R4 ;  /* 0x02885004050085a7 */ /* 0x000ee4000800007f */
[----:B---3--:R-:W-:Y:S05]  /*11e10*/  @!P0 BRA `(.L_x_6468) ;  /* 0xfffffffc00ec8947 */ /* 0x008fea000383ffff */
[----:B------:R-:W-:Y:S05]  /*11e20*/  BRA `(.L_x_6467) ;  /* 0xffffffac00dc7947 */ /* 0x000fea000383ffff */
.L_x_6498:
        /* <DEDUP_REMOVED lines=10> */
.L_x_6548:
[----:B------:R-:W-:Y:S05]  /*11ed0*/  BRA `(.L_x_6549) ;  /* 0xffffffd8006c7947 */ /* 0x000fea000383ffff */
.L_x_6499:
[----:B------:R-:W-:Y:S01]  /*11ee0*/  BSSY B0, `(.L_x_6550) ;  /* 0x0000006000007945 */ /* 0x000fe20003800000 */
[----:B------:R-:W-:-:S07]  /*11ef0*/  IMAD.MOV.U32 R15, RZ, RZ, -0x1 ;  /* 0xffffffffff0f7424 */ /* 0x000fce00078e00ff */
[----:B------:R-:W-:Y:S05]  /*11f00*/  WARPSYNC.COLLECTIVE R15, `(.L_x_6551) ;  /* 0x000000000f0c7348 */ /* 0x000fea0003c00000 */
[----:B------:R-:W-:Y:S02]  /*11f10*/  ELECT P6, UR62, PT ;  /* 0x00000000003e782f */ /* 0x000fe400038c0000 */
[----:B------:R-:W-:Y:S01]  /*11f20*/  MOV R14, UR62 ;  /* 0x0000003e000e7c02 */ /* 0x000fe20008000f00 */
[----:B------:R-:W-:Y:S10]  /*11f30*/  ENDCOLLECTIVE ;  /* 0x000000000000791b */ /* 0x000ff40003800000 */
.L_x_6551:
[----:B------:R-:W-:Y:S05]  /*11f40*/  BSYNC B0 ;  /* 0x0000000000007941 */ /* 0x000fea0003800000 */
.L_x_6550:
[----:B------:R-:W-:Y:S05]  /*11f50*/  BRA `(.L_x_6552) ;  /* 0xffffffd8005c7947 */ /* 0x000fea000383ffff */
.L_x_6502:
[----:B-1----:R1:W2:Y:S02]  /*11f60*/  SYNCS.PHASECHK.TRANS64.TRYWAIT P2, [R8+URZ+0x28840], R7 ;  /* 0x02884007080075a7 */ /* 0x0022a4000804017f */
[----:B--2---:R-:W-:Y:S05]  /*11f70*/  @!P2 NANOSLEEP.SYNCS 0x989680 ;  /* 0x009896800000a95d */ /* 0x004fea0003900000 */
[----:B------:R-:W2:Y:S02]  /*11f80*/  @!P2 SYNCS.PHASECHK.TRANS64 P2, [R8+URZ+0x28840], R7 ;  /* 0x028840070800a5a7 */ /* 0x000ea4000804007f */
[----:B--2---:R-:W-:Y:S05]  /*11f90*/  @!P2 BRA `(.L_x_6502) ;  /* 0xfffffffc00f0a947 */ /* 0x004fea000383ffff */
[----:B------:R-:W-:Y:S05]  /*11fa0*/  BRA `(.L_x_6553) ;  /* 0xffffffd800b87947 */ /* 0x000fea000383ffff */
.L_x_6504:
[----:B-1----:R-:W-:-:S04]  /*11fb0*/  IMAD.U32 R8, RZ, RZ, UR39 ;  /* 0x00000027ff087e24 */ /* 0x002fc8000f8e00ff */
[----:B------:R1:W2:Y:S03]  /*11fc0*/  SYNCS.PHASECHK.TRANS64.TRYWAIT P2, [R8+URZ+0x28820], R7 ;  /* 0x02882007080075a7 */ /* 0x0002a6000804017f */
[----:B--2---:R-:W-:Y:S05]  /*11fd0*/  @!P2 NANOSLEEP.SYNCS 0x989680 ;  /* 0x009896800000a95d */ /* 0x004fea0003900000 */
[----:B------:R-:W2:Y:S02]  /*11fe0*/  @!P2 SYNCS.PHASECHK.TRANS64 P2, [R8+URZ+0x28820], R7 ;  /* 0x028820070800a5a7 */ /* 0x000ea4000804007f */
[----:B--2---:R-:W-:Y:S05]  /*11ff0*/  @!P2 BRA `(.L_x_6504) ;  /* 0xfffffffc00eca947 */ /* 0x004fea000383ffff */
[----:B------:R-:W-:Y:S05]  /*12000*/  BRA `(.L_x_6554) ;  /* 0xffffffdc00907947 */ /* 0x000fea000383ffff */
.L_x_6510:
[----:B-1----:R1:W2:Y:S02]  /*12010*/  SYNCS.PHASECHK.TRANS64.TRYWAIT P3, [R3+URZ+0x28840], R2 ;  /* 0x02884002030075a7 */ /* 0x0022a4000806017f */
[----:B--2---:R-:W-:Y:S05]  /*12020*/  @!P3 NANOSLEEP.SYNCS 0x989680 ;  /* 0x009896800000b95d */ /* 0x004fea0003900000 */
[----:B------:R-:W2:Y:S02]  /*12030*/  @!P3 SYNCS.PHASECHK.TRANS64 P3, [R3+URZ+0x28840], R2 ;  /* 0x028840020300b5a7 */ /* 0x000ea4000806007f */
[----:B--2---:R-:W-:Y:S05]  /*12040*/  @!P3 BRA `(.L_x_6510) ;  /* 0xfffffffc00f0b947 */ /* 0x004fea000383ffff */
[----:B------:R-:W-:Y:S05]  /*12050*/  BRA `(.L_x_6555) ;  /* 0xffffffe000347947 */ /* 0x000fea000383ffff */
.L_x_6512:
[----:B-1----:R1:W2:Y:S02]  /*12060*/  SYNCS.PHASECHK.TRANS64.TRYWAIT P3, [R2+URZ+0x60], R3 ;  /* 0x00006003020075a7 */ /* 0x0022a4000806017f */
[----:B--2---:R-:W-:Y:S05]  /*12070*/  @!P3 NANOSLEEP.SYNCS 0x989680 ;  /* 0x009896800000b95d */ /* 0x004fea0003900000 */
[----:B------:R-:W2:Y:S02]  /*12080*/  @!P3 SYNCS.PHASECHK.TRANS64 P3, [R2+URZ+0x60], R3 ;  /* 0x000060030200b5a7 */ /* 0x000ea4000806007f */
[----:B--2---:R-:W-:Y:S05]  /*12090*/  @!P3 BRA `(.L_x_6512) ;  /* 0xfffffffc00f0b947 */ /* 0x004fea000383ffff */
[----:B------:R-:W-:Y:S05]  /*120a0*/  BRA `(.L_x_6556) ;  /* 0xffffffe000a87947 */ /* 0x000fea000383ffff */
.L_x_6518:
[----:B-1----:R1:W2:Y:S02]  /*120b0*/  SYNCS.PHASECHK.TRANS64.TRYWAIT P3, [R3+URZ+0x28840], R2 ;  /* 0x02884002030075a7 */ /* 0x0022a4000806017f */
[----:B--2---:R-:W-:Y:S05]  /*120c0*/  @!P3 NANOSLEEP.SYNCS 0x989680 ;  /* 0x009896800000b95d */ /* 0x004fea0003900000 */
[----:B------:R-:W2:Y:S02]  /*120d0*/  @!P3 SYNCS.PHASECHK.TRANS64 P3, [R3+URZ+0x28840], R2 ;  /* 0x028840020300b5a7 */ /* 0x000ea4000806007f */
[----:B--2---:R-:W-:Y:S05]  /*120e0*/  @!P3 BRA `(.L_x_6518) ;  /* 0xfffffffc00f0b947 */ /* 0x004fea000383ffff */
[----:B------:R-:W-:Y:S05]  /*120f0*/  BRA `(.L_x_6557) ;  /* 0xffffffe400c87947 */ /* 0x000fea000383ffff */
.L_x_6520:
[----:B-1----:R1:W2:Y:S02]  /*12100*/  SYNCS.PHASECHK.TRANS64.TRYWAIT P3, [R2+URZ+0x60], R17 ;  /* 0x00006011020075a7 */ /* 0x0022a4000806017f */
[----:B--2---:R-:W-:Y:S05]  /*12110*/  @!P3 NANOSLEEP.SYNCS 0x989680 ;  /* 0x009896800000b95d */ /* 0x004fea0003900000 */
[----:B------:R-:W2:Y:S02]  /*12120*/  @!P3 SYNCS.PHASECHK.TRANS64 P3, [R2+URZ+0x60], R17 ;  /* 0x000060110200b5a7 */ /* 0x000ea4000806007f */
[----:B--2---:R-:W-:Y:S05]  /*12130*/  @!P3 BRA `(.L_x_6520) ;  /* 0xfffffffc00f0b947 */ /* 0x004fea000383ffff */
[----:B------:R-:W-:Y:S05]  /*12140*/  BRA `(.L_x_6558) ;  /* 0xffffffe8003c7947 */ /* 0x000fea000383ffff */
.L_x_6525:
[----:B--2---:R2:W3:Y:S02]  /*12150*/  SYNCS.PHASECHK.TRANS64.TRYWAIT P2, [R2+URZ+0x28840], R3 ;  /* 0x02884003020075a7 */ /* 0x0044e4000804017f */
[----:B---3--:R-:W-:Y:S05]  /*12160*/  @!P2 NANOSLEEP.SYNCS 0x989680 ;  /* 0x009896800000a95d */ /* 0x008fea0003900000 */
[----:B------:R-:W3:Y:S02]  /*12170*/  @!P2 SYNCS.PHASECHK.TRANS64 P2, [R2+URZ+0x28840], R3 ;  /* 0x028840030200a5a7 */ /* 0x000ee4000804007f */
[----:B---3--:R-:W-:Y:S05]  /*12180*/  @!P2 BRA `(.L_x_6525) ;  /* 0xfffffffc00f0a947 */ /* 0x008fea000383ffff */
[----:B------:R-:W-:Y:S05]  /*12190*/  BRA `(.L_x_6559) ;  /* 0xffffffec00247947 */ /* 0x000fea000383ffff */
.L_x_6527:
[----:B-1----:R1:W2:Y:S02]  /*121a0*/  SYNCS.PHASECHK.TRANS64.TRYWAIT P2, [R2+URZ+0x60], R11 ;  /* 0x0000600b020075a7 */ /* 0x0022a4000804017f */
[----:B--2---:R-:W-:Y:S05]  /*121b0*/  @!P2 NANOSLEEP.SYNCS 0x989680 ;  /* 0x009896800000a95d */ /* 0x004fea0003900000 */
[----:B------:R-:W2:Y:S02]  /*121c0*/  @!P2 SYNCS.PHASECHK.TRANS64 P2, [R2+URZ+0x60], R11 ;  /* 0x0000600b0200a5a7 */ /* 0x000ea4000804007f */
[----:B--2---:R-:W-:Y:S05]  /*121d0*/  @!P2 BRA `(.L_x_6527) ;  /* 0xfffffffc00f0a947 */ /* 0x004fea000383ffff */
[----:B------:R-:W-:Y:S05]  /*121e0*/  BRA `(.L_x_6560) ;  /* 0xffffffec00a47947 */ /* 0x000fea000383ffff */
.L_x_6534:
[----:B-1----:R1:W2:Y:S02]  /*121f0*/  SYNCS.PHASECHK.TRANS64.TRYWAIT P0, [R3+URZ+0x28860], R0 ;  /* 0x02886000030075a7 */ /* 0x0022a4000800017f */
[----:B--2---:R-:W-:Y:S05]  /*12200*/  @!P0 NANOSLEEP.SYNCS 0x989680 ;  /* 0x009896800000895d */ /* 0x004fea0003900000 */
[----:B------:R-:W2:Y:S02]  /*12210*/  @!P0 SYNCS.PHASECHK.TRANS64 P0, [R3+URZ+0x28860], R0 ;  /* 0x02886000030085a7 */ /* 0x000ea4000800007f */
[----:B--2---:R-:W-:Y:S05]  /*12220*/  @!P0 BRA `(.L_x_6534) ;  /* 0xfffffffc00f08947 */ /* 0x004fea000383ffff */
[----:B------:R-:W-:Y:S05]  /*12230*/  BRA `(.L_x_6561) ;  /* 0xfffffff000807947 */ /* 0x000fea000383ffff */
.L_x_6536:
[----:B------:R-:W-:Y:S01]  /*12240*/  BSSY B0, `(.L_x_6562) ;  /* 0x0000007000007945 */ /* 0x000fe20003800000 */
[----:B------:R-:W-:Y:S02]  /*12250*/  IMAD.MOV.U32 R12, RZ, RZ, RZ ;  /* 0x000000ffff0c7224 */ /* 0x000fe400078e00ff */
[----:B------:R-:W-:Y:S02]  /*12260*/  IMAD.MOV.U32 R11, RZ, RZ, 0x1f ;  /* 0x0000001fff0b7424 */ /* 0x000fe400078e00ff */
[----:B------:R-:W-:-:S07]  /*12270*/  IMAD.MOV.U32 R15, RZ, RZ, -0x1 ;  /* 0xffffffffff0f7424 */ /* 0x000fce00078e00ff */
[----:B------:R-:W-:Y:S05]  /*12280*/  WARPSYNC.COLLECTIVE R15, `(.L_x_6563) ;  /* 0x000000000f087348 */ /* 0x000fea0003c00000 */
[----:B------:R1:W2:Y:S02]  /*12290*/  SHFL.IDX P6, R14, R13, R12, R11 ;  /* 0x0000000c0d0e7389 */ /* 0x0002a400000c000b */
[----:B-12---:R-:W-:Y:S01]  /*122a0*/  ENDCOLLECTIVE ;  /* 0x000000000000791b */ /* 0x006fe20003800000 */
.L_x_6563:
[----:B------:R-:W-:Y:S05]  /*122b0*/  BSYNC B0 ;  /* 0x0000000000007941 */ /* 0x000fea0003800000 */
.L_x_6562:
[----:B------:R-:W-:Y:S05]  /*122c0*/  BRA `(.L_x_6564) ;  /* 0xfffffff000fc7947 */ /* 0x000fea000383ffff */
.L_x_6538:
[----:B--2---:R2:W3:Y:S02]  /*122d0*/  SYNCS.PHASECHK.TRANS64.TRYWAIT P0, [R7+URZ+0x28820], R0 ;  /* 0x02882000070075a7 */ /* 0x0044e4000800017f */
[----:B---3--:R-:W-:Y:S05]  /*122e0*/  @!P0 NANOSLEEP.SYNCS 0x989680 ;  /* 0x009896800000895d */ /* 0x008fea0003900000 */
[----:B------:R-:W3:Y:S02]  /*122f0*/  @!P0 SYNCS.PHASECHK.TRANS64 P0, [R7+URZ+0x28820], R0 ;  /* 0x02882000070085a7 */ /* 0x000ee4000800007f */
[----:B---3--:R-:W-:Y:S05]  /*12300*/  @!P0 BRA `(.L_x_6538) ;  /* 0xfffffffc00f08947 */ /* 0x008fea000383ffff */
[----:B------:R-:W-:Y:S05]  /*12310*/  BRA `(.L_x_6565) ;  /* 0xfffffff4004c7947 */ /* 0x000fea000383ffff */
.L_x_6542:
[----:B--2---:R2:W3:Y:S02]  /*12320*/  SYNCS.PHASECHK.TRANS64.TRYWAIT P0, [R5+URZ], R4 ;  /* 0x00000004050075a7 */ /* 0x0044e4000800017f */
[----:B---3--:R-:W-:Y:S05]  /*12330*/  @!P0 NANOSLEEP.SYNCS 0x989680 ;  /* 0x009896800000895d */ /* 0x008fea0003900000 */
[----:B------:R-:W3:Y:S02]  /*12340*/  @!P0 SYNCS.PHASECHK.TRANS64 P0, [R5+URZ], R4 ;  /* 0x00000004050085a7 */ /* 0x000ee4000800007f */
[----:B---3--:R-:W-:Y:S05]  /*12350*/  @!P0 BRA `(.L_x_6542) ;  /* 0xfffffffc00f08947 */ /* 0x008fea000383ffff */
[----:B------:R-:W-:Y:S05]  /*12360*/  BRA `(.L_x_6566) ;  /* 0xfffffff400a07947 */ /* 0x000fea000383ffff */
.L_x_6543:
[----:B---3--:R3:W4:Y:S02]  /*12370*/  SYNCS.PHASECHK.TRANS64.TRYWAIT P0, [R3+URZ], R0 ;  /* 0x00000000030075a7 */ /* 0x008724000800017f */
[----:B----4-:R-:W-:Y:S05]  /*12380*/  @!P0 NANOSLEEP.SYNCS 0x989680 ;  /* 0x009896800000895d */ /* 0x010fea0003900000 */
[----:B------:R-:W4:Y:S02]  /*12390*/  @!P0 SYNCS.PHASECHK.TRANS64 P0, [R3+URZ], R0 ;  /* 0x00000000030085a7 */ /* 0x000f24000800007f */
[----:B----4-:R-:W-:Y:S05]  /*123a0*/  @!P0 BRA `(.L_x_6543) ;  /* 0xfffffffc00f08947 */ /* 0x010fea000383ffff */
[----:B------:R-:W-:Y:S05]  /*123b0*/  BRA `(.L_x_6567) ;  /* 0xfffffff400947947 */ /* 0x000fea000383ffff */
.L_x_6545:
[----:B--2---:R2:W3:Y:S02]  /*123c0*/  SYNCS.PHASECHK.TRANS64.TRYWAIT P0, [R5+URZ], R4 ;  /* 0x00000004050075a7 */ /* 0x0044e4000800017f */
[----:B---3--:R-:W-:Y:S05]  /*123d0*/  @!P0 NANOSLEEP.SYNCS 0x989680 ;  /* 0x009896800000895d */ /* 0x008fea0003900000 */
[----:B------:R-:W3:Y:S02]  /*123e0*/  @!P0 SYNCS.PHASECHK.TRANS64 P0, [R5+URZ], R4 ;  /* 0x00000004050085a7 */ /* 0x000ee4000800007f */
[----:B---3--:R-:W-:Y:S05]  /*123f0*/  @!P0 BRA `(.L_x_6545) ;  /* 0xfffffffc00f08947 */ /* 0x008fea000383ffff */
[----:B------:R-:W-:Y:S05]  /*12400*/  BRA `(.L_x_6568) ;  /* 0xfffffff400987947 */ /* 0x000fea000383ffff */
.L_x_6569:
        /* <DEDUP_REMOVED lines=15> */
.L_x_12773:


//--------------------- .text._ZN7cutlass13device_kernelIN5flash11enable_sm90INS1_16FlashAttnFwdSm90INS1_25CollectiveMainloopFwdSm90ILi2EN4cute5tupleIJNS5_1CILi1EEES8_S8_EEENS6_IJNS7_ILi128EEESA_SA_EEELi128ENS_10bfloat16_tEfNS_4arch4Sm90ELb0ELb1ELb0ELb1ELb0ELb0ELb0ELb1ELb1ELb0ELb0ELb0EEENS1_21CollectiveEpilogueFwdISB_S9_SC_SE_Li256ELb1ELb0ELb0ELb0EEENS1_36VarlenDynamicPersistentTileSchedulerILi128ELi128ELi256ELi32ELb0ELb0ELb1ELb1ELb0ELb1EEEEEEEEEvNT_6ParamsE --------------------------
	.section	.text._ZN7cutlass13device_kernelIN5flash11enable_sm90INS1_16FlashAttnFwdSm90INS1_25CollectiveMainloopFwdSm90ILi2EN4cute5tupleIJNS5_1CILi1EEES8_S8_EEENS6_IJNS7_ILi128EEESA_SA_EEELi128ENS_10bfloat16_tEfNS_4arch4Sm90ELb0ELb1ELb0ELb1ELb0ELb0ELb0ELb1ELb1ELb0ELb0ELb0EEENS1_21CollectiveEpilogueFwdISB_S9_SC_SE_Li256ELb1ELb0ELb0ELb0EEENS1_36VarlenDynamicPersistentTileSchedulerILi128ELi128ELi256ELi32ELb0ELb0ELb1ELb1ELb0ELb1EEEEEEEEEvNT_6ParamsE,"ax",@progbits
	.align	128
.text._ZN7cutlass13device_kernelIN5flash11enable_sm90INS1_16FlashAttnFwdSm90INS1_25CollectiveMainloopFwdSm90ILi2EN4cute5tupleIJNS5_1CILi1EEES8_S8_EEENS6_IJNS7_ILi128EEESA_SA_EEELi128ENS_10bfloat16_tEfNS_4arch4Sm90ELb0ELb1ELb0ELb1ELb0ELb0ELb0ELb1ELb1ELb0ELb0ELb0EEENS1_21CollectiveEpilogueFwdISB_S9_SC_SE_Li256ELb1ELb0ELb0ELb0EEENS1_36VarlenDynamicPersistentTileSchedulerILi128ELi128ELi256ELi32ELb0ELb0ELb1ELb1ELb0ELb1EEEEEEEEEvNT_6ParamsE:
        .type           _ZN7cutlass13device_kernelIN5flash11enable_sm90INS1_16FlashAttnFwdSm90INS1_25CollectiveMainloopFwdSm90ILi2EN4cute5tupleIJNS5_1CILi1EEES8_S8_EEENS6_IJNS7_ILi128EEESA_SA_EEELi128ENS_10bfloat16_tEfNS_4arch4Sm90ELb0ELb1ELb0ELb1ELb0ELb0ELb0ELb1ELb1ELb0ELb0ELb0EEENS1_21CollectiveEpilogueFwdISB_S9_SC_SE_Li256ELb1ELb0ELb0ELb0EEENS1_36VarlenDynamicPersistentTileSchedulerILi128ELi128ELi256ELi32ELb0ELb0ELb1ELb1ELb0ELb1EEEEEEEEEvNT_6ParamsE,@function
        .size           _ZN7cutlass13device_kernelIN5flash11enable_sm90INS1_16FlashAttnFwdSm90INS1_25CollectiveMainloopFwdSm90ILi2EN4cute5tupleIJNS5_1CILi1EEES8_S8_EEENS6_IJNS7_ILi128EEESA_SA_EEELi128ENS_10bfloat16_tEfNS_4arch4Sm90ELb0ELb1ELb0ELb1ELb0ELb0ELb0ELb1ELb1ELb0ELb0ELb0EEENS1_21CollectiveEpilogueFwdISB_S9_SC_SE_Li256ELb1ELb0ELb0ELb0EEENS1_36VarlenDynamicPersistentTileSchedulerILi128ELi128ELi256ELi32ELb0ELb0ELb1ELb1ELb0ELb1EEEEEEEEEvNT_6ParamsE,(.L_x_12774 - _ZN7cutlass13device_kernelIN5flash11enable_sm90INS1_16FlashAttnFwdSm90INS1_25CollectiveMainloopFwdSm90ILi2EN4cute5tupleIJNS5_1CILi1EEES8_S8_EEENS6_IJNS7_ILi128EEESA_SA_EEELi128ENS_10bfloat16_tEfNS_4arch4Sm90ELb0ELb1ELb0ELb1ELb0ELb0ELb0ELb1ELb1ELb0ELb0ELb0EEENS1_21CollectiveEpilogueFwdISB_S9_SC_SE_Li256ELb1ELb0ELb0ELb0EEENS1_36VarlenDynamicPersistentTileSchedulerILi128ELi128ELi256ELi32ELb0ELb0ELb1ELb1ELb0ELb1EEEEEEEEEvNT_6ParamsE)
        .other          _ZN7cutlass13device_kernelIN5flash11enable_sm90INS1_16FlashAttnFwdSm90INS1_25CollectiveMainloopFwdSm90ILi2EN4cute5tupleIJNS5_1CILi1EEES8_S8_EEENS6_IJNS7_ILi128EEESA_SA_EEELi128ENS_10bfloat16_tEfNS_4arch4Sm90ELb0ELb1ELb0ELb1ELb0ELb0ELb0ELb1ELb1ELb0ELb0ELb0EEENS1_21CollectiveEpilogueFwdISB_S9_SC_SE_Li256ELb1ELb0ELb0ELb0EEENS1_36VarlenDynamicPersistentTileSchedulerILi128ELi128ELi256ELi32ELb0ELb0ELb1ELb1ELb0ELb1EEEEEEEEEvNT_6ParamsE,@"STO_CUDA_ENTRY STV_DEFAULT"
_ZN7cutlass13device_kernelIN5flash11enable_sm90INS1_16FlashAttnFwdSm90INS1_25CollectiveMainloopFwdSm90ILi2EN4cute5tupleIJNS5_1CILi1EEES8_S8_EEENS6_IJNS7_ILi128EEESA_SA_EEELi128ENS_10bfloat16_tEfNS_4arch4Sm90ELb0ELb1ELb0ELb1ELb0ELb0ELb0ELb1ELb1ELb0ELb0ELb0EEENS1_21CollectiveEpilogueFwdISB_S9_SC_SE_Li256ELb1ELb0ELb0ELb0EEENS1_36VarlenDynamicPersistentTileSchedulerILi128ELi128ELi256ELi32ELb0ELb0ELb1ELb1ELb0ELb1EEEEEEEEEvNT_6ParamsE:
        /* <DEDUP_REMOVED lines=21> */
.L_x_6571:
[----:B------:R-:W-:Y:S05]  /*0150*/  BSYNC B0 ;  /* 0x0000000000007941 */ /* 0x000fea0003800000 */
.L_x_6570:
        /* <DEDUP_REMOVED lines=41> */
.L_x_6572:
        /* <DEDUP_REMOVED lines=22> */
.L_x_6573:
        /* <DEDUP_REMOVED lines=18> */
.L_x_6574:
        /* <DEDUP_REMOVED lines=22> */
.L_x_6575:
        /* <DEDUP_REMOVED lines=22> */
.L_x_6576:
[----:B------:R-:W-:Y:S01]  /*0930*/  PLOP3.LUT P0, PT, PT, PT, UP0, 0x80, 0x0 ;  /* 0x000000000000781c */ /* 0x000fe20003f0f008 */
[----:B------:R-:W-:Y:S01]  /*0940*/  UMOV UR36, 0x1 ;  /* 0x0000000100247882 */ /* 0x000fe20000000000 */
[----:B------:R-:W-:Y:S01]  /*0950*/  NOP ;  /* 0x0000000000007918 */ /* 0x000fe20000000000 */
[----:B------:R-:W-:Y:S01]  /*0960*/  USEL UR36, UR36, 0x2, !UP0 ;  /* 0x0000000224247887 */ /* 0x000fe2000c000000 */
[----:B------:R-:W-:Y:S01]  /*0970*/  ULDC.64 UR48, c[0x0][0x208] ;  /* 0x0000820000307ab9 */ /* 0x000fe20000000a00 */
[----:B012-4-:R-:W-:Y:S08]  /*0980*/  BAR.SYNC.DEFER_BLOCKING 0x0 ;  /* 0x0000000000007b1d */ /* 0x017ff00000010000 */
[----:B------:R-:W-:Y:S05]  /*0990*/  @!P0 BRA `(.L_x_6577) ;  /* 0x000000ec00a88947 */ /* 0x000fea0003800000 */
.L_x_6578:
[----:B------:R-:W-:-:S08]  /*09a0*/  NOP ;  /* 0x0000000000007918 */ /* 0x000fd00000000000 */
[----:B------:R-:W0:Y:S02]  /*09b0*/  USETMAXREG.TRY_ALLOC.CTAPOOL UP0, 0xf0 ;  /* 0x000000f0000079c8 */ /* 0x000e240008000600 */
[----:B0-----:R-:W-:-:S13]  /*09c0*/  PLOP3.LUT P0, PT, PT, PT, UP0, 0x80, 0x0 ;  /* 0x000000000000781c */ /* 0x001fda0003f0f008 */
[----:B------:R-:W-:Y:S05]  /*09d0*/  @!P0 BRA `(.L_x_6578) ;  /* 0xfffffffc00f08947 */ /* 0x000fea000383ffff */
[----:B------:R-:W0:Y:S01]  /*09e0*/  S2R R2, SR_TID.X ;  /* 0x0000000000027919 */ /* 0x000e220000002100 */
        /* <DEDUP_REMOVED lines=13> */
[----:B------:R-:W-:Y:S01]  /*0ac0*/  VIADD R193, R2, 0xffffff80 ;  /* 0xffffff8002c17836 */ /* 0x000fe20000000000 */
[----:B------:R-:W-:Y:S01]  /*0ad0*/  R2UR UR6, R186 ;  /* 0x00000000ba0672ca */ /* 0x000fe200000e0000 */
[----:B------:R-:W-:Y:S01]  /*0ae0*/  ULOP3.LUT UR45, UR36, 0x1, URZ, 0xfc, !UPT ;  /* 0x00000001242d7892 */ /* 0x000fe2000f8efc3f */
[----:B------:R-:W-:Y:S01]  /*0af0*/  R2UR UR5, R187 ;  /* 0x00000000bb0572ca */ /* 0x000fe200000e0000 */
[----:B------:R-:W-:Y:S01]  /*0b00*/  UMOV UR44, URZ ;  /* 0x0000003f002c7c82 */ /* 0x000fe20008000000 */
[----:B------:R-:W-:Y:S01]  /*0b10*/  SHF.R.S32.HI R0, RZ, 0x1f, R193 ;  /* 0x0000001fff007819 */ /* 0x000fe200000114c1 */
[----:B------:R-:W-:Y:S01]  /*0b20*/  UMOV UR43, URZ ;  /* 0x0000003f002b7c82 */ /* 0x000fe20008000000 */
[----:B------:R-:W-:Y:S02]  /*0b30*/  UMOV UR42, URZ ;  /* 0x0000003f002a7c82 */ /* 0x000fe40008000000 */
[CC--:B------:R-:W-:Y:S02]  /*0b40*/  LEA.HI R2, R0.reuse, R193.reuse, RZ, 0x7 ;  /* 0x000000c100027211 */ /* 0x0c0fe400078f38ff */
[----:B------:R-:W-:-:S02]  /*0b50*/  LEA.HI R3, R0, R193, RZ, 0x4 ;  /* 0x000000c100037211 */ /* 0x000fc400078f20ff */
        /* <DEDUP_REMOVED lines=21> */
[C---:B------:R-:W-:Y:S01]  /*0cb0*/  LOP3.LUT R4, R3.reuse, 0x3fffff0, RZ, 0xc0, !PT ;  /* 0x03fffff003047812 */ /* 0x040fe200078ec0ff */
[----:B------:R-:W-:Y:S01]  /*0cc0*/  IMAD R9, R8, 0x10, R9 ;  /* 0x0000001008097824 */ /* 0x000fe200078e0209 */
[----:B------:R-:W-:-:S02]  /*0cd0*/  LEA.HI R3, R3, R6, RZ, 0x1 ;  /* 0x0000000603037211 */ /* 0x000fc400078f08ff */
[----:B------:R-:W-:Y:S01]  /*0ce0*/  LOP3.LUT R5, R5, 0xfffffc00, RZ, 0xc0, !PT ;  /* 0xfffffc0005057812 */ /* 0x000fe200078ec0ff */
[----:B------:R-:W-:Y:S01]  /*0cf0*/  IMAD.IADD R4, R193, 0x1, -R4 ;  /* 0x00000001c1047824 */ /* 0x000fe200078e0a04 */
[----:B------:R-:W-:Y:S01]  /*0d00*/  LOP3.LUT R3, R3, 0x1ffffffe, RZ, 0xc0, !PT ;  /* 0x1ffffffe03037812 */ /* 0x000fe200078ec0ff */
[----:B------:R-:W-:Y:S01]  /*0d10*/  IMAD R190, R190, 0x40, R9 ;  /* 0x00000040bebe7824 */ /* 0x000fe200078e0209 */
[----:B------:R-:W-:Y:S01]  /*0d20*/  LOP3.LUT R2, R0, 0x1ffffff8, RZ, 0xc0, !PT ;  /* 0x1ffffff800027812 */ /* 0x000fe200078ec0ff */
[----:B------:R-:W-:Y:S01]  /*0d30*/  IMAD R4, R4, 0x40, R5 ;  /* 0x0000004004047824 */ /* 0x000fe200078e0205 */
[----:B------:R-:W-:Y:S01]  /*0d40*/  SHF.R.S32.HI R22, RZ, 0x3, R0 ;  /* 0x00000003ff167819 */ /* 0x000fe20000011400 */
[----:B------:R-:W-:Y:S02]  /*0d50*/  IMAD.IADD R3, R6, 0x1, -R3 ;  /* 0x0000000106037824 */ /* 0x000fe400078e0a03 */
[----:B------:R-:W-:Y:S02]  /*0d60*/  IMAD.IADD R2, R193, 0x1, -R2 ;  /* 0x00000001c1027824 */ /* 0x000fe400078e0a02 */
[----:B------:R-:W-:-:S02]  /*0d70*/  IMAD R192, R3, 0x8, R4 ;  /* 0x0000000803c07824 */ /* 0x000fc400078e0204 */
[----:B------:R-:W-:-:S07]  /*0d80*/  IMAD.SHL.U32 R19, R2, 0x8, RZ ;  /* 0x0000000802137824 */ /* 0x000fce00078e00ff */
.L_x_6678:
[----:B------:R-:W-:Y:S01]  /*0d90*/  ULDC.64 UR8, c[0x0][0xa28] ;  /* 0x00028a0000087ab9 */ /* 0x000fe20000000a00 */
[----:B0-----:R-:W0:Y:S01]  /*0da0*/  LDC R18, c[0x0][0x288] ;  /* 0x0000a200ff127b82 */ /* 0x001e220000000800 */
[----:B------:R-:W-:Y:S01]  /*0db0*/  UISETP.NE.U32.AND UP0, UPT, UR8, URZ, UPT ;  /* 0x0000003f0800728c */ /* 0x000fe2000bf05070 */
[----:B----45:R-:W-:-:S03]  /*0dc0*/  IMAD.MOV.U32 R6, RZ, RZ, RZ ;  /* 0x000000ffff067224 */ /* 0x030fc600078e00ff */
[----:B------:R-:W-:-:S03]  /*0dd0*/  UISETP.NE.AND.EX UP0, UPT, UR9, URZ, UPT, UP0 ;  /* 0x0000003f0900728c */ /* 0x000fc6000bf05300 */
[----:B------:R-:W-:Y:S01]  /*0de0*/  ULDC.64 UR8, c[0x0][0xa18] ;  /* 0x0002860000087ab9 */ /* 0x000fe20000000a00 */
[----:B-12---:R-:W1:Y:S01]  /*0df0*/  LDC.64 R8, c[0x0][0x3f8] ;  /* 0x0000fe00ff087b82 */ /* 0x006e620000000a00 */
        /* <DEDUP_REMOVED lines=9> */
[----:B---3--:R-:W3:Y:S01]  /*0e90*/  LDC R17, c[0x0][0x2e0] ;  /* 0x0000b800ff117b82 */ /* 0x008ee20000000800 */
        /* <DEDUP_REMOVED lines=8> */
[----:B------:R-:W-:Y:S01]  /*0f20*/  UMOV UR37, UR6 ;  /* 0x0000000600257c82 */ /* 0x000fe20008000000 */
        /* <DEDUP_REMOVED lines=16> */
.L_x_6579:
[----:B------:R-:W-:Y:S01]  /*1030*/  UMOV UR38, UR5 ;  /* 0x0000000500267c82 */ /* 0x000fe20008000000 */
[----:B---3--:R-:W-:Y:S02]  /*1040*/  IMAD R17, R0, R17, RZ ;  /* 0x0000001100117224 */ /* 0x008fe400078e02ff */
[----:B------:R-:W-:Y:S01]  /*1050*/  IMAD.MOV.U32 R188, RZ, RZ, R185 ;  /* 0x000000ffffbc7224 */ /* 0x000fe200078e00b9 */
[----:B------:R-:W-:Y:S06]  /*1060*/  @!P1 BRA `(.L_x_6580) ;  /* 0x0000000000189947 */ /* 0x000fec0003800000 */
[----:B------:R-:W-:Y:S02]  /*1070*/  ULDC.64 UR6, c[0x0][0xa20] ;  /* 0x0002880000067ab9 */ /* 0x000fe40000000a00 */
[----:B------:R-:W-:-:S06]  /*1080*/  UIMAD.WIDE UR4, UR5, 0x4, UR6 ;  /* 0x00000004050478a5 */ /* 0x000fcc000f8e0206 */
[----:B------:R-:W-:Y:S02]  /*1090*/  IMAD.U32 R2, RZ, RZ, UR4 ;  /* 0x00000004ff027e24 */ /* 0x000fe4000f8e00ff */
[----:B------:R-:W-:-:S05]  /*10a0*/  IMAD.U32 R3, RZ, RZ, UR5 ;  /* 0x00000005ff037e24 */ /* 0x000fca000f8e00ff */
[----:B------:R0:W5:Y:S01]  /*10b0*/  LDG.E R17, desc[UR48][R2.64] ;  /* 0x0000003002117981 */ /* 0x000162000c1e1900 */
[----:B------:R-:W-:Y:S05]  /*10c0*/  BRA `(.L_x_6581) ;  /* 0x00000000002c7947 */ /* 0x000fea0003800000 */
.L_x_6580:
        /* <DEDUP_REMOVED lines=11> */
.L_x_6581:
        /* <DEDUP_REMOVED lines=17> */
.L_x_6583:
[----:B------:R-:W-:-:S13]  /*1290*/  ISETP.NE.AND P0, PT, R9, 0x1, PT ;  /* 0x000000010900780c */ /* 0x000fda0003f05270 */
[----:B------:R-:W0:Y:S02]  /*12a0*/  @P0 LDC.64 R4, c[0x0][0x9e8] ;  /* 0x00027a00ff040b82 */ /* 0x000e240000000a00 */
[----:B0-----:R-:W-:-:S05]  /*12b0*/  @P0 IMAD.HI.U32 R4, R2, R4, RZ ;  /* 0x0000000402040227 */ /* 0x001fca00078e00ff */
[----:B------:R-:W-:-:S07]  /*12c0*/  @P0 SHF.R.U32.HI R2, RZ, R5, R4 ;  /* 0x00000005ff020219 */ /* 0x000fce0000011604 */
.L_x_6584:
[----:B------:R-:W-:-:S05]  /*12d0*/  IMAD R3, R2, R9, R9 ;  /* 0x0000000902037224 */ /* 0x000fca00078e0209 */
[----:B------:R-:W-:-:S07]  /*12e0*/  VIMNMX R0, R0, R3, PT ;  /* 0x0000000300007248 */ /* 0x000fce0003fe0100 */
.L_x_6582:
        /* <DEDUP_REMOVED lines=24> */
.L_x_6586:
[----:B------:R-:W-:-:S13]  /*1470*/  ISETP.NE.AND P0, PT, R9, 0x1, PT ;  /* 0x000000010900780c */ /* 0x000fda0003f05270 */
[----:B------:R-:W0:Y:S02]  /*1480*/  @P0 LDC.64 R2, c[0x0][0x9e8] ;  /* 0x00027a00ff020b82 */ /* 0x000e240000000a00 */
[----:B0-----:R-:W-:-:S05]  /*1490*/  @P0 IMAD.HI.U32 R0, R4, R2, RZ ;  /* 0x0000000204000227 */ /* 0x001fca00078e00ff */
[----:B------:R-:W-:-:S07]  /*14a0*/  @P0 SHF.R.U32.HI R4, RZ, R3, R0 ;  /* 0x00000003ff040219 */ /* 0x000fce0000011600 */
.L_x_6587:
[----:B------:R-:W-:-:S05]  /*14b0*/  IMAD R4, R4, R9, RZ ;  /* 0x0000000904047224 */ /* 0x000fca00078e02ff */
[----:B------:R-:W-:-:S13]  /*14c0*/  R2UR UR5, R4 ;  /* 0x00000000040572ca */ /* 0x000fda00000e0000 */
[----:B------:R-:W-:-:S04]  /*14d0*/  UISETP.LT.AND UP0, UPT, UR4, UR5, UPT ;  /* 0x000000050400728c */ /* 0x000fc8000bf01270 */
[----:B------:R-:W-:-:S12]  /*14e0*/  USEL UR4, UR4, UR5, !UP0 ;  /* 0x0000000504047287 */ /* 0x000fd8000c000000 */
.L_x_6585:
        /* <DEDUP_REMOVED lines=74> */
.L_x_6589:
[----:B------:R-:W-:Y:S01]  /*1990*/  ULEA.HI UR4, UR44, UR44, URZ, 0x1 ;  /* 0x0000002c2c047291 */ /* 0x000fe2000f8f083f */
[----:B------:R-:W-:-:S03]  /*19a0*/  IMAD.U32 R2, RZ, RZ, UR45 ;  /* 0x0000002dff027e24 */ /* 0x000fc6000f8e00ff */
[----:B------:R-:W-:Y:S02]  /*19b0*/  ULOP3.LUT UR4, UR4, 0xfffffffe, URZ, 0xc0, !UPT ;  /* 0xfffffffe04047892 */ /* 0x000fe4000f8ec03f */
[----:B------:R-:W-:Y:S02]  /*19c0*/  ISETP.NE.AND P0, PT, R2, 0x3, PT ;  /* 0x000000030200780c */ /* 0x000fe40003f05270 */
[----:B------:R-:W-:-:S06]  /*19d0*/  UIADD3 UR4, UR44, -UR4, URZ ;  /* 0x800000042c047290 */ /* 0x000fcc000fffe03f */
[----:B------:R-:W-:-:S05]  /*19e0*/  IMAD.U32 R0, RZ, RZ, UR4 ;  /* 0x00000004ff007e24 */ /* 0x000fca000f8e00ff */
[----:B------:R-:W-:-:S04]  /*19f0*/  SHF.L.U32 R0, R0, 0x1f, RZ ;  /* 0x0000001f00007819 */ /* 0x000fc800000006ff */
[----:B------:R-:W0:Y:S02]  /*1a00*/  SYNCS.PHASECHK.TRANS64.TRYWAIT P1, [UR41+0x28800], R0 ;  /* 0x02880000ff0075a7 */ /* 0x000e240008020169 */
[----:B0-----:R-:W-:Y:S05]  /*1a10*/  @!P1 BRA `(.L_x_6590) ;  /* 0x0000012c00e89947 */ /* 0x001fea0003800000 */
.L_x_6773:
[----:B------:R-:W-:Y:S05]  /*1a20*/  @!P0 BRA `(.L_x_6591) ;  /* 0x0000000000048947 */ /* 0x000fea0003800000 */
[----:B------:R-:W-:Y:S01]  /*1a30*/  BPT.TRAP 0x1 ;  /* 0x000000040000795c */ /* 0x000fe20000300000 */
.L_x_6591:
[----:B------:R-:W-:Y:S02]  /*1a40*/  IMAD.U32 R5, RZ, RZ, UR42 ;  /* 0x0000002aff057e24 */ /* 0x000fe4000f8e00ff */
[----:B0-----:R-:W-:-:S03]  /*1a50*/  IMAD.U32 R0, RZ, RZ, UR43 ;  /* 0x0000002bff007e24 */ /* 0x001fc6000f8e00ff */
[----:B------:R-:W-:Y:S02]  /*1a60*/  LEA R5, R5, UR41, 0x3 ;  /* 0x0000002905057c11 */ /* 0x000fe4000f8e18ff */
[----:B------:R-:W-:-:S04]  /*1a70*/  SHF.L.U32 R0, R0, 0x1f, RZ ;  /* 0x0000001f00007819 */ /* 0x000fc800000006ff */
[----:B------:R0:W1:Y:S01]  /*1a80*/  SYNCS.PHASECHK.TRANS64.TRYWAIT P2, [R5+URZ+0x28830], R0 ;  /* 0x02883000050075a7 */ /* 0x000062000804017f */
[----:B------:R-:W-:Y:S05]  /*1a90*/  @!P0 BRA `(.L_x_6592) ;  /* 0x0000000000048947 */ /* 0x000fea0003800000 */
[----:B------:R-:W-:Y:S01]  /*1aa0*/  BPT.TRAP 0x1 ;  /* 0x000000040000795c */ /* 0x000fe20000300000 */
.L_x_6592:
[----:B------:R-:W2:Y:S02]  /*1ab0*/  S2R R2, SR_TID.X ;  /* 0x0000000000027919 */ /* 0x000ea40000002100 */
[----:B--2---:R-:W-:Y:S01]  /*1ac0*/  LOP3.LUT P1, RZ, R2, 0x7f, RZ, 0xc0, !PT ;  /* 0x0000007f02ff7812 */ /* 0x004fe2000782c0ff */
[----:B-1----:R-:W-:-:S12]  /*1ad0*/  @P2 BRA `(.L_x_6593) ;  /* 0x0000000000082947 */ /* 0x002fd80003800000 */
[----:B------:R-:W1:Y:S02]  /*1ae0*/  SYNCS.PHASECHK.TRANS64.TRYWAIT P2, [R5+URZ+0x28830], R0 ;  /* 0x02883000050075a7 */ /* 0x000e64000804017f */
[----:B-1----:R-:W-:Y:S05]  /*1af0*/  @!P2 BRA `(.L_x_6594) ;  /* 0x0000012c00c8a947 */ /* 0x002fea0003800000 */
.L_x_6593:
[----:B------:R-:W-:Y:S05]  /*1b00*/  WARPSYNC.ALL ;  /* 0x0000000000007948 */ /* 0x000fea0003800000 */
[----:B------:R-:W-:Y:S01]  /*1b10*/  UIADD3 UR4, UR41, 0x18400, URZ ;  /* 0x0001840029047890 */ /* 0x000fe2000fffe03f */
[----:B------:R-:W-:Y:S01]  /*1b20*/  WARPGROUP.ARRIVE ;  /* 0x00000000000079c5 */ /* 0x000fe20000000000 */
[----:B------:R-:W-:Y:S01]  /*1b30*/  ULOP3.LUT UR32, UR47, 0x10000, URZ, 0xfc, !UPT ;  /* 0x000100002f207892 */ /* 0x000fe2000f8efc3f */
[----:B------:R-:W-:Y:S01]  /*1b40*/  IMAD.MOV.U32 R3, RZ, RZ, -0x80 ;  /* 0xffffff80ff037424 */ /* 0x000fe200078e00ff */
[----:B------:R-:W-:Y:S01]  /*1b50*/  USHF.R.U32.HI UR4, URZ, 0x4, UR4 ;  /* 0x000000043f047899 */ /* 0x000fe20008011604 */
[----:B01----:R-:W-:Y:S01]  /*1b60*/  @!P1 VIADD R0, R5, 0x28840 ;  /* 0x0002884005009836 */ /* 0x003fe20000000000 */
[----:B------:R-:W-:Y:S01]  /*1b70*/  UMOV UR33, 0x40000040 ;  /* 0x4000004000217882 */ /* 0x000fe20000000000 */
[----:B------:R-:W-:Y:S01]  /*1b80*/  UMOV UR35, 0x40000040 ;  /* 0x4000004000237882 */ /* 0x000fe20000000000 */
[----:B------:R-:W-:Y:S01]  /*1b90*/  ULOP3.LUT UR4, UR4, 0x3fff, URZ, 0xc0, !UPT ;  /* 0x00003fff04047892 */ /* 0x000fe2000f8ec03f */
[----:B------:R-:W-:Y:S01]  /*1ba0*/  IMAD R14, R88, R3, 0x80 ;  /* 0x00000080580e7424 */ /* 0x000fe200078e0203 */
[----:B------:R-:W-:Y:S01]  /*1bb0*/  UMOV UR5, 0x40000040 ;  /* 0x4000004000057882 */ /* 0x000fe20000000000 */
[----:B------:R-:W-:Y:S01]  /*1bc0*/  UMOV UR7, 0x40000040 ;  /* 0x4000004000077882 */ /* 0x000fe20000000000 */
[----:B------:R-:W-:Y:S01]  /*1bd0*/  ULOP3.LUT UR46, UR4, 0x10000, URZ, 0xfc, !UPT ;  /* 0x00010000042e7892 */ /* 0x000fe2000f8efc3f */
[----:B------:R-:W-:Y:S01]  /*1be0*/  IMAD.IADD R3, R17, 0x1, R14 ;  /* 0x0000000111037824 */ /* 0x000fe200078e020e */
[----:B------:R-:W-:Y:S01]  /*1bf0*/  UIADD3 UR4, UR32, 0x2, URZ ;  /* 0x0000000220047890 */ /* 0x000fe2000fffe03f */
[----:B------:R-:W-:Y:S01]  /*1c00*/  @!P1 PRMT R0, RZ, 0x654, R0 ;  /* 0x00000654ff009816 */ /* 0x000fe20000000000 */
[----:B------:R-:W-:Y:S01]  /*1c10*/  ULEA UR34, UR42, UR46, 0xb ;  /* 0x0000002e2a227291 */ /* 0x000fe2000f8e583f */
[----:B------:R-:W-:Y:S01]  /*1c20*/  IMAD R2, R185, 0x80, R190 ;  /* 0x00000080b9027824 */ /* 0x000fe200078e02be */
[----:B------:R-:W-:Y:S01]  /*1c30*/  UIADD3 UR8, UR32, 0x4, URZ ;  /* 0x0000000420087890 */ /* 0x000fe2000fffe03f */
[--C-:B------:R-:W-:Y:S01]  /*1c40*/  IADD3 R5, -R18, 0x1, R3.reuse ;  /* 0x0000000112057810 */ /* 0x100fe20007ffe103 */
[----:B------:R-:W-:Y:S01]  /*1c50*/  UIADD3 UR6, UR34, 0x2, URZ ;  /* 0x0000000222067890 */ /* 0x000fe2000fffe03f */
[----:B------:R-:W-:Y:S01]  /*1c60*/  IMAD R9, R16, -0x2, R3 ;  /* 0xfffffffe10097824 */ /* 0x000fe200078e0203 */
[----:B------:R-:W-:Y:S01]  /*1c70*/  UIADD3 UR10, UR34, 0x4, URZ ;  /* 0x00000004220a7890 */ /* 0x000fe2000fffe03f */
[----:B------:R-:W-:Y:S01]  /*1c80*/  LEA R7, R88, 0xffffff80, 0x7 ;  /* 0xffffff8058077811 */ /* 0x000fe200078e38ff */
[----:B------:R-:W-:Y:S01]  /*1c90*/  UMOV UR9, 0x40000040 ;  /* 0x4000004000097882 */ /* 0x000fe20000000000 */
[----:B------:R-:W-:Y:S01]  /*1ca0*/  HGMMA.64x128x16.F32.BF16 R24, gdesc[UR32], RZ, !UPT, gsb0 ;  /* 0x01e00000201879f0 */ /* 0x000fe2000c0018ff */
        /* <DEDUP_REMOVED lines=22> */
[----:B------:R-:W-:Y:S01]  /*1e10*/  ULDC UR50, c[0x0][0x9dc] ;  /* 0x0002770000327ab9 */ /* 0x000fe20000000800 */
[----:B------:R-:W-:Y:S02]  /*1e20*/  WARPGROUP.DEPBAR.LE gsb0, 0x0 ;  /* 0x00008000000079c5 */ /* 0x000fe40000010000 */
[----:B------:R-:W-:-:S06]  /*1e30*/  WARPGROUP.ARRIVE ;  /* 0x00000000000079c5 */ /* 0x000fcc0000000000 */
[----:B------:R-:W-:Y:S01]  /*1e40*/  HGMMA.64x128x16.F32.BF16 R24, gdesc[UR4], R24, gsb0 ;  /* 0x01e00000041879f0 */ /* 0x000fe20008001818 */
[----:B------:R-:W-:Y:S02]  /*1e50*/  ULDC.64 UR6, c[0x0][0x9e0] ;  /* 0x0002780000067ab9 */ /* 0x000fe40000000a00 */
[----:B------:R-:W-:Y:S01]  /*1e60*/  UISETP.GE.AND UP0, UPT, UR7, 0x1, UPT ;  /* 0x000000010700788c */ /* 0x000fe2000bf06270 */
[----:B------:R-:W-:-:S05]  /*1e70*/  VIADD R20, R5, UR6 ;  /* 0x0000000605147c36 */ /* 0x000fca0008000000 */
[----:B------:R-:W-:Y:S01]  /*1e80*/  PLOP3.LUT P2, PT, PT, PT, UP0, 0x40, 0x0 ;  /* 0x000000000000781c */ /* 0x000fe20003f4e808 */
[----:B------:R-:W-:Y:S02]  /*1e90*/  WARPGROUP.DEPBAR.LE gsb0, 0x0 ;  /* 0x00008000000079c5 */ /* 0x000fe40000010000 */
        /* <DEDUP_REMOVED lines=36> */
.L_x_6597:
[----:B------:R-:W-:-:S06]  /*20e0*/  UISETP.NE.AND UP1, UPT, UR7, 0x1, UPT ;  /* 0x000000010700788c */ /* 0x000fcc000bf25270 */
[----:B------:R-:W-:-:S05]  /*20f0*/  PLOP3.LUT P2, PT, PT, PT, UP1, 0x80, 0x0 ;  /* 0x000000000000781c */ /* 0x000fca0003f4f018 */
[----:B------:R-:W-:-:S08]  /*2100*/  @UP1 ULDC.64 UR10, c[0x0][0x9e8] ;  /* 0x00027a00000a1ab9 */ /* 0x000fd00000000a00 */
[----:B------:R-:W-:-:S05]  /*2110*/  @P2 IMAD.HI.U32 R5, R4, UR10, RZ ;  /* 0x0000000a04052c27 */ /* 0x000fca000f8e00ff */
[----:B------:R-:W-:-:S07]  /*2120*/  @P2 SHF.R.U32.HI R4, RZ, UR11, R5 ;  /* 0x0000000bff042c19 */ /* 0x000fce0008011605 */
.L_x_6598:
[----:B------:R-:W-:Y:S05]  /*2130*/  BSYNC B0 ;  /* 0x0000000000007941 */ /* 0x000fea0003800000 */
.L_x_6596:
[----:B------:R-:W-:-:S04]  /*2140*/  IMAD R5, R4, UR7, -R7 ;  /* 0x0000000704057c24 */ /* 0x000fc8000f8e0a07 */
[----:B------:R-:W-:-:S05]  /*2150*/  IMAD R5, R16, -0x2, R5 ;  /* 0xfffffffe10057824 */ /* 0x000fca00078e0205 */
[----:B------:R-:W-:Y:S02]  /*2160*/  VIMNMX R3, R3, R5, !PT ;  /* 0x0000000503037248 */ /* 0x000fe40007fe0100 */
[----:B------:R-:W-:-:S07]  /*2170*/  VIADDMNMX R0, R5, UR7, R0, PT ;  /* 0x0000000705007c46 */ /* 0x000fce000b800100 */
.L_x_6595:
        /* <DEDUP_REMOVED lines=8> */
[----:B------:R-:W-:Y:S02]  /*2200*/  P2R R15, PR, RZ, 0x20 ;  /* 0x00000020ff0f7803 */ /* 0x000fe40000000000 */
[----:B------:R-:W-:Y:S02]  /*2210*/  ISETP.LT.OR P3, PT, R0, 0xa, P3 ;  /* 0x0000000a0000780c */ /* 0x000fe40001f61670 */
[----:B------:R-:W-:Y:S02]  /*2220*/  ISETP.GT.AND P4, PT, R3, 0x8, !P4 ;  /* 0x000000080300780c */ /* 0x000fe40006784270 */
[----:B------:R-:W-:-:S02]  /*2230*/  ISETP.GE.AND P5, PT, R14, 0x11, PT ;  /* 0x000000110e00780c */ /* 0x000fc40003fa6270 */
[----:B------:R-:W-:Y:S01]  /*2240*/  FSEL R120, R29, -INF , !P3 ;  /* 0xff8000001d787808 */ /* 0x000fe20005800000 */
[----:B------:R-:W-:Y:S01]  /*2250*/  VIADD R29, R2, 0x8 ;  /* 0x00000008021d7836 */ /* 0x000fe20000000000 */
        /* <DEDUP_REMOVED lines=11> */
[C---:B------:R-:W-:Y:S02]  /*2310*/  ISETP.GT.AND P3, PT, R3.reuse, 0x18, !P4 ;  /* 0x000000180300780c */ /* 0x040fe40006764270 */
        /* <DEDUP_REMOVED lines=109> */
[----:B------:R-:W-:Y:S02]  /*29f0*/  ISETP.GE.AND P3, PT, R14, 0x71, PT ;  /* 0x000000710e00780c */ /* 0x000fe40003f66270 */
[----:B------:R-:W-:Y:S02]  /*2a00*/  VIADDMNMX R29, R29, R20, R9, PT ;  /* 0x000000141d1d7246 */ /* 0x000fe40003800109 */
[----:B------:R-:W-:Y:S02]  /*2a10*/  ISETP.GT.AND P4, PT, R3, 0x70, !P3 ;  /* 0x000000700300780c */ /* 0x000fe40005f84270 */
[----:B------:R-:W-:-:S02]  /*2a20*/  IADD3 R25, R11, 0x8, R2 ;  /* 0x000000080b197810 */ /* 0x000fc40007ffe002 */
        /* <DEDUP_REMOVED lines=18> */
[----:B------:R-:W-:-:S04]  /*2b50*/  ISETP.LT.OR P6, PT, R0, 0x7a, P6 ;  /* 0x0000007a0000780c */ /* 0x000fc800037c1670 */
[----:B------:R-:W-:Y:S02]  /*2b60*/  FSEL R14, R85, -INF , !P6 ;  /* 0xff800000550e7808 */ /* 0x000fe40007000000 */
[----:B------:R-:W-:-:S13]  /*2b70*/  PLOP3.LUT P6, PT, PT, PT, UP0, 0x40, 0x0 ;  /* 0x000000000000781c */ /* 0x000fda0003fce808 */
        /* <DEDUP_REMOVED lines=15> */
.L_x_6601:
[----:B------:R-:W-:-:S06]  /*2c70*/  UISETP.NE.AND UP1, UPT, UR7, 0x1, UPT ;  /* 0x000000010700788c */ /* 0x000fcc000bf25270 */
[----:B------:R-:W-:-:S05]  /*2c80*/  PLOP3.LUT P6, PT, PT, PT, UP1, 0x80, 0x0 ;  /* 0x000000000000781c */ /* 0x000fca0003fcf018 */
[----:B------:R-:W-:-:S08]  /*2c90*/  @UP1 ULDC.64 UR10, c[0x0][0x9e8] ;  /* 0x00027a00000a1ab9 */ /* 0x000fd00000000a00 */
[----:B------:R-:W-:Y:S01]  /*2ca0*/  @P6 IMAD.HI.U32 R0, R3, UR10, RZ ;  /* 0x0000000a03006c27 */ /* 0x000fe2000f8e00ff */
[----:B------:R-:W-:-:S13]  /*2cb0*/  PLOP3.LUT P6, PT, PT, PT, UP1, 0x80, 0x0 ;  /* 0x000000000000781c */ /* 0x000fda0003fcf018 */
[----:B------:R-:W-:-:S07]  /*2cc0*/  @P6 SHF.R.U32.HI R3, RZ, UR11, R0 ;  /* 0x0000000bff036c19 */ /* 0x000fce0008011600 */
.L_x_6602:
[----:B------:R-:W-:Y:S05]  /*2cd0*/  BSYNC B0 ;  /* 0x0000000000007941 */ /* 0x000fea0003800000 */
.L_x_6600:
[----:B------:R-:W-:-:S04]  /*2ce0*/  IMAD R3, R3, UR7, -R7 ;  /* 0x0000000703037c24 */ /* 0x000fc8000f8e0a07 */
[----:B------:R-:W-:-:S05]  /*2cf0*/  IMAD R0, R16, -0x2, R3 ;  /* 0xfffffffe10007824 */ /* 0x000fca00078e0203 */
[----:B------:R-:W-:Y:S02]  /*2d00*/  VIMNMX R25, R25, R0, !PT ;  /* 0x0000000019197248 */ /* 0x000fe40007fe0100 */
[----:B------:R-:W-:-:S07]  /*2d10*/  VIADDMNMX R29, R0, UR7, R29, PT ;  /* 0x00000007001d7c46 */ /* 0x000fce000b80011d */
.L_x_6599:
[----:B------:R-:W-:Y:S01]  /*2d20*/  ISETP.GT.AND P2, PT, R25, 0x1, !P2 ;  /* 0x000000011900780c */ /* 0x000fe20005744270 */
[----:B------:R-:W-:Y:S01]  /*2d30*/  ULDC UR10, c[0x0][0x988] ;  /* 0x00026200000a7ab9 */ /* 0x000fe20000000800 */
[----:B------:R-:W-:Y:S02]  /*2d40*/  ISETP.NE.AND P6, PT, R21, RZ, PT ;  /* 0x000000ff1500720c */ /* 0x000fe40003fc5270 */
        /* <DEDUP_REMOVED lines=76> */
[----:B------:R-:W-:Y:S01]  /*3210*/  ISETP.GT.AND P3, PT, R25, 0x70, !P3 ;  /* 0x000000701900780c */ /* 0x000fe20005f64270 */
[----:B------:R-:W0:Y:S01]  /*3220*/  SHFL.BFLY PT, R0, R3, 0x2, 0x1f ;  /* 0x0c401f0003007f89 */ /* 0x000e2200000e0000 */
[----:B------:R-:W-:Y:S02]  /*3230*/  FSEL R50, R50, -INF , !P2 ;  /* 0xff80000032327808 */ /* 0x000fe40005000000 */
[----:B------:R-:W-:Y:S02]  /*3240*/  ISETP.NE.AND P2, PT, R45, RZ, PT ;  /* 0x000000ff2d00720c */ /* 0x000fe40003f45270 */
[C---:B------:R-:W-:Y:S02]  /*3250*/  ISETP.GT.AND P4, PT, R25.reuse, 0x71, !P4 ;  /* 0x000000711900780c */ /* 0x040fe40006784270 */
[----:B------:R-:W-:Y:S02]  /*3260*/  ISETP.GT.AND P2, PT, R25, 0x31, !P2 ;  /* 0x000000311900780c */ /* 0x000fe40005744270 */
[----:B------:R-:W-:-:S02]  /*3270*/  ISETP.LT.OR P3, PT, R29, 0x71, P3 ;  /* 0x000000711d00780c */ /* 0x000fc40001f61670 */
[----:B------:R-:W-:Y:S02]  /*3280*/  ISETP.LT.OR P2, PT, R29, 0x32, P2 ;  /* 0x000000321d00780c */ /* 0x000fe40001741670 */
[----:B------:R-:W-:Y:S02]  /*3290*/  ISETP.GT.AND P5, PT, R25, 0x78, !P5 ;  /* 0x000000781900780c */ /* 0x000fe40006fa4270 */
[----:B------:R-:W-:Y:S02]  /*32a0*/  FSEL R44, R51, -INF , !P2 ;  /* 0xff800000332c7808 */ /* 0x000fe40005000000 */
[----:B------:R-:W-:Y:S02]  /*32b0*/  ISETP.NE.AND P2, PT, R48, RZ, PT ;  /* 0x000000ff3000720c */ /* 0x000fe40003f45270 */
[----:B------:R-:W-:Y:S02]  /*32c0*/  ISETP.LT.OR P4, PT, R29, 0x72, P4 ;  /* 0x000000721d00780c */ /* 0x000fe40002781670 */
[----:B------:R-:W-:-:S02]  /*32d0*/  ISETP.GT.AND P2, PT, R25, 0x38, !P2 ;  /* 0x000000381900780c */ /* 0x000fc40005744270 */
[----:B------:R-:W-:Y:S02]  /*32e0*/  FSEL R82, R82, -INF , !P3 ;  /* 0xff80000052527808 */ /* 0x000fe40005800000 */
[----:B------:R-:W-:Y:S02]  /*32f0*/  ISETP.LT.OR P2, PT, R29, 0x39, P2 ;  /* 0x000000391d00780c */ /* 0x000fe40001741670 */
[----:B0-----:R-:W-:Y:S02]  /*3300*/  FMNMX.FTZ R7, R3, R0, !PT ;  /* 0x0000000003077209 */ /* 0x001fe40007810000 */
[----:B------:R-:W-:Y:S02]  /*3310*/  FSEL R54, R54, -INF , !P2 ;  /* 0xff80000036367808 */ /* 0x000fe40005000000 */
[----:B------:R-:W-:Y:S01]  /*3320*/  ISETP.GT.AND P2, PT, R25, 0x39, !P6 ;  /* 0x000000391900780c */ /* 0x000fe20007744270 */
[----:B------:R-:W0:Y:S01]  /*3330*/  SHFL.BFLY PT, R0, R7, 0x1, 0x1f ;  /* 0x0c201f0007007f89 */ /* 0x000e2200000e0000 */
[----:B------:R-:W-:-:S02]  /*3340*/  ISETP.NE.AND P6, PT, R73, RZ, PT ;  /* 0x000000ff4900720c */ /* 0x000fc40003fc5270 */
[C---:B------:R-:W-:Y:S02]  /*3350*/  ISETP.LT.OR P2, PT, R29.reuse, 0x3a, P2 ;  /* 0x0000003a1d00780c */ /* 0x040fe40001741670 */
[----:B------:R-:W-:Y:S02]  /*3360*/  ISETP.LT.OR P5, PT, R29, 0x79, P5 ;  /* 0x000000791d00780c */ /* 0x000fe40002fa1670 */
[----:B------:R-:W-:Y:S02]  /*3370*/  FSEL R48, R55, -INF , !P2 ;  /* 0xff80000037307808 */ /* 0x000fe40005000000 */
[----:B------:R-:W-:Y:S02]  /*3380*/  ISETP.NE.AND P2, PT, R52, RZ, PT ;  /* 0x000000ff3400720c */ /* 0x000fe40003f45270 */
[----:B------:R-:W-:Y:S02]  /*3390*/  FSEL R86, R86, -INF , !P5 ;  /* 0xff80000056567808 */ /* 0x000fe40006800000 */
[----:B------:R-:W-:-:S04]  /*33a0*/  ISETP.GT.AND P2, PT, R25, 0x40, !P2 ;  /* 0x000000401900780c */ /* 0x000fc80005744270 */
[----:B------:R-:W-:-:S04]  /*33b0*/  ISETP.LT.OR P2, PT, R29, 0x41, P2 ;  /* 0x000000411d00780c */ /* 0x000fc80001741670 */
[----:B------:R-:W-:Y:S02]  /*33c0*/  FSEL R58, R58, -INF , !P2 ;  /* 0xff8000003a3a7808 */ /* 0x000fe40005000000 */
[----:B------:R-:W-:Y:S02]  /*33d0*/  ISETP.NE.AND P2, PT, R53, RZ, PT ;  /* 0x000000ff3500720c */ /* 0x000fe40003f45270 */
[----:B0-----:R-:W-:Y:S02]  /*33e0*/  FMNMX.FTZ R0, R7, R0, !PT ;  /* 0x0000000007007209 */ /* 0x001fe40007810000 */
        /* <DEDUP_REMOVED lines=36> */
[----:B------:R-:W-:Y:S01]  /*3630*/  ISETP.NE.AND P6, PT, R5, RZ, PT ;  /* 0x000000ff0500720c */ /* 0x000fe20003fc5270 */
[----:B------:R-:W-:Y:S01]  /*3640*/  IMAD.U32 R5, RZ, RZ, UR10 ;  /* 0x0000000aff057e24 */ /* 0x000fe2000f8e00ff */
[----:B------:R-:W-:-:S03]  /*3650*/  ISETP.LT.OR P2, PT, R29, 0x69, P2 ;  /* 0x000000691d00780c */ /* 0x000fc60001741670 */
[----:B------:R-:W-:Y:S01]  /*3660*/  FMUL.FTZ R9, R0, R5 ;  /* 0x0000000500097220 */ /* 0x000fe20000410000 */
        /* <DEDUP_REMOVED lines=8> */
[-CC-:B------:R-:W-:Y:S01]  /*36f0*/  FFMA.FTZ R33, R102, R5.reuse, -R31.reuse ;  /* 0x0000000566217223 */ /* 0x180fe2000001081f */
[-CC-:B------:R-:W-:Y:S01]  /*3700*/  FFMA.FTZ R164, R100, R5.reuse, -R31.reuse ;  /* 0x0000000564a47223 */ /* 0x180fe2000001081f */
[----:B------:R-:W-:Y:S01]  /*3710*/  FSEL R26, R26, -INF , !P2 ;  /* 0xff8000001a1a7808 */ /* 0x000fe20005000000 */
[-CC-:B------:R-:W-:Y:S01]  /*3720*/  FFMA.FTZ R180, R180, R5.reuse, -R31.reuse ;  /* 0x00000005b4b47223 */ /* 0x180fe2000001081f */
[----:B------:R-:W-:Y:S01]  /*3730*/  ISETP.NE.AND P2, PT, R91, RZ, PT ;  /* 0x000000ff5b00720c */ /* 0x000fe20003f45270 */
[-CC-:B------:R-:W-:Y:S01]  /*3740*/  FFMA.FTZ R3, R118, R5.reuse, -R31.reuse ;  /* 0x0000000576037223 */ /* 0x180fe2000001081f */
[----:B------:R-:W-:Y:S01]  /*3750*/  FMNMX.FTZ R9, R26, R20, !PT ;  /* 0x000000141a097209 */ /* 0x000fe20007810000 */
[--C-:B------:R-:W-:Y:S01]  /*3760*/  FFMA.FTZ R182, R182, R5, -R31.reuse ;  /* 0x00000005b6b67223 */ /* 0x100fe2000001081f */
[----:B------:R-:W-:Y:S01]  /*3770*/  ISETP.GT.AND P2, PT, R25, 0x69, !P2 ;  /* 0x000000691900780c */ /* 0x000fe20005744270 */
[----:B------:R-:W-:Y:S01]  /*3780*/  MUFU.EX2 R180, R180 ;  /* 0x000000b400b47308 */ /* 0x000fe20000000800 */
[----:B------:R-:W-:Y:S01]  /*3790*/  FMNMX.FTZ R9, R30, R9, !PT ;  /* 0x000000091e097209 */ /* 0x000fe20007810000 */
[-CC-:B------:R-:W-:Y:S01]  /*37a0*/  FFMA.FTZ R7, R120, R5.reuse, -R31.reuse ;  /* 0x0000000578077223 */ /* 0x180fe2000001081f */
[----:B------:R-:W-:Y:S01]  /*37b0*/  ISETP.LT.OR P2, PT, R29, 0x6a, P2 ;  /* 0x0000006a1d00780c */ /* 0x000fe20001741670 */
[--C-:B------:R-:W-:Y:S01]  /*37c0*/  FFMA.FTZ R176, R176, R5, -R31.reuse ;  /* 0x00000005b0b07223 */ /* 0x100fe2000001081f */
[----:B------:R-:W-:Y:S01]  /*37d0*/  FMNMX.FTZ R9, R24, R9, !PT ;  /* 0x0000000918097209 */ /* 0x000fe20007810000 */
[--C-:B------:R-:W-:Y:S01]  /*37e0*/  FFMA.FTZ R39, R8, R5, -R31.reuse ;  /* 0x0000000508277223 */ /* 0x100fe2000001081f */
[----:B------:R-:W-:Y:S01]  /*37f0*/  FSEL R102, R79, -INF , !P2 ;  /* 0xff8000004f667808 */ /* 0x000fe20005000000 */
[----:B------:R-:W0:Y:S01]  /*3800*/  MUFU.EX2 R3, R3 ;  /* 0x0000000300037308 */ /* 0x000e220000000800 */
[----:B------:R-:W-:Y:S01]  /*3810*/  FMNMX.FTZ R11, R34, R9, !PT ;  /* 0x00000009220b7209 */ /* 0x000fe20007810000 */
[-CC-:B------:R-:W-:Y:S01]  /*3820*/  FFMA.FTZ R4, R4, R5.reuse, -R31.reuse ;  /* 0x0000000504047223 */ /* 0x180fe2000001081f */
[----:B------:R-:W-:Y:S01]  /*3830*/  ISETP.GT.AND P6, PT, R25, 0x79, !P6 ;  /* 0x000000791900780c */ /* 0x000fe200077c4270 */
[--C-:B------:R-:W-:Y:S01]  /*3840*/  FFMA.FTZ R178, R178, R5, -R31.reuse ;  /* 0x00000005b2b27223 */ /* 0x100fe2000001081f */
[----:B------:R-:W-:Y:S01]  /*3850*/  FMNMX.FTZ R11, R28, R11, !PT ;  /* 0x0000000b1c0b7209 */ /* 0x000fe20007810000 */
[--C-:B------:R-:W-:Y:S01]  /*3860*/  FFMA.FTZ R172, R116, R5, -R31.reuse ;  /* 0x0000000574ac7223 */ /* 0x100fe2000001081f */
[----:B------:R-:W-:Y:S01]  /*3870*/  FSEL R100, R83, -INF , !P4 ;  /* 0xff80000053647808 */ /* 0x000fe20006000000 */
[----:B------:R-:W-:Y:S01]  /*3880*/  MUFU.EX2 R9, R15 ;  /* 0x0000000f00097308 */ /* 0x000fe20000000800 */
[----:B------:R-:W-:Y:S01]  /*3890*/  FMNMX.FTZ R11, R38, R11, !PT ;  /* 0x0000000b260b7209 */ /* 0x000fe20007810000 */
[-CC-:B------:R-:W-:Y:S01]  /*38a0*/  FFMA.FTZ R114, R114, R5.reuse, -R31.reuse ;  /* 0x0000000572727223 */ /* 0x180fe2000001081f */
[----:B------:R-:W-:Y:S01]  /*38b0*/  ISETP.LT.OR P6, PT, R29, 0x7a, P6 ;  /* 0x0000007a1d00780c */ /* 0x000fe200037c1670 */
        /* <DEDUP_REMOVED lines=14> */
[-CC-:B-1----:R-:W-:Y:S01]  /*39a0*/  FFMA.FTZ R33, R98, R5.reuse, -R31.reuse ;  /* 0x0000000562217223 */ /* 0x182fe2000001081f */
[----:B------:R-:W-:Y:S01]  /*39b0*/  FSEL R98, R87, -INF , !P6 ;  /* 0xff80000057627808 */ /* 0x000fe20007000000 */
        /* <DEDUP_REMOVED lines=14> */
[----:B------:R-:W-:Y:S01]  /*3aa0*/  FFMA.FTZ R14, R14, R5, -R31 ;  /* 0x000000050e0e7223 */ /* 0x000fe2000001081f */
[----:B0-----:R-:W-:Y:S01]  /*3ab0*/  FADD.FTZ R45, R180, R3 ;  /* 0x00000003b42d7221 */ /* 0x001fe20000010000 */
[----:B------:R-:W-:-:S02]  /*3ac0*/  F2FP.BF16.F32.PACK_AB R180, R3, R180 ;  /* 0x000000b403b4723e */ /* 0x000fc400000010ff */
[----:B------:R-:W-:Y:S02]  /*3ad0*/  FMNMX.FTZ R15, R48, R15, !PT ;  /* 0x0000000f300f7209 */ /* 0x000fe40007810000 */
[----:B------:R-:W0:Y:S02]  /*3ae0*/  MUFU.EX2 R176, R176 ;  /* 0x000000b000b07308 */ /* 0x000e240000000800 */
[----:B--2---:R-:W-:-:S04]  /*3af0*/  FMNMX.FTZ R21, R58, R15, !PT ;  /* 0x0000000f3a157209 */ /* 0x004fc80007810000 */
[----:B------:R-:W-:Y:S02]  /*3b00*/  FMNMX.FTZ R21, R52, R21, !PT ;  /* 0x0000001534157209 */ /* 0x000fe40007810000 */
[----:B------:R2:W-:Y:S02]  /*3b10*/  MUFU.EX2 R35, R4 ;  /* 0x0000000400237308 */ /* 0x0005e40000000800 */
[----:B------:R-:W-:-:S04]  /*3b20*/  FMNMX.FTZ R21, R62, R21, !PT ;  /* 0x000000153e157209 */ /* 0x000fc80007810000 */
[----:B------:R-:W-:Y:S02]  /*3b30*/  FMNMX.FTZ R21, R56, R21, !PT ;  /* 0x0000001538157209 */ /* 0x000fe40007810000 */
[----:B------:R-:W4:Y:S02]  /*3b40*/  MUFU.EX2 R178, R178 ;  /* 0x000000b200b27308 */ /* 0x000f240000000800 */
[----:B------:R-:W-:-:S04]  /*3b50*/  FMNMX.FTZ R27, R66, R21, !PT ;  /* 0x00000015421b7209 */ /* 0x000fc80007810000 */
[----:B------:R-:W-:Y:S02]  /*3b60*/  FMNMX.FTZ R27, R60, R27, !PT ;  /* 0x0000001b3c1b7209 */ /* 0x000fe40007810000 */
[----:B------:R-:W5:Y:S02]  /*3b70*/  MUFU.EX2 R172, R172 ;  /* 0x000000ac00ac7308 */ /* 0x000f640000000800 */
[----:B------:R-:W-:-:S04]  /*3b80*/  FMNMX.FTZ R27, R70, R27, !PT ;  /* 0x0000001b461b7209 */ /* 0x000fc80007810000 */
[----:B------:R-:W-:Y:S02]  /*3b90*/  FMNMX.FTZ R27, R64, R27, !PT ;  /* 0x0000001b401b7209 */ /* 0x000fe40007810000 */
[----:B------:R-:W5:Y:S02]  /*3ba0*/  MUFU.EX2 R13, R114 ;  /* 0x00000072000d7308 */ /* 0x000f640000000800 */
        /* <DEDUP_REMOVED lines=12> */
[----:B------:R-:W1:Y:S05]  /*3c70*/  SHFL.BFLY PT, R94, R27, 0x2, 0x1f ;  /* 0x0c401f001b5e7f89 */ /* 0x000e6a00000e0000 */
        /* <DEDUP_REMOVED lines=11> */
[----:B--2---:R-:W-:-:S06]  /*3d30*/  FMUL.FTZ R4, R8, R5 ;  /* 0x0000000508047220 */ /* 0x004fcc0000410000 */
[----:B------:R-:W-:Y:S01]  /*3d40*/  MUFU.EX2 R68, R68 ;  /* 0x0000004400447308 */ /* 0x000fe20000000800 */
[----:B------:R-:W-:Y:S01]  /*3d50*/  FSEL R31, R4, RZ, P2 ;  /* 0x000000ff041f7208 */ /* 0x000fe20001000000 */
[----:B------:R-:W-:Y:S01]  /*3d60*/  FADD.FTZ R4, R182, R45 ;  /* 0x0000002db6047221 */ /* 0x000fe20000010000 */
[C---:B---3--:R-:W-:Y:S02]  /*3d70*/  F2FP.BF16.F32.PACK_AB R182, R7.reuse, R182 ;  /* 0x000000b607b6723e */ /* 0x048fe400000010ff */
[----:B------:R-:W-:Y:S01]  /*3d80*/  PLOP3.LUT P2, PT, PT, PT, UP0, 0x40, 0x0 ;  /* 0x000000000000781c */ /* 0x000fe20003f4e808 */
[-CC-:B------:R-:W-:Y:S01]  /*3d90*/  FFMA.FTZ R26, R26, R5.reuse, -R31.reuse ;  /* 0x000000051a1a7223 */ /* 0x180fe2000001081f */
[-CC-:B------:R-:W-:Y:S01]  /*3da0*/  FFMA.FTZ R20, R20, R5.reuse, -R31.reuse ;  /* 0x0000000514147223 */ /* 0x180fe2000001081f */
[----:B------:R-:W-:Y:S01]  /*3db0*/  FADD.FTZ R45, R7, R4 ;  /* 0x00000004072d7221 */ /* 0x000fe20000010000 */
[-CC-:B------:R-:W-:Y:S01]  /*3dc0*/  FFMA.FTZ R30, R30, R5.reuse, -R31.reuse ;  /* 0x000000051e1e7223 */ /* 0x180fe2000001081f */
[-C--:B------:R-:W-:Y:S01]  /*3dd0*/  FFMA.FTZ R24, R24, R5.reuse, -R31 ;  /* 0x0000000518187223 */ /* 0x080fe2000001081f */
        /* <DEDUP_REMOVED lines=9> */
[----:B----4-:R-:W-:Y:S01]  /*3e70*/  FADD.FTZ R4, R178, R45 ;  /* 0x0000002db2047221 */ /* 0x010fe20000010000 */
[-CC-:B------:R-:W-:Y:S01]  /*3e80*/  FFMA.FTZ R36, R36, R5.reuse, -R31.reuse ;  /* 0x0000000524247223 */ /* 0x180fe2000001081f */
[-CC-:B------:R-:W-:Y:S01]  /*3e90*/  FFMA.FTZ R46, R46, R5.reuse, -R31.reuse ;  /* 0x000000052e2e7223 */ /* 0x180fe2000001081f */
[-CC-:B------:R-:W-:Y:S01]  /*3ea0*/  FFMA.FTZ R40, R40, R5.reuse, -R31.reuse ;  /* 0x0000000528287223 */ /* 0x180fe2000001081f */
[----:B------:R-:W-:Y:S01]  /*3eb0*/  FADD.FTZ R45, R11, R4 ;  /* 0x000000040b2d7221 */ /* 0x000fe20000010000 */
[-CC-:B------:R-:W-:Y:S01]  /*3ec0*/  FFMA.FTZ R50, R50, R5.reuse, -R31.reuse ;  /* 0x0000000532327223 */ /* 0x180fe2000001081f */
[-C--:B------:R-:W-:Y:S01]  /*3ed0*/  FFMA.FTZ R44, R44, R5.reuse, -R31 ;  /* 0x000000052c2c7223 */ /* 0x080fe2000001081f */
[----:B------:R-:W1:Y:S01]  /*3ee0*/  MUFU.EX2 R30, R30 ;  /* 0x0000001e001e7308 */ /* 0x000e620000000800 */
[----:B-----5:R-:W-:Y:S01]  /*3ef0*/  FADD.FTZ R4, R172, R45 ;  /* 0x0000002dac047221 */ /* 0x020fe20000010000 */
[-CC-:B------:R-:W-:Y:S01]  /*3f00*/  FFMA.FTZ R54, R54, R5.reuse, -R31.reuse ;  /* 0x0000000536367223 */ /* 0x180fe2000001081f */
[-CC-:B------:R-:W-:Y:S01]  /*3f10*/  FFMA.FTZ R48, R48, R5.reuse, -R31.reuse ;  /* 0x0000000530307223 */ /* 0x180fe2000001081f */
[-CC-:B------:R-:W-:Y:S01]  /*3f20*/  FFMA.FTZ R58, R58, R5.reuse, -R31.reuse ;  /* 0x000000053a3a7223 */ /* 0x180fe2000001081f */
[----:B------:R-:W-:Y:S01]  /*3f30*/  FADD.FTZ R47, R13, R4 ;  /* 0x000000040d2f7221 */ /* 0x000fe20000010000 */
[-CC-:B------:R-:W-:Y:S01]  /*3f40*/  FFMA.FTZ R52, R52, R5.reuse, -R31.reuse ;  /* 0x0000000534347223 */ /* 0x180fe2000001081f */
[-C--:B------:R-:W-:Y:S01]  /*3f50*/  FFMA.FTZ R62, R62, R5.reuse, -R31 ;  /* 0x000000053e3e7223 */ /* 0x080fe2000001081f */
[----:B------:R-:W2:Y:S01]  /*3f60*/  MUFU.EX2 R183, R24 ;  /* 0x0000001800b77308 */ /* 0x000ea20000000800 */
        /* <DEDUP_REMOVED lines=21> */
[----:B------:R-:W-:Y:S01]  /*40c0*/  FADD.FTZ R47, R25, R6 ;  /* 0x00000006192f7221 */ /* 0x000fe20000010000 */
[-C--:B------:R-:W-:Y:S01]  /*40d0*/  FFMA.FTZ R86, R86, R5.reuse, -R31 ;  /* 0x0000000556567223 */ /* 0x080fe2000001081f */
[----:B------:R-:W2:Y:S01]  /*40e0*/  MUFU.EX2 R38, R38 ;  /* 0x0000002600267308 */ /* 0x000ea20000000800 */
[----:B0-----:R-:W-:Y:S01]  /*40f0*/  FADD.FTZ R4, R34, R45 ;  /* 0x0000002d22047221 */ /* 0x001fe20000010000 */
[----:B------:R-:W-:Y:S01]  /*4100*/  FADD.FTZ R6, R164, R47 ;  /* 0x0000002fa4067221 */ /* 0x000fe20000010000 */
[----:B------:R-:W-:Y:S01]  /*4110*/  FFMA.FTZ R31, R98, R5, -R31 ;  /* 0x00000005621f7223 */ /* 0x000fe2000001081f */
[----:B------:R-:W-:-:S02]  /*4120*/  F2FP.BF16.F32.PACK_AB R176, R9, R176 ;  /* 0x000000b009b0723e */ /* 0x000fc400000010ff */
[----:B------:R-:W-:Y:S01]  /*4130*/  FADD.FTZ R47, R33, R6 ;  /* 0x00000006212f7221 */ /* 0x000fe20000010000 */
[----:B------:R-:W-:Y:S01]  /*4140*/  F2FP.BF16.F32.PACK_AB R178, R11, R178 ;  /* 0x000000b20bb2723e */ /* 0x000fe200000010ff */
[----:B------:R-:W0:Y:S01]  /*4150*/  MUFU.EX2 R179, R32 ;  /* 0x0000002000b37308 */ /* 0x000e220000000800 */
[----:B-1----:R-:W-:Y:S01]  /*4160*/  FADD.FTZ R45, R177, R4 ;  /* 0x00000004b12d7221 */ /* 0x002fe20000010000 */
[----:B------:R-:W-:Y:S01]  /*4170*/  FADD.FTZ R6, R96, R47 ;  /* 0x0000002f60067221 */ /* 0x000fe20000010000 */
[----:B------:R-:W-:Y:S02]  /*4180*/  F2FP.BF16.F32.PACK_AB R172, R13, R172 ;  /* 0x000000ac0dac723e */ /* 0x000fe400000010ff */
[----:B------:R-:W-:Y:S01]  /*4190*/  F2FP.BF16.F32.PACK_AB R174, R15, R174 ;  /* 0x000000ae0fae723e */ /* 0x000fe200000010ff */
[----:B------:R-:W-:Y:S01]  /*41a0*/  FADD.FTZ R47, R29, R6 ;  /* 0x000000061d2f7221 */ /* 0x000fe20000010000 */
[----:B------:R-:W-:Y:S01]  /*41b0*/  F2FP.BF16.F32.PACK_AB R168, R21, R168 ;  /* 0x000000a815a8723e */ /* 0x000fe200000010ff */
[----:B------:R-:W1:Y:S01]  /*41c0*/  MUFU.EX2 R42, R42 ;  /* 0x0000002a002a7308 */ /* 0x000e620000000800 */
[----:B--2---:R-:W-:Y:S01]  /*41d0*/  FADD.FTZ R4, R38, R45 ;  /* 0x0000002d26047221 */ /* 0x004fe20000010000 */
[----:B------:R-:W-:Y:S01]  /*41e0*/  FADD.FTZ R6, R92, R47 ;  /* 0x0000002f5c067221 */ /* 0x000fe20000010000 */
[----:B------:R-:W-:-:S02]  /*41f0*/  F2FP.BF16.F32.PACK_AB R170, R25, R170 ;  /* 0x000000aa19aa723e */ /* 0x000fc400000010ff */
[----:B------:R-:W-:Y:S01]  /*4200*/  F2FP.BF16.F32.PACK_AB R164, R33, R164 ;  /* 0x000000a421a4723e */ /* 0x000fe200000010ff */
[----:B------:R-:W-:Y:S01]  /*4210*/  FADD.FTZ R47, R35, R6 ;  /* 0x00000006232f7221 */ /* 0x000fe20000010000 */
[----:B------:R-:W-:Y:S01]  /*4220*/  F2FP.BF16.F32.PACK_AB R166, R29, R96 ;  /* 0x000000601da6723e */ /* 0x000fe200000010ff */
[----:B------:R-:W2:Y:S01]  /*4230*/  MUFU.EX2 R173, R36 ;  /* 0x0000002400ad7308 */ /* 0x000ea20000000800 */
[----:B0-----:R-:W-:Y:S01]  /*4240*/  FADD.FTZ R45, R179, R4 ;  /* 0x00000004b32d7221 */ /* 0x001fe20000010000 */
[----:B------:R-:W-:Y:S01]  /*4250*/  FADD.FTZ R6, R68, R47 ;  /* 0x0000002f44067221 */ /* 0x000fe20000010000 */
[----:B------:R-:W-:Y:S02]  /*4260*/  F2FP.BF16.F32.PACK_AB R160, R35, R92 ;  /* 0x0000005c23a0723e */ /* 0x000fe400000010ff */
[C---:B------:R-:W-:Y:S01]  /*4270*/  F2FP.BF16.F32.PACK_AB R162, R37.reuse, R68 ;  /* 0x0000004425a2723e */ /* 0x040fe200000010ff */
[----:B------:R-:W-:Y:S01]  /*4280*/  FADD.FTZ R7, R37, R6 ;  /* 0x0000000625077221 */ /* 0x000fe20000010000 */
[----:B------:R-:W-:Y:S01]  /*4290*/  F2FP.BF16.F32.PACK_AB R181, R181, R26 ;  /* 0x0000001ab5b5723e */ /* 0x000fe200000010ff */
[----:B------:R-:W0:Y:S01]  /*42a0*/  MUFU.EX2 R46, R46 ;  /* 0x0000002e002e7308 */ /* 0x000e220000000800 */
[----:B-1----:R-:W-:Y:S01]  /*42b0*/  FADD.FTZ R4, R42, R45 ;  /* 0x0000002d2a047221 */ /* 0x002fe20000010000 */
[----:B------:R-:W-:-:S02]  /*42c0*/  F2FP.BF16.F32.PACK_AB R183, R183, R30 ;  /* 0x0000001eb7b7723e */ /* 0x000fc400000010ff */
[----:B------:R-:W-:Y:S02]  /*42d0*/  F2FP.BF16.F32.PACK_AB R177, R177, R34 ;  /* 0x00000022b1b1723e */ /* 0x000fe400000010ff */
[----:B------:R-:W-:Y:S02]  /*42e0*/  F2FP.BF16.F32.PACK_AB R179, R179, R38 ;  /* 0x00000026b3b3723e */ /* 0x000fe400000010ff */
        /* <DEDUP_REMOVED lines=51> */
[----:B-1----:R-:W-:Y:S01]  /*4620*/  FADD.FTZ R6, R84, R7 ;  /* 0x0000000754067221 */ /* 0x002fe20000010000 */
[----:B------:R-:W-:-:S04]  /*4630*/  IMAD.IADD R7, R17, 0x1, -R18 ;  /* 0x0000000111077824 */ /* 0x000fc800078e0a12 */
[----:B------:R-:W-:Y:S02]  /*4640*/  IMAD R9, R185, 0x80, R7 ;  /* 0x00000080b9097824 */ /* 0x000fe400078e0207 */
[----:B------:R-:W1:Y:S01]  /*4650*/  MUFU.EX2 R74, R74 ;  /* 0x0000004a004a7308 */ /* 0x000e620000000800 */
[C---:B--2---:R-:W-:Y:S01]  /*4660*/  FADD.FTZ R3, R163.reuse, R4 ;  /* 0x00000004a3037221 */ /* 0x044fe20000010000 */
[----:B------:R-:W-:Y:S02]  /*4670*/  F2FP.BF16.F32.PACK_AB R163, R163, R70 ;  /* 0x00000046a3a3723e */ /* 0x000fe400000010ff */
[----:B------:R-:W-:-:S04]  /*4680*/  R2UR UR10, R9 ;  /* 0x00000000090a72ca */ /* 0x000fc800000e0000 */
[----:B------:R-:W2:Y:S01]  /*4690*/  MUFU.EX2 R157, R90 ;  /* 0x0000005a009d7308 */ /* 0x000ea20000000800 */
[C---:B0-----:R-:W-:Y:S01]  /*46a0*/  FADD.FTZ R4, R27.reuse, R6 ;  /* 0x000000061b047221 */ /* 0x041fe20000010000 */
[----:B------:R-:W-:-:S06]  /*46b0*/  F2FP.BF16.F32.PACK_AB R154, R27, R84 ;  /* 0x000000541b9a723e */ /* 0x000fcc00000010ff */
[----:B------:R-:W0:Y:S01]  /*46c0*/  MUFU.EX2 R78, R78 ;  /* 0x0000004e004e7308 */ /* 0x000e220000000800 */
[----:B-1----:R-:W-:Y:S01]  /*46d0*/  FADD.FTZ R6, R74, R3 ;  /* 0x000000034a067221 */ /* 0x002fe20000010000 */
[----:B------:R-:W-:-:S06]  /*46e0*/  UIADD3 UR6, UR10, UR6, URZ ;  /* 0x000000060a067290 */ /* 0x000fcc000fffe03f */
        /* <DEDUP_REMOVED lines=16> */
[----:B------:R-:W-:Y:S01]  /*47f0*/  VIADD R6, R88, 0xfffffffe ;  /* 0xfffffffe58067836 */ /* 0x000fe20000000000 */
        /* <DEDUP_REMOVED lines=12> */
.L_x_6604:
[----:B------:R-:W-:-:S11]  /*48c0*/  UISETP.NE.AND UP1, UPT, UR7, 0x1, UPT ;  /* 0x000000010700788c */ /* 0x000fd6000bf25270 */
[----:B------:R-:W-:Y:S02]  /*48d0*/  @UP1 ULDC.64 UR18, c[0x0][0x9e8] ;  /* 0x00027a0000121ab9 */ /* 0x000fe40000000a00 */
[----:B------:R-:W-:-:S04]  /*48e0*/  UIMAD.WIDE.U32 UR10, UR14, UR18, URZ ;  /* 0x000000120e0a72a5 */ /* 0x000fc8000f8e003f */
[----:B------:R-:W-:-:S12]  /*48f0*/  @UP1 USHF.R.U32.HI UR14, URZ, UR19, UR11 ;  /* 0x000000133f0e1299 */ /* 0x000fd8000801160b */
.L_x_6605:
[----:B------:R-:W-:-:S04]  /*4900*/  UIMAD UR7, UR14, UR7, UR7 ;  /* 0x000000070e0772a4 */ /* 0x000fc8000f8e0207 */
[----:B------:R-:W-:-:S04]  /*4910*/  UISETP.LT.AND UP1, UPT, UR6, UR7, UPT ;  /* 0x000000070600728c */ /* 0x000fc8000bf21270 */
[----:B------:R-:W-:-:S12]  /*4920*/  USEL UR6, UR6, UR7, UP1 ;  /* 0x0000000706067287 */ /* 0x000fd80008800000 */
.L_x_6603:
[----:B------:R-:W-:Y:S01]  /*4930*/  USHF.R.S32.HI UR7, URZ, 0x1f, UR6 ;  /* 0x0000001f3f077899 */ /* 0x000fe20008011406 */
[----:B------:R-:W-:Y:S02]  /*4940*/  CS2R R150, SRZ ;  /* 0x0000000000967805 */ /* 0x000fe4000001ff00 */
        /* <DEDUP_REMOVED lines=39> */
[----:B------:R-:W-:Y:S01]  /*4bc0*/  IMAD.MOV.U32 R151, RZ, RZ, RZ ;  /* 0x000000ffff977224 */ /* 0x000fe200078e00ff */
[----:B------:R-:W-:Y:S01]  /*4bd0*/  ULDC UR50, c[0x0][0x9dc] ;  /* 0x0002770000327ab9 */ /* 0x000fe20000000800 */
[----:B------:R-:W-:Y:S01]  /*4be0*/  VIADD R11, R13, 0x8 ;  /* 0x000000080d0b7836 */ /* 0x000fe20000000000 */
[----:B------:R-:W-:-:S04]  /*4bf0*/  ULDC UR51, c[0x0][0x9e0] ;  /* 0x0002780000337ab9 */ /* 0x000fc80000000800 */
[----:B------:R-:W-:-:S07]  /*4c00*/  LOP3.LUT R9, RZ, R11, RZ, 0x33, !PT ;  /* 0x0000000bff097212 */ /* 0x000fce00078e33ff */
.L_x_6623:
        /* <DEDUP_REMOVED lines=9> */
.L_x_6608:
[----:B------:R-:W-:Y:S01]  /*4ca0*/  ULEA UR6, UR53, UR41, 0x3 ;  /* 0x0000002935067291 */ /* 0x000fe2000f8e183f */
[----:B------:R-:W-:-:S05]  /*4cb0*/  IMAD.U32 R5, RZ, RZ, UR52 ;  /* 0x00000034ff057e24 */ /* 0x000fca000f8e00ff */
[----:B------:R-:W-:-:S04]  /*4cc0*/  SHF.L.U32 R5, R5, 0x1f, RZ ;  /* 0x0000001f05057819 */ /* 0x000fc800000006ff */
[----:B------:R0:W1:Y:S01]  /*4cd0*/  SYNCS.PHASECHK.TRANS64.TRYWAIT P2, [UR6+0x28830], R5 ;  /* 0x02883005ff0075a7 */ /* 0x0000620008040146 */
[----:B------:R-:W-:Y:S05]  /*4ce0*/  @!P0 BRA `(.L_x_6609) ;  /* 0x0000000000048947 */ /* 0x000fea0003800000 */
[----:B------:R-:W-:Y:S01]  /*4cf0*/  BPT.TRAP 0x1 ;  /* 0x000000040000795c */ /* 0x000fe20000300000 */
.L_x_6609:
[----:B-1----:R-:W-:Y:S05]  /*4d00*/  @P2 BRA `(.L_x_6607) ;  /* 0x0000000000082947 */ /* 0x002fea0003800000 */
[----:B------:R-:W1:Y:S02]  /*4d10*/  SYNCS.PHASECHK.TRANS64.TRYWAIT P2, [UR6+0x28830], R5 ;  /* 0x02883005ff0075a7 */ /* 0x000e640008040146 */
[----:B-1----:R-:W-:Y:S05]  /*4d20*/  @!P2 BRA `(.L_x_6610) ;  /* 0x000000fc0050a947 */ /* 0x002fea0003800000 */
.L_x_6607:
[----:B-1----:R-:W1:Y:S01]  /*4d30*/  S2R R10, SR_TID.X ;  /* 0x00000000000a7919 */ /* 0x002e620000002100 */
[----:B------:R-:W-:Y:S01]  /*4d40*/  ULEA UR34, UR53, UR46, 0xb ;  /* 0x0000002e35227291 */ /* 0x000fe2000f8e583f */
[----:B------:R-:W-:Y:S01]  /*4d50*/  UMOV UR35, 0x40000040 ;  /* 0x4000004000237882 */ /* 0x000fe20000000000 */
[----:B------:R-:W-:Y:S02]  /*4d60*/  UMOV UR7, 0x40000040 ;  /* 0x4000004000077882 */ /* 0x000fe40000000000 */
[----:B------:R-:W-:Y:S02]  /*4d70*/  UIADD3 UR6, UR34, 0x2, URZ ;  /* 0x0000000222067890 */ /* 0x000fe4000fffe03f */
        /* <DEDUP_REMOVED lines=12> */
[----:B-1----:R-:W-:-:S05]  /*4e40*/  SHF.R.U32.HI R10, RZ, 0x7, R10 ;  /* 0x00000007ff0a7819 */ /* 0x002fca000001160a */
[----:B0-----:R-:W-:-:S05]  /*4e50*/  VIADD R5, R10, 0x8 ;  /* 0x000000080a057836 */ /* 0x001fca0000000000 */
[----:B------:R0:W-:Y:S06]  /*4e60*/  BAR.SYNC.DEFER_BLOCKING R5, 0x100 ;  /* 0x000400050000751d */ /* 0x0001ec0000010000 */
        /* <DEDUP_REMOVED lines=24> */
[----:B0-----:R-:W-:Y:S05]  /*4ff0*/  @P3 BRA `(.L_x_6611) ;  /* 0x00000000002c3947 */ /* 0x001fea0003800000 */
[----:B------:R-:W-:Y:S05]  /*5000*/  @!P0 BRA `(.L_x_6612) ;  /* 0x0000000000048947 */ /* 0x000fea0003800000 */
[----:B------:R-:W-:Y:S01]  /*5010*/  BPT.TRAP 0x1 ;  /* 0x000000040000795c */ /* 0x000fe20000300000 */
.L_x_6612:
[----:B------:R-:W-:Y:S01]  /*5020*/  ULEA UR6, UR42, UR41, 0x3 ;  /* 0x000000292a067291 */ /* 0x000fe2000f8e183f */
[----:B------:R-:W-:-:S05]  /*5030*/  IMAD.U32 R5, RZ, RZ, UR43 ;  /* 0x0000002bff057e24 */ /* 0x000fca000f8e00ff */
[----:B------:R-:W-:-:S04]  /*5040*/  SHF.L.U32 R5, R5, 0x1f, RZ ;  /* 0x0000001f05057819 */ /* 0x000fc800000006ff */
[----:B------:R0:W1:Y:S01]  /*5050*/  SYNCS.PHASECHK.TRANS64.TRYWAIT P2, [UR6+0x28850], R5 ;  /* 0x02885005ff0075a7 */ /* 0x0000620008040146 */
[----:B------:R-:W-:Y:S05]  /*5060*/  @!P0 BRA `(.L_x_6613) ;  /* 0x0000000000048947 */ /* 0x000fea0003800000 */
[----:B------:R-:W-:Y:S01]  /*5070*/  BPT.TRAP 0x1 ;  /* 0x000000040000795c */ /* 0x000fe20000300000 */
.L_x_6613:
[----:B-1----:R-:W-:Y:S05]  /*5080*/  @P2 BRA `(.L_x_6611) ;  /* 0x0000000000082947 */ /* 0x002fea0003800000 */
[----:B------:R-:W1:Y:S02]  /*5090*/  SYNCS.PHASECHK.TRANS64.TRYWAIT P2, [UR6+0x28850], R5 ;  /* 0x02885005ff0075a7 */ /* 0x000e640008040146 */
[----:B-1----:R-:W-:Y:S05]  /*50a0*/  @!P2 BRA `(.L_x_6614) ;  /* 0x000000f80088a947 */ /* 0x002fea0003800000 */
.L_x_6611:
[----:B------:R-:W-:Y:S01]  /*50b0*/  UIADD3 UR6, UR41, 0x400, URZ ;  /* 0x0000040029067890 */ /* 0x000fe2000fffe03f */
[----:B------:R-:W-:Y:S01]  /*50c0*/  WARPGROUP.ARRIVE ;  /* 0x00000000000079c5 */ /* 0x000fe20000000000 */
[----:B------:R-:W-:-:S05]  /*50d0*/  UMOV UR7, 0x40000040 ;  /* 0x4000004000077882 */ /* 0x000fca0000000000 */
[----:B------:R-:W2:Y:S01]  /*50e0*/  S2R R12, SR_TID.X ;  /* 0x00000000000c7919 */ /* 0x000ea20000002100 */
[----:B------:R-:W-:Y:S01]  /*50f0*/  USHF.R.U32.HI UR6, URZ, 0x4, UR6 ;  /* 0x000000043f067899 */ /* 0x000fe20008011606 */
[----:B-1----:R-:W-:Y:S01]  /*5100*/  IMAD.U32 R10, RZ, RZ, UR53 ;  /* 0x00000035ff0a7e24 */ /* 0x002fe2000f8e00ff */
[----:B------:R-:W-:Y:S02]  /*5110*/  PLOP3.LUT P2, PT, PT, PT, UP0, 0x40, 0x0 ;  /* 0x000000000000781c */ /* 0x000fe40003f4e808 */
        /* <DEDUP_REMOVED lines=10> */
[----:B--2---:R-:W-:-:S04]  /*51c0*/  SHF.R.U32.HI R12, RZ, 0x7, R12 ;  /* 0x00000007ff0c7819 */ /* 0x004fc8000001160c */
[----:B0-----:R-:W-:Y:S01]  /*51d0*/  IADD3 R5, -R12, 0xb, RZ ;  /* 0x0000000b0c057810 */ /* 0x001fe20007ffe1ff */
        /* <DEDUP_REMOVED lines=26> */
[----:B------:R-:W-:Y:S01]  /*5380*/  WARPGROUP.ARRIVE ;  /* 0x00000000000079c5 */ /* 0x000fe20000000000 */
[----:B------:R-:W-:-:S06]  /*5390*/  IMAD.SHL.U32 R160, R6, 0x80, RZ ;  /* 0x0000008006a07824 */ /* 0x000fcc00078e00ff */
[----:B------:R-:W-:Y:S01]  /*53a0*/  HGMMA.64x128x16.F32.BF16 R88, R156, gdesc[UR4].tnspB, R88, gsb0 ;  /* 0x41e000049c587df0 */ /* 0x000fe20008001858 */
[----:B------:R-:W-:Y:S01]  /*53b0*/  UIADD3 UR6, UR10, 0x380, URZ ;  /* 0x000003800a067890 */ /* 0x000fe2000fffe03f */
[----:B------:R-:W-:Y:S01]  /*53c0*/  IADD3 R15, R17, 0x1, -R160 ;  /* 0x00000001110f7810 */ /* 0x000fe20007ffe8a0 */
[----:B------:R-:W-:-:S04]  /*53d0*/  UMOV UR7, 0x40000040 ;  /* 0x4000004000077882 */ /* 0x000fc80000000000 */
[----:B------:R-:W-:-:S04]  /*53e0*/  IMAD.IADD R15, R15, 0x1, -R18 ;  /* 0x000000010f0f7824 */ /* 0x000fc800078e0a12 */
[----:B------:R-:W-:-:S04]  /*53f0*/  IMAD R15, R16, -0x2, R15 ;  /* 0xfffffffe100f7824 */ /* 0x000fc800078e020f */
[----:B------:R-:W-:Y:S01]  /*5400*/  VIADD R21, R15, UR51 ;  /* 0x000000330f157c36 */ /* 0x000fe20008000000 */
[----:B------:R-:W-:Y:S02]  /*5410*/  WARPGROUP.DEPBAR.LE gsb0, 0x0 ;  /* 0x00008000000079c5 */ /* 0x000fe40000010000 */
[----:B------:R-:W-:-:S06]  /*5420*/  WARPGROUP.ARRIVE ;  /* 0x00000000000079c5 */ /* 0x000fcc0000000000 */
[----:B------:R-:W-:Y:S01]  /*5430*/  HGMMA.64x128x16.F32.BF16 R88, R152, gdesc[UR4].tnspB, R88, gsb0 ;  /* 0x41e0000498587df0 */ /* 0x000fe20008001858 */
[----:B------:R-:W-:Y:S02]  /*5440*/  ULOP3.LUT UR6, URZ, UR50, URZ, 0x33, !UPT ;  /* 0x000000323f067292 */ /* 0x000fe4000f8e333f */
[----:B------:R-:W-:Y:S02]  /*5450*/  WARPGROUP.DEPBAR.LE gsb0, 0x0 ;  /* 0x00008000000079c5 */ /* 0x000fe40000010000 */
[----:B------:R0:W-:Y:S06]  /*5460*/  BAR.ARV R5, 0x100 ;  /* 0x000400050000751d */ /* 0x0001ec0000002000 */
[----:B------:R-:W-:Y:S01]  /*5470*/  VIADD R153, R15, UR6 ;  /* 0x000000060f997c36 */ /* 0x000fe20008000000 */
[----:B------:R1:W-:Y:S03]  /*5480*/  @!P1 SYNCS.ARRIVE.TRANS64.RED.A1T0 RZ, [R10+URZ], RZ ;  /* 0x000000ff0aff99a7 */ /* 0x0003e6000810043f */
[----:B------:R-:W-:-:S02]  /*5490*/  IMAD.IADD R15, R2, 0x1, R153 ;  /* 0x00000001020f7824 */ /* 0x000fc400078e0299 */
[----:B-1----:R-:W-:Y:S01]  /*54a0*/  IMAD.IADD R10, R2, 0x1, R21 ;  /* 0x00000001020a7824 */ /* 0x002fe200078e0215 */
        /* <DEDUP_REMOVED lines=13> */
.L_x_6617:
[----:B------:R-:W-:Y:S02]  /*5580*/  IMAD.U32 R14, RZ, RZ, UR47 ;  /* 0x0000002fff0e7e24 */ /* 0x000fe4000f8e00ff */
[----:B------:R-:W-:-:S03]  /*5590*/  IMAD.MOV.U32 R5, RZ, RZ, R13 ;  /* 0x000000ffff057224 */ /* 0x000fc600078e000d */
[----:B------:R-:W-:-:S13]  /*55a0*/  ISETP.NE.AND P2, PT, R14, 0x1, PT ;  /* 0x000000010e00780c */ /* 0x000fda0003f45270 */
[----:B------:R-:W0:Y:S02]  /*55b0*/  @P2 LDC.64 R154, c[0x0][0x9e8] ;  /* 0x00027a00ff9a2b82 */ /* 0x000e240000000a00 */
[----:B0-----:R-:W-:-:S05]  /*55c0*/  @P2 IMAD.HI.U32 R12, R13, R154, RZ ;  /* 0x0000009a0d0c2227 */ /* 0x001fca00078e00ff */
[----:B------:R-:W-:-:S07]  /*55d0*/  @P2 SHF.R.U32.HI R5, RZ, R155, R12 ;  /* 0x0000009bff052219 */ /* 0x000fce000001160c */
.L_x_6618:
[----:B------:R-:W-:Y:S05]  /*55e0*/  BSYNC B0 ;  /* 0x0000000000007941 */ /* 0x000fea0003800000 */
.L_x_6616:
[----:B------:R-:W-:-:S04]  /*55f0*/  IMAD R5, R5, R14, -R160 ;  /* 0x0000000e05057224 */ /* 0x000fc800078e0aa0 */
[----:B------:R-:W-:-:S05]  /*5600*/  IMAD R5, R16, -0x2, R5 ;  /* 0xfffffffe10057824 */ /* 0x000fca00078e0205 */
[----:B------:R-:W-:Y:S02]  /*5610*/  VIADDMNMX R10, R5, R14, R10, PT ;  /* 0x0000000e050a7246 */ /* 0x000fe4000380010a */
[----:B------:R-:W-:-:S07]  /*5620*/  VIMNMX R15, R15, R5, !PT ;  /* 0x000000050f0f7248 */ /* 0x000fce0007fe0100 */
.L_x_6615:
[----:B------:R-:W-:-:S04]  /*5630*/  ISETP.GT.AND P2, PT, R6, -0x1, PT ;  /* 0xffffffff0600780c */ /* 0x000fc80003f44270 */
        /* <DEDUP_REMOVED lines=93> */
[----:B------:R-:W-:Y:S02]  /*5c10*/  ISETP.LT.OR P3, PT, R10, 0x7a, P3 ;  /* 0x0000007a0a00780c */ /* 0x000fe40001f61670 */
[--C-:B------:R-:W-:Y:S02]  /*5c20*/  IADD3 R25, R21, 0x8, R2.reuse ;  /* 0x0000000815197810 */ /* 0x100fe40007ffe002 */
[----:B------:R-:W-:-:S02]  /*5c30*/  IADD3 R29, R153, 0x8, R2 ;  /* 0x00000008991d7810 */ /* 0x000fc40007ffe002 */
[----:B------:R-:W-:Y:S02]  /*5c40*/  FSEL R36, R81, -INF , !P4 ;  /* 0xff80000051247808 */ /* 0x000fe40006000000 */
[----:B------:R-:W-:Y:S02]  /*5c50*/  FSEL R84, R84, -INF , !P6 ;  /* 0xff80000054547808 */ /* 0x000fe40007000000 */
[----:B------:R-:W-:Y:S01]  /*5c60*/  FSEL R32, R85, -INF , !P3 ;  /* 0xff80000055207808 */ /* 0x000fe20005800000 */
[----:B------:R-:W-:Y:S06]  /*5c70*/  @P5 BRA `(.L_x_6619) ;  /* 0x0000000000585947 */ /* 0x000fec0003800000 */
[----:B------:R-:W-:Y:S01]  /*5c80*/  ISETP.GT.AND P3, PT, R11, -0x1, PT ;  /* 0xffffffff0b00780c */ /* 0x000fe20003f64270 */
[----:B------:R-:W-:-:S12]  /*5c90*/  BSSY B0, `(.L_x_6620) ;  /* 0x0000010000007945 */ /* 0x000fd80003800000 */
[----:B------:R-:W-:Y:S05]  /*5ca0*/  @P3 BRA `(.L_x_6621) ;  /* 0x0000000000203947 */ /* 0x000fea0003800000 */
[----:B------:R-:W-:Y:S02]  /*5cb0*/  IMAD.U32 R15, RZ, RZ, UR47 ;  /* 0x0000002fff0f7e24 */ /* 0x000fe4000f8e00ff */
[----:B------:R-:W-:-:S03]  /*5cc0*/  IMAD.MOV.U32 R5, RZ, RZ, R9 ;  /* 0x000000ffff057224 */ /* 0x000fc600078e0009 */
[----:B------:R-:W-:-:S13]  /*5cd0*/  ISETP.NE.AND P3, PT, R15, 0x1, PT ;  /* 0x000000010f00780c */ /* 0x000fda0003f65270 */
[----:B------:R-:W0:Y:S02]  /*5ce0*/  @P3 LDC.64 R162, c[0x0][0x9e8] ;  /* 0x00027a00ffa23b82 */ /* 0x000e240000000a00 */
[----:B0-----:R-:W-:-:S05]  /*5cf0*/  @P3 IMAD.HI.U32 R10, R9, R162, RZ ;  /* 0x000000a2090a3227 */ /* 0x001fca00078e00ff */
[----:B------:R-:W-:-:S04]  /*5d00*/  @P3 SHF.R.U32.HI R5, RZ, R163, R10 ;  /* 0x000000a3ff053219 */ /* 0x000fc8000001160a */
[----:B------:R-:W-:Y:S01]  /*5d10*/  LOP3.LUT R5, RZ, R5, RZ, 0x33, !PT ;  /* 0x00000005ff057212 */ /* 0x000fe200078e33ff */
[----:B------:R-:W-:Y:S06]  /*5d20*/  BRA `(.L_x_6622) ;  /* 0x0000000000187947 */ /* 0x000fec0003800000 */
.L_x_6621:
[----:B------:R-:W-:Y:S02]  /*5d30*/  IMAD.U32 R15, RZ, RZ, UR47 ;  /* 0x0000002fff0f7e24 */ /* 0x000fe4000f8e00ff */
[----:B------:R-:W-:-:S03]  /*5d40*/  IMAD.MOV.U32 R5, RZ, RZ, R11 ;  /* 0x000000ffff057224 */ /* 0x000fc600078e000b */
[----:B------:R-:W-:-:S13]  /*5d50*/  ISETP.NE.AND P3, PT, R15, 0x1, PT ;  /* 0x000000010f00780c */ /* 0x000fda0003f65270 */
[----:B------:R-:W0:Y:S02]  /*5d60*/  @P3 LDC.64 R162, c[0x0][0x9e8] ;  /* 0x00027a00ffa23b82 */ /* 0x000e240000000a00 */
[----:B0-----:R-:W-:-:S05]  /*5d70*/  @P3 IMAD.HI.U32 R10, R11, R162, RZ ;  /* 0x000000a20b0a3227 */ /* 0x001fca00078e00ff */
[----:B------:R-:W-:-:S07]  /*5d80*/  @P3 SHF.R.U32.HI R5, RZ, R163, R10 ;  /* 0x000000a3ff053219 */ /* 0x000fce000001160a */
.L_x_6622:
[----:B------:R-:W-:Y:S05]  /*5d90*/  BSYNC B0 ;  /* 0x0000000000007941 */ /* 0x000fea0003800000 */
.L_x_6620:
[----:B------:R-:W-:-:S04]  /*5da0*/  IMAD R5, R5, R15, -R160 ;  /* 0x0000000f05057224 */ /* 0x000fc800078e0aa0 */
[----:B------:R-:W-:-:S05]  /*5db0*/  IMAD R10, R16, -0x2, R5 ;  /* 0xfffffffe100a7824 */ /* 0x000fca00078e0205 */
[----:B------:R-:W-:Y:S02]  /*5dc0*/  VIADDMNMX R25, R10, R15, R25, PT ;  /* 0x0000000f0a197246 */ /* 0x000fe40003800119 */
[----:B------:R-:W-:-:S07]  /*5dd0*/  VIMNMX R29, R29, R10, !PT ;  /* 0x0000000a1d1d7248 */ /* 0x000fce0007fe0100 */
.L_x_6619:
[----:B------:R-:W-:Y:S01]  /*5de0*/  FMNMX.FTZ R5, R164, R0, !PT ;  /* 0x00000000a4057209 */ /* 0x000fe20007810000 */
[----:B------:R-:W-:Y:S01]  /*5df0*/  UMOV UR43, UR52 ;  /* 0x00000034002b7c82 */ /* 0x000fe20008000000 */
[C---:B------:R-:W-:Y:S02]  /*5e00*/  ISETP.GT.AND P6, PT, R29.reuse, 0x8, P2 ;  /* 0x000000081d00780c */ /* 0x040fe400017c4270 */
[----:B------:R-:W-:Y:S02]  /*5e10*/  FMNMX.FTZ R5, R168, R5, !PT ;  /* 0x00000005a8057209 */ /* 0x000fe40007810000 */
[C---:B------:R-:W-:Y:S02]  /*5e20*/  ISETP.GT.AND P4, PT, R29.reuse, 0x1, P2 ;  /* 0x000000011d00780c */ /* 0x040fe40001784270 */
[----:B------:R-:W-:Y:S02]  /*5e30*/  FMNMX.FTZ R5, R170, R5, !PT ;  /* 0x00000005aa057209 */ /* 0x000fe40007810000 */
[----:B------:R-:W-:-:S02]  /*5e40*/  ISETP.GT.AND P3, PT, R29, 0x9, P2 ;  /* 0x000000091d00780c */ /* 0x000fc40001764270 */
        /* <DEDUP_REMOVED lines=21> */
[----:B------:R-:W-:Y:S02]  /*5fa0*/  ISETP.GT.AND P3, PT, R29, 0x18, P2 ;  /* 0x000000181d00780c */ /* 0x000fe40001764270 */
[----:B------:R-:W-:Y:S02]  /*5fb0*/  FMNMX.FTZ R5, R52, R5, !PT ;  /* 0x0000000534057209 */ /* 0x000fe40007810000 */
[----:B------:R-:W-:-:S02]  /*5fc0*/  FSEL R34, R34, -INF , !P5 ;  /* 0xff80000022227808 */ /* 0x000fc40006800000 */
[----:B------:R-:W-:Y:S02]  /*5fd0*/  FMNMX.FTZ R5, R44, R5, !PT ;  /* 0x000000052c057209 */ /* 0x000fe40007810000 */
[----:B------:R-:W-:Y:S02]  /*5fe0*/  ISETP.GT.AND P5, PT, R29, 0x19, P2 ;  /* 0x000000191d00780c */ /* 0x000fe400017a4270 */
        /* <DEDUP_REMOVED lines=9> */
[----:B------:R-:W-:-:S02]  /*6080*/  ISETP.LT.OR P3, PT, R25, 0x22, P3 ;  /* 0x000000221900780c */ /* 0x000fc40001f61670 */
        /* <DEDUP_REMOVED lines=15> */
[----:B-1----:R-:W-:-:S04]  /*6180*/  FMNMX.FTZ R10, R21, R10, !PT ;  /* 0x0000000a150a7209 */ /* 0x002fc80007810000 */
[C---:B------:R-:W-:Y:S01]  /*6190*/  FSETP.NEU.FTZ.AND P6, PT, R10.reuse, -INF , PT ;  /* 0xff8000000a00780b */ /* 0x040fe20003fdd000 */
[----:B0-----:R-:W-:-:S03]  /*61a0*/  FMUL.FTZ R15, R10, R5 ;  /* 0x000000050a0f7220 */ /* 0x001fc60000410000 */
[----:B------:R-:W-:Y:S02]  /*61b0*/  FSEL R57, R10, RZ, P6 ;  /* 0x000000ff0a397208 */ /* 0x000fe40003000000 */
[----:B------:R-:W-:-:S05]  /*61c0*/  FSEL R31, R15, RZ, P6 ;  /* 0x000000ff0f1f7208 */ /* 0x000fca0003000000 */
[-CC-:B------:R-:W-:Y:S01]  /*61d0*/  FFMA.FTZ R15, R164, R5.reuse, -R31.reuse ;  /* 0x00000005a40f7223 */ /* 0x180fe2000001081f */
[----:B------:R-:W-:Y:S01]  /*61e0*/  FSEL R164, R35, -INF , !P4 ;  /* 0xff80000023a47808 */ /* 0x000fe20006000000 */
[-CC-:B------:R-:W-:Y:S01]  /*61f0*/  FFMA.FTZ R180, R168, R5.reuse, -R31.reuse ;  /* 0x00000005a8b47223 */ /* 0x180fe2000001081f */
[----:B------:R-:W-:Y:S01]  /*6200*/  ISETP.GT.AND P4, PT, R29, 0x20, P2 ;  /* 0x000000201d00780c */ /* 0x000fe20001784270 */
[-CC-:B------:R-:W-:Y:S01]  /*6210*/  FFMA.FTZ R37, R178, R5.reuse, -R31.reuse ;  /* 0x00000005b2257223 */ /* 0x180fe2000001081f */
[----:B------:R-:W-:Y:S01]  /*6220*/  FSEL R168, R39, -INF , !P5 ;  /* 0xff80000027a87808 */ /* 0x000fe20006800000 */
[-CC-:B------:R-:W-:Y:S01]  /*6230*/  FFMA.FTZ R182, R170, R5.reuse, -R31.reuse ;  /* 0x00000005aab67223 */ /* 0x180fe2000001081f */
[----:B------:R-:W-:Y:S01]  /*6240*/  ISETP.LT.OR P4, PT, R25, 0x21, P4 ;  /* 0x000000211900780c */ /* 0x000fe20002781670 */
[-CC-:B------:R-:W-:Y:S01]  /*6250*/  FFMA.FTZ R39, R172, R5.reuse, -R31.reuse ;  /* 0x00000005ac277223 */ /* 0x180fe2000001081f */
[C---:B------:R-:W-:Y:S01]  /*6260*/  ISETP.GT.AND P5, PT, R29.reuse, 0x28, P2 ;  /* 0x000000281d00780c */ /* 0x040fe200017a4270 */
[-CC-:B------:R-:W-:Y:S01]  /*6270*/  FFMA.FTZ R21, R184, R5.reuse, -R31.reuse ;  /* 0x00000005b8157223 */ /* 0x180fe2000001081f */
[----:B------:R-:W-:Y:S01]  /*6280*/  FSEL R42, R42, -INF , !P4 ;  /* 0xff8000002a2a7808 */ /* 0x000fe20006000000 */
[-CC-:B------:R-:W-:Y:S01]  /*6290*/  FFMA.FTZ R178, R174, R5.reuse, -R31.reuse ;  /* 0x00000005aeb27223 */ /* 0x180fe2000001081f */
[----:B------:R-:W-:Y:S01]  /*62a0*/  ISETP.GT.AND P4, PT, R29, RZ, P2 ;  /* 0x000000ff1d00720c */ /* 0x000fe20001784270 */
[-CC-:B------:R-:W-:Y:S01]  /*62b0*/  FFMA.FTZ R172, R166, R5.reuse, -R31.reuse ;  /* 0x00000005a6ac7223 */ /* 0x180fe2000001081f */
[C---:B------:R-:W-:Y:S01]  /*62c0*/  ISETP.LT.OR P5, PT, R25.reuse, 0x29, P5 ;  /* 0x000000291900780c */ /* 0x040fe20002fa1670 */
[-CC-:B------:R-:W-:Y:S01]  /*62d0*/  FFMA.FTZ R45, R156, R5.reuse, -R31.reuse ;  /* 0x000000059c2d7223 */ /* 0x180fe2000001081f */
[----:B------:R-:W-:Y:S01]  /*62e0*/  ISETP.LT.OR P4, PT, R25, 0x1, P4 ;  /* 0x000000011900780c */ /* 0x000fe20002781670 */
[----:B------:R-:W-:Y:S01]  /*62f0*/  MUFU.EX2 R15, R15 ;  /* 0x0000000f000f7308 */ /* 0x000fe20000000800 */
[----:B------:R-:W-:Y:S01]  /*6300*/  FSEL R170, R43, -INF , !P3 ;  /* 0xff8000002baa7808 */ /* 0x000fe20005800000 */
[-CC-:B------:R-:W-:Y:S01]  /*6310*/  FFMA.FTZ R43, R158, R5.reuse, -R31.reuse ;  /* 0x000000059e2b7223 */ /* 0x180fe2000001081f */
[----:B------:R-:W-:Y:S01]  /*6320*/  FSEL R35, R26, -INF , !P4 ;  /* 0xff8000001a237808 */ /* 0x000fe20006000000 */
[-CC-:B------:R-:W-:Y:S01]  /*6330*/  FFMA.FTZ R176, R176, R5.reuse, -R31.reuse ;  /* 0x00000005b0b07223 */ /* 0x180fe2000001081f */
[----:B------:R-:W-:Y:S01]  /*6340*/  ISETP.GT.AND P3, PT, R29, 0x29, P2 ;  /* 0x000000291d00780c */ /* 0x000fe20001764270 */
[-CC-:B------:R-:W-:Y:S01]  /*6350*/  FFMA.FTZ R48, R48, R5.reuse, -R31.reuse ;  /* 0x0000000530307223 */ /* 0x180fe2000001081f */
[----:B------:R-:W-:Y:S01]  /*6360*/  FMNMX.FTZ R27, R35, R8, !PT ;  /* 0x00000008231b7209 */ /* 0x000fe20007810000 */
[----:B------:R-:W-:Y:S01]  /*6370*/  MUFU.EX2 R180, R180 ;  /* 0x000000b400b47308 */ /* 0x000fe20000000800 */
[----:B------:R-:W-:Y:S01]  /*6380*/  FSEL R46, R46, -INF , !P5 ;  /* 0xff8000002e2e7808 */ /* 0x000fe20006800000 */
[--C-:B------:R-:W-:Y:S01]  /*6390*/  FFMA.FTZ R44, R44, R5, -R31.reuse ;  /* 0x000000052c2c7223 */ /* 0x100fe2000001081f */
[----:B------:R-:W-:Y:S01]  /*63a0*/  FMNMX.FTZ R27, R162, R27, !PT ;  /* 0x0000001ba21b7209 */ /* 0x000fe20007810000 */
[-CC-:B------:R-:W-:Y:S01]  /*63b0*/  FFMA.FTZ R40, R40, R5.reuse, -R31.reuse ;  /* 0x0000000528287223 */ /* 0x180fe2000001081f */
[----:B------:R-:W-:Y:S01]  /*63c0*/  ISETP.GT.AND P5, PT, R29, 0x30, P2 ;  /* 0x000000301d00780c */ /* 0x000fe200017a4270 */
[--C-:B------:R-:W-:Y:S01]  /*63d0*/  FFMA.FTZ R20, R20, R5, -R31.reuse ;  /* 0x0000000514147223 */ /* 0x100fe2000001081f */
[----:B------:R-:W-:Y:S01]  /*63e0*/  FMNMX.FTZ R27, R30, R27, !PT ;  /* 0x0000001b1e1b7209 */ /* 0x000fe20007810000 */
[----:B------:R-:W-:Y:S01]  /*63f0*/  MUFU.EX2 R182, R182 ;  /* 0x000000b600b67308 */ /* 0x000fe20000000800 */
[----:B------:R-:W-:Y:S01]  /*6400*/  ISETP.LT.OR P4, PT, R25, 0x2a, P3 ;  /* 0x0000002a1900780c */ /* 0x000fe20001f81670 */
[--C-:B------:R-:W-:Y:S01]  /*6410*/  FFMA.FTZ R28, R28, R5, -R31.reuse ;  /* 0x000000051c1c7223 */ /* 0x100fe2000001081f */
[----:B------:R-:W-:Y:S01]  /*6420*/  FMNMX.FTZ R33, R160, R27, !PT ;  /* 0x0000001ba0217209 */ /* 0x000fe20007810000 */
[-CC-:B------:R-:W-:Y:S01]  /*6430*/  FFMA.FTZ R24, R24, R5.reuse, -R31.reuse ;  /* 0x0000000518187223 */ /* 0x180fe2000001081f */
[----:B------:R-:W-:Y:S01]  /*6440*/  ISETP.GT.AND P3, PT, R29, 0x31, P2 ;  /* 0x000000311d00780c */ /* 0x000fe20001764270 */
        /* <DEDUP_REMOVED lines=11> */
[----:B------:R-:W-:Y:S01]  /*6500*/  ISETP.GT.AND P4, PT, R29, 0x38, P2 ;  /* 0x000000381d00780c */ /* 0x000fe20001784270 */
[--C-:B------:R-:W-:Y:S01]  /*6510*/  FFMA.FTZ R36, R36, R5, -R31.reuse ;  /* 0x0000000524247223 */ /* 0x100fe2000001081f */
[----:B0-----:R-:W-:Y:S01]  /*6520*/  FMNMX.FTZ R37, R168, R33, !PT ;  /* 0x00000021a8257209 */ /* 0x001fe20007810000 */
[----:B------:R-:W-:Y:S01]  /*6530*/  FFMA.FTZ R84, R84, R5, -R31 ;  /* 0x0000000554547223 */ /* 0x000fe2000001081f */
[----:B------:R-:W-:-:S02]  /*6540*/  ISETP.LT.OR P3, PT, R25, 0x32, P3 ;  /* 0x000000321900780c */ /* 0x000fc40001f61670 */
[----:B------:R-:W-:Y:S01]  /*6550*/  FMNMX.FTZ R37, R42, R37, !PT ;  /* 0x000000252a257209 */ /* 0x000fe20007810000 */
[----:B------:R0:W-:Y:S01]  /*6560*/  MUFU.EX2 R33, R39 ;  /* 0x0000002700217308 */ /* 0x0001e20000000800 */
[----:B------:R-:W-:Y:S02]  /*6570*/  FSEL R50, R50, -INF , !P5 ;  /* 0xff80000032327808 */ /* 0x000fe40006800000 */
[----:B------:R-:W-:Y:S02]  /*6580*/  FMNMX.FTZ R37, R170, R37, !PT ;  /* 0x00000025aa257209 */ /* 0x000fe40007810000 */
[----:B------:R-:W-:Y:S02]  /*6590*/  ISETP.GT.AND P5, PT, R29, 0x39, P2 ;  /* 0x000000391d00780c */ /* 0x000fe400017a4270 */
[----:B------:R-:W-:Y:S01]  /*65a0*/  FMNMX.FTZ R37, R46, R37, !PT ;  /* 0x000000252e257209 */ /* 0x000fe20007810000 */
[----:B------:R-:W-:Y:S01]  /*65b0*/  MUFU.EX2 R176, R176 ;  /* 0x000000b000b07308 */ /* 0x000fe20000000800 */
[----:B------:R-:W-:-:S02]  /*65c0*/  FSEL R184, R51, -INF , !P3 ;  /* 0xff80000033b87808 */ /* 0x000fc40005800000 */
[----:B0-----:R-:W-:Y:S02]  /*65d0*/  FMNMX.FTZ R39, R26, R37, !PT ;  /* 0x000000251a277209 */ /* 0x001fe40007810000 */
[----:B------:R-:W-:Y:S02]  /*65e0*/  ISETP.LT.OR P4, PT, R25, 0x39, P4 ;  /* 0x000000391900780c */ /* 0x000fe40002781670 */
[----:B------:R-:W-:Y:S01]  /*65f0*/  FMNMX.FTZ R39, R50, R39, !PT ;  /* 0x0000002732277209 */ /* 0x000fe20007810000 */
[----:B------:R-:W-:Y:S01]  /*6600*/  MUFU.EX2 R37, R43 ;  /* 0x0000002b00257308 */ /* 0x000fe20000000800 */
[----:B------:R-:W-:Y:S02]  /*6610*/  ISETP.GT.AND P3, PT, R29, 0x40, P2 ;  /* 0x000000401d00780c */ /* 0x000fe40001764270 */
[----:B------:R-:W-:Y:S02]  /*6620*/  ISETP.LT.OR P5, PT, R25, 0x3a, P5 ;  /* 0x0000003a1900780c */ /* 0x000fe40002fa1670 */
[----:B------:R-:W-:-:S02]  /*6630*/  FSEL R54, R54, -INF , !P4 ;  /* 0xff80000036367808 */ /* 0x000fc40006000000 */
[----:B------:R-:W-:Y:S01]  /*6640*/  FMNMX.FTZ R41, R184, R39, !PT ;  /* 0x00000027b8297209 */ /* 0x000fe20007810000 */
[----:B------:R-:W-:Y:S01]  /*6650*/  MUFU.EX2 R178, R178 ;  /* 0x000000b200b27308 */ /* 0x000fe20000000800 */
[----:B------:R-:W-:Y:S02]  /*6660*/  ISETP.GT.AND P4, PT, R29, 0x41, P2 ;  /* 0x000000411d00780c */ /* 0x000fe40001784270 */
[----:B------:R-:W-:Y:S02]  /*6670*/  FSEL R174, R55, -INF , !P5 ;  /* 0xff80000037ae7808 */ /* 0x000fe40006800000 */
[----:B------:R-:W-:Y:S02]  /*6680*/  ISETP.LT.OR P3, PT, R25, 0x41, P3 ;  /* 0x000000411900780c */ /* 0x000fe40001f61670 */
[----:B------:R-:W-:Y:S01]  /*6690*/  FMNMX.FTZ R41, R54, R41, !PT ;  /* 0x0000002936297209 */ /* 0x000fe20007810000 */
[----:B------:R0:W-:Y:S01]  /*66a0*/  MUFU.EX2 R39, R45 ;  /* 0x0000002d00277308 */ /* 0x0001e20000000800 */
[----:B------:R-:W-:-:S02]  /*66b0*/  ISETP.GT.AND P5, PT, R29, 0x48, P2 ;  /* 0x000000481d00780c */ /* 0x000fc400017a4270 */
[----:B------:R-:W-:Y:S02]  /*66c0*/  ISETP.LT.OR P4, PT, R25, 0x42, P4 ;  /* 0x000000421900780c */ /* 0x000fe40002781670 */
[----:B------:R-:W-:Y:S02]  /*66d0*/  FSEL R58, R58, -INF , !P3 ;  /* 0xff8000003a3a7808 */ /* 0x000fe40005800000 */
[----:B------:R-:W-:Y:S01]  /*66e0*/  FMNMX.FTZ R41, R174, R41, !PT ;  /* 0x00000029ae297209 */ /* 0x000fe20007810000 */
[----:B------:R-:W-:Y:S01]  /*66f0*/  MUFU.EX2 R172, R172 ;  /* 0x000000ac00ac7308 */ /* 0x000fe20000000800 */
[----:B------:R-:W-:Y:S01]  /*6700*/  ISETP.GT.AND P3, PT, R29, 0x49, P2 ;  /* 0x000000491d00780c */ /* 0x000fe20001764270 */
[----:B0-----:R-:W-:Y:S01]  /*6710*/  FFMA.FTZ R45, R152, R5, -R31 ;  /* 0x00000005982d7223 */ /* 0x001fe2000001081f */
[----:B------:R-:W-:Y:S02]  /*6720*/  FSEL R166, R59, -INF , !P4 ;  /* 0xff8000003ba67808 */ /* 0x000fe40006000000 */
[----:B------:R-:W-:-:S02]  /*6730*/  ISETP.LT.OR P5, PT, R25, 0x49, P5 ;  /* 0x000000491900780c */ /* 0x000fc40002fa1670 */
[----:B------:R-:W-:Y:S01]  /*6740*/  FMNMX.FTZ R41, R58, R41, !PT ;  /* 0x000000293a297209 */ /* 0x000fe20007810000 */
[----:B------:R-:W-:Y:S01]  /*6750*/  MUFU.EX2 R48, R48 ;  /* 0x0000003000307308 */ /* 0x000fe20000000800 */
[----:B------:R-:W-:Y:S02]  /*6760*/  ISETP.GT.AND P4, PT, R29, 0x50, P2 ;  /* 0x000000501d00780c */ /* 0x000fe40001784270 */
[----:B------:R-:W-:Y:S02]  /*6770*/  ISETP.LT.OR P3, PT, R25, 0x4a, P3 ;  /* 0x0000004a1900780c */ /* 0x000fe40001f61670 */
[----:B------:R-:W-:Y:S02]  /*6780*/  FSEL R62, R62, -INF , !P5 ;  /* 0xff8000003e3e7808 */ /* 0x000fe40006800000 */
[----:B------:R-:W-:Y:S01]  /*6790*/  FMNMX.FTZ R43, R166, R41, !PT ;  /* 0x00000029a62b7209 */ /* 0x000fe20007810000 */
[----:B------:R-:W-:Y:S01]  /*67a0*/  MUFU.EX2 R44, R44 ;  /* 0x0000002c002c7308 */ /* 0x000fe20000000800 */
[----:B------:R-:W-:-:S02]  /*67b0*/  ISETP.GT.AND P5, PT, R29, 0x51, P2 ;  /* 0x000000511d00780c */ /* 0x000fc400017a4270 */
[----:B------:R-:W-:Y:S02]  /*67c0*/  FSEL R158, R63, -INF , !P3 ;  /* 0xff8000003f9e7808 */ /* 0x000fe40005800000 */
[----:B------:R-:W-:Y:S02]  /*67d0*/  ISETP.LT.OR P4, PT, R25, 0x51, P4 ;  /* 0x000000511900780c */ /* 0x000fe40002781670 */
[----:B------:R-:W-:Y:S01]  /*67e0*/  FMNMX.FTZ R43, R62, R43, !PT ;  /* 0x0000002b3e2b7209 */ /* 0x000fe20007810000 */
[----:B------:R0:W-:Y:S01]  /*67f0*/  MUFU.EX2 R41, R45 ;  /* 0x0000002d00297308 */ /* 0x0001e20000000800 */
[----:B------:R-:W-:Y:S02]  /*6800*/  ISETP.GT.AND P3, PT, R29, 0x58, P2 ;  /* 0x000000581d00780c */ /* 0x000fe40001764270 */
[----:B------:R-:W-:Y:S02]  /*6810*/  ISETP.LT.OR P5, PT, R25, 0x52, P5 ;  /* 0x000000521900780c */ /* 0x000fe40002fa1670 */
[----:B------:R-:W-:Y:S01]  /*6820*/  FSEL R156, R66, -INF , !P4 ;  /* 0xff800000429c7808 */ /* 0x000fe20006000000 */
[----:B------:R-:W-:Y:S01]  /*6830*/  FFMA.FTZ R66, R154, R5, -R31 ;  /* 0x000000059a427223 */ /* 0x000fe2000001081f */
[----:B------:R-:W-:Y:S01]  /*6840*/  FMNMX.FTZ R43, R158, R43, !PT ;  /* 0x0000002b9e2b7209 */ /* 0x000fe20007810000 */
[----:B------:R-:W-:Y:S01]  /*6850*/  MUFU.EX2 R40, R40 ;  /* 0x0000002800287308 */ /* 0x000fe20000000800 */
[----:B------:R-:W-:-:S02]  /*6860*/  ISETP.GT.AND P4, PT, R29, 0x59, P2 ;  /* 0x000000591d00780c */ /* 0x000fc40001784270 */
[----:B------:R-:W-:Y:S02]  /*6870*/  FSEL R154, R67, -INF , !P5 ;  /* 0xff800000439a7808 */ /* 0x000fe40006800000 */
[----:B------:R-:W-:Y:S02]  /*6880*/  ISETP.LT.OR P3, PT, R25, 0x59, P3 ;  /* 0x000000591900780c */ /* 0x000fe40001f61670 */
[----:B------:R-:W-:Y:S01]  /*6890*/  FMNMX.FTZ R43, R156, R43, !PT ;  /* 0x0000002b9c2b7209 */ /* 0x000fe20007810000 */
[----:B------:R-:W-:Y:S01]  /*68a0*/  MUFU.EX2 R66, R66 ;  /* 0x0000004200427308 */ /* 0x000fe20000000800 */
[----:B------:R-:W-:Y:S02]  /*68b0*/  ISETP.GT.AND P5, PT, R29, 0x60, P2 ;  /* 0x000000601d00780c */ /* 0x000fe400017a4270 */
[----:B------:R-:W-:Y:S02]  /*68c0*/  ISETP.LT.OR P4, PT, R25, 0x5a, P4 ;  /* 0x0000005a1900780c */ /* 0x000fe40002781670 */
[----:B------:R-:W-:-:S02]  /*68d0*/  FSEL R70, R70, -INF , !P3 ;  /* 0xff80000046467808 */ /* 0x000fc40005800000 */
[----:B0-----:R-:W-:Y:S01]  /*68e0*/  FMNMX.FTZ R45, R154, R43, !PT ;  /* 0x0000002b9a2d7209 */ /* 0x001fe20007810000 */
        /* <DEDUP_REMOVED lines=33> */
[----:B------:R-:W-:Y:S02]  /*6b00*/  ISETP.LT.OR P5, PT, R25, 0x79, P5 ;  /* 0x000000791900780c */ /* 0x000fe40002fa1670 */
[----:B------:R-:W-:Y:S02]  /*6b10*/  FSEL R56, R83, -INF , !P4 ;  /* 0xff80000053387808 */ /* 0x000fe40006000000 */
[----:B------:R-:W-:Y:S01]  /*6b20*/  FMNMX.FTZ R45, R82, R45, !PT ;  /* 0x0000002d522d7209 */ /* 0x000fe20007810000 */
[----:B------:R0:W-:Y:S01]  /*6b30*/  MUFU.EX2 R29, R47 ;  /* 0x0000002f001d7308 */ /* 0x0001e20000000800 */
[----:B------:R-:W-:Y:S01]  /*6b40*/  ISETP.LT.OR P2, PT, R25, 0x7a, P2 ;  /* 0x0000007a1900780c */ /* 0x000fe20001741670 */
[----:B------:R-:W-:Y:S01]  /*6b50*/  FFMA.FTZ R25, R60, R5, -R31 ;  /* 0x000000053c197223 */ /* 0x000fe2000001081f */
[----:B------:R-:W-:-:S02]  /*6b60*/  FSEL R86, R86, -INF , !P5 ;  /* 0xff80000056567808 */ /* 0x000fc40006800000 */
[----:B------:R-:W-:Y:S02]  /*6b70*/  FMNMX.FTZ R45, R56, R45, !PT ;  /* 0x0000002d382d7209 */ /* 0x000fe40007810000 */
[----:B------:R-:W-:Y:S01]  /*6b80*/  FSEL R60, R87, -INF , !P2 ;  /* 0xff800000573c7808 */ /* 0x000fe20005000000 */
[----:B------:R-:W-:Y:S01]  /*6b90*/  MUFU.EX2 R25, R25 ;  /* 0x0000001900197308 */ /* 0x000fe20000000800 */
[----:B------:R-:W-:Y:S01]  /*6ba0*/  FMNMX.FTZ R45, R86, R45, !PT ;  /* 0x0000002d562d7209 */ /* 0x000fe20007810000 */
[-CC-:B0-----:R-:W-:Y:S01]  /*6bb0*/  FFMA.FTZ R47, R68, R5.reuse, -R31.reuse ;  /* 0x00000005442f7223 */ /* 0x181fe2000001081f */
[----:B------:R-:W-:Y:S01]  /*6bc0*/  FADD.FTZ R68, -R57, R0 ;  /* 0x0000000039447221 */ /* 0x000fe20000010100 */
[--C-:B------:R-:W-:Y:S01]  /*6bd0*/  FFMA.FTZ R0, R32, R5, -R31.reuse ;  /* 0x0000000520007223 */ /* 0x100fe2000001081f */
[----:B------:R-:W-:Y:S01]  /*6be0*/  FMNMX.FTZ R51, R60, R45, !PT ;  /* 0x0000002d3c337209 */ /* 0x000fe20007810000 */
[-CC-:B------:R-:W-:Y:S01]  /*6bf0*/  FFMA.FTZ R45, R64, R5.reuse, -R31.reuse ;  /* 0x00000005402d7223 */ /* 0x180fe2000001081f */
[-C--:B------:R-:W-:Y:S01]  /*6c00*/  FMUL.FTZ R32, R68, R5.reuse ;  /* 0x0000000544207220 */ /* 0x080fe20000410000 */
[----:B------:R-:W-:Y:S02]  /*6c10*/  MUFU.EX2 R47, R47 ;  /* 0x0000002f002f7308 */ /* 0x000fe40000000800 */
[----:B------:R-:W0:Y:S06]  /*6c20*/  SHFL.BFLY PT, R64, R51, 0x2, 0x1f ;  /* 0x0c401f0033407f89 */ /* 0x000e2c00000e0000 */
[----:B------:R-:W1:Y:S08]  /*6c30*/  MUFU.EX2 R32, R32 ;  /* 0x0000002000207308 */ /* 0x000e700000000800 */
[----:B------:R-:W-:Y:S08]  /*6c40*/  MUFU.EX2 R45, R45 ;  /* 0x0000002d002d7308 */ /* 0x000ff00000000800 */
[----:B------:R-:W-:Y:S01]  /*6c50*/  MUFU.EX2 R36, R36 ;  /* 0x0000002400247308 */ /* 0x000fe20000000800 */
[----:B-1----:R-:W-:Y:S01]  /*6c60*/  FMUL.FTZ R88, R88, R32 ;  /* 0x0000002058587220 */ /* 0x002fe20000410000 */
[----:B0-----:R-:W-:Y:S01]  /*6c70*/  FMNMX.FTZ R55, R51, R64, !PT ;  /* 0x0000004033377209 */ /* 0x001fe20007810000 */
[-CC-:B------:R-:W-:Y:S01]  /*6c80*/  FFMA.FTZ R64, R12, R5.reuse, -R31.reuse ;  /* 0x000000050c407223 */ /* 0x180fe2000001081f */
[----:B------:R-:W-:Y:S01]  /*6c90*/  FFMA.FTZ R51, R76, R5, -R31 ;  /* 0x000000054c337223 */ /* 0x000fe2000001081f */
[----:B------:R-:W-:Y:S01]  /*6ca0*/  FFMA.FTZ R31, R32, R4, R15 ;  /* 0x00000004201f7223 */ /* 0x000fe2000001000f */
[-C--:B------:R-:W-:Y:S01]  /*6cb0*/  FMUL.FTZ R89, R89, R32.reuse ;  /* 0x0000002059597220 */ /* 0x080fe20000410000 */
[----:B------:R-:W0:Y:S01]  /*6cc0*/  SHFL.BFLY PT, R12, R55, 0x1, 0x1f ;  /* 0x0c201f00370c7f89 */ /* 0x000e2200000e0000 */
[----:B------:R-:W-:Y:S01]  /*6cd0*/  MUFU.EX2 R0, R0 ;  /* 0x0000000000007308 */ /* 0x000fe20000000800 */
[C---:B------:R-:W-:Y:S01]  /*6ce0*/  FADD.FTZ R31, R180.reuse, R31 ;  /* 0x0000001fb41f7221 */ /* 0x040fe20000010000 */
[----:B------:R-:W-:Y:S01]  /*6cf0*/  F2FP.BF16.F32.PACK_AB R180, R180, R15 ;  /* 0x0000000fb4b4723e */ /* 0x000fe200000010ff */
[-C--:B------:R-:W-:Y:S01]  /*6d00*/  FMUL.FTZ R92, R92, R32.reuse ;  /* 0x000000205c5c7220 */ /* 0x080fe20000410000 */
[----:B------:R-:W-:Y:S01]  /*6d10*/  FMUL.FTZ R93, R93, R32 ;  /* 0x000000205d5d7220 */ /* 0x000fe20000410000 */
[----:B------:R-:W-:Y:S01]  /*6d20*/  FADD.FTZ R4, R182, R31 ;  /* 0x0000001fb6047221 */ /* 0x000fe20000010000 */
[C---:B------:R-:W-:Y:S01]  /*6d30*/  F2FP.BF16.F32.PACK_AB R182, R21.reuse, R182 ;  /* 0x000000b615b6723e */ /* 0x040fe200000010ff */
[-C--:B------:R-:W-:Y:S01]  /*6d40*/  FMUL.FTZ R96, R96, R32.reuse ;  /* 0x0000002060607220 */ /* 0x080fe20000410000 */
[----:B------:R-:W-:Y:S01]  /*6d50*/  MUFU.EX2 R64, R64 ;  /* 0x0000004000407308 */ /* 0x000fe20000000800 */
[----:B------:R-:W-:Y:S01]  /*6d60*/  FADD.FTZ R31, R21, R4 ;  /* 0x00000004151f7221 */ /* 0x000fe20000010000 */
[-C--:B------:R-:W-:Y:S01]  /*6d70*/  FMUL.FTZ R97, R97, R32.reuse ;  /* 0x0000002061617220 */ /* 0x080fe20000410000 */
        /* <DEDUP_REMOVED lines=11> */
[----:B------:R-:W-:Y:S01]  /*6e30*/  F2FP.BF16.F32.PACK_AB R178, R33, R178 ;  /* 0x000000b221b2723e */ /* 0x000fe200000010ff */
[----:B------:R-:W-:Y:S01]  /*6e40*/  FMUL.FTZ R112, R112, R32 ;  /* 0x0000002070707220 */ /* 0x000fe20000410000 */
[----:B0-----:R-:W-:Y:S01]  /*6e50*/  FMNMX.FTZ R12, R55, R12, !PT ;  /* 0x0000000c370c7209 */ /* 0x001fe20007810000 */
[----:B------:R-:W-:Y:S01]  /*6e60*/  FADD.FTZ R31, R33, R4 ;  /* 0x00000004211f7221 */ /* 0x000fe20000010000 */
[----:B------:R-:W-:Y:S01]  /*6e70*/  MUFU.EX2 R55, R84 ;  /* 0x0000005400377308 */ /* 0x000fe20000000800 */
[----:B------:R-:W-:Y:S01]  /*6e80*/  FMUL.FTZ R113, R113, R32 ;  /* 0x0000002071717220 */ /* 0x000fe20000410000 */
[C---:B------:R-:W-:Y:S01]  /*6e90*/  FSETP.NEU.FTZ.AND P2, PT, R12.reuse, -INF , PT ;  /* 0xff8000000c00780b */ /* 0x040fe20003f5d000 */
[-C--:B------:R-:W-:Y:S01]  /*6ea0*/  FMUL.FTZ R57, R12, R5.reuse ;  /* 0x000000050c397220 */ /* 0x080fe20000410000 */
[----:B------:R-:W-:Y:S01]  /*6eb0*/  FADD.FTZ R4, R172, R31 ;  /* 0x0000001fac047221 */ /* 0x000fe20000010000 */
[----:B------:R-:W-:Y:S01]  /*6ec0*/  IMAD.U32 R31, RZ, RZ, UR42 ;  /* 0x0000002aff1f7e24 */ /* 0x000fe2000f8e00ff */
[----:B------:R-:W-:Y:S01]  /*6ed0*/  UMOV UR42, UR53 ;  /* 0x00000035002a7c82 */ /* 0x000fe20008000000 */
[C---:B------:R-:W-:Y:S01]  /*6ee0*/  F2FP.BF16.F32.PACK_AB R172, R37.reuse, R172 ;  /* 0x000000ac25ac723e */ /* 0x040fe200000010ff */
[----:B------:R-:W-:Y:S01]  /*6ef0*/  FADD.FTZ R4, R37, R4 ;  /* 0x0000000425047221 */ /* 0x000fe20000010000 */
[----:B------:R-:W-:Y:S01]  /*6f00*/  FSEL R57, R57, RZ, P2 ;  /* 0x000000ff39397208 */ /* 0x000fe20001000000 */
[-C--:B------:R-:W-:Y:S01]  /*6f10*/  FMUL.FTZ R116, R116, R32.reuse ;  /* 0x0000002074747220 */ /* 0x080fe20000410000 */
[-C--:B------:R-:W-:Y:S01]  /*6f20*/  FMUL.FTZ R117, R117, R32.reuse ;  /* 0x0000002075757220 */ /* 0x080fe20000410000 */
[-C--:B------:R-:W-:Y:S01]  /*6f30*/  FMUL.FTZ R120, R120, R32.reuse ;  /* 0x0000002078787220 */ /* 0x080fe20000410000 */
[-C--:B------:R-:W-:Y:S01]  /*6f40*/  FMUL.FTZ R121, R121, R32.reuse ;  /* 0x0000002079797220 */ /* 0x080fe20000410000 */
[-CC-:B------:R-:W-:Y:S01]  /*6f50*/  FFMA.FTZ R68, R35, R5.reuse, -R57.reuse ;  /* 0x0000000523447223 */ /* 0x180fe20000010839 */
[-CC-:B------:R-:W-:Y:S01]  /*6f60*/  FFMA.FTZ R171, R54, R5.reuse, -R57.reuse ;  /* 0x0000000536ab7223 */ /* 0x180fe20000010839 */
[----:B------:R-:W-:Y:S01]  /*6f70*/  FADD.FTZ R35, R39, R4 ;  /* 0x0000000427237221 */ /* 0x000fe20000010000 */
[----:B------:R-:W-:Y:S01]  /*6f80*/  @!P1 LEA R54, R31, UR41, 0x3 ;  /* 0x000000291f369c11 */ /* 0x000fe2000f8e18ff */
[-C--:B------:R-:W-:Y:S01]  /*6f90*/  FFMA.FTZ R169, R50, R5.reuse, -R57 ;  /* 0x0000000532a97223 */ /* 0x080fe20000010839 */
[----:B------:R-:W-:Y:S01]  /*6fa0*/  FSEL R31, R12, RZ, P2 ;  /* 0x000000ff0c1f7208 */ /* 0x000fe20001000000 */
[----:B------:R-:W-:Y:S01]  /*6fb0*/  FADD.FTZ R50, R66, R35 ;  /* 0x0000002342327221 */ /* 0x000fe20000010000 */
[-CC-:B------:R-:W-:Y:S01]  /*6fc0*/  FFMA.FTZ R181, R162, R5.reuse, -R57.reuse ;  /* 0x00000005a2b57223 */ /* 0x180fe20000010839 */
[----:B------:R-:W-:Y:S01]  /*6fd0*/  @!P1 VIADD R35, R54, 0x28860 ;  /* 0x0002886036239836 */ /* 0x000fe20000000000 */
[----:B------:R-:W-:Y:S01]  /*6fe0*/  MUFU.EX2 R68, R68 ;  /* 0x0000004400447308 */ /* 0x000fe20000000800 */
[----:B------:R-:W-:Y:S01]  /*6ff0*/  FADD.FTZ R4, -R31, R8 ;  /* 0x000000081f047221 */ /* 0x000fe20000010100 */
[----:B------:R-:W-:Y:S01]  /*7000*/  FADD.FTZ R31, R41, R50 ;  /* 0x00000032291f7221 */ /* 0x000fe20000010000 */
[-C--:B------:R-:W-:Y:S01]  /*7010*/  FFMA.FTZ R183, R30, R5.reuse, -R57 ;  /* 0x000000051eb77223 */ /* 0x080fe20000010839 */
[----:B------:R-:W-:Y:S01]  /*7020*/  @!P1 PRMT R35, RZ, 0x654, R35 ;  /* 0x00000654ff239816 */ /* 0x000fe20000000023 */
[-C--:B------:R-:W-:Y:S01]  /*7030*/  FMUL.FTZ R4, R4, R5.reuse ;  /* 0x0000000504047220 */ /* 0x080fe20000410000 */
[----:B------:R-:W-:Y:S01]  /*7040*/  FADD.FTZ R50, R48, R31 ;  /* 0x0000001f30327221 */ /* 0x000fe20000010000 */
[-CC-:B------:R-:W-:Y:S01]  /*7050*/  FFMA.FTZ R30, R160, R5.reuse, -R57.reuse ;  /* 0x00000005a01e7223 */ /* 0x180fe20000010839 */
[----:B------:R0:W-:Y:S01]  /*7060*/  @!P1 SYNCS.ARRIVE.TRANS64.RED.A1T0 RZ, [R35+URZ], RZ ;  /* 0x000000ff23ff99a7 */ /* 0x0001e2000810043f */
[----:B------:R1:W2:Y:S01]  /*7070*/  MUFU.EX2 R31, R4 ;  /* 0x00000004001f7308 */ /* 0x0002a20000000800 */
[-CC-:B------:R-:W-:Y:S01]  /*7080*/  FFMA.FTZ R177, R34, R5.reuse, -R57.reuse ;  /* 0x0000000522b17223 */ /* 0x180fe20000010839 */
[-CC-:B------:R-:W-:Y:S01]  /*7090*/  FFMA.FTZ R34, R164, R5.reuse, -R57.reuse ;  /* 0x00000005a4227223 */ /* 0x180fe20000010839 */
[-CC-:B------:R-:W-:Y:S01]  /*70a0*/  FFMA.FTZ R179, R38, R5.reuse, -R57.reuse ;  /* 0x0000000526b37223 */ /* 0x180fe20000010839 */
[-CC-:B------:R-:W-:Y:S01]  /*70b0*/  FFMA.FTZ R38, R168, R5.reuse, -R57.reuse ;  /* 0x00000005a8267223 */ /* 0x180fe20000010839 */
[-CC-:B------:R-:W-:Y:S01]  /*70c0*/  FFMA.FTZ R173, R42, R5.reuse, -R57.reuse ;  /* 0x000000052aad7223 */ /* 0x180fe20000010839 */
[-CC-:B------:R-:W-:Y:S01]  /*70d0*/  FFMA.FTZ R42, R170, R5.reuse, -R57.reuse ;  /* 0x00000005aa2a7223 */ /* 0x180fe20000010839 */
[----:B0-----:R-:W-:Y:S01]  /*70e0*/  FADD.FTZ R35, R43, R50 ;  /* 0x000000322b237221 */ /* 0x001fe20000010000 */
[----:B------:R-:W0:Y:S01]  /*70f0*/  MUFU.EX2 R181, R181 ;  /* 0x000000b500b57308 */ /* 0x000e220000000800 */
[-CC-:B------:R-:W-:Y:S01]  /*7100*/  FFMA.FTZ R175, R46, R5.reuse, -R57.reuse ;  /* 0x000000052eaf7223 */ /* 0x180fe20000010839 */
[-C--:B------:R-:W-:Y:S01]  /*7110*/  FFMA.FTZ R26, R26, R5.reuse, -R57 ;  /* 0x000000051a1a7223 */ /* 0x080fe20000010839 */
[----:B------:R-:W-:Y:S01]  /*7120*/  FADD.FTZ R54, R44, R35 ;  /* 0x000000232c367221 */ /* 0x000fe20000010000 */
[--C-:B------:R-:W-:Y:S01]  /*7130*/  FFMA.FTZ R46, R184, R5, -R57.reuse ;  /* 0x00000005b82e7223 */ /* 0x100fe20000010839 */
[----:B------:R-:W-:Y:S01]  /*7140*/  F2FP.BF16.F32.PACK_AB R164, R40, R29 ;  /* 0x0000001d28a4723e */ /* 0x000fe200000010ff */
[-CC-:B------:R-:W-:Y:S01]  /*7150*/  FFMA.FTZ R174, R174, R5.reuse, -R57.reuse ;  /* 0x00000005aeae7223 */ /* 0x180fe20000010839 */
[----:B------:R-:W-:Y:S01]  /*7160*/  FADD.FTZ R59, R29, R54 ;  /* 0x000000361d3b7221 */ /* 0x000fe20000010000 */
[----:B------:R-:W3:Y:S01]  /*7170*/  MUFU.EX2 R183, R183 ;  /* 0x000000b700b77308 */ /* 0x000ee20000000800 */
[-CC-:B------:R-:W-:Y:S01]  /*7180*/  FFMA.FTZ R165, R58, R5.reuse, -R57.reuse ;  /* 0x000000053aa57223 */ /* 0x180fe20000010839 */
[----:B------:R-:W-:Y:S01]  /*7190*/  FFMA.FTZ R50, R166, R5, -R57 ;  /* 0x00000005a6327223 */ /* 0x000fe20000010839 */
[----:B-1----:R-:W-:Y:S01]  /*71a0*/  FADD.FTZ R4, R40, R59 ;  /* 0x0000003b28047221 */ /* 0x002fe20000010000 */
[----:B------:R-:W-:Y:S01]  /*71b0*/  F2FP.BF16.F32.PACK_AB R166, R20, R25 ;  /* 0x0000001914a6723e */ /* 0x000fe200000010ff */
[-CC-:B------:R-:W-:Y:S01]  /*71c0*/  FFMA.FTZ R154, R154, R5.reuse, -R57.reuse ;  /* 0x000000059a9a7223 */ /* 0x180fe20000010839 */
[--C-:B------:R-:W-:Y:S01]  /*71d0*/  FFMA.FTZ R167, R62, R5, -R57.reuse ;  /* 0x000000053ea77223 */ /* 0x100fe20000010839 */
[----:B------:R-:W-:Y:S01]  /*71e0*/  FADD.FTZ R59, R25, R4 ;  /* 0x00000004193b7221 */ /* 0x000fe20000010000 */
[----:B------:R-:W1:Y:S01]  /*71f0*/  MUFU.EX2 R30, R30 ;  /* 0x0000001e001e7308 */ /* 0x000e620000000800 */
[----:B--2---:R-:W-:Y:S01]  /*7200*/  FFMA.FTZ R4, R31, R3, R68 ;  /* 0x000000031f047223 */ /* 0x004fe20000010044 */
[-C--:B------:R-:W-:Y:S01]  /*7210*/  FFMA.FTZ R158, R158, R5.reuse, -R57 ;  /* 0x000000059e9e7223 */ /* 0x080fe20000010839 */
[----:B------:R-:W-:Y:S01]  /*7220*/  FADD.FTZ R54, R20, R59 ;  /* 0x0000003b14367221 */ /* 0x000fe20000010000 */
[-CC-:B------:R-:W-:Y:S01]  /*7230*/  FFMA.FTZ R156, R156, R5.reuse, -R57.reuse ;  /* 0x000000059c9c7223 */ /* 0x180fe20000010839 */
[----:B0-----:R-:W-:Y:S01]  /*7240*/  FADD.FTZ R4, R181, R4 ;  /* 0x00000004b5047221 */ /* 0x001fe20000010000 */
[-CC-:B------:R-:W-:Y:S01]  /*7250*/  FFMA.FTZ R70, R70, R5.reuse, -R57.reuse ;  /* 0x0000000546467223 */ /* 0x180fe20000010839 */
[----:B------:R-:W-:Y:S01]  /*7260*/  FADD.FTZ R59, R45, R54 ;  /* 0x000000362d3b7221 */ /* 0x000fe20000010000 */
[----:B------:R-:W0:Y:S01]  /*7270*/  MUFU.EX2 R177, R177 ;  /* 0x000000b100b17308 */ /* 0x000e220000000800 */
[----:B---3--:R-:W-:Y:S01]  /*7280*/  FADD.FTZ R3, R183, R4 ;  /* 0x00000004b7037221 */ /* 0x008fe20000010000 */
[-C--:B------:R-:W-:Y:S01]  /*7290*/  FFMA.FTZ R35, R152, R5.reuse, -R57 ;  /* 0x0000000598237223 */ /* 0x080fe20000010839 */
[----:B------:R-:W-:Y:S01]  /*72a0*/  FADD.FTZ R54, R28, R59 ;  /* 0x0000003b1c367221 */ /* 0x000fe20000010000 */
[-CC-:B------:R-:W-:Y:S01]  /*72b0*/  FFMA.FTZ R74, R74, R5.reuse, -R57.reuse ;  /* 0x000000054a4a7223 */ /* 0x180fe20000010839 */
[-CC-:B------:R-:W-:Y:S01]  /*72c0*/  FFMA.FTZ R52, R52, R5.reuse, -R57.reuse ;  /* 0x0000000534347223 */ /* 0x180fe20000010839 */
[-C--:B------:R-:W-:Y:S01]  /*72d0*/  FFMA.FTZ R78, R78, R5.reuse, -R57 ;  /* 0x000000054e4e7223 */ /* 0x080fe20000010839 */
[----:B------:R-:W-:Y:S01]  /*72e0*/  FADD.FTZ R15, R47, R54 ;  /* 0x000000362f0f7221 */ /* 0x000fe20000010000 */
[----:B------:R-:W2:Y:S01]  /*72f0*/  MUFU.EX2 R34, R34 ;  /* 0x0000002200227308 */ /* 0x000ea20000000800 */
[----:B-1----:R-:W-:Y:S01]  /*7300*/  FADD.FTZ R4, R30, R3 ;  /* 0x000000031e047221 */ /* 0x002fe20000010000 */
[-C--:B------:R-:W-:Y:S01]  /*7310*/  FFMA.FTZ R186, R186, R5.reuse, -R57 ;  /* 0x00000005baba7223 */ /* 0x080fe20000010839 */
[----:B------:R-:W-:Y:S01]  /*7320*/  FADD.FTZ R54, R24, R15 ;  /* 0x0000000f18367221 */ /* 0x000fe20000010000 */
[-CC-:B------:R-:W-:Y:S01]  /*7330*/  FFMA.FTZ R82, R82, R5.reuse, -R57.reuse ;  /* 0x0000000552527223 */ /* 0x180fe20000010839 */
[-CC-:B------:R-:W-:Y:S01]  /*7340*/  FFMA.FTZ R56, R56, R5.reuse, -R57.reuse ;  /* 0x0000000538387223 */ /* 0x180fe20000010839 */
[-CC-:B------:R-:W-:Y:S01]  /*7350*/  FFMA.FTZ R86, R86, R5.reuse, -R57.reuse ;  /* 0x0000000556567223 */ /* 0x180fe20000010839 */
[----:B------:R-:W-:Y:S01]  /*7360*/  FADD.FTZ R15, R49, R54 ;  /* 0x00000036310f7221 */ /* 0x000fe20000010000 */
[----:B------:R-:W1:Y:S01]  /*7370*/  MUFU.EX2 R179, R179 ;  /* 0x000000b300b37308 */ /* 0x000e620000000800 */
[----:B0-----:R-:W-:Y:S01]  /*7380*/  FADD.FTZ R3, R177, R4 ;  /* 0x00000004b1037221 */ /* 0x001fe20000010000 */
[----:B------:R-:W-:Y:S01]  /*7390*/  FFMA.FTZ R57, R60, R5, -R57 ;  /* 0x000000053c397223 */ /* 0x000fe20000010839 */
[----:B------:R-:W-:Y:S01]  /*73a0*/  FADD.FTZ R54, R64, R15 ;  /* 0x0000000f40367221 */ /* 0x000fe20000010000 */
[----:B------:R-:W-:Y:S01]  /*73b0*/  ISETP.GT.AND P2, PT, R6, UR54, PT ;  /* 0x0000003606007c0c */ /* 0x000fe2000bf44270 */
[-C--:B------:R-:W-:Y:S01]  /*73c0*/  FMUL.FTZ R124, R124, R32.reuse ;  /* 0x000000207c7c7220 */ /* 0x080fe20000410000 */
[----:B------:R-:W-:Y:S01]  /*73d0*/  F2FP.BF16.F32.PACK_AB R168, R48, R41 ;  /* 0x0000002930a8723e */ /* 0x000fe200000010ff */
[----:B------:R-:W-:Y:S01]  /*73e0*/  FADD.FTZ R15, R51, R54 ;  /* 0x00000036330f7221 */ /* 0x000fe20000010000 */
[----:B------:R-:W0:Y:S01]  /*73f0*/  MUFU.EX2 R38, R38 ;  /* 0x0000002600267308 */ /* 0x000e220000000800 */
[----:B--2---:R-:W-:Y:S01]  /*7400*/  FADD.FTZ R4, R34, R3 ;  /* 0x0000000322047221 */ /* 0x004fe20000010000 */
[----:B------:R-:W-:Y:S01]  /*7410*/  F2FP.BF16.F32.PACK_AB R170, R44, R43 ;  /* 0x0000002b2caa723e */ /* 0x000fe200000010ff */
[----:B------:R-:W-:Y:S01]  /*7420*/  FADD.FTZ R40, R14, R15 ;  /* 0x0000000f0e287221 */ /* 0x000fe20000010000 */
[----:B------:R-:W-:Y:S01]  /*7430*/  F2FP.BF16.F32.PACK_AB R160, R28, R45 ;  /* 0x0000002d1ca0723e */ /* 0x000fe200000010ff */
[-C--:B------:R-:W-:Y:S01]  /*7440*/  FMUL.FTZ R125, R125, R32.reuse ;  /* 0x000000207d7d7220 */ /* 0x080fe20000410000 */
[----:B------:R-:W-:Y:S01]  /*7450*/  F2FP.BF16.F32.PACK_AB R162, R24, R47 ;  /* 0x0000002f18a2723e */ /* 0x000fe200000010ff */
[----:B------:R-:W-:Y:S01]  /*7460*/  FADD.FTZ R15, R53, R40 ;  /* 0x00000028350f7221 */ /* 0x000fe20000010000 */
[----:B------:R-:W2:Y:S01]  /*7470*/  MUFU.EX2 R173, R173 ;  /* 0x000000ad00ad7308 */ /* 0x000ea20000000800 */
[----:B-1----:R-:W-:Y:S01]  /*7480*/  FADD.FTZ R3, R179, R4 ;  /* 0x00000004b3037221 */ /* 0x002fe20000010000 */
[C---:B------:R-:W-:Y:S01]  /*7490*/  F2FP.BF16.F32.PACK_AB R152, R36.reuse, R53 ;  /* 0x000000352498723e */ /* 0x040fe200000010ff */
[----:B------:R-:W-:Y:S01]  /*74a0*/  FADD.FTZ R20, R36, R15 ;  /* 0x0000000f24147221 */ /* 0x000fe20000010000 */
[-C--:B------:R-:W-:Y:S01]  /*74b0*/  FMUL.FTZ R128, R128, R32.reuse ;  /* 0x0000002080807220 */ /* 0x080fe20000410000 */
[-C--:B------:R-:W-:Y:S01]  /*74c0*/  FMUL.FTZ R129, R129, R32.reuse ;  /* 0x0000002081817220 */ /* 0x080fe20000410000 */
[-C--:B------:R-:W-:Y:S01]  /*74d0*/  FMUL.FTZ R132, R132, R32.reuse ;  /* 0x0000002084847220 */ /* 0x080fe20000410000 */
[----:B------:R-:W-:Y:S01]  /*74e0*/  FADD.FTZ R15, R55, R20 ;  /* 0x00000014370f7221 */ /* 0x000fe20000010000 */
[----:B------:R-:W1:Y:S01]  /*74f0*/  MUFU.EX2 R42, R42 ;  /* 0x0000002a002a7308 */ /* 0x000e620000000800 */
[----:B0-----:R-:W-:Y:S01]  /*7500*/  FADD.FTZ R4, R38, R3 ;  /* 0x0000000326047221 */ /* 0x001fe20000010000 */
[-C--:B------:R-:W-:Y:S01]  /*7510*/  FMUL.FTZ R133, R133, R32.reuse ;  /* 0x0000002085857220 */ /* 0x080fe20000410000 */
[-C--:B------:R-:W-:Y:S01]  /*7520*/  FMUL.FTZ R136, R136, R32.reuse ;  /* 0x0000002088887220 */ /* 0x080fe20000410000 */
[-C--:B------:R-:W-:Y:S01]  /*7530*/  FMUL.FTZ R137, R137, R32.reuse ;  /* 0x0000002089897220 */ /* 0x080fe20000410000 */
[-C--:B------:R-:W-:Y:S01]  /*7540*/  FMUL.FTZ R140, R140, R32.reuse ;  /* 0x000000208c8c7220 */ /* 0x080fe20000410000 */
[-C--:B------:R-:W-:Y:S01]  /*7550*/  FMUL.FTZ R141, R141, R32.reuse ;  /* 0x000000208d8d7220 */ /* 0x080fe20000410000 */
[-C--:B------:R-:W-:Y:S01]  /*7560*/  FMUL.FTZ R144, R144, R32.reuse ;  /* 0x0000002090907220 */ /* 0x080fe20000410000 */
[----:B------:R-:W0:Y:S01]  /*7570*/  MUFU.EX2 R175, R175 ;  /* 0x000000af00af7308 */ /* 0x000e220000000800 */
[----:B--2---:R-:W-:Y:S01]  /*7580*/  FADD.FTZ R3, R173, R4 ;  /* 0x00000004ad037221 */ /* 0x004fe20000010000 */
[-C--:B------:R-:W-:Y:S01]  /*7590*/  FMUL.FTZ R145, R145, R32.reuse ;  /* 0x0000002091917220 */ /* 0x080fe20000410000 */
[-C--:B------:R-:W-:Y:S01]  /*75a0*/  FMUL.FTZ R148, R148, R32.reuse ;  /* 0x0000002094947220 */ /* 0x080fe20000410000 */
[----:B------:R-:W-:Y:S01]  /*75b0*/  FMUL.FTZ R149, R149, R32 ;  /* 0x0000002095957220 */ /* 0x000fe20000410000 */
[----:B------:R-:W-:Y:S01]  /*75c0*/  F2FP.BF16.F32.PACK_AB R181, R181, R68 ;  /* 0x00000044b5b5723e */ /* 0x000fe200000010ff */
[----:B------:R-:W-:Y:S01]  /*75d0*/  VIADD R6, R6, 0xffffffff ;  /* 0xffffffff06067836 */ /* 0x000fe20000000000 */
[----:B------:R-:W-:Y:S01]  /*75e0*/  F2FP.BF16.F32.PACK_AB R183, R30, R183 ;  /* 0x000000b71eb7723e */ /* 0x000fe200000010ff */
[----:B------:R-:W2:Y:S01]  /*75f0*/  MUFU.EX2 R26, R26 ;  /* 0x0000001a001a7308 */ /* 0x000ea20000000800 */
[----:B-1----:R-:W-:Y:S01]  /*7600*/  FADD.FTZ R4, R42, R3 ;  /* 0x000000032a047221 */ /* 0x002fe20000010000 */
[----:B------:R-:W-:Y:S01]  /*7610*/  F2FP.BF16.F32.PACK_AB R177, R34, R177 ;  /* 0x000000b122b1723e */ /* 0x000fe200000010ff */
[----:B------:R-:W-:Y:S01]  /*7620*/  FMUL.FTZ R90, R90, R31 ;  /* 0x0000001f5a5a7220 */ /* 0x000fe20000410000 */
[----:B------:R-:W-:Y:S01]  /*7630*/  F2FP.BF16.F32.PACK_AB R179, R38, R179 ;  /* 0x000000b326b3723e */ /* 0x000fe200000010ff */
[----:B------:R-:W-:Y:S01]  /*7640*/  FMUL.FTZ R91, R91, R31 ;  /* 0x0000001f5b5b7220 */ /* 0x000fe20000410000 */
[----:B------:R-:W-:Y:S01]  /*7650*/  F2FP.BF16.F32.PACK_AB R173, R42, R173 ;  /* 0x000000ad2aad723e */ /* 0x000fe200000010ff */
[-C--:B------:R-:W-:Y:S01]  /*7660*/  FMUL.FTZ R94, R94, R31.reuse ;  /* 0x0000001f5e5e7220 */ /* 0x080fe20000410000 */
[----:B------:R-:W1:Y:S01]  /*7670*/  MUFU.EX2 R169, R169 ;  /* 0x000000a900a97308 */ /* 0x000e620000000800 */
[----:B0-----:R-:W-:Y:S01]  /*7680*/  FADD.FTZ R3, R175, R4 ;  /* 0x00000004af037221 */ /* 0x001fe20000010000 */
[-C--:B------:R-:W-:Y:S01]  /*7690*/  FMUL.FTZ R95, R95, R31.reuse ;  /* 0x0000001f5f5f7220 */ /* 0x080fe20000410000 */
[-C--:B------:R-:W-:Y:S01]  /*76a0*/  FMUL.FTZ R98, R98, R31.reuse ;  /* 0x0000001f62627220 */ /* 0x080fe20000410000 */
[-C--:B------:R-:W-:Y:S01]  /*76b0*/  FMUL.FTZ R99, R99, R31.reuse ;  /* 0x0000001f63637220 */ /* 0x080fe20000410000 */
[-C--:B------:R-:W-:Y:S01]  /*76c0*/  FMUL.FTZ R102, R102, R31.reuse ;  /* 0x0000001f66667220 */ /* 0x080fe20000410000 */
[-C--:B------:R-:W-:Y:S01]  /*76d0*/  FMUL.FTZ R103, R103, R31.reuse ;  /* 0x0000001f67677220 */ /* 0x080fe20000410000 */
[----:B------:R-:W-:Y:S01]  /*76e0*/  FMUL.FTZ R106, R106, R31 ;  /* 0x0000001f6a6a7220 */ /* 0x000fe20000410000 */
[----:B------:R-:W0:Y:S01]  /*76f0*/  MUFU.EX2 R46, R46 ;  /* 0x0000002e002e7308 */ /* 0x000e220000000800 */
[C---:B--2---:R-:W-:Y:S01]  /*7700*/  FADD.FTZ R4, R26.reuse, R3 ;  /* 0x000000031a047221 */ /* 0x044fe20000010000 */
[----:B------:R-:W-:Y:S01]  /*7710*/  F2FP.BF16.F32.PACK_AB R175, R26, R175 ;  /* 0x000000af1aaf723e */ /* 0x000fe200000010ff */
[-C--:B------:R-:W-:Y:S01]  /*7720*/  FMUL.FTZ R107, R107, R31.reuse ;  /* 0x0000001f6b6b7220 */ /* 0x080fe20000410000 */
[-C--:B------:R-:W-:Y:S01]  /*7730*/  FMUL.FTZ R110, R110, R31.reuse ;  /* 0x0000001f6e6e7220 */ /* 0x080fe20000410000 */
[-C--:B------:R-:W-:Y:S01]  /*7740*/  FMUL.FTZ R111, R111, R31.reuse ;  /* 0x0000001f6f6f7220 */ /* 0x080fe20000410000 */
[-C--:B------:R-:W-:Y:S01]  /*7750*/  FMUL.FTZ R114, R114, R31.reuse ;  /* 0x0000001f72727220 */ /* 0x080fe20000410000 */
[-C--:B------:R-:W-:Y:S01]  /*7760*/  FMUL.FTZ R115, R115, R31.reuse ;  /* 0x0000001f73737220 */ /* 0x080fe20000410000 */
[----:B------:R-:W2:Y:S01]  /*7770*/  MUFU.EX2 R171, R171 ;  /* 0x000000ab00ab7308 */ /* 0x000ea20000000800 */
[----:B-1----:R-:W-:Y:S01]  /*7780*/  FADD.FTZ R3, R169, R4 ;  /* 0x00000004a9037221 */ /* 0x002fe20000010000 */
[----:B------:R-:W-:Y:S01]  /*7790*/  FADD.FTZ R4, R0, R15 ;  /* 0x0000000f00047221 */ /* 0x000fe20000010000 */
[-C--:B------:R-:W-:Y:S01]  /*77a0*/  FMUL.FTZ R118, R118, R31.reuse ;  /* 0x0000001f76767220 */ /* 0x080fe20000410000 */
[-C--:B------:R-:W-:Y:S01]  /*77b0*/  FMUL.FTZ R119, R119, R31.reuse ;  /* 0x0000001f77777220 */ /* 0x080fe20000410000 */
[-C--:B------:R-:W-:Y:S01]  /*77c0*/  FMUL.FTZ R122, R122, R31.reuse ;  /* 0x0000001f7a7a7220 */ /* 0x080fe20000410000 */
[-C--:B------:R-:W-:Y:S01]  /*77d0*/  FMUL.FTZ R123, R123, R31.reuse ;  /* 0x0000001f7b7b7220 */ /* 0x080fe20000410000 */
[----:B------:R-:W-:Y:S01]  /*77e0*/  FMUL.FTZ R126, R126, R31 ;  /* 0x0000001f7e7e7220 */ /* 0x000fe20000410000 */
[----:B------:R1:W3:Y:S01]  /*77f0*/  MUFU.EX2 R8, R174 ;  /* 0x000000ae00087308 */ /* 0x0002e20000000800 */
[----:B0-----:R-:W-:Y:S01]  /*7800*/  F2FP.BF16.F32.PACK_AB R169, R46, R169 ;  /* 0x000000a92ea9723e */ /* 0x001fe200000010ff */
[-C--:B------:R-:W-:Y:S01]  /*7810*/  FMUL.FTZ R127, R127, R31.reuse ;  /* 0x0000001f7f7f7220 */ /* 0x080fe20000410000 */
[-C--:B------:R-:W-:Y:S01]  /*7820*/  FMUL.FTZ R130, R130, R31.reuse ;  /* 0x0000001f82827220 */ /* 0x080fe20000410000 */
[-C--:B------:R-:W-:Y:S01]  /*7830*/  FMUL.FTZ R131, R131, R31.reuse ;  /* 0x0000001f83837220 */ /* 0x080fe20000410000 */
[-C--:B------:R-:W-:Y:S01]  /*7840*/  FMUL.FTZ R134, R134, R31.reuse ;  /* 0x0000001f86867220 */ /* 0x080fe20000410000 */
[-C--:B------:R-:W-:Y:S01]  /*7850*/  FMUL.FTZ R135, R135, R31.reuse ;  /* 0x0000001f87877220 */ /* 0x080fe20000410000 */
[----:B------:R-:W-:Y:S01]  /*7860*/  FMUL.FTZ R138, R138, R31 ;  /* 0x0000001f8a8a7220 */ /* 0x000fe20000410000 */
[----:B------:R-:W0:Y:S01]  /*7870*/  MUFU.EX2 R165, R165 ;  /* 0x000000a500a57308 */ /* 0x000e220000000800 */
[----:B-1----:R-:W-:Y:S01]  /*7880*/  F2FP.BF16.F32.PACK_AB R174, R66, R39 ;  /* 0x0000002742ae723e */ /* 0x002fe200000010ff */
[-C--:B------:R-:W-:Y:S01]  /*7890*/  FMUL.FTZ R139, R139, R31.reuse ;  /* 0x0000001f8b8b7220 */ /* 0x080fe20000410000 */
[-C--:B------:R-:W-:Y:S01]  /*78a0*/  FMUL.FTZ R142, R142, R31.reuse ;  /* 0x0000001f8e8e7220 */ /* 0x080fe20000410000 */
[-C--:B------:R-:W-:Y:S01]  /*78b0*/  FMUL.FTZ R143, R143, R31.reuse ;  /* 0x0000001f8f8f7220 */ /* 0x080fe20000410000 */
[-C--:B------:R-:W-:Y:S01]  /*78c0*/  FMUL.FTZ R146, R146, R31.reuse ;  /* 0x0000001f92927220 */ /* 0x080fe20000410000 */
[-C--:B------:R-:W-:Y:S01]  /*78d0*/  FMUL.FTZ R147, R147, R31.reuse ;  /* 0x0000001f93937220 */ /* 0x080fe20000410000 */
[-C--:B------:R-:W-:Y:S01]  /*78e0*/  FMUL.FTZ R150, R150, R31.reuse ;  /* 0x0000001f96967220 */ /* 0x080fe20000410000 */
[----:B------:R1:W-:Y:S01]  /*78f0*/  MUFU.EX2 R21, R154 ;  /* 0x0000009a00157308 */ /* 0x0003e20000000800 */
[----:B------:R-:W-:-:S07]  /*7900*/  FMUL.FTZ R151, R151, R31 ;  /* 0x0000001f97977220 */ /* 0x000fce0000410000 */
[----:B------:R-:W4:Y:S01]  /*7910*/  MUFU.EX2 R50, R50 ;  /* 0x0000003200327308 */ /* 0x000f220000000800 */
[----:B-1----:R-:W-:Y:S01]  /*7920*/  F2FP.BF16.F32.PACK_AB R154, R0, R55 ;  /* 0x00000037009a723e */ /* 0x002fe200000010ff */
[----:B------:R-:W-:-:S04]  /*7930*/  FADD.FTZ R0, R46, R3 ;  /* 0x000000032e007221 */ /* 0x000fc80000010000 */
[----:B--2---:R-:W-:Y:S01]  /*7940*/  FADD.FTZ R3, R171, R0 ;  /* 0x00000000ab037221 */ /* 0x004fe20000010000 */
[C---:B---3--:R-:W-:Y:S01]  /*7950*/  F2FP.BF16.F32.PACK_AB R171, R8.reuse, R171 ;  /* 0x000000ab08ab723e */ /* 0x048fe200000010ff */
[----:B------:R-:W1:Y:S02]  /*7960*/  MUFU.EX2 R167, R167 ;  /* 0x000000a700a77308 */ /* 0x000e640000000800 */
[----:B------:R-:W-:Y:S01]  /*7970*/  FADD.FTZ R0, R8, R3 ;  /* 0x0000000308007221 */ /* 0x000fe20000010000 */
[----:B------:R-:W-:-:S03]  /*7980*/  IMAD.MOV.U32 R8, RZ, RZ, R12 ;  /* 0x000000ffff087224 */ /* 0x000fc600078e000c */
[----:B0-----:R-:W-:Y:S02]  /*7990*/  FADD.FTZ R3, R165, R0 ;  /* 0x00000000a5037221 */ /* 0x001fe40000010000 */
[----:B------:R0:W2:Y:S01]  /*79a0*/  MUFU.EX2 R58, R158 ;  /* 0x0000009e003a7308 */ /* 0x0000a20000000800 */
[C---:B----4-:R-:W-:Y:S01]  /*79b0*/  F2FP.BF16.F32.PACK_AB R165, R50.reuse, R165 ;  /* 0x000000a532a5723e */ /* 0x050fe200000010ff */
[----:B------:R-:W-:-:S06]  /*79c0*/  FADD.FTZ R0, R50, R3 ;  /* 0x0000000332007221 */ /* 0x000fcc0000010000 */
[----:B------:R3:W4:Y:S01]  /*79d0*/  MUFU.EX2 R161, R156 ;  /* 0x0000009c00a17308 */ /* 0x0007220000000800 */
[----:B-1----:R-:W-:Y:S01]  /*79e0*/  FADD.FTZ R0, R167, R0 ;  /* 0x00000000a7007221 */ /* 0x002fe20000010000 */
[----:B0-----:R-:W-:-:S06]  /*79f0*/  F2FP.BF16.F32.PACK_AB R158, R14, R51 ;  /* 0x000000330e9e723e */ /* 0x001fcc00000010ff */
[----:B------:R-:W0:Y:S01]  /*7a00*/  MUFU.EX2 R163, R70 ;  /* 0x0000004600a37308 */ /* 0x000e220000000800 */
[----:B--2---:R-:W-:Y:S01]  /*7a10*/  FADD.FTZ R0, R58, R0 ;  /* 0x000000003a007221 */ /* 0x004fe20000010000 */
[----:B---3--:R-:W-:Y:S02]  /*7a20*/  F2FP.BF16.F32.PACK_AB R156, R64, R49 ;  /* 0x00000031409c723e */ /* 0x008fe400000010ff */
[----:B------:R-:W-:-:S04]  /*7a30*/  F2FP.BF16.F32.PACK_AB R167, R58, R167 ;  /* 0x000000a73aa7723e */ /* 0x000fc800000010ff */
[----:B------:R-:W1:Y:S01]  /*7a40*/  MUFU.EX2 R35, R35 ;  /* 0x0000002300237308 */ /* 0x000e620000000800 */
[----:B----4-:R-:W-:Y:S01]  /*7a50*/  FADD.FTZ R0, R161, R0 ;  /* 0x00000000a1007221 */ /* 0x010fe20000010000 */
[----:B------:R-:W-:-:S03]  /*7a60*/  F2FP.BF16.F32.PACK_AB R161, R21, R161 ;  /* 0x000000a115a1723e */ /* 0x000fc600000010ff */
[----:B------:R-:W-:-:S03]  /*7a70*/  FADD.FTZ R0, R21, R0 ;  /* 0x0000000015007221 */ /* 0x000fc60000010000 */
        /* <DEDUP_REMOVED lines=23> */
[----:B------:R-:W-:Y:S01]  /*7bf0*/  IMAD.MOV.U32 R0, RZ, RZ, R10 ;  /* 0x000000ffff007224 */ /* 0x000fe200078e000a */
[----:B------:R-:W-:Y:S06]  /*7c00*/  @P2 BRA `(.L_x_6623) ;  /* 0xffffffd000002947 */ /* 0x000fec000383ffff */
[----:B------:R-:W-:Y:S01]  /*7c10*/  IMAD.MOV.U32 R8, RZ, RZ, R12 ;  /* 0x000000ffff087224 */ /* 0x000fe200078e000c */
[----:B------:R-:W-:Y:S01]  /*7c20*/  UMOV UR42, UR53 ;  /* 0x00000035002a7c82 */ /* 0x000fe20008000000 */
[----:B------:R-:W-:Y:S01]  /*7c30*/  IMAD.MOV.U32 R0, RZ, RZ, R10 ;  /* 0x000000ffff007224 */ /* 0x000fe200078e000a */
[----:B------:R-:W-:-:S06]  /*7c40*/  UMOV UR43, UR52 ;  /* 0x00000034002b7c82 */ /* 0x000fcc0008000000 */
.L_x_6606:
        /* <DEDUP_REMOVED lines=18> */
.L_x_6625:
[----:B------:R-:W-:-:S11]  /*7d70*/  UISETP.NE.AND UP0, UPT, UR11, 0x1, UPT ;  /* 0x000000010b00788c */ /* 0x000fd6000bf05270 */
[----:B------:R-:W-:Y:S02]  /*7d80*/  @UP0 ULDC.64 UR14, c[0x0][0x9e8] ;  /* 0x00027a00000e0ab9 */ /* 0x000fe40000000a00 */
[----:B------:R-:W-:-:S04]  /*7d90*/  UIMAD.WIDE.U32 UR6, UR10, UR14, URZ ;  /* 0x0000000e0a0672a5 */ /* 0x000fc8000f8e003f */
[----:B------:R-:W-:-:S12]  /*7da0*/  @UP0 USHF.R.U32.HI UR10, URZ, UR15, UR7 ;  /* 0x0000000f3f0a0299 */ /* 0x000fd80008011607 */
.L_x_6626:
[----:B------:R-:W-:-:S04]  /*7db0*/  UIMAD UR10, UR10, UR11, URZ ;  /* 0x0000000b0a0a72a4 */ /* 0x000fc8000f8e023f */
[----:B------:R-:W-:-:S04]  /*7dc0*/  UISETP.LT.AND UP0, UPT, UR50, UR10, UPT ;  /* 0x0000000a3200728c */ /* 0x000fc8000bf01270 */
[----:B------:R-:W-:-:S12]  /*7dd0*/  USEL UR50, UR50, UR10, !UP0 ;  /* 0x0000000a32327287 */ /* 0x000fd8000c000000 */
.L_x_6624:
        /* <DEDUP_REMOVED lines=12> */
.L_x_6636:
        /* <DEDUP_REMOVED lines=9> */
.L_x_6629:
[----:B------:R-:W-:Y:S01]  /*7f30*/  ULEA UR6, UR42, UR41, 0x3 ;  /* 0x000000292a067291 */ /* 0x000fe2000f8e183f */
[----:B------:R-:W-:-:S05]  /*7f40*/  IMAD.U32 R0, RZ, RZ, UR43 ;  /* 0x0000002bff007e24 */ /* 0x000fca000f8e00ff */
[----:B------:R-:W-:-:S04]  /*7f50*/  SHF.L.U32 R0, R0, 0x1f, RZ ;  /* 0x0000001f00007819 */ /* 0x000fc800000006ff */
[----:B------:R0:W1:Y:S01]  /*7f60*/  SYNCS.PHASECHK.TRANS64.TRYWAIT P2, [UR6+0x28830], R0 ;  /* 0x02883000ff0075a7 */ /* 0x0000620008040146 */
[----:B------:R-:W-:Y:S05]  /*7f70*/  @!P0 BRA `(.L_x_6630) ;  /* 0x0000000000048947 */ /* 0x000fea0003800000 */
[----:B------:R-:W-:Y:S01]  /*7f80*/  BPT.TRAP 0x1 ;  /* 0x000000040000795c */ /* 0x000fe20000300000 */
.L_x_6630:
[----:B-1----:R-:W-:Y:S05]  /*7f90*/  @P2 BRA `(.L_x_6628) ;  /* 0x0000000000082947 */ /* 0x002fea0003800000 */
[----:B------:R-:W1:Y:S02]  /*7fa0*/  SYNCS.PHASECHK.TRANS64.TRYWAIT P2, [UR6+0x28830], R0 ;  /* 0x02883000ff0075a7 */ /* 0x000e640008040146 */
[----:B-1----:R-:W-:Y:S05]  /*7fb0*/  @!P2 BRA `(.L_x_6631) ;  /* 0x000000c800dca947 */ /* 0x002fea0003800000 */
.L_x_6628:
        /* <DEDUP_REMOVED lines=47> */
.L_x_6633:
[----:B------:R-:W-:Y:S01]  /*82b0*/  ULEA UR6, UR50, UR41, 0x3 ;  /* 0x0000002932067291 */ /* 0x000fe2000f8e183f */
[----:B------:R-:W-:-:S05]  /*82c0*/  IMAD.U32 R0, RZ, RZ, UR51 ;  /* 0x00000033ff007e24 */ /* 0x000fca000f8e00ff */
[----:B------:R-:W-:-:S04]  /*82d0*/  SHF.L.U32 R0, R0, 0x1f, RZ ;  /* 0x0000001f00007819 */ /* 0x000fc800000006ff */
[----:B------:R0:W1:Y:S01]  /*82e0*/  SYNCS.PHASECHK.TRANS64.TRYWAIT P2, [UR6+0x28850], R0 ;  /* 0x02885000ff0075a7 */ /* 0x0000620008040146 */
[----:B------:R-:W-:Y:S05]  /*82f0*/  @!P0 BRA `(.L_x_6634) ;  /* 0x0000000000048947 */ /* 0x000fea0003800000 */
[----:B------:R-:W-:Y:S01]  /*8300*/  BPT.TRAP 0x1 ;  /* 0x000000040000795c */ /* 0x000fe20000300000 */
.L_x_6634:
[----:B-1----:R-:W-:Y:S05]  /*8310*/  @P2 BRA `(.L_x_6632) ;  /* 0x0000000000082947 */ /* 0x002fea0003800000 */
[----:B------:R-:W1:Y:S02]  /*8320*/  SYNCS.PHASECHK.TRANS64.TRYWAIT P2, [UR6+0x28850], R0 ;  /* 0x02885000ff0075a7 */ /* 0x000e640008040146 */
[----:B-1----:R-:W-:Y:S05]  /*8330*/  @!P2 BRA `(.L_x_6635) ;  /* 0x000000c80014a947 */ /* 0x002fea0003800000 */
.L_x_6632:
[----:B------:R-:W-:Y:S01]  /*8340*/  UIADD3 UR6, UR41, 0x400, URZ ;  /* 0x0000040029067890 */ /* 0x000fe2000fffe03f */
[----:B------:R-:W-:Y:S01]  /*8350*/  WARPGROUP.ARRIVE ;  /* 0x00000000000079c5 */ /* 0x000fe20000000000 */
[----:B------:R-:W-:Y:S01]  /*8360*/  UMOV UR7, 0x40000040 ;  /* 0x4000004000077882 */ /* 0x000fe20000000000 */
[----:B01----:R-:W-:Y:S01]  /*8370*/  FMNMX.FTZ R0, R24, R7, !PT ;  /* 0x0000000718007209 */ /* 0x003fe20007810000 */
[----:B------:R-:W-:-:S03]  /*8380*/  USHF.R.U32.HI UR6, URZ, 0x4, UR6 ;  /* 0x000000043f067899 */ /* 0x000fc60008011606 */
[----:B------:R-:W0:Y:S01]  /*8390*/  S2R R184, SR_TID.X ;  /* 0x0000000000b87919 */ /* 0x000e220000002100 */
[C---:B------:R-:W-:Y:S01]  /*83a0*/  ISETP.GT.AND P2, PT, R6.reuse, UR47, PT ;  /* 0x0000002f06007c0c */ /* 0x040fe2000bf44270 */
[----:B------:R-:W-:Y:S01]  /*83b0*/  UMOV UR51, UR43 ;  /* 0x0000002b00337c82 */ /* 0x000fe20008000000 */
[----:B------:R-:W-:Y:S01]  /*83c0*/  ULOP3.LUT UR6, UR6, 0x3fff, URZ, 0xc0, !UPT ;  /* 0x00003fff06067892 */ /* 0x000fe2000f8ec03f */
[----:B------:R-:W-:Y:S01]  /*83d0*/  FMNMX.FTZ R5, R25, R0, !PT ;  /* 0x0000000019057209 */ /* 0x000fe20007810000 */
[----:B------:R-:W-:Y:S02]  /*83e0*/  VIADD R6, R6, 0xffffffff ;  /* 0xffffffff06067836 */ /* 0x000fe40000000000 */
        /* <DEDUP_REMOVED lines=39> */
[----:B------:R-:W0:Y:S01]  /*8660*/  LDC R5, c[0x0][0x988] ;  /* 0x00026200ff057b82 */ /* 0x000e220000000800 */
[----:B------:R-:W-:Y:S02]  /*8670*/  FMNMX.FTZ R8, R26, R9, !PT ;  /* 0x000000091a087209 */ /* 0x000fe40007810000 */
[----:B------:R-:W1:Y:S01]  /*8680*/  SHFL.BFLY PT, R0, R11, 0x1, 0x1f ;  /* 0x0c201f000b007f89 */ /* 0x000e6200000e0000 */
        /* <DEDUP_REMOVED lines=8> */
[----:B------:R-:W-:-:S04]  /*8710*/  FMNMX.FTZ R8, R34, R21, !PT ;  /* 0x0000001522087209 */ /* 0x000fc80007810000 */
[----:B------:R-:W-:Y:S02]  /*8720*/  FMNMX.FTZ R21, R35, R8, !PT ;  /* 0x0000000823157209 */ /* 0x000fe40007810000 */
[----:B-1----:R-:W-:Y:S02]  /*8730*/  FMNMX.FTZ R0, R11, R0, !PT ;  /* 0x000000000b007209 */ /* 0x002fe40007810000 */
[----:B------:R-:W-:-:S03]  /*8740*/  FMNMX.FTZ R8, R38, R21, !PT ;  /* 0x0000001526087209 */ /* 0x000fc60007810000 */
[----:B------:R-:W-:-:S04]  /*8750*/  FADD.FTZ R10, -R0, R7 ;  /* 0x00000007000a7221 */ /* 0x000fc80000010100 */
[-C--:B0-----:R-:W-:Y:S01]  /*8760*/  FMUL.FTZ R7, R10, R5.reuse ;  /* 0x000000050a077220 */ /* 0x081fe20000410000 */
[----:B------:R-:W-:-:S04]  /*8770*/  FMUL.FTZ R10, R0, R5 ;  /* 0x00000005000a7220 */ /* 0x000fc80000410000 */
        /* <DEDUP_REMOVED lines=13> */
[----:B0-----:R-:W-:-:S04]  /*8850*/  FMNMX.FTZ R25, R39, R8, !PT ;  /* 0x0000000827197209 */ /* 0x001fc80007810000 */
[----:B------:R-:W-:-:S03]  /*8860*/  FMNMX.FTZ R8, R42, R25, !PT ;  /* 0x000000192a087209 */ /* 0x000fc60007810000 */
[----:B------:R-:W0:Y:S01]  /*8870*/  MUFU.EX2 R180, R180 ;  /* 0x000000b400b47308 */ /* 0x000e220000000800 */
[----:B------:R-:W-:-:S04]  /*8880*/  FMNMX.FTZ R25, R43, R8, !PT ;  /* 0x000000082b197209 */ /* 0x000fc80007810000 */
[----:B------:R-:W-:Y:S01]  /*8890*/  FMNMX.FTZ R8, R46, R25, !PT ;  /* 0x000000192e087209 */ /* 0x000fe20007810000 */
[----:B------:R-:W-:Y:S02]  /*88a0*/  FFMA.FTZ R25, R41, R5, -R10 ;  /* 0x0000000529197223 */ /* 0x000fe4000001080a */
[----:B------:R-:W-:Y:S01]  /*88b0*/  MUFU.EX2 R182, R182 ;  /* 0x000000b600b67308 */ /* 0x000fe20000000800 */
[----:B------:R-:W-:-:S04]  /*88c0*/  FMNMX.FTZ R29, R47, R8, !PT ;  /* 0x000000082f1d7209 */ /* 0x000fc80007810000 */
[----:B------:R-:W-:-:S03]  /*88d0*/  FMNMX.FTZ R8, R50, R29, !PT ;  /* 0x0000001d32087209 */ /* 0x000fc60007810000 */
[----:B------:R-:W-:Y:S01]  /*88e0*/  MUFU.EX2 R13, R13 ;  /* 0x0000000d000d7308 */ /* 0x000fe20000000800 */
[----:B------:R-:W-:Y:S01]  /*88f0*/  FMNMX.FTZ R29, R51, R8, !PT ;  /* 0x00000008331d7209 */ /* 0x000fe20007810000 */
[----:B0-----:R-:W-:Y:S01]  /*8900*/  FFMA.FTZ R4, R7, R4, R180 ;  /* 0x0000000407047223 */ /* 0x001fe200000100b4 */
[----:B------:R-:W-:Y:S02]  /*8910*/  F2FP.BF16.F32.PACK_AB R180, R11, R180 ;  /* 0x000000b40bb4723e */ /* 0x000fe400000010ff */
[----:B------:R-:W-:Y:S01]  /*8920*/  FMNMX.FTZ R8, R54, R29, !PT ;  /* 0x0000001d36087209 */ /* 0x000fe20007810000 */
[----:B------:R-:W-:Y:S02]  /*8930*/  FFMA.FTZ R29, R45, R5, -R10 ;  /* 0x000000052d1d7223 */ /* 0x000fe4000001080a */
[----:B------:R-:W-:Y:S01]  /*8940*/  MUFU.EX2 R15, R15 ;  /* 0x0000000f000f7308 */ /* 0x000fe20000000800 */
[----:B------:R-:W-:-:S04]  /*8950*/  FMNMX.FTZ R33, R55, R8, !PT ;  /* 0x0000000837217209 */ /* 0x000fc80007810000 */
[----:B------:R-:W-:-:S03]  /*8960*/  FMNMX.FTZ R8, R58, R33, !PT ;  /* 0x000000213a087209 */ /* 0x000fc60007810000 */
[----:B------:R-:W-:Y:S01]  /*8970*/  MUFU.EX2 R21, R21 ;  /* 0x0000001500157308 */ /* 0x000fe20000000800 */
[----:B------:R-:W-:-:S04]  /*8980*/  FMNMX.FTZ R33, R59, R8, !PT ;  /* 0x000000083b217209 */ /* 0x000fc80007810000 */
[----:B------:R-:W-:Y:S01]  /*8990*/  FMNMX.FTZ R8, R62, R33, !PT ;  /* 0x000000213e087209 */ /* 0x000fe20007810000 */
[-CC-:B------:R-:W-:Y:S01]  /*89a0*/  FFMA.FTZ R33, R49, R5.reuse, -R10.reuse ;  /* 0x0000000531217223 */ /* 0x180fe2000001080a */
[-CC-:B------:R-:W-:Y:S01]  /*89b0*/  FFMA.FTZ R49, R65, R5.reuse, -R10.reuse ;  /* 0x0000000541317223 */ /* 0x180fe2000001080a */
[----:B------:R-:W-:Y:S01]  /*89c0*/  FFMA.FTZ R65, R81, R5, -R10 ;  /* 0x0000000551417223 */ /* 0x000fe2000001080a */
[----:B------:R-:W-:Y:S01]  /*89d0*/  FMNMX.FTZ R37, R63, R8, !PT ;  /* 0x000000083f257209 */ /* 0x000fe20007810000 */
[----:B------:R-:W-:Y:S03]  /*89e0*/  MUFU.EX2 R25, R25 ;  /* 0x0000001900197308 */ /* 0x000fe60000000800 */
[----:B------:R-:W-:-:S04]  /*89f0*/  FMNMX.FTZ R8, R66, R37, !PT ;  /* 0x0000002542087209 */ /* 0x000fc80007810000 */
[----:B------:R-:W-:Y:S01]  /*8a00*/  FMNMX.FTZ R37, R67, R8, !PT ;  /* 0x0000000843257209 */ /* 0x000fe20007810000 */
[----:B------:R-:W-:Y:S03]  /*8a10*/  MUFU.EX2 R29, R29 ;  /* 0x0000001d001d7308 */ /* 0x000fe60000000800 */
[----:B------:R-:W-:Y:S01]  /*8a20*/  FMNMX.FTZ R8, R70, R37, !PT ;  /* 0x0000002546087209 */ /* 0x000fe20007810000 */
[-CC-:B------:R-:W-:Y:S01]  /*8a30*/  FFMA.FTZ R37, R53, R5.reuse, -R10.reuse ;  /* 0x0000000535257223 */ /* 0x180fe2000001080a */
[----:B------:R-:W-:Y:S02]  /*8a40*/  FFMA.FTZ R53, R69, R5, -R10 ;  /* 0x0000000545357223 */ /* 0x000fe4000001080a */
[----:B------:R-:W-:Y:S01]  /*8a50*/  FMNMX.FTZ R41, R71, R8, !PT ;  /* 0x0000000847297209 */ /* 0x000fe20007810000 */
[----:B------:R-:W-:Y:S03]  /*8a60*/  MUFU.EX2 R33, R33 ;  /* 0x0000002100217308 */ /* 0x000fe60000000800 */
[----:B------:R-:W-:-:S04]  /*8a70*/  FMNMX.FTZ R8, R74, R41, !PT ;  /* 0x000000294a087209 */ /* 0x000fc80007810000 */
[----:B------:R-:W-:Y:S01]  /*8a80*/  FMNMX.FTZ R41, R75, R8, !PT ;  /* 0x000000084b297209 */ /* 0x000fe20007810000 */
[----:B------:R-:W-:Y:S03]  /*8a90*/  MUFU.EX2 R37, R37 ;  /* 0x0000002500257308 */ /* 0x000fe60000000800 */
        /* <DEDUP_REMOVED lines=11> */
[----:B------:R-:W-:Y:S01]  /*8b50*/  MUFU.EX2 R53, R53 ;  /* 0x0000003500357308 */ /* 0x000fe20000000800 */
[----:B------:R-:W-:-:S02]  /*8b60*/  WARPGROUP.DEPBAR.LE gsb0, 0x0 ;  /* 0x00008000000079c5 */ /* 0x000fc40000010000 */
[----:B------:R-:W-:Y:S01]  /*8b70*/  WARPGROUP.ARRIVE ;  /* 0x00000000000079c5 */ /* 0x000fe20000000000 */
[----:B------:R-:W0:Y:S01]  /*8b80*/  SHFL.BFLY PT, R57, R8, 0x2, 0x1f ;  /* 0x0c401f0008397f89 */ /* 0x000e2200000e0000 */
[-CC-:B------:R-:W-:Y:S01]  /*8b90*/  FFMA.FTZ R176, R32, R5.reuse, -R10.reuse ;  /* 0x0000000520b07223 */ /* 0x180fe2000001080a */
[----:B------:R-:W-:Y:S02]  /*8ba0*/  FFMA.FTZ R178, R36, R5, -R10 ;  /* 0x0000000524b27223 */ /* 0x000fe4000001080a */
[----:B------:R-:W-:Y:S01]  /*8bb0*/  MUFU.EX2 R45, R45 ;  /* 0x0000002d002d7308 */ /* 0x000fe20000000800 */
[----:B------:R-:W-:Y:S01]  /*8bc0*/  HGMMA.64x128x16.F32.BF16 R88, R172, gdesc[UR4].tnspB, R88, gsb0 ;  /* 0x41e00004ac587df0 */ /* 0x000fe20008001858 */
[----:B------:R-:W-:Y:S01]  /*8bd0*/  UIADD3 UR6, UR10, 0x180, URZ ;  /* 0x000001800a067890 */ /* 0x000fe2000fffe03f */
[----:B------:R-:W-:-:S05]  /*8be0*/  UMOV UR7, 0x40000040 ;  /* 0x4000004000077882 */ /* 0x000fca0000000000 */
[----:B------:R-:W-:Y:S08]  /*8bf0*/  MUFU.EX2 R176, R176 ;  /* 0x000000b000b07308 */ /* 0x000ff00000000800 */
[----:B------:R-:W-:Y:S01]  /*8c00*/  MUFU.EX2 R178, R178 ;  /* 0x000000b200b27308 */ /* 0x000fe20000000800 */
[----:B0-----:R-:W-:Y:S01]  /*8c10*/  FMNMX.FTZ R24, R8, R57, !PT ;  /* 0x0000003908187209 */ /* 0x001fe20007810000 */
[----:B------:R-:W-:-:S06]  /*8c20*/  FFMA.FTZ R57, R73, R5, -R10 ;  /* 0x0000000549397223 */ /* 0x000fcc000001080a */
[----:B------:R-:W-:Y:S01]  /*8c30*/  MUFU.EX2 R12, R12 ;  /* 0x0000000c000c7308 */ /* 0x000fe20000000800 */
[----:B------:R-:W0:Y:S07]  /*8c40*/  SHFL.BFLY PT, R69, R24, 0x1, 0x1f ;  /* 0x0c201f0018457f89 */ /* 0x000e2e00000e0000 */
[----:B------:R-:W-:Y:S08]  /*8c50*/  MUFU.EX2 R57, R57 ;  /* 0x0000003900397308 */ /* 0x000ff00000000800 */
[----:B------:R-:W-:Y:S08]  /*8c60*/  MUFU.EX2 R14, R14 ;  /* 0x0000000e000e7308 */ /* 0x000ff00000000800 */
[----:B------:R-:W-:Y:S01]  /*8c70*/  MUFU.EX2 R61, R61 ;  /* 0x0000003d003d7308 */ /* 0x000fe20000000800 */
[----:B0-----:R-:W-:-:S07]  /*8c80*/  FMNMX.FTZ R8, R24, R69, !PT ;  /* 0x0000004518087209 */ /* 0x001fce0007810000 */
[----:B------:R-:W-:Y:S08]  /*8c90*/  MUFU.EX2 R20, R20 ;  /* 0x0000001400147308 */ /* 0x000ff00000000800 */
[----:B------:R-:W-:Y:S08]  /*8ca0*/  MUFU.EX2 R65, R65 ;  /* 0x0000004100417308 */ /* 0x000ff00000000800 */
[----:B------:R-:W-:Y:S01]  /*8cb0*/  MUFU.EX2 R24, R84 ;  /* 0x0000005400187308 */ /* 0x000fe20000000800 */
[----:B------:R-:W-:-:S02]  /*8cc0*/  WARPGROUP.DEPBAR.LE gsb0, 0x0 ;  /* 0x00008000000079c5 */ /* 0x000fc40000010000 */
[----:B------:R-:W-:Y:S01]  /*8cd0*/  WARPGROUP.ARRIVE ;  /* 0x00000000000079c5 */ /* 0x000fe20000000000 */
[-CC-:B------:R-:W-:Y:S01]  /*8ce0*/  FFMA.FTZ R172, R40, R5.reuse, -R10.reuse ;  /* 0x0000000528ac7223 */ /* 0x180fe2000001080a */
[-C--:B------:R-:W-:Y:S01]  /*8cf0*/  FFMA.FTZ R174, R44, R5.reuse, -R10 ;  /* 0x000000052cae7223 */ /* 0x080fe2000001080a */
[----:B------:R-:W-:-:S03]  /*8d00*/  FMUL.FTZ R44, R8, R5 ;  /* 0x00000005082c7220 */ /* 0x000fc60000410000 */
[----:B------:R-:W-:Y:S01]  /*8d10*/  HGMMA.64x128x16.F32.BF16 R88, R168, gdesc[UR4].tnspB, R88, gsb0 ;  /* 0x41e00004a8587df0 */ /* 0x000fe20008001858 */
[----:B------:R-:W-:Y:S01]  /*8d20*/  UIADD3 UR6, UR10, 0x200, URZ ;  /* 0x000002000a067890 */ /* 0x000fe2000fffe03f */
[-CC-:B------:R-:W-:Y:S01]  /*8d30*/  FFMA.FTZ R181, R26, R5.reuse, -R44.reuse ;  /* 0x000000051ab57223 */ /* 0x180fe2000001082c */
[----:B------:R-:W-:Y:S01]  /*8d40*/  UMOV UR7, 0x40000040 ;  /* 0x4000004000077882 */ /* 0x000fe20000000000 */
[-CC-:B------:R-:W-:Y:S01]  /*8d50*/  FFMA.FTZ R28, R27, R5.reuse, -R44.reuse ;  /* 0x000000051b1c7223 */ /* 0x180fe2000001082c */
[----:B------:R-:W-:Y:S02]  /*8d60*/  IMAD.U32 R27, RZ, RZ, UR42 ;  /* 0x0000002aff1b7e24 */ /* 0x000fe4000f8e00ff */
[-CC-:B------:R-:W-:Y:S01]  /*8d70*/  FFMA.FTZ R183, R30, R5.reuse, -R44.reuse ;  /* 0x000000051eb77223 */ /* 0x180fe2000001082c */
[-CC-:B------:R-:W-:Y:S01]  /*8d80*/  FFMA.FTZ R36, R31, R5.reuse, -R44.reuse ;  /* 0x000000051f247223 */ /* 0x180fe2000001082c */
[----:B------:R-:W-:Y:S01]  /*8d90*/  MUFU.EX2 R181, R181 ;  /* 0x000000b500b57308 */ /* 0x000fe20000000800 */
[-CC-:B------:R-:W-:Y:S01]  /*8da0*/  FFMA.FTZ R177, R34, R5.reuse, -R44.reuse ;  /* 0x0000000522b17223 */ /* 0x180fe2000001082c */
[----:B------:R-:W-:Y:S01]  /*8db0*/  @!P1 LEA R27, R27, UR41, 0x3 ;  /* 0x000000291b1b9c11 */ /* 0x000fe2000f8e18ff */
[-CC-:B------:R-:W-:Y:S01]  /*8dc0*/  FFMA.FTZ R40, R35, R5.reuse, -R44.reuse ;  /* 0x0000000523287223 */ /* 0x180fe2000001082c */
[----:B------:R-:W-:Y:S01]  /*8dd0*/  IADD3 R31, -R184, 0xb, RZ ;  /* 0x0000000bb81f7810 */ /* 0x000fe20007ffe1ff */
[-CC-:B------:R-:W-:Y:S01]  /*8de0*/  FFMA.FTZ R179, R38, R5.reuse, -R44.reuse ;  /* 0x0000000526b37223 */ /* 0x180fe2000001082c */
[-CC-:B------:R-:W-:Y:S01]  /*8df0*/  FFMA.FTZ R38, R39, R5.reuse, -R44.reuse ;  /* 0x0000000527267223 */ /* 0x180fe2000001082c */
[----:B------:R-:W-:Y:S01]  /*8e00*/  @!P1 VIADD R27, R27, 0x28840 ;  /* 0x000288401b1b9836 */ /* 0x000fe20000000000 */
[----:B------:R-:W-:Y:S01]  /*8e10*/  MUFU.EX2 R28, R28 ;  /* 0x0000001c001c7308 */ /* 0x000fe20000000800 */
[-CC-:B------:R-:W-:Y:S01]  /*8e20*/  FFMA.FTZ R175, R46, R5.reuse, -R44.reuse ;  /* 0x000000052eaf7223 */ /* 0x180fe2000001082c */
[-CC-:B------:R-:W-:Y:S01]  /*8e30*/  FFMA.FTZ R173, R42, R5.reuse, -R44.reuse ;  /* 0x000000052aad7223 */ /* 0x180fe2000001082c */
[-CC-:B------:R-:W-:Y:S01]  /*8e40*/  FFMA.FTZ R34, R43, R5.reuse, -R44.reuse ;  /* 0x000000052b227223 */ /* 0x180fe2000001082c */
[----:B------:R-:W-:Y:S01]  /*8e50*/  @!P1 PRMT R27, RZ, 0x654, R27 ;  /* 0x00000654ff1b9816 */ /* 0x000fe2000000001b */
        /* <DEDUP_REMOVED lines=17> */
[----:B------:R-:W-:Y:S01]  /*8f70*/  FFMA.FTZ R86, R86, R5, -R44 ;  /* 0x0000000556567223 */ /* 0x000fe2000001082c */
[----:B------:R-:W-:Y:S01]  /*8f80*/  IMAD.U32 R35, RZ, RZ, UR50 ;  /* 0x00000032ff237e24 */ /* 0x000fe2000f8e00ff */
[----:B------:R-:W-:Y:S01]  /*8f90*/  MUFU.EX2 R177, R177 ;  /* 0x000000b100b17308 */ /* 0x000fe20000000800 */
[----:B------:R-:W-:-:S03]  /*8fa0*/  UMOV UR50, UR42 ;  /* 0x0000002a00327c82 */ /* 0x000fc60008000000 */
[----:B------:R-:W-:-:S04]  /*8fb0*/  @!P1 LEA R35, R35, UR41, 0x3 ;  /* 0x0000002923239c11 */ /* 0x000fc8000f8e18ff */
        /* <DEDUP_REMOVED lines=17> */
[----:B------:R-:W-:Y:S01]  /*90d0*/  FFMA.FTZ R171, R54, R5, -R44 ;  /* 0x0000000536ab7223 */ /* 0x000fe2000001082c */
        /* <DEDUP_REMOVED lines=18> */
[-CC-:B------:R-:W-:Y:S01]  /*9200*/  FFMA.FTZ R167, R62, R5.reuse, -R44.reuse ;  /* 0x000000053ea77223 */ /* 0x180fe2000001082c */
[----:B------:R-:W-:Y:S01]  /*9210*/  FFMA.FTZ R44, R87, R5, -R44 ;  /* 0x00000005572c7223 */ /* 0x000fe2000001082c */
[----:B------:R-:W-:Y:S01]  /*9220*/  HGMMA.64x128x16.F32.BF16 R88, R160, gdesc[UR4].tnspB, R88, gsb0 ;  /* 0x41e00004a0587df0 */ /* 0x000fe20008001858 */
[----:B------:R-:W-:Y:S01]  /*9230*/  UIADD3 UR6, UR10, 0x300, URZ ;  /* 0x000003000a067890 */ /* 0x000fe2000fffe03f */
[----:B------:R-:W-:Y:S01]  /*9240*/  MUFU.EX2 R164, R164 ;  /* 0x000000a400a47308 */ /* 0x000fe20000000800 */
[----:B------:R-:W-:-:S07]  /*9250*/  UMOV UR7, 0x40000040 ;  /* 0x4000004000077882 */ /* 0x000fce0000000000 */
        /* <DEDUP_REMOVED lines=8> */
[----:B------:R-:W-:Y:S02]  /*92e0*/  FADD.FTZ R10, -R8, R9 ;  /* 0x00000009080a7221 */ /* 0x000fe40000010100 */
[----:B------:R-:W-:Y:S01]  /*92f0*/  MUFU.EX2 R161, R66 ;  /* 0x0000004200a17308 */ /* 0x000fe20000000800 */
[----:B------:R-:W-:Y:S01]  /*9300*/  HGMMA.64x128x16.F32.BF16 R88, R156, gdesc[UR4].tnspB, R88, gsb0 ;  /* 0x41e000049c587df0 */ /* 0x000fe20008001858 */
[----:B------:R-:W-:Y:S01]  /*9310*/  UIADD3 UR6, UR10, 0x380, URZ ;  /* 0x000003800a067890 */ /* 0x000fe2000fffe03f */
[----:B------:R-:W-:Y:S01]  /*9320*/  FMUL.FTZ R10, R10, R5 ;  /* 0x000000050a0a7220 */ /* 0x000fe20000410000 */
[----:B------:R-:W-:-:S04]  /*9330*/  UMOV UR7, 0x40000040 ;  /* 0x4000004000077882 */ /* 0x000fc80000000000 */
[----:B------:R-:W-:Y:S08]  /*9340*/  MUFU.EX2 R160, R160 ;  /* 0x000000a000a07308 */ /* 0x000ff00000000800 */
[----:B------:R-:W0:Y:S08]  /*9350*/  MUFU.EX2 R10, R10 ;  /* 0x0000000a000a7308 */ /* 0x000e300000000800 */
[----:B------:R-:W-:Y:S08]  /*9360*/  MUFU.EX2 R162, R162 ;  /* 0x000000a200a27308 */ /* 0x000ff00000000800 */
[----:B------:R-:W-:Y:S01]  /*9370*/  MUFU.EX2 R163, R70 ;  /* 0x0000004600a37308 */ /* 0x000fe20000000800 */
[----:B0-----:R-:W-:Y:S01]  /*9380*/  FFMA.FTZ R3, R10, R3, R181 ;  /* 0x000000030a037223 */ /* 0x001fe200000100b5 */
[----:B------:R-:W-:-:S06]  /*9390*/  F2FP.BF16.F32.PACK_AB R181, R28, R181 ;  /* 0x000000b51cb5723e */ /* 0x000fcc00000010ff */
[----:B------:R-:W0:Y:S01]  /*93a0*/  MUFU.EX2 R9, R85 ;  /* 0x0000005500097308 */ /* 0x000e220000000800 */
[----:B------:R-:W-:Y:S02]  /*93b0*/  WARPGROUP.DEPBAR.LE gsb0, 0x0 ;  /* 0x00008000000079c5 */ /* 0x000fe40000010000 */
[----:B------:R-:W-:-:S05]  /*93c0*/  WARPGROUP.ARRIVE ;  /* 0x00000000000079c5 */ /* 0x000fca0000000000 */
[----:B------:R-:W1:Y:S01]  /*93d0*/  MUFU.EX2 R157, R74 ;  /* 0x0000004a009d7308 */ /* 0x000e620000000800 */
[----:B------:R-:W-:Y:S02]  /*93e0*/  F2FP.BF16.F32.PACK_AB R156, R57, R12 ;  /* 0x0000000c399c723e */ /* 0x000fe400000010ff */
[----:B------:R-:W-:Y:S01]  /*93f0*/  F2FP.BF16.F32.PACK_AB R158, R61, R14 ;  /* 0x0000000e3d9e723e */ /* 0x000fe200000010ff */
[----:B------:R-:W-:Y:S04]  /*9400*/  HGMMA.64x128x16.F32.BF16 R88, R152, gdesc[UR4].tnspB, R88, gsb0 ;  /* 0x41e0000498587df0 */ /* 0x000fe80008001858 */
[----:B------:R-:W2:Y:S01]  /*9410*/  MUFU.EX2 R159, R78 ;  /* 0x0000004e009f7308 */ /* 0x000ea20000000800 */
[----:B------:R-:W-:Y:S02]  /*9420*/  WARPGROUP.DEPBAR.LE gsb0, 0x0 ;  /* 0x00008000000079c5 */ /* 0x000fe40000010000 */
[----:B------:R3:W-:Y:S06]  /*9430*/  BAR.ARV R31, 0x100 ;  /* 0x0004001f0000751d */ /* 0x0007ec0000002000 */
[----:B------:R4:W-:Y:S01]  /*9440*/  @!P1 SYNCS.ARRIVE.TRANS64.RED.A1T0 RZ, [R27+URZ], RZ ;  /* 0x000000ff1bff99a7 */ /* 0x0009e2000810043f */
[----:B------:R-:W5:Y:S01]  /*9450*/  MUFU.EX2 R153, R82 ;  /* 0x0000005200997308 */ /* 0x000f620000000800 */
[----:B---3--:R-:W-:Y:S01]  /*9460*/  @!P1 VIADD R31, R35, 0x28860 ;  /* 0x00028860231f9836 */ /* 0x008fe20000000000 */
[----:B0-----:R-:W-:Y:S01]  /*9470*/  F2FP.BF16.F32.PACK_AB R154, R9, R24 ;  /* 0x00000018099a723e */ /* 0x001fe200000010ff */
[-C--:B------:R-:W-:Y:S01]  /*9480*/  FMUL.FTZ R88, R88, R7.reuse ;  /* 0x0000000758587220 */ /* 0x080fe20000410000 */
[-C--:B------:R-:W-:Y:S01]  /*9490*/  FMUL.FTZ R89, R89, R7.reuse ;  /* 0x0000000759597220 */ /* 0x080fe20000410000 */
[-C--:B------:R-:W-:Y:S01]  /*94a0*/  FMUL.FTZ R92, R92, R7.reuse ;  /* 0x000000075c5c7220 */ /* 0x080fe20000410000 */
[----:B------:R-:W-:Y:S01]  /*94b0*/  @!P1 PRMT R31, RZ, 0x654, R31 ;  /* 0x00000654ff1f9816 */ /* 0x000fe2000000001f */
[----:B----4-:R-:W-:Y:S01]  /*94c0*/  FADD.FTZ R27, R11, R4 ;  /* 0x000000040b1b7221 */ /* 0x010fe20000010000 */
[----:B------:R-:W-:Y:S01]  /*94d0*/  FADD.FTZ R4, R28, R3 ;  /* 0x000000031c047221 */ /* 0x000fe20000010000 */
[----:B------:R-:W0:Y:S01]  /*94e0*/  MUFU.EX2 R155, R86 ;  /* 0x00000056009b7308 */ /* 0x000e220000000800 */
[----:B------:R3:W-:Y:S01]  /*94f0*/  @!P1 SYNCS.ARRIVE.TRANS64.RED.A1T0 RZ, [R31+URZ], RZ ;  /* 0x000000ff1fff99a7 */ /* 0x0007e2000810043f */
        /* <DEDUP_REMOVED lines=63> */
[----:B------:R-:W-:Y:S01]  /*98f0*/  FMUL.FTZ R90, R90, R10 ;  /* 0x0000000a5a5a7220 */ /* 0x000fe20000410000 */
[----:B------:R-:W-:Y:S01]  /*9900*/  FADD.FTZ R28, R166, R11 ;  /* 0x0000000ba61c7221 */ /* 0x000fe20000010000 */
[----:B------:R-:W-:Y:S01]  /*9910*/  FADD.FTZ R4, R167, R4 ;  /* 0x00000004a7047221 */ /* 0x000fe20000010000 */
[----:B------:R-:W-:Y:S01]  /*9920*/  F2FP.BF16.F32.PACK_AB R176, R15, R176 ;  /* 0x000000b00fb0723e */ /* 0x000fe200000010ff */
[-C--:B------:R-:W-:Y:S01]  /*9930*/  FMUL.FTZ R91, R91, R10.reuse ;  /* 0x0000000a5b5b7220 */ /* 0x080fe20000410000 */
[----:B------:R-:W-:Y:S01]  /*9940*/  FADD.FTZ R3, R45, R28 ;  /* 0x0000001c2d037221 */ /* 0x000fe20000010000 */
[----:B------:R-:W-:Y:S01]  /*9950*/  FADD.FTZ R4, R63, R4 ;  /* 0x000000043f047221 */ /* 0x000fe20000010000 */
[----:B------:R-:W-:Y:S01]  /*9960*/  F2FP.BF16.F32.PACK_AB R183, R36, R183 ;  /* 0x000000b724b7723e */ /* 0x000fe200000010ff */
[-C--:B------:R-:W-:Y:S01]  /*9970*/  FMUL.FTZ R94, R94, R10.reuse ;  /* 0x0000000a5e5e7220 */ /* 0x080fe20000410000 */
        /* <DEDUP_REMOVED lines=17> */
[----:B-1----:R-:W-:Y:S01]  /*9a90*/  FADD.FTZ R4, R157, R4 ;  /* 0x000000049d047221 */ /* 0x002fe20000010000 */
[----:B------:R-:W-:Y:S01]  /*9aa0*/  F2FP.BF16.F32.PACK_AB R173, R34, R173 ;  /* 0x000000ad22ad723e */ /* 0x000fe200000010ff */
[----:B------:R-:W-:Y:S01]  /*9ab0*/  FMUL.FTZ R103, R103, R10 ;  /* 0x0000000a67677220 */ /* 0x000fe20000410000 */
[----:B------:R-:W-:Y:S01]  /*9ac0*/  FADD.FTZ R3, R57, R26 ;  /* 0x0000001a39037221 */ /* 0x000fe20000010000 */
[----:B------:R-:W-:Y:S01]  /*9ad0*/  FADD.FTZ R4, R75, R4 ;  /* 0x000000044b047221 */ /* 0x000fe20000010000 */
[----:B------:R-:W-:Y:S01]  /*9ae0*/  F2FP.BF16.F32.PACK_AB R174, R29, R174 ;  /* 0x000000ae1dae723e */ /* 0x000fe200000010ff */
[-C--:B------:R-:W-:Y:S01]  /*9af0*/  FMUL.FTZ R106, R106, R10.reuse ;  /* 0x0000000a6a6a7220 */ /* 0x080fe20000410000 */
[----:B------:R-:W-:Y:S01]  /*9b00*/  FADD.FTZ R26, R14, R3 ;  /* 0x000000030e1a7221 */ /* 0x000fe20000010000 */
[----:B--2---:R-:W-:Y:S01]  /*9b10*/  FADD.FTZ R4, R159, R4 ;  /* 0x000000049f047221 */ /* 0x004fe20000010000 */
[----:B------:R-:W-:Y:S01]  /*9b20*/  F2FP.BF16.F32.PACK_AB R175, R30, R175 ;  /* 0x000000af1eaf723e */ /* 0x000fe200000010ff */
[----:B------:R-:W-:Y:S01]  /*9b30*/  FMUL.FTZ R107, R107, R10 ;  /* 0x0000000a6b6b7220 */ /* 0x000fe20000410000 */
[----:B------:R-:W-:Y:S01]  /*9b40*/  FADD.FTZ R3, R61, R26 ;  /* 0x0000001a3d037221 */ /* 0x000fe20000010000 */
[----:B------:R-:W-:Y:S01]  /*9b50*/  FADD.FTZ R4, R79, R4 ;  /* 0x000000044f047221 */ /* 0x000fe20000010000 */
[----:B------:R-:W-:Y:S01]  /*9b60*/  F2FP.BF16.F32.PACK_AB R168, R33, R168 ;  /* 0x000000a821a8723e */ /* 0x000fe200000010ff */
[-C--:B------:R-:W-:Y:S01]  /*9b70*/  FMUL.FTZ R110, R110, R10.reuse ;  /* 0x0000000a6e6e7220 */ /* 0x080fe20000410000 */
[----:B------:R-:W-:Y:S01]  /*9b80*/  FADD.FTZ R26, R20, R3 ;  /* 0x00000003141a7221 */ /* 0x000fe20000010000 */
[----:B-----5:R-:W-:Y:S01]  /*9b90*/  FADD.FTZ R4, R153, R4 ;  /* 0x0000000499047221 */ /* 0x020fe20000010000 */
[----:B------:R-:W-:Y:S01]  /*9ba0*/  F2FP.BF16.F32.PACK_AB R169, R32, R169 ;  /* 0x000000a920a9723e */ /* 0x000fe200000010ff */
[----:B------:R-:W-:Y:S01]  /*9bb0*/  FMUL.FTZ R111, R111, R10 ;  /* 0x0000000a6f6f7220 */ /* 0x000fe20000410000 */
[----:B------:R-:W-:Y:S01]  /*9bc0*/  FADD.FTZ R3, R65, R26 ;  /* 0x0000001a41037221 */ /* 0x000fe20000010000 */
[----:B------:R-:W-:Y:S01]  /*9bd0*/  FADD.FTZ R4, R83, R4 ;  /* 0x0000000453047221 */ /* 0x000fe20000010000 */
[----:B------:R-:W-:Y:S01]  /*9be0*/  F2FP.BF16.F32.PACK_AB R170, R37, R170 ;  /* 0x000000aa25aa723e */ /* 0x000fe200000010ff */
[----:B------:R-:W-:Y:S01]  /*9bf0*/  FMUL.FTZ R114, R114, R10 ;  /* 0x0000000a72727220 */ /* 0x000fe20000410000 */
[----:B------:R-:W-:Y:S01]  /*9c00*/  FADD.FTZ R12, R24, R3 ;  /* 0x00000003180c7221 */ /* 0x000fe20000010000 */
[----:B0-----:R-:W-:Y:S01]  /*9c10*/  FADD.FTZ R3, R155, R4 ;  /* 0x000000049b037221 */ /* 0x001fe20000010000 */
[----:B------:R-:W-:Y:S01]  /*9c20*/  F2FP.BF16.F32.PACK_AB R164, R41, R164 ;  /* 0x000000a429a4723e */ /* 0x000fe200000010ff */
[----:B------:R-:W-:Y:S01]  /*9c30*/  FMUL.FTZ R115, R115, R10 ;  /* 0x0000000a73737220 */ /* 0x000fe20000410000 */
[----:B------:R-:W-:Y:S01]  /*9c40*/  FADD.FTZ R4, R9, R12 ;  /* 0x0000000c09047221 */ /* 0x000fe20000010000 */
[----:B------:R-:W-:Y:S01]  /*9c50*/  F2FP.BF16.F32.PACK_AB R165, R42, R165 ;  /* 0x000000a52aa5723e */ /* 0x000fe200000010ff */
[----:B------:R-:W-:Y:S01]  /*9c60*/  FADD.FTZ R3, R44, R3 ;  /* 0x000000032c037221 */ /* 0x000fe20000010000 */
[----:B------:R-:W-:Y:S01]  /*9c70*/  F2FP.BF16.F32.PACK_AB R166, R45, R166 ;  /* 0x000000a62da6723e */ /* 0x000fe200000010ff */
[-C--:B------:R-:W-:Y:S01]  /*9c80*/  FMUL.FTZ R118, R118, R10.reuse ;  /* 0x0000000a76767220 */ /* 0x080fe20000410000 */
[----:B------:R-:W-:Y:S01]  /*9c90*/  F2FP.BF16.F32.PACK_AB R167, R63, R167 ;  /* 0x000000a73fa7723e */ /* 0x000fe200000010ff */
[----:B------:R-:W-:Y:S01]  /*9ca0*/  FMUL.FTZ R119, R119, R10 ;  /* 0x0000000a77777220 */ /* 0x000fe20000410000 */
        /* <DEDUP_REMOVED lines=27> */
[----:B---3--:R-:W-:Y:S06]  /*9e60*/  @P2 BRA `(.L_x_6636) ;  /* 0xffffffe0000c2947 */ /* 0x008fec000383ffff */
.L_x_6627:
        /* <DEDUP_REMOVED lines=11> */
[----:B------:R-:W-:Y:S01]  /*9f20*/  LOP3.LUT R11, RZ, R9, RZ, 0x33, !PT ;  /* 0x00000009ff0b7212 */ /* 0x000fe200078e33ff */
[----:B------:R-:W-:-:S06]  /*9f30*/  ULDC UR50, c[0x0][0x9e0] ;  /* 0x0002780000327ab9 */ /* 0x000fcc0000000800 */
.L_x_6654:
        /* <DEDUP_REMOVED lines=9> */
.L_x_6639:
[----:B------:R-:W-:Y:S01]  /*9fd0*/  ULEA UR6, UR42, UR41, 0x3 ;  /* 0x000000292a067291 */ /* 0x000fe2000f8e183f */
[----:B------:R-:W-:-:S05]  /*9fe0*/  IMAD.U32 R0, RZ, RZ, UR43 ;  /* 0x0000002bff007e24 */ /* 0x000fca000f8e00ff */
[----:B------:R-:W-:-:S04]  /*9ff0*/  SHF.L.U32 R0, R0, 0x1f, RZ ;  /* 0x0000001f00007819 */ /* 0x000fc800000006ff */
[----:B------:R0:W1:Y:S01]  /*a000*/  SYNCS.PHASECHK.TRANS64.TRYWAIT P2, [UR6+0x28830], R0 ;  /* 0x02883000ff0075a7 */ /* 0x0000620008040146 */
[----:B------:R-:W-:Y:S05]  /*a010*/  @!P0 BRA `(.L_x_6640) ;  /* 0x0000000000048947 */ /* 0x000fea0003800000 */
[----:B------:R-:W-:Y:S01]  /*a020*/  BPT.TRAP 0x1 ;  /* 0x000000040000795c */ /* 0x000fe20000300000 */
.L_x_6640:
[----:B-1----:R-:W-:Y:S05]  /*a030*/  @P2 BRA `(.L_x_6638) ;  /* 0x0000000000082947 */ /* 0x002fea0003800000 */
[----:B------:R-:W1:Y:S02]  /*a040*/  SYNCS.PHASECHK.TRANS64.TRYWAIT P2, [UR6+0x28830], R0 ;  /* 0x02883000ff0075a7 */ /* 0x000e640008040146 */
[----:B-1----:R-:W-:Y:S05]  /*a050*/  @!P2 BRA `(.L_x_6641) ;  /* 0x000000a800e4a947 */ /* 0x002fea0003800000 */
.L_x_6638:
        /* <DEDUP_REMOVED lines=47> */
.L_x_6643:
[----:B------:R-:W-:Y:S01]  /*a350*/  ULEA UR6, UR52, UR41, 0x3 ;  /* 0x0000002934067291 */ /* 0x000fe2000f8e183f */
[----:B------:R-:W-:-:S05]  /*a360*/  IMAD.U32 R0, RZ, RZ, UR53 ;  /* 0x00000035ff007e24 */ /* 0x000fca000f8e00ff */
[----:B------:R-:W-:-:S04]  /*a370*/  SHF.L.U32 R0, R0, 0x1f, RZ ;  /* 0x0000001f00007819 */ /* 0x000fc800000006ff */
[----:B------:R0:W1:Y:S01]  /*a380*/  SYNCS.PHASECHK.TRANS64.TRYWAIT P2, [UR6+0x28850], R0 ;  /* 0x02885000ff0075a7 */ /* 0x0000620008040146 */
[----:B------:R-:W-:Y:S05]  /*a390*/  @!P0 BRA `(.L_x_6644) ;  /* 0x0000000000048947 */ /* 0x000fea0003800000 */
[----:B------:R-:W-:Y:S01]  /*a3a0*/  BPT.TRAP 0x1 ;  /* 0x000000040000795c */ /* 0x000fe20000300000 */
.L_x_6644:
[----:B-1----:R-:W-:Y:S05]  /*a3b0*/  @P2 BRA `(.L_x_6642) ;  /* 0x0000000000082947 */ /* 0x002fea0003800000 */
[----:B------:R-:W1:Y:S02]  /*a3c0*/  SYNCS.PHASECHK.TRANS64.TRYWAIT P2, [UR6+0x28850], R0 ;  /* 0x02885000ff0075a7 */ /* 0x000e640008040146 */
[----:B-1----:R-:W-:Y:S05]  /*a3d0*/  @!P2 BRA `(.L_x_6645) ;  /* 0x000000a8001ca947 */ /* 0x002fea0003800000 */
.L_x_6642:
[----:B------:R-:W-:Y:S01]  /*a3e0*/  UIADD3 UR6, UR41, 0x400, URZ ;  /* 0x0000040029067890 */ /* 0x000fe2000fffe03f */
[----:B------:R-:W-:Y:S01]  /*a3f0*/  WARPGROUP.ARRIVE ;  /* 0x00000000000079c5 */ /* 0x000fe20000000000 */
[----:B------:R-:W-:-:S05]  /*a400*/  UMOV UR7, 0x40000040 ;  /* 0x4000004000077882 */ /* 0x000fca0000000000 */
[----:B-1----:R-:W1:Y:S01]  /*a410*/  S2R R5, SR_TID.X ;  /* 0x0000000000057919 */ /* 0x002e620000002100 */
[----:B------:R-:W-:Y:S01]  /*a420*/  USHF.R.U32.HI UR6, URZ, 0x4, UR6 ;  /* 0x000000043f067899 */ /* 0x000fe20008011606 */
[----:B0-----:R-:W-:Y:S02]  /*a430*/  IMAD.U32 R0, RZ, RZ, UR42 ;  /* 0x0000002aff007e24 */ /* 0x001fe4000f8e00ff */
[----:B------:R-:W-:Y:S01]  /*a440*/  IMAD.SHL.U32 R21, R6, 0x80, RZ ;  /* 0x0000008006157824 */ /* 0x000fe200078e00ff */
        /* <DEDUP_REMOVED lines=10> */
[----:B-1----:R-:W-:-:S04]  /*a4f0*/  SHF.R.U32.HI R5, RZ, 0x7, R5 ;  /* 0x00000007ff057819 */ /* 0x002fc80000011605 */
[----:B------:R-:W-:Y:S02]  /*a500*/  IADD3 R8, -R5, 0xb, RZ ;  /* 0x0000000b05087810 */ /* 0x000fe40007ffe1ff */
[----:B------:R-:W-:-:S05]  /*a510*/  IADD3 R5, R17, 0x1, -R21 ;  /* 0x0000000111057810 */ /* 0x000fca0007ffe815 */
[----:B------:R-:W-:-:S04]  /*a520*/  IMAD.IADD R5, R5, 0x1, -R18 ;  /* 0x0000000105057824 */ /* 0x000fc800078e0a12 */
[----:B------:R-:W-:Y:S01]  /*a530*/  IMAD R5, R16, -0x2, R5 ;  /* 0xfffffffe10057824 */ /* 0x000fe200078e0205 */
        /* <DEDUP_REMOVED lines=35> */
[----:B------:R0:W-:Y:S06]  /*a770*/  BAR.ARV R8, 0x100 ;  /* 0x000400080000751d */ /* 0x0001ec0000002000 */
[C---:B------:R-:W-:Y:S01]  /*a780*/  VIADD R153, R5.reuse, UR50 ;  /* 0x0000003205997c36 */ /* 0x040fe20008000000 */
[----:B------:R1:W-:Y:S01]  /*a790*/  @!P1 SYNCS.ARRIVE.TRANS64.RED.A1T0 RZ, [R0+URZ], RZ ;  /* 0x000000ff00ff99a7 */ /* 0x0003e2000810043f */
[----:B------:R-:W-:-:S04]  /*a7a0*/  VIADD R155, R5, UR6 ;  /* 0x00000006059b7c36 */ /* 0x000fc80008000000 */
[C---:B------:R-:W-:Y:S02]  /*a7b0*/  IMAD.IADD R5, R2.reuse, 0x1, R155 ;  /* 0x0000000102057824 */ /* 0x040fe400078e029b */
[----:B-1----:R-:W-:Y:S01]  /*a7c0*/  IMAD.IADD R0, R2, 0x1, R153 ;  /* 0x0000000102007824 */ /* 0x002fe200078e0299 */
[----:B0-----:R-:W-:Y:S06]  /*a7d0*/  @!P6 BRA `(.L_x_6646) ;  /* 0x00000000005ce947 */ /* 0x001fec0003800000 */
        /* <DEDUP_REMOVED lines=12> */
.L_x_6648:
[----:B------:R-:W-:Y:S02]  /*a8a0*/  IMAD.U32 R14, RZ, RZ, UR47 ;  /* 0x0000002fff0e7e24 */ /* 0x000fe4000f8e00ff */
[----:B------:R-:W-:-:S03]  /*a8b0*/  IMAD.MOV.U32 R8, RZ, RZ, R13 ;  /* 0x000000ffff087224 */ /* 0x000fc600078e000d */
[----:B------:R-:W-:-:S13]  /*a8c0*/  ISETP.NE.AND P2, PT, R14, 0x1, PT ;  /* 0x000000010e00780c */ /* 0x000fda0003f45270 */
[----:B------:R-:W0:Y:S02]  /*a8d0*/  @P2 LDC.64 R156, c[0x0][0x9e8] ;  /* 0x00027a00ff9c2b82 */ /* 0x000e240000000a00 */
[----:B0-----:R-:W-:-:S05]  /*a8e0*/  @P2 IMAD.HI.U32 R12, R13, R156, RZ ;  /* 0x0000009c0d0c2227 */ /* 0x001fca00078e00ff */
[----:B------:R-:W-:-:S07]  /*a8f0*/  @P2 SHF.R.U32.HI R8, RZ, R157, R12 ;  /* 0x0000009dff082219 */ /* 0x000fce000001160c */
.L_x_6649:
[----:B------:R-:W-:Y:S05]  /*a900*/  BSYNC B0 ;  /* 0x0000000000007941 */ /* 0x000fea0003800000 */
.L_x_6647:
[----:B------:R-:W-:-:S04]  /*a910*/  IMAD R15, R8, R14, -R21 ;  /* 0x0000000e080f7224 */ /* 0x000fc800078e0a15 */
[----:B------:R-:W-:-:S05]  /*a920*/  IMAD R15, R16, -0x2, R15 ;  /* 0xfffffffe100f7824 */ /* 0x000fca00078e020f */
[----:B------:R-:W-:Y:S02]  /*a930*/  VIADDMNMX R0, R15, R14, R0, PT ;  /* 0x0000000e0f007246 */ /* 0x000fe40003800100 */
[----:B------:R-:W-:-:S07]  /*a940*/  VIMNMX R5, R5, R15, !PT ;  /* 0x0000000f05057248 */ /* 0x000fce0007fe0100 */
.L_x_6646:
[----:B------:R-:W-:-:S04]  /*a950*/  ISETP.GT.AND P2, PT, R6, -0x1, PT ;  /* 0xffffffff0600780c */ /* 0x000fc80003f44270 */
        /* <DEDUP_REMOVED lines=93> */
[--C-:B------:R-:W-:Y:S02]  /*af30*/  IADD3 R25, R153, 0x8, R2.reuse ;  /* 0x0000000899197810 */ /* 0x100fe40007ffe002 */
[----:B------:R-:W-:Y:S02]  /*af40*/  IADD3 R29, R155, 0x8, R2 ;  /* 0x000000089b1d7810 */ /* 0x000fe40007ffe002 */
[----:B------:R-:W-:-:S02]  /*af50*/  FSEL R32, R81, -INF , !P3 ;  /* 0xff80000051207808 */ /* 0x000fc40005800000 */
[----:B------:R-:W-:Y:S02]  /*af60*/  FSEL R84, R84, -INF , !P4 ;  /* 0xff80000054547808 */ /* 0x000fe40006000000 */
[----:B------:R-:W-:Y:S01]  /*af70*/  FSEL R28, R85, -INF , !P5 ;  /* 0xff800000551c7808 */ /* 0x000fe20006800000 */
[----:B------:R-:W-:Y:S06]  /*af80*/  @!P6 BRA `(.L_x_6650) ;  /* 0x000000000058e947 */ /* 0x000fec0003800000 */
        /* <DEDUP_REMOVED lines=11> */
.L_x_6652:
[----:B------:R-:W-:Y:S02]  /*b040*/  IMAD.U32 R15, RZ, RZ, UR47 ;  /* 0x0000002fff0f7e24 */ /* 0x000fe4000f8e00ff */
[----:B------:R-:W-:-:S03]  /*b050*/  IMAD.MOV.U32 R0, RZ, RZ, R9 ;  /* 0x000000ffff007224 */ /* 0x000fc600078e0009 */
[----:B------:R-:W-:-:S13]  /*b060*/  ISETP.NE.AND P3, PT, R15, 0x1, PT ;  /* 0x000000010f00780c */ /* 0x000fda0003f65270 */
[----:B------:R-:W0:Y:S02]  /*b070*/  @P3 LDC.64 R158, c[0x0][0x9e8] ;  /* 0x00027a00ff9e3b82 */ /* 0x000e240000000a00 */
[----:B0-----:R-:W-:-:S05]  /*b080*/  @P3 IMAD.HI.U32 R158, R9, R158, RZ ;  /* 0x0000009e099e3227 */ /* 0x001fca00078e00ff */
[----:B------:R-:W-:-:S07]  /*b090*/  @P3 SHF.R.U32.HI R0, RZ, R159, R158 ;  /* 0x0000009fff003219 */ /* 0x000fce000001169e */
.L_x_6653:
[----:B------:R-:W-:Y:S05]  /*b0a0*/  BSYNC B0 ;  /* 0x0000000000007941 */ /* 0x000fea0003800000 */
.L_x_6651:
[----:B------:R-:W-:-:S04]  /*b0b0*/  IMAD R5, R0, R15, -R21 ;  /* 0x0000000f00057224 */ /* 0x000fc800078e0a15 */
[----:B------:R-:W-:-:S05]  /*b0c0*/  IMAD R0, R16, -0x2, R5 ;  /* 0xfffffffe10007824 */ /* 0x000fca00078e0205 */
[----:B------:R-:W-:Y:S02]  /*b0d0*/  VIADDMNMX R25, R0, R15, R25, PT ;  /* 0x0000000f00197246 */ /* 0x000fe40003800119 */
[----:B------:R-:W-:-:S07]  /*b0e0*/  VIMNMX R29, R29, R0, !PT ;  /* 0x000000001d1d7248 */ /* 0x000fce0007fe0100 */
.L_x_6650:
[----:B------:R-:W-:Y:S01]  /*b0f0*/  FMNMX.FTZ R5, R166, R10, !PT ;  /* 0x0000000aa6057209 */ /* 0x000fe20007810000 */
[----:B------:R-:W-:Y:S01]  /*b100*/  IMAD.U32 R57, RZ, RZ, UR52 ;  /* 0x00000034ff397e24 */ /* 0x000fe2000f8e00ff */
[C---:B------:R-:W-:Y:S01]  /*b110*/  ISETP.GT.AND P5, PT, R29.reuse, 0x1, P2 ;  /* 0x000000011d00780c */ /* 0x040fe200017a4270 */
[----:B------:R-:W-:Y:S01]  /*b120*/  UMOV UR53, UR43 ;  /* 0x0000002b00357c82 */ /* 0x000fe20008000000 */
[----:B------:R-:W-:Y:S01]  /*b130*/  FMNMX.FTZ R5, R168, R5, !PT ;  /* 0x00000005a8057209 */ /* 0x000fe20007810000 */
[----:B------:R-:W-:Y:S01]  /*b140*/  UMOV UR52, UR42 ;  /* 0x0000002a00347c82 */ /* 0x000fe20008000000 */
[----:B------:R-:W-:Y:S02]  /*b150*/  ISETP.GT.AND P4, PT, R29, 0x8, P2 ;  /* 0x000000081d00780c */ /* 0x000fe40001784270 */
[----:B------:R-:W-:Y:S02]  /*b160*/  FMNMX.FTZ R5, R182, R5, !PT ;  /* 0x00000005b6057209 */ /* 0x000fe40007810000 */
[----:B------:R-:W-:-:S02]  /*b170*/  ISETP.LT.OR P5, PT, R25, 0x2, P5 ;  /* 0x000000021900780c */ /* 0x000fc40002fa1670 */
[----:B------:R-:W-:Y:S02]  /*b180*/  FMNMX.FTZ R5, R178, R5, !PT ;  /* 0x00000005b2057209 */ /* 0x000fe40007810000 */
[----:B------:R-:W-:Y:S02]  /*b190*/  ISETP.LT.OR P4, PT, R25, 0x9, P4 ;  /* 0x000000091900780c */ /* 0x000fe40002781670 */
[----:B------:R-:W-:Y:S02]  /*b1a0*/  FMNMX.FTZ R5, R176, R5, !PT ;  /* 0x00000005b0057209 */ /* 0x000fe40007810000 */
[----:B------:R-:W-:Y:S02]  /*b1b0*/  ISETP.GT.AND P3, PT, R29, 0x9, P2 ;  /* 0x000000091d00780c */ /* 0x000fe40001764270 */
[----:B------:R-:W-:Y:S02]  /*b1c0*/  FMNMX.FTZ R5, R174, R5, !PT ;  /* 0x00000005ae057209 */ /* 0x000fe40007810000 */
[----:B------:R-:W-:-:S02]  /*b1d0*/  FSEL R162, R27, -INF , !P5 ;  /* 0xff8000001ba27808 */ /* 0x000fc40006800000 */
[----:B------:R-:W-:Y:S02]  /*b1e0*/  FMNMX.FTZ R5, R172, R5, !PT ;  /* 0x00000005ac057209 */ /* 0x000fe40007810000 */
[C---:B------:R-:W-:Y:S02]  /*b1f0*/  ISETP.GT.AND P5, PT, R29.reuse, 0x10, P2 ;  /* 0x000000101d00780c */ /* 0x040fe400017a4270 */
[----:B------:R-:W-:Y:S02]  /*b200*/  FMNMX.FTZ R5, R170, R5, !PT ;  /* 0x00000005aa057209 */ /* 0x000fe40007810000 */
[----:B------:R-:W-:Y:S02]  /*b210*/  FSEL R30, R30, -INF , !P4 ;  /* 0xff8000001e1e7808 */ /* 0x000fe40006000000 */
        /* <DEDUP_REMOVED lines=21> */
[----:B------:R-:W-:Y:S02]  /*b370*/  ISETP.LT.OR P3, PT, R25, 0x19, P3 ;  /* 0x000000191900780c */ /* 0x000fe40001f61670 */
[----:B------:R-:W-:Y:S02]  /*b380*/  FMNMX.FTZ R5, R14, R5, !PT ;  /* 0x000000050e057209 */ /* 0x000fe40007810000 */
[----:B------:R-:W-:Y:S02]  /*b390*/  FSEL R38, R38, -INF , !P3 ;  /* 0xff80000026267808 */ /* 0x000fe40005800000 */
        /* <DEDUP_REMOVED lines=27> */
[----:B0-----:R-:W-:-:S05]  /*b550*/  FMUL.FTZ R31, R0, R5 ;  /* 0x00000005001f7220 */ /* 0x001fca0000410000 */
[----:B------:R-:W-:-:S05]  /*b560*/  FSEL R31, R31, RZ, P5 ;  /* 0x000000ff1f1f7208 */ /* 0x000fca0002800000 */
[-CC-:B------:R-:W-:Y:S01]  /*b570*/  FFMA.FTZ R15, R166, R5.reuse, -R31.reuse ;  /* 0x00000005a60f7223 */ /* 0x180fe2000001081f */
[----:B------:R-:W-:Y:S01]  /*b580*/  FSEL R166, R39, -INF , !P4 ;  /* 0xff80000027a67808 */ /* 0x000fe20006000000 */
[-CC-:B------:R-:W-:Y:S01]  /*b590*/  FFMA.FTZ R180, R168, R5.reuse, -R31.reuse ;  /* 0x00000005a8b47223 */ /* 0x180fe2000001081f */
[----:B------:R-:W-:Y:S01]  /*b5a0*/  ISETP.GT.AND P4, PT, R29, 0x21, P2 ;  /* 0x000000211d00780c */ /* 0x000fe20001784270 */
[-CC-:B------:R-:W-:Y:S01]  /*b5b0*/  FFMA.FTZ R35, R174, R5.reuse, -R31.reuse ;  /* 0x00000005ae237223 */ /* 0x180fe2000001081f */
[-CC-:B------:R-:W-:Y:S01]  /*b5c0*/  FFMA.FTZ R21, R178, R5.reuse, -R31.reuse ;  /* 0x00000005b2157223 */ /* 0x180fe2000001081f */
[-CC-:B------:R-:W-:Y:S01]  /*b5d0*/  FFMA.FTZ R178, R172, R5.reuse, -R31.reuse ;  /* 0x00000005acb27223 */ /* 0x180fe2000001081f */
[----:B------:R-:W-:Y:S01]  /*b5e0*/  ISETP.LT.OR P4, PT, R25, 0x22, P4 ;  /* 0x000000221900780c */ /* 0x000fe20002781670 */
[-CC-:B------:R-:W-:Y:S01]  /*b5f0*/  FFMA.FTZ R172, R164, R5.reuse, -R31.reuse ;  /* 0x00000005a4ac7223 */ /* 0x180fe2000001081f */
[-CC-:B------:R-:W-:Y:S01]  /*b600*/  FFMA.FTZ R41, R156, R5.reuse, -R31.reuse ;  /* 0x000000059c297223 */ /* 0x180fe2000001081f */
[-CC-:B------:R-:W-:Y:S01]  /*b610*/  FFMA.FTZ R170, R170, R5.reuse, -R31.reuse ;  /* 0x00000005aaaa7223 */ /* 0x180fe2000001081f */
[----:B------:R-:W-:Y:S01]  /*b620*/  FSEL R168, R43, -INF , !P4 ;  /* 0xff8000002ba87808 */ /* 0x000fe20006000000 */
[-CC-:B------:R-:W-:Y:S01]  /*b630*/  FFMA.FTZ R43, R154, R5.reuse, -R31.reuse ;  /* 0x000000059a2b7223 */ /* 0x180fe2000001081f */
[----:B------:R-:W-:Y:S01]  /*b640*/  ISETP.GT.AND P4, PT, R29, RZ, P2 ;  /* 0x000000ff1d00720c */ /* 0x000fe20001784270 */
[-CC-:B------:R-:W-:Y:S01]  /*b650*/  FFMA.FTZ R45, R40, R5.reuse, -R31.reuse ;  /* 0x00000005282d7223 */ /* 0x180fe2000001081f */
[-CC-:B------:R-:W-:Y:S01]  /*b660*/  FFMA.FTZ R40, R56, R5.reuse, -R31.reuse ;  /* 0x0000000538287223 */ /* 0x180fe2000001081f */
[----:B------:R-:W-:Y:S01]  /*b670*/  MUFU.EX2 R15, R15 ;  /* 0x0000000f000f7308 */ /* 0x000fe20000000800 */
[----:B------:R-:W-:Y:S01]  /*b680*/  ISETP.LT.OR P4, PT, R25, 0x1, P4 ;  /* 0x000000011900780c */ /* 0x000fe20002781670 */
[-CC-:B------:R-:W-:Y:S01]  /*b690*/  FFMA.FTZ R182, R182, R5.reuse, -R31.reuse ;  /* 0x00000005b6b67223 */ /* 0x180fe2000001081f */
[-CC-:B------:R-:W-:Y:S01]  /*b6a0*/  FFMA.FTZ R176, R176, R5.reuse, -R31.reuse ;  /* 0x00000005b0b07223 */ /* 0x180fe2000001081f */
[-CC-:B------:R-:W-:Y:S01]  /*b6b0*/  FFMA.FTZ R44, R44, R5.reuse, -R31.reuse ;  /* 0x000000052c2c7223 */ /* 0x180fe2000001081f */
[----:B------:R-:W-:Y:S01]  /*b6c0*/  FSEL R186, R26, -INF , !P4 ;  /* 0xff8000001aba7808 */ /* 0x000fe20006000000 */
[--C-:B------:R-:W-:Y:S01]  /*b6d0*/  FFMA.FTZ R14, R14, R5, -R31.reuse ;  /* 0x000000050e0e7223 */ /* 0x100fe2000001081f */
[----:B------:R-:W-:Y:S01]  /*b6e0*/  ISETP.GT.AND P4, PT, R29, 0x30, P2 ;  /* 0x000000301d00780c */ /* 0x000fe20001784270 */
        /* <DEDUP_REMOVED lines=8> */
[----:B------:R-:W-:Y:S01]  /*b770*/  MUFU.EX2 R182, R182 ;  /* 0x000000b600b67308 */ /* 0x000fe20000000800 */
[----:B------:R-:W-:Y:S01]  /*b780*/  FMNMX.FTZ R27, R30, R27, !PT ;  /* 0x0000001b1e1b7209 */ /* 0x000fe20007810000 */
[-CC-:B------:R-:W-:Y:S01]  /*b790*/  FFMA.FTZ R47, R72, R5.reuse, -R31.reuse ;  /* 0x00000005482f7223 */ /* 0x180fe2000001081f */
[----:B------:R-:W-:Y:S01]  /*b7a0*/  ISETP.GT.AND P3, PT, R29, 0x31, P2 ;  /* 0x000000311d00780c */ /* 0x000fe20001764270 */
[--C-:B------:R-:W-:Y:S01]  /*b7b0*/  FFMA.FTZ R32, R32, R5, -R31.reuse ;  /* 0x0000000520207223 */ /* 0x100fe2000001081f */
[----:B------:R-:W-:Y:S01]  /*b7c0*/  FMNMX.FTZ R33, R160, R27, !PT ;  /* 0x0000001ba0217209 */ /* 0x000fe20007810000 */
[----:B------:R-:W-:Y:S01]  /*b7d0*/  FFMA.FTZ R84, R84, R5, -R31 ;  /* 0x0000000554547223 */ /* 0x000fe2000001081f */
[----:B------:R-:W-:Y:S01]  /*b7e0*/  FSEL R50, R50, -INF , !P4 ;  /* 0xff80000032327808 */ /* 0x000fe20006000000 */
[----:B------:R0:W-:Y:S01]  /*b7f0*/  MUFU.EX2 R27, R35 ;  /* 0x00000023001b7308 */ /* 0x0001e20000000800 */
[----:B------:R-:W-:-:S02]  /*b800*/  FMNMX.FTZ R33, R34, R33, !PT ;  /* 0x0000002122217209 */ /* 0x000fc40007810000 */
[----:B------:R-:W-:Y:S02]  /*b810*/  ISETP.GT.AND P4, PT, R29, 0x38, P2 ;  /* 0x000000381d00780c */ /* 0x000fe40001784270 */
[----:B------:R-:W-:Y:S02]  /*b820*/  FMNMX.FTZ R33, R158, R33, !PT ;  /* 0x000000219e217209 */ /* 0x000fe40007810000 */
[C---:B------:R-:W-:Y:S01]  /*b830*/  ISETP.LT.OR P3, PT, R25.reuse, 0x32, P3 ;  /* 0x000000321900780c */ /* 0x040fe20001f61670 */
[----:B------:R-:W-:Y:S01]  /*b840*/  MUFU.EX2 R21, R21 ;  /* 0x0000001500157308 */ /* 0x000fe20000000800 */
[----:B------:R-:W-:Y:S02]  /*b850*/  FMNMX.FTZ R33, R38, R33, !PT ;  /* 0x0000002126217209 */ /* 0x000fe40007810000 */
[----:B------:R-:W-:Y:S02]  /*b860*/  ISETP.LT.OR P4, PT, R25, 0x39, P4 ;  /* 0x000000391900780c */ /* 0x000fe40002781670 */
[----:B0-----:R-:W-:-:S02]  /*b870*/  FMNMX.FTZ R35, R166, R33, !PT ;  /* 0x00000021a6237209 */ /* 0x001fc40007810000 */
[----:B------:R-:W-:Y:S01]  /*b880*/  FSEL R174, R51, -INF , !P3 ;  /* 0xff80000033ae7808 */ /* 0x000fe20005800000 */
[----:B------:R0:W-:Y:S01]  /*b890*/  MUFU.EX2 R33, R170 ;  /* 0x000000aa00217308 */ /* 0x0001e20000000800 */
[----:B------:R-:W-:Y:S01]  /*b8a0*/  FMNMX.FTZ R35, R42, R35, !PT ;  /* 0x000000232a237209 */ /* 0x000fe20007810000 */
[--C-:B------:R-:W-:Y:S01]  /*b8b0*/  FFMA.FTZ R51, R80, R5, -R31.reuse ;  /* 0x0000000550337223 */ /* 0x100fe2000001081f */
[C---:B------:R-:W-:Y:S02]  /*b8c0*/  ISETP.GT.AND P3, PT, R29.reuse, 0x39, P2 ;  /* 0x000000391d00780c */ /* 0x040fe40001764270 */
[----:B------:R-:W-:Y:S02]  /*b8d0*/  FMNMX.FTZ R35, R168, R35, !PT ;  /* 0x00000023a8237209 */ /* 0x000fe40007810000 */
[----:B------:R-:W-:Y:S01]  /*b8e0*/  FSEL R54, R54, -INF , !P4 ;  /* 0xff80000036367808 */ /* 0x000fe20006000000 */
[----:B------:R-:W-:Y:S01]  /*b8f0*/  MUFU.EX2 R176, R176 ;  /* 0x000000b000b07308 */ /* 0x000fe20000000800 */
[----:B------:R-:W-:Y:S01]  /*b900*/  FMNMX.FTZ R35, R46, R35, !PT ;  /* 0x000000232e237209 */ /* 0x000fe20007810000 */
[----:B0-----:R-:W-:Y:S01]  /*b910*/  FFMA.FTZ R170, R52, R5, -R31 ;  /* 0x0000000534aa7223 */ /* 0x001fe2000001081f */
[----:B------:R-:W-:-:S02]  /*b920*/  ISETP.GT.AND P4, PT, R29, 0x40, P2 ;  /* 0x000000401d00780c */ /* 0x000fc40001784270 */
[----:B------:R-:W-:Y:S02]  /*b930*/  FMNMX.FTZ R37, R26, R35, !PT ;  /* 0x000000231a257209 */ /* 0x000fe40007810000 */
        /* <DEDUP_REMOVED lines=11> */
[----:B------:R0:W-:Y:S01]  /*b9f0*/  MUFU.EX2 R37, R43 ;  /* 0x0000002b00257308 */ /* 0x0001e20000000800 */
[----:B------:R-:W-:Y:S02]  /*ba00*/  FMNMX.FTZ R39, R54, R39, !PT ;  /* 0x0000002736277209 */ /* 0x000fe40007810000 */
[----:B------:R-:W-:Y:S02]  /*ba10*/  ISETP.LT.OR P4, PT, R25, 0x49, P4 ;  /* 0x000000491900780c */ /* 0x000fe40002781670 */
[----:B------:R-:W-:-:S02]  /*ba20*/  FSEL R164, R59, -INF , !P3 ;  /* 0xff8000003ba47808 */ /* 0x000fc40005800000 */
[C---:B------:R-:W-:Y:S01]  /*ba30*/  ISETP.GT.AND P3, PT, R29.reuse, 0x49, P2 ;  /* 0x000000491d00780c */ /* 0x040fe20001764270 */
[----:B------:R-:W-:Y:S01]  /*ba40*/  MUFU.EX2 R172, R172 ;  /* 0x000000ac00ac7308 */ /* 0x000fe20000000800 */
[----:B------:R-:W-:Y:S01]  /*ba50*/  FMNMX.FTZ R39, R184, R39, !PT ;  /* 0x00000027b8277209 */ /* 0x000fe20007810000 */
[----:B0-----:R-:W-:Y:S01]  /*ba60*/  FFMA.FTZ R43, R48, R5, -R31 ;  /* 0x00000005302b7223 */ /* 0x001fe2000001081f */
[----:B------:R-:W-:Y:S02]  /*ba70*/  FSEL R62, R62, -INF , !P4 ;  /* 0xff8000003e3e7808 */ /* 0x000fe40006000000 */
[----:B------:R-:W-:Y:S02]  /*ba80*/  ISETP.GT.AND P4, PT, R29, 0x50, P2 ;  /* 0x000000501d00780c */ /* 0x000fe40001784270 */
[----:B------:R-:W-:Y:S01]  /*ba90*/  ISETP.LT.OR P3, PT, R25, 0x4a, P3 ;  /* 0x0000004a1900780c */ /* 0x000fe20001f61670 */
[----:B------:R-:W-:Y:S01]  /*baa0*/  MUFU.EX2 R44, R44 ;  /* 0x0000002c002c7308 */ /* 0x000fe20000000800 */
[----:B------:R-:W-:-:S02]  /*bab0*/  FMNMX.FTZ R39, R58, R39, !PT ;  /* 0x000000273a277209 */ /* 0x000fc40007810000 */
[----:B------:R-:W-:Y:S02]  /*bac0*/  ISETP.LT.OR P4, PT, R25, 0x51, P4 ;  /* 0x000000511900780c */ /* 0x000fe40002781670 */
[----:B------:R-:W-:Y:S02]  /*bad0*/  FSEL R156, R63, -INF , !P3 ;  /* 0xff8000003f9c7808 */ /* 0x000fe40005800000 */
[C---:B------:R-:W-:Y:S01]  /*bae0*/  ISETP.GT.AND P3, PT, R29.reuse, 0x51, P2 ;  /* 0x000000511d00780c */ /* 0x040fe20001764270 */
[----:B------:R-:W-:Y:S01]  /*baf0*/  MUFU.EX2 R170, R170 ;  /* 0x000000aa00aa7308 */ /* 0x000fe20000000800 */
[----:B------:R-:W-:Y:S02]  /*bb00*/  FMNMX.FTZ R41, R164, R39, !PT ;  /* 0x00000027a4297209 */ /* 0x000fe40007810000 */
[----:B------:R-:W-:Y:S01]  /*bb10*/  FSEL R154, R66, -INF , !P4 ;  /* 0xff800000429a7808 */ /* 0x000fe20006000000 */
[----:B------:R-:W-:Y:S01]  /*bb20*/  FFMA.FTZ R66, R152, R5, -R31 ;  /* 0x0000000598427223 */ /* 0x000fe2000001081f */
[----:B------:R-:W-:-:S02]  /*bb30*/  ISETP.GT.AND P4, PT, R29, 0x58, P2 ;  /* 0x000000581d00780c */ /* 0x000fc40001784270 */
[C---:B------:R-:W-:Y:S01]  /*bb40*/  ISETP.LT.OR P3, PT, R25.reuse, 0x52, P3 ;  /* 0x000000521900780c */ /* 0x040fe20001f61670 */
[----:B------:R0:W-:Y:S01]  /*bb50*/  MUFU.EX2 R39, R43 ;  /* 0x0000002b00277308 */ /* 0x0001e20000000800 */
[----:B------:R-:W-:Y:S02]  /*bb60*/  FMNMX.FTZ R41, R62, R41, !PT ;  /* 0x000000293e297209 */ /* 0x000fe40007810000 */
[----:B------:R-:W-:Y:S02]  /*bb70*/  ISETP.LT.OR P4, PT, R25, 0x59, P4 ;  /* 0x000000591900780c */ /* 0x000fe40002781670 */
[----:B------:R-:W-:Y:S02]  /*bb80*/  FSEL R152, R67, -INF , !P3 ;  /* 0xff80000043987808 */ /* 0x000fe40005800000 */
[----:B------:R-:W-:Y:S01]  /*bb90*/  FMNMX.FTZ R41, R156, R41, !PT ;  /* 0x000000299c297209 */ /* 0x000fe20007810000 */
[----:B------:R-:W-:Y:S01]  /*bba0*/  MUFU.EX2 R66, R66 ;  /* 0x0000004200427308 */ /* 0x000fe20000000800 */
[----:B------:R-:W-:-:S02]  /*bbb0*/  ISETP.GT.AND P3, PT, R29, 0x59, P2 ;  /* 0x000000591d00780c */ /* 0x000fc40001764270 */
[----:B------:R-:W-:Y:S02]  /*bbc0*/  FSEL R70, R70, -INF , !P4 ;  /* 0xff80000046467808 */ /* 0x000fe40006000000 */
[----:B------:R-:W-:Y:S02]  /*bbd0*/  FMNMX.FTZ R41, R154, R41, !PT ;  /* 0x000000299a297209 */ /* 0x000fe40007810000 */
[----:B------:R-:W-:Y:S01]  /*bbe0*/  ISETP.GT.AND P4, PT, R29, 0x60, P2 ;  /* 0x000000601d00780c */ /* 0x000fe20001784270 */
[----:B------:R-:W-:Y:S01]  /*bbf0*/  MUFU.EX2 R40, R40 ;  /* 0x0000002800287308 */ /* 0x000fe20000000800 */
[C---:B------:R-:W-:Y:S02]  /*bc00*/  ISETP.LT.OR P3, PT, R25.reuse, 0x5a, P3 ;  /* 0x0000005a1900780c */ /* 0x040fe40001f61670 */
[----:B------:R-:W-:Y:S02]  /*bc10*/  FMNMX.FTZ R41, R152, R41, !PT ;  /* 0x0000002998297209 */ /* 0x000fe40007810000 */
[----:B------:R-:W-:-:S02]  /*bc20*/  ISETP.LT.OR P4, PT, R25, 0x61, P4 ;  /* 0x000000611900780c */ /* 0x000fc40002781670 */
[----:B------:R-:W-:Y:S01]  /*bc30*/  FSEL R48, R71, -INF , !P3 ;  /* 0xff80000047307808 */ /* 0x000fe20005800000 */
[----:B------:R-:W-:Y:S01]  /*bc40*/  MUFU.EX2 R14, R14 ;  /* 0x0000000e000e7308 */ /* 0x000fe20000000800 */
[C---:B------:R-:W-:Y:S02]  /*bc50*/  ISETP.GT.AND P3, PT, R29.reuse, 0x61, P2 ;  /* 0x000000611d00780c */ /* 0x040fe40001764270 */
[----:B------:R-:W-:Y:S02]  /*bc60*/  FMNMX.FTZ R41, R70, R41, !PT ;  /* 0x0000002946297209 */ /* 0x000fe40007810000 */
[----:B------:R-:W-:Y:S02]  /*bc70*/  FSEL R74, R74, -INF , !P4 ;  /* 0xff8000004a4a7808 */ /* 0x000fe40006000000 */
[----:B------:R-:W-:Y:S01]  /*bc80*/  ISETP.GT.AND P4, PT, R29, 0x68, P2 ;  /* 0x000000681d00780c */ /* 0x000fe20001784270 */
[----:B------:R-:W-:Y:S01]  /*bc90*/  MUFU.EX2 R24, R24 ;  /* 0x0000001800187308 */ /* 0x000fe20000000800 */
[----:B------:R-:W-:-:S02]  /*bca0*/  ISETP.LT.OR P3, PT, R25, 0x62, P3 ;  /* 0x000000621900780c */ /* 0x000fc40001f61670 */
[----:B0-----:R-:W-:Y:S02]  /*bcb0*/  FMNMX.FTZ R43, R48, R41, !PT ;  /* 0x00000029302b7209 */ /* 0x001fe40007810000 */
[----:B------:R-:W-:Y:S02]  /*bcc0*/  ISETP.LT.OR P4, PT, R25, 0x69, P4 ;  /* 0x000000691900780c */ /* 0x000fe40002781670 */
[----:B------:R-:W-:Y:S01]  /*bcd0*/  FSEL R52, R75, -INF , !P3 ;  /* 0xff8000004b347808 */ /* 0x000fe20005800000 */
[----:B------:R0:W-:Y:S01]  /*bce0*/  MUFU.EX2 R41, R45 ;  /* 0x0000002d00297308 */ /* 0x0001e20000000800 */
[----:B------:R-:W-:Y:S02]  /*bcf0*/  ISETP.GT.AND P3, PT, R29, 0x69, P2 ;  /* 0x000000691d00780c */ /* 0x000fe40001764270 */
[----:B------:R-:W-:Y:S02]  /*bd00*/  FMNMX.FTZ R43, R74, R43, !PT ;  /* 0x0000002b4a2b7209 */ /* 0x000fe40007810000 */
[----:B------:R-:W-:-:S02]  /*bd10*/  FSEL R78, R78, -INF , !P4 ;  /* 0xff8000004e4e7808 */ /* 0x000fc40006000000 */
[----:B------:R-:W-:Y:S01]  /*bd20*/  ISETP.GT.AND P4, PT, R29, 0x70, P2 ;  /* 0x000000701d00780c */ /* 0x000fe20001784270 */
[----:B------:R-:W-:Y:S01]  /*bd30*/  MUFU.EX2 R20, R20 ;  /* 0x0000001400147308 */ /* 0x000fe20000000800 */
[C---:B------:R-:W-:Y:S01]  /*bd40*/  ISETP.LT.OR P3, PT, R25.reuse, 0x6a, P3 ;  /* 0x0000006a1900780c */ /* 0x040fe20001f61670 */
[----:B0-----:R-:W-:Y:S01]  /*bd50*/  FFMA.FTZ R45, R68, R5, -R31 ;  /* 0x00000005442d7223 */ /* 0x001fe2000001081f */
        /* <DEDUP_REMOVED lines=9> */
[----:B------:R-:W-:Y:S02]  /*bdf0*/  ISETP.LT.OR P3, PT, R25, 0x72, P3 ;  /* 0x000000721900780c */ /* 0x000fe40001f61670 */
[----:B------:R-:W-:Y:S02]  /*be00*/  FMNMX.FTZ R43, R194, R43, !PT ;  /* 0x0000002bc22b7209 */ /* 0x000fe40007810000 */
[----:B------:R-:W-:Y:S01]  /*be10*/  ISETP.GT.AND P2, PT, R29, 0x79, P2 ;  /* 0x000000791d00780c */ /* 0x000fe20001744270 */
[----:B------:R-:W-:Y:S01]  /*be20*/  FFMA.FTZ R29, R36, R5, -R31 ;  /* 0x00000005241d7223 */ /* 0x000fe2000001081f */
[----:B------:R-:W-:Y:S01]  /*be30*/  ISETP.LT.OR P4, PT, R25, 0x79, P4 ;  /* 0x000000791900780c */ /* 0x000fe20002781670 */
[----:B------:R-:W-:Y:S01]  /*be40*/  MUFU.EX2 R12, R12 ;  /* 0x0000000c000c7308 */ /* 0x000fe20000000800 */
[----:B------:R-:W-:-:S02]  /*be50*/  FSEL R36, R83, -INF , !P3 ;  /* 0xff80000053247808 */ /* 0x000fc40005800000 */
[----:B------:R-:W-:Y:S02]  /*be60*/  FMNMX.FTZ R43, R82, R43, !PT ;  /* 0x0000002b522b7209 */ /* 0x000fe40007810000 */
[----:B------:R-:W-:Y:S01]  /*be70*/  ISETP.LT.OR P2, PT, R25, 0x7a, P2 ;  /* 0x0000007a1900780c */ /* 0x000fe20001741670 */
[----:B------:R-:W-:Y:S01]  /*be80*/  FFMA.FTZ R25, R60, R5, -R31 ;  /* 0x000000053c197223 */ /* 0x000fe2000001081f */
[----:B------:R-:W-:Y:S01]  /*be90*/  FSEL R86, R86, -INF , !P4 ;  /* 0xff80000056567808 */ /* 0x000fe20006000000 */
[----:B------:R-:W-:Y:S01]  /*bea0*/  MUFU.EX2 R29, R29 ;  /* 0x0000001d001d7308 */ /* 0x000fe20000000800 */
[----:B------:R-:W-:Y:S02]  /*beb0*/  FMNMX.FTZ R43, R36, R43, !PT ;  /* 0x0000002b242b7209 */ /* 0x000fe40007810000 */
[----:B------:R-:W-:Y:S02]  /*bec0*/  FSEL R56, R87, -INF , !P2 ;  /* 0xff80000057387808 */ /* 0x000fe40005000000 */
[----:B------:R-:W-:-:S02]  /*bed0*/  FMNMX.FTZ R43, R86, R43, !PT ;  /* 0x0000002b562b7209 */ /* 0x000fc40007810000 */
[----:B------:R-:W-:Y:S01]  /*bee0*/  FSEL R55, R0, RZ, P5 ;  /* 0x000000ff00377208 */ /* 0x000fe20002800000 */
[----:B------:R-:W-:Y:S01]  /*bef0*/  MUFU.EX2 R25, R25 ;  /* 0x0000001900197308 */ /* 0x000fe20000000800 */
[----:B------:R-:W-:Y:S01]  /*bf00*/  FMNMX.FTZ R49, R56, R43, !PT ;  /* 0x0000002b38317209 */ /* 0x000fe20007810000 */
[-CC-:B------:R-:W-:Y:S02]  /*bf10*/  FFMA.FTZ R43, R64, R5.reuse, -R31.reuse ;  /* 0x00000005402b7223 */ /* 0x180fe4000001081f */
[----:B------:R-:W-:Y:S01]  /*bf20*/  FADD.FTZ R64, -R55, R10 ;  /* 0x0000000a37407221 */ /* 0x000fe20000010100 */
[-CC-:B------:R-:W-:Y:S01]  /*bf30*/  FFMA.FTZ R10, R28, R5.reuse, -R31.reuse ;  /* 0x000000051c0a7223 */ /* 0x180fe2000001081f */
[----:B------:R-:W0:Y:S02]  /*bf40*/  SHFL.BFLY PT, R60, R49, 0x2, 0x1f ;  /* 0x0c401f00313c7f89 */ /* 0x000e2400000e0000 */
[-C--:B------:R-:W-:Y:S01]  /*bf50*/  FMUL.FTZ R28, R64, R5.reuse ;  /* 0x00000005401c7220 */ /* 0x080fe20000410000 */
[----:B------:R-:W-:Y:S08]  /*bf60*/  MUFU.EX2 R43, R43 ;  /* 0x0000002b002b7308 */ /* 0x000ff00000000800 */
[----:B------:R-:W1:Y:S08]  /*bf70*/  MUFU.EX2 R28, R28 ;  /* 0x0000001c001c7308 */ /* 0x000e700000000800 */
[----:B------:R-:W-:Y:S01]  /*bf80*/  MUFU.EX2 R51, R51 ;  /* 0x0000003300337308 */ /* 0x000fe20000000800 */
[----:B0-----:R-:W-:Y:S01]  /*bf90*/  FMNMX.FTZ R53, R49, R60, !PT ;  /* 0x0000003c31357209 */ /* 0x001fe20007810000 */
[-CC-:B------:R-:W-:Y:S01]  /*bfa0*/  FFMA.FTZ R60, R8, R5.reuse, -R31.reuse ;  /* 0x00000005083c7223 */ /* 0x180fe2000001081f */
[----:B------:R-:W-:-:S05]  /*bfb0*/  FFMA.FTZ R49, R76, R5, -R31 ;  /* 0x000000054c317223 */ /* 0x000fca000001081f */
[----:B------:R-:W-:Y:S01]  /*bfc0*/  MUFU.EX2 R32, R32 ;  /* 0x0000002000207308 */ /* 0x000fe20000000800 */
[----:B-1----:R-:W-:Y:S01]  /*bfd0*/  FFMA.FTZ R55, R28, R4, R15 ;  /* 0x000000041c377223 */ /* 0x002fe2000001000f */
[----:B------:R-:W0:Y:S01]  /*bfe0*/  SHFL.BFLY PT, R8, R53, 0x1, 0x1f ;  /* 0x0c201f0035087f89 */ /* 0x000e2200000e0000 */
[-C--:B------:R-:W-:Y:S01]  /*bff0*/  FMUL.FTZ R88, R88, R28.reuse ;  /* 0x0000001c58587220 */ /* 0x080fe20000410000 */
[-C--:B------:R-:W-:Y:S01]  /*c000*/  FMUL.FTZ R89, R89, R28.reuse ;  /* 0x0000001c59597220 */ /* 0x080fe20000410000 */
[C---:B------:R-:W-:Y:S01]  /*c010*/  FADD.FTZ R55, R180.reuse, R55 ;  /* 0x00000037b4377221 */ /* 0x040fe20000010000 */
[----:B------:R-:W-:Y:S01]  /*c020*/  F2FP.BF16.F32.PACK_AB R180, R180, R15 ;  /* 0x0000000fb4b4723e */ /* 0x000fe200000010ff */
[----:B------:R-:W-:Y:S01]  /*c030*/  FMUL.FTZ R92, R92, R28 ;  /* 0x0000001c5c5c7220 */ /* 0x000fe20000410000 */
[----:B------:R-:W-:Y:S01]  /*c040*/  MUFU.EX2 R60, R60 ;  /* 0x0000003c003c7308 */ /* 0x000fe20000000800 */
[----:B------:R-:W-:Y:S01]  /*c050*/  FADD.FTZ R4, R182, R55 ;  /* 0x00000037b6047221 */ /* 0x000fe20000010000 */
[----:B------:R-:W-:Y:S01]  /*c060*/  F2FP.BF16.F32.PACK_AB R182, R21, R182 ;  /* 0x000000b615b6723e */ /* 0x000fe200000010ff */
[-C--:B------:R-:W-:Y:S01]  /*c070*/  FMUL.FTZ R93, R93, R28.reuse ;  /* 0x0000001c5d5d7220 */ /* 0x080fe20000410000 */
[-C--:B------:R-:W-:Y:S01]  /*c080*/  FMUL.FTZ R96, R96, R28.reuse ;  /* 0x0000001c60607220 */ /* 0x080fe20000410000 */
[----:B------:R-:W-:Y:S01]  /*c090*/  FADD.FTZ R55, R21, R4 ;  /* 0x0000000415377221 */ /* 0x000fe20000010000 */
[-C--:B------:R-:W-:Y:S01]  /*c0a0*/  FMUL.FTZ R97, R97, R28.reuse ;  /* 0x0000001c61617220 */ /* 0x080fe20000410000 */
        /* <DEDUP_REMOVED lines=11> */
[----:B0-----:R-:W-:Y:S01]  /*c160*/  FMNMX.FTZ R8, R53, R8, !PT ;  /* 0x0000000835087209 */ /* 0x001fe20007810000 */
[----:B------:R-:W-:Y:S01]  /*c170*/  FMUL.FTZ R109, R109, R28 ;  /* 0x0000001c6d6d7220 */ /* 0x000fe20000410000 */
[C---:B------:R-:W-:Y:S01]  /*c180*/  F2FP.BF16.F32.PACK_AB R178, R33.reuse, R178 ;  /* 0x000000b221b2723e */ /* 0x040fe200000010ff */
[----:B------:R-:W-:Y:S01]  /*c190*/  FADD.FTZ R55, R33, R4 ;  /* 0x0000000421377221 */ /* 0x000fe20000010000 */
[C---:B------:R-:W-:Y:S01]  /*c1a0*/  FSETP.NEU.FTZ.AND P2, PT, R8.reuse, -INF , PT ;  /* 0xff8000000800780b */ /* 0x040fe20003f5d000 */
[-C--:B------:R-:W-:Y:S01]  /*c1b0*/  FMUL.FTZ R31, R8, R5.reuse ;  /* 0x00000005081f7220 */ /* 0x080fe20000410000 */
[----:B------:R-:W-:Y:S01]  /*c1c0*/  MUFU.EX2 R53, R84 ;  /* 0x0000005400357308 */ /* 0x000fe20000000800 */
[----:B------:R-:W-:Y:S01]  /*c1d0*/  FADD.FTZ R4, R172, R55 ;  /* 0x00000037ac047221 */ /* 0x000fe20000010000 */
[----:B------:R-:W-:Y:S01]  /*c1e0*/  F2FP.BF16.F32.PACK_AB R172, R35, R172 ;  /* 0x000000ac23ac723e */ /* 0x000fe200000010ff */
[-C--:B------:R-:W-:Y:S01]  /*c1f0*/  FMUL.FTZ R112, R112, R28.reuse ;  /* 0x0000001c70707220 */ /* 0x080fe20000410000 */
[----:B------:R-:W-:Y:S01]  /*c200*/  FSEL R31, R31, RZ, P2 ;  /* 0x000000ff1f1f7208 */ /* 0x000fe20001000000 */
[----:B------:R-:W-:Y:S01]  /*c210*/  FADD.FTZ R4, R35, R4 ;  /* 0x0000000423047221 */ /* 0x000fe20000010000 */
[-C--:B------:R-:W-:Y:S01]  /*c220*/  FMUL.FTZ R113, R113, R28.reuse ;  /* 0x0000001c71717220 */ /* 0x080fe20000410000 */
[-C--:B------:R-:W-:Y:S01]  /*c230*/  FMUL.FTZ R116, R116, R28.reuse ;  /* 0x0000001c74747220 */ /* 0x080fe20000410000 */
[----:B------:R-:W-:Y:S01]  /*c240*/  FMUL.FTZ R117, R117, R28 ;  /* 0x0000001c75757220 */ /* 0x000fe20000410000 */
[----:B------:R-:W-:Y:S01]  /*c250*/  FADD.FTZ R55, R37, R4 ;  /* 0x0000000425377221 */ /* 0x000fe20000010000 */
[----:B------:R-:W-:Y:S01]  /*c260*/  FSEL R4, R8, RZ, P2 ;  /* 0x000000ff08047208 */ /* 0x000fe20001000000 */
[-CC-:B------:R-:W-:Y:S01]  /*c270*/  FFMA.FTZ R171, R54, R5.reuse, -R31.reuse ;  /* 0x0000000536ab7223 */ /* 0x180fe2000001081f */
[----:B------:R-:W-:Y:S01]  /*c280*/  FFMA.FTZ R64, R186, R5, -R31 ;  /* 0x00000005ba407223 */ /* 0x000fe2000001081f */
[----:B------:R-:W-:Y:S01]  /*c290*/  FADD.FTZ R54, R66, R55 ;  /* 0x0000003742367221 */ /* 0x000fe20000010000 */
[----:B------:R-:W-:-:S02]  /*c2a0*/  @!P1 VIADD R55, R57, 0x28860 ;  /* 0x0002886039379836 */ /* 0x000fc40000000000 */
[----:B------:R-:W-:Y:S01]  /*c2b0*/  FADD.FTZ R4, -R4, R7 ;  /* 0x0000000704047221 */ /* 0x000fe20000010100 */
[-C--:B------:R-:W-:Y:S01]  /*c2c0*/  FFMA.FTZ R181, R162, R5.reuse, -R31 ;  /* 0x00000005a2b57223 */ /* 0x080fe2000001081f */
[----:B------:R-:W-:Y:S01]  /*c2d0*/  FADD.FTZ R7, R39, R54 ;  /* 0x0000003627077221 */ /* 0x000fe20000010000 */
[----:B------:R-:W-:Y:S01]  /*c2e0*/  MUFU.EX2 R64, R64 ;  /* 0x0000004000407308 */ /* 0x000fe20000000800 */
[----:B------:R-:W-:Y:S01]  /*c2f0*/  @!P1 PRMT R54, RZ, 0x654, R55 ;  /* 0x00000654ff369816 */ /* 0x000fe20000000037 */
[-C--:B------:R-:W-:Y:S01]  /*c300*/  FMUL.FTZ R4, R4, R5.reuse ;  /* 0x0000000504047220 */ /* 0x080fe20000410000 */
[----:B------:R-:W-:Y:S01]  /*c310*/  FADD.FTZ R55, R44, R7 ;  /* 0x000000072c377221 */ /* 0x000fe20000010000 */
[-CC-:B------:R-:W-:Y:S01]  /*c320*/  FFMA.FTZ R183, R30, R5.reuse, -R31.reuse ;  /* 0x000000051eb77223 */ /* 0x180fe2000001081f */
[----:B------:R0:W-:Y:S01]  /*c330*/  @!P1 SYNCS.ARRIVE.TRANS64.RED.A1T0 RZ, [R54+URZ], RZ ;  /* 0x000000ff36ff99a7 */ /* 0x0001e2000810043f */
[-CC-:B------:R-:W-:Y:S01]  /*c340*/  FFMA.FTZ R30, R160, R5.reuse, -R31.reuse ;  /* 0x00000005a01e7223 */ /* 0x180fe2000001081f */
[-CC-:B------:R-:W-:Y:S01]  /*c350*/  FFMA.FTZ R165, R58, R5.reuse, -R31.reuse ;  /* 0x000000053aa57223 */ /* 0x180fe2000001081f */
[----:B------:R-:W1:Y:S01]  /*c360*/  MUFU.EX2 R7, R4 ;  /* 0x0000000400077308 */ /* 0x000e620000000800 */
[-CC-:B------:R-:W-:Y:S01]  /*c370*/  FFMA.FTZ R177, R34, R5.reuse, -R31.reuse ;  /* 0x0000000522b17223 */ /* 0x180fe2000001081f */
[-CC-:B------:R-:W-:Y:S01]  /*c380*/  FFMA.FTZ R34, R158, R5.reuse, -R31.reuse ;  /* 0x000000059e227223 */ /* 0x180fe2000001081f */
[-CC-:B------:R-:W-:Y:S01]  /*c390*/  FFMA.FTZ R179, R38, R5.reuse, -R31.reuse ;  /* 0x0000000526b37223 */ /* 0x180fe2000001081f */
[-C--:B------:R-:W-:Y:S01]  /*c3a0*/  FFMA.FTZ R38, R166, R5.reuse, -R31 ;  /* 0x00000005a6267223 */ /* 0x080fe2000001081f */
[----:B0-----:R-:W-:Y:S01]  /*c3b0*/  FADD.FTZ R54, R170, R55 ;  /* 0x00000037aa367221 */ /* 0x001fe20000010000 */
[-CC-:B------:R-:W-:Y:S01]  /*c3c0*/  FFMA.FTZ R173, R42, R5.reuse, -R31.reuse ;  /* 0x000000052aad7223 */ /* 0x180fe2000001081f */
[-CC-:B------:R-:W-:Y:S01]  /*c3d0*/  FFMA.FTZ R175, R46, R5.reuse, -R31.reuse ;  /* 0x000000052eaf7223 */ /* 0x180fe2000001081f */
[----:B------:R-:W0:Y:S01]  /*c3e0*/  MUFU.EX2 R181, R181 ;  /* 0x000000b500b57308 */ /* 0x000e220000000800 */
[----:B------:R-:W-:Y:S01]  /*c3f0*/  FADD.FTZ R55, R41, R54 ;  /* 0x0000003629377221 */ /* 0x000fe20000010000 */
[-CC-:B------:R-:W-:Y:S01]  /*c400*/  FFMA.FTZ R169, R50, R5.reuse, -R31.reuse ;  /* 0x0000000532a97223 */ /* 0x180fe2000001081f */
[-CC-:B------:R-:W-:Y:S01]  /*c410*/  FFMA.FTZ R42, R168, R5.reuse, -R31.reuse ;  /* 0x00000005a82a7223 */ /* 0x180fe2000001081f */
[-C--:B------:R-:W-:Y:S01]  /*c420*/  FFMA.FTZ R26, R26, R5.reuse, -R31 ;  /* 0x000000051a1a7223 */ /* 0x080fe2000001081f */
[----:B------:R-:W-:Y:S01]  /*c430*/  FADD.FTZ R58, R40, R55 ;  /* 0x00000037283a7221 */ /* 0x000fe20000010000 */
[-CC-:B------:R-:W-:Y:S01]  /*c440*/  FFMA.FTZ R46, R174, R5.reuse, -R31.reuse ;  /* 0x00000005ae2e7223 */ /* 0x180fe2000001081f */
[--C-:B------:R-:W-:Y:S01]  /*c450*/  FFMA.FTZ R50, R184, R5, -R31.reuse ;  /* 0x00000005b8327223 */ /* 0x100fe2000001081f */
[----:B------:R-:W2:Y:S01]  /*c460*/  MUFU.EX2 R183, R183 ;  /* 0x000000b700b77308 */ /* 0x000ea20000000800 */
[----:B------:R-:W-:Y:S01]  /*c470*/  FADD.FTZ R58, R29, R58 ;  /* 0x0000003a1d3a7221 */ /* 0x000fe20000010000 */
[----:B-1----:R-:W-:Y:S01]  /*c480*/  FFMA.FTZ R4, R7, R3, R64 ;  /* 0x0000000307047223 */ /* 0x002fe20000010040 */
[-CC-:B------:R-:W-:Y:S01]  /*c490*/  FFMA.FTZ R164, R164, R5.reuse, -R31.reuse ;  /* 0x00000005a4a47223 */ /* 0x180fe2000001081f */
[-CC-:B------:R-:W-:Y:S01]  /*c4a0*/  FFMA.FTZ R62, R62, R5.reuse, -R31.reuse ;  /* 0x000000053e3e7223 */ /* 0x180fe2000001081f */
[----:B------:R-:W-:Y:S01]  /*c4b0*/  FADD.FTZ R55, R25, R58 ;  /* 0x0000003a19377221 */ /* 0x000fe20000010000 */
[-CC-:B------:R-:W-:Y:S01]  /*c4c0*/  FFMA.FTZ R156, R156, R5.reuse, -R31.reuse ;  /* 0x000000059c9c7223 */ /* 0x180fe2000001081f */
[-C--:B------:R-:W-:Y:S01]  /*c4d0*/  FFMA.FTZ R154, R154, R5.reuse, -R31 ;  /* 0x000000059a9a7223 */ /* 0x080fe2000001081f */
[----:B------:R-:W1:Y:S01]  /*c4e0*/  MUFU.EX2 R30, R30 ;  /* 0x0000001e001e7308 */ /* 0x000e620000000800 */
[----:B------:R-:W-:Y:S01]  /*c4f0*/  FADD.FTZ R58, R14, R55 ;  /* 0x000000370e3a7221 */ /* 0x000fe20000010000 */
[----:B0-----:R-:W-:Y:S01]  /*c500*/  FADD.FTZ R4, R181, R4 ;  /* 0x00000004b5047221 */ /* 0x001fe20000010000 */
[-CC-:B------:R-:W-:Y:S01]  /*c510*/  FFMA.FTZ R152, R152, R5.reuse, -R31.reuse ;  /* 0x0000000598987223 */ /* 0x180fe2000001081f */
[-CC-:B------:R-:W-:Y:S01]  /*c520*/  FFMA.FTZ R70, R70, R5.reuse, -R31.reuse ;  /* 0x0000000546467223 */ /* 0x180fe2000001081f */
[----:B------:R-:W-:Y:S01]  /*c530*/  FADD.FTZ R55, R43, R58 ;  /* 0x0000003a2b377221 */ /* 0x000fe20000010000 */
[-CC-:B------:R-:W-:Y:S01]  /*c540*/  FFMA.FTZ R54, R48, R5.reuse, -R31.reuse ;  /* 0x0000000530367223 */ /* 0x180fe2000001081f */
        /* <DEDUP_REMOVED lines=10> */
[----:B------:R-:W-:Y:S01]  /*c5f0*/  FFMA.FTZ R31, R56, R5, -R31 ;  /* 0x00000005381f7223 */ /* 0x000fe2000001081f */
[----:B------:R-:W-:Y:S01]  /*c600*/  FADD.FTZ R56, R24, R55 ;  /* 0x0000003718387221 */ /* 0x000fe20000010000 */
[----:B-1----:R-:W-:Y:S01]  /*c610*/  FADD.FTZ R4, R30, R3 ;  /* 0x000000031e047221 */ /* 0x002fe20000010000 */
[----:B------:R-:W-:Y:S01]  /*c620*/  F2FP.BF16.F32.PACK_AB R166, R14, R25 ;  /* 0x000000190ea6723e */ /* 0x000fe200000010ff */
[-C--:B------:R-:W-:Y:S01]  /*c630*/  FMUL.FTZ R90, R90, R7.reuse ;  /* 0x000000075a5a7220 */ /* 0x080fe20000410000 */
[----:B------:R-:W-:Y:S01]  /*c640*/  FADD.FTZ R15, R45, R56 ;  /* 0x000000382d0f7221 */ /* 0x000fe20000010000 */
[----:B------:R-:W-:Y:S01]  /*c650*/  ISETP.GT.AND P2, PT, R6, UR39, PT ;  /* 0x0000002706007c0c */ /* 0x000fe2000bf44270 */
[----:B------:R-:W1:Y:S01]  /*c660*/  MUFU.EX2 R179, R179 ;  /* 0x000000b300b37308 */ /* 0x000e620000000800 */
[----:B0-----:R-:W-:Y:S01]  /*c670*/  FADD.FTZ R3, R177, R4 ;  /* 0x00000004b1037221 */ /* 0x001fe20000010000 */
[----:B------:R-:W-:Y:S01]  /*c680*/  FADD.FTZ R56, R20, R15 ;  /* 0x0000000f14387221 */ /* 0x000fe20000010000 */
[-C--:B------:R-:W-:Y:S01]  /*c690*/  FMUL.FTZ R91, R91, R7.reuse ;  /* 0x000000075b5b7220 */ /* 0x080fe20000410000 */
[-C--:B------:R-:W-:Y:S01]  /*c6a0*/  FMUL.FTZ R94, R94, R7.reuse ;  /* 0x000000075e5e7220 */ /* 0x080fe20000410000 */
[-C--:B------:R-:W-:Y:S01]  /*c6b0*/  FMUL.FTZ R95, R95, R7.reuse ;  /* 0x000000075f5f7220 */ /* 0x080fe20000410000 */
[----:B------:R-:W-:Y:S01]  /*c6c0*/  FADD.FTZ R15, R47, R56 ;  /* 0x000000382f0f7221 */ /* 0x000fe20000010000 */
[-C--:B------:R-:W-:Y:S01]  /*c6d0*/  FMUL.FTZ R98, R98, R7.reuse ;  /* 0x0000000762627220 */ /* 0x080fe20000410000 */
[----:B------:R-:W0:Y:S01]  /*c6e0*/  MUFU.EX2 R38, R38 ;  /* 0x0000002600267308 */ /* 0x000e220000000800 */
[----:B--2---:R-:W-:Y:S01]  /*c6f0*/  FADD.FTZ R4, R34, R3 ;  /* 0x0000000322047221 */ /* 0x004fe20000010000 */
[----:B------:R-:W-:Y:S01]  /*c700*/  FADD.FTZ R56, R60, R15 ;  /* 0x0000000f3c387221 */ /* 0x000fe20000010000 */
[-C--:B------:R-:W-:Y:S01]  /*c710*/  FMUL.FTZ R99, R99, R7.reuse ;  /* 0x0000000763637220 */ /* 0x080fe20000410000 */
[-C--:B------:R-:W-:Y:S01]  /*c720*/  FMUL.FTZ R102, R102, R7.reuse ;  /* 0x0000000766667220 */ /* 0x080fe20000410000 */
[-C--:B------:R-:W-:Y:S01]  /*c730*/  FMUL.FTZ R103, R103, R7.reuse ;  /* 0x0000000767677220 */ /* 0x080fe20000410000 */
[----:B------:R-:W-:Y:S01]  /*c740*/  FADD.FTZ R15, R49, R56 ;  /* 0x00000038310f7221 */ /* 0x000fe20000010000 */
[-C--:B------:R-:W-:Y:S01]  /*c750*/  FMUL.FTZ R106, R106, R7.reuse ;  /* 0x000000076a6a7220 */ /* 0x080fe20000410000 */
[----:B------:R-:W2:Y:S01]  /*c760*/  MUFU.EX2 R173, R173 ;  /* 0x000000ad00ad7308 */ /* 0x000ea20000000800 */
        /* <DEDUP_REMOVED lines=24> */
[----:B-1----:R-:W-:Y:S01]  /*c8f0*/  FADD.FTZ R4, R42, R3 ;  /* 0x000000032a047221 */ /* 0x002fe20000010000 */
[-C--:B------:R-:W-:Y:S01]  /*c900*/  FMUL.FTZ R143, R143, R7.reuse ;  /* 0x000000078f8f7220 */ /* 0x080fe20000410000 */
[-C--:B------:R-:W-:Y:S01]  /*c910*/  FMUL.FTZ R146, R146, R7.reuse ;  /* 0x0000000792927220 */ /* 0x080fe20000410000 */
[-C--:B------:R-:W-:Y:S01]  /*c920*/  FMUL.FTZ R147, R147, R7.reuse ;  /* 0x0000000793937220 */ /* 0x080fe20000410000 */
[-C--:B------:R-:W-:Y:S01]  /*c930*/  FMUL.FTZ R150, R150, R7.reuse ;  /* 0x0000000796967220 */ /* 0x080fe20000410000 */
[----:B------:R-:W-:Y:S01]  /*c940*/  FMUL.FTZ R151, R151, R7 ;  /* 0x0000000797977220 */ /* 0x000fe20000410000 */
[----:B------:R-:W-:Y:S01]  /*c950*/  F2FP.BF16.F32.PACK_AB R174, R66, R37 ;  /* 0x0000002542ae723e */ /* 0x000fe200000010ff */
[----:B------:R-:W1:Y:S01]  /*c960*/  MUFU.EX2 R169, R169 ;  /* 0x000000a900a97308 */ /* 0x000e620000000800 */
[----:B0-----:R-:W-:Y:S01]  /*c970*/  FADD.FTZ R3, R175, R4 ;  /* 0x00000004af037221 */ /* 0x001fe20000010000 */
[----:B------:R-:W-:Y:S01]  /*c980*/  F2FP.BF16.F32.PACK_AB R168, R44, R39 ;  /* 0x000000272ca8723e */ /* 0x000fe200000010ff */
[----:B------:R-:W-:Y:S01]  /*c990*/  FMUL.FTZ R120, R120, R28 ;  /* 0x0000001c78787220 */ /* 0x000fe20000410000 */
[----:B------:R-:W-:Y:S01]  /*c9a0*/  F2FP.BF16.F32.PACK_AB R170, R41, R170 ;  /* 0x000000aa29aa723e */ /* 0x000fe200000010ff */
[-C--:B------:R-:W-:Y:S01]  /*c9b0*/  FMUL.FTZ R121, R121, R28.reuse ;  /* 0x0000001c79797220 */ /* 0x080fe20000410000 */
[----:B------:R-:W-:Y:S01]  /*c9c0*/  F2FP.BF16.F32.PACK_AB R160, R24, R43 ;  /* 0x0000002b18a0723e */ /* 0x000fe200000010ff */
[-C--:B------:R-:W-:Y:S01]  /*c9d0*/  FMUL.FTZ R124, R124, R28.reuse ;  /* 0x0000001c7c7c7220 */ /* 0x080fe20000410000 */
[----:B------:R0:W-:Y:S01]  /*c9e0*/  MUFU.EX2 R48, R164 ;  /* 0x000000a400307308 */ /* 0x0001e20000000800 */
[----:B--2---:R-:W-:Y:S01]  /*c9f0*/  FADD.FTZ R4, R26, R3 ;  /* 0x000000031a047221 */ /* 0x004fe20000010000 */
[----:B------:R-:W-:Y:S01]  /*ca00*/  F2FP.BF16.F32.PACK_AB R162, R20, R45 ;  /* 0x0000002d14a2723e */ /* 0x000fe200000010ff */
[-C--:B------:R-:W-:Y:S01]  /*ca10*/  FMUL.FTZ R125, R125, R28.reuse ;  /* 0x0000001c7d7d7220 */ /* 0x080fe20000410000 */
[----:B------:R-:W-:Y:S01]  /*ca20*/  F2FP.BF16.F32.PACK_AB R158, R12, R49 ;  /* 0x000000310c9e723e */ /* 0x000fe200000010ff */
[-C--:B------:R-:W-:Y:S01]  /*ca30*/  FMUL.FTZ R128, R128, R28.reuse ;  /* 0x0000001c80807220 */ /* 0x080fe20000410000 */
[-C--:B------:R-:W-:Y:S01]  /*ca40*/  FMUL.FTZ R129, R129, R28.reuse ;  /* 0x0000001c81817220 */ /* 0x080fe20000410000 */
[----:B------:R-:W-:Y:S01]  /*ca50*/  FMUL.FTZ R132, R132, R28 ;  /* 0x0000001c84847220 */ /* 0x000fe20000410000 */
[----:B------:R-:W2:Y:S01]  /*ca60*/  MUFU.EX2 R46, R46 ;  /* 0x0000002e002e7308 */ /* 0x000ea20000000800 */
[----:B0-----:R-:W-:Y:S01]  /*ca70*/  F2FP.BF16.F32.PACK_AB R164, R29, R40 ;  /* 0x000000281da4723e */ /* 0x001fe200000010ff */
[----:B------:R-:W-:Y:S01]  /*ca80*/  FADD.FTZ R40, R12, R15 ;  /* 0x0000000f0c287221 */ /* 0x000fe20000010000 */
[----:B-1----:R-:W-:Y:S01]  /*ca90*/  FADD.FTZ R3, R169, R4 ;  /* 0x00000004a9037221 */ /* 0x002fe20000010000 */
[-C--:B------:R-:W-:Y:S01]  /*caa0*/  FMUL.FTZ R133, R133, R28.reuse ;  /* 0x0000001c85857220 */ /* 0x080fe20000410000 */
[-C--:B------:R-:W-:Y:S01]  /*cab0*/  FMUL.FTZ R136, R136, R28.reuse ;  /* 0x0000001c88887220 */ /* 0x080fe20000410000 */
[----:B------:R-:W-:Y:S01]  /*cac0*/  FADD.FTZ R15, R51, R40 ;  /* 0x00000028330f7221 */ /* 0x000fe20000010000 */
[-C--:B------:R-:W-:Y:S01]  /*cad0*/  FMUL.FTZ R137, R137, R28.reuse ;  /* 0x0000001c89897220 */ /* 0x080fe20000410000 */
[----:B------:R-:W0:Y:S01]  /*cae0*/  MUFU.EX2 R171, R171 ;  /* 0x000000ab00ab7308 */ /* 0x000e220000000800 */
[-C--:B------:R-:W-:Y:S01]  /*caf0*/  FMUL.FTZ R140, R140, R28.reuse ;  /* 0x0000001c8c8c7220 */ /* 0x080fe20000410000 */
[----:B------:R-:W-:Y:S01]  /*cb00*/  FADD.FTZ R14, R32, R15 ;  /* 0x0000000f200e7221 */ /* 0x000fe20000010000 */
[-C--:B------:R-:W-:Y:S01]  /*cb10*/  FMUL.FTZ R141, R141, R28.reuse ;  /* 0x0000001c8d8d7220 */ /* 0x080fe20000410000 */
[-C--:B------:R-:W-:Y:S01]  /*cb20*/  FMUL.FTZ R144, R144, R28.reuse ;  /* 0x0000001c90907220 */ /* 0x080fe20000410000 */
[-C--:B------:R-:W-:Y:S01]  /*cb30*/  FMUL.FTZ R145, R145, R28.reuse ;  /* 0x0000001c91917220 */ /* 0x080fe20000410000 */
[----:B------:R-:W-:Y:S01]  /*cb40*/  FADD.FTZ R15, R53, R14 ;  /* 0x0000000e350f7221 */ /* 0x000fe20000010000 */
[-C--:B------:R-:W-:Y:S01]  /*cb50*/  FMUL.FTZ R148, R148, R28.reuse ;  /* 0x0000001c94947220 */ /* 0x080fe20000410000 */
[----:B------:R-:W1:Y:S01]  /*cb60*/  MUFU.EX2 R50, R50 ;  /* 0x0000003200327308 */ /* 0x000e620000000800 */
[----:B------:R-:W-:Y:S01]  /*cb70*/  FMUL.FTZ R149, R149, R28 ;  /* 0x0000001c95957220 */ /* 0x000fe20000410000 */
[----:B------:R-:W-:Y:S01]  /*cb80*/  FADD.FTZ R4, R10, R15 ;  /* 0x0000000f0a047221 */ /* 0x000fe20000010000 */
[----:B------:R-:W-:Y:S01]  /*cb90*/  F2FP.BF16.F32.PACK_AB R181, R181, R64 ;  /* 0x00000040b5b5723e */ /* 0x000fe200000010ff */
[----:B------:R-:W-:Y:S01]  /*cba0*/  VIADD R6, R6, 0xffffffff ;  /* 0xffffffff06067836 */ /* 0x000fe20000000000 */
[----:B------:R-:W-:Y:S01]  /*cbb0*/  F2FP.BF16.F32.PACK_AB R183, R30, R183 ;  /* 0x000000b71eb7723e */ /* 0x000fe200000010ff */
[----:B------:R-:W-:Y:S01]  /*cbc0*/  IMAD.MOV.U32 R7, RZ, RZ, R8 ;  /* 0x000000ffff077224 */ /* 0x000fe200078e0008 */
[----:B------:R-:W-:Y:S01]  /*cbd0*/  F2FP.BF16.F32.PACK_AB R177, R34, R177 ;  /* 0x000000b122b1723e */ /* 0x000fe200000010ff */
[----:B------:R-:W3:Y:S01]  /*cbe0*/  MUFU.EX2 R165, R165 ;  /* 0x000000a500a57308 */ /* 0x000ee20000000800 */
[----:B------:R-:W-:-:S02]  /*cbf0*/  F2FP.BF16.F32.PACK_AB R179, R38, R179 ;  /* 0x000000b326b3723e */ /* 0x000fc400000010ff */
[----:B------:R-:W-:Y:S02]  /*cc00*/  F2FP.BF16.F32.PACK_AB R173, R42, R173 ;  /* 0x000000ad2aad723e */ /* 0x000fe400000010ff */
[----:B------:R-:W-:Y:S02]  /*cc10*/  F2FP.BF16.F32.PACK_AB R175, R26, R175 ;  /* 0x000000af1aaf723e */ /* 0x000fe400000010ff */
[----:B--2---:R-:W-:Y:S01]  /*cc20*/  F2FP.BF16.F32.PACK_AB R169, R46, R169 ;  /* 0x000000a92ea9723e */ /* 0x004fe200000010ff */
[----:B------:R2:W-:Y:S08]  /*cc30*/  MUFU.EX2 R58, R154 ;  /* 0x0000009a003a7308 */ /* 0x0005f00000000800 */
[----:B------:R-:W4:Y:S01]  /*cc40*/  MUFU.EX2 R62, R62 ;  /* 0x0000003e003e7308 */ /* 0x000f220000000800 */
[----:B--2---:R-:W-:Y:S01]  /*cc50*/  F2FP.BF16.F32.PACK_AB R154, R10, R53 ;  /* 0x000000350a9a723e */ /* 0x004fe200000010ff */
[----:B------:R-:W-:-:S04]  /*cc60*/  FADD.FTZ R10, R46, R3 ;  /* 0x000000032e0a7221 */ /* 0x000fc80000010000 */
[----:B0-----:R-:W-:Y:S01]  /*cc70*/  FADD.FTZ R3, R171, R10 ;  /* 0x0000000aab037221 */ /* 0x001fe20000010000 */
[C---:B-1----:R-:W-:Y:S01]  /*cc80*/  F2FP.BF16.F32.PACK_AB R171, R50.reuse, R171 ;  /* 0x000000ab32ab723e */ /* 0x042fe200000010ff */
[----:B------:R0:W1:Y:S02]  /*cc90*/  MUFU.EX2 R167, R156 ;  /* 0x0000009c00a77308 */ /* 0x0000640000000800 */
[----:B------:R-:W-:-:S04]  /*cca0*/  FADD.FTZ R10, R50, R3 ;  /* 0x00000003320a7221 */ /* 0x000fc80000010000 */
[----:B---3--:R-:W-:Y:S01]  /*ccb0*/  FADD.FTZ R3, R165, R10 ;  /* 0x0000000aa5037221 */ /* 0x008fe20000010000 */
[----:B------:R-:W-:Y:S01]  /*ccc0*/  F2FP.BF16.F32.PACK_AB R165, R48, R165 ;  /* 0x000000a530a5723e */ /* 0x000fe200000010ff */
[----:B------:R2:W3:Y:S01]  /*ccd0*/  MUFU.EX2 R161, R152 ;  /* 0x0000009800a17308 */ /* 0x0004e20000000800 */
[----:B0-----:R-:W-:Y:S01]  /*cce0*/  F2FP.BF16.F32.PACK_AB R156, R60, R47 ;  /* 0x0000002f3c9c723e */ /* 0x001fe200000010ff */
[----:B------:R-:W-:Y:S01]  /*ccf0*/  FADD.FTZ R3, R48, R3 ;  /* 0x0000000330037221 */ /* 0x000fe20000010000 */
[----:B------:R-:W-:-:S03]  /*cd00*/  IMAD.MOV.U32 R10, RZ, RZ, R0 ;  /* 0x000000ffff0a7224 */ /* 0x000fc600078e0000 */
[----:B----4-:R-:W-:Y:S02]  /*cd10*/  FADD.FTZ R3, R62, R3 ;  /* 0x000000033e037221 */ /* 0x010fe40000010000 */
[----:B------:R-:W0:Y:S01]  /*cd20*/  MUFU.EX2 R70, R70 ;  /* 0x0000004600467308 */ /* 0x000e220000000800 */
[----:B--2---:R-:W-:Y:S01]  /*cd30*/  F2FP.BF16.F32.PACK_AB R152, R32, R51 ;  /* 0x000000332098723e */ /* 0x004fe200000010ff */
[C---:B-1----:R-:W-:Y:S01]  /*cd40*/  FADD.FTZ R3, R167.reuse, R3 ;  /* 0x00000003a7037221 */ /* 0x042fe20000010000 */
[----:B------:R-:W-:-:S03]  /*cd50*/  F2FP.BF16.F32.PACK_AB R167, R167, R62 ;  /* 0x0000003ea7a7723e */ /* 0x000fc600000010ff */
[----:B------:R-:W-:Y:S02]  /*cd60*/  FADD.FTZ R3, R58, R3 ;  /* 0x000000033a037221 */ /* 0x000fe40000010000 */
[----:B------:R-:W1:Y:S02]  /*cd70*/  MUFU.EX2 R54, R54 ;  /* 0x0000003600367308 */ /* 0x000e640000000800 */
[C---:B---3--:R-:W-:Y:S01]  /*cd80*/  FADD.FTZ R3, R161.reuse, R3 ;  /* 0x00000003a1037221 */ /* 0x048fe20000010000 */
[----:B------:R-:W-:-:S05]  /*cd90*/  F2FP.BF16.F32.PACK_AB R161, R161, R58 ;  /* 0x0000003aa1a1723e */ /* 0x000fca00000010ff */
        /* <DEDUP_REMOVED lines=23> */
[----:B------:R-:W-:Y:S06]  /*cf10*/  @P2 BRA `(.L_x_6654) ;  /* 0xffffffd000082947 */ /* 0x000fec000383ffff */
.L_x_6637:
[----:B------:R-:W-:Y:S06]  /*cf20*/  BAR.ARV 0x8, 0x120 ;  /* 0x0204800000007b1d */ /* 0x000fec0000002000 */
[----:B------:R-:W-:Y:S05]  /*cf30*/  @!P0 BRA `(.L_x_6655) ;  /* 0x0000000000048947 */ /* 0x000fea0003800000 */
[----:B------:R-:W-:Y:S01]  /*cf40*/  BPT.TRAP 0x1 ;  /* 0x000000040000795c */ /* 0x000fe20000300000 */
.L_x_6655:
[----:B------:R-:W-:Y:S01]  /*cf50*/  ULEA UR5, UR42, UR41, 0x3 ;  /* 0x000000292a057291 */ /* 0x000fe2000f8e183f */
[----:B------:R-:W-:-:S05]  /*cf60*/  IMAD.U32 R2, RZ, RZ, UR43 ;  /* 0x0000002bff027e24 */ /* 0x000fca000f8e00ff */
[----:B------:R-:W-:-:S04]  /*cf70*/  SHF.L.U32 R2, R2, 0x1f, RZ ;  /* 0x0000001f02027819 */ /* 0x000fc800000006ff */
[----:B------:R0:W1:Y:S01]  /*cf80*/  SYNCS.PHASECHK.TRANS64.TRYWAIT P2, [UR5+0x28850], R2 ;  /* 0x02885002ff0075a7 */ /* 0x0000620008040145 */
[----:B------:R-:W-:Y:S05]  /*cf90*/  @!P0 BRA `(.L_x_6656) ;  /* 0x0000000000048947 */ /* 0x000fea0003800000 */
[----:B------:R-:W-:Y:S01]  /*cfa0*/  BPT.TRAP 0x1 ;  /* 0x000000040000795c */ /* 0x000fe20000300000 */
.L_x_6656:
[----:B-1----:R-:W-:Y:S05]  /*cfb0*/  @P2 BRA `(.L_x_6657) ;  /* 0x0000000000082947 */ /* 0x002fea0003800000 */
[----:B------:R-:W1:Y:S02]  /*cfc0*/  SYNCS.PHASECHK.TRANS64.TRYWAIT P0, [UR5+0x28850], R2 ;  /* 0x02885002ff0075a7 */ /* 0x000e640008000145 */
[----:B-1----:R-:W-:Y:S05]  /*cfd0*/  @!P0 BRA `(.L_x_6658) ;  /* 0x0000007c00348947 */ /* 0x002fea0003800000 */
.L_x_6657:
[----:B------:R-:W-:Y:S01]  /*cfe0*/  UIADD3 UR41, UR41, 0x400, URZ ;  /* 0x0000040029297890 */ /* 0x000fe2000fffe03f */
[----:B------:R-:W-:Y:S01]  /*cff0*/  WARPGROUP.ARRIVE ;  /* 0x00000000000079c5 */ /* 0x000fe20000000000 */
[----:B------:R-:W-:Y:S01]  /*d000*/  UMOV UR7, 0x40000040 ;  /* 0x4000004000077882 */ /* 0x000fe20000000000 */
[----:B-1----:R-:W1:Y:S01]  /*d010*/  SHFL.BFLY PT, R7, R4, 0x2, 0x1f ;  /* 0x0c401f0004077f89 */ /* 0x002e6200000e0000 */
[----:B------:R-:W-:Y:S01]  /*d020*/  USHF.R.U32.HI UR41, URZ, 0x4, UR41 ;  /* 0x000000043f297899 */ /* 0x000fe20008011629 */
[----:B------:R-:W-:Y:S01]  /*d030*/  IMAD.U32 R15, RZ, RZ, UR5 ;  /* 0x00000005ff0f7e24 */ /* 0x000fe2000f8e00ff */
[----:B------:R-:W-:Y:S01]  /*d040*/  UIADD3 UR44, UR44, 0x1, URZ ;  /* 0x000000012c2c7890 */ /* 0x000fe2000fffe03f */
[----:B0-----:R-:W0:Y:S01]  /*d050*/  SHFL.BFLY PT, R2, R3, 0x2, 0x1f ;  /* 0x0c401f0003027f89 */ /* 0x001e2200000e0000 */
        /* <DEDUP_REMOVED lines=9> */
[----:B-1----:R-:W-:Y:S01]  /*d0f0*/  FADD.FTZ R7, R7, R4 ;  /* 0x0000000407077221 */ /* 0x002fe20000010000 */
[----:B------:R-:W-:Y:S01]  /*d100*/  UMOV UR7, 0x40000040 ;  /* 0x4000004000077882 */ /* 0x000fe20000000000 */
[----:B------:R-:W-:Y:S02]  /*d110*/  IMAD.MOV.U32 R4, RZ, RZ, RZ ;  /* 0x000000ffff047224 */ /* 0x000fe400078e00ff */
[----:B0-----:R-:W-:Y:S01]  /*d120*/  FADD.FTZ R6, R2, R3 ;  /* 0x0000000302067221 */ /* 0x001fe20000010000 */
[----:B------:R-:W-:Y:S01]  /*d130*/  IMAD.MOV.U32 R3, RZ, RZ, -0x800000 ;  /* 0xff800000ff037424 */ /* 0x000fe200078e00ff */
[----:B------:R-:W0:Y:S01]  /*d140*/  SHFL.BFLY PT, R2, R7, 0x1, 0x1f ;  /* 0x0c201f0007027f89 */ /* 0x000e2200000e0000 */
[----:B------:R-:W-:-:S03]  /*d150*/  USEL UR42, UR42, URZ, UP0 ;  /* 0x0000003f2a2a7287 */ /* 0x000fc60008000000 */
[----:B------:R-:W1:Y:S01]  /*d160*/  SHFL.BFLY PT, R9, R6, 0x1, 0x1f ;  /* 0x0c201f0006097f89 */ /* 0x000e6200000e0000 */
[----:B0-----:R-:W-:Y:S01]  /*d170*/  FADD.FTZ R12, R7, R2 ;  /* 0x00000002070c7221 */ /* 0x001fe20000010000 */
[----:B------:R-:W-:Y:S02]  /*d180*/  IMAD.MOV.U32 R2, RZ, RZ, -0x800000 ;  /* 0xff800000ff027424 */ /* 0x000fe400078e00ff */
[----:B-1----:R-:W-:Y:S02]  /*d190*/  FADD.FTZ R13, R6, R9 ;  /* 0x00000009060d7221 */ /* 0x002fe40000010000 */
[----:B------:R-:W-:-:S03]  /*d1a0*/  FSETP.NE.FTZ.AND P0, PT, R12, RZ, PT ;  /* 0x000000ff0c00720b */ /* 0x000fc60003f15000 */
[----:B------:R-:W-:-:S10]  /*d1b0*/  FSETP.NE.FTZ.AND P2, PT, R13, RZ, PT ;  /* 0x000000ff0d00720b */ /* 0x000fd40003f55000 */
[C---:B------:R-:W-:Y:S01]  /*d1c0*/  @P0 FMUL.FTZ R7, R5.reuse, 0.69314718246459960938 ;  /* 0x3f31721805070820 */ /* 0x040fe20000410000 */
[----:B------:R-:W0:Y:S02]  /*d1d0*/  @P0 MUFU.LG2 R9, R12 ;  /* 0x0000000c00090308 */ /* 0x000e240000000c00 */
[----:B------:R-:W-:Y:S01]  /*d1e0*/  @P2 FMUL.FTZ R14, R5, 0.69314718246459960938 ;  /* 0x3f317218050e2820 */ /* 0x000fe20000410000 */
[----:B------:R-:W-:-:S05]  /*d1f0*/  @!P1 VIADD R5, R15, 0x28860 ;  /* 0x000288600f059836 */ /* 0x000fca0000000000 */
[----:B------:R-:W1:Y:S01]  /*d200*/  @P2 MUFU.LG2 R11, R13 ;  /* 0x0000000d000b2308 */ /* 0x000e620000000c00 */
[----:B------:R-:W-:-:S07]  /*d210*/  @!P1 PRMT R5, RZ, 0x654, R5 ;  /* 0x00000654ff059816 */ /* 0x000fce0000000005 */
        /* <DEDUP_REMOVED lines=109> */
.L_x_6588:
        /* <DEDUP_REMOVED lines=21> */
[----:B------:R-:W-:Y:S01]  /*da40*/  F2FP.BF16.F32.PACK_AB R123, R127, R126 ;  /* 0x0000007e7f7b723e */ /* 0x000fe200000010ff */
[----:B------:R-:W-:Y:S01]  /*da50*/  UIMAD.WIDE UR8, UR38, 0x4, UR8 ;  /* 0x00000004260878a5 */ /* 0x000fe2000f8e0208 */
        /* <DEDUP_REMOVED lines=9> */
[----:B------:R-:W-:Y:S02]  /*daf0*/  MOV R20, R0 ;  /* 0x0000000000147202 */ /* 0x000fe40000000f00 */
[----:B0-----:R-:W-:Y:S02]  /*db00*/  MOV R21, R5 ;  /* 0x0000000500157202 */ /* 0x001fe40000000f00 */
[----:B------:R-:W-:Y:S02]  /*db10*/  F2FP.BF16.F32.PACK_AB R146, R149, R148 ;  /* 0x000000949592723e */ /* 0x000fe400000010ff */
[----:B------:R-:W-:Y:S01]  /*db20*/  F2FP.BF16.F32.PACK_AB R147, R151, R150 ;  /* 0x000000969793723e */ /* 0x000fe200000010ff */
[----:B------:R-:W-:-:S03]  /*db30*/  IMAD.WIDE R4, R192, 0x2, R20 ;  /* 0x00000002c0047825 */ /* 0x000fc600078e0214 */
[C---:B------:R-:W-:Y:S02]  /*db40*/  LOP3.LUT R9, R4.reuse, 0x380, RZ, 0xc0, !PT ;  /* 0x0000038004097812 */ /* 0x040fe400078ec0ff */
[C---:B------:R-:W-:Y:S02]  /*db50*/  IADD3 R17, P6, R4.reuse, 0x20, RZ ;  /* 0x0000002004117810 */ /* 0x040fe40007fde0ff */
[C---:B------:R-:W-:Y:S02]  /*db60*/  IADD3 R33, P5, R4.reuse, 0x40, RZ ;  /* 0x0000004004217810 */ /* 0x040fe40007fbe0ff */
[----:B------:R-:W-:Y:S01]  /*db70*/  SHF.R.U64 R9, R9, 0x3, RZ ;  /* 0x0000000309097819 */ /* 0x000fe200000012ff */
[--C-:B------:R-:W-:Y:S01]  /*db80*/  IMAD.X R29, RZ, RZ, R5.reuse, P6 ;  /* 0x000000ffff1d7224 */ /* 0x100fe200030e0605 */
[----:B------:R-:W-:Y:S01]  /*db90*/  IADD3 R37, P3, R4, 0x4000, RZ ;  /* 0x0000400004257810 */ /* 0x000fe20007f7e0ff */
[----:B------:R-:W-:Y:S01]  /*dba0*/  IMAD.X R27, RZ, RZ, R5, P5 ;  /* 0x000000ffff1b7224 */ /* 0x000fe200028e0605 */
[----:B------:R-:W-:-:S02]  /*dbb0*/  LOP3.LUT R10, R17, 0x380, RZ, 0xc0, !PT ;  /* 0x00000380110a7812 */ /* 0x000fc400078ec0ff */
[C---:B------:R-:W-:Y:S01]  /*dbc0*/  IADD3 R35, P4, R4.reuse, 0x60, RZ ;  /* 0x0000006004237810 */ /* 0x040fe20007f9e0ff */
[--C-:B------:R-:W-:Y:S01]  /*dbd0*/  IMAD.X R13, RZ, RZ, R5.reuse, P3 ;  /* 0x000000ffff0d7224 */ /* 0x100fe200018e0605 */
[C---:B------:R-:W-:Y:S02]  /*dbe0*/  IADD3 R39, P2, R4.reuse, 0x4020, RZ ;  /* 0x0000402004277810 */ /* 0x040fe40007f5e0ff */
[C---:B------:R-:W-:Y:S01]  /*dbf0*/  IADD3 R24, P1, R4.reuse, 0x4040, RZ ;  /* 0x0000404004187810 */ /* 0x040fe20007f3e0ff */
[--C-:B------:R-:W-:Y:S01]  /*dc00*/  IMAD.X R15, RZ, RZ, R5.reuse, P4 ;  /* 0x000000ffff0f7224 */ /* 0x100fe200020e0605 */
[----:B------:R-:W-:Y:S01]  /*dc10*/  BAR.SYNC.DEFER_BLOCKING 0x1, 0x100 ;  /* 0x0044000000007b1d */ /* 0x000fe20000010000 */
[----:B------:R-:W-:Y:S01]  /*dc20*/  IADD3 R41, P0, R4, 0x4060, RZ ;  /* 0x0000406004297810 */ /* 0x000fe20007f1e0ff */
[--C-:B------:R-:W-:Y:S01]  /*dc30*/  IMAD.X R11, RZ, RZ, R5.reuse, P2 ;  /* 0x000000ffff0b7224 */ /* 0x100fe200010e0605 */
[----:B------:R-:W-:Y:S01]  /*dc40*/  LOP3.LUT R4, R9, R4, RZ, 0x3c, !PT ;  /* 0x0000000409047212 */ /* 0x000fe200078e3cff */
[--C-:B------:R-:W-:Y:S01]  /*dc50*/  IMAD.X R9, RZ, RZ, R5.reuse, P1 ;  /* 0x000000ffff097224 */ /* 0x100fe200008e0605 */
[----:B------:R-:W-:Y:S01]  /*dc60*/  LOP3.LUT R12, R33, 0x380, RZ, 0xc0, !PT ;  /* 0x00000380210c7812 */ /* 0x000fe200078ec0ff */
[----:B------:R-:W-:Y:S01]  /*dc70*/  IMAD.X R25, RZ, RZ, R5, P0 ;  /* 0x000000ffff197224 */ /* 0x000fe200000e0605 */
[----:B------:R-:W-:-:S02]  /*dc80*/  LOP3.LUT R18, R37, 0x380, RZ, 0xc0, !PT ;  /* 0x0000038025127812 */ /* 0x000fc400078ec0ff */
[----:B------:R-:W-:Y:S02]  /*dc90*/  SHF.R.U64 R10, R10, 0x3, RZ ;  /* 0x000000030a0a7819 */ /* 0x000fe400000012ff */
[----:B------:R-:W-:Y:S02]  /*dca0*/  SHF.R.U64 R12, R12, 0x3, RZ ;  /* 0x000000030c0c7819 */ /* 0x000fe400000012ff */
[----:B------:R-:W-:Y:S02]  /*dcb0*/  MOV R30, R4 ;  /* 0x00000004001e7202 */ /* 0x000fe40000000f00 */
[----:B------:R-:W-:Y:S02]  /*dcc0*/  SHF.R.U64 R18, R18, 0x3, RZ ;  /* 0x0000000312127819 */ /* 0x000fe400000012ff */
[----:B------:R-:W-:Y:S02]  /*dcd0*/  F2FP.BF16.F32.PACK_AB R4, R89, R8 ;  /* 0x000000085904723e */ /* 0x000fe400000010ff */
[----:B------:R-:W-:-:S02]  /*dce0*/  LOP3.LUT R28, R10, R17, RZ, 0x3c, !PT ;  /* 0x000000110a1c7212 */ /* 0x000fc400078e3cff */
[----:B------:R-:W-:Y:S02]  /*dcf0*/  LOP3.LUT R8, R39, 0x380, RZ, 0xc0, !PT ;  /* 0x0000038027087812 */ /* 0x000fe400078ec0ff */
[----:B------:R-:W-:Y:S02]  /*dd00*/  LOP3.LUT R17, R24, 0x380, RZ, 0xc0, !PT ;  /* 0x0000038018117812 */ /* 0x000fe400078ec0ff */
[----:B------:R-:W-:Y:S02]  /*dd10*/  LOP3.LUT R26, R12, R33, RZ, 0x3c, !PT ;  /* 0x000000210c1a7212 */ /* 0x000fe400078e3cff */
[----:B------:R-:W-:Y:S02]  /*dd20*/  LOP3.LUT R14, R35, 0x380, RZ, 0xc0, !PT ;  /* 0x00000380230e7812 */ /* 0x000fe400078ec0ff */
[----:B------:R-:W-:Y:S02]  /*dd30*/  LOP3.LUT R12, R18, R37, RZ, 0x3c, !PT ;  /* 0x00000025120c7212 */ /* 0x000fe400078e3cff */
[----:B------:R-:W-:-:S02]  /*dd40*/  LOP3.LUT R18, R41, 0x380, RZ, 0xc0, !PT ;  /* 0x0000038029127812 */ /* 0x000fc400078ec0ff */
[----:B------:R-:W-:Y:S02]  /*dd50*/  SHF.R.U64 R8, R8, 0x3, RZ ;  /* 0x0000000308087819 */ /* 0x000fe400000012ff */
[----:B------:R-:W-:Y:S02]  /*dd60*/  SHF.R.U64 R17, R17, 0x3, RZ ;  /* 0x0000000311117819 */ /* 0x000fe400000012ff */
[----:B------:R-:W-:Y:S02]  /*dd70*/  SHF.R.U64 R14, R14, 0x3, RZ ;  /* 0x000000030e0e7819 */ /* 0x000fe400000012ff */
[----:B------:R-:W-:Y:S02]  /*dd80*/  SHF.R.U64 R18, R18, 0x3, RZ ;  /* 0x0000000312127819 */ /* 0x000fe400000012ff */
[----:B------:R-:W-:Y:S02]  /*dd90*/  LOP3.LUT R10, R8, R39, RZ, 0x3c, !PT ;  /* 0x00000027080a7212 */ /* 0x000fe400078e3cff */
[----:B------:R-:W-:-:S02]  /*dda0*/  F2FP.BF16.F32.PACK_AB R5, R91, R90 ;  /* 0x0000005a5b05723e */ /* 0x000fc400000010ff */
[----:B------:R-:W-:Y:S02]  /*ddb0*/  LOP3.LUT R8, R17, R24, RZ, 0x3c, !PT ;  /* 0x0000001811087212 */ /* 0x000fe400078e3cff */
[----:B------:R-:W-:Y:S01]  /*ddc0*/  LOP3.LUT R14, R14, R35, RZ, 0x3c, !PT ;  /* 0x000000230e0e7212 */ /* 0x000fe200078e3cff */
[----:B------:R0:W-:Y:S01]  /*ddd0*/  STSM.16.M88.4 [R30], R4 ;  /* 0x000000041e007844 */ /* 0x0001e20000000200 */
[----:B------:R-:W-:Y:S02]  /*dde0*/  MOV R29, R28 ;  /* 0x0000001c001d7202 */ /* 0x000fe40000000f00 */
[----:B------:R-:W-:Y:S02]  /*ddf0*/  LOP3.LUT R24, R18, R41, RZ, 0x3c, !PT ;  /* 0x0000002912187212 */ /* 0x000fe400078e3cff */
[----:B------:R-:W-:Y:S02]  /*de00*/  MOV R28, R26 ;  /* 0x0000001a001c7202 */ /* 0x000fe40000000f00 */
[----:B------:R-:W-:-:S02]  /*de10*/  MOV R26, R10 ;  /* 0x0000000a001a7202 */ /* 0x000fc40000000f00 */
[----:B------:R-:W-:Y:S02]  /*de20*/  MOV R18, R8 ;  /* 0x0000000800127202 */ /* 0x000fe40000000f00 */
[----:B------:R-:W-:Y:S02]  /*de30*/  F2FP.BF16.F32.PACK_AB R8, R97, R96 ;  /* 0x000000606108723e */ /* 0x000fe400000010ff */
[----:B------:R-:W-:Y:S02]  /*de40*/  F2FP.BF16.F32.PACK_AB R9, R99, R98 ;  /* 0x000000626309723e */ /* 0x000fe400000010ff */
[----:B------:R-:W-:Y:S02]  /*de50*/  F2FP.BF16.F32.PACK_AB R10, R101, R100 ;  /* 0x00000064650a723e */ /* 0x000fe400000010ff */
[----:B------:R-:W-:Y:S02]  /*de60*/  F2FP.BF16.F32.PACK_AB R11, R103, R102 ;  /* 0x00000066670b723e */ /* 0x000fe400000010ff */
[----:B------:R-:W-:-:S02]  /*de70*/  MOV R17, R14 ;  /* 0x0000000e00117202 */ /* 0x000fc40000000f00 */
[----:B------:R-:W-:Y:S01]  /*de80*/  MOV R27, R12 ;  /* 0x0000000c001b7202 */ /* 0x000fe20000000f00 */
[----:B------:R-:W-:Y:S01]  /*de90*/  STSM.16.M88.4 [R29], R8 ;  /* 0x000000081d007844 */ /* 0x000fe20000000200 */
[----:B0-----:R-:W-:Y:S02]  /*dea0*/  F2FP.BF16.F32.PACK_AB R4, R105, R104 ;  /* 0x000000686904723e */ /* 0x001fe400000010ff */
        /* <DEDUP_REMOVED lines=8> */
[----:B------:R-:W-:Y:S02]  /*df30*/  MOV R24, R24 ;  /* 0x0000001800187202 */ /* 0x000fe40000000f00 */
[----:B------:R-:W-:Y:S01]  /*df40*/  PLOP3.LUT P0, PT, PT, PT, UP0, 0x80, 0x0 ;  /* 0x000000000000781c */ /* 0x000fe20003f0f008 */
[----:B------:R1:W-:Y:S04]  /*df50*/  STSM.16.M88.4 [R17], R12 ;  /* 0x0000000c11007844 */ /* 0x0003e80000000200 */
[----:B------:R2:W-:Y:S04]  /*df60*/  STSM.16.M88.4 [R27], R120 ;  /* 0x000000781b007844 */ /* 0x0005e80000000200 */
[----:B------:R2:W-:Y:S01]  /*df70*/  STSM.16.M88.4 [R26], R128 ;  /* 0x000000801a007844 */ /* 0x0005e20000000200 */
[----:B0-----:R-:W-:-:S02]  /*df80*/  IMAD.U32 R4, RZ, RZ, UR8 ;  /* 0x00000008ff047e24 */ /* 0x001fc4000f8e00ff */
[----:B------:R-:W-:Y:S01]  /*df90*/  IMAD.U32 R5, RZ, RZ, UR9 ;  /* 0x00000009ff057e24 */ /* 0x000fe2000f8e00ff */
[----:B------:R2:W-:Y:S01]  /*dfa0*/  STSM.16.M88.4 [R18], R136 ;  /* 0x0000008812007844 */ /* 0x0005e20000000200 */
[----:B------:R-:W-:-:S03]  /*dfb0*/  ULDC.64 UR8, c[0x0][0xbe0] ;  /* 0x0002f80000087ab9 */ /* 0x000fc60000000a00 */
[----:B------:R2:W-:Y:S01]  /*dfc0*/  STSM.16.M88.4 [R24], R144 ;  /* 0x0000009018007844 */ /* 0x0005e20000000200 */
[----:B------:R-:W-:Y:S06]  /*dfd0*/  BAR.SYNC.DEFER_BLOCKING 0x1, 0x100 ;  /* 0x0044000000007b1d */ /* 0x000fec0000010000 */
[----:B------:R-:W3:Y:S01]  /*dfe0*/  @P0 LDG.E R6, desc[UR48][R4.64] ;  /* 0x0000003004060981 */ /* 0x000ee2000c1e1900 */
[----:B------:R-:W-:Y:S01]  /*dff0*/  UISETP.NE.U32.AND UP1, UPT, UR8, URZ, UPT ;  /* 0x0000003f0800728c */ /* 0x000fe2000bf25070 */
[----:B-1----:R-:W0:Y:S01]  /*e000*/  LDC R17, c[0x0][0xa88] ;  /* 0x0002a200ff117b82 */ /* 0x002e220000000800 */
[----:B------:R-:W-:Y:S01]  /*e010*/  IMAD R7, R22, 0x40, R19 ;  /* 0x0000004016077824 */ /* 0x000fe200078e0213 */
[----:B------:R-:W-:Y:S01]  /*e020*/  UMOV UR4, URZ ;  /* 0x0000003f00047c82 */ /* 0x000fe20008000000 */
[----:B------:R-:W-:-:S02]  /*e030*/  UISETP.NE.AND.EX UP1, UPT, UR9, URZ, UPT, UP1 ;  /* 0x0000003f0900728c */ /* 0x000fc4000bf25310 */
[----:B------:R-:W-:-:S04]  /*e040*/  IMAD.WIDE R20, R7, 0x2, R20 ;  /* 0x0000000207147825 */ /* 0x000fc800078e0214 */
[----:B------:R-:W-:Y:S02]  /*e050*/  PLOP3.LUT P2, PT, PT, PT, UP1, 0x80, 0x0 ;  /* 0x000000000000781c */ /* 0x000fe40003f4f018 */
[----:B------:R-:W-:-:S03]  /*e060*/  IADD3 R29, P1, R20, 0x1000, RZ ;  /* 0x00001000141d7810 */ /* 0x000fc60007f3e0ff */
[----:B------:R-:W-:Y:S02]  /*e070*/  @UP1 ULDC.64 UR8, c[0x0][0xbe0] ;  /* 0x0002f80000081ab9 */ /* 0x000fe40000000a00 */
[----:B------:R-:W-:-:S06]  /*e080*/  @UP1 UIMAD.WIDE UR8, UR38, 0x4, UR8 ;  /* 0x00000004260818a5 */ /* 0x000fcc000f8e0208 */
[----:B------:R-:W-:Y:S01]  /*e090*/  IMAD.U32 R7, RZ, RZ, UR9 ;  /* 0x00000009ff077e24 */ /* 0x000fe2000f8e00ff */
[----:B---3--:R-:W-:Y:S01]  /*e0a0*/  @P0 R2UR UR4, R6 ;  /* 0x00000000060402ca */ /* 0x008fe200000e0000 */
[----:B------:R-:W-:-:S05]  /*e0b0*/  IMAD.U32 R6, RZ, RZ, UR8 ;  /* 0x00000008ff067e24 */ /* 0x000fca000f8e00ff */
[----:B0-----:R2:W5:Y:S01]  /*e0c0*/  @P2 LDG.E R17, desc[UR48][R6.64] ;  /* 0x0000003006112981 */ /* 0x001562000c1e1900 */
[----:B------:R-:W-:Y:S08]  /*e0d0*/  @P2 BRA `(.L_x_6661) ;  /* 0x0000000000102947 */ /* 0x000ff00003800000 */
[----:B------:R-:W-:Y:S05]  /*e0e0*/  @!P0 BRA `(.L_x_6661) ;  /* 0x00000000000c8947 */ /* 0x000fea0003800000 */
[----:B--2---:R-:W2:Y:S04]  /*e0f0*/  LDG.E R6, desc[UR48][R4.64] ;  /* 0x0000003004067981 */ /* 0x004ea8000c1e1900 */
[----:B-----5:R-:W2:Y:S02]  /*e100*/  LDG.E R17, desc[UR48][R4.64+0x4] ;  /* 0x0000043004117981 */ /* 0x020ea4000c1e1900 */
[----:B--2---:R-:W-:-:S07]  /*e110*/  IMAD.IADD R17, R17, 0x1, -R6 ;  /* 0x0000000111117824 */ /* 0x004fce00078e0a06 */
.L_x_6661:
[----:B------:R-:W-:Y:S01]  /*e120*/  USHF.R.S32.HI UR14, URZ, 0x1f, UR37 ;  /* 0x0000001f3f0e7899 */ /* 0x000fe20008011425 */
[----:B------:R-:W-:Y:S01]  /*e130*/  IMAD R8, R188, 0x80, R190 ;  /* 0x00000080bc087824 */ /* 0x000fe200078e02be */
[----:B------:R-:W-:Y:S01]  /*e140*/  ULDC.64 UR12, c[0x0][0xb70] ;  /* 0x0002dc00000c7ab9 */ /* 0x000fe20000000a00 */
[----:B------:R-:W-:Y:S01]  /*e150*/  USHF.R.S32.HI UR11, URZ, 0x1f, UR4 ;  /* 0x0000001f3f0b7899 */ /* 0x000fe20008011404 */
[C---:B------:R-:W-:Y:S01]  /*e160*/  IADD3 R13, P2, R20.reuse, 0x2000, RZ ;  /* 0x00002000140d7810 */ /* 0x040fe20007f5e0ff */
[----:B------:R-:W-:Y:S01]  /*e170*/  UIMAD UR7, UR14, UR12, URZ ;  /* 0x0000000c0e0772a4 */ /* 0x000fe2000f8e023f */
[----:B------:R-:W-:Y:S01]  /*e180*/  SHF.R.S32.HI R5, RZ, 0x1f, R8 ;  /* 0x0000001fff057819 */ /* 0x000fe20000011408 */
[----:B------:R-:W-:Y:S01]  /*e190*/  UMOV UR10, UR4 ;  /* 0x00000004000a7c82 */ /* 0x000fe20008000000 */
[----:B------:R-:W-:Y:S01]  /*e1a0*/  USEL UR15, UR38, URZ, !UP0 ;  /* 0x0000003f260f7287 */ /* 0x000fe2000c000000 */
[----:B--2---:R-:W-:Y:S01]  /*e1b0*/  IADD3 R7, P6, R20, 0x3000, RZ ;  /* 0x0000300014077810 */ /* 0x004fe20007fde0ff */
[----:B------:R-:W-:Y:S01]  /*e1c0*/  UIMAD.WIDE.U32 UR8, UR37, UR12, UR10 ;  /* 0x0000000c250872a5 */ /* 0x000fe2000f8e000a */
[----:B------:R-:W-:Y:S01]  /*e1d0*/  LOP3.LUT R12, R13, 0x380, RZ, 0xc0, !PT ;  /* 0x000003800d0c7812 */ /* 0x000fe200078ec0ff */
[----:B------:R-:W-:Y:S01]  /*e1e0*/  UIMAD UR10, UR37, UR13, UR7 ;  /* 0x0000000d250a72a4 */ /* 0x000fe2000f8e0207 */
[----:B------:R-:W-:Y:S01]  /*e1f0*/  LOP3.LUT R4, R7, 0x380, RZ, 0xc0, !PT ;  /* 0x0000038007047812 */ /* 0x000fe200078ec0ff */
[----:B------:R-:W-:Y:S01]  /*e200*/  USHF.R.S32.HI UR7, URZ, 0x1f, UR38 ;  /* 0x0000001f3f077899 */ /* 0x000fe20008011426 */
[----:B------:R-:W-:Y:S01]  /*e210*/  LOP3.LUT R28, R29, 0x380, RZ, 0xc0, !PT ;  /* 0x000003801d1c7812 */ /* 0x000fe200078ec0ff */
[----:B------:R-:W-:Y:S01]  /*e220*/  ULDC.64 UR12, c[0x0][0xb78] ;  /* 0x0002de00000c7ab9 */ /* 0x000fe20000000a00 */
[----:B------:R-:W-:Y:S01]  /*e230*/  UIADD3 UR9, UR9, UR10, URZ ;  /* 0x0000000a09097290 */ /* 0x000fe2000fffe03f */
[----:B------:R-:W-:Y:S01]  /*e240*/  SHF.R.U64 R12, R12, 0x3, RZ ;  /* 0x000000030c0c7819 */ /* 0x000fe200000012ff */
[----:B------:R-:W-:Y:S01]  /*e250*/  USEL UR16, UR7, URZ, !UP0 ;  /* 0x0000003f07107287 */ /* 0x000fe2000c000000 */
[----:B------:R-:W-:Y:S01]  /*e260*/  SHF.R.U64 R4, R4, 0x3, RZ ;  /* 0x0000000304047819 */ /* 0x000fe200000012ff */
[----:B------:R-:W-:Y:S01]  /*e270*/  UIMAD.WIDE.U32 UR8, UR15, UR12, UR8 ;  /* 0x0000000c0f0872a5 */ /* 0x000fe2000f8e0008 */
[----:B------:R-:W-:Y:S01]  /*e280*/  SHF.R.U64 R28, R28, 0x3, RZ ;  /* 0x000000031c1c7819 */ /* 0x000fe200000012ff */
[----:B------:R-:W-:Y:S01]  /*e290*/  UIMAD UR7, UR16, UR12, URZ ;  /* 0x0000000c100772a4 */ /* 0x000fe2000f8e023f */
[----:B------:R-:W-:Y:S01]  /*e2a0*/  LOP3.LUT R12, R12, R13, RZ, 0x3c, !PT ;  /* 0x0000000d0c0c7212 */ /* 0x000fe200078e3cff */
[----:B------:R-:W-:Y:S01]  /*e2b0*/  IMAD.X R13, RZ, RZ, R21, P2 ;  /* 0x000000ffff0d7224 */ /* 0x000fe200010e0615 */
[----:B------:R-:W-:Y:S01]  /*e2c0*/  IADD3 R37, P5, R20, 0x4000, RZ ;  /* 0x0000400014257810 */ /* 0x000fe20007fbe0ff */
[----:B------:R-:W-:Y:S01]  /*e2d0*/  UIMAD UR7, UR15, UR13, UR7 ;  /* 0x0000000d0f0772a4 */ /* 0x000fe2000f8e0207 */
[----:B------:R-:W-:-:S02]  /*e2e0*/  IADD3 R6, P0, R8, UR8, RZ ;  /* 0x0000000808067c10 */ /* 0x000fc4000ff1e0ff */
[----:B------:R-:W-:Y:S02]  /*e2f0*/  LOP3.LUT R4, R4, R7, RZ, 0x3c, !PT ;  /* 0x0000000704047212 */ /* 0x000fe400078e3cff */
[C---:B------:R-:W-:Y:S01]  /*e300*/  IADD3 R41, P4, R20.reuse, 0x5000, RZ ;  /* 0x0000500014297810 */ /* 0x040fe20007f9e0ff */
[----:B------:R-:W-:Y:S01]  /*e310*/  IMAD.U32 R10, RZ, RZ, UR7 ;  /* 0x00000007ff0a7e24 */ /* 0x000fe2000f8e00ff */
[----:B------:R-:W-:Y:S02]  /*e320*/  IADD3 R25, P3, R20, 0x6000, RZ ;  /* 0x0000600014197810 */ /* 0x000fe40007f7e0ff */
[----:B------:R-:W-:Y:S01]  /*e330*/  LOP3.LUT R28, R28, R29, RZ, 0x3c, !PT ;  /* 0x0000001d1c1c7212 */ /* 0x000fe200078e3cff */
[----:B------:R-:W-:Y:S01]  /*e340*/  IMAD.X R29, RZ, RZ, R21, P1 ;  /* 0x000000ffff1d7224 */ /* 0x000fe200008e0615 */
[----:B------:R-:W-:Y:S01]  /*e350*/  IADD3.X R5, R5, UR9, R10, P0, !PT ;  /* 0x0000000905057c10 */ /* 0x000fe200087fe40a */
[----:B------:R-:W-:Y:S01]  /*e360*/  ULDC.64 UR8, c[0x0][0xb40] ;  /* 0x0002d00000087ab9 */ /* 0x000fe20000000a00 */
[----:B------:R-:W-:-:S02]  /*e370*/  IADD3 R7, P2, R20, 0x7000, RZ ;  /* 0x0000700014077810 */ /* 0x000fc40007f5e0ff */
[C---:B------:R-:W-:Y:S02]  /*e380*/  LEA R46, P0, R6.reuse, UR8, 0x2 ;  /* 0x00000008062e7c11 */ /* 0x040fe4000f8010ff */
[----:B------:R-:W-:Y:S02]  /*e390*/  LOP3.LUT R36, R37, 0x380, RZ, 0xc0, !PT ;  /* 0x0000038025247812 */ /* 0x000fe400078ec0ff */
[----:B------:R-:W-:Y:S01]  /*e3a0*/  LEA.HI.X R47, R6, UR9, R5, 0x2, P0 ;  /* 0x00000009062f7c11 */ /* 0x000fe200080f1405 */
[C---:B------:R-:W-:Y:S01]  /*e3b0*/  VIADD R6, R8.reuse, 0x8 ;  /* 0x0000000808067836 */ /* 0x040fe20000000000 */
[----:B------:R-:W-:Y:S01]  /*e3c0*/  LOP3.LUT P0, RZ, R189, 0x3, RZ, 0xc0, !PT ;  /* 0x00000003bdff7812 */ /* 0x000fe2000780c0ff */
[----:B------:R-:W-:Y:S01]  /*e3d0*/  IMAD.X R5, RZ, RZ, R21, P6 ;  /* 0x000000ffff057224 */ /* 0x000fe200030e0615 */
[----:B------:R-:W-:Y:S01]  /*e3e0*/  LOP3.LUT R40, R41, 0x380, RZ, 0xc0, !PT ;  /* 0x0000038029287812 */ /* 0x000fe200078ec0ff */
[----:B------:R-:W-:Y:S01]  /*e3f0*/  ULDC.64 UR8, c[0x0][0xaa0] ;  /* 0x0002a80000087ab9 */ /* 0x000fe20000000a00 */
[----:B-----5:R-:W-:-:S02]  /*e400*/  ISETP.GE.OR P1, PT, R8, R17, P0 ;  /* 0x000000110800720c */ /* 0x020fc40000726670 */
[----:B------:R-:W-:Y:S02]  /*e410*/  LOP3.LUT R24, R25, 0x380, RZ, 0xc0, !PT ;  /* 0x0000038019187812 */ /* 0x000fe400078ec0ff */
[----:B------:R-:W-:Y:S02]  /*e420*/  LOP3.LUT R9, R20, 0x380, RZ, 0xc0, !PT ;  /* 0x0000038014097812 */ /* 0x000fe400078ec0ff */
[----:B------:R-:W-:Y:S02]  /*e430*/  ISETP.GE.OR P0, PT, R6, R17, P0 ;  /* 0x000000110600720c */ /* 0x000fe40000706670 */
[----:B------:R-:W-:Y:S02]  /*e440*/  LOP3.LUT R6, R7, 0x380, RZ, 0xc0, !PT ;  /* 0x0000038007067812 */ /* 0x000fe400078ec0ff */
[----:B------:R-:W-:Y:S02]  /*e450*/  SHF.R.U64 R36, R36, 0x3, RZ ;  /* 0x0000000324247819 */ /* 0x000fe400000012ff */
[----:B------:R-:W-:Y:S01]  /*e460*/  SHF.R.U64 R40, R40, 0x3, RZ ;  /* 0x0000000328287819 */ /* 0x000fe200000012ff */
[----:B------:R-:W-:Y:S01]  /*e470*/  UIMAD UR7, UR11, UR8, URZ ;  /* 0x000000080b0772a4 */ /* 0x000fe2000f8e023f */
[----:B------:R-:W-:Y:S01]  /*e480*/  SHF.R.U64 R24, R24, 0x3, RZ ;  /* 0x0000000318187819 */ /* 0x000fe200000012ff */
[----:B------:R0:W-:Y:S01]  /*e490*/  @!P1 STG.E desc[UR48][R46.64], R3 ;  /* 0x000000032e009986 */ /* 0x0001e2000c101930 */
[----:B------:R-:W-:-:S02]  /*e4a0*/  SHF.R.U64 R9, R9, 0x3, RZ ;  /* 0x0000000309097819 */ /* 0x000fc400000012ff */
[----:B------:R-:W-:Y:S01]  /*e4b0*/  SHF.R.U64 R6, R6, 0x3, RZ ;  /* 0x0000000306067819 */ /* 0x000fe200000012ff */
[----:B------:R-:W-:Y:S01]  /*e4c0*/  IMAD.MOV.U32 R44, RZ, RZ, R19 ;  /* 0x000000ffff2c7224 */ /* 0x000fe200078e0013 */
        /* <DEDUP_REMOVED lines=9> */
[----:B0-----:R-:W-:Y:S01]  /*e560*/  IMAD.U32 R3, RZ, RZ, UR8 ;  /* 0x00000008ff037e24 */ /* 0x001fe2000f8e00ff */
[----:B------:R-:W-:Y:S01]  /*e570*/  SHF.R.S32.HI R45, RZ, 0x1f, R19 ;  /* 0x0000001fff2d7819 */ /* 0x000fe20000011413 */
[----:B------:R0:W-:Y:S01]  /*e580*/  @!P0 STG.E desc[UR48][R46.64+0x20], R2 ;  /* 0x000020022e008986 */ /* 0x0001e2000c101930 */
[----:B------:R-:W-:-:S03]  /*e590*/  UIMAD UR7, UR4, UR9, UR7 ;  /* 0x00000009040772a4 */ /* 0x000fc6000f8e0207 */
[----:B------:R1:W5:Y:S01]  /*e5a0*/  LD.E.128 R32, desc[UR48][R20.64] ;  /* 0x0000003014207980 */ /* 0x000362000c101d00 */
[----:B------:R-:W-:-:S03]  /*e5b0*/  ULDC.64 UR8, c[0x0][0xae0] ;  /* 0x0002b80000087ab9 */ /* 0x000fc60000000a00 */
[----:B------:R-:W5:Y:S04]  /*e5c0*/  LD.E.128 R28, desc[UR48][R28.64] ;  /* 0x000000301c1c7980 */ /* 0x000f68000c101d00 */
[----:B------:R-:W5:Y:S01]  /*e5d0*/  LD.E.128 R12, desc[UR48][R12.64] ;  /* 0x000000300c0c7980 */ /* 0x000f62000c101d00 */
[----:B0-----:R-:W-:-:S03]  /*e5e0*/  IMAD.WIDE.U32 R2, R3, UR4, R44 ;  /* 0x0000000403027c25 */ /* 0x001fc6000f8e002c */
[----:B------:R-:W5:Y:S04]  /*e5f0*/  LD.E.128 R4, desc[UR48][R4.64] ;  /* 0x0000003004047980 */ /* 0x000f68000c101d00 */
[----:B------:R-:W5:Y:S04]  /*e600*/  LD.E.128 R36, desc[UR48][R36.64] ;  /* 0x0000003024247980 */ /* 0x000f68000c101d00 */
[----:B------:R-:W5:Y:S04]  /*e610*/  LD.E.128 R40, desc[UR48][R40.64] ;  /* 0x0000003028287980 */ /* 0x000f68000c101d00 */
[----:B------:R-:W5:Y:S04]  /*e620*/  LD.E.128 R24, desc[UR48][R24.64] ;  /* 0x0000003018187980 */ /* 0x000f68000c101d00 */
[----:B------:R-:W5:Y:S01]  /*e630*/  LD.E.128 R8, desc[UR48][R8.64] ;  /* 0x0000003008087980 */ /* 0x000f62000c101d00 */
[----:B------:R-:W-:Y:S01]  /*e640*/  UIMAD UR4, UR14, UR8, URZ ;  /* 0x000000080e0472a4 */ /* 0x000fe2000f8e023f */
[----:B------:R-:W-:Y:S01]  /*e650*/  VIADD R3, R3, UR7 ;  /* 0x0000000703037c36 */ /* 0x000fe20008000000 */
[----:B------:R-:W-:Y:S01]  /*e660*/  SHF.R.S32.HI R23, RZ, 0x1f, R22 ;  /* 0x0000001fff177819 */ /* 0x000fe20000011416 */
[----:B------:R-:W-:Y:S01]  /*e670*/  @!PT LDS RZ, [RZ] ;  /* 0x00000000fffff984 */ /* 0x000fe20000000800 */
[----:B------:R-:W-:Y:S01]  /*e680*/  @!PT LDS RZ, [RZ] ;  /* 0x00000000fffff984 */ /* 0x000fe20000000800 */
[----:B------:R-:W-:Y:S01]  /*e690*/  @!PT LDS RZ, [RZ] ;  /* 0x00000000fffff984 */ /* 0x000fe20000000800 */
[----:B------:R-:W-:Y:S01]  /*e6a0*/  @!PT LDS RZ, [RZ] ;  /* 0x00000000fffff984 */ /* 0x000fe20000000800 */
[----:B------:R0:W-:Y:S06]  /*e6b0*/  MEMBAR.ALL.CTA ;  /* 0x0000000000007992 */ /* 0x0001ec0000008000 */
[----:B0-----:R-:W0:Y:S01]  /*e6c0*/  FENCE.VIEW.ASYNC.S ;  /* 0x00000000000073c6 */ /* 0x001e220000000000 */
[----:B-1----:R-:W-:Y:S01]  /*e6d0*/  IMAD.U32 R21, RZ, RZ, UR8 ;  /* 0x00000008ff157e24 */ /* 0x002fe2000f8e00ff */
[----:B------:R-:W-:Y:S01]  /*e6e0*/  UIMAD UR4, UR37, UR9, UR4 ;  /* 0x00000009250472a4 */ /* 0x000fe2000f8e0204 */
[----:B------:R-:W-:Y:S01]  /*e6f0*/  IMAD R20, R188, -0x80, R17 ;  /* 0xffffff80bc147824 */ /* 0x000fe200078e0211 */
[----:B------:R-:W-:Y:S01]  /*e700*/  BSSY B1, `(.L_x_6662) ;  /* 0x0000025000017945 */ /* 0x000fe20003800000 */
[----:B------:R-:W-:Y:S01]  /*e710*/  IMAD.WIDE.U32 R2, R21, UR37, R2 ;  /* 0x0000002515027c25 */ /* 0x000fe2000f8e0002 */
[----:B------:R-:W-:-:S02]  /*e720*/  ULDC.64 UR8, c[0x0][0xae8] ;  /* 0x0002ba0000087ab9 */ /* 0x000fc40000000a00 */
[CC--:B------:R-:W-:Y:S01]  /*e730*/  ISETP.GE.AND P2, PT, R22.reuse, R20.reuse, PT ;  /* 0x000000141600720c */ /* 0x0c0fe20003f46270 */
[----:B------:R-:W-:Y:S01]  /*e740*/  VIADD R3, R3, UR4 ;  /* 0x0000000403037c36 */ /* 0x000fe20008000000 */
[----:B------:R-:W-:Y:S01]  /*e750*/  UIMAD UR4, UR16, UR8, URZ ;  /* 0x00000008100472a4 */ /* 0x000fe2000f8e023f */
[----:B------:R-:W-:Y:S02]  /*e760*/  VIADD R17, R22, 0x20 ;  /* 0x0000002016117836 */ /* 0x000fe40000000000 */
[----:B------:R-:W-:Y:S01]  /*e770*/  VIADD R0, R0, 0x28820 ;  /* 0x0002882000007836 */ /* 0x000fe20000000000 */
[----:B------:R-:W-:Y:S01]  /*e780*/  UIMAD UR4, UR15, UR9, UR4 ;  /* 0x000000090f0472a4 */ /* 0x000fe2000f8e0204 */
[----:B------:R-:W-:Y:S01]  /*e790*/  IMAD.U32 R45, RZ, RZ, UR8 ;  /* 0x00000008ff2d7e24 */ /* 0x000fe2000f8e00ff */
[----:B------:R-:W-:Y:S01]  /*e7a0*/  ISETP.GE.AND P4, PT, R17, R20, PT ;  /* 0x000000141100720c */ /* 0x000fe20003f86270 */
[----:B------:R-:W-:Y:S01]  /*e7b0*/  VIADD R17, R22, 0x40 ;  /* 0x0000004016117836 */ /* 0x000fe20000000000 */
[----:B------:R-:W-:Y:S01]  /*e7c0*/  PRMT R0, RZ, 0x654, R0 ;  /* 0x00000654ff007816 */ /* 0x000fe20000000000 */
[----:B------:R-:W-:-:S03]  /*e7d0*/  IMAD.WIDE.U32 R44, R45, UR15, R2 ;  /* 0x0000000f2d2c7c25 */ /* 0x000fc6000f8e0002 */
[----:B------:R-:W-:Y:S01]  /*e7e0*/  ISETP.GE.AND P0, PT, R17, R20, PT ;  /* 0x000000141100720c */ /* 0x000fe20003f06270 */
[----:B------:R-:W-:Y:S01]  /*e7f0*/  VIADD R18, R22, 0x60 ;  /* 0x0000006016127836 */ /* 0x000fe20000000000 */
[----:B0-----:R0:W-:Y:S01]  /*e800*/  SYNCS.ARRIVE.TRANS64.RED.A1T0 RZ, [R0+URZ], RZ ;  /* 0x000000ff00ff79a7 */ /* 0x0011e2000810043f */
[----:B------:R-:W-:-:S03]  /*e810*/  VIADD R49, R45, UR4 ;  /* 0x000000042d317c36 */ /* 0x000fc60008000000 */
[----:B------:R-:W-:Y:S01]  /*e820*/  ISETP.GE.AND P1, PT, R18, R20, PT ;  /* 0x000000141200720c */ /* 0x000fe20003f26270 */
[----:B------:R-:W-:Y:S01]  /*e830*/  IMAD.WIDE R20, R188, 0x80, R22 ;  /* 0x00000080bc147825 */ /* 0x000fe200078e0216 */
[----:B------:R-:W-:Y:S11]  /*e840*/  @P2 BRA `(.L_x_6663) ;  /* 0x0000000000402947 */ /* 0x000ff60003800000 */
[----:B------:R-:W-:Y:S01]  /*e850*/  ULDC.64 UR8, c[0x0][0xad8] ;  /* 0x0002b60000087ab9 */ /* 0x000fe20000000a00 */
[----:B0-----:R-:W-:Y:S01]  /*e860*/  VIADD R0, R19, 0x40 ;  /* 0x0000004013007836 */ /* 0x001fe20000000000 */
        /* <DEDUP_REMOVED lines=12> */
[----:B-----5:R1:W-:Y:S04]  /*e930*/  @!P2 STG.E.128 desc[UR48][R46.64], R32 ;  /* 0x000000202e00a986 */ /* 0x0203e8000c101d30 */
[----:B------:R1:W-:Y:S02]  /*e940*/  @!P3 STG.E.128 desc[UR48][R46.64+0x80], R36 ;  /* 0x000080242e00b986 */ /* 0x0003e4000c101d30 */
.L_x_6663:
[----:B------:R-:W-:Y:S05]  /*e950*/  BSYNC B1 ;  /* 0x0000000000017941 */ /* 0x000fea0003800000 */
.L_x_6662:
        /* <DEDUP_REMOVED lines=8> */
[----:B0-----:R-:W-:Y:S02]  /*e9e0*/  IMAD.X R0, RZ, RZ, R21, P2 ;  /* 0x000000ffff007224 */ /* 0x001fe400010e0615 */
[----:B------:R-:W-:Y:S02]  /*e9f0*/  VIADD R18, R19, 0x40 ;  /* 0x0000004013127836 */ /* 0x000fe40000000000 */
[----:B------:R-:W-:-:S02]  /*ea00*/  IMAD R0, R0, UR8, RZ ;  /* 0x0000000800007c24 */ /* 0x000fc4000f8e02ff */
[----:B------:R-:W-:Y:S01]  /*ea10*/  IMAD.WIDE.U32 R2, R17, UR8, R2 ;  /* 0x0000000811027c25 */ /* 0x000fe2000f8e0002 */
[----:B------:R-:W-:-:S03]  /*ea20*/  ISETP.GE.AND P4, PT, R18, UR4, PT ;  /* 0x0000000412007c0c */ /* 0x000fc6000bf86270 */
[----:B------:R-:W-:Y:S01]  /*ea30*/  IMAD R17, R17, UR9, R0 ;  /* 0x0000000911117c24 */ /* 0x000fe2000f8e0200 */
[----:B------:R-:W-:Y:S02]  /*ea40*/  ULDC.64 UR8, c[0x0][0xa80] ;  /* 0x0002a00000087ab9 */ /* 0x000fe40000000a00 */
[----:B-1---5:R-:W-:Y:S01]  /*ea50*/  LEA R32, P2, R2, UR8, 0x1 ;  /* 0x0000000802207c11 */ /* 0x022fe2000f8408ff */
[----:B------:R-:W-:-:S05]  /*ea60*/  IMAD.IADD R3, R3, 0x1, R17 ;  /* 0x0000000103037824 */ /* 0x000fca00078e0211 */
[----:B------:R-:W-:-:S05]  /*ea70*/  LEA.HI.X R33, R2, UR9, R3, 0x1, P2 ;  /* 0x0000000902217c11 */ /* 0x000fca00090f0c03 */
[----:B------:R2:W-:Y:S04]  /*ea80*/  @!P3 STG.E.128 desc[UR48][R32.64], R28 ;  /* 0x0000001c2000b986 */ /* 0x0005e8000c101d30 */
[----:B------:R2:W-:Y:S02]  /*ea90*/  @!P4 STG.E.128 desc[UR48][R32.64+0x80], R40 ;  /* 0x000080282000c986 */ /* 0x0005e4000c101d30 */
.L_x_6665:
[----:B------:R-:W-:Y:S05]  /*eaa0*/  BSYNC B1 ;  /* 0x0000000000017941 */ /* 0x000fea0003800000 */
.L_x_6664:
        /* <DEDUP_REMOVED lines=15> */
[----:B--2--5:R-:W-:Y:S01]  /*eba0*/  LEA R28, P0, R2, UR8, 0x1 ;  /* 0x00000008021c7c11 */ /* 0x024fe2000f8008ff */
[----:B------:R-:W-:-:S05]  /*ebb0*/  IMAD.IADD R3, R3, 0x1, R17 ;  /* 0x0000000103037824 */ /* 0x000fca00078e0211 */
[----:B------:R-:W-:-:S05]  /*ebc0*/  LEA.HI.X R29, R2, UR9, R3, 0x1, P0 ;  /* 0x00000009021d7c11 */ /* 0x000fca00080f0c03 */
[----:B------:R3:W-:Y:S04]  /*ebd0*/  @!P2 STG.E.128 desc[UR48][R28.64], R12 ;  /* 0x0000000c1c00a986 */ /* 0x0007e8000c101d30 */
[----:B------:R3:W-:Y:S02]  /*ebe0*/  @!P3 STG.E.128 desc[UR48][R28.64+0x80], R24 ;  /* 0x000080181c00b986 */ /* 0x0007e4000c101d30 */
.L_x_6667:
[----:B------:R-:W-:Y:S05]  /*ebf0*/  BSYNC B1 ;  /* 0x0000000000017941 */ /* 0x000fea0003800000 */
.L_x_6666:
[----:B------:R-:W-:Y:S05]  /*ec00*/  @P1 BRA `(.L_x_6668) ;  /* 0x0000000800f41947 */ /* 0x000fea0003800000 */
[----:B---3-5:R-:W-:Y:S01]  /*ec10*/  IADD3 R13, P0, R20, 0x60, RZ ;  /* 0x00000060140d7810 */ /* 0x028fe20007f1e0ff */
[----:B------:R-:W-:Y:S01]  /*ec20*/  ULDC.64 UR8, c[0x0][0xad8] ;  /* 0x0002b60000087ab9 */ /* 0x000fe20000000a00 */
[----:B------:R-:W-:Y:S01]  /*ec30*/  IMAD.MOV.U32 R2, RZ, RZ, R44 ;  /* 0x000000ffff027224 */ /* 0x000fe200078e002c */
[----:B------:R-:W-:Y:S01]  /*ec40*/  ULDC UR4, c[0x0][0xa8c] ;  /* 0x0002a30000047ab9 */ /* 0x000fe20000000800 */
[----:B------:R-:W-:Y:S01]  /*ec50*/  IMAD.MOV.U32 R3, RZ, RZ, R49 ;  /* 0x000000ffff037224 */ /* 0x000fe200078e0031 */
[----:B------:R-:W-:Y:S01]  /*ec60*/  ISETP.GE.AND P1, PT, R19, UR4, PT ;  /* 0x0000000413007c0c */ /* 0x000fe2000bf26270 */
[----:B------:R-:W-:Y:S02]  /*ec70*/  IMAD.X R20, RZ, RZ, R21, P0 ;  /* 0x000000ffff147224 */ /* 0x000fe400000e0615 */
[----:B------:R-:W-:-:S04]  /*ec80*/  IMAD.WIDE.U32 R2, R13, UR8, R2 ;  /* 0x000000080d027c25 */ /* 0x000fc8000f8e0002 */
[----:B------:R-:W-:Y:S02]  /*ec90*/  IMAD R20, R20, UR8, RZ ;  /* 0x0000000814147c24 */ /* 0x000fe4000f8e02ff */
[----:B0-----:R-:W-:Y:S02]  /*eca0*/  VIADD R0, R19, 0x40 ;  /* 0x0000004013007836 */ /* 0x001fe40000000000 */
        /* <DEDUP_REMOVED lines=10> */
.L_x_6660:
[----:B------:R-:W-:Y:S01]  /*ed50*/  ULDC.64 UR8, c[0x0][0xbd8] ;  /* 0x0002f60000087ab9 */ /* 0x000fe20000000a00 */
[----:B------:R-:W-:Y:S01]  /*ed60*/  IMAD.MOV.U32 R9, RZ, RZ, RZ ;  /* 0x000000ffff097224 */ /* 0x000fe200078e00ff */
[----:B------:R-:W-:-:S04]  /*ed70*/  UISETP.NE.U32.AND UP0, UPT, UR8, URZ, UPT ;  /* 0x0000003f0800728c */ /* 0x000fc8000bf05070 */
[----:B------:R-:W-:-:S03]  /*ed80*/  UISETP.NE.AND.EX UP0, UPT, UR9, URZ, UPT, UP0 ;  /* 0x0000003f0900728c */ /* 0x000fc6000bf05300 */
[----:B------:R-:W-:Y:S02]  /*ed90*/  ULDC.64 UR8, c[0x0][0xbd8] ;  /* 0x0002f60000087ab9 */ /* 0x000fe40000000a00 */
        /* <DEDUP_REMOVED lines=22> */
.L_x_6669:
[----:B------:R-:W-:Y:S01]  /*ef00*/  USHF.R.S32.HI UR4, URZ, 0x1f, UR38 ;  /* 0x0000001f3f047899 */ /* 0x000fe20008011426 */
[----:B------:R-:W-:Y:S01]  /*ef10*/  BSSY B1, `(.L_x_6670) ;  /* 0x000001e000017945 */ /* 0x000fe20003800000 */
[----:B------:R-:W-:Y:S01]  /*ef20*/  USEL UR10, UR38, URZ, !UP0 ;  /* 0x0000003f260a7287 */ /* 0x000fe2000c000000 */
[----:B------:R-:W-:Y:S01]  /*ef30*/  SHF.R.S32.HI R8, RZ, 0x1f, R19 ;  /* 0x0000001fff087819 */ /* 0x000fe20000011413 */
[----:B------:R-:W-:Y:S01]  /*ef40*/  USEL UR9, UR4, URZ, !UP0 ;  /* 0x0000003f04097287 */ /* 0x000fe2000c000000 */
[----:B-----5:R-:W-:Y:S01]  /*ef50*/  SHF.R.S32.HI R6, RZ, 0x1f, R9 ;  /* 0x0000001fff067819 */ /* 0x020fe20000011409 */
[----:B------:R-:W-:Y:S10]  /*ef60*/  @P0 BRA `(.L_x_6671) ;  /* 0x0000000000600947 */ /* 0x000ff40003800000 */
[----:B------:R-:W0:Y:S02]  /*ef70*/  S2R R0, SR_TID.X ;  /* 0x0000000000007919 */ /* 0x000e240000002100 */
[----:B0-----:R-:W-:-:S04]  /*ef80*/  IMAD R0, R188, 0x80, R0 ;  /* 0x00000080bc007824 */ /* 0x001fc800078e0200 */
[----:B------:R-:W-:-:S05]  /*ef90*/  VIADD R0, R0, 0xffffff80 ;  /* 0xffffff8000007836 */ /* 0x000fca0000000000 */
[----:B------:R-:W-:-:S13]  /*efa0*/  ISETP.GE.AND P0, PT, R0, R7, PT ;  /* 0x000000070000720c */ /* 0x000fda0003f06270 */
[----:B------:R-:W-:Y:S05]  /*efb0*/  @P0 BRA `(.L_x_6671) ;  /* 0x00000000004c0947 */ /* 0x000fea0003800000 */
[C---:B-1----:R-:W-:Y:S01]  /*efc0*/  IADD3 R2, P0, R0.reuse, R9, RZ ;  /* 0x0000000900027210 */ /* 0x042fe20007f1e0ff */
[----:B------:R-:W-:Y:S02]  /*efd0*/  ULDC.64 UR12, c[0x0][0xb70] ;  /* 0x0002dc00000c7ab9 */ /* 0x000fe40000000a00 */
[----:B------:R-:W-:Y:S01]  /*efe0*/  UIMAD UR4, UR8, UR12, URZ ;  /* 0x0000000c080472a4 */ /* 0x000fe2000f8e023f */
[----:B------:R-:W-:Y:S01]  /*eff0*/  LEA.HI.X.SX32 R3, R0, R6, 0x1, P0 ;  /* 0x0000000600037211 */ /* 0x000fe200000f0eff */
[----:B------:R-:W-:Y:S02]  /*f000*/  IMAD.U32 R5, RZ, RZ, UR12 ;  /* 0x0000000cff057e24 */ /* 0x000fe4000f8e00ff */
[----:B------:R-:W-:Y:S02]  /*f010*/  UIMAD UR4, UR37, UR13, UR4 ;  /* 0x0000000d250472a4 */ /* 0x000fe4000f8e0204 */
[----:B------:R-:W-:Y:S01]  /*f020*/  IMAD.WIDE.U32 R2, R5, UR37, R2 ;  /* 0x0000002505027c25 */ /* 0x000fe2000f8e0002 */
[----:B------:R-:W-:-:S02]  /*f030*/  ULDC.64 UR12, c[0x0][0xb78] ;  /* 0x0002de00000c7ab9 */ /* 0x000fc40000000a00 */
        /* <DEDUP_REMOVED lines=11> */
.L_x_6671:
[----:B------:R-:W-:Y:S05]  /*f0f0*/  BSYNC B1 ;  /* 0x0000000000017941 */ /* 0x000fea0003800000 */
.L_x_6670:
        /* <DEDUP_REMOVED lines=33> */
[----:B------:R-:W-:Y:S01]  /*f310*/  VIADD R0, R19, 0x40 ;  /* 0x0000004013007836 */ /* 0x000fe20000000000 */
        /* <DEDUP_REMOVED lines=14> */
.L_x_6673:
[----:B------:R-:W-:Y:S05]  /*f400*/  BSYNC B1 ;  /* 0x0000000000017941 */ /* 0x000fea0003800000 */
.L_x_6672:
[----:B------:R-:W-:Y:S04]  /*f410*/  BSSY B1, `(.L_x_6674) ;  /* 0x0000014000017945 */ /* 0x000fe80003800000 */
[----:B------:R-:W-:Y:S05]  /*f420*/  @P3 BRA `(.L_x_6675) ;  /* 0x0000000000483947 */ /* 0x000fea0003800000 */
[----:B0-----:R-:W-:Y:S01]  /*f430*/  IADD3 R9, P2, R6, 0x20, RZ ;  /* 0x0000002006097810 */ /* 0x001fe20007f5e0ff */
        /* <DEDUP_REMOVED lines=17> */
.L_x_6675:
[----:B------:R-:W-:Y:S05]  /*f550*/  BSYNC B1 ;  /* 0x0000000000017941 */ /* 0x000fea0003800000 */
.L_x_6674:
[----:B------:R-:W-:Y:S04]  /*f560*/  BSSY B1, `(.L_x_6676) ;  /* 0x0000014000017945 */ /* 0x000fe80003800000 */
[----:B------:R-:W-:Y:S05]  /*f570*/  @P1 BRA `(.L_x_6677) ;  /* 0x0000000000481947 */ /* 0x000fea0003800000 */
[----:B01----:R-:W-:Y:S01]  /*f580*/  IADD3 R9, P1, R6, 0x40, RZ ;  /* 0x0000004006097810 */ /* 0x003fe20007f3e0ff */
        /* <DEDUP_REMOVED lines=17> */
.L_x_6677:
[----:B------:R-:W-:Y:S05]  /*f6a0*/  BSYNC B1 ;  /* 0x0000000000017941 */ /* 0x000fea0003800000 */
.L_x_6676:
        /* <DEDUP_REMOVED lines=19> */
.L_x_6668:
[----:B------:R-:W-:Y:S05]  /*f7e0*/  BSYNC B0 ;  /* 0x0000000000007941 */ /* 0x000fea0003800000 */
.L_x_6659:
[----:B------:R-:W-:Y:S02]  /*f7f0*/  ULDC UR4, c[0x0][0xc14] ;  /* 0x0003050000047ab9 */ /* 0x000fe40000000800 */
[----:B------:R-:W-:-:S06]  /*f800*/  UISETP.GE.AND UP0, UPT, UR5, UR4, UPT ;  /* 0x000000040500728c */ /* 0x000fcc000bf06270 */
[----:B------:R-:W-:-:S13]  /*f810*/  PLOP3.LUT P0, PT, PT, PT, UP0, 0x80, 0x0 ;  /* 0x000000000000781c */ /* 0x000fda0003f0f008 */
[----:B------:R-:W-:Y:S05]  /*f820*/  @!P0 BRA `(.L_x_6678) ;  /* 0xffffff1400588947 */ /* 0x000fea000383ffff */
[----:B------:R-:W-:Y:S05]  /*f830*/  EXIT ;  /* 0x000000000000794d */ /* 0x000fea0003800000 */
.L_x_6577:
[----:B------:R-:W-:-:S08]  /*f840*/  NOP ;  /* 0x0000000000007918 */ /* 0x000fd00000000000 */
[----:B------:R-:W0:-:S00]  /*f850*/  USETMAXREG.DEALLOC.CTAPOOL 0x18 ;  /* 0x00000018000079c8 */ /* 0x000e0000080e0500 */
        /* <DEDUP_REMOVED lines=59> */
.L_x_6683:
        /* <DEDUP_REMOVED lines=15> */
.L_x_6682:
[----:B------:R-:W-:Y:S05]  /*fd00*/  BSYNC B0 ;  /* 0x0000000000007941 */ /* 0x000fea0003800000 */
.L_x_6681:
        /* <DEDUP_REMOVED lines=25> */
.L_x_6679:
        /* <DEDUP_REMOVED lines=20> */
.L_x_6684:
        /* <DEDUP_REMOVED lines=25> */
[----:B------:R-:W-:-:S04]  /*10170*/  VIADDMNMX R10, R3, UR4, R10, PT ;  /* 0x00000004030a7c46 */ /* 0x000fc8000b80010a */
[-C--:B------:R-:W-:Y:S02]  /*10180*/  IABS R7, R10.reuse ;  /* 0x0000000a00077213 */ /* 0x080fe40000000000 */
[----:B------:R-:W-:Y:S02]  /*10190*/  IABS R6, R10 ;  /* 0x0000000a00067213 */ /* 0x000fe40000000000 */
[----:B------:R-:W1:Y:S03]  /*101a0*/  I2F.RP R8, R7 ;  /* 0x0000000700087306 */ /* 0x000e660000209400 */
[----:B------:R-:W-:-:S05]  /*101b0*/  IMAD.MOV R6, RZ, RZ, -R6 ;  /* 0x000000ffff067224 */ /* 0x000fca00078e0a06 */
[----:B-1----:R-:W1:Y:S02]  /*101c0*/  MUFU.RCP R8, R8 ;  /* 0x0000000800087308 */ /* 0x002e640000001000 */
[----:B-1----:R-:W-:-:S06]  /*101d0*/  VIADD R3, R8, 0xffffffe ;  /* 0x0ffffffe08037836 */ /* 0x002fcc0000000000 */
[----:B------:R-:W1:Y:S02]  /*101e0*/  F2I.FTZ.U32.TRUNC.NTZ R3, R3 ;  /* 0x0000000300037305 */ /* 0x000e64000021f000 */
[----:B-1----:R-:W-:-:S04]  /*101f0*/  IMAD.MOV R2, RZ, RZ, -R3 ;  /* 0x000000ffff027224 */ /* 0x002fc800078e0a03 */
[----:B------:R-:W-:Y:S02]  /*10200*/  IMAD R9, R2, R7, RZ ;  /* 0x0000000702097224 */ /* 0x000fe400078e02ff */
[----:B------:R-:W-:-:S04]  /*10210*/  IMAD.MOV.U32 R2, RZ, RZ, RZ ;  /* 0x000000ffff027224 */ /* 0x000fc800078e00ff */
[----:B------:R-:W-:Y:S01]  /*10220*/  IMAD.HI.U32 R2, R3, R9, R2 ;  /* 0x0000000903027227 */ /* 0x000fe200078e0002 */
[----:B------:R-:W-:Y:S02]  /*10230*/  IABS R9, R5 ;  /* 0x0000000500097213 */ /* 0x000fe40000000000 */
[C---:B------:R-:W-:Y:S01]  /*10240*/  LOP3.LUT R3, R5.reuse, R10, RZ, 0x3c, !PT ;  /* 0x0000000a05037212 */ /* 0x040fe200078e3cff */
[----:B------:R-:W-:Y:S02]  /*10250*/  IMAD.IADD R5, R5, 0x1, R4 ;  /* 0x0000000105057824 */ /* 0x000fe400078e0204 */
        /* <DEDUP_REMOVED lines=16> */
.L_x_6680:
[----:B------:R-:W-:Y:S02]  /*10360*/  IMAD.MOV.U32 R17, RZ, RZ, RZ ;  /* 0x000000ffff117224 */ /* 0x000fe400078e00ff */
[----:B------:R-:W-:Y:S02]  /*10370*/  IMAD.U32 R16, RZ, RZ, UR6 ;  /* 0x00000006ff107e24 */ /* 0x000fe4000f8e00ff */
[----:B------:R-:W-:-:S07]  /*10380*/  IMAD.MOV.U32 R18, RZ, RZ, RZ ;  /* 0x000000ffff127224 */ /* 0x000fce00078e00ff */
.L_x_6685:
        /* <DEDUP_REMOVED lines=20> */
.L_x_6760:
        /* <DEDUP_REMOVED lines=40> */
.L_x_6687:
        /* <DEDUP_REMOVED lines=14> */
.L_x_6688:
[----:B------:R-:W-:Y:S05]  /*10830*/  @!P0 BRA `(.L_x_6689) ;  /* 0x00000000000c8947 */ /* 0x000fea0003800000 */
[----:B-1----:R-:W2:Y:S04]  /*10840*/  LDG.E R6, desc[UR48][R2.64] ;  /* 0x0000003002067981 */ /* 0x002ea8000c1e1900 */
[----:B------:R-:W2:Y:S02]  /*10850*/  LDG.E R5, desc[UR48][R2.64+0x4] ;  /* 0x0000043002057981 */ /* 0x000ea4000c1e1900 */
[----:B--2---:R-:W-:-:S07]  /*10860*/  IMAD.IADD R5, R5, 0x1, -R6 ;  /* 0x0000000105057824 */ /* 0x004fce00078e0a06 */
.L_x_6689:
        /* <DEDUP_REMOVED lines=18> */
.L_x_6692:
[----:B------:R-:W-:-:S13]  /*10990*/  ISETP.NE.AND P1, PT, R3, 0x1, PT ;  /* 0x000000010300780c */ /* 0x000fda0003f25270 */
[----:B------:R-:W1:Y:S02]  /*109a0*/  @P1 LDC.64 R4, c[0x0][0x9e8] ;  /* 0x00027a00ff041b82 */ /* 0x000e640000000a00 */
[----:B-1----:R-:W-:-:S05]  /*109b0*/  @P1 IMAD.HI.U32 R4, R6, R4, RZ ;  /* 0x0000000406041227 */ /* 0x002fca00078e00ff */
[----:B------:R-:W-:-:S07]  /*109c0*/  @P1 SHF.R.U32.HI R6, RZ, R5, R4 ;  /* 0x00000005ff061219 */ /* 0x000fce0000011604 */
.L_x_6693:
[----:B------:R-:W-:Y:S05]  /*109d0*/  BSYNC B0 ;  /* 0x0000000000007941 */ /* 0x000fea0003800000 */
.L_x_6691:
[----:B------:R-:W-:-:S05]  /*109e0*/  IMAD R5, R6, R3, R3 ;  /* 0x0000000306057224 */ /* 0x000fca00078e0203 */
[----:B------:R-:W-:-:S07]  /*109f0*/  VIMNMX R2, R2, R5, PT ;  /* 0x0000000502027248 */ /* 0x000fce0003fe0100 */
.L_x_6690:
[----:B------:R-:W-:Y:S01]  /*10a00*/  VIADD R2, R2, 0x7f ;  /* 0x0000007f02027836 */ /* 0x000fe20000000000 */
[----:B------:R-:W-:Y:S01]  /*10a10*/  ULDC UR4, c[0x0][0x9dc] ;  /* 0x0002770000047ab9 */ /* 0x000fe20000000800 */
[----:B------:R-:W-:-:S03]  /*10a20*/  IMAD R0, R17, 0x80, -R0 ;  /* 0x0000008011007824 */ /* 0x000fc600078e0a00 */
[----:B------:R-:W-:-:S04]  /*10a30*/  SHF.R.S32.HI R5, RZ, 0x1f, R2 ;  /* 0x0000001fff057819 */ /* 0x000fc80000011402 */
[----:B------:R-:W-:Y:S01]  /*10a40*/  LEA.HI R4, R5, R2, RZ, 0x7 ;  /* 0x0000000205047211 */ /* 0x000fe200078f38ff */
[C---:B------:R-:W-:Y:S02]  /*10a50*/  VIADD R2, R7.reuse, 0x7f ;  /* 0x0000007f07027836 */ /* 0x040fe40000000000 */
[----:B------:R-:W-:Y:S01]  /*10a60*/  IMAD.IADD R7, R7, 0x1, R0 ;  /* 0x0000000107077824 */ /* 0x000fe200078e0200 */
[----:B------:R-:W-:Y:S02]  /*10a70*/  SHF.R.S32.HI R4, RZ, 0x7, R4 ;  /* 0x00000007ff047819 */ /* 0x000fe40000011404 */
[----:B------:R-:W-:Y:S01]  /*10a80*/  SHF.R.S32.HI R5, RZ, 0x1f, R2 ;  /* 0x0000001fff057819 */ /* 0x000fe20000011402 */
[----:B------:R-:W-:-:S03]  /*10a90*/  VIADD R0, R7, -UR4 ;  /* 0x8000000407007c36 */ /* 0x000fc60008000000 */
[----:B------:R-:W-:-:S04]  /*10aa0*/  LEA.HI R5, R5, R2, RZ, 0x7 ;  /* 0x0000000205057211 */ /* 0x000fc800078f38ff */
[----:B------:R-:W-:-:S04]  /*10ab0*/  SHF.R.S32.HI R5, RZ, 0x7, R5 ;  /* 0x00000007ff057819 */ /* 0x000fc80000011405 */
        /* <DEDUP_REMOVED lines=13> */
.L_x_6696:
[----:B------:R-:W-:-:S13]  /*10b90*/  ISETP.NE.AND P0, PT, R3, 0x1, PT ;  /* 0x000000010300780c */ /* 0x000fda0003f05270 */
[----:B------:R-:W2:Y:S02]  /*10ba0*/  @P0 LDC.64 R4, c[0x0][0x9e8] ;  /* 0x00027a00ff040b82 */ /* 0x000ea40000000a00 */
[----:B--2---:R-:W-:-:S05]  /*10bb0*/  @P0 IMAD.HI.U32 R4, R7, R4, RZ ;  /* 0x0000000407040227 */ /* 0x004fca00078e00ff */
[----:B------:R-:W-:-:S07]  /*10bc0*/  @P0 SHF.R.U32.HI R7, RZ, R5, R4 ;  /* 0x00000005ff070219 */ /* 0x000fce0000011604 */
.L_x_6697:
[----:B------:R-:W-:Y:S05]  /*10bd0*/  BSYNC B0 ;  /* 0x0000000000007941 */ /* 0x000fea0003800000 */
.L_x_6695:
[----:B------:R-:W-:-:S05]  /*10be0*/  IMAD R3, R7, R3, RZ ;  /* 0x0000000307037224 */ /* 0x000fca00078e02ff */
[----:B------:R-:W-:-:S07]  /*10bf0*/  VIMNMX R0, R0, R3, !PT ;  /* 0x0000000300007248 */ /* 0x000fce0007fe0100 */
.L_x_6694:
        /* <DEDUP_REMOVED lines=25> */
.L_x_6699:
        /* <DEDUP_REMOVED lines=23> */
.L_x_6701:
        /* <DEDUP_REMOVED lines=20> */
.L_x_6703:
        /* <DEDUP_REMOVED lines=16> */
.L_x_6702:
        /* <DEDUP_REMOVED lines=28> */
.L_x_6704:
        /* <DEDUP_REMOVED lines=16> */
.L_x_6705:
        /* <DEDUP_REMOVED lines=18> */
.L_x_6776:
[----:B------:R-:W-:Y:S01]  /*11520*/  UMOV UR4, 0xffffffff ;  /* 0xffffffff00047882 */ /* 0x000fe20000000000 */
[----:B------:R-:W-:Y:S02]  /*11530*/  SHF.R.S32.HI R17, RZ, 0x1f, R0 ;  /* 0x0000001fff117819 */ /* 0x000fe40000011400 */
[----:B------:R-:W-:Y:S05]  /*11540*/  BRA.DIV UR4, `(.L_x_6707) ;  /* 0x0000003a04247947 */ /* 0x000fea000b800000 */
[----:B------:R-:W-:-:S13]  /*11550*/  ELECT P6, URZ, PT ;  /* 0x00000000003f782f */ /* 0x000fda00038c0000 */
.L_x_6779:
        /* <DEDUP_REMOVED lines=22> */
.L_x_6709:
        /* <DEDUP_REMOVED lines=9> */
.L_x_6780:
        /* <DEDUP_REMOVED lines=11> */
.L_x_6711:
        /* <DEDUP_REMOVED lines=20> */
[----:B------:R-:W-:-:S03]  /*11940*/  UIADD3 UR14, UR6, 0x1c400, URZ ;  /* 0x0001c400060e7890 */ /* 0x000fc6000fffe03f */
[----:B------:R-:W-:-:S04]  /*11950*/  UMOV UR6, 0x0 ;  /* 0x0000000000067882 */ /* 0x000fc80000000000 */
[----:B------:R0:W-:Y:S02]  /*11960*/  UTMALDG.4D [UR8], [UR4], desc[UR6] ;  /* 0x00000608040075b4 */ /* 0x0001e40008019000 */
[----:B0-----:R-:W-:Y:S01]  /*11970*/  UMOV UR8, UR14 ;  /* 0x0000000e00087c82 */ /* 0x001fe20008000000 */
[----:B------:R-:W-:Y:S02]  /*11980*/  UMOV UR10, UR15 ;  /* 0x0000000f000a7c82 */ /* 0x000fe40008000000 */
[----:B------:R1:W-:Y:S02]  /*11990*/  UTMALDG.4D [UR8], [UR4], desc[UR6] ;  /* 0x00000608040075b4 */ /* 0x0003e40008019000 */
[----:B-1----:R-:W-:Y:S01]  /*119a0*/  NOP ;  /* 0x0000000000007918 */ /* 0x002fe20000000000 */
.L_x_6708:
        /* <DEDUP_REMOVED lines=39> */
.L_x_6781:
[----:B------:R-:W-:Y:S05]  /*11c20*/  BSYNC B0 ;  /* 0x0000000000007941 */ /* 0x000fea0003800000 */
.L_x_6712:
        /* <DEDUP_REMOVED lines=44> */
.L_x_6720:
[----:B0-----:R-:W0:Y:S01]  /*11ef0*/  S2R R3, SR_CgaCtaId ;  /* 0x0000000000037919 */ /* 0x001e220000008800 */
[----:B------:R-:W-:-:S04]  /*11f00*/  MOV R2, 0x400 ;  /* 0x0000040000027802 */ /* 0x000fc80000000f00 */
[----:B0-----:R-:W-:Y:S02]  /*11f10*/  LEA R2, R3, R2, 0x18 ;  /* 0x0000000203027211 */ /* 0x001fe400078ec0ff */
[----:B------:R-:W-:-:S03]  /*11f20*/  SHF.L.U32 R3, R14, 0x1f, RZ ;  /* 0x0000001f0e037819 */ /* 0x000fc600000006ff */
[----:B------:R-:W-:-:S04]  /*11f30*/  IMAD R2, R12, 0x8, R2 ;  /* 0x000000080c027824 */ /* 0x000fc800078e0202 */
[----:B------:R-:W0:Y:S02]  /*11f40*/  SYNCS.PHASECHK.TRANS64.TRYWAIT P0, [R2+URZ+0x28840], R3 ;  /* 0x02884003020075a7 */ /* 0x000e24000800017f */
[----:B0-----:R-:W-:Y:S05]  /*11f50*/  @!P0 BRA `(.L_x_6721) ;  /* 0x0000002c00f48947 */ /* 0x001fea0003800000 */
.L_x_6782:
        /* <DEDUP_REMOVED lines=11> */
.L_x_6722:
        /* <DEDUP_REMOVED lines=21> */
[----:B------:R-:W-:Y:S02]  /*12160*/  ULEA UR11, UR11, UR9, 0x7 ;  /* 0x000000090b0b7291 */ /* 0x000fe4000f8e383f */
        /* <DEDUP_REMOVED lines=11> */
.L_x_6783:
        /* <DEDUP_REMOVED lines=13> */
.L_x_6724:
        /* <DEDUP_REMOVED lines=25> */
[----:B------:R-:W-:-:S07]  /*12480*/  UIADD3 UR14, UR14, 0x4400, URZ ;  /* 0x000044000e0e7890 */ /* 0x000fce000fffe03f */
[----:B------:R0:W-:Y:S02]  /*12490*/  UTMALDG.4D [UR8], [UR4], desc[UR6] ;  /* 0x00000608040075b4 */ /* 0x0001e40008019000 */
[----:B0-----:R-:W-:Y:S01]  /*124a0*/  UMOV UR8, UR14 ;  /* 0x0000000e00087c82 */ /* 0x001fe20008000000 */
[----:B------:R-:W-:Y:S02]  /*124b0*/  UMOV UR10, UR15 ;  /* 0x0000000f000a7c82 */ /* 0x000fe40008000000 */
[----:B------:R0:W-:Y:S02]  /*124c0*/  UTMALDG.4D [UR8], [UR4], desc[UR6] ;  /* 0x00000608040075b4 */ /* 0x0001e40008019000 */
[----:B0-----:R-:W-:Y:S01]  /*124d0*/  NOP ;  /* 0x0000000000007918 */ /* 0x001fe20000000000 */
.L_x_6719:
[----:B------:R-:W-:Y:S05]  /*124e0*/  BSYNC B2 ;  /* 0x0000000000027941 */ /* 0x000fea0003800000 */
.L_x_6718:
[----:B------:R-:W2:Y:S04]  /*124f0*/  LDL R2, [R1+0x14] ;  /* 0x0000140001027983 */ /* 0x000ea80000100800 */
[----:B------:R0:W-:Y:S04]  /*12500*/  STL [R1], R12 ;  /* 0x0000000c01007387 */ /* 0x0001e80000100800 */
[----:B------:R0:W-:Y:S02]  /*12510*/  STL [R1+0x8], R14 ;  /* 0x0000080e01007387 */ /* 0x0001e40000100800 */
[----:B0-2---:R-:W-:-:S07]  /*12520*/  VIADD R7, R2, 0xfffffffd ;  /* 0xfffffffd02077836 */ /* 0x005fce0000000000 */
.L_x_6717:
[----:B------:R-:W-:Y:S05]  /*12530*/  BSYNC B1 ;  /* 0x0000000000017941 */ /* 0x000fea0003800000 */
.L_x_6716:
[----:B------:R-:W2:Y:S01]  /*12540*/  LDL.LU R2, [R1+0x14] ;  /* 0x0000140001027983 */ /* 0x000ea20000300800 */
[----:B------:R-:W-:Y:S01]  /*12550*/  VIADD R13, R13, 0xfffffffe ;  /* 0xfffffffe0d0d7836 */ /* 0x000fe20000000000 */
[----:B--2---:R-:W-:-:S04]  /*12560*/  LOP3.LUT R2, RZ, R2, RZ, 0x33, !PT ;  /* 0x00000002ff027212 */ /* 0x004fc800078e33ff */
[----:B------:R-:W-:-:S13]  /*12570*/  ISETP.NE.AND P0, PT, R13, R2, PT ;  /* 0x000000020d00720c */ /* 0x000fda0003f05270 */
[----:B------:R-:W-:Y:S05]  /*12580*/  @!P0 BRA `(.L_x_6715) ;  /* 0x0000000c00d88947 */ /* 0x000fea0003800000 */
[----:B------:R-:W-:-:S07]  /*12590*/  IMAD.MOV.U32 R10, RZ, RZ, R6 ;  /* 0x000000ffff0a7224 */ /* 0x000fce00078e0006 */
.L_x_6739:
        /* <DEDUP_REMOVED lines=32> */
.L_x_6727:
[----:B------:R-:W1:Y:S01]  /*127a0*/  S2R R3, SR_CgaCtaId ;  /* 0x0000000000037919 */ /* 0x000e620000008800 */
[----:B------:R-:W-:-:S04]  /*127b0*/  MOV R2, 0x400 ;  /* 0x0000040000027802 */ /* 0x000fc80000000f00 */
[----:B-1----:R-:W-:Y:S02]  /*127c0*/  LEA R2, R3, R2, 0x18 ;  /* 0x0000000203027211 */ /* 0x002fe400078ec0ff */
[----:B------:R-:W-:-:S03]  /*127d0*/  SHF.L.U32 R3, R9, 0x1f, RZ ;  /* 0x0000001f09037819 */ /* 0x000fc600000006ff */
[----:B------:R-:W-:-:S04]  /*127e0*/  IMAD R2, R8, 0x8, R2 ;  /* 0x0000000808027824 */ /* 0x000fc800078e0202 */
[----:B------:R-:W1:Y:S02]  /*127f0*/  SYNCS.PHASECHK.TRANS64.TRYWAIT P0, [R2+URZ+0x28840], R3 ;  /* 0x02884003020075a7 */ /* 0x000e64000800017f */
[----:B-1----:R-:W-:Y:S05]  /*12800*/  @!P0 BRA `(.L_x_6728) ;  /* 0x0000002400f08947 */ /* 0x002fea0003800000 */
.L_x_6784:
        /* <DEDUP_REMOVED lines=11> */
.L_x_6729:
        /* <DEDUP_REMOVED lines=33> */
.L_x_6785:
        /* <DEDUP_REMOVED lines=8> */
.L_x_6731:
        /* <DEDUP_REMOVED lines=29> */
.L_x_6726:
[----:B------:R-:W-:Y:S05]  /*12d20*/  BSYNC B1 ;  /* 0x0000000000017941 */ /* 0x000fea0003800000 */
.L_x_6725:
        /* <DEDUP_REMOVED lines=32> */
.L_x_6734:
[----:B------:R-:W2:Y:S01]  /*12f30*/  S2R R3, SR_CgaCtaId ;  /* 0x0000000000037919 */ /* 0x000ea20000008800 */
[----:B------:R-:W-:-:S04]  /*12f40*/  MOV R2, 0x400 ;  /* 0x0000040000027802 */ /* 0x000fc80000000f00 */
[----:B--2---:R-:W-:Y:S02]  /*12f50*/  LEA R2, R3, R2, 0x18 ;  /* 0x0000000203027211 */ /* 0x004fe400078ec0ff */
[----:B------:R-:W-:-:S03]  /*12f60*/  SHF.L.U32 R3, R14, 0x1f, RZ ;  /* 0x0000001f0e037819 */ /* 0x000fc600000006ff */
[----:B------:R-:W-:-:S04]  /*12f70*/  IMAD R2, R15, 0x8, R2 ;  /* 0x000000080f027824 */ /* 0x000fc800078e0202 */
[----:B------:R-:W2:Y:S02]  /*12f80*/  SYNCS.PHASECHK.TRANS64.TRYWAIT P0, [R2+URZ+0x28840], R3 ;  /* 0x02884003020075a7 */ /* 0x000ea4000800017f */
[----:B--2---:R-:W-:Y:S05]  /*12f90*/  @!P0 BRA `(.L_x_6735) ;  /* 0x0000002000348947 */ /* 0x004fea0003800000 */
.L_x_6786:
        /* <DEDUP_REMOVED lines=11> */
.L_x_6736:
        /* <DEDUP_REMOVED lines=33> */
.L_x_6787:
        /* <DEDUP_REMOVED lines=8> */
.L_x_6738:
        /* <DEDUP_REMOVED lines=18> */
[----:B------:R-:W-:Y:S02]  /*13400*/  IMAD.MOV.U32 R5, RZ, RZ, R12 ;  /* 0x000000ffff057224 */ /* 0x000fe400078e000c */
[----:B------:R-:W-:Y:S01]  /*13410*/  IMAD.MOV.U32 R6, RZ, RZ, R10 ;  /* 0x000000ffff067224 */ /* 0x000fe200078e000a */
[----:B--2---:R-:W-:-:S13]  /*13420*/  R2UR UR5, R3 ;  /* 0x00000000030572ca */ /* 0x004fda00000e0000 */
[----:B------:R-:W-:Y:S02]  /*13430*/  ULEA UR11, UR11, UR5, 0x7 ;  /* 0x000000050b0b7291 */ /* 0x000fe4000f8e383f */
[----:B------:R-:W-:-:S09]  /*13440*/  UIADD3.X UR5, URZ, UR39, URZ, UP0, !UPT ;  /* 0x000000273f057290 */ /* 0x000fd200087fe43f */
[----:B------:R0:W-:Y:S02]  /*13450*/  UTMALDG.4D [UR8], [UR4], desc[UR6] ;  /* 0x00000608040075b4 */ /* 0x0001e40008019000 */
[----:B0-----:R-:W-:Y:S01]  /*13460*/  UMOV UR8, UR14 ;  /* 0x0000000e00087c82 */ /* 0x001fe20008000000 */
[----:B------:R-:W-:Y:S02]  /*13470*/  UMOV UR10, UR15 ;  /* 0x0000000f000a7c82 */ /* 0x000fe40008000000 */
[----:B------:R1:W-:Y:S02]  /*13480*/  UTMALDG.4D [UR8], [UR4], desc[UR6] ;  /* 0x00000608040075b4 */ /* 0x0003e40008019000 */
[----:B-1----:R-:W-:Y:S01]  /*13490*/  NOP ;  /* 0x0000000000007918 */ /* 0x002fe20000000000 */
.L_x_6733:
[----:B------:R-:W-:Y:S05]  /*134a0*/  BSYNC B1 ;  /* 0x0000000000017941 */ /* 0x000fea0003800000 */
.L_x_6732:
[----:B------:R-:W2:Y:S01]  /*134b0*/  LDL R2, [R1+0x10] ;  /* 0x0000100001027983 */ /* 0x000ea20000100800 */
[----:B------:R-:W-:Y:S01]  /*134c0*/  VIADD R7, R7, 0xfffffffe ;  /* 0xfffffffe07077836 */ /* 0x000fe20000000000 */
[----:B--2---:R-:W-:-:S13]  /*134d0*/  ISETP.GT.AND P0, PT, R13, R2, PT ;  /* 0x000000020d00720c */ /* 0x004fda0003f04270 */
[----:B------:R-:W-:Y:S05]  /*134e0*/  @P0 BRA `(.L_x_6739) ;  /* 0xfffffff0002c0947 */ /* 0x000fea000383ffff */
.L_x_6715:
[----:B------:R-:W-:Y:S05]  /*134f0*/  BSYNC B0 ;  /* 0x0000000000007941 */ /* 0x000fea0003800000 */
.L_x_6714:
        /* <DEDUP_REMOVED lines=17> */
.L_x_6741:
[----:B------:R-:W-:Y:S05]  /*13610*/  BSYNC B0 ;  /* 0x0000000000007941 */ /* 0x000fea0003800000 */
.L_x_6740:
        /* <DEDUP_REMOVED lines=11> */
.L_x_6788:
        /* <DEDUP_REMOVED lines=11> */
.L_x_6745:
        /* <DEDUP_REMOVED lines=20> */
[----:B------:R-:W-:-:S03]  /*138c0*/  UIADD3 UR14, UR6, 0x4400, URZ ;  /* 0x00004400060e7890 */ /* 0x000fc6000fffe03f */
[----:B------:R-:W-:-:S04]  /*138d0*/  UMOV UR6, 0x0 ;  /* 0x0000000000067882 */ /* 0x000fc80000000000 */
[----:B------:R1:W-:Y:S02]  /*138e0*/  UTMALDG.4D [UR8], [UR4], desc[UR6] ;  /* 0x00000608040075b4 */ /* 0x0003e40008019000 */
[----:B-1----:R-:W-:Y:S01]  /*138f0*/  UMOV UR8, UR14 ;  /* 0x0000000e00087c82 */ /* 0x002fe20008000000 */
[----:B------:R-:W-:Y:S02]  /*13900*/  UMOV UR10, UR15 ;  /* 0x0000000f000a7c82 */ /* 0x000fe40008000000 */
[----:B------:R1:W-:Y:S02]  /*13910*/  UTMALDG.4D [UR8], [UR4], desc[UR6] ;  /* 0x00000608040075b4 */ /* 0x0003e40008019000 */
[----:B-1----:R-:W-:Y:S01]  /*13920*/  NOP ;  /* 0x0000000000007918 */ /* 0x002fe20000000000 */
.L_x_6743:
[----:B------:R-:W-:Y:S05]  /*13930*/  BSYNC B0 ;  /* 0x0000000000007941 */ /* 0x000fea0003800000 */
.L_x_6742:
        /* <DEDUP_REMOVED lines=9> */
.L_x_6700:
[----:B------:R-:W-:Y:S05]  /*139d0*/  BSYNC B6 ;  /* 0x0000000000067941 */ /* 0x000fea0003800000 */
.L_x_6698:
[----:B------:R-:W-:-:S03]  /*139e0*/  UMOV UR4, 0xffffffff ;  /* 0xffffffff00047882 */ /* 0x000fc60000000000 */
[----:B------:R-:W-:Y:S05]  /*139f0*/  BRA.DIV UR4, `(.L_x_6746) ;  /* 0x0000001604d87947 */ /* 0x000fea000b800000 */
[----:B------:R2:W3:Y:S04]  /*13a00*/  SHFL.IDX PT, R4, R16, RZ, 0x1f ;  /* 0x00001fff10047589 */ /* 0x0004e800000e0000 */
[----:B------:R2:W4:Y:S02]  /*13a10*/  SHFL.IDX PT, R7, R16, 0x1, 0x1f ;  /* 0x00201f0010077f89 */ /* 0x00052400000e0000 */
.L_x_6792:
        /* <DEDUP_REMOVED lines=13> */
.L_x_6748:
[----:B------:R-:W-:Y:S05]  /*13af0*/  BSYNC B0 ;  /* 0x0000000000007941 */ /* 0x000fea0003800000 */
.L_x_6747:
        /* <DEDUP_REMOVED lines=23> */
.L_x_6800:
[----:B------:R-:W-:Y:S02]  /*13c70*/  ULDC UR4, c[0x0][0xc10] ;  /* 0x0003040000047ab9 */ /* 0x000fe40000000800 */
[----:B------:R-:W-:-:S04]  /*13c80*/  IMAD.U32 R5, RZ, RZ, UR4 ;  /* 0x00000004ff057e24 */ /* 0x000fc8000f8e00ff */
[----:B-1----:R-:W-:-:S04]  /*13c90*/  IMAD R14, R14, R5, RZ ;  /* 0x000000050e0e7224 */ /* 0x002fc800078e02ff */
[----:B----4-:R-:W-:-:S05]  /*13ca0*/  IMAD.IADD R7, R7, 0x1, R14 ;  /* 0x0000000107077824 */ /* 0x010fca00078e020e */
[----:B---3--:R-:W-:-:S13]  /*13cb0*/  ISETP.GT.AND P0, PT, R7, R4, PT ;  /* 0x000000040700720c */ /* 0x008fda0003f04270 */
[----:B------:R-:W-:Y:S05]  /*13cc0*/  @P0 BRA `(.L_x_6750) ;  /* 0x0000000000b40947 */ /* 0x000fea0003800000 */
[----:B------:R-:W1:Y:S02]  /*13cd0*/  LDC R0, c[0x0][0xc14] ;  /* 0x00030500ff007b82 */ /* 0x000e640000000800 */
.L_x_6755:
        /* <DEDUP_REMOVED lines=14> */
.L_x_6753:
[----:B------:R-:W-:Y:S05]  /*13dc0*/  BSYNC B0 ;  /* 0x0000000000007941 */ /* 0x000fea0003800000 */
.L_x_6752:
        /* <DEDUP_REMOVED lines=23> */
.L_x_6808:
[----:B------:R-:W-:Y:S02]  /*13f40*/  ULDC UR4, c[0x0][0xc10] ;  /* 0x0003040000047ab9 */ /* 0x000fe40000000800 */
[----:B------:R-:W-:-:S04]  /*13f50*/  IMAD.U32 R5, RZ, RZ, UR4 ;  /* 0x00000004ff057e24 */ /* 0x000fc8000f8e00ff */
[----:B-1----:R-:W-:-:S04]  /*13f60*/  IMAD R14, R14, R5, RZ ;  /* 0x000000050e0e7224 */ /* 0x002fc800078e02ff */
[----:B------:R-:W-:-:S05]  /*13f70*/  IMAD.IADD R7, R14, 0x1, R7 ;  /* 0x000000010e077824 */ /* 0x000fca00078e0207 */
[----:B------:R-:W-:-:S13]  /*13f80*/  ISETP.GT.AND P0, PT, R7, R4, PT ;  /* 0x000000040700720c */ /* 0x000fda0003f04270 */
[----:B------:R-:W-:Y:S05]  /*13f90*/  @!P0 BRA `(.L_x_6755) ;  /* 0xfffffffc00508947 */ /* 0x000fea000383ffff */
.L_x_6750:
[----:B--2---:R-:W-:Y:S01]  /*13fa0*/  IMAD.IADD R16, R7, 0x1, -R14 ;  /* 0x0000000107107824 */ /* 0x004fe200078e0a0e */
[----:B------:R-:W-:-:S03]  /*13fb0*/  UMOV UR4, 0xffffffff ;  /* 0xffffffff00047882 */ /* 0x000fc60000000000 */
[----:B------:R-:W-:-:S05]  /*13fc0*/  IMAD R3, R2, R5, R16 ;  /* 0x0000000502037224 */ /* 0x000fca00078e0210 */
[----:B------:R-:W-:Y:S01]  /*13fd0*/  ISETP.GT.AND P6, PT, R3, R4, PT ;  /* 0x000000040300720c */ /* 0x000fe20003fc4270 */
[----:B------:R-:W-:-:S12]  /*13fe0*/  BRA.DIV UR4, `(.L_x_6756) ;  /* 0x0000001a04487947 */ /* 0x000fd8000b800000 */
[----:B------:R-:W-:-:S04]  /*13ff0*/  VOTE.ANY R3, PT, !P6 ;  /* 0x0000000000037806 */ /* 0x000fc800070e0100 */
[----:B------:R-:W1:Y:S02]  /*14000*/  POPC R6, R3 ;  /* 0x0000000300067309 */ /* 0x000e640000000000 */
[----:B-1----:R1:W2:Y:S02]  /*14010*/  SHFL.IDX PT, R17, R17, R6, 0x1f ;  /* 0x00001f0611117589 */ /* 0x0022a400000e0000 */
.L_x_6812:
[----:B------:R-:W-:Y:S01]  /*14020*/  ISETP.NE.AND P0, PT, R3, RZ, PT ;  /* 0x000000ff0300720c */ /* 0x000fe20003f05270 */
[----:B------:R-:W-:-:S12]  /*14030*/  IMAD.MOV.U32 R7, RZ, RZ, RZ ;  /* 0x000000ffff077224 */ /* 0x000fd800078e00ff */
[----:B------:R-:W-:Y:S05]  /*14040*/  @!P0 BRA `(.L_x_6757) ;  /* 0x0000000000108947 */ /* 0x000fea0003800000 */
[----:B------:R-:W-:Y:S01]  /*14050*/  UMOV UR4, 0xffffffff ;  /* 0xffffffff00047882 */ /* 0x000fe20000000000 */
[----:B------:R-:W-:Y:S02]  /*14060*/  VIADD R12, R6, 0xffffffff ;  /* 0xffffffff060c7836 */ /* 0x000fe40000000000 */
[----:B------:R-:W-:Y:S05]  /*14070*/  BRA.DIV UR4, `(.L_x_6758) ;  /* 0x0000001a046c7947 */ /* 0x000fea000b800000 */
[----:B------:R3:W4:Y:S02]  /*14080*/  SHFL.IDX PT, R7, R2, R12, 0x1f ;  /* 0x00001f0c02077589 */ /* 0x00072400000e0000 */
.L_x_6757:
        /* <DEDUP_REMOVED lines=67> */
.L_x_6751:
[----:B------:R-:W-:Y:S01]  /*144c0*/  UMOV UR4, URZ ;  /* 0x0000003f00047c82 */ /* 0x000fe20008000000 */
[----:B------:R-:W-:Y:S01]  /*144d0*/  UMOV UR5, URZ ;  /* 0x0000003f00057c82 */ /* 0x000fe20008000000 */
[----:B------:R-:W-:Y:S01]  /*144e0*/  ULDC UR6, c[0x0][0xc14] ;  /* 0x0003050000067ab9 */ /* 0x000fe20000000800 */
[----:B--2---:R-:W-:Y:S02]  /*144f0*/  IMAD.MOV.U32 R16, RZ, RZ, R4 ;  /* 0x000000ffff107224 */ /* 0x004fe400078e0004 */
[----:B------:R-:W-:Y:S02]  /*14500*/  IMAD.U32 R17, RZ, RZ, UR4 ;  /* 0x00000004ff117e24 */ /* 0x000fe4000f8e00ff */
[----:B------:R-:W-:Y:S02]  /*14510*/  IMAD.U32 R18, RZ, RZ, UR5 ;  /* 0x00000005ff127e24 */ /* 0x000fe4000f8e00ff */
[----:B------:R-:W-:-:S07]  /*14520*/  IMAD.U32 R19, RZ, RZ, UR6 ;  /* 0x00000006ff137e24 */ /* 0x000fce000f8e00ff */
.L_x_6759:
        /* <DEDUP_REMOVED lines=12> */
.L_x_6686:
        /* <DEDUP_REMOVED lines=12> */
.L_x_6815:
[----:B------:R-:W-:Y:S05]  /*146b0*/  BSYNC B0 ;  /* 0x0000000000007941 */ /* 0x000fea0003800000 */
.L_x_6761:
[----:B------:R-:W-:-:S03]  /*146c0*/  UMOV UR4, 0xffffffff ;  /* 0xffffffff00047882 */ /* 0x000fc60000000000 */
[----:B------:R-:W-:Y:S05]  /*146d0*/  BRA.DIV UR4, `(.L_x_6763) ;  /* 0x0000001604107947 */ /* 0x000fea000b800000 */
[----:B------:R-:W2:Y:S02]  /*146e0*/  S2R R2, SR_TID.X ;  /* 0x0000000000027919 */ /* 0x000ea40000002100 */
[----:B--2---:R-:W-:-:S04]  /*146f0*/  SHF.R.U32.HI R2, RZ, 0x5, R2 ;  /* 0x00000005ff027819 */ /* 0x004fc80000011602 */
[----:B------:R-:W-:-:S05]  /*14700*/  LOP3.LUT R2, R2, 0x3, RZ, 0xc0, !PT ;  /* 0x0000000302027812 */ /* 0x000fca00078ec0ff */
[----:B------:R2:W3:Y:S02]  /*14710*/  SHFL.IDX PT, R14, R2, RZ, 0x1f ;  /* 0x00001fff020e7589 */ /* 0x0004e400000e0000 */
.L_x_6818:
[----:B---3--:R-:W-:Y:S01]  /*14720*/  ISETP.NE.AND P0, PT, R14, RZ, PT ;  /* 0x000000ff0e00720c */ /* 0x008fe20003f05270 */
[----:B------:R-:W-:-:S12]  /*14730*/  BSSY B0, `(.L_x_6764) ;  /* 0x0000027000007945 */ /* 0x000fd80003800000 */
[----:B------:R-:W-:Y:S05]  /*14740*/  @P0 BRA `(.L_x_6765) ;  /* 0x0000000000940947 */ /* 0x000fea0003800000 */
[----:B------:R-:W-:-:S03]  /*14750*/  UMOV UR4, 0xffffffff ;  /* 0xffffffff00047882 */ /* 0x000fc60000000000 */
[----:B------:R-:W-:Y:S05]  /*14760*/  BRA.DIV UR4, `(.L_x_6766) ;  /* 0x0000001604207947 */ /* 0x000fea000b800000 */
[----:B------:R-:W-:-:S13]  /*14770*/  ELECT P6, URZ, PT ;  /* 0x00000000003f782f */ /* 0x000fda00038c0000 */
.L_x_6821:
[----:B------:R-:W-:Y:S05]  /*14780*/  @!P6 BRA `(.L_x_6765) ;  /* 0x000000000084e947 */ /* 0x000fea0003800000 */
[----:B------:R-:W-:-:S06]  /*14790*/  ULOP3.LUT UR4, UR36, 0x2, URZ, 0xfc, !UPT ;  /* 0x0000000224047892 */ /* 0x000fcc000f8efc3f */
[----:B--2---:R-:W-:-:S05]  /*147a0*/  IMAD.U32 R2, RZ, RZ, UR4 ;  /* 0x00000004ff027e24 */ /* 0x004fca000f8e00ff */
[----:B------:R-:W-:-:S13]  /*147b0*/  ISETP.NE.AND P2, PT, R2, 0x3, PT ;  /* 0x000000030200780c */ /* 0x000fda0003f45270 */
[----:B------:R-:W-:Y:S05]  /*147c0*/  @!P2 BRA `(.L_x_6767) ;  /* 0x000000000004a947 */ /* 0x000fea0003800000 */
[----:B------:R-:W-:Y:S01]  /*147d0*/  BPT.TRAP 0x1 ;  /* 0x000000040000795c */ /* 0x000fe20000300000 */
.L_x_6767:
        /* <DEDUP_REMOVED lines=14> */
.L_x_6822:
[----:B------:R-:W2:Y:S02]  /*148c0*/  SYNCS.PHASECHK.TRANS64.TRYWAIT P0, [R7+URZ], R2 ;  /* 0x00000002070075a7 */ /* 0x000ea4000800017f */
[----:B--2---:R-:W-:Y:S05]  /*148d0*/  @!P0 BRA `(.L_x_6769) ;  /* 0x0000001000f88947 */ /* 0x004fea0003800000 */
.L_x_6823:
[----:B------:R-:W-:Y:S05]  /*148e0*/  @!P2 BRA `(.L_x_6770) ;  /* 0x000000000004a947 */ /* 0x000fea0003800000 */
[----:B------:R-:W-:Y:S01]  /*148f0*/  BPT.TRAP 0x1 ;  /* 0x000000040000795c */ /* 0x000fe20000300000 */
.L_x_6770:
[----:B------:R-:W3:Y:S01]  /*14900*/  LDL.LU R4, [R1] ;  /* 0x0000000001047983 */ /* 0x000ee20000300800 */
[----:B------:R-:W-:-:S04]  /*14910*/  VIADD R0, R0, 0x28860 ;  /* 0x0002886000007836 */ /* 0x000fc80000000000 */
[----:B---3--:R-:W-:-:S04]  /*14920*/  IMAD R4, R4, 0x8, R0 ;  /* 0x0000000804047824 */ /* 0x008fc800078e0200 */
[----:B------:R-:W3:Y:S02]  /*14930*/  SYNCS.PHASECHK.TRANS64.TRYWAIT P0, [R4+URZ], R5 ;  /* 0x00000005040075a7 */ /* 0x000ee4000800017f */
[----:B---3--:R-:W-:Y:S05]  /*14940*/  @!P0 BRA `(.L_x_6771) ;  /* 0x0000001000f08947 */ /* 0x008fea0003800000 */
.L_x_6824:
[----:B------:R-:W-:-:S07]  /*14950*/  IMAD R3, R3, 0x8, R0 ;  /* 0x0000000803037824 */ /* 0x000fce00078e0200 */
.L_x_6772:
[----:B----4-:R4:W0:Y:S02]  /*14960*/  SYNCS.PHASECHK.TRANS64.TRYWAIT P0, [R3+URZ], R2 ;  /* 0x00000002030075a7 */ /* 0x010824000800017f */
[----:B0-----:R-:W-:Y:S05]  /*14970*/  @!P0 NANOSLEEP.SYNCS 0x989680 ;  /* 0x009896800000895d */ /* 0x001fea0003900000 */
[----:B------:R-:W0:Y:S02]  /*14980*/  @!P0 SYNCS.PHASECHK.TRANS64 P0, [R3+URZ], R2 ;  /* 0x00000002030085a7 */ /* 0x000e24000800007f */
[----:B0-----:R-:W-:Y:S05]  /*14990*/  @!P0 BRA `(.L_x_6772) ;  /* 0xfffffffc00f08947 */ /* 0x001fea000383ffff */
.L_x_6765:
[----:B------:R-:W-:Y:S05]  /*149a0*/  BSYNC B0 ;  /* 0x0000000000007941 */ /* 0x000fea0003800000 */
.L_x_6764:
[----:B------:R-:W-:Y:S05]  /*149b0*/  EXIT ;  /* 0x000000000000794d */ /* 0x000fea0003800000 */
.L_x_6590:
[----:B0-----:R-:W-:-:S04]  /*149c0*/  IMAD.U32 R3, RZ, RZ, UR41 ;  /* 0x00000029ff037e24 */ /* 0x001fc8000f8e00ff */
[----:B------:R0:W1:Y:S03]  /*149d0*/  SYNCS.PHASECHK.TRANS64.TRYWAIT P1, [R3+URZ+0x28800], R0 ;  /* 0x02880000030075a7 */ /* 0x000066000802017f */
[----:B-1----:R-:W-:Y:S05]  /*149e0*/  @!P1 NANOSLEEP.SYNCS 0x989680 ;  /* 0x009896800000995d */ /* 0x002fea0003900000 */
[----:B------:R-:W1:Y:S02]  /*149f0*/  @!P1 SYNCS.PHASECHK.TRANS64 P1, [R3+URZ+0x28800], R0 ;  /* 0x02880000030095a7 */ /* 0x000e64000802007f */
[----:B-1----:R-:W-:Y:S05]  /*14a00*/  @!P1 BRA `(.L_x_6590) ;  /* 0xfffffffc00ec9947 */ /* 0x002fea000383ffff */
[----:B------:R-:W-:Y:S05]  /*14a10*/  BRA `(.L_x_6773) ;  /* 0xfffffed000007947 */ /* 0x000fea000383ffff */
.L_x_6594:
[----:B-1----:R1:W2:Y:S02]  /*14a20*/  SYNCS.PHASECHK.TRANS64.TRYWAIT P2, [R5+URZ+0x28830], R0 ;  /* 0x02883000050075a7 */ /* 0x0022a4000804017f */
[----:B--2---:R-:W-:Y:S05]  /*14a30*/  @!P2 NANOSLEEP.SYNCS 0x989680 ;  /* 0x009896800000a95d */ /* 0x004fea0003900000 */
[----:B------:R-:W2:Y:S02]  /*14a40*/  @!P2 SYNCS.PHASECHK.TRANS64 P2, [R5+URZ+0x28830], R0 ;  /* 0x028830000500a5a7 */ /* 0x000ea4000804007f */
[----:B--2---:R-:W-:Y:S05]  /*14a50*/  @!P2 BRA `(.L_x_6594) ;  /* 0xfffffffc00f0a947 */ /* 0x004fea000383ffff */
[----:B------:R-:W-:Y:S05]  /*14a60*/  BRA `(.L_x_6593) ;  /* 0xfffffed000247947 */ /* 0x000fea000383ffff */
.L_x_6610:
[----:B-1----:R-:W-:-:S04]  /*14a70*/  IMAD.U32 R10, RZ, RZ, UR6 ;  /* 0x00000006ff0a7e24 */ /* 0x002fc8000f8e00ff */
[----:B------:R1:W2:Y:S03]  /*14a80*/  SYNCS.PHASECHK.TRANS64.TRYWAIT P2, [R10+URZ+0x28830], R5 ;  /* 0x028830050a0075a7 */ /* 0x0002a6000804017f */
[----:B--2---:R-:W-:Y:S05]  /*14a90*/  @!P2 NANOSLEEP.SYNCS 0x989680 ;  /* 0x009896800000a95d */ /* 0x004fea0003900000 */
[----:B------:R-:W2:Y:S02]  /*14aa0*/  @!P2 SYNCS.PHASECHK.TRANS64 P2, [R10+URZ+0x28830], R5 ;  /* 0x028830050a00a5a7 */ /* 0x000ea4000804007f */
[----:B--2---:R-:W-:Y:S05]  /*14ab0*/  @!P2 BRA `(.L_x_6610) ;  /* 0xfffffffc00eca947 */ /* 0x004fea000383ffff */
[----:B------:R-:W-:Y:S05]  /*14ac0*/  BRA `(.L_x_6607) ;  /* 0xffffff0000987947 */ /* 0x000fea000383ffff */
.L_x_6614:
[----:B-1----:R-:W-:-:S04]  /*14ad0*/  IMAD.U32 R10, RZ, RZ, UR6 ;  /* 0x00000006ff0a7e24 */ /* 0x002fc8000f8e00ff */
[----:B------:R1:W2:Y:S03]  /*14ae0*/  SYNCS.PHASECHK.TRANS64.TRYWAIT P2, [R10+URZ+0x28850], R5 ;  /* 0x028850050a0075a7 */ /* 0x0002a6000804017f */
[----:B--2---:R-:W-:Y:S05]  /*14af0*/  @!P2 NANOSLEEP.SYNCS 0x989680 ;  /* 0x009896800000a95d */ /* 0x004fea0003900000 */
[----:B------:R-:W2:Y:S02]  /*14b00*/  @!P2 SYNCS.PHASECHK.TRANS64 P2, [R10+URZ+0x28850], R5 ;  /* 0x028850050a00a5a7 */ /* 0x000ea4000804007f */
[----:B--2---:R-:W-:Y:S05]  /*14b10*/  @!P2 BRA `(.L_x_6614) ;  /* 0xfffffffc00eca947 */ /* 0x004fea000383ffff */
[----:B------:R-:W-:Y:S05]  /*14b20*/  BRA `(.L_x_6611) ;  /* 0xffffff0400607947 */ /* 0x000fea000383ffff */
.L_x_6631:
[----:B-1----:R-:W-:-:S04]  /*14b30*/  IMAD.U32 R5, RZ, RZ, UR6 ;  /* 0x00000006ff057e24 */ /* 0x002fc8000f8e00ff */
[----:B------:R1:W2:Y:S03]  /*14b40*/  SYNCS.PHASECHK.TRANS64.TRYWAIT P2, [R5+URZ+0x28830], R0 ;  /* 0x02883000050075a7 */ /* 0x0002a6000804017f */
[----:B--2---:R-:W-:Y:S05]  /*14b50*/  @!P2 NANOSLEEP.SYNCS 0x989680 ;  /* 0x009896800000a95d */ /* 0x004fea0003900000 */
[----:B------:R-:W2:Y:S02]  /*14b60*/  @!P2 SYNCS.PHASECHK.TRANS64 P2, [R5+URZ+0x28830], R0 ;  /* 0x028830000500a5a7 */ /* 0x000ea4000804007f */
[----:B--2---:R-:W-:Y:S05]  /*14b70*/  @!P2 BRA `(.L_x_6631) ;  /* 0xfffffffc00eca947 */ /* 0x004fea000383ffff */
[----:B------:R-:W-:Y:S05]  /*14b80*/  BRA `(.L_x_6628) ;  /* 0xffffff34000c7947 */ /* 0x000fea000383ffff */
.L_x_6635:
[----:B-1----:R-:W-:-:S04]  /*14b90*/  IMAD.U32 R5, RZ, RZ, UR6 ;  /* 0x00000006ff057e24 */ /* 0x002fc8000f8e00ff */
[----:B------:R1:W2:Y:S03]  /*14ba0*/  SYNCS.PHASECHK.TRANS64.TRYWAIT P2, [R5+URZ+0x28850], R0 ;  /* 0x02885000050075a7 */ /* 0x0002a6000804017f */
[----:B--2---:R-:W-:Y:S05]  /*14bb0*/  @!P2 NANOSLEEP.SYNCS 0x989680 ;  /* 0x009896800000a95d */ /* 0x004fea0003900000 */
[----:B------:R-:W2:Y:S02]  /*14bc0*/  @!P2 SYNCS.PHASECHK.TRANS64 P2, [R5+URZ+0x28850], R0 ;  /* 0x028850000500a5a7 */ /* 0x000ea4000804007f */
[----:B--2---:R-:W-:Y:S05]  /*14bd0*/  @!P2 BRA `(.L_x_6635) ;  /* 0xfffffffc00eca947 */ /* 0x004fea000383ffff */
[----:B------:R-:W-:Y:S05]  /*14be0*/  BRA `(.L_x_6632) ;  /* 0xffffff3400d47947 */ /* 0x000fea000383ffff */
.L_x_6641:
[----:B-1----:R-:W-:-:S04]  /*14bf0*/  IMAD.U32 R5, RZ, RZ, UR6 ;  /* 0x00000006ff057e24 */ /* 0x002fc8000f8e00ff */
[----:B------:R1:W2:Y:S03]  /*14c00*/  SYNCS.PHASECHK.TRANS64.TRYWAIT P2, [R5+URZ+0x28830], R0 ;  /* 0x02883000050075a7 */ /* 0x0002a6000804017f */
[----:B--2---:R-:W-:Y:S05]  /*14c10*/  @!P2 NANOSLEEP.SYNCS 0x989680 ;  /* 0x009896800000a95d */ /* 0x004fea0003900000 */
[----:B------:R-:W2:Y:S02]  /*14c20*/  @!P2 SYNCS.PHASECHK.TRANS64 P2, [R5+URZ+0x28830], R0 ;  /* 0x028830000500a5a7 */ /* 0x000ea4000804007f */
[----:B--2---:R-:W-:Y:S05]  /*14c30*/  @!P2 BRA `(.L_x_6641) ;  /* 0xfffffffc00eca947 */ /* 0x004fea000383ffff */
[----:B------:R-:W-:Y:S05]  /*14c40*/  BRA `(.L_x_6638) ;  /* 0xffffff5400047947 */ /* 0x000fea000383ffff */
.L_x_6645:
[----:B-1----:R-:W-:-:S04]  /*14c50*/  IMAD.U32 R5, RZ, RZ, UR6 ;  /* 0x00000006ff057e24 */ /* 0x002fc8000f8e00ff */
[----:B------:R1:W2:Y:S03]  /*14c60*/  SYNCS.PHASECHK.TRANS64.TRYWAIT P2, [R5+URZ+0x28850], R0 ;  /* 0x02885000050075a7 */ /* 0x0002a6000804017f */
[----:B--2---:R-:W-:Y:S05]  /*14c70*/  @!P2 NANOSLEEP.SYNCS 0x989680 ;  /* 0x009896800000a95d */ /* 0x004fea0003900000 */
[----:B------:R-:W2:Y:S02]  /*14c80*/  @!P2 SYNCS.PHASECHK.TRANS64 P2, [R5+URZ+0x28850], R0 ;  /* 0x028850000500a5a7 */ /* 0x000ea4000804007f */
[----:B--2---:R-:W-:Y:S05]  /*14c90*/  @!P2 BRA `(.L_x_6645) ;  /* 0xfffffffc00eca947 */ /* 0x004fea000383ffff */
[----:B------:R-:W-:Y:S05]  /*14ca0*/  BRA `(.L_x_6642) ;  /* 0xffffff5400cc7947 */ /* 0x000fea000383ffff */
.L_x_6658:
[----:B-1----:R-:W-:-:S04]  /*14cb0*/  IMAD.U32 R7, RZ, RZ, UR5 ;  /* 0x00000005ff077e24 */ /* 0x002fc8000f8e00ff */
[----:B------:R1:W2:Y:S03]  /*14cc0*/  SYNCS.PHASECHK.TRANS64.TRYWAIT P0, [R7+URZ+0x28850], R2 ;  /* 0x02885002070075a7 */ /* 0x0002a6000800017f */
[----:B--2---:R-:W-:Y:S05]  /*14cd0*/  @!P0 NANOSLEEP.SYNCS 0x989680 ;  /* 0x009896800000895d */ /* 0x004fea0003900000 */
[----:B------:R-:W2:Y:S02]  /*14ce0*/  @!P0 SYNCS.PHASECHK.TRANS64 P0, [R7+URZ+0x28850], R2 ;  /* 0x02885002070085a7 */ /* 0x000ea4000800007f */
[----:B--2---:R-:W-:Y:S05]  /*14cf0*/  @!P0 BRA `(.L_x_6658) ;  /* 0xfffffffc00ec8947 */ /* 0x004fea000383ffff */
[----:B------:R-:W-:Y:S05]  /*14d00*/  BRA `(.L_x_6657) ;  /* 0xffffff8000b47947 */ /* 0x000fea000383ffff */
.L_x_6706:
        /* <DEDUP_REMOVED lines=11> */
.L_x_6775:
[----:B------:R-:W-:Y:S05]  /*14dc0*/  BSYNC B0 ;  /* 0x0000000000007941 */ /* 0x000fea0003800000 */
.L_x_6774:
[----:B------:R-:W-:Y:S05]  /*14dd0*/  BRA `(.L_x_6776) ;  /* 0xffffffc400d07947 */ /* 0x000fea000383ffff */
.L_x_6707:
[----:B------:R-:W-:Y:S01]  /*14de0*/  BSSY B0, `(.L_x_6777) ;  /* 0x0000006000007945 */ /* 0x000fe20003800000 */
[----:B------:R-:W-:-:S07]  /*14df0*/  IMAD.MOV.U32 R15, RZ, RZ, -0x1 ;  /* 0xffffffffff0f7424 */ /* 0x000fce00078e00ff */
[----:B0-----:R-:W-:Y:S05]  /*14e00*/  WARPSYNC.COLLECTIVE R15, `(.L_x_6778) ;  /* 0x000000000f0c7348 */ /* 0x001fea0003c00000 */
[----:B------:R-:W-:Y:S02]  /*14e10*/  ELECT P6, UR62, PT ;  /* 0x00000000003e782f */ /* 0x000fe400038c0000 */
[----:B------:R-:W-:Y:S01]  /*14e20*/  MOV R14, UR62 ;  /* 0x0000003e000e7c02 */ /* 0x000fe20008000f00 */
[----:B0-----:R-:W-:Y:S10]  /*14e30*/  ENDCOLLECTIVE ;  /* 0x000000000000791b */ /* 0x001ff40003800000 */
.L_x_6778:
[----:B------:R-:W-:Y:S05]  /*14e40*/  BSYNC B0 ;  /* 0x0000000000007941 */ /* 0x000fea0003800000 */
.L_x_6777:
[----:B------:R-:W-:Y:S05]  /*14e50*/  BRA `(.L_x_6779) ;  /* 0xffffffc400c07947 */ /* 0x000fea000383ffff */
.L_x_6710:
[----:B-1----:R1:W2:Y:S02]  /*14e60*/  SYNCS.PHASECHK.TRANS64.TRYWAIT P0, [R9+URZ+0x28840], R10 ;  /* 0x0288400a090075a7 */ /* 0x0022a4000800017f */
[----:B--2---:R-:W-:Y:S05]  /*14e70*/  @!P0 NANOSLEEP.SYNCS 0x989680 ;  /* 0x009896800000895d */ /* 0x004fea0003900000 */
[----:B------:R-:W2:Y:S02]  /*14e80*/  @!P0 SYNCS.PHASECHK.TRANS64 P0, [R9+URZ+0x28840], R10 ;  /* 0x0288400a090085a7 */ /* 0x000ea4000800007f */
[----:B--2---:R-:W-:Y:S05]  /*14e90*/  @!P0 BRA `(.L_x_6710) ;  /* 0xfffffffc00f08947 */ /* 0x004fea000383ffff */
[----:B------:R-:W-:Y:S05]  /*14ea0*/  BRA `(.L_x_6780) ;  /* 0xffffffc800287947 */ /* 0x000fea000383ffff */
.L_x_6713:
        /* <DEDUP_REMOVED lines=8> */
.L_x_6721:
[----:B0-----:R0:W1:Y:S02]  /*14f30*/  SYNCS.PHASECHK.TRANS64.TRYWAIT P0, [R2+URZ+0x28840], R3 ;  /* 0x02884003020075a7 */ /* 0x001064000800017f */
[----:B-1----:R-:W-:Y:S05]  /*14f40*/  @!P0 NANOSLEEP.SYNCS 0x989680 ;  /* 0x009896800000895d */ /* 0x002fea0003900000 */
[----:B------:R-:W1:Y:S02]  /*14f50*/  @!P0 SYNCS.PHASECHK.TRANS64 P0, [R2+URZ+0x28840], R3 ;  /* 0x02884003020085a7 */ /* 0x000e64000800007f */
[----:B-1----:R-:W-:Y:S05]  /*14f60*/  @!P0 BRA `(.L_x_6721) ;  /* 0xfffffffc00f08947 */ /* 0x002fea000383ffff */
[----:B------:R-:W-:Y:S05]  /*14f70*/  BRA `(.L_x_6782) ;  /* 0xffffffcc00f87947 */ /* 0x000fea000383ffff */
.L_x_6723:
[----:B0-----:R0:W1:Y:S02]  /*14f80*/  SYNCS.PHASECHK.TRANS64.TRYWAIT P0, [R3+URZ+0x60], R2 ;  /* 0x00006002030075a7 */ /* 0x001064000800017f */
[----:B-1----:R-:W-:Y:S05]  /*14f90*/  @!P0 NANOSLEEP.SYNCS 0x989680 ;  /* 0x009896800000895d */ /* 0x002fea0003900000 */
[----:B------:R-:W1:Y:S02]  /*14fa0*/  @!P0 SYNCS.PHASECHK.TRANS64 P0, [R3+URZ+0x60], R2 ;  /* 0x00006002030085a7 */ /* 0x000e64000800007f */
[----:B-1----:R-:W-:Y:S05]  /*14fb0*/  @!P0 BRA `(.L_x_6723) ;  /* 0xfffffffc00f08947 */ /* 0x002fea000383ffff */
[----:B------:R-:W-:Y:S05]  /*14fc0*/  BRA `(.L_x_6783) ;  /* 0xffffffd000947947 */ /* 0x000fea000383ffff */
.L_x_6728:
[----:B-1----:R1:W2:Y:S02]  /*14fd0*/  SYNCS.PHASECHK.TRANS64.TRYWAIT P0, [R2+URZ+0x28840], R3 ;  /* 0x02884003020075a7 */ /* 0x0022a4000800017f */
[----:B--2---:R-:W-:Y:S05]  /*14fe0*/  @!P0 NANOSLEEP.SYNCS 0x989680 ;  /* 0x009896800000895d */ /* 0x004fea0003900000 */
[----:B------:R-:W2:Y:S02]  /*14ff0*/  @!P0 SYNCS.PHASECHK.TRANS64 P0, [R2+URZ+0x28840], R3 ;  /* 0x02884003020085a7 */ /* 0x000ea4000800007f */
[----:B--2---:R-:W-:Y:S05]  /*15000*/  @!P0 BRA `(.L_x_6728) ;  /* 0xfffffffc00f08947 */ /* 0x004fea000383ffff */
[----:B------:R-:W-:Y:S05]  /*15010*/  BRA `(.L_x_6784) ;  /* 0xffffffd400fc7947 */ /* 0x000fea000383ffff */
.L_x_6730:
[----:B0-----:R0:W1:Y:S02]  /*15020*/  SYNCS.PHASECHK.TRANS64.TRYWAIT P1, [R2+URZ+0x60], R3 ;  /* 0x00006003020075a7 */ /* 0x001064000802017f */
[----:B-1----:R-:W-:Y:S05]  /*15030*/  @!P1 NANOSLEEP.SYNCS 0x989680 ;  /* 0x009896800000995d */ /* 0x002fea0003900000 */
[----:B------:R-:W1:Y:S02]  /*15040*/  @!P1 SYNCS.PHASECHK.TRANS64 P1, [R2+URZ+0x60], R3 ;  /* 0x00006003020095a7 */ /* 0x000e64000802007f */
[----:B-1----:R-:W-:Y:S05]  /*15050*/  @!P1 BRA `(.L_x_6730) ;  /* 0xfffffffc00f09947 */ /* 0x002fea000383ffff */
[----:B------:R-:W-:Y:S05]  /*15060*/  BRA `(.L_x_6785) ;  /* 0xffffffd800987947 */ /* 0x000fea000383ffff */
.L_x_6735:
[----:B--2---:R2:W3:Y:S02]  /*15070*/  SYNCS.PHASECHK.TRANS64.TRYWAIT P0, [R2+URZ+0x28840], R3 ;  /* 0x02884003020075a7 */ /* 0x0044e4000800017f */
[----:B---3--:R-:W-:Y:S05]  /*15080*/  @!P0 NANOSLEEP.SYNCS 0x989680 ;  /* 0x009896800000895d */ /* 0x008fea0003900000 */
[----:B------:R-:W3:Y:S02]  /*15090*/  @!P0 SYNCS.PHASECHK.TRANS64 P0, [R2+URZ+0x28840], R3 ;  /* 0x02884003020085a7 */ /* 0x000ee4000800007f */
[----:B---3--:R-:W-:Y:S05]  /*150a0*/  @!P0 BRA `(.L_x_6735) ;  /* 0xfffffffc00f08947 */ /* 0x008fea000383ffff */
[----:B------:R-:W-:Y:S05]  /*150b0*/  BRA `(.L_x_6786) ;  /* 0xffffffdc00b87947 */ /* 0x000fea000383ffff */
.L_x_6737:
[----:B0-----:R0:W1:Y:S02]  /*150c0*/  SYNCS.PHASECHK.TRANS64.TRYWAIT P1, [R2+URZ+0x60], R9 ;  /* 0x00006009020075a7 */ /* 0x001064000802017f */
[----:B-1----:R-:W-:Y:S05]  /*150d0*/  @!P1 NANOSLEEP.SYNCS 0x989680 ;  /* 0x009896800000995d */ /* 0x002fea0003900000 */
[----:B------:R-:W1:Y:S02]  /*150e0*/  @!P1 SYNCS.PHASECHK.TRANS64 P1, [R2+URZ+0x60], R9 ;  /* 0x00006009020095a7 */ /* 0x000e64000802007f */
[----:B-1----:R-:W-:Y:S05]  /*150f0*/  @!P1 BRA `(.L_x_6737) ;  /* 0xfffffffc00f09947 */ /* 0x002fea000383ffff */
[----:B------:R-:W-:Y:S05]  /*15100*/  BRA `(.L_x_6787) ;  /* 0xffffffe000547947 */ /* 0x000fea000383ffff */
.L_x_6744:
[----:B-1----:R1:W2:Y:S02]  /*15110*/  SYNCS.PHASECHK.TRANS64.TRYWAIT P0, [R3+URZ+0x28860], R0 ;  /* 0x02886000030075a7 */ /* 0x0022a4000800017f */
[----:B--2---:R-:W-:Y:S05]  /*15120*/  @!P0 NANOSLEEP.SYNCS 0x989680 ;  /* 0x009896800000895d */ /* 0x004fea0003900000 */
[----:B------:R-:W2:Y:S02]  /*15130*/  @!P0 SYNCS.PHASECHK.TRANS64 P0, [R3+URZ+0x28860], R0 ;  /* 0x02886000030085a7 */ /* 0x000ea4000800007f */
[----:B--2---:R-:W-:Y:S05]  /*15140*/  @!P0 BRA `(.L_x_6744) ;  /* 0xfffffffc00f08947 */ /* 0x004fea000383ffff */
[----:B------:R-:W-:Y:S05]  /*15150*/  BRA `(.L_x_6788) ;  /* 0xffffffe4005c7947 */ /* 0x000fea000383ffff */
.L_x_6746:
        /* <DEDUP_REMOVED lines=8> */
.L_x_6790:
[----:B------:R-:W-:Y:S05]  /*151e0*/  BSYNC B0 ;  /* 0x0000000000007941 */ /* 0x000fea0003800000 */
.L_x_6789:
        /* <DEDUP_REMOVED lines=8> */
.L_x_6791:
[----:B------:R-:W-:Y:S01]  /*15270*/  IMAD.MOV.U32 R7, RZ, RZ, R14 ;  /* 0x000000ffff077224 */ /* 0x000fe200078e000e */
[----:B------:R-:W-:Y:S06]  /*15280*/  BRA `(.L_x_6792) ;  /* 0xffffffe400e47947 */ /* 0x000fec000383ffff */
.L_x_6749:
        /* <DEDUP_REMOVED lines=8> */
.L_x_6794:
[----:B------:R-:W-:Y:S05]  /*15310*/  BSYNC B0 ;  /* 0x0000000000007941 */ /* 0x000fea0003800000 */
.L_x_6793:
        /* <DEDUP_REMOVED lines=10> */
.L_x_6795:
        /* <DEDUP_REMOVED lines=8> */
.L_x_6796:
        /* <DEDUP_REMOVED lines=8> */
.L_x_6797:
        /* <DEDUP_REMOVED lines=8> */
.L_x_6798:
        /* <DEDUP_REMOVED lines=8> */
.L_x_6799:
[----:B------:R-:W-:Y:S05]  /*155c0*/  BRA `(.L_x_6800) ;  /* 0xffffffe400a87947 */ /* 0x000fea000383ffff */
.L_x_6754:
[----:B------:R-:W-:Y:S01]  /*155d0*/  BSSY B0, `(.L_x_6801) ;  /* 0x0000008000007945 */ /* 0x000fe20003800000 */
[----:B-----5:R-:W-:Y:S02]  /*155e0*/  IMAD.MOV.U32 R13, RZ, RZ, R17 ;  /* 0x000000ffff0d7224 */ /* 0x020fe400078e0011 */
[----:B------:R-:W-:Y:S02]  /*155f0*/  IMAD.MOV.U32 R12, RZ, RZ, 0x1 ;  /* 0x00000001ff0c7424 */ /* 0x000fe400078e00ff */
[----:B------:R-:W-:Y:S02]  /*15600*/  IMAD.MOV.U32 R11, RZ, RZ, RZ ;  /* 0x000000ffff0b7224 */ /* 0x000fe400078e00ff */
[----:B------:R-:W-:-:S07]  /*15610*/  IMAD.MOV.U32 R15, RZ, RZ, -0x1 ;  /* 0xffffffffff0f7424 */ /* 0x000fce00078e00ff */
[----:B0-2---:R-:W-:Y:S05]  /*15620*/  WARPSYNC.COLLECTIVE R15, `(.L_x_6802) ;  /* 0x000000000f087348 */ /* 0x005fea0003c00000 */
[----:B------:R1:W3:Y:S02]  /*15630*/  SHFL.UP P6, R14, R13, R12, R11 ;  /* 0x0400000c0d0e7389 */ /* 0x0002e400000c000b */
[----:B0123--:R-:W-:Y:S01]  /*15640*/  ENDCOLLECTIVE ;  /* 0x000000000000791b */ /* 0x00ffe20003800000 */
.L_x_6802:
[----:B------:R-:W-:Y:S05]  /*15650*/  BSYNC B0 ;  /* 0x0000000000007941 */ /* 0x000fea0003800000 */
.L_x_6801:
        /* <DEDUP_REMOVED lines=10> */
.L_x_6803:
        /* <DEDUP_REMOVED lines=8> */
.L_x_6804:
        /* <DEDUP_REMOVED lines=8> */
.L_x_6805:
        /* <DEDUP_REMOVED lines=8> */
.L_x_6806:
        /* <DEDUP_REMOVED lines=8> */
.L_x_6807:
[----:B------:R-:W-:Y:S05]  /*15900*/  BRA `(.L_x_6808) ;  /* 0xffffffe4008c7947 */ /* 0x000fea000383ffff */
.L_x_6756:
[----:B------:R-:W-:Y:S01]  /*15910*/  BSSY B0, `(.L_x_6809) ;  /* 0x0000006000007945 */ /* 0x000fe20003800000 */
[----:B------:R-:W-:Y:S01]  /*15920*/  PLOP3.LUT P6, PT, P6, PT, PT, 0x8, 0x0 ;  /* 0x000000000000781c */ /* 0x000fe200037ce170 */
[----:B------:R-:W-:-:S12]  /*15930*/  IMAD.MOV.U32 R15, RZ, RZ, -0x1 ;  /* 0xffffffffff0f7424 */ /* 0x000fd800078e00ff */
[----:B0-----:R-:W-:Y:S05]  /*15940*/  WARPSYNC.COLLECTIVE R15, `(.L_x_6810) ;  /* 0x000000000f087348 */ /* 0x001fea0003c00000 */
[----:B------:R-:W-:Y:S01]  /*15950*/  VOTE.ANY R14, PT, P6 ;  /* 0x00000000000e7806 */ /* 0x000fe200030e0100 */
[----:B0-----:R-:W-:Y:S06]  /*15960*/  ENDCOLLECTIVE ;  /* 0x000000000000791b */ /* 0x001fec0003800000 */
.L_x_6810:
[----:B------:R-:W-:Y:S05]  /*15970*/  BSYNC B0 ;  /* 0x0000000000007941 */ /* 0x000fea0003800000 */
.L_x_6809:
        /* <DEDUP_REMOVED lines=9> */
.L_x_6811:
[----:B------:R-:W-:Y:S01]  /*15a10*/  IMAD.MOV.U32 R17, RZ, RZ, R14 ;  /* 0x000000ffff117224 */ /* 0x000fe200078e000e */
[----:B------:R-:W-:Y:S06]  /*15a20*/  BRA `(.L_x_6812) ;  /* 0xffffffe4007c7947 */ /* 0x000fec000383ffff */
.L_x_6758:
[----:B------:R-:W-:Y:S01]  /*15a30*/  BSSY B0, `(.L_x_6813) ;  /* 0x0000007000007945 */ /* 0x000fe20003800000 */
[----:B------:R-:W-:Y:S02]  /*15a40*/  IMAD.MOV.U32 R13, RZ, RZ, R2 ;  /* 0x000000ffff0d7224 */ /* 0x000fe400078e0002 */
[----:B------:R-:W-:Y:S02]  /*15a50*/  IMAD.MOV.U32 R11, RZ, RZ, 0x1f ;  /* 0x0000001fff0b7424 */ /* 0x000fe400078e00ff */
[----:B------:R-:W-:-:S07]  /*15a60*/  IMAD.MOV.U32 R15, RZ, RZ, -0x1 ;  /* 0xffffffffff0f7424 */ /* 0x000fce00078e00ff */
[----:B012---:R-:W-:Y:S05]  /*15a70*/  WARPSYNC.COLLECTIVE R15, `(.L_x_6814) ;  /* 0x000000000f087348 */ /* 0x007fea0003c00000 */
[----:B------:R3:W4:Y:S02]  /*15a80*/  SHFL.IDX P6, R14, R13, R12, R11 ;  /* 0x0000000c0d0e7389 */ /* 0x00072400000c000b */
[----:B01234-:R-:W-:Y:S01]  /*15a90*/  ENDCOLLECTIVE ;  /* 0x000000000000791b */ /* 0x01ffe20003800000 */
.L_x_6814:
[----:B------:R-:W-:Y:S05]  /*15aa0*/  BSYNC B0 ;  /* 0x0000000000007941 */ /* 0x000fea0003800000 */
.L_x_6813:
[----:B------:R-:W-:Y:S01]  /*15ab0*/  IMAD.MOV.U32 R7, RZ, RZ, R14 ;  /* 0x000000ffff077224 */ /* 0x000fe200078e000e */
[----:B------:R-:W-:Y:S06]  /*15ac0*/  BRA `(.L_x_6757) ;  /* 0xffffffe400707947 */ /* 0x000fec000383ffff */
.L_x_6762:
[----:B-1----:R1:W2:Y:S02]  /*15ad0*/  SYNCS.PHASECHK.TRANS64.TRYWAIT P0, [R0+URZ+0x28820], R3 ;  /* 0x02882003000075a7 */ /* 0x0022a4000800017f */
[----:B--2---:R-:W-:Y:S05]  /*15ae0*/  @!P0 NANOSLEEP.SYNCS 0x989680 ;  /* 0x009896800000895d */ /* 0x004fea0003900000 */
[----:B------:R-:W2:Y:S02]  /*15af0*/  @!P0 SYNCS.PHASECHK.TRANS64 P0, [R0+URZ+0x28820], R3 ;  /* 0x02882003000085a7 */ /* 0x000ea4000800007f */
[----:B--2---:R-:W-:Y:S05]  /*15b00*/  @!P0 BRA `(.L_x_6762) ;  /* 0xfffffffc00f08947 */ /* 0x004fea000383ffff */
[----:B------:R-:W-:Y:S05]  /*15b10*/  BRA `(.L_x_6815) ;  /* 0xffffffe800e47947 */ /* 0x000fea000383ffff */
.L_x_6763:
        /* <DEDUP_REMOVED lines=11> */
.L_x_6817:
[----:B------:R-:W-:Y:S05]  /*15bd0*/  BSYNC B0 ;  /* 0x0000000000007941 */ /* 0x000fea0003800000 */
.L_x_6816:
[----:B------:R-:W-:Y:S05]  /*15be0*/  BRA `(.L_x_6818) ;  /* 0xffffffe800cc7947 */ /* 0x000fea000383ffff */
.L_x_6766:
[----:B------:R-:W-:Y:S01]  /*15bf0*/  BSSY B1, `(.L_x_6819) ;  /* 0x0000006000017945 */ /* 0x000fe20003800000 */
[----:B------:R-:W-:-:S07]  /*15c00*/  IMAD.MOV.U32 R15, RZ, RZ, -0x1 ;  /* 0xffffffffff0f7424 */ /* 0x000fce00078e00ff */
[----:B012---:R-:W-:Y:S05]  /*15c10*/  WARPSYNC.COLLECTIVE R15, `(.L_x_6820) ;  /* 0x000000000f0c7348 */ /* 0x007fea0003c00000 */
[----:B------:R-:W-:Y:S02]  /*15c20*/  ELECT P6, UR62, PT ;  /* 0x00000000003e782f */ /* 0x000fe400038c0000 */
[----:B------:R-:W-:Y:S01]  /*15c30*/  MOV R14, UR62 ;  /* 0x0000003e000e7c02 */ /* 0x000fe20008000f00 */
[----:B012---:R-:W-:Y:S10]  /*15c40*/  ENDCOLLECTIVE ;  /* 0x000000000000791b */ /* 0x007ff40003800000 */
.L_x_6820:
[----:B------:R-:W-:Y:S05]  /*15c50*/  BSYNC B1 ;  /* 0x0000000000017941 */ /* 0x000fea0003800000 */
.L_x_6819:
[----:B------:R-:W-:Y:S05]  /*15c60*/  BRA `(.L_x_6821) ;  /* 0xffffffe800c47947 */ /* 0x000fea000383ffff */
.L_x_6768:
[----:B-1----:R1:W2:Y:S02]  /*15c70*/  SYNCS.PHASECHK.TRANS64.TRYWAIT P0, [R6+URZ], R5 ;  /* 0x00000005060075a7 */ /* 0x0022a4000800017f */
[----:B--2---:R-:W-:Y:S05]  /*15c80*/  @!P0 NANOSLEEP.SYNCS 0x989680 ;  /* 0x009896800000895d */ /* 0x004fea0003900000 */
[----:B------:R-:W2:Y:S02]  /*15c90*/  @!P0 SYNCS.PHASECHK.TRANS64 P0, [R6+URZ], R5 ;  /* 0x00000005060085a7 */ /* 0x000ea4000800007f */
[----:B--2---:R-:W-:Y:S05]  /*15ca0*/  @!P0 BRA `(.L_x_6768) ;  /* 0xfffffffc00f08947 */ /* 0x004fea000383ffff */
[----:B------:R-:W-:Y:S05]  /*15cb0*/  BRA `(.L_x_6822) ;  /* 0xffffffec00007947 */ /* 0x000fea000383ffff */
.L_x_6769:
[----:B--2---:R2:W3:Y:S02]  /*15cc0*/  SYNCS.PHASECHK.TRANS64.TRYWAIT P0, [R7+URZ], R2 ;  /* 0x00000002070075a7 */ /* 0x0044e4000800017f */
[----:B---3--:R-:W-:Y:S05]  /*15cd0*/  @!P0 NANOSLEEP.SYNCS 0x989680 ;  /* 0x009896800000895d */ /* 0x008fea0003900000 */
[----:B------:R-:W3:Y:S02]  /*15ce0*/  @!P0 SYNCS.PHASECHK.TRANS64 P0, [R7+URZ], R2 ;  /* 0x00000002070085a7 */ /* 0x000ee4000800007f */
[----:B---3--:R-:W-:Y:S05]  /*15cf0*/  @!P0 BRA `(.L_x_6769) ;  /* 0xfffffffc00f08947 */ /* 0x008fea000383ffff */
[----:B------:R-:W-:Y:S05]  /*15d00*/  BRA `(.L_x_6823) ;  /* 0xffffffe800f47947 */ /* 0x000fea000383ffff */
.L_x_6771:
[----:B---3--:R3:W4:Y:S02]  /*15d10*/  SYNCS.PHASECHK.TRANS64.TRYWAIT P0, [R4+URZ], R5 ;  /* 0x00000005040075a7 */ /* 0x008724000800017f */
[----:B----4-:R-:W-:Y:S05]  /*15d20*/  @!P0 NANOSLEEP.SYNCS 0x989680 ;  /* 0x009896800000895d */ /* 0x010fea0003900000 */
[----:B------:R-:W4:Y:S02]  /*15d30*/  @!P0 SYNCS.PHASECHK.TRANS64 P0, [R4+URZ], R5 ;  /* 0x00000005040085a7 */ /* 0x000f24000800007f */
[----:B----4-:R-:W-:Y:S05]  /*15d40*/  @!P0 BRA `(.L_x_6771) ;  /* 0xfffffffc00f08947 */ /* 0x010fea000383ffff */
[----:B------:R-:W-:Y:S05]  /*15d50*/  BRA `(.L_x_6824) ;  /* 0xffffffe800fc7947 */ /* 0x000fea000383ffff */
.L_x_6825:
        /* <DEDUP_REMOVED lines=10> */
.L_x_12774:


//--------------------- .text._ZN7cutlass13device_kernelIN5flash11enable_sm90INS1_16FlashAttnFwdSm90INS1_25CollectiveMainloopFwdSm90ILi2EN4cute5tupleIJNS5_1CILi1EEES8_S8_EEENS6_IJNS7_ILi128EEESA_SA_EEELi128ENS_10bfloat16_tEfNS_4arch4Sm90ELb0ELb1ELb0ELb1ELb0ELb1ELb0ELb1ELb1ELb0ELb0ELb0EEENS1_21CollectiveEpilogueFwdISB_S9_SC_SE_Li256ELb1ELb0ELb0ELb0EEENS1_36VarlenDynamicPersistentTileSchedulerILi128ELi128ELi256ELi32ELb0ELb0ELb1ELb1ELb0ELb1EEEEEEEEEvNT_6ParamsE --------------------------
	.section	.text._ZN7cutlass13device_kernelIN5flash11enable_sm90INS1_16FlashAttnFwdSm90INS1_25CollectiveMainloopFwdSm90ILi2EN4cute5tupleIJNS5_1CILi1EEES8_S8_EEENS6_IJNS7_ILi128EEESA_SA_EEELi128ENS_10bfloat16_tEfNS_4arch4Sm90ELb0ELb1ELb0ELb1ELb0ELb1ELb0ELb1ELb1ELb0ELb0ELb0EEENS1_21CollectiveEpilogueFwdISB_S9_SC_SE_Li256ELb1ELb0ELb0ELb0EEENS1_36VarlenDynamicPersistentTileSchedulerILi128ELi128ELi256ELi32ELb0ELb0ELb1ELb1ELb0ELb1EEEEEEEEEvNT_6ParamsE,"ax",@progbits
	.align	128
.text._ZN7cutlass13device_kernelIN5flash11enable_sm90INS1_16FlashAttnFwdSm90INS1_25CollectiveMainloopFwdSm90ILi2EN4cute5tupleIJNS5_1CILi1EEES8_S8_EEENS6_IJNS7_ILi128EEESA_SA_EEELi128ENS_10bfloat16_tEfNS_4arch4Sm90ELb0ELb1ELb0ELb1ELb0ELb1ELb0ELb1ELb1ELb0ELb0ELb0EEENS1_21CollectiveEpilogueFwdISB_S9_SC_SE_Li256ELb1ELb0ELb0ELb0EEENS1_36VarlenDynamicPersistentTileSchedulerILi128ELi128ELi256ELi32ELb0ELb0ELb1ELb1ELb0ELb1EEEEEEEEEvNT_6ParamsE:
        .type           _ZN7cutlass13device_kernelIN5flash11enable_sm90INS1_16FlashAttnFwdSm90INS1_25CollectiveMainloopFwdSm90ILi2EN4cute5tupleIJNS5_1CILi1EEES8_S8_EEENS6_IJNS7_ILi128EEESA_SA_EEELi128ENS_10bfloat16_tEfNS_4arch4Sm90ELb0ELb1ELb0ELb1ELb0ELb1ELb0ELb1ELb1ELb0ELb0ELb0EEENS1_21CollectiveEpilogueFwdISB_S9_SC_SE_Li256ELb1ELb0ELb0ELb0EEENS1_36VarlenDynamicPersistentTileSchedulerILi128ELi128ELi256ELi32ELb0ELb0ELb1ELb1ELb0ELb1EEEEEEEEEvNT_6ParamsE,@function
        .size           _ZN7cutlass13device_kernelIN5flash11enable_sm90INS1_16FlashAttnFwdSm90INS1_25CollectiveMainloopFwdSm90ILi2EN4cute5tupleIJNS5_1CILi1EEES8_S8_EEENS6_IJNS7_ILi128EEESA_SA_EEELi128ENS_10bfloat16_tEfNS_4arch4Sm90ELb0ELb1ELb0ELb1ELb0ELb1ELb0ELb1ELb1ELb0ELb0ELb0EEENS1_21CollectiveEpilogueFwdISB_S9_SC_SE_Li256ELb1ELb0ELb0ELb0EEENS1_36VarlenDynamicPersistentTileSchedulerILi128ELi128ELi256ELi32ELb0ELb0ELb1ELb1ELb0ELb1EEEEEEEEEvNT_6ParamsE,(.L_x_12775 - _ZN7cutlass13device_kernelIN5flash11enable_sm90INS1_16FlashAttnFwdSm90INS1_25CollectiveMainloopFwdSm90ILi2EN4cute5tupleIJNS5_1CILi1EEES8_S8_EEENS6_IJNS7_ILi128EEESA_SA_EEELi128ENS_10bfloat16_tEfNS_4arch4Sm90ELb0ELb1ELb0ELb1ELb0ELb1ELb0ELb1ELb1ELb0ELb0ELb0EEENS1_21CollectiveEpilogueFwdISB_S9_SC_SE_Li256ELb1ELb0ELb0ELb0EEENS1_36VarlenDynamicPersistentTileSchedulerILi128ELi128ELi256ELi32ELb0ELb0ELb1ELb1ELb0ELb1EEEEEEEEEvNT_6ParamsE)
        .other          _ZN7cutlass13device_kernelIN5flash11enable_sm90INS1_16FlashAttnFwdSm90INS1_25CollectiveMainloopFwdSm90ILi2EN4cute5tupleIJNS5_1CILi1EEES8_S8_EEENS6_IJNS7_ILi128EEESA_SA_EEELi128ENS_10bfloat16_tEfNS_4arch4Sm90ELb0ELb1ELb0ELb1ELb0ELb1ELb0ELb1ELb1ELb0ELb0ELb0EEENS1_21CollectiveEpilogueFwdISB_S9_SC_SE_Li256ELb1ELb0ELb0ELb0EEENS1_36VarlenDynamicPersistentTileSchedulerILi128ELi128ELi256ELi32ELb0ELb0ELb1ELb1ELb0ELb1EEEEEEEEEvNT_6ParamsE,@"STO_CUDA_ENTRY STV_DEFAULT"
_ZN7cutlass13device_kernelIN5flash11enable_sm90INS1_16FlashAttnFwdSm90INS1_25CollectiveMainloopFwdSm90ILi2EN4cute5tupleIJNS5_1CILi1EEES8_S8_EEENS6_IJNS7_ILi128EEESA_SA_EEELi128ENS_10bfloat16_tEfNS_4arch4Sm90ELb0ELb1ELb0ELb1ELb0ELb1ELb0ELb1ELb1ELb0ELb0ELb0EEENS1_21CollectiveEpilogueFwdISB_S9_SC_SE_Li256ELb1ELb0ELb0ELb0EEENS1_36VarlenDynamicPersistentTileSchedulerILi128ELi128ELi256ELi32ELb0ELb0ELb1ELb1ELb0ELb1EEEEEEEEEvNT_6ParamsE:
        /* <DEDUP_REMOVED lines=27> */
.L_x_6827:
[----:B------:R-:W-:Y:S05]  /*01b0*/  BSYNC B0 ;  /* 0x0000000000007941 */ /* 0x000fea0003800000 */
.L_x_6826:
        /* <DEDUP_REMOVED lines=41> */
.L_x_6828:
        /* <DEDUP_REMOVED lines=22> */
.L_x_6829:
        /* <DEDUP_REMOVED lines=18> */
.L_x_6830:
        /* <DEDUP_REMOVED lines=22> */
.L_x_6831:
        /* <DEDUP_REMOVED lines=22> */
.L_x_6832:
[----:B------:R-:W-:Y:S01]  /*0990*/  PLOP3.LUT P0, PT, PT, PT, UP0, 0x80, 0x0 ;  /* 0x000000000000781c */ /* 0x000fe20003f0f008 */
[----:B------:R-:W-:Y:S01]  /*09a0*/  UMOV UR36, 0x1 ;  /* 0x0000000100247882 */ /* 0x000fe20000000000 */
[----:B------:R-:W-:Y:S01]  /*09b0*/  NOP ;  /* 0x0000000000007918 */ /* 0x000fe20000000000 */
[----:B------:R-:W-:Y:S01]  /*09c0*/  USEL UR36, UR36, 0x2, !UP0 ;  /* 0x0000000224247887 */ /* 0x000fe2000c000000 */
[----:B------:R-:W-:Y:S01]  /*09d0*/  BSSY B7, `(.L_x_6833) ;  /* 0x00022a0000077945 */ /* 0x000fe20003800000 */
[----:B------:R-:W-:Y:S01]  /*09e0*/  ULDC.64 UR54, c[0x0][0x208] ;  /* 0x0000820000367ab9 */ /* 0x000fe20000000a00 */
[----:B012-4-:R-:W-:Y:S07]  /*09f0*/  BAR.SYNC.DEFER_BLOCKING 0x0 ;  /* 0x0000000000007b1d */ /* 0x017fee0000010000 */
[----:B------:R-:W-:Y:S05]  /*0a00*/  @!P0 BRA `(.L_x_6834) ;  /* 0x000001c400548947 */ /* 0x000fea0003800000 */
.L_x_6835:
[----:B------:R-:W-:-:S08]  /*0a10*/  NOP ;  /* 0x0000000000007918 */ /* 0x000fd00000000000 */
[----:B------:R-:W0:Y:S02]  /*0a20*/  USETMAXREG.TRY_ALLOC.CTAPOOL UP0, 0xf0 ;  /* 0x000000f0000079c8 */ /* 0x000e240008000600 */
[----:B0-----:R-:W-:-:S13]  /*0a30*/  PLOP3.LUT P0, PT, PT, PT, UP0, 0x80, 0x0 ;  /* 0x000000000000781c */ /* 0x001fda0003f0f008 */
[----:B------:R-:W-:Y:S05]  /*0a40*/  @!P0 BRA `(.L_x_6835) ;  /* 0xfffffffc00f08947 */ /* 0x000fea000383ffff */
[----:B------:R-:W-:Y:S01]  /*0a50*/  SHF.R.U32.HI R0, RZ, 0x7, R3 ;  /* 0x00000007ff007819 */ /* 0x000fe20000011603 */
[----:B------:R-:W0:Y:S08]  /*0a60*/  S2UR UR5, SR_CgaCtaId ;  /* 0x00000000000579c3 */ /* 0x000e300000008800 */
[----:B------:R-:W-:Y:S06]  /*0a70*/  BAR.ARV 0x8, 0x120 ;  /* 0x0204800000007b1d */ /* 0x000fec0000002000 */
[----:B------:R-:W-:Y:S01]  /*0a80*/  ISETP.NE.AND P0, PT, R0, 0x1, PT ;  /* 0x000000010000780c */ /* 0x000fe20003f05270 */
[----:B------:R-:W-:-:S12]  /*0a90*/  UMOV UR4, 0x400 ;  /* 0x0000040000047882 */ /* 0x000fd80000000000 */
[----:B------:R-:W-:Y:S06]  /*0aa0*/  @!P0 BAR.ARV 0x9, 0x100 ;  /* 0x0244000000008b1d */ /* 0x000fec0000002000 */
[----:B0-----:R-:W-:Y:S02]  /*0ab0*/  ULEA UR4, UR5, UR4, 0x18 ;  /* 0x0000000405047291 */ /* 0x001fe4000f8ec03f */
[----:B------:R-:W-:Y:S04]  /*0ac0*/  BAR.SYNC.DEFER_BLOCKING 0x5, 0x120 ;  /* 0x0144800000007b1d */ /* 0x000fe80000010000 */
[----:B------:R-:W-:-:S02]  /*0ad0*/  IMAD.U32 R2, RZ, RZ, UR4 ;  /* 0x00000004ff027e24 */ /* 0x000fc4000f8e00ff */
[----:B------:R-:W-:-:S03]  /*0ae0*/  ULDC UR4, c[0x0][0xc14] ;  /* 0x0003050000047ab9 */ /* 0x000fc60000000800 */
[----:B------:R-:W0:Y:S01]  /*0af0*/  LDS.128 R196, [R2+0x288d0] ;  /* 0x0288d00002c47984 */ /* 0x000e220000000c00 */
[----:B------:R-:W-:Y:S06]  /*0b00*/  BAR.ARV 0x4, 0x120 ;  /* 0x0104800000007b1d */ /* 0x000fec0000002000 */
[----:B0-----:R-:W-:-:S13]  /*0b10*/  ISETP.GE.AND P0, PT, R199, UR4, PT ;  /* 0x00000004c7007c0c */ /* 0x001fda000bf06270 */
[----:B------:R-:W-:Y:S05]  /*0b20*/  @P0 BRA `(.L_x_6836) ;  /* 0x0000022800280947 */ /* 0x000fea0003800000 */
[----:B------:R-:W-:Y:S01]  /*0b30*/  VIADD R230, R3, 0xffffff80 ;  /* 0xffffff8003e67836 */ /* 0x000fe20000000000 */
[----:B------:R-:W-:Y:S01]  /*0b40*/  R2UR UR38, R2 ;  /* 0x00000000022672ca */ /* 0x000fe200000e0000 */
[----:B------:R-:W-:Y:S01]  /*0b50*/  IMAD.MOV.U32 R222, RZ, RZ, RZ ;  /* 0x000000ffffde7224 */ /* 0x000fe200078e00ff */
[----:B------:R-:W-:Y:S01]  /*0b60*/  CS2R R184, SRZ ;  /* 0x0000000000b87805 */ /* 0x000fe2000001ff00 */
[----:B------:R-:W-:Y:S01]  /*0b70*/  IMAD.MOV.U32 R194, RZ, RZ, RZ ;  /* 0x000000ffffc27224 */ /* 0x000fe200078e00ff */
[----:B------:R-:W-:Y:S01]  /*0b80*/  SHF.R.S32.HI R3, RZ, 0x1f, R230 ;  /* 0x0000001fff037819 */ /* 0x000fe200000114e6 */
[----:B------:R-:W-:Y:S01]  /*0b90*/  IMAD.MOV.U32 R186, RZ, RZ, RZ ;  /* 0x000000ffffba7224 */ /* 0x000fe200078e00ff */
[----:B------:R-:W-:Y:S02]  /*0ba0*/  ULOP3.LUT UR39, UR36, 0x1, URZ, 0xfc, !UPT ;  /* 0x0000000124277892 */ /* 0x000fe4000f8efc3f */
[CC--:B------:R-:W-:Y:S02]  /*0bb0*/  LEA.HI R5, R3.reuse, R230.reuse, RZ, 0x7 ;  /* 0x000000e603057211 */ /* 0x0c0fe400078f38ff */
[----:B------:R-:W-:-:S02]  /*0bc0*/  LEA.HI R4, R3, R230, RZ, 0x5 ;  /* 0x000000e603047211 */ /* 0x000fc400078f28ff */
[C---:B------:R-:W-:Y:S01]  /*0bd0*/  LOP3.LUT R7, R5.reuse, 0xffffff80, RZ, 0xc0, !PT ;  /* 0xffffff8005077812 */ /* 0x040fe200078ec0ff */
[----:B------:R-:W-:Y:S01]  /*0be0*/  UIADD3 UR38, UR38, 0x10400, URZ ;  /* 0x0001040026267890 */ /* 0x000fe2000fffe03f */
[----:B------:R-:W-:Y:S01]  /*0bf0*/  SHF.R.S32.HI R228, RZ, 0x7, R5 ;  /* 0x00000007ffe47819 */ /* 0x000fe20000011405 */
[----:B------:R-:W-:Y:S02]  /*0c00*/  IMAD.SHL.U32 R4, R4, 0x20, RZ ;  /* 0x0000002004047824 */ /* 0x000fe400078e00ff */
[----:B------:R-:W-:Y:S01]  /*0c10*/  IMAD.IADD R224, R230, 0x1, -R7 ;  /* 0x00000001e6e07824 */ /* 0x000fe200078e0a07 */
[----:B------:R-:W-:Y:S02]  /*0c20*/  LEA.HI R5, R5, R228, RZ, 0x1 ;  /* 0x000000e405057211 */ /* 0x000fe400078f08ff */
[----:B------:R-:W-:Y:S02]  /*0c30*/  LOP3.LUT R4, R4, 0xfffffc00, RZ, 0xc0, !PT ;  /* 0xfffffc0004047812 */ /* 0x000fe400078ec0ff */
[----:B------:R-:W-:-:S02]  /*0c40*/  SHF.R.S32.HI R11, RZ, 0x1f, R224 ;  /* 0x0000001fff0b7819 */ /* 0x000fc400000114e0 */
[----:B------:R-:W-:Y:S02]  /*0c50*/  LOP3.LUT R5, R5, 0x3fffffe, RZ, 0xc0, !PT ;  /* 0x03fffffe05057812 */ /* 0x000fe400078ec0ff */
[CC--:B------:R-:W-:Y:S02]  /*0c60*/  LEA.HI R6, R11.reuse, R224.reuse, RZ, 0x2 ;  /* 0x000000e00b067211 */ /* 0x0c0fe400078f10ff */
[----:B------:R-:W-:Y:S01]  /*0c70*/  LEA.HI R11, R11, R224, RZ, 0x5 ;  /* 0x000000e00b0b7211 */ /* 0x000fe200078f28ff */
[----:B------:R-:W-:Y:S01]  /*0c80*/  IMAD.IADD R5, R228, 0x1, -R5 ;  /* 0x00000001e4057824 */ /* 0x000fe200078e0a05 */
[--C-:B------:R-:W-:Y:S02]  /*0c90*/  SHF.R.S32.HI R7, RZ, 0x2, R6.reuse ;  /* 0x00000002ff077819 */ /* 0x100fe40000011406 */
[----:B------:R-:W-:Y:S02]  /*0ca0*/  SHF.R.S32.HI R0, RZ, 0x1f, R6 ;  /* 0x0000001fff007819 */ /* 0x000fe40000011406 */
[----:B------:R-:W-:-:S02]  /*0cb0*/  SHF.R.S32.HI R11, RZ, 0x5, R11 ;  /* 0x00000005ff0b7819 */ /* 0x000fc4000001140b */
[----:B------:R-:W-:Y:S02]  /*0cc0*/  LEA.HI R8, R0, R7, RZ, 0x3 ;  /* 0x0000000700087211 */ /* 0x000fe400078f18ff */
[----:B------:R-:W-:Y:S02]  /*0cd0*/  LEA.HI R0, R3, R230, RZ, 0x4 ;  /* 0x000000e603007211 */ /* 0x000fe400078f20ff */
[----:B------:R-:W-:Y:S02]  /*0ce0*/  LOP3.LUT R8, R8, 0xfffffff8, RZ, 0xc0, !PT ;  /* 0xfffffff808087812 */ /* 0x000fe400078ec0ff */
[----:B------:R-:W-:Y:S02]  /*0cf0*/  SHF.R.S32.HI R9, RZ, 0x4, R0 ;  /* 0x00000004ff097819 */ /* 0x000fe40000011400 */
[----:B------:R-:W-:Y:S01]  /*0d00*/  LOP3.LUT R191, R6, 0x7ffffffc, RZ, 0xc0, !PT ;  /* 0x7ffffffc06bf7812 */ /* 0x000fe200078ec0ff */
[----:B------:R-:W-:Y:S01]  /*0d10*/  IMAD.IADD R8, R7, 0x1, -R8 ;  /* 0x0000000107087824 */ /* 0x000fe200078e0a08 */
[----:B------:R-:W-:-:S02]  /*0d20*/  LOP3.LUT R7, R0, 0x3fffff0, RZ, 0xc0, !PT ;  /* 0x03fffff000077812 */ /* 0x000fc400078ec0ff */
[----:B------:R-:W-:Y:S01]  /*0d30*/  LEA.HI R0, R0, R9, RZ, 0x1 ;  /* 0x0000000900007211 */ /* 0x000fe200078f08ff */
[----:B------:R-:W-:Y:S02]  /*0d40*/  IMAD R8, R11, 0x10, R8 ;  /* 0x000000100b087824 */ /* 0x000fe400078e0208 */
[----:B------:R-:W-:Y:S01]  /*0d50*/  IMAD.IADD R7, R230, 0x1, -R7 ;  /* 0x00000001e6077824 */ /* 0x000fe200078e0a07 */
[----:B------:R-:W-:Y:S01]  /*0d60*/  LOP3.LUT R0, R0, 0x1ffffffe, RZ, 0xc0, !PT ;  /* 0x1ffffffe00007812 */ /* 0x000fe200078ec0ff */
[----:B------:R-:W-:Y:S02]  /*0d70*/  IMAD R204, R5, 0x40, R8 ;  /* 0x0000004005cc7824 */ /* 0x000fe400078e0208 */
[----:B------:R-:W-:Y:S02]  /*0d80*/  IMAD R7, R7, 0x40, R4 ;  /* 0x0000004007077824 */ /* 0x000fe400078e0204 */
[----:B------:R-:W-:Y:S02]  /*0d90*/  IMAD.IADD R0, R9, 0x1, -R0 ;  /* 0x0000000109007824 */ /* 0x000fe400078e0a00 */
[----:B------:R-:W-:-:S02]  /*0da0*/  IMAD.IADD R191, R224, 0x1, -R191 ;  /* 0x00000001e0bf7824 */ /* 0x000fc400078e0abf */
[----:B------:R-:W-:Y:S01]  /*0db0*/  IMAD R229, R0, 0x8, R7 ;  /* 0x0000000800e57824 */ /* 0x000fe200078e0207 */
[CC--:B------:R-:W-:Y:S02]  /*0dc0*/  LEA.HI R0, R3.reuse, R230.reuse, RZ, 0x6 ;  /* 0x000000e603007211 */ /* 0x0c0fe400078f30ff */
[----:B------:R-:W-:-:S03]  /*0dd0*/  LEA.HI R3, R3, R230, RZ, 0x3 ;  /* 0x000000e603037211 */ /* 0x000fc600078f18ff */
[----:B------:R-:W-:Y:S01]  /*0de0*/  IMAD.SHL.U32 R0, R0, 0x8, RZ ;  /* 0x0000000800007824 */ /* 0x000fe200078e00ff */
[----:B------:R-:W-:Y:S02]  /*0df0*/  SHF.R.S32.HI R18, RZ, 0x3, R3 ;  /* 0x00000003ff127819 */ /* 0x000fe40000011403 */
[----:B------:R-:W-:Y:S02]  /*0e00*/  LOP3.LUT R5, R3, 0xfffffff8, RZ, 0xc0, !PT ;  /* 0xfffffff803057812 */ /* 0x000fe400078ec0ff */
[----:B------:R-:W-:Y:S01]  /*0e10*/  LOP3.LUT R212, R0, 0xfffffe00, RZ, 0xc0, !PT ;  /* 0xfffffe0000d47812 */ /* 0x000fe200078ec0ff */
[C---:B------:R-:W-:Y:S01]  /*0e20*/  VIADD R189, R18.reuse, 0x20 ;  /* 0x0000002012bd7836 */ /* 0x040fe20000000000 */
[----:B------:R-:W-:Y:S01]  /*0e30*/  SHF.R.S32.HI R19, RZ, 0x1f, R18 ;  /* 0x0000001fff137819 */ /* 0x000fe20000011412 */
[C---:B------:R-:W-:Y:S02]  /*0e40*/  VIADD R188, R18.reuse, 0x40 ;  /* 0x0000004012bc7836 */ /* 0x040fe40000000000 */
[----:B------:R-:W-:Y:S01]  /*0e50*/  VIADD R190, R18, 0x60 ;  /* 0x0000006012be7836 */ /* 0x000fe20000000000 */
[----:B------:R-:W-:Y:S01]  /*0e60*/  SHF.R.S32.HI R0, RZ, 0x1f, R189 ;  /* 0x0000001fff007819 */ /* 0x000fe200000114bd */
[----:B------:R-:W-:Y:S01]  /*0e70*/  IMAD.IADD R220, R230, 0x1, -R5 ;  /* 0x00000001e6dc7824 */ /* 0x000fe200078e0a05 */
[----:B------:R-:W-:Y:S01]  /*0e80*/  SHF.R.S32.HI R5, RZ, 0x1f, R188 ;  /* 0x0000001fff057819 */ /* 0x000fe200000114bc */
[----:B------:R-:W-:Y:S01]  /*0e90*/  IMAD.SHL.U32 R203, R18, 0x40, RZ ;  /* 0x0000004012cb7824 */ /* 0x000fe200078e00ff */
[----:B------:R-:W-:Y:S01]  /*0ea0*/  SHF.R.S32.HI R7, RZ, 0x1f, R190 ;  /* 0x0000001fff077819 */ /* 0x000fe200000114be */
[----:B------:R-:W-:Y:S01]  /*0eb0*/  IMAD.SHL.U32 R202, R189, 0x40, RZ ;  /* 0x00000040bdca7824 */ /* 0x000fe200078e00ff */
[----:B------:R-:W-:Y:S01]  /*0ec0*/  LEA.HI R0, R0, R189, RZ, 0x3 ;  /* 0x000000bd00007211 */ /* 0x000fe200078f18ff */
[----:B------:R-:W-:Y:S01]  /*0ed0*/  IMAD.SHL.U32 R201, R188, 0x40, RZ ;  /* 0x00000040bcc97824 */ /* 0x000fe200078e00ff */
[----:B------:R-:W-:Y:S01]  /*0ee0*/  LEA.HI R5, R5, R188, RZ, 0x3 ;  /* 0x000000bc05057211 */ /* 0x000fe200078f18ff */
[----:B------:R-:W-:Y:S01]  /*0ef0*/  IMAD.SHL.U32 R200, R190, 0x40, RZ ;  /* 0x00000040bec87824 */ /* 0x000fe200078e00ff */
[----:B------:R-:W-:Y:S01]  /*0f00*/  LEA.HI R7, R7, R190, RZ, 0x3 ;  /* 0x000000be07077211 */ /* 0x000fe200078f18ff */
[----:B------:R-:W-:Y:S01]  /*0f10*/  IMAD.SHL.U32 R16, R220, 0x8, RZ ;  /* 0x00000008dc107824 */ /* 0x000fe200078e00ff */
[----:B------:R-:W-:Y:S01]  /*0f20*/  LOP3.LUT R3, R203, 0x1c0, RZ, 0xc0, !PT ;  /* 0x000001c0cb037812 */ /* 0x000fe200078ec0ff */
[----:B------:R-:W-:Y:S01]  /*0f30*/  IMAD.SHL.U32 R0, R0, 0x40, RZ ;  /* 0x0000004000007824 */ /* 0x000fe200078e00ff */
[----:B------:R-:W-:Y:S01]  /*0f40*/  LOP3.LUT R202, R202, 0x1c0, RZ, 0xc0, !PT ;  /* 0x000001c0caca7812 */ /* 0x000fe200078ec0ff */
[----:B------:R-:W-:Y:S01]  /*0f50*/  IMAD.SHL.U32 R5, R5, 0x40, RZ ;  /* 0x0000004005057824 */ /* 0x000fe200078e00ff */
[----:B------:R-:W-:Y:S01]  /*0f60*/  LOP3.LUT R201, R201, 0x1c0, RZ, 0xc0, !PT ;  /* 0x000001c0c9c97812 */ /* 0x000fe200078ec0ff */
[----:B------:R-:W-:Y:S01]  /*0f70*/  IMAD.SHL.U32 R7, R7, 0x40, RZ ;  /* 0x0000004007077824 */ /* 0x000fe200078e00ff */
[----:B------:R-:W-:Y:S01]  /*0f80*/  LOP3.LUT R200, R200, 0x1c0, RZ, 0xc0, !PT ;  /* 0x000001c0c8c87812 */ /* 0x000fe200078ec0ff */
[----:B------:R-:W-:Y:S01]  /*0f90*/  IMAD.SHL.U32 R22, R220, 0x4, RZ ;  /* 0x00000004dc167824 */ /* 0x000fe200078e00ff */
[----:B------:R-:W-:Y:S01]  /*0fa0*/  SHF.R.U32.HI R211, RZ, 0x3, R3 ;  /* 0x00000003ffd37819 */ /* 0x000fe20000011603 */
[----:B------:R-:W-:Y:S01]  /*0fb0*/  VIADD R195, R16, 0x40 ;  /* 0x0000004010c37836 */ /* 0x000fe20000000000 */
[----:B------:R-:W-:Y:S01]  /*0fc0*/  LOP3.LUT R214, R3, 0x38, R16, 0xf8, !PT ;  /* 0x0000003803d67812 */ /* 0x000fe200078ef810 */
[----:B------:R-:W-:Y:S01]  /*0fd0*/  VIADD R187, R22, 0x20 ;  /* 0x0000002016bb7836 */ /* 0x000fe20000000000 */
[----:B------:R-:W-:-:S02]  /*0fe0*/  SHF.R.U32.HI R209, RZ, 0x3, R202 ;  /* 0x00000003ffd17819 */ /* 0x000fc400000116ca */
[--C-:B------:R-:W-:Y:S02]  /*0ff0*/  LOP3.LUT R3, R202, 0x38, R16.reuse, 0xf8, !PT ;  /* 0x00000038ca037812 */ /* 0x100fe400078ef810 */
[----:B------:R-:W-:Y:S02]  /*1000*/  SHF.R.U32.HI R207, RZ, 0x3, R201 ;  /* 0x00000003ffcf7819 */ /* 0x000fe400000116c9 */
[----:B------:R-:W-:Y:S02]  /*1010*/  LOP3.LUT R4, R201, 0x38, R16, 0xf8, !PT ;  /* 0x00000038c9047812 */ /* 0x000fe400078ef810 */
[----:B------:R-:W-:Y:S02]  /*1020*/  SHF.R.U32.HI R205, RZ, 0x3, R200 ;  /* 0x00000003ffcd7819 */ /* 0x000fe400000116c8 */
[----:B------:R-:W-:Y:S02]  /*1030*/  LOP3.LUT R6, R200, 0x38, R16, 0xf8, !PT ;  /* 0x00000038c8067812 */ /* 0x000fe400078ef810 */
[----:B------:R-:W-:-:S02]  /*1040*/  LOP3.LUT R210, R0, 0xfffffe00, RZ, 0xc0, !PT ;  /* 0xfffffe0000d27812 */ /* 0x000fc400078ec0ff */
[----:B------:R-:W-:Y:S02]  /*1050*/  LOP3.LUT R208, R5, 0xfffffe00, RZ, 0xc0, !PT ;  /* 0xfffffe0005d07812 */ /* 0x000fe400078ec0ff */
[----:B------:R-:W-:Y:S02]  /*1060*/  LOP3.LUT R206, R7, 0xfffffe00, RZ, 0xc0, !PT ;  /* 0xfffffe0007ce7812 */ /* 0x000fe400078ec0ff */
[----:B------:R-:W-:Y:S02]  /*1070*/  LOP3.LUT R214, R212, R214, R211, 0xf6, !PT ;  /* 0x000000d6d4d67212 */ /* 0x000fe400078ef6d3 */
[----:B------:R-:W-:Y:S02]  /*1080*/  LOP3.LUT R3, R210, R3, R209, 0xf6, !PT ;  /* 0x00000003d2037212 */ /* 0x000fe400078ef6d1 */
[----:B------:R-:W-:Y:S02]  /*1090*/  LOP3.LUT R4, R208, R4, R207, 0xf6, !PT ;  /* 0x00000004d0047212 */ /* 0x000fe400078ef6cf */
[----:B------:R-:W-:-:S02]  /*10a0*/  LOP3.LUT R6, R206, R6, R205, 0xf6, !PT ;  /* 0x00000006ce067212 */ /* 0x000fc400078ef6cd */
[----:B------:R-:W-:Y:S02]  /*10b0*/  SHF.R.S32.HI R218, RZ, 0x1f, R189 ;  /* 0x0000001fffda7819 */ /* 0x000fe400000114bd */
[----:B------:R-:W-:Y:S02]  /*10c0*/  SHF.R.S32.HI R217, RZ, 0x1f, R188 ;  /* 0x0000001fffd97819 */ /* 0x000fe400000114bc */
[----:B------:R-:W-:Y:S02]  /*10d0*/  SHF.R.S32.HI R216, RZ, 0x1f, R190 ;  /* 0x0000001fffd87819 */ /* 0x000fe400000114be */
[----:B------:R-:W-:Y:S02]  /*10e0*/  SHF.R.S32.HI R17, RZ, 0x1f, R16 ;  /* 0x0000001fff117819 */ /* 0x000fe40000011410 */
[----:B------:R-:W-:Y:S02]  /*10f0*/  LEA R213, R214, UR38, 0x1 ;  /* 0x00000026d6d57c11 */ /* 0x000fe4000f8e08ff */
[----:B------:R-:W-:-:S02]  /*1100*/  LEA R227, R3, UR38, 0x1 ;  /* 0x0000002603e37c11 */ /* 0x000fc4000f8e08ff */
[----:B------:R-:W-:Y:S02]  /*1110*/  LEA R226, R4, UR38, 0x1 ;  /* 0x0000002604e27c11 */ /* 0x000fe4000f8e08ff */
[----:B------:R-:W-:-:S07]  /*1120*/  LEA R225, R6, UR38, 0x1 ;  /* 0x0000002606e17c11 */ /* 0x000fce000f8e08ff */
.L_x_7116:
[----:B------:R-:W-:Y:S05]  /*1130*/  YIELD ;  /* 0x0000000000007946 */ /* 0x000fea0003800000 */
[----:B------:R-:W-:Y:S01]  /*1140*/  ULDC.64 UR4, c[0x0][0xa28] ;  /* 0x00028a0000047ab9 */ /* 0x000fe20000000a00 */
[----:B0-2345:R-:W0:Y:S01]  /*1150*/  LDC.64 R6, c[0x0][0xa08] ;  /* 0x00028200ff067b82 */ /* 0x03de220000000a00 */
[----:B------:R-:W-:Y:S01]  /*1160*/  ISETP.NE.U32.AND P1, PT, RZ, UR4, PT ;  /* 0x00000004ff007c0c */ /* 0x000fe2000bf25070 */
[----:B------:R-:W-:Y:S02]  /*1170*/  IMAD.MOV.U32 R0, RZ, RZ, RZ ;  /* 0x000000ffff007224 */ /* 0x000fe400078e00ff */
[----:B------:R-:W-:Y:S01]  /*1180*/  IMAD.MOV.U32 R28, RZ, RZ, RZ ;  /* 0x000000ffff1c7224 */ /* 0x000fe200078e00ff */
[----:B------:R-:W-:Y:S01]  /*1190*/  ISETP.NE.AND.EX P1, PT, RZ, UR5, PT, P1 ;  /* 0x00000005ff007c0c */ /* 0x000fe2000bf25310 */
[----:B------:R-:W-:-:S02]  /*11a0*/  ULDC.64 UR4, c[0x0][0xa18] ;  /* 0x0002860000047ab9 */ /* 0x000fc40000000a00 */
[----:B------:R-:W-:-:S04]  /*11b0*/  ISETP.NE.U32.AND P2, PT, RZ, UR4, PT ;  /* 0x00000004ff007c0c */ /* 0x000fc8000bf45070 */
[----:B------:R-:W-:Y:S01]  /*11c0*/  ISETP.NE.AND.EX P2, PT, RZ, UR5, PT, P2 ;  /* 0x00000005ff007c0c */ /* 0x000fe2000bf45320 */
[----:B------:R-:W-:Y:S02]  /*11d0*/  ULDC.64 UR4, c[0x0][0xa08] ;  /* 0x0002820000047ab9 */ /* 0x000fe40000000a00 */
[----:B------:R-:W-:-:S03]  /*11e0*/  ISETP.NE.U32.AND P0, PT, RZ, UR4, PT ;  /* 0x00000004ff007c0c */ /* 0x000fc6000bf05070 */
[----:B------:R-:W1:Y:S01]  /*11f0*/  @P1 LDC.64 R4, c[0x0][0xa28] ;  /* 0x00028a00ff041b82 */ /* 0x000e620000000a00 */
[----:B------:R-:W-:Y:S01]  /*1200*/  ISETP.NE.AND.EX P0, PT, RZ, UR5, PT, P0 ;  /* 0x00000005ff007c0c */ /* 0x000fe2000bf05300 */
[----:B0-----:R-:W-:-:S06]  /*1210*/  IMAD.WIDE R10, R199, 0x4, R6 ;  /* 0x00000004c70a7825 */ /* 0x001fcc00078e0206 */
[----:B------:R-:W0:Y:S01]  /*1220*/  @P2 LDC.64 R8, c[0x0][0xa18] ;  /* 0x00028600ff082b82 */ /* 0x000e220000000a00 */
[----:B------:R-:W-:Y:S02]  /*1230*/  ULDC UR4, c[0x0][0x288] ;  /* 0x0000a20000047ab9 */ /* 0x000fe40000000800 */
[----:B------:R-:W-:Y:S01]  /*1240*/  IMAD.U32 R193, RZ, RZ, UR4 ;  /* 0x00000004ffc17e24 */ /* 0x000fe2000f8e00ff */
[----:B------:R-:W-:Y:S02]  /*1250*/  ULDC.64 UR4, c[0x0][0x3f8] ;  /* 0x0000fe0000047ab9 */ /* 0x000fe40000000a00 */
[----:B------:R2:W5:Y:S01]  /*1260*/  @P0 LDG.E R28, desc[UR54][R10.64] ;  /* 0x000000360a1c0981 */ /* 0x000562000c1e1900 */
[----:B-1----:R-:W-:-:S05]  /*1270*/  @P1 IMAD.WIDE R4, R199, 0x4, R4 ;  /* 0x00000004c7041825 */ /* 0x002fca00078e0204 */
[----:B------:R2:W5:Y:S01]  /*1280*/  @P1 LDG.E R0, desc[UR54][R4.64] ;  /* 0x0000003604001981 */ /* 0x000562000c1e1900 */
[----:B0-----:R-:W-:-:S05]  /*1290*/  @P2 IMAD.WIDE R6, R199, 0x4, R8 ;  /* 0x00000004c7062825 */ /* 0x001fca00078e0208 */
[----:B------:R2:W5:Y:S01]  /*12a0*/  @P2 LDG.E R193, desc[UR54][R6.64] ;  /* 0x0000003606c12981 */ /* 0x000562000c1e1900 */
[----:B------:R-:W-:-:S03]  /*12b0*/  UISETP.NE.U32.AND UP0, UPT, UR4, URZ, UPT ;  /* 0x0000003f0400728c */ /* 0x000fc6000bf05070 */
[----:B------:R-:W-:Y:S01]  /*12c0*/  ULDC UR4, c[0x0][0x404] ;  /* 0x0001010000047ab9 */ /* 0x000fe20000000800 */
[----:B------:R-:W-:-:S03]  /*12d0*/  UISETP.NE.AND.EX UP0, UPT, UR5, URZ, UPT, UP0 ;  /* 0x0000003f0500728c */ /* 0x000fc6000bf05300 */
[----:B------:R-:W-:Y:S01]  /*12e0*/  ULDC UR5, c[0x0][0x2e0] ;  /* 0x0000b80000057ab9 */ /* 0x000fe20000000800 */
[----:B------:R-:W-:-:S04]  /*12f0*/  USEL UR4, UR4, 0x1, UP0 ;  /* 0x0000000104047887 */ /* 0x000fc80008000000 */
[----:B------:R-:W-:-:S03]  /*1300*/  UIMAD UR4, UR4, UR5, URZ ;  /* 0x00000005040472a4 */ /* 0x000fc6000f8e023f */
[----:B------:R-:W-:Y:S02]  /*1310*/  ULDC UR5, c[0x0][0x338] ;  /* 0x0000ce0000057ab9 */ /* 0x000fe40000000800 */
[----:B------:R-:W-:Y:S02]  /*1320*/  IMAD.U32 R24, RZ, RZ, UR5 ;  /* 0x00000005ff187e24 */ /* 0x000fe4000f8e00ff */
[----:B------:R-:W-:Y:S01]  /*1330*/  IMAD.U32 R27, RZ, RZ, UR4 ;  /* 0x00000004ff1b7e24 */ /* 0x000fe2000f8e00ff */
[----:B--2---:R-:W-:Y:S06]  /*1340*/  @P2 BRA `(.L_x_6837) ;  /* 0x0000000000242947 */ /* 0x004fec0003800000 */
        /* <DEDUP_REMOVED lines=9> */
.L_x_6837:
[----:B------:R-:W-:Y:S01]  /*13e0*/  ULDC.64 UR4, c[0x0][0xa20] ;  /* 0x0002880000047ab9 */ /* 0x000fe20000000a00 */
[----:B------:R-:W-:Y:S01]  /*13f0*/  IMAD.MOV.U32 R223, RZ, RZ, R197 ;  /* 0x000000ffffdf7224 */ /* 0x000fe200078e00c5 */
[----:B------:R-:W-:Y:S01]  /*1400*/  ISETP.NE.U32.AND P1, PT, RZ, UR4, PT ;  /* 0x00000004ff007c0c */ /* 0x000fe2000bf25070 */
[----:B------:R-:W-:Y:S02]  /*1410*/  IMAD.MOV.U32 R219, RZ, RZ, R198 ;  /* 0x000000ffffdb7224 */ /* 0x000fe400078e00c6 */
[----:B------:R-:W-:Y:S01]  /*1420*/  IMAD.MOV.U32 R221, RZ, RZ, R199 ;  /* 0x000000ffffdd7224 */ /* 0x000fe200078e00c7 */
[----:B------:R-:W-:-:S13]  /*1430*/  ISETP.NE.AND.EX P1, PT, RZ, UR5, PT, P1 ;  /* 0x00000005ff007c0c */ /* 0x000fda000bf25310 */
[----:B------:R-:W-:Y:S05]  /*1440*/  @!P1 BRA `(.L_x_6838) ;  /* 0x0000000000109947 */ /* 0x000fea0003800000 */
[----:B------:R-:W0:Y:S02]  /*1450*/  LDC.64 R4, c[0x0][0xa20] ;  /* 0x00028800ff047b82 */ /* 0x000e240000000a00 */
[----:B0-----:R-:W-:-:S05]  /*1460*/  IMAD.WIDE R4, R199, 0x4, R4 ;  /* 0x00000004c7047825 */ /* 0x001fca00078e0204 */
[----:B------:R0:W5:Y:S01]  /*1470*/  LDG.E R27, desc[UR54][R4.64] ;  /* 0x00000036041b7981 */ /* 0x000162000c1e1900 */
[----:B------:R-:W-:Y:S05]  /*1480*/  BRA `(.L_x_6839) ;  /* 0x0000000000107947 */ /* 0x000fea0003800000 */
.L_x_6838:
[----:B------:R-:W-:Y:S05]  /*1490*/  @!P0 BRA `(.L_x_6839) ;  /* 0x00000000000c8947 */ /* 0x000fea0003800000 */
[----:B------:R-:W2:Y:S04]  /*14a0*/  LDG.E R4, desc[UR54][R10.64] ;  /* 0x000000360a047981 */ /* 0x000ea8000c1e1900 */
[----:B------:R-:W2:Y:S02]  /*14b0*/  LDG.E R27, desc[UR54][R10.64+0x4] ;  /* 0x000004360a1b7981 */ /* 0x000ea4000c1e1900 */
[----:B--2---:R-:W-:-:S07]  /*14c0*/  IMAD.IADD R27, R27, 0x1, -R4 ;  /* 0x000000011b1b7824 */ /* 0x004fce00078e0a04 */
.L_x_6839:
[----:B------:R-:W-:Y:S01]  /*14d0*/  ULDC.64 UR4, c[0x0][0xa10] ;  /* 0x0002840000047ab9 */ /* 0x000fe20000000a00 */
[----:B------:R-:W1:Y:S01]  /*14e0*/  LDC.64 R10, c[0x0][0x9e0] ;  /* 0x00027800ff0a7b82 */ /* 0x000e620000000a00 */
[----:B------:R-:W-:-:S04]  /*14f0*/  ISETP.NE.U32.AND P0, PT, RZ, UR4, PT ;  /* 0x00000004ff007c0c */ /* 0x000fc8000bf05070 */
        /* <DEDUP_REMOVED lines=35> */
.L_x_6842:
[----:B------:R-:W-:-:S13]  /*1730*/  ISETP.NE.AND P0, PT, R11, 0x1, PT ;  /* 0x000000010b00780c */ /* 0x000fda0003f05270 */
[----:B------:R-:W0:Y:S02]  /*1740*/  @P0 LDC.64 R4, c[0x0][0x9e8] ;  /* 0x00027a00ff040b82 */ /* 0x000e240000000a00 */
[----:B0-----:R-:W-:-:S05]  /*1750*/  @P0 IMAD.HI.U32 R4, R3, R4, RZ ;  /* 0x0000000403040227 */ /* 0x001fca00078e00ff */
[----:B------:R-:W-:-:S07]  /*1760*/  @P0 SHF.R.U32.HI R3, RZ, R5, R4 ;  /* 0x00000005ff030219 */ /* 0x000fce0000011604 */
.L_x_6843:
[----:B------:R-:W-:Y:S05]  /*1770*/  BSYNC B0 ;  /* 0x0000000000007941 */ /* 0x000fea0003800000 */
.L_x_6841:
[----:B------:R-:W-:-:S05]  /*1780*/  IMAD R3, R3, R11, R11 ;  /* 0x0000000b03037224 */ /* 0x000fca00078e020b */
[----:B------:R-:W-:-:S07]  /*1790*/  VIMNMX R0, R0, R3, PT ;  /* 0x0000000300007248 */ /* 0x000fce0003fe0100 */
.L_x_6840:
        /* <DEDUP_REMOVED lines=15> */
.L_x_6846:
[----:B------:R-:W-:Y:S01]  /*1890*/  ISETP.NE.AND P0, PT, R11, 0x1, PT ;  /* 0x000000010b00780c */ /* 0x000fe20003f05270 */
[----:B------:R-:W-:-:S12]  /*18a0*/  IMAD.MOV.U32 R4, RZ, RZ, R118 ;  /* 0x000000ffff047224 */ /* 0x000fd800078e0076 */
[----:B------:R-:W0:Y:S02]  /*18b0*/  @P0 LDC.64 R6, c[0x0][0x9e8] ;  /* 0x00027a00ff060b82 */ /* 0x000e240000000a00 */
[----:B0-----:R-:W-:-:S05]  /*18c0*/  @P0 IMAD.HI.U32 R6, R118, R6, RZ ;  /* 0x0000000676060227 */ /* 0x001fca00078e00ff */
[----:B------:R-:W-:-:S07]  /*18d0*/  @P0 SHF.R.U32.HI R4, RZ, R7, R6 ;  /* 0x00000007ff040219 */ /* 0x000fce0000011606 */
.L_x_6847:
[----:B------:R-:W-:Y:S05]  /*18e0*/  BSYNC B0 ;  /* 0x0000000000007941 */ /* 0x000fea0003800000 */
.L_x_6845:
[----:B------:R-:W-:-:S05]  /*18f0*/  IMAD R4, R4, R11, RZ ;  /* 0x0000000b04047224 */ /* 0x000fca00078e02ff */
[----:B------:R-:W-:-:S07]  /*1900*/  VIMNMX R3, R3, R4, !PT ;  /* 0x0000000403037248 */ /* 0x000fce0007fe0100 */
.L_x_6844:
        /* <DEDUP_REMOVED lines=43> */
.L_x_6850:
[----:B------:R-:W-:Y:S05]  /*1bc0*/  BSYNC B6 ;  /* 0x0000000000067941 */ /* 0x000fea0003800000 */
.L_x_6849:
        /* <DEDUP_REMOVED lines=20> */
.L_x_6852:
[----:B------:R-:W-:Y:S05]  /*1d10*/  BSYNC B6 ;  /* 0x0000000000067941 */ /* 0x000fea0003800000 */
.L_x_6851:
[----:B------:R-:W-:Y:S01]  /*1d20*/  ULDC.64 UR4, c[0x0][0x9f8] ;  /* 0x00027e0000047ab9 */ /* 0x000fe20000000a00 */
[----:B------:R-:W0:Y:S01]  /*1d30*/  LDC R0, c[0x0][0x428] ;  /* 0x00010a00ff007b82 */ /* 0x000e220000000800 */
[----:B------:R-:W-:-:S07]  /*1d40*/  ISETP.NE.U32.AND P0, PT, RZ, UR4, PT ;  /* 0x00000004ff007c0c */ /* 0x000fce000bf05070 */
[----:B------:R-:W1:Y:S01]  /*1d50*/  LDC.64 R38, c[0x0][0x2f0] ;  /* 0x0000bc00ff267b82 */ /* 0x000e620000000a00 */
[----:B------:R-:W-:Y:S01]  /*1d60*/  ISETP.NE.AND.EX P0, PT, RZ, UR5, PT, P0 ;  /* 0x00000005ff007c0c */ /* 0x000fe2000bf05300 */
[----:B------:R-:W2:Y:S01]  /*1d70*/  S2R R30, SR_TID.X ;  /* 0x00000000001e7919 */ /* 0x000ea20000002100 */
[----:B------:R-:W-:Y:S01]  /*1d80*/  IMAD.IADD R43, R28, 0x1, R27 ;  /* 0x000000011c2b7824 */ /* 0x000fe200078e021b */
[----:B------:R-:W-:Y:S01]  /*1d90*/  ULDC.64 UR6, c[0x0][0xa08] ;  /* 0x0002820000067ab9 */ /* 0x000fe20000000a00 */
[----:B------:R-:W-:-:S03]  /*1da0*/  ULDC.64 UR4, c[0x0][0x2f8] ;  /* 0x0000be0000047ab9 */ /* 0x000fc60000000a00 */
[----:B------:R-:W3:Y:S08]  /*1db0*/  LDC.64 R32, c[0x0][0x3d8] ;  /* 0x0000f600ff207b82 */ /* 0x000ef00000000a00 */
[----:B------:R-:W4:Y:S08]  /*1dc0*/  @P0 LDC.64 R4, c[0x0][0x9f8] ;  /* 0x00027e00ff040b82 */ /* 0x000f300000000a00 */
[----:B------:R-:W1:Y:S01]  /*1dd0*/  LDC R27, c[0x0][0x3d4] ;  /* 0x0000f500ff1b7b82 */ /* 0x000e620000000800 */
[----:B----4-:R-:W-:-:S05]  /*1de0*/  @P0 IMAD.WIDE R4, R199, 0x4, R4 ;  /* 0x00000004c7040825 */ /* 0x010fca00078e0204 */
[----:B------:R4:W4:Y:S01]  /*1df0*/  @P0 LDG.E R199, desc[UR54][R4.64] ;  /* 0x0000003604c70981 */ /* 0x000922000c1e1900 */
[----:B0-----:R-:W-:Y:S01]  /*1e00*/  ISETP.NE.AND P0, PT, R0, 0x1, PT ;  /* 0x000000010000780c */ /* 0x001fe20003f05270 */
[----:B---3--:R-:W-:Y:S01]  /*1e10*/  IMAD.WIDE.U32 R10, R18, R32, R16 ;  /* 0x00000020120a7225 */ /* 0x008fe200078e0010 */
[----:B------:R-:W-:Y:S02]  /*1e20*/  SHF.R.S32.HI R35, RZ, 0x1f, R43 ;  /* 0x0000001fff237819 */ /* 0x000fe4000001142b */
[----:B--2---:R-:W-:Y:S01]  /*1e30*/  SHF.R.U32.HI R30, RZ, 0x7, R30 ;  /* 0x00000007ff1e7819 */ /* 0x004fe2000001161e */
[----:B-1----:R-:W-:Y:S01]  /*1e40*/  IMAD.SHL.U32 R90, R38, 0x20, RZ ;  /* 0x00000020265a7824 */ /* 0x002fe200078e00ff */
[----:B------:R-:W-:Y:S01]  /*1e50*/  ISETP.GE.AND P1, PT, R16, R27, PT ;  /* 0x0000001b1000720c */ /* 0x000fe20003f26270 */
[-C--:B------:R-:W-:Y:S01]  /*1e60*/  IMAD R6, R35, R38.reuse, RZ ;  /* 0x0000002623067224 */ /* 0x080fe200078e02ff */
[----:B------:R-:W-:Y:S01]  /*1e70*/  ISETP.NE.AND P6, PT, R30, 0x1, PT ;  /* 0x000000011e00780c */ /* 0x000fe20003fc5270 */
[----:B----4-:R-:W-:Y:S01]  /*1e80*/  IMAD.WIDE.U32 R4, R43, R38, RZ ;  /* 0x000000262b047225 */ /* 0x010fe200078e00ff */
[----:B------:R-:W-:-:S02]  /*1e90*/  SHF.R.S32.HI R23, RZ, 0x1f, R22 ;  /* 0x0000001fff177819 */ /* 0x000fc40000011416 */
[----:B------:R-:W-:Y:S01]  /*1ea0*/  SHF.L.U64.HI R91, R38, 0x5, R39 ;  /* 0x00000005265b7819 */ /* 0x000fe20000010227 */
[----:B------:R-:W0:Y:S01]  /*1eb0*/  @P0 LDC R3, c[0x0][0x42c] ;  /* 0x00010b00ff030b82 */ /* 0x000e220000000800 */
[-C--:B------:R-:W-:Y:S01]  /*1ec0*/  IMAD.WIDE.U32 R40, R18, R38.reuse, R16 ;  /* 0x0000002612287225 */ /* 0x080fe200078e0010 */
[C-C-:B------:R-:W-:Y:S02]  /*1ed0*/  SHF.L.U64.HI R15, R32.reuse, 0x5, R33.reuse ;  /* 0x00000005200f7819 */ /* 0x140fe40000010221 */
[----:B------:R-:W-:Y:S01]  /*1ee0*/  SHF.L.U64.HI R110, R32, 0x7, R33 ;  /* 0x00000007206e7819 */ /* 0x000fe20000010221 */
[----:B------:R-:W-:Y:S01]  /*1ef0*/  IMAD.WIDE.U32 R88, R18, R38, R90 ;  /* 0x0000002612587225 */ /* 0x000fe200078e005a */
[----:B------:R-:W-:Y:S02]  /*1f00*/  SHF.L.U64.HI R105, R38, 0x6, R39 ;  /* 0x0000000626697819 */ /* 0x000fe40000010227 */
[----:B------:R-:W1:Y:S01]  /*1f10*/  @P0 LDC R7, c[0x0][0x430] ;  /* 0x00010c00ff070b82 */ /* 0x000e620000000800 */
[----:B------:R-:W-:-:S02]  /*1f20*/  VIADD R125, R30, 0x8 ;  /* 0x000000081e7d7836 */ /* 0x000fc40000000000 */
[----:B------:R-:W-:Y:S02]  /*1f30*/  IMAD.SHL.U32 R116, R27, 0x2, RZ ;  /* 0x000000021b747824 */ /* 0x000fe400078e00ff */
[----:B------:R-:W-:Y:S02]  /*1f40*/  IMAD.SHL.U32 R128, R38, 0x80, RZ ;  /* 0x0000008026807824 */ /* 0x000fe400078e00ff */
[----:B0-----:R-:W-:-:S04]  /*1f50*/  @P0 IMAD.HI.U32 R0, R198, R3, RZ ;  /* 0x00000003c6000227 */ /* 0x001fc800078e00ff */
[----:B------:R-:W-:Y:S01]  /*1f60*/  IMAD R3, R43, R39, R6 ;  /* 0x000000272b037224 */ /* 0x000fe200078e0206 */
[----:B-1----:R-:W-:-:S03]  /*1f70*/  @P0 SHF.R.U32.HI R198, RZ, R7, R0 ;  /* 0x00000007ffc60219 */ /* 0x002fc60000011600 */
[----:B------:R-:W-:Y:S01]  /*1f80*/  IMAD.IADD R5, R5, 0x1, R3 ;  /* 0x0000000105057824 */ /* 0x000fe200078e0203 */
[----:B------:R-:W-:Y:S01]  /*1f90*/  ISETP.NE.U32.AND P0, PT, RZ, UR6, PT ;  /* 0x00000006ff007c0c */ /* 0x000fe2000bf05070 */
[----:B------:R-:W0:Y:S01]  /*1fa0*/  LDC.64 R6, c[0x0][0x3e8] ;  /* 0x0000fa00ff067b82 */ /* 0x000e220000000a00 */
[----:B------:R-:W-:Y:S01]  /*1fb0*/  SHF.R.S32.HI R8, RZ, 0x1f, R198 ;  /* 0x0000001fff087819 */ /* 0x000fe200000114c6 */
[----:B------:R-:W-:Y:S01]  /*1fc0*/  IMAD.WIDE.U32 R4, R198, UR4, R4 ;  /* 0x00000004c6047c25 */ /* 0x000fe2000f8e0004 */
[----:B------:R-:W-:-:S03]  /*1fd0*/  ISETP.NE.AND.EX P0, PT, RZ, UR7, PT, P0 ;  /* 0x00000007ff007c0c */ /* 0x000fc6000bf05300 */
[----:B------:R-:W-:-:S04]  /*1fe0*/  IMAD R3, R8, UR4, RZ ;  /* 0x0000000408037c24 */ /* 0x000fc8000f8e02ff */
[----:B------:R-:W-:Y:S01]  /*1ff0*/  IMAD R3, R198, UR5, R3 ;  /* 0x00000005c6037c24 */ /* 0x000fe2000f8e0203 */
[----:B------:R-:W-:-:S03]  /*2000*/  ULDC.64 UR4, c[0x0][0x300] ;  /* 0x0000c00000047ab9 */ /* 0x000fc60000000a00 */
[----:B------:R-:W-:Y:S02]  /*2010*/  IMAD.IADD R5, R5, 0x1, R3 ;  /* 0x0000000105057824 */ /* 0x000fe400078e0203 */
[----:B0-----:R-:W-:Y:S01]  /*2020*/  IMAD R12, R19, R6, RZ ;  /* 0x00000006130c7224 */ /* 0x001fe200078e02ff */
[----:B------:R-:W-:-:S03]  /*2030*/  SHF.L.U64.HI R109, R6, 0x7, R7 ;  /* 0x00000007066d7819 */ /* 0x000fc60000010207 */
[----:B------:R-:W-:Y:S01]  /*2040*/  IMAD R85, R18, R7, R12 ;  /* 0x0000000712557224 */ /* 0x000fe200078e020c */
[----:B------:R-:W-:Y:S02]  /*2050*/  SHF.R.S32.HI R0, RZ, 0x1f, R199 ;  /* 0x0000001fff007819 */ /* 0x000fe400000114c7 */
[----:B------:R-:W-:Y:S02]  /*2060*/  SEL R97, R199, RZ, !P0 ;  /* 0x000000ffc7617207 */ /* 0x000fe40004000000 */
[----:B------:R-:W-:Y:S02]  /*2070*/  SEL R9, R0, RZ, !P0 ;  /* 0x000000ff00097207 */ /* 0x000fe40004000000 */
[----:B------:R-:W-:Y:S01]  /*2080*/  IADD3 R42, P0, R18, R43, RZ ;  /* 0x0000002b122a7210 */ /* 0x000fe20007f1e0ff */
[----:B------:R-:W-:-:S04]  /*2090*/  IMAD.WIDE.U32 R98, R97, UR4, R4 ;  /* 0x0000000461627c25 */ /* 0x000fc8000f8e0004 */
[----:B------:R-:W-:Y:S02]  /*20a0*/  IMAD R0, R9, UR4, RZ ;  /* 0x0000000409007c24 */ /* 0x000fe4000f8e02ff */
[----:B------:R-:W-:Y:S02]  /*20b0*/  IMAD.X R43, R19, 0x1, R35, P0 ;  /* 0x00000001132b7824 */ /* 0x000fe400000e0623 */
[----:B------:R-:W-:Y:S01]  /*20c0*/  IMAD R31, R97, UR5, R0 ;  /* 0x00000005611f7c24 */ /* 0x000fe2000f8e0200 */
[----:B------:R-:W-:Y:S05]  /*20d0*/  @!P6 WARPSYNC.ALL ;  /* 0x000000000000e948 */ /* 0x000fea0003800000 */
[----:B------:R-:W-:Y:S01]  /*20e0*/  ULDC.64 UR4, c[0x0][0x320] ;  /* 0x0000c80000047ab9 */ /* 0x000fe20000000a00 */
[----:B------:R-:W-:-:S02]  /*20f0*/  IMAD R0, R19, R32, RZ ;  /* 0x0000002013007224 */ /* 0x000fc400078e02ff */
[----:B------:R-:W-:Y:S02]  /*2100*/  IMAD R3, R8, UR4, RZ ;  /* 0x0000000408037c24 */ /* 0x000fe4000f8e02ff */
[----:B------:R-:W-:-:S04]  /*2110*/  IMAD.WIDE.U32 R4, R198, UR4, R16 ;  /* 0x00000004c6047c25 */ /* 0x000fc8000f8e0010 */
[----:B------:R-:W-:Y:S01]  /*2120*/  IMAD R3, R198, UR5, R3 ;  /* 0x00000005c6037c24 */ /* 0x000fe2000f8e0203 */
[----:B------:R-:W-:Y:S01]  /*2130*/  ULDC.64 UR4, c[0x0][0x328] ;  /* 0x0000ca0000047ab9 */ /* 0x000fe20000000a00 */
[C---:B------:R-:W-:Y:S01]  /*2140*/  IMAD R13, R18.reuse, R33, R0 ;  /* 0x00000021120d7224 */ /* 0x040fe200078e0200 */
[----:B------:R-:W-:Y:S01]  /*2150*/  P2R R0, PR, RZ, 0x2 ;  /* 0x00000002ff007803 */ /* 0x000fe20000000000 */
[----:B------:R-:W-:Y:S02]  /*2160*/  IMAD.IADD R5, R5, 0x1, R3 ;  /* 0x0000000105057824 */ /* 0x000fe400078e0203 */
[----:B------:R-:W-:Y:S02]  /*2170*/  IMAD R3, R9, UR4, RZ ;  /* 0x0000000409037c24 */ /* 0x000fe4000f8e02ff */
[----:B------:R-:W-:-:S04]  /*2180*/  IMAD.WIDE.U32 R8, R18, R6, R22 ;  /* 0x0000000612087225 */ /* 0x000fc800078e0016 */
[----:B------:R-:W-:Y:S01]  /*2190*/  IMAD R47, R97, UR5, R3 ;  /* 0x00000005612f7c24 */ /* 0x000fe2000f8e0203 */
[----:B------:R-:W-:Y:S01]  /*21a0*/  SEL R3, R27, RZ, P1 ;  /* 0x000000ff1b037207 */ /* 0x000fe20000800000 */
[----:B------:R-:W-:Y:S01]  /*21b0*/  IMAD.WIDE.U32 R96, R97, UR4, R4 ;  /* 0x0000000461607c25 */ /* 0x000fe2000f8e0004 */
[----:B------:R-:W-:Y:S02]  /*21c0*/  ULDC UR4, c[0x0][0x2e4] ;  /* 0x0000b90000047ab9 */ /* 0x000fe40000000800 */
[C---:B------:R-:W-:Y:S01]  /*21d0*/  ISETP.GE.AND P2, PT, R16.reuse, UR4, PT ;  /* 0x0000000410007c0c */ /* 0x040fe2000bf46270 */
[----:B------:R-:W-:Y:S02]  /*21e0*/  IMAD.IADD R3, R16, 0x1, R3 ;  /* 0x0000000110037824 */ /* 0x000fe400078e0203 */
[----:B------:R-:W-:Y:S02]  /*21f0*/  IMAD.MOV.U32 R86, RZ, RZ, R8 ;  /* 0x000000ffff567224 */ /* 0x000fe400078e0008 */
[----:B------:R-:W-:Y:S01]  /*2200*/  IMAD.WIDE.U32 R4, R18, R32, R22 ;  /* 0x0000002012047225 */ /* 0x000fe200078e0016 */
[----:B------:R-:W-:-:S03]  /*2210*/  SHF.R.S32.HI R14, RZ, 0x1f, R3 ;  /* 0x0000001fff0e7819 */ /* 0x000fc60000011403 */
[----:B------:R-:W-:Y:S01]  /*2220*/  IMAD.IADD R5, R5, 0x1, R13 ;  /* 0x0000000105057824 */ /* 0x000fe200078e020d */
[CC--:B------:R-:W-:Y:S01]  /*2230*/  LEA.HI R8, R14.reuse, R3.reuse, RZ, 0x6 ;  /* 0x000000030e087211 */ /* 0x0c0fe200078f30ff */
[----:B------:R-:W-:Y:S01]  /*2240*/  IMAD.IADD R11, R13, 0x1, R11 ;  /* 0x000000010d0b7824 */ /* 0x000fe200078e020b */
[----:B------:R-:W-:Y:S01]  /*2250*/  LEA.HI R37, R14, R3, RZ, 0x3 ;  /* 0x000000030e257211 */ /* 0x000fe200078f18ff */
[----:B------:R-:W-:-:S03]  /*2260*/  IMAD.WIDE.U32 R12, R18, R6, R16 ;  /* 0x00000006120c7225 */ /* 0x000fc600078e0010 */
[--C-:B------:R-:W-:Y:S01]  /*2270*/  LOP3.LUT R14, R201, 0x38, R37.reuse, 0xf8, !PT ;  /* 0x00000038c90e7812 */ /* 0x100fe200078ef825 */
[----:B------:R-:W-:Y:S01]  /*2280*/  IMAD.SHL.U32 R3, R8, 0x80, RZ ;  /* 0x0000008008037824 */ /* 0x000fe200078e00ff */
[----:B------:R-:W-:Y:S01]  /*2290*/  LOP3.LUT R8, R37, 0x38, RZ, 0xc0, !PT ;  /* 0x0000003825087812 */ /* 0x000fe200078ec0ff */
[----:B------:R-:W-:Y:S01]  /*22a0*/  IMAD.MOV.U32 R84, RZ, RZ, R12 ;  /* 0x000000ffff547224 */ /* 0x000fe200078e000c */
[----:B------:R-:W-:Y:S01]  /*22b0*/  LOP3.LUT R12, R202, 0x38, R37, 0xf8, !PT ;  /* 0x00000038ca0c7812 */ /* 0x000fe200078ef825 */
[----:B------:R-:W-:Y:S01]  /*22c0*/  IMAD.IADD R87, R9, 0x1, R85 ;  /* 0x0000000109577824 */ /* 0x000fe200078e0255 */
[----:B------:R-:W-:Y:S01]  /*22d0*/  LOP3.LUT R20, R200, 0x38, R37, 0xf8, !PT ;  /* 0x00000038c8147812 */ /* 0x000fe200078ef825 */
[-C--:B-----5:R-:W-:Y:S01]  /*22e0*/  IMAD.WIDE.U32 R94, R117, R32.reuse, R4 ;  /* 0x00000020755e7225 */ /* 0x0a0fe200078e0004 */
[----:B------:R-:W-:Y:S02]  /*22f0*/  LOP3.LUT R8, R8, 0x1c0, R203, 0xf8, !PT ;  /* 0x000001c008087812 */ /* 0x000fe400078ef8cb */
[----:B------:R-:W-:Y:S01]  /*2300*/  LOP3.LUT R3, R3, 0xffffe000, RZ, 0xc0, !PT ;  /* 0xffffe00003037812 */ /* 0x000fe200078ec0ff */
[----:B------:R-:W-:Y:S01]  /*2310*/  IMAD.IADD R30, R99, 0x1, R31 ;  /* 0x00000001631e7824 */ /* 0x000fe200078e021f */
[----:B------:R-:W-:Y:S01]  /*2320*/  LOP3.LUT R12, R12, R209, RZ, 0x3c, !PT ;  /* 0x000000d10c0c7212 */ /* 0x000fe200078e3cff */
[----:B------:R-:W-:Y:S01]  /*2330*/  IMAD.IADD R85, R85, 0x1, R13 ;  /* 0x0000000155557824 */ /* 0x000fe200078e020d */
[----:B------:R-:W-:Y:S01]  /*2340*/  LOP3.LUT R14, R14, R207, RZ, 0x3c, !PT ;  /* 0x000000cf0e0e7212 */ /* 0x000fe200078e3cff */
[----:B------:R-:W-:Y:S01]  /*2350*/  IMAD.WIDE.U32 R92, R117, R32, R10 ;  /* 0x00000020755c7225 */ /* 0x000fe200078e000a */
[----:B------:R-:W-:-:S02]  /*2360*/  LOP3.LUT R20, R20, R205, RZ, 0x3c, !PT ;  /* 0x000000cd14147212 */ /* 0x000fc400078e3cff */
[----:B------:R-:W-:Y:S01]  /*2370*/  LOP3.LUT R8, R8, R211, RZ, 0x3c, !PT ;  /* 0x000000d308087212 */ /* 0x000fe200078e3cff */
[C---:B------:R-:W-:Y:S01]  /*2380*/  IMAD.SHL.U32 R13, R32.reuse, 0x20, RZ ;  /* 0x00000020200d7824 */ /* 0x040fe200078e00ff */
[----:B------:R-:W-:Y:S01]  /*2390*/  SHF.R.S32.HI R9, RZ, 0x1f, R117 ;  /* 0x0000001fff097819 */ /* 0x000fe20000011475 */
[----:B------:R-:W-:Y:S01]  /*23a0*/  IMAD.SHL.U32 R11, R32, 0x80, RZ ;  /* 0x00000080200b7824 */ /* 0x000fe200078e00ff */
[-C--:B------:R-:W-:Y:S01]  /*23b0*/  IADD3 R114, R12, R3.reuse, R210 ;  /* 0x000000030c727210 */ /* 0x080fe20007ffe0d2 */
[----:B------:R-:W-:Y:S01]  /*23c0*/  IMAD.SHL.U32 R12, R32, 0x40, RZ ;  /* 0x00000040200c7824 */ /* 0x000fe200078e00ff */
[-C--:B------:R-:W-:Y:S01]  /*23d0*/  IADD3 R113, R14, R3.reuse, R208 ;  /* 0x000000030e717210 */ /* 0x080fe20007ffe0d0 */
[C---:B------:R-:W-:Y:S01]  /*23e0*/  IMAD R4, R9.reuse, R6, RZ ;  /* 0x0000000609047224 */ /* 0x040fe200078e02ff */
[-C--:B------:R-:W-:Y:S01]  /*23f0*/  IADD3 R111, R20, R3.reuse, R206 ;  /* 0x00000003146f7210 */ /* 0x080fe20007ffe0ce */
[----:B------:R-:W-:Y:S01]  /*2400*/  IMAD R28, R9, R32, RZ ;  /* 0x00000020091c7224 */ /* 0x000fe200078e02ff */
[----:B------:R-:W-:Y:S01]  /*2410*/  IADD3 R115, R8, R3, R212 ;  /* 0x0000000308737210 */ /* 0x000fe20007ffe0d4 */
[----:B------:R-:W-:Y:S01]  /*2420*/  IMAD R3, R19, R38, RZ ;  /* 0x0000002613037224 */ /* 0x000fe200078e02ff */
[----:B------:R-:W-:Y:S01]  /*2430*/  IADD3 R31, P0, R98, R40, RZ ;  /* 0x00000028621f7210 */ /* 0x000fe20007f1e0ff */
[C---:B------:R-:W-:Y:S01]  /*2440*/  IMAD R45, R117.reuse, R7, R4 ;  /* 0x00000007752d7224 */ /* 0x040fe200078e0204 */
[----:B------:R-:W-:Y:S01]  /*2450*/  IADD3 R4, P1, R90, R88, RZ ;  /* 0x000000585a047210 */ /* 0x000fe20007f3e0ff */
[----:B------:R-:W-:Y:S01]  /*2460*/  IMAD R21, R18, R39, R3 ;  /* 0x0000002712157224 */ /* 0x000fe200078e0203 */
[----:B------:R-:W-:Y:S01]  /*2470*/  SHF.L.U64.HI R14, R32, 0x6, R33 ;  /* 0x00000006200e7819 */ /* 0x000fe20000010221 */
[----:B------:R-:W-:Y:S01]  /*2480*/  IMAD R29, R117, R33, R28 ;  /* 0x00000021751d7224 */ /* 0x000fe200078e021c */
[----:B------:R-:W-:Y:S01]  /*2490*/  IADD3 R33, P3, R98, 0x40, RZ ;  /* 0x0000004062217810 */ /* 0x000fe20007f7e0ff */
[----:B------:R-:W-:Y:S01]  /*24a0*/  IMAD.IADD R5, R21, 0x1, R89 ;  /* 0x0000000115057824 */ /* 0x000fe200078e0259 */
[----:B------:R-:W-:Y:S01]  /*24b0*/  LOP3.LUT R32, R37, 0xfffffff8, RZ, 0xc0, !PT ;  /* 0xfffffff825207812 */ /* 0x000fe200078ec0ff */
[----:B------:R-:W-:Y:S01]  /*24c0*/  IMAD.IADD R21, R41, 0x1, R21 ;  /* 0x0000000129157824 */ /* 0x000fe200078e0215 */
[----:B------:R-:W-:Y:S01]  /*24d0*/  SHF.L.U64.HI R10, R6, 0x5, R7 ;  /* 0x00000005060a7819 */ /* 0x000fe20000010207 */
[----:B------:R-:W-:Y:S01]  /*24e0*/  IMAD.X R20, R5, 0x1, R91, P1 ;  /* 0x0000000105147824 */ /* 0x000fe200008e065b */
[----:B------:R-:W-:Y:S01]  /*24f0*/  IADD3 R107, P1, R4, R90, RZ ;  /* 0x0000005a046b7210 */ /* 0x000fe20007f3e0ff */
[----:B------:R-:W-:Y:S01]  /*2500*/  IMAD.X R34, R21, 0x1, R30, P0 ;  /* 0x0000000115227824 */ /* 0x000fe200000e061e */
[----:B------:R-:W-:Y:S01]  /*2510*/  IADD3 R35, P0, R31, 0x40, RZ ;  /* 0x000000401f237810 */ /* 0x000fe20007f1e0ff */
[----:B------:R-:W-:Y:S01]  /*2520*/  IMAD.WIDE.U32 R86, R117, R6, R86 ;  /* 0x0000000675567225 */ /* 0x000fe200078e0056 */
[----:B------:R-:W-:-:S02]  /*2530*/  SHF.L.U64.HI R9, R6, 0x6, R7 ;  /* 0x0000000606097819 */ /* 0x000fc40000010207 */
[----:B------:R-:W-:Y:S01]  /*2540*/  SHF.L.U64.HI R3, R38, 0x7, R39 ;  /* 0x0000000726037819 */ /* 0x000fe20000010227 */
[----:B------:R-:W-:Y:S01]  /*2550*/  IMAD.WIDE.U32 R84, R117, R6, R84 ;  /* 0x0000000675547225 */ /* 0x000fe200078e0054 */
[----:B------:R-:W-:Y:S02]  /*2560*/  SHF.R.S32.HI R37, RZ, 0x3, R37 ;  /* 0x00000003ff257819 */ /* 0x000fe40000011425 */
[----:B------:R-:W-:Y:S01]  /*2570*/  SHF.R.S32.HI R39, RZ, 0x1f, R32 ;  /* 0x0000001fff277819 */ /* 0x000fe20000011420 */
[C---:B------:R-:W-:Y:S02]  /*2580*/  IMAD.SHL.U32 R8, R6.reuse, 0x20, RZ ;  /* 0x0000002006087824 */ /* 0x040fe400078e00ff */
[----:B------:R-:W-:Y:S02]  /*2590*/  IMAD.SHL.U32 R7, R6, 0x40, RZ ;  /* 0x0000004006077824 */ /* 0x000fe400078e00ff */
[----:B------:R-:W-:Y:S01]  /*25a0*/  IMAD.X R106, R20, 0x1, R91, P1 ;  /* 0x00000001146a7824 */ /* 0x000fe200008e065b */
[----:B------:R-:W-:Y:S01]  /*25b0*/  ISETP.GE.AND P1, PT, R195, UR4, PT ;  /* 0x00000004c3007c0c */ /* 0x000fe2000bf26270 */
[----:B------:R-:W-:-:S02]  /*25c0*/  IMAD.IADD R27, R95, 0x1, R29 ;  /* 0x000000015f1b7824 */ /* 0x000fc400078e021d */
[----:B------:R-:W-:Y:S02]  /*25d0*/  IMAD.IADD R28, R29, 0x1, R93 ;  /* 0x000000011d1c7824 */ /* 0x000fe400078e025d */
[----:B------:R-:W-:Y:S02]  /*25e0*/  IMAD.SHL.U32 R6, R6, 0x80, RZ ;  /* 0x0000008006067824 */ /* 0x000fe400078e00ff */
[----:B------:R-:W-:Y:S02]  /*25f0*/  IMAD.IADD R29, R87, 0x1, R45 ;  /* 0x00000001571d7824 */ /* 0x000fe400078e022d */
[----:B------:R-:W-:Y:S02]  /*2600*/  IMAD.IADD R36, R45, 0x1, R85 ;  /* 0x000000012d247824 */ /* 0x000fe400078e0255 */
[----:B------:R-:W-:Y:S02]  /*2610*/  IMAD.X R100, RZ, RZ, R30, P3 ;  /* 0x000000ffff647224 */ /* 0x000fe400018e061e */
[----:B------:R-:W-:-:S02]  /*2620*/  IMAD.X R101, RZ, RZ, R34, P0 ;  /* 0x000000ffff657224 */ /* 0x000fc400000e0622 */
[----:B------:R-:W-:Y:S01]  /*2630*/  IMAD.IADD R102, R97, 0x1, R47 ;  /* 0x0000000161667824 */ /* 0x000fe200078e022f */
[----:B------:R-:W-:Y:S06]  /*2640*/  @!P6 BAR.SYNC.DEFER_BLOCKING 0x9, 0x100 ;  /* 0x024400000000eb1d */ /* 0x000fec0000010000 */
.L_x_6938:
[----:B0-----:R-:W0:Y:S01]  /*2650*/  LDC R123, c[0x0][0x3d4] ;  /* 0x0000f500ff7b7b82 */ /* 0x001e220000000800 */
[----:B------:R-:W-:Y:S01]  /*2660*/  VIADD R26, R26, 0xffffffff ;  /* 0xffffffff1a1a7836 */ /* 0x000fe20000000000 */
[----:B------:R-:W-:Y:S05]  /*2670*/  YIELD ;  /* 0x0000000000007946 */ /* 0x000fea0003800000 */
[----:B------:R-:W-:Y:S01]  /*2680*/  IMAD R45, R185, 0x4000, R214 ;  /* 0x00004000b92d7824 */ /* 0x000fe200078e02d6 */
[----:B------:R-:W-:Y:S01]  /*2690*/  ISETP.GT.AND P3, PT, R26, R25, PT ;  /* 0x000000191a00720c */ /* 0x000fe20003f64270 */
[----:B------:R-:W-:Y:S02]  /*26a0*/  BSSY B0, `(.L_x_6853) ;  /* 0x00005e7000007945 */ /* 0x000fe40003800000 */
[----:B------:R-:W-:Y:S01]  /*26b0*/  IMAD R108, R45, 0x2, R2 ;  /* 0x000000022d6c7824 */ /* 0x000fe200078e0202 */
[----:B------:R-:W-:-:S02]  /*26c0*/  P2R R104, PR, RZ, 0x8 ;  /* 0x00000008ff687803 */ /* 0x000fc40000000000 */
[----:B0-----:R-:W-:-:S13]  /*26d0*/  ISETP.GE.AND P0, PT, R123, 0x1, PT ;  /* 0x000000017b00780c */ /* 0x001fda0003f06270 */
[----:B------:R-:W-:Y:S05]  /*26e0*/  @!P0 BRA `(.L_x_6854) ;  /* 0x0000005800088947 */ /* 0x000fea0003800000 */
[----:B------:R-:W-:Y:S01]  /*26f0*/  ULDC.U8 UR4, c[0x0][0x3f0] ;  /* 0x0000fc0000047ab9 */ /* 0x000fe20000000000 */
[----:B------:R-:W-:Y:S01]  /*2700*/  SHF.R.S32.HI R45, RZ, 0x1f, R26 ;  /* 0x0000001fff2d7819 */ /* 0x000fe2000001141a */
[-C--:B------:R-:W-:Y:S01]  /*2710*/  IMAD R44, R3, R26.reuse, RZ ;  /* 0x0000001a032c7224 */ /* 0x080fe200078e02ff */
[----:B------:R-:W-:Y:S01]  /*2720*/  ISETP.NE.AND P0, PT, RZ, UR4, PT ;  /* 0x00000004ff007c0c */ /* 0x000fe2000bf05270 */
[-C--:B------:R-:W-:Y:S02]  /*2730*/  IMAD R46, R110, R26.reuse, RZ ;  /* 0x0000001a6e2e7224 */ /* 0x080fe400078e02ff */
[----:B------:R-:W-:Y:S02]  /*2740*/  IMAD R48, R109, R26, RZ ;  /* 0x0000001a6d307224 */ /* 0x000fe400078e02ff */
[----:B------:R-:W-:Y:S02]  /*2750*/  IMAD R112, R26, -0x80, R24 ;  /* 0xffffff801a707824 */ /* 0x000fe400078e0218 */
[----:B------:R-:W-:-:S02]  /*2760*/  IMAD R47, R45, R128, R44 ;  /* 0x000000802d2f7224 */ /* 0x000fc400078e022c */
[C---:B------:R-:W-:Y:S01]  /*2770*/  IMAD R49, R45.reuse, R11, R46 ;  /* 0x0000000b2d317224 */ /* 0x040fe200078e022e */
[----:B------:R-:W-:Y:S01]  /*2780*/  VIMNMX R112, R112, 0x80, PT ;  /* 0x0000008070707848 */ /* 0x000fe20003fe0100 */
[----:B------:R-:W-:Y:S02]  /*2790*/  IMAD R103, R45, R6, R48 ;  /* 0x000000062d677224 */ /* 0x000fe400078e0230 */
        /* <DEDUP_REMOVED lines=35> */
.L_x_6857:
[----:B------:R-:W-:Y:S05]  /*29d0*/  BSYNC B1 ;  /* 0x0000000000017941 */ /* 0x000fea0003800000 */
.L_x_6856:
[----:B------:R-:W-:Y:S01]  /*29e0*/  ISETP.GE.AND P4, PT, R189, R112, PT ;  /* 0x00000070bd00720c */ /* 0x000fe20003f86270 */
[----:B0----5:R-:W-:Y:S01]  /*29f0*/  IMAD.MOV.U32 R44, RZ, RZ, R72 ;  /* 0x000000ffff2c7224 */ /* 0x021fe200078e0048 */
        /* <DEDUP_REMOVED lines=24> */
[----:B------:R-:W-:Y:S02]  /*2b80*/  IADD3.X R46, R27, R124, R15, P0, P5 ;  /* 0x0000007c1b2e7210 */ /* 0x000fe400007ea40f */
        /* <DEDUP_REMOVED lines=15> */
.L_x_6859:
[----:B------:R-:W-:Y:S05]  /*2c80*/  BSYNC B1 ;  /* 0x0000000000017941 */ /* 0x000fea0003800000 */
.L_x_6858:
        /* <DEDUP_REMOVED lines=26> */
[----:B------:R-:W-:Y:S01]  /*2e30*/  P2R R148, PR, RZ, 0x1 ;  /* 0x00000001ff947803 */ /* 0x000fe20000000000 */
        /* <DEDUP_REMOVED lines=21> */
.L_x_6861:
[----:B------:R-:W-:Y:S05]  /*2f90*/  BSYNC B1 ;  /* 0x0000000000017941 */ /* 0x000fea0003800000 */
.L_x_6860:
        /* <DEDUP_REMOVED lines=31> */
.L_x_6863:
[----:B------:R-:W-:Y:S05]  /*3190*/  BSYNC B1 ;  /* 0x0000000000017941 */ /* 0x000fea0003800000 */
.L_x_6862:
[----:B01---5:R-:W-:Y:S01]  /*31a0*/  IMAD.MOV.U32 R44, RZ, RZ, R56 ;  /* 0x000000ffff2c7224 */ /* 0x023fe200078e0038 */
[----:B------:R-:W-:Y:S01]  /*31b0*/  UISETP.NE.AND UP0, UPT, UR39, 0x3, UPT ;  /* 0x000000032700788c */ /* 0x000fe2000bf05270 */
        /* <DEDUP_REMOVED lines=34> */
.L_x_6864:
[----:B------:R-:W-:Y:S01]  /*33e0*/  IMAD R103, R185, 0x8, R2 ;  /* 0x00000008b9677824 */ /* 0x000fe200078e0202 */
[----:B------:R-:W-:Y:S01]  /*33f0*/  SHF.L.U32 R124, R194, 0x1f, RZ ;  /* 0x0000001fc27c7819 */ /* 0x000fe200000006ff */
[----:B------:R-:W-:Y:S03]  /*3400*/  BSSY B1, `(.L_x_6865) ;  /* 0x0000003000017945 */ /* 0x000fe60003800000 */
[----:B------:R-:W0:Y:S02]  /*3410*/  SYNCS.PHASECHK.TRANS64.TRYWAIT P6, [R103+URZ+0x28890], R124 ;  /* 0x0288907c670075a7 */ /* 0x000e2400080c017f */
[----:B0-----:R-:W-:Y:S05]  /*3420*/  @!P6 BRA `(.L_x_6866) ;  /* 0x000001fc00f0e947 */ /* 0x001fea0003800000 */
.L_x_7240:
[----:B------:R-:W-:Y:S05]  /*3430*/  BSYNC B1 ;  /* 0x0000000000017941 */ /* 0x000fea0003800000 */
.L_x_6865:
        /* <DEDUP_REMOVED lines=30> */
[----:B------:R-:W-:Y:S01]  /*3620*/  FMUL.FTZ R167, R47, R162 ;  /* 0x000000a22fa77220 */ /* 0x000fe20000410000 */
[----:B------:R-:W-:-:S02]  /*3630*/  IMAD.U32 R46, R45, 0x10000, RZ ;  /* 0x000100002d2e7824 */ /* 0x000fc400078e00ff */
[----:B------:R-:W-:Y:S01]  /*3640*/  FMUL.FTZ R47, R47, R83 ;  /* 0x000000532f2f7220 */ /* 0x000fe20000410000 */
[C---:B------:R-:W-:Y:S01]  /*3650*/  IMAD.U32 R45, R44.reuse, 0x10000, RZ ;  /* 0x000100002c2d7824 */ /* 0x040fe200078e00ff */
[----:B------:R-:W-:Y:S01]  /*3660*/  LOP3.LUT R44, R44, 0xffff0000, RZ, 0xc0, !PT ;  /* 0xffff00002c2c7812 */ /* 0x000fe200078ec0ff */
[----:B------:R-:W-:Y:S01]  /*3670*/  FMUL.FTZ R169, R80, R165 ;  /* 0x000000a550a97220 */ /* 0x000fe20000410000 */
[----:B------:R-:W-:Y:S01]  /*3680*/  FFMA.FTZ R162, R46, R162, R47 ;  /* 0x000000a22ea27223 */ /* 0x000fe2000001002f */
[----:B------:R-:W-:Y:S01]  /*3690*/  LOP3.LUT R163, R163, 0xffff0000, RZ, 0xc0, !PT ;  /* 0xffff0000a3a37812 */ /* 0x000fe200078ec0ff */
[----:B------:R-:W-:Y:S01]  /*36a0*/  FMUL.FTZ R47, R80, R157 ;  /* 0x0000009d502f7220 */ /* 0x000fe20000410000 */
[----:B------:R-:W-:Y:S01]  /*36b0*/  LOP3.LUT R160, R160, 0xffff0000, RZ, 0xc0, !PT ;  /* 0xffff0000a0a07812 */ /* 0x000fe200078ec0ff */
[----:B------:R-:W-:Y:S02]  /*36c0*/  IMAD.U32 R161, R161, 0x10000, RZ ;  /* 0x00010000a1a17824 */ /* 0x000fe400078e00ff */
[----:B------:R-:W-:Y:S01]  /*36d0*/  FFMA.FTZ R167, R46, R83, -R167 ;  /* 0x000000532ea77223 */ /* 0x000fe200000108a7 */
[----:B------:R-:W-:Y:S01]  /*36e0*/  FFMA.FTZ R169, R76, R157, -R169 ;  /* 0x0000009d4ca97223 */ /* 0x000fe200000108a9 */
[----:B------:R-:W-:Y:S01]  /*36f0*/  FMUL.FTZ R46, R44, R159 ;  /* 0x0000009f2c2e7220 */ /* 0x000fe20000410000 */
[----:B------:R-:W-:Y:S01]  /*3700*/  FFMA.FTZ R76, R76, R165, R47 ;  /* 0x000000a54c4c7223 */ /* 0x000fe2000001002f */
        /* <DEDUP_REMOVED lines=13> */
.L_x_6872:
[----:B------:R-:W-:Y:S05]  /*37e0*/  BSYNC B3 ;  /* 0x0000000000037941 */ /* 0x000fea0003800000 */
.L_x_6871:
[----:B------:R-:W-:Y:S02]  /*37f0*/  ULDC.64 UR4, c[0x0][0x2d8] ;  /* 0x0000b60000047ab9 */ /* 0x000fe40000000a00 */
[----:B------:R-:W-:-:S04]  /*3800*/  LEA R76, P3, R77, UR4, 0x1 ;  /* 0x000000044d4c7c11 */ /* 0x000fc8000f8608ff */
[----:B------:R-:W-:-:S05]  /*3810*/  LEA.HI.X R77, R77, UR5, R158, 0x1, P3 ;  /* 0x000000054d4d7c11 */ /* 0x000fca00098f0c9e */
[----:B--2---:R1:W-:Y:S04]  /*3820*/  STG.E.128 desc[UR54][R76.64], R44 ;  /* 0x0000002c4c007986 */ /* 0x0043e8000c101d36 */
.L_x_6870:
[----:B------:R-:W-:Y:S05]  /*3830*/  BSYNC B2 ;  /* 0x0000000000027941 */ /* 0x000fea0003800000 */
.L_x_6869:
[----:B------:R-:W-:Y:S05]  /*3840*/  @P1 BRA `(.L_x_6868) ;  /* 0x0000000000e41947 */ /* 0x000fea0003800000 */
[----:B-1----:R1:W2:Y:S01]  /*3850*/  LDS.128 R44, [R108+0x1c400] ;  /* 0x01c400006c2c7984 */ /* 0x0022a20000000c00 */
        /* <DEDUP_REMOVED lines=51> */
.L_x_6874:
[----:B------:R-:W-:Y:S05]  /*3b90*/  BSYNC B2 ;  /* 0x0000000000027941 */ /* 0x000fea0003800000 */
.L_x_6873:
[----:B------:R-:W-:Y:S02]  /*3ba0*/  ULDC.64 UR4, c[0x0][0x2d8] ;  /* 0x0000b60000047ab9 */ /* 0x000fe40000000a00 */
[----:B------:R-:W-:-:S04]  /*3bb0*/  LEA R72, P3, R156, UR4, 0x1 ;  /* 0x000000049c487c11 */ /* 0x000fc8000f8608ff */
[----:B------:R-:W-:-:S05]  /*3bc0*/  LEA.HI.X R73, R156, UR5, R155, 0x1, P3 ;  /* 0x000000059c497c11 */ /* 0x000fca00098f0c9b */
[----:B--2---:R2:W-:Y:S04]  /*3bd0*/  STG.E.128 desc[UR54][R72.64], R44 ;  /* 0x0000002c48007986 */ /* 0x0045e8000c101d36 */
.L_x_6868:
[----:B------:R-:W-:Y:S05]  /*3be0*/  BSYNC B1 ;  /* 0x0000000000017941 */ /* 0x000fea0003800000 */
.L_x_6867:
[----:B------:R-:W-:Y:S04]  /*3bf0*/  BSSY B1, `(.L_x_6875) ;  /* 0x000007a000017945 */ /* 0x000fe80003800000 */
[----:B------:R-:W-:Y:S05]  /*3c00*/  @P4 BRA `(.L_x_6876) ;  /* 0x0000000400e04947 */ /* 0x000fea0003800000 */
[----:B------:R-:W-:Y:S01]  /*3c10*/  IADD3 R80, P3, P4, R88, R120, R16 ;  /* 0x0000007858507210 */ /* 0x000fe20007c7e010 */
[----:B------:R-:W-:Y:S03]  /*3c20*/  BSSY B2, `(.L_x_6877) ;  /* 0x000003c000027945 */ /* 0x000fe60003800000 */
[----:B------:R-:W-:Y:S01]  /*3c30*/  IADD3.X R143, R5, R122, R17, P3, P4 ;  /* 0x0000007a058f7210 */ /* 0x000fe20001fe8411 */
[----:B------:R-:W-:Y:S08]  /*3c40*/  @P2 BRA `(.L_x_6878) ;  /* 0x0000000000e42947 */ /* 0x000ff00003800000 */
[----:B-12---:R1:W2:Y:S01]  /*3c50*/  LDS.128 R44, [R108+0x19400] ;  /* 0x019400006c2c7984 */ /* 0x0062a20000000c00 */
        /* <DEDUP_REMOVED lines=51> */
.L_x_6880:
[----:B------:R-:W-:Y:S05]  /*3f90*/  BSYNC B3 ;  /* 0x0000000000037941 */ /* 0x000fea0003800000 */
.L_x_6879:
[----:B------:R-:W-:Y:S02]  /*3fa0*/  ULDC.64 UR4, c[0x0][0x2d8] ;  /* 0x0000b60000047ab9 */ /* 0x000fe40000000a00 */
[----:B------:R-:W-:-:S04]  /*3fb0*/  LEA R68, P3, R76, UR4, 0x1 ;  /* 0x000000044c447c11 */ /* 0x000fc8000f8608ff */
[----:B------:R-:W-:-:S05]  /*3fc0*/  LEA.HI.X R69, R76, UR5, R83, 0x1, P3 ;  /* 0x000000054c457c11 */ /* 0x000fca00098f0c53 */
[----:B--2---:R3:W-:Y:S04]  /*3fd0*/  STG.E.128 desc[UR54][R68.64], R44 ;  /* 0x0000002c44007986 */ /* 0x0047e8000c101d36 */
.L_x_6878:
[----:B------:R-:W-:Y:S05]  /*3fe0*/  BSYNC B2 ;  /* 0x0000000000027941 */ /* 0x000fea0003800000 */
.L_x_6877:
[----:B------:R-:W-:Y:S05]  /*3ff0*/  @P1 BRA `(.L_x_6876) ;  /* 0x0000000000e41947 */ /* 0x000fea0003800000 */
        /* <DEDUP_REMOVED lines=52> */
.L_x_6882:
[----:B------:R-:W-:Y:S05]  /*4340*/  BSYNC B2 ;  /* 0x0000000000027941 */ /* 0x000fea0003800000 */
.L_x_6881:
[----:B------:R-:W-:Y:S02]  /*4350*/  ULDC.64 UR4, c[0x0][0x2d8] ;  /* 0x0000b60000047ab9 */ /* 0x000fe40000000a00 */
[----:B------:R-:W-:-:S04]  /*4360*/  LEA R64, P3, R72, UR4, 0x1 ;  /* 0x0000000448407c11 */ /* 0x000fc8000f8608ff */
[----:B------:R-:W-:-:S05]  /*4370*/  LEA.HI.X R65, R72, UR5, R77, 0x1, P3 ;  /* 0x0000000548417c11 */ /* 0x000fca00098f0c4d */
[----:B--2---:R4:W-:Y:S04]  /*4380*/  STG.E.128 desc[UR54][R64.64], R44 ;  /* 0x0000002c40007986 */ /* 0x0049e8000c101d36 */
.L_x_6876:
[----:B------:R-:W-:Y:S05]  /*4390*/  BSYNC B1 ;  /* 0x0000000000017941 */ /* 0x000fea0003800000 */
.L_x_6875:
[----:B------:R-:W-:Y:S01]  /*43a0*/  ISETP.NE.AND P3, PT, R148, RZ, PT ;  /* 0x000000ff9400720c */ /* 0x000fe20003f65270 */
[----:B------:R-:W-:-:S12]  /*43b0*/  BSSY B1, `(.L_x_6883) ;  /* 0x000007a000017945 */ /* 0x000fd80003800000 */
[----:B------:R-:W-:Y:S05]  /*43c0*/  @P3 BRA `(.L_x_6884) ;  /* 0x0000000400e03947 */ /* 0x000fea0003800000 */
[----:B------:R-:W-:Y:S01]  /*43d0*/  IADD3 R70, P3, P4, R4, R120, R16 ;  /* 0x0000007804467210 */ /* 0x000fe20007c7e010 */
[----:B------:R-:W-:Y:S03]  /*43e0*/  BSSY B2, `(.L_x_6885) ;  /* 0x000003c000027945 */ /* 0x000fe60003800000 */
[----:B------:R-:W-:Y:S01]  /*43f0*/  IADD3.X R75, R20, R122, R17, P3, P4 ;  /* 0x0000007a144b7210 */ /* 0x000fe20001fe8411 */
[----:B------:R-:W-:Y:S08]  /*4400*/  @P2 BRA `(.L_x_6886) ;  /* 0x0000000000e42947 */ /* 0x000ff00003800000 */
[----:B-1234-:R1:W2:Y:S01]  /*4410*/  LDS.128 R44, [R108+0x1a400] ;  /* 0x01a400006c2c7984 */ /* 0x01e2a20000000c00 */
        /* <DEDUP_REMOVED lines=51> */
.L_x_6888:
[----:B------:R-:W-:Y:S05]  /*4750*/  BSYNC B3 ;  /* 0x0000000000037941 */ /* 0x000fea0003800000 */
.L_x_6887:
[----:B------:R-:W-:Y:S02]  /*4760*/  ULDC.64 UR4, c[0x0][0x2d8] ;  /* 0x0000b60000047ab9 */ /* 0x000fe40000000a00 */
[----:B------:R-:W-:-:S04]  /*4770*/  LEA R60, P3, R68, UR4, 0x1 ;  /* 0x00000004443c7c11 */ /* 0x000fc8000f8608ff */
[----:B------:R-:W-:-:S05]  /*4780*/  LEA.HI.X R61, R68, UR5, R73, 0x1, P3 ;  /* 0x00000005443d7c11 */ /* 0x000fca00098f0c49 */
[----:B--2---:R1:W-:Y:S04]  /*4790*/  STG.E.128 desc[UR54][R60.64], R44 ;  /* 0x0000002c3c007986 */ /* 0x0043e8000c101d36 */
.L_x_6886:
[----:B------:R-:W-:Y:S05]  /*47a0*/  BSYNC B2 ;  /* 0x0000000000027941 */ /* 0x000fea0003800000 */
.L_x_6885:
[----:B------:R-:W-:Y:S05]  /*47b0*/  @P1 BRA `(.L_x_6884) ;  /* 0x0000000000e41947 */ /* 0x000fea0003800000 */
        /* <DEDUP_REMOVED lines=52> */
.L_x_6890:
[----:B------:R-:W-:Y:S05]  /*4b00*/  BSYNC B2 ;  /* 0x0000000000027941 */ /* 0x000fea0003800000 */
.L_x_6889:
[----:B------:R-:W-:Y:S02]  /*4b10*/  ULDC.64 UR4, c[0x0][0x2d8] ;  /* 0x0000b60000047ab9 */ /* 0x000fe40000000a00 */
[----:B------:R-:W-:-:S04]  /*4b20*/  LEA R56, P3, R64, UR4, 0x1 ;  /* 0x0000000440387c11 */ /* 0x000fc8000f8608ff */
[----:B------:R-:W-:-:S05]  /*4b30*/  LEA.HI.X R57, R64, UR5, R69, 0x1, P3 ;  /* 0x0000000540397c11 */ /* 0x000fca00098f0c45 */
[----:B--2---:R1:W-:Y:S04]  /*4b40*/  STG.E.128 desc[UR54][R56.64], R44 ;  /* 0x0000002c38007986 */ /* 0x0043e8000c101d36 */
.L_x_6884:
[----:B------:R-:W-:Y:S05]  /*4b50*/  BSYNC B1 ;  /* 0x0000000000017941 */ /* 0x000fea0003800000 */
.L_x_6883:
[----:B------:R-:W-:Y:S05]  /*4b60*/  @P5 BRA `(.L_x_6891) ;  /* 0x0000003800685947 */ /* 0x000fea0003800000 */
[----:B------:R-:W-:Y:S01]  /*4b70*/  IADD3 R120, P3, P4, R107, R120, R16 ;  /* 0x000000786b787210 */ /* 0x000fe20007c7e010 */
[----:B------:R-:W-:Y:S03]  /*4b80*/  BSSY B1, `(.L_x_6892) ;  /* 0x000003c000017945 */ /* 0x000fe60003800000 */
[----:B-1----:R-:W-:Y:S01]  /*4b90*/  IADD3.X R57, R106, R122, R17, P3, P4 ;  /* 0x0000007a6a397210 */ /* 0x002fe20001fe8411 */
[----:B------:R-:W-:Y:S08]  /*4ba0*/  @P2 BRA `(.L_x_6893) ;  /* 0x0000000000e42947 */ /* 0x000ff00003800000 */
[----:B--234-:R1:W2:Y:S01]  /*4bb0*/  LDS.128 R44, [R108+0x1b400] ;  /* 0x01b400006c2c7984 */ /* 0x01c2a20000000c00 */
[----:B------:R-:W-:Y:S01]  /*4bc0*/  ISETP.GE.AND P4, PT, R22, R123, PT ;  /* 0x0000007b1600720c */ /* 0x000fe20003f86270 */
[----:B------:R-:W-:Y:S01]  /*4bd0*/  BSSY B2, `(.L_x_6894) ;  /* 0x0000031000027945 */ /* 0x000fe20003800000 */
[----:B------:R-:W-:-:S11]  /*4be0*/  IADD3 R63, P3, R120, R98, RZ ;  /* 0x00000062783f7210 */ /* 0x000fd60007f7e0ff */
        /* <DEDUP_REMOVED lines=20> */
[----:B------:R-:W-:Y:S01]  /*4d30*/  FMUL.FTZ R61, R47, R59 ;  /* 0x0000003b2f3d7220 */ /* 0x000fe20000410000 */
[----:B------:R-:W-:-:S02]  /*4d40*/  IMAD.U32 R46, R45, 0x10000, RZ ;  /* 0x000100002d2e7824 */ /* 0x000fc400078e00ff */
[----:B------:R-:W-:Y:S01]  /*4d50*/  FMUL.FTZ R62, R47, R56 ;  /* 0x000000382f3e7220 */ /* 0x000fe20000410000 */
[----:B------:R-:W-:Y:S01]  /*4d60*/  LOP3.LUT R141, R141, 0xffff0000, RZ, 0xc0, !PT ;  /* 0xffff00008d8d7812 */ /* 0x000fe200078ec0ff */
[C---:B------:R-:W-:Y:S01]  /*4d70*/  FMUL.FTZ R47, R53.reuse, R60 ;  /* 0x0000003c352f7220 */ /* 0x040fe20000410000 */
[-C--:B------:R-:W-:Y:S01]  /*4d80*/  FMUL.FTZ R53, R53, R58.reuse ;  /* 0x0000003a35357220 */ /* 0x080fe20000410000 */
[----:B------:R-:W-:Y:S01]  /*4d90*/  LOP3.LUT R139, R139, 0xffff0000, RZ, 0xc0, !PT ;  /* 0xffff00008b8b7812 */ /* 0x000fe200078ec0ff */
[C---:B------:R-:W-:Y:S01]  /*4da0*/  IMAD.U32 R45, R44.reuse, 0x10000, RZ ;  /* 0x000100002c2d7824 */ /* 0x040fe200078e00ff */
[----:B------:R-:W-:Y:S01]  /*4db0*/  LOP3.LUT R44, R44, 0xffff0000, RZ, 0xc0, !PT ;  /* 0xffff00002c2c7812 */ /* 0x000fe200078ec0ff */
[----:B------:R-:W-:Y:S01]  /*4dc0*/  FFMA.FTZ R62, R46, R59, R62 ;  /* 0x0000003b2e3e7223 */ /* 0x000fe2000001003e */
[C---:B------:R-:W-:Y:S01]  /*4dd0*/  FFMA.FTZ R58, R52.reuse, R58, -R47 ;  /* 0x0000003a343a7223 */ /* 0x040fe2000001082f */
[----:B------:R-:W-:Y:S01]  /*4de0*/  FFMA.FTZ R53, R52, R60, R53 ;  /* 0x0000003c34357223 */ /* 0x000fe20000010035 */
        /* <DEDUP_REMOVED lines=15> */
.L_x_6895:
[----:B------:R-:W-:Y:S05]  /*4ee0*/  BSYNC B2 ;  /* 0x0000000000027941 */ /* 0x000fea0003800000 */
.L_x_6894:
[----:B------:R-:W-:Y:S01]  /*4ef0*/  ULDC.64 UR4, c[0x0][0x2d8] ;  /* 0x0000b60000047ab9 */ /* 0x000fe20000000a00 */
[----:B------:R-:W-:Y:S01]  /*4f00*/  IMAD.X R54, R57, 0x1, R30, P3 ;  /* 0x0000000139367824 */ /* 0x000fe200018e061e */
[----:B------:R-:W-:-:S04]  /*4f10*/  LEA R52, P3, R63, UR4, 0x1 ;  /* 0x000000043f347c11 */ /* 0x000fc8000f8608ff */
[----:B------:R-:W-:-:S05]  /*4f20*/  LEA.HI.X R53, R63, UR5, R54, 0x1, P3 ;  /* 0x000000053f357c11 */ /* 0x000fca00098f0c36 */
[----:B--2---:R1:W-:Y:S04]  /*4f30*/  STG.E.128 desc[UR54][R52.64], R44 ;  /* 0x0000002c34007986 */ /* 0x0043e8000c101d36 */
.L_x_6893:
[----:B------:R-:W-:Y:S05]  /*4f40*/  BSYNC B1 ;  /* 0x0000000000017941 */ /* 0x000fea0003800000 */
.L_x_6892:
[----:B------:R-:W-:Y:S05]  /*4f50*/  @P1 BRA `(.L_x_6891) ;  /* 0x00000034006c1947 */ /* 0x000fea0003800000 */
        /* <DEDUP_REMOVED lines=51> */
.L_x_6897:
[----:B------:R-:W-:Y:S05]  /*5290*/  BSYNC B1 ;  /* 0x0000000000017941 */ /* 0x000fea0003800000 */
.L_x_6896:
[----:B------:R-:W-:Y:S01]  /*52a0*/  ULDC.64 UR4, c[0x0][0x2d8] ;  /* 0x0000b60000047ab9 */ /* 0x000fe20000000a00 */
[----:B------:R-:W-:Y:S01]  /*52b0*/  IMAD.X R57, R57, 0x1, R100, P3 ;  /* 0x0000000139397824 */ /* 0x000fe200018e0664 */
[----:B------:R-:W-:-:S04]  /*52c0*/  LEA R48, P3, R56, UR4, 0x1 ;  /* 0x0000000438307c11 */ /* 0x000fc8000f8608ff */
[----:B------:R-:W-:-:S05]  /*52d0*/  LEA.HI.X R49, R56, UR5, R57, 0x1, P3 ;  /* 0x0000000538317c11 */ /* 0x000fca00098f0c39 */
[----:B--2---:R1:W-:Y:S01]  /*52e0*/  STG.E.128 desc[UR54][R48.64], R44 ;  /* 0x0000002c30007986 */ /* 0x0043e2000c101d36 */
[----:B------:R-:W-:Y:S05]  /*52f0*/  BRA `(.L_x_6891) ;  /* 0x0000003000847947 */ /* 0x000fea0003800000 */
.L_x_6855:
[----:B------:R-:W-:Y:S02]  /*5300*/  ISETP.GE.AND P3, PT, R189, R112, PT ;  /* 0x00000070bd00720c */ /* 0x000fe40003f66270 */
[----:B------:R-:W-:Y:S02]  /*5310*/  CS2R R50, SRZ ;  /* 0x0000000000327805 */ /* 0x000fe4000001ff00 */
[----:B------:R-:W-:-:S13]  /*5320*/  ISETP.GE.OR P3, PT, R16, R123, P3 ;  /* 0x0000007b1000720c */ /* 0x000fda0001f66670 */
[----:B------:R-:W-:Y:S01]  /*5330*/  @!P3 IADD3 R46, P0, P4, R92, R78, R13 ;  /* 0x0000004e5c2eb210 */ /* 0x000fe20007c1e00d */
        /* <DEDUP_REMOVED lines=15> */
[----:B------:R-:W4:Y:S01]  /*5430*/  @!P4 LDC.64 R52, c[0x0][0x3c8] ;  /* 0x0000f200ff34cb82 */ /* 0x000f220000000a00 */
[----:B------:R-:W-:-:S05]  /*5440*/  @!P4 IADD3 R48, P5, R92, R78, RZ ;  /* 0x0000004e5c30c210 */ /* 0x000fca0007fbe0ff */
[----:B------:R-:W-:Y:S02]  /*5450*/  @!P4 IMAD.X R49, R124, 0x1, R28, P5 ;  /* 0x000000017c31c824 */ /* 0x000fe400028e061c */
[----:B------:R-:W0:Y:S01]  /*5460*/  @!P4 LDC.64 R54, c[0x0][0x3e0] ;  /* 0x0000f800ff36cb82 */ /* 0x000e220000000a00 */
[----:B----4-:R-:W-:-:S04]  /*5470*/  @!P4 LEA R52, P5, R48, R52, 0x1 ;  /* 0x000000343034c211 */ /* 0x010fc800078a08ff */
[----:B------:R-:W-:Y:S02]  /*5480*/  @!P4 LEA.HI.X R53, R48, R53, R49, 0x1, P5 ;  /* 0x000000353035c211 */ /* 0x000fe400028f0c31 */
[----:B------:R-:W-:-:S05]  /*5490*/  @!P4 IADD3 R48, P5, R84, R76, RZ ;  /* 0x0000004c5430c210 */ /* 0x000fca0007fbe0ff */
[----:B------:R-:W-:Y:S01]  /*54a0*/  @!P4 IMAD.X R49, R103, 0x1, R36, P5 ;  /* 0x000000016731c824 */ /* 0x000fe200028e0624 */
[----:B0-----:R-:W-:-:S04]  /*54b0*/  @!P4 LEA R54, P5, R48, R54, 0x1 ;  /* 0x000000363036c211 */ /* 0x001fc800078a08ff */
[----:B------:R-:W-:Y:S02]  /*54c0*/  @!P4 LEA.HI.X R55, R48, R55, R49, 0x1, P5 ;  /* 0x000000373037c211 */ /* 0x000fe400028f0c31 */
[----:B------:R-:W-:Y:S02]  /*54d0*/  CS2R R48, SRZ ;  /* 0x0000000000307805 */ /* 0x000fe4000001ff00 */
[----:B------:R-:W-:-:S04]  /*54e0*/  @!P3 LEA R60, P5, R46, R60, 0x1 ;  /* 0x0000003c2e3cb211 */ /* 0x000fc800078a08ff */
[----:B------:R-:W-:Y:S02]  /*54f0*/  @!P3 LEA.HI.X R61, R46, R61, R47, 0x1, P5 ;  /* 0x0000003d2e3db211 */ /* 0x000fe400028f0c2f */
[----:B------:R-:W-:Y:S02]  /*5500*/  CS2R R46, SRZ ;  /* 0x00000000002e7805 */ /* 0x000fe4000001ff00 */
[C---:B-1----:R-:W-:Y:S01]  /*5510*/  @!P3 LEA R62, P5, R44.reuse, R62, 0x1 ;  /* 0x0000003e2c3eb211 */ /* 0x042fe200078a08ff */
[----:B------:R0:W5:Y:S03]  /*5520*/  @!P4 LDG.E.128 R48, desc[UR54][R54.64] ;  /* 0x000000363630c981 */ /* 0x000166000c1e1d00 */
[----:B------:R-:W-:Y:S02]  /*5530*/  @!P3 LEA.HI.X R63, R44, R63, R45, 0x1, P5 ;  /* 0x0000003f2c3fb211 */ /* 0x000fe400028f0c2d */
[----:B------:R-:W-:-:S02]  /*5540*/  CS2R R44, SRZ ;  /* 0x00000000002c7805 */ /* 0x000fc4000001ff00 */
[----:B------:R-:W-:Y:S02]  /*5550*/  CS2R R58, SRZ ;  /* 0x00000000003a7805 */ /* 0x000fe4000001ff00 */
[----:B------:R-:W-:Y:S02]  /*5560*/  CS2R R56, SRZ ;  /* 0x0000000000387805 */ /* 0x000fe4000001ff00 */
[----:B------:R1:W5:Y:S01]  /*5570*/  @!P4 LDG.E.128 R44, desc[UR54][R52.64] ;  /* 0x00000036342cc981 */ /* 0x000362000c1e1d00 */
[----:B0-----:R-:W-:-:S03]  /*5580*/  CS2R R54, SRZ ;  /* 0x0000000000367805 */ /* 0x001fc6000001ff00 */
[----:B------:R0:W5:Y:S01]  /*5590*/  @!P3 LDG.E.128 R56, desc[UR54][R62.64] ;  /* 0x000000363e38b981 */ /* 0x000162000c1e1d00 */
[----:B-1----:R-:W-:-:S06]  /*55a0*/  CS2R R52, SRZ ;  /* 0x0000000000347805 */ /* 0x002fcc000001ff00 */
[----:B------:R1:W5:Y:S01]  /*55b0*/  @!P3 LDG.E.128 R52, desc[UR54][R60.64] ;  /* 0x000000363c34b981 */ /* 0x000362000c1e1d00 */
[----:B--2---:R-:W-:-:S04]  /*55c0*/  @!P0 LEA R68, P3, R66, R68, 0x1 ;  /* 0x0000004442448211 */ /* 0x004fc800078608ff */
[----:B------:R-:W-:Y:S02]  /*55d0*/  @!P0 LEA.HI.X R69, R66, R69, R67, 0x1, P3 ;  /* 0x0000004542458211 */ /* 0x000fe400018f0c43 */
[C---:B---3--:R-:W-:Y:S02]  /*55e0*/  @!P0 LEA R70, P3, R64.reuse, R70, 0x1 ;  /* 0x0000004640468211 */ /* 0x048fe400078608ff */
[----:B0-----:R-:W-:Y:S02]  /*55f0*/  CS2R R62, SRZ ;  /* 0x00000000003e7805 */ /* 0x001fe4000001ff00 */
[----:B------:R-:W-:Y:S02]  /*5600*/  CS2R R66, SRZ ;  /* 0x0000000000427805 */ /* 0x000fe4000001ff00 */
[----:B-1----:R-:W-:Y:S02]  /*5610*/  CS2R R60, SRZ ;  /* 0x00000000003c7805 */ /* 0x002fe4000001ff00 */
[----:B------:R-:W-:-:S02]  /*5620*/  @!P0 LEA.HI.X R71, R64, R71, R65, 0x1, P3 ;  /* 0x0000004740478211 */ /* 0x000fc400018f0c41 */
[----:B------:R-:W-:Y:S02]  /*5630*/  CS2R R64, SRZ ;  /* 0x0000000000407805 */ /* 0x000fe4000001ff00 */
[----:B------:R0:W5:Y:S04]  /*5640*/  @!P0 LDG.E.128 R60, desc[UR54][R68.64] ;  /* 0x00000036443c8981 */ /* 0x000168000c1e1d00 */
[----:B------:R1:W5:Y:S01]  /*5650*/  @!P0 LDG.E.128 R64, desc[UR54][R70.64] ;  /* 0x0000003646408981 */ /* 0x000362000c1e1d00 */
[----:B------:R-:W-:-:S04]  /*5660*/  ISETP.GE.AND P0, PT, R190, R112, PT ;  /* 0x00000070be00720c */ /* 0x000fc80003f06270 */
[CC--:B------:R-:W-:Y:S01]  /*5670*/  ISETP.GE.OR P0, PT, R16.reuse, R123.reuse, P0 ;  /* 0x0000007b1000720c */ /* 0x0c0fe20000706670 */
[----:B------:R-:W-:Y:S01]  /*5680*/  BSSY B1, `(.L_x_6898) ;  /* 0x000001c000017945 */ /* 0x000fe20003800000 */
[----:B------:R-:W-:Y:S02]  /*5690*/  ISETP.GE.AND P3, PT, R16, R123, PT ;  /* 0x0000007b1000720c */ /* 0x000fe40003f66270 */
[----:B0-----:R-:W-:Y:S02]  /*56a0*/  CS2R R68, SRZ ;  /* 0x0000000000447805 */ /* 0x001fe4000001ff00 */
[----:B------:R-:W-:Y:S02]  /*56b0*/  CS2R R74, SRZ ;  /* 0x00000000004a7805 */ /* 0x000fe4000001ff00 */
[----:B-1----:R-:W-:Y:S02]  /*56c0*/  CS2R R70, SRZ ;  /* 0x0000000000467805 */ /* 0x002fe4000001ff00 */
[----:B------:R-:W-:-:S03]  /*56d0*/  CS2R R72, SRZ ;  /* 0x0000000000487805 */ /* 0x000fc6000001ff00 */
[----:B------:R-:W-:Y:S05]  /*56e0*/  @P0 BRA `(.L_x_6899) ;  /* 0x0000000000540947 */ /* 0x000fea0003800000 */
[----:B------:R-:W0:Y:S01]  /*56f0*/  LDC.64 R68, c[0x0][0x3d8] ;  /* 0x0000f600ff447b82 */ /* 0x000e220000000a00 */
[----:B------:R-:W-:Y:S01]  /*5700*/  IMAD.MOV.U32 R72, RZ, RZ, R78 ;  /* 0x000000ffff487224 */ /* 0x000fe200078e004e */
[----:B------:R-:W-:Y:S01]  /*5710*/  ULDC.64 UR4, c[0x0][0x3c8] ;  /* 0x0000f20000047ab9 */ /* 0x000fe20000000a00 */
[----:B------:R-:W-:Y:S01]  /*5720*/  IMAD.MOV.U32 R73, RZ, RZ, R124 ;  /* 0x000000ffff497224 */ /* 0x000fe200078e007c */
[----:B------:R-:W-:Y:S01]  /*5730*/  ULDC.64 UR6, c[0x0][0x3e0] ;  /* 0x0000f80000067ab9 */ /* 0x000fe20000000a00 */
[----:B------:R-:W-:-:S03]  /*5740*/  IMAD.MOV.U32 R77, RZ, RZ, R103 ;  /* 0x000000ffff4d7224 */ /* 0x000fc600078e0067 */
        /* <DEDUP_REMOVED lines=15> */
.L_x_6899:
[----:B------:R-:W-:Y:S05]  /*5840*/  BSYNC B1 ;  /* 0x0000000000017941 */ /* 0x000fea0003800000 */
.L_x_6898:
[----:B-----5:R-:W-:Y:S01]  /*5850*/  IMAD.MOV.U32 R76, RZ, RZ, R70 ;  /* 0x000000ffff4c7224 */ /* 0x020fe200078e0046 */
        /* <DEDUP_REMOVED lines=67> */
.L_x_6900:
[----:B------:R-:W-:Y:S01]  /*5c90*/  IMAD R103, R185, 0x8, R2 ;  /* 0x00000008b9677824 */ /* 0x000fe200078e0202 */
[----:B------:R-:W-:Y:S01]  /*5ca0*/  SHF.L.U32 R124, R194, 0x1f, RZ ;  /* 0x0000001fc27c7819 */ /* 0x000fe200000006ff */
[----:B------:R-:W0:Y:S01]  /*5cb0*/  LDC R131, c[0x0][0x2e4] ;  /* 0x0000b900ff837b82 */ /* 0x000e220000000800 */
[----:B------:R-:W-:Y:S01]  /*5cc0*/  IMAD.MOV.U32 R121, RZ, RZ, R122 ;  /* 0x000000ffff797224 */ /* 0x000fe200078e007a */
[----:B------:R-:W-:Y:S01]  /*5cd0*/  BSSY B1, `(.L_x_6901) ;  /* 0x0000005000017945 */ /* 0x000fe20003800000 */
[----:B------:R-:W1:Y:S05]  /*5ce0*/  SYNCS.PHASECHK.TRANS64.TRYWAIT P4, [R103+URZ+0x28890], R124 ;  /* 0x0288907c670075a7 */ /* 0x000e6a000808017f */
[----:B------:R-:W2:Y:S01]  /*5cf0*/  LDC.64 R122, c[0x0][0x2f0] ;  /* 0x0000bc00ff7a7b82 */ /* 0x000ea20000000a00 */
[----:B0-----:R-:W-:Y:S01]  /*5d00*/  IMAD.IADD R133, R131, 0x1, -R116 ;  /* 0x0000000183857824 */ /* 0x001fe200078e0a74 */
[----:B-1----:R-:W-:Y:S06]  /*5d10*/  @!P4 BRA `(.L_x_6902) ;  /* 0x000001d400c8c947 */ /* 0x002fec0003800000 */
.L_x_7241:
[----:B------:R-:W-:Y:S05]  /*5d20*/  BSYNC B1 ;  /* 0x0000000000017941 */ /* 0x000fea0003800000 */
.L_x_6901:
[----:B------:R-:W-:Y:S01]  /*5d30*/  ISETP.GE.OR P4, PT, R18, R112, P2 ;  /* 0x000000701200720c */ /* 0x000fe20001786670 */
[----:B------:R-:W-:-:S12]  /*5d40*/  BSSY B1, `(.L_x_6903) ;  /* 0x0000087000017945 */ /* 0x000fd80003800000 */
[----:B------:R-:W-:Y:S05]  /*5d50*/  @P4 BRA `(.L_x_6904) ;  /* 0x0000000800144947 */ /* 0x000fea0003800000 */
[-C--:B--2---:R-:W-:Y:S01]  /*5d60*/  IMAD R76, R19, R122.reuse, RZ ;  /* 0x0000007a134c7224 */ /* 0x084fe200078e02ff */
[----:B------:R-:W-:Y:S01]  /*5d70*/  ISETP.NE.AND P6, PT, R0, RZ, PT ;  /* 0x000000ff0000720c */ /* 0x000fe20003fc5270 */
[C---:B------:R-:W-:Y:S01]  /*5d80*/  IMAD.WIDE.U32 R126, R18.reuse, R122, R120 ;  /* 0x0000007a127e7225 */ /* 0x040fe200078e0078 */
[----:B------:R-:W-:Y:S03]  /*5d90*/  BSSY B2, `(.L_x_6905) ;  /* 0x0000076000027945 */ /* 0x000fe60003800000 */
[----:B------:R-:W-:Y:S01]  /*5da0*/  IMAD R159, R18, R123, R76 ;  /* 0x0000007b129f7224 */ /* 0x000fe200078e024c */
[----:B------:R-:W-:Y:S02]  /*5db0*/  SEL R76, R116, R133, !P6 ;  /* 0x00000085744c7207 */ /* 0x000fe40007000000 */
[----:B------:R-:W-:Y:S01]  /*5dc0*/  IADD3 R156, P4, P5, R98, R126, R32 ;  /* 0x0000007e629c7210 */ /* 0x000fe20007d9e020 */
        /* <DEDUP_REMOVED lines=8> */
[----:B------:R-:W-:-:S03]  /*5e50*/  LOP3.LUT R76, R161, 0x38, RZ, 0xc0, !PT ;  /* 0x00000038a14c7812 */ /* 0x000fc600078ec0ff */
[----:B------:R-:W-:Y:S01]  /*5e60*/  IMAD.SHL.U32 R77, R77, 0x400, RZ ;  /* 0x000004004d4d7824 */ /* 0x000fe200078e00ff */
[----:B------:R-:W-:-:S04]  /*5e70*/  LOP3.LUT R76, R76, 0x1c0, R203, 0xf8, !PT ;  /* 0x000001c04c4c7812 */ /* 0x000fc800078ef8cb */
[----:B------:R-:W-:Y:S02]  /*5e80*/  LOP3.LUT R77, R77, 0x7fffe000, RZ, 0xc0, !PT ;  /* 0x7fffe0004d4d7812 */ /* 0x000fe400078ec0ff */
[----:B------:R-:W-:-:S04]  /*5e90*/  LOP3.LUT R76, R76, R211, RZ, 0x3c, !PT ;  /* 0x000000d34c4c7212 */ /* 0x000fc800078e3cff */
[----:B------:R-:W-:Y:S01]  /*5ea0*/  IADD3 R76, R76, R77, R212 ;  /* 0x0000004d4c4c7210 */ /* 0x000fe20007ffe0d4 */
[----:B------:R-:W-:-:S04]  /*5eb0*/  IMAD R77, R185, 0x4000, R115 ;  /* 0x00004000b94d7824 */ /* 0x000fc800078e0273 */
[----:B------:R-:W-:Y:S02]  /*5ec0*/  IMAD R79, R185, 0x4000, R76 ;  /* 0x00004000b94f7824 */ /* 0x000fe400078e024c */
[--C-:B------:R-:W-:Y:S02]  /*5ed0*/  IMAD R77, R77, 0x2, R2.reuse ;  /* 0x000000024d4d7824 */ /* 0x100fe400078e0202 */
[----:B------:R-:W-:-:S04]  /*5ee0*/  IMAD R80, R79, 0x2, R2 ;  /* 0x000000024f507824 */ /* 0x000fc800078e0202 */
[----:B------:R-:W1:Y:S04]  /*5ef0*/  LDS.128 R76, [R77+0x18400] ;  /* 0x018400004d4c7984 */ /* 0x000e680000000c00 */
[----:B------:R-:W2:Y:S01]  /*5f00*/  LDS.128 R80, [R80+0x18400] ;  /* 0x0184000050507984 */ /* 0x000ea20000000c00 */
[----:B------:R-:W-:Y:S05]  /*5f10*/  @P3 BRA `(.L_x_6906) ;  /* 0x0000000400743947 */ /* 0x000fea0003800000 */
[----:B------:R-:W-:Y:S01]  /*5f20*/  SHF.R.U32.HI R173, RZ, 0x10, R49 ;  /* 0x00000010ffad7819 */ /* 0x000fe20000011631 */
[----:B--2---:R-:W-:Y:S01]  /*5f30*/  IMAD.U32 R167, R83, 0x10000, RZ ;  /* 0x0001000053a77824 */ /* 0x004fe200078e00ff */
[----:B------:R-:W-:Y:S01]  /*5f40*/  SHF.R.U32.HI R177, RZ, 0x10, R45 ;  /* 0x00000010ffb17819 */ /* 0x000fe2000001162d */
[----:B------:R-:W-:Y:S01]  /*5f50*/  IMAD.U32 R172, R81, 0x10000, RZ ;  /* 0x0001000051ac7824 */ /* 0x000fe200078e00ff */
[----:B------:R-:W-:Y:S01]  /*5f60*/  PRMT R164, R164, 0x5410, R173 ;  /* 0x00005410a4a47816 */ /* 0x000fe200000000ad */
[----:B-1----:R-:W-:Y:S01]  /*5f70*/  IMAD.U32 R166, R77, 0x10000, RZ ;  /* 0x000100004da67824 */ /* 0x002fe200078e00ff */
[----:B------:R-:W-:Y:S02]  /*5f80*/  SHF.R.U64 R170, R48, 0x10, R49 ;  /* 0x0000001030aa7819 */ /* 0x000fe40000001231 */
[----:B------:R-:W-:Y:S02]  /*5f90*/  SHF.R.U32.HI R171, RZ, 0x10, R51 ;  /* 0x00000010ffab7819 */ /* 0x000fe40000011633 */
[----:B------:R-:W-:-:S02]  /*5fa0*/  PRMT R168, R168, 0x5410, R177 ;  /* 0x00005410a8a87816 */ /* 0x000fc400000000b1 */
[----:B------:R-:W-:Y:S01]  /*5fb0*/  SHF.R.U64 R169, R50, 0x10, R51 ;  /* 0x0000001032a97819 */ /* 0x000fe20000001233 */
[----:B------:R-:W-:Y:S01]  /*5fc0*/  IMAD.U32 R51, R79, 0x10000, RZ ;  /* 0x000100004f337824 */ /* 0x000fe200078e00ff */
[----:B------:R-:W-:Y:S01]  /*5fd0*/  LOP3.LUT R49, R83, 0xffff0000, RZ, 0xc0, !PT ;  /* 0xffff000053317812 */ /* 0x000fe200078ec0ff */
[----:B------:R-:W-:Y:S01]  /*5fe0*/  IMAD.U32 R83, R164, 0x10000, RZ ;  /* 0x00010000a4537824 */ /* 0x000fe200078e00ff */
[----:B------:R-:W-:Y:S02]  /*5ff0*/  SHF.R.U32.HI R175, RZ, 0x10, R47 ;  /* 0x00000010ffaf7819 */ /* 0x000fe4000001162f */
[----:B------:R-:W-:Y:S01]  /*6000*/  LOP3.LUT R48, R79, 0xffff0000, RZ, 0xc0, !PT ;  /* 0xffff00004f307812 */ /* 0x000fe200078ec0ff */
[----:B------:R-:W-:Y:S01]  /*6010*/  IMAD.U32 R79, R168, 0x10000, RZ ;  /* 0x00010000a84f7824 */ /* 0x000fe200078e00ff */
[----:B------:R-:W-:Y:S01]  /*6020*/  PRMT R171, R158, 0x5410, R171 ;  /* 0x000054109eab7816 */ /* 0x000fe200000000ab */
[----:B------:R-:W-:Y:S01]  /*6030*/  FMUL.FTZ R173, R172, R83 ;  /* 0x00000053acad7220 */ /* 0x000fe20000410000 */
[----:B------:R-:W-:-:S02]  /*6040*/  PRMT R160, R160, 0x5410, R169 ;  /* 0x00005410a0a07816 */ /* 0x000fc400000000a9 */
[----:B------:R-:W-:Y:S02]  /*6050*/  LOP3.LUT R81, R81, 0xffff0000, RZ, 0xc0, !PT ;  /* 0xffff000051517812 */ /* 0x000fe400078ec0ff */
[----:B------:R-:W-:Y:S02]  /*6060*/  LOP3.LUT R169, R164, 0xffff0000, RZ, 0xc0, !PT ;  /* 0xffff0000a4a97812 */ /* 0x000fe400078ec0ff */
[----:B------:R-:W-:Y:S01]  /*6070*/  PRMT R162, R162, 0x5410, R175 ;  /* 0x00005410a2a27816 */ /* 0x000fe200000000af */
[-C--:B------:R-:W-:Y:S01]  /*6080*/  FMUL.FTZ R175, R172, R79.reuse ;  /* 0x0000004facaf7220 */ /* 0x080fe20000410000 */
[----:B------:R-:W-:Y:S01]  /*6090*/  LOP3.LUT R158, R168, 0xffff0000, RZ, 0xc0, !PT ;  /* 0xffff0000a89e7812 */ /* 0x000fe200078ec0ff */
[----:B------:R-:W-:Y:S01]  /*60a0*/  IMAD.U32 R168, R171, 0x10000, RZ ;  /* 0x00010000aba87824 */ /* 0x000fe200078e00ff */
[----:B------:R-:W-:Y:S01]  /*60b0*/  SHF.R.U64 R179, R44, 0x10, R45 ;  /* 0x000000102cb37819 */ /* 0x000fe2000000122d */
[----:B------:R-:W-:Y:S01]  /*60c0*/  FFMA.FTZ R79, R166, R79, -R173 ;  /* 0x0000004fa64f7223 */ /* 0x000fe200000108ad */
[----:B------:R-:W-:Y:S01]  /*60d0*/  LOP3.LUT R50, R77, 0xffff0000, RZ, 0xc0, !PT ;  /* 0xffff00004d327812 */ /* 0x000fe200078ec0ff */
[----:B------:R-:W-:Y:S01]  /*60e0*/  FMUL.FTZ R173, R81, R169 ;  /* 0x000000a951ad7220 */ /* 0x000fe20000410000 */
[----:B------:R-:W-:Y:S01]  /*60f0*/  PRMT R163, R163, 0x5410, R170 ;  /* 0x00005410a3a37816 */ /* 0x000fe200000000aa */
[----:B------:R-:W-:-:S02]  /*6100*/  IMAD.U32 R164, R162, 0x10000, RZ ;  /* 0x00010000a2a47824 */ /* 0x000fc400078e00ff */
[----:B------:R-:W-:Y:S01]  /*6110*/  FMUL.FTZ R81, R81, R158 ;  /* 0x0000009e51517220 */ /* 0x000fe20000410000 */
[----:B------:R-:W-:Y:S01]  /*6120*/  FMUL.FTZ R170, R167, R168 ;  /* 0x000000a8a7aa7220 */ /* 0x000fe20000410000 */
[----:B------:R-:W-:Y:S01]  /*6130*/  PRMT R77, R130, 0x5432, R179 ;  /* 0x00005432824d7816 */ /* 0x000fe200000000b3 */
[C---:B------:R-:W-:Y:S01]  /*6140*/  FFMA.FTZ R158, R50.reuse, R158, -R173 ;  /* 0x0000009e329e7223 */ /* 0x040fe200000108ad */
[----:B------:R-:W-:Y:S01]  /*6150*/  LOP3.LUT R171, R171, 0xffff0000, RZ, 0xc0, !PT ;  /* 0xffff0000abab7812 */ /* 0x000fe200078ec0ff */
[-C--:B------:R-:W-:Y:S01]  /*6160*/  FMUL.FTZ R167, R167, R164.reuse ;  /* 0x000000a4a7a77220 */ /* 0x080fe20000410000 */
[----:B------:R-:W-:Y:S01]  /*6170*/  FFMA.FTZ R81, R50, R169, R81 ;  /* 0x000000a932517223 */ /* 0x000fe20000010051 */
[----:B------:R-:W-:Y:S01]  /*6180*/  LOP3.LUT R162, R162, 0xffff0000, RZ, 0xc0, !PT ;  /* 0xffff0000a2a27812 */ /* 0x000fe200078ec0ff */
[----:B------:R-:W-:Y:S01]  /*6190*/  FFMA.FTZ R50, R51, R164, -R170 ;  /* 0x000000a433327223 */ /* 0x000fe200000108aa */
[----:B------:R-:W-:Y:S02]  /*61a0*/  IMAD.U32 R45, R80, 0x10000, RZ ;  /* 0x00010000502d7824 */ /* 0x000fe400078e00ff */
[----:B------:R-:W-:Y:S01]  /*61b0*/  FFMA.FTZ R166, R166, R83, R175 ;  /* 0x00000053a6a67223 */ /* 0x000fe200000100af */
[----:B------:R-:W-:Y:S01]  /*61c0*/  IMAD.U32 R164, R163, 0x10000, RZ ;  /* 0x00010000a3a47824 */ /* 0x000fe200078e00ff */
[----:B------:R-:W-:Y:S01]  /*61d0*/  SHF.R.U64 R174, R46, 0x10, R47 ;  /* 0x000000102eae7819 */ /* 0x000fe2000000122f */
[----:B------:R-:W-:-:S02]  /*61e0*/  IMAD.U32 R83, R77, 0x10000, RZ ;  /* 0x000100004d537824 */ /* 0x000fc400078e00ff */
[----:B------:R-:W-:Y:S01]  /*61f0*/  FFMA.FTZ R51, R51, R168, R167 ;  /* 0x000000a833337223 */ /* 0x000fe200000100a7 */
[C---:B------:R-:W-:Y:S01]  /*6200*/  FMUL.FTZ R167, R49.reuse, R171 ;  /* 0x000000ab31a77220 */ /* 0x040fe20000410000 */
[----:B------:R-:W-:Y:S01]  /*6210*/  FMUL.FTZ R169, R49, R162 ;  /* 0x000000a231a97220 */ /* 0x000fe20000410000 */
[----:B------:R-:W-:Y:S01]  /*6220*/  LOP3.LUT R80, R80, 0xffff0000, RZ, 0xc0, !PT ;  /* 0xffff000050507812 */ /* 0x000fe200078ec0ff */
        /* <DEDUP_REMOVED lines=8> */
[----:B------:R-:W-:Y:S01]  /*62b0*/  FFMA.FTZ R162, R48, R171, R169 ;  /* 0x000000ab30a27223 */ /* 0x000fe200000100a9 */
[----:B------:R-:W-:-:S02]  /*62c0*/  IMAD.U32 R47, R82, 0x10000, RZ ;  /* 0x00010000522f7824 */ /* 0x000fc400078e00ff */
[----:B------:R-:W-:Y:S01]  /*62d0*/  FMUL.FTZ R167, R80, R163 ;  /* 0x000000a350a77220 */ /* 0x000fe20000410000 */
[C---:B------:R-:W-:Y:S01]  /*62e0*/  FFMA.FTZ R83, R44.reuse, R83, -R49 ;  /* 0x000000532c537223 */ /* 0x040fe20000010831 */
[----:B------:R-:W-:Y:S01]  /*62f0*/  FFMA.FTZ R164, R44, R164, R45 ;  /* 0x000000a42ca47223 */ /* 0x000fe2000001002d */
[-C--:B------:R-:W-:Y:S01]  /*6300*/  FMUL.FTZ R169, R80, R77.reuse ;  /* 0x0000004d50a97220 */ /* 0x080fe20000410000 */
[----:B------:R-:W-:Y:S01]  /*6310*/  LOP3.LUT R82, R82, 0xffff0000, RZ, 0xc0, !PT ;  /* 0xffff000052527812 */ /* 0x000fe200078ec0ff */
[C---:B------:R-:W-:Y:S01]  /*6320*/  IMAD.U32 R45, R160.reuse, 0x10000, RZ ;  /* 0x00010000a02d7824 */ /* 0x040fe200078e00ff */
[----:B------:R-:W-:Y:S01]  /*6330*/  LOP3.LUT R49, R160, 0xffff0000, RZ, 0xc0, !PT ;  /* 0xffff0000a0317812 */ /* 0x000fe200078ec0ff */
[C---:B------:R-:W-:Y:S02]  /*6340*/  IMAD.U32 R44, R165.reuse, 0x10000, RZ ;  /* 0x00010000a52c7824 */ /* 0x040fe400078e00ff */
[----:B------:R-:W-:Y:S01]  /*6350*/  FFMA.FTZ R48, R76, R77, -R167 ;  /* 0x0000004d4c307223 */ /* 0x000fe200000108a7 */
[----:B------:R-:W-:Y:S01]  /*6360*/  IMAD.U32 R46, R78, 0x10000, RZ ;  /* 0x000100004e2e7824 */ /* 0x000fe200078e00ff */
[----:B------:R-:W-:Y:S01]  /*6370*/  LOP3.LUT R165, R165, 0xffff0000, RZ, 0xc0, !PT ;  /* 0xffff0000a5a57812 */ /* 0x000fe200078ec0ff */
        /* <DEDUP_REMOVED lines=23> */
.L_x_6906:
[----:B------:R-:W-:Y:S05]  /*64f0*/  BSYNC B2 ;  /* 0x0000000000027941 */ /* 0x000fea0003800000 */
.L_x_6905:
[----:B------:R-:W-:Y:S01]  /*6500*/  ISETP.GE.AND P4, PT, R161, R131, PT ;  /* 0x00000083a100720c */ /* 0x000fe20003f86270 */
[----:B------:R-:W-:-:S12]  /*6510*/  ULDC.64 UR4, c[0x0][0x2d8] ;  /* 0x0000b60000047ab9 */ /* 0x000fd80000000a00 */
        /* <DEDUP_REMOVED lines=9> */
.L_x_6904:
[----:B------:R-:W-:Y:S05]  /*65b0*/  BSYNC B1 ;  /* 0x0000000000017941 */ /* 0x000fea0003800000 */
.L_x_6903:
[----:B------:R-:W-:Y:S01]  /*65c0*/  ISETP.GE.OR P4, PT, R189, R112, P2 ;  /* 0x00000070bd00720c */ /* 0x000fe20001786670 */
[----:B------:R-:W-:-:S12]  /*65d0*/  BSSY B1, `(.L_x_6907) ;  /* 0x0000087000017945 */ /* 0x000fd80003800000 */
[----:B------:R-:W-:Y:S05]  /*65e0*/  @P4 BRA `(.L_x_6908) ;  /* 0x0000000800144947 */ /* 0x000fea0003800000 */
[-C--:B-12---:R-:W-:Y:S01]  /*65f0*/  IMAD R44, R218, R122.reuse, RZ ;  /* 0x0000007ada2c7224 */ /* 0x086fe200078e02ff */
        /* <DEDUP_REMOVED lines=14> */
[----:B------:R-:W-:-:S03]  /*66e0*/  LOP3.LUT R44, R202, 0x38, R83, 0xf8, !PT ;  /* 0x00000038ca2c7812 */ /* 0x000fc600078ef853 */
[----:B------:R-:W-:Y:S01]  /*66f0*/  IMAD.SHL.U32 R46, R45, 0x400, RZ ;  /* 0x000004002d2e7824 */ /* 0x000fe200078e00ff */
[----:B------:R-:W-:-:S04]  /*6700*/  LOP3.LUT R45, R44, R209, RZ, 0x3c, !PT ;  /* 0x000000d12c2d7212 */ /* 0x000fc800078e3cff */
[----:B------:R-:W-:-:S04]  /*6710*/  LOP3.LUT R44, R46, 0x7fffe000, RZ, 0xc0, !PT ;  /* 0x7fffe0002e2c7812 */ /* 0x000fc800078ec0ff */
        /* <DEDUP_REMOVED lines=10> */
[----:B------:R-:W-:Y:S02]  /*67c0*/  SHF.R.U32.HI R126, RZ, 0x10, R57 ;  /* 0x00000010ff7e7819 */ /* 0x000fe40000011639 */
[----:B------:R-:W-:Y:S02]  /*67d0*/  PRMT R151, R151, 0x5410, R160 ;  /* 0x0000541097977816 */ /* 0x000fe400000000a0 */
[----:B------:R-:W-:Y:S02]  /*67e0*/  PRMT R155, R155, 0x5410, R126 ;  /* 0x000054109b9b7816 */ /* 0x000fe4000000007e */
[--C-:B------:R-:W-:Y:S01]  /*67f0*/  SHF.R.U64 R127, R58, 0x10, R59.reuse ;  /* 0x000000103a7f7819 */ /* 0x100fe2000000123b */
[----:B------:R-:W-:Y:S01]  /*6800*/  IMAD.U32 R58, R49, 0x10000, RZ ;  /* 0x00010000313a7824 */ /* 0x000fe200078e00ff */
[----:B------:R-:W-:-:S02]  /*6810*/  SHF.R.U32.HI R156, RZ, 0x10, R59 ;  /* 0x00000010ff9c7819 */ /* 0x000fc4000001163b */
[----:B------:R-:W-:Y:S01]  /*6820*/  LOP3.LUT R59, R49, 0xffff0000, RZ, 0xc0, !PT ;  /* 0xffff0000313b7812 */ /* 0x000fe200078ec0ff */
[----:B------:R-:W-:Y:S01]  /*6830*/  IMAD.U32 R49, R151, 0x10000, RZ ;  /* 0x0001000097317824 */ /* 0x000fe200078e00ff */
[----:B------:R-:W-:Y:S01]  /*6840*/  LOP3.LUT R82, R51, 0xffff0000, RZ, 0xc0, !PT ;  /* 0xffff000033527812 */ /* 0x000fe200078ec0ff */
[----:B------:R-:W-:Y:S01]  /*6850*/  IMAD.U32 R51, R155, 0x10000, RZ ;  /* 0x000100009b337824 */ /* 0x000fe200078e00ff */
[--C-:B------:R-:W-:Y:S02]  /*6860*/  SHF.R.U32.HI R158, RZ, 0x10, R55.reuse ;  /* 0x00000010ff9e7819 */ /* 0x100fe40000011637 */
[----:B------:R-:W-:Y:S01]  /*6870*/  SHF.R.U64 R159, R54, 0x10, R55 ;  /* 0x00000010369f7819 */ /* 0x000fe20000001237 */
[----:B-1----:R-:W-:Y:S01]  /*6880*/  IMAD.U32 R55, R45, 0x10000, RZ ;  /* 0x000100002d377824 */ /* 0x002fe200078e00ff */
[----:B------:R-:W-:Y:S01]  /*6890*/  PRMT R153, R153, 0x5410, R156 ;  /* 0x0000541099997816 */ /* 0x000fe2000000009c */
[C---:B------:R-:W-:Y:S01]  /*68a0*/  FMUL.FTZ R126, R58.reuse, R51 ;  /* 0x000000333a7e7220 */ /* 0x040fe20000410000 */
[----:B------:R-:W-:Y:S01]  /*68b0*/  LOP3.LUT R155, R155, 0xffff0000, RZ, 0xc0, !PT ;  /* 0xffff00009b9b7812 */ /* 0x000fe200078ec0ff */
[-C--:B------:R-:W-:Y:S01]  /*68c0*/  FMUL.FTZ R156, R58, R49.reuse ;  /* 0x000000313a9c7220 */ /* 0x080fe20000410000 */
[----:B------:R-:W-:Y:S01]  /*68d0*/  PRMT R149, R149, 0x5410, R158 ;  /* 0x0000541095957816 */ /* 0x000fe2000000009e */
[C---:B------:R-:W-:Y:S01]  /*68e0*/  FFMA.FTZ R49, R55.reuse, R49, -R126 ;  /* 0x0000003137317223 */ /* 0x040fe2000001087e */
[----:B------:R-:W-:Y:S01]  /*68f0*/  SHF.R.U64 R157, R56, 0x10, R57 ;  /* 0x00000010389d7819 */ /* 0x000fe20000001239 */
[----:B------:R-:W-:Y:S01]  /*6900*/  FFMA.FTZ R51, R55, R51, R156 ;  /* 0x0000003337337223 */ /* 0x000fe2000001009c */
[----:B------:R-:W-:Y:S01]  /*6910*/  LOP3.LUT R56, R45, 0xffff0000, RZ, 0xc0, !PT ;  /* 0xffff00002d387812 */ /* 0x000fe200078ec0ff */
[----:B------:R-:W-:Y:S01]  /*6920*/  IMAD.U32 R58, R153, 0x10000, RZ ;  /* 0x00010000993a7824 */ /* 0x000fe200078e00ff */
[----:B------:R-:W-:Y:S01]  /*6930*/  PRMT R152, R152, 0x5410, R127 ;  /* 0x0000541098987816 */ /* 0x000fe2000000007f */
[----:B------:R-:W-:Y:S01]  /*6940*/  FMUL.FTZ R127, R59, R155 ;  /* 0x0000009b3b7f7220 */ /* 0x000fe20000410000 */
[----:B------:R-:W-:Y:S01]  /*6950*/  LOP3.LUT R151, R151, 0xffff0000, RZ, 0xc0, !PT ;  /* 0xffff000097977812 */ /* 0x000fe200078ec0ff */
[----:B------:R-:W-:Y:S01]  /*6960*/  IMAD.U32 R55, R149, 0x10000, RZ ;  /* 0x0001000095377824 */ /* 0x000fe200078e00ff */
[----:B------:R-:W-:Y:S01]  /*6970*/  SHF.R.U64 R161, R52, 0x10, R53 ;  /* 0x0000001034a17819 */ /* 0x000fe20000001235 */
[----:B------:R-:W-:-:S02]  /*6980*/  IMAD.U32 R57, R47, 0x10000, RZ ;  /* 0x000100002f397824 */ /* 0x000fc400078e00ff */
[-C--:B------:R-:W-:Y:S01]  /*6990*/  FMUL.FTZ R156, R80, R58.reuse ;  /* 0x0000003a509c7220 */ /* 0x080fe20000410000 */
[----:B------:R-:W-:Y:S01]  /*69a0*/  FFMA.FTZ R126, R56, R151, -R127 ;  /* 0x00000097387e7223 */ /* 0x000fe2000001087f */
[----:B------:R-:W-:Y:S01]  /*69b0*/  LOP3.LUT R153, R153, 0xffff0000, RZ, 0xc0, !PT ;  /* 0xffff000099997812 */ /* 0x000fe200078ec0ff */
[----:B------:R-:W-:Y:S01]  /*69c0*/  FMUL.FTZ R127, R80, R55 ;  /* 0x00000037507f7220 */ /* 0x000fe20000410000 */
[----:B------:R-:W-:Y:S01]  /*69d0*/  PRMT R154, R154, 0x5410, R157 ;  /* 0x000054109a9a7816 */ /* 0x000fe2000000009d */
[----:B------:R-:W-:Y:S01]  /*69e0*/  FMUL.FTZ R59, R59, R151 ;  /* 0x000000973b3b7220 */ /* 0x000fe20000410000 */
[----:B------:R-:W-:Y:S01]  /*69f0*/  LOP3.LUT R54, R47, 0xffff0000, RZ, 0xc0, !PT ;  /* 0xffff00002f367812 */ /* 0x000fe200078ec0ff */
[C---:B------:R-:W-:Y:S01]  /*6a00*/  FFMA.FTZ R156, R57.reuse, R55, -R156 ;  /* 0x00000037399c7223 */ /* 0x040fe2000001089c */
[----:B------:R-:W-:Y:S01]  /*6a10*/  PRMT R150, R150, 0x5410, R161 ;  /* 0x0000541096967816 */ /* 0x000fe200000000a1 */
[----:B------:R-:W-:Y:S01]  /*6a20*/  FFMA.FTZ R58, R57, R58, R127 ;  /* 0x0000003a393a7223 */ /* 0x000fe2000001007f */
[----:B------:R-:W-:Y:S01]  /*6a30*/  LOP3.LUT R149, R149, 0xffff0000, RZ, 0xc0, !PT ;  /* 0xffff000095957812 */ /* 0x000fe200078ec0ff */
[----:B------:R-:W-:Y:S01]  /*6a40*/  FFMA.FTZ R80, R56, R155, R59 ;  /* 0x0000009b38507223 */ /* 0x000fe2000001003b */
[----:B------:R-:W-:Y:S01]  /*6a50*/  FMUL.FTZ R57, R82, R153 ;  /* 0x0000009952397220 */ /* 0x000fe20000410000 */
[C---:B------:R-:W-:Y:S01]  /*6a60*/  IMAD.U32 R53, R48.reuse, 0x10000, RZ ;  /* 0x0001000030357824 */ /* 0x040fe200078e00ff */
[----:B------:R-:W-:Y:S01]  /*6a70*/  LOP3.LUT R48, R48, 0xffff0000, RZ, 0xc0, !PT ;  /* 0xffff000030307812 */ /* 0x000fe200078ec0ff */
[----:B------:R-:W-:-:S02]  /*6a80*/  IMAD.U32 R56, R154, 0x10000, RZ ;  /* 0x000100009a387824 */ /* 0x000fc400078e00ff */
[----:B------:R-:W-:Y:S01]  /*6a90*/  FFMA.FTZ R151, R54, R149, -R57 ;  /* 0x0000009536977223 */ /* 0x000fe20000010839 */
[----:B------:R-:W-:Y:S01]  /*6aa0*/  IMAD.U32 R55, R150, 0x10000, RZ ;  /* 0x0001000096377824 */ /* 0x000fe200078e00ff */
[----:B------:R-:W-:Y:S01]  /*6ab0*/  LOP3.LUT R59, R154, 0xffff0000, RZ, 0xc0, !PT ;  /* 0xffff00009a3b7812 */ /* 0x000fe200078ec0ff */
[----:B------:R-:W-:Y:S01]  /*6ac0*/  IMAD.U32 R52, R44, 0x10000, RZ ;  /* 0x000100002c347824 */ /* 0x000fe200078e00ff */
[----:B------:R-:W-:Y:S01]  /*6ad0*/  LOP3.LUT R57, R150, 0xffff0000, RZ, 0xc0, !PT ;  /* 0xffff000096397812 */ /* 0x000fe200078ec0ff */
[C---:B------:R-:W-:Y:S01]  /*6ae0*/  FMUL.FTZ R127, R53.reuse, R56 ;  /* 0x00000038357f7220 */ /* 0x040fe20000410000 */
[----:B------:R-:W-:Y:S01]  /*6af0*/  PRMT R148, R148, 0x5410, R159 ;  /* 0x0000541094947816 */ /* 0x000fe2000000009f */
[----:B------:R-:W-:Y:S01]  /*6b00*/  FMUL.FTZ R53, R53, R55 ;  /* 0x0000003735357220 */ /* 0x000fe20000410000 */
[----:B------:R-:W-:Y:S01]  /*6b10*/  FMUL.FTZ R155, R82, R149 ;  /* 0x00000095529b7220 */ /* 0x000fe20000410000 */
[----:B------:R-:W-:Y:S01]  /*6b20*/  FFMA.FTZ R127, R52, R55, -R127 ;  /* 0x00000037347f7223 */ /* 0x000fe2000001087f */
[----:B------:R-:W-:Y:S01]  /*6b30*/  LOP3.LUT R44, R44, 0xffff0000, RZ, 0xc0, !PT ;  /* 0xffff00002c2c7812 */ /* 0x000fe200078ec0ff */
[C---:B------:R-:W-:Y:S01]  /*6b40*/  IMAD.U32 R45, R46.reuse, 0x10000, RZ ;  /* 0x000100002e2d7824 */ /* 0x040fe200078e00ff */
[----:B------:R-:W-:Y:S01]  /*6b50*/  LOP3.LUT R47, R46, 0xffff0000, RZ, 0xc0, !PT ;  /* 0xffff00002e2f7812 */ /* 0x000fe200078ec0ff */
[C---:B------:R-:W-:Y:S01]  /*6b60*/  FMUL.FTZ R149, R48.reuse, R59 ;  /* 0x0000003b30957220 */ /* 0x040fe20000410000 */
[----:B------:R-:W-:Y:S01]  /*6b70*/  FMUL.FTZ R55, R48, R57 ;  /* 0x0000003930377220 */ /* 0x000fe20000410000 */
[C---:B------:R-:W-:Y:S01]  /*6b80*/  IMAD.U32 R46, R50.reuse, 0x10000, RZ ;  /* 0x00010000322e7824 */ /* 0x040fe200078e00ff */
[----:B------:R-:W-:Y:S01]  /*6b90*/  LOP3.LUT R50, R50, 0xffff0000, RZ, 0xc0, !PT ;  /* 0xffff000032327812 */ /* 0x000fe200078ec0ff */
[----:B------:R-:W-:-:S02]  /*6ba0*/  IMAD.U32 R48, R148, 0x10000, RZ ;  /* 0x0001000094307824 */ /* 0x000fc400078e00ff */
[----:B------:R-:W-:Y:S01]  /*6bb0*/  FFMA.FTZ R53, R52, R56, R53 ;  /* 0x0000003834357223 */ /* 0x000fe20000010035 */
[----:B------:R-:W-:Y:S01]  /*6bc0*/  LOP3.LUT R148, R148, 0xffff0000, RZ, 0xc0, !PT ;  /* 0xffff000094947812 */ /* 0x000fe200078ec0ff */
[----:B------:R-:W-:Y:S02]  /*6bd0*/  IMAD.U32 R52, R152, 0x10000, RZ ;  /* 0x0001000098347824 */ /* 0x000fe400078e00ff */
[----:B------:R-:W-:Y:S01]  /*6be0*/  FFMA.FTZ R155, R54, R153, R155 ;  /* 0x00000099369b7223 */ /* 0x000fe2000001009b */
[----:B------:R-:W-:Y:S01]  /*6bf0*/  LOP3.LUT R152, R152, 0xffff0000, RZ, 0xc0, !PT ;  /* 0xffff000098987812 */ /* 0x000fe200078ec0ff */
[C---:B------:R-:W-:Y:S01]  /*6c00*/  FFMA.FTZ R54, R44.reuse, R57, -R149 ;  /* 0x000000392c367223 */ /* 0x040fe20000010895 */
[----:B------:R-:W-:Y:S01]  /*6c10*/  FFMA.FTZ R44, R44, R59, R55 ;  /* 0x0000003b2c2c7223 */ /* 0x000fe20000010037 */
[----:B------:R-:W-:Y:S01]  /*6c20*/  FMUL.FTZ R55, R46, R48 ;  /* 0x000000302e377220 */ /* 0x000fe20000410000 */
[----:B------:R-:W-:Y:S01]  /*6c30*/  FMUL.FTZ R57, R50, R148 ;  /* 0x0000009432397220 */ /* 0x000fe20000410000 */
[----:B------:R-:W-:Y:S01]  /*6c40*/  FMUL.FTZ R56, R46, R52 ;  /* 0x000000342e387220 */ /* 0x000fe20000410000 */
[----:B------:R-:W-:Y:S01]  /*6c50*/  FMUL.FTZ R46, R50, R152 ;  /* 0x00000098322e7220 */ /* 0x000fe20000410000 */
[----:B------:R-:W-:Y:S01]  /*6c60*/  FFMA.FTZ R55, R45, R52, R55 ;  /* 0x000000342d377223 */ /* 0x000fe20000010037 */
[----:B------:R-:W-:Y:S01]  /*6c70*/  FFMA.FTZ R152, R47, R152, R57 ;  /* 0x000000982f987223 */ /* 0x000fe20000010039 */
[----:B------:R-:W-:Y:S01]  /*6c80*/  FFMA.FTZ R56, R45, R48, -R56 ;  /* 0x000000302d387223 */ /* 0x000fe20000010838 */
[----:B------:R-:W-:Y:S01]  /*6c90*/  FFMA.FTZ R45, R47, R148, -R46 ;  /* 0x000000942f2d7223 */ /* 0x000fe2000001082e */
        /* <DEDUP_REMOVED lines=14> */
.L_x_6910:
[----:B------:R-:W-:Y:S05]  /*6d80*/  BSYNC B2 ;  /* 0x0000000000027941 */ /* 0x000fea0003800000 */
.L_x_6909:
        /* <DEDUP_REMOVED lines=11> */
.L_x_6908:
[----:B------:R-:W-:Y:S05]  /*6e40*/  BSYNC B1 ;  /* 0x0000000000017941 */ /* 0x000fea0003800000 */
.L_x_6907:
[----:B------:R-:W-:Y:S01]  /*6e50*/  ISETP.GE.OR P4, PT, R188, R112, P2 ;  /* 0x00000070bc00720c */ /* 0x000fe20001786670 */
[----:B------:R-:W-:-:S12]  /*6e60*/  BSSY B1, `(.L_x_6911) ;  /* 0x0000083000017945 */ /* 0x000fd80003800000 */
[----:B------:R-:W-:Y:S05]  /*6e70*/  @P4 BRA `(.L_x_6912) ;  /* 0x0000000800044947 */ /* 0x000fea0003800000 */
[-C--:B-123--:R-:W-:Y:S01]  /*6e80*/  IMAD R44, R217, R122.reuse, RZ ;  /* 0x0000007ad92c7224 */ /* 0x08efe200078e02ff */
        /* <DEDUP_REMOVED lines=27> */
[----:B-1----:R-:W-:Y:S01]  /*7040*/  IMAD.U32 R59, R45, 0x10000, RZ ;  /* 0x000100002d3b7824 */ /* 0x002fe200078e00ff */
[----:B------:R-:W-:Y:S01]  /*7050*/  SHF.R.U32.HI R76, RZ, 0x10, R65 ;  /* 0x00000010ff4c7819 */ /* 0x000fe20000011641 */
[----:B------:R-:W-:Y:S01]  /*7060*/  IMAD.U32 R58, R44, 0x10000, RZ ;  /* 0x000100002c3a7824 */ /* 0x000fe200078e00ff */
[----:B------:R-:W-:Y:S02]  /*7070*/  PRMT R143, R143, 0x5410, R82 ;  /* 0x000054108f8f7816 */ /* 0x000fe40000000052 */
[----:B------:R-:W-:Y:S02]  /*7080*/  PRMT R147, R147, 0x5410, R76 ;  /* 0x0000541093937816 */ /* 0x000fe4000000004c */
[--C-:B------:R-:W-:Y:S02]  /*7090*/  SHF.R.U64 R81, R62, 0x10, R63.reuse ;  /* 0x000000103e517819 */ /* 0x100fe4000000123f */
[----:B------:R-:W-:Y:S01]  /*70a0*/  SHF.R.U32.HI R78, RZ, 0x10, R63 ;  /* 0x00000010ff4e7819 */ /* 0x000fe2000001163f */
[----:B--2---:R-:W-:Y:S01]  /*70b0*/  IMAD.U32 R63, R49, 0x10000, RZ ;  /* 0x00010000313f7824 */ /* 0x004fe200078e00ff */
[--C-:B------:R-:W-:Y:S01]  /*70c0*/  SHF.R.U64 R77, R66, 0x10, R67.reuse ;  /* 0x00000010424d7819 */ /* 0x100fe20000001243 */
[----:B------:R-:W-:Y:S01]  /*70d0*/  IMAD.U32 R76, R147, 0x10000, RZ ;  /* 0x00010000934c7824 */ /* 0x000fe200078e00ff */
[----:B------:R-:W-:Y:S01]  /*70e0*/  SHF.R.U32.HI R80, RZ, 0x10, R67 ;  /* 0x00000010ff507819 */ /* 0x000fe20000011643 */
[----:B------:R-:W-:Y:S01]  /*70f0*/  IMAD.U32 R66, R143, 0x10000, RZ ;  /* 0x000100008f427824 */ /* 0x000fe200078e00ff */
[----:B------:R-:W-:Y:S01]  /*7100*/  PRMT R141, R141, 0x5410, R78 ;  /* 0x000054108d8d7816 */ /* 0x000fe2000000004e */
[----:B------:R-:W-:Y:S01]  /*7110*/  FMUL.FTZ R78, R63, R76 ;  /* 0x0000004c3f4e7220 */ /* 0x000fe20000410000 */
[----:B------:R-:W-:Y:S01]  /*7120*/  PRMT R145, R145, 0x5410, R80 ;  /* 0x0000541091917816 */ /* 0x000fe20000000050 */
[-C--:B------:R-:W-:Y:S01]  /*7130*/  FMUL.FTZ R80, R63, R66.reuse ;  /* 0x000000423f507220 */ /* 0x080fe20000410000 */
[----:B------:R-:W-:Y:S01]  /*7140*/  SHF.R.U64 R79, R64, 0x10, R65 ;  /* 0x00000010404f7819 */ /* 0x000fe20000001241 */
[----:B------:R-:W-:Y:S01]  /*7150*/  FFMA.FTZ R78, R59, R66, -R78 ;  /* 0x000000423b4e7223 */ /* 0x000fe2000001084e */
[----:B------:R-:W-:Y:S01]  /*7160*/  LOP3.LUT R64, R49, 0xffff0000, RZ, 0xc0, !PT ;  /* 0xffff000031407812 */ /* 0x000fe200078ec0ff */
[----:B------:R-:W-:Y:S01]  /*7170*/  FFMA.FTZ R80, R59, R76, R80 ;  /* 0x0000004c3b507223 */ /* 0x000fe20000010050 */
[----:B------:R-:W-:Y:S01]  /*7180*/  LOP3.LUT R147, R147, 0xffff0000, RZ, 0xc0, !PT ;  /* 0xffff000093937812 */ /* 0x000fe200078ec0ff */
[----:B------:R-:W-:Y:S01]  /*7190*/  IMAD.U32 R65, R51, 0x10000, RZ ;  /* 0x0001000033417824 */ /* 0x000fe200078e00ff */
[----:B------:R-:W-:Y:S01]  /*71a0*/  LOP3.LUT R143, R143, 0xffff0000, RZ, 0xc0, !PT ;  /* 0xffff00008f8f7812 */ /* 0x000fe200078ec0ff */
[----:B------:R-:W-:Y:S01]  /*71b0*/  IMAD.U32 R59, R141, 0x10000, RZ ;  /* 0x000100008d3b7824 */ /* 0x000fe200078e00ff */
[----:B------:R-:W-:Y:S01]  /*71c0*/  SHF.R.U64 R83, R60, 0x10, R61 ;  /* 0x000000103c537819 */ /* 0x000fe2000000123d */
[----:B------:R-:W-:Y:S01]  /*71d0*/  IMAD.U32 R63, R145, 0x10000, RZ ;  /* 0x00010000913f7824 */ /* 0x000fe200078e00ff */
[----:B------:R-:W-:Y:S01]  /*71e0*/  LOP3.LUT R60, R45, 0xffff0000, RZ, 0xc0, !PT ;  /* 0xffff00002d3c7812 */ /* 0x000fe200078ec0ff */
[----:B------:R-:W-:Y:S01]  /*71f0*/  IMAD.U32 R61, R48, 0x10000, RZ ;  /* 0x00010000303d7824 */ /* 0x000fe200078e00ff */
[----:B------:R-:W-:Y:S01]  /*7200*/  PRMT R144, R144, 0x5410, R77 ;  /* 0x0000541090907816 */ /* 0x000fe2000000004d */
[----:B------:R-:W-:Y:S01]  /*7210*/  FMUL.FTZ R67, R64, R147 ;  /* 0x0000009340437220 */ /* 0x000fe20000410000 */
[----:B------:R-:W-:Y:S01]  /*7220*/  LOP3.LUT R62, R48, 0xffff0000, RZ, 0xc0, !PT ;  /* 0xffff0000303e7812 */ /* 0x000fe200078ec0ff */
[----:B------:R-:W-:Y:S01]  /*7230*/  FMUL.FTZ R77, R64, R143 ;  /* 0x0000008f404d7220 */ /* 0x000fe20000410000 */
[----:B------:R-:W-:Y:S01]  /*7240*/  IMAD.U32 R48, R47, 0x10000, RZ ;  /* 0x000100002f307824 */ /* 0x000fe200078e00ff */
[----:B------:R-:W-:Y:S01]  /*7250*/  LOP3.LUT R51, R51, 0xffff0000, RZ, 0xc0, !PT ;  /* 0xffff000033337812 */ /* 0x000fe200078ec0ff */
[C---:B------:R-:W-:Y:S01]  /*7260*/  FMUL.FTZ R66, R65.reuse, R59 ;  /* 0x0000003b41427220 */ /* 0x040fe20000410000 */
[----:B------:R-:W-:Y:S01]  /*7270*/  PRMT R146, R146, 0x5410, R79 ;  /* 0x0000541092927816 */ /* 0x000fe2000000004f */
[----:B------:R-:W-:Y:S01]  /*7280*/  FMUL.FTZ R79, R65, R63 ;  /* 0x0000003f414f7220 */ /* 0x000fe20000410000 */
[----:B------:R-:W-:Y:S01]  /*7290*/  LOP3.LUT R64, R145, 0xffff0000, RZ, 0xc0, !PT ;  /* 0xffff000091407812 */ /* 0x000fe200078ec0ff */
[----:B------:R-:W-:Y:S01]  /*72a0*/  FFMA.FTZ R67, R60, R143, -R67 ;  /* 0x0000008f3c437223 */ /* 0x000fe20000010843 */
[----:B------:R-:W-:Y:S01]  /*72b0*/  PRMT R142, R142, 0x5410, R83 ;  /* 0x000054108e8e7816 */ /* 0x000fe20000000053 */
[----:B------:R-:W-:Y:S01]  /*72c0*/  FFMA.FTZ R77, R60, R147, R77 ;  /* 0x000000933c4d7223 */ /* 0x000fe2000001004d */
[----:B------:R-:W-:Y:S01]  /*72d0*/  LOP3.LUT R49, R47, 0xffff0000, RZ, 0xc0, !PT ;  /* 0xffff00002f317812 */ /* 0x000fe200078ec0ff */
[C---:B------:R-:W-:Y:S01]  /*72e0*/  FFMA.FTZ R65, R48.reuse, R63, R66 ;  /* 0x0000003f30417223 */ /* 0x040fe20000010042 */
[----:B------:R-:W-:Y:S01]  /*72f0*/  LOP3.LUT R60, R141, 0xffff0000, RZ, 0xc0, !PT ;  /* 0xffff00008d3c7812 */ /* 0x000fe200078ec0ff */
[----:B------:R-:W-:Y:S01]  /*7300*/  FFMA.FTZ R79, R48, R59, -R79 ;  /* 0x0000003b304f7223 */ /* 0x000fe2000001084f */
[----:B------:R-:W-:Y:S01]  /*7310*/  FMUL.FTZ R66, R51, R64 ;  /* 0x0000004033427220 */ /* 0x000fe20000410000 */
[----:B------:R-:W-:Y:S01]  /*7320*/  IMAD.U32 R48, R142, 0x10000, RZ ;  /* 0x000100008e307824 */ /* 0x000fe200078e00ff */
[----:B------:R-:W-:Y:S01]  /*7330*/  PRMT R140, R140, 0x5410, R81 ;  /* 0x000054108c8c7816 */ /* 0x000fe20000000051 */
[----:B------:R-:W-:-:S02]  /*7340*/  IMAD.U32 R59, R146, 0x10000, RZ ;  /* 0x00010000923b7824 */ /* 0x000fc400078e00ff */
[-C--:B------:R-:W-:Y:S01]  /*7350*/  FMUL.FTZ R82, R51, R60.reuse ;  /* 0x0000003c33527220 */ /* 0x080fe20000410000 */
[----:B------:R-:W-:Y:S01]  /*7360*/  FFMA.FTZ R76, R49, R60, -R66 ;  /* 0x0000003c314c7223 */ /* 0x000fe20000010842 */
[CC--:B------:R-:W-:Y:S01]  /*7370*/  FMUL.FTZ R66, R61.reuse, R48.reuse ;  /* 0x000000303d427220 */ /* 0x0c0fe20000410000 */
[-C--:B------:R-:W-:Y:S01]  /*7380*/  FMUL.FTZ R51, R61, R59.reuse ;  /* 0x0000003b3d337220 */ /* 0x080fe20000410000 */
[----:B------:R-:W-:Y:S01]  /*7390*/  LOP3.LUT R146, R146, 0xffff0000, RZ, 0xc0, !PT ;  /* 0xffff000092927812 */ /* 0x000fe200078ec0ff */
[----:B------:R-:W-:Y:S02]  /*73a0*/  IMAD.U32 R47, R50, 0x10000, RZ ;  /* 0x00010000322f7824 */ /* 0x000fe400078e00ff */
[C---:B------:R-:W-:Y:S01]  /*73b0*/  FFMA.FTZ R66, R58.reuse, R59, R66 ;  /* 0x0000003b3a427223 */ /* 0x040fe20000010042 */
[----:B------:R-:W-:Y:S01]  /*73c0*/  FFMA.FTZ R60, R58, R48, -R51 ;  /* 0x000000303a3c7223 */ /* 0x000fe20000010833 */
[----:B------:R-:W-:Y:S01]  /*73d0*/  LOP3.LUT R45, R44, 0xffff0000, RZ, 0xc0, !PT ;  /* 0xffff00002c2d7812 */ /* 0x000fe200078ec0ff */
[----:B------:R-:W-:Y:S01]  /*73e0*/  FFMA.FTZ R82, R49, R64, R82 ;  /* 0x0000004031527223 */ /* 0x000fe20000010052 */
[----:B------:R-:W-:Y:S01]  /*73f0*/  LOP3.LUT R50, R50, 0xffff0000, RZ, 0xc0, !PT ;  /* 0xffff000032327812 */ /* 0x000fe200078ec0ff */
[----:B------:R-:W-:Y:S01]  /*7400*/  IMAD.U32 R51, R144, 0x10000, RZ ;  /* 0x0001000090337824 */ /* 0x000fe200078e00ff */
[----:B------:R-:W-:Y:S01]  /*7410*/  LOP3.LUT R142, R142, 0xffff0000, RZ, 0xc0, !PT ;  /* 0xffff00008e8e7812 */ /* 0x000fe200078ec0ff */
[----:B------:R-:W-:Y:S01]  /*7420*/  IMAD.U32 R48, R140, 0x10000, RZ ;  /* 0x000100008c307824 */ /* 0x000fe200078e00ff */
[----:B------:R-:W-:Y:S01]  /*7430*/  LOP3.LUT R59, R144, 0xffff0000, RZ, 0xc0, !PT ;  /* 0xffff0000903b7812 */ /* 0x000fe200078ec0ff */
[----:B------:R-:W-:Y:S01]  /*7440*/  FMUL.FTZ R64, R62, R146 ;  /* 0x000000923e407220 */ /* 0x000fe20000410000 */
[----:B------:R-:W-:Y:S01]  /*7450*/  LOP3.LUT R49, R140, 0xffff0000, RZ, 0xc0, !PT ;  /* 0xffff00008c317812 */ /* 0x000fe200078ec0ff */
[C---:B------:R-:W-:Y:S01]  /*7460*/  IMAD.U32 R44, R46.reuse, 0x10000, RZ ;  /* 0x000100002e2c7824 */ /* 0x040fe200078e00ff */
[----:B------:R-:W-:Y:S01]  /*7470*/  LOP3.LUT R46, R46, 0xffff0000, RZ, 0xc0, !PT ;  /* 0xffff00002e2e7812 */ /* 0x000fe200078ec0ff */
[C---:B------:R-:W-:Y:S01]  /*7480*/  FMUL.FTZ R63, R47.reuse, R51 ;  /* 0x000000332f3f7220 */ /* 0x040fe20000410000 */
[----:B------:R-:W-:Y:S01]  /*7490*/  FMUL.FTZ R58, R47, R48 ;  /* 0x000000302f3a7220 */ /* 0x000fe20000410000 */
[-C--:B------:R-:W-:Y:S01]  /*74a0*/  FMUL.FTZ R62, R62, R142.reuse ;  /* 0x0000008e3e3e7220 */ /* 0x080fe20000410000 */
[C---:B------:R-:W-:Y:S01]  /*74b0*/  FFMA.FTZ R61, R45.reuse, R142, -R64 ;  /* 0x0000008e2d3d7223 */ /* 0x040fe20000010840 */
[C---:B------:R-:W-:Y:S01]  /*74c0*/  FMUL.FTZ R47, R50.reuse, R59 ;  /* 0x0000003b322f7220 */ /* 0x040fe20000410000 */
        /* <DEDUP_REMOVED lines=16> */
.L_x_6914:
[----:B------:R-:W-:Y:S05]  /*75d0*/  BSYNC B2 ;  /* 0x0000000000027941 */ /* 0x000fea0003800000 */
.L_x_6913:
        /* <DEDUP_REMOVED lines=11> */
.L_x_6912:
[----:B------:R-:W-:Y:S05]  /*7690*/  BSYNC B1 ;  /* 0x0000000000017941 */ /* 0x000fea0003800000 */
.L_x_6911:
[----:B------:R-:W-:Y:S01]  /*76a0*/  ISETP.GE.OR P4, PT, R190, R112, P2 ;  /* 0x00000070be00720c */ /* 0x000fe20001786670 */
[-C--:B-1234-:R-:W-:Y:S02]  /*76b0*/  IMAD R44, R216, R122.reuse, RZ ;  /* 0x0000007ad82c7224 */ /* 0x09efe400078e02ff */
[----:B------:R-:W-:-:S04]  /*76c0*/  IMAD.WIDE.U32 R120, R190, R122, R120 ;  /* 0x0000007abe787225 */ /* 0x000fc800078e0078 */
[----:B------:R-:W-:-:S06]  /*76d0*/  IMAD R57, R190, R123, R44 ;  /* 0x0000007bbe397224 */ /* 0x000fcc00078e022c */
[----:B------:R-:W-:Y:S05]  /*76e0*/  @P4 BRA `(.L_x_6891) ;  /* 0x0000000c00884947 */ /* 0x000fea0003800000 */
[----:B------:R-:W1:Y:S01]  /*76f0*/  LDC.64 R52, c[0x0][0x2d8] ;  /* 0x0000b600ff347b82 */ /* 0x000e620000000a00 */
[----:B------:R-:W-:Y:S01]  /*7700*/  IMAD.IADD R57, R121, 0x1, R57 ;  /* 0x0000000179397824 */ /* 0x000fe200078e0239 */
[----:B------:R-:W-:Y:S01]  /*7710*/  IADD3 R44, P4, P5, R98, R120, R32 ;  /* 0x00000078622c7210 */ /* 0x000fe20007d9e020 */
[----:B------:R-:W-:Y:S01]  /*7720*/  BSSY B1, `(.L_x_6915) ;  /* 0x0000074000017945 */ /* 0x000fe20003800000 */
[----:B------:R-:W-:Y:S02]  /*7730*/  ISETP.NE.AND P6, PT, R0, RZ, PT ;  /* 0x000000ff0000720c */ /* 0x000fe40003fc5270 */
[----:B------:R-:W-:Y:S02]  /*7740*/  IADD3.X R45, R30, R57, R39, P4, P5 ;  /* 0x000000391e2d7210 */ /* 0x000fe400027ea427 */
[----:B------:R-:W-:Y:S02]  /*7750*/  SEL R133, R116, R133, !P6 ;  /* 0x0000008574857207 */ /* 0x000fe40007000000 */
[----:B-1----:R-:W-:-:S04]  /*7760*/  LEA R54, P4, R44, R52, 0x1 ;  /* 0x000000342c367211 */ /* 0x002fc800078808ff */
[----:B------:R-:W-:Y:S02]  /*7770*/  LEA.HI.X R55, R44, R53, R45, 0x1, P4 ;  /* 0x000000352c377211 */ /* 0x000fe400020f0c2d */
[----:B------:R-:W-:-:S04]  /*7780*/  SHF.R.S32.HI R44, RZ, 0x1f, R133 ;  /* 0x0000001fff2c7819 */ /* 0x000fc80000011485 */
[----:B------:R-:W-:-:S04]  /*7790*/  LEA.HI R44, R44, R133, RZ, 0x4 ;  /* 0x000000852c2c7211 */ /* 0x000fc800078f20ff */
        /* <DEDUP_REMOVED lines=30> */
[----:B------:R-:W-:Y:S02]  /*7980*/  SHF.R.U32.HI R75, RZ, 0x10, R75 ;  /* 0x00000010ff4b7819 */ /* 0x000fe4000001164b */
[----:B------:R-:W-:Y:S01]  /*7990*/  PRMT R132, R132, 0x5410, R67 ;  /* 0x0000541084847816 */ /* 0x000fe20000000043 */
[----:B------:R-:W-:Y:S01]  /*79a0*/  IMAD.U32 R67, R136, 0x10000, RZ ;  /* 0x0001000088437824 */ /* 0x000fe200078e00ff */
[----:B------:R-:W-:Y:S01]  /*79b0*/  PRMT R138, R138, 0x5410, R71 ;  /* 0x000054108a8a7816 */ /* 0x000fe20000000047 */
[----:B------:R-:W-:Y:S01]  /*79c0*/  FMUL.FTZ R71, R62, R69 ;  /* 0x000000453e477220 */ /* 0x000fe20000410000 */
[----:B------:R-:W-:Y:S01]  /*79d0*/  PRMT R134, R134, 0x5410, R75 ;  /* 0x0000541086867816 */ /* 0x000fe2000000004b */
[-C--:B------:R-:W-:Y:S01]  /*79e0*/  FMUL.FTZ R73, R62, R67.reuse ;  /* 0x000000433e497220 */ /* 0x080fe20000410000 */
[----:B------:R-:W-:Y:S01]  /*79f0*/  LOP3.LUT R63, R49, 0xffff0000, RZ, 0xc0, !PT ;  /* 0xffff0000313f7812 */ /* 0x000fe200078ec0ff */
[----:B------:R-:W-:Y:S01]  /*7a00*/  FFMA.FTZ R62, R56, R67, -R71 ;  /* 0x00000043383e7223 */ /* 0x000fe20000010847 */
[----:B------:R-:W-:Y:S01]  /*7a10*/  LOP3.LUT R130, R130, 0xffff0000, RZ, 0xc0, !PT ;  /* 0xffff000082827812 */ /* 0x000fe200078ec0ff */
[----:B------:R-:W-:Y:S01]  /*7a20*/  IMAD.U32 R71, R134, 0x10000, RZ ;  /* 0x0001000086477824 */ /* 0x000fe200078e00ff */
[----:B------:R-:W-:Y:S01]  /*7a30*/  LOP3.LUT R136, R136, 0xffff0000, RZ, 0xc0, !PT ;  /* 0xffff000088887812 */ /* 0x000fe200078ec0ff */
[----:B------:R-:W-:-:S02]  /*7a40*/  IMAD.U32 R67, R138, 0x10000, RZ ;  /* 0x000100008a437824 */ /* 0x000fc400078e00ff */
[----:B------:R-:W-:Y:S01]  /*7a50*/  FFMA.FTZ R73, R56, R69, R73 ;  /* 0x0000004538497223 */ /* 0x000fe20000010049 */
[----:B------:R-:W-:Y:S01]  /*7a60*/  LOP3.LUT R58, R45, 0xffff0000, RZ, 0xc0, !PT ;  /* 0xffff00002d3a7812 */ /* 0x000fe200078ec0ff */
[----:B------:R-:W-:Y:S01]  /*7a70*/  FMUL.FTZ R75, R63, R130 ;  /* 0x000000823f4b7220 */ /* 0x000fe20000410000 */
[----:B------:R-:W-:Y:S01]  /*7a80*/  LOP3.LUT R61, R48, 0xffff0000, RZ, 0xc0, !PT ;  /* 0xffff0000303d7812 */ /* 0x000fe200078ec0ff */
[C---:B------:R-:W-:Y:S01]  /*7a90*/  FMUL.FTZ R69, R64.reuse, R71 ;  /* 0x0000004740457220 */ /* 0x040fe20000410000 */
[----:B------:R-:W-:Y:S01]  /*7aa0*/  IMAD.U32 R48, R47, 0x10000, RZ ;  /* 0x000100002f307824 */ /* 0x000fe200078e00ff */
[----:B------:R-:W-:Y:S01]  /*7ab0*/  LOP3.LUT R65, R51, 0xffff0000, RZ, 0xc0, !PT ;  /* 0xffff000033417812 */ /* 0x000fe200078ec0ff */
[-C--:B------:R-:W-:Y:S01]  /*7ac0*/  FMUL.FTZ R63, R63, R136.reuse ;  /* 0x000000883f3f7220 */ /* 0x080fe20000410000 */
[----:B------:R-:W-:Y:S01]  /*7ad0*/  PRMT R137, R137, 0x5410, R76 ;  /* 0x0000541089897816 */ /* 0x000fe2000000004c */
[-C--:B------:R-:W-:Y:S01]  /*7ae0*/  FMUL.FTZ R64, R64, R67.reuse ;  /* 0x0000004340407220 */ /* 0x080fe20000410000 */
[----:B------:R-:W-:Y:S01]  /*7af0*/  LOP3.LUT R134, R134, 0xffff0000, RZ, 0xc0, !PT ;  /* 0xffff000086867812 */ /* 0x000fe200078ec0ff */
[----:B------:R-:W-:Y:S01]  /*7b00*/  FFMA.FTZ R75, R58, R136, -R75 ;  /* 0x000000883a4b7223 */ /* 0x000fe2000001084b */
[----:B------:R-:W-:Y:S01]  /*7b10*/  LOP3.LUT R138, R138, 0xffff0000, RZ, 0xc0, !PT ;  /* 0xffff00008a8a7812 */ /* 0x000fe200078ec0ff */
[----:B------:R-:W-:Y:S01]  /*7b20*/  FFMA.FTZ R130, R58, R130, R63 ;  /* 0x000000823a827223 */ /* 0x000fe2000001003f */
[----:B------:R-:W-:Y:S01]  /*7b30*/  LOP3.LUT R49, R47, 0xffff0000, RZ, 0xc0, !PT ;  /* 0xffff00002f317812 */ /* 0x000fe200078ec0ff */
[C---:B------:R-:W-:Y:S01]  /*7b40*/  FFMA.FTZ R69, R48.reuse, R67, -R69 ;  /* 0x0000004330457223 */ /* 0x040fe20000010845 */
[----:B------:R-:W-:Y:S01]  /*7b50*/  FFMA.FTZ R64, R48, R71, R64 ;  /* 0x0000004730407223 */ /* 0x000fe20000010040 */
[----:B------:R-:W-:Y:S01]  /*7b60*/  FMUL.FTZ R58, R65, R134 ;  /* 0x00000086413a7220 */ /* 0x000fe20000410000 */
[----:B------:R-:W-:Y:S01]  /*7b70*/  IMAD.U32 R48, R137, 0x10000, RZ ;  /* 0x0001000089307824 */ /* 0x000fe200078e00ff */
[----:B------:R-:W-:Y:S01]  /*7b80*/  PRMT R135, R135, 0x5410, R66 ;  /* 0x0000541087877816 */ /* 0x000fe20000000042 */
[----:B------:R-:W-:-:S02]  /*7b90*/  IMAD.U32 R56, R132, 0x10000, RZ ;  /* 0x0001000084387824 */ /* 0x000fc400078e00ff */
[-C--:B------:R-:W-:Y:S01]  /*7ba0*/  FMUL.FTZ R66, R65, R138.reuse ;  /* 0x0000008a41427220 */ /* 0x080fe20000410000 */
[----:B------:R-:W-:Y:S02]  /*7bb0*/  IMAD.U32 R45, R44, 0x10000, RZ ;  /* 0x000100002c2d7824 */ /* 0x000fe400078e00ff */
[----:B------:R-:W-:Y:S01]  /*7bc0*/  FFMA.FTZ R138, R49, R138, -R58 ;  /* 0x0000008a318a7223 */ /* 0x000fe2000001083a */
[C---:B------:R-:W-:Y:S01]  /*7bd0*/  FMUL.FTZ R63, R60.reuse, R48 ;  /* 0x000000303c3f7220 */ /* 0x040fe20000410000 */
[----:B------:R-:W-:Y:S01]  /*7be0*/  PRMT R139, R139, 0x5410, R68 ;  /* 0x000054108b8b7816 */ /* 0x000fe20000000044 */
[-C--:B------:R-:W-:Y:S01]  /*7bf0*/  FMUL.FTZ R58, R60, R56.reuse ;  /* 0x000000383c3a7220 */ /* 0x080fe20000410000 */
[----:B------:R-:W-:Y:S01]  /*7c00*/  LOP3.LUT R132, R132, 0xffff0000, RZ, 0xc0, !PT ;  /* 0xffff000084847812 */ /* 0x000fe200078ec0ff */
[C---:B------:R-:W-:Y:S01]  /*7c10*/  FFMA.FTZ R63, R45.reuse, R56, R63 ;  /* 0x000000382d3f7223 */ /* 0x040fe2000001003f */
[----:B------:R-:W-:Y:S02]  /*7c20*/  IMAD.U32 R51, R50, 0x10000, RZ ;  /* 0x0001000032337824 */ /* 0x000fe400078e00ff */
[----:B------:R-:W-:Y:S01]  /*7c30*/  FFMA.FTZ R58, R45, R48, -R58 ;  /* 0x000000302d3a7223 */ /* 0x000fe2000001083a */
        /* <DEDUP_REMOVED lines=8> */
[C---:B------:R-:W-:Y:S01]  /*7cc0*/  IMAD.U32 R47, R46.reuse, 0x10000, RZ ;  /* 0x000100002e2f7824 */ /* 0x040fe200078e00ff */
[----:B------:R-:W-:Y:S01]  /*7cd0*/  LOP3.LUT R139, R139, 0xffff0000, RZ, 0xc0, !PT ;  /* 0xffff00008b8b7812 */ /* 0x000fe200078ec0ff */
[-C--:B------:R-:W-:Y:S01]  /*7ce0*/  FMUL.FTZ R61, R61, R137.reuse ;  /* 0x000000893d3d7220 */ /* 0x080fe20000410000 */
[----:B------:R-:W-:Y:S01]  /*7cf0*/  LOP3.LUT R46, R46, 0xffff0000, RZ, 0xc0, !PT ;  /* 0xffff00002e2e7812 */ /* 0x000fe200078ec0ff */
[----:B------:R-:W-:Y:S01]  /*7d00*/  FFMA.FTZ R49, R44, R137, -R49 ;  /* 0x000000892c317223 */ /* 0x000fe20000010831 */
[C---:B------:R-:W-:Y:S01]  /*7d10*/  FMUL.FTZ R60, R51.reuse, R56 ;  /* 0x00000038333c7220 */ /* 0x040fe20000410000 */
[C---:B------:R-:W-:Y:S01]  /*7d20*/  FMUL.FTZ R45, R50.reuse, R135 ;  /* 0x00000087322d7220 */ /* 0x040fe20000410000 */
[----:B------:R-:W-:Y:S01]  /*7d30*/  FMUL.FTZ R51, R51, R48 ;  /* 0x0000003033337220 */ /* 0x000fe20000410000 */
[-C--:B------:R-:W-:Y:S01]  /*7d40*/  FMUL.FTZ R50, R50, R139.reuse ;  /* 0x0000008b32327220 */ /* 0x080fe20000410000 */
[----:B------:R-:W-:Y:S01]  /*7d50*/  FFMA.FTZ R44, R44, R132, R61 ;  /* 0x000000842c2c7223 */ /* 0x000fe2000001003d */
        /* <DEDUP_REMOVED lines=16> */
.L_x_6916:
[----:B------:R-:W-:Y:S05]  /*7e60*/  BSYNC B1 ;  /* 0x0000000000017941 */ /* 0x000fea0003800000 */
.L_x_6915:
[----:B-1----:R1:W-:Y:S01]  /*7e70*/  STG.E.128 desc[UR54][R54.64], R44 ;  /* 0x0000002c36007986 */ /* 0x0023e2000c101d36 */
[----:B------:R-:W-:-:S13]  /*7e80*/  ISETP.GE.AND P3, PT, R59, R131, PT ;  /* 0x000000833b00720c */ /* 0x000fda0003f66270 */
[----:B------:R-:W-:Y:S05]  /*7e90*/  @P3 BRA `(.L_x_6891) ;  /* 0x00000004009c3947 */ /* 0x000fea0003800000 */
[--C-:B-1----:R-:W-:Y:S02]  /*7ea0*/  SHF.R.S32.HI R44, RZ, 0x1f, R59.reuse ;  /* 0x0000001fff2c7819 */ /* 0x102fe4000001143b */
[----:B------:R-:W-:-:S04]  /*7eb0*/  IADD3 R59, P3, P4, R98, R120, R59 ;  /* 0x00000078623b7210 */ /* 0x000fc80007c7e03b */
[----:B------:R-:W-:Y:S02]  /*7ec0*/  IADD3.X R44, R30, R57, R44, P3, P4 ;  /* 0x000000391e2c7210 */ /* 0x000fe40001fe842c */
[----:B------:R-:W-:-:S04]  /*7ed0*/  LEA R52, P3, R59, R52, 0x1 ;  /* 0x000000343b347211 */ /* 0x000fc800078608ff */
[----:B------:R-:W-:-:S05]  /*7ee0*/  LEA.HI.X R53, R59, R53, R44, 0x1, P3 ;  /* 0x000000353b357211 */ /* 0x000fca00018f0c2c */
[----:B--2---:R1:W-:Y:S01]  /*7ef0*/  STG.E.128 desc[UR54][R52.64], R48 ;  /* 0x0000003034007986 */ /* 0x0043e2000c101d36 */
[----:B------:R-:W-:Y:S05]  /*7f00*/  BRA `(.L_x_6891) ;  /* 0x0000000400807947 */ /* 0x000fea0003800000 */
.L_x_6854:
[----:B------:R-:W-:-:S06]  /*7f10*/  UISETP.NE.AND UP0, UPT, UR39, 0x3, UPT ;  /* 0x000000032700788c */ /* 0x000fcc000bf05270 */
[----:B------:R-:W-:-:S13]  /*7f20*/  PLOP3.LUT P0, PT, PT, PT, UP0, 0x80, 0x0 ;  /* 0x000000000000781c */ /* 0x000fda0003f0f008 */
[----:B------:R-:W-:Y:S05]  /*7f30*/  @!P0 BRA `(.L_x_6917) ;  /* 0x0000000000048947 */ /* 0x000fea0003800000 */
[----:B------:R-:W-:Y:S01]  /*7f40*/  BPT.TRAP 0x1 ;  /* 0x000000040000795c */ /* 0x000fe20000300000 */
.L_x_6917:
[----:B------:R-:W-:Y:S01]  /*7f50*/  IMAD R103, R185, 0x8, R2 ;  /* 0x00000008b9677824 */ /* 0x000fe200078e0202 */
[----:B------:R-:W-:Y:S01]  /*7f60*/  SHF.L.U32 R124, R194, 0x1f, RZ ;  /* 0x0000001fc27c7819 */ /* 0x000fe200000006ff */
[----:B------:R-:W-:Y:S01]  /*7f70*/  IMAD R112, R26, -0x80, R24 ;  /* 0xffffff801a707824 */ /* 0x000fe200078e0218 */
[----:B------:R-:W-:Y:S01]  /*7f80*/  BSSY B1, `(.L_x_6918) ;  /* 0x0000006000017945 */ /* 0x000fe20003800000 */
[----:B------:R-:W-:Y:S01]  /*7f90*/  SHF.R.S32.HI R45, RZ, 0x1f, R26 ;  /* 0x0000001fff2d7819 */ /* 0x000fe2000001141a */
[----:B------:R-:W0:Y:S01]  /*7fa0*/  SYNCS.PHASECHK.TRANS64.TRYWAIT P3, [R103+URZ+0x28890], R124 ;  /* 0x0288907c670075a7 */ /* 0x000e22000806017f */
[----:B------:R-:W-:Y:S01]  /*7fb0*/  IMAD R44, R3, R26, RZ ;  /* 0x0000001a032c7224 */ /* 0x000fe200078e02ff */
[----:B------:R-:W-:Y:S01]  /*7fc0*/  VIMNMX R112, R112, 0x80, PT ;  /* 0x0000008070707848 */ /* 0x000fe20003fe0100 */
[----:B0-----:R-:W-:Y:S06]  /*7fd0*/  @!P3 BRA `(.L_x_6919) ;  /* 0x000001b4002cb947 */ /* 0x001fec0003800000 */
.L_x_7242:
[----:B------:R-:W-:Y:S05]  /*7fe0*/  BSYNC B1 ;  /* 0x0000000000017941 */ /* 0x000fea0003800000 */
.L_x_6918:
[----:B------:R-:W-:Y:S01]  /*7ff0*/  ISETP.GE.AND P3, PT, R18, R112, PT ;  /* 0x000000701200720c */ /* 0x000fe20003f66270 */
[----:B------:R-:W-:Y:S01]  /*8000*/  IMAD R45, R45, R128, R44 ;  /* 0x000000802d2d7224 */ /* 0x000fe200078e022c */
[----:B------:R-:W-:Y:S01]  /*8010*/  BSSY B1, `(.L_x_6920) ;  /* 0x0000012000017945 */ /* 0x000fe20003800000 */
[----:B------:R-:W-:-:S04]  /*8020*/  IMAD.WIDE.U32 R52, R128, R26, RZ ;  /* 0x0000001a80347225 */ /* 0x000fc800078e00ff */
[----:B------:R-:W-:-:S06]  /*8030*/  IMAD.IADD R61, R45, 0x1, R53 ;  /* 0x000000012d3d7824 */ /* 0x000fcc00078e0235 */
[----:B------:R-:W-:Y:S05]  /*8040*/  @P3 BRA `(.L_x_6921) ;  /* 0x0000000000383947 */ /* 0x000fea0003800000 */
[----:B------:R-:W1:Y:S01]  /*8050*/  @!P2 LDC.64 R54, c[0x0][0x2d8] ;  /* 0x0000b600ff36ab82 */ /* 0x000e620000000a00 */
[----:B------:R-:W2:Y:S01]  /*8060*/  @!P2 LDS.128 R44, [R108+0x18400] ;  /* 0x018400006c2ca984 */ /* 0x000ea20000000c00 */
[----:B------:R-:W-:-:S03]  /*8070*/  @!P2 IADD3 R58, P3, R31, R52, RZ ;  /* 0x000000341f3aa210 */ /* 0x000fc60007f7e0ff */
[----:B------:R-:W3:Y:S02]  /*8080*/  @!P1 LDS.128 R48, [R108+0x1c400] ;  /* 0x01c400006c309984 */ /* 0x000ee40000000c00 */
[----:B------:R-:W-:Y:S01]  /*8090*/  @!P2 IMAD.X R59, R61, 0x1, R34, P3 ;  /* 0x000000013d3ba824 */ /* 0x000fe200018e0622 */
[----:B------:R-:W4:Y:S01]  /*80a0*/  @!P1 LDC.64 R56, c[0x0][0x2d8] ;  /* 0x0000b600ff389b82 */ /* 0x000f220000000a00 */
[----:B-1----:R-:W-:-:S04]  /*80b0*/  @!P2 LEA R54, P3, R58, R54, 0x1 ;  /* 0x000000363a36a211 */ /* 0x002fc800078608ff */
[----:B------:R-:W-:Y:S02]  /*80c0*/  @!P2 LEA.HI.X R55, R58, R55, R59, 0x1, P3 ;  /* 0x000000373a37a211 */ /* 0x000fe400018f0c3b */
[----:B------:R-:W-:-:S05]  /*80d0*/  @!P1 IADD3 R58, P3, R35, R52, RZ ;  /* 0x00000034233a9210 */ /* 0x000fca0007f7e0ff */
[----:B------:R-:W-:Y:S01]  /*80e0*/  @!P1 IMAD.X R59, R61, 0x1, R101, P3 ;  /* 0x000000013d3b9824 */ /* 0x000fe200018e0665 */
[----:B----4-:R-:W-:-:S04]  /*80f0*/  @!P1 LEA R56, P3, R58, R56, 0x1 ;  /* 0x000000383a389211 */ /* 0x010fc800078608ff */
[----:B------:R-:W-:Y:S01]  /*8100*/  @!P1 LEA.HI.X R57, R58, R57, R59, 0x1, P3 ;  /* 0x000000393a399211 */ /* 0x000fe200018f0c3b */
[----:B--2---:R1:W-:Y:S04]  /*8110*/  @!P2 STG.E.128 desc[UR54][R54.64], R44 ;  /* 0x0000002c3600a986 */ /* 0x0043e8000c101d36 */
[----:B---3--:R1:W-:Y:S04]  /*8120*/  @!P1 STG.E.128 desc[UR54][R56.64], R48 ;  /* 0x0000003038009986 */ /* 0x0083e8000c101d36 */
.L_x_6921:
[----:B------:R-:W-:Y:S05]  /*8130*/  BSYNC B1 ;  /* 0x0000000000017941 */ /* 0x000fea0003800000 */
.L_x_6920:
[----:B------:R-:W-:Y:S01]  /*8140*/  ISETP.GE.AND P3, PT, R189, R112, PT ;  /* 0x00000070bd00720c */ /* 0x000fe20003f66270 */
[----:B------:R-:W-:-:S12]  /*8150*/  BSSY B1, `(.L_x_6922) ;  /* 0x0000012000017945 */ /* 0x000fd80003800000 */
[----:B------:R-:W-:Y:S05]  /*8160*/  @P3 BRA `(.L_x_6923) ;  /* 0x0000000000403947 */ /* 0x000fea0003800000 */
[----:B-1----:R-:W1:Y:S01]  /*8170*/  @!P2 LDC.64 R54, c[0x0][0x2d8] ;  /* 0x0000b600ff36ab82 */ /* 0x002e620000000a00 */
[----:B------:R-:W2:Y:S01]  /*8180*/  @!P2 LDS.128 R44, [R108+0x19400] ;  /* 0x019400006c2ca984 */ /* 0x000ea20000000c00 */
[----:B------:R-:W-:-:S03]  /*8190*/  IADD3 R60, P3, R90, R52, RZ ;  /* 0x000000345a3c7210 */ /* 0x000fc60007f7e0ff */
[----:B------:R-:W3:Y:S02]  /*81a0*/  @!P1 LDS.128 R48, [R108+0x1d400] ;  /* 0x01d400006c309984 */ /* 0x000ee40000000c00 */
[----:B------:R-:W-:Y:S01]  /*81b0*/  IMAD.X R62, R61, 0x1, R91, P3 ;  /* 0x000000013d3e7824 */ /* 0x000fe200018e065b */
[----:B------:R-:W4:Y:S01]  /*81c0*/  @!P1 LDC.64 R56, c[0x0][0x2d8] ;  /* 0x0000b600ff389b82 */ /* 0x000f220000000a00 */
[----:B------:R-:W-:-:S05]  /*81d0*/  @!P2 IADD3 R58, P3, R60, R31, RZ ;  /* 0x0000001f3c3aa210 */ /* 0x000fca0007f7e0ff */
[----:B------:R-:W-:Y:S01]  /*81e0*/  @!P2 IMAD.X R59, R62, 0x1, R34, P3 ;  /* 0x000000013e3ba824 */ /* 0x000fe200018e0622 */
        /* <DEDUP_REMOVED lines=8> */
.L_x_6923:
[----:B------:R-:W-:Y:S05]  /*8270*/  BSYNC B1 ;  /* 0x0000000000017941 */ /* 0x000fea0003800000 */
.L_x_6922:
[----:B------:R-:W-:Y:S01]  /*8280*/  ISETP.GE.AND P3, PT, R188, R112, PT ;  /* 0x00000070bc00720c */ /* 0x000fe20003f66270 */
[----:B------:R-:W-:-:S12]  /*8290*/  BSSY B1, `(.L_x_6924) ;  /* 0x0000012000017945 */ /* 0x000fd80003800000 */
[----:B------:R-:W-:Y:S05]  /*82a0*/  @P3 BRA `(.L_x_6925) ;  /* 0x0000000000403947 */ /* 0x000fea0003800000 */
[----:B-12---:R-:W1:Y:S01]  /*82b0*/  @!P2 LDC.64 R54, c[0x0][0x2d8] ;  /* 0x0000b600ff36ab82 */ /* 0x006e620000000a00 */
[----:B------:R-:W2:Y:S01]  /*82c0*/  @!P2 LDS.128 R44, [R108+0x1a400] ;  /* 0x01a400006c2ca984 */ /* 0x000ea20000000c00 */
[----:B------:R-:W-:-:S03]  /*82d0*/  LEA R60, P3, R38, R52, 0x6 ;  /* 0x00000034263c7211 */ /* 0x000fc600078630ff */
        /* <DEDUP_REMOVED lines=13> */
.L_x_6925:
[----:B------:R-:W-:Y:S05]  /*83b0*/  BSYNC B1 ;  /* 0x0000000000017941 */ /* 0x000fea0003800000 */
.L_x_6924:
[----:B------:R-:W-:-:S13]  /*83c0*/  ISETP.GE.AND P3, PT, R190, R112, PT ;  /* 0x00000070be00720c */ /* 0x000fda0003f66270 */
[----:B------:R-:W-:Y:S05]  /*83d0*/  @P3 BRA `(.L_x_6891) ;  /* 0x00000000004c3947 */ /* 0x000fea0003800000 */
[----:B------:R-:W3:Y:S01]  /*83e0*/  LDC.64 R58, c[0x0][0x2f0] ;  /* 0x0000bc00ff3a7b82 */ /* 0x000ee20000000a00 */
[----:B-12-4-:R-:W1:Y:S01]  /*83f0*/  @!P2 LDS.128 R44, [R108+0x1b400] ;  /* 0x01b400006c2ca984 */ /* 0x016e620000000c00 */
[----:B------:R-:W-:-:S03]  /*8400*/  IMAD.MOV.U32 R53, RZ, RZ, R61 ;  /* 0x000000ffff357224 */ /* 0x000fc600078e003d */
[----:B------:R-:W2:Y:S03]  /*8410*/  @!P1 LDS.128 R48, [R108+0x1f400] ;  /* 0x01f400006c309984 */ /* 0x000ea60000000c00 */
[----:B------:R-:W4:Y:S08]  /*8420*/  @!P2 LDC.64 R54, c[0x0][0x2d8] ;  /* 0x0000b600ff36ab82 */ /* 0x000f300000000a00 */
[----:B------:R-:W5:Y:S01]  /*8430*/  @!P1 LDC.64 R56, c[0x0][0x2d8] ;  /* 0x0000b600ff389b82 */ /* 0x000f620000000a00 */
[----:B---3--:R-:W-:-:S04]  /*8440*/  IMAD.WIDE.U32 R52, R58, 0x60, R52 ;  /* 0x000000603a347825 */ /* 0x008fc800078e0034 */
[----:B------:R-:W-:-:S04]  /*8450*/  IMAD R59, R59, 0x60, RZ ;  /* 0x000000603b3b7824 */ /* 0x000fc800078e02ff */
[----:B------:R-:W-:Y:S01]  /*8460*/  IMAD.IADD R59, R53, 0x1, R59 ;  /* 0x00000001353b7824 */ /* 0x000fe200078e023b */
[----:B------:R-:W-:-:S05]  /*8470*/  @!P2 IADD3 R53, P3, R31, R52, RZ ;  /* 0x000000341f35a210 */ /* 0x000fca0007f7e0ff */
[----:B------:R-:W-:Y:S01]  /*8480*/  @!P2 IMAD.X R58, R59, 0x1, R34, P3 ;  /* 0x000000013b3aa824 */ /* 0x000fe200018e0622 */
[----:B----4-:R-:W-:-:S04]  /*8490*/  @!P2 LEA R54, P3, R53, R54, 0x1 ;  /* 0x000000363536a211 */ /* 0x010fc800078608ff */
[----:B------:R-:W-:Y:S02]  /*84a0*/  @!P2 LEA.HI.X R55, R53, R55, R58, 0x1, P3 ;  /* 0x000000373537a211 */ /* 0x000fe400018f0c3a */
[----:B------:R-:W-:-:S03]  /*84b0*/  @!P1 IADD3 R52, P3, R35, R52, RZ ;  /* 0x0000003423349210 */ /* 0x000fc60007f7e0ff */
[----:B-1----:R1:W-:Y:S02]  /*84c0*/  @!P2 STG.E.128 desc[UR54][R54.64], R44 ;  /* 0x0000002c3600a986 */ /* 0x0023e4000c101d36 */
[----:B------:R-:W-:Y:S01]  /*84d0*/  @!P1 IMAD.X R53, R59, 0x1, R101, P3 ;  /* 0x000000013b359824 */ /* 0x000fe200018e0665 */
[----:B-----5:R-:W-:-:S04]  /*84e0*/  @!P1 LEA R56, P3, R52, R56, 0x1 ;  /* 0x0000003834389211 */ /* 0x020fc800078608ff */
[----:B------:R-:W-:-:S05]  /*84f0*/  @!P1 LEA.HI.X R57, R52, R57, R53, 0x1, P3 ;  /* 0x0000003934399211 */ /* 0x000fca00018f0c35 */
[----:B--2---:R1:W-:Y:S04]  /*8500*/  @!P1 STG.E.128 desc[UR54][R56.64], R48 ;  /* 0x0000003038009986 */ /* 0x0043e8000c101d36 */
.L_x_6891:
[----:B------:R-:W-:Y:S05]  /*8510*/  BSYNC B0 ;  /* 0x0000000000007941 */ /* 0x000fea0003800000 */
.L_x_6853:
        /* <DEDUP_REMOVED lines=17> */
.L_x_6927:
[----:B------:R-:W-:Y:S05]  /*8630*/  BSYNC B0 ;  /* 0x0000000000007941 */ /* 0x000fea0003800000 */
.L_x_6926:
[----:B------:R-:W2:Y:S01]  /*8640*/  SYNCS.PHASECHK.TRANS64.TRYWAIT P0, [R103+URZ+0x288b0], R124 ;  /* 0x0288b07c670075a7 */ /* 0x000ea2000800017f */
[----:B------:R-:W-:Y:S01]  /*8650*/  ULDC UR37, c[0x0][0x2e4] ;  /* 0x0000b90000257ab9 */ /* 0x000fe20000000800 */
[----:B------:R-:W-:Y:S01]  /*8660*/  ULDC.64 UR40, c[0x0][0x318] ;  /* 0x0000c60000287ab9 */ /* 0x000fe20000000a00 */
[----:B------:R-:W-:Y:S01]  /*8670*/  ULDC.64 UR42, c[0x0][0x308] ;  /* 0x0000c200002a7ab9 */ /* 0x000fe20000000a00 */
[----:B------:R-:W-:Y:S04]  /*8680*/  BSSY B0, `(.L_x_6928) ;  /* 0x0000002000007945 */ /* 0x000fe80003800000 */
[----:B--2---:R-:W-:Y:S05]  /*8690*/  @!P0 BRA `(.L_x_6929) ;  /* 0x000001ac00908947 */ /* 0x004fea0003800000 */
.L_x_7243:
[----:B------:R-:W-:Y:S05]  /*86a0*/  BSYNC B0 ;  /* 0x0000000000007941 */ /* 0x000fea0003800000 */
.L_x_6928:
[----:B------:R-:W-:Y:S01]  /*86b0*/  ISETP.GE.AND P0, PT, R18, R112, PT ;  /* 0x000000701200720c */ /* 0x000fe20003f06270 */
[----:B------:R-:W-:Y:S01]  /*86c0*/  BSSY B0, `(.L_x_6930) ;  /* 0x0000011000007945 */ /* 0x000fe20003800000 */
[----:B------:R-:W-:-:S11]  /*86d0*/  IMAD.WIDE R48, R26, 0x80, R42 ;  /* 0x000000801a307825 */ /* 0x000fd600078e022a */
[----:B------:R-:W-:Y:S05]  /*86e0*/  @P0 BRA `(.L_x_6931) ;  /* 0x0000000000380947 */ /* 0x000fea0003800000 */
[----:B------:R-:W-:Y:S02]  /*86f0*/  IMAD R47, R49, UR40, RZ ;  /* 0x00000028312f7c24 */ /* 0x000fe4000f8e02ff */
[----:B-1----:R-:W-:Y:S02]  /*8700*/  IMAD.MOV.U32 R44, RZ, RZ, R96 ;  /* 0x000000ffff2c7224 */ /* 0x002fe400078e0060 */
[----:B------:R-:W-:Y:S02]  /*8710*/  IMAD.MOV.U32 R45, RZ, RZ, R102 ;  /* 0x000000ffff2d7224 */ /* 0x000fe400078e0066 */
[C---:B------:R-:W-:Y:S02]  /*8720*/  IMAD R47, R48.reuse, UR41, R47 ;  /* 0x00000029302f7c24 */ /* 0x040fe4000f8e022f */
[----:B------:R-:W-:-:S04]  /*8730*/  IMAD.WIDE.U32 R44, R48, UR40, R44 ;  /* 0x00000028302c7c25 */ /* 0x000fc8000f8e002c */
[----:B------:R-:W-:Y:S01]  /*8740*/  IMAD.IADD R45, R45, 0x1, R47 ;  /* 0x000000012d2d7824 */ /* 0x000fe200078e022f */
[----:B------:R-:W-:-:S04]  /*8750*/  LEA R50, P0, R44, UR42, 0x1 ;  /* 0x0000002a2c327c11 */ /* 0x000fc8000f8008ff */
[----:B------:R-:W-:Y:S02]  /*8760*/  LEA.HI.X R51, R44, UR43, R45, 0x1, P0 ;  /* 0x0000002b2c337c11 */ /* 0x000fe400080f0c2d */
[----:B------:R-:W-:-:S13]  /*8770*/  ISETP.GE.AND P0, PT, R16, UR37, PT ;  /* 0x0000002510007c0c */ /* 0x000fda000bf06270 */
[----:B------:R-:W1:Y:S04]  /*8780*/  @!P0 LDS.128 R44, [R108+0x400] ;  /* 0x000400006c2c8984 */ /* 0x000e680000000c00 */
[----:B-1----:R-:W-:Y:S01]  /*8790*/  @!P0 STG.E.128 desc[UR54][R50.64], R44 ;  /* 0x0000002c32008986 */ /* 0x002fe2000c101d36 */
[----:B------:R-:W-:-:S13]  /*87a0*/  ISETP.GE.AND P0, PT, R195, UR37, PT ;  /* 0x00000025c3007c0c */ /* 0x000fda000bf06270 */
[----:B------:R-:W1:Y:S04]  /*87b0*/  @!P0 LDS.128 R44, [R108+0x4400] ;  /* 0x004400006c2c8984 */ /* 0x000e680000000c00 */
[----:B-1----:R3:W-:Y:S02]  /*87c0*/  @!P0 STG.E.128 desc[UR54][R50.64+0x80], R44 ;  /* 0x0000802c32008986 */ /* 0x0027e4000c101d36 */
.L_x_6931:
[----:B------:R-:W-:Y:S05]  /*87d0*/  BSYNC B0 ;  /* 0x0000000000007941 */ /* 0x000fea0003800000 */
.L_x_6930:
[----:B------:R-:W-:Y:S01]  /*87e0*/  ISETP.GE.AND P0, PT, R189, R112, PT ;  /* 0x00000070bd00720c */ /* 0x000fe20003f06270 */
[----:B------:R-:W-:-:S12]  /*87f0*/  BSSY B0, `(.L_x_6932) ;  /* 0x0000012000007945 */ /* 0x000fd80003800000 */
[----:B------:R-:W-:Y:S05]  /*8800*/  @P0 BRA `(.L_x_6933) ;  /* 0x0000000000400947 */ /* 0x000fea0003800000 */
[----:B---3--:R-:W-:Y:S01]  /*8810*/  IADD3 R47, P0, R48, 0x20, RZ ;  /* 0x00000020302f7810 */ /* 0x008fe20007f1e0ff */
[----:B------:R-:W-:-:S04]  /*8820*/  IMAD.MOV.U32 R45, RZ, RZ, R102 ;  /* 0x000000ffff2d7224 */ /* 0x000fc800078e0066 */
[----:B-1----:R-:W-:-:S04]  /*8830*/  IMAD.X R44, RZ, RZ, R49, P0 ;  /* 0x000000ffff2c7224 */ /* 0x002fc800000e0631 */
[----:B------:R-:W-:Y:S02]  /*8840*/  IMAD R46, R44, UR40, RZ ;  /* 0x000000282c2e7c24 */ /* 0x000fe4000f8e02ff */
[----:B------:R-:W-:-:S04]  /*8850*/  IMAD.MOV.U32 R44, RZ, RZ, R96 ;  /* 0x000000ffff2c7224 */ /* 0x000fc800078e0060 */
[----:B------:R-:W-:-:S04]  /*8860*/  IMAD.WIDE.U32 R44, R47, UR40, R44 ;  /* 0x000000282f2c7c25 */ /* 0x000fc8000f8e002c */
[----:B------:R-:W-:Y:S01]  /*8870*/  IMAD R47, R47, UR41, R46 ;  /* 0x000000292f2f7c24 */ /* 0x000fe2000f8e022e */
[----:B------:R-:W-:-:S03]  /*8880*/  LEA R50, P0, R44, UR42, 0x1 ;  /* 0x0000002a2c327c11 */ /* 0x000fc6000f8008ff */
[----:B------:R-:W-:-:S05]  /*8890*/  IMAD.IADD R45, R45, 0x1, R47 ;  /* 0x000000012d2d7824 */ /* 0x000fca00078e022f */
[----:B------:R-:W-:Y:S02]  /*88a0*/  LEA.HI.X R51, R44, UR43, R45, 0x1, P0 ;  /* 0x0000002b2c337c11 */ /* 0x000fe400080f0c2d */
[----:B------:R-:W-:-:S13]  /*88b0*/  ISETP.GE.AND P0, PT, R16, UR37, PT ;  /* 0x0000002510007c0c */ /* 0x000fda000bf06270 */
[----:B------:R-:W1:Y:S04]  /*88c0*/  @!P0 LDS.128 R44, [R108+0x1400] ;  /* 0x001400006c2c8984 */ /* 0x000e680000000c00 */
[----:B-1----:R-:W-:Y:S01]  /*88d0*/  @!P0 STG.E.128 desc[UR54][R50.64], R44 ;  /* 0x0000002c32008986 */ /* 0x002fe2000c101d36 */
[----:B------:R-:W-:-:S13]  /*88e0*/  ISETP.GE.AND P0, PT, R195, UR37, PT ;  /* 0x00000025c3007c0c */ /* 0x000fda000bf06270 */
[----:B------:R-:W1:Y:S04]  /*88f0*/  @!P0 LDS.128 R44, [R108+0x5400] ;  /* 0x005400006c2c8984 */ /* 0x000e680000000c00 */
[----:B-1----:R4:W-:Y:S02]  /*8900*/  @!P0 STG.E.128 desc[UR54][R50.64+0x80], R44 ;  /* 0x0000802c32008986 */ /* 0x0029e4000c101d36 */
.L_x_6933:
[----:B------:R-:W-:Y:S05]  /*8910*/  BSYNC B0 ;  /* 0x0000000000007941 */ /* 0x000fea0003800000 */
.L_x_6932:
[----:B------:R-:W-:Y:S01]  /*8920*/  ISETP.GE.AND P0, PT, R188, R112, PT ;  /* 0x00000070bc00720c */ /* 0x000fe20003f06270 */
[----:B------:R-:W-:-:S12]  /*8930*/  BSSY B0, `(.L_x_6934) ;  /* 0x0000012000007945 */ /* 0x000fd80003800000 */
[----:B------:R-:W-:Y:S05]  /*8940*/  @P0 BRA `(.L_x_6935) ;  /* 0x0000000000400947 */ /* 0x000fea0003800000 */
[----:B---34-:R-:W-:Y:S01]  /*8950*/  IADD3 R47, P0, R48, 0x40, RZ ;  /* 0x00000040302f7810 */ /* 0x018fe20007f1e0ff */
        /* <DEDUP_REMOVED lines=15> */
.L_x_6935:
[----:B------:R-:W-:Y:S05]  /*8a50*/  BSYNC B0 ;  /* 0x0000000000007941 */ /* 0x000fea0003800000 */
.L_x_6934:
[----:B------:R-:W-:Y:S01]  /*8a60*/  ISETP.GE.AND P0, PT, R190, R112, PT ;  /* 0x00000070be00720c */ /* 0x000fe20003f06270 */
[----:B------:R-:W-:-:S12]  /*8a70*/  BSSY B0, `(.L_x_6936) ;  /* 0x0000012000007945 */ /* 0x000fd80003800000 */
[----:B------:R-:W-:Y:S05]  /*8a80*/  @P0 BRA `(.L_x_6937) ;  /* 0x0000000000400947 */ /* 0x000fea0003800000 */
[----:B-1-34-:R-:W-:Y:S01]  /*8a90*/  IADD3 R47, P0, R48, 0x60, RZ ;  /* 0x00000060302f7810 */ /* 0x01afe20007f1e0ff */
[----:B------:R-:W-:Y:S02]  /*8aa0*/  IMAD.MOV.U32 R44, RZ, RZ, R96 ;  /* 0x000000ffff2c7224 */ /* 0x000fe400078e0060 */
        /* <DEDUP_REMOVED lines=14> */
.L_x_6937:
[----:B------:R-:W-:Y:S05]  /*8b90*/  BSYNC B0 ;  /* 0x0000000000007941 */ /* 0x000fea0003800000 */
.L_x_6936:
[----:B------:R-:W-:Y:S01]  /*8ba0*/  @!PT LDS RZ, [RZ] ;  /* 0x00000000fffff984 */ /* 0x000fe20000000800 */
[----:B------:R-:W-:Y:S01]  /*8bb0*/  @!PT LDS RZ, [RZ] ;  /* 0x00000000fffff984 */ /* 0x000fe20000000800 */
[----:B------:R-:W-:Y:S01]  /*8bc0*/  @!PT LDS RZ, [RZ] ;  /* 0x00000000fffff984 */ /* 0x000fe20000000800 */
[----:B------:R-:W-:Y:S01]  /*8bd0*/  @!PT LDS RZ, [RZ] ;  /* 0x00000000fffff984 */ /* 0x000fe20000000800 */
[----:B------:R5:W-:Y:S06]  /*8be0*/  MEMBAR.ALL.CTA ;  /* 0x0000000000007992 */ /* 0x000bec0000008000 */
[----:B-----5:R-:W5:Y:S02]  /*8bf0*/  FENCE.VIEW.ASYNC.S ;  /* 0x00000000000073c6 */ /* 0x020f640000000000 */
[----:B-----5:R1:W-:Y:S01]  /*8c00*/  BAR.SYNC.DEFER_BLOCKING R125, 0x80 ;  /* 0x0002007d0000751d */ /* 0x0203e20000010000 */
[----:B------:R-:W-:Y:S01]  /*8c10*/  ISETP.NE.AND P4, PT, R104, RZ, PT ;  /* 0x000000ff6800720c */ /* 0x000fe20003f85270 */
[----:B------:R-:W-:-:S02]  /*8c20*/  VIADD R185, R185, 0x1 ;  /* 0x00000001b9b97836 */ /* 0x000fc40000000000 */
[----:B0-2---:R-:W-:-:S03]  /*8c30*/  @!P3 VIADD R103, R103, 0x288c0 ;  /* 0x000288c06767b836 */ /* 0x005fc60000000000 */
[C---:B------:R-:W-:Y:S02]  /*8c40*/  ISETP.NE.AND P0, PT, R185.reuse, 0x2, PT ;  /* 0x00000002b900780c */ /* 0x040fe40003f05270 */
[----:B------:R-:W-:Y:S02]  /*8c50*/  @!P3 PRMT R103, RZ, 0x654, R103 ;  /* 0x00000654ff67b816 */ /* 0x000fe40000000067 */
[----:B-1-34-:R-:W-:Y:S02]  /*8c60*/  SEL R45, RZ, 0x1, P0 ;  /* 0x00000001ff2d7807 */ /* 0x01afe40000000000 */
[----:B------:R-:W-:Y:S02]  /*8c70*/  SEL R185, R185, RZ, P0 ;  /* 0x000000ffb9b97207 */ /* 0x000fe40000000000 */
[----:B------:R-:W-:Y:S01]  /*8c80*/  LOP3.LUT R194, R194, R45, RZ, 0x3c, !PT ;  /* 0x0000002dc2c27212 */ /* 0x000fe200078e3cff */
[----:B------:R0:W-:Y:S01]  /*8c90*/  @!P3 SYNCS.ARRIVE.TRANS64.RED.A1T0 RZ, [R103+URZ], RZ ;  /* 0x000000ff67ffb9a7 */ /* 0x0001e2000810043f */
[----:B------:R-:W-:Y:S05]  /*8ca0*/  @P4 BRA `(.L_x_6938) ;  /* 0xffffff9800684947 */ /* 0x000fea000383ffff */
[----:B------:R-:W1:Y:S01]  /*8cb0*/  S2R R44, SR_TID.X ;  /* 0x00000000002c7919 */ /* 0x000e620000002100 */
[----:B------:R-:W-:Y:S02]  /*8cc0*/  PLOP3.LUT P0, PT, PT, PT, PT, 0x8, 0x0 ;  /* 0x000000000000781c */ /* 0x000fe40003f0e170 */
[----:B-1----:R-:W-:-:S04]  /*8cd0*/  SHF.R.U32.HI R44, RZ, 0x7, R44 ;  /* 0x00000007ff2c7819 */ /* 0x002fc8000001162c */
[----:B------:R-:W-:-:S13]  /*8ce0*/  ISETP.NE.AND P4, PT, R44, 0x1, PT ;  /* 0x000000012c00780c */ /* 0x000fda0003f85270 */
[----:B------:R-:W-:Y:S06]  /*8cf0*/  @!P4 BAR.ARV 0x9, 0x100 ;  /* 0x024400000000cb1d */ /* 0x000fec0000002000 */
.L_x_6848:
[----:B------:R-:W1:Y:S02]  /*8d00*/  LDC.64 R4, c[0x0][0x9e0] ;  /* 0x00027800ff047b82 */ /* 0x000e640000000a00 */
[----:B-1----:R-:W-:Y:S01]  /*8d10*/  ISETP.GE.AND P1, PT, R5, 0x1, PT ;  /* 0x000000010500780c */ /* 0x002fe20003f26270 */
[----:B------:R-:W-:-:S12]  /*8d20*/  @P0 BRA `(.L_x_6939) ;  /* 0x00000000000c0947 */ /* 0x000fd80003800000 */
[----:B------:R-:W1:Y:S01]  /*8d30*/  FENCE.VIEW.ASYNC.G ;  /* 0x00000000000073c6 */ /* 0x000e620000000100 */
[----:B------:R-:W-:Y:S05]  /*8d40*/  WARPSYNC.ALL ;  /* 0x0000000000007948 */ /* 0x000fea0003800000 */
[----:B-1----:R-:W-:Y:S06]  /*8d50*/  BAR.ARV 0xc, 0x120 ;  /* 0x0304800000007b1d */ /* 0x002fec0000002000 */
.L_x_6939:
        /* <DEDUP_REMOVED lines=13> */
.L_x_6942:
[----:B------:R-:W-:-:S13]  /*8e30*/  ISETP.NE.AND P0, PT, R5, 0x1, PT ;  /* 0x000000010500780c */ /* 0x000fda0003f05270 */
[----:B------:R-:W1:Y:S02]  /*8e40*/  @P0 LDC.64 R6, c[0x0][0x9e8] ;  /* 0x00027a00ff060b82 */ /* 0x000e640000000a00 */
[----:B-1----:R-:W-:-:S05]  /*8e50*/  @P0 IMAD.HI.U32 R4, R3, R6, RZ ;  /* 0x0000000603040227 */ /* 0x002fca00078e00ff */
[----:B------:R-:W-:-:S07]  /*8e60*/  @P0 SHF.R.U32.HI R3, RZ, R7, R4 ;  /* 0x00000007ff030219 */ /* 0x000fce0000011604 */
.L_x_6943:
[----:B------:R-:W-:Y:S05]  /*8e70*/  BSYNC B0 ;  /* 0x0000000000007941 */ /* 0x000fea0003800000 */
.L_x_6941:
[----:B------:R-:W-:-:S05]  /*8e80*/  IMAD R3, R3, R5, R5 ;  /* 0x0000000503037224 */ /* 0x000fca00078e0205 */
[----:B------:R-:W-:-:S07]  /*8e90*/  VIMNMX R0, R0, R3, PT ;  /* 0x0000000300007248 */ /* 0x000fce0003fe0100 */
.L_x_6940:
        /* <DEDUP_REMOVED lines=18> */
.L_x_6946:
[----:B------:R-:W-:-:S13]  /*8fc0*/  ISETP.NE.AND P0, PT, R5, 0x1, PT ;  /* 0x000000010500780c */ /* 0x000fda0003f05270 */
[----:B------:R-:W1:Y:S02]  /*8fd0*/  @P0 LDC.64 R6, c[0x0][0x9e8] ;  /* 0x00027a00ff060b82 */ /* 0x000e640000000a00 */
[----:B-1----:R-:W-:-:S05]  /*8fe0*/  @P0 IMAD.HI.U32 R6, R118, R6, RZ ;  /* 0x0000000676060227 */ /* 0x002fca00078e00ff */
[----:B------:R-:W-:-:S07]  /*8ff0*/  @P0 SHF.R.U32.HI R118, RZ, R7, R6 ;  /* 0x00000007ff760219 */ /* 0x000fce0000011606 */
.L_x_6947:
[----:B------:R-:W-:Y:S05]  /*9000*/  BSYNC B0 ;  /* 0x0000000000007941 */ /* 0x000fea0003800000 */
.L_x_6945:
[----:B------:R-:W-:-:S05]  /*9010*/  IMAD R3, R118, R5, RZ ;  /* 0x0000000576037224 */ /* 0x000fca00078e02ff */
[----:B------:R-:W-:-:S07]  /*9020*/  VIMNMX R4, R4, R3, !PT ;  /* 0x0000000304047248 */ /* 0x000fce0007fe0100 */
.L_x_6944:
        /* <DEDUP_REMOVED lines=10> */
[----:B------:R-:W-:Y:S01]  /*90d0*/  CS2R R34, SRZ ;  /* 0x0000000000227805 */ /* 0x000fe2000001ff00 */
[----:B------:R-:W-:Y:S01]  /*90e0*/  IMAD.MOV.U32 R142, RZ, RZ, RZ ;  /* 0x000000ffff8e7224 */ /* 0x000fe200078e00ff */
[----:B------:R-:W-:Y:S01]  /*90f0*/  VIMNMX R198, RZ, R5, !PT ;  /* 0x00000005ffc67248 */ /* 0x000fe20007fe0100 */
[----:B------:R-:W-:Y:S01]  /*9100*/  IMAD.MOV.U32 R141, RZ, RZ, RZ ;  /* 0x000000ffff8d7224 */ /* 0x000fe200078e00ff */
[----:B------:R-:W-:Y:S01]  /*9110*/  CS2R R32, SRZ ;  /* 0x0000000000207805 */ /* 0x000fe2000001ff00 */
[----:B------:R-:W-:Y:S01]  /*9120*/  IMAD.MOV.U32 R138, RZ, RZ, RZ ;  /* 0x000000ffff8a7224 */ /* 0x000fe200078e00ff */
[----:B------:R-:W-:Y:S01]  /*9130*/  ISETP.GT.AND P1, PT, R129, R198, PT ;  /* 0x000000c68100720c */ /* 0x000fe20003f24270 */
[----:B------:R-:W-:Y:S01]  /*9140*/  IMAD.MOV.U32 R137, RZ, RZ, RZ ;  /* 0x000000ffff897224 */ /* 0x000fe200078e00ff */
[----:B------:R-:W-:Y:S01]  /*9150*/  CS2R R134, SRZ ;  /* 0x0000000000867805 */ /* 0x000fe2000001ff00 */
[----:B------:R-:W-:Y:S01]  /*9160*/  IMAD.MOV.U32 R133, RZ, RZ, RZ ;  /* 0x000000ffff857224 */ /* 0x000fe200078e00ff */
[----:B------:R-:W-:-:S02]  /*9170*/  CS2R R30, SRZ ;  /* 0x00000000001e7805 */ /* 0x000fc4000001ff00 */
[----:B------:R-:W-:Y:S01]  /*9180*/  CS2R R130, SRZ ;  /* 0x0000000000827805 */ /* 0x000fe2000001ff00 */
[----:B------:R-:W-:Y:S01]  /*9190*/  IMAD.MOV.U32 R128, RZ, RZ, RZ ;  /* 0x000000ffff807224 */ /* 0x000fe200078e00ff */
        /* <DEDUP_REMOVED lines=12> */
[----:B0-----:R-:W-:-:S02]  /*9260*/  CS2R R102, SRZ ;  /* 0x0000000000667805 */ /* 0x001fc4000001ff00 */
        /* <DEDUP_REMOVED lines=8> */
[----:B------:R-:W-:Y:S06]  /*92f0*/  @!P1 BRA `(.L_x_6948) ;  /* 0x0000011c00d09947 */ /* 0x000fec0003800000 */
[----:B------:R-:W-:-:S03]  /*9300*/  UMOV UR4, 0xffffffff ;  /* 0xffffffff00047882 */ /* 0x000fc60000000000 */
[----:B------:R-:W-:Y:S05]  /*9310*/  BRA.DIV UR4, `(.L_x_6949) ;  /* 0x000001a204847947 */ /* 0x000fea000b800000 */
[----:B------:R0:W1:Y:S02]  /*9320*/  SHFL.IDX PT, R196, R228, RZ, 0x1f ;  /* 0x00001fffe4c47589 */ /* 0x00006400000e0000 */
.L_x_7246:
[----:B-1----:R-:W-:-:S04]  /*9330*/  LEA.HI R0, R196, R196, RZ, 0x1 ;  /* 0x000000c4c4007211 */ /* 0x002fc800078f08ff */
[----:B------:R-:W-:Y:S01]  /*9340*/  LOP3.LUT R3, R0, 0x1e, RZ, 0xc0, !PT ;  /* 0x0000001e00037812 */ /* 0x000fe200078ec0ff */
[----:B------:R-:W-:-:S04]  /*9350*/  IMAD.U32 R0, RZ, RZ, UR38 ;  /* 0x00000026ff007e24 */ /* 0x000fc8000f8e00ff */
[----:B------:R-:W-:Y:S01]  /*9360*/  IMAD.IADD R3, R196, 0x1, -R3 ;  /* 0x00000001c4037824 */ /* 0x000fe200078e0a03 */
[----:B------:R-:W-:-:S04]  /*9370*/  LOP3.LUT P0, RZ, R0, 0x3ff, RZ, 0xc0, !PT ;  /* 0x000003ff00ff7812 */ /* 0x000fc8000780c0ff */
[----:B------:R-:W-:Y:S02]  /*9380*/  LEA R3, R3, UR38, 0xd ;  /* 0x0000002603037c11 */ /* 0x000fe4000f8e68ff */
[----:B------:R-:W-:Y:S02]  /*9390*/  P2R R24, PR, RZ, 0x1 ;  /* 0x00000001ff187803 */ /* 0x000fe40000000000 */
[----:B------:R-:W-:-:S04]  /*93a0*/  SHF.R.U32.HI R3, RZ, 0x4, R3 ;  /* 0x00000004ff037819 */ /* 0x000fc80000011603 */
[----:B------:R-:W-:Y:S01]  /*93b0*/  LOP3.LUT R52, R3, 0x3fff, RZ, 0xc0, !PT ;  /* 0x00003fff03347812 */ /* 0x000fe200078ec0ff */
[----:B------:R-:W-:Y:S06]  /*93c0*/  @!P0 BRA `(.L_x_6950) ;  /* 0x0000000000408947 */ /* 0x000fec0003800000 */
        /* <DEDUP_REMOVED lines=15> */
[----:B0-2--5:R-:W-:Y:S05]  /*94c0*/  CALL.ABS.NOINC R14 ;  /* 0x000000000e007343 */ /* 0x025fea0003c00000 */
.L_x_6950:
[----:B------:R-:W-:Y:S02]  /*94d0*/  ULDC UR4, c[0x0][0x3d4] ;  /* 0x0000f50000047ab9 */ /* 0x000fe40000000800 */
[----:B------:R-:W-:-:S13]  /*94e0*/  ISETP.LT.AND P0, PT, RZ, UR4, PT ;  /* 0x00000004ff007c0c */ /* 0x000fda000bf01270 */
[----:B------:R-:W-:Y:S05]  /*94f0*/  @P0 BRA `(.L_x_6951) ;  /* 0x00000000003c0947 */ /* 0x000fea0003800000 */
[----:B------:R-:W-:-:S04]  /*9500*/  LEA.HI R0, R222, R222, RZ, 0x1 ;  /* 0x000000dede007211 */ /* 0x000fc800078f08ff */
        /* <DEDUP_REMOVED lines=8> */
.L_x_6954:
[----:B--2---:R2:W3:Y:S02]  /*9590*/  SYNCS.PHASECHK.TRANS64.TRYWAIT P0, [R2+URZ+0x28800], R3 ;  /* 0x02880003020075a7 */ /* 0x0044e4000800017f */
[----:B---3--:R-:W-:Y:S05]  /*95a0*/  @!P0 NANOSLEEP.SYNCS 0x989680 ;  /* 0x009896800000895d */ /* 0x008fea0003900000 */
[----:B------:R-:W3:Y:S02]  /*95b0*/  @!P0 SYNCS.PHASECHK.TRANS64 P0, [R2+URZ+0x28800], R3 ;  /* 0x02880003020085a7 */ /* 0x000ee4000800007f */
[----:B---3--:R-:W-:Y:S05]  /*95c0*/  @!P0 BRA `(.L_x_6954) ;  /* 0xfffffffc00f08947 */ /* 0x008fea000383ffff */
.L_x_6953:
[----:B------:R-:W-:Y:S05]  /*95d0*/  BSYNC B0 ;  /* 0x0000000000007941 */ /* 0x000fea0003800000 */
.L_x_6952:
[----:B------:R-:W-:Y:S05]  /*95e0*/  BRA `(.L_x_6955) ;  /* 0x0000005400787947 */ /* 0x000fea0003800000 */
.L_x_6951:
[----:B------:R-:W1:Y:S01]  /*95f0*/  LDC.64 R12, c[0x0][0x3d8] ;  /* 0x0000f600ff0c7b82 */ /* 0x000e620000000a00 */
[----:B-----5:R-:W-:Y:S01]  /*9600*/  SHF.R.S32.HI R3, RZ, 0x1f, R117 ;  /* 0x0000001fff037819 */ /* 0x020fe20000011475 */
[----:B------:R-:W-:Y:S01]  /*9610*/  IMAD.MOV.U32 R6, RZ, RZ, R16 ;  /* 0x000000ffff067224 */ /* 0x000fe200078e0010 */
[----:B------:R-:W-:Y:S01]  /*9620*/  ISETP.NE.AND P4, PT, R24, RZ, PT ;  /* 0x000000ff1800720c */ /* 0x000fe20003f85270 */
[----:B------:R-:W-:Y:S01]  /*9630*/  IMAD.MOV.U32 R7, RZ, RZ, R17 ;  /* 0x000000ffff077224 */ /* 0x000fe200078e0011 */
[--C-:B------:R-:W-:Y:S01]  /*9640*/  SHF.R.S32.HI R5, RZ, 0x1f, R22.reuse ;  /* 0x0000001fff057819 */ /* 0x100fe20000011416 */
[----:B------:R-:W-:Y:S02]  /*9650*/  IMAD.MOV.U32 R4, RZ, RZ, R22 ;  /* 0x000000ffff047224 */ /* 0x000fe400078e0016 */
[----:B------:R-:W2:Y:S01]  /*9660*/  LDC.64 R14, c[0x0][0x3e8] ;  /* 0x0000fa00ff0e7b82 */ /* 0x000ea20000000a00 */
[-C--:B-1----:R-:W-:Y:S01]  /*9670*/  IMAD R0, R3, R12.reuse, RZ ;  /* 0x0000000c03007224 */ /* 0x082fe200078e02ff */
[----:B------:R-:W-:Y:S01]  /*9680*/  SHF.L.U64.HI R30, R12, 0x5, R13 ;  /* 0x000000050c1e7819 */ /* 0x000fe2000001020d */
[----:B------:R-:W-:-:S04]  /*9690*/  IMAD.WIDE.U32 R8, R18, R12, R6 ;  /* 0x0000000c12087225 */ /* 0x000fc800078e0006 */
[----:B------:R-:W-:Y:S02]  /*96a0*/  IMAD R21, R19, R12, RZ ;  /* 0x0000000c13157224 */ /* 0x000fe400078e02ff */
[-C--:B--2---:R-:W-:Y:S01]  /*96b0*/  IMAD R20, R3, R14.reuse, RZ ;  /* 0x0000000e03147224 */ /* 0x084fe200078e02ff */
[----:B------:R-:W-:Y:S01]  /*96c0*/  SHF.L.U64.HI R28, R14, 0x5, R15 ;  /* 0x000000050e1c7819 */ /* 0x000fe2000001020f */
[----:B------:R-:W-:-:S04]  /*96d0*/  IMAD.WIDE.U32 R10, R18, R14, R6 ;  /* 0x0000000e120a7225 */ /* 0x000fc800078e0006 */
[----:B------:R-:W-:-:S04]  /*96e0*/  IMAD.WIDE.U32 R6, R18, R12, R4 ;  /* 0x0000000c12067225 */ /* 0x000fc800078e0004 */
[----:B------:R-:W-:-:S04]  /*96f0*/  IMAD.WIDE.U32 R54, R117, R12, RZ ;  /* 0x0000000c75367225 */ /* 0x000fc800078e00ff */
[----:B------:R-:W-:Y:S01]  /*9700*/  IMAD R3, R19, R14, RZ ;  /* 0x0000000e13037224 */ /* 0x000fe200078e02ff */
[-C--:B------:R-:W-:Y:S01]  /*9710*/  IADD3 R27, P2, R8, R54.reuse, RZ ;  /* 0x00000036081b7210 */ /* 0x080fe20007f5e0ff */
[C---:B------:R-:W-:Y:S01]  /*9720*/  IMAD R59, R117.reuse, R13, R0 ;  /* 0x0000000d753b7224 */ /* 0x040fe200078e0200 */
[----:B------:R-:W-:Y:S01]  /*9730*/  IADD3 R63, P0, R6, R54, RZ ;  /* 0x00000036063f7210 */ /* 0x000fe20007f1e0ff */
[C---:B------:R-:W-:Y:S02]  /*9740*/  IMAD R53, R117.reuse, R15, R20 ;  /* 0x0000000f75357224 */ /* 0x040fe400078e0214 */
        /* <DEDUP_REMOVED lines=30> */
[----:B0-2---:R-:W-:Y:S05]  /*9930*/  CALL.ABS.NOINC R14 ;  /* 0x000000000e007343 */ /* 0x005fea0003c00000 */
.L_x_6956:
[----:B------:R-:W1:Y:S01]  /*9940*/  LDC.64 R12, c[0x0][0x3d8] ;  /* 0x0000f600ff0c7b82 */ /* 0x000e620000000a00 */
[----:B------:R-:W-:Y:S01]  /*9950*/  SHF.R.S32.HI R3, RZ, 0x1f, R197 ;  /* 0x0000001fff037819 */ /* 0x000fe200000114c5 */
[----:B------:R-:W-:Y:S01]  /*9960*/  ULDC.U8 UR4, c[0x0][0x3f0] ;  /* 0x0000fc0000047ab9 */ /* 0x000fe20000000000 */
[----:B------:R-:W-:Y:S01]  /*9970*/  BSSY B0, `(.L_x_6957) ;  /* 0x000051d000007945 */ /* 0x000fe20003800000 */
[----:B------:R-:W-:-:S04]  /*9980*/  ISETP.NE.AND P0, PT, RZ, UR4, PT ;  /* 0x00000004ff007c0c */ /* 0x000fc8000bf05270 */
[----:B------:R-:W2:Y:S01]  /*9990*/  LDC.64 R10, c[0x0][0x3e8] ;  /* 0x0000fa00ff0a7b82 */ /* 0x000ea20000000a00 */
[-C--:B-1----:R-:W-:Y:S02]  /*99a0*/  IMAD R0, R3, R12.reuse, RZ ;  /* 0x0000000c03007224 */ /* 0x082fe400078e02ff */
[----:B------:R-:W-:-:S04]  /*99b0*/  IMAD.WIDE.U32 R4, R197, R12, RZ ;  /* 0x0000000cc5047225 */ /* 0x000fc800078e00ff */
[-C--:B--2---:R-:W-:Y:S02]  /*99c0*/  IMAD R6, R3, R10.reuse, RZ ;  /* 0x0000000a03067224 */ /* 0x084fe400078e02ff */
[C---:B------:R-:W-:Y:S02]  /*99d0*/  IMAD R3, R197.reuse, R13, R0 ;  /* 0x0000000dc5037224 */ /* 0x040fe400078e0200 */
[----:B------:R-:W-:-:S04]  /*99e0*/  IMAD.WIDE.U32 R8, R197, R10, RZ ;  /* 0x0000000ac5087225 */ /* 0x000fc800078e00ff */
[----:B------:R-:W-:Y:S02]  /*99f0*/  IMAD R7, R197, R11, R6 ;  /* 0x0000000bc5077224 */ /* 0x000fe400078e0206 */
        /* <DEDUP_REMOVED lines=9> */
[----:B------:R-:W1:Y:S01]  /*9a90*/  LDC R0, c[0x0][0x428] ;  /* 0x00010a00ff007b82 */ /* 0x000e620000000800 */
[-C--:B------:R-:W-:Y:S01]  /*9aa0*/  ISETP.GE.AND P0, PT, R18, R73.reuse, PT ;  /* 0x000000491200720c */ /* 0x080fe20003f06270 */
[----:B------:R-:W-:Y:S01]  /*9ab0*/  BSSY B1, `(.L_x_6959) ;  /* 0x0000023000017945 */ /* 0x000fe20003800000 */
[----:B------:R-:W-:Y:S02]  /*9ac0*/  ISETP.GE.AND P1, PT, R189, R73, PT ;  /* 0x00000049bd00720c */ /* 0x000fe40003f26270 */
        /* <DEDUP_REMOVED lines=8> */
[----:B-1----:R-:W-:-:S13]  /*9b50*/  ISETP.NE.AND P4, PT, R0, 0x1, PT ;  /* 0x000000010000780c */ /* 0x002fda0003f85270 */
[----:B------:R-:W1:Y:S08]  /*9b60*/  @P4 LDC R20, c[0x0][0x42c] ;  /* 0x00010b00ff144b82 */ /* 0x000e700000000800 */
[----:B------:R-:W2:Y:S01]  /*9b70*/  @P4 LDC R21, c[0x0][0x430] ;  /* 0x00010c00ff154b82 */ /* 0x000ea20000000800 */
[----:B------:R-:W-:Y:S05]  /*9b80*/  @P0 BRA `(.L_x_6960) ;  /* 0x0000000000540947 */ /* 0x000fea0003800000 */
[----:B------:R-:W-:Y:S01]  /*9b90*/  IADD3 R3, P2, R6, R63, RZ ;  /* 0x0000003f06037210 */ /* 0x000fe20007f5e0ff */
[----:B------:R-:W-:Y:S01]  /*9ba0*/  ULDC.64 UR4, c[0x0][0x3c8] ;  /* 0x0000f20000047ab9 */ /* 0x000fe20000000a00 */
[----:B------:R-:W-:Y:S01]  /*9bb0*/  ULDC.64 UR6, c[0x0][0x3e0] ;  /* 0x0000f80000067ab9 */ /* 0x000fe20000000a00 */
[----:B------:R-:W-:Y:S02]  /*9bc0*/  CS2R R48, SRZ ;  /* 0x0000000000307805 */ /* 0x000fe4000001ff00 */
[----:B------:R-:W-:Y:S01]  /*9bd0*/  LEA R8, P3, R3, UR4, 0x1 ;  /* 0x0000000403087c11 */ /* 0x000fe2000f8608ff */
[----:B------:R-:W-:Y:S01]  /*9be0*/  IMAD.X R14, R7, 0x1, R65, P2 ;  /* 0x00000001070e7824 */ /* 0x000fe200010e0641 */
[----:B------:R-:W-:Y:S01]  /*9bf0*/  ULDC UR4, c[0x0][0x3d4] ;  /* 0x0000f50000047ab9 */ /* 0x000fe20000000800 */
[----:B------:R-:W-:Y:S02]  /*9c00*/  IADD3 R0, P2, R4, R61, RZ ;  /* 0x0000003d04007210 */ /* 0x000fe40007f5e0ff */
[----:B------:R-:W-:-:S02]  /*9c10*/  CS2R R46, SRZ ;  /* 0x00000000002e7805 */ /* 0x000fc4000001ff00 */
[----:B------:R-:W-:Y:S02]  /*9c20*/  ISETP.GE.AND P5, PT, R22, UR4, PT ;  /* 0x0000000416007c0c */ /* 0x000fe4000bfa6270 */
[----:B------:R-:W-:Y:S02]  /*9c30*/  CS2R R50, SRZ ;  /* 0x0000000000327805 */ /* 0x000fe4000001ff00 */
[----:B------:R-:W-:Y:S01]  /*9c40*/  LEA.HI.X R9, R3, UR5, R14, 0x1, P3 ;  /* 0x0000000503097c11 */ /* 0x000fe200098f0c0e */
[----:B------:R-:W-:Y:S01]  /*9c50*/  IMAD.X R3, R5, 0x1, R77, P2 ;  /* 0x0000000105037824 */ /* 0x000fe200010e064d */
[----:B------:R-:W-:Y:S02]  /*9c60*/  ISETP.GE.AND P3, PT, R187, UR4, PT ;  /* 0x00000004bb007c0c */ /* 0x000fe4000bf66270 */
[----:B------:R-:W-:Y:S02]  /*9c70*/  CS2R R44, SRZ ;  /* 0x00000000002c7805 */ /* 0x000fe4000001ff00 */
[----:B------:R-:W-:-:S04]  /*9c80*/  LEA R14, P2, R0, UR6, 0x1 ;  /* 0x00000006000e7c11 */ /* 0x000fc8000f8408ff */
[----:B------:R-:W-:Y:S01]  /*9c90*/  LEA.HI.X R15, R0, UR7, R3, 0x1, P2 ;  /* 0x00000007000f7c11 */ /* 0x000fe200090f0c03 */
[----:B------:R3:W5:Y:S04]  /*9ca0*/  @!P5 LDG.E.64 R48, desc[UR54][R8.64] ;  /* 0x000000360830d981 */ /* 0x000768000c1e1b00 */
[----:B------:R3:W5:Y:S04]  /*9cb0*/  @!P3 LDG.E.64 R46, desc[UR54][R8.64+0x40] ;  /* 0x00004036082eb981 */ /* 0x000768000c1e1b00 */
[----:B------:R3:W5:Y:S04]  /*9cc0*/  @!P5 LDG.E.64 R50, desc[UR54][R14.64] ;  /* 0x000000360e32d981 */ /* 0x000768000c1e1b00 */
[----:B------:R3:W5:Y:S02]  /*9cd0*/  @!P3 LDG.E.64 R44, desc[UR54][R14.64+0x40] ;  /* 0x000040360e2cb981 */ /* 0x000764000c1e1b00 */
.L_x_6960:
[----:B------:R-:W-:Y:S05]  /*9ce0*/  BSYNC B1 ;  /* 0x0000000000017941 */ /* 0x000fea0003800000 */
.L_x_6959:
[----:B------:R-:W-:Y:S04]  /*9cf0*/  BSSY B1, `(.L_x_6961) ;  /* 0x0000017000017945 */ /* 0x000fe80003800000 */
[----:B------:R-:W-:Y:S05]  /*9d00*/  @P1 BRA `(.L_x_6962) ;  /* 0x0000000000541947 */ /* 0x000fea0003800000 */
[----:B---3--:R-:W-:Y:S01]  /*9d10*/  IADD3 R9, P2, P3, R63, R29, R6 ;  /* 0x0000001d3f097210 */ /* 0x008fe20007b5e006 */
[----:B------:R-:W-:Y:S01]  /*9d20*/  ULDC.64 UR6, c[0x0][0x3c8] ;  /* 0x0000f20000067ab9 */ /* 0x000fe20000000a00 */
[----:B------:R-:W-:Y:S01]  /*9d30*/  ULDC UR4, c[0x0][0x3d4] ;  /* 0x0000f50000047ab9 */ /* 0x000fe20000000800 */
[----:B------:R-:W-:Y:S01]  /*9d40*/  ULDC.64 UR8, c[0x0][0x3e0] ;  /* 0x0000f80000087ab9 */ /* 0x000fe20000000a00 */
[----:B------:R-:W-:Y:S02]  /*9d50*/  IADD3.X R14, R65, R30, R7, P2, P3 ;  /* 0x0000001e410e7210 */ /* 0x000fe400017e6407 */
[----:B------:R-:W-:Y:S02]  /*9d60*/  CS2R R40, SRZ ;  /* 0x0000000000287805 */ /* 0x000fe4000001ff00 */
[----:B------:R-:W-:Y:S02]  /*9d70*/  IADD3 R0, P3, P5, R61, R24, R4 ;  /* 0x000000183d007210 */ /* 0x000fe40007d7e004 */
[----:B------:R-:W-:-:S02]  /*9d80*/  CS2R R38, SRZ ;  /* 0x0000000000267805 */ /* 0x000fc4000001ff00 */
[----:B------:R-:W-:Y:S02]  /*9d90*/  LEA R8, P2, R9, UR6, 0x1 ;  /* 0x0000000609087c11 */ /* 0x000fe4000f8408ff */
[----:B------:R-:W-:Y:S02]  /*9da0*/  CS2R R42, SRZ ;  /* 0x00000000002a7805 */ /* 0x000fe4000001ff00 */
[----:B------:R-:W-:Y:S02]  /*9db0*/  IADD3.X R3, R77, R28, R5, P3, P5 ;  /* 0x0000001c4d037210 */ /* 0x000fe40001fea405 */
[----:B------:R-:W-:Y:S02]  /*9dc0*/  CS2R R36, SRZ ;  /* 0x0000000000247805 */ /* 0x000fe4000001ff00 */
[----:B------:R-:W-:Y:S02]  /*9dd0*/  ISETP.GE.AND P5, PT, R22, UR4, PT ;  /* 0x0000000416007c0c */ /* 0x000fe4000bfa6270 */
[----:B------:R-:W-:-:S02]  /*9de0*/  ISETP.GE.AND P3, PT, R187, UR4, PT ;  /* 0x00000004bb007c0c */ /* 0x000fc4000bf66270 */
[----:B------:R-:W-:Y:S02]  /*9df0*/  LEA.HI.X R9, R9, UR7, R14, 0x1, P2 ;  /* 0x0000000709097c11 */ /* 0x000fe400090f0c0e */
[----:B------:R-:W-:-:S04]  /*9e00*/  LEA R14, P2, R0, UR8, 0x1 ;  /* 0x00000008000e7c11 */ /* 0x000fc8000f8408ff */
[----:B------:R-:W-:-:S03]  /*9e10*/  LEA.HI.X R15, R0, UR9, R3, 0x1, P2 ;  /* 0x00000009000f7c11 */ /* 0x000fc600090f0c03 */
[----:B------:R4:W5:Y:S04]  /*9e20*/  @!P5 LDG.E.64 R40, desc[UR54][R8.64] ;  /* 0x000000360828d981 */ /* 0x000968000c1e1b00 */
[----:B------:R4:W5:Y:S04]  /*9e30*/  @!P3 LDG.E.64 R38, desc[UR54][R8.64+0x40] ;  /* 0x000040360826b981 */ /* 0x000968000c1e1b00 */
[----:B------:R4:W5:Y:S04]  /*9e40*/  @!P5 LDG.E.64 R42, desc[UR54][R14.64] ;  /* 0x000000360e2ad981 */ /* 0x000968000c1e1b00 */
[----:B------:R4:W5:Y:S02]  /*9e50*/  @!P3 LDG.E.64 R36, desc[UR54][R14.64+0x40] ;  /* 0x000040360e24b981 */ /* 0x000964000c1e1b00 */
.L_x_6962:
[----:B------:R-:W-:Y:S05]  /*9e60*/  BSYNC B1 ;  /* 0x0000000000017941 */ /* 0x000fea0003800000 */
.L_x_6961:
[----:B-----5:R-:W-:Y:S01]  /*9e70*/  IMAD.MOV.U32 R0, RZ, RZ, R50 ;  /* 0x000000ffff007224 */ /* 0x020fe200078e0032 */
[-C--:B------:R-:W-:Y:S01]  /*9e80*/  ISETP.GE.AND P2, PT, R188, R73.reuse, PT ;  /* 0x00000049bc00720c */ /* 0x080fe20003f46270 */
[----:B------:R-:W-:Y:S01]  /*9e90*/  IMAD R3, R197, 0x80, R18 ;  /* 0x00000080c5037824 */ /* 0x000fe200078e0212 */
[----:B------:R-:W-:Y:S01]  /*9ea0*/  BSSY B1, `(.L_x_6963) ;  /* 0x0000048000017945 */ /* 0x000fe20003800000 */
[----:B---34-:R-:W-:Y:S01]  /*9eb0*/  IMAD.MOV.U32 R9, RZ, RZ, R53 ;  /* 0x000000ffff097224 */ /* 0x018fe200078e0035 */
[----:B------:R-:W-:Y:S01]  /*9ec0*/  PRMT R53, R53, 0x5410, R0 ;  /* 0x0000541035357816 */ /* 0x000fe20000000000 */
[----:B------:R-:W-:Y:S01]  /*9ed0*/  IMAD.MOV.U32 R0, RZ, RZ, R51 ;  /* 0x000000ffff007224 */ /* 0x000fe200078e0033 */
[----:B------:R-:W-:Y:S01]  /*9ee0*/  ISETP.GE.AND P3, PT, R190, R73, PT ;  /* 0x00000049be00720c */ /* 0x000fe20003f66270 */
[----:B------:R-:W-:Y:S01]  /*9ef0*/  IMAD R3, R220, 0x20, R3 ;  /* 0x00000020dc037824 */ /* 0x000fe200078e0203 */
[----:B------:R-:W-:Y:S01]  /*9f00*/  CS2R R26, SRZ ;  /* 0x00000000001a7805 */ /* 0x000fe2000001ff00 */
[----:B------:R-:W-:Y:S01]  /*9f10*/  IMAD.MOV.U32 R15, RZ, RZ, R45 ;  /* 0x000000ffff0f7224 */ /* 0x000fe200078e002d */
[----:B------:R-:W-:Y:S01]  /*9f20*/  PRMT R78, R0, 0x7610, R78 ;  /* 0x00007610004e7816 */ /* 0x000fe2000000004e */
[----:B------:R-:W-:Y:S01]  /*9f30*/  IMAD.MOV.U32 R14, RZ, RZ, R44 ;  /* 0x000000ffff0e7224 */ /* 0x000fe200078e002c */
[----:B------:R-:W-:Y:S01]  /*9f40*/  CS2R R34, SRZ ;  /* 0x0000000000227805 */ /* 0x000fe2000001ff00 */
[----:B-1----:R-:W-:Y:S01]  /*9f50*/  @P4 IMAD.HI.U32 R0, R3, R20, RZ ;  /* 0x0000001403004227 */ /* 0x002fe200078e00ff */
[----:B------:R-:W-:-:S02]  /*9f60*/  PRMT R67, R15, 0x7610, R67 ;  /* 0x000076100f437816 */ /* 0x000fc40000000043 */
[----:B------:R-:W-:Y:S02]  /*9f70*/  CS2R R30, SRZ ;  /* 0x00000000001e7805 */ /* 0x000fe4000001ff00 */
[----:B------:R-:W-:Y:S01]  /*9f80*/  PRMT R68, R14, 0x7610, R68 ;  /* 0x000076100e447816 */ /* 0x000fe20000000044 */
[----:B------:R-:W-:Y:S01]  /*9f90*/  IMAD.MOV.U32 R20, RZ, RZ, R47 ;  /* 0x000000ffff147224 */ /* 0x000fe200078e002f */
[----:B--2---:R-:W-:Y:S01]  /*9fa0*/  @P4 SHF.R.U32.HI R3, RZ, R21, R0 ;  /* 0x00000015ff034219 */ /* 0x004fe20000011600 */
[----:B------:R-:W-:Y:S01]  /*9fb0*/  IMAD.MOV.U32 R15, RZ, RZ, R46 ;  /* 0x000000ffff0f7224 */ /* 0x000fe200078e002e */
[----:B------:R-:W-:Y:S01]  /*9fc0*/  CS2R R32, SRZ ;  /* 0x0000000000207805 */ /* 0x000fe2000001ff00 */
        /* <DEDUP_REMOVED lines=10> */
[--C-:B------:R-:W-:Y:S01]  /*a070*/  IMAD.MOV.U32 R8, RZ, RZ, R56.reuse ;  /* 0x000000ffff087224 */ /* 0x100fe200078e0038 */
[----:B------:R-:W-:Y:S01]  /*a080*/  PRMT R56, R0, 0x7610, R56 ;  /* 0x0000761000387816 */ /* 0x000fe20000000038 */
[----:B------:R-:W-:Y:S01]  /*a090*/  IMAD.MOV.U32 R24, RZ, RZ, R48 ;  /* 0x000000ffff187224 */ /* 0x000fe200078e0030 */
[----:B------:R-:W-:Y:S01]  /*a0a0*/  PRMT R55, R14, 0x7610, R55 ;  /* 0x000076100e377816 */ /* 0x000fe20000000037 */
[----:B------:R-:W-:Y:S01]  /*a0b0*/  IMAD.MOV.U32 R21, RZ, RZ, R37 ;  /* 0x000000ffff157224 */ /* 0x000fe200078e0025 */
[----:B------:R-:W-:Y:S01]  /*a0c0*/  CS2R R28, SRZ ;  /* 0x00000000001c7805 */ /* 0x000fe2000001ff00 */
[C---:B------:R-:W-:Y:S01]  /*a0d0*/  IMAD R20, R15.reuse, R10, RZ ;  /* 0x0000000a0f147224 */ /* 0x040fe200078e02ff */
[----:B------:R-:W-:Y:S01]  /*a0e0*/  PRMT R79, R24, 0x7610, R79 ;  /* 0x00007610184f7816 */ /* 0x000fe2000000004f */
[-C--:B------:R-:W-:Y:S01]  /*a0f0*/  IMAD R0, R15, R12.reuse, RZ ;  /* 0x0000000c0f007224 */ /* 0x080fe200078e02ff */
[----:B------:R-:W-:Y:S01]  /*a100*/  PRMT R54, R21, 0x7610, R54 ;  /* 0x0000761015367816 */ /* 0x000fe20000000036 */
[----:B------:R-:W-:Y:S01]  /*a110*/  IMAD.WIDE.U32 R14, R3, R12, R58 ;  /* 0x0000000c030e7225 */ /* 0x000fe200078e003a */
[----:B------:R-:W-:-:S03]  /*a120*/  CS2R R24, SRZ ;  /* 0x0000000000187805 */ /* 0x000fc6000001ff00 */
[----:B------:R-:W-:Y:S01]  /*a130*/  IMAD.WIDE.U32 R58, R3, R10, R8 ;  /* 0x0000000a033a7225 */ /* 0x000fe200078e0008 */
[----:B------:R-:W-:-:S03]  /*a140*/  CS2R R8, SRZ ;  /* 0x0000000000087805 */ /* 0x000fc6000001ff00 */
[C---:B------:R-:W-:Y:S01]  /*a150*/  IMAD R71, R3.reuse, R11, R20 ;  /* 0x0000000b03477224 */ /* 0x040fe200078e0214 */
[----:B------:R-:W-:Y:S01]  /*a160*/  CS2R R20, SRZ ;  /* 0x0000000000147805 */ /* 0x000fe2000001ff00 */
[----:B------:R-:W-:Y:S01]  /*a170*/  IMAD R57, R3, R13, R0 ;  /* 0x0000000d03397224 */ /* 0x000fe200078e0200 */
[----:B------:R-:W-:Y:S06]  /*a180*/  @P2 BRA `(.L_x_6964) ;  /* 0x0000000000642947 */ /* 0x000fec0003800000 */
[----:B------:R-:W-:Y:S01]  /*a190*/  LEA R28, P4, R12, R6, 0x6 ;  /* 0x000000060c1c7211 */ /* 0x000fe200078830ff */
[----:B------:R-:W-:Y:S01]  /*a1a0*/  ULDC.64 UR4, c[0x0][0x3c8] ;  /* 0x0000f20000047ab9 */ /* 0x000fe20000000a00 */
[----:B------:R-:W-:Y:S01]  /*a1b0*/  ULDC.64 UR6, c[0x0][0x3e0] ;  /* 0x0000f80000067ab9 */ /* 0x000fe20000000a00 */
[----:B------:R-:W-:Y:S02]  /*a1c0*/  CS2R R32, SRZ ;  /* 0x0000000000207805 */ /* 0x000fe4000001ff00 */
[----:B------:R-:W-:Y:S02]  /*a1d0*/  IADD3 R28, P5, R28, R63, RZ ;  /* 0x0000003f1c1c7210 */ /* 0x000fe40007fbe0ff */
[----:B------:R-:W-:Y:S02]  /*a1e0*/  CS2R R34, SRZ ;  /* 0x0000000000227805 */ /* 0x000fe4000001ff00 */
[----:B------:R-:W-:Y:S02]  /*a1f0*/  LEA.HI.X R30, R12, R7, R13, 0x6, P4 ;  /* 0x000000070c1e7211 */ /* 0x000fe400020f340d */
[----:B------:R-:W-:-:S03]  /*a200*/  LEA R0, P4, R10, R4, 0x6 ;  /* 0x000000040a007211 */ /* 0x000fc600078830ff */
[----:B------:R-:W-:Y:S01]  /*a210*/  IMAD.X R29, R30, 0x1, R65, P5 ;  /* 0x000000011e1d7824 */ /* 0x000fe200028e0641 */
[----:B------:R-:W-:Y:S02]  /*a220*/  IADD3 R0, P5, R0, R61, RZ ;  /* 0x0000003d00007210 */ /* 0x000fe40007fbe0ff */
[----:B------:R-:W-:Y:S02]  /*a230*/  CS2R R30, SRZ ;  /* 0x00000000001e7805 */ /* 0x000fe4000001ff00 */
[----:B------:R-:W-:Y:S02]  /*a240*/  LEA.HI.X R3, R10, R5, R11, 0x6, P4 ;  /* 0x000000050a037211 */ /* 0x000fe400020f340b */
[----:B------:R-:W-:Y:S01]  /*a250*/  LEA R72, P4, R28, UR4, 0x1 ;  /* 0x000000041c487c11 */ /* 0x000fe2000f8808ff */
[----:B------:R-:W-:Y:S02]  /*a260*/  ULDC UR4, c[0x0][0x3d4] ;  /* 0x0000f50000047ab9 */ /* 0x000fe40000000800 */
[----:B------:R-:W-:Y:S01]  /*a270*/  IMAD.X R3, R3, 0x1, R77, P5 ;  /* 0x0000000103037824 */ /* 0x000fe200028e064d */
[----:B------:R-:W-:-:S02]  /*a280*/  LEA R74, P5, R0, UR6, 0x1 ;  /* 0x00000006004a7c11 */ /* 0x000fc4000f8a08ff */
[----:B------:R-:W-:Y:S02]  /*a290*/  LEA.HI.X R73, R28, UR5, R29, 0x1, P4 ;  /* 0x000000051c497c11 */ /* 0x000fe4000a0f0c1d */
[----:B------:R-:W-:Y:S02]  /*a2a0*/  CS2R R28, SRZ ;  /* 0x00000000001c7805 */ /* 0x000fe4000001ff00 */
[----:B------:R-:W-:Y:S02]  /*a2b0*/  LEA.HI.X R75, R0, UR7, R3, 0x1, P5 ;  /* 0x00000007004b7c11 */ /* 0x000fe4000a8f0c03 */
[----:B------:R-:W-:Y:S02]  /*a2c0*/  ISETP.GE.AND P4, PT, R22, UR4, PT ;  /* 0x0000000416007c0c */ /* 0x000fe4000bf86270 */
[----:B------:R-:W-:-:S11]  /*a2d0*/  ISETP.GE.AND P5, PT, R187, UR4, PT ;  /* 0x00000004bb007c0c */ /* 0x000fd6000bfa6270 */
[----:B------:R1:W5:Y:S04]  /*a2e0*/  @!P4 LDG.E.64 R32, desc[UR54][R72.64] ;  /* 0x000000364820c981 */ /* 0x000368000c1e1b00 */
[----:B------:R1:W5:Y:S04]  /*a2f0*/  @!P5 LDG.E.64 R28, desc[UR54][R72.64+0x40] ;  /* 0x00004036481cd981 */ /* 0x000368000c1e1b00 */
[----:B------:R1:W5:Y:S04]  /*a300*/  @!P4 LDG.E.64 R34, desc[UR54][R74.64] ;  /* 0x000000364a22c981 */ /* 0x000368000c1e1b00 */
[----:B------:R1:W5:Y:S02]  /*a310*/  @!P5 LDG.E.64 R30, desc[UR54][R74.64+0x40] ;  /* 0x000040364a1ed981 */ /* 0x000364000c1e1b00 */
.L_x_6964:
[----:B------:R-:W-:Y:S05]  /*a320*/  BSYNC B1 ;  /* 0x0000000000017941 */ /* 0x000fea0003800000 */
.L_x_6963:
        /* <DEDUP_REMOVED lines=14> */
[----:B------:R-:W-:Y:S02]  /*a410*/  IADD3.X R0, R77, R0, R5, P5, !PT ;  /* 0x000000004d007210 */ /* 0x000fe40002ffe405 */
[----:B------:R-:W-:Y:S01]  /*a420*/  LEA R4, P4, R63, UR4, 0x1 ;  /* 0x000000043f047c11 */ /* 0x000fe2000f8808ff */
[----:B------:R-:W-:Y:S01]  /*a430*/  ULDC UR4, c[0x0][0x3d4] ;  /* 0x0000f50000047ab9 */ /* 0x000fe20000000800 */
[----:B------:R-:W-:Y:S02]  /*a440*/  LEA R6, P5, R61, UR6, 0x1 ;  /* 0x000000063d067c11 */ /* 0x000fe4000f8a08ff */
[----:B------:R-:W-:Y:S02]  /*a450*/  LEA.HI.X R5, R63, UR5, R8, 0x1, P4 ;  /* 0x000000053f057c11 */ /* 0x000fe4000a0f0c08 */
[----:B------:R-:W-:-:S02]  /*a460*/  CS2R R8, SRZ ;  /* 0x0000000000087805 */ /* 0x000fc4000001ff00 */
[----:B------:R-:W-:Y:S02]  /*a470*/  LEA.HI.X R7, R61, UR7, R0, 0x1, P5 ;  /* 0x000000073d077c11 */ /* 0x000fe4000a8f0c00 */
[----:B------:R-:W-:Y:S02]  /*a480*/  ISETP.GE.AND P4, PT, R22, UR4, PT ;  /* 0x0000000416007c0c */ /* 0x000fe4000bf86270 */
[----:B------:R-:W-:-:S11]  /*a490*/  ISETP.GE.AND P5, PT, R187, UR4, PT ;  /* 0x00000004bb007c0c */ /* 0x000fd6000bfa6270 */
[----:B------:R2:W5:Y:S04]  /*a4a0*/  @!P4 LDG.E.64 R24, desc[UR54][R4.64] ;  /* 0x000000360418c981 */ /* 0x000568000c1e1b00 */
[----:B------:R2:W5:Y:S04]  /*a4b0*/  @!P5 LDG.E.64 R8, desc[UR54][R4.64+0x40] ;  /* 0x000040360408d981 */ /* 0x000568000c1e1b00 */
[----:B------:R2:W5:Y:S04]  /*a4c0*/  @!P4 LDG.E.64 R26, desc[UR54][R6.64] ;  /* 0x00000036061ac981 */ /* 0x000568000c1e1b00 */
[----:B------:R2:W5:Y:S02]  /*a4d0*/  @!P5 LDG.E.64 R20, desc[UR54][R6.64+0x40] ;  /* 0x000040360614d981 */ /* 0x000564000c1e1b00 */
.L_x_6966:
[----:B------:R-:W-:Y:S05]  /*a4e0*/  BSYNC B1 ;  /* 0x0000000000017941 */ /* 0x000fea0003800000 */
.L_x_6965:
[----:B------:R-:W-:Y:S01]  /*a4f0*/  ULDC.64 UR4, c[0x0][0x3c8] ;  /* 0x0000f20000047ab9 */ /* 0x000fe20000000a00 */
[----:B------:R-:W-:Y:S01]  /*a500*/  ULDC.64 UR6, c[0x0][0x3e0] ;  /* 0x0000f80000067ab9 */ /* 0x000fe20000000a00 */
[----:B--2---:R-:W-:Y:S01]  /*a510*/  IMAD.IADD R5, R15, 0x1, R57 ;  /* 0x000000010f057824 */ /* 0x004fe200078e0239 */
[----:B------:R-:W-:Y:S01]  /*a520*/  LEA R4, P4, R14, UR4, 0x1 ;  /* 0x000000040e047c11 */ /* 0x000fe2000f8808ff */
[----:B------:R-:W-:Y:S01]  /*a530*/  IMAD.IADD R3, R59, 0x1, R71 ;  /* 0x000000013b037824 */ /* 0x000fe200078e0247 */
[----:B------:R-:W-:Y:S01]  /*a540*/  LEA R0, P5, R58, UR6, 0x1 ;  /* 0x000000063a007c11 */ /* 0x000fe2000f8a08ff */
[----:B------:R-:W-:Y:S01]  /*a550*/  IMAD.MOV.U32 R6, RZ, RZ, R40 ;  /* 0x000000ffff067224 */ /* 0x000fe200078e0028 */
[----:B------:R-:W-:Y:S01]  /*a560*/  UMOV UR4, 0xffffffff ;  /* 0xffffffff00047882 */ /* 0x000fe20000000000 */
[----:B------:R-:W-:Y:S01]  /*a570*/  IMAD.MOV.U32 R7, RZ, RZ, R41 ;  /* 0x000000ffff077224 */ /* 0x000fe200078e0029 */
[----:B------:R-:W-:Y:S02]  /*a580*/  LEA.HI.X R5, R14, UR5, R5, 0x1, P4 ;  /* 0x000000050e057c11 */ /* 0x000fe4000a0f0c05 */
[----:B------:R-:W-:-:S02]  /*a590*/  LEA.HI.X R3, R58, UR7, R3, 0x1, P5 ;  /* 0x000000073a037c11 */ /* 0x000fc4000a8f0c03 */
[----:B------:R-:W-:Y:S02]  /*a5a0*/  PRMT R71, R6, 0x7610, R71 ;  /* 0x0000761006477816 */ /* 0x000fe40000000047 */
[----:B-1----:R-:W-:Y:S02]  /*a5b0*/  PRMT R72, R7, 0x7610, R72 ;  /* 0x0000761007487816 */ /* 0x002fe40000000048 */
[----:B------:R-:W-:Y:S01]  /*a5c0*/  LEA.HI R6, R222, R222, RZ, 0x1 ;  /* 0x000000dede067211 */ /* 0x000fe200078f08ff */
[----:B------:R-:W-:Y:S06]  /*a5d0*/  BRA.DIV UR4, `(.L_x_6967) ;  /* 0x0000019204007947 */ /* 0x000fec000b800000 */
.L_x_7249:
[----:B------:R-:W-:-:S03]  /*a5e0*/  UMOV UR4, 0xffffffff ;  /* 0xffffffff00047882 */ /* 0x000fc60000000000 */
[----:B------:R-:W-:Y:S05]  /*a5f0*/  BRA.DIV UR4, `(.L_x_6968) ;  /* 0x0000019204207947 */ /* 0x000fea000b800000 */
.L_x_7252:
[----:B------:R-:W-:-:S03]  /*a600*/  UMOV UR4, 0xffffffff ;  /* 0xffffffff00047882 */ /* 0x000fc60000000000 */
[----:B------:R-:W-:Y:S05]  /*a610*/  BRA.DIV UR4, `(.L_x_6969) ;  /* 0x0000019204407947 */ /* 0x000fea000b800000 */
.L_x_7255:
[----:B------:R-:W-:-:S03]  /*a620*/  UMOV UR4, 0xffffffff ;  /* 0xffffffff00047882 */ /* 0x000fc60000000000 */
[----:B------:R-:W-:Y:S05]  /*a630*/  BRA.DIV UR4, `(.L_x_6970) ;  /* 0x0000019204607947 */ /* 0x000fea000b800000 */
.L_x_7258:
[----:B------:R-:W-:-:S03]  /*a640*/  UMOV UR4, 0xffffffff ;  /* 0xffffffff00047882 */ /* 0x000fc60000000000 */
[----:B------:R-:W-:Y:S05]  /*a650*/  BRA.DIV UR4, `(.L_x_6971) ;  /* 0x0000019204807947 */ /* 0x000fea000b800000 */
.L_x_7261:
[----:B------:R-:W-:-:S03]  /*a660*/  UMOV UR4, 0xffffffff ;  /* 0xffffffff00047882 */ /* 0x000fc60000000000 */
[----:B------:R-:W-:Y:S05]  /*a670*/  BRA.DIV UR4, `(.L_x_6972) ;  /* 0x0000019204a07947 */ /* 0x000fea000b800000 */
.L_x_7264:
[----:B------:R-:W-:-:S03]  /*a680*/  UMOV UR4, 0xffffffff ;  /* 0xffffffff00047882 */ /* 0x000fc60000000000 */
[----:B------:R-:W-:Y:S05]  /*a690*/  BRA.DIV UR4, `(.L_x_6973) ;  /* 0x0000019204c07947 */ /* 0x000fea000b800000 */
.L_x_7267:
[----:B------:R-:W-:-:S03]  /*a6a0*/  UMOV UR4, 0xffffffff ;  /* 0xffffffff00047882 */ /* 0x000fc60000000000 */
[----:B------:R-:W-:Y:S05]  /*a6b0*/  BRA.DIV UR4, `(.L_x_6974) ;  /* 0x0000019204e07947 */ /* 0x000fea000b800000 */
.L_x_7270:
[----:B------:R-:W-:-:S03]  /*a6c0*/  UMOV UR4, 0xffffffff ;  /* 0xffffffff00047882 */ /* 0x000fc60000000000 */
[----:B------:R-:W-:Y:S05]  /*a6d0*/  BRA.DIV UR4, `(.L_x_6975) ;  /* 0x0000019604007947 */ /* 0x000fea000b800000 */
.L_x_7273:
[----:B------:R-:W-:-:S03]  /*a6e0*/  UMOV UR4, 0xffffffff ;  /* 0xffffffff00047882 */ /* 0x000fc60000000000 */
[----:B------:R-:W-:Y:S05]  /*a6f0*/  BRA.DIV UR4, `(.L_x_6976) ;  /* 0x0000019604207947 */ /* 0x000fea000b800000 */
.L_x_7276:
[----:B------:R-:W-:-:S03]  /*a700*/  UMOV UR4, 0xffffffff ;  /* 0xffffffff00047882 */ /* 0x000fc60000000000 */
[----:B------:R-:W-:Y:S05]  /*a710*/  BRA.DIV UR4, `(.L_x_6977) ;  /* 0x0000019604407947 */ /* 0x000fea000b800000 */
.L_x_7279:
[----:B------:R-:W-:-:S03]  /*a720*/  UMOV UR4, 0xffffffff ;  /* 0xffffffff00047882 */ /* 0x000fc60000000000 */
[----:B------:R-:W-:Y:S05]  /*a730*/  BRA.DIV UR4, `(.L_x_6978) ;  /* 0x0000019604607947 */ /* 0x000fea000b800000 */
.L_x_7282:
[----:B------:R-:W-:-:S03]  /*a740*/  UMOV UR4, 0xffffffff ;  /* 0xffffffff00047882 */ /* 0x000fc60000000000 */
[----:B------:R-:W-:Y:S05]  /*a750*/  BRA.DIV UR4, `(.L_x_6979) ;  /* 0x0000019604807947 */ /* 0x000fea000b800000 */
.L_x_7285:
[----:B------:R-:W-:Y:S01]  /*a760*/  UMOV UR4, 0xffffffff ;  /* 0xffffffff00047882 */ /* 0x000fe20000000000 */
[----:B------:R-:W-:Y:S02]  /*a770*/  LOP3.LUT R5, R6, 0xfffffffe, RZ, 0xc0, !PT ;  /* 0xfffffffe06057812 */ /* 0x000fe400078ec0ff */
[----:B------:R-:W-:Y:S05]  /*a780*/  BRA.DIV UR4, `(.L_x_6980) ;  /* 0x00000196049c7947 */ /* 0x000fea000b800000 */
.L_x_7288:
[----:B------:R-:W-:Y:S01]  /*a790*/  UMOV UR4, 0xffffffff ;  /* 0xffffffff00047882 */ /* 0x000fe20000000000 */
[----:B------:R-:W-:Y:S02]  /*a7a0*/  IMAD.IADD R5, R222, 0x1, -R5 ;  /* 0x00000001de057824 */ /* 0x000fe400078e0a05 */
[----:B------:R-:W-:Y:S05]  /*a7b0*/  BRA.DIV UR4, `(.L_x_6981) ;  /* 0x0000019604b87947 */ /* 0x000fea000b800000 */
.L_x_7291:
[----:B------:R-:W-:Y:S01]  /*a7c0*/  UMOV UR4, 0xffffffff ;  /* 0xffffffff00047882 */ /* 0x000fe20000000000 */
[----:B------:R-:W-:Y:S02]  /*a7d0*/  SHF.L.U32 R5, R5, 0x1f, RZ ;  /* 0x0000001f05057819 */ /* 0x000fe400000006ff */
[----:B------:R-:W-:Y:S05]  /*a7e0*/  BRA.DIV UR4, `(.L_x_6982) ;  /* 0x0000019604d47947 */ /* 0x000fea000b800000 */
.L_x_7294:
[----:B------:R-:W1:Y:S01]  /*a7f0*/  SYNCS.PHASECHK.TRANS64.TRYWAIT P4, [R2+URZ+0x28800], R5 ;  /* 0x02880005020075a7 */ /* 0x000e62000808017f */
[----:B-----5:R-:W-:Y:S01]  /*a800*/  IMAD.MOV.U32 R4, RZ, RZ, R34 ;  /* 0x000000ffff047224 */ /* 0x020fe200078e0022 */
        /* <DEDUP_REMOVED lines=32> */
[----:B-1----:R-:W-:Y:S06]  /*aa10*/  @!P4 BRA `(.L_x_6984) ;  /* 0x000001940070c947 */ /* 0x002fec0003800000 */
.L_x_7295:
[----:B------:R-:W-:Y:S05]  /*aa20*/  BSYNC B1 ;  /* 0x0000000000017941 */ /* 0x000fea0003800000 */
.L_x_6983:
[----:B------:R-:W-:Y:S01]  /*aa30*/  BSSY B1, `(.L_x_6985) ;  /* 0x0000067000017945 */ /* 0x000fe20003800000 */
[----:B------:R-:W-:Y:S02]  /*aa40*/  PRMT R10, R4, 0x7610, R10 ;  /* 0x00007610040a7816 */ /* 0x000fe4000000000a */
[----:B------:R-:W-:Y:S01]  /*aa50*/  PRMT R11, R6, 0x7610, R11 ;  /* 0x00007610060b7816 */ /* 0x000fe2000000000b */
[----:B------:R-:W-:Y:S06]  /*aa60*/  @P0 BRA `(.L_x_6986) ;  /* 0x00000004008c0947 */ /* 0x000fec0003800000 */
[----:B------:R-:W2:Y:S01]  /*aa70*/  LDC R4, c[0x0][0x3d4] ;  /* 0x0000f500ff047b82 */ /* 0x000ea20000000800 */
[----:B------:R-:W-:Y:S01]  /*aa80*/  BSSY B2, `(.L_x_6987) ;  /* 0x0000032000027945 */ /* 0x000fe20003800000 */
[-C--:B--2---:R-:W-:Y:S02]  /*aa90*/  ISETP.GE.AND P0, PT, R22, R4.reuse, PT ;  /* 0x000000041600720c */ /* 0x084fe40003f06270 */
[----:B------:R-:W-:-:S11]  /*aaa0*/  ISETP.GE.AND P4, PT, R187, R4, PT ;  /* 0x00000004bb00720c */ /* 0x000fd60003f86270 */
[----:B------:R-:W-:Y:S05]  /*aab0*/  @P0 BRA `(.L_x_6988) ;  /* 0x0000000000b80947 */ /* 0x000fea0003800000 */
[----:B-1----:R-:W1:Y:S01]  /*aac0*/  LDS.128 R4, [R213] ;  /* 0x00000000d5047984 */ /* 0x002e620000000c00 */
[----:B------:R-:W-:Y:S02]  /*aad0*/  SHF.R.U32.HI R77, RZ, 0x10, R51 ;  /* 0x00000010ff4d7819 */ /* 0x000fe40000011633 */
[----:B------:R-:W-:Y:S02]  /*aae0*/  SHF.R.U32.HI R74, RZ, 0x10, R49 ;  /* 0x00000010ff4a7819 */ /* 0x000fe40000011631 */
[----:B------:R-:W-:Y:S02]  /*aaf0*/  PRMT R77, R78, 0x5410, R77 ;  /* 0x000054104e4d7816 */ /* 0x000fe4000000004d */
[----:B------:R-:W-:Y:S02]  /*ab00*/  PRMT R74, R54, 0x5432, R74 ;  /* 0x00005432364a7816 */ /* 0x000fe4000000004a */
[----:B------:R-:W-:Y:S01]  /*ab10*/  SHF.R.U64 R73, R48, 0x10, R49 ;  /* 0x0000001030497819 */ /* 0x000fe20000001231 */
[----:B------:R-:W-:Y:S01]  /*ab20*/  IMAD.U32 R78, R77, 0x10000, RZ ;  /* 0x000100004d4e7824 */ /* 0x000fe200078e00ff */
[----:B------:R-:W-:Y:S01]  /*ab30*/  SHF.R.U64 R76, R50, 0x10, R51 ;  /* 0x00000010324c7819 */ /* 0x000fe20000001233 */
[----:B------:R-:W-:Y:S01]  /*ab40*/  IMAD.U32 R75, R74, 0x10000, RZ ;  /* 0x000100004a4b7824 */ /* 0x000fe200078e00ff */
[----:B------:R-:W-:-:S02]  /*ab50*/  PRMT R73, R79, 0x5410, R73 ;  /* 0x000054104f497816 */ /* 0x000fc40000000049 */
[----:B------:R-:W-:Y:S02]  /*ab60*/  LOP3.LUT R77, R77, 0xffff0000, RZ, 0xc0, !PT ;  /* 0xffff00004d4d7812 */ /* 0x000fe400078ec0ff */
[----:B------:R-:W-:Y:S02]  /*ab70*/  LOP3.LUT R74, R74, 0xffff0000, RZ, 0xc0, !PT ;  /* 0xffff00004a4a7812 */ /* 0x000fe400078ec0ff */
[----:B------:R-:W-:Y:S02]  /*ab80*/  PRMT R76, R53, 0x5432, R76 ;  /* 0x00005432354c7816 */ /* 0x000fe4000000004c */
[C---:B-1----:R-:W-:Y:S01]  /*ab90*/  LOP3.LUT R49, R6.reuse, 0xffff0000, RZ, 0xc0, !PT ;  /* 0xffff000006317812 */ /* 0x042fe200078ec0ff */
        /* <DEDUP_REMOVED lines=8> */
[----:B------:R-:W-:Y:S01]  /*ac20*/  FMUL.FTZ R75, R51, R74 ;  /* 0x0000004a334b7220 */ /* 0x000fe20000410000 */
[----:B------:R-:W-:Y:S02]  /*ac30*/  IMAD.U32 R7, R5, 0x10000, RZ ;  /* 0x0001000005077824 */ /* 0x000fe400078e00ff */
        /* <DEDUP_REMOVED lines=22> */
.L_x_6988:
[----:B------:R-:W-:Y:S05]  /*ada0*/  BSYNC B2 ;  /* 0x0000000000027941 */ /* 0x000fea0003800000 */
.L_x_6987:
[----:B------:R-:W-:Y:S05]  /*adb0*/  @P4 BRA `(.L_x_6986) ;  /* 0x0000000000b84947 */ /* 0x000fea0003800000 */
[----:B-12---:R-:W1:Y:S01]  /*adc0*/  LDS.128 R4, [R213+0x4000] ;  /* 0x00400000d5047984 */ /* 0x006e620000000c00 */
        /* <DEDUP_REMOVED lines=12> */
[C---:B-1----:R-:W-:Y:S01]  /*ae90*/  LOP3.LUT R45, R6.reuse, 0xffff0000, RZ, 0xc0, !PT ;  /* 0xffff0000062d7812 */ /* 0x042fe200078ec0ff */
        /* <DEDUP_REMOVED lines=32> */
.L_x_6986:
[----:B------:R-:W-:Y:S05]  /*b0a0*/  BSYNC B1 ;  /* 0x0000000000017941 */ /* 0x000fea0003800000 */
.L_x_6985:
[----:B------:R-:W-:Y:S04]  /*b0b0*/  BSSY B1, `(.L_x_6989) ;  /* 0x0000065000017945 */ /* 0x000fe80003800000 */
[----:B------:R-:W-:Y:S05]  /*b0c0*/  @P1 BRA `(.L_x_6990) ;  /* 0x00000004008c1947 */ /* 0x000fea0003800000 */
[----:B--23--:R-:W2:Y:S01]  /*b0d0*/  LDC R4, c[0x0][0x3d4] ;  /* 0x0000f500ff047b82 */ /* 0x00cea20000000800 */
[----:B------:R-:W-:Y:S01]  /*b0e0*/  BSSY B2, `(.L_x_6991) ;  /* 0x0000032000027945 */ /* 0x000fe20003800000 */
[-C--:B--2---:R-:W-:Y:S02]  /*b0f0*/  ISETP.GE.AND P0, PT, R22, R4.reuse, PT ;  /* 0x000000041600720c */ /* 0x084fe40003f06270 */
[----:B------:R-:W-:-:S11]  /*b100*/  ISETP.GE.AND P1, PT, R187, R4, PT ;  /* 0x00000004bb00720c */ /* 0x000fd60003f26270 */
[----:B------:R-:W-:Y:S05]  /*b110*/  @P0 BRA `(.L_x_6992) ;  /* 0x0000000000b80947 */ /* 0x000fea0003800000 */
[----:B-1----:R-:W1:Y:S01]  /*b120*/  LDS.128 R4, [R213+0x1000] ;  /* 0x00100000d5047984 */ /* 0x002e620000000c00 */
        /* <DEDUP_REMOVED lines=45> */
.L_x_6992:
[----:B------:R-:W-:Y:S05]  /*b400*/  BSYNC B2 ;  /* 0x0000000000027941 */ /* 0x000fea0003800000 */
.L_x_6991:
[----:B------:R-:W-:Y:S05]  /*b410*/  @P1 BRA `(.L_x_6990) ;  /* 0x0000000000b81947 */ /* 0x000fea0003800000 */
[----:B-12---:R-:W1:Y:S01]  /*b420*/  LDS.128 R4, [R213+0x5000] ;  /* 0x00500000d5047984 */ /* 0x006e620000000c00 */
        /* <DEDUP_REMOVED lines=45> */
.L_x_6990:
[----:B------:R-:W-:Y:S05]  /*b700*/  BSYNC B1 ;  /* 0x0000000000017941 */ /* 0x000fea0003800000 */
.L_x_6989:
[----:B------:R-:W-:Y:S04]  /*b710*/  BSSY B1, `(.L_x_6993) ;  /* 0x0000065000017945 */ /* 0x000fe80003800000 */
[----:B------:R-:W-:Y:S05]  /*b720*/  @P2 BRA `(.L_x_6994) ;  /* 0x00000004008c2947 */ /* 0x000fea0003800000 */
[----:B--234-:R-:W2:Y:S01]  /*b730*/  LDC R4, c[0x0][0x3d4] ;  /* 0x0000f500ff047b82 */ /* 0x01cea20000000800 */
[----:B------:R-:W-:Y:S01]  /*b740*/  BSSY B2, `(.L_x_6995) ;  /* 0x0000032000027945 */ /* 0x000fe20003800000 */
[-C--:B--2---:R-:W-:Y:S02]  /*b750*/  ISETP.GE.AND P0, PT, R22, R4.reuse, PT ;  /* 0x000000041600720c */ /* 0x084fe40003f06270 */
[----:B------:R-:W-:-:S11]  /*b760*/  ISETP.GE.AND P1, PT, R187, R4, PT ;  /* 0x00000004bb00720c */ /* 0x000fd60003f26270 */
[----:B------:R-:W-:Y:S05]  /*b770*/  @P0 BRA `(.L_x_6996) ;  /* 0x0000000000b80947 */ /* 0x000fea0003800000 */
[----:B-1----:R-:W1:Y:S01]  /*b780*/  LDS.128 R4, [R213+0x2000] ;  /* 0x00200000d5047984 */ /* 0x002e620000000c00 */
        /* <DEDUP_REMOVED lines=45> */
.L_x_6996:
[----:B------:R-:W-:Y:S05]  /*ba60*/  BSYNC B2 ;  /* 0x0000000000027941 */ /* 0x000fea0003800000 */
.L_x_6995:
        /* <DEDUP_REMOVED lines=47> */
.L_x_6994:
[----:B------:R-:W-:Y:S05]  /*bd60*/  BSYNC B1 ;  /* 0x0000000000017941 */ /* 0x000fea0003800000 */
.L_x_6993:
[----:B------:R-:W-:Y:S05]  /*bd70*/  @P3 BRA `(.L_x_6997) ;  /* 0x0000002c00703947 */ /* 0x000fea0003800000 */
[----:B-1234-:R-:W1:Y:S01]  /*bd80*/  LDC R4, c[0x0][0x3d4] ;  /* 0x0000f500ff047b82 */ /* 0x01ee620000000800 */
[----:B------:R-:W-:Y:S01]  /*bd90*/  BSSY B1, `(.L_x_6998) ;  /* 0x0000032000017945 */ /* 0x000fe20003800000 */
[-C--:B-1----:R-:W-:Y:S02]  /*bda0*/  ISETP.GE.AND P0, PT, R22, R4.reuse, PT ;  /* 0x000000041600720c */ /* 0x082fe40003f06270 */
[----:B------:R-:W-:-:S11]  /*bdb0*/  ISETP.GE.AND P1, PT, R187, R4, PT ;  /* 0x00000004bb00720c */ /* 0x000fd60003f26270 */
[----:B------:R-:W-:Y:S05]  /*bdc0*/  @P0 BRA `(.L_x_6999) ;  /* 0x0000000000b80947 */ /* 0x000fea0003800000 */
[----:B------:R-:W1:Y:S01]  /*bdd0*/  LDS.128 R4, [R213+0x3000] ;  /* 0x00300000d5047984 */ /* 0x000e620000000c00 */
[----:B------:R-:W-:Y:S02]  /*bde0*/  SHF.R.U32.HI R28, RZ, 0x10, R27 ;  /* 0x00000010ff1c7819 */ /* 0x000fe4000001161b */
[--C-:B------:R-:W-:Y:S02]  /*bdf0*/  SHF.R.U32.HI R30, RZ, 0x10, R25.reuse ;  /* 0x00000010ff1e7819 */ /* 0x100fe40000011619 */
[----:B------:R-:W-:Y:S02]  /*be00*/  SHF.R.U64 R31, R24, 0x10, R25 ;  /* 0x00000010181f7819 */ /* 0x000fe40000001219 */
[----:B------:R-:W-:Y:S02]  /*be10*/  SHF.R.U64 R29, R26, 0x10, R27 ;  /* 0x000000101a1d7819 */ /* 0x000fe4000000121b */
        /* <DEDUP_REMOVED lines=8> */
[C---:B-1----:R-:W-:Y:S01]  /*bea0*/  LOP3.LUT R13, R6.reuse, 0xffff0000, RZ, 0xc0, !PT ;  /* 0xffff0000060d7812 */ /* 0x042fe200078ec0ff */
[----:B------:R-:W-:Y:S01]  /*beb0*/  IMAD.U32 R12, R6, 0x10000, RZ ;  /* 0x00010000060c7824 */ /* 0x000fe200078e00ff */
[C---:B------:R-:W-:Y:S01]  /*bec0*/  LOP3.LUT R15, R7.reuse, 0xffff0000, RZ, 0xc0, !PT ;  /* 0xffff0000070f7812 */ /* 0x040fe200078ec0ff */
[----:B------:R-:W-:-:S02]  /*bed0*/  IMAD.U32 R14, R7, 0x10000, RZ ;  /* 0x00010000070e7824 */ /* 0x000fc400078e00ff */
[CC--:B------:R-:W-:Y:S01]  /*bee0*/  FMUL.FTZ R31, R13.reuse, R29.reuse ;  /* 0x0000001d0d1f7220 */ /* 0x0c0fe20000410000 */
[----:B------:R-:W-:Y:S01]  /*bef0*/  FMUL.FTZ R30, R13, R26 ;  /* 0x0000001a0d1e7220 */ /* 0x000fe20000410000 */
[----:B------:R-:W-:Y:S01]  /*bf00*/  FMUL.FTZ R13, R15, R28 ;  /* 0x0000001c0f0d7220 */ /* 0x000fe20000410000 */
[----:B------:R-:W-:Y:S02]  /*bf10*/  IMAD.U32 R6, R4, 0x10000, RZ ;  /* 0x0001000004067824 */ /* 0x000fe400078e00ff */
        /* <DEDUP_REMOVED lines=25> */
.L_x_6999:
[----:B------:R-:W-:Y:S05]  /*c0b0*/  BSYNC B1 ;  /* 0x0000000000017941 */ /* 0x000fea0003800000 */
.L_x_6998:
[----:B------:R-:W-:Y:S05]  /*c0c0*/  @P1 BRA `(.L_x_6997) ;  /* 0x00000028009c1947 */ /* 0x000fea0003800000 */
[----:B-1----:R-:W1:Y:S01]  /*c0d0*/  LDS.128 R4, [R213+0x7000] ;  /* 0x00700000d5047984 */ /* 0x002e620000000c00 */
[----:B------:R-:W-:Y:S02]  /*c0e0*/  SHF.R.U64 R13, R8, 0x10, R9 ;  /* 0x00000010080d7819 */ /* 0x000fe40000001209 */
[----:B------:R-:W-:Y:S02]  /*c0f0*/  SHF.R.U32.HI R12, RZ, 0x10, R21 ;  /* 0x00000010ff0c7819 */ /* 0x000fe40000011615 */
[----:B------:R-:W-:Y:S02]  /*c100*/  SHF.R.U32.HI R8, RZ, 0x10, R9 ;  /* 0x00000010ff087819 */ /* 0x000fe40000011609 */
[----:B------:R-:W-:Y:S02]  /*c110*/  PRMT R12, R3, 0x5410, R12 ;  /* 0x00005410030c7816 */ /* 0x000fe4000000000c */
[----:B------:R-:W-:Y:S02]  /*c120*/  PRMT R11, R11, 0x5410, R8 ;  /* 0x000054100b0b7816 */ /* 0x000fe40000000008 */
[----:B------:R-:W-:Y:S01]  /*c130*/  SHF.R.U64 R9, R20, 0x10, R21 ;  /* 0x0000001014097819 */ /* 0x000fe20000001215 */
[----:B------:R-:W-:Y:S01]  /*c140*/  IMAD.U32 R15, R12, 0x10000, RZ ;  /* 0x000100000c0f7824 */ /* 0x000fe200078e00ff */
[----:B------:R-:W-:Y:S01]  /*c150*/  PRMT R10, R10, 0x5410, R13 ;  /* 0x000054100a0a7816 */ /* 0x000fe2000000000d */
[----:B------:R-:W-:Y:S01]  /*c160*/  IMAD.U32 R13, R11, 0x10000, RZ ;  /* 0x000100000b0d7824 */ /* 0x000fe200078e00ff */
[----:B------:R-:W-:-:S02]  /*c170*/  LOP3.LUT R20, R12, 0xffff0000, RZ, 0xc0, !PT ;  /* 0xffff00000c147812 */ /* 0x000fc400078ec0ff */
[----:B------:R-:W-:Y:S02]  /*c180*/  PRMT R14, R0, 0x5410, R9 ;  /* 0x00005410000e7816 */ /* 0x000fe40000000009 */
[----:B------:R-:W-:Y:S01]  /*c190*/  LOP3.LUT R12, R11, 0xffff0000, RZ, 0xc0, !PT ;  /* 0xffff00000b0c7812 */ /* 0x000fe200078ec0ff */
[C---:B-1----:R-:W-:Y:S01]  /*c1a0*/  IMAD.U32 R8, R6.reuse, 0x10000, RZ ;  /* 0x0001000006087824 */ /* 0x042fe200078e00ff */
        /* <DEDUP_REMOVED lines=33> */
.L_x_6958:
[----:B------:R-:W1:Y:S01]  /*c3c0*/  LDC R21, c[0x0][0x3d4] ;  /* 0x0000f500ff157b82 */ /* 0x000e620000000800 */
[-C--:B------:R-:W-:Y:S01]  /*c3d0*/  ISETP.GE.AND P0, PT, R189, R73.reuse, PT ;  /* 0x00000049bd00720c */ /* 0x080fe20003f06270 */
[----:B------:R-:W-:Y:S01]  /*c3e0*/  ULDC.64 UR4, c[0x0][0x3c8] ;  /* 0x0000f20000047ab9 */ /* 0x000fe20000000a00 */
[-C--:B------:R-:W-:Y:S01]  /*c3f0*/  ISETP.GE.AND P1, PT, R188, R73.reuse, PT ;  /* 0x00000049bc00720c */ /* 0x080fe20003f26270 */
[----:B------:R-:W-:Y:S01]  /*c400*/  ULDC.64 UR6, c[0x0][0x3e0] ;  /* 0x0000f80000067ab9 */ /* 0x000fe20000000a00 */
[-C--:B------:R-:W-:Y:S02]  /*c410*/  ISETP.GE.AND P2, PT, R190, R73.reuse, PT ;  /* 0x00000049be00720c */ /* 0x080fe40003f46270 */
[----:B------:R-:W-:Y:S02]  /*c420*/  ISETP.GE.AND P3, PT, R18, R73, PT ;  /* 0x000000491200720c */ /* 0x000fe40003f66270 */
[CC--:B-1----:R-:W-:Y:S02]  /*c430*/  ISETP.GE.OR P0, PT, R16.reuse, R21.reuse, P0 ;  /* 0x000000151000720c */ /* 0x0c2fe40000706670 */
[----:B------:R-:W-:-:S02]  /*c440*/  ISETP.GE.OR P1, PT, R16, R21, P1 ;  /* 0x000000151000720c */ /* 0x000fc40000f26670 */
[CC--:B------:R-:W-:Y:S02]  /*c450*/  ISETP.GE.OR P2, PT, R16.reuse, R21.reuse, P2 ;  /* 0x000000151000720c */ /* 0x0c0fe40001746670 */
[----:B------:R-:W-:-:S07]  /*c460*/  ISETP.GE.OR P3, PT, R16, R21, P3 ;  /* 0x000000151000720c */ /* 0x000fce0001f66670 */
[--C-:B------:R-:W-:Y:S01]  /*c470*/  @!P0 IADD3 R29, P4, P5, R27, R29, R6.reuse ;  /* 0x0000001d1b1d8210 */ /* 0x100fe20007d9e006 */
[----:B------:R-:W1:Y:S03]  /*c480*/  @!P0 LDC.64 R62, c[0x0][0x3e0] ;  /* 0x0000f800ff3e8b82 */ /* 0x000e660000000a00 */
[--C-:B------:R-:W-:Y:S01]  /*c490*/  @!P0 IADD3.X R30, R31, R30, R7.reuse, P4, P5 ;  /* 0x0000001e1f1e8210 */ /* 0x100fe200027ea407 */
[C---:B------:R-:W-:Y:S01]  /*c4a0*/  @!P2 IMAD.WIDE.U32 R8, R12.reuse, 0x60, R6 ;  /* 0x000000600c08a825 */ /* 0x040fe200078e0006 */
[----:B------:R-:W-:-:S03]  /*c4b0*/  @!P1 LEA R0, P4, R12, R6, 0x6 ;  /* 0x000000060c009211 */ /* 0x000fc600078830ff */
[----:B------:R-:W2:Y:S01]  /*c4c0*/  @!P1 LDC.64 R66, c[0x0][0x3e0] ;  /* 0x0000f800ff429b82 */ /* 0x000ea20000000a00 */
[----:B------:R-:W-:Y:S01]  /*c4d0*/  @!P1 IADD3 R25, P5, R0, R27, RZ ;  /* 0x0000001b00199210 */ /* 0x000fe20007fbe0ff */
[----:B------:R-:W-:Y:S01]  /*c4e0*/  @!P2 IMAD R0, R13, 0x60, RZ ;  /* 0x000000600d00a824 */ /* 0x000fe200078e02ff */
[----:B------:R-:W-:Y:S02]  /*c4f0*/  @!P1 LEA.HI.X R26, R12, R7, R13, 0x6, P4 ;  /* 0x000000070c1a9211 */ /* 0x000fe400020f340d */
[----:B------:R-:W-:-:S03]  /*c500*/  @!P3 IADD3 R3, P4, R6, R27, RZ ;  /* 0x0000001b0603b210 */ /* 0x000fc60007f9e0ff */
[--C-:B------:R-:W-:Y:S01]  /*c510*/  @!P1 IMAD.X R26, R26, 0x1, R31.reuse, P5 ;  /* 0x000000011a1a9824 */ /* 0x100fe200028e061f */
[----:B------:R-:W-:Y:S01]  /*c520*/  @!P2 IADD3 R6, P5, R27, R8, RZ ;  /* 0x000000081b06a210 */ /* 0x000fe20007fbe0ff */
[----:B------:R-:W-:Y:S01]  /*c530*/  @!P3 IMAD.X R14, R7, 0x1, R31, P4 ;  /* 0x00000001070eb824 */ /* 0x000fe200020e061f */
[----:B------:R-:W3:Y:S02]  /*c540*/  @!P2 LDC.64 R70, c[0x0][0x3e0] ;  /* 0x0000f800ff46ab82 */ /* 0x000ee40000000a00 */
[----:B------:R-:W-:Y:S01]  /*c550*/  @!P2 IADD3.X R7, R31, R0, R9, P5, !PT ;  /* 0x000000001f07a210 */ /* 0x000fe20002ffe409 */
[----:B------:R-:W-:Y:S01]  /*c560*/  @!P2 IMAD R31, R11, 0x60, RZ ;  /* 0x000000600b1fa824 */ /* 0x000fe200078e02ff */
[----:B------:R-:W-:-:S04]  /*c570*/  @!P0 IADD3 R27, P4, P5, R33, R24, R4 ;  /* 0x00000018211b8210 */ /* 0x000fc80007d9e004 */
[----:B------:R-:W-:Y:S01]  /*c580*/  @!P0 IADD3.X R28, R35, R28, R5, P4, P5 ;  /* 0x0000001c231c8210 */ /* 0x000fe200027ea405 */
[----:B------:R-:W4:Y:S01]  /*c590*/  @!P0 LDC.64 R60, c[0x0][0x3c8] ;  /* 0x0000f200ff3c8b82 */ /* 0x000f220000000a00 */
[----:B------:R-:W-:Y:S02]  /*c5a0*/  @!P3 IADD3 R15, P4, R4, R33, RZ ;  /* 0x00000021040fb210 */ /* 0x000fe40007f9e0ff */
[----:B------:R-:W-:-:S03]  /*c5b0*/  @!P1 LEA R20, P5, R10, R4, 0x6 ;  /* 0x000000040a149211 */ /* 0x000fc600078a30ff */
[----:B------:R-:W-:Y:S01]  /*c5c0*/  @!P3 IMAD.X R32, R5, 0x1, R35, P4 ;  /* 0x000000010520b824 */ /* 0x000fe200020e0623 */
[C---:B------:R-:W-:Y:S01]  /*c5d0*/  @!P3 LEA R8, P4, R3.reuse, UR4, 0x1 ;  /* 0x000000040308bc11 */ /* 0x040fe2000f8808ff */
[----:B------:R-:W0:Y:S01]  /*c5e0*/  @!P1 LDC.64 R64, c[0x0][0x3c8] ;  /* 0x0000f200ff409b82 */ /* 0x000e220000000a00 */
[C---:B------:R-:W-:Y:S01]  /*c5f0*/  @!P1 LEA.HI.X R24, R10.reuse, R5, R11, 0x6, P5 ;  /* 0x000000050a189211 */ /* 0x040fe200028f340b */
[----:B------:R-:W-:Y:S01]  /*c600*/  @!P2 IMAD.WIDE.U32 R4, R10, 0x60, R4 ;  /* 0x000000600a04a825 */ /* 0x000fe200078e0004 */
[----:B------:R-:W-:Y:S02]  /*c610*/  @!P3 LEA.HI.X R9, R3, UR5, R14, 0x1, P4 ;  /* 0x000000050309bc11 */ /* 0x000fe4000a0f0c0e */
[C---:B------:R-:W-:Y:S02]  /*c620*/  @!P3 LEA R14, P4, R15.reuse, UR6, 0x1 ;  /* 0x000000060f0ebc11 */ /* 0x040fe4000f8808ff */
[----:B------:R-:W-:Y:S01]  /*c630*/  @!P1 IADD3 R20, P5, R20, R33, RZ ;  /* 0x0000002114149210 */ /* 0x000fe20007fbe0ff */
[----:B------:R-:W0:Y:S01]  /*c640*/  @!P2 LDC.64 R68, c[0x0][0x3c8] ;  /* 0x0000f200ff44ab82 */ /* 0x000e220000000a00 */
[----:B------:R-:W-:-:S02]  /*c650*/  @!P3 LEA.HI.X R15, R15, UR7, R32, 0x1, P4 ;  /* 0x000000070f0fbc11 */ /* 0x000fc4000a0f0c20 */
[----:B-1----:R-:W-:Y:S01]  /*c660*/  @!P0 LEA R62, P4, R27, R62, 0x1 ;  /* 0x0000003e1b3e8211 */ /* 0x002fe200078808ff */
[----:B------:R-:W-:Y:S01]  /*c670*/  @!P1 IMAD.X R24, R24, 0x1, R35, P5 ;  /* 0x0000000118189824 */ /* 0x000fe200028e0623 */
[----:B------:R-:W-:Y:S02]  /*c680*/  @!P2 IADD3 R0, P5, R33, R4, RZ ;  /* 0x000000042100a210 */ /* 0x000fe40007fbe0ff */
[----:B------:R-:W-:Y:S02]  /*c690*/  @!P0 LEA.HI.X R63, R27, R63, R28, 0x1, P4 ;  /* 0x0000003f1b3f8211 */ /* 0x000fe400020f0c1c */
[C---:B--2---:R-:W-:Y:S02]  /*c6a0*/  @!P1 LEA R66, P4, R20.reuse, R66, 0x1 ;  /* 0x0000004214429211 */ /* 0x044fe400078808ff */
[----:B------:R-:W-:Y:S02]  /*c6b0*/  @!P2 IADD3.X R3, R35, R31, R5, P5, !PT ;  /* 0x0000001f2303a210 */ /* 0x000fe40002ffe405 */
[----:B------:R-:W-:-:S02]  /*c6c0*/  @!P1 LEA.HI.X R67, R20, R67, R24, 0x1, P4 ;  /* 0x0000004314439211 */ /* 0x000fc400020f0c18 */
[----:B------:R-:W-:Y:S02]  /*c6d0*/  CS2R R32, SRZ ;  /* 0x0000000000207805 */ /* 0x000fe4000001ff00 */
[C---:B---3--:R-:W-:Y:S02]  /*c6e0*/  @!P2 LEA R70, P4, R0.reuse, R70, 0x1 ;  /* 0x000000460046a211 */ /* 0x048fe400078808ff */
[----:B------:R-:W-:Y:S02]  /*c6f0*/  CS2R R34, SRZ ;  /* 0x0000000000227805 */ /* 0x000fe4000001ff00 */
[----:B----4-:R-:W-:Y:S02]  /*c700*/  @!P0 LEA R60, P5, R29, R60, 0x1 ;  /* 0x0000003c1d3c8211 */ /* 0x010fe400078a08ff */
[----:B------:R-:W-:Y:S02]  /*c710*/  CS2R R4, SRZ ;  /* 0x0000000000047805 */ /* 0x000fe4000001ff00 */
[----:B------:R-:W-:-:S02]  /*c720*/  @!P2 LEA.HI.X R71, R0, R71, R3, 0x1, P4 ;  /* 0x000000470047a211 */ /* 0x000fc400020f0c03 */
[----:B------:R-:W1:Y:S01]  /*c730*/  LDC R0, c[0x0][0x428] ;  /* 0x00010a00ff007b82 */ /* 0x000e620000000800 */
[----:B------:R-:W-:Y:S02]  /*c740*/  @!P0 LEA.HI.X R61, R29, R61, R30, 0x1, P5 ;  /* 0x0000003d1d3d8211 */ /* 0x000fe400028f0c1e */
[----:B------:R-:W-:Y:S02]  /*c750*/  CS2R R28, SRZ ;  /* 0x00000000001c7805 */ /* 0x000fe4000001ff00 */
[----:B------:R-:W-:Y:S01]  /*c760*/  CS2R R30, SRZ ;  /* 0x00000000001e7805 */ /* 0x000fe2000001ff00 */
[----:B------:R-:W5:Y:S01]  /*c770*/  @!P0 LDG.E.128 R32, desc[UR54][R62.64] ;  /* 0x000000363e208981 */ /* 0x000f62000c1e1d00 */
[----:B0-----:R-:W-:-:S04]  /*c780*/  @!P1 LEA R64, P5, R25, R64, 0x1 ;  /* 0x0000004019409211 */ /* 0x001fc800078a08ff */
[----:B------:R-:W5:Y:S01]  /*c790*/  @!P0 LDG.E.128 R28, desc[UR54][R60.64] ;  /* 0x000000363c1c8981 */ /* 0x000f62000c1e1d00 */
[----:B------:R-:W-:Y:S01]  /*c7a0*/  @!P1 LEA.HI.X R65, R25, R65, R26, 0x1, P5 ;  /* 0x0000004119419211 */ /* 0x000fe200028f0c1a */
[----:B------:R-:W-:Y:S01]  /*c7b0*/  IMAD R3, R197, 0x80, R18 ;  /* 0x00000080c5037824 */ /* 0x000fe200078e0212 */
[C---:B------:R-:W-:Y:S02]  /*c7c0*/  @!P2 LEA R68, P5, R6.reuse, R68, 0x1 ;  /* 0x000000440644a211 */ /* 0x040fe400078a08ff */
[----:B------:R-:W-:Y:S02]  /*c7d0*/  CS2R R24, SRZ ;  /* 0x0000000000187805 */ /* 0x000fe4000001ff00 */
[----:B------:R-:W-:Y:S02]  /*c7e0*/  CS2R R26, SRZ ;  /* 0x00000000001a7805 */ /* 0x000fe4000001ff00 */
[----:B------:R-:W-:Y:S02]  /*c7f0*/  @!P2 LEA.HI.X R69, R6, R69, R7, 0x1, P5 ;  /* 0x000000450645a211 */ /* 0x000fe400028f0c07 */
[----:B------:R-:W-:-:S02]  /*c800*/  CS2R R6, SRZ ;  /* 0x0000000000067805 */ /* 0x000fc4000001ff00 */
[----:B-1----:R-:W-:-:S04]  /*c810*/  ISETP.NE.AND P0, PT, R0, 0x1, PT ;  /* 0x000000010000780c */ /* 0x002fc80003f05270 */
[----:B------:R0:W5:Y:S01]  /*c820*/  @!P3 LDG.E.128 R4, desc[UR54][R8.64] ;  /* 0x000000360804b981 */ /* 0x000162000c1e1d00 */
[----:B------:R-:W-:Y:S02]  /*c830*/  IMAD R3, R220, 0x20, R3 ;  /* 0x00000020dc037824 */ /* 0x000fe400078e0203 */
[----:B------:R-:W-:Y:S01]  /*c840*/  IMAD.MOV.U32 R58, RZ, RZ, R54 ;  /* 0x000000ffff3a7224 */ /* 0x000fe200078e0036 */
[----:B------:R1:W5:Y:S01]  /*c850*/  @!P3 LDG.E.128 R24, desc[UR54][R14.64] ;  /* 0x000000360e18b981 */ /* 0x000362000c1e1d00 */
[----:B------:R-:W-:Y:S02]  /*c860*/  CS2R R36, SRZ ;  /* 0x0000000000247805 */ /* 0x000fe4000001ff00 */
[----:B------:R-:W-:Y:S02]  /*c870*/  CS2R R38, SRZ ;  /* 0x0000000000267805 */ /* 0x000fe4000001ff00 */
[----:B------:R-:W2:Y:S01]  /*c880*/  @P0 LDC R0, c[0x0][0x42c] ;  /* 0x00010b00ff000b82 */ /* 0x000ea20000000800 */
[----:B------:R-:W-:Y:S01]  /*c890*/  IMAD.MOV.U32 R57, RZ, RZ, R53 ;  /* 0x000000ffff397224 */ /* 0x000fe200078e0035 */
[----:B------:R-:W-:-:S02]  /*c8a0*/  CS2R R40, SRZ ;  /* 0x0000000000287805 */ /* 0x000fc4000001ff00 */
[----:B------:R-:W-:Y:S02]  /*c8b0*/  CS2R R42, SRZ ;  /* 0x00000000002a7805 */ /* 0x000fe4000001ff00 */
[----:B------:R-:W-:Y:S02]  /*c8c0*/  CS2R R44, SRZ ;  /* 0x00000000002c7805 */ /* 0x000fe4000001ff00 */
[----:B------:R-:W-:Y:S02]  /*c8d0*/  CS2R R46, SRZ ;  /* 0x00000000002e7805 */ /* 0x000fe4000001ff00 */
[----:B------:R-:W-:Y:S02]  /*c8e0*/  CS2R R48, SRZ ;  /* 0x0000000000307805 */ /* 0x000fe4000001ff00 */
[----:B------:R-:W-:Y:S01]  /*c8f0*/  CS2R R50, SRZ ;  /* 0x0000000000327805 */ /* 0x000fe2000001ff00 */
[----:B0-----:R-:W0:Y:S01]  /*c900*/  @P0 LDC R9, c[0x0][0x430] ;  /* 0x00010c00ff090b82 */ /* 0x001e220000000800 */
[----:B------:R3:W5:Y:S04]  /*c910*/  @!P1 LDG.E.128 R36, desc[UR54][R64.64] ;  /* 0x0000003640249981 */ /* 0x000768000c1e1d00 */
[----:B------:R3:W5:Y:S04]  /*c920*/  @!P1 LDG.E.128 R40, desc[UR54][R66.64] ;  /* 0x0000003642289981 */ /* 0x000768000c1e1d00 */
[----:B------:R3:W5:Y:S04]  /*c930*/  @!P2 LDG.E.128 R44, desc[UR54][R68.64] ;  /* 0x00000036442ca981 */ /* 0x000768000c1e1d00 */
[----:B------:R3:W5:Y:S01]  /*c940*/  @!P2 LDG.E.128 R48, desc[UR54][R70.64] ;  /* 0x000000364630a981 */ /* 0x000762000c1e1d00 */
[----:B--2---:R-:W-:-:S05]  /*c950*/  @P0 IMAD.HI.U32 R0, R3, R0, RZ ;  /* 0x0000000003000227 */ /* 0x004fca00078e00ff */
[----:B0-----:R-:W-:-:S04]  /*c960*/  @P0 SHF.R.U32.HI R3, RZ, R9, R0 ;  /* 0x00000009ff030219 */ /* 0x001fc80000011600 */
[----:B------:R-:W-:Y:S01]  /*c970*/  SHF.R.S32.HI R9, RZ, 0x1f, R3 ;  /* 0x0000001fff097819 */ /* 0x000fe20000011403 */
[----:B-1----:R-:W-:-:S04]  /*c980*/  IMAD.WIDE.U32 R14, R3, R12, R58 ;  /* 0x0000000c030e7225 */ /* 0x002fc800078e003a */
[C---:B------:R-:W-:Y:S02]  /*c990*/  IMAD R0, R9.reuse, R12, RZ ;  /* 0x0000000c09007224 */ /* 0x040fe400078e02ff */
[-C--:B------:R-:W-:Y:S02]  /*c9a0*/  IMAD R8, R9, R10.reuse, RZ ;  /* 0x0000000a09087224 */ /* 0x080fe400078e02ff */
[C---:B------:R-:W-:Y:S02]  /*c9b0*/  IMAD R9, R3.reuse, R13, R0 ;  /* 0x0000000d03097224 */ /* 0x040fe400078e0200 */
[----:B------:R-:W-:-:S04]  /*c9c0*/  IMAD.WIDE.U32 R12, R3, R10, R56 ;  /* 0x0000000a030c7225 */ /* 0x000fc800078e0038 */
[----:B------:R-:W-:Y:S01]  /*c9d0*/  IMAD R3, R3, R11, R8 ;  /* 0x0000000b03037224 */ /* 0x000fe200078e0208 */
[----:B------:R-:W-:Y:S01]  /*c9e0*/  LEA R8, P4, R14, UR4, 0x1 ;  /* 0x000000040e087c11 */ /* 0x000fe2000f8808ff */
[----:B------:R-:W-:Y:S02]  /*c9f0*/  IMAD.IADD R9, R15, 0x1, R9 ;  /* 0x000000010f097824 */ /* 0x000fe400078e0209 */
[----:B------:R-:W-:-:S03]  /*ca00*/  IMAD.IADD R3, R13, 0x1, R3 ;  /* 0x000000010d037824 */ /* 0x000fc600078e0203 */
[----:B------:R-:W-:Y:S02]  /*ca10*/  LEA.HI.X R9, R14, UR5, R9, 0x1, P4 ;  /* 0x000000050e097c11 */ /* 0x000fe4000a0f0c09 */
[----:B------:R-:W-:Y:S01]  /*ca20*/  LEA R0, P4, R12, UR6, 0x1 ;  /* 0x000000060c007c11 */ /* 0x000fe2000f8808ff */
[----:B------:R-:W-:Y:S01]  /*ca30*/  UMOV UR4, 0xffffffff ;  /* 0xffffffff00047882 */ /* 0x000fe20000000000 */
[----:B------:R-:W-:Y:S02]  /*ca40*/  ISETP.GE.AND P0, PT, R16, R21, PT ;  /* 0x000000151000720c */ /* 0x000fe40003f06270 */
[----:B------:R-:W-:Y:S02]  /*ca50*/  LEA.HI.X R3, R12, UR7, R3, 0x1, P4 ;  /* 0x000000070c037c11 */ /* 0x000fe4000a0f0c03 */
[-C--:B------:R-:W-:Y:S02]  /*ca60*/  ISETP.GE.OR P1, PT, R18, R73.reuse, P0 ;  /* 0x000000491200720c */ /* 0x080fe40000726670 */
[----:B------:R-:W-:-:S02]  /*ca70*/  ISETP.GE.OR P2, PT, R189, R73, P0 ;  /* 0x00000049bd00720c */ /* 0x000fc40000746670 */
[-C--:B------:R-:W-:Y:S02]  /*ca80*/  ISETP.GE.OR P3, PT, R188, R73.reuse, P0 ;  /* 0x00000049bc00720c */ /* 0x080fe40000766670 */
[----:B------:R-:W-:Y:S01]  /*ca90*/  ISETP.GE.OR P0, PT, R190, R73, P0 ;  /* 0x00000049be00720c */ /* 0x000fe20000706670 */
[----:B---3--:R-:W-:-:S12]  /*caa0*/  BRA.DIV UR4, `(.L_x_7000) ;  /* 0x0000017604607947 */ /* 0x008fd8000b800000 */
.L_x_7298:
[----:B------:R-:W-:-:S03]  /*cab0*/  UMOV UR4, 0xffffffff ;  /* 0xffffffff00047882 */ /* 0x000fc60000000000 */
[----:B------:R-:W-:Y:S05]  /*cac0*/  BRA.DIV UR4, `(.L_x_7001) ;  /* 0x0000017604807947 */ /* 0x000fea000b800000 */
.L_x_7301:
[----:B------:R-:W-:-:S03]  /*cad0*/  UMOV UR4, 0xffffffff ;  /* 0xffffffff00047882 */ /* 0x000fc60000000000 */
[----:B------:R-:W-:Y:S05]  /*cae0*/  BRA.DIV UR4, `(.L_x_7002) ;  /* 0x0000017604a07947 */ /* 0x000fea000b800000 */
.L_x_7304:
[----:B------:R-:W-:-:S03]  /*caf0*/  UMOV UR4, 0xffffffff ;  /* 0xffffffff00047882 */ /* 0x000fc60000000000 */
[----:B------:R-:W-:Y:S05]  /*cb00*/  BRA.DIV UR4, `(.L_x_7003) ;  /* 0x0000017604c07947 */ /* 0x000fea000b800000 */
.L_x_7307:
[----:B------:R-:W-:-:S03]  /*cb10*/  UMOV UR4, 0xffffffff ;  /* 0xffffffff00047882 */ /* 0x000fc60000000000 */
[----:B------:R-:W-:Y:S05]  /*cb20*/  BRA.DIV UR4, `(.L_x_7004) ;  /* 0x0000017604e07947 */ /* 0x000fea000b800000 */
.L_x_7310:
[----:B------:R-:W-:-:S03]  /*cb30*/  UMOV UR4, 0xffffffff ;  /* 0xffffffff00047882 */ /* 0x000fc60000000000 */
[----:B------:R-:W-:Y:S05]  /*cb40*/  BRA.DIV UR4, `(.L_x_7005) ;  /* 0x0000017a04007947 */ /* 0x000fea000b800000 */
.L_x_7313:
[----:B------:R-:W-:-:S03]  /*cb50*/  UMOV UR4, 0xffffffff ;  /* 0xffffffff00047882 */ /* 0x000fc60000000000 */
[----:B------:R-:W-:Y:S05]  /*cb60*/  BRA.DIV UR4, `(.L_x_7006) ;  /* 0x0000017a04207947 */ /* 0x000fea000b800000 */
.L_x_7316:
[----:B------:R-:W-:-:S03]  /*cb70*/  UMOV UR4, 0xffffffff ;  /* 0xffffffff00047882 */ /* 0x000fc60000000000 */
[----:B------:R-:W-:Y:S05]  /*cb80*/  BRA.DIV UR4, `(.L_x_7007) ;  /* 0x0000017a04407947 */ /* 0x000fea000b800000 */
.L_x_7319:
[----:B------:R-:W-:-:S03]  /*cb90*/  UMOV UR4, 0xffffffff ;  /* 0xffffffff00047882 */ /* 0x000fc60000000000 */
[----:B------:R-:W-:Y:S05]  /*cba0*/  BRA.DIV UR4, `(.L_x_7008) ;  /* 0x0000017a04607947 */ /* 0x000fea000b800000 */
.L_x_7322:
[----:B------:R-:W-:-:S03]  /*cbb0*/  UMOV UR4, 0xffffffff ;  /* 0xffffffff00047882 */ /* 0x000fc60000000000 */
[----:B------:R-:W-:Y:S05]  /*cbc0*/  BRA.DIV UR4, `(.L_x_7009) ;  /* 0x0000017a04807947 */ /* 0x000fea000b800000 */
.L_x_7325:
[----:B------:R-:W-:-:S03]  /*cbd0*/  UMOV UR4, 0xffffffff ;  /* 0xffffffff00047882 */ /* 0x000fc60000000000 */
[----:B------:R-:W-:Y:S05]  /*cbe0*/  BRA.DIV UR4, `(.L_x_7010) ;  /* 0x0000017a04a07947 */ /* 0x000fea000b800000 */
.L_x_7328:
[----:B------:R-:W-:-:S03]  /*cbf0*/  UMOV UR4, 0xffffffff ;  /* 0xffffffff00047882 */ /* 0x000fc60000000000 */
[----:B------:R-:W-:Y:S05]  /*cc00*/  BRA.DIV UR4, `(.L_x_7011) ;  /* 0x0000017a04c07947 */ /* 0x000fea000b800000 */
.L_x_7331:
[----:B------:R-:W-:-:S03]  /*cc10*/  UMOV UR4, 0xffffffff ;  /* 0xffffffff00047882 */ /* 0x000fc60000000000 */
[----:B------:R-:W-:Y:S05]  /*cc20*/  BRA.DIV UR4, `(.L_x_7012) ;  /* 0x0000017a04e07947 */ /* 0x000fea000b800000 */
.L_x_7334:
[----:B------:R-:W-:-:S03]  /*cc30*/  UMOV UR4, 0xffffffff ;  /* 0xffffffff00047882 */ /* 0x000fc60000000000 */
[----:B------:R-:W-:Y:S05]  /*cc40*/  BRA.DIV UR4, `(.L_x_7013) ;  /* 0x0000017e04007947 */ /* 0x000fea000b800000 */
.L_x_7337:
[----:B------:R-:W-:-:S03]  /*cc50*/  UMOV UR4, 0xffffffff ;  /* 0xffffffff00047882 */ /* 0x000fc60000000000 */
[----:B------:R-:W-:Y:S05]  /*cc60*/  BRA.DIV UR4, `(.L_x_7014) ;  /* 0x0000017e04207947 */ /* 0x000fea000b800000 */
.L_x_7340:
[----:B------:R-:W-:-:S03]  /*cc70*/  UMOV UR4, 0xffffffff ;  /* 0xffffffff00047882 */ /* 0x000fc60000000000 */
[----:B------:R-:W-:Y:S05]  /*cc80*/  BRA.DIV UR4, `(.L_x_7015) ;  /* 0x0000017e04407947 */ /* 0x000fea000b800000 */
.L_x_7343:
        /* <DEDUP_REMOVED lines=12> */
[----:B------:R-:W-:Y:S01]  /*cd50*/  LEA.HI R0, R222, R222, RZ, 0x1 ;  /* 0x000000dede007211 */ /* 0x000fe200078f08ff */
[----:B------:R-:W-:Y:S01]  /*cd60*/  IMAD.MOV.U32 R10, RZ, RZ, R30 ;  /* 0x000000ffff0a7224 */ /* 0x000fe200078e001e */
[----:B------:R-:W-:-:S02]  /*cd70*/  PRMT R53, R53, 0x5410, R3 ;  /* 0x0000541035357816 */ /* 0x000fc40000000003 */
[----:B------:R-:W-:Y:S01]  /*cd80*/  LOP3.LUT R3, R0, 0xfffffffe, RZ, 0xc0, !PT ;  /* 0xfffffffe00037812 */ /* 0x000fe200078ec0ff */
[----:B------:R-:W-:Y:S01]  /*cd90*/  IMAD.MOV.U32 R0, RZ, RZ, R32 ;  /* 0x000000ffff007224 */ /* 0x000fe200078e0020 */
[----:B------:R-:W-:Y:S01]  /*cda0*/  PRMT R76, R9, 0x7610, R76 ;  /* 0x00007610094c7816 */ /* 0x000fe2000000004c */
[----:B------:R-:W-:Y:S01]  /*cdb0*/  IMAD.MOV.U32 R9, RZ, RZ, R29 ;  /* 0x000000ffff097224 */ /* 0x000fe200078e001d */
[----:B------:R-:W-:Y:S01]  /*cdc0*/  PRMT R55, R55, 0x5410, R8 ;  /* 0x0000541037377816 */ /* 0x000fe20000000008 */
[----:B------:R-:W-:Y:S01]  /*cdd0*/  IMAD.IADD R3, R222, 0x1, -R3 ;  /* 0x00000001de037824 */ /* 0x000fe200078e0a03 */
[----:B------:R-:W-:Y:S01]  /*cde0*/  PRMT R70, R10, 0x7610, R70 ;  /* 0x000076100a467816 */ /* 0x000fe20000000046 */
[----:B------:R-:W-:Y:S01]  /*cdf0*/  IMAD.MOV.U32 R8, RZ, RZ, R26 ;  /* 0x000000ffff087224 */ /* 0x000fe200078e001a */
[----:B------:R-:W-:Y:S01]  /*ce00*/  PRMT R72, R9, 0x7610, R72 ;  /* 0x0000761009487816 */ /* 0x000fe20000000048 */
[----:B------:R-:W-:Y:S01]  /*ce10*/  IMAD.MOV.U32 R10, RZ, RZ, R31 ;  /* 0x000000ffff0a7224 */ /* 0x000fe200078e001f */
[----:B------:R-:W-:Y:S01]  /*ce20*/  SHF.L.U32 R9, R3, 0x1f, RZ ;  /* 0x0000001f03097819 */ /* 0x000fe200000006ff */
[----:B------:R-:W-:Y:S01]  /*ce30*/  IMAD.MOV.U32 R3, RZ, RZ, R35 ;  /* 0x000000ffff037224 */ /* 0x000fe200078e0023 */
[----:B------:R-:W-:Y:S01]  /*ce40*/  PRMT R54, R54, 0x5410, R8 ;  /* 0x0000541036367816 */ /* 0x000fe20000000008 */
[----:B------:R-:W-:Y:S01]  /*ce50*/  IMAD.MOV.U32 R8, RZ, RZ, R28 ;  /* 0x000000ffff087224 */ /* 0x000fe200078e001c */
[----:B------:R-:W0:Y:S01]  /*ce60*/  SYNCS.PHASECHK.TRANS64.TRYWAIT P4, [R2+URZ+0x28800], R9 ;  /* 0x02880009020075a7 */ /* 0x000e22000808017f */
        /* <DEDUP_REMOVED lines=38> */
[----:B0-----:R-:W-:Y:S06]  /*d0d0*/  @!P4 BRA `(.L_x_7017) ;  /* 0x000001780054c947 */ /* 0x001fec0003800000 */
.L_x_7344:
[----:B------:R-:W-:Y:S05]  /*d0e0*/  BSYNC B1 ;  /* 0x0000000000017941 */ /* 0x000fea0003800000 */
.L_x_7016:
[----:B------:R-:W-:Y:S04]  /*d0f0*/  BSSY B1, `(.L_x_7018) ;  /* 0x0000069000017945 */ /* 0x000fe80003800000 */
        /* <DEDUP_REMOVED lines=17> */
[--C-:B------:R-:W-:Y:S02]  /*d210*/  SHF.R.U64 R78, R6, 0x10, R7.reuse ;  /* 0x00000010064e7819 */ /* 0x100fe40000001207 */
[----:B------:R-:W-:Y:S01]  /*d220*/  IMAD R74, R13, 0x2, R2 ;  /* 0x000000020d4a7824 */ /* 0x000fe200078e0202 */
[----:B------:R-:W-:Y:S02]  /*d230*/  SHF.R.U32.HI R79, RZ, 0x10, R7 ;  /* 0x00000010ff4f7819 */ /* 0x000fe40000011607 */
[----:B------:R-:W-:Y:S02]  /*d240*/  SHF.R.U32.HI R85, RZ, 0x10, R27 ;  /* 0x00000010ff557819 */ /* 0x000fe4000001161b */
[----:B------:R-:W1:Y:S01]  /*d250*/  LDS.128 R12, [R74+0x10400] ;  /* 0x010400004a0c7984 */ /* 0x000e620000000c00 */
[----:B------:R-:W-:Y:S01]  /*d260*/  PRMT R75, R81, 0x5410, R75 ;  /* 0x00005410514b7816 */ /* 0x000fe2000000004b */
[----:B------:R-:W-:Y:S01]  /*d270*/  IMAD.U32 R81, R80, 0x10000, RZ ;  /* 0x0001000050517824 */ /* 0x000fe200078e00ff */
[----:B------:R-:W-:-:S02]  /*d280*/  PRMT R82, R53, 0x5432, R82 ;  /* 0x0000543235527816 */ /* 0x000fc40000000052 */
[----:B------:R-:W-:Y:S01]  /*d290*/  PRMT R85, R76, 0x5410, R85 ;  /* 0x000054104c557816 */ /* 0x000fe20000000055 */
[----:B------:R-:W-:Y:S01]  /*d2a0*/  IMAD.U32 R76, R75, 0x10000, RZ ;  /* 0x000100004b4c7824 */ /* 0x000fe200078e00ff */
[----:B------:R-:W-:Y:S01]  /*d2b0*/  PRMT R77, R83, 0x5410, R77 ;  /* 0x00005410534d7816 */ /* 0x000fe2000000004d */
[----:B------:R-:W-:Y:S01]  /*d2c0*/  IMAD.U32 R83, R82, 0x10000, RZ ;  /* 0x0001000052537824 */ /* 0x000fe200078e00ff */
[----:B------:R-:W-:Y:S02]  /*d2d0*/  PRMT R79, R86, 0x5410, R79 ;  /* 0x00005410564f7816 */ /* 0x000fe4000000004f */
[----:B------:R-:W-:Y:S02]  /*d2e0*/  SHF.R.U64 R84, R26, 0x10, R27 ;  /* 0x000000101a547819 */ /* 0x000fe4000000121b */
[----:B------:R-:W-:Y:S02]  /*d2f0*/  LOP3.LUT R80, R80, 0xffff0000, RZ, 0xc0, !PT ;  /* 0xffff000050507812 */ /* 0x000fe400078ec0ff */
[----:B------:R-:W-:-:S02]  /*d300*/  LOP3.LUT R75, R75, 0xffff0000, RZ, 0xc0, !PT ;  /* 0xffff00004b4b7812 */ /* 0x000fc400078ec0ff */
[----:B------:R-:W-:Y:S02]  /*d310*/  PRMT R84, R54, 0x5432, R84 ;  /* 0x0000543236547816 */ /* 0x000fe40000000054 */
        /* <DEDUP_REMOVED lines=31> */
[----:B------:R-:W-:Y:S01]  /*d510*/  FFMA.FTZ R81, R24, R76, R81 ;  /* 0x0000004c18517223 */ /* 0x000fe20000010051 */
[-C--:B------:R-:W-:Y:S01]  /*d520*/  FMUL.FTZ R24, R12, R75.reuse ;  /* 0x0000004b0c187220 */ /* 0x080fe20000410000 */
[----:B------:R-:W-:Y:S01]  /*d530*/  LOP3.LUT R77, R77, 0xffff0000, RZ, 0xc0, !PT ;  /* 0xffff00004d4d7812 */ /* 0x000fe200078ec0ff */
[----:B------:R-:W-:Y:S02]  /*d540*/  IMAD.U32 R6, R84, 0x10000, RZ ;  /* 0x0001000054067824 */ /* 0x000fe400078e00ff */
[C---:B------:R-:W-:Y:S01]  /*d550*/  FFMA.FTZ R12, R5.reuse, R75, -R4 ;  /* 0x0000004b050c7223 */ /* 0x040fe20000010804 */
[----:B------:R-:W-:Y:S02]  /*d560*/  IMAD.U32 R4, R78, 0x10000, RZ ;  /* 0x000100004e047824 */ /* 0x000fe400078e00ff */
[----:B------:R-:W-:Y:S01]  /*d570*/  FFMA.FTZ R24, R5, R80, R24 ;  /* 0x0000005005187223 */ /* 0x000fe20000010018 */
        /* <DEDUP_REMOVED lines=16> */
[----:B------:R-:W-:Y:S01]  /*d680*/  FMUL.FTZ R6, R15, R79 ;  /* 0x0000004f0f067220 */ /* 0x000fe20000410000 */
[----:B------:R-:W-:Y:S01]  /*d690*/  FFMA.FTZ R76, R8, R77, -R11 ;  /* 0x0000004d084c7223 */ /* 0x000fe2000001080b */
        /* <DEDUP_REMOVED lines=14> */
.L_x_7019:
[----:B------:R-:W-:Y:S05]  /*d780*/  BSYNC B1 ;  /* 0x0000000000017941 */ /* 0x000fea0003800000 */
.L_x_7018:
        /* <DEDUP_REMOVED lines=12> */
[--C-:B------:R-:W-:Y:S02]  /*d850*/  SHF.R.U64 R13, R30, 0x10, R31.reuse ;  /* 0x000000101e0d7819 */ /* 0x100fe4000000121f */
        /* <DEDUP_REMOVED lines=9> */
[----:B------:R-:W-:Y:S01]  /*d8f0*/  SHF.R.U64 R14, R34, 0x10, R35 ;  /* 0x00000010220e7819 */ /* 0x000fe20000001223 */
[----:B------:R-:W-:Y:S01]  /*d900*/  IMAD.U32 R32, R69, 0x10000, RZ ;  /* 0x0001000045207824 */ /* 0x000fe200078e00ff */
[----:B------:R-:W-:-:S02]  /*d910*/  PRMT R68, R68, 0x5410, R33 ;  /* 0x0000541044447816 */ /* 0x000fc40000000021 */
[----:B------:R-:W-:Y:S02]  /*d920*/  SHF.R.U32.HI R35, RZ, 0x10, R35 ;  /* 0x00000010ff237819 */ /* 0x000fe40000011623 */
[----:B------:R-:W-:Y:S01]  /*d930*/  PRMT R71, R71, 0x5410, R30 ;  /* 0x0000541047477816 */ /* 0x000fe2000000001e */
[----:B------:R-:W-:Y:S01]  /*d940*/  IMAD.U32 R30, R73, 0x10000, RZ ;  /* 0x00010000491e7824 */ /* 0x000fe200078e00ff */
[----:B------:R-:W-:Y:S01]  /*d950*/  PRMT R72, R72, 0x5410, R29 ;  /* 0x0000541048487816 */ /* 0x000fe2000000001d */
[----:B------:R-:W-:Y:S01]  /*d960*/  IMAD.U32 R29, R68, 0x10000, RZ ;  /* 0x00010000441d7824 */ /* 0x000fe200078e00ff */
        /* <DEDUP_REMOVED lines=41> */
[C---:B------:R-:W-:Y:S01]  /*dc00*/  FMUL.FTZ R24, R9.reuse, R68 ;  /* 0x0000004409187220 */ /* 0x040fe20000410000 */
[----:B------:R-:W-:Y:S01]  /*dc10*/  FFMA.FTZ R25, R4, R69, R25 ;  /* 0x0000004504197223 */ /* 0x000fe20000010019 */
[----:B------:R-:W-:Y:S02]  /*dc20*/  IMAD.U32 R8, R70, 0x10000, RZ ;  /* 0x0001000046087824 */ /* 0x000fe400078e00ff */
[----:B------:R-:W-:Y:S01]  /*dc30*/  FMUL.FTZ R9, R9, R72 ;  /* 0x0000004809097220 */ /* 0x000fe20000410000 */
[----:B------:R-:W-:Y:S01]  /*dc40*/  FMUL.FTZ R4, R27, R14 ;  /* 0x0000000e1b047220 */ /* 0x000fe20000410000 */
[----:B------:R-:W-:Y:S01]  /*dc50*/  LOP3.LUT R10, R10, 0xffff0000, RZ, 0xc0, !PT ;  /* 0xffff00000a0a7812 */ /* 0x000fe200078ec0ff */
[----:B------:R-:W-:Y:S01]  /*dc60*/  FFMA.FTZ R24, R5, R72, -R24 ;  /* 0x0000004805187223 */ /* 0x000fe20000010818 */
[----:B------:R-:W-:Y:S01]  /*dc70*/  LOP3.LUT R11, R11, 0xffff0000, RZ, 0xc0, !PT ;  /* 0xffff00000b0b7812 */ /* 0x000fe200078ec0ff */
[----:B------:R-:W-:Y:S01]  /*dc80*/  FFMA.FTZ R68, R5, R68, R9 ;  /* 0x0000004405447223 */ /* 0x000fe20000010009 */
[-C--:B------:R-:W-:Y:S01]  /*dc90*/  FFMA.FTZ R26, R15, R8.reuse, -R4 ;  /* 0x000000080f1a7223 */ /* 0x080fe20000010804 */
[----:B------:R-:W-:Y:S01]  /*dca0*/  LOP3.LUT R67, R67, 0xffff0000, RZ, 0xc0, !PT ;  /* 0xffff000043437812 */ /* 0x000fe200078ec0ff */
[----:B------:R-:W-:Y:S01]  /*dcb0*/  FMUL.FTZ R28, R27, R8 ;  /* 0x000000081b1c7220 */ /* 0x000fe20000410000 */
[----:B------:R-:W-:Y:S01]  /*dcc0*/  LOP3.LUT R5, R70, 0xffff0000, RZ, 0xc0, !PT ;  /* 0xffff000046057812 */ /* 0x000fe200078ec0ff */
[----:B------:R-:W-:Y:S01]  /*dcd0*/  FMUL.FTZ R8, R11, R66 ;  /* 0x000000420b087220 */ /* 0x000fe20000410000 */
[----:B------:R-:W-:Y:S01]  /*dce0*/  LOP3.LUT R4, R71, 0xffff0000, RZ, 0xc0, !PT ;  /* 0xffff000047047812 */ /* 0x000fe200078ec0ff */
[----:B------:R-:W-:Y:S01]  /*dcf0*/  FFMA.FTZ R28, R15, R14, R28 ;  /* 0x0000000e0f1c7223 */ /* 0x000fe2000001001c */
[C---:B------:R-:W-:Y:S01]  /*dd00*/  FMUL.FTZ R9, R10.reuse, R67 ;  /* 0x000000430a097220 */ /* 0x040fe20000410000 */
        /* <DEDUP_REMOVED lines=16> */
.L_x_7021:
[----:B------:R-:W-:Y:S05]  /*de10*/  BSYNC B1 ;  /* 0x0000000000017941 */ /* 0x000fea0003800000 */
.L_x_7020:
[----:B------:R-:W-:Y:S04]  /*de20*/  BSSY B1, `(.L_x_7022) ;  /* 0x0000068000017945 */ /* 0x000fe80003800000 */
[----:B------:R-:W-:Y:S05]  /*de30*/  @P3 BRA `(.L_x_7023) ;  /* 0x0000000400983947 */ /* 0x000fea0003800000 */
[----:B-12---:R-:W-:Y:S02]  /*de40*/  LEA.HI R4, R21, R220, RZ, 0x1d ;  /* 0x000000dc15047211 */ /* 0x006fe400078fe8ff */
[----:B------:R-:W-:Y:S02]  /*de50*/  SHF.R.U64 R27, R36, 0x10, R37 ;  /* 0x00000010241b7819 */ /* 0x000fe40000001225 */
[----:B------:R-:W-:Y:S01]  /*de60*/  SHF.R.S32.HI R5, RZ, 0x1f, R4 ;  /* 0x0000001fff057819 */ /* 0x000fe20000011404 */
[----:B------:R-:W-:Y:S01]  /*de70*/  IMAD.SHL.U32 R6, R4, 0x8, RZ ;  /* 0x0000000804067824 */ /* 0x000fe200078e00ff */
[----:B------:R-:W-:Y:S02]  /*de80*/  SHF.R.U64 R15, R40, 0x10, R41 ;  /* 0x00000010280f7819 */ /* 0x000fe40000001229 */
[----:B------:R-:W-:Y:S02]  /*de90*/  LEA.HI R5, R5, R4, RZ, 0x3 ;  /* 0x0000000405057211 */ /* 0x000fe400078f18ff */
[----:B------:R-:W-:-:S02]  /*dea0*/  LOP3.LUT R4, R201, 0x38, R6, 0xf8, !PT ;  /* 0x00000038c9047812 */ /* 0x000fc400078ef806 */
[----:B------:R-:W-:Y:S01]  /*deb0*/  SHF.R.U64 R25, R38, 0x10, R39 ;  /* 0x0000001026197819 */ /* 0x000fe20000001227 */
        /* <DEDUP_REMOVED lines=8> */
[----:B------:R-:W-:Y:S01]  /*df40*/  SHF.R.U64 R13, R42, 0x10, R43 ;  /* 0x000000102a0d7819 */ /* 0x000fe2000000122b */
[----:B------:R-:W-:Y:S01]  /*df50*/  IMAD.U32 R32, R62, 0x10000, RZ ;  /* 0x000100003e207824 */ /* 0x000fe200078e00ff */
[----:B------:R-:W-:Y:S01]  /*df60*/  SHF.R.U32.HI R40, RZ, 0x10, R41 ;  /* 0x00000010ff287819 */ /* 0x000fe20000011629 */
[----:B------:R-:W-:Y:S01]  /*df70*/  IMAD R12, R9, 0x2, R2 ;  /* 0x00000002090c7824 */ /* 0x000fe200078e0202 */
[----:B------:R-:W-:Y:S02]  /*df80*/  SHF.R.U32.HI R42, RZ, 0x10, R43 ;  /* 0x00000010ff2a7819 */ /* 0x000fe4000001162b */
[----:B------:R-:W-:Y:S02]  /*df90*/  SHF.R.U32.HI R36, RZ, 0x10, R37 ;  /* 0x00000010ff247819 */ /* 0x000fe40000011625 */
[----:B------:R-:W1:Y:S01]  /*dfa0*/  LDS.128 R8, [R12+0x10400] ;  /* 0x010400000c087984 */ /* 0x000e620000000c00 */
[----:B------:R-:W-:-:S02]  /*dfb0*/  PRMT R60, R60, 0x5410, R25 ;  /* 0x000054103c3c7816 */ /* 0x000fc40000000019 */
[----:B------:R-:W-:Y:S02]  /*dfc0*/  SHF.R.U32.HI R38, RZ, 0x10, R39 ;  /* 0x00000010ff267819 */ /* 0x000fe40000011627 */
[----:B------:R-:W-:Y:S02]  /*dfd0*/  PRMT R63, R63, 0x5410, R40 ;  /* 0x000054103f3f7816 */ /* 0x000fe40000000028 */
[----:B------:R-:W-:Y:S02]  /*dfe0*/  PRMT R65, R65, 0x5410, R42 ;  /* 0x0000541041417816 */ /* 0x000fe4000000002a */
[----:B------:R-:W-:Y:S01]  /*dff0*/  PRMT R59, R59, 0x5410, R36 ;  /* 0x000054103b3b7816 */ /* 0x000fe20000000024 */
[----:B------:R-:W-:Y:S01]  /*e000*/  IMAD.U32 R29, R63, 0x10000, RZ ;  /* 0x000100003f1d7824 */ /* 0x000fe200078e00ff */
        /* <DEDUP_REMOVED lines=73> */
.L_x_7023:
[----:B------:R-:W-:Y:S05]  /*e4a0*/  BSYNC B1 ;  /* 0x0000000000017941 */ /* 0x000fea0003800000 */
.L_x_7022:
[----:B--23--:R-:W-:Y:S02]  /*e4b0*/  PRMT R12, R12, 0x5410, R0 ;  /* 0x000054100c0c7816 */ /* 0x00cfe40000000000 */
[----:B------:R-:W-:Y:S01]  /*e4c0*/  PRMT R14, R14, 0x5410, R3 ;  /* 0x000054100e0e7816 */ /* 0x000fe20000000003 */
[----:B------:R-:W-:Y:S06]  /*e4d0*/  @P0 BRA `(.L_x_6997) ;  /* 0x0000000400980947 */ /* 0x000fec0003800000 */
[----:B------:R-:W-:Y:S01]  /*e4e0*/  LEA.HI R21, R21, R220, RZ, 0x1d ;  /* 0x000000dc15157211 */ /* 0x000fe200078fe8ff */
[----:B-1----:R-:W1:Y:S01]  /*e4f0*/  LDS.128 R4, [R225] ;  /* 0x00000000e1047984 */ /* 0x002e620000000c00 */
        /* <DEDUP_REMOVED lines=13> */
[----:B------:R-:W-:-:S02]  /*e5d0*/  IADD3 R3, R3, R21, R206 ;  /* 0x0000001503037210 */ /* 0x000fc40007ffe0ce */
[----:B------:R-:W-:Y:S01]  /*e5e0*/  SHF.R.U32.HI R44, RZ, 0x10, R45 ;  /* 0x00000010ff2c7819 */ /* 0x000fe2000001162d */
[----:B------:R-:W-:Y:S01]  /*e5f0*/  IMAD.U32 R27, R56, 0x10000, RZ ;  /* 0x00010000381b7824 */ /* 0x000fe200078e00ff */
[----:B------:R-:W-:Y:S01]  /*e600*/  SHF.R.U32.HI R48, RZ, 0x10, R49 ;  /* 0x00000010ff307819 */ /* 0x000fe20000011631 */
[----:B------:R-:W-:Y:S01]  /*e610*/  IMAD R3, R3, 0x2, R2 ;  /* 0x0000000203037824 */ /* 0x000fe200078e0202 */
[----:B------:R-:W-:Y:S02]  /*e620*/  PRMT R54, R54, 0x5410, R15 ;  /* 0x0000541036367816 */ /* 0x000fe4000000000f */
[----:B------:R-:W-:Y:S02]  /*e630*/  SHF.R.U32.HI R30, RZ, 0x10, R51 ;  /* 0x00000010ff1e7819 */ /* 0x000fe40000011633 */
[----:B0-----:R-:W0:Y:S01]  /*e640*/  LDS.128 R8, [R3+0x10400] ;  /* 0x0104000003087984 */ /* 0x001e220000000c00 */
[----:B------:R-:W-:Y:S02]  /*e650*/  PRMT R53, R53, 0x5410, R44 ;  /* 0x0000541035357816 */ /* 0x000fe4000000002c */
[----:B------:R-:W-:-:S02]  /*e660*/  PRMT R57, R57, 0x5410, R48 ;  /* 0x0000541039397816 */ /* 0x000fc40000000030 */
[----:B------:R-:W-:Y:S02]  /*e670*/  SHF.R.U32.HI R46, RZ, 0x10, R47 ;  /* 0x00000010ff2e7819 */ /* 0x000fe4000001162f */
[----:B------:R-:W-:Y:S01]  /*e680*/  SHF.R.U64 R28, R50, 0x10, R51 ;  /* 0x00000010321c7819 */ /* 0x000fe20000001233 */
[----:B------:R-:W-:Y:S01]  /*e690*/  IMAD.U32 R29, R57, 0x10000, RZ ;  /* 0x00010000391d7824 */ /* 0x000fe200078e00ff */
[----:B------:R-:W-:Y:S01]  /*e6a0*/  PRMT R30, R14, 0x5432, R30 ;  /* 0x000054320e1e7816 */ /* 0x000fe2000000001e */
[----:B-1----:R-:W-:Y:S01]  /*e6b0*/  IMAD.U32 R0, R4, 0x10000, RZ ;  /* 0x0001000004007824 */ /* 0x002fe200078e00ff */
[----:B------:R-:W-:Y:S01]  /*e6c0*/  PRMT R55, R55, 0x5410, R46 ;  /* 0x0000541037377816 */ /* 0x000fe2000000002e */
[----:B------:R-:W-:Y:S01]  /*e6d0*/  IMAD.U32 R14, R7, 0x10000, RZ ;  /* 0x00010000070e7824 */ /* 0x000fe200078e00ff */
[----:B------:R-:W-:Y:S01]  /*e6e0*/  PRMT R28, R12, 0x5432, R28 ;  /* 0x000054320c1c7816 */ /* 0x000fe2000000001c */
[----:B------:R-:W-:Y:S01]  /*e6f0*/  IMAD.U32 R12, R5, 0x10000, RZ ;  /* 0x00010000050c7824 */ /* 0x000fe200078e00ff */
[----:B------:R-:W-:Y:S01]  /*e700*/  LOP3.LUT R25, R25, 0xffff0000, RZ, 0xc0, !PT ;  /* 0xffff000019197812 */ /* 0x000fe200078ec0ff */
        /* <DEDUP_REMOVED lines=19> */
[----:B------:R-:W-:Y:S01]  /*e840*/  FFMA.FTZ R35, R12, R15, -R35 ;  /* 0x0000000f0c237223 */ /* 0x000fe20000010823 */
        /* <DEDUP_REMOVED lines=8> */
[----:B------:R-:W-:Y:S01]  /*e8d0*/  FMUL.FTZ R24, R9, R12 ;  /* 0x0000000c09187220 */ /* 0x000fe20000410000 */
[C---:B------:R-:W-:Y:S01]  /*e8e0*/  FMUL.FTZ R29, R8.reuse, R25 ;  /* 0x00000019081d7220 */ /* 0x040fe20000410000 */
[----:B------:R-:W-:Y:S01]  /*e8f0*/  FMUL.FTZ R27, R8, R15 ;  /* 0x0000000f081b7220 */ /* 0x000fe20000410000 */
[----:B------:R-:W-:-:S02]  /*e900*/  IMAD.U32 R21, R10, 0x10000, RZ ;  /* 0x000100000a157824 */ /* 0x000fc400078e00ff */
[----:B------:R-:W-:Y:S01]  /*e910*/  FMUL.FTZ R9, R9, R0 ;  /* 0x0000000009097220 */ /* 0x000fe20000410000 */
[----:B------:R-:W-:Y:S02]  /*e920*/  IMAD.U32 R14, R28, 0x10000, RZ ;  /* 0x000100001c0e7824 */ /* 0x000fe400078e00ff */
[----:B------:R-:W-:Y:S01]  /*e930*/  FFMA.FTZ R27, R4, R25, -R27 ;  /* 0x00000019041b7223 */ /* 0x000fe2000001081b */
[----:B------:R-:W-:Y:S02]  /*e940*/  IMAD.U32 R8, R54, 0x10000, RZ ;  /* 0x0001000036087824 */ /* 0x000fe400078e00ff */
[----:B------:R-:W-:Y:S01]  /*e950*/  FFMA.FTZ R20, R4, R15, R29 ;  /* 0x0000000f04147223 */ /* 0x000fe2000001001d */
[----:B------:R-:W-:Y:S01]  /*e960*/  FFMA.FTZ R12, R5, R12, R9 ;  /* 0x0000000c050c7223 */ /* 0x000fe20000010009 */
[----:B------:R-:W-:Y:S01]  /*e970*/  LOP3.LUT R10, R10, 0xffff0000, RZ, 0xc0, !PT ;  /* 0xffff00000a0a7812 */ /* 0x000fe200078ec0ff */
[----:B------:R-:W-:Y:S01]  /*e980*/  FMUL.FTZ R4, R21, R14 ;  /* 0x0000000e15047220 */ /* 0x000fe20000410000 */
        /* <DEDUP_REMOVED lines=27> */
.L_x_6997:
[----:B------:R-:W-:Y:S05]  /*eb40*/  BSYNC B0 ;  /* 0x0000000000007941 */ /* 0x000fea0003800000 */
.L_x_6957:
        /* <DEDUP_REMOVED lines=8> */
.L_x_6955:
[----:B------:R-:W-:-:S05]  /*ebd0*/  IMAD.U32 R0, RZ, RZ, UR39 ;  /* 0x00000027ff007e24 */ /* 0x000fca000f8e00ff */
[----:B------:R-:W-:-:S13]  /*ebe0*/  ISETP.NE.AND P0, PT, R0, 0x3, PT ;  /* 0x000000030000780c */ /* 0x000fda0003f05270 */
[----:B------:R-:W-:Y:S05]  /*ebf0*/  @!P0 BRA `(.L_x_7024) ;  /* 0x0000000000048947 */ /* 0x000fea0003800000 */
[----:B------:R-:W-:Y:S01]  /*ec00*/  BPT.TRAP 0x1 ;  /* 0x000000040000795c */ /* 0x000fe20000300000 */
.L_x_7024:
[----:B-12---:R-:W-:Y:S01]  /*ec10*/  IMAD R3, R184, 0x8, R2 ;  /* 0x00000008b8037824 */ /* 0x006fe200078e0202 */
[----:B------:R-:W-:-:S04]  /*ec20*/  SHF.L.U32 R0, R186, 0x1f, RZ ;  /* 0x0000001fba007819 */ /* 0x000fc800000006ff */
[----:B------:R1:W2:Y:S01]  /*ec30*/  SYNCS.PHASECHK.TRANS64.TRYWAIT P2, [R3+URZ+0x28830], R0 ;  /* 0x02883000030075a7 */ /* 0x0002a2000804017f */
[----:B------:R-:W-:Y:S05]  /*ec40*/  @!P0 BRA `(.L_x_7025) ;  /* 0x0000000000048947 */ /* 0x000fea0003800000 */
[----:B------:R-:W-:Y:S01]  /*ec50*/  BPT.TRAP 0x1 ;  /* 0x000000040000795c */ /* 0x000fe20000300000 */
.L_x_7025:
[----:B---34-:R-:W3:Y:S02]  /*ec60*/  S2R R4, SR_TID.X ;  /* 0x0000000000047919 */ /* 0x018ee40000002100 */
[----:B---3--:R-:W-:-:S04]  /*ec70*/  LOP3.LUT R4, R4, 0x7f, RZ, 0xc0, !PT ;  /* 0x0000007f04047812 */ /* 0x008fc800078ec0ff */
[----:B------:R-:W-:Y:S01]  /*ec80*/  ISETP.NE.AND P1, PT, R4, RZ, PT ;  /* 0x000000ff0400720c */ /* 0x000fe20003f25270 */
[----:B--2---:R-:W-:-:S12]  /*ec90*/  @P2 BRA `(.L_x_7026) ;  /* 0x0000000000082947 */ /* 0x004fd80003800000 */
[----:B------:R-:W2:Y:S02]  /*eca0*/  SYNCS.PHASECHK.TRANS64.TRYWAIT P2, [R3+URZ+0x28830], R0 ;  /* 0x02883000030075a7 */ /* 0x000ea4000804017f */
[----:B--2---:R-:W-:Y:S05]  /*ecb0*/  @!P2 BRA `(.L_x_7027) ;  /* 0x0000015c0070a947 */ /* 0x004fea0003800000 */
.L_x_7026:
[----:B------:R-:W-:Y:S05]  /*ecc0*/  WARPSYNC.ALL ;  /* 0x0000000000007948 */ /* 0x000fea0003800000 */
[----:B-12---:R-:W-:Y:S01]  /*ecd0*/  VIADD R0, R2, 0x18400 ;  /* 0x0001840002007836 */ /* 0x006fe20000000000 */
[----:B------:R-:W-:Y:S01]  /*ece0*/  R2UR UR32, R52 ;  /* 0x00000000342072ca */ /* 0x000fe200000e0000 */
[----:B------:R-:W-:Y:S01]  /*ecf0*/  IMAD.MOV.U32 R5, RZ, RZ, 0x40000040 ;  /* 0x40000040ff057424 */ /* 0x000fe200078e00ff */
[----:B------:R-:W-:Y:S01]  /*ed00*/  WARPGROUP.ARRIVE ;  /* 0x00000000000079c5 */ /* 0x000fe20000000000 */
[----:B------:R-:W-:Y:S01]  /*ed10*/  UMOV UR33, 0x40000040 ;  /* 0x4000004000217882 */ /* 0x000fe20000000000 */
[----:B------:R-:W-:Y:S01]  /*ed20*/  SHF.R.U32.HI R0, RZ, 0x4, R0 ;  /* 0x00000004ff007819 */ /* 0x000fe20000011600 */
[----:B------:R-:W-:Y:S01]  /*ed30*/  IMAD.MOV.U32 R7, RZ, RZ, 0x40000040 ;  /* 0x40000040ff077424 */ /* 0x000fe200078e00ff */
[----:B------:R-:W-:Y:S01]  /*ed40*/  R2UR UR35, R5 ;  /* 0x00000000052372ca */ /* 0x000fe200000e0000 */
[----:B------:R-:W-:Y:S01]  /*ed50*/  UMOV UR5, 0x40000040 ;  /* 0x4000004000057882 */ /* 0x000fe20000000000 */
[----:B------:R-:W-:Y:S01]  /*ed60*/  LOP3.LUT R0, R0, 0x3fff, RZ, 0xc0, !PT ;  /* 0x00003fff00007812 */ /* 0x000fe200078ec0ff */
[----:B------:R-:W-:Y:S01]  /*ed70*/  UMOV UR9, 0x40000040 ;  /* 0x4000004000097882 */ /* 0x000fe20000000000 */
[----:B------:R-:W-:Y:S01]  /*ed80*/  R2UR UR7, R7 ;  /* 0x00000000070772ca */ /* 0x000fe200000e0000 */
[----:B------:R-:W-:Y:S01]  /*ed90*/  IMAD.MOV.U32 R7, RZ, RZ, 0x40000040 ;  /* 0x40000040ff077424 */ /* 0x000fe200078e00ff */
[----:B------:R-:W-:Y:S01]  /*eda0*/  LOP3.LUT R8, R0, 0x10000, RZ, 0xfc, !PT ;  /* 0x0001000000087812 */ /* 0x000fe200078efcff */
[----:B------:R-:W-:Y:S01]  /*edb0*/  ULOP3.LUT UR32, UR32, 0x10000, URZ, 0xfc, !UPT ;  /* 0x0001000020207892 */ /* 0x000fe2000f8efc3f */
[----:B------:R-:W-:Y:S01]  /*edc0*/  IMAD.MOV.U32 R5, RZ, RZ, 0x40000040 ;  /* 0x40000040ff057424 */ /* 0x000fe200078e00ff */
[----:B------:R-:W-:Y:S01]  /*edd0*/  UMOV UR13, 0x40000040 ;  /* 0x40000040000d7882 */ /* 0x000fe20000000000 */
[----:B------:R-:W-:Y:S01]  /*ede0*/  R2UR UR11, R7 ;  /* 0x00000000070b72ca */ /* 0x000fe200000e0000 */
[----:B------:R-:W-:Y:S01]  /*edf0*/  IMAD R4, R184, 0x800, R8 ;  /* 0x00000800b8047824 */ /* 0x000fe200078e0208 */
[----:B------:R-:W-:Y:S01]  /*ee00*/  UIADD3 UR4, UR32, 0x2, URZ ;  /* 0x0000000220047890 */ /* 0x000fe2000fffe03f */
[----:B------:R-:W-:Y:S01]  /*ee10*/  IMAD.MOV.U32 R7, RZ, RZ, 0x40000040 ;  /* 0x40000040ff077424 */ /* 0x000fe200078e00ff */
[----:B------:R-:W-:Y:S01]  /*ee20*/  UIADD3 UR8, UR32, 0x4, URZ ;  /* 0x0000000420087890 */ /* 0x000fe2000fffe03f */
[C---:B------:R-:W-:Y:S01]  /*ee30*/  VIADD R6, R4.reuse, 0x2 ;  /* 0x0000000204067836 */ /* 0x040fe20000000000 */
[----:B------:R-:W-:Y:S01]  /*ee40*/  R2UR UR34, R4 ;  /* 0x00000000042272ca */ /* 0x000fe200000e0000 */
[----:B------:R-:W-:Y:S01]  /*ee50*/  UIADD3 UR12, UR32, 0x6, URZ ;  /* 0x00000006200c7890 */ /* 0x000fe2000fffe03f */
[----:B------:R-:W-:Y:S01]  /*ee60*/  R2UR UR15, R7 ;  /* 0x00000000070f72ca */ /* 0x000fe200000e0000 */
[----:B------:R-:W-:Y:S01]  /*ee70*/  IMAD.MOV.U32 R7, RZ, RZ, 0x40000040 ;  /* 0x40000040ff077424 */ /* 0x000fe200078e00ff */
[----:B------:R-:W-:Y:S01]  /*ee80*/  R2UR UR6, R6 ;  /* 0x00000000060672ca */ /* 0x000fe200000e0000 */
[----:B------:R-:W-:Y:S01]  /*ee90*/  VIADD R6, R4, 0x4 ;  /* 0x0000000404067836 */ /* 0x000fe20000000000 */
[----:B------:R-:W-:Y:S01]  /*eea0*/  UIADD3 UR16, UR32, 0x400, URZ ;  /* 0x0000040020107890 */ /* 0x000fe2000fffe03f */
[----:B------:R-:W-:Y:S01]  /*eeb0*/  R2UR UR31, R5 ;  /* 0x00000000051f72ca */ /* 0x000fe200000e0000 */
[----:B------:R-:W-:Y:S01]  /*eec0*/  UMOV UR17, 0x40000040 ;  /* 0x4000004000117882 */ /* 0x000fe20000000000 */
[----:B------:R-:W-:Y:S01]  /*eed0*/  R2UR UR19, R7 ;  /* 0x00000000071372ca */ /* 0x000fe200000e0000 */
[----:B------:R-:W-:Y:S01]  /*eee0*/  IMAD.MOV.U32 R7, RZ, RZ, 0x40000040 ;  /* 0x40000040ff077424 */ /* 0x000fe200078e00ff */
[----:B------:R-:W-:Y:S01]  /*eef0*/  R2UR UR10, R6 ;  /* 0x00000000060a72ca */ /* 0x000fe200000e0000 */
[----:B------:R-:W-:Y:S01]  /*ef00*/  VIADD R6, R4, 0x6 ;  /* 0x0000000604067836 */ /* 0x000fe20000000000 */
[----:B------:R-:W-:Y:S01]  /*ef10*/  HGMMA.64x128x16.F32.BF16 R24, gdesc[UR32], RZ, !UPT, gsb0 ;  /* 0x01e00000201879f0 */ /* 0x000fe2000c0018ff */
[----:B------:R-:W-:Y:S01]  /*ef20*/  UIADD3 UR20, UR32, 0x402, URZ ;  /* 0x0000040220147890 */ /* 0x000fe2000fffe03f */
[----:B------:R-:W-:Y:S01]  /*ef30*/  R2UR UR23, R7 ;  /* 0x00000000071772ca */ /* 0x000fe200000e0000 */
[----:B------:R-:W-:Y:S01]  /*ef40*/  UMOV UR21, 0x40000040 ;  /* 0x4000004000157882 */ /* 0x000fe20000000000 */
[----:B------:R-:W-:Y:S01]  /*ef50*/  R2UR UR14, R6 ;  /* 0x00000000060e72ca */ /* 0x000fe200000e0000 */
[----:B------:R-:W-:Y:S01]  /*ef60*/  VIADD R6, R4, 0x400 ;  /* 0x0000040004067836 */ /* 0x000fe20000000000 */
[----:B------:R-:W-:Y:S01]  /*ef70*/  UIADD3 UR24, UR32, 0x404, URZ ;  /* 0x0000040420187890 */ /* 0x000fe2000fffe03f */
[----:B------:R-:W-:Y:S01]  /*ef80*/  IMAD.MOV.U32 R7, RZ, RZ, 0x40000040 ;  /* 0x40000040ff077424 */ /* 0x000fe200078e00ff */
[----:B------:R-:W-:Y:S01]  /*ef90*/  UMOV UR25, 0x40000040 ;  /* 0x4000004000197882 */ /* 0x000fe20000000000 */
[----:B------:R-:W-:Y:S01]  /*efa0*/  UIADD3 UR28, UR32, 0x406, URZ ;  /* 0x00000406201c7890 */ /* 0x000fe2000fffe03f */
[----:B------:R-:W-:Y:S01]  /*efb0*/  R2UR UR18, R6 ;  /* 0x00000000061272ca */ /* 0x000fe200000e0000 */
[----:B------:R-:W-:Y:S01]  /*efc0*/  VIADD R6, R4, 0x402 ;  /* 0x0000040204067836 */ /* 0x000fe20000000000 */
[----:B------:R-:W-:Y:S01]  /*efd0*/  R2UR UR27, R7 ;  /* 0x00000000071b72ca */ /* 0x000fe200000e0000 */
[----:B------:R-:W-:Y:S01]  /*efe0*/  UMOV UR29, 0x40000040 ;  /* 0x40000040001d7882 */ /* 0x000fe20000000000 */
[----:B------:R-:W1:Y:S01]  /*eff0*/  LDC.64 R10, c[0x0][0x9e0] ;  /* 0x00027800ff0a7b82 */ /* 0x000e620000000a00 */
[----:B------:R-:W-:Y:S01]  /*f000*/  @!P1 VIADD R0, R3, 0x28840 ;  /* 0x0002884003009836 */ /* 0x000fe20000000000 */
[----:B------:R-:W-:Y:S01]  /*f010*/  R2UR UR22, R6 ;  /* 0x00000000061672ca */ /* 0x000fe200000e0000 */
[C---:B------:R-:W-:Y:S01]  /*f020*/  VIADD R6, R4.reuse, 0x404 ;  /* 0x0000040404067836 */ /* 0x040fe20000000000 */
[----:B------:R-:W-:Y:S01]  /*f030*/  LEA R14, R129, 0xffffff80, 0x7 ;  /* 0xffffff80810e7811 */ /* 0x000fe200078e38ff */
[----:B------:R-:W-:Y:S01]  /*f040*/  VIADD R4, R4, 0x406 ;  /* 0x0000040604047836 */ /* 0x000fe20000000000 */
[----:B------:R-:W-:-:S02]  /*f050*/  @!P1 PRMT R0, RZ, 0x654, R0 ;  /* 0x00000654ff009816 */ /* 0x000fc40000000000 */
[----:B------:R-:W-:Y:S02]  /*f060*/  R2UR UR26, R6 ;  /* 0x00000000061a72ca */ /* 0x000fe400000e0000 */
[----:B------:R-:W-:Y:S01]  /*f070*/  R2UR UR30, R4 ;  /* 0x00000000041e72ca */ /* 0x000fe200000e0000 */
[----:B------:R-:W-:-:S04]  /*f080*/  IMAD.MOV.U32 R4, RZ, RZ, -0x80 ;  /* 0xffffff80ff047424 */ /* 0x000fc800078e00ff */
[----:B0-----:R-:W-:Y:S02]  /*f090*/  IMAD R9, R129, R4, 0x80 ;  /* 0x0000008081097424 */ /* 0x001fe400078e0204 */
[----:B------:R-:W-:Y:S02]  /*f0a0*/  IMAD R4, R197, 0x80, R204 ;  /* 0x00000080c5047824 */ /* 0x000fe400078e02cc */
[----:B------:R-:W-:-:S04]  /*f0b0*/  IMAD.IADD R6, R192, 0x1, R9 ;  /* 0x00000001c0067824 */ /* 0x000fc800078e0209 */
[----:B------:R-:W-:Y:S01]  /*f0c0*/  IMAD R13, R191, -0x2, R6 ;  /* 0xfffffffebf0d7824 */ /* 0x000fe200078e0206 */
[----:B-1----:R-:W-:Y:S01]  /*f0d0*/  ISETP.GE.AND P2, PT, R11, 0x1, PT ;  /* 0x000000010b00780c */ /* 0x002fe20003f46270 */
[----:B------:R-:W-:Y:S02]  /*f0e0*/  WARPGROUP.DEPBAR.LE gsb0, 0x0 ;  /* 0x00008000000079c5 */ /* 0x000fe40000010000 */
[----:B------:R-:W-:-:S06]  /*f0f0*/  WARPGROUP.ARRIVE ;  /* 0x00000000000079c5 */ /* 0x000fcc0000000000 */
[----:B------:R-:W-:Y:S01]  /*f100*/  HGMMA.64x128x16.F32.BF16 R24, gdesc[UR4], R24, gsb0 ;  /* 0x01e00000041879f0 */ /* 0x000fe20008001818 */
[----:B------:R-:W-:Y:S02]  /*f110*/  ULDC UR6, c[0x0][0x9dc] ;  /* 0x0002770000067ab9 */ /* 0x000fe40000000800 */
[----:B------:R-:W-:Y:S01]  /*f120*/  IMAD.U32 R7, RZ, RZ, UR6 ;  /* 0x00000006ff077e24 */ /* 0x000fe2000f8e00ff */
        /* <DEDUP_REMOVED lines=20> */
[----:B0-----:R-:W-:-:S05]  /*f270*/  IADD3 R0, -R193, 0x1, R6 ;  /* 0x00000001c1007810 */ /* 0x001fca0007ffe106 */
[----:B------:R-:W-:Y:S01]  /*f280*/  IMAD R3, R191, -0x2, R0 ;  /* 0xfffffffebf037824 */ /* 0x000fe200078e0200 */
[----:B------:R-:W-:-:S03]  /*f290*/  LOP3.LUT R0, RZ, R7, RZ, 0x33, !PT ;  /* 0x00000007ff007212 */ /* 0x000fc600078e33ff */
[C---:B------:R-:W-:Y:S02]  /*f2a0*/  IMAD.IADD R12, R3.reuse, 0x1, R10 ;  /* 0x00000001030c7824 */ /* 0x040fe400078e020a */
[----:B------:R-:W-:-:S03]  /*f2b0*/  IMAD.IADD R15, R3, 0x1, R0 ;  /* 0x00000001030f7824 */ /* 0x000fc600078e0200 */
[----:B------:R-:W-:Y:S01]  /*f2c0*/  VIADDMNMX R0, R4, R12, R13, PT ;  /* 0x0000000c04007246 */ /* 0x000fe2000380010d */
        /* <DEDUP_REMOVED lines=13> */
.L_x_7030:
[----:B------:R-:W-:-:S13]  /*f3a0*/  ISETP.NE.AND P3, PT, R11, 0x1, PT ;  /* 0x000000010b00780c */ /* 0x000fda0003f65270 */
[----:B------:R-:W0:Y:S02]  /*f3b0*/  @P3 LDC.64 R20, c[0x0][0x9e8] ;  /* 0x00027a00ff143b82 */ /* 0x000e240000000a00 */
[----:B0-----:R-:W-:-:S05]  /*f3c0*/  @P3 IMAD.HI.U32 R6, R5, R20, RZ ;  /* 0x0000001405063227 */ /* 0x001fca00078e00ff */
[----:B------:R-:W-:-:S07]  /*f3d0*/  @P3 SHF.R.U32.HI R5, RZ, R21, R6 ;  /* 0x00000015ff053219 */ /* 0x000fce0000011606 */
.L_x_7031:
[----:B------:R-:W-:Y:S05]  /*f3e0*/  BSYNC B0 ;  /* 0x0000000000007941 */ /* 0x000fea0003800000 */
.L_x_7029:
[----:B------:R-:W-:-:S04]  /*f3f0*/  IMAD R6, R5, R11, -R14 ;  /* 0x0000000b05067224 */ /* 0x000fc800078e0a0e */
[----:B------:R-:W-:-:S05]  /*f400*/  IMAD R6, R191, -0x2, R6 ;  /* 0xfffffffebf067824 */ /* 0x000fca00078e0206 */
[----:B------:R-:W-:Y:S02]  /*f410*/  VIMNMX R3, R3, R6, !PT ;  /* 0x0000000603037248 */ /* 0x000fe40007fe0100 */
[----:B------:R-:W-:-:S07]  /*f420*/  VIADDMNMX R0, R6, R11, R0, PT ;  /* 0x0000000b06007246 */ /* 0x000fce0003800100 */
.L_x_7028:
[C---:B------:R-:W-:Y:S01]  /*f430*/  ISETP.GE.AND P3, PT, R9.reuse, 0x2, PT ;  /* 0x000000020900780c */ /* 0x040fe20003f66270 */
[----:B------:R-:W-:Y:S01]  /*f440*/  VIADD R6, R4, 0x8 ;  /* 0x0000000804067836 */ /* 0x000fe20000000000 */
[----:B------:R-:W-:Y:S02]  /*f450*/  ISETP.GE.AND P5, PT, R9, 0x9, PT ;  /* 0x000000090900780c */ /* 0x000fe40003fa6270 */
[----:B------:R-:W-:Y:S02]  /*f460*/  ISETP.GT.AND P4, PT, R3, 0x1, !P3 ;  /* 0x000000010300780c */ /* 0x000fe40005f84270 */
[----:B------:R-:W-:Y:S02]  /*f470*/  P2R R88, PR, RZ, 0x20 ;  /* 0x00000020ff587803 */ /* 0x000fe40000000000 */
[----:B------:R-:W-:Y:S02]  /*f480*/  ISETP.LT.OR P4, PT, R0, 0x2, P4 ;  /* 0x000000020000780c */ /* 0x000fe40002781670 */
[----:B------:R-:W-:-:S02]  /*f490*/  VIADDMNMX R6, R6, R12, R13, PT ;  /* 0x0000000c06067246 */ /* 0x000fc4000380010d */
[----:B------:R-:W-:Y:S02]  /*f4a0*/  FSEL R25, R25, -INF , !P4 ;  /* 0xff80000019197808 */ /* 0x000fe40006000000 */
[----:B------:R-:W-:Y:S02]  /*f4b0*/  ISETP.GT.AND P4, PT, R3, 0x8, !P5 ;  /* 0x000000080300780c */ /* 0x000fe40006f84270 */
[----:B------:R-:W-:Y:S02]  /*f4c0*/  ISETP.GE.AND P5, PT, R9, 0xa, PT ;  /* 0x0000000a0900780c */ /* 0x000fe40003fa6270 */
[----:B------:R-:W-:Y:S02]  /*f4d0*/  ISETP.LT.OR P4, PT, R0, 0x9, P4 ;  /* 0x000000090000780c */ /* 0x000fe40002781670 */
[----:B------:R-:W-:Y:S02]  /*f4e0*/  P2R R89, PR, RZ, 0x20 ;  /* 0x00000020ff597803 */ /* 0x000fe40000000000 */
[----:B------:R-:W-:-:S02]  /*f4f0*/  FSEL R28, R28, -INF , !P4 ;  /* 0xff8000001c1c7808 */ /* 0x000fc40006000000 */
[----:B------:R-:W-:Y:S02]  /*f500*/  ISETP.GT.AND P4, PT, R3, 0x9, !P5 ;  /* 0x000000090300780c */ /* 0x000fe40006f84270 */
[----:B------:R-:W-:Y:S02]  /*f510*/  ISETP.GE.AND P5, PT, R9, 0x11, PT ;  /* 0x000000110900780c */ /* 0x000fe40003fa6270 */
[----:B------:R-:W-:Y:S02]  /*f520*/  ISETP.LT.OR P4, PT, R0, 0xa, P4 ;  /* 0x0000000a0000780c */ /* 0x000fe40002781670 */
[----:B------:R-:W-:Y:S02]  /*f530*/  P2R R90, PR, RZ, 0x20 ;  /* 0x00000020ff5a7803 */ /* 0x000fe40000000000 */
[----:B------:R-:W-:Y:S02]  /*f540*/  FSEL R29, R29, -INF , !P4 ;  /* 0xff8000001d1d7808 */ /* 0x000fe40006000000 */
[----:B------:R-:W-:-:S02]  /*f550*/  ISETP.GT.AND P4, PT, R3, 0x10, !P5 ;  /* 0x000000100300780c */ /* 0x000fc40006f84270 */
[----:B------:R-:W-:Y:S02]  /*f560*/  ISETP.GE.AND P5, PT, R9, 0x12, PT ;  /* 0x000000120900780c */ /* 0x000fe40003fa6270 */
[----:B------:R-:W-:Y:S02]  /*f570*/  ISETP.LT.OR P4, PT, R0, 0x11, P4 ;  /* 0x000000110000780c */ /* 0x000fe40002781670 */
[----:B------:R-:W-:Y:S02]  /*f580*/  P2R R91, PR, RZ, 0x20 ;  /* 0x00000020ff5b7803 */ /* 0x000fe40000000000 */
[----:B------:R-:W-:Y:S02]  /*f590*/  FSEL R32, R32, -INF , !P4 ;  /* 0xff80000020207808 */ /* 0x000fe40006000000 */
[----:B------:R-:W-:Y:S02]  /*f5a0*/  ISETP.GT.AND P4, PT, R3, 0x11, !P5 ;  /* 0x000000110300780c */ /* 0x000fe40006f84270 */
[----:B------:R-:W-:-:S02]  /*f5b0*/  ISETP.GE.AND P5, PT, R9, 0x19, PT ;  /* 0x000000190900780c */ /* 0x000fc40003fa6270 */
[C---:B------:R-:W-:Y:S02]  /*f5c0*/  ISETP.LT.OR P4, PT, R0.reuse, 0x12, P4 ;  /* 0x000000120000780c */ /* 0x040fe40002781670 */
[----:B------:R-:W-:Y:S02]  /*f5d0*/  P2R R92, PR, RZ, 0x20 ;  /* 0x00000020ff5c7803 */ /* 0x000fe40000000000 */
[----:B------:R-:W-:Y:S02]  /*f5e0*/  FSEL R33, R33, -INF , !P4 ;  /* 0xff80000021217808 */ /* 0x000fe40006000000 */
[----:B------:R-:W-:Y:S02]  /*f5f0*/  ISETP.GT.AND P4, PT, R3, 0x18, !P5 ;  /* 0x000000180300780c */ /* 0x000fe40006f84270 */
[----:B------:R-:W-:Y:S02]  /*f600*/  ISETP.GE.AND P5, PT, R9, 0x1a, PT ;  /* 0x0000001a0900780c */ /* 0x000fe40003fa6270 */
[----:B------:R-:W-:-:S02]  /*f610*/  ISETP.LT.OR P4, PT, R0, 0x19, P4 ;  /* 0x000000190000780c */ /* 0x000fc40002781670 */
[----:B------:R-:W-:Y:S02]  /*f620*/  P2R R93, PR, RZ, 0x20 ;  /* 0x00000020ff5d7803 */ /* 0x000fe40000000000 */
[----:B------:R-:W-:Y:S02]  /*f630*/  FSEL R36, R36, -INF , !P4 ;  /* 0xff80000024247808 */ /* 0x000fe40006000000 */
[----:B------:R-:W-:Y:S02]  /*f640*/  ISETP.GT.AND P4, PT, R3, 0x19, !P5 ;  /* 0x000000190300780c */ /* 0x000fe40006f84270 */
[----:B------:R-:W-:Y:S02]  /*f650*/  ISETP.GE.AND P5, PT, R9, 0x21, PT ;  /* 0x000000210900780c */ /* 0x000fe40003fa6270 */
[----:B------:R-:W-:Y:S02]  /*f660*/  ISETP.LT.OR P4, PT, R0, 0x1a, P4 ;  /* 0x0000001a0000780c */ /* 0x000fe40002781670 */
[----:B------:R-:W-:-:S02]  /*f670*/  P2R R94, PR, RZ, 0x20 ;  /* 0x00000020ff5e7803 */ /* 0x000fc40000000000 */
        /* <DEDUP_REMOVED lines=136> */
.L_x_7034:
[----:B------:R-:W-:-:S13]  /*ff00*/  ISETP.NE.AND P6, PT, R11, 0x1, PT ;  /* 0x000000010b00780c */ /* 0x000fda0003fc5270 */
[----:B------:R-:W0:Y:S02]  /*ff10*/  @P6 LDC.64 R12, c[0x0][0x9e8] ;  /* 0x00027a00ff0c6b82 */ /* 0x000e240000000a00 */
[----:B0-----:R-:W-:-:S05]  /*ff20*/  @P6 IMAD.HI.U32 R12, R0, R12, RZ ;  /* 0x0000000c000c6227 */ /* 0x001fca00078e00ff */
[----:B------:R-:W-:-:S07]  /*ff30*/  @P6 SHF.R.U32.HI R0, RZ, R13, R12 ;  /* 0x0000000dff006219 */ /* 0x000fce000001160c */
.L_x_7035:
[----:B------:R-:W-:Y:S05]  /*ff40*/  BSYNC B0 ;  /* 0x0000000000007941 */ /* 0x000fea0003800000 */
.L_x_7033:
[----:B------:R-:W-:-:S04]  /*ff50*/  IMAD R0, R0, R11, -R14 ;  /* 0x0000000b00007224 */ /* 0x000fc800078e0a0e */
[----:B------:R-:W-:-:S05]  /*ff60*/  IMAD R0, R191, -0x2, R0 ;  /* 0xfffffffebf007824 */ /* 0x000fca00078e0200 */
[----:B------:R-:W-:Y:S02]  /*ff70*/  VIMNMX R3, R3, R0, !PT ;  /* 0x0000000003037248 */ /* 0x000fe40007fe0100 */
[----:B------:R-:W-:-:S07]  /*ff80*/  VIADDMNMX R6, R0, R11, R6, PT ;  /* 0x0000000b00067246 */ /* 0x000fce0003800106 */
.L_x_7032:
        /* <DEDUP_REMOVED lines=31> */
[C---:B------:R-:W-:Y:S02]  /*10180*/  ISETP.LT.OR P3, PT, R6.reuse, 0x12, P3 ;  /* 0x000000120600780c */ /* 0x040fe40001f61670 */
[----:B------:R-:W-:Y:S02]  /*10190*/  FMNMX.FTZ R5, R49, R0, !PT ;  /* 0x0000000031057209 */ /* 0x000fe40007810000 */
[----:B------:R-:W-:Y:S02]  /*101a0*/  FSEL R35, R35, -INF , !P3 ;  /* 0xff80000023237808 */ /* 0x000fe40005800000 */
[----:B------:R-:W-:Y:S02]  /*101b0*/  ISETP.GT.AND P3, PT, R3, 0x18, !P6 ;  /* 0x000000180300780c */ /* 0x000fe40007764270 */
[----:B------:R-:W-:Y:S02]  /*101c0*/  ISETP.NE.AND P6, PT, R103, RZ, PT ;  /* 0x000000ff6700720c */ /* 0x000fe40003fc5270 */
        /* <DEDUP_REMOVED lines=53> */
[----:B------:R-:W-:Y:S02]  /*10520*/  ISETP.NE.AND P3, PT, R100, RZ, PT ;  /* 0x000000ff6400720c */ /* 0x000fe40003f65270 */
[----:B------:R-:W-:Y:S02]  /*10530*/  FSEL R83, R83, -INF , !P4 ;  /* 0xff80000053537808 */ /* 0x000fe40006000000 */
[----:B------:R-:W-:-:S02]  /*10540*/  ISETP.GT.AND P3, PT, R3, 0x38, !P3 ;  /* 0x000000380300780c */ /* 0x000fc40005f64270 */
[----:B------:R-:W-:Y:S02]  /*10550*/  FSEL R86, R86, -INF , !P5 ;  /* 0xff80000056567808 */ /* 0x000fe40006800000 */
[----:B------:R-:W-:Y:S02]  /*10560*/  ISETP.LT.OR P3, PT, R6, 0x39, P3 ;  /* 0x000000390600780c */ /* 0x000fe40001f61670 */
[----:B0-----:R-:W-:Y:S02]  /*10570*/  FMNMX.FTZ R9, R5, R0, !PT ;  /* 0x0000000005097209 */ /* 0x001fe40007810000 */
[----:B------:R-:W-:Y:S02]  /*10580*/  FSEL R54, R54, -INF , !P3 ;  /* 0xff80000036367808 */ /* 0x000fe40005800000 */
[----:B------:R-:W-:Y:S01]  /*10590*/  ISETP.NE.AND P3, PT, R101, RZ, PT ;  /* 0x000000ff6500720c */ /* 0x000fe20003f65270 */
[----:B------:R-:W0:Y:S03]  /*105a0*/  SHFL.BFLY PT, R0, R9, 0x1, 0x1f ;  /* 0x0c201f0009007f89 */ /* 0x000e2600000e0000 */
[----:B------:R-:W-:-:S04]  /*105b0*/  ISETP.GT.AND P3, PT, R3, 0x39, !P3 ;  /* 0x000000390300780c */ /* 0x000fc80005f64270 */
[----:B------:R-:W-:-:S04]  /*105c0*/  ISETP.LT.OR P3, PT, R6, 0x3a, P3 ;  /* 0x0000003a0600780c */ /* 0x000fc80001f61670 */
[----:B------:R-:W-:Y:S02]  /*105d0*/  FSEL R55, R55, -INF , !P3 ;  /* 0xff80000037377808 */ /* 0x000fe40005800000 */
[----:B------:R-:W-:-:S04]  /*105e0*/  ISETP.NE.AND P3, PT, R102, RZ, PT ;  /* 0x000000ff6600720c */ /* 0x000fc80003f65270 */
[----:B------:R-:W-:-:S04]  /*105f0*/  ISETP.GT.AND P3, PT, R3, 0x40, !P3 ;  /* 0x000000400300780c */ /* 0x000fc80005f64270 */
[----:B------:R-:W-:Y:S02]  /*10600*/  ISETP.LT.OR P3, PT, R6, 0x41, P3 ;  /* 0x000000410600780c */ /* 0x000fe40001f61670 */
[----:B0-----:R-:W-:Y:S02]  /*10610*/  FMNMX.FTZ R0, R9, R0, !PT ;  /* 0x0000000009007209 */ /* 0x001fe40007810000 */
[----:B------:R-:W-:Y:S02]  /*10620*/  FSEL R58, R58, -INF , !P3 ;  /* 0xff8000003a3a7808 */ /* 0x000fe40005800000 */
[----:B------:R-:W-:Y:S01]  /*10630*/  ISETP.GT.AND P3, PT, R3, 0x41, !P6 ;  /* 0x000000410300780c */ /* 0x000fe20007764270 */
[----:B------:R-:W-:Y:S01]  /*10640*/  FMUL.FTZ R12, R0, UR44 ;  /* 0x0000002c000c7c20 */ /* 0x000fe20008410000 */
        /* <DEDUP_REMOVED lines=51> */
[--C-:B------:R-:W-:Y:S01]  /*10980*/  FFMA.FTZ R180, R24, UR44, -R14.reuse ;  /* 0x0000002c18b47c23 */ /* 0x100fe2000801080e */
[----:B------:R-:W-:Y:S01]  /*10990*/  ISETP.LT.OR P3, PT, R6, 0x1, P3 ;  /* 0x000000010600780c */ /* 0x000fe20001f61670 */
[--C-:B------:R-:W-:Y:S01]  /*109a0*/  FFMA.FTZ R5, R25, UR44, -R14.reuse ;  /* 0x0000002c19057c23 */ /* 0x100fe2000801080e */
[--C-:B------:R-:W-:Y:S01]  /*109b0*/  FFMA.FTZ R182, R28, UR44, -R14.reuse ;  /* 0x0000002c1cb67c23 */ /* 0x100fe2000801080e */
[--C-:B------:R-:W-:Y:S01]  /*109c0*/  FFMA.FTZ R13, R29, UR44, -R14.reuse ;  /* 0x0000002c1d0d7c23 */ /* 0x100fe2000801080e */
[----:B------:R-:W-:Y:S01]  /*109d0*/  FSEL R26, R26, -INF , !P3 ;  /* 0xff8000001a1a7808 */ /* 0x000fe20005800000 */
[----:B------:R-:W-:Y:S01]  /*109e0*/  MUFU.EX2 R180, R180 ;  /* 0x000000b400b47308 */ /* 0x000fe20000000800 */
[----:B------:R-:W-:Y:S01]  /*109f0*/  ISETP.GT.AND P3, PT, R3, 0x79, !P6 ;  /* 0x000000790300780c */ /* 0x000fe20007764270 */
[--C-:B------:R-:W-:Y:S01]  /*10a00*/  FFMA.FTZ R176, R32, UR44, -R14.reuse ;  /* 0x0000002c20b07c23 */ /* 0x100fe2000801080e */
[----:B------:R-:W-:Y:S01]  /*10a10*/  FMNMX.FTZ R9, R26, R27, !PT ;  /* 0x0000001b1a097209 */ /* 0x000fe20007810000 */
[--C-:B------:R-:W-:Y:S01]  /*10a20*/  FFMA.FTZ R15, R33, UR44, -R14.reuse ;  /* 0x0000002c210f7c23 */ /* 0x100fe2000801080e */
[----:B------:R-:W-:Y:S01]  /*10a30*/  ISETP.LT.OR P3, PT, R6, 0x7a, P3 ;  /* 0x0000007a0600780c */ /* 0x000fe20001f61670 */
[--C-:B------:R-:W-:Y:S01]  /*10a40*/  FFMA.FTZ R178, R36, UR44, -R14.reuse ;  /* 0x0000002c24b27c23 */ /* 0x100fe2000801080e */
[----:B------:R-:W-:Y:S01]  /*10a50*/  FMNMX.FTZ R12, R30, R9, !PT ;  /* 0x000000091e0c7209 */ /* 0x000fe20007810000 */
[----:B------:R-:W0:Y:S01]  /*10a60*/  MUFU.EX2 R5, R5 ;  /* 0x0000000500057308 */ /* 0x000e220000000800 */
[----:B------:R-:W-:Y:S01]  /*10a70*/  FSEL R87, R87, -INF , !P3 ;  /* 0xff80000057577808 */ /* 0x000fe20005800000 */
        /* <DEDUP_REMOVED lines=23> */
[--C-:B------:R-:W-:Y:S01]  /*10bf0*/  FFMA.FTZ R160, R64, UR44, -R14.reuse ;  /* 0x0000002c40a07c23 */ /* 0x100fe2000801080e */
[--C-:B------:R-:W-:Y:S01]  /*10c00*/  FFMA.FTZ R162, R68, UR44, -R14.reuse ;  /* 0x0000002c44a27c23 */ /* 0x100fe2000801080e */
[----:B------:R-:W-:Y:S01]  /*10c10*/  FMNMX.FTZ R9, R43, R12, !PT ;  /* 0x0000000c2b097209 */ /* 0x000fe20007810000 */
[--C-:B------:R-:W-:Y:S01]  /*10c20*/  FFMA.FTZ R49, R69, UR44, -R14.reuse ;  /* 0x0000002c45317c23 */ /* 0x100fe2000801080e */
[--C-:B------:R-:W-:Y:S01]  /*10c30*/  FFMA.FTZ R156, R72, UR44, -R14.reuse ;  /* 0x0000002c489c7c23 */ /* 0x100fe2000801080e */
[--C-:B------:R-:W-:Y:S01]  /*10c40*/  FFMA.FTZ R53, R73, UR44, -R14.reuse ;  /* 0x0000002c49357c23 */ /* 0x100fe2000801080e */
[----:B------:R-:W-:Y:S01]  /*10c50*/  FMNMX.FTZ R12, R46, R9, !PT ;  /* 0x000000092e0c7209 */ /* 0x000fe20007810000 */
[----:B------:R-:W4:Y:S01]  /*10c60*/  MUFU.EX2 R15, R15 ;  /* 0x0000000f000f7308 */ /* 0x000f220000000800 */
[--C-:B------:R-:W-:Y:S01]  /*10c70*/  FFMA.FTZ R158, R76, UR44, -R14.reuse ;  /* 0x0000002c4c9e7c23 */ /* 0x100fe2000801080e */
[--C-:B------:R-:W-:Y:S01]  /*10c80*/  FFMA.FTZ R152, R80, UR44, -R14.reuse ;  /* 0x0000002c50987c23 */ /* 0x100fe2000801080e */
[----:B------:R-:W-:Y:S01]  /*10c90*/  FMNMX.FTZ R9, R47, R12, !PT ;  /* 0x0000000c2f097209 */ /* 0x000fe20007810000 */
[--C-:B------:R-:W-:Y:S01]  /*10ca0*/  FFMA.FTZ R61, R81, UR44, -R14.reuse ;  /* 0x0000002c513d7c23 */ /* 0x100fe2000801080e */
[--C-:B------:R-:W-:Y:S01]  /*10cb0*/  FFMA.FTZ R154, R84, UR44, -R14.reuse ;  /* 0x0000002c549a7c23 */ /* 0x100fe2000801080e */
[----:B------:R-:W-:Y:S01]  /*10cc0*/  FFMA.FTZ R65, R85, UR44, -R14 ;  /* 0x0000002c55417c23 */ /* 0x000fe2000801080e */
[----:B------:R-:W-:Y:S01]  /*10cd0*/  FMNMX.FTZ R12, R50, R9, !PT ;  /* 0x00000009320c7209 */ /* 0x000fe20007810000 */
[----:B------:R-:W4:Y:S03]  /*10ce0*/  MUFU.EX2 R178, R178 ;  /* 0x000000b200b27308 */ /* 0x000f260000000800 */
[----:B------:R-:W-:-:S04]  /*10cf0*/  FMNMX.FTZ R9, R51, R12, !PT ;  /* 0x0000000c33097209 */ /* 0x000fc80007810000 */
[----:B------:R-:W-:Y:S01]  /*10d00*/  FMNMX.FTZ R12, R54, R9, !PT ;  /* 0x00000009360c7209 */ /* 0x000fe20007810000 */
[----:B------:R-:W4:Y:S03]  /*10d10*/  MUFU.EX2 R21, R21 ;  /* 0x0000001500157308 */ /* 0x000f260000000800 */
[----:B------:R-:W-:-:S04]  /*10d20*/  FMNMX.FTZ R9, R55, R12, !PT ;  /* 0x0000000c37097209 */ /* 0x000fc80007810000 */
[----:B------:R-:W-:Y:S01]  /*10d30*/  FMNMX.FTZ R12, R58, R9, !PT ;  /* 0x000000093a0c7209 */ /* 0x000fe20007810000 */
[----:B------:R-:W4:Y:S03]  /*10d40*/  MUFU.EX2 R172, R172 ;  /* 0x000000ac00ac7308 */ /* 0x000f260000000800 */
        /* <DEDUP_REMOVED lines=20> */
[----:B------:R0:W-:Y:S03]  /*10e90*/  MUFU.EX2 R3, R57 ;  /* 0x0000003900037308 */ /* 0x0001e60000000800 */
[----:B------:R-:W-:-:S05]  /*10ea0*/  FMNMX.FTZ R6, R87, R6, !PT ;  /* 0x0000000657067209 */ /* 0x000fca0007810000 */
[----:B------:R-:W1:Y:S01]  /*10eb0*/  SHFL.BFLY PT, R9, R6, 0x2, 0x1f ;  /* 0x0c401f0006097f89 */ /* 0x000e6200000e0000 */
[----:B0-----:R-:W-:Y:S01]  /*10ec0*/  FFMA.FTZ R57, R77, UR44, -R14 ;  /* 0x0000002c4d397c23 */ /* 0x001fe2000801080e */
[----:B------:R-:W-:Y:S08]  /*10ed0*/  MUFU.EX2 R37, R37 ;  /* 0x0000002500257308 */ /* 0x000ff00000000800 */
[----:B------:R-:W-:Y:S08]  /*10ee0*/  MUFU.EX2 R164, R164 ;  /* 0x000000a400a47308 */ /* 0x000ff00000000800 */
[----:B------:R-:W-:Y:S01]  /*10ef0*/  MUFU.EX2 R166, R166 ;  /* 0x000000a600a67308 */ /* 0x000fe20000000800 */
[----:B-1----:R-:W-:-:S07]  /*10f00*/  FMNMX.FTZ R12, R6, R9, !PT ;  /* 0x00000009060c7209 */ /* 0x002fce0007810000 */
[----:B------:R-:W-:Y:S01]  /*10f10*/  MUFU.EX2 R41, R41 ;  /* 0x0000002900297308 */ /* 0x000fe20000000800 */
[----:B------:R-:W0:Y:S07]  /*10f20*/  SHFL.BFLY PT, R9, R12, 0x1, 0x1f ;  /* 0x0c201f000c097f89 */ /* 0x000e2e00000e0000 */
[----:B------:R-:W-:Y:S08]  /*10f30*/  MUFU.EX2 R160, R160 ;  /* 0x000000a000a07308 */ /* 0x000ff00000000800 */
[----:B------:R-:W-:Y:S08]  /*10f40*/  MUFU.EX2 R45, R45 ;  /* 0x0000002d002d7308 */ /* 0x000ff00000000800 */
[----:B------:R-:W-:Y:S01]  /*10f50*/  MUFU.EX2 R162, R162 ;  /* 0x000000a200a27308 */ /* 0x000fe20000000800 */
[----:B0-----:R-:W-:-:S04]  /*10f60*/  FMNMX.FTZ R9, R12, R9, !PT ;  /* 0x000000090c097209 */ /* 0x001fc80007810000 */
[C---:B------:R-:W-:Y:S01]  /*10f70*/  FSETP.NEU.FTZ.AND P3, PT, R9.reuse, -INF , PT ;  /* 0xff8000000900780b */ /* 0x040fe20003f7d000 */
[----:B------:R-:W-:Y:S02]  /*10f80*/  FMUL.FTZ R6, R9, UR44 ;  /* 0x0000002c09067c20 */ /* 0x000fe40008410000 */
[----:B------:R-:W-:Y:S03]  /*10f90*/  MUFU.EX2 R49, R49 ;  /* 0x0000003100317308 */ /* 0x000fe60000000800 */
[----:B------:R-:W-:-:S05]  /*10fa0*/  FSEL R6, R6, RZ, P3 ;  /* 0x000000ff06067208 */ /* 0x000fca0001800000 */
[----:B------:R-:W-:Y:S01]  /*10fb0*/  MUFU.EX2 R156, R156 ;  /* 0x0000009c009c7308 */ /* 0x000fe20000000800 */
[--C-:B------:R-:W-:Y:S01]  /*10fc0*/  FFMA.FTZ R12, R27, UR44, -R6.reuse ;  /* 0x0000002c1b0c7c23 */ /* 0x100fe20008010806 */
[----:B------:R-:W-:Y:S01]  /*10fd0*/  FADD.FTZ R27, R180, R5 ;  /* 0x00000005b41b7221 */ /* 0x000fe20000010000 */
[--C-:B------:R-:W-:Y:S01]  /*10fe0*/  FFMA.FTZ R181, R26, UR44, -R6.reuse ;  /* 0x0000002c1ab57c23 */ /* 0x100fe20008010806 */
[--C-:B------:R-:W-:Y:S01]  /*10ff0*/  FFMA.FTZ R177, R34, UR44, -R6.reuse ;  /* 0x0000002c22b17c23 */ /* 0x100fe20008010806 */
[--C-:B------:R-:W-:Y:S01]  /*11000*/  FFMA.FTZ R183, R30, UR44, -R6.reuse ;  /* 0x0000002c1eb77c23 */ /* 0x100fe20008010806 */
[----:B------:R-:W-:Y:S01]  /*11010*/  FADD.FTZ R34, R182, R27 ;  /* 0x0000001bb6227221 */ /* 0x000fe20000010000 */
[--C-:B------:R-:W-:Y:S01]  /*11020*/  FFMA.FTZ R14, R31, UR44, -R6.reuse ;  /* 0x0000002c1f0e7c23 */ /* 0x100fe20008010806 */
[----:B------:R-:W-:Y:S01]  /*11030*/  MUFU.EX2 R12, R12 ;  /* 0x0000000c000c7308 */ /* 0x000fe20000000800 */
[----:B------:R-:W-:Y:S01]  /*11040*/  FFMA.FTZ R20, R35, UR44, -R6 ;  /* 0x0000002c23147c23 */ /* 0x000fe20008010806 */
[----:B--2---:R-:W-:Y:S01]  /*11050*/  FADD.FTZ R27, R13, R34 ;  /* 0x000000220d1b7221 */ /* 0x004fe20000010000 */
[--C-:B------:R-:W-:Y:S01]  /*11060*/  FFMA.FTZ R179, R38, UR44, -R6.reuse ;  /* 0x0000002c26b37c23 */ /* 0x100fe20008010806 */
[--C-:B------:R-:W-:Y:S01]  /*11070*/  FFMA.FTZ R24, R39, UR44, -R6.reuse ;  /* 0x0000002c27187c23 */ /* 0x100fe20008010806 */
[--C-:B------:R-:W-:Y:S01]  /*11080*/  FFMA.FTZ R173, R42, UR44, -R6.reuse ;  /* 0x0000002c2aad7c23 */ /* 0x100fe20008010806 */
[----:B---3--:R-:W-:Y:S01]  /*11090*/  FADD.FTZ R34, R176, R27 ;  /* 0x0000001bb0227221 */ /* 0x008fe20000010000 */
[--C-:B------:R-:W-:Y:S01]  /*110a0*/  FFMA.FTZ R26, R43, UR44, -R6.reuse ;  /* 0x0000002c2b1a7c23 */ /* 0x100fe20008010806 */
[----:B------:R-:W0:Y:S01]  /*110b0*/  MUFU.EX2 R181, R181 ;  /* 0x000000b500b57308 */ /* 0x000e220000000800 */
[----:B------:R-:W-:Y:S01]  /*110c0*/  FFMA.FTZ R175, R46, UR44, -R6 ;  /* 0x0000002c2eaf7c23 */ /* 0x000fe20008010806 */
[----:B----4-:R-:W-:Y:S01]  /*110d0*/  FADD.FTZ R27, R15, R34 ;  /* 0x000000220f1b7221 */ /* 0x010fe20000010000 */
[--C-:B------:R-:W-:Y:S01]  /*110e0*/  FFMA.FTZ R28, R47, UR44, -R6.reuse ;  /* 0x0000002c2f1c7c23 */ /* 0x100fe20008010806 */
[--C-:B------:R-:W-:Y:S01]  /*110f0*/  FFMA.FTZ R169, R50, UR44, -R6.reuse ;  /* 0x0000002c32a97c23 */ /* 0x100fe20008010806 */
[--C-:B------:R-:W-:Y:S01]  /*11100*/  FFMA.FTZ R30, R51, UR44, -R6.reuse ;  /* 0x0000002c331e7c23 */ /* 0x100fe20008010806 */
[----:B------:R-:W-:Y:S01]  /*11110*/  FADD.FTZ R36, R178, R27 ;  /* 0x0000001bb2247221 */ /* 0x000fe20000010000 */
[--C-:B------:R-:W-:Y:S01]  /*11120*/  FFMA.FTZ R171, R54, UR44, -R6.reuse ;  /* 0x0000002c36ab7c23 */ /* 0x100fe20008010806 */
[----:B------:R-:W1:Y:S01]  /*11130*/  MUFU.EX2 R183, R183 ;  /* 0x000000b700b77308 */ /* 0x000e620000000800 */
[----:B------:R-:W-:Y:S01]  /*11140*/  FFMA.FTZ R32, R55, UR44, -R6 ;  /* 0x0000002c37207c23 */ /* 0x000fe20008010806 */
[----:B------:R-:W-:Y:S01]  /*11150*/  FADD.FTZ R27, R21, R36 ;  /* 0x00000024151b7221 */ /* 0x000fe20000010000 */
[--C-:B------:R-:W-:Y:S01]  /*11160*/  FFMA.FTZ R165, R58, UR44, -R6.reuse ;  /* 0x0000002c3aa57c23 */ /* 0x100fe20008010806 */
[--C-:B------:R-:W-:Y:S01]  /*11170*/  FFMA.FTZ R59, R59, UR44, -R6.reuse ;  /* 0x0000002c3b3b7c23 */ /* 0x100fe20008010806 */
[--C-:B------:R-:W-:Y:S01]  /*11180*/  FFMA.FTZ R62, R62, UR44, -R6.reuse ;  /* 0x0000002c3e3e7c23 */ /* 0x100fe20008010806 */
[----:B------:R-:W-:Y:S01]  /*11190*/  FADD.FTZ R38, R172, R27 ;  /* 0x0000001bac267221 */ /* 0x000fe20000010000 */
[----:B------:R-:W-:Y:S01]  /*111a0*/  FFMA.FTZ R63, R63, UR44, -R6 ;  /* 0x0000002c3f3f7c23 */ /* 0x000fe20008010806 */
[----:B------:R-:W2:Y:S01]  /*111b0*/  MUFU.EX2 R14, R14 ;  /* 0x0000000e000e7308 */ /* 0x000ea20000000800 */
[----:B0-----:R-:W-:Y:S01]  /*111c0*/  FADD.FTZ R36, R181, R12 ;  /* 0x0000000cb5247221 */ /* 0x001fe20000010000 */
[----:B------:R-:W-:Y:S01]  /*111d0*/  FADD.FTZ R31, R25, R38 ;  /* 0x00000026191f7221 */ /* 0x000fe20000010000 */
[--C-:B------:R-:W-:Y:S01]  /*111e0*/  FFMA.FTZ R66, R66, UR44, -R6.reuse ;  /* 0x0000002c42427c23 */ /* 0x100fe20008010806 */
[--C-:B------:R-:W-:Y:S01]  /*111f0*/  FFMA.FTZ R67, R67, UR44, -R6.reuse ;  /* 0x0000002c43437c23 */ /* 0x100fe20008010806 */
[--C-:B------:R-:W-:Y:S01]  /*11200*/  FFMA.FTZ R70, R70, UR44, -R6.reuse ;  /* 0x0000002c46467c23 */ /* 0x100fe20008010806 */
[----:B------:R-:W-:Y:S01]  /*11210*/  FADD.FTZ R38, R174, R31 ;  /* 0x0000001fae267221 */ /* 0x000fe20000010000 */
[----:B------:R-:W-:Y:S01]  /*11220*/  FFMA.FTZ R71, R71, UR44, -R6 ;  /* 0x0000002c47477c23 */ /* 0x000fe20008010806 */
[----:B------:R-:W0:Y:S01]  /*11230*/  MUFU.EX2 R177, R177 ;  /* 0x000000b100b17308 */ /* 0x000e220000000800 */
[----:B-1----:R-:W-:Y:S01]  /*11240*/  FADD.FTZ R27, R183, R36 ;  /* 0x00000024b71b7221 */ /* 0x002fe20000010000 */
[----:B------:R-:W-:Y:S01]  /*11250*/  FADD.FTZ R31, R29, R38 ;  /* 0x000000261d1f7221 */ /* 0x000fe20000010000 */
[--C-:B------:R-:W-:Y:S01]  /*11260*/  FFMA.FTZ R74, R74, UR44, -R6.reuse ;  /* 0x0000002c4a4a7c23 */ /* 0x100fe20008010806 */
[--C-:B------:R-:W-:Y:S01]  /*11270*/  FFMA.FTZ R75, R75, UR44, -R6.reuse ;  /* 0x0000002c4b4b7c23 */ /* 0x100fe20008010806 */
[--C-:B------:R-:W-:Y:S01]  /*11280*/  FFMA.FTZ R78, R78, UR44, -R6.reuse ;  /* 0x0000002c4e4e7c23 */ /* 0x100fe20008010806 */
[----:B------:R-:W-:Y:S01]  /*11290*/  FADD.FTZ R38, R168, R31 ;  /* 0x0000001fa8267221 */ /* 0x000fe20000010000 */
[----:B------:R-:W-:Y:S01]  /*112a0*/  FFMA.FTZ R79, R79, UR44, -R6 ;  /* 0x0000002c4f4f7c23 */ /* 0x000fe20008010806 */
[----:B------:R-:W1:Y:S01]  /*112b0*/  MUFU.EX2 R20, R20 ;  /* 0x0000001400147308 */ /* 0x000e620000000800 */
[----:B--2---:R-:W-:Y:S01]  /*112c0*/  FADD.FTZ R36, R14, R27 ;  /* 0x0000001b0e247221 */ /* 0x004fe20000010000 */
        /* <DEDUP_REMOVED lines=9> */
[----:B------:R-:W-:-:S02]  /*11360*/  F2FP.BF16.F32.PACK_AB R180, R5, R180 ;  /* 0x000000b405b4723e */ /* 0x000fc400000010ff */
[----:B------:R-:W-:Y:S01]  /*11370*/  F2FP.BF16.F32.PACK_AB R182, R13, R182 ;  /* 0x000000b60db6723e */ /* 0x000fe200000010ff */
[----:B------:R-:W-:Y:S01]  /*11380*/  FADD.FTZ R38, R164, R31 ;  /* 0x0000001fa4267221 */ /* 0x000fe20000010000 */
[C---:B------:R-:W-:Y:S01]  /*11390*/  F2FP.BF16.F32.PACK_AB R164, R3.reuse, R164 ;  /* 0x000000a403a4723e */ /* 0x040fe200000010ff */
[----:B------:R-:W0:Y:S01]  /*113a0*/  MUFU.EX2 R24, R24 ;  /* 0x0000001800187308 */ /* 0x000e220000000800 */
[----:B-1----:R-:W-:Y:S01]  /*113b0*/  FADD.FTZ R36, R20, R27 ;  /* 0x0000001b14247221 */ /* 0x002fe20000010000 */
[----:B------:R-:W-:Y:S01]  /*113c0*/  FADD.FTZ R31, R3, R38 ;  /* 0x00000026031f7221 */ /* 0x000fe20000010000 */
[----:B------:R-:W-:Y:S02]  /*113d0*/  F2FP.BF16.F32.PACK_AB R181, R12, R181 ;  /* 0x000000b50cb5723e */ /* 0x000fe400000010ff */
[----:B------:R-:W-:Y:S01]  /*113e0*/  F2FP.BF16.F32.PACK_AB R183, R14, R183 ;  /* 0x000000b70eb7723e */ /* 0x000fe200000010ff */
[----:B------:R-:W-:Y:S01]  /*113f0*/  FADD.FTZ R38, R166, R31 ;  /* 0x0000001fa6267221 */ /* 0x000fe20000010000 */
[----:B------:R-:W-:Y:S01]  /*11400*/  IMAD.IADD R14, R192, 0x1, -R193 ;  /* 0x00000001c00e7824 */ /* 0x000fe200078e0ac1 */
        /* <DEDUP_REMOVED lines=11> */
[----:B------:R-:W-:Y:S02]  /*114c0*/  F2FP.BF16.F32.PACK_AB R168, R33, R168 ;  /* 0x000000a821a8723e */ /* 0x000fe400000010ff */
[----:B------:R-:W-:Y:S01]  /*114d0*/  F2FP.BF16.F32.PACK_AB R170, R37, R170 ;  /* 0x000000aa25aa723e */ /* 0x000fe200000010ff */
[----:B------:R-:W0:Y:S01]  /*114e0*/  MUFU.EX2 R175, R175 ;  /* 0x000000af00af7308 */ /* 0x000e220000000800 */
[----:B-1----:R-:W-:Y:S01]  /*114f0*/  FADD.FTZ R27, R173, R36 ;  /* 0x00000024ad1b7221 */ /* 0x002fe20000010000 */
[----:B------:R-:W-:-:S02]  /*11500*/  F2FP.BF16.F32.PACK_AB R166, R41, R166 ;  /* 0x000000a629a6723e */ /* 0x000fc400000010ff */
[----:B------:R-:W-:Y:S02]  /*11510*/  F2FP.BF16.F32.PACK_AB R160, R45, R160 ;  /* 0x000000a02da0723e */ /* 0x000fe400000010ff */
[----:B------:R-:W-:Y:S02]  /*11520*/  F2FP.BF16.F32.PACK_AB R177, R20, R177 ;  /* 0x000000b114b1723e */ /* 0x000fe400000010ff */
[----:B------:R-:W1:Y:S01]  /*11530*/  MUFU.EX2 R28, R28 ;  /* 0x0000001c001c7308 */ /* 0x000e620000000800 */
[----:B--2---:R-:W-:Y:S01]  /*11540*/  FADD.FTZ R36, R26, R27 ;  /* 0x0000001b1a247221 */ /* 0x004fe20000010000 */
[----:B------:R-:W-:Y:S02]  /*11550*/  F2FP.BF16.F32.PACK_AB R179, R24, R179 ;  /* 0x000000b318b3723e */ /* 0x000fe400000010ff */
[----:B------:R-:W-:-:S04]  /*11560*/  F2FP.BF16.F32.PACK_AB R173, R26, R173 ;  /* 0x000000ad1aad723e */ /* 0x000fc800000010ff */
        /* <DEDUP_REMOVED lines=11> */
[----:B-1----:R-:W-:Y:S01]  /*11620*/  FADD.FTZ R27, R171, R36 ;  /* 0x00000024ab1b7221 */ /* 0x002fe20000010000 */
[----:B------:R-:W-:Y:S01]  /*11630*/  FADD.FTZ R36, R162, R31 ;  /* 0x0000001fa2247221 */ /* 0x000fe20000010000 */
[----:B------:R-:W-:-:S03]  /*11640*/  F2FP.BF16.F32.PACK_AB R162, R49, R162 ;  /* 0x000000a231a2723e */ /* 0x000fc600000010ff */
[----:B------:R-:W-:Y:S02]  /*11650*/  FADD.FTZ R13, R49, R36 ;  /* 0x00000024310d7221 */ /* 0x000fe40000010000 */
[----:B------:R-:W1:Y:S01]  /*11660*/  MUFU.EX2 R34, R59 ;  /* 0x0000003b00227308 */ /* 0x000e620000000800 */
[----:B--2---:R-:W-:Y:S01]  /*11670*/  FADD.FTZ R6, R32, R27 ;  /* 0x0000001b20067221 */ /* 0x004fe20000010000 */
[----:B------:R-:W-:Y:S01]  /*11680*/  FADD.FTZ R36, R156, R13 ;  /* 0x0000000d9c247221 */ /* 0x000fe20000010000 */
        /* <DEDUP_REMOVED lines=18> */
[----:B------:R-:W-:-:S04]  /*117b0*/  IMAD R13, R197, 0x80, R14 ;  /* 0x00000080c50d7824 */ /* 0x000fc800078e020e */
[----:B------:R-:W-:Y:S02]  /*117c0*/  IMAD.IADD R10, R13, 0x1, R10 ;  /* 0x000000010d0a7824 */ /* 0x000fe400078e020a */
        /* <DEDUP_REMOVED lines=34> */
[----:B--2---:R-:W-:Y:S01]  /*119f0*/  FADD.FTZ R12, R86, R3 ;  /* 0x00000003560c7221 */ /* 0x004fe20000010000 */
[----:B------:R-:W-:Y:S02]  /*11a00*/  VIADD R3, R129, 0xfffffffe ;  /* 0xfffffffe81037836 */ /* 0x000fe40000000000 */
[C---:B0-----:R-:W-:Y:S01]  /*11a10*/  FADD.FTZ R6, R65.reuse, R6 ;  /* 0x0000000641067221 */ /* 0x041fe20000010000 */
[----:B------:R-:W-:Y:S01]  /*11a20*/  F2FP.BF16.F32.PACK_AB R154, R65, R154 ;  /* 0x0000009a419a723e */ /* 0x000fe200000010ff */
[C---:B-1----:R-:W-:Y:S01]  /*11a30*/  FADD.FTZ R5, R87.reuse, R12 ;  /* 0x0000000c57057221 */ /* 0x042fe20000010000 */
        /* <DEDUP_REMOVED lines=13> */
.L_x_7038:
[----:B------:R-:W-:-:S13]  /*11b10*/  ISETP.NE.AND P3, PT, R11, 0x1, PT ;  /* 0x000000010b00780c */ /* 0x000fda0003f65270 */
[----:B------:R-:W0:Y:S02]  /*11b20*/  @P3 LDC.64 R20, c[0x0][0x9e8] ;  /* 0x00027a00ff143b82 */ /* 0x000e240000000a00 */
[----:B0-----:R-:W-:-:S05]  /*11b30*/  @P3 IMAD.HI.U32 R20, R12, R20, RZ ;  /* 0x000000140c143227 */ /* 0x001fca00078e00ff */
[----:B------:R-:W-:-:S07]  /*11b40*/  @P3 SHF.R.U32.HI R12, RZ, R21, R20 ;  /* 0x00000015ff0c3219 */ /* 0x000fce0000011614 */
.L_x_7039:
[----:B------:R-:W-:Y:S05]  /*11b50*/  BSYNC B0 ;  /* 0x0000000000007941 */ /* 0x000fea0003800000 */
.L_x_7037:
[----:B------:R-:W-:-:S05]  /*11b60*/  IMAD R11, R12, R11, R11 ;  /* 0x0000000b0c0b7224 */ /* 0x000fca00078e020b */
[----:B------:R-:W-:-:S07]  /*11b70*/  VIMNMX R10, R10, R11, PT ;  /* 0x0000000b0a0a7248 */ /* 0x000fce0003fe0100 */
.L_x_7036:
[----:B------:R-:W-:Y:S01]  /*11b80*/  SHF.R.S32.HI R11, RZ, 0x1f, R10 ;  /* 0x0000001fff0b7819 */ /* 0x000fe2000001140a */
[----:B------:R-:W-:Y:S01]  /*11b90*/  ULDC UR49, c[0x0][0x9e4] ;  /* 0x0002790000317ab9 */ /* 0x000fe20000000800 */
[----:B------:R-:W-:Y:S01]  /*11ba0*/  ULDC UR46, c[0x0][0x9e4] ;  /* 0x00027900002e7ab9 */ /* 0x000fe20000000800 */
[----:B------:R-:W-:Y:S01]  /*11bb0*/  ULDC UR50, c[0x0][0x9dc] ;  /* 0x0002770000327ab9 */ /* 0x000fe20000000800 */
[----:B------:R-:W-:Y:S01]  /*11bc0*/  LEA.HI R11, R11, R10, RZ, 0x7 ;  /* 0x0000000a0b0b7211 */ /* 0x000fe200078f38ff */
[----:B------:R-:W-:Y:S01]  /*11bd0*/  ULDC UR52, c[0x0][0x9dc] ;  /* 0x0002770000347ab9 */ /* 0x000fe20000000800 */
[----:B------:R-:W-:Y:S01]  /*11be0*/  ULDC UR45, c[0x0][0x988] ;  /* 0x00026200002d7ab9 */ /* 0x000fe20000000800 */
[----:B------:R-:W-:Y:S01]  /*11bf0*/  ULDC UR48, c[0x0][0x988] ;  /* 0x0002620000307ab9 */ /* 0x000fe20000000800 */
[----:B------:R-:W-:Y:S01]  /*11c00*/  SHF.R.S32.HI R11, RZ, 0x7, R11 ;  /* 0x00000007ff0b7819 */ /* 0x000fe2000001140b */
[----:B------:R-:W-:Y:S01]  /*11c10*/  ULDC UR47, c[0x0][0x988] ;  /* 0x00026200002f7ab9 */ /* 0x000fe20000000800 */
[----:B------:R-:W-:Y:S01]  /*11c20*/  ULDC UR53, c[0x0][0x9e0] ;  /* 0x0002780000357ab9 */ /* 0x000fe20000000800 */
[----:B------:R-:W-:Y:S01]  /*11c30*/  ULDC UR51, c[0x0][0x9e0] ;  /* 0x0002780000337ab9 */ /* 0x000fe20000000800 */
[----:B------:R-:W-:-:S02]  /*11c40*/  VIMNMX R20, R198, R11, !PT ;  /* 0x0000000bc6147248 */ /* 0x000fc40007fe0100 */
[----:B------:R-:W-:Y:S02]  /*11c50*/  CS2R R150, SRZ ;  /* 0x0000000000967805 */ /* 0x000fe4000001ff00 */
[----:B------:R-:W-:Y:S02]  /*11c60*/  CS2R R148, SRZ ;  /* 0x0000000000947805 */ /* 0x000fe4000001ff00 */
        /* <DEDUP_REMOVED lines=31> */
[----:B------:R-:W-:Y:S06]  /*11e60*/  @!P3 BRA `(.L_x_7040) ;  /* 0x00000030009cb947 */ /* 0x000fec0003800000 */
[----:B------:R-:W-:Y:S02]  /*11e70*/  IMAD.IADD R21, R4, 0x1, R14 ;  /* 0x0000000104157824 */ /* 0x000fe400078e020e */
[----:B------:R-:W-:Y:S02]  /*11e80*/  IMAD.MOV.U32 R151, RZ, RZ, RZ ;  /* 0x000000ffff977224 */ /* 0x000fe400078e00ff */
[----:B------:R-:W-:-:S07]  /*11e90*/  VIADD R199, R21, 0x8 ;  /* 0x0000000815c77836 */ /* 0x000fce0000000000 */
.L_x_7058:
[----:B------:R-:W-:Y:S01]  /*11ea0*/  ISETP.NE.AND P3, PT, R196, RZ, PT ;  /* 0x000000ffc400720c */ /* 0x000fe20003f65270 */
[----:B------:R-:W-:Y:S01]  /*11eb0*/  VIADD R215, R184, 0x1 ;  /* 0x00000001b8d77836 */ /* 0x000fe20000000000 */
[----:B------:R-:W-:Y:S05]  /*11ec0*/  YIELD ;  /* 0x0000000000007946 */ /* 0x000fea0003800000 */
[----:B------:R-:W-:-:S04]  /*11ed0*/  ISETP.NE.AND P4, PT, R215, 0x2, PT ;  /* 0x00000002d700780c */ /* 0x000fc80003f85270 */
[----:B------:R-:W-:Y:S02]  /*11ee0*/  SEL R15, RZ, 0x1, P4 ;  /* 0x00000001ff0f7807 */ /* 0x000fe40002000000 */
[----:B------:R-:W-:Y:S02]  /*11ef0*/  SEL R215, R215, RZ, P4 ;  /* 0x000000ffd7d77207 */ /* 0x000fe40002000000 */
[----:B------:R-:W-:Y:S01]  /*11f00*/  LOP3.LUT R15, R186, R15, RZ, 0x3c, !PT ;  /* 0x0000000fba0f7212 */ /* 0x000fe200078e3cff */
[----:B------:R-:W-:Y:S06]  /*11f10*/  @P3 BRA `(.L_x_7041) ;  /* 0x0000000000303947 */ /* 0x000fec0003800000 */
[----:B------:R-:W-:Y:S05]  /*11f20*/  @!P0 BRA `(.L_x_7042) ;  /* 0x0000000000048947 */ /* 0x000fea0003800000 */
[----:B------:R-:W-:Y:S01]  /*11f30*/  BPT.TRAP 0x1 ;  /* 0x000000040000795c */ /* 0x000fe20000300000 */
.L_x_7042:
[----:B------:R-:W-:Y:S01]  /*11f40*/  IMAD R10, R215, 0x8, R2 ;  /* 0x00000008d70a7824 */ /* 0x000fe200078e0202 */
[----:B------:R-:W-:-:S04]  /*11f50*/  SHF.L.U32 R7, R15, 0x1f, RZ ;  /* 0x0000001f0f077819 */ /* 0x000fc800000006ff */
[----:B------:R0:W1:Y:S01]  /*11f60*/  SYNCS.PHASECHK.TRANS64.TRYWAIT P4, [R10+URZ+0x28830], R7 ;  /* 0x028830070a0075a7 */ /* 0x000062000808017f */
[----:B------:R-:W-:Y:S05]  /*11f70*/  @!P0 BRA `(.L_x_7043) ;  /* 0x0000000000048947 */ /* 0x000fea0003800000 */
[----:B------:R-:W-:Y:S01]  /*11f80*/  BPT.TRAP 0x1 ;  /* 0x000000040000795c */ /* 0x000fe20000300000 */
.L_x_7043:
[----:B------:R-:W-:Y:S04]  /*11f90*/  BSSY B0, `(.L_x_7041) ;  /* 0x0000004000007945 */ /* 0x000fe80003800000 */
[----:B-1----:R-:W-:Y:S05]  /*11fa0*/  @P4 BRA `(.L_x_7044) ;  /* 0x0000000000084947 */ /* 0x002fea0003800000 */
[----:B------:R-:W1:Y:S02]  /*11fb0*/  SYNCS.PHASECHK.TRANS64.TRYWAIT P4, [R10+URZ+0x28830], R7 ;  /* 0x028830070a0075a7 */ /* 0x000e64000808017f */
[----:B-1----:R-:W-:Y:S05]  /*11fc0*/  @!P4 BRA `(.L_x_7045) ;  /* 0x0000012800c0c947 */ /* 0x002fea0003800000 */
.L_x_7044:
[----:B------:R-:W-:Y:S05]  /*11fd0*/  BSYNC B0 ;  /* 0x0000000000007941 */ /* 0x000fea0003800000 */
.L_x_7041:
[----:B01----:R-:W0:Y:S01]  /*11fe0*/  S2R R7, SR_TID.X ;  /* 0x0000000000077919 */ /* 0x003e220000002100 */
[----:B------:R-:W-:Y:S05]  /*11ff0*/  WARPSYNC.ALL ;  /* 0x0000000000007948 */ /* 0x000fea0003800000 */
[----:B------:R-:W-:Y:S02]  /*12000*/  IMAD R10, R215, 0x800, R8 ;  /* 0x00000800d70a7824 */ /* 0x000fe400078e0208 */
[----:B------:R-:W-:Y:S02]  /*12010*/  IMAD.MOV.U32 R11, RZ, RZ, 0x40000040 ;  /* 0x40000040ff0b7424 */ /* 0x000fe400078e00ff */
[C---:B------:R-:W-:Y:S01]  /*12020*/  VIADD R12, R10.reuse, 0x2 ;  /* 0x000000020a0c7836 */ /* 0x040fe20000000000 */
[----:B------:R-:W-:Y:S01]  /*12030*/  R2UR UR34, R10 ;  /* 0x000000000a2272ca */ /* 0x000fe200000e0000 */
[----:B------:R-:W-:Y:S01]  /*12040*/  IMAD.MOV.U32 R13, RZ, RZ, 0x40000040 ;  /* 0x40000040ff0d7424 */ /* 0x000fe200078e00ff */
[----:B------:R-:W-:Y:S01]  /*12050*/  R2UR UR35, R11 ;  /* 0x000000000b2372ca */ /* 0x000fe200000e0000 */
[----:B------:R-:W-:Y:S01]  /*12060*/  IMAD.MOV.U32 R11, RZ, RZ, 0x40000040 ;  /* 0x40000040ff0b7424 */ /* 0x000fe200078e00ff */
        /* <DEDUP_REMOVED lines=13> */
[----:B0-----:R-:W-:Y:S02]  /*12140*/  SHF.R.U32.HI R7, RZ, 0x7, R7 ;  /* 0x00000007ff077819 */ /* 0x001fe40000011607 */
[----:B------:R-:W-:Y:S01]  /*12150*/  R2UR UR18, R12 ;  /* 0x000000000c1272ca */ /* 0x000fe200000e0000 */
[----:B------:R-:W-:Y:S01]  /*12160*/  VIADD R12, R10, 0x402 ;  /* 0x000004020a0c7836 */ /* 0x000fe20000000000 */
[----:B------:R-:W-:Y:S01]  /*12170*/  R2UR UR19, R13 ;  /* 0x000000000d1372ca */ /* 0x000fe200000e0000 */
[----:B------:R-:W-:Y:S02]  /*12180*/  VIADD R7, R7, 0x8 ;  /* 0x0000000807077836 */ /* 0x000fe40000000000 */
[----:B------:R-:W-:Y:S01]  /*12190*/  IMAD.MOV.U32 R13, RZ, RZ, 0x40000040 ;  /* 0x40000040ff0d7424 */ /* 0x000fe200078e00ff */
[----:B------:R-:W-:Y:S01]  /*121a0*/  R2UR UR22, R12 ;  /* 0x000000000c1672ca */ /* 0x000fe200000e0000 */
[C---:B------:R-:W-:Y:S01]  /*121b0*/  VIADD R12, R10.reuse, 0x404 ;  /* 0x000004040a0c7836 */ /* 0x040fe20000000000 */
[----:B------:R0:W-:Y:S01]  /*121c0*/  BAR.SYNC.DEFER_BLOCKING R7, 0x100 ;  /* 0x000400070000751d */ /* 0x0001e20000010000 */
[----:B------:R-:W-:Y:S01]  /*121d0*/  VIADD R10, R10, 0x406 ;  /* 0x000004060a0a7836 */ /* 0x000fe20000000000 */
[----:B------:R-:W-:Y:S01]  /*121e0*/  R2UR UR23, R13 ;  /* 0x000000000d1772ca */ /* 0x000fe200000e0000 */
[----:B------:R-:W-:Y:S01]  /*121f0*/  IMAD.MOV.U32 R13, RZ, RZ, 0x40000040 ;  /* 0x40000040ff0d7424 */ /* 0x000fe200078e00ff */
[----:B------:R-:W-:-:S02]  /*12200*/  R2UR UR26, R12 ;  /* 0x000000000c1a72ca */ /* 0x000fc400000e0000 */
[----:B------:R-:W-:Y:S02]  /*12210*/  R2UR UR30, R10 ;  /* 0x000000000a1e72ca */ /* 0x000fe400000e0000 */
[----:B------:R-:W-:Y:S01]  /*12220*/  R2UR UR27, R13 ;  /* 0x000000000d1b72ca */ /* 0x000fe200000e0000 */
        /* <DEDUP_REMOVED lines=27> */
.L_x_7047:
[----:B------:R-:W-:Y:S01]  /*123e0*/  SHF.L.U32 R7, R186, 0x1f, RZ ;  /* 0x0000001fba077819 */ /* 0x000fe200000006ff */
[----:B------:R-:W-:-:S04]  /*123f0*/  IMAD R10, R184, 0x8, R2 ;  /* 0x00000008b80a7824 */ /* 0x000fc800078e0202 */
[----:B------:R0:W1:Y:S01]  /*12400*/  SYNCS.PHASECHK.TRANS64.TRYWAIT P3, [R10+URZ+0x28850], R7 ;  /* 0x028850070a0075a7 */ /* 0x000062000806017f */
[----:B------:R-:W-:Y:S05]  /*12410*/  @!P0 BRA `(.L_x_7048) ;  /* 0x0000000000048947 */ /* 0x000fea0003800000 */
[----:B------:R-:W-:Y:S01]  /*12420*/  BPT.TRAP 0x1 ;  /* 0x000000040000795c */ /* 0x000fe20000300000 */
.L_x_7048:
[----:B-1----:R-:W-:Y:S05]  /*12430*/  @P3 BRA `(.L_x_7046) ;  /* 0x0000000000083947 */ /* 0x002fea0003800000 */
[----:B------:R-:W1:Y:S02]  /*12440*/  SYNCS.PHASECHK.TRANS64.TRYWAIT P3, [R10+URZ+0x28850], R7 ;  /* 0x028850070a0075a7 */ /* 0x000e64000806017f */
[----:B-1----:R-:W-:Y:S05]  /*12450*/  @!P3 BRA `(.L_x_7049) ;  /* 0x0000012400b0b947 */ /* 0x002fea0003800000 */
.L_x_7046:
[----:B01----:R-:W-:Y:S01]  /*12460*/  VIADD R7, R2, 0x400 ;  /* 0x0000040002077836 */ /* 0x003fe20000000000 */
[----:B------:R-:W-:Y:S05]  /*12470*/  WARPSYNC.ALL ;  /* 0x0000000000007948 */ /* 0x000fea0003800000 */
[----:B------:R-:W-:Y:S01]  /*12480*/  SHF.R.U32.HI R7, RZ, 0x4, R7 ;  /* 0x00000004ff077819 */ /* 0x000fe20000011607 */
[----:B------:R-:W-:Y:S01]  /*12490*/  IMAD.MOV.U32 R11, RZ, RZ, 0x40000040 ;  /* 0x40000040ff0b7424 */ /* 0x000fe200078e00ff */
[----:B------:R-:W-:Y:S01]  /*124a0*/  WARPGROUP.ARRIVE ;  /* 0x00000000000079c5 */ /* 0x000fe20000000000 */
[----:B------:R-:W-:Y:S01]  /*124b0*/  IMAD.MOV.U32 R13, RZ, RZ, 0x40000040 ;  /* 0x40000040ff0d7424 */ /* 0x000fe200078e00ff */
[----:B------:R-:W-:-:S04]  /*124c0*/  LOP3.LUT R7, R7, 0x3fff, RZ, 0xc0, !PT ;  /* 0x00003fff07077812 */ /* 0x000fc800078ec0ff */
[----:B------:R-:W0:Y:S01]  /*124d0*/  S2R R186, SR_TID.X ;  /* 0x0000000000ba7919 */ /* 0x000e220000002100 */
[----:B------:R-:W-:Y:S01]  /*124e0*/  R2UR UR7, R11 ;  /* 0x000000000b0772ca */ /* 0x000fe200000e0000 */
[----:B------:R-:W-:Y:S01]  /*124f0*/  IMAD.MOV.U32 R11, RZ, RZ, 0x40000040 ;  /* 0x40000040ff0b7424 */ /* 0x000fe200078e00ff */
[----:B------:R-:W-:-:S05]  /*12500*/  LOP3.LUT R7, R7, 0x4000000, RZ, 0xfc, !PT ;  /* 0x0400000007077812 */ /* 0x000fca00078efcff */
[----:B------:R-:W-:Y:S02]  /*12510*/  IMAD R10, R184, 0x800, R7 ;  /* 0x00000800b80a7824 */ /* 0x000fe400078e0207 */
[----:B------:R-:W-:Y:S02]  /*12520*/  @!P1 IMAD R7, R215, 0x8, R2 ;  /* 0x00000008d7079824 */ /* 0x000fe400078e0202 */
[C---:B------:R-:W-:Y:S01]  /*12530*/  VIADD R12, R10.reuse, 0x80 ;  /* 0x000000800a0c7836 */ /* 0x040fe20000000000 */
[----:B------:R-:W-:Y:S01]  /*12540*/  R2UR UR6, R10 ;  /* 0x000000000a0672ca */ /* 0x000fe200000e0000 */
[----:B------:R-:W-:-:S05]  /*12550*/  @!P1 VIADD R7, R7, 0x28840 ;  /* 0x0002884007079836 */ /* 0x000fca0000000000 */
[----:B------:R-:W-:-:S07]  /*12560*/  @!P1 PRMT R7, RZ, 0x654, R7 ;  /* 0x00000654ff079816 */ /* 0x000fce0000000007 */
[----:B------:R-:W-:Y:S01]  /*12570*/  HGMMA.64x128x16.F32.BF16 R88, R180, gdesc[UR4].tnspB, R88, gsb0 ;  /* 0x41e00004b4587df0 */ /* 0x000fe20008001858 */
[----:B------:R-:W-:Y:S01]  /*12580*/  R2UR UR6, R12 ;  /* 0x000000000c0672ca */ /* 0x000fe200000e0000 */
[----:B------:R-:W-:Y:S01]  /*12590*/  VIADD R12, R10, 0x100 ;  /* 0x000001000a0c7836 */ /* 0x000fe20000000000 */
[----:B------:R-:W-:Y:S01]  /*125a0*/  R2UR UR7, R13 ;  /* 0x000000000d0772ca */ /* 0x000fe200000e0000 */
[----:B------:R-:W-:Y:S01]  /*125b0*/  IMAD.MOV.U32 R13, RZ, RZ, 0x40000040 ;  /* 0x40000040ff0d7424 */ /* 0x000fe200078e00ff */
[----:B0-----:R-:W-:Y:S01]  /*125c0*/  SHF.R.U32.HI R186, RZ, 0x7, R186 ;  /* 0x00000007ffba7819 */ /* 0x001fe200000116ba */
[----:B------:R-:W-:Y:S02]  /*125d0*/  WARPGROUP.DEPBAR.LE gsb0, 0x0 ;  /* 0x00008000000079c5 */ /* 0x000fe40000010000 */
[----:B------:R-:W-:-:S08]  /*125e0*/  WARPGROUP.ARRIVE ;  /* 0x00000000000079c5 */ /* 0x000fd00000000000 */
        /* <DEDUP_REMOVED lines=32> */
[----:B------:R-:W-:-:S05]  /*127f0*/  IMAD.SHL.U32 R13, R3, 0x80, RZ ;  /* 0x00000080030d7824 */ /* 0x000fca00078e00ff */
[----:B------:R-:W-:-:S05]  /*12800*/  IADD3 R12, R192, 0x1, -R13 ;  /* 0x00000001c00c7810 */ /* 0x000fca0007ffe80d */
[----:B------:R-:W-:-:S04]  /*12810*/  IMAD.IADD R12, R12, 0x1, -R193 ;  /* 0x000000010c0c7824 */ /* 0x000fc800078e0ac1 */
[----:B------:R-:W-:Y:S01]  /*12820*/  IMAD R12, R191, -0x2, R12 ;  /* 0xfffffffebf0c7824 */ /* 0x000fe200078e020c */
[----:B------:R-:W-:Y:S02]  /*12830*/  WARPGROUP.DEPBAR.LE gsb0, 0x0 ;  /* 0x00008000000079c5 */ /* 0x000fe40000010000 */
[----:B------:R-:W-:-:S06]  /*12840*/  WARPGROUP.ARRIVE ;  /* 0x00000000000079c5 */ /* 0x000fcc0000000000 */
[----:B------:R-:W-:Y:S01]  /*12850*/  HGMMA.64x128x16.F32.BF16 R88, R156, gdesc[UR4].tnspB, R88, gsb0 ;  /* 0x41e000049c587df0 */ /* 0x000fe20008001858 */
[----:B------:R-:W-:Y:S02]  /*12860*/  R2UR UR6, R10 ;  /* 0x000000000a0672ca */ /* 0x000fe400000e0000 */
[----:B------:R-:W-:Y:S02]  /*12870*/  R2UR UR7, R11 ;  /* 0x000000000b0772ca */ /* 0x000fe400000e0000 */
[----:B------:R-:W-:Y:S01]  /*12880*/  IADD3 R10, -R186, 0xb, RZ ;  /* 0x0000000bba0a7810 */ /* 0x000fe20007ffe1ff */
[----:B------:R-:W-:Y:S02]  /*12890*/  WARPGROUP.DEPBAR.LE gsb0, 0x0 ;  /* 0x00008000000079c5 */ /* 0x000fe40000010000 */
[----:B------:R-:W-:-:S08]  /*128a0*/  WARPGROUP.ARRIVE ;  /* 0x00000000000079c5 */ /* 0x000fd00000000000 */
[----:B------:R-:W-:Y:S03]  /*128b0*/  HGMMA.64x128x16.F32.BF16 R88, R152, gdesc[UR4].tnspB, R88, gsb0 ;  /* 0x41e0000498587df0 */ /* 0x000fe60008001858 */
[----:B------:R-:W-:Y:S02]  /*128c0*/  WARPGROUP.DEPBAR.LE gsb0, 0x0 ;  /* 0x00008000000079c5 */ /* 0x000fe40000010000 */
[----:B------:R0:W-:Y:S06]  /*128d0*/  BAR.ARV R10, 0x100 ;  /* 0x0004000a0000751d */ /* 0x0001ec0000002000 */
[----:B------:R1:W-:Y:S01]  /*128e0*/  @!P1 SYNCS.ARRIVE.TRANS64.RED.A1T0 RZ, [R7+URZ], RZ ;  /* 0x000000ff07ff99a7 */ /* 0x0003e2000810043f */
[----:B------:R-:W-:-:S02]  /*128f0*/  VIADD R155, R12, UR53 ;  /* 0x000000350c9b7c36 */ /* 0x000fc40008000000 */
[----:B-1----:R-:W-:-:S05]  /*12900*/  IMAD.U32 R7, RZ, RZ, UR50 ;  /* 0x00000032ff077e24 */ /* 0x002fca000f8e00ff */
[----:B------:R-:W-:-:S05]  /*12910*/  LOP3.LUT R157, RZ, R7, RZ, 0x33, !PT ;  /* 0x00000007ff9d7212 */ /* 0x000fca00078e33ff */
[----:B------:R-:W-:Y:S02]  /*12920*/  IMAD.IADD R157, R157, 0x1, R12 ;  /* 0x000000019d9d7824 */ /* 0x000fe400078e020c */
[C---:B------:R-:W-:Y:S02]  /*12930*/  IMAD.IADD R12, R4.reuse, 0x1, R155 ;  /* 0x00000001040c7824 */ /* 0x040fe400078e029b */
[----:B------:R-:W-:Y:S01]  /*12940*/  IMAD.IADD R152, R4, 0x1, R157 ;  /* 0x0000000104987824 */ /* 0x000fe200078e029d */
[----:B0-----:R-:W-:Y:S06]  /*12950*/  @!P2 BRA `(.L_x_7050) ;  /* 0x00000000005ca947 */ /* 0x001fec0003800000 */
        /* <DEDUP_REMOVED lines=12> */
.L_x_7052:
[----:B------:R-:W-:-:S05]  /*12a20*/  IMAD.U32 R156, RZ, RZ, UR49 ;  /* 0x00000031ff9c7e24 */ /* 0x000fca000f8e00ff */
[----:B------:R-:W-:-:S13]  /*12a30*/  ISETP.NE.AND P3, PT, R156, 0x1, PT ;  /* 0x000000019c00780c */ /* 0x000fda0003f65270 */
[----:B------:R-:W0:Y:S02]  /*12a40*/  @P3 LDC.64 R10, c[0x0][0x9e8] ;  /* 0x00027a00ff0a3b82 */ /* 0x000e240000000a00 */
[----:B0-----:R-:W-:-:S04]  /*12a50*/  @P3 IMAD.HI.U32 R154, R153, R10, RZ ;  /* 0x0000000a999a3227 */ /* 0x001fc800078e00ff */
[----:B------:R-:W-:Y:S01]  /*12a60*/  IMAD.MOV.U32 R10, RZ, RZ, R153 ;  /* 0x000000ffff0a7224 */ /* 0x000fe200078e0099 */
[----:B------:R-:W-:-:S07]  /*12a70*/  @P3 SHF.R.U32.HI R10, RZ, R11, R154 ;  /* 0x0000000bff0a3219 */ /* 0x000fce000001169a */
.L_x_7053:
[----:B------:R-:W-:Y:S05]  /*12a80*/  BSYNC B0 ;  /* 0x0000000000007941 */ /* 0x000fea0003800000 */
.L_x_7051:
[----:B------:R-:W-:-:S04]  /*12a90*/  IMAD R10, R10, R156, -R13 ;  /* 0x0000009c0a0a7224 */ /* 0x000fc800078e0a0d */
[----:B------:R-:W-:-:S05]  /*12aa0*/  IMAD R11, R191, -0x2, R10 ;  /* 0xfffffffebf0b7824 */ /* 0x000fca00078e020a */
[----:B------:R-:W-:Y:S02]  /*12ab0*/  VIADDMNMX R12, R11, R156, R12, PT ;  /* 0x0000009c0b0c7246 */ /* 0x000fe4000380010c */
[----:B------:R-:W-:-:S07]  /*12ac0*/  VIMNMX R152, R152, R11, !PT ;  /* 0x0000000b98987248 */ /* 0x000fce0007fe0100 */
.L_x_7050:
        /* <DEDUP_REMOVED lines=95> */
[--C-:B------:R-:W-:Y:S02]  /*130c0*/  IADD3 R24, R155, 0x8, R4.reuse ;  /* 0x000000089b187810 */ /* 0x100fe40007ffe004 */
[----:B------:R-:W-:-:S02]  /*130d0*/  IADD3 R12, R157, 0x8, R4 ;  /* 0x000000089d0c7810 */ /* 0x000fc40007ffe004 */
[----:B------:R-:W-:Y:S02]  /*130e0*/  FSEL R84, R84, -INF , !P5 ;  /* 0xff80000054547808 */ /* 0x000fe40006800000 */
[----:B------:R-:W-:Y:S01]  /*130f0*/  FSEL R85, R85, -INF , !P4 ;  /* 0xff80000055557808 */ /* 0x000fe20006000000 */
[----:B------:R-:W-:Y:S06]  /*13100*/  @!P2 BRA `(.L_x_7054) ;  /* 0x00000000005ca947 */ /* 0x000fec0003800000 */
        /* <DEDUP_REMOVED lines=12> */
.L_x_7056:
[----:B------:R-:W-:-:S05]  /*131d0*/  IMAD.U32 R154, RZ, RZ, UR49 ;  /* 0x00000031ff9a7e24 */ /* 0x000fca000f8e00ff */
[----:B------:R-:W-:-:S13]  /*131e0*/  ISETP.NE.AND P4, PT, R154, 0x1, PT ;  /* 0x000000019a00780c */ /* 0x000fda0003f85270 */
[----:B------:R-:W0:Y:S02]  /*131f0*/  @P4 LDC.64 R10, c[0x0][0x9e8] ;  /* 0x00027a00ff0a4b82 */ /* 0x000e240000000a00 */
[----:B0-----:R-:W-:-:S04]  /*13200*/  @P4 IMAD.HI.U32 R152, R199, R10, RZ ;  /* 0x0000000ac7984227 */ /* 0x001fc800078e00ff */
[----:B------:R-:W-:Y:S01]  /*13210*/  IMAD.MOV.U32 R10, RZ, RZ, R199 ;  /* 0x000000ffff0a7224 */ /* 0x000fe200078e00c7 */
[----:B------:R-:W-:-:S07]  /*13220*/  @P4 SHF.R.U32.HI R10, RZ, R11, R152 ;  /* 0x0000000bff0a4219 */ /* 0x000fce0000011698 */
.L_x_7057:
[----:B------:R-:W-:Y:S05]  /*13230*/  BSYNC B0 ;  /* 0x0000000000007941 */ /* 0x000fea0003800000 */
.L_x_7055:
[----:B------:R-:W-:-:S04]  /*13240*/  IMAD R10, R10, R154, -R13 ;  /* 0x0000009a0a0a7224 */ /* 0x000fc800078e0a0d */
[----:B------:R-:W-:-:S05]  /*13250*/  IMAD R11, R191, -0x2, R10 ;  /* 0xfffffffebf0b7824 */ /* 0x000fca00078e020a */
[----:B------:R-:W-:Y:S02]  /*13260*/  VIADDMNMX R24, R11, R154, R24, PT ;  /* 0x0000009a0b187246 */ /* 0x000fe40003800118 */
[----:B------:R-:W-:-:S07]  /*13270*/  VIMNMX R12, R12, R11, !PT ;  /* 0x0000000b0c0c7248 */ /* 0x000fce0007fe0100 */
.L_x_7054:
[----:B------:R-:W-:Y:S01]  /*13280*/  FMNMX.FTZ R10, R153, R0, !PT ;  /* 0x00000000990a7209 */ /* 0x000fe20007810000 */
[----:B------:R-:W-:Y:S01]  /*13290*/  UMOV UR44, UR48 ;  /* 0x00000030002c7c82 */ /* 0x000fe20008000000 */
[----:B------:R-:W-:Y:S01]  /*132a0*/  ISETP.GT.AND P5, PT, R12, 0x8, P3 ;  /* 0x000000080c00780c */ /* 0x000fe20001fa4270 */
[----:B------:R-:W-:Y:S01]  /*132b0*/  IMAD.MOV.U32 R186, RZ, RZ, R15 ;  /* 0x000000ffffba7224 */ /* 0x000fe200078e000f */
        /* <DEDUP_REMOVED lines=11> */
[C---:B------:R-:W-:Y:S02]  /*13370*/  ISETP.GT.AND P5, PT, R12.reuse, 0x18, P3 ;  /* 0x000000180c00780c */ /* 0x040fe40001fa4270 */
        /* <DEDUP_REMOVED lines=50> */
[C---:B------:R-:W-:Y:S01]  /*136a0*/  ISETP.LT.OR P5, PT, R24.reuse, 0x39, P5 ;  /* 0x000000391800780c */ /* 0x040fe20002fa1670 */
[----:B------:R-:W0:Y:S01]  /*136b0*/  SHFL.BFLY PT, R11, R10, 0x2, 0x1f ;  /* 0x0c401f000a0b7f89 */ /* 0x000e2200000e0000 */
[----:B------:R-:W-:-:S02]  /*136c0*/  ISETP.LT.OR P4, PT, R24, 0x22, P4 ;  /* 0x000000221800780c */ /* 0x000fc40002781670 */
[----:B------:R-:W-:Y:S02]  /*136d0*/  FSEL R54, R54, -INF , !P5 ;  /* 0xff80000036367808 */ /* 0x000fe40006800000 */
[C---:B------:R-:W-:Y:S02]  /*136e0*/  ISETP.GT.AND P5, PT, R12.reuse, 0x40, P3 ;  /* 0x000000400c00780c */ /* 0x040fe40001fa4270 */
[----:B------:R-:W-:Y:S02]  /*136f0*/  FSEL R43, R43, -INF , !P4 ;  /* 0xff8000002b2b7808 */ /* 0x000fe40006000000 */
[----:B------:R-:W-:Y:S02]  /*13700*/  ISETP.GT.AND P4, PT, R12, 0x29, P3 ;  /* 0x000000290c00780c */ /* 0x000fe40001f84270 */
[C---:B------:R-:W-:Y:S02]  /*13710*/  ISETP.LT.OR P5, PT, R24.reuse, 0x41, P5 ;  /* 0x000000411800780c */ /* 0x040fe40002fa1670 */
[----:B------:R-:W-:-:S02]  /*13720*/  ISETP.LT.OR P4, PT, R24, 0x2a, P4 ;  /* 0x0000002a1800780c */ /* 0x000fc40002781670 */
[----:B------:R-:W-:Y:S02]  /*13730*/  FSEL R58, R58, -INF , !P5 ;  /* 0xff8000003a3a7808 */ /* 0x000fe40006800000 */
[C---:B------:R-:W-:Y:S02]  /*13740*/  ISETP.GT.AND P5, PT, R12.reuse, 0x41, P3 ;  /* 0x000000410c00780c */ /* 0x040fe40001fa4270 */
[----:B------:R-:W-:Y:S02]  /*13750*/  FSEL R47, R47, -INF , !P4 ;  /* 0xff8000002f2f7808 */ /* 0x000fe40006000000 */
[----:B------:R-:W-:Y:S02]  /*13760*/  ISETP.GT.AND P4, PT, R12, 0x31, P3 ;  /* 0x000000310c00780c */ /* 0x000fe40001f84270 */
[----:B------:R-:W-:Y:S02]  /*13770*/  ISETP.LT.OR P5, PT, R24, 0x42, P5 ;  /* 0x000000421800780c */ /* 0x000fe40002fa1670 */
[----:B0-----:R-:W-:-:S02]  /*13780*/  FMNMX.FTZ R10, R10, R11, !PT ;  /* 0x0000000b0a0a7209 */ /* 0x001fc40007810000 */
[----:B------:R-:W-:Y:S02]  /*13790*/  ISETP.LT.OR P4, PT, R24, 0x32, P4 ;  /* 0x000000321800780c */ /* 0x000fe40002781670 */
[----:B------:R-:W-:Y:S01]  /*137a0*/  FSEL R59, R59, -INF , !P5 ;  /* 0xff8000003b3b7808 */ /* 0x000fe20006800000 */
[----:B------:R-:W0:Y:S01]  /*137b0*/  SHFL.BFLY PT, R11, R10, 0x1, 0x1f ;  /* 0x0c201f000a0b7f89 */ /* 0x000e2200000e0000 */
[C---:B------:R-:W-:Y:S02]  /*137c0*/  ISETP.GT.AND P5, PT, R12.reuse, 0x48, P3 ;  /* 0x000000480c00780c */ /* 0x040fe40001fa4270 */
[----:B------:R-:W-:Y:S02]  /*137d0*/  FSEL R51, R51, -INF , !P4 ;  /* 0xff80000033337808 */ /* 0x000fe40006000000 */
[----:B------:R-:W-:Y:S02]  /*137e0*/  ISETP.GT.AND P4, PT, R12, 0x39, P3 ;  /* 0x000000390c00780c */ /* 0x000fe40001f84270 */
[----:B------:R-:W-:-:S02]  /*137f0*/  ISETP.LT.OR P5, PT, R24, 0x49, P5 ;  /* 0x000000491800780c */ /* 0x000fc40002fa1670 */
[----:B------:R-:W-:Y:S02]  /*13800*/  ISETP.LT.OR P4, PT, R24, 0x3a, P4 ;  /* 0x0000003a1800780c */ /* 0x000fe40002781670 */
[----:B------:R-:W-:Y:S02]  /*13810*/  FSEL R62, R62, -INF , !P5 ;  /* 0xff8000003e3e7808 */ /* 0x000fe40006800000 */
[----:B------:R-:W-:Y:S02]  /*13820*/  ISETP.GT.AND P5, PT, R12, RZ, P3 ;  /* 0x000000ff0c00720c */ /* 0x000fe40001fa4270 */
[----:B------:R-:W-:Y:S02]  /*13830*/  FSEL R55, R55, -INF , !P4 ;  /* 0xff80000037377808 */ /* 0x000fe40006000000 */
[----:B------:R-:W-:-:S04]  /*13840*/  ISETP.LT.OR P5, PT, R24, 0x1, P5 ;  /* 0x000000011800780c */ /* 0x000fc80002fa1670 */
[----:B------:R-:W-:Y:S02]  /*13850*/  FSEL R26, R26, -INF , !P5 ;  /* 0xff8000001a1a7808 */ /* 0x000fe40006800000 */
[----:B------:R-:W-:Y:S02]  /*13860*/  ISETP.GT.AND P5, PT, R12, 0x49, P3 ;  /* 0x000000490c00780c */ /* 0x000fe40001fa4270 */
[----:B0-----:R-:W-:Y:S02]  /*13870*/  FMNMX.FTZ R10, R10, R11, !PT ;  /* 0x0000000b0a0a7209 */ /* 0x001fe40007810000 */
[----:B------:R-:W-:Y:S02]  /*13880*/  ISETP.LT.OR P5, PT, R24, 0x4a, P5 ;  /* 0x0000004a1800780c */ /* 0x000fe40002fa1670 */
[C---:B------:R-:W-:Y:S01]  /*13890*/  FSETP.NEU.FTZ.AND P4, PT, R10.reuse, -INF , PT ;  /* 0xff8000000a00780b */ /* 0x040fe20003f9d000 */
[----:B------:R-:W-:Y:S01]  /*138a0*/  FMUL.FTZ R152, R10, UR44 ;  /* 0x0000002c0a987c20 */ /* 0x000fe20008410000 */
[----:B------:R-:W-:-:S02]  /*138b0*/  FSEL R63, R63, -INF , !P5 ;  /* 0xff8000003f3f7808 */ /* 0x000fc40006800000 */
[----:B------:R-:W-:Y:S02]  /*138c0*/  ISETP.GT.AND P5, PT, R12, 0x50, P3 ;  /* 0x000000500c00780c */ /* 0x000fe40001fa4270 */
[----:B------:R-:W-:Y:S02]  /*138d0*/  FSEL R152, R152, RZ, P4 ;  /* 0x000000ff98987208 */ /* 0x000fe40002000000 */
[----:B------:R-:W-:-:S03]  /*138e0*/  ISETP.LT.OR P5, PT, R24, 0x51, P5 ;  /* 0x000000511800780c */ /* 0x000fc60002fa1670 */
[--C-:B------:R-:W-:Y:S01]  /*138f0*/  FFMA.FTZ R182, R28, UR44, -R152.reuse ;  /* 0x0000002c1cb67c23 */ /* 0x100fe20008010898 */
[----:B------:R-:W-:Y:S01]  /*13900*/  FMNMX.FTZ R28, R26, R9, !PT ;  /* 0x000000091a1c7209 */ /* 0x000fe20007810000 */
[--C-:B------:R-:W-:Y:S01]  /*13910*/  FFMA.FTZ R13, R29, UR44, -R152.reuse ;  /* 0x0000002c1d0d7c23 */ /* 0x100fe20008010898 */
[--C-:B------:R-:W-:Y:S01]  /*13920*/  FFMA.FTZ R180, R25, UR44, -R152.reuse ;  /* 0x0000002c19b47c23 */ /* 0x100fe20008010898 */
[--C-:B------:R-:W-:Y:S01]  /*13930*/  FFMA.FTZ R25, R33, UR44, -R152.reuse ;  /* 0x0000002c21197c23 */ /* 0x100fe20008010898 */
[----:B------:R-:W-:Y:S01]  /*13940*/  FMNMX.FTZ R29, R27, R28, !PT ;  /* 0x0000001c1b1d7209 */ /* 0x000fe20007810000 */
[--C-:B------:R-:W-:Y:S01]  /*13950*/  FFMA.FTZ R11, R153, UR44, -R152.reuse ;  /* 0x0000002c990b7c23 */ /* 0x100fe20008010898 */
[----:B------:R-:W-:Y:S01]  /*13960*/  FSEL R66, R66, -INF , !P5 ;  /* 0xff80000042427808 */ /* 0x000fe20006800000 */
[--C-:B------:R-:W-:Y:S01]  /*13970*/  FFMA.FTZ R174, R44, UR44, -R152.reuse ;  /* 0x0000002c2cae7c23 */ /* 0x100fe20008010898 */
[----:B------:R-:W-:Y:S01]  /*13980*/  FMNMX.FTZ R28, R30, R29, !PT ;  /* 0x0000001d1e1c7209 */ /* 0x000fe20007810000 */
[----:B------:R-:W-:Y:S01]  /*13990*/  MUFU.EX2 R180, R180 ;  /* 0x000000b400b47308 */ /* 0x000fe20000000800 */
[----:B------:R-:W-:Y:S01]  /*139a0*/  ISETP.GT.AND P5, PT, R12, 0x51, P3 ;  /* 0x000000510c00780c */ /* 0x000fe20001fa4270 */
[--C-:B------:R-:W-:Y:S01]  /*139b0*/  FFMA.FTZ R176, R32, UR44, -R152.reuse ;  /* 0x0000002c20b07c23 */ /* 0x100fe20008010898 */
        /* <DEDUP_REMOVED lines=9> */
[--C-:B------:R-:W-:Y:S01]  /*13a50*/  FFMA.FTZ R168, R48, UR44, -R152.reuse ;  /* 0x0000002c30a87c23 */ /* 0x100fe20008010898 */
[----:B------:R-:W-:Y:S01]  /*13a60*/  ISETP.GT.AND P5, PT, R12, 0x58, P3 ;  /* 0x000000580c00780c */ /* 0x000fe20001fa4270 */
        /* <DEDUP_REMOVED lines=11> */
[----:B------:R-:W-:Y:S01]  /*13b20*/  ISETP.GT.AND P5, PT, R12, 0x59, P3 ;  /* 0x000000590c00780c */ /* 0x000fe20001fa4270 */
[----:B------:R-:W-:Y:S01]  /*13b30*/  MUFU.EX2 R13, R13 ;  /* 0x0000000d000d7308 */ /* 0x000fe20000000800 */
        /* <DEDUP_REMOVED lines=13> */
[----:B------:R-:W-:Y:S01]  /*13c10*/  FFMA.FTZ R37, R45, UR44, -R152 ;  /* 0x0000002c2d257c23 */ /* 0x000fe20008010898 */
[----:B------:R-:W-:Y:S01]  /*13c20*/  ISETP.LT.OR P5, PT, R24, 0x61, P5 ;  /* 0x000000611800780c */ /* 0x000fe20002fa1670 */
[----:B------:R-:W-:Y:S01]  /*13c30*/  MUFU.EX2 R25, R25 ;  /* 0x0000001900197308 */ /* 0x000fe20000000800 */
[----:B------:R-:W-:-:S02]  /*13c40*/  FMNMX.FTZ R41, R51, R28, !PT ;  /* 0x0000001c33297209 */ /* 0x000fc40007810000 */
[----:B------:R-:W-:Y:S02]  /*13c50*/  FSEL R74, R74, -INF , !P5 ;  /* 0xff8000004a4a7808 */ /* 0x000fe40006800000 */
[----:B------:R-:W-:Y:S02]  /*13c60*/  FMNMX.FTZ R28, R54, R41, !PT ;  /* 0x00000029361c7209 */ /* 0x000fe40007810000 */
[----:B------:R-:W-:Y:S01]  /*13c70*/  ISETP.GT.AND P5, PT, R12, 0x61, P3 ;  /* 0x000000610c00780c */ /* 0x000fe20001fa4270 */
[----:B------:R-:W-:Y:S01]  /*13c80*/  MUFU.EX2 R178, R178 ;  /* 0x000000b200b27308 */ /* 0x000fe20000000800 */
[----:B------:R-:W-:Y:S02]  /*13c90*/  FMNMX.FTZ R41, R55, R28, !PT ;  /* 0x0000001c37297209 */ /* 0x000fe40007810000 */
[----:B------:R-:W-:Y:S02]  /*13ca0*/  ISETP.LT.OR P5, PT, R24, 0x62, P5 ;  /* 0x000000621800780c */ /* 0x000fe40002fa1670 */
[----:B------:R-:W-:Y:S01]  /*13cb0*/  FMNMX.FTZ R28, R58, R41, !PT ;  /* 0x000000293a1c7209 */ /* 0x000fe20007810000 */
[----:B------:R-:W-:Y:S01]  /*13cc0*/  FFMA.FTZ R41, R49, UR44, -R152 ;  /* 0x0000002c31297c23 */ /* 0x000fe20008010898 */
[----:B------:R-:W-:Y:S01]  /*13cd0*/  FSEL R75, R75, -INF , !P5 ;  /* 0xff8000004b4b7808 */ /* 0x000fe20006800000 */
[----:B------:R-:W-:Y:S01]  /*13ce0*/  MUFU.EX2 R29, R29 ;  /* 0x0000001d001d7308 */ /* 0x000fe20000000800 */
[----:B------:R-:W-:-:S02]  /*13cf0*/  FMNMX.FTZ R45, R59, R28, !PT ;  /* 0x0000001c3b2d7209 */ /* 0x000fc40007810000 */
[----:B------:R-:W-:Y:S02]  /*13d00*/  ISETP.GT.AND P5, PT, R12, 0x68, P3 ;  /* 0x000000680c00780c */ /* 0x000fe40001fa4270 */
[----:B------:R-:W-:Y:S02]  /*13d10*/  FMNMX.FTZ R28, R62, R45, !PT ;  /* 0x0000002d3e1c7209 */ /* 0x000fe40007810000 */
[----:B------:R-:W-:Y:S01]  /*13d20*/  ISETP.LT.OR P5, PT, R24, 0x69, P5 ;  /* 0x000000691800780c */ /* 0x000fe20002fa1670 */
[----:B------:R-:W-:Y:S01]  /*13d30*/  MUFU.EX2 R172, R172 ;  /* 0x000000ac00ac7308 */ /* 0x000fe20000000800 */
[----:B------:R-:W-:Y:S02]  /*13d40*/  FMNMX.FTZ R45, R63, R28, !PT ;  /* 0x0000001c3f2d7209 */ /* 0x000fe40007810000 */
[----:B------:R-:W-:Y:S02]  /*13d50*/  FSEL R78, R78, -INF , !P5 ;  /* 0xff8000004e4e7808 */ /* 0x000fe40006800000 */
[----:B------:R-:W-:Y:S01]  /*13d60*/  FMNMX.FTZ R28, R66, R45, !PT ;  /* 0x0000002d421c7209 */ /* 0x000fe20007810000 */
[----:B------:R-:W-:Y:S01]  /*13d70*/  FFMA.FTZ R45, R53, UR44, -R152 ;  /* 0x0000002c352d7c23 */ /* 0x000fe20008010898 */
[----:B------:R-:W-:Y:S01]  /*13d80*/  ISETP.GT.AND P5, PT, R12, 0x69, P3 ;  /* 0x000000690c00780c */ /* 0x000fe20001fa4270 */
[----:B------:R-:W-:Y:S01]  /*13d90*/  MUFU.EX2 R33, R33 ;  /* 0x0000002100217308 */ /* 0x000fe20000000800 */
[----:B------:R-:W-:-:S02]  /*13da0*/  FMNMX.FTZ R49, R67, R28, !PT ;  /* 0x0000001c43317209 */ /* 0x000fc40007810000 */
[----:B------:R-:W-:Y:S02]  /*13db0*/  ISETP.LT.OR P5, PT, R24, 0x6a, P5 ;  /* 0x0000006a1800780c */ /* 0x000fe40002fa1670 */
[----:B------:R-:W-:Y:S02]  /*13dc0*/  FMNMX.FTZ R28, R70, R49, !PT ;  /* 0x00000031461c7209 */ /* 0x000fe40007810000 */
[----:B------:R-:W-:Y:S01]  /*13dd0*/  FSEL R79, R79, -INF , !P5 ;  /* 0xff8000004f4f7808 */ /* 0x000fe20006800000 */
[----:B------:R-:W-:Y:S01]  /*13de0*/  MUFU.EX2 R174, R174 ;  /* 0x000000ae00ae7308 */ /* 0x000fe20000000800 */
[----:B------:R-:W-:Y:S02]  /*13df0*/  ISETP.GT.AND P5, PT, R12, 0x70, P3 ;  /* 0x000000700c00780c */ /* 0x000fe40001fa4270 */
[----:B------:R-:W-:Y:S02]  /*13e00*/  FMNMX.FTZ R49, R71, R28, !PT ;  /* 0x0000001c47317209 */ /* 0x000fe40007810000 */
[----:B------:R-:W-:-:S02]  /*13e10*/  ISETP.LT.OR P5, PT, R24, 0x71, P5 ;  /* 0x000000711800780c */ /* 0x000fc40002fa1670 */
[----:B------:R-:W-:Y:S01]  /*13e20*/  FMNMX.FTZ R28, R74, R49, !PT ;  /* 0x000000314a1c7209 */ /* 0x000fe20007810000 */
[----:B------:R-:W-:Y:S01]  /*13e30*/  FFMA.FTZ R49, R57, UR44, -R152 ;  /* 0x0000002c39317c23 */ /* 0x000fe20008010898 */
[----:B------:R-:W-:Y:S01]  /*13e40*/  FSEL R82, R82, -INF , !P5 ;  /* 0xff80000052527808 */ /* 0x000fe20006800000 */
[----:B------:R-:W-:Y:S01]  /*13e50*/  MUFU.EX2 R37, R37 ;  /* 0x0000002500257308 */ /* 0x000fe20000000800 */
[----:B------:R-:W-:Y:S02]  /*13e60*/  ISETP.GT.AND P5, PT, R12, 0x71, P3 ;  /* 0x000000710c00780c */ /* 0x000fe40001fa4270 */
[----:B------:R-:W-:Y:S02]  /*13e70*/  FMNMX.FTZ R53, R75, R28, !PT ;  /* 0x0000001c4b357209 */ /* 0x000fe40007810000 */
[----:B------:R-:W-:Y:S02]  /*13e80*/  ISETP.LT.OR P5, PT, R24, 0x72, P5 ;  /* 0x000000721800780c */ /* 0x000fe40002fa1670 */
[----:B------:R-:W-:Y:S01]  /*13e90*/  FMNMX.FTZ R28, R78, R53, !PT ;  /* 0x000000354e1c7209 */ /* 0x000fe20007810000 */
[----:B------:R-:W-:Y:S01]  /*13ea0*/  MUFU.EX2 R168, R168 ;  /* 0x000000a800a87308 */ /* 0x000fe20000000800 */
[----:B------:R-:W-:-:S02]  /*13eb0*/  FSEL R83, R83, -INF , !P5 ;  /* 0xff80000053537808 */ /* 0x000fc40006800000 */
[C---:B------:R-:W-:Y:S02]  /*13ec0*/  ISETP.GT.AND P5, PT, R12.reuse, 0x78, P3 ;  /* 0x000000780c00780c */ /* 0x040fe40001fa4270 */
[----:B------:R-:W-:Y:S02]  /*13ed0*/  FMNMX.FTZ R53, R79, R28, !PT ;  /* 0x0000001c4f357209 */ /* 0x000fe40007810000 */
[----:B------:R-:W-:Y:S01]  /*13ee0*/  ISETP.GT.AND P3, PT, R12, 0x79, P3 ;  /* 0x000000790c00780c */ /* 0x000fe20001f64270 */
[----:B------:R-:W-:Y:S01]  /*13ef0*/  MUFU.EX2 R41, R41 ;  /* 0x0000002900297308 */ /* 0x000fe20000000800 */
[----:B------:R-:W-:Y:S02]  /*13f00*/  ISETP.LT.OR P5, PT, R24, 0x79, P5 ;  /* 0x000000791800780c */ /* 0x000fe40002fa1670 */
[----:B------:R-:W-:Y:S01]  /*13f10*/  FMNMX.FTZ R12, R82, R53, !PT ;  /* 0x00000035520c7209 */ /* 0x000fe20007810000 */
[--C-:B------:R-:W-:Y:S01]  /*13f20*/  FFMA.FTZ R53, R61, UR44, -R152.reuse ;  /* 0x0000002c3d357c23 */ /* 0x100fe20008010898 */
[----:B------:R-:W-:Y:S01]  /*13f30*/  ISETP.LT.OR P3, PT, R24, 0x7a, P3 ;  /* 0x0000007a1800780c */ /* 0x000fe20001f61670 */
[--C-:B------:R-:W-:Y:S01]  /*13f40*/  FFMA.FTZ R61, R69, UR44, -R152.reuse ;  /* 0x0000002c453d7c23 */ /* 0x100fe20008010898 */
[----:B------:R-:W-:Y:S01]  /*13f50*/  FSEL R86, R86, -INF , !P5 ;  /* 0xff80000056567808 */ /* 0x000fe20006800000 */
[--C-:B------:R-:W-:Y:S01]  /*13f60*/  FFMA.FTZ R69, R77, UR44, -R152.reuse ;  /* 0x0000002c4d457c23 */ /* 0x100fe20008010898 */
[----:B------:R-:W-:Y:S01]  /*13f70*/  FMNMX.FTZ R57, R83, R12, !PT ;  /* 0x0000000c53397209 */ /* 0x000fe20007810000 */
[----:B------:R-:W-:Y:S01]  /*13f80*/  MUFU.EX2 R170, R170 ;  /* 0x000000aa00aa7308 */ /* 0x000fe20000000800 */
[----:B------:R-:W-:Y:S01]  /*13f90*/  FSEL R87, R87, -INF , !P3 ;  /* 0xff80000057577808 */ /* 0x000fe20005800000 */
[--C-:B------:R-:W-:Y:S01]  /*13fa0*/  FFMA.FTZ R24, R80, UR44, -R152.reuse ;  /* 0x0000002c50187c23 */ /* 0x100fe20008010898 */
[----:B------:R-:W-:Y:S01]  /*13fb0*/  FMNMX.FTZ R12, R86, R57, !PT ;  /* 0x00000039560c7209 */ /* 0x000fe20007810000 */
[--C-:B------:R-:W-:Y:S01]  /*13fc0*/  FFMA.FTZ R57, R65, UR44, -R152.reuse ;  /* 0x0000002c41397c23 */ /* 0x100fe20008010898 */
[----:B------:R-:W-:Y:S01]  /*13fd0*/  FSEL R77, R10, RZ, P4 ;  /* 0x000000ff0a4d7208 */ /* 0x000fe20002000000 */
[--C-:B------:R-:W-:Y:S01]  /*13fe0*/  FFMA.FTZ R65, R73, UR44, -R152.reuse ;  /* 0x0000002c49417c23 */ /* 0x100fe20008010898 */
[----:B------:R-:W-:Y:S01]  /*13ff0*/  FMNMX.FTZ R12, R87, R12, !PT ;  /* 0x0000000c570c7209 */ /* 0x000fe20007810000 */
[----:B------:R-:W-:Y:S01]  /*14000*/  MUFU.EX2 R45, R45 ;  /* 0x0000002d002d7308 */ /* 0x000fe20000000800 */
[----:B------:R-:W-:Y:S01]  /*14010*/  FFMA.FTZ R73, R81, UR44, -R152 ;  /* 0x0000002c51497c23 */ /* 0x000fe20008010898 */
[----:B------:R-:W-:-:S02]  /*14020*/  FADD.FTZ R0, -R77, R0 ;  /* 0x000000004d007221 */ /* 0x000fc40000010100 */
[----:B------:R-:W0:Y:S02]  /*14030*/  SHFL.BFLY PT, R153, R12, 0x2, 0x1f ;  /* 0x0c401f000c997f89 */ /* 0x000e2400000e0000 */
[----:B------:R-:W-:Y:S02]  /*14040*/  FMUL.FTZ R0, R0, UR44 ;  /* 0x0000002c00007c20 */ /* 0x000fe40008410000 */
[----:B------:R-:W-:Y:S08]  /*14050*/  MUFU.EX2 R164, R164 ;  /* 0x000000a400a47308 */ /* 0x000ff00000000800 */
[----:B------:R-:W1:Y:S08]  /*14060*/  MUFU.EX2 R0, R0 ;  /* 0x0000000000007308 */ /* 0x000e700000000800 */
[----:B------:R-:W2:Y:S01]  /*14070*/  MUFU.EX2 R49, R49 ;  /* 0x0000003100317308 */ /* 0x000ea20000000800 */
[----:B0-----:R-:W-:-:S07]  /*14080*/  FMNMX.FTZ R153, R12, R153, !PT ;  /* 0x000000990c997209 */ /* 0x001fce0007810000 */
[----:B------:R-:W0:Y:S01]  /*14090*/  MUFU.EX2 R166, R166 ;  /* 0x000000a600a67308 */ /* 0x000e220000000800 */
[----:B------:R-:W3:Y:S01]  /*140a0*/  SHFL.BFLY PT, R12, R153, 0x1, 0x1f ;  /* 0x0c201f00990c7f89 */ /* 0x000ee200000e0000 */
[-C--:B-1----:R-:W-:Y:S01]  /*140b0*/  FMUL.FTZ R88, R88, R0.reuse ;  /* 0x0000000058587220 */ /* 0x082fe20000410000 */
[-C--:B------:R-:W-:Y:S01]  /*140c0*/  FMUL.FTZ R89, R89, R0.reuse ;  /* 0x0000000059597220 */ /* 0x080fe20000410000 */
[-C--:B------:R-:W-:Y:S01]  /*140d0*/  FMUL.FTZ R92, R92, R0.reuse ;  /* 0x000000005c5c7220 */ /* 0x080fe20000410000 */
[-C--:B------:R-:W-:Y:S01]  /*140e0*/  FMUL.FTZ R93, R93, R0.reuse ;  /* 0x000000005d5d7220 */ /* 0x080fe20000410000 */
[-C--:B------:R-:W-:Y:S01]  /*140f0*/  FMUL.FTZ R96, R96, R0.reuse ;  /* 0x0000000060607220 */ /* 0x080fe20000410000 */
[-C--:B------:R-:W-:Y:S01]  /*14100*/  FMUL.FTZ R97, R97, R0.reuse ;  /* 0x0000000061617220 */ /* 0x080fe20000410000 */
[----:B------:R-:W-:Y:S01]  /*14110*/  MUFU.EX2 R53, R53 ;  /* 0x0000003500357308 */ /* 0x000fe20000000800 */
[-C--:B------:R-:W-:Y:S01]  /*14120*/  FMUL.FTZ R100, R100, R0.reuse ;  /* 0x0000000064647220 */ /* 0x080fe20000410000 */
[-C--:B------:R-:W-:Y:S01]  /*14130*/  FMUL.FTZ R101, R101, R0.reuse ;  /* 0x0000000065657220 */ /* 0x080fe20000410000 */
        /* <DEDUP_REMOVED lines=12> */
[----:B------:R-:W-:Y:S01]  /*14200*/  FMUL.FTZ R125, R125, R0 ;  /* 0x000000007d7d7220 */ /* 0x000fe20000410000 */
[----:B------:R-:W-:Y:S01]  /*14210*/  MUFU.EX2 R57, R57 ;  /* 0x0000003900397308 */ /* 0x000fe20000000800 */
[----:B---3--:R-:W-:Y:S01]  /*14220*/  FMNMX.FTZ R12, R153, R12, !PT ;  /* 0x0000000c990c7209 */ /* 0x008fe20007810000 */
[-C--:B------:R-:W-:Y:S01]  /*14230*/  FMUL.FTZ R128, R128, R0.reuse ;  /* 0x0000000080807220 */ /* 0x080fe20000410000 */
[-C--:B------:R-:W-:Y:S01]  /*14240*/  FMUL.FTZ R129, R129, R0.reuse ;  /* 0x0000000081817220 */ /* 0x080fe20000410000 */
[-C--:B------:R-:W-:Y:S01]  /*14250*/  FMUL.FTZ R132, R132, R0.reuse ;  /* 0x0000000084847220 */ /* 0x080fe20000410000 */
[C---:B------:R-:W-:Y:S01]  /*14260*/  FSETP.NEU.FTZ.AND P3, PT, R12.reuse, -INF , PT ;  /* 0xff8000000c00780b */ /* 0x040fe20003f7d000 */
[----:B------:R-:W-:Y:S01]  /*14270*/  FMUL.FTZ R44, R12, UR44 ;  /* 0x0000002c0c2c7c20 */ /* 0x000fe20008410000 */
[-C--:B------:R-:W-:Y:S01]  /*14280*/  FMUL.FTZ R133, R133, R0.reuse ;  /* 0x0000000085857220 */ /* 0x080fe20000410000 */
[----:B------:R-:W-:Y:S01]  /*14290*/  MUFU.EX2 R162, R162 ;  /* 0x000000a200a27308 */ /* 0x000fe20000000800 */
[-C--:B------:R-:W-:Y:S01]  /*142a0*/  FMUL.FTZ R136, R136, R0.reuse ;  /* 0x0000000088887220 */ /* 0x080fe20000410000 */
[-C--:B------:R-:W-:Y:S01]  /*142b0*/  FMUL.FTZ R137, R137, R0.reuse ;  /* 0x0000000089897220 */ /* 0x080fe20000410000 */
[----:B------:R-:W-:Y:S01]  /*142c0*/  FSEL R44, R44, RZ, P3 ;  /* 0x000000ff2c2c7208 */ /* 0x000fe20001800000 */
[-C--:B------:R-:W-:Y:S01]  /*142d0*/  FMUL.FTZ R140, R140, R0.reuse ;  /* 0x000000008c8c7220 */ /* 0x080fe20000410000 */
[-C--:B------:R-:W-:Y:S01]  /*142e0*/  FMUL.FTZ R141, R141, R0.reuse ;  /* 0x000000008d8d7220 */ /* 0x080fe20000410000 */
[-C--:B------:R-:W-:Y:S01]  /*142f0*/  FMUL.FTZ R144, R144, R0.reuse ;  /* 0x0000000090907220 */ /* 0x080fe20000410000 */
[----:B------:R-:W-:Y:S01]  /*14300*/  FMUL.FTZ R145, R145, R0 ;  /* 0x0000000091917220 */ /* 0x000fe20000410000 */
[--C-:B------:R-:W-:Y:S01]  /*14310*/  FFMA.FTZ R181, R27, UR44, -R44.reuse ;  /* 0x0000002c1bb57c23 */ /* 0x100fe2000801082c */
[----:B------:R-:W-:Y:S01]  /*14320*/  FFMA.FTZ R27, R0, R6, R11 ;  /* 0x00000006001b7223 */ /* 0x000fe2000001000b */
[--C-:B------:R-:W-:Y:S01]  /*14330*/  FFMA.FTZ R173, R42, UR44, -R44.reuse ;  /* 0x0000002c2aad7c23 */ /* 0x100fe2000801082c */
[--C-:B------:R-:W-:Y:S01]  /*14340*/  FFMA.FTZ R26, R26, UR44, -R44.reuse ;  /* 0x0000002c1a1a7c23 */ /* 0x100fe2000801082c */
[--C-:B------:R-:W-:Y:S01]  /*14350*/  FFMA.FTZ R175, R46, UR44, -R44.reuse ;  /* 0x0000002c2eaf7c23 */ /* 0x100fe2000801082c */
[----:B------:R-:W-:Y:S01]  /*14360*/  FADD.FTZ R27, R180, R27 ;  /* 0x0000001bb41b7221 */ /* 0x000fe20000010000 */
        /* <DEDUP_REMOVED lines=16> */
[----:B------:R-:W-:Y:S01]  /*14470*/  F2FP.BF16.F32.PACK_AB R180, R180, R11 ;  /* 0x0000000bb4b4723e */ /* 0x000fe200000010ff */
        /* <DEDUP_REMOVED lines=15> */
[----:B------:R-:W-:Y:S01]  /*14570*/  FSEL R6, R12, RZ, P3 ;  /* 0x000000ff0c067208 */ /* 0x000fe20001800000 */
[----:B------:R-:W-:Y:S01]  /*14580*/  MUFU.EX2 R177, R177 ;  /* 0x000000b100b17308 */ /* 0x000fe20000000800 */
[--C-:B------:R-:W-:Y:S01]  /*14590*/  FFMA.FTZ R75, R75, UR44, -R44.reuse ;  /* 0x0000002c4b4b7c23 */ /* 0x100fe2000801082c */
[----:B------:R-:W-:Y:S01]  /*145a0*/  FADD.FTZ R42, R174, R27 ;  /* 0x0000001bae2a7221 */ /* 0x000fe20000010000 */
[--C-:B------:R-:W-:Y:S01]  /*145b0*/  FFMA.FTZ R78, R78, UR44, -R44.reuse ;  /* 0x0000002c4e4e7c23 */ /* 0x100fe2000801082c */
[----:B------:R-:W-:Y:S01]  /*145c0*/  FADD.FTZ R6, -R6, R9 ;  /* 0x0000000906067221 */ /* 0x000fe20000010100 */
[----:B------:R-:W-:Y:S01]  /*145d0*/  FFMA.FTZ R79, R79, UR44, -R44 ;  /* 0x0000002c4f4f7c23 */ /* 0x000fe2000801082c */
[----:B------:R-:W-:Y:S01]  /*145e0*/  FADD.FTZ R27, R37, R42 ;  /* 0x0000002a251b7221 */ /* 0x000fe20000010000 */
[--C-:B------:R-:W-:Y:S01]  /*145f0*/  FFMA.FTZ R82, R82, UR44, -R44.reuse ;  /* 0x0000002c52527c23 */ /* 0x100fe2000801082c */
[----:B------:R-:W-:Y:S01]  /*14600*/  FMUL.FTZ R6, R6, UR44 ;  /* 0x0000002c06067c20 */ /* 0x000fe20008410000 */
[----:B------:R-:W-:Y:S01]  /*14610*/  MUFU.EX2 R30, R30 ;  /* 0x0000001e001e7308 */ /* 0x000fe20000000800 */
[----:B------:R-:W-:Y:S01]  /*14620*/  FADD.FTZ R42, R168, R27 ;  /* 0x0000001ba82a7221 */ /* 0x000fe20000010000 */
[--C-:B------:R-:W-:Y:S01]  /*14630*/  FFMA.FTZ R83, R83, UR44, -R44.reuse ;  /* 0x0000002c53537c23 */ /* 0x100fe2000801082c */
[--C-:B------:R-:W-:Y:S01]  /*14640*/  FFMA.FTZ R86, R86, UR44, -R44.reuse ;  /* 0x0000002c56567c23 */ /* 0x100fe2000801082c */
[----:B------:R-:W-:Y:S01]  /*14650*/  FFMA.FTZ R87, R87, UR44, -R44 ;  /* 0x0000002c57577c23 */ /* 0x000fe2000801082c */
[----:B------:R-:W-:Y:S01]  /*14660*/  FADD.FTZ R27, R41, R42 ;  /* 0x0000002a291b7221 */ /* 0x000fe20000010000 */
[----:B------:R-:W-:Y:S01]  /*14670*/  FFMA.FTZ R42, R59, UR44, -R44 ;  /* 0x0000002c3b2a7c23 */ /* 0x000fe2000801082c */
[----:B------:R-:W-:Y:S01]  /*14680*/  @!P1 IMAD R31, R184, 0x8, R2 ;  /* 0x00000008b81f9824 */ /* 0x000fe200078e0202 */
[----:B------:R-:W1:Y:S01]  /*14690*/  MUFU.EX2 R9, R6 ;  /* 0x0000000600097308 */ /* 0x000e620000000800 */
[----:B------:R-:W-:Y:S01]  /*146a0*/  FADD.FTZ R46, R170, R27 ;  /* 0x0000001baa2e7221 */ /* 0x000fe20000010000 */
[----:B------:R-:W-:Y:S01]  /*146b0*/  ISETP.GT.AND P3, PT, R3, R20, PT ;  /* 0x000000140300720c */ /* 0x000fe20003f64270 */
[----:B------:R-:W-:-:S02]  /*146c0*/  @!P1 VIADD R31, R31, 0x28860 ;  /* 0x000288601f1f9836 */ /* 0x000fc40000000000 */
[-C--:B------:R-:W-:Y:S01]  /*146d0*/  FMUL.FTZ R148, R148, R0.reuse ;  /* 0x0000000094947220 */ /* 0x080fe20000410000 */
[----:B------:R-:W-:Y:S01]  /*146e0*/  FADD.FTZ R27, R45, R46 ;  /* 0x0000002e2d1b7221 */ /* 0x000fe20000010000 */
[----:B------:R-:W-:Y:S01]  /*146f0*/  FFMA.FTZ R46, R67, UR44, -R44 ;  /* 0x0000002c432e7c23 */ /* 0x000fe2000801082c */
[----:B------:R-:W-:Y:S01]  /*14700*/  FMUL.FTZ R149, R149, R0 ;  /* 0x0000000095957220 */ /* 0x000fe20000410000 */
[----:B------:R-:W-:Y:S01]  /*14710*/  MUFU.EX2 R179, R179 ;  /* 0x000000b300b37308 */ /* 0x000fe20000000800 */
[----:B------:R-:W-:Y:S01]  /*14720*/  FADD.FTZ R48, R164, R27 ;  /* 0x0000001ba4307221 */ /* 0x000fe20000010000 */
[----:B------:R-:W-:Y:S01]  /*14730*/  @!P1 PRMT R31, RZ, 0x654, R31 ;  /* 0x00000654ff1f9816 */ /* 0x000fe2000000001f */
[----:B------:R-:W-:Y:S01]  /*14740*/  VIADD R3, R3, 0xffffffff ;  /* 0xffffffff03037836 */ /* 0x000fe20000000000 */
[----:B------:R-:W-:Y:S01]  /*14750*/  F2FP.BF16.F32.PACK_AB R182, R13, R182 ;  /* 0x000000b60db6723e */ /* 0x000fe200000010ff */
[----:B--2---:R-:W-:Y:S01]  /*14760*/  FADD.FTZ R27, R49, R48 ;  /* 0x00000030311b7221 */ /* 0x004fe20000010000 */
[----:B------:R2:W-:Y:S01]  /*14770*/  @!P1 SYNCS.ARRIVE.TRANS64.RED.A1T0 RZ, [R31+URZ], RZ ;  /* 0x000000ff1fff99a7 */ /* 0x0005e2000810043f */
[----:B------:R-:W-:Y:S01]  /*14780*/  F2FP.BF16.F32.PACK_AB R176, R25, R176 ;  /* 0x000000b019b0723e */ /* 0x000fe200000010ff */
[----:B------:R-:W-:Y:S01]  /*14790*/  MUFU.EX2 R32, R32 ;  /* 0x0000002000207308 */ /* 0x000fe20000000800 */
[----:B0-----:R-:W-:Y:S01]  /*147a0*/  FADD.FTZ R48, R166, R27 ;  /* 0x0000001ba6307221 */ /* 0x001fe20000010000 */
[----:B-1----:R-:W-:Y:S01]  /*147b0*/  FFMA.FTZ R6, R9, R5, R26 ;  /* 0x0000000509067223 */ /* 0x002fe2000001001a */
[-C--:B------:R-:W-:Y:S01]  /*147c0*/  FMUL.FTZ R90, R90, R9.reuse ;  /* 0x000000095a5a7220 */ /* 0x080fe20000410000 */
[-C--:B------:R-:W-:Y:S01]  /*147d0*/  FMUL.FTZ R91, R91, R9.reuse ;  /* 0x000000095b5b7220 */ /* 0x080fe20000410000 */
[----:B------:R-:W-:Y:S01]  /*147e0*/  FADD.FTZ R5, R53, R48 ;  /* 0x0000003035057221 */ /* 0x000fe20000010000 */
[----:B------:R-:W-:Y:S01]  /*147f0*/  FADD.FTZ R6, R181, R6 ;  /* 0x00000006b5067221 */ /* 0x000fe20000010000 */
[-C--:B------:R-:W-:Y:S01]  /*14800*/  FMUL.FTZ R94, R94, R9.reuse ;  /* 0x000000095e5e7220 */ /* 0x080fe20000410000 */
[----:B------:R-:W0:Y:S01]  /*14810*/  MUFU.EX2 R61, R61 ;  /* 0x0000003d003d7308 */ /* 0x000e220000000800 */
[----:B------:R-:W-:Y:S01]  /*14820*/  FADD.FTZ R48, R160, R5 ;  /* 0x00000005a0307221 */ /* 0x000fe20000010000 */
[----:B------:R-:W-:Y:S01]  /*14830*/  FADD.FTZ R5, R183, R6 ;  /* 0x00000006b7057221 */ /* 0x000fe20000010000 */
[-C--:B------:R-:W-:Y:S01]  /*14840*/  FMUL.FTZ R95, R95, R9.reuse ;  /* 0x000000095f5f7220 */ /* 0x080fe20000410000 */
[-C--:B------:R-:W-:Y:S01]  /*14850*/  FMUL.FTZ R98, R98, R9.reuse ;  /* 0x0000000962627220 */ /* 0x080fe20000410000 */
[----:B------:R-:W-:Y:S01]  /*14860*/  FADD.FTZ R27, R57, R48 ;  /* 0x00000030391b7221 */ /* 0x000fe20000010000 */
[----:B------:R-:W-:Y:S01]  /*14870*/  FADD.FTZ R6, R28, R5 ;  /* 0x000000051c067221 */ /* 0x000fe20000010000 */
[-C--:B------:R-:W-:Y:S01]  /*14880*/  FMUL.FTZ R99, R99, R9.reuse ;  /* 0x0000000963637220 */ /* 0x080fe20000410000 */
[----:B------:R-:W1:Y:S01]  /*14890*/  MUFU.EX2 R173, R173 ;  /* 0x000000ad00ad7308 */ /* 0x000e620000000800 */
[----:B------:R-:W-:Y:S01]  /*148a0*/  FADD.FTZ R48, R162, R27 ;  /* 0x0000001ba2307221 */ /* 0x000fe20000010000 */
[----:B------:R-:W-:Y:S01]  /*148b0*/  FADD.FTZ R5, R177, R6 ;  /* 0x00000006b1057221 */ /* 0x000fe20000010000 */
[-C--:B------:R-:W-:Y:S01]  /*148c0*/  FMUL.FTZ R102, R102, R9.reuse ;  /* 0x0000000966667220 */ /* 0x080fe20000410000 */
[-C--:B------:R-:W-:Y:S01]  /*148d0*/  FMUL.FTZ R103, R103, R9.reuse ;  /* 0x0000000967677220 */ /* 0x080fe20000410000 */
[-C--:B------:R-:W-:Y:S01]  /*148e0*/  FMUL.FTZ R106, R106, R9.reuse ;  /* 0x000000096a6a7220 */ /* 0x080fe20000410000 */
[----:B------:R-:W-:Y:S01]  /*148f0*/  FADD.FTZ R6, R30, R5 ;  /* 0x000000051e067221 */ /* 0x000fe20000010000 */
[-C--:B------:R-:W-:Y:S01]  /*14900*/  FMUL.FTZ R107, R107, R9.reuse ;  /* 0x000000096b6b7220 */ /* 0x080fe20000410000 */
[----:B------:R-:W3:Y:S01]  /*14910*/  MUFU.EX2 R156, R156 ;  /* 0x0000009c009c7308 */ /* 0x000ee20000000800 */
        /* <DEDUP_REMOVED lines=8> */
[-C--:B------:R-:W-:Y:S01]  /*149a0*/  FMUL.FTZ R118, R118, R9.reuse ;  /* 0x0000000976767220 */ /* 0x080fe20000410000 */
[----:B-1----:R-:W-:Y:S01]  /*149b0*/  FADD.FTZ R5, R173, R6 ;  /* 0x00000006ad057221 */ /* 0x002fe20000010000 */
[-C--:B------:R-:W-:Y:S01]  /*149c0*/  FMUL.FTZ R119, R119, R9.reuse ;  /* 0x0000000977777220 */ /* 0x080fe20000410000 */
[-C--:B------:R-:W-:Y:S01]  /*149d0*/  FMUL.FTZ R122, R122, R9.reuse ;  /* 0x000000097a7a7220 */ /* 0x080fe20000410000 */
[-C--:B------:R-:W-:Y:S01]  /*149e0*/  FMUL.FTZ R123, R123, R9.reuse ;  /* 0x000000097b7b7220 */ /* 0x080fe20000410000 */
[-C--:B------:R-:W-:Y:S01]  /*149f0*/  FMUL.FTZ R126, R126, R9.reuse ;  /* 0x000000097e7e7220 */ /* 0x080fe20000410000 */
[-C--:B------:R-:W-:Y:S01]  /*14a00*/  FMUL.FTZ R127, R127, R9.reuse ;  /* 0x000000097f7f7220 */ /* 0x080fe20000410000 */
[----:B------:R-:W1:Y:S01]  /*14a10*/  MUFU.EX2 R65, R65 ;  /* 0x0000004100417308 */ /* 0x000e620000000800 */
        /* <DEDUP_REMOVED lines=16> */
[----:B-1----:R-:W-:Y:S01]  /*14b20*/  FADD.FTZ R11, R65, R48 ;  /* 0x00000030410b7221 */ /* 0x002fe20000010000 */
[----:B------:R-:W-:Y:S01]  /*14b30*/  F2FP.BF16.F32.PACK_AB R178, R29, R178 ;  /* 0x000000b21db2723e */ /* 0x000fe200000010ff */
[----:B------:R-:W-:Y:S01]  /*14b40*/  IMAD.MOV.U32 R184, RZ, RZ, R215 ;  /* 0x000000ffffb87224 */ /* 0x000fe200078e00d7 */
[----:B------:R-:W-:Y:S01]  /*14b50*/  F2FP.BF16.F32.PACK_AB R172, R33, R172 ;  /* 0x000000ac21ac723e */ /* 0x000fe200000010ff */
[----:B------:R-:W-:Y:S01]  /*14b60*/  IMAD.MOV.U32 R0, RZ, RZ, R10 ;  /* 0x000000ffff007224 */ /* 0x000fe200078e000a */
[----:B------:R-:W-:Y:S01]  /*14b70*/  F2FP.BF16.F32.PACK_AB R174, R37, R174 ;  /* 0x000000ae25ae723e */ /* 0x000fe200000010ff */
[----:B------:R-:W-:Y:S01]  /*14b80*/  IMAD.MOV.U32 R9, RZ, RZ, R12 ;  /* 0x000000ffff097224 */ /* 0x000fe200078e000c */
[----:B------:R-:W1:Y:S01]  /*14b90*/  MUFU.EX2 R36, R36 ;  /* 0x0000002400247308 */ /* 0x000e620000000800 */
[----:B---3--:R-:W-:Y:S01]  /*14ba0*/  FADD.FTZ R5, R175, R6 ;  /* 0x00000006af057221 */ /* 0x008fe20000010000 */
[----:B------:R-:W-:-:S02]  /*14bb0*/  F2FP.BF16.F32.PACK_AB R168, R41, R168 ;  /* 0x000000a829a8723e */ /* 0x000fc400000010ff */
[----:B------:R-:W-:Y:S02]  /*14bc0*/  F2FP.BF16.F32.PACK_AB R170, R45, R170 ;  /* 0x000000aa2daa723e */ /* 0x000fe400000010ff */
[----:B------:R-:W-:Y:S02]  /*14bd0*/  F2FP.BF16.F32.PACK_AB R164, R49, R164 ;  /* 0x000000a431a4723e */ /* 0x000fe400000010ff */
[----:B------:R-:W3:Y:S01]  /*14be0*/  MUFU.EX2 R69, R69 ;  /* 0x0000004500457308 */ /* 0x000ee20000000800 */
[----:B0-----:R-:W-:Y:S01]  /*14bf0*/  FADD.FTZ R48, R158, R11 ;  /* 0x0000000b9e307221 */ /* 0x001fe20000010000 */
[----:B------:R-:W-:Y:S02]  /*14c00*/  F2FP.BF16.F32.PACK_AB R166, R53, R166 ;  /* 0x000000a635a6723e */ /* 0x000fe400000010ff */
[----:B------:R-:W-:Y:S02]  /*14c10*/  F2FP.BF16.F32.PACK_AB R160, R57, R160 ;  /* 0x000000a039a0723e */ /* 0x000fe400000010ff */
[----:B------:R-:W-:-:S02]  /*14c20*/  F2FP.BF16.F32.PACK_AB R162, R61, R162 ;  /* 0x000000a23da2723e */ /* 0x000fc400000010ff */
[----:B------:R-:W0:Y:S01]  /*14c30*/  MUFU.EX2 R169, R169 ;  /* 0x000000a900a97308 */ /* 0x000e220000000800 */
[----:B-1----:R-:W-:Y:S01]  /*14c40*/  FADD.FTZ R6, R36, R5 ;  /* 0x0000000524067221 */ /* 0x002fe20000010000 */
[----:B------:R-:W-:Y:S02]  /*14c50*/  F2FP.BF16.F32.PACK_AB R156, R65, R156 ;  /* 0x0000009c419c723e */ /* 0x000fe400000010ff */
[----:B------:R-:W-:Y:S02]  /*14c60*/  F2FP.BF16.F32.PACK_AB R181, R181, R26 ;  /* 0x0000001ab5b5723e */ /* 0x000fe400000010ff */
[----:B------:R-:W-:Y:S02]  /*14c70*/  F2FP.BF16.F32.PACK_AB R183, R28, R183 ;  /* 0x000000b71cb7723e */ /* 0x000fe400000010ff */
[----:B------:R-:W1:Y:S01]  /*14c80*/  MUFU.EX2 R24, R24 ;  /* 0x0000001800187308 */ /* 0x000e620000000800 */
[C---:B---3--:R-:W-:Y:S01]  /*14c90*/  FADD.FTZ R11, R69.reuse, R48 ;  /* 0x00000030450b7221 */ /* 0x048fe20000010000 */
[----:B------:R-:W-:-:S02]  /*14ca0*/  F2FP.BF16.F32.PACK_AB R158, R69, R158 ;  /* 0x0000009e459e723e */ /* 0x000fc400000010ff */
[----:B------:R-:W-:Y:S02]  /*14cb0*/  F2FP.BF16.F32.PACK_AB R177, R30, R177 ;  /* 0x000000b11eb1723e */ /* 0x000fe400000010ff */
[----:B------:R-:W-:Y:S02]  /*14cc0*/  F2FP.BF16.F32.PACK_AB R179, R32, R179 ;  /* 0x000000b320b3723e */ /* 0x000fe400000010ff */
[----:B------:R-:W3:Y:S01]  /*14cd0*/  MUFU.EX2 R73, R73 ;  /* 0x0000004900497308 */ /* 0x000ee20000000800 */
[----:B0-----:R-:W-:Y:S01]  /*14ce0*/  FADD.FTZ R5, R169, R6 ;  /* 0x00000006a9057221 */ /* 0x001fe20000010000 */
[----:B------:R-:W-:Y:S02]  /*14cf0*/  F2FP.BF16.F32.PACK_AB R173, R34, R173 ;  /* 0x000000ad22ad723e */ /* 0x000fe400000010ff */
[----:B------:R-:W-:-:S04]  /*14d00*/  F2FP.BF16.F32.PACK_AB R175, R36, R175 ;  /* 0x000000af24af723e */ /* 0x000fc800000010ff */
[----:B------:R-:W0:Y:S01]  /*14d10*/  MUFU.EX2 R38, R38 ;  /* 0x0000002600267308 */ /* 0x000e220000000800 */
[----:B-1----:R-:W-:-:S07]  /*14d20*/  FADD.FTZ R48, R24, R11 ;  /* 0x0000000b18307221 */ /* 0x002fce0000010000 */
[----:B------:R-:W1:Y:S01]  /*14d30*/  MUFU.EX2 R171, R171 ;  /* 0x000000ab00ab7308 */ /* 0x000e620000000800 */
[C---:B---3--:R-:W-:Y:S01]  /*14d40*/  F2FP.BF16.F32.PACK_AB R152, R73.reuse, R24 ;  /* 0x000000184998723e */ /* 0x048fe200000010ff */
[----:B------:R-:W-:-:S06]  /*14d50*/  FADD.FTZ R11, R73, R48 ;  /* 0x00000030490b7221 */ /* 0x000fcc0000010000 */
[----:B------:R-:W3:Y:S01]  /*14d60*/  MUFU.EX2 R40, R40 ;  /* 0x0000002800287308 */ /* 0x000ee20000000800 */
[C---:B0-----:R-:W-:Y:S01]  /*14d70*/  FADD.FTZ R24, R38.reuse, R5 ;  /* 0x0000000526187221 */ /* 0x041fe20000010000 */
[----:B------:R-:W-:-:S06]  /*14d80*/  F2FP.BF16.F32.PACK_AB R169, R38, R169 ;  /* 0x000000a926a9723e */ /* 0x000fcc00000010ff */
[----:B------:R-:W0:Y:S01]  /*14d90*/  MUFU.EX2 R165, R165 ;  /* 0x000000a500a57308 */ /* 0x000e220000000800 */
[----:B-1----:R-:W-:-:S07]  /*14da0*/  FADD.FTZ R5, R171, R24 ;  /* 0x00000018ab057221 */ /* 0x002fce0000010000 */
        /* <DEDUP_REMOVED lines=41> */
[----:B0-----:R-:W-:Y:S01]  /*15040*/  FADD.FTZ R5, R86, R5 ;  /* 0x0000000556057221 */ /* 0x001fe20000010000 */
[C---:B-1----:R-:W-:Y:S01]  /*15050*/  FADD.FTZ R6, R77.reuse, R48 ;  /* 0x000000304d067221 */ /* 0x042fe20000010000 */
[----:B------:R-:W-:Y:S02]  /*15060*/  F2FP.BF16.F32.PACK_AB R154, R77, R154 ;  /* 0x0000009a4d9a723e */ /* 0x000fe400000010ff */
[C---:B---3--:R-:W-:Y:S01]  /*15070*/  FADD.FTZ R5, R87.reuse, R5 ;  /* 0x0000000557057221 */ /* 0x048fe20000010000 */
[----:B------:R-:W-:Y:S01]  /*15080*/  F2FP.BF16.F32.PACK_AB R155, R87, R86 ;  /* 0x00000056579b723e */ /* 0x000fe200000010ff */
[----:B--2---:R-:W-:Y:S06]  /*15090*/  @P3 BRA `(.L_x_7058) ;  /* 0xffffffcc00803947 */ /* 0x004fec000383ffff */
[----:B------:R-:W-:Y:S02]  /*150a0*/  IMAD.MOV.U32 R9, RZ, RZ, R12 ;  /* 0x000000ffff097224 */ /* 0x000fe400078e000c */
[----:B------:R-:W-:Y:S02]  /*150b0*/  IMAD.MOV.U32 R0, RZ, RZ, R10 ;  /* 0x000000ffff007224 */ /* 0x000fe400078e000a */
[----:B------:R-:W-:Y:S02]  /*150c0*/  IMAD.MOV.U32 R184, RZ, RZ, R215 ;  /* 0x000000ffffb87224 */ /* 0x000fe400078e00d7 */
[----:B------:R-:W-:-:S07]  /*150d0*/  IMAD.MOV.U32 R186, RZ, RZ, R15 ;  /* 0x000000ffffba7224 */ /* 0x000fce00078e000f */
.L_x_7040:
[----:B------:R-:W0:Y:S01]  /*150e0*/  LDC R13, c[0x0][0x9e4] ;  /* 0x00027900ff0d7b82 */ /* 0x000e220000000800 */
[----:B------:R-:W-:-:S05]  /*150f0*/  IADD3 R4, R192, 0x80, -R193 ;  /* 0x00000080c0047810 */ /* 0x000fca0007ffe8c1 */
[----:B------:R-:W-:-:S04]  /*15100*/  IMAD R4, R197, 0x80, R4 ;  /* 0x00000080c5047824 */ /* 0x000fc800078e0204 */
[----:B------:R-:W-:Y:S01]  /*15110*/  IMAD.IADD R7, R4, 0x1, -R7 ;  /* 0x0000000104077824 */ /* 0x000fe200078e0a07 */
[----:B0-----:R-:W-:-:S13]  /*15120*/  ISETP.GE.AND P5, PT, R13, 0x1, PT ;  /* 0x000000010d00780c */ /* 0x001fda0003fa6270 */
        /* <DEDUP_REMOVED lines=11> */
.L_x_7061:
[----:B------:R-:W-:-:S13]  /*151e0*/  ISETP.NE.AND P2, PT, R13, 0x1, PT ;  /* 0x000000010d00780c */ /* 0x000fda0003f45270 */
[----:B------:R-:W0:Y:S02]  /*151f0*/  @P2 LDC.64 R10, c[0x0][0x9e8] ;  /* 0x00027a00ff0a2b82 */ /* 0x000e240000000a00 */
[----:B0-----:R-:W-:-:S05]  /*15200*/  @P2 IMAD.HI.U32 R10, R4, R10, RZ ;  /* 0x0000000a040a2227 */ /* 0x001fca00078e00ff */
[----:B------:R-:W-:-:S07]  /*15210*/  @P2 SHF.R.U32.HI R4, RZ, R11, R10 ;  /* 0x0000000bff042219 */ /* 0x000fce000001160a */
.L_x_7062:
[----:B------:R-:W-:Y:S05]  /*15220*/  BSYNC B0 ;  /* 0x0000000000007941 */ /* 0x000fea0003800000 */
.L_x_7060:
[----:B------:R-:W-:-:S05]  /*15230*/  IMAD R4, R4, R13, RZ ;  /* 0x0000000d04047224 */ /* 0x000fca00078e02ff */
[----:B------:R-:W-:-:S07]  /*15240*/  VIMNMX R7, R7, R4, !PT ;  /* 0x0000000407077248 */ /* 0x000fce0007fe0100 */
.L_x_7059:
[----:B------:R-:W-:-:S05]  /*15250*/  VIADD R7, R7, 0x7f ;  /* 0x0000007f07077836 */ /* 0x000fca0000000000 */
[----:B------:R-:W-:-:S04]  /*15260*/  SHF.R.S32.HI R4, RZ, 0x1f, R7 ;  /* 0x0000001fff047819 */ /* 0x000fc80000011407 */
[----:B------:R-:W-:-:S04]  /*15270*/  LEA.HI R4, R4, R7, RZ, 0x7 ;  /* 0x0000000704047211 */ /* 0x000fc800078f38ff */
[----:B------:R-:W-:-:S04]  /*15280*/  SHF.R.S32.HI R7, RZ, 0x7, R4 ;  /* 0x00000007ff077819 */ /* 0x000fc80000011404 */
[----:B------:R-:W-:-:S04]  /*15290*/  VIMNMX R7, R198, R7, !PT ;  /* 0x00000007c6077248 */ /* 0x000fc80007fe0100 */
[----:B------:R-:W-:-:S13]  /*152a0*/  ISETP.GE.AND P2, PT, R3, R7, PT ;  /* 0x000000070300720c */ /* 0x000fda0003f46270 */
[----:B------:R-:W-:Y:S05]  /*152b0*/  @!P2 BRA `(.L_x_7063) ;  /* 0x000000200084a947 */ /* 0x000fea0003800000 */
[----:B------:R-:W-:Y:S02]  /*152c0*/  IMAD.MOV.U32 R4, RZ, RZ, R9 ;  /* 0x000000ffff047224 */ /* 0x000fe400078e0009 */
[----:B------:R-:W-:Y:S02]  /*152d0*/  IMAD.MOV.U32 R15, RZ, RZ, R0 ;  /* 0x000000ffff0f7224 */ /* 0x000fe400078e0000 */
[----:B------:R-:W-:Y:S02]  /*152e0*/  IMAD.MOV.U32 R20, RZ, RZ, R186 ;  /* 0x000000ffff147224 */ /* 0x000fe400078e00ba */
[----:B------:R-:W-:-:S07]  /*152f0*/  IMAD.MOV.U32 R14, RZ, RZ, R184 ;  /* 0x000000ffff0e7224 */ /* 0x000fce00078e00b8 */
.L_x_7073:
        /* <DEDUP_REMOVED lines=10> */
.L_x_7065:
[----:B------:R-:W-:Y:S01]  /*153a0*/  IMAD R0, R184, 0x8, R2 ;  /* 0x00000008b8007824 */ /* 0x000fe200078e0202 */
[----:B------:R-:W-:-:S04]  /*153b0*/  SHF.L.U32 R9, R186, 0x1f, RZ ;  /* 0x0000001fba097819 */ /* 0x000fc800000006ff */
[----:B------:R0:W1:Y:S01]  /*153c0*/  SYNCS.PHASECHK.TRANS64.TRYWAIT P3, [R0+URZ+0x28830], R9 ;  /* 0x02883009000075a7 */ /* 0x000062000806017f */
[----:B------:R-:W-:Y:S05]  /*153d0*/  @!P0 BRA `(.L_x_7066) ;  /* 0x0000000000048947 */ /* 0x000fea0003800000 */
[----:B------:R-:W-:Y:S01]  /*153e0*/  BPT.TRAP 0x1 ;  /* 0x000000040000795c */ /* 0x000fe20000300000 */
.L_x_7066:
[----:B------:R-:W-:Y:S04]  /*153f0*/  BSSY B0, `(.L_x_7064) ;  /* 0x0000004000007945 */ /* 0x000fe80003800000 */
[----:B-1----:R-:W-:Y:S05]  /*15400*/  @P3 BRA `(.L_x_7067) ;  /* 0x0000000000083947 */ /* 0x002fea0003800000 */
[----:B------:R-:W1:Y:S02]  /*15410*/  SYNCS.PHASECHK.TRANS64.TRYWAIT P3, [R0+URZ+0x28830], R9 ;  /* 0x02883009000075a7 */ /* 0x000e64000806017f */
[----:B-1----:R-:W-:Y:S05]  /*15420*/  @!P3 BRA `(.L_x_7068) ;  /* 0x000000f400d0b947 */ /* 0x002fea0003800000 */
.L_x_7067:
[----:B------:R-:W-:Y:S05]  /*15430*/  BSYNC B0 ;  /* 0x0000000000007941 */ /* 0x000fea0003800000 */
.L_x_7064:
        /* <DEDUP_REMOVED lines=64> */
.L_x_7070:
[----:B------:R-:W-:Y:S01]  /*15840*/  SHF.L.U32 R0, R20, 0x1f, RZ ;  /* 0x0000001f14007819 */ /* 0x000fe200000006ff */
[----:B------:R-:W-:-:S04]  /*15850*/  IMAD R9, R14, 0x8, R2 ;  /* 0x000000080e097824 */ /* 0x000fc800078e0202 */
[----:B------:R0:W1:Y:S01]  /*15860*/  SYNCS.PHASECHK.TRANS64.TRYWAIT P2, [R9+URZ+0x28850], R0 ;  /* 0x02885000090075a7 */ /* 0x000062000804017f */
[----:B------:R-:W-:Y:S05]  /*15870*/  @!P0 BRA `(.L_x_7071) ;  /* 0x0000000000048947 */ /* 0x000fea0003800000 */
[----:B------:R-:W-:Y:S01]  /*15880*/  BPT.TRAP 0x1 ;  /* 0x000000040000795c */ /* 0x000fe20000300000 */
.L_x_7071:
[----:B-1----:R-:W-:Y:S05]  /*15890*/  @P2 BRA `(.L_x_7069) ;  /* 0x0000000000082947 */ /* 0x002fea0003800000 */
[----:B------:R-:W1:Y:S02]  /*158a0*/  SYNCS.PHASECHK.TRANS64.TRYWAIT P2, [R9+URZ+0x28850], R0 ;  /* 0x02885000090075a7 */ /* 0x000e64000804017f */
[----:B-1----:R-:W-:Y:S05]  /*158b0*/  @!P2 BRA `(.L_x_7072) ;  /* 0x000000f000c0a947 */ /* 0x002fea0003800000 */
.L_x_7069:
[----:B01----:R-:W-:Y:S01]  /*158c0*/  VIADD R0, R2, 0x400 ;  /* 0x0000040002007836 */ /* 0x003fe20000000000 */
[----:B------:R-:W-:Y:S05]  /*158d0*/  WARPSYNC.ALL ;  /* 0x0000000000007948 */ /* 0x000fea0003800000 */
[----:B------:R-:W-:-:S04]  /*158e0*/  SHF.R.U32.HI R0, RZ, 0x4, R0 ;  /* 0x00000004ff007819 */ /* 0x000fc80000011600 */
[----:B------:R-:W-:-:S04]  /*158f0*/  LOP3.LUT R0, R0, 0x3fff, RZ, 0xc0, !PT ;  /* 0x00003fff00007812 */ /* 0x000fc800078ec0ff */
[----:B------:R-:W-:-:S05]  /*15900*/  LOP3.LUT R11, R0, 0x4000000, RZ, 0xfc, !PT ;  /* 0x04000000000b7812 */ /* 0x000fca00078efcff */
[----:B------:R-:W-:Y:S01]  /*15910*/  IMAD R10, R14, 0x800, R11 ;  /* 0x000008000e0a7824 */ /* 0x000fe200078e020b */
[----:B------:R-:W-:Y:S01]  /*15920*/  WARPGROUP.ARRIVE ;  /* 0x00000000000079c5 */ /* 0x000fe20000000000 */
[----:B------:R-:W-:Y:S01]  /*15930*/  IMAD.MOV.U32 R11, RZ, RZ, 0x40000040 ;  /* 0x40000040ff0b7424 */ /* 0x000fe200078e00ff */
[----:B------:R-:W-:Y:S01]  /*15940*/  FMNMX.FTZ R0, R24, R15, !PT ;  /* 0x0000000f18007209 */ /* 0x000fe20007810000 */
[C---:B------:R-:W-:Y:S01]  /*15950*/  VIADD R12, R10.reuse, 0x80 ;  /* 0x000000800a0c7836 */ /* 0x040fe20000000000 */
[----:B------:R-:W-:Y:S01]  /*15960*/  R2UR UR6, R10 ;  /* 0x000000000a0672ca */ /* 0x000fe200000e0000 */
[----:B------:R-:W-:Y:S01]  /*15970*/  IMAD.MOV.U32 R13, RZ, RZ, 0x40000040 ;  /* 0x40000040ff0d7424 */ /* 0x000fe200078e00ff */
[----:B------:R-:W-:Y:S01]  /*15980*/  R2UR UR7, R11 ;  /* 0x000000000b0772ca */ /* 0x000fe200000e0000 */
[----:B------:R-:W-:Y:S01]  /*15990*/  UMOV UR44, UR47 ;  /* 0x0000002f002c7c82 */ /* 0x000fe20008000000 */
[----:B------:R-:W-:Y:S01]  /*159a0*/  FMNMX.FTZ R9, R25, R0, !PT ;  /* 0x0000000019097209 */ /* 0x000fe20007810000 */
[----:B------:R-:W0:Y:S01]  /*159b0*/  S2R R199, SR_TID.X ;  /* 0x0000000000c77919 */ /* 0x000e220000002100 */
[C---:B------:R-:W-:Y:S01]  /*159c0*/  ISETP.GT.AND P2, PT, R3.reuse, R7, PT ;  /* 0x000000070300720c */ /* 0x040fe20003f44270 */
[----:B------:R-:W-:Y:S01]  /*159d0*/  VIADD R3, R3, 0xffffffff ;  /* 0xffffffff03037836 */ /* 0x000fe20000000000 */
        /* <DEDUP_REMOVED lines=36> */
[----:B------:R-:W0:Y:S01]  /*15c20*/  SHFL.BFLY PT, R0, R9, 0x2, 0x1f ;  /* 0x0c401f0009007f89 */ /* 0x000e2200000e0000 */
[----:B------:R-:W-:Y:S02]  /*15c30*/  WARPGROUP.DEPBAR.LE gsb0, 0x0 ;  /* 0x00008000000079c5 */ /* 0x000fe40000010000 */
[----:B------:R-:W-:Y:S01]  /*15c40*/  WARPGROUP.ARRIVE ;  /* 0x00000000000079c5 */ /* 0x000fe20000000000 */
[----:B0-----:R-:W-:-:S05]  /*15c50*/  FMNMX.FTZ R20, R9, R0, !PT ;  /* 0x0000000009147209 */ /* 0x001fca0007810000 */
[----:B------:R-:W-:Y:S01]  /*15c60*/  HGMMA.64x128x16.F32.BF16 R88, R176, gdesc[UR4].tnspB, R88, gsb0 ;  /* 0x41e00004b0587df0 */ /* 0x000fe20008001858 */
[----:B------:R-:W-:Y:S01]  /*15c70*/  R2UR UR6, R12 ;  /* 0x000000000c0672ca */ /* 0x000fe200000e0000 */
[----:B------:R-:W-:Y:S01]  /*15c80*/  VIADD R12, R10, 0x180 ;  /* 0x000001800a0c7836 */ /* 0x000fe20000000000 */
[----:B------:R-:W-:Y:S01]  /*15c90*/  R2UR UR7, R13 ;  /* 0x000000000d0772ca */ /* 0x000fe200000e0000 */
[----:B------:R-:W-:Y:S01]  /*15ca0*/  IMAD.MOV.U32 R13, RZ, RZ, 0x40000040 ;  /* 0x40000040ff0d7424 */ /* 0x000fe200078e00ff */
[----:B------:R-:W0:Y:S02]  /*15cb0*/  SHFL.BFLY PT, R11, R20, 0x1, 0x1f ;  /* 0x0c201f00140b7f89 */ /* 0x000e2400000e0000 */
[----:B0-----:R-:W-:-:S05]  /*15cc0*/  FMNMX.FTZ R0, R20, R11, !PT ;  /* 0x0000000b14007209 */ /* 0x001fca0007810000 */
[C---:B------:R-:W-:Y:S01]  /*15cd0*/  FADD.FTZ R11, -R0.reuse, R15 ;  /* 0x0000000f000b7221 */ /* 0x040fe20000010100 */
[----:B------:R-:W-:-:S03]  /*15ce0*/  FMUL.FTZ R15, R0, UR44 ;  /* 0x0000002c000f7c20 */ /* 0x000fc60008410000 */
        /* <DEDUP_REMOVED lines=14> */
[----:B------:R-:W0:Y:S01]  /*15dd0*/  MUFU.EX2 R180, R180 ;  /* 0x000000b400b47308 */ /* 0x000e220000000800 */
[--C-:B------:R-:W-:Y:S01]  /*15de0*/  FFMA.FTZ R61, R65, UR44, -R15.reuse ;  /* 0x0000002c413d7c23 */ /* 0x100fe2000801080f */
[--C-:B------:R-:W-:Y:S01]  /*15df0*/  FFMA.FTZ R69, R69, UR44, -R15.reuse ;  /* 0x0000002c45457c23 */ /* 0x100fe2000801080f */
[--C-:B------:R-:W-:Y:S01]  /*15e00*/  FFMA.FTZ R65, R73, UR44, -R15.reuse ;  /* 0x0000002c49417c23 */ /* 0x100fe2000801080f */
[--C-:B------:R-:W-:Y:S01]  /*15e10*/  FFMA.FTZ R24, R76, UR44, -R15.reuse ;  /* 0x0000002c4c187c23 */ /* 0x100fe2000801080f */
[--C-:B------:R-:W-:Y:S01]  /*15e20*/  FFMA.FTZ R73, R77, UR44, -R15.reuse ;  /* 0x0000002c4d497c23 */ /* 0x100fe2000801080f */
[--C-:B------:R-:W-:Y:S01]  /*15e30*/  FFMA.FTZ R28, R80, UR44, -R15.reuse ;  /* 0x0000002c501c7c23 */ /* 0x100fe2000801080f */
[----:B------:R-:W-:Y:S01]  /*15e40*/  FFMA.FTZ R77, R81, UR44, -R15 ;  /* 0x0000002c514d7c23 */ /* 0x000fe2000801080f */
[----:B------:R-:W1:Y:S08]  /*15e50*/  MUFU.EX2 R21, R21 ;  /* 0x0000001500157308 */ /* 0x000e700000000800 */
[----:B------:R-:W-:Y:S01]  /*15e60*/  MUFU.EX2 R182, R182 ;  /* 0x000000b600b67308 */ /* 0x000fe20000000800 */
[----:B0-----:R-:W-:-:S07]  /*15e70*/  FFMA.FTZ R6, R11, R6, R180 ;  /* 0x000000060b067223 */ /* 0x001fce00000100b4 */
[----:B------:R-:W-:Y:S01]  /*15e80*/  MUFU.EX2 R25, R25 ;  /* 0x0000001900197308 */ /* 0x000fe20000000800 */
[----:B-1----:R-:W-:-:S07]  /*15e90*/  F2FP.BF16.F32.PACK_AB R180, R21, R180 ;  /* 0x000000b415b4723e */ /* 0x002fce00000010ff */
        /* <DEDUP_REMOVED lines=10> */
[--C-:B------:R-:W-:Y:S01]  /*15f40*/  FFMA.FTZ R178, R36, UR44, -R15.reuse ;  /* 0x0000002c24b27c23 */ /* 0x100fe2000801080f */
[--C-:B------:R-:W-:Y:S01]  /*15f50*/  FFMA.FTZ R176, R32, UR44, -R15.reuse ;  /* 0x0000002c20b07c23 */ /* 0x100fe2000801080f */
[----:B------:R-:W-:Y:S02]  /*15f60*/  FFMA.FTZ R32, R84, UR44, -R15 ;  /* 0x0000002c54207c23 */ /* 0x000fe4000801080f */
[----:B------:R-:W-:Y:S01]  /*15f70*/  MUFU.EX2 R61, R61 ;  /* 0x0000003d003d7308 */ /* 0x000fe20000000800 */
[----:B------:R-:W-:Y:S01]  /*15f80*/  HGMMA.64x128x16.F32.BF16 R88, R172, gdesc[UR4].tnspB, R88, gsb0 ;  /* 0x41e00004ac587df0 */ /* 0x000fe20008001858 */
[----:B------:R-:W-:Y:S01]  /*15f90*/  R2UR UR6, R12 ;  /* 0x000000000c0672ca */ /* 0x000fe200000e0000 */
[----:B------:R-:W-:Y:S01]  /*15fa0*/  VIADD R12, R10, 0x200 ;  /* 0x000002000a0c7836 */ /* 0x000fe20000000000 */
[----:B------:R-:W-:Y:S01]  /*15fb0*/  R2UR UR7, R13 ;  /* 0x000000000d0772ca */ /* 0x000fe200000e0000 */
[----:B------:R-:W-:-:S03]  /*15fc0*/  IMAD.MOV.U32 R13, RZ, RZ, 0x40000040 ;  /* 0x40000040ff0d7424 */ /* 0x000fc600078e00ff */
        /* <DEDUP_REMOVED lines=12> */
[----:B------:R-:W-:-:S04]  /*16090*/  FFMA.FTZ R174, R44, UR44, -R15 ;  /* 0x0000002c2cae7c23 */ /* 0x000fc8000801080f */
[----:B------:R-:W-:Y:S01]  /*160a0*/  HGMMA.64x128x16.F32.BF16 R88, R168, gdesc[UR4].tnspB, R88, gsb0 ;  /* 0x41e00004a8587df0 */ /* 0x000fe20008001858 */
[----:B------:R-:W-:Y:S01]  /*160b0*/  R2UR UR6, R12 ;  /* 0x000000000c0672ca */ /* 0x000fe200000e0000 */
[----:B------:R-:W-:Y:S01]  /*160c0*/  MUFU.EX2 R172, R172 ;  /* 0x000000ac00ac7308 */ /* 0x000fe20000000800 */
[----:B------:R-:W-:Y:S01]  /*160d0*/  R2UR UR7, R13 ;  /* 0x000000000d0772ca */ /* 0x000fe200000e0000 */
[----:B------:R-:W-:Y:S01]  /*160e0*/  IMAD.MOV.U32 R13, RZ, RZ, 0x40000040 ;  /* 0x40000040ff0d7424 */ /* 0x000fe200078e00ff */
        /* <DEDUP_REMOVED lines=19> */
[----:B------:R-:W-:-:S03]  /*16220*/  VIADD R12, R10, 0x280 ;  /* 0x000002800a0c7836 */ /* 0x000fc60000000000 */
[----:B------:R-:W-:-:S04]  /*16230*/  FMNMX.FTZ R20, R62, R9, !PT ;  /* 0x000000093e147209 */ /* 0x000fc80007810000 */
[----:B------:R-:W-:Y:S01]  /*16240*/  FMNMX.FTZ R9, R63, R20, !PT ;  /* 0x000000143f097209 */ /* 0x000fe20007810000 */
[----:B------:R-:W-:-:S06]  /*16250*/  FFMA.FTZ R20, R72, UR44, -R15 ;  /* 0x0000002c48147c23 */ /* 0x000fcc000801080f */
[----:B------:R-:W-:Y:S01]  /*16260*/  MUFU.EX2 R20, R20 ;  /* 0x0000001400147308 */ /* 0x000fe20000000800 */
[----:B------:R-:W-:Y:S02]  /*16270*/  WARPGROUP.DEPBAR.LE gsb0, 0x0 ;  /* 0x00008000000079c5 */ /* 0x000fe40000010000 */
        /* <DEDUP_REMOVED lines=23> */
[----:B------:R-:W-:-:S04]  /*163f0*/  VIADD R12, R10, 0x300 ;  /* 0x000003000a0c7836 */ /* 0x000fc80000000000 */
        /* <DEDUP_REMOVED lines=11> */
[----:B------:R-:W-:Y:S01]  /*164b0*/  IADD3 R31, -R199, 0xb, RZ ;  /* 0x0000000bc71f7810 */ /* 0x000fe20007ffe1ff */
[--C-:B------:R-:W-:Y:S01]  /*164c0*/  FFMA.FTZ R34, R35, UR44, -R36.reuse ;  /* 0x0000002c23227c23 */ /* 0x100fe20008010824 */
[----:B------:R-:W-:Y:S01]  /*164d0*/  FFMA.FTZ R179, R38, UR44, -R36 ;  /* 0x0000002c26b37c23 */ /* 0x000fe20008010824 */
[----:B------:R-:W-:-:S02]  /*164e0*/  @!P1 IMAD R27, R14, 0x8, R2 ;  /* 0x000000080e1b9824 */ /* 0x000fc400078e0202 */
        /* <DEDUP_REMOVED lines=13> */
[--C-:B------:R-:W-:Y:S01]  /*165c0*/  FFMA.FTZ R79, R79, UR44, -R36.reuse ;  /* 0x0000002c4f4f7c23 */ /* 0x100fe20008010824 */
[----:B------:R-:W-:Y:S01]  /*165d0*/  FFMA.FTZ R82, R82, UR44, -R36 ;  /* 0x0000002c52527c23 */ /* 0x000fe20008010824 */
[----:B------:R-:W-:-:S02]  /*165e0*/  WARPGROUP.DEPBAR.LE gsb0, 0x0 ;  /* 0x00008000000079c5 */ /* 0x000fc40000010000 */
[----:B------:R-:W-:Y:S01]  /*165f0*/  WARPGROUP.ARRIVE ;  /* 0x00000000000079c5 */ /* 0x000fe20000000000 */
[----:B------:R-:W-:Y:S01]  /*16600*/  FFMA.FTZ R164, R56, UR44, -R15 ;  /* 0x0000002c38a47c23 */ /* 0x000fe2000801080f */
[----:B------:R-:W2:Y:S01]  /*16610*/  MUFU.EX2 R183, R183 ;  /* 0x000000b700b77308 */ /* 0x000ea20000000800 */
[----:B0-----:R-:W-:Y:S01]  /*16620*/  FFMA.FTZ R5, R4, R5, R181 ;  /* 0x0000000504057223 */ /* 0x001fe200000100b5 */
[--C-:B------:R-:W-:Y:S01]  /*16630*/  FFMA.FTZ R165, R58, UR44, -R36.reuse ;  /* 0x0000002c3aa57c23 */ /* 0x100fe20008010824 */
[----:B------:R-:W-:Y:S01]  /*16640*/  FFMA.FTZ R166, R60, UR44, -R15 ;  /* 0x0000002c3ca67c23 */ /* 0x000fe2000801080f */
[----:B------:R-:W-:Y:S01]  /*16650*/  HGMMA.64x128x16.F32.BF16 R88, R160, gdesc[UR4].tnspB, R88, gsb0 ;  /* 0x41e00004a0587df0 */ /* 0x000fe20008001858 */
[----:B------:R-:W-:Y:S01]  /*16660*/  R2UR UR6, R12 ;  /* 0x000000000c0672ca */ /* 0x000fe200000e0000 */
[----:B------:R-:W-:Y:S01]  /*16670*/  VIADD R12, R10, 0x380 ;  /* 0x000003800a0c7836 */ /* 0x000fe20000000000 */
[----:B------:R-:W-:Y:S01]  /*16680*/  R2UR UR7, R13 ;  /* 0x000000000d0772ca */ /* 0x000fe200000e0000 */
[----:B------:R-:W-:Y:S01]  /*16690*/  IMAD.MOV.U32 R13, RZ, RZ, 0x40000040 ;  /* 0x40000040ff0d7424 */ /* 0x000fe200078e00ff */
[----:B------:R-:W0:Y:S01]  /*166a0*/  MUFU.EX2 R30, R30 ;  /* 0x0000001e001e7308 */ /* 0x000e220000000800 */
[----:B-1----:R-:W-:Y:S01]  /*166b0*/  FADD.FTZ R14, R26, R5 ;  /* 0x000000051a0e7221 */ /* 0x002fe20000010000 */
[--C-:B------:R-:W-:Y:S01]  /*166c0*/  FFMA.FTZ R10, R55, UR44, -R36.reuse ;  /* 0x0000002c370a7c23 */ /* 0x100fe20008010824 */
[--C-:B------:R-:W-:Y:S01]  /*166d0*/  FFMA.FTZ R167, R62, UR44, -R36.reuse ;  /* 0x0000002c3ea77c23 */ /* 0x100fe20008010824 */
[----:B------:R-:W-:Y:S01]  /*166e0*/  F2FP.BF16.F32.PACK_AB R181, R26, R181 ;  /* 0x000000b51ab5723e */ /* 0x000fe200000010ff */
[--C-:B------:R-:W-:Y:S01]  /*166f0*/  FFMA.FTZ R83, R83, UR44, -R36.reuse ;  /* 0x0000002c53537c23 */ /* 0x100fe20008010824 */
[----:B------:R-:W-:Y:S01]  /*16700*/  FFMA.FTZ R86, R86, UR44, -R36 ;  /* 0x0000002c56567c23 */ /* 0x000fe20008010824 */
[----:B------:R-:W-:Y:S01]  /*16710*/  @!P1 VIADD R27, R27, 0x28860 ;  /* 0x000288601b1b9836 */ /* 0x000fe20000000000 */
[----:B------:R-:W1:Y:S01]  /*16720*/  MUFU.EX2 R177, R177 ;  /* 0x000000b100b17308 */ /* 0x000e620000000800 */
[----:B--2---:R-:W-:-:S03]  /*16730*/  FADD.FTZ R5, R183, R14 ;  /* 0x0000000eb7057221 */ /* 0x004fc60000010000 */
[----:B------:R-:W-:-:S04]  /*16740*/  @!P1 PRMT R27, RZ, 0x654, R27 ;  /* 0x00000654ff1b9816 */ /* 0x000fc8000000001b */
[----:B------:R-:W2:Y:S01]  /*16750*/  MUFU.EX2 R34, R34 ;  /* 0x0000002200227308 */ /* 0x000ea20000000800 */
[C---:B0-----:R-:W-:Y:S01]  /*16760*/  FADD.FTZ R14, R30.reuse, R5 ;  /* 0x000000051e0e7221 */ /* 0x041fe20000010000 */
[----:B------:R-:W-:-:S06]  /*16770*/  F2FP.BF16.F32.PACK_AB R183, R30, R183 ;  /* 0x000000b71eb7723e */ /* 0x000fcc00000010ff */
[----:B------:R-:W0:Y:S01]  /*16780*/  MUFU.EX2 R179, R179 ;  /* 0x000000b300b37308 */ /* 0x000e220000000800 */
[----:B-1----:R-:W-:Y:S01]  /*16790*/  FADD.FTZ R5, R177, R14 ;  /* 0x0000000eb1057221 */ /* 0x002fe20000010000 */
[----:B------:R-:W-:-:S06]  /*167a0*/  FFMA.FTZ R14, R67, UR44, -R36 ;  /* 0x0000002c430e7c23 */ /* 0x000fcc0008010824 */
        /* <DEDUP_REMOVED lines=23> */
[----:B------:R-:W-:Y:S01]  /*16920*/  MUFU.EX2 R164, R164 ;  /* 0x000000a400a47308 */ /* 0x000fe20000000800 */
[----:B--2---:R-:W-:-:S07]  /*16930*/  FADD.FTZ R5, R171, R48 ;  /* 0x00000030ab057221 */ /* 0x004fce0000010000 */
[----:B------:R-:W1:Y:S01]  /*16940*/  MUFU.EX2 R165, R165 ;  /* 0x000000a500a57308 */ /* 0x000e620000000800 */
[C---:B0-----:R-:W-:Y:S01]  /*16950*/  FADD.FTZ R30, R10.reuse, R5 ;  /* 0x000000050a1e7221 */ /* 0x041fe20000010000 */
[----:B------:R-:W-:-:S06]  /*16960*/  F2FP.BF16.F32.PACK_AB R171, R10, R171 ;  /* 0x000000ab0aab723e */ /* 0x000fcc00000010ff */
[----:B------:R-:W-:Y:S08]  /*16970*/  MUFU.EX2 R166, R166 ;  /* 0x000000a600a67308 */ /* 0x000ff00000000800 */
[----:B------:R-:W-:Y:S01]  /*16980*/  MUFU.EX2 R167, R167 ;  /* 0x000000a700a77308 */ /* 0x000fe20000000800 */
[----:B-1----:R-:W-:-:S07]  /*16990*/  FADD.FTZ R5, R165, R30 ;  /* 0x0000001ea5057221 */ /* 0x002fce0000010000 */
[----:B------:R-:W-:Y:S01]  /*169a0*/  MUFU.EX2 R14, R14 ;  /* 0x0000000e000e7308 */ /* 0x000fe20000000800 */
[----:B------:R-:W-:Y:S02]  /*169b0*/  WARPGROUP.DEPBAR.LE gsb0, 0x0 ;  /* 0x00008000000079c5 */ /* 0x000fe40000010000 */
[----:B------:R-:W-:Y:S01]  /*169c0*/  WARPGROUP.ARRIVE ;  /* 0x00000000000079c5 */ /* 0x000fe20000000000 */
[--C-:B------:R-:W-:Y:S01]  /*169d0*/  FFMA.FTZ R160, R64, UR44, -R15.reuse ;  /* 0x0000002c40a07c23 */ /* 0x100fe2000801080f */
[--C-:B------:R-:W-:Y:S01]  /*169e0*/  FFMA.FTZ R161, R66, UR44, -R36.reuse ;  /* 0x0000002c42a17c23 */ /* 0x100fe20008010824 */
[--C-:B------:R-:W-:Y:S01]  /*169f0*/  FFMA.FTZ R162, R68, UR44, -R15.reuse ;  /* 0x0000002c44a27c23 */ /* 0x100fe2000801080f */
[----:B------:R-:W-:Y:S01]  /*16a00*/  FFMA.FTZ R163, R70, UR44, -R36 ;  /* 0x0000002c46a37c23 */ /* 0x000fe20008010824 */
[----:B------:R-:W-:Y:S01]  /*16a10*/  MUFU.EX2 R78, R78 ;  /* 0x0000004e004e7308 */ /* 0x000fe20000000800 */
[----:B------:R-:W-:Y:S01]  /*16a20*/  HGMMA.64x128x16.F32.BF16 R88, R156, gdesc[UR4].tnspB, R88, gsb0 ;  /* 0x41e000049c587df0 */ /* 0x000fe20008001858 */
[----:B------:R-:W-:Y:S01]  /*16a30*/  R2UR UR6, R12 ;  /* 0x000000000c0672ca */ /* 0x000fe200000e0000 */
[----:B------:R-:W-:Y:S01]  /*16a40*/  @!P1 IMAD R12, R184, 0x8, R2 ;  /* 0x00000008b80c9824 */ /* 0x000fe200078e0202 */
[----:B------:R-:W-:Y:S01]  /*16a50*/  R2UR UR7, R13 ;  /* 0x000000000d0772ca */ /* 0x000fe200000e0000 */
[----:B------:R-:W-:-:S02]  /*16a60*/  FFMA.FTZ R15, R85, UR44, -R15 ;  /* 0x0000002c550f7c23 */ /* 0x000fc4000801080f */
[----:B------:R-:W-:Y:S01]  /*16a70*/  @!P1 VIADD R12, R12, 0x28840 ;  /* 0x000288400c0c9836 */ /* 0x000fe20000000000 */
[----:B------:R-:W-:Y:S04]  /*16a80*/  MUFU.EX2 R160, R160 ;  /* 0x000000a000a07308 */ /* 0x000fe80000000800 */
[----:B------:R-:W-:-:S04]  /*16a90*/  @!P1 PRMT R13, RZ, 0x654, R12 ;  /* 0x00000654ff0d9816 */ /* 0x000fc8000000000c */
[----:B------:R-:W0:Y:S08]  /*16aa0*/  MUFU.EX2 R12, R59 ;  /* 0x0000003b000c7308 */ /* 0x000e300000000800 */
[----:B------:R-:W-:Y:S08]  /*16ab0*/  MUFU.EX2 R161, R161 ;  /* 0x000000a100a17308 */ /* 0x000ff00000000800 */
[----:B------:R-:W-:Y:S01]  /*16ac0*/  MUFU.EX2 R162, R162 ;  /* 0x000000a200a27308 */ /* 0x000fe20000000800 */
[C---:B0-----:R-:W-:Y:S01]  /*16ad0*/  FADD.FTZ R30, R12.reuse, R5 ;  /* 0x000000050c1e7221 */ /* 0x041fe20000010000 */
[----:B------:R-:W-:-:S03]  /*16ae0*/  F2FP.BF16.F32.PACK_AB R165, R12, R165 ;  /* 0x000000a50ca5723e */ /* 0x000fc600000010ff */
[----:B------:R-:W-:-:S03]  /*16af0*/  FADD.FTZ R5, R167, R30 ;  /* 0x0000001ea7057221 */ /* 0x000fc60000010000 */
[----:B------:R-:W-:Y:S08]  /*16b00*/  MUFU.EX2 R163, R163 ;  /* 0x000000a300a37308 */ /* 0x000ff00000000800 */
[----:B------:R-:W0:Y:S08]  /*16b10*/  MUFU.EX2 R79, R79 ;  /* 0x0000004f004f7308 */ /* 0x000e300000000800 */
[----:B------:R-:W-:Y:S08]  /*16b20*/  MUFU.EX2 R82, R82 ;  /* 0x0000005200527308 */ /* 0x000ff00000000800 */
[----:B------:R-:W-:Y:S08]  /*16b30*/  MUFU.EX2 R83, R83 ;  /* 0x0000005300537308 */ /* 0x000ff00000000800 */
[----:B------:R-:W-:Y:S08]  /*16b40*/  MUFU.EX2 R86, R86 ;  /* 0x0000005600567308 */ /* 0x000ff00000000800 */
[----:B------:R-:W1:Y:S01]  /*16b50*/  MUFU.EX2 R15, R15 ;  /* 0x0000000f000f7308 */ /* 0x000e620000000800 */
[----:B------:R-:W-:-:S02]  /*16b60*/  WARPGROUP.DEPBAR.LE gsb0, 0x0 ;  /* 0x00008000000079c5 */ /* 0x000fc40000010000 */
[----:B------:R-:W-:Y:S01]  /*16b70*/  WARPGROUP.ARRIVE ;  /* 0x00000000000079c5 */ /* 0x000fe20000000000 */
[----:B------:R-:W-:Y:S01]  /*16b80*/  FFMA.FTZ R157, R74, UR44, -R36 ;  /* 0x0000002c4a9d7c23 */ /* 0x000fe20008010824 */
[----:B------:R-:W-:Y:S02]  /*16b90*/  F2FP.BF16.F32.PACK_AB R156, R65, R20 ;  /* 0x00000014419c723e */ /* 0x000fe400000010ff */
[----:B------:R-:W-:Y:S02]  /*16ba0*/  F2FP.BF16.F32.PACK_AB R158, R73, R24 ;  /* 0x00000018499e723e */ /* 0x000fe400000010ff */
[----:B------:R-:W-:Y:S01]  /*16bb0*/  HGMMA.64x128x16.F32.BF16 R88, R152, gdesc[UR4].tnspB, R88, gsb0 ;  /* 0x41e0000498587df0 */ /* 0x000fe20008001858 */
[----:B------:R-:W-:Y:S01]  /*16bc0*/  MUFU.EX2 R157, R157 ;  /* 0x0000009d009d7308 */ /* 0x000fe20000000800 */
[----:B0-----:R-:W-:Y:S01]  /*16bd0*/  F2FP.BF16.F32.PACK_AB R159, R79, R78 ;  /* 0x0000004e4f9f723e */ /* 0x001fe200000010ff */
[----:B------:R-:W-:Y:S02]  /*16be0*/  WARPGROUP.DEPBAR.LE gsb0, 0x0 ;  /* 0x00008000000079c5 */ /* 0x000fe40000010000 */
[----:B------:R0:W-:Y:S06]  /*16bf0*/  BAR.ARV R31, 0x100 ;  /* 0x0004001f0000751d */ /* 0x0001ec0000002000 */
[----:B------:R2:W-:Y:S01]  /*16c00*/  @!P1 SYNCS.ARRIVE.TRANS64.RED.A1T0 RZ, [R13+URZ], RZ ;  /* 0x000000ff0dff99a7 */ /* 0x0005e2000810043f */
[----:B-1----:R-:W-:Y:S01]  /*16c10*/  F2FP.BF16.F32.PACK_AB R154, R15, R32 ;  /* 0x000000200f9a723e */ /* 0x002fe200000010ff */
[-C--:B------:R-:W-:Y:S01]  /*16c20*/  FMUL.FTZ R90, R90, R4.reuse ;  /* 0x000000045a5a7220 */ /* 0x080fe20000410000 */
[-C--:B------:R-:W-:Y:S01]  /*16c30*/  FMUL.FTZ R91, R91, R4.reuse ;  /* 0x000000045b5b7220 */ /* 0x080fe20000410000 */
[-C--:B------:R-:W-:Y:S01]  /*16c40*/  FMUL.FTZ R94, R94, R4.reuse ;  /* 0x000000045e5e7220 */ /* 0x080fe20000410000 */
[-C--:B------:R-:W-:Y:S01]  /*16c50*/  FMUL.FTZ R95, R95, R4.reuse ;  /* 0x000000045f5f7220 */ /* 0x080fe20000410000 */
[-C--:B------:R-:W-:Y:S01]  /*16c60*/  FMUL.FTZ R98, R98, R4.reuse ;  /* 0x0000000462627220 */ /* 0x080fe20000410000 */
[-C--:B------:R-:W-:Y:S01]  /*16c70*/  FMUL.FTZ R99, R99, R4.reuse ;  /* 0x0000000463637220 */ /* 0x080fe20000410000 */
[----:B--2---:R-:W-:Y:S01]  /*16c80*/  FADD.FTZ R13, R21, R6 ;  /* 0x00000006150d7221 */ /* 0x004fe20000010000 */
[----:B------:R-:W-:Y:S01]  /*16c90*/  FFMA.FTZ R6, R63, UR44, -R36 ;  /* 0x0000002c3f067c23 */ /* 0x000fe20008010824 */
[----:B------:R0:W-:Y:S01]  /*16ca0*/  @!P1 SYNCS.ARRIVE.TRANS64.RED.A1T0 RZ, [R27+URZ], RZ ;  /* 0x000000ff1bff99a7 */ /* 0x0001e2000810043f */
[-C--:B------:R-:W-:Y:S01]  /*16cb0*/  FMUL.FTZ R102, R102, R4.reuse ;  /* 0x0000000466667220 */ /* 0x080fe20000410000 */
[----:B------:R-:W-:Y:S01]  /*16cc0*/  FADD.FTZ R46, R182, R13 ;  /* 0x0000000db62e7221 */ /* 0x000fe20000010000 */
[-C--:B------:R-:W-:Y:S01]  /*16cd0*/  FMUL.FTZ R103, R103, R4.reuse ;  /* 0x0000000467677220 */ /* 0x080fe20000410000 */
[-C--:B------:R-:W-:Y:S01]  /*16ce0*/  FMUL.FTZ R106, R106, R4.reuse ;  /* 0x000000046a6a7220 */ /* 0x080fe20000410000 */
[----:B------:R-:W1:Y:S01]  /*16cf0*/  MUFU.EX2 R6, R6 ;  /* 0x0000000600067308 */ /* 0x000e620000000800 */
[----:B------:R-:W-:Y:S01]  /*16d00*/  FADD.FTZ R13, R25, R46 ;  /* 0x0000002e190d7221 */ /* 0x000fe20000010000 */
[-C--:B------:R-:W-:Y:S01]  /*16d10*/  FMUL.FTZ R107, R107, R4.reuse ;  /* 0x000000046b6b7220 */ /* 0x080fe20000410000 */
[-C--:B------:R-:W-:Y:S01]  /*16d20*/  FMUL.FTZ R110, R110, R4.reuse ;  /* 0x000000046e6e7220 */ /* 0x080fe20000410000 */
[-C--:B------:R-:W-:Y:S01]  /*16d30*/  FMUL.FTZ R111, R111, R4.reuse ;  /* 0x000000046f6f7220 */ /* 0x080fe20000410000 */
[----:B------:R-:W-:Y:S01]  /*16d40*/  FADD.FTZ R46, R176, R13 ;  /* 0x0000000db02e7221 */ /* 0x000fe20000010000 */
[-C--:B------:R-:W-:Y:S01]  /*16d50*/  FMUL.FTZ R114, R114, R4.reuse ;  /* 0x0000000472727220 */ /* 0x080fe20000410000 */
[-C--:B------:R-:W-:Y:S01]  /*16d60*/  FMUL.FTZ R115, R115, R4.reuse ;  /* 0x0000000473737220 */ /* 0x080fe20000410000 */
[-C--:B------:R-:W-:Y:S01]  /*16d70*/  FMUL.FTZ R118, R118, R4.reuse ;  /* 0x0000000476767220 */ /* 0x080fe20000410000 */
[----:B------:R-:W-:Y:S01]  /*16d80*/  FADD.FTZ R13, R29, R46 ;  /* 0x0000002e1d0d7221 */ /* 0x000fe20000010000 */
[--C-:B------:R-:W-:Y:S01]  /*16d90*/  FFMA.FTZ R46, R71, UR44, -R36.reuse ;  /* 0x0000002c472e7c23 */ /* 0x100fe20008010824 */
[----:B------:R-:W-:Y:S01]  /*16da0*/  FFMA.FTZ R36, R87, UR44, -R36 ;  /* 0x0000002c57247c23 */ /* 0x000fe20008010824 */
[-C--:B------:R-:W-:Y:S01]  /*16db0*/  FMUL.FTZ R119, R119, R4.reuse ;  /* 0x0000000477777220 */ /* 0x080fe20000410000 */
[----:B------:R-:W-:Y:S01]  /*16dc0*/  FADD.FTZ R50, R178, R13 ;  /* 0x0000000db2327221 */ /* 0x000fe20000010000 */
[-C--:B------:R-:W-:Y:S01]  /*16dd0*/  FMUL.FTZ R122, R122, R4.reuse ;  /* 0x000000047a7a7220 */ /* 0x080fe20000410000 */
[-C--:B------:R-:W-:Y:S01]  /*16de0*/  FMUL.FTZ R123, R123, R4.reuse ;  /* 0x000000047b7b7220 */ /* 0x080fe20000410000 */
[----:B------:R-:W2:Y:S01]  /*16df0*/  MUFU.EX2 R46, R46 ;  /* 0x0000002e002e7308 */ /* 0x000ea20000000800 */
[----:B------:R-:W-:Y:S01]  /*16e00*/  FADD.FTZ R13, R37, R50 ;  /* 0x00000032250d7221 */ /* 0x000fe20000010000 */
[C---:B-1----:R-:W-:Y:S01]  /*16e10*/  FADD.FTZ R30, R6.reuse, R5 ;  /* 0x00000005061e7221 */ /* 0x042fe20000010000 */
[----:B------:R-:W-:Y:S01]  /*16e20*/  F2FP.BF16.F32.PACK_AB R167, R6, R167 ;  /* 0x000000a706a7723e */ /* 0x000fe200000010ff */
[-C--:B------:R-:W-:Y:S01]  /*16e30*/  FMUL.FTZ R126, R126, R4.reuse ;  /* 0x000000047e7e7220 */ /* 0x080fe20000410000 */
        /* <DEDUP_REMOVED lines=17> */
[----:B------:R-:W-:Y:S01]  /*16f50*/  FADD.FTZ R5, R157, R10 ;  /* 0x0000000a9d057221 */ /* 0x000fe20000010000 */
[-C--:B------:R-:W-:Y:S01]  /*16f60*/  FMUL.FTZ R139, R139, R4.reuse ;  /* 0x000000048b8b7220 */ /* 0x080fe20000410000 */
[-C--:B------:R-:W-:Y:S01]  /*16f70*/  FMUL.FTZ R142, R142, R4.reuse ;  /* 0x000000048e8e7220 */ /* 0x080fe20000410000 */
[----:B------:R-:W-:Y:S01]  /*16f80*/  FADD.FTZ R13, R45, R50 ;  /* 0x000000322d0d7221 */ /* 0x000fe20000010000 */
[-C--:B------:R-:W-:Y:S01]  /*16f90*/  FMUL.FTZ R143, R143, R4.reuse ;  /* 0x000000048f8f7220 */ /* 0x080fe20000410000 */
[-C--:B------:R-:W-:Y:S01]  /*16fa0*/  FMUL.FTZ R146, R146, R4.reuse ;  /* 0x0000000492927220 */ /* 0x080fe20000410000 */
[-C--:B------:R-:W-:Y:S01]  /*16fb0*/  FMUL.FTZ R147, R147, R4.reuse ;  /* 0x0000000493937220 */ /* 0x080fe20000410000 */
[----:B------:R-:W-:Y:S01]  /*16fc0*/  FADD.FTZ R26, R170, R13 ;  /* 0x0000000daa1a7221 */ /* 0x000fe20000010000 */
[-C--:B------:R-:W-:Y:S01]  /*16fd0*/  FMUL.FTZ R150, R150, R4.reuse ;  /* 0x0000000496967220 */ /* 0x080fe20000410000 */
[----:B------:R-:W-:Y:S01]  /*16fe0*/  FMUL.FTZ R151, R151, R4 ;  /* 0x0000000497977220 */ /* 0x000fe20000410000 */
[----:B------:R-:W-:Y:S01]  /*16ff0*/  F2FP.BF16.F32.PACK_AB R182, R25, R182 ;  /* 0x000000b619b6723e */ /* 0x000fe200000010ff */
[----:B------:R-:W-:Y:S01]  /*17000*/  FADD.FTZ R13, R49, R26 ;  /* 0x0000001a310d7221 */ /* 0x000fe20000010000 */
[----:B------:R-:W-:Y:S01]  /*17010*/  F2FP.BF16.F32.PACK_AB R176, R29, R176 ;  /* 0x000000b01db0723e */ /* 0x000fe200000010ff */
[----:B------:R-:W1:Y:S01]  /*17020*/  MUFU.EX2 R26, R75 ;  /* 0x0000004b001a7308 */ /* 0x000e620000000800 */
[----:B------:R-:W-:Y:S01]  /*17030*/  F2FP.BF16.F32.PACK_AB R178, R37, R178 ;  /* 0x000000b225b2723e */ /* 0x000fe200000010ff */
[----:B------:R-:W-:Y:S01]  /*17040*/  FADD.FTZ R34, R164, R13 ;  /* 0x0000000da4227221 */ /* 0x000fe20000010000 */
[----:B------:R-:W-:Y:S01]  /*17050*/  F2FP.BF16.F32.PACK_AB R172, R41, R172 ;  /* 0x000000ac29ac723e */ /* 0x000fe200000010ff */
[-C--:B------:R-:W-:Y:S01]  /*17060*/  FMUL.FTZ R88, R88, R11.reuse ;  /* 0x0000000b58587220 */ /* 0x080fe20000410000 */
[----:B------:R-:W-:Y:S01]  /*17070*/  F2FP.BF16.F32.PACK_AB R174, R33, R174 ;  /* 0x000000ae21ae723e */ /* 0x000fe200000010ff */
[----:B------:R-:W-:Y:S01]  /*17080*/  FADD.FTZ R13, R53, R34 ;  /* 0x00000022350d7221 */ /* 0x000fe20000010000 */
[----:B------:R-:W-:Y:S01]  /*17090*/  F2FP.BF16.F32.PACK_AB R168, R45, R168 ;  /* 0x000000a82da8723e */ /* 0x000fe200000010ff */
[-C--:B------:R-:W-:Y:S01]  /*170a0*/  FMUL.FTZ R89, R89, R11.reuse ;  /* 0x0000000b59597220 */ /* 0x080fe20000410000 */
[----:B------:R-:W-:Y:S01]  /*170b0*/  F2FP.BF16.F32.PACK_AB R170, R49, R170 ;  /* 0x000000aa31aa723e */ /* 0x000fe200000010ff */
[----:B------:R-:W-:Y:S01]  /*170c0*/  FADD.FTZ R34, R166, R13 ;  /* 0x0000000da6227221 */ /* 0x000fe20000010000 */
[----:B------:R-:W-:Y:S01]  /*170d0*/  F2FP.BF16.F32.PACK_AB R164, R53, R164 ;  /* 0x000000a435a4723e */ /* 0x000fe200000010ff */
[----:B------:R-:W-:Y:S01]  /*170e0*/  FMUL.FTZ R92, R92, R11 ;  /* 0x0000000b5c5c7220 */ /* 0x000fe20000410000 */
[C---:B------:R-:W-:Y:S01]  /*170f0*/  F2FP.BF16.F32.PACK_AB R166, R57.reuse, R166 ;  /* 0x000000a639a6723e */ /* 0x040fe200000010ff */
[----:B------:R-:W-:Y:S01]  /*17100*/  FADD.FTZ R13, R57, R34 ;  /* 0x00000022390d7221 */ /* 0x000fe20000010000 */
[----:B------:R-:W-:Y:S01]  /*17110*/  F2FP.BF16.F32.PACK_AB R163, R46, R163 ;  /* 0x000000a32ea3723e */ /* 0x000fe200000010ff */
[-C--:B------:R-:W-:Y:S01]  /*17120*/  FMUL.FTZ R93, R93, R11.reuse ;  /* 0x0000000b5d5d7220 */ /* 0x080fe20000410000 */
[----:B-1----:R-:W-:Y:S01]  /*17130*/  FADD.FTZ R5, R26, R5 ;  /* 0x000000051a057221 */ /* 0x002fe20000010000 */
[----:B------:R-:W-:Y:S01]  /*17140*/  FADD.FTZ R34, R160, R13 ;  /* 0x0000000da0227221 */ /* 0x000fe20000010000 */
[C---:B------:R-:W-:Y:S01]  /*17150*/  F2FP.BF16.F32.PACK_AB R160, R61.reuse, R160 ;  /* 0x000000a03da0723e */ /* 0x040fe200000010ff */
[----:B------:R-:W-:Y:S01]  /*17160*/  FMUL.FTZ R96, R96, R11 ;  /* 0x0000000b60607220 */ /* 0x000fe20000410000 */
[----:B------:R-:W-:Y:S01]  /*17170*/  FADD.FTZ R5, R78, R5 ;  /* 0x000000054e057221 */ /* 0x000fe20000010000 */
[----:B------:R-:W-:Y:S01]  /*17180*/  FADD.FTZ R13, R61, R34 ;  /* 0x000000223d0d7221 */ /* 0x000fe20000010000 */
[----:B------:R-:W-:Y:S01]  /*17190*/  F2FP.BF16.F32.PACK_AB R157, R26, R157 ;  /* 0x0000009d1a9d723e */ /* 0x000fe200000010ff */
[-C--:B------:R-:W-:Y:S01]  /*171a0*/  FMUL.FTZ R97, R97, R11.reuse ;  /* 0x0000000b61617220 */ /* 0x080fe20000410000 */
[----:B------:R-:W-:Y:S01]  /*171b0*/  FADD.FTZ R5, R79, R5 ;  /* 0x000000054f057221 */ /* 0x000fe20000010000 */
[----:B------:R-:W-:Y:S01]  /*171c0*/  FADD.FTZ R34, R162, R13 ;  /* 0x0000000da2227221 */ /* 0x000fe20000010000 */
[C---:B------:R-:W-:Y:S01]  /*171d0*/  F2FP.BF16.F32.PACK_AB R162, R69.reuse, R162 ;  /* 0x000000a245a2723e */ /* 0x040fe200000010ff */
[-C--:B------:R-:W-:Y:S01]  /*171e0*/  FMUL.FTZ R100, R100, R11.reuse ;  /* 0x0000000b64647220 */ /* 0x080fe20000410000 */
[----:B------:R-:W-:Y:S01]  /*171f0*/  FADD.FTZ R5, R82, R5 ;  /* 0x0000000552057221 */ /* 0x000fe20000010000 */
[----:B------:R-:W-:Y:S01]  /*17200*/  FADD.FTZ R13, R69, R34 ;  /* 0x00000022450d7221 */ /* 0x000fe20000010000 */
[----:B------:R-:W-:Y:S01]  /*17210*/  F2FP.BF16.F32.PACK_AB R152, R77, R28 ;  /* 0x0000001c4d98723e */ /* 0x000fe200000010ff */
[-C--:B------:R-:W-:Y:S01]  /*17220*/  FMUL.FTZ R101, R101, R11.reuse ;  /* 0x0000000b65657220 */ /* 0x080fe20000410000 */
[C---:B------:R-:W-:Y:S01]  /*17230*/  FADD.FTZ R5, R83.reuse, R5 ;  /* 0x0000000553057221 */ /* 0x040fe20000010000 */
        /* <DEDUP_REMOVED lines=38> */
[----:B------:R-:W-:Y:S02]  /*174a0*/  IMAD.MOV.U32 R4, RZ, RZ, R9 ;  /* 0x000000ffff047224 */ /* 0x000fe400078e0009 */
[----:B------:R-:W-:Y:S01]  /*174b0*/  IMAD.MOV.U32 R15, RZ, RZ, R0 ;  /* 0x000000ffff0f7224 */ /* 0x000fe200078e0000 */
[----:B0-----:R-:W-:Y:S06]  /*174c0*/  @P2 BRA `(.L_x_7073) ;  /* 0xffffffdc008c2947 */ /* 0x001fec000383ffff */
.L_x_7063:
[----:B------:R-:W-:-:S13]  /*174d0*/  ISETP.GE.AND P2, PT, R3, R198, PT ;  /* 0x000000c60300720c */ /* 0x000fda0003f46270 */
        /* <DEDUP_REMOVED lines=8> */
.L_x_7092:
        /* <DEDUP_REMOVED lines=10> */
.L_x_7076:
[----:B------:R-:W-:Y:S01]  /*17600*/  IMAD R0, R184, 0x8, R2 ;  /* 0x00000008b8007824 */ /* 0x000fe200078e0202 */
[----:B------:R-:W-:-:S04]  /*17610*/  SHF.L.U32 R9, R186, 0x1f, RZ ;  /* 0x0000001fba097819 */ /* 0x000fc800000006ff */
[----:B------:R0:W1:Y:S01]  /*17620*/  SYNCS.PHASECHK.TRANS64.TRYWAIT P3, [R0+URZ+0x28830], R9 ;  /* 0x02883009000075a7 */ /* 0x000062000806017f */
[----:B------:R-:W-:Y:S05]  /*17630*/  @!P0 BRA `(.L_x_7077) ;  /* 0x0000000000048947 */ /* 0x000fea0003800000 */
[----:B------:R-:W-:Y:S01]  /*17640*/  BPT.TRAP 0x1 ;  /* 0x000000040000795c */ /* 0x000fe20000300000 */
.L_x_7077:
[----:B------:R-:W-:Y:S04]  /*17650*/  BSSY B0, `(.L_x_7075) ;  /* 0x0000004000007945 */ /* 0x000fe80003800000 */
[----:B-1----:R-:W-:Y:S05]  /*17660*/  @P3 BRA `(.L_x_7078) ;  /* 0x0000000000083947 */ /* 0x002fea0003800000 */
[----:B------:R-:W1:Y:S02]  /*17670*/  SYNCS.PHASECHK.TRANS64.TRYWAIT P3, [R0+URZ+0x28830], R9 ;  /* 0x02883009000075a7 */ /* 0x000e64000806017f */
[----:B-1----:R-:W-:Y:S05]  /*17680*/  @!P3 BRA `(.L_x_7079) ;  /* 0x000000d40060b947 */ /* 0x002fea0003800000 */
.L_x_7078:
[----:B------:R-:W-:Y:S05]  /*17690*/  BSYNC B0 ;  /* 0x0000000000007941 */ /* 0x000fea0003800000 */
.L_x_7075:
        /* <DEDUP_REMOVED lines=64> */
.L_x_7081:
[----:B------:R-:W-:Y:S01]  /*17aa0*/  SHF.L.U32 R0, R20, 0x1f, RZ ;  /* 0x0000001f14007819 */ /* 0x000fe200000006ff */
[----:B------:R-:W-:-:S04]  /*17ab0*/  IMAD R9, R14, 0x8, R2 ;  /* 0x000000080e097824 */ /* 0x000fc800078e0202 */
[----:B------:R0:W1:Y:S01]  /*17ac0*/  SYNCS.PHASECHK.TRANS64.TRYWAIT P2, [R9+URZ+0x28850], R0 ;  /* 0x02885000090075a7 */ /* 0x000062000804017f */
[----:B------:R-:W-:Y:S05]  /*17ad0*/  @!P0 BRA `(.L_x_7082) ;  /* 0x0000000000048947 */ /* 0x000fea0003800000 */
[----:B------:R-:W-:Y:S01]  /*17ae0*/  BPT.TRAP 0x1 ;  /* 0x000000040000795c */ /* 0x000fe20000300000 */
.L_x_7082:
[----:B-1----:R-:W-:Y:S05]  /*17af0*/  @P2 BRA `(.L_x_7080) ;  /* 0x0000000000082947 */ /* 0x002fea0003800000 */
[----:B------:R-:W1:Y:S02]  /*17b00*/  SYNCS.PHASECHK.TRANS64.TRYWAIT P2, [R9+URZ+0x28850], R0 ;  /* 0x02885000090075a7 */ /* 0x000e64000804017f */
[----:B-1----:R-:W-:Y:S05]  /*17b10*/  @!P2 BRA `(.L_x_7083) ;  /* 0x000000d00050a947 */ /* 0x002fea0003800000 */
.L_x_7080:
[----:B01----:R-:W-:Y:S01]  /*17b20*/  VIADD R0, R2, 0x400 ;  /* 0x0000040002007836 */ /* 0x003fe20000000000 */
[----:B------:R-:W-:Y:S05]  /*17b30*/  WARPSYNC.ALL ;  /* 0x0000000000007948 */ /* 0x000fea0003800000 */
[----:B------:R-:W-:Y:S01]  /*17b40*/  SHF.R.U32.HI R0, RZ, 0x4, R0 ;  /* 0x00000004ff007819 */ /* 0x000fe20000011600 */
[----:B------:R-:W-:Y:S01]  /*17b50*/  WARPGROUP.ARRIVE ;  /* 0x00000000000079c5 */ /* 0x000fe20000000000 */
[----:B------:R-:W-:-:S05]  /*17b60*/  IMAD.MOV.U32 R13, RZ, RZ, 0x40000040 ;  /* 0x40000040ff0d7424 */ /* 0x000fca00078e00ff */
[----:B------:R-:W0:Y:S01]  /*17b70*/  S2R R20, SR_TID.X ;  /* 0x0000000000147919 */ /* 0x000e220000002100 */
[----:B------:R-:W-:Y:S01]  /*17b80*/  LOP3.LUT R0, R0, 0x3fff, RZ, 0xc0, !PT ;  /* 0x00003fff00007812 */ /* 0x000fe200078ec0ff */
[----:B------:R-:W-:-:S03]  /*17b90*/  @!P1 IMAD R9, R184, 0x8, R2 ;  /* 0x00000008b8099824 */ /* 0x000fc600078e0202 */
[----:B------:R-:W-:Y:S01]  /*17ba0*/  LOP3.LUT R11, R0, 0x4000000, RZ, 0xfc, !PT ;  /* 0x04000000000b7812 */ /* 0x000fe200078efcff */
[----:B------:R-:W-:-:S04]  /*17bb0*/  @!P1 VIADD R9, R9, 0x28840 ;  /* 0x0002884009099836 */ /* 0x000fc80000000000 */
[----:B------:R-:W-:Y:S01]  /*17bc0*/  IMAD R10, R14, 0x800, R11 ;  /* 0x000008000e0a7824 */ /* 0x000fe200078e020b */
[----:B------:R-:W-:Y:S01]  /*17bd0*/  @!P1 PRMT R9, RZ, 0x654, R9 ;  /* 0x00000654ff099816 */ /* 0x000fe20000000009 */
[----:B------:R-:W-:Y:S02]  /*17be0*/  IMAD.MOV.U32 R11, RZ, RZ, 0x40000040 ;  /* 0x40000040ff0b7424 */ /* 0x000fe400078e00ff */
[C---:B------:R-:W-:Y:S01]  /*17bf0*/  VIADD R12, R10.reuse, 0x80 ;  /* 0x000000800a0c7836 */ /* 0x040fe20000000000 */
[----:B------:R-:W-:Y:S02]  /*17c00*/  R2UR UR6, R10 ;  /* 0x000000000a0672ca */ /* 0x000fe400000e0000 */
[----:B------:R-:W-:Y:S01]  /*17c10*/  R2UR UR7, R11 ;  /* 0x000000000b0772ca */ /* 0x000fe200000e0000 */
[----:B------:R-:W-:-:S12]  /*17c20*/  IMAD.MOV.U32 R11, RZ, RZ, 0x40000040 ;  /* 0x40000040ff0b7424 */ /* 0x000fd800078e00ff */
        /* <DEDUP_REMOVED lines=43> */
[----:B------:R-:W-:Y:S02]  /*17ee0*/  IMAD R21, R191, -0x2, R0 ;  /* 0xfffffffebf157824 */ /* 0x000fe400078e0200 */
[----:B------:R-:W-:Y:S01]  /*17ef0*/  IMAD R0, R197, 0x80, R204 ;  /* 0x00000080c5007824 */ /* 0x000fe200078e02cc */
        /* <DEDUP_REMOVED lines=8> */
[----:B------:R-:W-:Y:S01]  /*17f80*/  HGMMA.64x128x16.F32.BF16 R88, R152, gdesc[UR4].tnspB, R88, gsb0 ;  /* 0x41e0000498587df0 */ /* 0x000fe20008001858 */
[----:B------:R-:W-:Y:S02]  /*17f90*/  ULOP3.LUT UR6, URZ, UR52, URZ, 0x33, !UPT ;  /* 0x000000343f067292 */ /* 0x000fe4000f8e333f */
[----:B------:R-:W-:Y:S02]  /*17fa0*/  WARPGROUP.DEPBAR.LE gsb0, 0x0 ;  /* 0x00008000000079c5 */ /* 0x000fe40000010000 */
[----:B------:R0:W-:Y:S06]  /*17fb0*/  BAR.ARV R10, 0x100 ;  /* 0x0004000a0000751d */ /* 0x0001ec0000002000 */
[----:B------:R1:W-:Y:S02]  /*17fc0*/  @!P1 SYNCS.ARRIVE.TRANS64.RED.A1T0 RZ, [R9+URZ], RZ ;  /* 0x000000ff09ff99a7 */ /* 0x0003e4000810043f */
[----:B-1----:R-:W-:-:S02]  /*17fd0*/  VIADD R9, R21, UR51 ;  /* 0x0000003315097c36 */ /* 0x002fc40008000000 */
[----:B------:R-:W-:Y:S02]  /*17fe0*/  VIADD R21, R21, UR6 ;  /* 0x0000000615157c36 */ /* 0x000fe40008000000 */
[C---:B------:R-:W-:Y:S02]  /*17ff0*/  IMAD.IADD R12, R0.reuse, 0x1, R9 ;  /* 0x00000001000c7824 */ /* 0x040fe400078e0209 */
[----:B------:R-:W-:Y:S01]  /*18000*/  IMAD.IADD R20, R0, 0x1, R21 ;  /* 0x0000000100147824 */ /* 0x000fe200078e0215 */
[----:B0-----:R-:W-:Y:S06]  /*18010*/  @!P5 BRA `(.L_x_7084) ;  /* 0x00000000005cd947 */ /* 0x001fec0003800000 */
        /* <DEDUP_REMOVED lines=12> */
.L_x_7086:
[----:B------:R-:W-:Y:S01]  /*180e0*/  IMAD.U32 R154, RZ, RZ, UR46 ;  /* 0x0000002eff9a7e24 */ /* 0x000fe2000f8e00ff */
[----:B------:R-:W-:-:S04]  /*180f0*/  IADD3 R153, R0, R192, -R193 ;  /* 0x000000c000997210 */ /* 0x000fc80007ffe8c1 */
[----:B------:R-:W-:-:S13]  /*18100*/  ISETP.NE.AND P2, PT, R154, 0x1, PT ;  /* 0x000000019a00780c */ /* 0x000fda0003f45270 */
[----:B------:R-:W0:Y:S02]  /*18110*/  @P2 LDC.64 R10, c[0x0][0x9e8] ;  /* 0x00027a00ff0a2b82 */ /* 0x000e240000000a00 */
[----:B0-----:R-:W-:-:S05]  /*18120*/  @P2 IMAD.HI.U32 R10, R153, R10, RZ ;  /* 0x0000000a990a2227 */ /* 0x001fca00078e00ff */
[----:B------:R-:W-:-:S07]  /*18130*/  @P2 SHF.R.U32.HI R153, RZ, R11, R10 ;  /* 0x0000000bff992219 */ /* 0x000fce000001160a */
.L_x_7087:
[----:B------:R-:W-:Y:S05]  /*18140*/  BSYNC B0 ;  /* 0x0000000000007941 */ /* 0x000fea0003800000 */
.L_x_7085:
[----:B------:R-:W-:-:S04]  /*18150*/  IMAD R10, R153, R154, -R13 ;  /* 0x0000009a990a7224 */ /* 0x000fc800078e0a0d */
[----:B------:R-:W-:-:S05]  /*18160*/  IMAD R11, R191, -0x2, R10 ;  /* 0xfffffffebf0b7824 */ /* 0x000fca00078e020a */
[----:B------:R-:W-:Y:S02]  /*18170*/  VIADDMNMX R12, R11, R154, R12, PT ;  /* 0x0000009a0b0c7246 */ /* 0x000fe4000380010c */
[----:B------:R-:W-:-:S07]  /*18180*/  VIMNMX R20, R20, R11, !PT ;  /* 0x0000000b14147248 */ /* 0x000fce0007fe0100 */
.L_x_7084:
        /* <DEDUP_REMOVED lines=113> */
.L_x_7090:
[----:B------:R-:W-:Y:S02]  /*188a0*/  IMAD.U32 R153, RZ, RZ, UR46 ;  /* 0x0000002eff997e24 */ /* 0x000fe4000f8e00ff */
[----:B------:R-:W-:-:S03]  /*188b0*/  IMAD.MOV.U32 R0, RZ, RZ, R15 ;  /* 0x000000ffff007224 */ /* 0x000fc600078e000f */
[----:B------:R-:W-:-:S13]  /*188c0*/  ISETP.NE.AND P3, PT, R153, 0x1, PT ;  /* 0x000000019900780c */ /* 0x000fda0003f65270 */
[----:B------:R-:W0:Y:S02]  /*188d0*/  @P3 LDC.64 R10, c[0x0][0x9e8] ;  /* 0x00027a00ff0a3b82 */ /* 0x000e240000000a00 */
[----:B0-----:R-:W-:-:S05]  /*188e0*/  @P3 IMAD.HI.U32 R10, R15, R10, RZ ;  /* 0x0000000a0f0a3227 */ /* 0x001fca00078e00ff */
[----:B------:R-:W-:-:S07]  /*188f0*/  @P3 SHF.R.U32.HI R0, RZ, R11, R10 ;  /* 0x0000000bff003219 */ /* 0x000fce000001160a */
.L_x_7091:
[----:B------:R-:W-:Y:S05]  /*18900*/  BSYNC B0 ;  /* 0x0000000000007941 */ /* 0x000fea0003800000 */
.L_x_7089:
[----:B------:R-:W-:-:S04]  /*18910*/  IMAD R0, R0, R153, -R13 ;  /* 0x0000009900007224 */ /* 0x000fc800078e0a0d */
[----:B------:R-:W-:-:S05]  /*18920*/  IMAD R0, R191, -0x2, R0 ;  /* 0xfffffffebf007824 */ /* 0x000fca00078e0200 */
[----:B------:R-:W-:Y:S02]  /*18930*/  VIADDMNMX R12, R0, R153, R12, PT ;  /* 0x00000099000c7246 */ /* 0x000fe4000380010c */
[----:B------:R-:W-:-:S07]  /*18940*/  VIMNMX R9, R9, R0, !PT ;  /* 0x0000000009097248 */ /* 0x000fce0007fe0100 */
.L_x_7088:
[----:B------:R-:W-:Y:S01]  /*18950*/  FMNMX.FTZ R0, R24, R7, !PT ;  /* 0x0000000718007209 */ /* 0x000fe20007810000 */
[----:B------:R-:W-:Y:S01]  /*18960*/  UMOV UR44, UR45 ;  /* 0x0000002d002c7c82 */ /* 0x000fe20008000000 */
[----:B------:R-:W-:Y:S01]  /*18970*/  ISETP.GT.AND P4, PT, R9, 0x8, P2 ;  /* 0x000000080900780c */ /* 0x000fe20001784270 */
[----:B------:R-:W-:Y:S01]  /*18980*/  @!P1 IMAD R14, R14, 0x8, R2 ;  /* 0x000000080e0e9824 */ /* 0x000fe200078e0202 */
[----:B------:R-:W-:Y:S02]  /*18990*/  FMNMX.FTZ R11, R25, R0, !PT ;  /* 0x00000000190b7209 */ /* 0x000fe40007810000 */
[----:B------:R-:W-:Y:S01]  /*189a0*/  ISETP.LT.OR P4, PT, R12, 0x9, P4 ;  /* 0x000000090c00780c */ /* 0x000fe20002781670 */
[----:B------:R-:W-:Y:S01]  /*189b0*/  @!P1 VIADD R14, R14, 0x28860 ;  /* 0x000288600e0e9836 */ /* 0x000fe20000000000 */
        /* <DEDUP_REMOVED lines=60> */
[----:B------:R-:W-:Y:S01]  /*18d80*/  ISETP.GT.AND P3, PT, R9, 0x21, P2 ;  /* 0x000000210900780c */ /* 0x000fe20001764270 */
[----:B------:R-:W0:Y:S01]  /*18d90*/  SHFL.BFLY PT, R11, R0, 0x2, 0x1f ;  /* 0x0c401f00000b7f89 */ /* 0x000e2200000e0000 */
[----:B------:R-:W-:-:S02]  /*18da0*/  FSEL R54, R54, -INF , !P4 ;  /* 0xff80000036367808 */ /* 0x000fc40006000000 */
[----:B------:R-:W-:Y:S02]  /*18db0*/  ISETP.GT.AND P4, PT, R9, 0x40, P2 ;  /* 0x000000400900780c */ /* 0x000fe40001784270 */
[C---:B------:R-:W-:Y:S02]  /*18dc0*/  ISETP.LT.OR P3, PT, R12.reuse, 0x22, P3 ;  /* 0x000000220c00780c */ /* 0x040fe40001f61670 */
[----:B------:R-:W-:Y:S02]  /*18dd0*/  ISETP.LT.OR P4, PT, R12, 0x41, P4 ;  /* 0x000000410c00780c */ /* 0x000fe40002781670 */
[----:B------:R-:W-:Y:S02]  /*18de0*/  FSEL R43, R43, -INF , !P3 ;  /* 0xff8000002b2b7808 */ /* 0x000fe40005800000 */
[----:B------:R-:W-:Y:S02]  /*18df0*/  ISETP.GT.AND P3, PT, R9, 0x29, P2 ;  /* 0x000000290900780c */ /* 0x000fe40001764270 */
[----:B------:R-:W-:-:S02]  /*18e00*/  FSEL R58, R58, -INF , !P4 ;  /* 0xff8000003a3a7808 */ /* 0x000fc40006000000 */
[----:B------:R-:W-:Y:S02]  /*18e10*/  ISETP.GT.AND P4, PT, R9, 0x41, P2 ;  /* 0x000000410900780c */ /* 0x000fe40001784270 */
[C---:B------:R-:W-:Y:S02]  /*18e20*/  ISETP.LT.OR P3, PT, R12.reuse, 0x2a, P3 ;  /* 0x0000002a0c00780c */ /* 0x040fe40001f61670 */
[----:B------:R-:W-:Y:S02]  /*18e30*/  ISETP.LT.OR P4, PT, R12, 0x42, P4 ;  /* 0x000000420c00780c */ /* 0x000fe40002781670 */
[----:B------:R-:W-:Y:S02]  /*18e40*/  FSEL R47, R47, -INF , !P3 ;  /* 0xff8000002f2f7808 */ /* 0x000fe40005800000 */
[----:B------:R-:W-:Y:S02]  /*18e50*/  ISETP.GT.AND P3, PT, R9, 0x31, P2 ;  /* 0x000000310900780c */ /* 0x000fe40001764270 */
[----:B0-----:R-:W-:-:S02]  /*18e60*/  FMNMX.FTZ R0, R0, R11, !PT ;  /* 0x0000000b00007209 */ /* 0x001fc40007810000 */
[----:B------:R-:W-:Y:S02]  /*18e70*/  FSEL R59, R59, -INF , !P4 ;  /* 0xff8000003b3b7808 */ /* 0x000fe40006000000 */
[----:B------:R-:W-:Y:S01]  /*18e80*/  ISETP.GT.AND P4, PT, R9, 0x48, P2 ;  /* 0x000000480900780c */ /* 0x000fe20001784270 */
[----:B------:R-:W0:Y:S01]  /*18e90*/  SHFL.BFLY PT, R11, R0, 0x1, 0x1f ;  /* 0x0c201f00000b7f89 */ /* 0x000e2200000e0000 */
[C---:B------:R-:W-:Y:S02]  /*18ea0*/  ISETP.LT.OR P3, PT, R12.reuse, 0x32, P3 ;  /* 0x000000320c00780c */ /* 0x040fe40001f61670 */
[----:B------:R-:W-:Y:S02]  /*18eb0*/  ISETP.LT.OR P4, PT, R12, 0x49, P4 ;  /* 0x000000490c00780c */ /* 0x000fe40002781670 */
[----:B------:R-:W-:Y:S02]  /*18ec0*/  FSEL R51, R51, -INF , !P3 ;  /* 0xff80000033337808 */ /* 0x000fe40005800000 */
[----:B------:R-:W-:-:S02]  /*18ed0*/  ISETP.GT.AND P3, PT, R9, 0x39, P2 ;  /* 0x000000390900780c */ /* 0x000fc40001764270 */
[----:B------:R-:W-:Y:S02]  /*18ee0*/  FSEL R62, R62, -INF , !P4 ;  /* 0xff8000003e3e7808 */ /* 0x000fe40006000000 */
[----:B------:R-:W-:Y:S02]  /*18ef0*/  ISETP.GT.AND P4, PT, R9, RZ, P2 ;  /* 0x000000ff0900720c */ /* 0x000fe40001784270 */
[C---:B------:R-:W-:Y:S02]  /*18f00*/  ISETP.LT.OR P3, PT, R12.reuse, 0x3a, P3 ;  /* 0x0000003a0c00780c */ /* 0x040fe40001f61670 */
[----:B------:R-:W-:Y:S02]  /*18f10*/  ISETP.LT.OR P4, PT, R12, 0x1, P4 ;  /* 0x000000010c00780c */ /* 0x000fe40002781670 */
[----:B------:R-:W-:Y:S02]  /*18f20*/  FSEL R55, R55, -INF , !P3 ;  /* 0xff80000037377808 */ /* 0x000fe40005800000 */
[----:B------:R-:W-:-:S02]  /*18f30*/  FSEL R153, R26, -INF , !P4 ;  /* 0xff8000001a997808 */ /* 0x000fc40006000000 */
[----:B------:R-:W-:Y:S02]  /*18f40*/  ISETP.GT.AND P4, PT, R9, 0x49, P2 ;  /* 0x000000490900780c */ /* 0x000fe40001784270 */
[----:B------:R-:W-:Y:S02]  /*18f50*/  FMNMX.FTZ R20, R153, R4, !PT ;  /* 0x0000000499147209 */ /* 0x000fe40007810000 */
[----:B0-----:R-:W-:Y:S02]  /*18f60*/  FMNMX.FTZ R0, R0, R11, !PT ;  /* 0x0000000b00007209 */ /* 0x001fe40007810000 */
[----:B------:R-:W-:Y:S02]  /*18f70*/  ISETP.LT.OR P4, PT, R12, 0x4a, P4 ;  /* 0x0000004a0c00780c */ /* 0x000fe40002781670 */
[C---:B------:R-:W-:Y:S01]  /*18f80*/  FSETP.NEU.FTZ.AND P3, PT, R0.reuse, -INF , PT ;  /* 0xff8000000000780b */ /* 0x040fe20003f7d000 */
[----:B------:R-:W-:Y:S01]  /*18f90*/  FMUL.FTZ R10, R0, UR44 ;  /* 0x0000002c000a7c20 */ /* 0x000fe20008410000 */
[----:B------:R-:W-:-:S02]  /*18fa0*/  FSEL R63, R63, -INF , !P4 ;  /* 0xff8000003f3f7808 */ /* 0x000fc40006000000 */
[----:B------:R-:W-:Y:S02]  /*18fb0*/  ISETP.GT.AND P4, PT, R9, 0x50, P2 ;  /* 0x000000500900780c */ /* 0x000fe40001784270 */
[----:B------:R-:W-:Y:S02]  /*18fc0*/  FSEL R10, R10, RZ, P3 ;  /* 0x000000ff0a0a7208 */ /* 0x000fe40001800000 */
[----:B------:R-:W-:Y:S02]  /*18fd0*/  ISETP.LT.OR P4, PT, R12, 0x51, P4 ;  /* 0x000000510c00780c */ /* 0x000fe40002781670 */
[----:B------:R-:W-:Y:S01]  /*18fe0*/  @!P1 PRMT R14, RZ, 0x654, R14 ;  /* 0x00000654ff0e9816 */ /* 0x000fe2000000000e */
[--C-:B------:R-:W-:Y:S01]  /*18ff0*/  FFMA.FTZ R180, R25, UR44, -R10.reuse ;  /* 0x0000002c19b47c23 */ /* 0x100fe2000801080a */
[----:B------:R-:W-:Y:S01]  /*19000*/  FMNMX.FTZ R25, R27, R20, !PT ;  /* 0x000000141b197209 */ /* 0x000fe20007810000 */
[--C-:B------:R-:W-:Y:S01]  /*19010*/  FFMA.FTZ R13, R29, UR44, -R10.reuse ;  /* 0x0000002c1d0d7c23 */ /* 0x100fe2000801080a */
[----:B------:R-:W-:Y:S01]  /*19020*/  FSEL R66, R66, -INF , !P4 ;  /* 0xff80000042427808 */ /* 0x000fe20006000000 */
[--C-:B------:R-:W-:Y:S01]  /*19030*/  FFMA.FTZ R21, R33, UR44, -R10.reuse ;  /* 0x0000002c21157c23 */ /* 0x100fe2000801080a */
[----:B------:R-:W-:Y:S01]  /*19040*/  FMNMX.FTZ R20, R30, R25, !PT ;  /* 0x000000191e147209 */ /* 0x000fe20007810000 */
[--C-:B------:R-:W-:Y:S01]  /*19050*/  FFMA.FTZ R11, R24, UR44, -R10.reuse ;  /* 0x0000002c180b7c23 */ /* 0x100fe2000801080a */
        /* <DEDUP_REMOVED lines=39> */
[----:B------:R-:W-:Y:S01]  /*192d0*/  FFMA.FTZ R33, R45, UR44, -R10 ;  /* 0x0000002c2d217c23 */ /* 0x000fe2000801080a */
[----:B------:R-:W-:Y:S01]  /*192e0*/  ISETP.LT.OR P4, PT, R12, 0x61, P4 ;  /* 0x000000610c00780c */ /* 0x000fe20002781670 */
[----:B------:R0:W-:Y:S01]  /*192f0*/  @!P1 SYNCS.ARRIVE.TRANS64.RED.A1T0 RZ, [R14+URZ], RZ ;  /* 0x000000ff0eff99a7 */ /* 0x0001e2000810043f */
[----:B------:R-:W-:-:S02]  /*19300*/  FMNMX.FTZ R37, R51, R20, !PT ;  /* 0x0000001433257209 */ /* 0x000fc40007810000 */
[----:B------:R-:W-:Y:S01]  /*19310*/  FSEL R74, R74, -INF , !P4 ;  /* 0xff8000004a4a7808 */ /* 0x000fe20006000000 */
[----:B------:R-:W-:Y:S01]  /*19320*/  MUFU.EX2 R180, R180 ;  /* 0x000000b400b47308 */ /* 0x000fe20000000800 */
[----:B------:R-:W-:Y:S02]  /*19330*/  FMNMX.FTZ R20, R54, R37, !PT ;  /* 0x0000002536147209 */ /* 0x000fe40007810000 */
[----:B------:R-:W-:Y:S02]  /*19340*/  ISETP.GT.AND P4, PT, R9, 0x61, P2 ;  /* 0x000000610900780c */ /* 0x000fe40001784270 */
[----:B------:R-:W-:Y:S02]  /*19350*/  FMNMX.FTZ R37, R55, R20, !PT ;  /* 0x0000001437257209 */ /* 0x000fe40007810000 */
[----:B------:R-:W-:Y:S01]  /*19360*/  ISETP.LT.OR P4, PT, R12, 0x62, P4 ;  /* 0x000000620c00780c */ /* 0x000fe20002781670 */
[----:B------:R-:W-:Y:S01]  /*19370*/  MUFU.EX2 R182, R182 ;  /* 0x000000b600b67308 */ /* 0x000fe20000000800 */
[----:B------:R-:W-:Y:S01]  /*19380*/  FMNMX.FTZ R20, R58, R37, !PT ;  /* 0x000000253a147209 */ /* 0x000fe20007810000 */
[----:B------:R-:W-:Y:S01]  /*19390*/  FFMA.FTZ R37, R49, UR44, -R10 ;  /* 0x0000002c31257c23 */ /* 0x000fe2000801080a */
[----:B------:R-:W-:-:S02]  /*193a0*/  FSEL R75, R75, -INF , !P4 ;  /* 0xff8000004b4b7808 */ /* 0x000fc40006000000 */
[----:B------:R-:W-:Y:S02]  /*193b0*/  FMNMX.FTZ R41, R59, R20, !PT ;  /* 0x000000143b297209 */ /* 0x000fe40007810000 */
[----:B------:R-:W-:Y:S01]  /*193c0*/  ISETP.GT.AND P4, PT, R9, 0x68, P2 ;  /* 0x000000680900780c */ /* 0x000fe20001784270 */
[----:B------:R-:W-:Y:S01]  /*193d0*/  MUFU.EX2 R13, R13 ;  /* 0x0000000d000d7308 */ /* 0x000fe20000000800 */
[----:B------:R-:W-:Y:S02]  /*193e0*/  FMNMX.FTZ R20, R62, R41, !PT ;  /* 0x000000293e147209 */ /* 0x000fe40007810000 */
[----:B------:R-:W-:Y:S02]  /*193f0*/  ISETP.LT.OR P4, PT, R12, 0x69, P4 ;  /* 0x000000690c00780c */ /* 0x000fe40002781670 */
[----:B------:R-:W-:Y:S02]  /*19400*/  FMNMX.FTZ R41, R63, R20, !PT ;  /* 0x000000143f297209 */ /* 0x000fe40007810000 */
        /* <DEDUP_REMOVED lines=12> */
[----:B------:R-:W-:Y:S02]  /*194d0*/  ISETP.GT.AND P4, PT, R9, 0x70, P2 ;  /* 0x000000700900780c */ /* 0x000fe40001784270 */
[----:B------:R-:W-:Y:S01]  /*194e0*/  FMNMX.FTZ R45, R71, R20, !PT ;  /* 0x00000014472d7209 */ /* 0x000fe20007810000 */
[----:B------:R-:W-:Y:S01]  /*194f0*/  MUFU.EX2 R178, R178 ;  /* 0x000000b200b27308 */ /* 0x000fe20000000800 */
[----:B------:R-:W-:Y:S02]  /*19500*/  ISETP.LT.OR P4, PT, R12, 0x71, P4 ;  /* 0x000000710c00780c */ /* 0x000fe40002781670 */
[----:B------:R-:W-:Y:S01]  /*19510*/  FMNMX.FTZ R20, R74, R45, !PT ;  /* 0x0000002d4a147209 */ /* 0x000fe20007810000 */
[--C-:B------:R-:W-:Y:S01]  /*19520*/  FFMA.FTZ R45, R57, UR44, -R10.reuse ;  /* 0x0000002c392d7c23 */ /* 0x100fe2000801080a */
[----:B------:R-:W-:Y:S01]  /*19530*/  FSEL R82, R82, -INF , !P4 ;  /* 0xff80000052527808 */ /* 0x000fe20006000000 */
[--C-:B------:R-:W-:Y:S01]  /*19540*/  FFMA.FTZ R57, R69, UR44, -R10.reuse ;  /* 0x0000002c45397c23 */ /* 0x100fe2000801080a */
[----:B------:R-:W-:Y:S01]  /*19550*/  ISETP.GT.AND P4, PT, R9, 0x71, P2 ;  /* 0x000000710900780c */ /* 0x000fe20001784270 */
[----:B------:R-:W-:Y:S01]  /*19560*/  FFMA.FTZ R69, R81, UR44, -R10 ;  /* 0x0000002c51457c23 */ /* 0x000fe2000801080a */
[----:B------:R-:W-:Y:S01]  /*19570*/  FMNMX.FTZ R49, R75, R20, !PT ;  /* 0x000000144b317209 */ /* 0x000fe20007810000 */
[----:B------:R-:W-:Y:S01]  /*19580*/  MUFU.EX2 R25, R25 ;  /* 0x0000001900197308 */ /* 0x000fe20000000800 */
[----:B------:R-:W-:-:S02]  /*19590*/  ISETP.LT.OR P4, PT, R12, 0x72, P4 ;  /* 0x000000720c00780c */ /* 0x000fc40002781670 */
[----:B------:R-:W-:Y:S02]  /*195a0*/  FMNMX.FTZ R20, R78, R49, !PT ;  /* 0x000000314e147209 */ /* 0x000fe40007810000 */
[----:B------:R-:W-:Y:S02]  /*195b0*/  FSEL R83, R83, -INF , !P4 ;  /* 0xff80000053537808 */ /* 0x000fe40006000000 */
[----:B------:R-:W-:Y:S01]  /*195c0*/  ISETP.GT.AND P4, PT, R9, 0x78, P2 ;  /* 0x000000780900780c */ /* 0x000fe20001784270 */
[----:B------:R-:W-:Y:S01]  /*195d0*/  MUFU.EX2 R172, R172 ;  /* 0x000000ac00ac7308 */ /* 0x000fe20000000800 */
[----:B------:R-:W-:Y:S02]  /*195e0*/  FMNMX.FTZ R49, R79, R20, !PT ;  /* 0x000000144f317209 */ /* 0x000fe40007810000 */
[----:B------:R-:W-:Y:S02]  /*195f0*/  ISETP.GT.AND P2, PT, R9, 0x79, P2 ;  /* 0x000000790900780c */ /* 0x000fe40001744270 */
[----:B------:R-:W-:-:S02]  /*19600*/  ISETP.LT.OR P4, PT, R12, 0x79, P4 ;  /* 0x000000790c00780c */ /* 0x000fc40002781670 */
[----:B------:R-:W-:Y:S01]  /*19610*/  FMNMX.FTZ R20, R82, R49, !PT ;  /* 0x0000003152147209 */ /* 0x000fe20007810000 */
[--C-:B------:R-:W-:Y:S01]  /*19620*/  FFMA.FTZ R49, R61, UR44, -R10.reuse ;  /* 0x0000002c3d317c23 */ /* 0x100fe2000801080a */
[----:B------:R-:W-:Y:S01]  /*19630*/  ISETP.LT.OR P2, PT, R12, 0x7a, P2 ;  /* 0x0000007a0c00780c */ /* 0x000fe20001741670 */
[----:B------:R-:W-:Y:S01]  /*19640*/  FFMA.FTZ R61, R73, UR44, -R10 ;  /* 0x0000002c493d7c23 */ /* 0x000fe2000801080a */
[----:B------:R-:W-:Y:S01]  /*19650*/  FSEL R86, R86, -INF , !P4 ;  /* 0xff80000056567808 */ /* 0x000fe20006000000 */
[----:B------:R-:W-:Y:S01]  /*19660*/  MUFU.EX2 R29, R29 ;  /* 0x0000001d001d7308 */ /* 0x000fe20000000800 */
[----:B------:R-:W-:Y:S02]  /*19670*/  FMNMX.FTZ R9, R83, R20, !PT ;  /* 0x0000001453097209 */ /* 0x000fe40007810000 */
[----:B------:R-:W-:Y:S02]  /*19680*/  FSEL R87, R87, -INF , !P2 ;  /* 0xff80000057577808 */ /* 0x000fe40005000000 */
[----:B------:R-:W-:-:S02]  /*19690*/  FMNMX.FTZ R12, R86, R9, !PT ;  /* 0x00000009560c7209 */ /* 0x000fc40007810000 */
[----:B------:R-:W-:Y:S01]  /*196a0*/  FSEL R20, R0, RZ, P3 ;  /* 0x000000ff00147208 */ /* 0x000fe20001800000 */
[----:B------:R-:W-:Y:S01]  /*196b0*/  MUFU.EX2 R174, R174 ;  /* 0x000000ae00ae7308 */ /* 0x000fe20000000800 */
[----:B------:R-:W-:-:S03]  /*196c0*/  FMNMX.FTZ R12, R87, R12, !PT ;  /* 0x0000000c570c7209 */ /* 0x000fc60007810000 */
[----:B------:R-:W-:Y:S02]  /*196d0*/  FADD.FTZ R20, -R20, R7 ;  /* 0x0000000714147221 */ /* 0x000fe40000010100 */
[----:B------:R-:W1:Y:S02]  /*196e0*/  SHFL.BFLY PT, R9, R12, 0x2, 0x1f ;  /* 0x0c401f000c097f89 */ /* 0x000e6400000e0000 */
[----:B------:R-:W-:Y:S01]  /*196f0*/  FMUL.FTZ R10, R20, UR44 ;  /* 0x0000002c140a7c20 */ /* 0x000fe20008410000 */
[----:B------:R-:W-:Y:S08]  /*19700*/  MUFU.EX2 R33, R33 ;  /* 0x0000002100217308 */ /* 0x000ff00000000800 */
[----:B------:R-:W2:Y:S08]  /*19710*/  MUFU.EX2 R10, R10 ;  /* 0x0000000a000a7308 */ /* 0x000eb00000000800 */
[----:B------:R-:W3:Y:S01]  /*19720*/  MUFU.EX2 R168, R168 ;  /* 0x000000a800a87308 */ /* 0x000ee20000000800 */
[----:B-1----:R-:W-:-:S07]  /*19730*/  FMNMX.FTZ R9, R12, R9, !PT ;  /* 0x000000090c097209 */ /* 0x002fce0007810000 */
[----:B------:R-:W1:Y:S01]  /*19740*/  MUFU.EX2 R37, R37 ;  /* 0x0000002500257308 */ /* 0x000e620000000800 */
[-C--:B--2---:R-:W-:Y:S01]  /*19750*/  FMUL.FTZ R88, R88, R10.reuse ;  /* 0x0000000a58587220 */ /* 0x084fe20000410000 */
[----:B------:R-:W2:Y:S01]  /*19760*/  SHFL.BFLY PT, R12, R9, 0x1, 0x1f ;  /* 0x0c201f00090c7f89 */ /* 0x000ea200000e0000 */
[-C--:B------:R-:W-:Y:S01]  /*19770*/  FMUL.FTZ R89, R89, R10.reuse ;  /* 0x0000000a59597220 */ /* 0x080fe20000410000 */
[-C--:B------:R-:W-:Y:S01]  /*19780*/  FMUL.FTZ R92, R92, R10.reuse ;  /* 0x0000000a5c5c7220 */ /* 0x080fe20000410000 */
[-C--:B------:R-:W-:Y:S01]  /*19790*/  FMUL.FTZ R93, R93, R10.reuse ;  /* 0x0000000a5d5d7220 */ /* 0x080fe20000410000 */
[-C--:B------:R-:W-:Y:S01]  /*197a0*/  FMUL.FTZ R96, R96, R10.reuse ;  /* 0x0000000a60607220 */ /* 0x080fe20000410000 */
[-C--:B------:R-:W-:Y:S01]  /*197b0*/  FMUL.FTZ R97, R97, R10.reuse ;  /* 0x0000000a61617220 */ /* 0x080fe20000410000 */
[----:B------:R-:W4:Y:S01]  /*197c0*/  MUFU.EX2 R170, R170 ;  /* 0x000000aa00aa7308 */ /* 0x000f220000000800 */
[-C--:B------:R-:W-:Y:S01]  /*197d0*/  FMUL.FTZ R100, R100, R10.reuse ;  /* 0x0000000a64647220 */ /* 0x080fe20000410000 */
[-C--:B------:R-:W-:Y:S01]  /*197e0*/  FMUL.FTZ R101, R101, R10.reuse ;  /* 0x0000000a65657220 */ /* 0x080fe20000410000 */
[-C--:B------:R-:W-:Y:S01]  /*197f0*/  FMUL.FTZ R104, R104, R10.reuse ;  /* 0x0000000a68687220 */ /* 0x080fe20000410000 */
[-C--:B------:R-:W-:Y:S01]  /*19800*/  FMUL.FTZ R105, R105, R10.reuse ;  /* 0x0000000a69697220 */ /* 0x080fe20000410000 */
[-C--:B------:R-:W-:Y:S01]  /*19810*/  FMUL.FTZ R108, R108, R10.reuse ;  /* 0x0000000a6c6c7220 */ /* 0x080fe20000410000 */
[-C--:B------:R-:W-:Y:S01]  /*19820*/  FMUL.FTZ R109, R109, R10.reuse ;  /* 0x0000000a6d6d7220 */ /* 0x080fe20000410000 */
[-C--:B------:R-:W-:Y:S01]  /*19830*/  FMUL.FTZ R112, R112, R10.reuse ;  /* 0x0000000a70707220 */ /* 0x080fe20000410000 */
[----:B------:R-:W5:Y:S01]  /*19840*/  MUFU.EX2 R41, R41 ;  /* 0x0000002900297308 */ /* 0x000f620000000800 */
        /* <DEDUP_REMOVED lines=8> */
[----:B------:R-:W-:Y:S01]  /*198d0*/  FMUL.FTZ R128, R128, R10 ;  /* 0x0000000a80807220 */ /* 0x000fe20000410000 */
[----:B--2---:R-:W-:Y:S01]  /*198e0*/  FMNMX.FTZ R9, R9, R12, !PT ;  /* 0x0000000c09097209 */ /* 0x004fe20007810000 */
[-C--:B------:R-:W-:Y:S01]  /*198f0*/  FMUL.FTZ R129, R129, R10.reuse ;  /* 0x0000000a81817220 */ /* 0x080fe20000410000 */
[-C--:B------:R-:W-:Y:S01]  /*19900*/  FMUL.FTZ R132, R132, R10.reuse ;  /* 0x0000000a84847220 */ /* 0x080fe20000410000 */
[-C--:B------:R-:W-:Y:S01]  /*19910*/  FMUL.FTZ R133, R133, R10.reuse ;  /* 0x0000000a85857220 */ /* 0x080fe20000410000 */
[C---:B------:R-:W-:Y:S01]  /*19920*/  FSETP.NEU.FTZ.AND P2, PT, R9.reuse, -INF , PT ;  /* 0xff8000000900780b */ /* 0x040fe20003f5d000 */
[----:B------:R-:W-:Y:S01]  /*19930*/  FMUL.FTZ R32, R9, UR44 ;  /* 0x0000002c09207c20 */ /* 0x000fe20008410000 */
[----:B------:R-:W2:Y:S01]  /*19940*/  MUFU.EX2 R45, R45 ;  /* 0x0000002d002d7308 */ /* 0x000ea20000000800 */
[-C--:B------:R-:W-:Y:S01]  /*19950*/  FMUL.FTZ R136, R136, R10.reuse ;  /* 0x0000000a88887220 */ /* 0x080fe20000410000 */
[-C--:B------:R-:W-:Y:S01]  /*19960*/  FMUL.FTZ R137, R137, R10.reuse ;  /* 0x0000000a89897220 */ /* 0x080fe20000410000 */
[-C--:B------:R-:W-:Y:S01]  /*19970*/  FMUL.FTZ R140, R140, R10.reuse ;  /* 0x0000000a8c8c7220 */ /* 0x080fe20000410000 */
[----:B------:R-:W-:Y:S01]  /*19980*/  FSEL R32, R32, RZ, P2 ;  /* 0x000000ff20207208 */ /* 0x000fe20001000000 */
[-C--:B------:R-:W-:Y:S01]  /*19990*/  FMUL.FTZ R141, R141, R10.reuse ;  /* 0x0000000a8d8d7220 */ /* 0x080fe20000410000 */
[-C--:B------:R-:W-:Y:S01]  /*199a0*/  FMUL.FTZ R144, R144, R10.reuse ;  /* 0x0000000a90907220 */ /* 0x080fe20000410000 */
[----:B------:R-:W-:Y:S01]  /*199b0*/  FMUL.FTZ R145, R145, R10 ;  /* 0x0000000a91917220 */ /* 0x000fe20000410000 */
[----:B------:R-:W2:Y:S01]  /*199c0*/  MUFU.EX2 R166, R166 ;  /* 0x000000a600a67308 */ /* 0x000ea20000000800 */
        /* <DEDUP_REMOVED lines=18> */
[----:B------:R-:W-:Y:S01]  /*19af0*/  F2FP.BF16.F32.PACK_AB R180, R180, R11 ;  /* 0x0000000bb4b4723e */ /* 0x000fe200000010ff */
        /* <DEDUP_REMOVED lines=9> */
[----:B0-----:R-:W-:Y:S01]  /*19b90*/  FFMA.FTZ R14, R59, UR44, -R32 ;  /* 0x0000002c3b0e7c23 */ /* 0x001fe20008010820 */
        /* <DEDUP_REMOVED lines=13> */
[----:B------:R-:W-:Y:S01]  /*19c70*/  FSEL R27, R9, RZ, P2 ;  /* 0x000000ff091b7208 */ /* 0x000fe20001000000 */
[--C-:B------:R-:W-:Y:S01]  /*19c80*/  FFMA.FTZ R75, R75, UR44, -R32.reuse ;  /* 0x0000002c4b4b7c23 */ /* 0x100fe20008010820 */
[----:B------:R-:W-:Y:S01]  /*19c90*/  FFMA.FTZ R78, R78, UR44, -R32 ;  /* 0x0000002c4e4e7c23 */ /* 0x000fe20008010820 */
[----:B------:R-:W-:Y:S01]  /*19ca0*/  FADD.FTZ R31, R33, R6 ;  /* 0x00000006211f7221 */ /* 0x000fe20000010000 */
[----:B------:R-:W-:Y:S01]  /*19cb0*/  FFMA.FTZ R79, R79, UR44, -R32 ;  /* 0x0000002c4f4f7c23 */ /* 0x000fe20008010820 */
[----:B------:R-:W-:Y:S01]  /*19cc0*/  FADD.FTZ R27, -R27, R4 ;  /* 0x000000041b1b7221 */ /* 0x000fe20000010100 */
[----:B------:R-:W-:Y:S01]  /*19cd0*/  MUFU.EX2 R53, R53 ;  /* 0x0000003500357308 */ /* 0x000fe20000000800 */
[----:B---3--:R-:W-:Y:S01]  /*19ce0*/  FADD.FTZ R6, R168, R31 ;  /* 0x0000001fa8067221 */ /* 0x008fe20000010000 */
[--C-:B------:R-:W-:Y:S01]  /*19cf0*/  FFMA.FTZ R82, R82, UR44, -R32.reuse ;  /* 0x0000002c52527c23 */ /* 0x100fe20008010820 */
[----:B------:R-:W-:Y:S01]  /*19d00*/  FMUL.FTZ R27, R27, UR44 ;  /* 0x0000002c1b1b7c20 */ /* 0x000fe20008410000 */
[----:B------:R-:W-:Y:S01]  /*19d10*/  FFMA.FTZ R83, R83, UR44, -R32 ;  /* 0x0000002c53537c23 */ /* 0x000fe20008010820 */
[----:B-1----:R-:W-:Y:S01]  /*19d20*/  FADD.FTZ R31, R37, R6 ;  /* 0x00000006251f7221 */ /* 0x002fe20000010000 */
[--C-:B------:R-:W-:Y:S01]  /*19d30*/  FFMA.FTZ R86, R86, UR44, -R32.reuse ;  /* 0x0000002c56567c23 */ /* 0x100fe20008010820 */
[----:B------:R-:W-:Y:S01]  /*19d40*/  FFMA.FTZ R87, R87, UR44, -R32 ;  /* 0x0000002c57577c23 */ /* 0x000fe20008010820 */
[----:B------:R-:W-:Y:S01]  /*19d50*/  MUFU.EX2 R20, R20 ;  /* 0x0000001400147308 */ /* 0x000fe20000000800 */
[----:B----4-:R-:W-:Y:S01]  /*19d60*/  FADD.FTZ R6, R170, R31 ;  /* 0x0000001faa067221 */ /* 0x010fe20000010000 */
[----:B------:R-:W-:Y:S01]  /*19d70*/  ISETP.GT.AND P2, PT, R3, R198, PT ;  /* 0x000000c60300720c */ /* 0x000fe20003f44270 */
[----:B------:R-:W-:Y:S01]  /*19d80*/  FMUL.FTZ R148, R148, R10 ;  /* 0x0000000a94947220 */ /* 0x000fe20000410000 */
[----:B------:R-:W-:Y:S01]  /*19d90*/  F2FP.BF16.F32.PACK_AB R182, R13, R182 ;  /* 0x000000b60db6723e */ /* 0x000fe200000010ff */
[----:B-----5:R-:W-:Y:S01]  /*19da0*/  FADD.FTZ R31, R41, R6 ;  /* 0x00000006291f7221 */ /* 0x020fe20000010000 */
[----:B------:R-:W-:Y:S01]  /*19db0*/  F2FP.BF16.F32.PACK_AB R176, R21, R176 ;  /* 0x000000b015b0723e */ /* 0x000fe200000010ff */
[----:B------:R-:W-:Y:S01]  /*19dc0*/  FMUL.FTZ R149, R149, R10 ;  /* 0x0000000a95957220 */ /* 0x000fe20000410000 */
[----:B------:R-:W0:Y:S01]  /*19dd0*/  MUFU.EX2 R27, R27 ;  /* 0x0000001b001b7308 */ /* 0x000e220000000800 */
[----:B------:R-:W-:Y:S01]  /*19de0*/  FADD.FTZ R6, R164, R31 ;  /* 0x0000001fa4067221 */ /* 0x000fe20000010000 */
[----:B------:R-:W-:Y:S01]  /*19df0*/  F2FP.BF16.F32.PACK_AB R178, R25, R178 ;  /* 0x000000b219b2723e */ /* 0x000fe200000010ff */
[----:B------:R-:W-:Y:S01]  /*19e00*/  VIADD R3, R3, 0xffffffff ;  /* 0xffffffff03037836 */ /* 0x000fe20000000000 */
[----:B------:R-:W-:Y:S01]  /*19e10*/  F2FP.BF16.F32.PACK_AB R172, R29, R172 ;  /* 0x000000ac1dac723e */ /* 0x000fe200000010ff */
[----:B--2---:R-:W-:Y:S01]  /*19e20*/  FADD.FTZ R31, R45, R6 ;  /* 0x000000062d1f7221 */ /* 0x004fe20000010000 */
[----:B------:R-:W-:-:S02]  /*19e30*/  F2FP.BF16.F32.PACK_AB R174, R33, R174 ;  /* 0x000000ae21ae723e */ /* 0x000fc400000010ff */
[----:B------:R-:W1:Y:S01]  /*19e40*/  MUFU.EX2 R162, R162 ;  /* 0x000000a200a27308 */ /* 0x000e620000000800 */
[----:B------:R-:W-:Y:S01]  /*19e50*/  FADD.FTZ R38, R166, R31 ;  /* 0x0000001fa6267221 */ /* 0x000fe20000010000 */
[----:B------:R-:W-:Y:S02]  /*19e60*/  F2FP.BF16.F32.PACK_AB R168, R37, R168 ;  /* 0x000000a825a8723e */ /* 0x000fe400000010ff */
[----:B------:R-:W-:Y:S02]  /*19e70*/  F2FP.BF16.F32.PACK_AB R170, R41, R170 ;  /* 0x000000aa29aa723e */ /* 0x000fe400000010ff */
[----:B------:R-:W-:Y:S02]  /*19e80*/  F2FP.BF16.F32.PACK_AB R164, R45, R164 ;  /* 0x000000a42da4723e */ /* 0x000fe400000010ff */
[----:B------:R-:W2:Y:S01]  /*19e90*/  MUFU.EX2 R177, R177 ;  /* 0x000000b100b17308 */ /* 0x000ea20000000800 */
[----:B0-----:R-:W-:Y:S01]  /*19ea0*/  FFMA.FTZ R6, R27, R5, R12 ;  /* 0x000000051b067223 */ /* 0x001fe2000001000c */
[C---:B------:R-:W-:Y:S01]  /*19eb0*/  FADD.FTZ R5, R49.reuse, R38 ;  /* 0x0000002631057221 */ /* 0x040fe20000010000 */
[----:B------:R-:W-:Y:S01]  /*19ec0*/  F2FP.BF16.F32.PACK_AB R166, R49, R166 ;  /* 0x000000a631a6723e */ /* 0x000fe200000010ff */
[----:B------:R-:W-:Y:S01]  /*19ed0*/  FMUL.FTZ R90, R90, R27 ;  /* 0x0000001b5a5a7220 */ /* 0x000fe20000410000 */
[----:B------:R-:W-:Y:S01]  /*19ee0*/  FADD.FTZ R6, R181, R6 ;  /* 0x00000006b5067221 */ /* 0x000fe20000010000 */
[----:B------:R-:W-:Y:S01]  /*19ef0*/  FADD.FTZ R38, R160, R5 ;  /* 0x00000005a0267221 */ /* 0x000fe20000010000 */
[----:B------:R-:W-:Y:S01]  /*19f00*/  F2FP.BF16.F32.PACK_AB R160, R53, R160 ;  /* 0x000000a035a0723e */ /* 0x000fe200000010ff */
[----:B------:R-:W0:Y:S01]  /*19f10*/  MUFU.EX2 R57, R57 ;  /* 0x0000003900397308 */ /* 0x000e220000000800 */
[----:B------:R-:W-:Y:S01]  /*19f20*/  FADD.FTZ R5, R183, R6 ;  /* 0x00000006b7057221 */ /* 0x000fe20000010000 */
[----:B------:R-:W-:Y:S01]  /*19f30*/  FADD.FTZ R31, R53, R38 ;  /* 0x00000026351f7221 */ /* 0x000fe20000010000 */
[C---:B------:R-:W-:Y:S01]  /*19f40*/  F2FP.BF16.F32.PACK_AB R183, R20.reuse, R183 ;  /* 0x000000b714b7723e */ /* 0x040fe200000010ff */
[-C--:B------:R-:W-:Y:S01]  /*19f50*/  FMUL.FTZ R91, R91, R27.reuse ;  /* 0x0000001b5b5b7220 */ /* 0x080fe20000410000 */
[----:B------:R-:W-:Y:S01]  /*19f60*/  FADD.FTZ R6, R20, R5 ;  /* 0x0000000514067221 */ /* 0x000fe20000010000 */
[----:B-1----:R-:W-:Y:S01]  /*19f70*/  FADD.FTZ R38, R162, R31 ;  /* 0x0000001fa2267221 */ /* 0x002fe20000010000 */
[----:B------:R-:W-:Y:S01]  /*19f80*/  F2FP.BF16.F32.PACK_AB R181, R181, R12 ;  /* 0x0000000cb5b5723e */ /* 0x000fe200000010ff */
        /* <DEDUP_REMOVED lines=9> */
[C---:B0-----:R-:W-:Y:S01]  /*1a020*/  FADD.FTZ R11, R57.reuse, R38 ;  /* 0x00000026390b7221 */ /* 0x041fe20000010000 */
[----:B------:R-:W-:Y:S01]  /*1a030*/  F2FP.BF16.F32.PACK_AB R162, R57, R162 ;  /* 0x000000a239a2723e */ /* 0x000fe200000010ff */
[-C--:B------:R-:W-:Y:S01]  /*1a040*/  FMUL.FTZ R106, R106, R27.reuse ;  /* 0x0000001b6a6a7220 */ /* 0x080fe20000410000 */
[-C--:B------:R-:W-:Y:S01]  /*1a050*/  FMUL.FTZ R107, R107, R27.reuse ;  /* 0x0000001b6b6b7220 */ /* 0x080fe20000410000 */
[-C--:B------:R-:W-:Y:S01]  /*1a060*/  FMUL.FTZ R110, R110, R27.reuse ;  /* 0x0000001b6e6e7220 */ /* 0x080fe20000410000 */
[-C--:B------:R-:W-:Y:S01]  /*1a070*/  FMUL.FTZ R111, R111, R27.reuse ;  /* 0x0000001b6f6f7220 */ /* 0x080fe20000410000 */
[----:B------:R-:W-:Y:S01]  /*1a080*/  FMUL.FTZ R114, R114, R27 ;  /* 0x0000001b72727220 */ /* 0x000fe20000410000 */
[----:B------:R-:W0:Y:S01]  /*1a090*/  MUFU.EX2 R179, R179 ;  /* 0x000000b300b37308 */ /* 0x000e220000000800 */
[C---:B-1----:R-:W-:Y:S01]  /*1a0a0*/  FADD.FTZ R6, R24.reuse, R5 ;  /* 0x0000000518067221 */ /* 0x042fe20000010000 */
[----:B------:R-:W-:Y:S01]  /*1a0b0*/  F2FP.BF16.F32.PACK_AB R177, R24, R177 ;  /* 0x000000b118b1723e */ /* 0x000fe200000010ff */
        /* <DEDUP_REMOVED lines=22> */
[C---:B-1----:R-:W-:Y:S01]  /*1a220*/  FADD.FTZ R11, R61.reuse, R38 ;  /* 0x000000263d0b7221 */ /* 0x042fe20000010000 */
[----:B------:R-:W-:Y:S01]  /*1a230*/  F2FP.BF16.F32.PACK_AB R156, R61, R156 ;  /* 0x0000009c3d9c723e */ /* 0x000fe200000010ff */
[-C--:B------:R-:W-:Y:S01]  /*1a240*/  FMUL.FTZ R150, R150, R27.reuse ;  /* 0x0000001b96967220 */ /* 0x080fe20000410000 */
[----:B------:R-:W-:Y:S01]  /*1a250*/  FMUL.FTZ R151, R151, R27 ;  /* 0x0000001b97977220 */ /* 0x000fe20000410000 */
[----:B------:R-:W-:-:S03]  /*1a260*/  IMAD.MOV.U32 R20, RZ, RZ, R186 ;  /* 0x000000ffff147224 */ /* 0x000fc600078e00ba */
        /* <DEDUP_REMOVED lines=30> */
[----:B------:R-:W-:-:S05]  /*1a450*/  IMAD.MOV.U32 R7, RZ, RZ, R0 ;  /* 0x000000ffff077224 */ /* 0x000fca00078e0000 */
[----:B------:R-:W1:Y:S01]  /*1a460*/  MUFU.EX2 R4, R55 ;  /* 0x0000003700047308 */ /* 0x000e620000000800 */
[C---:B--2---:R-:W-:Y:S01]  /*1a470*/  FADD.FTZ R38, R34.reuse, R5 ;  /* 0x0000000522267221 */ /* 0x044fe20000010000 */
[----:B------:R-:W-:-:S06]  /*1a480*/  F2FP.BF16.F32.PACK_AB R169, R34, R169 ;  /* 0x000000a922a9723e */ /* 0x000fcc00000010ff */
[----:B------:R-:W2:Y:S01]  /*1a490*/  MUFU.EX2 R165, R165 ;  /* 0x000000a500a57308 */ /* 0x000ea20000000800 */
[----:B0-----:R-:W-:-:S07]  /*1a4a0*/  FADD.FTZ R5, R171, R38 ;  /* 0x00000026ab057221 */ /* 0x001fce0000010000 */
[----:B------:R-:W0:Y:S01]  /*1a4b0*/  MUFU.EX2 R14, R14 ;  /* 0x0000000e000e7308 */ /* 0x000e220000000800 */
[C---:B-1----:R-:W-:Y:S01]  /*1a4c0*/  FADD.FTZ R38, R4.reuse, R5 ;  /* 0x0000000504267221 */ /* 0x042fe20000010000 */
[----:B------:R-:W-:Y:S01]  /*1a4d0*/  F2FP.BF16.F32.PACK_AB R171, R4, R171 ;  /* 0x000000ab04ab723e */ /* 0x000fe200000010ff */
[----:B------:R-:W-:-:S05]  /*1a4e0*/  IMAD.MOV.U32 R4, RZ, RZ, R9 ;  /* 0x000000ffff047224 */ /* 0x000fca00078e0009 */
        /* <DEDUP_REMOVED lines=39> */
[----:B------:R-:W-:Y:S06]  /*1a760*/  @P2 BRA `(.L_x_7092) ;  /* 0xffffffcc007c2947 */ /* 0x000fec000383ffff */
.L_x_7074:
[----:B------:R-:W-:Y:S05]  /*1a770*/  WARPSYNC.ALL ;  /* 0x0000000000007948 */ /* 0x000fea0003800000 */
[----:B------:R-:W-:Y:S06]  /*1a780*/  BAR.ARV 0x8, 0x120 ;  /* 0x0204800000007b1d */ /* 0x000fec0000002000 */
[----:B------:R-:W-:Y:S05]  /*1a790*/  @!P0 BRA `(.L_x_7093) ;  /* 0x0000000000048947 */ /* 0x000fea0003800000 */
[----:B------:R-:W-:Y:S01]  /*1a7a0*/  BPT.TRAP 0x1 ;  /* 0x000000040000795c */ /* 0x000fe20000300000 */
.L_x_7093:
[----:B------:R-:W-:Y:S01]  /*1a7b0*/  IMAD R10, R184, 0x8, R2 ;  /* 0x00000008b80a7824 */ /* 0x000fe200078e0202 */
[----:B------:R-:W-:-:S04]  /*1a7c0*/  SHF.L.U32 R3, R186, 0x1f, RZ ;  /* 0x0000001fba037819 */ /* 0x000fc800000006ff */
[----:B------:R0:W1:Y:S01]  /*1a7d0*/  SYNCS.PHASECHK.TRANS64.TRYWAIT P2, [R10+URZ+0x28850], R3 ;  /* 0x028850030a0075a7 */ /* 0x000062000804017f */
[----:B------:R-:W-:Y:S05]  /*1a7e0*/  @!P0 BRA `(.L_x_7094) ;  /* 0x0000000000048947 */ /* 0x000fea0003800000 */
[----:B------:R-:W-:Y:S01]  /*1a7f0*/  BPT.TRAP 0x1 ;  /* 0x000000040000795c */ /* 0x000fe20000300000 */
.L_x_7094:
[----:B------:R-:W-:-:S05]  /*1a800*/  VIADD R2, R2, 0x400 ;  /* 0x0000040002027836 */ /* 0x000fca0000000000 */
[----:B------:R-:W-:-:S04]  /*1a810*/  SHF.R.U32.HI R2, RZ, 0x4, R2 ;  /* 0x00000004ff027819 */ /* 0x000fc80000011602 */
[----:B------:R-:W-:-:S04]  /*1a820*/  LOP3.LUT R2, R2, 0x3fff, RZ, 0xc0, !PT ;  /* 0x00003fff02027812 */ /* 0x000fc800078ec0ff */
[----:B------:R-:W-:Y:S01]  /*1a830*/  LOP3.LUT R7, R2, 0x4000000, RZ, 0xfc, !PT ;  /* 0x0400000002077812 */ /* 0x000fe200078efcff */
[----:B-1----:R-:W-:Y:S06]  /*1a840*/  @P2 BRA `(.L_x_7095) ;  /* 0x0000000000082947 */ /* 0x002fec0003800000 */
[----:B------:R-:W1:Y:S02]  /*1a850*/  SYNCS.PHASECHK.TRANS64.TRYWAIT P0, [R10+URZ+0x28850], R3 ;  /* 0x028850030a0075a7 */ /* 0x000e64000800017f */
[----:B-1----:R-:W-:Y:S05]  /*1a860*/  @!P0 BRA `(.L_x_7096) ;  /* 0x000000a400108947 */ /* 0x002fea0003800000 */
.L_x_7095:
[----:B------:R-:W-:Y:S01]  /*1a870*/  IMAD R2, R184, 0x800, R7 ;  /* 0x00000800b8027824 */ /* 0x000fe200078e0207 */
[----:B------:R-:W-:Y:S05]  /*1a880*/  WARPSYNC.ALL ;  /* 0x0000000000007948 */ /* 0x000fea0003800000 */
[----:B01----:R-:W-:Y:S01]  /*1a890*/  IMAD.MOV.U32 R3, RZ, RZ, 0x40000040 ;  /* 0x40000040ff037424 */ /* 0x003fe200078e00ff */
[C---:B------:R-:W-:Y:S01]  /*1a8a0*/  R2UR UR6, R2.reuse ;  /* 0x00000000020672ca */ /* 0x040fe200000e0000 */
[----:B------:R-:W-:Y:S01]  /*1a8b0*/  WARPGROUP.ARRIVE ;  /* 0x00000000000079c5 */ /* 0x000fe20000000000 */
[----:B------:R-:W-:Y:S02]  /*1a8c0*/  VIADD R12, R2, 0x80 ;  /* 0x00000080020c7836 */ /* 0x000fe40000000000 */
[----:B------:R-:W-:Y:S01]  /*1a8d0*/  R2UR UR7, R3 ;  /* 0x00000000030772ca */ /* 0x000fe200000e0000 */
[----:B------:R-:W-:-:S02]  /*1a8e0*/  IMAD.MOV.U32 R13, RZ, RZ, 0x40000040 ;  /* 0x40000040ff0d7424 */ /* 0x000fc400078e00ff */
[----:B------:R-:W-:Y:S02]  /*1a8f0*/  IMAD.MOV.U32 R3, RZ, RZ, 0x40000040 ;  /* 0x40000040ff037424 */ /* 0x000fe400078e00ff */
[----:B------:R-:W-:Y:S02]  /*1a900*/  @!P1 VIADD R10, R10, 0x28860 ;  /* 0x000288600a0a9836 */ /* 0x000fe40000000000 */
[----:B------:R-:W-:Y:S02]  /*1a910*/  VIADD R184, R184, 0x1 ;  /* 0x00000001b8b87836 */ /* 0x000fe40000000000 */
[----:B------:R-:W-:Y:S01]  /*1a920*/  IMAD.MOV.U32 R20, RZ, RZ, -0x800000 ;  /* 0xff800000ff147424 */ /* 0x000fe200078e00ff */
[----:B------:R-:W-:Y:S01]  /*1a930*/  @!P1 PRMT R10, RZ, 0x654, R10 ;  /* 0x00000654ff0a9816 */ /* 0x000fe2000000000a */
[----:B------:R-:W-:Y:S01]  /*1a940*/  VIADD R222, R222, 0x1 ;  /* 0x00000001dede7836 */ /* 0x000fe20000000000 */
[----:B------:R-:W-:Y:S01]  /*1a950*/  ISETP.NE.AND P2, PT, R184, 0x2, PT ;  /* 0x00000002b800780c */ /* 0x000fe20003f45270 */
[----:B------:R-:W-:Y:S01]  /*1a960*/  HGMMA.64x128x16.F32.BF16 R88, R180, gdesc[UR4].tnspB, R88, gsb0 ;  /* 0x41e00004b4587df0 */ /* 0x000fe20008001858 */
[----:B------:R-:W-:Y:S01]  /*1a970*/  R2UR UR6, R12 ;  /* 0x000000000c0672ca */ /* 0x000fe200000e0000 */
[----:B------:R-:W-:Y:S01]  /*1a980*/  VIADD R12, R2, 0x100 ;  /* 0x00000100020c7836 */ /* 0x000fe20000000000 */
[----:B------:R-:W-:Y:S01]  /*1a990*/  R2UR UR7, R13 ;  /* 0x000000000d0772ca */ /* 0x000fe200000e0000 */
[----:B------:R-:W-:Y:S01]  /*1a9a0*/  IMAD.MOV.U32 R13, RZ, RZ, 0x40000040 ;  /* 0x40000040ff0d7424 */ /* 0x000fe200078e00ff */
[----:B------:R-:W-:Y:S01]  /*1a9b0*/  SEL R184, R184, RZ, P2 ;  /* 0x000000ffb8b87207 */ /* 0x000fe20001000000 */
[----:B------:R-:W-:-:S02]  /*1a9c0*/  WARPGROUP.DEPBAR.LE gsb0, 0x0 ;  /* 0x00008000000079c5 */ /* 0x000fc40000010000 */
        /* <DEDUP_REMOVED lines=33> */
[----:B------:R-:W-:Y:S01]  /*1abe0*/  IMAD.U32 R13, RZ, RZ, UR44 ;  /* 0x0000002cff0d7e24 */ /* 0x000fe2000f8e00ff */
[----:B------:R-:W-:Y:S02]  /*1abf0*/  WARPGROUP.DEPBAR.LE gsb0, 0x0 ;  /* 0x00008000000079c5 */ /* 0x000fe40000010000 */
[----:B------:R-:W-:-:S09]  /*1ac00*/  WARPGROUP.ARRIVE ;  /* 0x00000000000079c5 */ /* 0x000fd20000000000 */
[----:B------:R-:W-:Y:S01]  /*1ac10*/  HGMMA.64x128x16.F32.BF16 R88, R156, gdesc[UR4].tnspB, R88, gsb0 ;  /* 0x41e000049c587df0 */ /* 0x000fe20008001858 */
[----:B------:R-:W-:Y:S02]  /*1ac20*/  R2UR UR6, R2 ;  /* 0x00000000020672ca */ /* 0x000fe400000e0000 */
[----:B------:R-:W-:Y:S01]  /*1ac30*/  R2UR UR7, R3 ;  /* 0x00000000030772ca */ /* 0x000fe200000e0000 */
[----:B------:R-:W0:Y:S04]  /*1ac40*/  SHFL.BFLY PT, R2, R5, 0x2, 0x1f ;  /* 0x0c401f0005027f89 */ /* 0x000e2800000e0000 */
[----:B------:R-:W1:Y:S01]  /*1ac50*/  SHFL.BFLY PT, R3, R6, 0x2, 0x1f ;  /* 0x0c401f0006037f89 */ /* 0x000e6200000e0000 */
[----:B0-----:R-:W-:Y:S01]  /*1ac60*/  FADD.FTZ R4, R2, R5 ;  /* 0x0000000502047221 */ /* 0x001fe20000010000 */
[----:B------:R-:W-:-:S02]  /*1ac70*/  IMAD.U32 R5, RZ, RZ, UR44 ;  /* 0x0000002cff057e24 */ /* 0x000fc4000f8e00ff */
[----:B-1----:R-:W-:Y:S02]  /*1ac80*/  FADD.FTZ R3, R3, R6 ;  /* 0x0000000603037221 */ /* 0x002fe40000010000 */
[----:B------:R-:W0:Y:S04]  /*1ac90*/  SHFL.BFLY PT, R7, R4, 0x1, 0x1f ;  /* 0x0c201f0004077f89 */ /* 0x000e2800000e0000 */
[----:B------:R-:W1:Y:S01]  /*1aca0*/  SHFL.BFLY PT, R2, R3, 0x1, 0x1f ;  /* 0x0c201f0003027f89 */ /* 0x000e6200000e0000 */
[----:B0-----:R-:W-:Y:S01]  /*1acb0*/  FADD.FTZ R11, R4, R7 ;  /* 0x00000007040b7221 */ /* 0x001fe20000010000 */
[----:B------:R-:W-:Y:S02]  /*1acc0*/  IMAD.MOV.U32 R4, RZ, RZ, RZ ;  /* 0x000000ffff047224 */ /* 0x000fe400078e00ff */
[----:B-1----:R-:W-:-:S02]  /*1acd0*/  FADD.FTZ R8, R3, R2 ;  /* 0x0000000203087221 */ /* 0x002fc40000010000 */
[----:B------:R-:W-:Y:S01]  /*1ace0*/  FSETP.NE.FTZ.AND P3, PT, R11, RZ, PT ;  /* 0x000000ff0b00720b */ /* 0x000fe20003f75000 */
[----:B------:R-:W-:Y:S01]  /*1acf0*/  IMAD.MOV.U32 R2, RZ, RZ, RZ ;  /* 0x000000ffff027224 */ /* 0x000fe200078e00ff */
[----:B------:R-:W-:Y:S02]  /*1ad00*/  SEL R3, RZ, 0x1, P2 ;  /* 0x00000001ff037807 */ /* 0x000fe40001000000 */
[----:B------:R-:W-:Y:S02]  /*1ad10*/  FSETP.NE.FTZ.AND P0, PT, R8, RZ, PT ;  /* 0x000000ff0800720b */ /* 0x000fe40003f15000 */
[----:B------:R-:W-:Y:S01]  /*1ad20*/  LOP3.LUT R186, R186, R3, RZ, 0x3c, !PT ;  /* 0x00000003baba7212 */ /* 0x000fe200078e3cff */
[----:B------:R-:W-:-:S06]  /*1ad30*/  IMAD.MOV.U32 R3, RZ, RZ, -0x800000 ;  /* 0xff800000ff037424 */ /* 0x000fcc00078e00ff */
[----:B------:R-:W-:Y:S01]  /*1ad40*/  @P3 MUFU.LG2 R7, R11 ;  /* 0x0000000b00073308 */ /* 0x000fe20000000c00 */
[----:B------:R-:W-:-:S03]  /*1ad50*/  @P3 FMUL.FTZ R13, R13, 0.69314718246459960938 ;  /* 0x3f3172180d0d3820 */ /* 0x000fc60000410000 */
[----:B------:R-:W-:-:S04]  /*1ad60*/  @P0 FMUL.FTZ R5, R5, 0.69314718246459960938 ;  /* 0x3f31721805050820 */ /* 0x000fc80000410000 */
[----:B------:R-:W0:Y:S08]  /*1ad70*/  @P0 MUFU.LG2 R6, R8 ;  /* 0x0000000800060308 */ /* 0x000e300000000c00 */
[----:B------:R1:W2:Y:S08]  /*1ad80*/  @P0 MUFU.RCP R2, R8 ;  /* 0x0000000800020308 */ /* 0x0002b00000001000 */
[----:B------:R-:W3:Y:S01]  /*1ad90*/  @P3 MUFU.RCP R4, R11 ;  /* 0x0000000b00043308 */ /* 0x000ee20000001000 */
[----:B0-----:R-:W-:Y:S01]  /*1ada0*/  @P0 FMUL.FTZ R6, R6, 0.69314718246459960938 ;  /* 0x3f31721806060820 */ /* 0x001fe20000410000 */
[----:B-1----:R-:W-:-:S03]  /*1adb0*/  @P3 FMUL.FTZ R8, R7, 0.69314718246459960938 ;  /* 0x3f31721807083820 */ /* 0x002fc60000410000 */
[----:B------:R-:W-:Y:S01]  /*1adc0*/  @P0 FFMA.FTZ R20, R5, R0, R6 ;  /* 0x0000000005140223 */ /* 0x000fe20000010006 */
[----:B------:R-:W-:Y:S01]  /*1add0*/  @P3 FFMA.FTZ R3, R13, R9, R8 ;  /* 0x000000090d033223 */ /* 0x000fe20000010008 */
[----:B------:R-:W-:Y:S01]  /*1ade0*/  PLOP3.LUT P0, PT, PT, PT, PT, 0x8, 0x0 ;  /* 0x000000000000781c */ /* 0x000fe20003f0e170 */
        /* <DEDUP_REMOVED lines=69> */
.L_x_6948:
[----:B------:R-:W-:Y:S05]  /*1b240*/  WARPSYNC.ALL ;  /* 0x0000000000007948 */ /* 0x000fea0003800000 */
        /* <DEDUP_REMOVED lines=10> */
[----:B------:R-:W-:Y:S05]  /*1b2f0*/  WARPSYNC.ALL ;  /* 0x0000000000007948 */ /* 0x000fea0003800000 */
[----:B------:R-:W-:Y:S01]  /*1b300*/  BAR.SYNC.DEFER_BLOCKING 0x1, 0x100 ;  /* 0x0044000000007b1d */ /* 0x000fe20000010000 */
[----:B------:R-:W-:Y:S02]  /*1b310*/  F2FP.BF16.F32.PACK_AB R6, R6, R39 ;  /* 0x000000270606723e */ /* 0x000fe400000010ff */
[----:B------:R-:W-:Y:S02]  /*1b320*/  F2FP.BF16.F32.PACK_AB R7, R7, R94 ;  /* 0x0000005e0707723e */ /* 0x000fe400000010ff */
[----:B------:R-:W-:Y:S01]  /*1b330*/  F2FP.BF16.F32.PACK_AB R30, R133, R30 ;  /* 0x0000001e851e723e */ /* 0x000fe200000010ff */
[----:B------:R-:W-:Y:S01]  /*1b340*/  ULDC.64 UR4, c[0x0][0xbd8] ;  /* 0x0002f60000047ab9 */ /* 0x000fe20000000a00 */
[----:B------:R-:W-:-:S02]  /*1b350*/  F2FP.BF16.F32.PACK_AB R32, R137, R32 ;  /* 0x000000208920723e */ /* 0x000fc400000010ff */
[----:B------:R-:W-:Y:S02]  /*1b360*/  F2FP.BF16.F32.PACK_AB R33, R33, R138 ;  /* 0x0000008a2121723e */ /* 0x000fe400000010ff */
[----:B------:R-:W-:Y:S02]  /*1b370*/  F2FP.BF16.F32.PACK_AB R34, R141, R34 ;  /* 0x000000228d22723e */ /* 0x000fe400000010ff */
[----:B------:R-:W-:Y:S02]  /*1b380*/  F2FP.BF16.F32.PACK_AB R35, R35, R142 ;  /* 0x0000008e2323723e */ /* 0x000fe400000010ff */
[----:B------:R-:W-:Y:S02]  /*1b390*/  MOV R36, R2 ;  /* 0x0000000200247202 */ /* 0x000fe40000000f00 */
[----:B--2---:R-:W-:-:S03]  /*1b3a0*/  MOV R37, R5 ;  /* 0x0000000500257202 */ /* 0x004fc60000000f00 */
[----:B------:R-:W-:-:S03]  /*1b3b0*/  IMAD.WIDE R4, R229, 0x2, R36 ;  /* 0x00000002e5047825 */ /* 0x000fc600078e0224 */
[C---:B------:R-:W-:Y:S02]  /*1b3c0*/  IADD3 R41, P5, R4.reuse, 0x20, RZ ;  /* 0x0000002004297810 */ /* 0x040fe40007fbe0ff */
[C---:B------:R-:W-:Y:S02]  /*1b3d0*/  IADD3 R47, P2, R4.reuse, 0x4000, RZ ;  /* 0x00004000042f7810 */ /* 0x040fe40007f5e0ff */
[----:B------:R-:W-:Y:S01]  /*1b3e0*/  LOP3.LUT R0, R41, 0x380, RZ, 0xc0, !PT ;  /* 0x0000038029007812 */ /* 0x000fe200078ec0ff */
[--C-:B------:R-:W-:Y:S01]  /*1b3f0*/  IMAD.X R9, RZ, RZ, R5.reuse, P5 ;  /* 0x000000ffff097224 */ /* 0x100fe200028e0605 */
[C---:B------:R-:W-:Y:S01]  /*1b400*/  LOP3.LUT R29, R4.reuse, 0x380, RZ, 0xc0, !PT ;  /* 0x00000380041d7812 */ /* 0x040fe200078ec0ff */
[----:B------:R-:W-:Y:S01]  /*1b410*/  IMAD.X R15, RZ, RZ, R5, P2 ;  /* 0x000000ffff0f7224 */ /* 0x000fe200010e0605 */
[----:B------:R-:W-:Y:S02]  /*1b420*/  IADD3 R43, P0, R4, 0x40, RZ ;  /* 0x00000040042b7810 */ /* 0x000fe40007f1e0ff */
[----:B------:R-:W-:-:S02]  /*1b430*/  ISETP.NE.U32.AND P2, PT, RZ, UR4, PT ;  /* 0x00000004ff007c0c */ /* 0x000fc4000bf45070 */
[----:B------:R-:W-:Y:S01]  /*1b440*/  SHF.R.U64 R0, R0, 0x3, RZ ;  /* 0x0000000300007819 */ /* 0x000fe200000012ff */
[--C-:B------:R-:W-:Y:S01]  /*1b450*/  IMAD.X R11, RZ, RZ, R5.reuse, P0 ;  /* 0x000000ffff0b7224 */ /* 0x100fe200000e0605 */
[C---:B------:R-:W-:Y:S02]  /*1b460*/  IADD3 R45, P1, R4.reuse, 0x60, RZ ;  /* 0x00000060042d7810 */ /* 0x040fe40007f3e0ff */
[----:B------:R-:W-:Y:S02]  /*1b470*/  SHF.R.U64 R29, R29, 0x3, RZ ;  /* 0x000000031d1d7819 */ /* 0x000fe400000012ff */
[C---:B------:R-:W-:Y:S01]  /*1b480*/  IADD3 R49, P3, R4.reuse, 0x4020, RZ ;  /* 0x0000402004317810 */ /* 0x040fe20007f7e0ff */
[--C-:B------:R-:W-:Y:S01]  /*1b490*/  IMAD.X R13, RZ, RZ, R5.reuse, P1 ;  /* 0x000000ffff0d7224 */ /* 0x100fe200008e0605 */
[C---:B------:R-:W-:Y:S02]  /*1b4a0*/  IADD3 R51, P4, R4.reuse, 0x4040, RZ ;  /* 0x0000404004337810 */ /* 0x040fe40007f9e0ff */
[----:B------:R-:W-:Y:S01]  /*1b4b0*/  LOP3.LUT R10, R43, 0x380, RZ, 0xc0, !PT ;  /* 0x000003802b0a7812 */ /* 0x000fe200078ec0ff */
[--C-:B------:R-:W-:Y:S01]  /*1b4c0*/  IMAD.X R25, RZ, RZ, R5.reuse, P3 ;  /* 0x000000ffff197224 */ /* 0x100fe200018e0605 */
[----:B------:R-:W-:Y:S01]  /*1b4d0*/  IADD3 R53, P5, R4, 0x4060, RZ ;  /* 0x0000406004357810 */ /* 0x000fe20007fbe0ff */
[----:B------:R-:W-:Y:S01]  /*1b4e0*/  IMAD.X R27, RZ, RZ, R5, P4 ;  /* 0x000000ffff1b7224 */ /* 0x000fe200020e0605 */
[----:B------:R-:W-:Y:S01]  /*1b4f0*/  ISETP.NE.AND.EX P2, PT, RZ, UR5, PT, P2 ;  /* 0x00000005ff007c0c */ /* 0x000fe2000bf45320 */
[----:B------:R-:W-:Y:S01]  /*1b500*/  ULDC.64 UR4, c[0x0][0xbe0] ;  /* 0x0002f80000047ab9 */ /* 0x000fe20000000a00 */
[----:B------:R-:W-:-:S02]  /*1b510*/  LOP3.LUT R8, R0, R41, RZ, 0x3c, !PT ;  /* 0x0000002900087212 */ /* 0x000fc400078e3cff */
[----:B------:R-:W-:Y:S02]  /*1b520*/  LOP3.LUT R12, R45, 0x380, RZ, 0xc0, !PT ;  /* 0x000003802d0c7812 */ /* 0x000fe400078ec0ff */
[----:B------:R-:W-:Y:S01]  /*1b530*/  LOP3.LUT R4, R29, R4, RZ, 0x3c, !PT ;  /* 0x000000041d047212 */ /* 0x000fe200078e3cff */
[----:B------:R-:W-:Y:S01]  /*1b540*/  IMAD.X R29, RZ, RZ, R5, P5 ;  /* 0x000000ffff1d7224 */ /* 0x000fe200028e0605 */
[----:B------:R-:W-:Y:S02]  /*1b550*/  LOP3.LUT R0, R47, 0x380, RZ, 0xc0, !PT ;  /* 0x000003802f007812 */ /* 0x000fe400078ec0ff */
[----:B------:R-:W-:Y:S02]  /*1b560*/  SHF.R.U64 R10, R10, 0x3, RZ ;  /* 0x000000030a0a7819 */ /* 0x000fe400000012ff */
[----:B------:R-:W-:Y:S02]  /*1b570*/  LOP3.LUT R24, R49, 0x380, RZ, 0xc0, !PT ;  /* 0x0000038031187812 */ /* 0x000fe400078ec0ff */
[----:B------:R-:W-:-:S02]  /*1b580*/  LOP3.LUT R26, R51, 0x380, RZ, 0xc0, !PT ;  /* 0x00000380331a7812 */ /* 0x000fc400078ec0ff */
[----:B------:R-:W-:Y:S02]  /*1b590*/  ISETP.NE.U32.AND P0, PT, RZ, UR4, PT ;  /* 0x00000004ff007c0c */ /* 0x000fe4000bf05070 */
[----:B------:R-:W-:Y:S02]  /*1b5a0*/  LOP3.LUT R28, R53, 0x380, RZ, 0xc0, !PT ;  /* 0x00000380351c7812 */ /* 0x000fe400078ec0ff */
[----:B------:R-:W-:Y:S02]  /*1b5b0*/  SHF.R.U64 R12, R12, 0x3, RZ ;  /* 0x000000030c0c7819 */ /* 0x000fe400000012ff */
[----:B------:R-:W-:Y:S02]  /*1b5c0*/  SHF.R.U64 R0, R0, 0x3, RZ ;  /* 0x0000000300007819 */ /* 0x000fe400000012ff */
[----:B------:R-:W-:Y:S02]  /*1b5d0*/  MOV R38, R4 ;  /* 0x0000000400267202 */ /* 0x000fe40000000f00 */
[----:B------:R-:W-:-:S02]  /*1b5e0*/  LOP3.LUT R10, R10, R43, RZ, 0x3c, !PT ;  /* 0x0000002b0a0a7212 */ /* 0x000fc400078e3cff */
[----:B------:R-:W-:Y:S02]  /*1b5f0*/  SHF.R.U64 R24, R24, 0x3, RZ ;  /* 0x0000000318187819 */ /* 0x000fe400000012ff */
[----:B------:R-:W-:Y:S02]  /*1b600*/  SHF.R.U64 R26, R26, 0x3, RZ ;  /* 0x000000031a1a7819 */ /* 0x000fe400000012ff */
[----:B------:R-:W-:Y:S02]  /*1b610*/  F2FP.BF16.F32.PACK_AB R4, R89, R88 ;  /* 0x000000585904723e */ /* 0x000fe400000010ff */
[----:B------:R-:W-:Y:S02]  /*1b620*/  F2FP.BF16.F32.PACK_AB R5, R91, R90 ;  /* 0x0000005a5b05723e */ /* 0x000fe400000010ff */
[----:B------:R-:W-:Y:S02]  /*1b630*/  ISETP.NE.AND.EX P0, PT, RZ, UR5, PT, P0 ;  /* 0x00000005ff007c0c */ /* 0x000fe4000bf05300 */
[----:B------:R-:W-:Y:S01]  /*1b640*/  SHF.R.U64 R28, R28, 0x3, RZ ;  /* 0x000000031c1c7819 */ /* 0x000fe200000012ff */
[----:B------:R2:W-:Y:S01]  /*1b650*/  STSM.16.M88.4 [R38], R4 ;  /* 0x0000000426007844 */ /* 0x0005e20000000200 */
[----:B------:R-:W-:-:S02]  /*1b660*/  LOP3.LUT R12, R12, R45, RZ, 0x3c, !PT ;  /* 0x0000002d0c0c7212 */ /* 0x000fc400078e3cff */
[----:B------:R-:W-:Y:S02]  /*1b670*/  LOP3.LUT R14, R0, R47, RZ, 0x3c, !PT ;  /* 0x0000002f000e7212 */ /* 0x000fe400078e3cff */
[----:B------:R-:W-:Y:S02]  /*1b680*/  LOP3.LUT R24, R24, R49, RZ, 0x3c, !PT ;  /* 0x0000003118187212 */ /* 0x000fe400078e3cff */
[----:B------:R-:W-:Y:S02]  /*1b690*/  LOP3.LUT R26, R26, R51, RZ, 0x3c, !PT ;  /* 0x000000331a1a7212 */ /* 0x000fe400078e3cff */
[----:B------:R-:W-:Y:S02]  /*1b6a0*/  MOV R45, R8 ;  /* 0x00000008002d7202 */ /* 0x000fe40000000f00 */
[----:B------:R-:W-:Y:S02]  /*1b6b0*/  MOV R44, R10 ;  /* 0x0000000a002c7202 */ /* 0x000fe40000000f00 */
[----:B------:R-:W-:-:S02]  /*1b6c0*/  LOP3.LUT R28, R28, R53, RZ, 0x3c, !PT ;  /* 0x000000351c1c7212 */ /* 0x000fc400078e3cff */
[----:B------:R-:W-:Y:S01]  /*1b6d0*/  F2FP.BF16.F32.PACK_AB R8, R97, R96 ;  /* 0x000000606108723e */ /* 0x000fe200000010ff */
[----:B--2---:R-:W2:Y:S01]  /*1b6e0*/  LDC.64 R38, c[0x0][0xbd8] ;  /* 0x0002f600ff267b82 */ /* 0x004ea20000000a00 */
[----:B------:R-:W-:Y:S02]  /*1b6f0*/  F2FP.BF16.F32.PACK_AB R9, R99, R98 ;  /* 0x000000626309723e */ /* 0x000fe400000010ff */
[----:B------:R-:W-:Y:S02]  /*1b700*/  F2FP.BF16.F32.PACK_AB R10, R101, R100 ;  /* 0x00000064650a723e */ /* 0x000fe400000010ff */
[----:B------:R-:W-:Y:S02]  /*1b710*/  F2FP.BF16.F32.PACK_AB R11, R103, R102 ;  /* 0x00000066670b723e */ /* 0x000fe400000010ff */
[----:B------:R-:W-:Y:S02]  /*1b720*/  F2FP.BF16.F32.PACK_AB R4, R105, R104 ;  /* 0x000000686904723e */ /* 0x000fe400000010ff */
[----:B------:R-:W-:Y:S01]  /*1b730*/  F2FP.BF16.F32.PACK_AB R5, R107, R106 ;  /* 0x0000006a6b05723e */ /* 0x000fe200000010ff */
[----:B------:R3:W-:Y:S01]  /*1b740*/  STSM.16.M88.4 [R45], R8 ;  /* 0x000000082d007844 */ /* 0x0007e20000000200 */
[----:B------:R-:W-:-:S02]  /*1b750*/  F2FP.BF16.F32.PACK_AB R6, R109, R108 ;  /* 0x0000006c6d06723e */ /* 0x000fc400000010ff */
[----:B------:R-:W-:Y:S02]  /*1b760*/  F2FP.BF16.F32.PACK_AB R7, R111, R110 ;  /* 0x0000006e6f07723e */ /* 0x000fe400000010ff */
[----:B------:R-:W-:Y:S02]  /*1b770*/  MOV R43, R12 ;  /* 0x0000000c002b7202 */ /* 0x000fe40000000f00 */
[----:B------:R-:W-:Y:S01]  /*1b780*/  MOV R42, R14 ;  /* 0x0000000e002a7202 */ /* 0x000fe20000000f00 */
[----:B------:R4:W-:Y:S01]  /*1b790*/  STSM.16.M88.4 [R44], R4 ;  /* 0x000000042c007844 */ /* 0x0009e20000000200 */
[----:B------:R-:W-:Y:S02]  /*1b7a0*/  MOV R0, R24 ;  /* 0x0000001800007202 */ /* 0x000fe40000000f00 */
[----:B------:R-:W-:Y:S02]  /*1b7b0*/  MOV R41, R26 ;  /* 0x0000001a00297202 */ /* 0x000fe40000000f00 */
[----:B------:R-:W-:Y:S01]  /*1b7c0*/  F2FP.BF16.F32.PACK_AB R12, R113, R112 ;  /* 0x00000070710c723e */ /* 0x000fe200000010ff */
[----:B------:R-:W-:Y:S01]  /*1b7d0*/  ULDC UR4, c[0x0][0xa88] ;  /* 0x0002a20000047ab9 */ /* 0x000fe20000000800 */
[----:B------:R-:W-:Y:S01]  /*1b7e0*/  F2FP.BF16.F32.PACK_AB R13, R115, R114 ;  /* 0x00000072730d723e */ /* 0x000fe200000010ff */
[----:B---3--:R-:W3:Y:S01]  /*1b7f0*/  @P0 LDC.64 R8, c[0x0][0xbe0] ;  /* 0x0002f800ff080b82 */ /* 0x008ee20000000a00 */
[----:B------:R-:W-:Y:S01]  /*1b800*/  F2FP.BF16.F32.PACK_AB R14, R31, R116 ;  /* 0x000000741f0e723e */ /* 0x000fe200000010ff */
[----:B--2---:R-:W-:Y:S01]  /*1b810*/  IMAD.WIDE R38, R221, 0x4, R38 ;  /* 0x00000004dd267825 */ /* 0x004fe200078e0226 */
[----:B------:R-:W-:-:S02]  /*1b820*/  F2FP.BF16.F32.PACK_AB R15, R119, R118 ;  /* 0x00000076770f723e */ /* 0x000fc400000010ff */
[----:B------:R-:W-:Y:S02]  /*1b830*/  MOV R40, R28 ;  /* 0x0000001c00287202 */ /* 0x000fe40000000f00 */
[----:B------:R-:W-:Y:S01]  /*1b840*/  F2FP.BF16.F32.PACK_AB R24, R121, R120 ;  /* 0x000000787918723e */ /* 0x000fe200000010ff */
[----:B------:R-:W-:Y:S01]  /*1b850*/  STSM.16.M88.4 [R43], R12 ;  /* 0x0000000c2b007844 */ /* 0x000fe20000000200 */
[----:B------:R-:W-:Y:S01]  /*1b860*/  F2FP.BF16.F32.PACK_AB R25, R123, R122 ;  /* 0x0000007a7b19723e */ /* 0x000fe200000010ff */
[----:B----4-:R-:W-:Y:S01]  /*1b870*/  IMAD.MOV.U32 R44, RZ, RZ, RZ ;  /* 0x000000ffff2c7224 */ /* 0x010fe200078e00ff */
[----:B------:R-:W-:Y:S02]  /*1b880*/  F2FP.BF16.F32.PACK_AB R26, R125, R124 ;  /* 0x0000007c7d1a723e */ /* 0x000fe400000010ff */
[----:B------:R-:W-:Y:S02]  /*1b890*/  F2FP.BF16.F32.PACK_AB R27, R127, R126 ;  /* 0x0000007e7f1b723e */ /* 0x000fe400000010ff */
[----:B------:R-:W-:-:S02]  /*1b8a0*/  F2FP.BF16.F32.PACK_AB R28, R21, R128 ;  /* 0x00000080151c723e */ /* 0x000fc400000010ff */
[----:B------:R-:W-:Y:S01]  /*1b8b0*/  F2FP.BF16.F32.PACK_AB R29, R131, R130 ;  /* 0x00000082831d723e */ /* 0x000fe200000010ff */
[----:B------:R-:W-:Y:S01]  /*1b8c0*/  STSM.16.M88.4 [R42], R24 ;  /* 0x000000182a007844 */ /* 0x000fe20000000200 */
[----:B------:R-:W-:Y:S02]  /*1b8d0*/  F2FP.BF16.F32.PACK_AB R31, R135, R134 ;  /* 0x00000086871f723e */ /* 0x000fe400000010ff */
[----:B------:R-:W-:Y:S02]  /*1b8e0*/  F2FP.BF16.F32.PACK_AB R4, R145, R144 ;  /* 0x000000909104723e */ /* 0x000fe400000010ff */
[----:B------:R-:W-:Y:S01]  /*1b8f0*/  F2FP.BF16.F32.PACK_AB R5, R147, R146 ;  /* 0x000000929305723e */ /* 0x000fe200000010ff */
[----:B------:R2:W-:Y:S01]  /*1b900*/  STSM.16.M88.4 [R0], R28 ;  /* 0x0000001c00007844 */ /* 0x0005e20000000200 */
[----:B------:R-:W-:Y:S02]  /*1b910*/  F2FP.BF16.F32.PACK_AB R6, R149, R148 ;  /* 0x000000949506723e */ /* 0x000fe400000010ff */
[----:B------:R-:W-:Y:S01]  /*1b920*/  F2FP.BF16.F32.PACK_AB R7, R151, R150 ;  /* 0x000000969707723e */ /* 0x000fe200000010ff */
[----:B------:R4:W-:Y:S04]  /*1b930*/  STSM.16.M88.4 [R41], R32 ;  /* 0x0000002029007844 */ /* 0x0009e80000000200 */
[----:B------:R4:W-:Y:S01]  /*1b940*/  STSM.16.M88.4 [R40], R4 ;  /* 0x0000000428007844 */ /* 0x0009e20000000200 */
[----:B------:R-:W-:Y:S01]  /*1b950*/  BAR.SYNC.DEFER_BLOCKING 0x1, 0x100 ;  /* 0x0044000000007b1d */ /* 0x000fe20000010000 */
[----:B---3--:R-:W-:-:S04]  /*1b960*/  @P0 IMAD.WIDE R8, R221, 0x4, R8 ;  /* 0x00000004dd080825 */ /* 0x008fc800078e0208 */
[----:B--2---:R-:W-:Y:S01]  /*1b970*/  IMAD.U32 R0, RZ, RZ, UR4 ;  /* 0x00000004ff007e24 */ /* 0x004fe2000f8e00ff */
[----:B------:R4:W5:Y:S01]  /*1b980*/  @P2 LDG.E R44, desc[UR54][R38.64] ;  /* 0x00000036262c2981 */ /* 0x000962000c1e1900 */
[----:B------:R-:W-:-:S04]  /*1b990*/  IMAD.IADD R11, R16, 0x1, R203 ;  /* 0x00000001100b7824 */ /* 0x000fc800078e02cb */
[----:B------:R4:W5:Y:S01]  /*1b9a0*/  @P0 LDG.E R0, desc[UR54][R8.64] ;  /* 0x0000003608000981 */ /* 0x000962000c1e1900 */
[----:B------:R-:W-:Y:S01]  /*1b9b0*/  IMAD.WIDE R36, R11, 0x2, R36 ;  /* 0x000000020b247825 */ /* 0x000fe200078e0224 */
[----:B------:R-:W-:Y:S06]  /*1b9c0*/  @P0 BRA `(.L_x_7099) ;  /* 0x0000000000100947 */ /* 0x000fec0003800000 */
[----:B------:R-:W-:Y:S05]  /*1b9d0*/  @!P2 BRA `(.L_x_7099) ;  /* 0x00000000000ca947 */ /* 0x000fea0003800000 */
[----:B----4-:R-:W2:Y:S04]  /*1b9e0*/  LDG.E R5, desc[UR54][R38.64] ;  /* 0x0000003626057981 */ /* 0x010ea8000c1e1900 */
[----:B-----5:R-:W2:Y:S02]  /*1b9f0*/  LDG.E R0, desc[UR54][R38.64+0x4] ;  /* 0x0000043626007981 */ /* 0x020ea4000c1e1900 */
[----:B--2---:R-:W-:-:S07]  /*1ba00*/  IMAD.IADD R0, R0, 0x1, -R5 ;  /* 0x0000000100007824 */ /* 0x004fce00078e0a05 */
.L_x_7099:
[----:B------:R-:W-:Y:S01]  /*1ba10*/  SHF.R.S32.HI R48, RZ, 0x1f, R219 ;  /* 0x0000001fff307819 */ /* 0x000fe200000114db */
[----:B------:R-:W-:Y:S01]  /*1ba20*/  ULDC.64 UR4, c[0x0][0xb70] ;  /* 0x0002dc0000047ab9 */ /* 0x000fe20000000a00 */
[----:B-----5:R-:W-:Y:S01]  /*1ba30*/  SHF.R.S32.HI R45, RZ, 0x1f, R44 ;  /* 0x0000001fff2d7819 */ /* 0x020fe2000001142c */
[----:B------:R-:W-:Y:S01]  /*1ba40*/  IMAD R11, R223, 0x80, R204 ;  /* 0x00000080df0b7824 */ /* 0x000fe200078e02cc */
[----:B------:R-:W-:Y:S01]  /*1ba50*/  SEL R49, R221, RZ, !P2 ;  /* 0x000000ffdd317207 */ /* 0x000fe20005000000 */
[----:B----4-:R-:W-:Y:S01]  /*1ba60*/  IMAD R6, R48, UR4, RZ ;  /* 0x0000000430067c24 */ /* 0x010fe2000f8e02ff */
[C---:B------:R-:W-:Y:S01]  /*1ba70*/  IADD3 R9, P0, R36.reuse, 0x1000, RZ ;  /* 0x0000100024097810 */ /* 0x040fe20007f1e0ff */
[----:B------:R-:W-:Y:S01]  /*1ba80*/  IMAD.WIDE.U32 R4, R219, UR4, R44 ;  /* 0x00000004db047c25 */ /* 0x000fe2000f8e002c */
[----:B------:R-:W-:Y:S02]  /*1ba90*/  IADD3 R13, P1, R36, 0x2000, RZ ;  /* 0x00002000240d7810 */ /* 0x000fe40007f3e0ff */
[----:B------:R-:W-:Y:S01]  /*1baa0*/  LOP3.LUT R8, R9, 0x380, RZ, 0xc0, !PT ;  /* 0x0000038009087812 */ /* 0x000fe200078ec0ff */
[----:B------:R-:W-:Y:S01]  /*1bab0*/  IMAD R7, R219, UR5, R6 ;  /* 0x00000005db077c24 */ /* 0x000fe2000f8e0206 */
[----:B------:R-:W-:Y:S01]  /*1bac0*/  SHF.R.S32.HI R6, RZ, 0x1f, R221 ;  /* 0x0000001fff067819 */ /* 0x000fe200000114dd */
[----:B------:R-:W-:Y:S01]  /*1bad0*/  ULDC.64 UR4, c[0x0][0xb78] ;  /* 0x0002de0000047ab9 */ /* 0x000fe20000000a00 */
[----:B------:R-:W-:Y:S01]  /*1bae0*/  SHF.R.U64 R8, R8, 0x3, RZ ;  /* 0x0000000308087819 */ /* 0x000fe200000012ff */
[----:B------:R-:W-:Y:S01]  /*1baf0*/  IMAD.IADD R5, R5, 0x1, R7 ;  /* 0x0000000105057824 */ /* 0x000fe200078e0207 */
[----:B------:R-:W-:-:S02]  /*1bb00*/  SEL R50, R6, RZ, !P2 ;  /* 0x000000ff06327207 */ /* 0x000fc40005000000 */
[----:B------:R-:W-:Y:S01]  /*1bb10*/  IADD3 R25, P2, R36, 0x3000, RZ ;  /* 0x0000300024197810 */ /* 0x000fe20007f5e0ff */
[----:B------:R-:W-:Y:S01]  /*1bb20*/  IMAD.WIDE.U32 R4, R49, UR4, R4 ;  /* 0x0000000431047c25 */ /* 0x000fe2000f8e0004 */
[----:B------:R-:W-:Y:S02]  /*1bb30*/  SHF.R.S32.HI R7, RZ, 0x1f, R11 ;  /* 0x0000001fff077819 */ /* 0x000fe4000001140b */
[----:B------:R-:W-:Y:S01]  /*1bb40*/  LOP3.LUT R24, R25, 0x380, RZ, 0xc0, !PT ;  /* 0x0000038019187812 */ /* 0x000fe200078ec0ff */
[----:B------:R-:W-:Y:S01]  /*1bb50*/  IMAD R6, R50, UR4, RZ ;  /* 0x0000000432067c24 */ /* 0x000fe2000f8e02ff */
[----:B------:R-:W-:Y:S02]  /*1bb60*/  IADD3 R4, P3, R11, R4, RZ ;  /* 0x000000040b047210 */ /* 0x000fe40007f7e0ff */
[----:B------:R-:W-:Y:S01]  /*1bb70*/  LOP3.LUT R12, R13, 0x380, RZ, 0xc0, !PT ;  /* 0x000003800d0c7812 */ /* 0x000fe200078ec0ff */
[----:B------:R-:W-:Y:S01]  /*1bb80*/  IMAD R6, R49, UR5, R6 ;  /* 0x0000000531067c24 */ /* 0x000fe2000f8e0206 */
[----:B------:R-:W-:Y:S01]  /*1bb90*/  ULDC.64 UR4, c[0x0][0xb40] ;  /* 0x0002d00000047ab9 */ /* 0x000fe20000000a00 */
[----:B------:R-:W-:-:S02]  /*1bba0*/  SHF.R.U64 R24, R24, 0x3, RZ ;  /* 0x0000000318187819 */ /* 0x000fc400000012ff */
[----:B------:R-:W-:Y:S01]  /*1bbb0*/  LOP3.LUT R8, R8, R9, RZ, 0x3c, !PT ;  /* 0x0000000908087212 */ /* 0x000fe200078e3cff */
[--C-:B------:R-:W-:Y:S01]  /*1bbc0*/  IMAD.X R9, RZ, RZ, R37.reuse, P0 ;  /* 0x000000ffff097224 */ /* 0x100fe200000e0625 */
[----:B------:R-:W-:Y:S01]  /*1bbd0*/  IADD3.X R7, R7, R5, R6, P3, !PT ;  /* 0x0000000507077210 */ /* 0x000fe20001ffe406 */
[----:B------:R-:W-:Y:S01]  /*1bbe0*/  VIADD R5, R11, 0x8 ;  /* 0x000000080b057836 */ /* 0x000fe20000000000 */
[----:B------:R-:W-:Y:S02]  /*1bbf0*/  LEA R46, P3, R4, UR4, 0x2 ;  /* 0x00000004042e7c11 */ /* 0x000fe4000f8610ff */
[----:B------:R-:W-:Y:S02]  /*1bc00*/  SHF.R.U64 R12, R12, 0x3, RZ ;  /* 0x000000030c0c7819 */ /* 0x000fe400000012ff */
[----:B------:R-:W-:Y:S01]  /*1bc10*/  LOP3.LUT R24, R24, R25, RZ, 0x3c, !PT ;  /* 0x0000001918187212 */ /* 0x000fe200078e3cff */
[----:B------:R-:W-:Y:S01]  /*1bc20*/  IMAD.X R25, RZ, RZ, R37, P2 ;  /* 0x000000ffff197224 */ /* 0x000fe200010e0625 */
[----:B------:R-:W-:Y:S01]  /*1bc30*/  LEA.HI.X R47, R4, UR5, R7, 0x2, P3 ;  /* 0x00000005042f7c11 */ /* 0x000fe200098f1407 */
[----:B------:R-:W-:Y:S01]  /*1bc40*/  ULDC.64 UR4, c[0x0][0xaa0] ;  /* 0x0002a80000047ab9 */ /* 0x000fe20000000a00 */
[----:B------:R-:W-:-:S02]  /*1bc50*/  IADD3 R29, P5, R36, 0x4000, RZ ;  /* 0x00004000241d7810 */ /* 0x000fc40007fbe0ff */
[C---:B------:R-:W-:Y:S02]  /*1bc60*/  IADD3 R33, P4, R36.reuse, 0x5000, RZ ;  /* 0x0000500024217810 */ /* 0x040fe40007f9e0ff */
[----:B------:R-:W-:Y:S02]  /*1bc70*/  IADD3 R39, P3, R36, 0x6000, RZ ;  /* 0x0000600024277810 */ /* 0x000fe40007f7e0ff */
[----:B------:R-:W-:Y:S02]  /*1bc80*/  LOP3.LUT P0, RZ, R224, 0x3, RZ, 0xc0, !PT ;  /* 0x00000003e0ff7812 */ /* 0x000fe4000780c0ff */
[----:B------:R-:W-:Y:S02]  /*1bc90*/  IADD3 R7, P2, R36, 0x7000, RZ ;  /* 0x0000700024077810 */ /* 0x000fe40007f5e0ff */
[----:B------:R-:W-:Y:S01]  /*1bca0*/  LOP3.LUT R12, R12, R13, RZ, 0x3c, !PT ;  /* 0x0000000d0c0c7212 */ /* 0x000fe200078e3cff */
[--C-:B------:R-:W-:Y:S01]  /*1bcb0*/  IMAD.X R13, RZ, RZ, R37.reuse, P1 ;  /* 0x000000ffff0d7224 */ /* 0x100fe200008e0625 */
[----:B------:R-:W-:Y:S01]  /*1bcc0*/  LOP3.LUT R28, R29, 0x380, RZ, 0xc0, !PT ;  /* 0x000003801d1c7812 */ /* 0x000fe200078ec0ff */
[----:B------:R-:W-:Y:S01]  /*1bcd0*/  IMAD.X R41, RZ, RZ, R37, P2 ;  /* 0x000000ffff297224 */ /* 0x000fe200010e0625 */
[----:B------:R-:W-:-:S02]  /*1bce0*/  LOP3.LUT R32, R33, 0x380, RZ, 0xc0, !PT ;  /* 0x0000038021207812 */ /* 0x000fc400078ec0ff */
[----:B------:R-:W-:Y:S02]  /*1bcf0*/  LOP3.LUT R38, R39, 0x380, RZ, 0xc0, !PT ;  /* 0x0000038027267812 */ /* 0x000fe400078ec0ff */
[-C--:B------:R-:W-:Y:S02]  /*1bd00*/  ISETP.GE.OR P1, PT, R11, R0.reuse, P0 ;  /* 0x000000000b00720c */ /* 0x080fe40000726670 */
[----:B------:R-:W-:Y:S02]  /*1bd10*/  LOP3.LUT R4, R36, 0x380, RZ, 0xc0, !PT ;  /* 0x0000038024047812 */ /* 0x000fe400078ec0ff */
[----:B------:R-:W-:Y:S02]  /*1bd20*/  ISETP.GE.OR P0, PT, R5, R0, P0 ;  /* 0x000000000500720c */ /* 0x000fe40000706670 */
[----:B------:R-:W-:Y:S02]  /*1bd30*/  LOP3.LUT R6, R7, 0x380, RZ, 0xc0, !PT ;  /* 0x0000038007067812 */ /* 0x000fe400078ec0ff */
[----:B------:R-:W-:-:S02]  /*1bd40*/  SHF.R.U64 R28, R28, 0x3, RZ ;  /* 0x000000031c1c7819 */ /* 0x000fc400000012ff */
[----:B------:R-:W-:Y:S02]  /*1bd50*/  SHF.R.U64 R32, R32, 0x3, RZ ;  /* 0x0000000320207819 */ /* 0x000fe400000012ff */
[----:B------:R-:W-:Y:S01]  /*1bd60*/  SHF.R.U64 R38, R38, 0x3, RZ ;  /* 0x0000000326267819 */ /* 0x000fe200000012ff */
[----:B------:R2:W-:Y:S01]  /*1bd70*/  @!P1 STG.E desc[UR54][R46.64], R20 ;  /* 0x000000142e009986 */ /* 0x0005e2000c101936 */
        /* <DEDUP_REMOVED lines=12> */
[----:B------:R-:W-:Y:S01]  /*1be40*/  IMAD R45, R45, UR4, RZ ;  /* 0x000000042d2d7c24 */ /* 0x000fe2000f8e02ff */
[----:B------:R-:W5:Y:S01]  /*1be50*/  LD.E.128 R8, desc[UR54][R8.64] ;  /* 0x0000003608087980 */ /* 0x000f62000c101d00 */
[----:B--2---:R-:W-:-:S02]  /*1be60*/  IMAD.MOV.U32 R20, RZ, RZ, R16 ;  /* 0x000000ffff147224 */ /* 0x004fc400078e0010 */
[----:B------:R-:W-:Y:S01]  /*1be70*/  IMAD.MOV.U32 R21, RZ, RZ, R17 ;  /* 0x000000ffff157224 */ /* 0x000fe200078e0011 */
[----:B------:R-:W5:Y:S01]  /*1be80*/  LD.E.128 R4, desc[UR54][R4.64] ;  /* 0x0000003604047980 */ /* 0x000f62000c101d00 */
[----:B------:R-:W-:-:S03]  /*1be90*/  IMAD R45, R44, UR5, R45 ;  /* 0x000000052c2d7c24 */ /* 0x000fc6000f8e022d */
[----:B------:R-:W5:Y:S01]  /*1bea0*/  LD.E.128 R12, desc[UR54][R12.64] ;  /* 0x000000360c0c7980 */ /* 0x000f62000c101d00 */
[----:B------:R-:W-:Y:S01]  /*1beb0*/  IMAD.WIDE.U32 R20, R44, UR4, R20 ;  /* 0x000000042c147c25 */ /* 0x000fe2000f8e0014 */
[----:B------:R-:W-:Y:S02]  /*1bec0*/  ULDC.64 UR4, c[0x0][0xae0] ;  /* 0x0002b80000047ab9 */ /* 0x000fe40000000a00 */
        /* <DEDUP_REMOVED lines=15> */
[C---:B---3--:R-:W-:Y:S02]  /*1bfc0*/  IMAD R3, R219.reuse, UR5, R44 ;  /* 0x00000005db037c24 */ /* 0x048fe4000f8e022c */
[----:B------:R-:W-:Y:S01]  /*1bfd0*/  IMAD.WIDE.U32 R20, R219, UR4, R20 ;  /* 0x00000004db147c25 */ /* 0x000fe2000f8e0014 */
[----:B------:R-:W-:-:S03]  /*1bfe0*/  ULDC.64 UR4, c[0x0][0xae8] ;  /* 0x0002ba0000047ab9 */ /* 0x000fc60000000a00 */
[----:B------:R-:W-:Y:S02]  /*1bff0*/  VIADD R0, R2, 0x28820 ;  /* 0x0002882002007836 */ /* 0x000fe40000000000 */
[----:B------:R-:W-:Y:S02]  /*1c000*/  IMAD R44, R50, UR4, RZ ;  /* 0x00000004322c7c24 */ /* 0x000fe4000f8e02ff */
[----:B------:R-:W-:Y:S01]  /*1c010*/  IMAD.IADD R21, R21, 0x1, R3 ;  /* 0x0000000115157824 */ /* 0x000fe200078e0203 */
[----:B------:R-:W-:Y:S01]  /*1c020*/  PRMT R0, RZ, 0x654, R0 ;  /* 0x00000654ff007816 */ /* 0x000fe20000000000 */
[C---:B------:R-:W-:Y:S01]  /*1c030*/  IMAD R3, R49.reuse, UR5, R44 ;  /* 0x0000000531037c24 */ /* 0x040fe2000f8e022c */
[----:B------:R-:W-:Y:S01]  /*1c040*/  BSSY B1, `(.L_x_7100) ;  /* 0x0000018000017945 */ /* 0x000fe20003800000 */
[----:B------:R-:W-:Y:S01]  /*1c050*/  IMAD.WIDE.U32 R46, R49, UR4, R20 ;  /* 0x00000004312e7c25 */ /* 0x000fe2000f8e0014 */
[----:B--2---:R2:W-:Y:S01]  /*1c060*/  SYNCS.ARRIVE.TRANS64.RED.A1T0 RZ, [R0+URZ], RZ ;  /* 0x000000ff00ff79a7 */ /* 0x0045e2000810043f */
        /* <DEDUP_REMOVED lines=21> */
.L_x_7101:
[----:B------:R-:W-:Y:S05]  /*1c1c0*/  BSYNC B1 ;  /* 0x0000000000017941 */ /* 0x000fea0003800000 */
.L_x_7100:
[----:B------:R-:W-:Y:S04]  /*1c1d0*/  BSSY B1, `(.L_x_7102) ;  /* 0x0000013000017945 */ /* 0x000fe80003800000 */
[----:B------:R-:W-:Y:S05]  /*1c1e0*/  @P0 BRA `(.L_x_7103) ;  /* 0x0000000000440947 */ /* 0x000fea0003800000 */
[----:B------:R-:W-:Y:S01]  /*1c1f0*/  IADD3 R3, P0, R44, 0x20, RZ ;  /* 0x000000202c037810 */ /* 0x000fe20007f1e0ff */
[----:B------:R-:W-:Y:S01]  /*1c200*/  ULDC.64 UR6, c[0x0][0xad8] ;  /* 0x0002b60000067ab9 */ /* 0x000fe20000000a00 */
[----:B---3-5:R-:W-:Y:S01]  /*1c210*/  IMAD.MOV.U32 R4, RZ, RZ, R46 ;  /* 0x000000ffff047224 */ /* 0x028fe200078e002e */
[----:B------:R-:W-:Y:S01]  /*1c220*/  ULDC UR4, c[0x0][0xa8c] ;  /* 0x0002a30000047ab9 */ /* 0x000fe20000000800 */
[----:B------:R-:W-:Y:S01]  /*1c230*/  IMAD.MOV.U32 R5, RZ, RZ, R51 ;  /* 0x000000ffff057224 */ /* 0x000fe200078e0033 */
[----:B------:R-:W-:Y:S01]  /*1c240*/  ISETP.GE.AND P3, PT, R16, UR4, PT ;  /* 0x0000000410007c0c */ /* 0x000fe2000bf66270 */
[----:B--2---:R-:W-:Y:S01]  /*1c250*/  IMAD.X R0, RZ, RZ, R45, P0 ;  /* 0x000000ffff007224 */ /* 0x004fe200000e062d */
[----:B------:R-:W-:Y:S01]  /*1c260*/  ISETP.GE.AND P4, PT, R195, UR4, PT ;  /* 0x00000004c3007c0c */ /* 0x000fe2000bf86270 */
[----:B------:R-:W-:-:S04]  /*1c270*/  IMAD.WIDE.U32 R4, R3, UR6, R4 ;  /* 0x0000000603047c25 */ /* 0x000fc8000f8e0004 */
        /* <DEDUP_REMOVED lines=8> */
.L_x_7103:
[----:B------:R-:W-:Y:S05]  /*1c300*/  BSYNC B1 ;  /* 0x0000000000017941 */ /* 0x000fea0003800000 */
.L_x_7102:
        /* <DEDUP_REMOVED lines=14> */
[----:B----4-:R-:W-:Y:S01]  /*1c3f0*/  LEA R6, P0, R4, UR6, 0x1 ;  /* 0x0000000604067c11 */ /* 0x010fe2000f8008ff */
[----:B------:R-:W-:-:S05]  /*1c400*/  IMAD.IADD R3, R5, 0x1, R3 ;  /* 0x0000000105037824 */ /* 0x000fca00078e0203 */
[----:B------:R-:W-:-:S05]  /*1c410*/  LEA.HI.X R7, R4, UR7, R3, 0x1, P0 ;  /* 0x0000000704077c11 */ /* 0x000fca00080f0c03 */
[----:B------:R2:W-:Y:S04]  /*1c420*/  @!P1 STG.E.128 desc[UR54][R6.64], R12 ;  /* 0x0000000c06009986 */ /* 0x0005e8000c101d36 */
[----:B------:R2:W-:Y:S02]  /*1c430*/  @!P3 STG.E.128 desc[UR54][R6.64+0x80], R36 ;  /* 0x000080240600b986 */ /* 0x0005e4000c101d36 */
.L_x_7105:
[----:B------:R-:W-:Y:S05]  /*1c440*/  BSYNC B1 ;  /* 0x0000000000017941 */ /* 0x000fea0003800000 */
.L_x_7104:
[----:B------:R-:W-:Y:S05]  /*1c450*/  @P2 BRA `(.L_x_7106) ;  /* 0x0000000800ac2947 */ /* 0x000fea0003800000 */
[----:B------:R-:W-:Y:S01]  /*1c460*/  IADD3 R3, P0, R44, 0x60, RZ ;  /* 0x000000602c037810 */ /* 0x000fe20007f1e0ff */
[----:B------:R-:W-:Y:S01]  /*1c470*/  ULDC.64 UR6, c[0x0][0xad8] ;  /* 0x0002b60000067ab9 */ /* 0x000fe20000000a00 */
[----:B---3-5:R-:W-:Y:S01]  /*1c480*/  IMAD.MOV.U32 R4, RZ, RZ, R46 ;  /* 0x000000ffff047224 */ /* 0x028fe200078e002e */
[----:B------:R-:W-:Y:S01]  /*1c490*/  ULDC UR4, c[0x0][0xa8c] ;  /* 0x0002a30000047ab9 */ /* 0x000fe20000000800 */
[----:B------:R-:W-:Y:S01]  /*1c4a0*/  IMAD.MOV.U32 R5, RZ, RZ, R51 ;  /* 0x000000ffff057224 */ /* 0x000fe200078e0033 */
[----:B------:R-:W-:Y:S01]  /*1c4b0*/  ISETP.GE.AND P1, PT, R16, UR4, PT ;  /* 0x0000000410007c0c */ /* 0x000fe2000bf26270 */
[----:B------:R-:W-:Y:S02]  /*1c4c0*/  IMAD.X R44, RZ, RZ, R45, P0 ;  /* 0x000000ffff2c7224 */ /* 0x000fe400000e062d */
[----:B------:R-:W-:-:S04]  /*1c4d0*/  IMAD.WIDE.U32 R4, R3, UR6, R4 ;  /* 0x0000000603047c25 */ /* 0x000fc8000f8e0004 */
[----:B------:R-:W-:-:S04]  /*1c4e0*/  IMAD R44, R44, UR6, RZ ;  /* 0x000000062c2c7c24 */ /* 0x000fc8000f8e02ff */
[----:B------:R-:W-:Y:S01]  /*1c4f0*/  IMAD R3, R3, UR7, R44 ;  /* 0x0000000703037c24 */ /* 0x000fe2000f8e022c */
[----:B------:R-:W-:Y:S02]  /*1c500*/  ULDC.64 UR6, c[0x0][0xa80] ;  /* 0x0002a00000067ab9 */ /* 0x000fe40000000a00 */
[----:B--2-4-:R-:W-:Y:S01]  /*1c510*/  LEA R6, P0, R4, UR6, 0x1 ;  /* 0x0000000604067c11 */ /* 0x014fe2000f8008ff */
[----:B------:R-:W-:-:S05]  /*1c520*/  IMAD.IADD R3, R5, 0x1, R3 ;  /* 0x0000000105037824 */ /* 0x000fca00078e0203 */
[----:B------:R-:W-:Y:S02]  /*1c530*/  LEA.HI.X R7, R4, UR7, R3, 0x1, P0 ;  /* 0x0000000704077c11 */ /* 0x000fe400080f0c03 */
[----:B------:R-:W-:-:S03]  /*1c540*/  ISETP.GE.AND P0, PT, R195, UR4, PT ;  /* 0x00000004c3007c0c */ /* 0x000fc6000bf06270 */
[----:B------:R2:W-:Y:S10]  /*1c550*/  @!P1 STG.E.128 desc[UR54][R6.64], R24 ;  /* 0x0000001806009986 */ /* 0x0005f4000c101d36 */
[----:B------:R-:W-:Y:S05]  /*1c560*/  @P0 BRA `(.L_x_7106) ;  /* 0x0000000800680947 */ /* 0x000fea0003800000 */
[----:B------:R3:W-:Y:S01]  /*1c570*/  STG.E.128 desc[UR54][R6.64+0x80], R40 ;  /* 0x0000802806007986 */ /* 0x0007e2000c101d36 */
[----:B------:R-:W-:Y:S05]  /*1c580*/  BRA `(.L_x_7106) ;  /* 0x0000000800607947 */ /* 0x000fea0003800000 */
.L_x_7098:
[----:B------:R-:W-:Y:S01]  /*1c590*/  ULDC.64 UR4, c[0x0][0xbd8] ;  /* 0x0002f60000047ab9 */ /* 0x000fe20000000a00 */
[----:B------:R-:W2:Y:S01]  /*1c5a0*/  LDC.64 R4, c[0x0][0xbd8] ;  /* 0x0002f600ff047b82 */ /* 0x000ea20000000a00 */
[----:B------:R-:W-:Y:S01]  /*1c5b0*/  ISETP.NE.U32.AND P0, PT, RZ, UR4, PT ;  /* 0x00000004ff007c0c */ /* 0x000fe2000bf05070 */
[----:B------:R-:W-:-:S03]  /*1c5c0*/  IMAD.MOV.U32 R3, RZ, RZ, RZ ;  /* 0x000000ffff037224 */ /* 0x000fc600078e00ff */
[----:B------:R-:W-:Y:S01]  /*1c5d0*/  ISETP.NE.AND.EX P0, PT, RZ, UR5, PT, P0 ;  /* 0x00000005ff007c0c */ /* 0x000fe2000bf05300 */
[----:B------:R-:W-:Y:S02]  /*1c5e0*/  ULDC.64 UR4, c[0x0][0xbe0] ;  /* 0x0002f80000047ab9 */ /* 0x000fe40000000a00 */
[----:B------:R-:W-:-:S04]  /*1c5f0*/  ISETP.NE.U32.AND P1, PT, RZ, UR4, PT ;  /* 0x00000004ff007c0c */ /* 0x000fc8000bf25070 */
[----:B------:R-:W-:Y:S01]  /*1c600*/  ISETP.NE.AND.EX P1, PT, RZ, UR5, PT, P1 ;  /* 0x00000005ff007c0c */ /* 0x000fe2000bf25310 */
[----:B--2---:R-:W-:-:S12]  /*1c610*/  IMAD.WIDE R4, R221, 0x4, R4 ;  /* 0x00000004dd047825 */ /* 0x004fd800078e0204 */
[----:B------:R-:W2:Y:S01]  /*1c620*/  @P1 LDC.64 R6, c[0x0][0xbe0] ;  /* 0x0002f800ff061b82 */ /* 0x000ea20000000a00 */
[----:B------:R-:W-:Y:S02]  /*1c630*/  ULDC UR4, c[0x0][0xa88] ;  /* 0x0002a20000047ab9 */ /* 0x000fe40000000800 */
[----:B------:R-:W-:Y:S01]  /*1c640*/  IMAD.U32 R0, RZ, RZ, UR4 ;  /* 0x00000004ff007e24 */ /* 0x000fe2000f8e00ff */
[----:B------:R3:W5:Y:S01]  /*1c650*/  @P0 LDG.E R3, desc[UR54][R4.64] ;  /* 0x0000003604030981 */ /* 0x000762000c1e1900 */
[----:B--2---:R-:W-:-:S05]  /*1c660*/  @P1 IMAD.WIDE R6, R221, 0x4, R6 ;  /* 0x00000004dd061825 */ /* 0x004fca00078e0206 */
[----:B------:R3:W5:Y:S01]  /*1c670*/  @P1 LDG.E R0, desc[UR54][R6.64] ;  /* 0x0000003606001981 */ /* 0x000762000c1e1900 */
[----:B------:R-:W-:Y:S02]  /*1c680*/  ISETP.GT.AND P2, PT, R230, 0x7f, PT ;  /* 0x0000007fe600780c */ /* 0x000fe40003f44270 */
[----:B------:R-:W-:Y:S01]  /*1c690*/  SHF.R.S32.HI R8, RZ, 0x1f, R221 ;  /* 0x0000001fff087819 */ /* 0x000fe200000114dd */
[----:B------:R-:W-:Y:S10]  /*1c6a0*/  @P1 BRA `(.L_x_7107) ;  /* 0x0000000000101947 */ /* 0x000ff40003800000 */
[----:B------:R-:W-:Y:S05]  /*1c6b0*/  @!P0 BRA `(.L_x_7107) ;  /* 0x00000000000c8947 */ /* 0x000fea0003800000 */
[----:B---3--:R-:W2:Y:S04]  /*1c6c0*/  LDG.E R7, desc[UR54][R4.64] ;  /* 0x0000003604077981 */ /* 0x008ea8000c1e1900 */
[----:B-----5:R-:W2:Y:S02]  /*1c6d0*/  LDG.E R0, desc[UR54][R4.64+0x4] ;  /* 0x0000043604007981 */ /* 0x020ea4000c1e1900 */
[----:B--2---:R-:W-:-:S07]  /*1c6e0*/  IMAD.IADD R0, R0, 0x1, -R7 ;  /* 0x0000000100007824 */ /* 0x004fce00078e0a07 */
.L_x_7107:
[----:B------:R-:W-:Y:S01]  /*1c6f0*/  BSSY B1, `(.L_x_7108) ;  /* 0x000001c000017945 */ /* 0x000fe20003800000 */
[----:B------:R-:W-:Y:S02]  /*1c700*/  SEL R10, R8, RZ, !P0 ;  /* 0x000000ff080a7207 */ /* 0x000fe40004000000 */
[----:B------:R-:W-:Y:S02]  /*1c710*/  SHF.R.S32.HI R9, RZ, 0x1f, R219 ;  /* 0x0000001fff097819 */ /* 0x000fe400000114db */
[----:B------:R-:W-:Y:S02]  /*1c720*/  SEL R11, R221, RZ, !P0 ;  /* 0x000000ffdd0b7207 */ /* 0x000fe40004000000 */
[----:B-----5:R-:W-:Y:S01]  /*1c730*/  SHF.R.S32.HI R8, RZ, 0x1f, R3 ;  /* 0x0000001fff087819 */ /* 0x020fe20000011403 */
[----:B------:R-:W-:Y:S06]  /*1c740*/  @P2 BRA `(.L_x_7109) ;  /* 0x0000000000582947 */ /* 0x000fec0003800000 */
[----:B---3--:R-:W2:Y:S02]  /*1c750*/  S2R R4, SR_TID.X ;  /* 0x0000000000047919 */ /* 0x008ea40000002100 */
        /* <DEDUP_REMOVED lines=21> */
.L_x_7109:
[----:B------:R-:W-:Y:S05]  /*1c8b0*/  BSYNC B1 ;  /* 0x0000000000017941 */ /* 0x000fea0003800000 */
.L_x_7108:
[----:B------:R-:W-:Y:S01]  /*1c8c0*/  ULDC.64 UR4, c[0x0][0xaa0] ;  /* 0x0002a80000047ab9 */ /* 0x000fe20000000a00 */
[----:B---3--:R-:W-:Y:S01]  /*1c8d0*/  IMAD.MOV.U32 R4, RZ, RZ, R16 ;  /* 0x000000ffff047224 */ /* 0x008fe200078e0010 */
        /* <DEDUP_REMOVED lines=10> */
[----:B------:R-:W-:Y:S01]  /*1c980*/  IMAD R3, R219, UR5, R6 ;  /* 0x00000005db037c24 */ /* 0x000fe2000f8e0206 */
        /* <DEDUP_REMOVED lines=29> */
.L_x_7111:
[----:B------:R-:W-:Y:S05]  /*1cb60*/  BSYNC B1 ;  /* 0x0000000000017941 */ /* 0x000fea0003800000 */
.L_x_7110:
        /* <DEDUP_REMOVED lines=10> */
[----:B------:R-:W-:-:S04]  /*1cc10*/  IMAD.WIDE.U32 R4, R3, UR6, R4 ;  /* 0x0000000603047c25 */ /* 0x000fc8000f8e0004 */
[----:B------:R-:W-:-:S04]  /*1cc20*/  IMAD R0, R0, UR6, RZ ;  /* 0x0000000600007c24 */ /* 0x000fc8000f8e02ff */
[----:B------:R-:W-:Y:S01]  /*1cc30*/  IMAD R3, R3, UR7, R0 ;  /* 0x0000000703037c24 */ /* 0x000fe2000f8e0200 */
[----:B------:R-:W-:Y:S02]  /*1cc40*/  ULDC.64 UR6, c[0x0][0xa80] ;  /* 0x0002a00000067ab9 */ /* 0x000fe40000000a00 */
[----:B--2---:R-:W-:Y:S01]  /*1cc50*/  LEA R12, P2, R4, UR6, 0x1 ;  /* 0x00000006040c7c11 */ /* 0x004fe2000f8408ff */
[----:B------:R-:W-:-:S05]  /*1cc60*/  IMAD.IADD R3, R5, 0x1, R3 ;  /* 0x0000000105037824 */ /* 0x000fca00078e0203 */
[----:B------:R-:W-:-:S05]  /*1cc70*/  LEA.HI.X R13, R4, UR7, R3, 0x1, P2 ;  /* 0x00000007040d7c11 */ /* 0x000fca00090f0c03 */
[----:B------:R3:W-:Y:S04]  /*1cc80*/  @!P3 STG.E.128 desc[UR54][R12.64], RZ ;  /* 0x000000ff0c00b986 */ /* 0x0007e8000c101d36 */
[----:B------:R3:W-:Y:S02]  /*1cc90*/  @!P4 STG.E.128 desc[UR54][R12.64+0x80], RZ ;  /* 0x000080ff0c00c986 */ /* 0x0007e4000c101d36 */
.L_x_7113:
[----:B------:R-:W-:Y:S05]  /*1cca0*/  BSYNC B1 ;  /* 0x0000000000017941 */ /* 0x000fea0003800000 */
.L_x_7112:
        /* <DEDUP_REMOVED lines=14> */
[----:B--23--:R-:W-:Y:S01]  /*1cd90*/  LEA R12, P0, R4, UR6, 0x1 ;  /* 0x00000006040c7c11 */ /* 0x00cfe2000f8008ff */
[----:B------:R-:W-:-:S05]  /*1cda0*/  IMAD.IADD R3, R5, 0x1, R3 ;  /* 0x0000000105037824 */ /* 0x000fca00078e0203 */
[----:B------:R-:W-:-:S05]  /*1cdb0*/  LEA.HI.X R13, R4, UR7, R3, 0x1, P0 ;  /* 0x00000007040d7c11 */ /* 0x000fca00080f0c03 */
[----:B------:R4:W-:Y:S04]  /*1cdc0*/  @!P2 STG.E.128 desc[UR54][R12.64], RZ ;  /* 0x000000ff0c00a986 */ /* 0x0009e8000c101d36 */
[----:B------:R4:W-:Y:S02]  /*1cdd0*/  @!P3 STG.E.128 desc[UR54][R12.64+0x80], RZ ;  /* 0x000080ff0c00b986 */ /* 0x0009e4000c101d36 */
.L_x_7115:
[----:B------:R-:W-:Y:S05]  /*1cde0*/  BSYNC B1 ;  /* 0x0000000000017941 */ /* 0x000fea0003800000 */
.L_x_7114:
        /* <DEDUP_REMOVED lines=18> */
.L_x_7106:
[----:B------:R-:W-:Y:S05]  /*1cf10*/  BSYNC B0 ;  /* 0x0000000000007941 */ /* 0x000fea0003800000 */
.L_x_7097:
[----:B------:R-:W-:Y:S02]  /*1cf20*/  ULDC UR4, c[0x0][0xc14] ;  /* 0x0003050000047ab9 */ /* 0x000fe40000000800 */
[----:B-1----:R-:W-:-:S13]  /*1cf30*/  ISETP.GE.AND P0, PT, R199, UR4, PT ;  /* 0x00000004c7007c0c */ /* 0x002fda000bf06270 */
[----:B------:R-:W-:Y:S05]  /*1cf40*/  @!P0 BRA `(.L_x_7116) ;  /* 0xfffffe4000788947 */ /* 0x000fea000383ffff */
[----:B------:R-:W-:Y:S05]  /*1cf50*/  BRA `(.L_x_6836) ;  /* 0x00000064001c7947 */ /* 0x000fea0003800000 */
.L_x_6834:
        /* <DEDUP_REMOVED lines=61> */
.L_x_7121:
        /* <DEDUP_REMOVED lines=16> */
.L_x_7120:
[----:B------:R-:W-:Y:S05]  /*1d430*/  BSYNC B0 ;  /* 0x0000000000007941 */ /* 0x000fea0003800000 */
.L_x_7119:
        /* <DEDUP_REMOVED lines=25> */
.L_x_7117:
        /* <DEDUP_REMOVED lines=20> */
.L_x_7122:
[----:B-12---:R-:W-:Y:S02]  /*1d710*/  IMAD.MOV R0, RZ, RZ, -R3 ;  /* 0x000000ffff007224 */ /* 0x006fe400078e0a03 */
[----:B---3--:R-:W-:Y:S02]  /*1d720*/  IMAD R16, R16, UR4, R5 ;  /* 0x0000000410107c24 */ /* 0x008fe4000f8e0205 */
[----:B------:R-:W-:Y:S01]  /*1d730*/  IMAD R5, R0, R9, RZ ;  /* 0x0000000900057224 */ /* 0x000fe200078e02ff */
[----:B------:R-:W-:Y:S01]  /*1d740*/  IABS R0, R6 ;  /* 0x0000000600007213 */ /* 0x000fe20000000000 */
[----:B------:R-:W-:-:S04]  /*1d750*/  IMAD.MOV.U32 R2, RZ, RZ, RZ ;  /* 0x000000ffff027224 */ /* 0x000fc800078e00ff */
[----:B------:R-:W-:Y:S01]  /*1d760*/  IMAD.HI.U32 R2, R3, R5, R2 ;  /* 0x0000000503027227 */ /* 0x000fe200078e0002 */
[----:B------:R-:W-:-:S03]  /*1d770*/  IADD3 R5, -R16, UR6, RZ ;  /* 0x0000000610057c10 */ /* 0x000fc6000fffe1ff */
[----:B------:R-:W-:Y:S01]  /*1d780*/  IMAD.MOV R0, RZ, RZ, -R0 ;  /* 0x000000ffff007224 */ /* 0x000fe200078e0a00 */
        /* <DEDUP_REMOVED lines=48> */
.L_x_7118:
[----:B------:R-:W-:Y:S02]  /*1da90*/  IMAD.MOV.U32 R17, RZ, RZ, RZ ;  /* 0x000000ffff117224 */ /* 0x000fe400078e00ff */
[----:B------:R-:W-:Y:S02]  /*1daa0*/  IMAD.U32 R16, RZ, RZ, UR6 ;  /* 0x00000006ff107e24 */ /* 0x000fe4000f8e00ff */
[----:B------:R-:W-:-:S07]  /*1dab0*/  IMAD.MOV.U32 R18, RZ, RZ, RZ ;  /* 0x000000ffff127224 */ /* 0x000fce00078e00ff */
.L_x_7123:
        /* <DEDUP_REMOVED lines=18> */
[----:B------:R-:W2:Y:S01]  /*1dbe0*/  S2R R4, SR_TID.X ;  /* 0x0000000000047919 */ /* 0x000ea20000002100 */
[----:B------:R-:W-:Y:S01]  /*1dbf0*/  ISETP.NE.AND P1, PT, R5, RZ, PT ;  /* 0x000000ff0500720c */ /* 0x000fe20003f25270 */
[----:B-1----:R-:W-:Y:S01]  /*1dc00*/  IMAD.MOV.U32 R0, RZ, RZ, 0x1 ;  /* 0x00000001ff007424 */ /* 0x002fe200078e00ff */
        /* <DEDUP_REMOVED lines=10> */
[----:B--2---:R-:W-:-:S04]  /*1dcb0*/  LOP3.LUT R4, R4, 0x7f, RZ, 0xc0, !PT ;  /* 0x0000007f04047812 */ /* 0x004fc800078ec0ff */
[C---:B------:R-:W-:Y:S02]  /*1dcc0*/  ISETP.NE.AND P2, PT, R4.reuse, RZ, PT ;  /* 0x000000ff0400720c */ /* 0x040fe40003f45270 */
[----:B------:R-:W-:-:S11]  /*1dcd0*/  ISETP.NE.OR P0, PT, R4, RZ, !P1 ;  /* 0x000000ff0400720c */ /* 0x000fd60004f05670 */
[----:B------:R-:W-:-:S04]  /*1dce0*/  @P2 LOP3.LUT R2, R2, 0x2, RZ, 0xfc, !PT ;  /* 0x0000000202022812 */ /* 0x000fc800078efcff */
[----:B------:R-:W-:-:S05]  /*1dcf0*/  @P0 LOP3.LUT R2, R2, 0x40, RZ, 0xfc, !PT ;  /* 0x0000004002020812 */ /* 0x000fca00078efcff */
[----:B------:R1:W-:Y:S02]  /*1dd00*/  STL [R1+0x14], R2 ;  /* 0x0000140201007387 */ /* 0x0003e40000100800 */
.L_x_7229:
[----:B------:R-:W-:Y:S05]  /*1dd10*/  YIELD ;  /* 0x0000000000007946 */ /* 0x000fea0003800000 */
[----:B------:R-:W-:Y:S01]  /*1dd20*/  ULDC.64 UR4, c[0x0][0xa28] ;  /* 0x00028a0000047ab9 */ /* 0x000fe20000000a00 */
[----:B------:R-:W-:Y:S01]  /*1dd30*/  IMAD.MOV.U32 R8, RZ, RZ, RZ ;  /* 0x000000ffff087224 */ /* 0x000fe200078e00ff */
[----:B------:R-:W-:Y:S01]  /*1dd40*/  ISETP.NE.U32.AND P0, PT, RZ, UR4, PT ;  /* 0x00000004ff007c0c */ /* 0x000fe2000bf05070 */
[----:B-1----:R-:W-:Y:S01]  /*1dd50*/  IMAD.MOV.U32 R0, RZ, RZ, RZ ;  /* 0x000000ffff007224 */ /* 0x002fe200078e00ff */
[----:B------:R-:W-:Y:S01]  /*1dd60*/  ULDC.64 UR8, c[0x0][0xa08] ;  /* 0x0002820000087ab9 */ /* 0x000fe20000000a00 */
[----:B------:R-:W-:Y:S01]  /*1dd70*/  ULDC.64 UR10, c[0x0][0xa10] ;  /* 0x00028400000a7ab9 */ /* 0x000fe20000000a00 */
[----:B------:R-:W-:Y:S01]  /*1dd80*/  ISETP.NE.AND.EX P0, PT, RZ, UR5, PT, P0 ;  /* 0x00000005ff007c0c */ /* 0x000fe2000bf05300 */
[----:B------:R-:W-:-:S12]  /*1dd90*/  ULDC.64 UR4, c[0x0][0xa00] ;  /* 0x0002800000047ab9 */ /* 0x000fd80000000a00 */
[----:B--2---:R-:W1:Y:S02]  /*1dda0*/  @P0 LDC.64 R2, c[0x0][0xa28] ;  /* 0x00028a00ff020b82 */ /* 0x004e640000000a00 */
[----:B-1----:R-:W-:-:S05]  /*1ddb0*/  @P0 IMAD.WIDE R2, R19, 0x4, R2 ;  /* 0x0000000413020825 */ /* 0x002fca00078e0202 */
[----:B------:R1:W5:Y:S01]  /*1ddc0*/  @P0 LDG.E R8, desc[UR54][R2.64] ;  /* 0x0000003602080981 */ /* 0x000362000c1e1900 */
[----:B------:R-:W-:-:S04]  /*1ddd0*/  ISETP.NE.U32.AND P0, PT, RZ, UR4, PT ;  /* 0x00000004ff007c0c */ /* 0x000fc8000bf05070 */
        /* <DEDUP_REMOVED lines=9> */
[----:B------:R-:W-:Y:S01]  /*1de70*/  ISETP.NE.U32.AND P2, PT, RZ, UR8, PT ;  /* 0x00000008ff007c0c */ /* 0x000fe2000bf45070 */
[----:B------:R-:W-:-:S03]  /*1de80*/  ULDC UR6, c[0x0][0x338] ;  /* 0x0000ce0000067ab9 */ /* 0x000fc60000000800 */
[----:B------:R-:W-:Y:S02]  /*1de90*/  ISETP.NE.AND.EX P3, PT, RZ, UR9, PT, P2 ;  /* 0x00000009ff007c0c */ /* 0x000fe4000bf65320 */
[----:B------:R-:W-:Y:S01]  /*1dea0*/  ISETP.NE.U32.AND P2, PT, RZ, UR10, PT ;  /* 0x0000000aff007c0c */ /* 0x000fe2000bf45070 */
[----:B------:R-:W-:-:S03]  /*1deb0*/  IMAD.U32 R10, RZ, RZ, UR6 ;  /* 0x00000006ff0a7e24 */ /* 0x000fc6000f8e00ff */
        /* <DEDUP_REMOVED lines=12> */
[----:B-1----:R-:W-:Y:S01]  /*1df80*/  IMAD.U32 R5, RZ, RZ, UR4 ;  /* 0x00000004ff057e24 */ /* 0x002fe2000f8e00ff */
[----:B------:R-:W-:Y:S06]  /*1df90*/  @P1 BRA `(.L_x_7125) ;  /* 0x0000000000101947 */ /* 0x000fec0003800000 */
[----:B------:R-:W-:Y:S05]  /*1dfa0*/  @!P0 BRA `(.L_x_7125) ;  /* 0x00000000000c8947 */ /* 0x000fea0003800000 */
[----:B------:R-:W2:Y:S04]  /*1dfb0*/  LDG.E R7, desc[UR54][R2.64] ;  /* 0x0000003602077981 */ /* 0x000ea8000c1e1900 */
[----:B-----5:R-:W2:Y:S02]  /*1dfc0*/  LDG.E R0, desc[UR54][R2.64+0x4] ;  /* 0x0000043602007981 */ /* 0x020ea4000c1e1900 */
[----:B--2---:R-:W-:-:S07]  /*1dfd0*/  IMAD.IADD R0, R0, 0x1, -R7 ;  /* 0x0000000100007824 */ /* 0x004fce00078e0a07 */
.L_x_7125:
        /* <DEDUP_REMOVED lines=9> */
[----:B------:R-:W-:-:S04]  /*1e070*/  ISETP.NE.U32.AND P0, PT, RZ, UR4, PT ;  /* 0x00000004ff007c0c */ /* 0x000fc8000bf05070 */
[----:B------:R-:W-:Y:S01]  /*1e080*/  ISETP.NE.AND.EX P0, PT, RZ, UR5, PT, P0 ;  /* 0x00000005ff007c0c */ /* 0x000fe2000bf05300 */
[----:B---3-5:R-:W-:-:S05]  /*1e090*/  IMAD.IADD R9, R9, 0x1, R8 ;  /* 0x0000000109097824 */ /* 0x028fca00078e0208 */
[----:B------:R1:W-:Y:S07]  /*1e0a0*/  STL [R1+0x4], R9 ;  /* 0x0000040901007387 */ /* 0x0003ee0000100800 */
[----:B------:R-:W-:Y:S05]  /*1e0b0*/  @!P0 BRA `(.L_x_7126) ;  /* 0x0000000000108947 */ /* 0x000fea0003800000 */
[----:B------:R-:W2:Y:S02]  /*1e0c0*/  LDC.64 R6, c[0x0][0xa20] ;  /* 0x00028800ff067b82 */ /* 0x000ea40000000a00 */
[----:B--2---:R-:W-:-:S05]  /*1e0d0*/  IMAD.WIDE R6, R19, 0x4, R6 ;  /* 0x0000000413067825 */ /* 0x004fca00078e0206 */
[----:B------:R2:W5:Y:S01]  /*1e0e0*/  LDG.E R5, desc[UR54][R6.64] ;  /* 0x0000003606057981 */ /* 0x000562000c1e1900 */
[----:B------:R-:W-:Y:S05]  /*1e0f0*/  BRA `(.L_x_7127) ;  /* 0x0000000000107947 */ /* 0x000fea0003800000 */
.L_x_7126:
[----:B------:R-:W-:Y:S05]  /*1e100*/  @!P3 BRA `(.L_x_7127) ;  /* 0x00000000000cb947 */ /* 0x000fea0003800000 */
[----:B------:R-:W2:Y:S04]  /*1e110*/  LDG.E R5, desc[UR54][R6.64] ;  /* 0x0000003606057981 */ /* 0x000ea8000c1e1900 */
[----:B------:R-:W2:Y:S02]  /*1e120*/  LDG.E R6, desc[UR54][R6.64+0x4] ;  /* 0x0000043606067981 */ /* 0x000ea4000c1e1900 */
[----:B--2---:R-:W-:-:S07]  /*1e130*/  IMAD.IADD R5, R6, 0x1, -R5 ;  /* 0x0000000106057824 */ /* 0x004fce00078e0a05 */
.L_x_7127:
        /* <DEDUP_REMOVED lines=26> */
.L_x_7130:
[----:B------:R-:W-:-:S13]  /*1e2e0*/  ISETP.NE.AND P0, PT, R3, 0x1, PT ;  /* 0x000000010300780c */ /* 0x000fda0003f05270 */
[----:B------:R-:W1:Y:S02]  /*1e2f0*/  @P0 LDC.64 R6, c[0x0][0x9e8] ;  /* 0x00027a00ff060b82 */ /* 0x000e640000000a00 */
[----:B-1----:R-:W-:-:S05]  /*1e300*/  @P0 IMAD.HI.U32 R6, R9, R6, RZ ;  /* 0x0000000609060227 */ /* 0x002fca00078e00ff */
[----:B------:R-:W-:-:S07]  /*1e310*/  @P0 SHF.R.U32.HI R9, RZ, R7, R6 ;  /* 0x00000007ff090219 */ /* 0x000fce0000011606 */
.L_x_7131:
[----:B------:R-:W-:Y:S05]  /*1e320*/  BSYNC B0 ;  /* 0x0000000000007941 */ /* 0x000fea0003800000 */
.L_x_7129:
[----:B------:R-:W-:-:S05]  /*1e330*/  IMAD R9, R9, R3, R3 ;  /* 0x0000000309097224 */ /* 0x000fca00078e0203 */
[----:B------:R-:W-:-:S07]  /*1e340*/  VIMNMX R2, R2, R9, PT ;  /* 0x0000000902027248 */ /* 0x000fce0003fe0100 */
.L_x_7128:
        /* <DEDUP_REMOVED lines=15> */
.L_x_7134:
[----:B------:R-:W-:Y:S01]  /*1e440*/  ISETP.NE.AND P0, PT, R3, 0x1, PT ;  /* 0x000000010300780c */ /* 0x000fe20003f05270 */
[----:B------:R-:W-:-:S12]  /*1e450*/  IMAD.MOV.U32 R9, RZ, RZ, R0 ;  /* 0x000000ffff097224 */ /* 0x000fd800078e0000 */
[----:B------:R-:W1:Y:S02]  /*1e460*/  @P0 LDC.64 R6, c[0x0][0x9e8] ;  /* 0x00027a00ff060b82 */ /* 0x000e640000000a00 */
[----:B-1----:R-:W-:-:S05]  /*1e470*/  @P0 IMAD.HI.U32 R6, R0, R6, RZ ;  /* 0x0000000600060227 */ /* 0x002fca00078e00ff */
[----:B------:R-:W-:-:S07]  /*1e480*/  @P0 SHF.R.U32.HI R9, RZ, R7, R6 ;  /* 0x00000007ff090219 */ /* 0x000fce0000011606 */
.L_x_7135:
[----:B------:R-:W-:Y:S05]  /*1e490*/  BSYNC B0 ;  /* 0x0000000000007941 */ /* 0x000fea0003800000 */
.L_x_7133:
[----:B------:R-:W-:-:S05]  /*1e4a0*/  IMAD R3, R9, R3, RZ ;  /* 0x0000000309037224 */ /* 0x000fca00078e02ff */
[----:B------:R-:W-:-:S07]  /*1e4b0*/  VIMNMX R5, R5, R3, !PT ;  /* 0x0000000305057248 */ /* 0x000fce0007fe0100 */
.L_x_7132:
        /* <DEDUP_REMOVED lines=34> */
.L_x_7347:
[----:B------:R-:W-:-:S03]  /*1e6e0*/  UMOV UR4, 0xffffffff ;  /* 0xffffffff00047882 */ /* 0x000fc60000000000 */
[----:B------:R-:W-:Y:S05]  /*1e6f0*/  BRA.DIV UR4, `(.L_x_7139) ;  /* 0x0000006604b47947 */ /* 0x000fea000b800000 */
[----:B------:R-:W-:-:S13]  /*1e700*/  ELECT P6, URZ, PT ;  /* 0x00000000003f782f */ /* 0x000fda00038c0000 */
.L_x_7350:
        /* <DEDUP_REMOVED lines=12> */
.L_x_7351:
[----:B------:R-:W-:Y:S05]  /*1e7d0*/  BSYNC B1 ;  /* 0x0000000000017941 */ /* 0x000fea0003800000 */
.L_x_7140:
        /* <DEDUP_REMOVED lines=8> */
.L_x_7352:
        /* <DEDUP_REMOVED lines=11> */
.L_x_7145:
        /* <DEDUP_REMOVED lines=8> */
[----:B------:R-:W-:-:S06]  /*1e990*/  UMOV UR15, 0x40 ;  /* 0x00000040000f7882 */ /* 0x000fcc0000000000 */
[----:B------:R-:W-:Y:S01]  /*1e9a0*/  UIADD3 UR9, UR9, 0x28890, URZ ;  /* 0x0002889009097890 */ /* 0x000fe2000fffe03f */
[----:B--2---:R-:W-:-:S05]  /*1e9b0*/  IMAD R8, R8, 0x8000, R11 ;  /* 0x0000800008087824 */ /* 0x004fca00078e020b */
[----:B------:R-:W-:Y:S01]  /*1e9c0*/  R2UR UR6, R8 ;  /* 0x00000000080672ca */ /* 0x000fe200000e0000 */
[----:B------:R-:W-:-:S04]  /*1e9d0*/  IMAD R8, R6, 0x80, R4 ;  /* 0x0000008006087824 */ /* 0x000fc800078e0204 */
[----:B------:R-:W-:-:S05]  /*1e9e0*/  VIADD R8, R8, 0xffffff80 ;  /* 0xffffff8008087836 */ /* 0x000fca0000000000 */
[----:B------:R-:W-:-:S03]  /*1e9f0*/  R2UR UR11, R8 ;  /* 0x00000000080b72ca */ /* 0x000fc600000e0000 */
[----:B------:R-:W-:Y:S02]  /*1ea00*/  UIADD3 UR8, UR6, 0x18400, URZ ;  /* 0x0001840006087890 */ /* 0x000fe4000fffe03f */
[----:B------:R-:W-:-:S03]  /*1ea10*/  UIADD3 UR14, UR6, 0x1c400, URZ ;  /* 0x0001c400060e7890 */ /* 0x000fc6000fffe03f */
[----:B------:R-:W-:-:S05]  /*1ea20*/  UMOV UR6, 0x0 ;  /* 0x0000000000067882 */ /* 0x000fca0000000000 */
[----:B------:R1:W-:Y:S02]  /*1ea30*/  UTMALDG.4D [UR8], [UR4], desc[UR6] ;  /* 0x00000608040075b4 */ /* 0x0003e40008019000 */
[----:B-1----:R-:W-:Y:S01]  /*1ea40*/  UMOV UR8, UR14 ;  /* 0x0000000e00087c82 */ /* 0x002fe20008000000 */
[----:B------:R-:W-:Y:S02]  /*1ea50*/  UMOV UR10, UR15 ;  /* 0x0000000f000a7c82 */ /* 0x000fe40008000000 */
[----:B------:R1:W-:Y:S01]  /*1ea60*/  UTMALDG.4D [UR8], [UR4], desc[UR6] ;  /* 0x00000608040075b4 */ /* 0x0003e20008019000 */
[----:B------:R-:W2:Y:S02]  /*1ea70*/  SYNCS.PHASECHK.TRANS64.TRYWAIT P0, [R7+URZ+0x288c0], R9 ;  /* 0x0288c009070075a7 */ /* 0x000ea4000800017f */
[----:B-12---:R-:W-:Y:S05]  /*1ea80*/  @!P0 BRA `(.L_x_7146) ;  /* 0x0000006400188947 */ /* 0x006fea0003800000 */
.L_x_7353:
        /* <DEDUP_REMOVED lines=10> */
.L_x_7147:
        /* <DEDUP_REMOVED lines=11> */
[----:B------:R-:W-:-:S04]  /*1ebe0*/  UIADD3 UR9, UR9, 0x288b0, URZ ;  /* 0x000288b009097890 */ /* 0x000fc8000fffe03f */
        /* <DEDUP_REMOVED lines=8> */
.L_x_7143:
[----:B------:R-:W-:Y:S05]  /*1ec70*/  BSYNC B1 ;  /* 0x0000000000017941 */ /* 0x000fea0003800000 */
.L_x_7142:
        /* <DEDUP_REMOVED lines=13> */
.L_x_7154:
        /* <DEDUP_REMOVED lines=9> */
.L_x_7354:
        /* <DEDUP_REMOVED lines=11> */
.L_x_7151:
[----:B-1----:R-:W2:Y:S01]  /*1ee90*/  LDL R9, [R1+0xc] ;  /* 0x00000c0001097983 */ /* 0x002ea20000100800 */
[----:B------:R-:W-:Y:S01]  /*1eea0*/  R2UR UR9, R7 ;  /* 0x00000000070972ca */ /* 0x000fe200000e0000 */
[----:B------:R-:W-:Y:S01]  /*1eeb0*/  IMAD R10, R6, 0x80, R4 ;  /* 0x00000080060a7824 */ /* 0x000fe200078e0204 */
        /* <DEDUP_REMOVED lines=8> */
[----:B------:R-:W-:-:S03]  /*1ef40*/  UMOV UR15, 0x40 ;  /* 0x00000040000f7882 */ /* 0x000fc60000000000 */
        /* <DEDUP_REMOVED lines=11> */
.L_x_7355:
        /* <DEDUP_REMOVED lines=8> */
.L_x_7153:
        /* <DEDUP_REMOVED lines=19> */
.L_x_7149:
[----:B------:R-:W-:Y:S05]  /*1f1b0*/  BSYNC B1 ;  /* 0x0000000000017941 */ /* 0x000fea0003800000 */
.L_x_7148:
        /* <DEDUP_REMOVED lines=12> */
.L_x_7137:
[----:B------:R-:W-:Y:S05]  /*1f280*/  BSYNC B0 ;  /* 0x0000000000007941 */ /* 0x000fea0003800000 */
.L_x_7136:
        /* <DEDUP_REMOVED lines=17> */
.L_x_7157:
[----:B------:R-:W-:-:S13]  /*1f3a0*/  ISETP.NE.AND P0, PT, R3, 0x1, PT ;  /* 0x000000010300780c */ /* 0x000fda0003f05270 */
[----:B------:R-:W3:Y:S02]  /*1f3b0*/  @P0 LDC.64 R4, c[0x0][0x9e8] ;  /* 0x00027a00ff040b82 */ /* 0x000ee40000000a00 */
[----:B---3--:R-:W-:-:S05]  /*1f3c0*/  @P0 IMAD.HI.U32 R4, R6, R4, RZ ;  /* 0x0000000406040227 */ /* 0x008fca00078e00ff */
[----:B------:R-:W-:-:S07]  /*1f3d0*/  @P0 SHF.R.U32.HI R6, RZ, R5, R4 ;  /* 0x00000005ff060219 */ /* 0x000fce0000011604 */
.L_x_7158:
[----:B------:R-:W-:Y:S05]  /*1f3e0*/  BSYNC B0 ;  /* 0x0000000000007941 */ /* 0x000fea0003800000 */
.L_x_7156:
[----:B------:R-:W-:-:S05]  /*1f3f0*/  IMAD R5, R6, R3, R3 ;  /* 0x0000000306057224 */ /* 0x000fca00078e0203 */
[----:B------:R-:W-:-:S07]  /*1f400*/  VIMNMX R2, R2, R5, PT ;  /* 0x0000000502027248 */ /* 0x000fce0003fe0100 */
.L_x_7155:
        /* <DEDUP_REMOVED lines=13> */
[----:B-12---:R-:W-:-:S11]  /*1f4e0*/  LOP3.LUT R7, RZ, R0, RZ, 0x33, !PT ;  /* 0x00000000ff077212 */ /* 0x006fd600078e33ff */
[----:B------:R-:W1:Y:S02]  /*1f4f0*/  @P0 LDC.64 R4, c[0x0][0x9e8] ;  /* 0x00027a00ff040b82 */ /* 0x000e640000000a00 */
[----:B-1----:R-:W-:-:S05]  /*1f500*/  @P0 IMAD.HI.U32 R4, R7, R4, RZ ;  /* 0x0000000407040227 */ /* 0x002fca00078e00ff */
[----:B------:R-:W-:-:S04]  /*1f510*/  @P0 SHF.R.U32.HI R7, RZ, R5, R4 ;  /* 0x00000005ff070219 */ /* 0x000fc80000011604 */
[----:B------:R-:W-:Y:S01]  /*1f520*/  LOP3.LUT R0, RZ, R7, RZ, 0x33, !PT ;  /* 0x00000007ff007212 */ /* 0x000fe200078e33ff */
[----:B------:R-:W-:Y:S06]  /*1f530*/  BRA `(.L_x_7162) ;  /* 0x0000000000107947 */ /* 0x000fec0003800000 */
.L_x_7161:
[----:B------:R-:W-:-:S13]  /*1f540*/  ISETP.NE.AND P0, PT, R3, 0x1, PT ;  /* 0x000000010300780c */ /* 0x000fda0003f05270 */
[----:B------:R-:W4:Y:S02]  /*1f550*/  @P0 LDC.64 R4, c[0x0][0x9e8] ;  /* 0x00027a00ff040b82 */ /* 0x000f240000000a00 */
[----:B----4-:R-:W-:-:S05]  /*1f560*/  @P0 IMAD.HI.U32 R4, R0, R4, RZ ;  /* 0x0000000400040227 */ /* 0x010fca00078e00ff */
[----:B------:R-:W-:-:S07]  /*1f570*/  @P0 SHF.R.U32.HI R0, RZ, R5, R4 ;  /* 0x00000005ff000219 */ /* 0x000fce0000011604 */
.L_x_7162:
[----:B------:R-:W-:Y:S05]  /*1f580*/  BSYNC B0 ;  /* 0x0000000000007941 */ /* 0x000fea0003800000 */
.L_x_7160:
[----:B------:R-:W-:-:S05]  /*1f590*/  IMAD R3, R0, R3, RZ ;  /* 0x0000000300037224 */ /* 0x000fca00078e02ff */
[----:B------:R-:W-:-:S07]  /*1f5a0*/  VIMNMX R2, R2, R3, !PT ;  /* 0x0000000302027248 */ /* 0x000fce0007fe0100 */
.L_x_7159:
        /* <DEDUP_REMOVED lines=25> */
.L_x_7164:
        /* <DEDUP_REMOVED lines=23> */
.L_x_7166:
        /* <DEDUP_REMOVED lines=20> */
.L_x_7168:
        /* <DEDUP_REMOVED lines=16> */
.L_x_7167:
[----:B------:R-:W4:Y:S01]  /*1faf0*/  LDL.LU R4, [R1+0x28] ;  /* 0x0000280001047983 */ /* 0x000f220000300800 */
[----:B------:R-:W0:Y:S01]  /*1fb00*/  LDC R0, c[0x0][0x428] ;  /* 0x00010a00ff007b82 */ /* 0x000e220000000800 */
[----:B------:R-:W-:Y:S01]  /*1fb10*/  ULDC.64 UR4, c[0x0][0x9f8] ;  /* 0x00027e0000047ab9 */ /* 0x000fe20000000a00 */
[----:B------:R-:W-:Y:S01]  /*1fb20*/  IMAD.MOV.U32 R5, RZ, RZ, R19 ;  /* 0x000000ffff057224 */ /* 0x000fe200078e0013 */
        /* <DEDUP_REMOVED lines=24> */
.L_x_7169:
        /* <DEDUP_REMOVED lines=16> */
.L_x_7170:
        /* <DEDUP_REMOVED lines=18> */
.L_x_7358:
[----:B------:R-:W-:Y:S01]  /*1fed0*/  UMOV UR4, 0xffffffff ;  /* 0xffffffff00047882 */ /* 0x000fe20000000000 */
[----:B------:R-:W-:Y:S02]  /*1fee0*/  SHF.R.S32.HI R17, RZ, 0x1f, R5 ;  /* 0x0000001fff117819 */ /* 0x000fe40000011405 */
[----:B------:R-:W-:Y:S05]  /*1fef0*/  BRA.DIV UR4, `(.L_x_7172) ;  /* 0x00000052046c7947 */ /* 0x000fea000b800000 */
[----:B------:R-:W-:-:S13]  /*1ff00*/  ELECT P6, URZ, PT ;  /* 0x00000000003f782f */ /* 0x000fda00038c0000 */
.L_x_7361:
        /* <DEDUP_REMOVED lines=21> */
.L_x_7174:
        /* <DEDUP_REMOVED lines=9> */
.L_x_7362:
        /* <DEDUP_REMOVED lines=11> */
.L_x_7176:
        /* <DEDUP_REMOVED lines=27> */
.L_x_7173:
        /* <DEDUP_REMOVED lines=39> */
.L_x_7363:
[----:B------:R-:W-:Y:S05]  /*205c0*/  BSYNC B0 ;  /* 0x0000000000007941 */ /* 0x000fea0003800000 */
.L_x_7177:
        /* <DEDUP_REMOVED lines=44> */
.L_x_7185:
[----:B0-----:R-:W0:Y:S01]  /*20890*/  S2R R8, SR_CgaCtaId ;  /* 0x0000000000087919 */ /* 0x001e220000008800 */
[----:B------:R-:W-:-:S04]  /*208a0*/  MOV R3, 0x400 ;  /* 0x0000040000037802 */ /* 0x000fc80000000f00 */
[----:B0-----:R-:W-:Y:S02]  /*208b0*/  LEA R3, R8, R3, 0x18 ;  /* 0x0000000308037211 */ /* 0x001fe400078ec0ff */
[----:B------:R-:W-:-:S03]  /*208c0*/  SHF.L.U32 R8, R14, 0x1f, RZ ;  /* 0x0000001f0e087819 */ /* 0x000fc600000006ff */
[----:B------:R-:W-:-:S04]  /*208d0*/  IMAD R3, R12, 0x8, R3 ;  /* 0x000000080c037824 */ /* 0x000fc800078e0203 */
[----:B------:R-:W0:Y:S02]  /*208e0*/  SYNCS.PHASECHK.TRANS64.TRYWAIT P0, [R3+URZ+0x28840], R8 ;  /* 0x02884008030075a7 */ /* 0x000e24000800017f */
[----:B0-----:R-:W-:Y:S05]  /*208f0*/  @!P0 BRA `(.L_x_7186) ;  /* 0x0000004800408947 */ /* 0x001fea0003800000 */
.L_x_7364:
        /* <DEDUP_REMOVED lines=11> */
.L_x_7187:
        /* <DEDUP_REMOVED lines=32> */
.L_x_7365:
        /* <DEDUP_REMOVED lines=10> */
.L_x_7189:
[----:B------:R-:W2:Y:S02]  /*20c50*/  LDL R8, [R1+0x14] ;  /* 0x0000140001087983 */ /* 0x000ea40000100800 */
[----:B--2---:R-:W-:-:S13]  /*20c60*/  LOP3.LUT P0, RZ, R8, 0x40, RZ, 0xc0, !PT ;  /* 0x0000004008ff7812 */ /* 0x004fda000780c0ff */
[----:B------:R-:W-:Y:S05]  /*20c70*/  @P0 BRA `(.L_x_7190) ;  /* 0x0000000000040947 */ /* 0x000fea0003800000 */
[----:B------:R-:W-:Y:S01]  /*20c80*/  BPT.TRAP 0x1 ;  /* 0x000000040000795c */ /* 0x000fe20000300000 */
.L_x_7190:
        /* <DEDUP_REMOVED lines=22> */
[----:B------:R-:W-:-:S07]  /*20df0*/  UIADD3 UR14, UR14, 0x4400, URZ ;  /* 0x000044000e0e7890 */ /* 0x000fce000fffe03f */
[----:B------:R0:W-:Y:S01]  /*20e00*/  UTMALDG.4D [UR8], [UR4], desc[UR6] ;  /* 0x00000608040075b4 */ /* 0x0001e20008019000 */
[----:B------:R-:W-:Y:S01]  /*20e10*/  IMAD.MOV.U32 R4, RZ, RZ, R7 ;  /* 0x000000ffff047224 */ /* 0x000fe200078e0007 */
[----:B0-----:R-:W-:Y:S01]  /*20e20*/  UMOV UR8, UR14 ;  /* 0x0000000e00087c82 */ /* 0x001fe20008000000 */
[----:B------:R-:W-:Y:S02]  /*20e30*/  UMOV UR10, UR15 ;  /* 0x0000000f000a7c82 */ /* 0x000fe40008000000 */
[----:B------:R0:W-:Y:S02]  /*20e40*/  UTMALDG.4D [UR8], [UR4], desc[UR6] ;  /* 0x00000608040075b4 */ /* 0x0001e40008019000 */
[----:B0-----:R-:W-:Y:S01]  /*20e50*/  NOP ;  /* 0x0000000000007918 */ /* 0x001fe20000000000 */
.L_x_7184:
[----:B------:R-:W-:Y:S05]  /*20e60*/  BSYNC B2 ;  /* 0x0000000000027941 */ /* 0x000fea0003800000 */
.L_x_7183:
[----:B------:R-:W2:Y:S04]  /*20e70*/  LDL R2, [R1+0x20] ;  /* 0x0000200001027983 */ /* 0x000ea80000100800 */
[----:B------:R0:W-:Y:S04]  /*20e80*/  STL [R1+0x8], R14 ;  /* 0x0000080e01007387 */ /* 0x0001e80000100800 */
[----:B------:R0:W-:Y:S02]  /*20e90*/  STL [R1], R12 ;  /* 0x0000000c01007387 */ /* 0x0001e40000100800 */
[----:B0-2---:R-:W-:-:S07]  /*20ea0*/  VIADD R7, R2, 0xfffffffd ;  /* 0xfffffffd02077836 */ /* 0x005fce0000000000 */
.L_x_7182:
[----:B------:R-:W-:Y:S05]  /*20eb0*/  BSYNC B1 ;  /* 0x0000000000017941 */ /* 0x000fea0003800000 */
.L_x_7181:
[----:B------:R-:W2:Y:S01]  /*20ec0*/  LDL.LU R2, [R1+0x20] ;  /* 0x0000200001027983 */ /* 0x000ea20000300800 */
[----:B------:R-:W-:Y:S01]  /*20ed0*/  VIADD R13, R13, 0xfffffffe ;  /* 0xfffffffe0d0d7836 */ /* 0x000fe20000000000 */
[----:B--2---:R-:W-:-:S04]  /*20ee0*/  LOP3.LUT R2, RZ, R2, RZ, 0x33, !PT ;  /* 0x00000002ff027212 */ /* 0x004fc800078e33ff */
[----:B------:R-:W-:-:S13]  /*20ef0*/  ISETP.NE.AND P0, PT, R13, R2, PT ;  /* 0x000000020d00720c */ /* 0x000fda0003f05270 */
[----:B------:R-:W-:Y:S05]  /*20f00*/  @!P0 BRA `(.L_x_7180) ;  /* 0x0000000c00fc8947 */ /* 0x000fea0003800000 */
[----:B------:R-:W-:-:S07]  /*20f10*/  IMAD.MOV.U32 R13, RZ, RZ, R6 ;  /* 0x000000ffff0d7224 */ /* 0x000fce00078e0006 */
.L_x_7207:
        /* <DEDUP_REMOVED lines=32> */
.L_x_7193:
[----:B------:R-:W1:Y:S01]  /*21120*/  S2R R3, SR_CgaCtaId ;  /* 0x0000000000037919 */ /* 0x000e620000008800 */
[----:B------:R-:W-:-:S04]  /*21130*/  MOV R2, 0x400 ;  /* 0x0000040000027802 */ /* 0x000fc80000000f00 */
[----:B-1----:R-:W-:Y:S02]  /*21140*/  LEA R2, R3, R2, 0x18 ;  /* 0x0000000203027211 */ /* 0x002fe400078ec0ff */
[----:B------:R-:W-:-:S03]  /*21150*/  SHF.L.U32 R3, R9, 0x1f, RZ ;  /* 0x0000001f09037819 */ /* 0x000fc600000006ff */
[----:B------:R-:W-:-:S04]  /*21160*/  IMAD R2, R8, 0x8, R2 ;  /* 0x0000000808027824 */ /* 0x000fc800078e0202 */
[----:B------:R-:W1:Y:S02]  /*21170*/  SYNCS.PHASECHK.TRANS64.TRYWAIT P0, [R2+URZ+0x28840], R3 ;  /* 0x02884003020075a7 */ /* 0x000e64000800017f */
[----:B-1----:R-:W-:Y:S05]  /*21180*/  @!P0 BRA `(.L_x_7194) ;  /* 0x0000004000448947 */ /* 0x002fea0003800000 */
.L_x_7366:
        /* <DEDUP_REMOVED lines=11> */
.L_x_7195:
        /* <DEDUP_REMOVED lines=32> */
.L_x_7367:
        /* <DEDUP_REMOVED lines=10> */
.L_x_7197:
[----:B------:R-:W2:Y:S02]  /*214e0*/  LDL R3, [R1+0x14] ;  /* 0x0000140001037983 */ /* 0x000ea40000100800 */
[----:B--2---:R-:W-:-:S13]  /*214f0*/  LOP3.LUT P0, RZ, R3, 0x40, RZ, 0xc0, !PT ;  /* 0x0000004003ff7812 */ /* 0x004fda000780c0ff */
[----:B------:R-:W-:Y:S05]  /*21500*/  @P0 BRA `(.L_x_7198) ;  /* 0x0000000000040947 */ /* 0x000fea0003800000 */
[----:B------:R-:W-:Y:S01]  /*21510*/  BPT.TRAP 0x1 ;  /* 0x000000040000795c */ /* 0x000fe20000300000 */
.L_x_7198:
        /* <DEDUP_REMOVED lines=29> */
.L_x_7192:
[----:B------:R-:W-:Y:S05]  /*216f0*/  BSYNC B1 ;  /* 0x0000000000017941 */ /* 0x000fea0003800000 */
.L_x_7191:
        /* <DEDUP_REMOVED lines=32> */
.L_x_7201:
[----:B------:R-:W2:Y:S01]  /*21900*/  S2R R3, SR_CgaCtaId ;  /* 0x0000000000037919 */ /* 0x000ea20000008800 */
[----:B------:R-:W-:-:S04]  /*21910*/  MOV R2, 0x400 ;  /* 0x0000040000027802 */ /* 0x000fc80000000f00 */
[----:B--2---:R-:W-:Y:S02]  /*21920*/  LEA R2, R3, R2, 0x18 ;  /* 0x0000000203027211 */ /* 0x004fe400078ec0ff */
[----:B------:R-:W-:-:S03]  /*21930*/  SHF.L.U32 R3, R14, 0x1f, RZ ;  /* 0x0000001f0e037819 */ /* 0x000fc600000006ff */
[----:B------:R-:W-:-:S04]  /*21940*/  IMAD R2, R15, 0x8, R2 ;  /* 0x000000080f027824 */ /* 0x000fc800078e0202 */
[----:B------:R-:W2:Y:S02]  /*21950*/  SYNCS.PHASECHK.TRANS64.TRYWAIT P0, [R2+URZ+0x28840], R3 ;  /* 0x02884003020075a7 */ /* 0x000ea4000800017f */
[----:B--2---:R-:W-:Y:S05]  /*21960*/  @!P0 BRA `(.L_x_7202) ;  /* 0x0000003800748947 */ /* 0x004fea0003800000 */
.L_x_7368:
        /* <DEDUP_REMOVED lines=11> */
.L_x_7203:
        /* <DEDUP_REMOVED lines=31> */
.L_x_7369:
        /* <DEDUP_REMOVED lines=10> */
.L_x_7205:
[----:B------:R-:W2:Y:S02]  /*21cb0*/  LDL R3, [R1+0x14] ;  /* 0x0000140001037983 */ /* 0x000ea40000100800 */
[----:B--2---:R-:W-:-:S13]  /*21cc0*/  LOP3.LUT P0, RZ, R3, 0x40, RZ, 0xc0, !PT ;  /* 0x0000004003ff7812 */ /* 0x004fda000780c0ff */
[----:B------:R-:W-:Y:S05]  /*21cd0*/  @P0 BRA `(.L_x_7206) ;  /* 0x0000000000040947 */ /* 0x000fea0003800000 */
[----:B------:R-:W-:Y:S01]  /*21ce0*/  BPT.TRAP 0x1 ;  /* 0x000000040000795c */ /* 0x000fe20000300000 */
.L_x_7206:
        /* <DEDUP_REMOVED lines=28> */
.L_x_7200:
[----:B------:R-:W-:Y:S05]  /*21eb0*/  BSYNC B1 ;  /* 0x0000000000017941 */ /* 0x000fea0003800000 */
.L_x_7199:
[----:B------:R-:W2:Y:S01]  /*21ec0*/  LDL R2, [R1+0x18] ;  /* 0x0000180001027983 */ /* 0x000ea20000100800 */
[----:B------:R-:W-:Y:S01]  /*21ed0*/  VIADD R7, R7, 0xfffffffe ;  /* 0xfffffffe07077836 */ /* 0x000fe20000000000 */
[----:B--2---:R-:W-:-:S13]  /*21ee0*/  ISETP.GT.AND P0, PT, R11, R2, PT ;  /* 0x000000020b00720c */ /* 0x004fda0003f04270 */
[----:B------:R-:W-:Y:S05]  /*21ef0*/  @P0 BRA `(.L_x_7207) ;  /* 0xfffffff000080947 */ /* 0x000fea000383ffff */
.L_x_7180:
[----:B------:R-:W-:Y:S05]  /*21f00*/  BSYNC B0 ;  /* 0x0000000000007941 */ /* 0x000fea0003800000 */
.L_x_7179:
        /* <DEDUP_REMOVED lines=17> */
.L_x_7209:
[----:B------:R-:W-:Y:S05]  /*22020*/  BSYNC B0 ;  /* 0x0000000000007941 */ /* 0x000fea0003800000 */
.L_x_7208:
        /* <DEDUP_REMOVED lines=11> */
.L_x_7370:
        /* <DEDUP_REMOVED lines=10> */
.L_x_7213:
[----:B------:R-:W2:Y:S02]  /*22180*/  LDL R2, [R1+0x14] ;  /* 0x0000140001027983 */ /* 0x000ea40000100800 */
[----:B--2---:R-:W-:-:S13]  /*22190*/  LOP3.LUT P0, RZ, R2, 0x40, RZ, 0xc0, !PT ;  /* 0x0000004002ff7812 */ /* 0x004fda000780c0ff */
[----:B------:R-:W-:Y:S05]  /*221a0*/  @P0 BRA `(.L_x_7214) ;  /* 0x0000000000040947 */ /* 0x000fea0003800000 */
[----:B------:R-:W-:Y:S01]  /*221b0*/  BPT.TRAP 0x1 ;  /* 0x000000040000795c */ /* 0x000fe20000300000 */
.L_x_7214:
        /* <DEDUP_REMOVED lines=27> */
.L_x_7211:
[----:B------:R-:W-:Y:S05]  /*22370*/  BSYNC B0 ;  /* 0x0000000000007941 */ /* 0x000fea0003800000 */
.L_x_7210:
        /* <DEDUP_REMOVED lines=9> */
.L_x_7165:
[----:B------:R-:W-:Y:S05]  /*22410*/  BSYNC B6 ;  /* 0x0000000000067941 */ /* 0x000fea0003800000 */
.L_x_7163:
[----:B------:R-:W-:-:S03]  /*22420*/  UMOV UR4, 0xffffffff ;  /* 0xffffffff00047882 */ /* 0x000fc60000000000 */
[----:B------:R-:W-:Y:S05]  /*22430*/  BRA.DIV UR4, `(.L_x_7215) ;  /* 0x0000002e04fc7947 */ /* 0x000fea000b800000 */
[----:B------:R4:W0:Y:S04]  /*22440*/  SHFL.IDX PT, R4, R16, RZ, 0x1f ;  /* 0x00001fff10047589 */ /* 0x00082800000e0000 */
[----:B------:R-:W0:Y:S02]  /*22450*/  SHFL.IDX PT, R16, R16, 0x1, 0x1f ;  /* 0x00201f0010107f89 */ /* 0x000e2400000e0000 */
.L_x_7374:
[----:B-12---:R-:W1:Y:S01]  /*22460*/  S2R R7, SR_TID.X ;  /* 0x0000000000077919 */ /* 0x006e620000002100 */
[----:B------:R-:W-:Y:S01]  /*22470*/  ULDC UR4, c[0x0][0xc14] ;  /* 0x0003050000047ab9 */ /* 0x000fe20000000800 */
[----:B------:R-:W-:Y:S01]  /*22480*/  BSSY B0, `(.L_x_7216) ;  /* 0x000000b000007945 */ /* 0x000fe20003800000 */
[----:B------:R-:W-:Y:S02]  /*22490*/  IMAD.U32 R0, RZ, RZ, UR4 ;  /* 0x00000004ff007e24 */ /* 0x000fe4000f8e00ff */
[----:B------:R-:W-:Y:S01]  /*224a0*/  IMAD.MOV.U32 R17, RZ, RZ, RZ ;  /* 0x000000ffff117224 */ /* 0x000fe200078e00ff */
[----:B-1----:R-:W-:-:S04]  /*224b0*/  LOP3.LUT R7, R7, 0x1f, RZ, 0xc0, !PT ;  /* 0x0000001f07077812 */ /* 0x002fc800078ec0ff */
[C---:B------:R-:W-:Y:S01]  /*224c0*/  ISETP.NE.AND P0, PT, R7.reuse, 0x1f, PT ;  /* 0x0000001f0700780c */ /* 0x040fe20003f05270 */
[----:B------:R-:W-:-:S05]  /*224d0*/  IMAD.IADD R5, R7, 0x1, R19 ;  /* 0x0000000107057824 */ /* 0x000fca00078e0213 */
[----:B------:R-:W-:-:S13]  /*224e0*/  ISETP.GE.OR P0, PT, R5, R0, !P0 ;  /* 0x000000000500720c */ /* 0x000fda0004706670 */
[----:B------:R-:W-:Y:S05]  /*224f0*/  @P0 BRA `(.L_x_7217) ;  /* 0x00000000000c0947 */ /* 0x000fea0003800000 */
[----:B------:R-:W1:Y:S02]  /*22500*/  LDC.64 R2, c[0x0][0xc58] ;  /* 0x00031600ff027b82 */ /* 0x000e640000000a00 */
[----:B-1----:R-:W-:-:S05]  /*22510*/  IMAD.WIDE R2, R5, 0x4, R2 ;  /* 0x0000000405027825 */ /* 0x002fca00078e0202 */
[----:B------:R1:W5:Y:S02]  /*22520*/  LDG.E R17, desc[UR54][R2.64] ;  /* 0x0000003602117981 */ /* 0x000364000c1e1900 */
.L_x_7217:
[----:B------:R-:W-:Y:S05]  /*22530*/  BSYNC B0 ;  /* 0x0000000000007941 */ /* 0x000fea0003800000 */
.L_x_7216:
        /* <DEDUP_REMOVED lines=23> */
.L_x_7382:
[----:B------:R-:W-:Y:S02]  /*226b0*/  ULDC UR4, c[0x0][0xc10] ;  /* 0x0003040000047ab9 */ /* 0x000fe40000000800 */
[----:B------:R-:W-:-:S04]  /*226c0*/  IMAD.U32 R5, RZ, RZ, UR4 ;  /* 0x00000004ff057e24 */ /* 0x000fc8000f8e00ff */
[----:B-1----:R-:W-:-:S04]  /*226d0*/  IMAD R3, R14, R5, RZ ;  /* 0x000000050e037224 */ /* 0x002fc800078e02ff */
[----:B----4-:R-:W-:-:S05]  /*226e0*/  IMAD.IADD R16, R16, 0x1, R3 ;  /* 0x0000000110107824 */ /* 0x010fca00078e0203 */
[----:B------:R-:W-:-:S13]  /*226f0*/  ISETP.GT.AND P0, PT, R16, R4, PT ;  /* 0x000000041000720c */ /* 0x000fda0003f04270 */
[----:B------:R-:W-:Y:S05]  /*22700*/  @P0 BRA `(.L_x_7219) ;  /* 0x0000000000b40947 */ /* 0x000fea0003800000 */
[----:B------:R-:W1:Y:S02]  /*22710*/  LDC R0, c[0x0][0xc14] ;  /* 0x00030500ff007b82 */ /* 0x000e640000000800 */
.L_x_7224:
        /* <DEDUP_REMOVED lines=14> */
.L_x_7222:
[----:B------:R-:W-:Y:S05]  /*22800*/  BSYNC B0 ;  /* 0x0000000000007941 */ /* 0x000fea0003800000 */
.L_x_7221:
        /* <DEDUP_REMOVED lines=23> */
.L_x_7390:
[----:B------:R-:W-:Y:S02]  /*22980*/  ULDC UR4, c[0x0][0xc10] ;  /* 0x0003040000047ab9 */ /* 0x000fe40000000800 */
[----:B------:R-:W-:-:S04]  /*22990*/  IMAD.U32 R5, RZ, RZ, UR4 ;  /* 0x00000004ff057e24 */ /* 0x000fc8000f8e00ff */
[----:B-1----:R-:W-:-:S04]  /*229a0*/  IMAD R3, R14, R5, RZ ;  /* 0x000000050e037224 */ /* 0x002fc800078e02ff */
[----:B------:R-:W-:-:S05]  /*229b0*/  IMAD.IADD R16, R3, 0x1, R16 ;  /* 0x0000000103107824 */ /* 0x000fca00078e0210 */
[----:B------:R-:W-:-:S13]  /*229c0*/  ISETP.GT.AND P0, PT, R16, R4, PT ;  /* 0x000000041000720c */ /* 0x000fda0003f04270 */
[----:B------:R-:W-:Y:S05]  /*229d0*/  @!P0 BRA `(.L_x_7224) ;  /* 0xfffffffc00508947 */ /* 0x000fea000383ffff */
.L_x_7219:
        /* <DEDUP_REMOVED lines=8> */
.L_x_7394:
[----:B------:R-:W-:Y:S01]  /*22a60*/  ISETP.NE.AND P0, PT, R3, RZ, PT ;  /* 0x000000ff0300720c */ /* 0x000fe20003f05270 */
[----:B------:R-:W-:-:S12]  /*22a70*/  IMAD.MOV.U32 R7, RZ, RZ, RZ ;  /* 0x000000ffff077224 */ /* 0x000fd800078e00ff */
[----:B------:R-:W-:Y:S05]  /*22a80*/  @!P0 BRA `(.L_x_7226) ;  /* 0x0000000000108947 */ /* 0x000fea0003800000 */
[----:B------:R-:W-:Y:S01]  /*22a90*/  UMOV UR4, 0xffffffff ;  /* 0xffffffff00047882 */ /* 0x000fe20000000000 */
[----:B------:R-:W-:Y:S02]  /*22aa0*/  VIADD R12, R6, 0xffffffff ;  /* 0xffffffff060c7836 */ /* 0x000fe40000000000 */
[----:B------:R-:W-:Y:S05]  /*22ab0*/  BRA.DIV UR4, `(.L_x_7227) ;  /* 0x0000003204907947 */ /* 0x000fea000b800000 */
[----:B------:R3:W4:Y:S02]  /*22ac0*/  SHFL.IDX PT, R7, R2, R12, 0x1f ;  /* 0x00001f0c02077589 */ /* 0x00072400000e0000 */
.L_x_7226:
[----:B0--3--:R-:W0:Y:S01]  /*22ad0*/  LDC.64 R2, c[0x0][0xc68] ;  /* 0x00031a00ff027b82 */ /* 0x009e220000000a00 */
[----:B------:R-:W-:-:S04]  /*22ae0*/  IMAD.IADD R19, R6, 0x1, R19 ;  /* 0x0000000106137824 */ /* 0x000fc800078e0213 */
[----:B0-----:R-:W-:-:S05]  /*22af0*/  IMAD.WIDE R2, R19, 0x4, R2 ;  /* 0x0000000413027825 */ /* 0x001fca00078e0202 */
[----:B------:R-:W1:Y:S01]  /*22b00*/  LDG.E R9, desc[UR54][R2.64] ;  /* 0x0000003602097981 */ /* 0x000e62000c1e1900 */
[----:B----4-:R-:W-:-:S04]  /*22b10*/  IMAD R16, R7, R5, R16 ;  /* 0x0000000507107224 */ /* 0x010fc800078e0210 */
[----:B------:R-:W-:Y:S02]  /*22b20*/  IMAD.IADD R7, R4, 0x1, -R16 ;  /* 0x0000000104077824 */ /* 0x000fe400078e0a10 */
        /* <DEDUP_REMOVED lines=44> */
[----:B------:R-:W-:Y:S01]  /*22df0*/  IMAD R8, R2, R8, R3 ;  /* 0x0000000802087224 */ /* 0x000fe200078e0203 */
[----:B------:R-:W-:-:S04]  /*22e00*/  LOP3.LUT R3, R6, R9, RZ, 0x3c, !PT ;  /* 0x0000000906037212 */ /* 0x000fc800078e3cff */
[----:B------:R-:W-:-:S13]  /*22e10*/  ISETP.GT.U32.AND P0, PT, R5, R8, PT ;  /* 0x000000080500720c */ /* 0x000fda0003f04070 */
[----:B------:R-:W-:Y:S02]  /*22e20*/  @!P0 IMAD.IADD R8, R8, 0x1, -R5 ;  /* 0x0000000108088824 */ /* 0x000fe400078e0a05 */
[----:B------:R-:W-:-:S03]  /*22e30*/  @!P0 VIADD R2, R2, 0x1 ;  /* 0x0000000102028836 */ /* 0x000fc60000000000 */
[----:B------:R-:W-:-:S13]  /*22e40*/  ISETP.GE.U32.AND P0, PT, R8, R5, PT ;  /* 0x000000050800720c */ /* 0x000fda0003f06070 */
[----:B------:R-:W-:Y:S01]  /*22e50*/  @P0 VIADD R2, R2, 0x1 ;  /* 0x0000000102020836 */ /* 0x000fe20000000000 */
[----:B------:R-:W-:Y:S01]  /*22e60*/  ISETP.GE.AND P0, PT, R3, RZ, PT ;  /* 0x000000ff0300720c */ /* 0x000fe20003f06270 */
[----:B------:R-:W-:-:S12]  /*22e70*/  IMAD.IADD R3, R6, 0x1, R4 ;  /* 0x0000000106037824 */ /* 0x000fd800078e0204 */
        /* <DEDUP_REMOVED lines=8> */
.L_x_7220:
[----:B------:R-:W-:Y:S01]  /*22f00*/  UMOV UR4, URZ ;  /* 0x0000003f00047c82 */ /* 0x000fe20008000000 */
[----:B------:R-:W-:Y:S01]  /*22f10*/  UMOV UR5, URZ ;  /* 0x0000003f00057c82 */ /* 0x000fe20008000000 */
[----:B------:R-:W-:Y:S01]  /*22f20*/  ULDC UR6, c[0x0][0xc14] ;  /* 0x0003050000067ab9 */ /* 0x000fe20000000800 */
[----:B------:R-:W-:Y:S02]  /*22f30*/  IMAD.MOV.U32 R16, RZ, RZ, R4 ;  /* 0x000000ffff107224 */ /* 0x000fe400078e0004 */
[----:B------:R-:W-:Y:S02]  /*22f40*/  IMAD.U32 R17, RZ, RZ, UR4 ;  /* 0x00000004ff117e24 */ /* 0x000fe4000f8e00ff */
[----:B------:R-:W-:Y:S02]  /*22f50*/  IMAD.U32 R18, RZ, RZ, UR5 ;  /* 0x00000005ff127e24 */ /* 0x000fe4000f8e00ff */
[----:B------:R-:W-:-:S07]  /*22f60*/  IMAD.U32 R19, RZ, RZ, UR6 ;  /* 0x00000006ff137e24 */ /* 0x000fce000f8e00ff */
.L_x_7228:
        /* <DEDUP_REMOVED lines=12> */
.L_x_7124:
        /* <DEDUP_REMOVED lines=12> */
.L_x_7397:
[----:B------:R-:W-:Y:S05]  /*230f0*/  BSYNC B0 ;  /* 0x0000000000007941 */ /* 0x000fea0003800000 */
.L_x_7230:
[----:B------:R-:W-:-:S03]  /*23100*/  UMOV UR4, 0xffffffff ;  /* 0xffffffff00047882 */ /* 0x000fc60000000000 */
[----:B------:R-:W-:Y:S05]  /*23110*/  BRA.DIV UR4, `(.L_x_7232) ;  /* 0x0000002e04347947 */ /* 0x000fea000b800000 */
[----:B------:R-:W2:Y:S02]  /*23120*/  S2R R2, SR_TID.X ;  /* 0x0000000000027919 */ /* 0x000ea40000002100 */
[----:B--2---:R-:W-:-:S04]  /*23130*/  SHF.R.U32.HI R2, RZ, 0x5, R2 ;  /* 0x00000005ff027819 */ /* 0x004fc80000011602 */
[----:B------:R-:W-:-:S05]  /*23140*/  LOP3.LUT R2, R2, 0x3, RZ, 0xc0, !PT ;  /* 0x0000000302027812 */ /* 0x000fca00078ec0ff */
[----:B------:R2:W3:Y:S02]  /*23150*/  SHFL.IDX PT, R14, R2, RZ, 0x1f ;  /* 0x00001fff020e7589 */ /* 0x0004e400000e0000 */
.L_x_7400:
[----:B---3--:R-:W-:-:S13]  /*23160*/  ISETP.NE.AND P0, PT, R14, RZ, PT ;  /* 0x000000ff0e00720c */ /* 0x008fda0003f05270 */
[----:B------:R-:W-:Y:S05]  /*23170*/  @P0 BRA `(.L_x_6836) ;  /* 0x0000000000940947 */ /* 0x000fea0003800000 */
[----:B------:R-:W-:-:S03]  /*23180*/  UMOV UR4, 0xffffffff ;  /* 0xffffffff00047882 */ /* 0x000fc60000000000 */
[----:B------:R-:W-:Y:S05]  /*23190*/  BRA.DIV UR4, `(.L_x_7233) ;  /* 0x0000002e04487947 */ /* 0x000fea000b800000 */
[----:B------:R-:W-:-:S13]  /*231a0*/  ELECT P6, URZ, PT ;  /* 0x00000000003f782f */ /* 0x000fda00038c0000 */
.L_x_7403:
[----:B------:R-:W-:Y:S05]  /*231b0*/  @!P6 BRA `(.L_x_6836) ;  /* 0x000000000084e947 */ /* 0x000fea0003800000 */
[----:B------:R-:W-:-:S06]  /*231c0*/  ULOP3.LUT UR4, UR36, 0x2, URZ, 0xfc, !UPT ;  /* 0x0000000224047892 */ /* 0x000fcc000f8efc3f */
[----:B--2---:R-:W-:-:S05]  /*231d0*/  IMAD.U32 R2, RZ, RZ, UR4 ;  /* 0x00000004ff027e24 */ /* 0x004fca000f8e00ff */
[----:B------:R-:W-:-:S13]  /*231e0*/  ISETP.NE.AND P2, PT, R2, 0x3, PT ;  /* 0x000000030200780c */ /* 0x000fda0003f45270 */
[----:B------:R-:W-:Y:S05]  /*231f0*/  @!P2 BRA `(.L_x_7234) ;  /* 0x000000000004a947 */ /* 0x000fea0003800000 */
[----:B------:R-:W-:Y:S01]  /*23200*/  BPT.TRAP 0x1 ;  /* 0x000000040000795c */ /* 0x000fe20000300000 */
.L_x_7234:
        /* <DEDUP_REMOVED lines=14> */
.L_x_7404:
[----:B------:R-:W2:Y:S02]  /*232f0*/  SYNCS.PHASECHK.TRANS64.TRYWAIT P0, [R7+URZ], R2 ;  /* 0x00000002070075a7 */ /* 0x000ea4000800017f */
[----:B--2---:R-:W-:Y:S05]  /*23300*/  @!P0 BRA `(.L_x_7236) ;  /* 0x0000002c00208947 */ /* 0x004fea0003800000 */
.L_x_7405:
[----:B------:R-:W-:Y:S05]  /*23310*/  @!P2 BRA `(.L_x_7237) ;  /* 0x000000000004a947 */ /* 0x000fea0003800000 */
[----:B------:R-:W-:Y:S01]  /*23320*/  BPT.TRAP 0x1 ;  /* 0x000000040000795c */ /* 0x000fe20000300000 */
.L_x_7237:
[----:B------:R-:W3:Y:S01]  /*23330*/  LDL.LU R4, [R1] ;  /* 0x0000000001047983 */ /* 0x000ee20000300800 */
[----:B------:R-:W-:-:S04]  /*23340*/  VIADD R0, R0, 0x28860 ;  /* 0x0002886000007836 */ /* 0x000fc80000000000 */
[----:B---3--:R-:W-:-:S04]  /*23350*/  IMAD R4, R4, 0x8, R0 ;  /* 0x0000000804047824 */ /* 0x008fc800078e0200 */
[----:B------:R-:W3:Y:S02]  /*23360*/  SYNCS.PHASECHK.TRANS64.TRYWAIT P0, [R4+URZ], R5 ;  /* 0x00000005040075a7 */ /* 0x000ee4000800017f */
[----:B---3--:R-:W-:Y:S05]  /*23370*/  @!P0 BRA `(.L_x_7238) ;  /* 0x0000002c00188947 */ /* 0x008fea0003800000 */
.L_x_7406:
[----:B------:R-:W-:-:S07]  /*23380*/  IMAD R3, R3, 0x8, R0 ;  /* 0x0000000803037824 */ /* 0x000fce00078e0200 */
.L_x_7239:
[----:B----4-:R4:W0:Y:S02]  /*23390*/  SYNCS.PHASECHK.TRANS64.TRYWAIT P0, [R3+URZ], R2 ;  /* 0x00000002030075a7 */ /* 0x010824000800017f */
[----:B0-----:R-:W-:Y:S05]  /*233a0*/  @!P0 NANOSLEEP.SYNCS 0x989680 ;  /* 0x009896800000895d */ /* 0x001fea0003900000 */
[----:B------:R-:W0:Y:S02]  /*233b0*/  @!P0 SYNCS.PHASECHK.TRANS64 P0, [R3+URZ], R2 ;  /* 0x00000002030085a7 */ /* 0x000e24000800007f */
[----:B0-----:R-:W-:Y:S05]  /*233c0*/  @!P0 BRA `(.L_x_7239) ;  /* 0xfffffffc00f08947 */ /* 0x001fea000383ffff */
.L_x_6836:
[----:B------:R-:W-:Y:S05]  /*233d0*/  BSYNC B7 ;  /* 0x0000000000077941 */ /* 0x000fea0003800000 */
.L_x_6833:
[----:B------:R-:W-:Y:S05]  /*233e0*/  EXIT ;  /* 0x000000000000794d */ /* 0x000fea0003800000 */
.L_x_6866:
[----:B0-----:R0:W1:Y:S02]  /*233f0*/  SYNCS.PHASECHK.TRANS64.TRYWAIT P6, [R103+URZ+0x28890], R124 ;  /* 0x0288907c670075a7 */ /* 0x00106400080c017f */
[----:B-1----:R-:W-:Y:S05]  /*23400*/  @!P6 NANOSLEEP.SYNCS 0x989680 ;  /* 0x009896800000e95d */ /* 0x002fea0003900000 */
[----:B------:R-:W1:Y:S02]  /*23410*/  @!P6 SYNCS.PHASECHK.TRANS64 P6, [R103+URZ+0x28890], R124 ;  /* 0x0288907c6700e5a7 */ /* 0x000e6400080c007f */
[----:B-1----:R-:W-:Y:S05]  /*23420*/  @!P6 BRA `(.L_x_6866) ;  /* 0xfffffffc00f0e947 */ /* 0x002fea000383ffff */
[----:B------:R-:W-:Y:S05]  /*23430*/  BRA `(.L_x_7240) ;  /* 0xfffffdfc00fc7947 */ /* 0x000fea000383ffff */
.L_x_6902:
[----:B0-----:R0:W1:Y:S02]  /*23440*/  SYNCS.PHASECHK.TRANS64.TRYWAIT P4, [R103+URZ+0x28890], R124 ;  /* 0x0288907c670075a7 */ /* 0x001064000808017f */
[----:B-1----:R-:W-:Y:S05]  /*23450*/  @!P4 NANOSLEEP.SYNCS 0x989680 ;  /* 0x009896800000c95d */ /* 0x002fea0003900000 */
[----:B------:R-:W1:Y:S02]  /*23460*/  @!P4 SYNCS.PHASECHK.TRANS64 P4, [R103+URZ+0x28890], R124 ;  /* 0x0288907c6700c5a7 */ /* 0x000e64000808007f */
[----:B-1----:R-:W-:Y:S05]  /*23470*/  @!P4 BRA `(.L_x_6902) ;  /* 0xfffffffc00f0c947 */ /* 0x002fea000383ffff */
[----:B------:R-:W-:Y:S05]  /*23480*/  BRA `(.L_x_7241) ;  /* 0xfffffe2800247947 */ /* 0x000fea000383ffff */
.L_x_6919:
[----:B0-----:R0:W1:Y:S02]  /*23490*/  SYNCS.PHASECHK.TRANS64.TRYWAIT P3, [R103+URZ+0x28890], R124 ;  /* 0x0288907c670075a7 */ /* 0x001064000806017f */
[----:B-1----:R-:W-:Y:S05]  /*234a0*/  @!P3 NANOSLEEP.SYNCS 0x989680 ;  /* 0x009896800000b95d */ /* 0x002fea0003900000 */
[----:B------:R-:W1:Y:S02]  /*234b0*/  @!P3 SYNCS.PHASECHK.TRANS64 P3, [R103+URZ+0x28890], R124 ;  /* 0x0288907c6700b5a7 */ /* 0x000e64000806007f */
[----:B-1----:R-:W-:Y:S05]  /*234c0*/  @!P3 BRA `(.L_x_6919) ;  /* 0xfffffffc00f0b947 */ /* 0x002fea000383ffff */
[----:B------:R-:W-:Y:S05]  /*234d0*/  BRA `(.L_x_7242) ;  /* 0xfffffe4800c07947 */ /* 0x000fea000383ffff */
.L_x_6929:
[----:B--2---:R2:W3:Y:S02]  /*234e0*/  SYNCS.PHASECHK.TRANS64.TRYWAIT P0, [R103+URZ+0x288b0], R124 ;  /* 0x0288b07c670075a7 */ /* 0x0044e4000800017f */
[----:B---3--:R-:W-:Y:S05]  /*234f0*/  @!P0 NANOSLEEP.SYNCS 0x989680 ;  /* 0x009896800000895d */ /* 0x008fea0003900000 */
[----:B------:R-:W3:Y:S02]  /*23500*/  @!P0 SYNCS.PHASECHK.TRANS64 P0, [R103+URZ+0x288b0], R124 ;  /* 0x0288b07c670085a7 */ /* 0x000ee4000800007f */
[----:B---3--:R-:W-:Y:S05]  /*23510*/  @!P0 BRA `(.L_x_6929) ;  /* 0xfffffffc00f08947 */ /* 0x008fea000383ffff */
[----:B------:R-:W-:Y:S05]  /*23520*/  BRA `(.L_x_7243) ;  /* 0xfffffe50005c7947 */ /* 0x000fea000383ffff */
.L_x_6949:
        /* <DEDUP_REMOVED lines=8> */
.L_x_7245:
[----:B------:R-:W-:Y:S05]  /*235b0*/  BSYNC B0 ;  /* 0x0000000000007941 */ /* 0x000fea0003800000 */
.L_x_7244:
[----:B------:R-:W-:Y:S01]  /*235c0*/  IMAD.MOV.U32 R196, RZ, RZ, R14 ;  /* 0x000000ffffc47224 */ /* 0x000fe200078e000e */
[----:B------:R-:W-:Y:S06]  /*235d0*/  BRA `(.L_x_7246) ;  /* 0xfffffe5c00547947 */ /* 0x000fec000383ffff */
.L_x_6967:
[----:B------:R-:W-:Y:S01]  /*235e0*/  BSSY B1, `(.L_x_7247) ;  /* 0x0000008000017945 */ /* 0x000fe20003800000 */
[----:B------:R-:W-:Y:S02]  /*235f0*/  IMAD.MOV.U32 R13, RZ, RZ, R5 ;  /* 0x000000ffff0d7224 */ /* 0x000fe400078e0005 */
[----:B------:R-:W-:Y:S02]  /*23600*/  IMAD.MOV.U32 R12, RZ, RZ, RZ ;  /* 0x000000ffff0c7224 */ /* 0x000fe400078e00ff */
[----:B------:R-:W-:Y:S02]  /*23610*/  IMAD.MOV.U32 R11, RZ, RZ, 0x181f ;  /* 0x0000181fff0b7424 */ /* 0x000fe400078e00ff */
[----:B------:R-:W-:-:S07]  /*23620*/  IMAD.MOV.U32 R15, RZ, RZ, -0x1 ;  /* 0xffffffffff0f7424 */ /* 0x000fce00078e00ff */
[----:B0----5:R-:W-:Y:S05]  /*23630*/  WARPSYNC.COLLECTIVE R15, `(.L_x_7248) ;  /* 0x000000000f087348 */ /* 0x021fea0003c00000 */
[----:B------:R1:W2:Y:S02]  /*23640*/  SHFL.IDX P6, R14, R13, R12, R11 ;  /* 0x0000000c0d0e7389 */ /* 0x0002a400000c000b */
[----:B012--5:R-:W-:Y:S01]  /*23650*/  ENDCOLLECTIVE ;  /* 0x000000000000791b */ /* 0x027fe20003800000 */
.L_x_7248:
[----:B------:R-:W-:Y:S05]  /*23660*/  BSYNC B1 ;  /* 0x0000000000017941 */ /* 0x000fea0003800000 */
.L_x_7247:
[----:B------:R-:W-:Y:S05]  /*23670*/  BRA `(.L_x_7249) ;  /* 0xfffffe6c00d87947 */ /* 0x000fea000383ffff */
.L_x_6968:
        /* <DEDUP_REMOVED lines=8> */
.L_x_7251:
[----:B------:R-:W-:Y:S05]  /*23700*/  BSYNC B1 ;  /* 0x0000000000017941 */ /* 0x000fea0003800000 */
.L_x_7250:
[----:B------:R-:W-:Y:S05]  /*23710*/  BRA `(.L_x_7252) ;  /* 0xfffffe6c00b87947 */ /* 0x000fea000383ffff */
.L_x_6969:
        /* <DEDUP_REMOVED lines=8> */
.L_x_7254:
[----:B------:R-:W-:Y:S05]  /*237a0*/  BSYNC B1 ;  /* 0x0000000000017941 */ /* 0x000fea0003800000 */
.L_x_7253:
[----:B------:R-:W-:Y:S05]  /*237b0*/  BRA `(.L_x_7255) ;  /* 0xfffffe6c00987947 */ /* 0x000fea000383ffff */
.L_x_6970:
        /* <DEDUP_REMOVED lines=8> */
.L_x_7257:
[----:B------:R-:W-:Y:S05]  /*23840*/  BSYNC B1 ;  /* 0x0000000000017941 */ /* 0x000fea0003800000 */
.L_x_7256:
[----:B------:R-:W-:Y:S05]  /*23850*/  BRA `(.L_x_7258) ;  /* 0xfffffe6c00787947 */ /* 0x000fea000383ffff */
.L_x_6971:
[----:B------:R-:W-:Y:S01]  /*23860*/  BSSY B1, `(.L_x_7259) ;  /* 0x0000008000017945 */ /* 0x000fe20003800000 */
[----:B------:R-:W-:Y:S02]  /*23870*/  IMAD.MOV.U32 R13, RZ, RZ, R5 ;  /* 0x000000ffff0d7224 */ /* 0x000fe400078e0005 */
[----:B------:R-:W-:Y:S02]  /*23880*/  IMAD.MOV.U32 R12, RZ, RZ, 0x1 ;  /* 0x00000001ff0c7424 */ /* 0x000fe400078e00ff */
[----:B------:R-:W-:Y:S02]  /*23890*/  IMAD.MOV.U32 R11, RZ, RZ, 0x181f ;  /* 0x0000181fff0b7424 */ /* 0x000fe400078e00ff */
[----:B------:R-:W-:-:S07]  /*238a0*/  IMAD.MOV.U32 R15, RZ, RZ, -0x1 ;  /* 0xffffffffff0f7424 */ /* 0x000fce00078e00ff */
[----:B0----5:R-:W-:Y:S05]  /*238b0*/  WARPSYNC.COLLECTIVE R15, `(.L_x_7260) ;  /* 0x000000000f087348 */ /* 0x021fea0003c00000 */
[----:B------:R1:W2:Y:S02]  /*238c0*/  SHFL.IDX P6, R14, R13, R12, R11 ;  /* 0x0000000c0d0e7389 */ /* 0x0002a400000c000b */
[----:B012--5:R-:W-:Y:S01]  /*238d0*/  ENDCOLLECTIVE ;  /* 0x000000000000791b */ /* 0x027fe20003800000 */
.L_x_7260:
[----:B------:R-:W-:Y:S05]  /*238e0*/  BSYNC B1 ;  /* 0x0000000000017941 */ /* 0x000fea0003800000 */
.L_x_7259:
[----:B------:R-:W-:Y:S05]  /*238f0*/  BRA `(.L_x_7261) ;  /* 0xfffffe6c00587947 */ /* 0x000fea000383ffff */
.L_x_6972:
        /* <DEDUP_REMOVED lines=8> */
.L_x_7263:
[----:B------:R-:W-:Y:S05]  /*23980*/  BSYNC B1 ;  /* 0x0000000000017941 */ /* 0x000fea0003800000 */
.L_x_7262:
[----:B------:R-:W-:Y:S05]  /*23990*/  BRA `(.L_x_7264) ;  /* 0xfffffe6c00387947 */ /* 0x000fea000383ffff */
.L_x_6973:
        /* <DEDUP_REMOVED lines=8> */
.L_x_7266:
[----:B------:R-:W-:Y:S05]  /*23a20*/  BSYNC B1 ;  /* 0x0000000000017941 */ /* 0x000fea0003800000 */
.L_x_7265:
[----:B------:R-:W-:Y:S05]  /*23a30*/  BRA `(.L_x_7267) ;  /* 0xfffffe6c00187947 */ /* 0x000fea000383ffff */
.L_x_6974:
        /* <DEDUP_REMOVED lines=8> */
.L_x_7269:
[----:B------:R-:W-:Y:S05]  /*23ac0*/  BSYNC B1 ;  /* 0x0000000000017941 */ /* 0x000fea0003800000 */
.L_x_7268:
[----:B------:R-:W-:Y:S05]  /*23ad0*/  BRA `(.L_x_7270) ;  /* 0xfffffe6800f87947 */ /* 0x000fea000383ffff */
.L_x_6975:
        /* <DEDUP_REMOVED lines=8> */
.L_x_7272:
[----:B------:R-:W-:Y:S05]  /*23b60*/  BSYNC B1 ;  /* 0x0000000000017941 */ /* 0x000fea0003800000 */
.L_x_7271:
[----:B------:R-:W-:Y:S05]  /*23b70*/  BRA `(.L_x_7273) ;  /* 0xfffffe6800d87947 */ /* 0x000fea000383ffff */
.L_x_6976:
        /* <DEDUP_REMOVED lines=8> */
.L_x_7275:
[----:B------:R-:W-:Y:S05]  /*23c00*/  BSYNC B1 ;  /* 0x0000000000017941 */ /* 0x000fea0003800000 */
.L_x_7274:
[----:B------:R-:W-:Y:S05]  /*23c10*/  BRA `(.L_x_7276) ;  /* 0xfffffe6800b87947 */ /* 0x000fea000383ffff */
.L_x_6977:
        /* <DEDUP_REMOVED lines=8> */
.L_x_7278:
[----:B------:R-:W-:Y:S05]  /*23ca0*/  BSYNC B1 ;  /* 0x0000000000017941 */ /* 0x000fea0003800000 */
.L_x_7277:
[----:B------:R-:W-:Y:S05]  /*23cb0*/  BRA `(.L_x_7279) ;  /* 0xfffffe6800987947 */ /* 0x000fea000383ffff */
.L_x_6978:
        /* <DEDUP_REMOVED lines=8> */
.L_x_7281:
[----:B------:R-:W-:Y:S05]  /*23d40*/  BSYNC B1 ;  /* 0x0000000000017941 */ /* 0x000fea0003800000 */
.L_x_7280:
[----:B------:R-:W-:Y:S05]  /*23d50*/  BRA `(.L_x_7282) ;  /* 0xfffffe6800787947 */ /* 0x000fea000383ffff */
.L_x_6979:
        /* <DEDUP_REMOVED lines=8> */
.L_x_7284:
[----:B------:R-:W-:Y:S05]  /*23de0*/  BSYNC B1 ;  /* 0x0000000000017941 */ /* 0x000fea0003800000 */
.L_x_7283:
[----:B------:R-:W-:Y:S05]  /*23df0*/  BRA `(.L_x_7285) ;  /* 0xfffffe6800587947 */ /* 0x000fea000383ffff */
.L_x_6980:
        /* <DEDUP_REMOVED lines=8> */
.L_x_7287:
[----:B------:R-:W-:Y:S05]  /*23e80*/  BSYNC B1 ;  /* 0x0000000000017941 */ /* 0x000fea0003800000 */
.L_x_7286:
[----:B------:R-:W-:Y:S05]  /*23e90*/  BRA `(.L_x_7288) ;  /* 0xfffffe68003c7947 */ /* 0x000fea000383ffff */
.L_x_6981:
        /* <DEDUP_REMOVED lines=8> */
.L_x_7290:
[----:B------:R-:W-:Y:S05]  /*23f20*/  BSYNC B1 ;  /* 0x0000000000017941 */ /* 0x000fea0003800000 */
.L_x_7289:
[----:B------:R-:W-:Y:S05]  /*23f30*/  BRA `(.L_x_7291) ;  /* 0xfffffe6800207947 */ /* 0x000fea000383ffff */
.L_x_6982:
        /* <DEDUP_REMOVED lines=8> */
.L_x_7293:
[----:B------:R-:W-:Y:S05]  /*23fc0*/  BSYNC B1 ;  /* 0x0000000000017941 */ /* 0x000fea0003800000 */
.L_x_7292:
[----:B------:R-:W-:Y:S05]  /*23fd0*/  BRA `(.L_x_7294) ;  /* 0xfffffe6800047947 */ /* 0x000fea000383ffff */
.L_x_6984:
[----:B-1----:R1:W2:Y:S02]  /*23fe0*/  SYNCS.PHASECHK.TRANS64.TRYWAIT P4, [R2+URZ+0x28800], R5 ;  /* 0x02880005020075a7 */ /* 0x0022a4000808017f */
[----:B--2---:R-:W-:Y:S05]  /*23ff0*/  @!P4 NANOSLEEP.SYNCS 0x989680 ;  /* 0x009896800000c95d */ /* 0x004fea0003900000 */
[----:B------:R-:W2:Y:S02]  /*24000*/  @!P4 SYNCS.PHASECHK.TRANS64 P4, [R2+URZ+0x28800], R5 ;  /* 0x028800050200c5a7 */ /* 0x000ea4000808007f */
[----:B--2---:R-:W-:Y:S05]  /*24010*/  @!P4 BRA `(.L_x_6984) ;  /* 0xfffffffc00f0c947 */ /* 0x004fea000383ffff */
[----:B------:R-:W-:Y:S05]  /*24020*/  BRA `(.L_x_7295) ;  /* 0xfffffe68007c7947 */ /* 0x000fea000383ffff */
.L_x_7000:
        /* <DEDUP_REMOVED lines=8> */
.L_x_7297:
[----:B------:R-:W-:Y:S05]  /*240b0*/  BSYNC B1 ;  /* 0x0000000000017941 */ /* 0x000fea0003800000 */
.L_x_7296:
[----:B------:R-:W-:Y:S05]  /*240c0*/  BRA `(.L_x_7298) ;  /* 0xfffffe8800787947 */ /* 0x000fea000383ffff */
.L_x_7001:
        /* <DEDUP_REMOVED lines=8> */
.L_x_7300:
[----:B------:R-:W-:Y:S05]  /*24150*/  BSYNC B1 ;  /* 0x0000000000017941 */ /* 0x000fea0003800000 */
.L_x_7299:
[----:B------:R-:W-:Y:S05]  /*24160*/  BRA `(.L_x_7301) ;  /* 0xfffffe8800587947 */ /* 0x000fea000383ffff */
.L_x_7002:
        /* <DEDUP_REMOVED lines=8> */
.L_x_7303:
[----:B------:R-:W-:Y:S05]  /*241f0*/  BSYNC B1 ;  /* 0x0000000000017941 */ /* 0x000fea0003800000 */
.L_x_7302:
[----:B------:R-:W-:Y:S05]  /*24200*/  BRA `(.L_x_7304) ;  /* 0xfffffe8800387947 */ /* 0x000fea000383ffff */
.L_x_7003:
        /* <DEDUP_REMOVED lines=8> */
.L_x_7306:
[----:B------:R-:W-:Y:S05]  /*24290*/  BSYNC B1 ;  /* 0x0000000000017941 */ /* 0x000fea0003800000 */
.L_x_7305:
[----:B------:R-:W-:Y:S05]  /*242a0*/  BRA `(.L_x_7307) ;  /* 0xfffffe8800187947 */ /* 0x000fea000383ffff */
.L_x_7004:
        /* <DEDUP_REMOVED lines=8> */
.L_x_7309:
[----:B------:R-:W-:Y:S05]  /*24330*/  BSYNC B1 ;  /* 0x0000000000017941 */ /* 0x000fea0003800000 */
.L_x_7308:
[----:B------:R-:W-:Y:S05]  /*24340*/  BRA `(.L_x_7310) ;  /* 0xfffffe8400f87947 */ /* 0x000fea000383ffff */
.L_x_7005:
        /* <DEDUP_REMOVED lines=8> */
.L_x_7312:
[----:B------:R-:W-:Y:S05]  /*243d0*/  BSYNC B1 ;  /* 0x0000000000017941 */ /* 0x000fea0003800000 */
.L_x_7311:
[----:B------:R-:W-:Y:S05]  /*243e0*/  BRA `(.L_x_7313) ;  /* 0xfffffe8400d87947 */ /* 0x000fea000383ffff */
.L_x_7006:
        /* <DEDUP_REMOVED lines=8> */
.L_x_7315:
[----:B------:R-:W-:Y:S05]  /*24470*/  BSYNC B1 ;  /* 0x0000000000017941 */ /* 0x000fea0003800000 */
.L_x_7314:
[----:B------:R-:W-:Y:S05]  /*24480*/  BRA `(.L_x_7316) ;  /* 0xfffffe8400b87947 */ /* 0x000fea000383ffff */
.L_x_7007:
        /* <DEDUP_REMOVED lines=8> */
.L_x_7318:
[----:B------:R-:W-:Y:S05]  /*24510*/  BSYNC B1 ;  /* 0x0000000000017941 */ /* 0x000fea0003800000 */
.L_x_7317:
[----:B------:R-:W-:Y:S05]  /*24520*/  BRA `(.L_x_7319) ;  /* 0xfffffe8400987947 */ /* 0x000fea000383ffff */
.L_x_7008:
        /* <DEDUP_REMOVED lines=8> */
.L_x_7321:
[----:B------:R-:W-:Y:S05]  /*245b0*/  BSYNC B1 ;  /* 0x0000000000017941 */ /* 0x000fea0003800000 */
.L_x_7320:
[----:B------:R-:W-:Y:S05]  /*245c0*/  BRA `(.L_x_7322) ;  /* 0xfffffe8400787947 */ /* 0x000fea000383ffff */
.L_x_7009:
        /* <DEDUP_REMOVED lines=8> */
.L_x_7324:
[----:B------:R-:W-:Y:S05]  /*24650*/  BSYNC B1 ;  /* 0x0000000000017941 */ /* 0x000fea0003800000 */
.L_x_7323:
[----:B------:R-:W-:Y:S05]  /*24660*/  BRA `(.L_x_7325) ;  /* 0xfffffe8400587947 */ /* 0x000fea000383ffff */
.L_x_7010:
        /* <DEDUP_REMOVED lines=8> */
.L_x_7327:
[----:B------:R-:W-:Y:S05]  /*246f0*/  BSYNC B1 ;  /* 0x0000000000017941 */ /* 0x000fea0003800000 */
.L_x_7326:
[----:B------:R-:W-:Y:S05]  /*24700*/  BRA `(.L_x_7328) ;  /* 0xfffffe8400387947 */ /* 0x000fea000383ffff */
.L_x_7011:
        /* <DEDUP_REMOVED lines=8> */
.L_x_7330:
[----:B------:R-:W-:Y:S05]  /*24790*/  BSYNC B1 ;  /* 0x0000000000017941 */ /* 0x000fea0003800000 */
.L_x_7329:
[----:B------:R-:W-:Y:S05]  /*247a0*/  BRA `(.L_x_7331) ;  /* 0xfffffe8400187947 */ /* 0x000fea000383ffff */
.L_x_7012:
        /* <DEDUP_REMOVED lines=8> */
.L_x_7333:
[----:B------:R-:W-:Y:S05]  /*24830*/  BSYNC B1 ;  /* 0x0000000000017941 */ /* 0x000fea0003800000 */
.L_x_7332:
[----:B------:R-:W-:Y:S05]  /*24840*/  BRA `(.L_x_7334) ;  /* 0xfffffe8000f87947 */ /* 0x000fea000383ffff */
.L_x_7013:
        /* <DEDUP_REMOVED lines=8> */
.L_x_7336:
[----:B------:R-:W-:Y:S05]  /*248d0*/  BSYNC B1 ;  /* 0x0000000000017941 */ /* 0x000fea0003800000 */
.L_x_7335:
[----:B------:R-:W-:Y:S05]  /*248e0*/  BRA `(.L_x_7337) ;  /* 0xfffffe8000d87947 */ /* 0x000fea000383ffff */
.L_x_7014:
        /* <DEDUP_REMOVED lines=8> */
.L_x_7339:
[----:B------:R-:W-:Y:S05]  /*24970*/  BSYNC B1 ;  /* 0x0000000000017941 */ /* 0x000fea0003800000 */
.L_x_7338:
[----:B------:R-:W-:Y:S05]  /*24980*/  BRA `(.L_x_7340) ;  /* 0xfffffe8000b87947 */ /* 0x000fea000383ffff */
.L_x_7015:
        /* <DEDUP_REMOVED lines=8> */
.L_x_7342:
[----:B------:R-:W-:Y:S05]  /*24a10*/  BSYNC B1 ;  /* 0x0000000000017941 */ /* 0x000fea0003800000 */
.L_x_7341:
[----:B------:R-:W-:Y:S05]  /*24a20*/  BRA `(.L_x_7343) ;  /* 0xfffffe8000987947 */ /* 0x000fea000383ffff */
.L_x_7017:
[----:B0-----:R0:W1:Y:S02]  /*24a30*/  SYNCS.PHASECHK.TRANS64.TRYWAIT P4, [R2+URZ+0x28800], R9 ;  /* 0x02880009020075a7 */ /* 0x001064000808017f */
[----:B-1----:R-:W-:Y:S05]  /*24a40*/  @!P4 NANOSLEEP.SYNCS 0x989680 ;  /* 0x009896800000c95d */ /* 0x002fea0003900000 */
[----:B------:R-:W1:Y:S02]  /*24a50*/  @!P4 SYNCS.PHASECHK.TRANS64 P4, [R2+URZ+0x28800], R9 ;  /* 0x028800090200c5a7 */ /* 0x000e64000808007f */
[----:B-1----:R-:W-:Y:S05]  /*24a60*/  @!P4 BRA `(.L_x_7017) ;  /* 0xfffffffc00f0c947 */ /* 0x002fea000383ffff */
[----:B------:R-:W-:Y:S05]  /*24a70*/  BRA `(.L_x_7344) ;  /* 0xfffffe8400987947 */ /* 0x000fea000383ffff */
.L_x_7027:
[----:B--2---:R2:W3:Y:S02]  /*24a80*/  SYNCS.PHASECHK.TRANS64.TRYWAIT P2, [R3+URZ+0x28830], R0 ;  /* 0x02883000030075a7 */ /* 0x0044e4000804017f */
[----:B---3--:R-:W-:Y:S05]  /*24a90*/  @!P2 NANOSLEEP.SYNCS 0x989680 ;  /* 0x009896800000a95d */ /* 0x008fea0003900000 */
[----:B------:R-:W3:Y:S02]  /*24aa0*/  @!P2 SYNCS.PHASECHK.TRANS64 P2, [R3+URZ+0x28830], R0 ;  /* 0x028830000300a5a7 */ /* 0x000ee4000804007f */
[----:B---3--:R-:W-:Y:S05]  /*24ab0*/  @!P2 BRA `(.L_x_7027) ;  /* 0xfffffffc00f0a947 */ /* 0x008fea000383ffff */
[----:B------:R-:W-:Y:S05]  /*24ac0*/  BRA `(.L_x_7026) ;  /* 0xfffffea0007c7947 */ /* 0x000fea000383ffff */
.L_x_7045:
[----:B-1----:R1:W2:Y:S02]  /*24ad0*/  SYNCS.PHASECHK.TRANS64.TRYWAIT P4, [R10+URZ+0x28830], R7 ;  /* 0x028830070a0075a7 */ /* 0x0022a4000808017f */
[----:B--2---:R-:W-:Y:S05]  /*24ae0*/  @!P4 NANOSLEEP.SYNCS 0x989680 ;  /* 0x009896800000c95d */ /* 0x004fea0003900000 */
[----:B------:R-:W2:Y:S02]  /*24af0*/  @!P4 SYNCS.PHASECHK.TRANS64 P4, [R10+URZ+0x28830], R7 ;  /* 0x028830070a00c5a7 */ /* 0x000ea4000808007f */
[----:B--2---:R-:W-:Y:S05]  /*24b00*/  @!P4 BRA `(.L_x_7045) ;  /* 0xfffffffc00f0c947 */ /* 0x004fea000383ffff */
[----:B------:R-:W-:Y:S05]  /*24b10*/  BRA `(.L_x_7044) ;  /* 0xfffffed4002c7947 */ /* 0x000fea000383ffff */
.L_x_7049:
[----:B-1----:R1:W2:Y:S02]  /*24b20*/  SYNCS.PHASECHK.TRANS64.TRYWAIT P3, [R10+URZ+0x28850], R7 ;  /* 0x028850070a0075a7 */ /* 0x0022a4000806017f */
[----:B--2---:R-:W-:Y:S05]  /*24b30*/  @!P3 NANOSLEEP.SYNCS 0x989680 ;  /* 0x009896800000b95d */ /* 0x004fea0003900000 */
[----:B------:R-:W2:Y:S02]  /*24b40*/  @!P3 SYNCS.PHASECHK.TRANS64 P3, [R10+URZ+0x28850], R7 ;  /* 0x028850070a00b5a7 */ /* 0x000ea4000806007f */
[----:B--2---:R-:W-:Y:S05]  /*24b50*/  @!P3 BRA `(.L_x_7049) ;  /* 0xfffffffc00f0b947 */ /* 0x004fea000383ffff */
[----:B------:R-:W-:Y:S05]  /*24b60*/  BRA `(.L_x_7046) ;  /* 0xfffffed8003c7947 */ /* 0x000fea000383ffff */
.L_x_7068:
[----:B-1----:R1:W2:Y:S02]  /*24b70*/  SYNCS.PHASECHK.TRANS64.TRYWAIT P3, [R0+URZ+0x28830], R9 ;  /* 0x02883009000075a7 */ /* 0x0022a4000806017f */
[----:B--2---:R-:W-:Y:S05]  /*24b80*/  @!P3 NANOSLEEP.SYNCS 0x989680 ;  /* 0x009896800000b95d */ /* 0x004fea0003900000 */
[----:B------:R-:W2:Y:S02]  /*24b90*/  @!P3 SYNCS.PHASECHK.TRANS64 P3, [R0+URZ+0x28830], R9 ;  /* 0x028830090000b5a7 */ /* 0x000ea4000806007f */
[----:B--2---:R-:W-:Y:S05]  /*24ba0*/  @!P3 BRA `(.L_x_7068) ;  /* 0xfffffffc00f0b947 */ /* 0x004fea000383ffff */
[----:B------:R-:W-:Y:S05]  /*24bb0*/  BRA `(.L_x_7067) ;  /* 0xffffff08001c7947 */ /* 0x000fea000383ffff */
.L_x_7072:
[----:B-1----:R1:W2:Y:S02]  /*24bc0*/  SYNCS.PHASECHK.TRANS64.TRYWAIT P2, [R9+URZ+0x28850], R0 ;  /* 0x02885000090075a7 */ /* 0x0022a4000804017f */
[----:B--2---:R-:W-:Y:S05]  /*24bd0*/  @!P2 NANOSLEEP.SYNCS 0x989680 ;  /* 0x009896800000a95d */ /* 0x004fea0003900000 */
[----:B------:R-:W2:Y:S02]  /*24be0*/  @!P2 SYNCS.PHASECHK.TRANS64 P2, [R9+URZ+0x28850], R0 ;  /* 0x028850000900a5a7 */ /* 0x000ea4000804007f */
[----:B--2---:R-:W-:Y:S05]  /*24bf0*/  @!P2 BRA `(.L_x_7072) ;  /* 0xfffffffc00f0a947 */ /* 0x004fea000383ffff */
[----:B------:R-:W-:Y:S05]  /*24c00*/  BRA `(.L_x_7069) ;  /* 0xffffff0c002c7947 */ /* 0x000fea000383ffff */
.L_x_7079:
[----:B-1----:R1:W2:Y:S02]  /*24c10*/  SYNCS.PHASECHK.TRANS64.TRYWAIT P3, [R0+URZ+0x28830], R9 ;  /* 0x02883009000075a7 */ /* 0x0022a4000806017f */
[----:B--2---:R-:W-:Y:S05]  /*24c20*/  @!P3 NANOSLEEP.SYNCS 0x989680 ;  /* 0x009896800000b95d */ /* 0x004fea0003900000 */
[----:B------:R-:W2:Y:S02]  /*24c30*/  @!P3 SYNCS.PHASECHK.TRANS64 P3, [R0+URZ+0x28830], R9 ;  /* 0x028830090000b5a7 */ /* 0x000ea4000806007f */
[----:B--2---:R-:W-:Y:S05]  /*24c40*/  @!P3 BRA `(.L_x_7079) ;  /* 0xfffffffc00f0b947 */ /* 0x004fea000383ffff */
[----:B------:R-:W-:Y:S05]  /*24c50*/  BRA `(.L_x_7078) ;  /* 0xffffff28008c7947 */ /* 0x000fea000383ffff */
.L_x_7083:
[----:B-1----:R1:W2:Y:S02]  /*24c60*/  SYNCS.PHASECHK.TRANS64.TRYWAIT P2, [R9+URZ+0x28850], R0 ;  /* 0x02885000090075a7 */ /* 0x0022a4000804017f */
[----:B--2---:R-:W-:Y:S05]  /*24c70*/  @!P2 NANOSLEEP.SYNCS 0x989680 ;  /* 0x009896800000a95d */ /* 0x004fea0003900000 */
[----:B------:R-:W2:Y:S02]  /*24c80*/  @!P2 SYNCS.PHASECHK.TRANS64 P2, [R9+URZ+0x28850], R0 ;  /* 0x028850000900a5a7 */ /* 0x000ea4000804007f */
[----:B--2---:R-:W-:Y:S05]  /*24c90*/  @!P2 BRA `(.L_x_7083) ;  /* 0xfffffffc00f0a947 */ /* 0x004fea000383ffff */
[----:B------:R-:W-:Y:S05]  /*24ca0*/  BRA `(.L_x_7080) ;  /* 0xffffff2c009c7947 */ /* 0x000fea000383ffff */
.L_x_7096:
[----:B-1----:R1:W2:Y:S02]  /*24cb0*/  SYNCS.PHASECHK.TRANS64.TRYWAIT P0, [R10+URZ+0x28850], R3 ;  /* 0x028850030a0075a7 */ /* 0x0022a4000800017f */
[----:B--2---:R-:W-:Y:S05]  /*24cc0*/  @!P0 NANOSLEEP.SYNCS 0x989680 ;  /* 0x009896800000895d */ /* 0x004fea0003900000 */
[----:B------:R-:W2:Y:S02]  /*24cd0*/  @!P0 SYNCS.PHASECHK.TRANS64 P0, [R10+URZ+0x28850], R3 ;  /* 0x028850030a0085a7 */ /* 0x000ea4000800007f */
[----:B--2---:R-:W-:Y:S05]  /*24ce0*/  @!P0 BRA `(.L_x_7096) ;  /* 0xfffffffc00f08947 */ /* 0x004fea000383ffff */
[----:B------:R-:W-:Y:S05]  /*24cf0*/  BRA `(.L_x_7095) ;  /* 0xffffff5800dc7947 */ /* 0x000fea000383ffff */
.L_x_7138:
        /* <DEDUP_REMOVED lines=11> */
.L_x_7346:
[----:B------:R-:W-:Y:S05]  /*24db0*/  BSYNC B1 ;  /* 0x0000000000017941 */ /* 0x000fea0003800000 */
.L_x_7345:
[----:B------:R-:W-:Y:S05]  /*24dc0*/  BRA `(.L_x_7347) ;  /* 0xffffff9800447947 */ /* 0x000fea000383ffff */
.L_x_7139:
[----:B------:R-:W-:Y:S01]  /*24dd0*/  BSSY B1, `(.L_x_7348) ;  /* 0x0000006000017945 */ /* 0x000fe20003800000 */
[----:B------:R-:W-:-:S07]  /*24de0*/  IMAD.MOV.U32 R15, RZ, RZ, -0x1 ;  /* 0xffffffffff0f7424 */ /* 0x000fce00078e00ff */
[----:B0-----:R-:W-:Y:S05]  /*24df0*/  WARPSYNC.COLLECTIVE R15, `(.L_x_7349) ;  /* 0x000000000f0c7348 */ /* 0x001fea0003c00000 */
[----:B------:R-:W-:Y:S02]  /*24e00*/  ELECT P6, UR62, PT ;  /* 0x00000000003e782f */ /* 0x000fe400038c0000 */
[----:B------:R-:W-:Y:S01]  /*24e10*/  MOV R14, UR62 ;  /* 0x0000003e000e7c02 */ /* 0x000fe20008000f00 */
[----:B0-----:R-:W-:Y:S10]  /*24e20*/  ENDCOLLECTIVE ;  /* 0x000000000000791b */ /* 0x001ff40003800000 */
.L_x_7349:
[----:B------:R-:W-:Y:S05]  /*24e30*/  BSYNC B1 ;  /* 0x0000000000017941 */ /* 0x000fea0003800000 */
.L_x_7348:
[----:B------:R-:W-:Y:S05]  /*24e40*/  BRA `(.L_x_7350) ;  /* 0xffffff9800307947 */ /* 0x000fea000383ffff */
.L_x_7141:
[----:B0-----:R0:W1:Y:S02]  /*24e50*/  SYNCS.PHASECHK.TRANS64.TRYWAIT P0, [R11+URZ+0x28820], R7 ;  /* 0x028820070b0075a7 */ /* 0x001064000800017f */
[----:B-1----:R-:W-:Y:S05]  /*24e60*/  @!P0 NANOSLEEP.SYNCS 0x989680 ;  /* 0x009896800000895d */ /* 0x002fea0003900000 */
[----:B------:R-:W1:Y:S02]  /*24e70*/  @!P0 SYNCS.PHASECHK.TRANS64 P0, [R11+URZ+0x28820], R7 ;  /* 0x028820070b0085a7 */ /* 0x000e64000800007f */
[----:B-1----:R-:W-:Y:S05]  /*24e80*/  @!P0 BRA `(.L_x_7141) ;  /* 0xfffffffc00f08947 */ /* 0x002fea000383ffff */
[----:B------:R-:W-:Y:S05]  /*24e90*/  BRA `(.L_x_7351) ;  /* 0xffffff98004c7947 */ /* 0x000fea000383ffff */
.L_x_7144:
[----:B0-----:R0:W1:Y:S02]  /*24ea0*/  SYNCS.PHASECHK.TRANS64.TRYWAIT P0, [R7+URZ+0x288a0], R9 ;  /* 0x0288a009070075a7 */ /* 0x001064000800017f */
[----:B-1----:R-:W-:Y:S05]  /*24eb0*/  @!P0 NANOSLEEP.SYNCS 0x989680 ;  /* 0x009896800000895d */ /* 0x002fea0003900000 */
[----:B------:R-:W1:Y:S02]  /*24ec0*/  @!P0 SYNCS.PHASECHK.TRANS64 P0, [R7+URZ+0x288a0], R9 ;  /* 0x0288a009070085a7 */ /* 0x000e64000800007f */
[----:B-1----:R-:W-:Y:S05]  /*24ed0*/  @!P0 BRA `(.L_x_7144) ;  /* 0xfffffffc00f08947 */ /* 0x002fea000383ffff */
[----:B------:R-:W-:Y:S05]  /*24ee0*/  BRA `(.L_x_7352) ;  /* 0xffffff98005c7947 */ /* 0x000fea000383ffff */
.L_x_7146:
[----:B-1----:R1:W2:Y:S02]  /*24ef0*/  SYNCS.PHASECHK.TRANS64.TRYWAIT P0, [R7+URZ+0x288c0], R9 ;  /* 0x0288c009070075a7 */ /* 0x0022a4000800017f */
[----:B--2---:R-:W-:Y:S05]  /*24f00*/  @!P0 NANOSLEEP.SYNCS 0x989680 ;  /* 0x009896800000895d */ /* 0x004fea0003900000 */
[----:B------:R-:W2:Y:S02]  /*24f10*/  @!P0 SYNCS.PHASECHK.TRANS64 P0, [R7+URZ+0x288c0], R9 ;  /* 0x0288c009070085a7 */ /* 0x000ea4000800007f */
[----:B--2---:R-:W-:Y:S05]  /*24f20*/  @!P0 BRA `(.L_x_7146) ;  /* 0xfffffffc00f08947 */ /* 0x004fea000383ffff */
[----:B------:R-:W-:Y:S05]  /*24f30*/  BRA `(.L_x_7353) ;  /* 0xffffff9800d47947 */ /* 0x000fea000383ffff */
.L_x_7150:
[----:B0-----:R0:W1:Y:S02]  /*24f40*/  SYNCS.PHASECHK.TRANS64.TRYWAIT P0, [R7+URZ+0x288a0], R8 ;  /* 0x0288a008070075a7 */ /* 0x001064000800017f */
[----:B-1----:R-:W-:Y:S05]  /*24f50*/  @!P0 NANOSLEEP.SYNCS 0x989680 ;  /* 0x009896800000895d */ /* 0x002fea0003900000 */
[----:B------:R-:W1:Y:S02]  /*24f60*/  @!P0 SYNCS.PHASECHK.TRANS64 P0, [R7+URZ+0x288a0], R8 ;  /* 0x0288a008070085a7 */ /* 0x000e64000800007f */
[----:B-1----:R-:W-:Y:S05]  /*24f70*/  @!P0 BRA `(.L_x_7150) ;  /* 0xfffffffc00f08947 */ /* 0x002fea000383ffff */
[----:B------:R-:W-:Y:S05]  /*24f80*/  BRA `(.L_x_7354) ;  /* 0xffffff9c00947947 */ /* 0x000fea000383ffff */
.L_x_7152:
[----:B-1----:R1:W2:Y:S02]  /*24f90*/  SYNCS.PHASECHK.TRANS64.TRYWAIT P1, [R7+URZ+0x288c0], R8 ;  /* 0x0288c008070075a7 */ /* 0x0022a4000802017f */
[----:B--2---:R-:W-:Y:S05]  /*24fa0*/  @!P1 NANOSLEEP.SYNCS 0x989680 ;  /* 0x009896800000995d */ /* 0x004fea0003900000 */
[----:B------:R-:W2:Y:S02]  /*24fb0*/  @!P1 SYNCS.PHASECHK.TRANS64 P1, [R7+URZ+0x288c0], R8 ;  /* 0x0288c008070095a7 */ /* 0x000ea4000802007f */
[----:B--2---:R-:W-:Y:S05]  /*24fc0*/  @!P1 BRA `(.L_x_7152) ;  /* 0xfffffffc00f09947 */ /* 0x004fea000383ffff */
[----:B------:R-:W-:Y:S05]  /*24fd0*/  BRA `(.L_x_7355) ;  /* 0xffffffa000087947 */ /* 0x000fea000383ffff */
.L_x_7171:
        /* <DEDUP_REMOVED lines=11> */
.L_x_7357:
[----:B------:R-:W-:Y:S05]  /*25090*/  BSYNC B0 ;  /* 0x0000000000007941 */ /* 0x000fea0003800000 */
.L_x_7356:
[----:B------:R-:W-:Y:S05]  /*250a0*/  BRA `(.L_x_7358) ;  /* 0xffffffac00887947 */ /* 0x000fea000383ffff */
.L_x_7172:
[----:B------:R-:W-:Y:S01]  /*250b0*/  BSSY B0, `(.L_x_7359) ;  /* 0x0000006000007945 */ /* 0x000fe20003800000 */
[----:B------:R-:W-:-:S07]  /*250c0*/  IMAD.MOV.U32 R15, RZ, RZ, -0x1 ;  /* 0xffffffffff0f7424 */ /* 0x000fce00078e00ff */
[----:B------:R-:W-:Y:S05]  /*250d0*/  WARPSYNC.COLLECTIVE R15, `(.L_x_7360) ;  /* 0x000000000f0c7348 */ /* 0x000fea0003c00000 */
[----:B------:R-:W-:Y:S02]  /*250e0*/  ELECT P6, UR62, PT ;  /* 0x00000000003e782f */ /* 0x000fe400038c0000 */
[----:B------:R-:W-:Y:S01]  /*250f0*/  MOV R14, UR62 ;  /* 0x0000003e000e7c02 */ /* 0x000fe20008000f00 */
[----:B------:R-:W-:Y:S10]  /*25100*/  ENDCOLLECTIVE ;  /* 0x000000000000791b */ /* 0x000ff40003800000 */
.L_x_7360:
[----:B------:R-:W-:Y:S05]  /*25110*/  BSYNC B0 ;  /* 0x0000000000007941 */ /* 0x000fea0003800000 */
.L_x_7359:
[----:B------:R-:W-:Y:S05]  /*25120*/  BRA `(.L_x_7361) ;  /* 0xffffffac00787947 */ /* 0x000fea000383ffff */
.L_x_7175:
[----:B0-----:R0:W1:Y:S02]  /*25130*/  SYNCS.PHASECHK.TRANS64.TRYWAIT P0, [R7+URZ+0x28840], R10 ;  /* 0x0288400a070075a7 */ /* 0x001064000800017f */
[----:B-1----:R-:W-:Y:S05]  /*25140*/  @!P0 NANOSLEEP.SYNCS 0x989680 ;  /* 0x009896800000895d */ /* 0x002fea0003900000 */
[----:B------:R-:W1:Y:S02]  /*25150*/  @!P0 SYNCS.PHASECHK.TRANS64 P0, [R7+URZ+0x28840], R10 ;  /* 0x0288400a070085a7 */ /* 0x000e64000800007f */
[----:B-1----:R-:W-:Y:S05]  /*25160*/  @!P0 BRA `(.L_x_7175) ;  /* 0xfffffffc00f08947 */ /* 0x002fea000383ffff */
[----:B------:R-:W-:Y:S05]  /*25170*/  BRA `(.L_x_7362) ;  /* 0xffffffac00dc7947 */ /* 0x000fea000383ffff */
.L_x_7178:
        /* <DEDUP_REMOVED lines=8> */
.L_x_7186:
[----:B0-----:R0:W1:Y:S02]  /*25200*/  SYNCS.PHASECHK.TRANS64.TRYWAIT P0, [R3+URZ+0x28840], R8 ;  /* 0x02884008030075a7 */ /* 0x001064000800017f */
[----:B-1----:R-:W-:Y:S05]  /*25210*/  @!P0 NANOSLEEP.SYNCS 0x989680 ;  /* 0x009896800000895d */ /* 0x002fea0003900000 */
[----:B------:R-:W1:Y:S02]  /*25220*/  @!P0 SYNCS.PHASECHK.TRANS64 P0, [R3+URZ+0x28840], R8 ;  /* 0x02884008030085a7 */ /* 0x000e64000800007f */
[----:B-1----:R-:W-:Y:S05]  /*25230*/  @!P0 BRA `(.L_x_7186) ;  /* 0xfffffffc00f08947 */ /* 0x002fea000383ffff */
[----:B------:R-:W-:Y:S05]  /*25240*/  BRA `(.L_x_7364) ;  /* 0xffffffb400ac7947 */ /* 0x000fea000383ffff */
.L_x_7188:
[----:B0-----:R0:W1:Y:S02]  /*25250*/  SYNCS.PHASECHK.TRANS64.TRYWAIT P0, [R3+URZ+0x28860], R8 ;  /* 0x02886008030075a7 */ /* 0x001064000800017f */
[----:B-1----:R-:W-:Y:S05]  /*25260*/  @!P0 NANOSLEEP.SYNCS 0x989680 ;  /* 0x009896800000895d */ /* 0x002fea0003900000 */
[----:B------:R-:W1:Y:S02]  /*25270*/  @!P0 SYNCS.PHASECHK.TRANS64 P0, [R3+URZ+0x28860], R8 ;  /* 0x02886008030085a7 */ /* 0x000e64000800007f */
[----:B-1----:R-:W-:Y:S05]  /*25280*/  @!P0 BRA `(.L_x_7188) ;  /* 0xfffffffc00f08947 */ /* 0x002fea000383ffff */
[----:B------:R-:W-:Y:S05]  /*25290*/  BRA `(.L_x_7365) ;  /* 0xffffffb800447947 */ /* 0x000fea000383ffff */
.L_x_7194:
[----:B-1----:R1:W2:Y:S02]  /*252a0*/  SYNCS.PHASECHK.TRANS64.TRYWAIT P0, [R2+URZ+0x28840], R3 ;  /* 0x02884003020075a7 */ /* 0x0022a4000800017f */
[----:B--2---:R-:W-:Y:S05]  /*252b0*/  @!P0 NANOSLEEP.SYNCS 0x989680 ;  /* 0x009896800000895d */ /* 0x004fea0003900000 */
[----:B------:R-:W2:Y:S02]  /*252c0*/  @!P0 SYNCS.PHASECHK.TRANS64 P0, [R2+URZ+0x28840], R3 ;  /* 0x02884003020085a7 */ /* 0x000ea4000800007f */
[----:B--2---:R-:W-:Y:S05]  /*252d0*/  @!P0 BRA `(.L_x_7194) ;  /* 0xfffffffc00f08947 */ /* 0x004fea000383ffff */
[----:B------:R-:W-:Y:S05]  /*252e0*/  BRA `(.L_x_7366) ;  /* 0xffffffbc00a87947 */ /* 0x000fea000383ffff */
.L_x_7196:
[----:B0-----:R0:W1:Y:S02]  /*252f0*/  SYNCS.PHASECHK.TRANS64.TRYWAIT P0, [R2+URZ+0x28860], R3 ;  /* 0x02886003020075a7 */ /* 0x001064000800017f */
[----:B-1----:R-:W-:Y:S05]  /*25300*/  @!P0 NANOSLEEP.SYNCS 0x989680 ;  /* 0x009896800000895d */ /* 0x002fea0003900000 */
[----:B------:R-:W1:Y:S02]  /*25310*/  @!P0 SYNCS.PHASECHK.TRANS64 P0, [R2+URZ+0x28860], R3 ;  /* 0x02886003020085a7 */ /* 0x000e64000800007f */
[----:B-1----:R-:W-:Y:S05]  /*25320*/  @!P0 BRA `(.L_x_7196) ;  /* 0xfffffffc00f08947 */ /* 0x002fea000383ffff */
[----:B------:R-:W-:Y:S05]  /*25330*/  BRA `(.L_x_7367) ;  /* 0xffffffc000407947 */ /* 0x000fea000383ffff */
.L_x_7202:
[----:B--2---:R2:W3:Y:S02]  /*25340*/  SYNCS.PHASECHK.TRANS64.TRYWAIT P0, [R2+URZ+0x28840], R3 ;  /* 0x02884003020075a7 */ /* 0x0044e4000800017f */
[----:B---3--:R-:W-:Y:S05]  /*25350*/  @!P0 NANOSLEEP.SYNCS 0x989680 ;  /* 0x009896800000895d */ /* 0x008fea0003900000 */
[----:B------:R-:W3:Y:S02]  /*25360*/  @!P0 SYNCS.PHASECHK.TRANS64 P0, [R2+URZ+0x28840], R3 ;  /* 0x02884003020085a7 */ /* 0x000ee4000800007f */
[----:B---3--:R-:W-:Y:S05]  /*25370*/  @!P0 BRA `(.L_x_7202) ;  /* 0xfffffffc00f08947 */ /* 0x008fea000383ffff */
[----:B------:R-:W-:Y:S05]  /*25380*/  BRA `(.L_x_7368) ;  /* 0xffffffc400787947 */ /* 0x000fea000383ffff */
.L_x_7204:
[----:B0-----:R0:W1:Y:S02]  /*25390*/  SYNCS.PHASECHK.TRANS64.TRYWAIT P0, [R2+URZ+0x28860], R9 ;  /* 0x02886009020075a7 */ /* 0x001064000800017f */
[----:B-1----:R-:W-:Y:S05]  /*253a0*/  @!P0 NANOSLEEP.SYNCS 0x989680 ;  /* 0x009896800000895d */ /* 0x002fea0003900000 */
[----:B------:R-:W1:Y:S02]  /*253b0*/  @!P0 SYNCS.PHASECHK.TRANS64 P0, [R2+URZ+0x28860], R9 ;  /* 0x02886009020085a7 */ /* 0x000e64000800007f */
[----:B-1----:R-:W-:Y:S05]  /*253c0*/  @!P0 BRA `(.L_x_7204) ;  /* 0xfffffffc00f08947 */ /* 0x002fea000383ffff */
[----:B------:R-:W-:Y:S05]  /*253d0*/  BRA `(.L_x_7369) ;  /* 0xffffffc8000c7947 */ /* 0x000fea000383ffff */
.L_x_7212:
[----:B-1----:R1:W2:Y:S02]  /*253e0*/  SYNCS.PHASECHK.TRANS64.TRYWAIT P0, [R3+URZ+0x28860], R2 ;  /* 0x02886002030075a7 */ /* 0x0022a4000800017f */
[----:B--2---:R-:W-:Y:S05]  /*253f0*/  @!P0 NANOSLEEP.SYNCS 0x989680 ;  /* 0x009896800000895d */ /* 0x004fea0003900000 */
[----:B------:R-:W2:Y:S02]  /*25400*/  @!P0 SYNCS.PHASECHK.TRANS64 P0, [R3+URZ+0x28860], R2 ;  /* 0x02886002030085a7 */ /* 0x000ea4000800007f */
[----:B--2---:R-:W-:Y:S05]  /*25410*/  @!P0 BRA `(.L_x_7212) ;  /* 0xfffffffc00f08947 */ /* 0x004fea000383ffff */
[----:B------:R-:W-:Y:S05]  /*25420*/  BRA `(.L_x_7370) ;  /* 0xffffffcc002c7947 */ /* 0x000fea000383ffff */
.L_x_7215:
        /* <DEDUP_REMOVED lines=8> */
.L_x_7372:
[----:B------:R-:W-:Y:S05]  /*254b0*/  BSYNC B0 ;  /* 0x0000000000007941 */ /* 0x000fea0003800000 */
.L_x_7371:
        /* <DEDUP_REMOVED lines=8> */
.L_x_7373:
[----:B------:R-:W-:Y:S01]  /*25540*/  IMAD.MOV.U32 R16, RZ, RZ, R14 ;  /* 0x000000ffff107224 */ /* 0x000fe200078e000e */
[----:B------:R-:W-:Y:S06]  /*25550*/  BRA `(.L_x_7374) ;  /* 0xffffffcc00c07947 */ /* 0x000fec000383ffff */
.L_x_7218:
        /* <DEDUP_REMOVED lines=8> */
.L_x_7376:
[----:B------:R-:W-:Y:S05]  /*255e0*/  BSYNC B0 ;  /* 0x0000000000007941 */ /* 0x000fea0003800000 */
.L_x_7375:
        /* <DEDUP_REMOVED lines=10> */
.L_x_7377:
        /* <DEDUP_REMOVED lines=8> */
.L_x_7378:
        /* <DEDUP_REMOVED lines=8> */
.L_x_7379:
        /* <DEDUP_REMOVED lines=8> */
.L_x_7380:
        /* <DEDUP_REMOVED lines=8> */
.L_x_7381:
[----:B------:R-:W-:Y:S05]  /*25890*/  BRA `(.L_x_7382) ;  /* 0xffffffcc00847947 */ /* 0x000fea000383ffff */
.L_x_7223:
        /* <DEDUP_REMOVED lines=8> */
.L_x_7384:
[----:B------:R-:W-:Y:S05]  /*25920*/  BSYNC B0 ;  /* 0x0000000000007941 */ /* 0x000fea0003800000 */
.L_x_7383:
        /* <DEDUP_REMOVED lines=10> */
.L_x_7385:
        /* <DEDUP_REMOVED lines=8> */
.L_x_7386:
        /* <DEDUP_REMOVED lines=8> */
.L_x_7387:
        /* <DEDUP_REMOVED lines=8> */
.L_x_7388:
        /* <DEDUP_REMOVED lines=8> */
.L_x_7389:
[----:B------:R-:W-:Y:S05]  /*25bd0*/  BRA `(.L_x_7390) ;  /* 0xffffffcc00687947 */ /* 0x000fea000383ffff */
.L_x_7225:
[----:B------:R-:W-:Y:S01]  /*25be0*/  BSSY B0, `(.L_x_7391) ;  /* 0x0000006000007945 */ /* 0x000fe20003800000 */
[----:B------:R-:W-:Y:S01]  /*25bf0*/  PLOP3.LUT P6, PT, P6, PT, PT, 0x8, 0x0 ;  /* 0x000000000000781c */ /* 0x000fe200037ce170 */
[----:B------:R-:W-:-:S12]  /*25c00*/  IMAD.MOV.U32 R15, RZ, RZ, -0x1 ;  /* 0xffffffffff0f7424 */ /* 0x000fd800078e00ff */
[----:B0-----:R-:W-:Y:S05]  /*25c10*/  WARPSYNC.COLLECTIVE R15, `(.L_x_7392) ;  /* 0x000000000f087348 */ /* 0x001fea0003c00000 */
[----:B------:R-:W-:Y:S01]  /*25c20*/  VOTE.ANY R14, PT, P6 ;  /* 0x00000000000e7806 */ /* 0x000fe200030e0100 */
[----:B0-----:R-:W-:Y:S06]  /*25c30*/  ENDCOLLECTIVE ;  /* 0x000000000000791b */ /* 0x001fec0003800000 */
.L_x_7392:
[----:B------:R-:W-:Y:S05]  /*25c40*/  BSYNC B0 ;  /* 0x0000000000007941 */ /* 0x000fea0003800000 */
.L_x_7391:
        /* <DEDUP_REMOVED lines=9> */
.L_x_7393:
[----:B------:R-:W-:Y:S01]  /*25ce0*/  IMAD.MOV.U32 R17, RZ, RZ, R14 ;  /* 0x000000ffff117224 */ /* 0x000fe200078e000e */
[----:B------:R-:W-:Y:S06]  /*25cf0*/  BRA `(.L_x_7394) ;  /* 0xffffffcc00587947 */ /* 0x000fec000383ffff */
.L_x_7227:
[----:B------:R-:W-:Y:S01]  /*25d00*/  BSSY B0, `(.L_x_7395) ;  /* 0x0000007000007945 */ /* 0x000fe20003800000 */
[----:B------:R-:W-:Y:S02]  /*25d10*/  IMAD.MOV.U32 R13, RZ, RZ, R2 ;  /* 0x000000ffff0d7224 */ /* 0x000fe400078e0002 */
[----:B------:R-:W-:Y:S02]  /*25d20*/  IMAD.MOV.U32 R11, RZ, RZ, 0x1f ;  /* 0x0000001fff0b7424 */ /* 0x000fe400078e00ff */
[----:B------:R-:W-:-:S07]  /*25d30*/  IMAD.MOV.U32 R15, RZ, RZ, -0x1 ;  /* 0xffffffffff0f7424 */ /* 0x000fce00078e00ff */
[----:B012---:R-:W-:Y:S05]  /*25d40*/  WARPSYNC.COLLECTIVE R15, `(.L_x_7396) ;  /* 0x000000000f087348 */ /* 0x007fea0003c00000 */
[----:B------:R3:W4:Y:S02]  /*25d50*/  SHFL.IDX P6, R14, R13, R12, R11 ;  /* 0x0000000c0d0e7389 */ /* 0x00072400000c000b */
[----:B01234-:R-:W-:Y:S01]  /*25d60*/  ENDCOLLECTIVE ;  /* 0x000000000000791b */ /* 0x01ffe20003800000 */
.L_x_7396:
[----:B------:R-:W-:Y:S05]  /*25d70*/  BSYNC B0 ;  /* 0x0000000000007941 */ /* 0x000fea0003800000 */
.L_x_7395:
[----:B------:R-:W-:Y:S01]  /*25d80*/  IMAD.MOV.U32 R7, RZ, RZ, R14 ;  /* 0x000000ffff077224 */ /* 0x000fe200078e000e */
[----:B------:R-:W-:Y:S06]  /*25d90*/  BRA `(.L_x_7226) ;  /* 0xffffffcc004c7947 */ /* 0x000fec000383ffff */
.L_x_7231:
[----:B-1----:R1:W2:Y:S02]  /*25da0*/  SYNCS.PHASECHK.TRANS64.TRYWAIT P0, [R0+URZ+0x28820], R3 ;  /* 0x02882003000075a7 */ /* 0x0022a4000800017f */
[----:B--2---:R-:W-:Y:S05]  /*25db0*/  @!P0 NANOSLEEP.SYNCS 0x989680 ;  /* 0x009896800000895d */ /* 0x004fea0003900000 */
[----:B------:R-:W2:Y:S02]  /*25dc0*/  @!P0 SYNCS.PHASECHK.TRANS64 P0, [R0+URZ+0x28820], R3 ;  /* 0x02882003000085a7 */ /* 0x000ea4000800007f */
[----:B--2---:R-:W-:Y:S05]  /*25dd0*/  @!P0 BRA `(.L_x_7231) ;  /* 0xfffffffc00f08947 */ /* 0x004fea000383ffff */
[----:B------:R-:W-:Y:S05]  /*25de0*/  BRA `(.L_x_7397) ;  /* 0xffffffd000c07947 */ /* 0x000fea000383ffff */
.L_x_7232:
        /* <DEDUP_REMOVED lines=11> */
.L_x_7399:
[----:B------:R-:W-:Y:S05]  /*25ea0*/  BSYNC B0 ;  /* 0x0000000000007941 */ /* 0x000fea0003800000 */
.L_x_7398:
[----:B------:R-:W-:Y:S05]  /*25eb0*/  BRA `(.L_x_7400) ;  /* 0xffffffd000a87947 */ /* 0x000fea000383ffff */
.L_x_7233:
[----:B------:R-:W-:Y:S01]  /*25ec0*/  BSSY B0, `(.L_x_7401) ;  /* 0x0000006000007945 */ /* 0x000fe20003800000 */
[----:B------:R-:W-:-:S07]  /*25ed0*/  IMAD.MOV.U32 R15, RZ, RZ, -0x1 ;  /* 0xffffffffff0f7424 */ /* 0x000fce00078e00ff */
[----:B012---:R-:W-:Y:S05]  /*25ee0*/  WARPSYNC.COLLECTIVE R15, `(.L_x_7402) ;  /* 0x000000000f0c7348 */ /* 0x007fea0003c00000 */
[----:B------:R-:W-:Y:S02]  /*25ef0*/  ELECT P6, UR62, PT ;  /* 0x00000000003e782f */ /* 0x000fe400038c0000 */
[----:B------:R-:W-:Y:S01]  /*25f00*/  MOV R14, UR62 ;  /* 0x0000003e000e7c02 */ /* 0x000fe20008000f00 */
[----:B012---:R-:W-:Y:S10]  /*25f10*/  ENDCOLLECTIVE ;  /* 0x000000000000791b */ /* 0x007ff40003800000 */
.L_x_7402:
[----:B------:R-:W-:Y:S05]  /*25f20*/  BSYNC B0 ;  /* 0x0000000000007941 */ /* 0x000fea0003800000 */
.L_x_7401:
[----:B------:R-:W-:Y:S05]  /*25f30*/  BRA `(.L_x_7403) ;  /* 0xffffffd0009c7947 */ /* 0x000fea000383ffff */
.L_x_7235:
[----:B-1----:R1:W2:Y:S02]  /*25f40*/  SYNCS.PHASECHK.TRANS64.TRYWAIT P0, [R6+URZ], R5 ;  /* 0x00000005060075a7 */ /* 0x0022a4000800017f */
[----:B--2---:R-:W-:Y:S05]  /*25f50*/  @!P0 NANOSLEEP.SYNCS 0x989680 ;  /* 0x009896800000895d */ /* 0x004fea0003900000 */
[----:B------:R-:W2:Y:S02]  /*25f60*/  @!P0 SYNCS.PHASECHK.TRANS64 P0, [R6+URZ], R5 ;  /* 0x00000005060085a7 */ /* 0x000ea4000800007f */
[----:B--2---:R-:W-:Y:S05]  /*25f70*/  @!P0 BRA `(.L_x_7235) ;  /* 0xfffffffc00f08947 */ /* 0x004fea000383ffff */
[----:B------:R-:W-:Y:S05]  /*25f80*/  BRA `(.L_x_7404) ;  /* 0xffffffd000d87947 */ /* 0x000fea000383ffff */
.L_x_7236:
[----:B--2---:R2:W3:Y:S02]  /*25f90*/  SYNCS.PHASECHK.TRANS64.TRYWAIT P0, [R7+URZ], R2 ;  /* 0x00000002070075a7 */ /* 0x0044e4000800017f */
[----:B---3--:R-:W-:Y:S05]  /*25fa0*/  @!P0 NANOSLEEP.SYNCS 0x989680 ;  /* 0x009896800000895d */ /* 0x008fea0003900000 */
[----:B------:R-:W3:Y:S02]  /*25fb0*/  @!P0 SYNCS.PHASECHK.TRANS64 P0, [R7+URZ], R2 ;  /* 0x00000002070085a7 */ /* 0x000ee4000800007f */
[----:B---3--:R-:W-:Y:S05]  /*25fc0*/  @!P0 BRA `(.L_x_7236) ;  /* 0xfffffffc00f08947 */ /* 0x008fea000383ffff */
[----:B------:R-:W-:Y:S05]  /*25fd0*/  BRA `(.L_x_7405) ;  /* 0xffffffd000cc7947 */ /* 0x000fea000383ffff */
.L_x_7238:
[----:B---3--:R3:W4:Y:S02]  /*25fe0*/  SYNCS.PHASECHK.TRANS64.TRYWAIT P0, [R4+URZ], R5 ;  /* 0x00000005040075a7 */ /* 0x008724000800017f */
[----:B----4-:R-:W-:Y:S05]  /*25ff0*/  @!P0 NANOSLEEP.SYNCS 0x989680 ;  /* 0x009896800000895d */ /* 0x010fea0003900000 */
[----:B------:R-:W4:Y:S02]  /*26000*/  @!P0 SYNCS.PHASECHK.TRANS64 P0, [R4+URZ], R5 ;  /* 0x00000005040085a7 */ /* 0x000f24000800007f */
[----:B----4-:R-:W-:Y:S05]  /*26010*/  @!P0 BRA `(.L_x_7238) ;  /* 0xfffffffc00f08947 */ /* 0x010fea000383ffff */
[----:B------:R-:W-:Y:S05]  /*26020*/  BRA `(.L_x_7406) ;  /* 0xffffffd000d47947 */ /* 0x000fea000383ffff */
.L_x_7407:
        /* <DEDUP_REMOVED lines=13> */
.L_x_12775:


//--------------------- .text._ZN7cutlass13device_kernelIN5flash11enable_sm90INS1_16FlashAttnFwdSm90INS1_25CollectiveMainloopFwdSm90ILi2EN4cute5tupleIJNS5_1CILi1EEES8_S8_EEENS6_IJNS7_ILi128EEESA_SA_EEELi128ENS_10bfloat16_tEfNS_4arch4Sm90ELb1ELb0ELb0ELb0ELb0ELb0ELb0ELb1ELb1ELb0ELb0ELb0EEENS1_21CollectiveEpilogueFwdISB_S9_SC_SE_Li256ELb0ELb0ELb0ELb0EEENS1_30DynamicPersistentTileSchedulerILi256ELi32ELb0ELb0ELb1EEEEEEEEEvNT_6ParamsE --------------------------
	.section	.text._ZN7cutlass13device_kernelIN5flash11enable_sm90INS1_16FlashAttnFwdSm90INS1_25CollectiveMainloopFwdSm90ILi2EN4cute5tupleIJNS5_1CILi1EEES8_S8_EEENS6_IJNS7_ILi128EEESA_SA_EEELi128ENS_10bfloat16_tEfNS_4arch4Sm90ELb1ELb0ELb0ELb0ELb0ELb0ELb0ELb1ELb1ELb0ELb0ELb0EEENS1_21CollectiveEpilogueFwdISB_S9_SC_SE_Li256ELb0ELb0ELb0ELb0EEENS1_30DynamicPersistentTileSchedulerILi256ELi32ELb0ELb0ELb1EEEEEEEEEvNT_6ParamsE,"ax",@progbits
	.align	128
.text._ZN7cutlass13device_kernelIN5flash11enable_sm90INS1_16FlashAttnFwdSm90INS1_25CollectiveMainloopFwdSm90ILi2EN4cute5tupleIJNS5_1CILi1EEES8_S8_EEENS6_IJNS7_ILi128EEESA_SA_EEELi128ENS_10bfloat16_tEfNS_4arch4Sm90ELb1ELb0ELb0ELb0ELb0ELb0ELb0ELb1ELb1ELb0ELb0ELb0EEENS1_21CollectiveEpilogueFwdISB_S9_SC_SE_Li256ELb0ELb0ELb0ELb0EEENS1_30DynamicPersistentTileSchedulerILi256ELi32ELb0ELb0ELb1EEEEEEEEEvNT_6ParamsE:
        .type           _ZN7cutlass13device_kernelIN5flash11enable_sm90INS1_16FlashAttnFwdSm90INS1_25CollectiveMainloopFwdSm90ILi2EN4cute5tupleIJNS5_1CILi1EEES8_S8_EEENS6_IJNS7_ILi128EEESA_SA_EEELi128ENS_10bfloat16_tEfNS_4arch4Sm90ELb1ELb0ELb0ELb0ELb0ELb0ELb0ELb1ELb1ELb0ELb0ELb0EEENS1_21CollectiveEpilogueFwdISB_S9_SC_SE_Li256ELb0ELb0ELb0ELb0EEENS1_30DynamicPersistentTileSchedulerILi256ELi32ELb0ELb0ELb1EEEEEEEEEvNT_6ParamsE,@function
        .size           _ZN7cutlass13device_kernelIN5flash11enable_sm90INS1_16FlashAttnFwdSm90INS1_25CollectiveMainloopFwdSm90ILi2EN4cute5tupleIJNS5_1CILi1EEES8_S8_EEENS6_IJNS7_ILi128EEESA_SA_EEELi128ENS_10bfloat16_tEfNS_4arch4Sm90ELb1ELb0ELb0ELb0ELb0ELb0ELb0ELb1ELb1ELb0ELb0ELb0EEENS1_21CollectiveEpilogueFwdISB_S9_SC_SE_Li256ELb0ELb0ELb0ELb0EEENS1_30DynamicPersistentTileSchedulerILi256ELi32ELb0ELb0ELb1EEEEEEEEEvNT_6ParamsE,(.L_x_12776 - _ZN7cutlass13device_kernelIN5flash11enable_sm90INS1_16FlashAttnFwdSm90INS1_25CollectiveMainloopFwdSm90ILi2EN4cute5tupleIJNS5_1CILi1EEES8_S8_EEENS6_IJNS7_ILi128EEESA_SA_EEELi128ENS_10bfloat16_tEfNS_4arch4Sm90ELb1ELb0ELb0ELb0ELb0ELb0ELb0ELb1ELb1ELb0ELb0ELb0EEENS1_21CollectiveEpilogueFwdISB_S9_SC_SE_Li256ELb0ELb0ELb0ELb0EEENS1_30DynamicPersistentTileSchedulerILi256ELi32ELb0ELb0ELb1EEEEEEEEEvNT_6ParamsE)
        .other          _ZN7cutlass13device_kernelIN5flash11enable_sm90INS1_16FlashAttnFwdSm90INS1_25CollectiveMainloopFwdSm90ILi2EN4cute5tupleIJNS5_1CILi1EEES8_S8_EEENS6_IJNS7_ILi128EEESA_SA_EEELi128ENS_10bfloat16_tEfNS_4arch4Sm90ELb1ELb0ELb0ELb0ELb0ELb0ELb0ELb1ELb1ELb0ELb0ELb0EEENS1_21CollectiveEpilogueFwdISB_S9_SC_SE_Li256ELb0ELb0ELb0ELb0EEENS1_30DynamicPersistentTileSchedulerILi256ELi32ELb0ELb0ELb1EEEEEEEEEvNT_6ParamsE,@"STO_CUDA_ENTRY STV_DEFAULT"
_ZN7cutlass13device_kernelIN5flash11enable_sm90INS1_16FlashAttnFwdSm90INS1_25CollectiveMainloopFwdSm90ILi2EN4cute5tupleIJNS5_1CILi1EEES8_S8_EEENS6_IJNS7_ILi128EEESA_SA_EEELi128ENS_10bfloat16_tEfNS_4arch4Sm90ELb1ELb0ELb0ELb0ELb0ELb0ELb0ELb1ELb1ELb0ELb0ELb0EEENS1_21CollectiveEpilogueFwdISB_S9_SC_SE_Li256ELb0ELb0ELb0ELb0EEENS1_30DynamicPersistentTileSchedulerILi256ELi32ELb0ELb0ELb1EEEEEEEEEvNT_6ParamsE:
        /* <DEDUP_REMOVED lines=23> */
.L_x_7409:
[----:B------:R-:W-:Y:S05]  /*0170*/  BSYNC B0 ;  /* 0x0000000000007941 */ /* 0x000fea0003800000 */
.L_x_7408:
        /* <DEDUP_REMOVED lines=37> */
.L_x_7410:
        /* <DEDUP_REMOVED lines=22> */
.L_x_7411:
        /* <DEDUP_REMOVED lines=18> */
.L_x_7412:
        /* <DEDUP_REMOVED lines=22> */
.L_x_7413:
        /* <DEDUP_REMOVED lines=22> */
.L_x_7414:
[----:B------:R-:W-:Y:S01]  /*0910*/  PLOP3.LUT P0, PT, PT, PT, UP0, 0x80, 0x0 ;  /* 0x000000000000781c */ /* 0x000fe20003f0f008 */
[----:B------:R-:W-:Y:S01]  /*0920*/  UMOV UR60, 0x1 ;  /* 0x00000001003c7882 */ /* 0x000fe20000000000 */
[----:B------:R-:W-:Y:S01]  /*0930*/  NOP ;  /* 0x0000000000007918 */ /* 0x000fe20000000000 */
[----:B------:R-:W-:Y:S01]  /*0940*/  USEL UR60, UR60, 0x2, !UP0 ;  /* 0x000000023c3c7887 */ /* 0x000fe2000c000000 */
[----:B------:R-:W-:Y:S01]  /*0950*/  ULDC.64 UR52, c[0x0][0x208] ;  /* 0x0000820000347ab9 */ /* 0x000fe20000000a00 */
[----:B-123--:R-:W-:Y:S08]  /*0960*/  BAR.SYNC.DEFER_BLOCKING 0x0 ;  /* 0x0000000000007b1d */ /* 0x00eff00000010000 */
[----:B------:R-:W-:Y:S05]  /*0970*/  @!P0 BRA `(.L_x_7415) ;  /* 0x0000009800688947 */ /* 0x000fea0003800000 */
.L_x_7416:
        /* <DEDUP_REMOVED lines=48> */
[----:B------:R-:W-:Y:S01]  /*0c80*/  LOP3.LUT R2, R2, 0x3fffffe, RZ, 0xc0, !PT ;  /* 0x03fffffe02027812 */ /* 0x000fe200078ec0ff */
[----:B------:R-:W-:Y:S01]  /*0c90*/  IMAD.U32 R16, RZ, RZ, UR4 ;  /* 0x00000004ff107e24 */ /* 0x000fe2000f8e00ff */
[----:B------:R-:W-:Y:S01]  /*0ca0*/  LEA.HI R0, R0, R189, RZ, 0x3 ;  /* 0x000000bd00007211 */ /* 0x000fe200078f18ff */
[----:B------:R-:W-:Y:S01]  /*0cb0*/  IMAD.U32 R17, RZ, RZ, UR5 ;  /* 0x00000005ff117e24 */ /* 0x000fe2000f8e00ff */
[----:B------:R-:W-:Y:S01]  /*0cc0*/  LOP3.LUT R9, R9, 0xfffffff8, RZ, 0xc0, !PT ;  /* 0xfffffff809097812 */ /* 0x000fe200078ec0ff */
[----:B------:R-:W-:Y:S01]  /*0cd0*/  IMAD.IADD R22, R187, 0x1, -R2 ;  /* 0x00000001bb167824 */ /* 0x000fe200078e0a02 */
[----:B------:R-:W-:Y:S01]  /*0ce0*/  LEA.HI R7, R7, R186, RZ, 0x5 ;  /* 0x000000ba07077211 */ /* 0x000fe200078f28ff */
[----:B------:R-:W-:Y:S01]  /*0cf0*/  IMAD.SHL.U32 R3, R3, 0x8, RZ ;  /* 0x0000000803037824 */ /* 0x000fe200078e00ff */
[----:B------:R-:W-:Y:S01]  /*0d00*/  LOP3.LUT R2, R0, 0x1ffffff8, RZ, 0xc0, !PT ;  /* 0x1ffffff800027812 */ /* 0x000fe200078ec0ff */
[----:B------:R-:W-:Y:S01]  /*0d10*/  IMAD.IADD R4, R4, 0x1, -R9 ;  /* 0x0000000104047824 */ /* 0x000fe200078e0a09 */
[----:B------:R-:W-:Y:S01]  /*0d20*/  SHF.R.S32.HI R7, RZ, 0x5, R7 ;  /* 0x00000005ff077819 */ /* 0x000fe20000011407 */
[----:B------:R-:W-:Y:S01]  /*0d30*/  IMAD.WIDE R16, R3, 0x2, R16 ;  /* 0x0000000203107825 */ /* 0x000fe200078e0210 */
[----:B------:R-:W-:Y:S01]  /*0d40*/  LOP3.LUT R3, R6, 0x7ffffffc, RZ, 0xc0, !PT ;  /* 0x7ffffffc06037812 */ /* 0x000fe200078ec0ff */
[----:B------:R-:W-:Y:S01]  /*0d50*/  UMOV UR4, UR7 ;  /* 0x0000000700047c82 */ /* 0x000fe20008000000 */
[----:B------:R-:W-:Y:S01]  /*0d60*/  SHF.R.S32.HI R184, RZ, 0x3, R0 ;  /* 0x00000003ffb87819 */ /* 0x000fe20000011400 */
[----:B------:R-:W-:-:S02]  /*0d70*/  IMAD.IADD R2, R189, 0x1, -R2 ;  /* 0x00000001bd027824 */ /* 0x000fc400078e0a02 */
[----:B------:R-:W-:Y:S02]  /*0d80*/  IMAD R7, R7, 0x10, R4 ;  /* 0x0000001007077824 */ /* 0x000fe400078e0204 */
[----:B------:R-:W-:Y:S02]  /*0d90*/  IMAD.SHL.U32 R18, R2, 0x8, RZ ;  /* 0x0000000802127824 */ /* 0x000fe400078e00ff */
[----:B------:R-:W-:Y:S02]  /*0da0*/  IMAD R22, R22, 0x40, R7 ;  /* 0x0000004016167824 */ /* 0x000fe400078e0207 */
[----:B------:R-:W-:-:S07]  /*0db0*/  IMAD.IADD R2, R186, 0x1, -R3 ;  /* 0x00000001ba027824 */ /* 0x000fce00078e0a03 */
.L_x_7463:
        /* <DEDUP_REMOVED lines=20> */
.L_x_7417:
[----:B------:R-:W-:Y:S01]  /*0f00*/  ULDC UR6, c[0x0][0xdc4] ;  /* 0x0003710000067ab9 */ /* 0x000fe20000000800 */
[----:B------:R-:W-:Y:S01]  /*0f10*/  UMOV UR46, UR7 ;  /* 0x00000007002e7c82 */ /* 0x000fe20008000000 */
[----:B------:R-:W-:-:S11]  /*0f20*/  UISETP.NE.AND UP0, UPT, UR6, 0x1, UPT ;  /* 0x000000010600788c */ /* 0x000fd6000bf05270 */
[----:B------:R-:W-:Y:S02]  /*0f30*/  @UP0 ULDC.64 UR10, c[0x0][0xdc8] ;  /* 0x00037200000a0ab9 */ /* 0x000fe40000000a00 */
[----:B------:R-:W-:-:S04]  /*0f40*/  UIMAD.WIDE.U32 UR4, UR7, UR10, URZ ;  /* 0x0000000a070472a5 */ /* 0x000fc8000f8e003f */
[----:B------:R-:W-:-:S04]  /*0f50*/  @UP0 USHF.R.U32.HI UR46, URZ, UR11, UR5 ;  /* 0x0000000b3f2e0299 */ /* 0x000fc80008011605 */
[----:B------:R-:W-:-:S12]  /*0f60*/  UIMAD UR4, UR46, UR6, URZ ;  /* 0x000000062e0472a4 */ /* 0x000fd8000f8e023f */
.L_x_7418:
[----:B------:R-:W-:Y:S01]  /*0f70*/  ULOP3.LUT UR5, URZ, UR46, URZ, 0x33, !UPT ;  /* 0x0000002e3f057292 */ /* 0x000fe2000f8e333f */
[----:B------:R-:W-:Y:S01]  /*0f80*/  PLOP3.LUT P0, PT, PT, PT, PT, 0x80, 0x0 ;  /* 0x000000000000781c */ /* 0x000fe20003f0f070 */
[----:B------:R-:W-:Y:S01]  /*0f90*/  ULDC.64 UR10, c[0x0][0x3f8] ;  /* 0x0000fe00000a7ab9 */ /* 0x000fe20000000a00 */
[----:B------:R-:W-:Y:S01]  /*0fa0*/  ULDC UR6, c[0x0][0xdac] ;  /* 0x00036b0000067ab9 */ /* 0x000fe20000000800 */
[----:B------:R-:W-:Y:S01]  /*0fb0*/  UISETP.NE.U32.AND UP0, UPT, UR10, URZ, UPT ;  /* 0x0000003f0a00728c */ /* 0x000fe2000bf05070 */
[----:B------:R-:W-:Y:S01]  /*0fc0*/  IMAD.MOV.U32 R3, RZ, RZ, RZ ;  /* 0x000000ffff037224 */ /* 0x000fe200078e00ff */
[----:B------:R-:W-:Y:S01]  /*0fd0*/  UIADD3 UR5, UR5, UR6, URZ ;  /* 0x0000000605057290 */ /* 0x000fe2000fffe03f */
[----:B------:R-:W-:Y:S01]  /*0fe0*/  CS2R R20, SRZ ;  /* 0x0000000000147805 */ /* 0x000fe2000001ff00 */
[----:B------:R-:W-:Y:S01]  /*0ff0*/  UISETP.NE.AND.EX UP0, UPT, UR11, URZ, UPT, UP0 ;  /* 0x0000003f0b00728c */ /* 0x000fe2000bf05300 */
[----:B------:R-:W-:Y:S01]  /*1000*/  IMAD.MOV.U32 R151, RZ, RZ, RZ ;  /* 0x000000ffff977224 */ /* 0x000fe200078e00ff */
[----:B------:R-:W-:Y:S01]  /*1010*/  USHF.L.U32 UR42, UR5, 0x7, URZ ;  /* 0x00000007052a7899 */ /* 0x000fe2000800063f */
[----:B------:R-:W-:Y:S01]  /*1020*/  IMAD.MOV.U32 R0, RZ, RZ, RZ ;  /* 0x000000ffff007224 */ /* 0x000fe200078e00ff */
[----:B------:R-:W-:Y:S01]  /*1030*/  ULDC UR39, c[0x0][0x404] ;  /* 0x0001010000277ab9 */ /* 0x000fe20000000800 */
[----:B------:R-:W-:Y:S01]  /*1040*/  ULDC UR9, c[0x0][0x288] ;  /* 0x0000a20000097ab9 */ /* 0x000fe20000000800 */
[----:B------:R-:W-:Y:S01]  /*1050*/  UIADD3 UR4, UR7, -UR4, URZ ;  /* 0x8000000407047290 */ /* 0x000fe2000fffe03f */
[----:B------:R-:W-:Y:S01]  /*1060*/  CS2R R30, SRZ ;  /* 0x00000000001e7805 */ /* 0x000fe2000001ff00 */
[----:B------:R-:W-:Y:S01]  /*1070*/  USEL UR39, UR39, 0x1, UP0 ;  /* 0x0000000127277887 */ /* 0x000fe20008000000 */
[----:B------:R-:W-:Y:S01]  /*1080*/  CS2R R32, SRZ ;  /* 0x0000000000207805 */ /* 0x000fe2000001ff00 */
[----:B------:R-:W-:Y:S01]  /*1090*/  UIADD3 UR5, UR42, 0xff, -UR9 ;  /* 0x000000ff2a057890 */ /* 0x000fe2000fffe809 */
[----:B------:R-:W-:Y:S01]  /*10a0*/  CS2R R34, SRZ ;  /* 0x0000000000227805 */ /* 0x000fe2000001ff00 */
[----:B------:R-:W-:Y:S01]  /*10b0*/  ULDC UR10, c[0x0][0xdc4] ;  /* 0x00037100000a7ab9 */ /* 0x000fe20000000800 */
[----:B------:R-:W-:Y:S01]  /*10c0*/  ULDC UR7, c[0x0][0x2e0] ;  /* 0x0000b80000077ab9 */ /* 0x000fe20000000800 */
[----:B------:R-:W-:Y:S01]  /*10d0*/  UIMAD UR10, UR8, UR10, UR4 ;  /* 0x0000000a080a72a4 */ /* 0x000fe2000f8e0204 */
[----:B------:R-:W-:Y:S01]  /*10e0*/  CS2R R36, SRZ ;  /* 0x0000000000247805 */ /* 0x000fe2000001ff00 */
[----:B------:R-:W-:Y:S01]  /*10f0*/  UIMAD UR4, UR39, UR7, 0x7f ;  /* 0x0000007f270474a4 */ /* 0x000fe2000f8e0207 */
[----:B------:R-:W-:Y:S01]  /*1100*/  CS2R R38, SRZ ;  /* 0x0000000000267805 */ /* 0x000fe2000001ff00 */
[----:B------:R-:W-:Y:S01]  /*1110*/  UIMAD UR6, UR39, UR7, UR5 ;  /* 0x00000007270672a4 */ /* 0x000fe2000f8e0205 */
[----:B------:R-:W-:Y:S01]  /*1120*/  CS2R R40, SRZ ;  /* 0x0000000000287805 */ /* 0x000fe2000001ff00 */
[----:B------:R-:W-:Y:S01]  /*1130*/  USHF.R.S32.HI UR5, URZ, 0x1f, UR4 ;  /* 0x0000001f3f057899 */ /* 0x000fe20008011404 */
[----:B------:R-:W-:Y:S01]  /*1140*/  CS2R R42, SRZ ;  /* 0x00000000002a7805 */ /* 0x000fe2000001ff00 */
[----:B------:R-:W-:Y:S01]  /*1150*/  USHF.R.S32.HI UR7, URZ, 0x1f, UR6 ;  /* 0x0000001f3f077899 */ /* 0x000fe20008011406 */
[----:B------:R-:W-:Y:S01]  /*1160*/  CS2R R44, SRZ ;  /* 0x00000000002c7805 */ /* 0x000fe2000001ff00 */
[----:B------:R-:W-:Y:S01]  /*1170*/  ULEA.HI UR5, UR5, UR4, URZ, 0x7 ;  /* 0x0000000405057291 */ /* 0x000fe2000f8f383f */
[----:B------:R-:W-:Y:S01]  /*1180*/  CS2R R46, SRZ ;  /* 0x00000000002e7805 */ /* 0x000fe2000001ff00 */
[----:B------:R-:W-:Y:S01]  /*1190*/  ULEA.HI UR7, UR7, UR6, URZ, 0x7 ;  /* 0x0000000607077291 */ /* 0x000fe2000f8f383f */
[----:B------:R-:W-:Y:S01]  /*11a0*/  CS2R R48, SRZ ;  /* 0x0000000000307805 */ /* 0x000fe2000001ff00 */
[----:B------:R-:W-:Y:S01]  /*11b0*/  USHF.R.S32.HI UR40, URZ, 0x7, UR5 ;  /* 0x000000073f287899 */ /* 0x000fe20008011405 */
[----:B------:R-:W-:Y:S01]  /*11c0*/  CS2R R50, SRZ ;  /* 0x0000000000327805 */ /* 0x000fe2000001ff00 */
[----:B------:R-:W-:Y:S01]  /*11d0*/  USHF.R.S32.HI UR7, URZ, 0x7, UR7 ;  /* 0x000000073f077899 */ /* 0x000fe20008011407 */
[----:B------:R-:W-:Y:S01]  /*11e0*/  CS2R R52, SRZ ;  /* 0x0000000000347805 */ /* 0x000fe2000001ff00 */
[----:B------:R-:W-:Y:S01]  /*11f0*/  ULDC UR43, c[0x0][0xdb8] ;  /* 0x00036e00002b7ab9 */ /* 0x000fe20000000800 */
[----:B------:R-:W-:Y:S01]  /*1200*/  UMOV UR44, UR10 ;  /* 0x0000000a002c7c82 */ /* 0x000fe20008000000 */
[----:B------:R-:W-:Y:S01]  /*1210*/  UISETP.LT.AND UP0, UPT, UR40, UR7, UPT ;  /* 0x000000072800728c */ /* 0x000fe2000bf01270 */
[----:B------:R-:W-:Y:S01]  /*1220*/  CS2R R54, SRZ ;  /* 0x0000000000367805 */ /* 0x000fe2000001ff00 */
[----:B------:R-:W-:Y:S01]  /*1230*/  UISETP.NE.AND UP1, UPT, UR43, 0x1, UPT ;  /* 0x000000012b00788c */ /* 0x000fe2000bf25270 */
[----:B------:R-:W-:Y:S01]  /*1240*/  CS2R R56, SRZ ;  /* 0x0000000000387805 */ /* 0x000fe2000001ff00 */
[----:B------:R-:W-:Y:S01]  /*1250*/  USEL UR40, UR40, UR7, UP0 ;  /* 0x0000000728287287 */ /* 0x000fe20008000000 */
[----:B------:R-:W-:-:S02]  /*1260*/  CS2R R58, SRZ ;  /* 0x00000000003a7805 */ /* 0x000fc4000001ff00 */
[----:B------:R-:W-:Y:S02]  /*1270*/  CS2R R60, SRZ ;  /* 0x00000000003c7805 */ /* 0x000fe4000001ff00 */
[----:B------:R-:W-:Y:S01]  /*1280*/  CS2R R62, SRZ ;  /* 0x00000000003e7805 */ /* 0x000fe2000001ff00 */
[----:B------:R-:W-:Y:S01]  /*1290*/  UISETP.GE.AND UP0, UPT, UR40, 0x1, UPT ;  /* 0x000000012800788c */ /* 0x000fe2000bf06270 */
[----:B------:R-:W-:Y:S02]  /*12a0*/  CS2R R64, SRZ ;  /* 0x0000000000407805 */ /* 0x000fe4000001ff00 */
[----:B------:R-:W-:Y:S02]  /*12b0*/  CS2R R66, SRZ ;  /* 0x0000000000427805 */ /* 0x000fe4000001ff00 */
[----:B------:R-:W-:Y:S02]  /*12c0*/  CS2R R68, SRZ ;  /* 0x0000000000447805 */ /* 0x000fe4000001ff00 */
[----:B------:R-:W-:Y:S01]  /*12d0*/  CS2R R70, SRZ ;  /* 0x0000000000467805 */ /* 0x000fe2000001ff00 */
[----:B------:R-:W-:Y:S01]  /*12e0*/  @UP1 ULDC UR8, c[0x0][0xdbc] ;  /* 0x00036f0000081ab9 */ /* 0x000fe20000000800 */
[----:B------:R-:W-:Y:S01]  /*12f0*/  PLOP3.LUT P1, PT, PT, PT, UP0, 0x80, 0x0 ;  /* 0x000000000000781c */ /* 0x000fe20003f2f008 */
[----:B------:R-:W-:Y:S01]  /*1300*/  UIMAD.WIDE.U32 UR4, UR10, UR8, URZ ;  /* 0x000000080a0472a5 */ /* 0x000fe2000f8e003f */
[----:B------:R-:W-:Y:S01]  /*1310*/  CS2R R72, SRZ ;  /* 0x0000000000487805 */ /* 0x000fe2000001ff00 */
[----:B------:R-:W-:Y:S01]  /*1320*/  @UP1 ULDC UR6, c[0x0][0xdc0] ;  /* 0x0003700000061ab9 */ /* 0x000fe20000000800 */
[----:B------:R-:W-:Y:S01]  /*1330*/  CS2R R74, SRZ ;  /* 0x00000000004a7805 */ /* 0x000fe2000001ff00 */
[----:B------:R-:W-:Y:S01]  /*1340*/  @UP1 USHF.R.U32.HI UR44, URZ, UR6, UR5 ;  /* 0x000000063f2c1299 */ /* 0x000fe20008011605 */
[----:B------:R-:W-:-:S02]  /*1350*/  CS2R R76, SRZ ;  /* 0x00000000004c7805 */ /* 0x000fc4000001ff00 */
[----:B------:R-:W-:Y:S02]  /*1360*/  CS2R R8, SRZ ;  /* 0x0000000000087805 */ /* 0x000fe4000001ff00 */
[----:B------:R-:W-:Y:S01]  /*1370*/  CS2R R78, SRZ ;  /* 0x00000000004e7805 */ /* 0x000fe2000001ff00 */
[----:B------:R-:W-:Y:S01]  /*1380*/  UIADD3 UR4, -UR44, URZ, URZ ;  /* 0x0000003f2c047290 */ /* 0x000fe2000fffe13f */
[----:B------:R-:W-:Y:S01]  /*1390*/  IMAD.MOV.U32 R80, RZ, RZ, RZ ;  /* 0x000000ffff507224 */ /* 0x000fe200078e00ff */
[----:B------:R-:W-:Y:S01]  /*13a0*/  CS2R R6, SRZ ;  /* 0x0000000000067805 */ /* 0x000fe2000001ff00 */
[----:B------:R-:W-:Y:S01]  /*13b0*/  IMAD.MOV.U32 R82, RZ, RZ, RZ ;  /* 0x000000ffff527224 */ /* 0x000fe200078e00ff */
[----:B------:R-:W-:Y:S01]  /*13c0*/  UIMAD UR43, UR43, UR4, UR10 ;  /* 0x000000042b2b72a4 */ /* 0x000fe2000f8e020a */
[----:B------:R-:W-:Y:S02]  /*13d0*/  CS2R R10, SRZ ;  /* 0x00000000000a7805 */ /* 0x000fe4000001ff00 */
[----:B------:R-:W-:Y:S01]  /*13e0*/  CS2R R12, SRZ ;  /* 0x00000000000c7805 */ /* 0x000fe2000001ff00 */
[----:B------:R-:W-:Y:S01]  /*13f0*/  IMAD.MOV.U32 R15, RZ, RZ, RZ ;  /* 0x000000ffff0f7224 */ /* 0x000fe200078e00ff */
[----:B------:R-:W-:Y:S07]  /*1400*/  @!P1 BRA `(.L_x_7419) ;  /* 0x0000007c002c9947 */ /* 0x000fee0003800000 */
        /* <DEDUP_REMOVED lines=28> */
.L_x_7420:
        /* <DEDUP_REMOVED lines=9> */
.L_x_7522:
[----:B------:R-:W-:Y:S05]  /*1660*/  @!P0 BRA `(.L_x_7422) ;  /* 0x0000000000048947 */ /* 0x000fea0003800000 */
[----:B------:R-:W-:Y:S01]  /*1670*/  BPT.TRAP 0x1 ;  /* 0x000000040000795c */ /* 0x000fe20000300000 */
.L_x_7422:
[----:B-1----:R-:W-:Y:S02]  /*1680*/  IMAD.U32 R3, RZ, RZ, UR37 ;  /* 0x00000025ff037e24 */ /* 0x002fe4000f8e00ff */
[----:B------:R-:W-:-:S03]  /*1690*/  IMAD.U32 R0, RZ, RZ, UR36 ;  /* 0x00000024ff007e24 */ /* 0x000fc6000f8e00ff */
[----:B------:R-:W-:Y:S02]  /*16a0*/  LEA R3, R3, UR38, 0x3 ;  /* 0x0000002603037c11 */ /* 0x000fe4000f8e18ff */
[----:B------:R-:W-:-:S04]  /*16b0*/  SHF.L.U32 R0, R0, 0x1f, RZ ;  /* 0x0000001f00007819 */ /* 0x000fc800000006ff */
[----:B------:R1:W2:Y:S01]  /*16c0*/  SYNCS.PHASECHK.TRANS64.TRYWAIT P2, [R3+URZ+0x28830], R0 ;  /* 0x02883000030075a7 */ /* 0x0002a2000804017f */
[----:B------:R-:W-:Y:S05]  /*16d0*/  @!P0 BRA `(.L_x_7423) ;  /* 0x0000000000048947 */ /* 0x000fea0003800000 */
[----:B------:R-:W-:Y:S01]  /*16e0*/  BPT.TRAP 0x1 ;  /* 0x000000040000795c */ /* 0x000fe20000300000 */
.L_x_7423:
[----:B------:R-:W3:Y:S01]  /*16f0*/  S2R R4, SR_TID.X ;  /* 0x0000000000047919 */ /* 0x000ee20000002100 */
[----:B------:R-:W-:Y:S01]  /*1700*/  IMAD.MOV.U32 R151, RZ, RZ, RZ ;  /* 0x000000ffff977224 */ /* 0x000fe200078e00ff */
[----:B---3--:R-:W-:Y:S01]  /*1710*/  LOP3.LUT P1, RZ, R4, 0x7f, RZ, 0xc0, !PT ;  /* 0x0000007f04ff7812 */ /* 0x008fe2000782c0ff */
[----:B--2---:R-:W-:-:S12]  /*1720*/  @P2 BRA `(.L_x_7424) ;  /* 0x0000000000082947 */ /* 0x004fd80003800000 */
[----:B------:R-:W2:Y:S02]  /*1730*/  SYNCS.PHASECHK.TRANS64.TRYWAIT P2, [R3+URZ+0x28830], R0 ;  /* 0x02883000030075a7 */ /* 0x000ea4000804017f */
[----:B--2---:R-:W-:Y:S05]  /*1740*/  @!P2 BRA `(.L_x_7425) ;  /* 0x000000b8005ca947 */ /* 0x004fea0003800000 */
.L_x_7424:
        /* <DEDUP_REMOVED lines=10> */
[----:B------:R-:W-:Y:S01]  /*17f0*/  IMAD.MOV.U32 R150, RZ, RZ, R151 ;  /* 0x000000ffff967224 */ /* 0x000fe200078e0097 */
[----:B------:R-:W-:Y:S01]  /*1800*/  UIADD3 UR8, UR48, 0x2, URZ ;  /* 0x0000000230087890 */ /* 0x000fe2000fffe03f */
[----:B------:R-:W-:Y:S01]  /*1810*/  @!P1 PRMT R3, RZ, 0x654, R3 ;  /* 0x00000654ff039816 */ /* 0x000fe20000000003 */
[----:B------:R-:W-:Y:S01]  /*1820*/  ULOP3.LUT UR4, UR4, 0x10000, URZ, 0xfc, !UPT ;  /* 0x0001000004047892 */ /* 0x000fe2000f8efc3f */
[--C-:B------:R-:W-:Y:S01]  /*1830*/  IMAD.MOV.U32 R149, RZ, RZ, R151.reuse ;  /* 0x000000ffff957224 */ /* 0x100fe200078e0097 */
[----:B------:R-:W-:Y:S01]  /*1840*/  UMOV UR9, 0x40000040 ;  /* 0x4000004000097882 */ /* 0x000fe20000000000 */
[----:B------:R-:W-:Y:S01]  /*1850*/  UMOV UR11, 0x40000040 ;  /* 0x40000040000b7882 */ /* 0x000fe20000000000 */
[----:B------:R-:W-:Y:S01]  /*1860*/  ULEA UR50, UR37, UR4, 0xb ;  /* 0x0000000425327291 */ /* 0x000fe2000f8e583f */
        /* <DEDUP_REMOVED lines=8> */
[----:B------:R-:W-:Y:S01]  /*18f0*/  HGMMA.64x128x16.F32.BF16 R24, gdesc[UR48], RZ, !UPT, gsb0 ;  /* 0x01e00000301879f0 */ /* 0x000fe2000c0018ff */
        /* <DEDUP_REMOVED lines=31> */
[----:B------:R-:W-:Y:S01]  /*1af0*/  UMOV UR5, 0xffffff80 ;  /* 0xffffff8000057882 */ /* 0x000fe20000000000 */
[----:B------:R-:W-:Y:S01]  /*1b00*/  ULDC UR7, c[0x0][0x2e0] ;  /* 0x0000b80000077ab9 */ /* 0x000fe20000000800 */
[----:B------:R-:W-:Y:S01]  /*1b10*/  UIMAD UR5, UR40, UR5, 0x80 ;  /* 0x00000080280574a4 */ /* 0x000fe2000f8e0205 */
[----:B------:R-:W-:-:S02]  /*1b20*/  IMAD.MOV.U32 R134, RZ, RZ, R151 ;  /* 0x000000ffff867224 */ /* 0x000fc400078e0097 */
[--C-:B------:R-:W-:Y:S01]  /*1b30*/  IMAD.MOV.U32 R133, RZ, RZ, R151.reuse ;  /* 0x000000ffff857224 */ /* 0x100fe200078e0097 */
[----:B------:R-:W-:Y:S01]  /*1b40*/  UIMAD UR5, UR39, UR7, UR5 ;  /* 0x00000007270572a4 */ /* 0x000fe2000f8e0205 */
[--C-:B------:R-:W-:Y:S02]  /*1b50*/  IMAD.MOV.U32 R132, RZ, RZ, R151.reuse ;  /* 0x000000ffff847224 */ /* 0x100fe400078e0097 */
[--C-:B------:R-:W-:Y:S02]  /*1b60*/  IMAD.MOV.U32 R131, RZ, RZ, R151.reuse ;  /* 0x000000ffff837224 */ /* 0x100fe400078e0097 */
[--C-:B------:R-:W-:Y:S02]  /*1b70*/  IMAD.MOV.U32 R130, RZ, RZ, R151.reuse ;  /* 0x000000ffff827224 */ /* 0x100fe400078e0097 */
[----:B------:R-:W-:Y:S02]  /*1b80*/  IMAD.U32 R7, RZ, RZ, UR5 ;  /* 0x00000005ff077e24 */ /* 0x000fe4000f8e00ff */
[----:B------:R-:W-:-:S02]  /*1b90*/  IMAD.MOV.U32 R129, RZ, RZ, R151 ;  /* 0x000000ffff817224 */ /* 0x000fc400078e0097 */
[----:B------:R-:W-:Y:S02]  /*1ba0*/  IMAD R4, R2, -0x2, R7 ;  /* 0xfffffffe02047824 */ /* 0x000fe400078e0207 */
        /* <DEDUP_REMOVED lines=25> */
[----:B------:R-:W-:Y:S01]  /*1d40*/  HGMMA.64x128x16.F32.BF16 R24, gdesc[UR8], R24, gsb0 ;  /* 0x01e00000081879f0 */ /* 0x000fe20008001818 */
[----:B------:R-:W-:Y:S02]  /*1d50*/  ULDC UR10, c[0x0][0x288] ;  /* 0x0000a200000a7ab9 */ /* 0x000fe40000000800 */
[----:B------:R-:W-:Y:S02]  /*1d60*/  UIADD3 UR6, UR5, 0x1, -UR10 ;  /* 0x0000000105067890 */ /* 0x000fe4000fffe80a */
[----:B------:R-:W-:Y:S01]  /*1d70*/  UIMAD UR39, UR39, UR7, -UR10 ;  /* 0x00000007272772a4 */ /* 0x000fe2000f8e0a0a */
[----:B------:R-:W-:-:S03]  /*1d80*/  ULDC UR5, c[0x0][0x988] ;  /* 0x0002620000057ab9 */ /* 0x000fc60000000800 */
[----:B------:R-:W-:Y:S01]  /*1d90*/  IMAD.U32 R5, RZ, RZ, UR6 ;  /* 0x00000006ff057e24 */ /* 0x000fe2000f8e00ff */
[----:B------:R-:W-:Y:S02]  /*1da0*/  UIADD3 UR39, UR42, UR39, URZ ;  /* 0x000000272a277290 */ /* 0x000fe4000fffe03f */
[----:B------:R-:W-:Y:S01]  /*1db0*/  UIADD3 UR6, UR40, -0x2, URZ ;  /* 0xfffffffe28067890 */ /* 0x000fe2000fffe03f */
[----:B------:R-:W-:-:S05]  /*1dc0*/  IMAD R5, R2, -0x2, R5 ;  /* 0xfffffffe02057824 */ /* 0x000fca00078e0205 */
[----:B------:R-:W-:Y:S02]  /*1dd0*/  IADD3 R7, R5, 0x8, R6 ;  /* 0x0000000805077810 */ /* 0x000fe40007ffe006 */
[----:B------:R-:W-:Y:S02]  /*1de0*/  VIADDMNMX R5, R6, R5, R4, PT ;  /* 0x0000000506057246 */ /* 0x000fe40003800104 */
[----:B------:R-:W-:-:S04]  /*1df0*/  VIMNMX R7, R4, R7, PT ;  /* 0x0000000704077248 */ /* 0x000fc80003fe0100 */
[C---:B------:R-:W-:Y:S02]  /*1e00*/  ISETP.GT.AND P2, PT, R7.reuse, RZ, PT ;  /* 0x000000ff0700720c */ /* 0x040fe40003f44270 */
[C---:B------:R-:W-:Y:S02]  /*1e10*/  ISETP.GT.AND P3, PT, R7.reuse, 0x1, PT ;  /* 0x000000010700780c */ /* 0x040fe40003f64270 */
[----:B------:R-:W-:Y:S01]  /*1e20*/  ISETP.GT.AND P4, PT, R7, 0x8, PT ;  /* 0x000000080700780c */ /* 0x000fe20003f84270 */
        /* <DEDUP_REMOVED lines=19> */
[----:B------:R-:W-:Y:S01]  /*1f60*/  FSEL R11, R26, -INF , P2 ;  /* 0xff8000001a0b7808 */ /* 0x000fe20001000000 */
[----:B------:R1:W-:Y:S01]  /*1f70*/  @!P1 SYNCS.ARRIVE.TRANS64.RED.A1T0 RZ, [R3+URZ], RZ ;  /* 0x000000ff03ff99a7 */ /* 0x0003e2000810043f */
[----:B------:R-:W-:Y:S02]  /*1f80*/  FSEL R27, R27, -INF , P3 ;  /* 0xff8000001b1b7808 */ /* 0x000fe40001800000 */
[----:B------:R-:W-:Y:S02]  /*1f90*/  ISETP.GT.AND P2, PT, R7, 0x9, PT ;  /* 0x000000090700780c */ /* 0x000fe40003f44270 */
[----:B------:R-:W-:-:S02]  /*1fa0*/  FSEL R13, R30, -INF , P4 ;  /* 0xff8000001e0d7808 */ /* 0x000fc40002000000 */
[----:B------:R-:W-:Y:S02]  /*1fb0*/  FMNMX.FTZ R0, R11, R27, !PT ;  /* 0x0000001b0b007209 */ /* 0x000fe40007810000 */
[----:B------:R-:W-:Y:S02]  /*1fc0*/  ISETP.GT.AND P3, PT, R7, 0x10, PT ;  /* 0x000000100700780c */ /* 0x000fe40003f64270 */
        /* <DEDUP_REMOVED lines=83> */
[----:B------:R-:W-:Y:S02]  /*2500*/  FSEL R87, R87, -INF , P2 ;  /* 0xff80000057577808 */ /* 0x000fe40001000000 */
[----:B------:R-:W-:Y:S02]  /*2510*/  FMNMX.FTZ R0, R123, R0, !PT ;  /* 0x000000007b007209 */ /* 0x000fe40007810000 */
[----:B------:R-:W-:Y:S02]  /*2520*/  ISETP.GT.AND P3, PT, R5, 0x1, PT ;  /* 0x000000010500780c */ /* 0x000fe40003f64270 */
[----:B------:R-:W-:Y:S02]  /*2530*/  FMNMX.FTZ R7, R87, R0, !PT ;  /* 0x0000000057077209 */ /* 0x000fe40007810000 */
[----:B------:R-:W-:-:S02]  /*2540*/  ISETP.GT.AND P4, PT, R5, 0x8, PT ;  /* 0x000000080500780c */ /* 0x000fc40003f84270 */
[----:B------:R-:W-:Y:S01]  /*2550*/  FSEL R25, R25, -INF , P3 ;  /* 0xff80000019197808 */ /* 0x000fe20001800000 */
[----:B------:R-:W2:Y:S01]  /*2560*/  SHFL.BFLY PT, R0, R7, 0x2, 0x1f ;  /* 0x0c401f0007007f89 */ /* 0x000ea200000e0000 */
[----:B------:R-:W-:Y:S02]  /*2570*/  ISETP.GT.AND P3, PT, R5, 0x10, PT ;  /* 0x000000100500780c */ /* 0x000fe40003f64270 */
[----:B--2---:R-:W-:Y:S01]  /*2580*/  FMNMX.FTZ R8, R7, R0, !PT ;  /* 0x0000000007087209 */ /* 0x004fe20007810000 */
[----:B------:R-:W-:Y:S01]  /*2590*/  IMAD.U32 R0, RZ, RZ, UR5 ;  /* 0x00000005ff007e24 */ /* 0x000fe2000f8e00ff */
[----:B------:R-:W-:-:S03]  /*25a0*/  USHF.R.S32.HI UR5, URZ, 0x1f, UR39 ;  /* 0x0000001f3f057899 */ /* 0x000fc60008011427 */
[----:B------:R-:W2:Y:S01]  /*25b0*/  SHFL.BFLY PT, R9, R8, 0x1, 0x1f ;  /* 0x0c201f0008097f89 */ /* 0x000ea200000e0000 */
[----:B------:R-:W-:-:S04]  /*25c0*/  ULEA.HI UR5, UR5, UR39, URZ, 0x7 ;  /* 0x0000002705057291 */ /* 0x000fc8000f8f383f */
[----:B------:R-:W-:-:S04]  /*25d0*/  USHF.R.S32.HI UR5, URZ, 0x7, UR5 ;  /* 0x000000073f057899 */ /* 0x000fc80008011405 */
[----:B------:R-:W-:-:S04]  /*25e0*/  UISETP.LT.AND UP0, UPT, URZ, UR5, UPT ;  /* 0x000000053f00728c */ /* 0x000fc8000bf01270 */
[----:B------:R-:W-:-:S04]  /*25f0*/  USEL UR39, URZ, UR5, !UP0 ;  /* 0x000000053f277287 */ /* 0x000fc8000c000000 */
[----:B------:R-:W-:Y:S01]  /*2600*/  UISETP.GE.AND UP0, UPT, UR6, UR39, UPT ;  /* 0x000000270600728c */ /* 0x000fe2000bf06270 */
[----:B--2---:R-:W-:-:S04]  /*2610*/  FMNMX.FTZ R9, R8, R9, !PT ;  /* 0x0000000908097209 */ /* 0x004fc80007810000 */
[C---:B------:R-:W-:Y:S01]  /*2620*/  FSETP.NEU.FTZ.AND P2, PT, R9.reuse, -INF , PT ;  /* 0xff8000000900780b */ /* 0x040fe20003f5d000 */
[----:B------:R-:W-:-:S05]  /*2630*/  FMUL.FTZ R10, R9, R0 ;  /* 0x00000000090a7220 */ /* 0x000fca0000410000 */
[----:B------:R-:W-:Y:S02]  /*2640*/  FSEL R30, R10, RZ, P2 ;  /* 0x000000ff0a1e7208 */ /* 0x000fe40001000000 */
[----:B------:R-:W-:-:S03]  /*2650*/  ISETP.GT.AND P2, PT, R5, RZ, PT ;  /* 0x000000ff0500720c */ /* 0x000fc60003f44270 */
        /* <DEDUP_REMOVED lines=8> */
[--C-:B------:R-:W-:Y:S01]  /*26e0*/  FFMA.FTZ R6, R31, R0, -R30.reuse ;  /* 0x000000001f067223 */ /* 0x100fe2000001081e */
[----:B------:R-:W-:Y:S01]  /*26f0*/  FSEL R29, R29, -INF , P2 ;  /* 0xff8000001d1d7808 */ /* 0x000fe20001000000 */
[----:B------:R2:W-:Y:S01]  /*2700*/  MUFU.EX2 R4, R27 ;  /* 0x0000001b00047308 */ /* 0x0005e20000000800 */
[----:B------:R-:W-:Y:S01]  /*2710*/  FMNMX.FTZ R8, R11, R8, !PT ;  /* 0x000000080b087209 */ /* 0x000fe20007810000 */
[-CC-:B------:R-:W-:Y:S01]  /*2720*/  FFMA.FTZ R35, R35, R0.reuse, -R30.reuse ;  /* 0x0000000023237223 */ /* 0x180fe2000001081e */
[----:B------:R-:W-:Y:S01]  /*2730*/  ISETP.GT.AND P2, PT, R5, 0x11, PT ;  /* 0x000000110500780c */ /* 0x000fe20003f44270 */
[-CC-:B------:R-:W-:Y:S01]  /*2740*/  FFMA.FTZ R39, R39, R0.reuse, -R30.reuse ;  /* 0x0000000027277223 */ /* 0x180fe2000001081e */
[----:B------:R-:W-:Y:S01]  /*2750*/  FSEL R13, R32, -INF , P3 ;  /* 0xff800000200d7808 */ /* 0x000fe20001800000 */
[--C-:B------:R-:W-:Y:S01]  /*2760*/  FFMA.FTZ R43, R43, R0, -R30.reuse ;  /* 0x000000002b2b7223 */ /* 0x100fe2000001081e */
[----:B------:R-:W-:Y:S01]  /*2770*/  FMNMX.FTZ R8, R29, R8, !PT ;  /* 0x000000081d087209 */ /* 0x000fe20007810000 */
[-CC-:B------:R-:W-:Y:S01]  /*2780*/  FFMA.FTZ R24, R47, R0.reuse, -R30.reuse ;  /* 0x000000002f187223 */ /* 0x180fe2000001081e */
[----:B------:R-:W-:Y:S01]  /*2790*/  ISETP.GT.AND P3, PT, R5, 0x18, PT ;  /* 0x000000180500780c */ /* 0x000fe20003f64270 */
[----:B------:R-:W3:Y:S01]  /*27a0*/  MUFU.EX2 R181, R181 ;  /* 0x000000b500b57308 */ /* 0x000ee20000000800 */
[----:B------:R-:W-:Y:S01]  /*27b0*/  FSEL R33, R33, -INF , P2 ;  /* 0xff80000021217808 */ /* 0x000fe20001000000 */
[--C-:B------:R-:W-:Y:S01]  /*27c0*/  FFMA.FTZ R179, R89, R0, -R30.reuse ;  /* 0x0000000059b37223 */ /* 0x100fe2000001081e */
[----:B------:R-:W-:Y:S01]  /*27d0*/  FMNMX.FTZ R8, R13, R8, !PT ;  /* 0x000000080d087209 */ /* 0x000fe20007810000 */
[-CC-:B------:R-:W-:Y:S01]  /*27e0*/  FFMA.FTZ R173, R91, R0.reuse, -R30.reuse ;  /* 0x000000005bad7223 */ /* 0x180fe2000001081e */
[----:B------:R-:W-:Y:S01]  /*27f0*/  ISETP.GT.AND P2, PT, R5, 0x19, PT ;  /* 0x000000190500780c */ /* 0x000fe20003f44270 */
[--C-:B------:R-:W-:Y:S01]  /*2800*/  FFMA.FTZ R175, R93, R0, -R30.reuse ;  /* 0x000000005daf7223 */ /* 0x100fe2000001081e */
[----:B------:R-:W-:Y:S01]  /*2810*/  FSEL R15, R36, -INF , P3 ;  /* 0xff800000240f7808 */ /* 0x000fe20001800000 */
[----:B------:R-:W-:Y:S01]  /*2820*/  MUFU.EX2 R183, R183 ;  /* 0x000000b700b77308 */ /* 0x000fe20000000800 */
        /* <DEDUP_REMOVED lines=20> */
[----:B------:R-:W-:Y:S01]  /*2970*/  ISETP.GT.AND P2, PT, R5, 0x29, PT ;  /* 0x000000290500780c */ /* 0x000fe20003f44270 */
[----:B------:R-:W-:Y:S01]  /*2980*/  FFMA.FTZ R111, R111, R0, -R30 ;  /* 0x000000006f6f7223 */ /* 0x000fe2000001081e */
[----:B--2---:R-:W-:Y:S01]  /*2990*/  FSEL R27, R44, -INF , P3 ;  /* 0xff8000002c1b7808 */ /* 0x004fe20001800000 */
[----:B------:R-:W-:Y:S01]  /*29a0*/  MUFU.EX2 R177, R177 ;  /* 0x000000b100b17308 */ /* 0x000fe20000000800 */
[----:B------:R-:W-:Y:S01]  /*29b0*/  FMNMX.FTZ R12, R41, R10, !PT ;  /* 0x0000000a290c7209 */ /* 0x000fe20007810000 */
[----:B---3--:R-:W-:Y:S01]  /*29c0*/  FADD.FTZ R44, R181, R4 ;  /* 0x00000004b52c7221 */ /* 0x008fe20000010000 */
        /* <DEDUP_REMOVED lines=19> */
[--C-:B------:R-:W-:Y:S01]  /*2b00*/  FFMA.FTZ R121, R121, R0, -R30.reuse ;  /* 0x0000000079797223 */ /* 0x100fe2000001081e */
[----:B----4-:R-:W-:Y:S01]  /*2b10*/  FSEL R35, R52, -INF , P3 ;  /* 0xff80000034237808 */ /* 0x010fe20001800000 */
[----:B------:R-:W-:Y:S01]  /*2b20*/  MUFU.EX2 R173, R173 ;  /* 0x000000ad00ad7308 */ /* 0x000fe20000000800 */
[----:B------:R-:W-:Y:S01]  /*2b30*/  FMNMX.FTZ R14, R49, R12, !PT ;  /* 0x0000000c310e7209 */ /* 0x000fe20007810000 */
[-CC-:B------:R-:W-:Y:S01]  /*2b40*/  FFMA.FTZ R83, R83, R0.reuse, -R30.reuse ;  /* 0x0000000053537223 */ /* 0x180fe2000001081e */
[----:B------:R-:W-:Y:S01]  /*2b50*/  ISETP.GT.AND P3, PT, R5, 0x40, PT ;  /* 0x000000400500780c */ /* 0x000fe20003f64270 */
[-CC-:B------:R-:W-:Y:S01]  /*2b60*/  FFMA.FTZ R123, R123, R0.reuse, -R30.reuse ;  /* 0x000000007b7b7223 */ /* 0x180fe2000001081e */
[----:B------:R-:W-:Y:S01]  /*2b70*/  FSEL R53, R53, -INF , P2 ;  /* 0xff80000035357808 */ /* 0x000fe20001000000 */
[----:B------:R-:W-:Y:S01]  /*2b80*/  FFMA.FTZ R30, R87, R0, -R30 ;  /* 0x00000000571e7223 */ /* 0x000fe2000001081e */
[----:B------:R-:W-:Y:S01]  /*2b90*/  FMNMX.FTZ R14, R35, R14, !PT ;  /* 0x0000000e230e7209 */ /* 0x000fe20007810000 */
[----:B------:R3:W-:Y:S01]  /*2ba0*/  MUFU.EX2 R12, R43 ;  /* 0x0000002b000c7308 */ /* 0x0007e20000000800 */
[----:B------:R-:W-:Y:S01]  /*2bb0*/  ISETP.GT.AND P2, PT, R5, 0x41, PT ;  /* 0x000000410500780c */ /* 0x000fe20003f44270 */
[--C-:B------:R-:W-:Y:S01]  /*2bc0*/  IMAD.MOV.U32 R103, RZ, RZ, R151.reuse ;  /* 0x000000ffff677224 */ /* 0x100fe200078e0097 */
[----:B--2---:R-:W-:Y:S01]  /*2bd0*/  FSEL R39, R56, -INF , P3 ;  /* 0xff80000038277808 */ /* 0x004fe20001800000 */
        /* <DEDUP_REMOVED lines=8> */
[--C-:B------:R-:W-:Y:S01]  /*2c60*/  IMAD.MOV.U32 R91, RZ, RZ, R151.reuse ;  /* 0x000000ffff5b7224 */ /* 0x100fe200078e0097 */
[----:B------:R-:W-:Y:S01]  /*2c70*/  ISETP.GT.AND P2, PT, R5, 0x49, PT ;  /* 0x000000490500780c */ /* 0x000fe20003f44270 */
[----:B------:R-:W-:Y:S01]  /*2c80*/  IMAD.MOV.U32 R89, RZ, RZ, R151 ;  /* 0x000000ffff597224 */ /* 0x000fe200078e0097 */
[----:B---3--:R-:W-:Y:S01]  /*2c90*/  FSEL R43, R60, -INF , P3 ;  /* 0xff8000003c2b7808 */ /* 0x008fe20001800000 */
[----:B------:R-:W-:Y:S01]  /*2ca0*/  MUFU.EX2 R169, R169 ;  /* 0x000000a900a97308 */ /* 0x000fe20000000800 */
[----:B------:R-:W-:-:S02]  /*2cb0*/  FMNMX.FTZ R20, R57, R14, !PT ;  /* 0x0000000e39147209 */ /* 0x000fc40007810000 */
[----:B------:R-:W-:Y:S02]  /*2cc0*/  ISETP.GT.AND P3, PT, R5, 0x50, PT ;  /* 0x000000500500780c */ /* 0x000fe40003f64270 */
[----:B------:R-:W-:Y:S02]  /*2cd0*/  FSEL R61, R61, -INF , P2 ;  /* 0xff8000003d3d7808 */ /* 0x000fe40001000000 */
[----:B------:R-:W-:Y:S01]  /*2ce0*/  FMNMX.FTZ R20, R43, R20, !PT ;  /* 0x000000142b147209 */ /* 0x000fe20007810000 */
[----:B------:R2:W-:Y:S01]  /*2cf0*/  MUFU.EX2 R14, R24 ;  /* 0x00000018000e7308 */ /* 0x0005e20000000800 */
[----:B------:R-:W-:Y:S02]  /*2d00*/  ISETP.GT.AND P2, PT, R5, 0x51, PT ;  /* 0x000000510500780c */ /* 0x000fe40003f44270 */
[----:B------:R-:W-:Y:S02]  /*2d10*/  FSEL R47, R64, -INF , P3 ;  /* 0xff800000402f7808 */ /* 0x000fe40001800000 */
[----:B------:R-:W-:-:S02]  /*2d20*/  FMNMX.FTZ R20, R61, R20, !PT ;  /* 0x000000143d147209 */ /* 0x000fc40007810000 */
[----:B------:R-:W-:Y:S01]  /*2d30*/  ISETP.GT.AND P3, PT, R5, 0x58, PT ;  /* 0x000000580500780c */ /* 0x000fe20003f64270 */
[----:B------:R-:W-:Y:S01]  /*2d40*/  MUFU.EX2 R171, R171 ;  /* 0x000000ab00ab7308 */ /* 0x000fe20000000800 */
[----:B------:R-:W-:Y:S02]  /*2d50*/  FSEL R65, R65, -INF , P2 ;  /* 0xff80000041417808 */ /* 0x000fe40001000000 */
[----:B------:R-:W-:Y:S02]  /*2d60*/  FMNMX.FTZ R20, R47, R20, !PT ;  /* 0x000000142f147209 */ /* 0x000fe40007810000 */
[----:B------:R-:W-:Y:S02]  /*2d70*/  ISETP.GT.AND P2, PT, R5, 0x59, PT ;  /* 0x000000590500780c */ /* 0x000fe40003f44270 */
[----:B------:R-:W-:Y:S01]  /*2d80*/  FSEL R51, R68, -INF , P3 ;  /* 0xff80000044337808 */ /* 0x000fe20001800000 */
[----:B------:R-:W-:Y:S01]  /*2d90*/  MUFU.EX2 R153, R153 ;  /* 0x0000009900997308 */ /* 0x000fe20000000800 */
[----:B--2---:R-:W-:-:S02]  /*2da0*/  FMNMX.FTZ R24, R65, R20, !PT ;  /* 0x0000001441187209 */ /* 0x004fc40007810000 */
        /* <DEDUP_REMOVED lines=8> */
[----:B------:R3:W-:Y:S01]  /*2e30*/  MUFU.EX2 R32, R105 ;  /* 0x0000006900207308 */ /* 0x0007e20000000800 */
[----:B------:R-:W-:Y:S01]  /*2e40*/  FSEL R73, R73, -INF , P2 ;  /* 0xff80000049497808 */ /* 0x000fe20001000000 */
[--C-:B--2---:R-:W-:Y:S01]  /*2e50*/  IMAD.MOV.U32 R97, RZ, RZ, R151.reuse ;  /* 0x000000ffff617224 */ /* 0x104fe200078e0097 */
[----:B------:R-:W-:Y:S02]  /*2e60*/  FMNMX.FTZ R24, R55, R24, !PT ;  /* 0x0000001837187209 */ /* 0x000fe40007810000 */
[----:B------:R-:W-:Y:S02]  /*2e70*/  ISETP.GT.AND P2, PT, R5, 0x69, PT ;  /* 0x000000690500780c */ /* 0x000fe40003f44270 */
[----:B------:R-:W-:Y:S01]  /*2e80*/  FSEL R59, R76, -INF , P3 ;  /* 0xff8000004c3b7808 */ /* 0x000fe20001800000 */
[----:B------:R-:W-:Y:S01]  /*2e90*/  MUFU.EX2 R107, R107 ;  /* 0x0000006b006b7308 */ /* 0x000fe20000000800 */
[----:B------:R-:W-:Y:S01]  /*2ea0*/  FMNMX.FTZ R26, R73, R24, !PT ;  /* 0x00000018491a7209 */ /* 0x000fe20007810000 */
[----:B---3--:R-:W-:Y:S01]  /*2eb0*/  IMAD.MOV.U32 R105, RZ, RZ, R151 ;  /* 0x000000ffff697224 */ /* 0x008fe200078e0097 */
[----:B------:R-:W-:-:S02]  /*2ec0*/  ISETP.GT.AND P3, PT, R5, 0x70, PT ;  /* 0x000000700500780c */ /* 0x000fc40003f64270 */
[----:B------:R-:W-:Y:S02]  /*2ed0*/  FSEL R77, R77, -INF , P2 ;  /* 0xff8000004d4d7808 */ /* 0x000fe40001000000 */
[----:B------:R-:W-:Y:S01]  /*2ee0*/  FMNMX.FTZ R26, R59, R26, !PT ;  /* 0x0000001a3b1a7209 */ /* 0x000fe20007810000 */
[----:B------:R2:W-:Y:S01]  /*2ef0*/  MUFU.EX2 R24, R101 ;  /* 0x0000006500187308 */ /* 0x0005e20000000800 */
[----:B------:R-:W-:Y:S02]  /*2f00*/  ISETP.GT.AND P2, PT, R5, 0x71, PT ;  /* 0x000000710500780c */ /* 0x000fe40003f44270 */
[----:B------:R-:W-:Y:S02]  /*2f10*/  FSEL R63, R80, -INF , P3 ;  /* 0xff800000503f7808 */ /* 0x000fe40001800000 */
[----:B------:R-:W-:Y:S02]  /*2f20*/  FMNMX.FTZ R26, R77, R26, !PT ;  /* 0x0000001a4d1a7209 */ /* 0x000fe40007810000 */
[----:B------:R-:W-:Y:S01]  /*2f30*/  ISETP.GT.AND P3, PT, R5, 0x78, PT ;  /* 0x000000780500780c */ /* 0x000fe20003f64270 */
[----:B------:R3:W4:Y:S01]  /*2f40*/  MUFU.EX2 R34, R109 ;  /* 0x0000006d00227308 */ /* 0x0007220000000800 */
[----:B------:R-:W-:Y:S01]  /*2f50*/  FSEL R81, R81, -INF , P2 ;  /* 0xff80000051517808 */ /* 0x000fe20001000000 */
[----:B--2---:R-:W-:Y:S01]  /*2f60*/  IMAD.MOV.U32 R101, RZ, RZ, R151 ;  /* 0x000000ffff657224 */ /* 0x004fe200078e0097 */
[----:B------:R-:W-:-:S02]  /*2f70*/  FMNMX.FTZ R26, R63, R26, !PT ;  /* 0x0000001a3f1a7209 */ /* 0x000fc40007810000 */
[----:B------:R-:W-:Y:S02]  /*2f80*/  ISETP.GT.AND P2, PT, R5, 0x79, PT ;  /* 0x000000790500780c */ /* 0x000fe40003f44270 */
[----:B------:R-:W-:Y:S01]  /*2f90*/  FSEL R67, R84, -INF , P3 ;  /* 0xff80000054437808 */ /* 0x000fe20001800000 */
[----:B------:R-:W-:Y:S01]  /*2fa0*/  MUFU.EX2 R111, R111 ;  /* 0x0000006f006f7308 */ /* 0x000fe20000000800 */
[----:B------:R-:W-:Y:S01]  /*2fb0*/  FMNMX.FTZ R26, R81, R26, !PT ;  /* 0x0000001a511a7209 */ /* 0x000fe20007810000 */
[----:B---3--:R-:W-:Y:S01]  /*2fc0*/  IMAD.MOV.U32 R109, RZ, RZ, R151 ;  /* 0x000000ffff6d7224 */ /* 0x008fe200078e0097 */
[----:B------:R-:W-:Y:S02]  /*2fd0*/  FSEL R85, R85, -INF , P2 ;  /* 0xff80000055557808 */ /* 0x000fe40001000000 */
[----:B------:R-:W-:Y:S02]  /*2fe0*/  FMNMX.FTZ R26, R67, R26, !PT ;  /* 0x0000001a431a7209 */ /* 0x000fe40007810000 */
[----:B------:R-:W-:Y:S01]  /*2ff0*/  F2FP.BF16.F32.PACK_AB R181, R4, R181 ;  /* 0x000000b504b5723e */ /* 0x000fe200000010ff */
[----:B------:R2:W3:Y:S01]  /*3000*/  MUFU.EX2 R36, R113 ;  /* 0x0000007100247308 */ /* 0x0004e20000000800 */
[----:B------:R-:W-:-:S02]  /*3010*/  FMNMX.FTZ R26, R85, R26, !PT ;  /* 0x0000001a551a7209 */ /* 0x000fc40007810000 */
[----:B----4-:R-:W-:-:S03]  /*3020*/  F2FP.BF16.F32.PACK_AB R155, R34, R107 ;  /* 0x0000006b229b723e */ /* 0x010fc600000010ff */
[----:B------:R-:W4:Y:S02]  /*3030*/  SHFL.BFLY PT, R5, R26, 0x2, 0x1f ;  /* 0x0c401f001a057f89 */ /* 0x000f2400000e0000 */
[----:B------:R-:W-:Y:S01]  /*3040*/  MUFU.EX2 R115, R115 ;  /* 0x0000007300737308 */ /* 0x000fe20000000800 */
[----:B--2---:R-:W-:-:S07]  /*3050*/  IMAD.MOV.U32 R113, RZ, RZ, R151 ;  /* 0x000000ffff717224 */ /* 0x004fce00078e0097 */
[----:B------:R-:W2:Y:S01]  /*3060*/  MUFU.EX2 R38, R71 ;  /* 0x0000004700267308 */ /* 0x000ea20000000800 */
[----:B---3--:R-:W-:-:S07]  /*3070*/  F2FP.BF16.F32.PACK_AB R157, R36, R111 ;  /* 0x0000006f249d723e */ /* 0x008fce00000010ff */
[----:B------:R-:W-:Y:S01]  /*3080*/  MUFU.EX2 R117, R117 ;  /* 0x0000007500757308 */ /* 0x000fe20000000800 */
[----:B----4-:R-:W-:-:S07]  /*3090*/  FMNMX.FTZ R28, R26, R5, !PT ;  /* 0x000000051a1c7209 */ /* 0x010fce0007810000 */
[----:B------:R-:W3:Y:S01]  /*30a0*/  MUFU.EX2 R40, R75 ;  /* 0x0000004b00287308 */ /* 0x000ee20000000800 */
[----:B--2---:R-:W-:Y:S01]  /*30b0*/  F2FP.BF16.F32.PACK_AB R159, R38, R115 ;  /* 0x00000073269f723e */ /* 0x004fe200000010ff */
[----:B------:R-:W2:Y:S06]  /*30c0*/  SHFL.BFLY PT, R5, R28, 0x1, 0x1f ;  /* 0x0c201f001c057f89 */ /* 0x000eac00000e0000 */
[----:B------:R-:W-:Y:S08]  /*30d0*/  MUFU.EX2 R119, R119 ;  /* 0x0000007700777308 */ /* 0x000ff00000000800 */
[----:B------:R-:W4:Y:S01]  /*30e0*/  MUFU.EX2 R42, R79 ;  /* 0x0000004f002a7308 */ /* 0x000f220000000800 */
[----:B---3--:R-:W-:-:S07]  /*30f0*/  F2FP.BF16.F32.PACK_AB R161, R40, R117 ;  /* 0x0000007528a1723e */ /* 0x008fce00000010ff */
[----:B------:R-:W-:Y:S01]  /*3100*/  MUFU.EX2 R121, R121 ;  /* 0x0000007900797308 */ /* 0x000fe20000000800 */
[----:B--2---:R-:W-:-:S04]  /*3110*/  FMNMX.FTZ R5, R28, R5, !PT ;  /* 0x000000051c057209 */ /* 0x004fc80007810000 */
[C---:B------:R-:W-:Y:S01]  /*3120*/  FSETP.NEU.FTZ.AND P2, PT, R5.reuse, -INF , PT ;  /* 0xff8000000500780b */ /* 0x040fe20003f5d000 */
[----:B------:R-:W-:Y:S02]  /*3130*/  FMUL.FTZ R26, R5, R0 ;  /* 0x00000000051a7220 */ /* 0x000fe40000410000 */
[----:B------:R-:W-:Y:S01]  /*3140*/  MUFU.EX2 R28, R83 ;  /* 0x00000053001c7308 */ /* 0x000fe20000000800 */
[----:B----4-:R-:W-:Y:S02]  /*3150*/  F2FP.BF16.F32.PACK_AB R163, R42, R119 ;  /* 0x000000772aa3723e */ /* 0x010fe400000010ff */
        /* <DEDUP_REMOVED lines=19> */
[----:B--2---:R-:W-:Y:S01]  /*3290*/  FADD.FTZ R25, R183, R44 ;  /* 0x0000002cb7197221 */ /* 0x004fe20000010000 */
        /* <DEDUP_REMOVED lines=14> */
[----:B------:R4:W5:Y:S01]  /*3380*/  MUFU.EX2 R182, R29 ;  /* 0x0000001d00b67308 */ /* 0x0009620000000800 */
[----:B------:R-:W-:Y:S01]  /*3390*/  FADD.FTZ R25, R179, R44 ;  /* 0x0000002cb3197221 */ /* 0x000fe20000010000 */
[----:B---3--:R-:W-:Y:S01]  /*33a0*/  FADD.FTZ R44, R7, R180 ;  /* 0x000000b4072c7221 */ /* 0x008fe20000010000 */
[-CC-:B------:R-:W-:Y:S01]  /*33b0*/  FFMA.FTZ R55, R55, R0.reuse, -R26.reuse ;  /* 0x0000000037377223 */ /* 0x180fe2000001081a */
[-CC-:B------:R-:W-:Y:S01]  /*33c0*/  FFMA.FTZ R73, R73, R0.reuse, -R26.reuse ;  /* 0x0000000049497223 */ /* 0x180fe2000001081a */
[----:B------:R-:W-:Y:S01]  /*33d0*/  FADD.FTZ R46, R10, R25 ;  /* 0x000000190a2e7221 */ /* 0x000fe20000010000 */
[-CC-:B------:R-:W-:Y:S01]  /*33e0*/  FFMA.FTZ R59, R59, R0.reuse, -R26.reuse ;  /* 0x000000003b3b7223 */ /* 0x180fe2000001081a */
[-C--:B------:R-:W-:Y:S01]  /*33f0*/  FFMA.FTZ R77, R77, R0.reuse, -R26 ;  /* 0x000000004d4d7223 */ /* 0x080fe2000001081a */
[----:B------:R-:W3:Y:S01]  /*3400*/  MUFU.EX2 R13, R13 ;  /* 0x0000000d000d7308 */ /* 0x000ee20000000800 */
[----:B--2---:R-:W-:Y:S01]  /*3410*/  FADD.FTZ R25, R11, R44 ;  /* 0x0000002c0b197221 */ /* 0x004fe20000010000 */
[----:B----4-:R-:W-:Y:S01]  /*3420*/  FADD.FTZ R29, R173, R46 ;  /* 0x0000002ead1d7221 */ /* 0x010fe20000010000 */
[-CC-:B------:R-:W-:Y:S01]  /*3430*/  FFMA.FTZ R63, R63, R0.reuse, -R26.reuse ;  /* 0x000000003f3f7223 */ /* 0x180fe2000001081a */
[----:B------:R-:W-:Y:S01]  /*3440*/  F2FP.BF16.F32.PACK_AB R183, R6, R183 ;  /* 0x000000b706b7723e */ /* 0x000fe200000010ff */
[-CC-:B------:R-:W-:Y:S01]  /*3450*/  FFMA.FTZ R81, R81, R0.reuse, -R26.reuse ;  /* 0x0000000051517223 */ /* 0x180fe2000001081a */
[----:B------:R-:W-:Y:S01]  /*3460*/  FADD.FTZ R46, R12, R29 ;  /* 0x0000001d0c2e7221 */ /* 0x000fe20000010000 */
[-C--:B------:R-:W-:Y:S01]  /*3470*/  FFMA.FTZ R67, R67, R0.reuse, -R26 ;  /* 0x0000000043437223 */ /* 0x080fe2000001081a */
[----:B------:R-:W2:Y:S01]  /*3480*/  MUFU.EX2 R176, R33 ;  /* 0x0000002100b07308 */ /* 0x000ea20000000800 */
[----:B-----5:R-:W-:Y:S01]  /*3490*/  FADD.FTZ R44, R182, R25 ;  /* 0x00000019b62c7221 */ /* 0x020fe20000010000 */
[----:B------:R-:W-:Y:S01]  /*34a0*/  FADD.FTZ R29, R175, R46 ;  /* 0x0000002eaf1d7221 */ /* 0x000fe20000010000 */
[----:B------:R-:W-:Y:S01]  /*34b0*/  FFMA.FTZ R26, R85, R0, -R26 ;  /* 0x00000000551a7223 */ /* 0x000fe2000001081a */
[----:B------:R-:W-:-:S02]  /*34c0*/  F2FP.BF16.F32.PACK_AB R180, R180, R7 ;  /* 0x00000007b4b4723e */ /* 0x000fc400000010ff */
[----:B------:R-:W-:Y:S01]  /*34d0*/  FADD.FTZ R46, R14, R29 ;  /* 0x0000001d0e2e7221 */ /* 0x000fe20000010000 */
[----:B------:R-:W-:Y:S01]  /*34e0*/  F2FP.BF16.F32.PACK_AB R165, R28, R121 ;  /* 0x000000791ca5723e */ /* 0x000fe200000010ff */
[----:B------:R-:W4:Y:S01]  /*34f0*/  MUFU.EX2 R15, R15 ;  /* 0x0000000f000f7308 */ /* 0x000f220000000800 */
[----:B---3--:R-:W-:Y:S01]  /*3500*/  FADD.FTZ R25, R13, R44 ;  /* 0x0000002c0d197221 */ /* 0x008fe20000010000 */
[----:B------:R-:W-:Y:S01]  /*3510*/  FADD.FTZ R29, R169, R46 ;  /* 0x0000002ea91d7221 */ /* 0x000fe20000010000 */
[----:B------:R-:W-:Y:S02]  /*3520*/  F2FP.BF16.F32.PACK_AB R177, R8, R177 ;  /* 0x000000b108b1723e */ /* 0x000fe400000010ff */
[----:B------:R-:W-:Y:S01]  /*3530*/  F2FP.BF16.F32.PACK_AB R179, R10, R179 ;  /* 0x000000b30ab3723e */ /* 0x000fe200000010ff */
[----:B------:R-:W-:Y:S01]  /*3540*/  FADD.FTZ R46, R20, R29 ;  /* 0x0000001d142e7221 */ /* 0x000fe20000010000 */
[----:B------:R-:W-:Y:S01]  /*3550*/  F2FP.BF16.F32.PACK_AB R173, R12, R173 ;  /* 0x000000ad0cad723e */ /* 0x000fe200000010ff */
[----:B------:R-:W3:Y:S01]  /*3560*/  MUFU.EX2 R178, R37 ;  /* 0x0000002500b27308 */ /* 0x000ee20000000800 */
[----:B--2---:R-:W-:Y:S01]  /*3570*/  FADD.FTZ R44, R176, R25 ;  /* 0x00000019b02c7221 */ /* 0x004fe20000010000 */
[----:B------:R-:W-:Y:S01]  /*3580*/  FADD.FTZ R29, R171, R46 ;  /* 0x0000002eab1d7221 */ /* 0x000fe20000010000 */
[----:B------:R-:W-:-:S02]  /*3590*/  F2FP.BF16.F32.PACK_AB R175, R14, R175 ;  /* 0x000000af0eaf723e */ /* 0x000fc400000010ff */
[----:B------:R-:W-:Y:S01]  /*35a0*/  F2FP.BF16.F32.PACK_AB R169, R20, R169 ;  /* 0x000000a914a9723e */ /* 0x000fe200000010ff */
[C---:B------:R-:W-:Y:S01]  /*35b0*/  FADD.FTZ R46, R24.reuse, R29 ;  /* 0x0000001d182e7221 */ /* 0x040fe20000010000 */
[----:B------:R-:W-:Y:S01]  /*35c0*/  F2FP.BF16.F32.PACK_AB R171, R24, R171 ;  /* 0x000000ab18ab723e */ /* 0x000fe200000010ff */
[----:B------:R-:W2:Y:S01]  /*35d0*/  MUFU.EX2 R21, R21 ;  /* 0x0000001500157308 */ /* 0x000ea20000000800 */
[----:B----4-:R-:W-:Y:S01]  /*35e0*/  FADD.FTZ R25, R15, R44 ;  /* 0x0000002c0f197221 */ /* 0x010fe20000010000 */
[----:B------:R-:W-:Y:S02]  /*35f0*/  F2FP.BF16.F32.PACK_AB R182, R182, R11 ;  /* 0x0000000bb6b6723e */ /* 0x000fe400000010ff */
[----:B------:R-:W-:-:S04]  /*3600*/  F2FP.BF16.F32.PACK_AB R176, R176, R13 ;  /* 0x0000000db0b0723e */ /* 0x000fc800000010ff */
[----:B------:R-:W4:Y:S01]  /*3610*/  MUFU.EX2 R172, R41 ;  /* 0x0000002900ac7308 */ /* 0x000f220000000800 */
[C---:B---3--:R-:W-:Y:S01]  /*3620*/  FADD.FTZ R44, R178.reuse, R25 ;  /* 0x00000019b22c7221 */ /* 0x048fe20000010000 */
[----:B------:R-:W-:-:S06]  /*3630*/  F2FP.BF16.F32.PACK_AB R178, R178, R15 ;  /* 0x0000000fb2b2723e */ /* 0x000fcc00000010ff */
[----:B------:R-:W1:Y:S01]  /*3640*/  MUFU.EX2 R27, R27 ;  /* 0x0000001b001b7308 */ /* 0x000e620000000800 */
[----:B--2---:R-:W-:-:S07]  /*3650*/  FADD.FTZ R25, R21, R44 ;  /* 0x0000002c15197221 */ /* 0x004fce0000010000 */
[----:B------:R-:W2:Y:S01]  /*3660*/  MUFU.EX2 R174, R45 ;  /* 0x0000002d00ae7308 */ /* 0x000ea20000000800 */
[----:B----4-:R-:W-:Y:S01]  /*3670*/  FADD.FTZ R44, R172, R25 ;  /* 0x00000019ac2c7221 */ /* 0x010fe20000010000 */
[----:B------:R-:W-:Y:S01]  /*3680*/  FADD.FTZ R25, R153, R46 ;  /* 0x0000002e99197221 */ /* 0x000fe20000010000 */
[----:B------:R-:W-:Y:S02]  /*3690*/  F2FP.BF16.F32.PACK_AB R153, R32, R153 ;  /* 0x000000992099723e */ /* 0x000fe400000010ff */
[----:B------:R-:W-:Y:S01]  /*36a0*/  F2FP.BF16.F32.PACK_AB R172, R172, R21 ;  /* 0x00000015acac723e */ /* 0x000fe200000010ff */
[----:B------:R-:W-:Y:S02]  /*36b0*/  FADD.FTZ R46, R32, R25 ;  /* 0x00000019202e7221 */ /* 0x000fe40000010000 */
[----:B------:R-:W3:Y:S01]  /*36c0*/  MUFU.EX2 R31, R31 ;  /* 0x0000001f001f7308 */ /* 0x000ee20000000800 */
[----:B-1----:R-:W-:Y:S01]  /*36d0*/  FADD.FTZ R3, R27, R44 ;  /* 0x0000002c1b037221 */ /* 0x002fe20000010000 */
[----:B------:R-:W-:Y:S01]  /*36e0*/  FADD.FTZ R25, R107, R46 ;  /* 0x0000002e6b197221 */ /* 0x000fe20000010000 */
[----:B------:R-:W-:-:S03]  /*36f0*/  IMAD.MOV.U32 R107, RZ, RZ, R151 ;  /* 0x000000ffff6b7224 */ /* 0x000fc600078e0097 */
[----:B------:R-:W-:Y:S02]  /*3700*/  FADD.FTZ R46, R34, R25 ;  /* 0x00000019222e7221 */ /* 0x000fe40000010000 */
[----:B------:R-:W1:Y:S01]  /*3710*/  MUFU.EX2 R168, R49 ;  /* 0x0000003100a87308 */ /* 0x000e620000000800 */
[C---:B--2---:R-:W-:Y:S01]  /*3720*/  FADD.FTZ R44, R174.reuse, R3 ;  /* 0x00000003ae2c7221 */ /* 0x044fe20000010000 */
[----:B------:R-:W-:Y:S01]  /*3730*/  FADD.FTZ R25, R111, R46 ;  /* 0x0000002e6f197221 */ /* 0x000fe20000010000 */
[----:B------:R-:W-:Y:S01]  /*3740*/  F2FP.BF16.F32.PACK_AB R174, R174, R27 ;  /* 0x0000001baeae723e */ /* 0x000fe200000010ff */
[----:B------:R-:W-:Y:S02]  /*3750*/  IMAD.MOV.U32 R111, RZ, RZ, R151 ;  /* 0x000000ffff6f7224 */ /* 0x000fe400078e0097 */
[----:B------:R-:W-:Y:S02]  /*3760*/  FADD.FTZ R46, R36, R25 ;  /* 0x00000019242e7221 */ /* 0x000fe40000010000 */
[----:B------:R-:W2:Y:S01]  /*3770*/  MUFU.EX2 R35, R35 ;  /* 0x0000002300237308 */ /* 0x000ea20000000800 */
[----:B---3--:R-:W-:Y:S01]  /*3780*/  FADD.FTZ R3, R31, R44 ;  /* 0x0000002c1f037221 */ /* 0x008fe20000010000 */
[----:B------:R-:W-:Y:S01]  /*3790*/  FADD.FTZ R25, R115, R46 ;  /* 0x0000002e73197221 */ /* 0x000fe20000010000 */
[----:B------:R-:W-:-:S03]  /*37a0*/  IMAD.MOV.U32 R115, RZ, RZ, R151 ;  /* 0x000000ffff737224 */ /* 0x000fc600078e0097 */
[----:B------:R-:W-:Y:S02]  /*37b0*/  FADD.FTZ R6, R38, R25 ;  /* 0x0000001926067221 */ /* 0x000fe40000010000 */
[----:B------:R-:W3:Y:S01]  /*37c0*/  MUFU.EX2 R170, R53 ;  /* 0x0000003500aa7308 */ /* 0x000ee20000000800 */
[C---:B-1----:R-:W-:Y:S01]  /*37d0*/  FADD.FTZ R44, R168.reuse, R3 ;  /* 0x00000003a82c7221 */ /* 0x042fe20000010000 */
[----:B------:R-:W-:Y:S01]  /*37e0*/  FADD.FTZ R25, R117, R6 ;  /* 0x0000000675197221 */ /* 0x000fe20000010000 */
[----:B------:R-:W-:Y:S01]  /*37f0*/  F2FP.BF16.F32.PACK_AB R168, R168, R31 ;  /* 0x0000001fa8a8723e */ /* 0x000fe200000010ff */
[----:B------:R-:W-:Y:S02]  /*3800*/  IMAD.MOV.U32 R117, RZ, RZ, R151 ;  /* 0x000000ffff757224 */ /* 0x000fe400078e0097 */
[----:B------:R-:W-:Y:S02]  /*3810*/  FADD.FTZ R6, R40, R25 ;  /* 0x0000001928067221 */ /* 0x000fe40000010000 */
[----:B------:R-:W1:Y:S01]  /*3820*/  MUFU.EX2 R39, R39 ;  /* 0x0000002700277308 */ /* 0x000e620000000800 */
[----:B--2---:R-:W-:Y:S01]  /*3830*/  FADD.FTZ R3, R35, R44 ;  /* 0x0000002c23037221 */ /* 0x004fe20000010000 */
[----:B------:R-:W-:Y:S01]  /*3840*/  FADD.FTZ R25, R119, R6 ;  /* 0x0000000677197221 */ /* 0x000fe20000010000 */
[----:B------:R-:W-:-:S03]  /*3850*/  IMAD.MOV.U32 R119, RZ, RZ, R151 ;  /* 0x000000ffff777224 */ /* 0x000fc600078e0097 */
[----:B------:R-:W-:Y:S02]  /*3860*/  FADD.FTZ R6, R42, R25 ;  /* 0x000000192a067221 */ /* 0x000fe40000010000 */
[----:B------:R-:W2:Y:S01]  /*3870*/  MUFU.EX2 R152, R57 ;  /* 0x0000003900987308 */ /* 0x000ea20000000800 */
[C---:B---3--:R-:W-:Y:S01]  /*3880*/  FADD.FTZ R44, R170.reuse, R3 ;  /* 0x00000003aa2c7221 */ /* 0x048fe20000010000 */
[----:B------:R-:W-:Y:S01]  /*3890*/  FADD.FTZ R25, R121, R6 ;  /* 0x0000000679197221 */ /* 0x000fe20000010000 */
[----:B------:R-:W-:Y:S01]  /*38a0*/  F2FP.BF16.F32.PACK_AB R170, R170, R35 ;  /* 0x00000023aaaa723e */ /* 0x000fe200000010ff */
[----:B------:R-:W-:Y:S02]  /*38b0*/  IMAD.MOV.U32 R121, RZ, RZ, R151 ;  /* 0x000000ffff797224 */ /* 0x000fe400078e0097 */
        /* <DEDUP_REMOVED lines=39> */
[C---:B-1----:R-:W-:Y:S01]  /*3b30*/  F2FP.BF16.F32.PACK_AB R167, R30.reuse, R123 ;  /* 0x0000007b1ea7723e */ /* 0x042fe200000010ff */
[----:B------:R-:W-:Y:S01]  /*3b40*/  FADD.FTZ R3, R30, R25 ;  /* 0x000000191e037221 */ /* 0x000fe20000010000 */
[----:B------:R-:W-:Y:S02]  /*3b50*/  IMAD.MOV.U32 R123, RZ, RZ, R151 ;  /* 0x000000ffff7b7224 */ /* 0x000fe400078e0097 */
[C---:B--2---:R-:W-:Y:S01]  /*3b60*/  FADD.FTZ R4, R26.reuse, R7 ;  /* 0x000000071a047221 */ /* 0x044fe20000010000 */
[----:B------:R-:W-:Y:S01]  /*3b70*/  F2FP.BF16.F32.PACK_AB R166, R26, R67 ;  /* 0x000000431aa6723e */ /* 0x000fe200000010ff */
        /* <DEDUP_REMOVED lines=35> */
[----:B------:R-:W-:Y:S01]  /*3db0*/  UMOV UR7, UR36 ;  /* 0x0000002400077c82 */ /* 0x000fe20008000000 */
[----:B------:R-:W-:Y:S01]  /*3dc0*/  UMOV UR5, UR37 ;  /* 0x0000002500057c82 */ /* 0x000fe20008000000 */
[----:B------:R-:W-:Y:S01]  /*3dd0*/  ULDC UR54, c[0x0][0x2e0] ;  /* 0x0000b80000367ab9 */ /* 0x000fe20000000800 */
[----:B------:R-:W-:Y:S01]  /*3de0*/  ULDC UR47, c[0x0][0x288] ;  /* 0x0000a200002f7ab9 */ /* 0x000fe20000000800 */
[----:B------:R-:W-:Y:S01]  /*3df0*/  ULDC UR55, c[0x0][0x404] ;  /* 0x0001010000377ab9 */ /* 0x000fe20000000800 */
[----:B------:R-:W-:-:S05]  /*3e00*/  ULDC.64 UR40, c[0x0][0x3f8] ;  /* 0x0000fe0000287ab9 */ /* 0x000fca0000000a00 */
.L_x_7435:
        /* <DEDUP_REMOVED lines=9> */
.L_x_7428:
[----:B------:R-:W-:Y:S01]  /*3ea0*/  ULEA UR10, UR37, UR38, 0x3 ;  /* 0x00000026250a7291 */ /* 0x000fe2000f8e183f */
[----:B------:R-:W-:-:S05]  /*3eb0*/  IMAD.U32 R0, RZ, RZ, UR36 ;  /* 0x00000024ff007e24 */ /* 0x000fca000f8e00ff */
[----:B------:R-:W-:-:S04]  /*3ec0*/  SHF.L.U32 R0, R0, 0x1f, RZ ;  /* 0x0000001f00007819 */ /* 0x000fc800000006ff */
[----:B------:R1:W2:Y:S01]  /*3ed0*/  SYNCS.PHASECHK.TRANS64.TRYWAIT P2, [UR10+0x28830], R0 ;  /* 0x02883000ff0075a7 */ /* 0x0002a2000804014a */
[----:B------:R-:W-:Y:S05]  /*3ee0*/  @!P0 BRA `(.L_x_7429) ;  /* 0x0000000000048947 */ /* 0x000fea0003800000 */
[----:B------:R-:W-:Y:S01]  /*3ef0*/  BPT.TRAP 0x1 ;  /* 0x000000040000795c */ /* 0x000fe20000300000 */
.L_x_7429:
[----:B--2---:R-:W-:Y:S05]  /*3f00*/  @P2 BRA `(.L_x_7427) ;  /* 0x0000000000082947 */ /* 0x004fea0003800000 */
[----:B------:R-:W2:Y:S02]  /*3f10*/  SYNCS.PHASECHK.TRANS64.TRYWAIT P2, [UR10+0x28830], R0 ;  /* 0x02883000ff0075a7 */ /* 0x000ea4000804014a */
[----:B--2---:R-:W-:Y:S05]  /*3f20*/  @!P2 BRA `(.L_x_7430) ;  /* 0x000000900078a947 */ /* 0x004fea0003800000 */
.L_x_7427:
[----:B-12---:R-:W-:Y:S01]  /*3f30*/  VIADD R0, R23, 0x8 ;  /* 0x0000000817007836 */ /* 0x006fe20000000000 */
[----:B------:R-:W-:Y:S01]  /*3f40*/  ULEA UR34, UR37, UR4, 0xb ;  /* 0x0000000425227291 */ /* 0x000fe2000f8e583f */
[----:B------:R-:W-:Y:S01]  /*3f50*/  UMOV UR51, 0x40000040 ;  /* 0x4000004000337882 */ /* 0x000fe20000000000 */
[----:B------:R-:W-:Y:S02]  /*3f60*/  UMOV UR11, 0x40000040 ;  /* 0x40000040000b7882 */ /* 0x000fe40000000000 */
[----:B------:R1:W-:Y:S01]  /*3f70*/  BAR.SYNC.DEFER_BLOCKING R0, 0x100 ;  /* 0x000400000000751d */ /* 0x0003e20000010000 */
[----:B------:R-:W-:Y:S02]  /*3f80*/  UIADD3 UR10, UR34, 0x2, URZ ;  /* 0x00000002220a7890 */ /* 0x000fe4000fffe03f */
[----:B------:R-:W-:Y:S02]  /*3f90*/  UIADD3 UR14, UR34, 0x4, URZ ;  /* 0x00000004220e7890 */ /* 0x000fe4000fffe03f */
[----:B------:R-:W-:-:S02]  /*3fa0*/  UIADD3 UR18, UR34, 0x6, URZ ;  /* 0x0000000622127890 */ /* 0x000fc4000fffe03f */
[----:B------:R-:W-:Y:S01]  /*3fb0*/  UMOV UR50, UR34 ;  /* 0x0000002200327c82 */ /* 0x000fe20008000000 */
        /* <DEDUP_REMOVED lines=37> */
.L_x_7432:
[----:B------:R-:W-:Y:S01]  /*4210*/  ULEA UR10, UR5, UR38, 0x3 ;  /* 0x00000026050a7291 */ /* 0x000fe2000f8e183f */
[----:B------:R-:W-:-:S05]  /*4220*/  IMAD.U32 R0, RZ, RZ, UR7 ;  /* 0x00000007ff007e24 */ /* 0x000fca000f8e00ff */
[----:B------:R-:W-:-:S04]  /*4230*/  SHF.L.U32 R0, R0, 0x1f, RZ ;  /* 0x0000001f00007819 */ /* 0x000fc800000006ff */
[----:B------:R1:W2:Y:S01]  /*4240*/  SYNCS.PHASECHK.TRANS64.TRYWAIT P2, [UR10+0x28850], R0 ;  /* 0x02885000ff0075a7 */ /* 0x0002a2000804014a */
[----:B------:R-:W-:Y:S05]  /*4250*/  @!P0 BRA `(.L_x_7433) ;  /* 0x0000000000048947 */ /* 0x000fea0003800000 */
[----:B------:R-:W-:Y:S01]  /*4260*/  BPT.TRAP 0x1 ;  /* 0x000000040000795c */ /* 0x000fe20000300000 */
.L_x_7433:
[----:B--2---:R-:W-:Y:S05]  /*4270*/  @P2 BRA `(.L_x_7431) ;  /* 0x0000000000082947 */ /* 0x004fea0003800000 */
[----:B------:R-:W2:Y:S02]  /*4280*/  SYNCS.PHASECHK.TRANS64.TRYWAIT P2, [UR10+0x28850], R0 ;  /* 0x02885000ff0075a7 */ /* 0x000ea4000804014a */
[----:B--2---:R-:W-:Y:S05]  /*4290*/  @!P2 BRA `(.L_x_7434) ;  /* 0x0000008c00b4a947 */ /* 0x004fea0003800000 */
.L_x_7431:
[----:B------:R-:W-:Y:S01]  /*42a0*/  UIADD3 UR7, UR38, 0x400, URZ ;  /* 0x0000040026077890 */ /* 0x000fe2000fffe03f */
[----:B------:R-:W-:Y:S01]  /*42b0*/  WARPGROUP.ARRIVE ;  /* 0x00000000000079c5 */ /* 0x000fe20000000000 */
[----:B------:R-:W-:Y:S01]  /*42c0*/  UMOV UR11, 0x40000040 ;  /* 0x40000040000b7882 */ /* 0x000fe20000000000 */
[----:B------:R-:W-:Y:S02]  /*42d0*/  UISETP.NE.U32.AND UP0, UPT, UR40, URZ, UPT ;  /* 0x0000003f2800728c */ /* 0x000fe4000bf05070 */
[----:B------:R-:W-:Y:S02]  /*42e0*/  USHF.R.U32.HI UR7, URZ, 0x4, UR7 ;  /* 0x000000043f077899 */ /* 0x000fe40008011607 */
[----:B------:R-:W-:Y:S02]  /*42f0*/  UISETP.NE.AND.EX UP0, UPT, UR41, URZ, UPT, UP0 ;  /* 0x0000003f2900728c */ /* 0x000fe4000bf05300 */
[----:B------:R-:W-:-:S04]  /*4300*/  ULOP3.LUT UR7, UR7, 0x3fff, URZ, 0xc0, !UPT ;  /* 0x00003fff07077892 */ /* 0x000fc8000f8ec03f */
[----:B------:R-:W-:-:S04]  /*4310*/  ULOP3.LUT UR7, UR7, 0x4000000, URZ, 0xfc, !UPT ;  /* 0x0400000007077892 */ /* 0x000fc8000f8efc3f */
[----:B------:R-:W-:-:S07]  /*4320*/  ULEA UR7, UR5, UR7, 0xb ;  /* 0x0000000705077291 */ /* 0x000fce000f8e583f */
[----:B------:R-:W-:Y:S02]  /*4330*/  UMOV UR10, UR7 ;  /* 0x00000007000a7c82 */ /* 0x000fe40008000000 */
[----:B------:R-:W-:Y:S01]  /*4340*/  HGMMA.64x128x16.F32.BF16 R88, R180, gdesc[UR8].tnspB, R88, gsb0 ;  /* 0x41e00008b4587df0 */ /* 0x000fe20008001858 */
[----:B------:R-:W-:Y:S01]  /*4350*/  UIADD3 UR10, UR7, 0x80, URZ ;  /* 0x00000080070a7890 */ /* 0x000fe2000fffe03f */
[----:B------:R-:W-:Y:S01]  /*4360*/  UMOV UR11, 0x40000040 ;  /* 0x40000040000b7882 */ /* 0x000fe20000000000 */
[----:B------:R-:W-:Y:S02]  /*4370*/  WARPGROUP.DEPBAR.LE gsb0, 0x0 ;  /* 0x00008000000079c5 */ /* 0x000fe40000010000 */
[----:B------:R-:W-:-:S07]  /*4380*/  WARPGROUP.ARRIVE ;  /* 0x00000000000079c5 */ /* 0x000fce0000000000 */
[----:B------:R-:W-:Y:S01]  /*4390*/  HGMMA.64x128x16.F32.BF16 R88, R176, gdesc[UR8].tnspB, R88, gsb0 ;  /* 0x41e00008b0587df0 */ /* 0x000fe20008001858 */
[----:B------:R-:W-:Y:S01]  /*43a0*/  UMOV UR10, 0xffffff80 ;  /* 0xffffff80000a7882 */ /* 0x000fe20000000000 */
[----:B------:R-:W-:Y:S02]  /*43b0*/  USEL UR11, UR55, 0x1, UP0 ;  /* 0x00000001370b7887 */ /* 0x000fe40008000000 */
[----:B------:R-:W-:Y:S02]  /*43c0*/  UIMAD UR10, UR6, UR10, 0x1 ;  /* 0x00000001060a74a4 */ /* 0x000fe4000f8e020a */
[----:B------:R-:W-:Y:S02]  /*43d0*/  UISETP.GT.AND UP0, UPT, UR6, UR39, UPT ;  /* 0x000000270600728c */ /* 0x000fe4000bf04270 */
[----:B------:R-:W-:Y:S02]  /*43e0*/  UIADD3 UR10, UR42, UR10, URZ ;  /* 0x0000000a2a0a7290 */ /* 0x000fe4000fffe03f */
[----:B------:R-:W-:-:S02]  /*43f0*/  UIADD3 UR6, UR6, -0x1, URZ ;  /* 0xffffffff06067890 */ /* 0x000fc4000fffe03f */
[----:B------:R-:W-:-:S03]  /*4400*/  UIMAD UR10, UR11, UR54, UR10 ;  /* 0x000000360b0a72a4 */ /* 0x000fc6000f8e020a */
[----:B------:R-:W-:Y:S01]  /*4410*/  UMOV UR11, 0x40000040 ;  /* 0x40000040000b7882 */ /* 0x000fe20000000000 */
[----:B------:R-:W-:-:S06]  /*4420*/  UIADD3 UR10, UR10, -UR47, URZ ;  /* 0x8000002f0a0a7290 */ /* 0x000fcc000fffe03f */
[----:B--2---:R-:W-:Y:S01]  /*4430*/  IMAD.U32 R5, RZ, RZ, UR10 ;  /* 0x0000000aff057e24 */ /* 0x004fe2000f8e00ff */
[----:B------:R-:W-:-:S03]  /*4440*/  UIADD3 UR10, UR7, 0x100, URZ ;  /* 0x00000100070a7890 */ /* 0x000fc6000fffe03f */
[----:B------:R-:W-:-:S04]  /*4450*/  IMAD R5, R2, -0x2, R5 ;  /* 0xfffffffe02057824 */ /* 0x000fc800078e0205 */
[----:B------:R-:W-:-:S05]  /*4460*/  IMAD.IADD R10, R22, 0x1, R5 ;  /* 0x00000001160a7824 */ /* 0x000fca00078e0205 */
[C---:B------:R-:W-:Y:S02]  /*4470*/  ISETP.GT.AND P2, PT, R10.reuse, RZ, PT ;  /* 0x000000ff0a00720c */ /* 0x040fe40003f44270 */
[----:B------:R-:W-:Y:S02]  /*4480*/  ISETP.GT.AND P3, PT, R10, 0x1, PT ;  /* 0x000000010a00780c */ /* 0x000fe40003f64270 */
[----:B------:R-:W-:Y:S02]  /*4490*/  FSEL R11, R24, -INF , P2 ;  /* 0xff800000180b7808 */ /* 0x000fe40001000000 */
[----:B------:R-:W-:Y:S02]  /*44a0*/  ISETP.GT.AND P2, PT, R10, 0x8, PT ;  /* 0x000000080a00780c */ /* 0x000fe40003f44270 */
[----:B------:R-:W-:Y:S02]  /*44b0*/  FSEL R199, R25, -INF , P3 ;  /* 0xff80000019c77808 */ /* 0x000fe40001800000 */
[----:B-1----:R-:W-:-:S02]  /*44c0*/  FMNMX.FTZ R0, R11, R6, !PT ;  /* 0x000000060b007209 */ /* 0x002fc40007810000 */
        /* <DEDUP_REMOVED lines=34> */
[----:B------:R-:W-:Y:S01]  /*46f0*/  HGMMA.64x128x16.F32.BF16 R88, R172, gdesc[UR8].tnspB, R88, gsb0 ;  /* 0x41e00008ac587df0 */ /* 0x000fe20008001858 */
[----:B------:R-:W-:Y:S01]  /*4700*/  UIADD3 UR10, UR7, 0x180, URZ ;  /* 0x00000180070a7890 */ /* 0x000fe2000fffe03f */
[----:B------:R-:W-:Y:S01]  /*4710*/  FMNMX.FTZ R0, R179, R0, !PT ;  /* 0x00000000b3007209 */ /* 0x000fe20007810000 */
[----:B------:R-:W-:Y:S01]  /*4720*/  UMOV UR11, 0x40000040 ;  /* 0x40000040000b7882 */ /* 0x000fe20000000000 */
[----:B------:R-:W-:Y:S02]  /*4730*/  ISETP.GT.AND P2, PT, R10, 0x38, PT ;  /* 0x000000380a00780c */ /* 0x000fe40003f44270 */
[----:B------:R-:W-:Y:S01]  /*4740*/  FMNMX.FTZ R0, R177, R0, !PT ;  /* 0x00000000b1007209 */ /* 0x000fe20007810000 */
[----:B------:R-:W-:-:S02]  /*4750*/  WARPGROUP.DEPBAR.LE gsb0, 0x0 ;  /* 0x00008000000079c5 */ /* 0x000fc40000010000 */
[----:B------:R-:W-:Y:S01]  /*4760*/  WARPGROUP.ARRIVE ;  /* 0x00000000000079c5 */ /* 0x000fe20000000000 */
[----:B------:R-:W-:Y:S02]  /*4770*/  FSEL R175, R49, -INF , P3 ;  /* 0xff80000031af7808 */ /* 0x000fe40001800000 */
[----:B------:R-:W-:Y:S02]  /*4780*/  ISETP.GT.AND P3, PT, R10, 0x39, PT ;  /* 0x000000390a00780c */ /* 0x000fe40003f64270 */
[----:B------:R-:W-:Y:S01]  /*4790*/  FSEL R173, R52, -INF , P2 ;  /* 0xff80000034ad7808 */ /* 0x000fe20001000000 */
[----:B------:R-:W-:Y:S01]  /*47a0*/  HGMMA.64x128x16.F32.BF16 R88, R168, gdesc[UR8].tnspB, R88, gsb0 ;  /* 0x41e00008a8587df0 */ /* 0x000fe20008001858 */
[----:B------:R-:W-:Y:S01]  /*47b0*/  UIADD3 UR10, UR7, 0x200, URZ ;  /* 0x00000200070a7890 */ /* 0x000fe2000fffe03f */
[----:B------:R-:W-:Y:S01]  /*47c0*/  FMNMX.FTZ R0, R175, R0, !PT ;  /* 0x00000000af007209 */ /* 0x000fe20007810000 */
        /* <DEDUP_REMOVED lines=46> */
[C---:B------:R-:W-:Y:S01]  /*4ab0*/  ISETP.GT.AND P3, PT, R10.reuse, 0x79, PT ;  /* 0x000000790a00780c */ /* 0x040fe20003f64270 */
[----:B------:R-:W-:Y:S01]  /*4ac0*/  VIADD R10, R10, 0x8 ;  /* 0x000000080a0a7836 */ /* 0x000fe20000000000 */
[----:B------:R-:W-:Y:S02]  /*4ad0*/  FSEL R45, R84, -INF , P2 ;  /* 0xff800000542d7808 */ /* 0x000fe40001000000 */
[----:B------:R-:W-:Y:S02]  /*4ae0*/  FMNMX.FTZ R0, R81, R0, !PT ;  /* 0x0000000051007209 */ /* 0x000fe40007810000 */
[----:B------:R-:W-:-:S02]  /*4af0*/  FSEL R85, R85, -INF , P3 ;  /* 0xff80000055557808 */ /* 0x000fc40001800000 */
[----:B------:R-:W-:Y:S02]  /*4b00*/  FMNMX.FTZ R0, R45, R0, !PT ;  /* 0x000000002d007209 */ /* 0x000fe40007810000 */
[C---:B------:R-:W-:Y:S02]  /*4b10*/  ISETP.GT.AND P4, PT, R10.reuse, RZ, PT ;  /* 0x000000ff0a00720c */ /* 0x040fe40003f84270 */
[----:B------:R-:W-:Y:S02]  /*4b20*/  FMNMX.FTZ R12, R85, R0, !PT ;  /* 0x00000000550c7209 */ /* 0x000fe40007810000 */
[----:B------:R-:W1:Y:S01]  /*4b30*/  LDC R0, c[0x0][0x988] ;  /* 0x00026200ff007b82 */ /* 0x000e620000000800 */
[----:B------:R-:W-:Y:S02]  /*4b40*/  ISETP.GT.AND P5, PT, R10, 0x1, PT ;  /* 0x000000010a00780c */ /* 0x000fe40003fa4270 */
[----:B------:R-:W2:Y:S01]  /*4b50*/  SHFL.BFLY PT, R5, R12, 0x2, 0x1f ;  /* 0x0c401f000c057f89 */ /* 0x000ea200000e0000 */
[----:B------:R-:W-:-:S02]  /*4b60*/  FSEL R26, R26, -INF , P4 ;  /* 0xff8000001a1a7808 */ /* 0x000fc40002000000 */
[C---:B------:R-:W-:Y:S02]  /*4b70*/  ISETP.GT.AND P3, PT, R10.reuse, 0x8, PT ;  /* 0x000000080a00780c */ /* 0x040fe40003f64270 */
[C---:B------:R-:W-:Y:S02]  /*4b80*/  ISETP.GT.AND P6, PT, R10.reuse, 0x9, PT ;  /* 0x000000090a00780c */ /* 0x040fe40003fc4270 */
[C---:B------:R-:W-:Y:S02]  /*4b90*/  ISETP.GT.AND P4, PT, R10.reuse, 0x10, PT ;  /* 0x000000100a00780c */ /* 0x040fe40003f84270 */
[----:B------:R-:W-:Y:S02]  /*4ba0*/  FSEL R31, R31, -INF , P6 ;  /* 0xff8000001f1f7808 */ /* 0x000fe40003000000 */
[----:B------:R-:W-:Y:S02]  /*4bb0*/  ISETP.GT.AND P6, PT, R10, 0x19, PT ;  /* 0x000000190a00780c */ /* 0x000fe40003fc4270 */
[----:B--2---:R-:W-:-:S02]  /*4bc0*/  FMNMX.FTZ R14, R12, R5, !PT ;  /* 0x000000050c0e7209 */ /* 0x004fc40007810000 */
[----:B------:R-:W-:-:S03]  /*4bd0*/  FMNMX.FTZ R12, R26, R7, !PT ;  /* 0x000000071a0c7209 */ /* 0x000fc60007810000 */
[----:B------:R-:W2:Y:S01]  /*4be0*/  SHFL.BFLY PT, R5, R14, 0x1, 0x1f ;  /* 0x0c201f000e057f89 */ /* 0x000ea200000e0000 */
[----:B------:R-:W-:Y:S02]  /*4bf0*/  WARPGROUP.DEPBAR.LE gsb0, 0x0 ;  /* 0x00008000000079c5 */ /* 0x000fe40000010000 */
[----:B------:R-:W-:Y:S01]  /*4c00*/  WARPGROUP.ARRIVE ;  /* 0x00000000000079c5 */ /* 0x000fe20000000000 */
[----:B------:R-:W-:Y:S02]  /*4c10*/  FSEL R169, R34, -INF , P4 ;  /* 0xff80000022a97808 */ /* 0x000fe40002000000 */
[----:B------:R-:W-:-:S03]  /*4c20*/  ISETP.GT.AND P4, PT, R10, 0x20, PT ;  /* 0x000000200a00780c */ /* 0x000fc60003f84270 */
[----:B------:R-:W-:Y:S01]  /*4c30*/  HGMMA.64x128x16.F32.BF16 R88, R152, gdesc[UR8].tnspB, R88, gsb0 ;  /* 0x41e0000898587df0 */ /* 0x000fe20008001858 */
[----:B------:R-:W-:Y:S01]  /*4c40*/  UIADD3 UR10, UR7, 0x280, URZ ;  /* 0x00000280070a7890 */ /* 0x000fe2000fffe03f */
[----:B------:R-:W-:Y:S01]  /*4c50*/  UMOV UR11, 0x40000040 ;  /* 0x40000040000b7882 */ /* 0x000fe20000000000 */
[----:B--2---:R-:W-:-:S04]  /*4c60*/  FMNMX.FTZ R5, R14, R5, !PT ;  /* 0x000000050e057209 */ /* 0x004fc80007810000 */
[C---:B------:R-:W-:Y:S01]  /*4c70*/  FSETP.NEU.FTZ.AND P2, PT, R5.reuse, -INF , PT ;  /* 0xff8000000500780b */ /* 0x040fe20003f5d000 */
[----:B-1----:R-:W-:-:S05]  /*4c80*/  FMUL.FTZ R8, R5, R0 ;  /* 0x0000000005087220 */ /* 0x002fca0000410000 */
[----:B------:R-:W-:-:S05]  /*4c90*/  FSEL R8, R8, RZ, P2 ;  /* 0x000000ff08087208 */ /* 0x000fca0001000000 */
[-CC-:B------:R-:W-:Y:S01]  /*4ca0*/  FFMA.FTZ R178, R193, R0.reuse, -R8.reuse ;  /* 0x00000000c1b27223 */ /* 0x180fe20000010808 */
[----:B------:R-:W-:Y:S01]  /*4cb0*/  FSEL R193, R39, -INF , P6 ;  /* 0xff80000027c17808 */ /* 0x000fe20003000000 */
[-CC-:B------:R-:W-:Y:S01]  /*4cc0*/  FFMA.FTZ R176, R15, R0.reuse, -R8.reuse ;  /* 0x000000000fb07223 */ /* 0x180fe20000010808 */
[-CC-:B------:R-:W-:Y:S01]  /*4cd0*/  FFMA.FTZ R15, R195, R0.reuse, -R8.reuse ;  /* 0x00000000c30f7223 */ /* 0x180fe20000010808 */
[----:B------:R-:W-:Y:S01]  /*4ce0*/  FSEL R195, R42, -INF , P4 ;  /* 0xff8000002ac37808 */ /* 0x000fe20002000000 */
[-CC-:B------:R-:W-:Y:S01]  /*4cf0*/  FFMA.FTZ R182, R13, R0.reuse, -R8.reuse ;  /* 0x000000000db67223 */ /* 0x180fe20000010808 */
[-CC-:B------:R-:W-:Y:S01]  /*4d00*/  FFMA.FTZ R13, R197, R0.reuse, -R8.reuse ;  /* 0x00000000c50d7223 */ /* 0x180fe20000010808 */
[C---:B------:R-:W-:Y:S01]  /*4d10*/  ISETP.GT.AND P6, PT, R10.reuse, 0x29, PT ;  /* 0x000000290a00780c */ /* 0x040fe20003fc4270 */
[-CC-:B------:R-:W-:Y:S01]  /*4d20*/  FFMA.FTZ R172, R191, R0.reuse, -R8.reuse ;  /* 0x00000000bfac7223 */ /* 0x180fe20000010808 */
[----:B------:R-:W-:Y:S01]  /*4d30*/  ISETP.GT.AND P4, PT, R10, 0x30, PT ;  /* 0x000000300a00780c */ /* 0x000fe20003f84270 */
[-CC-:B------:R-:W-:Y:S01]  /*4d40*/  FFMA.FTZ R180, R199, R0.reuse, -R8.reuse ;  /* 0x00000000c7b47223 */ /* 0x180fe20000010808 */
[----:B------:R-:W-:Y:S01]  /*4d50*/  FSEL R47, R47, -INF , P6 ;  /* 0xff8000002f2f7808 */ /* 0x000fe20003000000 */
[-CC-:B------:R-:W-:Y:S01]  /*4d60*/  FFMA.FTZ R174, R181, R0.reuse, -R8.reuse ;  /* 0x00000000b5ae7223 */ /* 0x180fe20000010808 */
[----:B------:R-:W-:Y:S01]  /*4d70*/  FSEL R191, R50, -INF , P4 ;  /* 0xff80000032bf7808 */ /* 0x000fe20002000000 */
[-CC-:B------:R-:W-:Y:S01]  /*4d80*/  FFMA.FTZ R39, R179, R0.reuse, -R8.reuse ;  /* 0x00000000b3277223 */ /* 0x180fe20000010808 */
[C---:B------:R-:W-:Y:S01]  /*4d90*/  ISETP.GT.AND P4, PT, R10.reuse, 0x39, PT ;  /* 0x000000390a00780c */ /* 0x040fe20003f84270 */
[-CC-:B------:R-:W-:Y:S01]  /*4da0*/  FFMA.FTZ R168, R177, R0.reuse, -R8.reuse ;  /* 0x00000000b1a87223 */ /* 0x180fe20000010808 */
[-CC-:B------:R-:W-:Y:S01]  /*4db0*/  FFMA.FTZ R170, R173, R0.reuse, -R8.reuse ;  /* 0x00000000adaa7223 */ /* 0x180fe20000010808 */
[-CC-:B------:R-:W-:Y:S01]  /*4dc0*/  FFMA.FTZ R24, R45, R0.reuse, -R8.reuse ;  /* 0x000000002d187223 */ /* 0x180fe20000010808 */
[----:B------:R-:W-:Y:S01]  /*4dd0*/  FSEL R55, R55, -INF , P4 ;  /* 0xff80000037377808 */ /* 0x000fe20002000000 */
[-CC-:B------:R-:W-:Y:S01]  /*4de0*/  FFMA.FTZ R14, R9, R0.reuse, -R8.reuse ;  /* 0x00000000090e7223 */ /* 0x180fe20000010808 */
[----:B------:R-:W-:Y:S01]  /*4df0*/  ISETP.GT.AND P4, PT, R10, 0x48, PT ;  /* 0x000000480a00780c */ /* 0x000fe20003f84270 */
[-CC-:B------:R-:W-:Y:S01]  /*4e00*/  FFMA.FTZ R11, R11, R0.reuse, -R8.reuse ;  /* 0x000000000b0b7223 */ /* 0x180fe20000010808 */
[----:B------:R-:W-:Y:S01]  /*4e10*/  FSEL R45, R5, RZ, P2 ;  /* 0x000000ff052d7208 */ /* 0x000fe20001000000 */
[----:B------:R-:W-:Y:S01]  /*4e20*/  MUFU.EX2 R180, R180 ;  /* 0x000000b400b47308 */ /* 0x000fe20000000800 */
[----:B------:R-:W-:Y:S01]  /*4e30*/  FSEL R179, R62, -INF , P4 ;  /* 0xff8000003eb37808 */ /* 0x000fe20002000000 */
[-CC-:B------:R-:W-:Y:S01]  /*4e40*/  FFMA.FTZ R21, R21, R0.reuse, -R8.reuse ;  /* 0x0000000015157223 */ /* 0x180fe20000010808 */
[C---:B------:R-:W-:Y:S01]  /*4e50*/  ISETP.GT.AND P4, PT, R10.reuse, 0x51, PT ;  /* 0x000000510a00780c */ /* 0x040fe20003f84270 */
[-CC-:B------:R-:W-:Y:S01]  /*4e60*/  FFMA.FTZ R53, R53, R0.reuse, -R8.reuse ;  /* 0x0000000035357223 */ /* 0x180fe20000010808 */
[----:B------:R-:W-:Y:S01]  /*4e70*/  FFMA.FTZ R85, R85, R0, -R8 ;  /* 0x0000000055557223 */ /* 0x000fe20000010808 */
[----:B------:R-:W-:Y:S01]  /*4e80*/  IMAD.U32 R50, RZ, RZ, UR5 ;  /* 0x00000005ff327e24 */ /* 0x000fe2000f8e00ff */
[----:B------:R-:W-:Y:S01]  /*4e90*/  FSEL R67, R67, -INF , P4 ;  /* 0xff80000043437808 */ /* 0x000fe20002000000 */
[----:B------:R-:W-:Y:S01]  /*4ea0*/  MUFU.EX2 R11, R11 ;  /* 0x0000000b000b7308 */ /* 0x000fe20000000800 */
[----:B------:R-:W-:Y:S01]  /*4eb0*/  ISETP.GT.AND P4, PT, R10, 0x60, PT ;  /* 0x000000600a00780c */ /* 0x000fe20003f84270 */
[----:B------:R-:W-:Y:S01]  /*4ec0*/  UMOV UR5, UR37 ;  /* 0x0000002500057c82 */ /* 0x000fe20008000000 */
[----:B------:R-:W-:-:S02]  /*4ed0*/  @!P1 LEA R50, R50, UR38, 0x3 ;  /* 0x0000002632329c11 */ /* 0x000fc4000f8e18ff */
[----:B------:R-:W-:Y:S02]  /*4ee0*/  FSEL R173, R74, -INF , P4 ;  /* 0xff8000004aad7808 */ /* 0x000fe40002000000 */
[C---:B------:R-:W-:Y:S01]  /*4ef0*/  ISETP.GT.AND P4, PT, R10.reuse, 0x69, PT ;  /* 0x000000690a00780c */ /* 0x040fe20003f84270 */
[----:B------:R-:W-:Y:S03]  /*4f00*/  MUFU.EX2 R182, R182 ;  /* 0x000000b600b67308 */ /* 0x000fe60000000800 */
[----:B------:R-:W-:Y:S02]  /*4f10*/  FSEL R79, R79, -INF , P4 ;  /* 0xff8000004f4f7808 */ /* 0x000fe40002000000 */
[----:B------:R-:W-:-:S03]  /*4f20*/  ISETP.GT.AND P4, PT, R10, 0x78, PT ;  /* 0x000000780a00780c */ /* 0x000fc60003f84270 */
        /* <DEDUP_REMOVED lines=15> */
[----:B------:R-:W-:Y:S01]  /*5020*/  FMNMX.FTZ R12, R155, R12, !PT ;  /* 0x0000000c9b0c7209 */ /* 0x000fe20007810000 */
[----:B------:R-:W-:Y:S01]  /*5030*/  HGMMA.64x128x16.F32.BF16 R88, R156, gdesc[UR8].tnspB, R88, gsb0 ;  /* 0x41e000089c587df0 */ /* 0x000fe20008001858 */
[C---:B------:R-:W-:Y:S01]  /*5040*/  ISETP.GT.AND P5, PT, R10.reuse, 0x11, PT ;  /* 0x000000110a00780c */ /* 0x040fe20003fa4270 */
[----:B------:R-:W-:Y:S01]  /*5050*/  UIADD3 UR10, UR7, 0x300, URZ ;  /* 0x00000300070a7890 */ /* 0x000fe2000fffe03f */
[----:B------:R-:W-:Y:S01]  /*5060*/  FMNMX.FTZ R12, R153, R12, !PT ;  /* 0x0000000c990c7209 */ /* 0x000fe20007810000 */
[----:B------:R-:W-:Y:S01]  /*5070*/  UMOV UR11, 0x40000040 ;  /* 0x40000040000b7882 */ /* 0x000fe20000000000 */
[----:B------:R-:W-:Y:S01]  /*5080*/  ISETP.GT.AND P3, PT, R10, 0x18, PT ;  /* 0x000000180a00780c */ /* 0x000fe20003f64270 */
[--C-:B------:R-:W-:Y:S01]  /*5090*/  FFMA.FTZ R49, R57, R0, -R8.reuse ;  /* 0x0000000039317223 */ /* 0x100fe20000010808 */
[----:B------:R-:W-:Y:S01]  /*50a0*/  FMNMX.FTZ R12, R31, R12, !PT ;  /* 0x0000000c1f0c7209 */ /* 0x000fe20007810000 */
[-CC-:B------:R-:W-:Y:S01]  /*50b0*/  FFMA.FTZ R154, R41, R0.reuse, -R8.reuse ;  /* 0x00000000299a7223 */ /* 0x180fe20000010808 */
[----:B------:R-:W-:Y:S01]  /*50c0*/  FSEL R35, R35, -INF , P5 ;  /* 0xff80000023237808 */ /* 0x000fe20002800000 */
[----:B------:R-:W-:Y:S01]  /*50d0*/  FFMA.FTZ R41, R61, R0, -R8 ;  /* 0x000000003d297223 */ /* 0x000fe20000010808 */
[----:B------:R-:W-:Y:S01]  /*50e0*/  FMNMX.FTZ R12, R169, R12, !PT ;  /* 0x0000000ca90c7209 */ /* 0x000fe20007810000 */
[----:B------:R-:W-:Y:S01]  /*50f0*/  MUFU.EX2 R27, R27 ;  /* 0x0000001b001b7308 */ /* 0x000fe20000000800 */
[----:B------:R-:W-:-:S02]  /*5100*/  FSEL R171, R38, -INF , P3 ;  /* 0xff80000026ab7808 */ /* 0x000fc40001800000 */
[----:B------:R-:W-:Y:S02]  /*5110*/  FMNMX.FTZ R12, R35, R12, !PT ;  /* 0x0000000c230c7209 */ /* 0x000fe40007810000 */
[C---:B------:R-:W-:Y:S02]  /*5120*/  ISETP.GT.AND P5, PT, R10.reuse, 0x21, PT ;  /* 0x000000210a00780c */ /* 0x040fe40003fa4270 */
[----:B------:R-:W-:Y:S01]  /*5130*/  FMNMX.FTZ R12, R171, R12, !PT ;  /* 0x0000000cab0c7209 */ /* 0x000fe20007810000 */
[----:B------:R-:W-:Y:S01]  /*5140*/  MUFU.EX2 R170, R170 ;  /* 0x000000aa00aa7308 */ /* 0x000fe20000000800 */
[----:B------:R-:W-:Y:S02]  /*5150*/  ISETP.GT.AND P3, PT, R10, 0x28, PT ;  /* 0x000000280a00780c */ /* 0x000fe40003f64270 */
[----:B------:R-:W-:Y:S02]  /*5160*/  FMNMX.FTZ R12, R193, R12, !PT ;  /* 0x0000000cc10c7209 */ /* 0x000fe40007810000 */
[----:B------:R-:W-:-:S02]  /*5170*/  FSEL R43, R43, -INF , P5 ;  /* 0xff8000002b2b7808 */ /* 0x000fc40002800000 */
[----:B------:R-:W-:Y:S01]  /*5180*/  FMNMX.FTZ R12, R195, R12, !PT ;  /* 0x0000000cc30c7209 */ /* 0x000fe20007810000 */
[----:B------:R-:W-:Y:S01]  /*5190*/  MUFU.EX2 R53, R53 ;  /* 0x0000003500357308 */ /* 0x000fe20000000800 */
[----:B------:R-:W-:Y:S01]  /*51a0*/  FSEL R197, R46, -INF , P3 ;  /* 0xff8000002ec57808 */ /* 0x000fe20001800000 */
[----:B------:R-:W-:Y:S01]  /*51b0*/  IMAD.U32 R46, RZ, RZ, UR37 ;  /* 0x00000025ff2e7e24 */ /* 0x000fe2000f8e00ff */
[----:B------:R-:W-:Y:S02]  /*51c0*/  FMNMX.FTZ R12, R43, R12, !PT ;  /* 0x0000000c2b0c7209 */ /* 0x000fe40007810000 */
[C---:B------:R-:W-:Y:S02]  /*51d0*/  ISETP.GT.AND P5, PT, R10.reuse, 0x31, PT ;  /* 0x000000310a00780c */ /* 0x040fe40003fa4270 */
[----:B------:R-:W-:Y:S01]  /*51e0*/  FMNMX.FTZ R12, R197, R12, !PT ;  /* 0x0000000cc50c7209 */ /* 0x000fe20007810000 */
[----:B------:R-:W-:Y:S01]  /*51f0*/  MUFU.EX2 R152, R152 ;  /* 0x0000009800987308 */ /* 0x000fe20000000800 */
[----:B------:R-:W-:-:S02]  /*5200*/  ISETP.GT.AND P3, PT, R10, 0x38, PT ;  /* 0x000000380a00780c */ /* 0x000fc40003f64270 */
[----:B------:R-:W-:Y:S02]  /*5210*/  FMNMX.FTZ R12, R47, R12, !PT ;  /* 0x0000000c2f0c7209 */ /* 0x000fe40007810000 */
[----:B------:R-:W-:Y:S01]  /*5220*/  FSEL R183, R51, -INF , P5 ;  /* 0xff80000033b77808 */ /* 0x000fe20002800000 */
[----:B------:R-:W-:Y:S01]  /*5230*/  FFMA.FTZ R51, R175, R0, -R8 ;  /* 0x00000000af337223 */ /* 0x000fe20000010808 */
[----:B------:R-:W-:Y:S01]  /*5240*/  FMNMX.FTZ R12, R191, R12, !PT ;  /* 0x0000000cbf0c7209 */ /* 0x000fe20007810000 */
[----:B------:R-:W-:Y:S01]  /*5250*/  MUFU.EX2 R49, R49 ;  /* 0x0000003100317308 */ /* 0x000fe20000000800 */
[----:B------:R-:W-:Y:S02]  /*5260*/  FSEL R199, R54, -INF , P3 ;  /* 0xff80000036c77808 */ /* 0x000fe40001800000 */
[----:B------:R-:W-:Y:S02]  /*5270*/  FMNMX.FTZ R12, R183, R12, !PT ;  /* 0x0000000cb70c7209 */ /* 0x000fe40007810000 */
[----:B------:R-:W-:-:S02]  /*5280*/  ISETP.GT.AND P5, PT, R10, 0x40, PT ;  /* 0x000000400a00780c */ /* 0x000fc40003fa4270 */
[----:B------:R-:W-:Y:S01]  /*5290*/  FMNMX.FTZ R12, R199, R12, !PT ;  /* 0x0000000cc70c7209 */ /* 0x000fe20007810000 */
[----:B------:R-:W-:Y:S01]  /*52a0*/  MUFU.EX2 R51, R51 ;  /* 0x0000003300337308 */ /* 0x000fe20000000800 */
[----:B------:R-:W-:Y:S02]  /*52b0*/  ISETP.GT.AND P3, PT, R10, 0x41, PT ;  /* 0x000000410a00780c */ /* 0x000fe40003f64270 */
[----:B------:R-:W-:Y:S02]  /*52c0*/  FSEL R181, R58, -INF , P5 ;  /* 0xff8000003ab57808 */ /* 0x000fe40002800000 */
[----:B------:R-:W-:Y:S02]  /*52d0*/  FMNMX.FTZ R12, R55, R12, !PT ;  /* 0x0000000c370c7209 */ /* 0x000fe40007810000 */
[----:B------:R-:W-:Y:S01]  /*52e0*/  FSEL R59, R59, -INF , P3 ;  /* 0xff8000003b3b7808 */ /* 0x000fe20001800000 */
[----:B------:R-:W-:Y:S01]  /*52f0*/  MUFU.EX2 R154, R154 ;  /* 0x0000009a009a7308 */ /* 0x000fe20000000800 */
[----:B------:R-:W-:-:S02]  /*5300*/  FMNMX.FTZ R12, R181, R12, !PT ;  /* 0x0000000cb50c7209 */ /* 0x000fc40007810000 */
[C---:B------:R-:W-:Y:S02]  /*5310*/  ISETP.GT.AND P5, PT, R10.reuse, 0x49, PT ;  /* 0x000000490a00780c */ /* 0x040fe40003fa4270 */
[----:B------:R-:W-:Y:S02]  /*5320*/  FMNMX.FTZ R12, R59, R12, !PT ;  /* 0x0000000c3b0c7209 */ /* 0x000fe40007810000 */
[----:B------:R-:W-:Y:S01]  /*5330*/  ISETP.GT.AND P3, PT, R10, 0x50, PT ;  /* 0x000000500a00780c */ /* 0x000fe20003f64270 */
[----:B------:R-:W-:Y:S01]  /*5340*/  MUFU.EX2 R41, R41 ;  /* 0x0000002900297308 */ /* 0x000fe20000000800 */
[----:B------:R-:W-:Y:S02]  /*5350*/  FSEL R177, R63, -INF , P5 ;  /* 0xff8000003fb17808 */ /* 0x000fe40002800000 */
[----:B------:R-:W-:Y:S02]  /*5360*/  FMNMX.FTZ R12, R179, R12, !PT ;  /* 0x0000000cb30c7209 */ /* 0x000fe40007810000 */
[----:B------:R-:W-:-:S02]  /*5370*/  FSEL R201, R66, -INF , P3 ;  /* 0xff80000042c97808 */ /* 0x000fc40001800000 */
[----:B------:R-:W-:Y:S01]  /*5380*/  FMNMX.FTZ R12, R177, R12, !PT ;  /* 0x0000000cb10c7209 */ /* 0x000fe20007810000 */
[----:B------:R-:W-:Y:S01]  /*5390*/  MUFU.EX2 R14, R14 ;  /* 0x0000000e000e7308 */ /* 0x000fe20000000800 */
[C---:B------:R-:W-:Y:S02]  /*53a0*/  ISETP.GT.AND P5, PT, R10.reuse, 0x58, PT ;  /* 0x000000580a00780c */ /* 0x040fe40003fa4270 */
[----:B------:R-:W-:Y:S02]  /*53b0*/  FMNMX.FTZ R12, R201, R12, !PT ;  /* 0x0000000cc90c7209 */ /* 0x000fe40007810000 */
[----:B------:R-:W-:Y:S02]  /*53c0*/  ISETP.GT.AND P3, PT, R10, 0x59, PT ;  /* 0x000000590a00780c */ /* 0x000fe40003f64270 */
[----:B------:R-:W-:Y:S02]  /*53d0*/  FSEL R63, R70, -INF , P5 ;  /* 0xff800000463f7808 */ /* 0x000fe40002800000 */
[----:B------:R-:W-:-:S02]  /*53e0*/  FMNMX.FTZ R12, R67, R12, !PT ;  /* 0x0000000c430c7209 */ /* 0x000fc40007810000 */
[----:B------:R-:W-:Y:S02]  /*53f0*/  FSEL R71, R71, -INF , P3 ;  /* 0xff80000047477808 */ /* 0x000fe40001800000 */
[----:B------:R-:W-:Y:S02]  /*5400*/  FMNMX.FTZ R12, R63, R12, !PT ;  /* 0x0000000c3f0c7209 */ /* 0x000fe40007810000 */
[C---:B------:R-:W-:Y:S02]  /*5410*/  ISETP.GT.AND P5, PT, R10.reuse, 0x61, PT ;  /* 0x000000610a00780c */ /* 0x040fe40003fa4270 */
[----:B------:R-:W-:Y:S02]  /*5420*/  FMNMX.FTZ R12, R71, R12, !PT ;  /* 0x0000000c470c7209 */ /* 0x000fe40007810000 */
[----:B------:R-:W-:Y:S02]  /*5430*/  ISETP.GT.AND P3, PT, R10, 0x68, PT ;  /* 0x000000680a00780c */ /* 0x000fe40003f64270 */
[----:B------:R-:W-:-:S02]  /*5440*/  FSEL R75, R75, -INF , P5 ;  /* 0xff8000004b4b7808 */ /* 0x000fc40002800000 */
[----:B------:R-:W-:Y:S02]  /*5450*/  FMNMX.FTZ R12, R173, R12, !PT ;  /* 0x0000000cad0c7209 */ /* 0x000fe40007810000 */
[----:B------:R-:W-:Y:S02]  /*5460*/  FSEL R175, R78, -INF , P3 ;  /* 0xff8000004eaf7808 */ /* 0x000fe40001800000 */
[----:B------:R-:W-:Y:S02]  /*5470*/  FMNMX.FTZ R12, R75, R12, !PT ;  /* 0x0000000c4b0c7209 */ /* 0x000fe40007810000 */
[C---:B------:R-:W-:Y:S02]  /*5480*/  ISETP.GT.AND P5, PT, R10.reuse, 0x70, PT ;  /* 0x000000700a00780c */ /* 0x040fe40003fa4270 */
[----:B------:R-:W-:Y:S02]  /*5490*/  FMNMX.FTZ R12, R175, R12, !PT ;  /* 0x0000000caf0c7209 */ /* 0x000fe40007810000 */
[----:B------:R-:W-:-:S02]  /*54a0*/  ISETP.GT.AND P3, PT, R10, 0x71, PT ;  /* 0x000000710a00780c */ /* 0x000fc40003f64270 */
[----:B------:R-:W-:Y:S02]  /*54b0*/  FSEL R203, R82, -INF , P5 ;  /* 0xff80000052cb7808 */ /* 0x000fe40002800000 */
[----:B------:R-:W-:Y:S02]  /*54c0*/  FMNMX.FTZ R12, R79, R12, !PT ;  /* 0x0000000c4f0c7209 */ /* 0x000fe40007810000 */
[----:B------:R-:W-:Y:S02]  /*54d0*/  FSEL R83, R83, -INF , P3 ;  /* 0xff80000053537808 */ /* 0x000fe40001800000 */
[----:B------:R-:W-:Y:S02]  /*54e0*/  FMNMX.FTZ R12, R203, R12, !PT ;  /* 0x0000000ccb0c7209 */ /* 0x000fe40007810000 */
[----:B------:R-:W-:Y:S01]  /*54f0*/  ISETP.GT.AND P5, PT, R10, 0x79, PT ;  /* 0x000000790a00780c */ /* 0x000fe20003fa4270 */
[-CC-:B------:R-:W-:Y:S01]  /*5500*/  FFMA.FTZ R10, R33, R0.reuse, -R8.reuse ;  /* 0x00000000210a7223 */ /* 0x180fe20000010808 */
[----:B------:R-:W-:Y:S01]  /*5510*/  FSEL R57, R86, -INF , P4 ;  /* 0xff80000056397808 */ /* 0x000fe20002000000 */
[----:B------:R-:W-:Y:S01]  /*5520*/  FFMA.FTZ R33, R73, R0, -R8 ;  /* 0x0000000049217223 */ /* 0x000fe20000010808 */
[----:B------:R-:W-:-:S02]  /*5530*/  FMNMX.FTZ R12, R83, R12, !PT ;  /* 0x0000000c530c7209 */ /* 0x000fc40007810000 */
[----:B------:R-:W-:Y:S01]  /*5540*/  FSEL R87, R87, -INF , P5 ;  /* 0xff80000057577808 */ /* 0x000fe20002800000 */
[----:B------:R-:W-:Y:S01]  /*5550*/  MUFU.EX2 R10, R10 ;  /* 0x0000000a000a7308 */ /* 0x000fe20000000800 */
[----:B------:R-:W-:Y:S02]  /*5560*/  FMNMX.FTZ R12, R57, R12, !PT ;  /* 0x0000000c390c7209 */ /* 0x000fe40007810000 */
[----:B------:R-:W-:Y:S02]  /*5570*/  @!P1 LEA R46, R46, UR38, 0x3 ;  /* 0x000000262e2e9c11 */ /* 0x000fe4000f8e18ff */
[----:B------:R-:W-:-:S03]  /*5580*/  FMNMX.FTZ R12, R87, R12, !PT ;  /* 0x0000000c570c7209 */ /* 0x000fc60007810000 */
[----:B------:R-:W-:Y:S01]  /*5590*/  @!P1 VIADD R46, R46, 0x28840 ;  /* 0x000288402e2e9836 */ /* 0x000fe20000000000 */
[----:B------:R-:W-:Y:S01]  /*55a0*/  MUFU.EX2 R33, R33 ;  /* 0x0000002100217308 */ /* 0x000fe20000000800 */
[----:B------:R-:W1:Y:S03]  /*55b0*/  SHFL.BFLY PT, R61, R12, 0x2, 0x1f ;  /* 0x0c401f000c3d7f89 */ /* 0x000e6600000e0000 */
[----:B------:R-:W-:Y:S01]  /*55c0*/  @!P1 PRMT R46, RZ, 0x654, R46 ;  /* 0x00000654ff2e9816 */ /* 0x000fe2000000002e */
[----:B------:R-:W-:Y:S02]  /*55d0*/  WARPGROUP.DEPBAR.LE gsb0, 0x0 ;  /* 0x00008000000079c5 */ /* 0x000fe40000010000 */
[----:B------:R-:W-:Y:S01]  /*55e0*/  WARPGROUP.ARRIVE ;  /* 0x00000000000079c5 */ /* 0x000fe20000000000 */
[-CC-:B------:R-:W-:Y:S01]  /*55f0*/  FFMA.FTZ R156, R37, R0.reuse, -R8.reuse ;  /* 0x00000000259c7223 */ /* 0x180fe20000010808 */
[-CC-:B------:R-:W-:Y:S01]  /*5600*/  FFMA.FTZ R37, R65, R0.reuse, -R8.reuse ;  /* 0x0000000041257223 */ /* 0x180fe20000010808 */
[-CC-:B------:R-:W-:Y:S01]  /*5610*/  FFMA.FTZ R158, R29, R0.reuse, -R8.reuse ;  /* 0x000000001d9e7223 */ /* 0x180fe20000010808 */
[----:B------:R-:W-:-:S02]  /*5620*/  FFMA.FTZ R29, R69, R0, -R8 ;  /* 0x00000000451d7223 */ /* 0x000fc40000010808 */
[----:B------:R-:W-:Y:S01]  /*5630*/  HGMMA.64x128x16.F32.BF16 R88, R160, gdesc[UR8].tnspB, R88, gsb0 ;  /* 0x41e00008a0587df0 */ /* 0x000fe20008001858 */
[----:B------:R-:W-:Y:S01]  /*5640*/  UIADD3 UR10, UR7, 0x380, URZ ;  /* 0x00000380070a7890 */ /* 0x000fe2000fffe03f */
[----:B------:R-:W-:Y:S01]  /*5650*/  MUFU.EX2 R156, R156 ;  /* 0x0000009c009c7308 */ /* 0x000fe20000000800 */
[----:B------:R-:W-:Y:S01]  /*5660*/  UMOV UR11, 0x40000040 ;  /* 0x40000040000b7882 */ /* 0x000fe20000000000 */
[----:B------:R-:W-:Y:S01]  /*5670*/  UMOV UR7, UR36 ;  /* 0x0000002400077c82 */ /* 0x000fe20008000000 */
[----:B-1----:R-:W-:Y:S01]  /*5680*/  FMNMX.FTZ R20, R12, R61, !PT ;  /* 0x0000003d0c147209 */ /* 0x002fe20007810000 */
[-CC-:B------:R-:W-:Y:S01]  /*5690*/  FFMA.FTZ R12, R25, R0.reuse, -R8.reuse ;  /* 0x00000000190c7223 */ /* 0x180fe20000010808 */
[-CC-:B------:R-:W-:Y:S01]  /*56a0*/  FFMA.FTZ R25, R77, R0.reuse, -R8.reuse ;  /* 0x000000004d197223 */ /* 0x180fe20000010808 */
[----:B------:R-:W-:Y:S02]  /*56b0*/  FFMA.FTZ R61, R81, R0, -R8 ;  /* 0x00000000513d7223 */ /* 0x000fe40000010808 */
[----:B------:R-:W-:Y:S01]  /*56c0*/  MUFU.EX2 R37, R37 ;  /* 0x0000002500257308 */ /* 0x000fe20000000800 */
[----:B------:R-:W1:Y:S07]  /*56d0*/  SHFL.BFLY PT, R65, R20, 0x1, 0x1f ;  /* 0x0c201f0014417f89 */ /* 0x000e6e00000e0000 */
[----:B------:R-:W-:Y:S08]  /*56e0*/  MUFU.EX2 R158, R158 ;  /* 0x0000009e009e7308 */ /* 0x000ff00000000800 */
[----:B------:R-:W-:Y:S08]  /*56f0*/  MUFU.EX2 R29, R29 ;  /* 0x0000001d001d7308 */ /* 0x000ff00000000800 */
[----:B------:R-:W-:Y:S01]  /*5700*/  MUFU.EX2 R12, R12 ;  /* 0x0000000c000c7308 */ /* 0x000fe20000000800 */
[----:B-1----:R-:W-:Y:S01]  /*5710*/  FMNMX.FTZ R9, R20, R65, !PT ;  /* 0x0000004114097209 */ /* 0x002fe20007810000 */
[----:B------:R-:W-:-:S03]  /*5720*/  FADD.FTZ R65, -R45, R6 ;  /* 0x000000062d417221 */ /* 0x000fc60000010100 */
[----:B------:R-:W-:Y:S01]  /*5730*/  FSETP.NEU.FTZ.AND P2, PT, R9, -INF , PT ;  /* 0xff8000000900780b */ /* 0x000fe20003f5d000 */
[-C--:B------:R-:W-:Y:S01]  /*5740*/  FMUL.FTZ R6, R65, R0.reuse ;  /* 0x0000000041067220 */ /* 0x080fe20000410000 */
[----:B------:R-:W-:Y:S01]  /*5750*/  FMUL.FTZ R32, R9, R0 ;  /* 0x0000000009207220 */ /* 0x000fe20000410000 */
[----:B------:R1:W-:Y:S04]  /*5760*/  MUFU.EX2 R20, R24 ;  /* 0x0000001800147308 */ /* 0x0003e80000000800 */
[----:B------:R-:W-:-:S04]  /*5770*/  FSEL R32, R32, RZ, P2 ;  /* 0x000000ff20207208 */ /* 0x000fc80001000000 */
[----:B------:R-:W2:Y:S01]  /*5780*/  MUFU.EX2 R6, R6 ;  /* 0x0000000600067308 */ /* 0x000ea20000000800 */
[-CC-:B------:R-:W-:Y:S01]  /*5790*/  FFMA.FTZ R38, R55, R0.reuse, -R32.reuse ;  /* 0x0000000037267223 */ /* 0x180fe20000010820 */
[-CC-:B------:R-:W-:Y:S01]  /*57a0*/  FFMA.FTZ R8, R26, R0.reuse, -R32.reuse ;  /* 0x000000001a087223 */ /* 0x180fe20000010820 */
[-CC-:B------:R-:W-:Y:S01]  /*57b0*/  FFMA.FTZ R65, R155, R0.reuse, -R32.reuse ;  /* 0x000000009b417223 */ /* 0x180fe20000010820 */
[-CC-:B-1----:R-:W-:Y:S01]  /*57c0*/  FFMA.FTZ R24, R153, R0.reuse, -R32.reuse ;  /* 0x0000000099187223 */ /* 0x182fe20000010820 */
        /* <DEDUP_REMOVED lines=11> */
[----:B------:R-:W1:Y:S01]  /*5880*/  MUFU.EX2 R65, R65 ;  /* 0x0000004100417308 */ /* 0x000e620000000800 */
[----:B--2---:R-:W-:Y:S01]  /*5890*/  FFMA.FTZ R55, R6, R4, R11 ;  /* 0x0000000406377223 */ /* 0x004fe2000001000b */
[-CC-:B------:R-:W-:Y:S01]  /*58a0*/  FFMA.FTZ R36, R183, R0.reuse, -R32.reuse ;  /* 0x00000000b7247223 */ /* 0x180fe20000010820 */
[-CC-:B------:R-:W-:Y:S01]  /*58b0*/  FFMA.FTZ R171, R199, R0.reuse, -R32.reuse ;  /* 0x00000000c7ab7223 */ /* 0x180fe20000010820 */
[-CC-:B------:R-:W-:Y:S01]  /*58c0*/  FFMA.FTZ R153, R181, R0.reuse, -R32.reuse ;  /* 0x00000000b5997223 */ /* 0x180fe20000010820 */
[C---:B------:R-:W-:Y:S01]  /*58d0*/  FADD.FTZ R55, R180.reuse, R55 ;  /* 0x00000037b4377221 */ /* 0x040fe20000010000 */
[----:B------:R-:W-:Y:S01]  /*58e0*/  F2FP.BF16.F32.PACK_AB R180, R180, R11 ;  /* 0x0000000bb4b4723e */ /* 0x000fe200000010ff */
        /* <DEDUP_REMOVED lines=20> */
[----:B------:R-:W-:Y:S01]  /*5a30*/  FFMA.FTZ R57, R57, R0, -R32 ;  /* 0x0000000039397223 */ /* 0x000fe20000010820 */
[----:B------:R-:W-:Y:S01]  /*5a40*/  F2FP.BF16.F32.PACK_AB R182, R13, R182 ;  /* 0x000000b60db6723e */ /* 0x000fe200000010ff */
[----:B------:R-:W-:Y:S01]  /*5a50*/  FADD.FTZ R55, R21, R4 ;  /* 0x0000000415377221 */ /* 0x000fe20000010000 */
[----:B------:R-:W-:-:S02]  /*5a60*/  FSEL R4, R9, RZ, P2 ;  /* 0x000000ff09047208 */ /* 0x000fc40001000000 */
[----:B------:R-:W3:Y:S01]  /*5a70*/  MUFU.EX2 R35, R35 ;  /* 0x0000002300237308 */ /* 0x000ee20000000800 */
[----:B------:R-:W-:Y:S01]  /*5a80*/  FADD.FTZ R44, R172, R55 ;  /* 0x00000037ac2c7221 */ /* 0x000fe20000010000 */
[----:B------:R-:W-:Y:S01]  /*5a90*/  PLOP3.LUT P2, PT, PT, PT, UP0, 0x80, 0x0 ;  /* 0x000000000000781c */ /* 0x000fe20003f4f008 */
[----:B------:R-:W-:Y:S01]  /*5aa0*/  FADD.FTZ R7, -R4, R7 ;  /* 0x0000000704077221 */ /* 0x000fe20000010100 */
[----:B------:R-:W-:Y:S01]  /*5ab0*/  IADD3 R4, -R23, 0xb, RZ ;  /* 0x0000000b17047810 */ /* 0x000fe20007ffe1ff */
[----:B------:R-:W-:Y:S01]  /*5ac0*/  FADD.FTZ R55, R27, R44 ;  /* 0x0000002c1b377221 */ /* 0x000fe20000010000 */
[----:B------:R-:W-:Y:S01]  /*5ad0*/  F2FP.BF16.F32.PACK_AB R176, R15, R176 ;  /* 0x000000b00fb0723e */ /* 0x000fe200000010ff */
[----:B------:R-:W-:Y:S01]  /*5ae0*/  FMUL.FTZ R7, R7, R0 ;  /* 0x0000000007077220 */ /* 0x000fe20000410000 */
[----:B------:R-:W-:Y:S01]  /*5af0*/  MUFU.EX2 R28, R28 ;  /* 0x0000001c001c7308 */ /* 0x000fe20000000800 */
[----:B------:R-:W-:Y:S01]  /*5b00*/  FADD.FTZ R44, R174, R55 ;  /* 0x00000037ae2c7221 */ /* 0x000fe20000010000 */
[----:B------:R-:W-:-:S02]  /*5b10*/  F2FP.BF16.F32.PACK_AB R178, R21, R178 ;  /* 0x000000b215b2723e */ /* 0x000fc400000010ff */
[----:B------:R-:W-:Y:S01]  /*5b20*/  F2FP.BF16.F32.PACK_AB R172, R27, R172 ;  /* 0x000000ac1bac723e */ /* 0x000fe200000010ff */
[----:B------:R-:W-:Y:S01]  /*5b30*/  FADD.FTZ R55, R39, R44 ;  /* 0x0000002c27377221 */ /* 0x000fe20000010000 */
[-CC-:B------:R-:W-:Y:S01]  /*5b40*/  FFMA.FTZ R44, R67, R0.reuse, -R32.reuse ;  /* 0x00000000432c7223 */ /* 0x180fe20000010820 */
[----:B------:R-:W-:Y:S01]  /*5b50*/  FFMA.FTZ R32, R87, R0, -R32 ;  /* 0x0000000057207223 */ /* 0x000fe20000010820 */
[----:B------:R-:W-:Y:S01]  /*5b60*/  MUFU.EX2 R7, R7 ;  /* 0x0000000700077308 */ /* 0x000fe20000000800 */
[----:B------:R-:W-:Y:S01]  /*5b70*/  FADD.FTZ R48, R168, R55 ;  /* 0x00000037a8307221 */ /* 0x000fe20000010000 */
[----:B------:R-:W-:Y:S02]  /*5b80*/  F2FP.BF16.F32.PACK_AB R174, R39, R174 ;  /* 0x000000ae27ae723e */ /* 0x000fe400000010ff */
[C---:B------:R-:W-:Y:S01]  /*5b90*/  F2FP.BF16.F32.PACK_AB R168, R51.reuse, R168 ;  /* 0x000000a833a8723e */ /* 0x040fe200000010ff */
[----:B------:R-:W-:Y:S01]  /*5ba0*/  FADD.FTZ R55, R51, R48 ;  /* 0x0000003033377221 */ /* 0x000fe20000010000 */
[----:B------:R-:W-:Y:S01]  /*5bb0*/  @!P1 VIADD R48, R50, 0x28860 ;  /* 0x0002886032309836 */ /* 0x000fe20000000000 */
[----:B-1----:R-:W-:Y:S01]  /*5bc0*/  F2FP.BF16.F32.PACK_AB R181, R65, R8 ;  /* 0x0000000841b5723e */ /* 0x002fe200000010ff */
[----:B------:R-:W1:Y:S01]  /*5bd0*/  MUFU.EX2 R69, R69 ;  /* 0x0000004500457308 */ /* 0x000e620000000800 */
[----:B--2---:R-:W-:-:S02]  /*5be0*/  F2FP.BF16.F32.PACK_AB R183, R31, R24 ;  /* 0x000000181fb7723e */ /* 0x004fc400000010ff */
[----:B------:R-:W-:Y:S02]  /*5bf0*/  @!P1 PRMT R48, RZ, 0x654, R48 ;  /* 0x00000654ff309816 */ /* 0x000fe40000000030 */
[----:B---3--:R-:W-:-:S03]  /*5c00*/  F2FP.BF16.F32.PACK_AB R177, R35, R26 ;  /* 0x0000001a23b1723e */ /* 0x008fc600000010ff */
[----:B------:R-:W-:Y:S01]  /*5c10*/  MUFU.EX2 R30, R30 ;  /* 0x0000001e001e7308 */ /* 0x000fe20000000800 */
[----:B------:R-:W-:Y:S02]  /*5c20*/  WARPGROUP.DEPBAR.LE gsb0, 0x0 ;  /* 0x00008000000079c5 */ /* 0x000fe40000010000 */
[----:B------:R-:W-:-:S05]  /*5c30*/  WARPGROUP.ARRIVE ;  /* 0x00000000000079c5 */ /* 0x000fca0000000000 */
[----:B------:R-:W-:Y:S01]  /*5c40*/  MUFU.EX2 R43, R43 ;  /* 0x0000002b002b7308 */ /* 0x000fe20000000800 */
[----:B------:R-:W-:Y:S02]  /*5c50*/  F2FP.BF16.F32.PACK_AB R160, R33, R10 ;  /* 0x0000000a21a0723e */ /* 0x000fe400000010ff */
[----:B-1----:R-:W-:Y:S01]  /*5c60*/  F2FP.BF16.F32.PACK_AB R179, R69, R28 ;  /* 0x0000001c45b3723e */ /* 0x002fe200000010ff */
[----:B------:R-:W-:Y:S04]  /*5c70*/  HGMMA.64x128x16.F32.BF16 R88, R164, gdesc[UR8].tnspB, R88, gsb0 ;  /* 0x41e00008a4587df0 */ /* 0x000fe80008001858 */
[----:B------:R-:W-:Y:S08]  /*5c80*/  MUFU.EX2 R34, R34 ;  /* 0x0000002200227308 */ /* 0x000ff00000000800 */
[----:B------:R-:W1:Y:S08]  /*5c90*/  MUFU.EX2 R25, R25 ;  /* 0x0000001900197308 */ /* 0x000e700000000800 */
[----:B------:R-:W2:Y:S08]  /*5ca0*/  MUFU.EX2 R47, R47 ;  /* 0x0000002f002f7308 */ /* 0x000eb00000000800 */
[----:B------:R-:W3:Y:S01]  /*5cb0*/  MUFU.EX2 R169, R169 ;  /* 0x000000a900a97308 */ /* 0x000ee20000000800 */
[----:B-1----:R-:W-:-:S07]  /*5cc0*/  F2FP.BF16.F32.PACK_AB R162, R25, R12 ;  /* 0x0000000c19a2723e */ /* 0x002fce00000010ff */
[----:B------:R-:W1:Y:S08]  /*5cd0*/  MUFU.EX2 R61, R61 ;  /* 0x0000003d003d7308 */ /* 0x000e700000000800 */
[----:B------:R-:W4:Y:S08]  /*5ce0*/  MUFU.EX2 R36, R36 ;  /* 0x0000002400247308 */ /* 0x000f300000000800 */
        /* <DEDUP_REMOVED lines=13> */
[----:B------:R2:W-:Y:S06]  /*5dc0*/  BAR.ARV R4, 0x100 ;  /* 0x000400040000751d */ /* 0x0005ec0000002000 */
[----:B------:R3:W-:Y:S01]  /*5dd0*/  @!P1 SYNCS.ARRIVE.TRANS64.RED.A1T0 RZ, [R46+URZ], RZ ;  /* 0x000000ff2eff99a7 */ /* 0x0007e2000810043f */
[----:B------:R-:W5:Y:S01]  /*5de0*/  MUFU.EX2 R75, R75 ;  /* 0x0000004b004b7308 */ /* 0x000f620000000800 */
[----:B--2---:R-:W-:Y:S01]  /*5df0*/  FADD.FTZ R4, R170, R55 ;  /* 0x00000037aa047221 */ /* 0x004fe20000010000 */
[-C--:B------:R-:W-:Y:S01]  /*5e00*/  FMUL.FTZ R88, R88, R6.reuse ;  /* 0x0000000658587220 */ /* 0x080fe20000410000 */
[-C--:B------:R-:W-:Y:S01]  /*5e10*/  FMUL.FTZ R89, R89, R6.reuse ;  /* 0x0000000659597220 */ /* 0x080fe20000410000 */
[-C--:B------:R-:W-:Y:S01]  /*5e20*/  FMUL.FTZ R92, R92, R6.reuse ;  /* 0x000000065c5c7220 */ /* 0x080fe20000410000 */
[----:B------:R-:W-:Y:S01]  /*5e30*/  FADD.FTZ R55, R53, R4 ;  /* 0x0000000435377221 */ /* 0x000fe20000010000 */
[----:B------:R-:W-:Y:S01]  /*5e40*/  FFMA.FTZ R4, R7, R3, R8 ;  /* 0x0000000307047223 */ /* 0x000fe20000010008 */
[----:B------:R2:W-:Y:S01]  /*5e50*/  @!P1 SYNCS.ARRIVE.TRANS64.RED.A1T0 RZ, [R48+URZ], RZ ;  /* 0x000000ff30ff99a7 */ /* 0x0005e2000810043f */
[----:B------:R-:W2:Y:S01]  /*5e60*/  MUFU.EX2 R163, R175 ;  /* 0x000000af00a37308 */ /* 0x000ea20000000800 */
[----:B---3--:R-:W-:Y:S01]  /*5e70*/  FADD.FTZ R46, R152, R55 ;  /* 0x00000037982e7221 */ /* 0x008fe20000010000 */
[----:B------:R-:W-:Y:S01]  /*5e80*/  FADD.FTZ R3, R65, R4 ;  /* 0x0000000441037221 */ /* 0x000fe20000010000 */
[-C--:B------:R-:W-:Y:S01]  /*5e90*/  FMUL.FTZ R93, R93, R6.reuse ;  /* 0x000000065d5d7220 */ /* 0x080fe20000410000 */
        /* <DEDUP_REMOVED lines=46> */
[----:B------:R-:W-:Y:S01]  /*6180*/  FADD.FTZ R3, R169, R4 ;  /* 0x00000004a9037221 */ /* 0x000fe20000010000 */
[-C--:B------:R-:W-:Y:S01]  /*6190*/  FMUL.FTZ R133, R133, R6.reuse ;  /* 0x0000000685857220 */ /* 0x080fe20000410000 */
[-C--:B------:R-:W-:Y:S01]  /*61a0*/  FMUL.FTZ R136, R136, R6.reuse ;  /* 0x0000000688887220 */ /* 0x080fe20000410000 */
[----:B-1----:R-:W-:Y:S01]  /*61b0*/  FADD.FTZ R11, R61, R46 ;  /* 0x0000002e3d0b7221 */ /* 0x002fe20000010000 */
[----:B----4-:R-:W-:Y:S01]  /*61c0*/  FADD.FTZ R4, R36, R3 ;  /* 0x0000000324047221 */ /* 0x010fe20000010000 */
[-C--:B------:R-:W-:Y:S01]  /*61d0*/  FMUL.FTZ R137, R137, R6.reuse ;  /* 0x0000000689897220 */ /* 0x080fe20000410000 */
[-C--:B------:R-:W-:Y:S01]  /*61e0*/  FMUL.FTZ R140, R140, R6.reuse ;  /* 0x000000068c8c7220 */ /* 0x080fe20000410000 */
[----:B------:R-:W-:Y:S01]  /*61f0*/  FADD.FTZ R10, R20, R11 ;  /* 0x0000000b140a7221 */ /* 0x000fe20000010000 */
[----:B-----5:R-:W-:Y:S01]  /*6200*/  FADD.FTZ R3, R171, R4 ;  /* 0x00000004ab037221 */ /* 0x020fe20000010000 */
[-C--:B------:R-:W-:Y:S01]  /*6210*/  FMUL.FTZ R141, R141, R6.reuse ;  /* 0x000000068d8d7220 */ /* 0x080fe20000410000 */
[-C--:B------:R-:W-:Y:S01]  /*6220*/  FMUL.FTZ R144, R144, R6.reuse ;  /* 0x0000000690907220 */ /* 0x080fe20000410000 */
[----:B------:R-:W-:Y:S01]  /*6230*/  FADD.FTZ R4, R45, R10 ;  /* 0x0000000a2d047221 */ /* 0x000fe20000010000 */
[----:B------:R-:W-:Y:S01]  /*6240*/  FADD.FTZ R10, R38, R3 ;  /* 0x00000003260a7221 */ /* 0x000fe20000010000 */
[-C--:B------:R-:W-:Y:S01]  /*6250*/  FMUL.FTZ R145, R145, R6.reuse ;  /* 0x0000000691917220 */ /* 0x080fe20000410000 */
[-C--:B------:R-:W-:Y:S01]  /*6260*/  FMUL.FTZ R148, R148, R6.reuse ;  /* 0x0000000694947220 */ /* 0x080fe20000410000 */
[----:B------:R-:W-:Y:S01]  /*6270*/  FMUL.FTZ R149, R149, R6 ;  /* 0x0000000695957220 */ /* 0x000fe20000410000 */
        /* <DEDUP_REMOVED lines=40> */
[----:B--2---:R-:W-:Y:S01]  /*6500*/  FADD.FTZ R10, R163, R10 ;  /* 0x0000000aa30a7221 */ /* 0x004fe20000010000 */
[-C--:B------:R-:W-:Y:S01]  /*6510*/  FMUL.FTZ R150, R150, R7.reuse ;  /* 0x0000000796967220 */ /* 0x080fe20000410000 */
[----:B------:R-:W-:Y:S01]  /*6520*/  FMUL.FTZ R151, R151, R7 ;  /* 0x0000000797977220 */ /* 0x000fe20000410000 */
[----:B------:R-:W-:Y:S01]  /*6530*/  F2FP.BF16.F32.PACK_AB R170, R53, R170 ;  /* 0x000000aa35aa723e */ /* 0x000fe200000010ff */
[----:B---3--:R-:W-:Y:S01]  /*6540*/  FADD.FTZ R10, R79, R10 ;  /* 0x0000000a4f0a7221 */ /* 0x008fe20000010000 */
[----:B------:R-:W-:Y:S01]  /*6550*/  F2FP.BF16.F32.PACK_AB R152, R49, R152 ;  /* 0x000000983198723e */ /* 0x000fe200000010ff */
[----:B------:R-:W-:Y:S01]  /*6560*/  IMAD.MOV.U32 R6, RZ, RZ, R5 ;  /* 0x000000ffff067224 */ /* 0x000fe200078e0005 */
[----:B------:R-:W-:Y:S01]  /*6570*/  F2FP.BF16.F32.PACK_AB R154, R41, R154 ;  /* 0x0000009a299a723e */ /* 0x000fe200000010ff */
[----:B------:R-:W-:Y:S01]  /*6580*/  FADD.FTZ R10, R165, R10 ;  /* 0x0000000aa50a7221 */ /* 0x000fe20000010000 */
[----:B------:R-:W-:Y:S01]  /*6590*/  F2FP.BF16.F32.PACK_AB R156, R37, R156 ;  /* 0x0000009c259c723e */ /* 0x000fe200000010ff */
[----:B------:R-:W-:Y:S01]  /*65a0*/  IMAD.MOV.U32 R7, RZ, RZ, R9 ;  /* 0x000000ffff077224 */ /* 0x000fe200078e0009 */
[----:B------:R-:W-:Y:S01]  /*65b0*/  F2FP.BF16.F32.PACK_AB R158, R29, R158 ;  /* 0x0000009e1d9e723e */ /* 0x000fe200000010ff */
[----:B------:R-:W-:Y:S01]  /*65c0*/  FADD.FTZ R10, R83, R10 ;  /* 0x0000000a530a7221 */ /* 0x000fe20000010000 */
[----:B------:R-:W-:-:S02]  /*65d0*/  F2FP.BF16.F32.PACK_AB R164, R61, R14 ;  /* 0x0000000e3da4723e */ /* 0x000fc400000010ff */
[----:B------:R-:W-:Y:S01]  /*65e0*/  F2FP.BF16.F32.PACK_AB R166, R45, R20 ;  /* 0x000000142da6723e */ /* 0x000fe200000010ff */
[----:B------:R-:W-:Y:S01]  /*65f0*/  FADD.FTZ R10, R57, R10 ;  /* 0x0000000a390a7221 */ /* 0x000fe20000010000 */
[----:B------:R-:W-:Y:S02]  /*6600*/  F2FP.BF16.F32.PACK_AB R173, R43, R30 ;  /* 0x0000001e2bad723e */ /* 0x000fe400000010ff */
[----:B------:R-:W-:Y:S01]  /*6610*/  F2FP.BF16.F32.PACK_AB R175, R47, R34 ;  /* 0x000000222faf723e */ /* 0x000fe200000010ff */
[----:B------:R-:W-:Y:S01]  /*6620*/  FADD.FTZ R3, R32, R10 ;  /* 0x0000000a20037221 */ /* 0x000fe20000010000 */
        /* <DEDUP_REMOVED lines=10> */
[----:B------:R-:W-:Y:S06]  /*66d0*/  @P2 BRA `(.L_x_7435) ;  /* 0xffffffd400cc2947 */ /* 0x000fec000383ffff */
.L_x_7426:
[----:B------:R-:W-:-:S13]  /*66e0*/  ISETP.LE.AND P2, PT, RZ, UR6, PT ;  /* 0x00000006ff007c0c */ /* 0x000fda000bf43270 */
[----:B------:R-:W-:Y:S05]  /*66f0*/  @!P2 BRA `(.L_x_7436) ;  /* 0x0000001c00fca947 */ /* 0x000fea0003800000 */
[----:B------:R-:W-:Y:S01]  /*6700*/  IMAD.MOV.U32 R6, RZ, RZ, R9 ;  /* 0x000000ffff067224 */ /* 0x000fe200078e0009 */
[----:B------:R-:W-:Y:S01]  /*6710*/  UMOV UR5, UR36 ;  /* 0x0000002400057c82 */ /* 0x000fe20008000000 */
[----:B------:R-:W-:Y:S01]  /*6720*/  IMAD.MOV.U32 R7, RZ, RZ, R5 ;  /* 0x000000ffff077224 */ /* 0x000fe200078e0005 */
[----:B------:R-:W-:-:S06]  /*6730*/  UMOV UR7, UR37 ;  /* 0x0000002500077c82 */ /* 0x000fcc0008000000 */
.L_x_7445:
        /* <DEDUP_REMOVED lines=9> */
.L_x_7438:
[----:B------:R-:W-:Y:S01]  /*67d0*/  ULEA UR10, UR37, UR38, 0x3 ;  /* 0x00000026250a7291 */ /* 0x000fe2000f8e183f */
[----:B------:R-:W-:-:S05]  /*67e0*/  IMAD.U32 R0, RZ, RZ, UR36 ;  /* 0x00000024ff007e24 */ /* 0x000fca000f8e00ff */
[----:B------:R-:W-:-:S04]  /*67f0*/  SHF.L.U32 R0, R0, 0x1f, RZ ;  /* 0x0000001f00007819 */ /* 0x000fc800000006ff */
[----:B------:R1:W2:Y:S01]  /*6800*/  SYNCS.PHASECHK.TRANS64.TRYWAIT P2, [UR10+0x28830], R0 ;  /* 0x02883000ff0075a7 */ /* 0x0002a2000804014a */
[----:B------:R-:W-:Y:S05]  /*6810*/  @!P0 BRA `(.L_x_7439) ;  /* 0x0000000000048947 */ /* 0x000fea0003800000 */
[----:B------:R-:W-:Y:S01]  /*6820*/  BPT.TRAP 0x1 ;  /* 0x000000040000795c */ /* 0x000fe20000300000 */
.L_x_7439:
[----:B--2---:R-:W-:Y:S05]  /*6830*/  @P2 BRA `(.L_x_7437) ;  /* 0x0000000000082947 */ /* 0x004fea0003800000 */
[----:B------:R-:W2:Y:S02]  /*6840*/  SYNCS.PHASECHK.TRANS64.TRYWAIT P2, [UR10+0x28830], R0 ;  /* 0x02883000ff0075a7 */ /* 0x000ea4000804014a */
[----:B--2---:R-:W-:Y:S05]  /*6850*/  @!P2 BRA `(.L_x_7440) ;  /* 0x00000068005ca947 */ /* 0x004fea0003800000 */
.L_x_7437:
        /* <DEDUP_REMOVED lines=46> */
.L_x_7442:
[----:B------:R-:W-:Y:S01]  /*6b40*/  ULEA UR10, UR7, UR38, 0x3 ;  /* 0x00000026070a7291 */ /* 0x000fe2000f8e183f */
[----:B------:R-:W-:-:S05]  /*6b50*/  IMAD.U32 R0, RZ, RZ, UR5 ;  /* 0x00000005ff007e24 */ /* 0x000fca000f8e00ff */
[----:B------:R-:W-:-:S04]  /*6b60*/  SHF.L.U32 R0, R0, 0x1f, RZ ;  /* 0x0000001f00007819 */ /* 0x000fc800000006ff */
[----:B------:R1:W2:Y:S01]  /*6b70*/  SYNCS.PHASECHK.TRANS64.TRYWAIT P2, [UR10+0x28850], R0 ;  /* 0x02885000ff0075a7 */ /* 0x0002a2000804014a */
[----:B------:R-:W-:Y:S05]  /*6b80*/  @!P0 BRA `(.L_x_7443) ;  /* 0x0000000000048947 */ /* 0x000fea0003800000 */
[----:B------:R-:W-:Y:S01]  /*6b90*/  BPT.TRAP 0x1 ;  /* 0x000000040000795c */ /* 0x000fe20000300000 */
.L_x_7443:
[----:B--2---:R-:W-:Y:S05]  /*6ba0*/  @P2 BRA `(.L_x_7441) ;  /* 0x0000000000082947 */ /* 0x004fea0003800000 */
[----:B------:R-:W2:Y:S02]  /*6bb0*/  SYNCS.PHASECHK.TRANS64.TRYWAIT P2, [UR10+0x28850], R0 ;  /* 0x02885000ff0075a7 */ /* 0x000ea4000804014a */
[----:B--2---:R-:W-:Y:S05]  /*6bc0*/  @!P2 BRA `(.L_x_7444) ;  /* 0x000000640098a947 */ /* 0x004fea0003800000 */
.L_x_7441:
[----:B------:R-:W-:Y:S01]  /*6bd0*/  UIADD3 UR5, UR38, 0x400, URZ ;  /* 0x0000040026057890 */ /* 0x000fe2000fffe03f */
[----:B------:R-:W-:Y:S01]  /*6be0*/  WARPGROUP.ARRIVE ;  /* 0x00000000000079c5 */ /* 0x000fe20000000000 */
[----:B------:R-:W-:Y:S01]  /*6bf0*/  UMOV UR11, 0x40000040 ;  /* 0x40000040000b7882 */ /* 0x000fe20000000000 */
[----:B-12---:R-:W-:Y:S01]  /*6c00*/  FMNMX.FTZ R0, R24, R7, !PT ;  /* 0x0000000718007209 */ /* 0x006fe20007810000 */
[----:B------:R-:W-:Y:S01]  /*6c10*/  USHF.R.U32.HI UR5, URZ, 0x4, UR5 ;  /* 0x000000043f057899 */ /* 0x000fe20008011605 */
[----:B------:R-:W-:Y:S02]  /*6c20*/  ISETP.LT.AND P2, PT, RZ, UR6, PT ;  /* 0x00000006ff007c0c */ /* 0x000fe4000bf41270 */
[----:B------:R-:W-:Y:S01]  /*6c30*/  FMNMX.FTZ R5, R25, R0, !PT ;  /* 0x0000000019057209 */ /* 0x000fe20007810000 */
[----:B------:R-:W-:-:S03]  /*6c40*/  ULOP3.LUT UR5, UR5, 0x3fff, URZ, 0xc0, !UPT ;  /* 0x00003fff05057892 */ /* 0x000fc6000f8ec03f */
[----:B------:R-:W-:Y:S01]  /*6c50*/  FMNMX.FTZ R0, R28, R5, !PT ;  /* 0x000000051c007209 */ /* 0x000fe20007810000 */
[----:B------:R-:W-:-:S03]  /*6c60*/  ULOP3.LUT UR5, UR5, 0x4000000, URZ, 0xfc, !UPT ;  /* 0x0400000005057892 */ /* 0x000fc6000f8efc3f */
[----:B------:R-:W-:Y:S01]  /*6c70*/  FMNMX.FTZ R5, R29, R0, !PT ;  /* 0x000000001d057209 */ /* 0x000fe20007810000 */
[----:B------:R-:W-:-:S03]  /*6c80*/  ULEA UR5, UR7, UR5, 0xb ;  /* 0x0000000507057291 */ /* 0x000fc6000f8e583f */
[----:B------:R-:W-:-:S04]  /*6c90*/  FMNMX.FTZ R0, R32, R5, !PT ;  /* 0x0000000520007209 */ /* 0x000fc80007810000 */
[----:B------:R-:W-:Y:S01]  /*6ca0*/  UMOV UR10, UR5 ;  /* 0x00000005000a7c82 */ /* 0x000fe20008000000 */
[----:B------:R-:W-:Y:S01]  /*6cb0*/  FMNMX.FTZ R5, R33, R0, !PT ;  /* 0x0000000021057209 */ /* 0x000fe20007810000 */
[----:B------:R-:W-:Y:S01]  /*6cc0*/  HGMMA.64x128x16.F32.BF16 R88, R180, gdesc[UR8].tnspB, R88, gsb0 ;  /* 0x41e00008b4587df0 */ /* 0x000fe20008001858 */
        /* <DEDUP_REMOVED lines=73> */
[----:B------:R-:W1:Y:S01]  /*7160*/  SHFL.BFLY PT, R10, R9, 0x2, 0x1f ;  /* 0x0c401f00090a7f89 */ /* 0x000e6200000e0000 */
[----:B------:R-:W-:Y:S02]  /*7170*/  WARPGROUP.DEPBAR.LE gsb0, 0x0 ;  /* 0x00008000000079c5 */ /* 0x000fe40000010000 */
[----:B------:R-:W-:-:S06]  /*7180*/  WARPGROUP.ARRIVE ;  /* 0x00000000000079c5 */ /* 0x000fcc0000000000 */
[----:B------:R-:W-:Y:S01]  /*7190*/  HGMMA.64x128x16.F32.BF16 R88, R172, gdesc[UR8].tnspB, R88, gsb0 ;  /* 0x41e00008ac587df0 */ /* 0x000fe20008001858 */
[----:B------:R-:W-:Y:S01]  /*71a0*/  UIADD3 UR10, UR5, 0x180, URZ ;  /* 0x00000180050a7890 */ /* 0x000fe2000fffe03f */
[----:B------:R-:W-:Y:S01]  /*71b0*/  UMOV UR11, 0x40000040 ;  /* 0x40000040000b7882 */ /* 0x000fe20000000000 */
[----:B-1----:R-:W-:-:S05]  /*71c0*/  FMNMX.FTZ R14, R9, R10, !PT ;  /* 0x0000000a090e7209 */ /* 0x002fca0007810000 */
[----:B------:R-:W1:Y:S02]  /*71d0*/  SHFL.BFLY PT, R9, R14, 0x1, 0x1f ;  /* 0x0c201f000e097f89 */ /* 0x000e6400000e0000 */
[----:B-1----:R-:W-:Y:S01]  /*71e0*/  FMNMX.FTZ R9, R14, R9, !PT ;  /* 0x000000090e097209 */ /* 0x002fe20007810000 */
[----:B------:R-:W-:Y:S02]  /*71f0*/  WARPGROUP.DEPBAR.LE gsb0, 0x0 ;  /* 0x00008000000079c5 */ /* 0x000fe40000010000 */
[----:B------:R-:W-:-:S06]  /*7200*/  WARPGROUP.ARRIVE ;  /* 0x00000000000079c5 */ /* 0x000fcc0000000000 */
[----:B------:R-:W-:Y:S01]  /*7210*/  HGMMA.64x128x16.F32.BF16 R88, R168, gdesc[UR8].tnspB, R88, gsb0 ;  /* 0x41e00008a8587df0 */ /* 0x000fe20008001858 */
[----:B------:R-:W-:Y:S01]  /*7220*/  UIADD3 UR10, UR5, 0x200, URZ ;  /* 0x00000200050a7890 */ /* 0x000fe2000fffe03f */
[----:B------:R-:W-:Y:S01]  /*7230*/  UMOV UR11, 0x40000040 ;  /* 0x40000040000b7882 */ /* 0x000fe20000000000 */
[----:B------:R-:W-:Y:S02]  /*7240*/  WARPGROUP.DEPBAR.LE gsb0, 0x0 ;  /* 0x00008000000079c5 */ /* 0x000fe40000010000 */
[----:B------:R-:W-:Y:S01]  /*7250*/  WARPGROUP.ARRIVE ;  /* 0x00000000000079c5 */ /* 0x000fe20000000000 */
[----:B------:R-:W-:-:S04]  /*7260*/  FMUL.FTZ R169, R5, R0 ;  /* 0x0000000005a97220 */ /* 0x000fc80000410000 */
[-CC-:B------:R-:W-:Y:S02]  /*7270*/  FFMA.FTZ R11, R25, R0.reuse, -R169.reuse ;  /* 0x00000000190b7223 */ /* 0x180fe400000108a9 */
[----:B------:R-:W-:Y:S01]  /*7280*/  HGMMA.64x128x16.F32.BF16 R88, R152, gdesc[UR8].tnspB, R88, gsb0 ;  /* 0x41e0000898587df0 */ /* 0x000fe20008001858 */
[----:B------:R-:W-:Y:S01]  /*7290*/  UIADD3 UR10, UR5, 0x280, URZ ;  /* 0x00000280050a7890 */ /* 0x000fe2000fffe03f */
[-CC-:B------:R-:W-:Y:S01]  /*72a0*/  FFMA.FTZ R25, R41, R0.reuse, -R169.reuse ;  /* 0x0000000029197223 */ /* 0x180fe200000108a9 */
[----:B------:R-:W-:Y:S01]  /*72b0*/  UMOV UR11, 0x40000040 ;  /* 0x40000040000b7882 */ /* 0x000fe20000000000 */
[-CC-:B------:R-:W-:Y:S01]  /*72c0*/  FFMA.FTZ R41, R57, R0.reuse, -R169.reuse ;  /* 0x0000000039297223 */ /* 0x180fe200000108a9 */
[-CC-:B------:R-:W-:Y:S01]  /*72d0*/  FFMA.FTZ R57, R73, R0.reuse, -R169.reuse ;  /* 0x0000000049397223 */ /* 0x180fe200000108a9 */
[----:B------:R-:W-:Y:S01]  /*72e0*/  FADD.FTZ R73, -R9, R6 ;  /* 0x0000000609497221 */ /* 0x000fe20000010100 */
[-CC-:B------:R-:W-:Y:S01]  /*72f0*/  FFMA.FTZ R180, R24, R0.reuse, -R169.reuse ;  /* 0x0000000018b47223 */ /* 0x180fe200000108a9 */
[-CC-:B------:R-:W-:Y:S01]  /*7300*/  FFMA.FTZ R182, R28, R0.reuse, -R169.reuse ;  /* 0x000000001cb67223 */ /* 0x180fe200000108a9 */
[----:B------:R-:W-:Y:S01]  /*7310*/  MUFU.EX2 R11, R11 ;  /* 0x0000000b000b7308 */ /* 0x000fe20000000800 */
[-C--:B------:R-:W-:Y:S01]  /*7320*/  FMUL.FTZ R6, R73, R0.reuse ;  /* 0x0000000049067220 */ /* 0x080fe20000410000 */
[-C--:B------:R-:W-:Y:S01]  /*7330*/  FMUL.FTZ R73, R9, R0.reuse ;  /* 0x0000000009497220 */ /* 0x080fe20000410000 */
[-CC-:B------:R-:W-:Y:S01]  /*7340*/  FFMA.FTZ R13, R29, R0.reuse, -R169.reuse ;  /* 0x000000001d0d7223 */ /* 0x180fe200000108a9 */
[-CC-:B------:R-:W-:Y:S01]  /*7350*/  FFMA.FTZ R176, R32, R0.reuse, -R169.reuse ;  /* 0x0000000020b07223 */ /* 0x180fe200000108a9 */
[-C--:B------:R-:W-:Y:S01]  /*7360*/  FFMA.FTZ R15, R33, R0.reuse, -R169 ;  /* 0x00000000210f7223 */ /* 0x080fe200000108a9 */
[-CC-:B------:R-:W-:Y:S01]  /*7370*/  FFMA.FTZ R181, R26, R0.reuse, -R73.reuse ;  /* 0x000000001ab57223 */ /* 0x180fe20000010849 */
[----:B------:R-:W-:Y:S01]  /*7380*/  FFMA.FTZ R20, R27, R0, -R73 ;  /* 0x000000001b147223 */ /* 0x000fe20000010849 */
[----:B------:R-:W1:Y:S01]  /*7390*/  MUFU.EX2 R180, R180 ;  /* 0x000000b400b47308 */ /* 0x000e620000000800 */
[----:B------:R-:W-:-:S02]  /*73a0*/  IMAD.U32 R27, RZ, RZ, UR37 ;  /* 0x00000025ff1b7e24 */ /* 0x000fc4000f8e00ff */
[-CC-:B------:R-:W-:Y:S01]  /*73b0*/  FFMA.FTZ R183, R30, R0.reuse, -R73.reuse ;  /* 0x000000001eb77223 */ /* 0x180fe20000010849 */
[-CC-:B------:R-:W-:Y:S01]  /*73c0*/  FFMA.FTZ R32, R31, R0.reuse, -R73.reuse ;  /* 0x000000001f207223 */ /* 0x180fe20000010849 */
[-CC-:B------:R-:W-:Y:S01]  /*73d0*/  FFMA.FTZ R177, R34, R0.reuse, -R73.reuse ;  /* 0x0000000022b17223 */ /* 0x180fe20000010849 */
[----:B------:R-:W-:Y:S01]  /*73e0*/  IADD3 R31, -R23, 0xb, RZ ;  /* 0x0000000b171f7810 */ /* 0x000fe20007ffe1ff */
[-C--:B------:R-:W-:Y:S01]  /*73f0*/  FFMA.FTZ R34, R35, R0.reuse, -R73 ;  /* 0x0000000023227223 */ /* 0x080fe20000010849 */
[----:B------:R-:W-:Y:S01]  /*7400*/  @!P1 LEA R27, R27, UR38, 0x3 ;  /* 0x000000261b1b9c11 */ /* 0x000fe2000f8e18ff */
[----:B------:R-:W-:Y:S01]  /*7410*/  MUFU.EX2 R6, R6 ;  /* 0x0000000600067308 */ /* 0x000fe20000000800 */
[-C--:B------:R-:W-:Y:S01]  /*7420*/  FFMA.FTZ R178, R36, R0.reuse, -R169 ;  /* 0x0000000024b27223 */ /* 0x080fe200000108a9 */
[-C--:B------:R-:W-:Y:S01]  /*7430*/  FFMA.FTZ R179, R38, R0.reuse, -R73 ;  /* 0x0000000026b37223 */ /* 0x080fe20000010849 */
[----:B------:R-:W-:Y:S01]  /*7440*/  FFMA.FTZ R21, R37, R0, -R169 ;  /* 0x0000000025157223 */ /* 0x000fe200000108a9 */
[----:B------:R-:W-:-:S02]  /*7450*/  @!P1 VIADD R27, R27, 0x28840 ;  /* 0x000288401b1b9836 */ /* 0x000fc40000000000 */
[-C--:B------:R-:W-:Y:S01]  /*7460*/  FFMA.FTZ R38, R39, R0.reuse, -R73 ;  /* 0x0000000027267223 */ /* 0x080fe20000010849 */
[-C--:B------:R-:W-:Y:S01]  /*7470*/  FFMA.FTZ R172, R40, R0.reuse, -R169 ;  /* 0x0000000028ac7223 */ /* 0x080fe200000108a9 */
[----:B------:R-:W-:Y:S01]  /*7480*/  FFMA.FTZ R173, R42, R0, -R73 ;  /* 0x000000002aad7223 */ /* 0x000fe20000010849 */
[----:B------:R-:W2:Y:S01]  /*7490*/  MUFU.EX2 R181, R181 ;  /* 0x000000b500b57308 */ /* 0x000ea20000000800 */
[----:B------:R-:W-:Y:S01]  /*74a0*/  @!P1 PRMT R27, RZ, 0x654, R27 ;  /* 0x00000654ff1b9816 */ /* 0x000fe2000000001b */
[----:B-1----:R-:W-:Y:S01]  /*74b0*/  FFMA.FTZ R4, R7, R4, R180 ;  /* 0x0000000407047223 */ /* 0x002fe200000100b4 */
[-C--:B------:R-:W-:Y:S01]  /*74c0*/  FFMA.FTZ R30, R43, R0.reuse, -R73 ;  /* 0x000000002b1e7223 */ /* 0x080fe20000010849 */
[-C--:B------:R-:W-:Y:S01]  /*74d0*/  FFMA.FTZ R174, R44, R0.reuse, -R169 ;  /* 0x000000002cae7223 */ /* 0x080fe200000108a9 */
[-C--:B------:R-:W-:Y:S01]  /*74e0*/  FFMA.FTZ R175, R46, R0.reuse, -R73 ;  /* 0x000000002eaf7223 */ /* 0x080fe20000010849 */
[-C--:B------:R-:W-:Y:S01]  /*74f0*/  FFMA.FTZ R29, R45, R0.reuse, -R169 ;  /* 0x000000002d1d7223 */ /* 0x080fe200000108a9 */
[-C--:B------:R-:W-:Y:S01]  /*7500*/  FFMA.FTZ R26, R47, R0.reuse, -R73 ;  /* 0x000000002f1a7223 */ /* 0x080fe20000010849 */
[----:B------:R-:W1:Y:S01]  /*7510*/  MUFU.EX2 R20, R20 ;  /* 0x0000001400147308 */ /* 0x000e620000000800 */
        /* <DEDUP_REMOVED lines=8> */
[----:B--2---:R-:W-:Y:S01]  /*75a0*/  FFMA.FTZ R3, R6, R3, R181 ;  /* 0x0000000306037223 */ /* 0x004fe200000100b5 */
[-CC-:B------:R-:W-:Y:S01]  /*75b0*/  FFMA.FTZ R8, R72, R0.reuse, -R169.reuse ;  /* 0x0000000048087223 */ /* 0x180fe200000108a9 */
[-CC-:B------:R-:W-:Y:S01]  /*75c0*/  FFMA.FTZ R10, R76, R0.reuse, -R169.reuse ;  /* 0x000000004c0a7223 */ /* 0x180fe200000108a9 */
[-CC-:B------:R-:W-:Y:S01]  /*75d0*/  FFMA.FTZ R61, R77, R0.reuse, -R169.reuse ;  /* 0x000000004d3d7223 */ /* 0x180fe200000108a9 */
[-CC-:B------:R-:W-:Y:S01]  /*75e0*/  FFMA.FTZ R12, R80, R0.reuse, -R169.reuse ;  /* 0x00000000500c7223 */ /* 0x180fe200000108a9 */
[-CC-:B------:R-:W-:Y:S01]  /*75f0*/  FFMA.FTZ R65, R81, R0.reuse, -R169.reuse ;  /* 0x0000000051417223 */ /* 0x180fe200000108a9 */
[-CC-:B------:R-:W-:Y:S01]  /*7600*/  FFMA.FTZ R84, R84, R0.reuse, -R169.reuse ;  /* 0x0000000054547223 */ /* 0x180fe200000108a9 */
[----:B------:R-:W-:Y:S01]  /*7610*/  MUFU.EX2 R183, R183 ;  /* 0x000000b700b77308 */ /* 0x000fe20000000800 */
[-C--:B------:R-:W-:Y:S01]  /*7620*/  FFMA.FTZ R69, R85, R0.reuse, -R169 ;  /* 0x0000000055457223 */ /* 0x080fe200000108a9 */
[-CC-:B------:R-:W-:Y:S01]  /*7630*/  FFMA.FTZ R28, R51, R0.reuse, -R73.reuse ;  /* 0x00000000331c7223 */ /* 0x180fe20000010849 */
[-CC-:B------:R-:W-:Y:S01]  /*7640*/  FFMA.FTZ R171, R54, R0.reuse, -R73.reuse ;  /* 0x0000000036ab7223 */ /* 0x180fe20000010849 */
[-CC-:B------:R-:W-:Y:S01]  /*7650*/  FFMA.FTZ R24, R55, R0.reuse, -R73.reuse ;  /* 0x0000000037187223 */ /* 0x180fe20000010849 */
[--C-:B------:R-:W-:Y:S01]  /*7660*/  FFMA.FTZ R36, R59, R0, -R73.reuse ;  /* 0x000000003b247223 */ /* 0x100fe20000010849 */
[----:B------:R-:W-:Y:S01]  /*7670*/  F2FP.BF16.F32.PACK_AB R180, R11, R180 ;  /* 0x000000b40bb4723e */ /* 0x000fe200000010ff */
[-CC-:B------:R-:W-:Y:S01]  /*7680*/  FFMA.FTZ R63, R63, R0.reuse, -R73.reuse ;  /* 0x000000003f3f7223 */ /* 0x180fe20000010849 */
[----:B------:R-:W-:Y:S01]  /*7690*/  MUFU.EX2 R13, R13 ;  /* 0x0000000d000d7308 */ /* 0x000fe20000000800 */
[-CC-:B------:R-:W-:Y:S01]  /*76a0*/  FFMA.FTZ R66, R66, R0.reuse, -R73.reuse ;  /* 0x0000000042427223 */ /* 0x180fe20000010849 */
[-CC-:B------:R-:W-:Y:S01]  /*76b0*/  FFMA.FTZ R67, R67, R0.reuse, -R73.reuse ;  /* 0x0000000043437223 */ /* 0x180fe20000010849 */
[----:B-1----:R-:W-:Y:S01]  /*76c0*/  F2FP.BF16.F32.PACK_AB R181, R20, R181 ;  /* 0x000000b514b5723e */ /* 0x002fe200000010ff */
        /* <DEDUP_REMOVED lines=9> */
[----:B------:R-:W-:Y:S01]  /*7760*/  FFMA.FTZ R86, R86, R0, -R73 ;  /* 0x0000000056567223 */ /* 0x000fe20000010849 */
[----:B------:R-:W-:Y:S01]  /*7770*/  IMAD.U32 R35, RZ, RZ, UR7 ;  /* 0x00000007ff237e24 */ /* 0x000fe2000f8e00ff */
[----:B------:R-:W-:Y:S01]  /*7780*/  UIADD3 UR7, UR6, -0x1, URZ ;  /* 0xffffffff06077890 */ /* 0x000fe2000fffe03f */
[----:B------:R-:W-:Y:S03]  /*7790*/  MUFU.EX2 R176, R176 ;  /* 0x000000b000b07308 */ /* 0x000fe60000000800 */
[----:B------:R-:W-:-:S03]  /*77a0*/  @!P1 LEA R35, R35, UR38, 0x3 ;  /* 0x0000002623239c11 */ /* 0x000fc6000f8e18ff */
[----:B------:R-:W-:Y:S01]  /*77b0*/  UMOV UR6, UR7 ;  /* 0x0000000700067c82 */ /* 0x000fe20008000000 */
[----:B------:R-:W-:Y:S01]  /*77c0*/  UMOV UR7, UR37 ;  /* 0x0000002500077c82 */ /* 0x000fe20008000000 */
        /* <DEDUP_REMOVED lines=8> */
[----:B------:R-:W-:-:S05]  /*7850*/  WARPGROUP.ARRIVE ;  /* 0x00000000000079c5 */ /* 0x000fca0000000000 */
[----:B------:R-:W-:Y:S01]  /*7860*/  MUFU.EX2 R172, R172 ;  /* 0x000000ac00ac7308 */ /* 0x000fe20000000800 */
[-CC-:B------:R-:W-:Y:S01]  /*7870*/  FFMA.FTZ R152, R56, R0.reuse, -R169.reuse ;  /* 0x0000000038987223 */ /* 0x180fe200000108a9 */
[-C--:B------:R-:W-:Y:S01]  /*7880*/  FFMA.FTZ R154, R60, R0.reuse, -R169 ;  /* 0x000000003c9a7223 */ /* 0x080fe200000108a9 */
[-CC-:B------:R-:W-:Y:S01]  /*7890*/  FFMA.FTZ R153, R58, R0.reuse, -R73.reuse ;  /* 0x000000003a997223 */ /* 0x180fe20000010849 */
[----:B------:R-:W-:Y:S01]  /*78a0*/  FFMA.FTZ R155, R62, R0, -R73 ;  /* 0x000000003e9b7223 */ /* 0x000fe20000010849 */
[----:B------:R-:W-:Y:S01]  /*78b0*/  HGMMA.64x128x16.F32.BF16 R88, R156, gdesc[UR8].tnspB, R88, gsb0 ;  /* 0x41e000089c587df0 */ /* 0x000fe20008001858 */
[----:B------:R-:W-:Y:S01]  /*78c0*/  UIADD3 UR10, UR5, 0x300, URZ ;  /* 0x00000300050a7890 */ /* 0x000fe2000fffe03f */
[----:B------:R-:W-:Y:S01]  /*78d0*/  UMOV UR11, 0x40000040 ;  /* 0x40000040000b7882 */ /* 0x000fe20000000000 */
        /* <DEDUP_REMOVED lines=27> */
[----:B------:R-:W-:Y:S02]  /*7a90*/  UMOV UR11, 0x40000040 ;  /* 0x40000040000b7882 */ /* 0x000fe40000000000 */
[----:B------:R-:W-:-:S02]  /*7aa0*/  UMOV UR5, UR36 ;  /* 0x0000002400057c82 */ /* 0x000fc40008000000 */
        /* <DEDUP_REMOVED lines=15> */
[----:B------:R-:W-:Y:S08]  /*7ba0*/  MUFU.EX2 R10, R10 ;  /* 0x0000000a000a7308 */ /* 0x000ff00000000800 */
[----:B------:R-:W2:Y:S01]  /*7bb0*/  MUFU.EX2 R61, R61 ;  /* 0x0000003d003d7308 */ /* 0x000ea20000000800 */
[----:B------:R-:W-:-:S02]  /*7bc0*/  WARPGROUP.DEPBAR.LE gsb0, 0x0 ;  /* 0x00008000000079c5 */ /* 0x000fc40000010000 */
[----:B------:R-:W-:-:S05]  /*7bd0*/  WARPGROUP.ARRIVE ;  /* 0x00000000000079c5 */ /* 0x000fca0000000000 */
[----:B------:R-:W3:Y:S01]  /*7be0*/  MUFU.EX2 R161, R74 ;  /* 0x0000004a00a17308 */ /* 0x000ee20000000800 */
[----:B-1----:R-:W-:Y:S01]  /*7bf0*/  F2FP.BF16.F32.PACK_AB R160, R57, R8 ;  /* 0x0000000839a0723e */ /* 0x002fe200000010ff */
[----:B------:R-:W-:Y:S01]  /*7c00*/  HGMMA.64x128x16.F32.BF16 R88, R164, gdesc[UR8].tnspB, R88, gsb0 ;  /* 0x41e00008a4587df0 */ /* 0x000fe20008001858 */
[----:B--2---:R-:W-:-:S05]  /*7c10*/  F2FP.BF16.F32.PACK_AB R162, R61, R10 ;  /* 0x0000000a3da2723e */ /* 0x004fca00000010ff */
[----:B------:R-:W1:Y:S08]  /*7c20*/  MUFU.EX2 R163, R78 ;  /* 0x0000004e00a37308 */ /* 0x000e700000000800 */
[----:B------:R-:W2:Y:S08]  /*7c30*/  MUFU.EX2 R79, R79 ;  /* 0x0000004f004f7308 */ /* 0x000eb00000000800 */
[----:B------:R-:W4:Y:S08]  /*7c40*/  MUFU.EX2 R12, R12 ;  /* 0x0000000c000c7308 */ /* 0x000f300000000800 */
[----:B------:R-:W-:Y:S08]  /*7c50*/  MUFU.EX2 R65, R65 ;  /* 0x0000004100417308 */ /* 0x000ff00000000800 */
[----:B------:R-:W-:Y:S08]  /*7c60*/  MUFU.EX2 R83, R83 ;  /* 0x0000005300537308 */ /* 0x000ff00000000800 */
[----:B------:R-:W-:Y:S08]  /*7c70*/  MUFU.EX2 R14, R84 ;  /* 0x00000054000e7308 */ /* 0x000ff00000000800 */
[----:B------:R-:W-:Y:S01]  /*7c80*/  MUFU.EX2 R69, R69 ;  /* 0x0000004500457308 */ /* 0x000fe20000000800 */
[----:B------:R-:W-:-:S02]  /*7c90*/  WARPGROUP.DEPBAR.LE gsb0, 0x0 ;  /* 0x00008000000079c5 */ /* 0x000fc40000010000 */
[----:B------:R5:W-:Y:S06]  /*7ca0*/  BAR.ARV R31, 0x100 ;  /* 0x0004001f0000751d */ /* 0x000bec0000002000 */
[----:B------:R3:W-:Y:S01]  /*7cb0*/  @!P1 SYNCS.ARRIVE.TRANS64.RED.A1T0 RZ, [R27+URZ], RZ ;  /* 0x000000ff1bff99a7 */ /* 0x0007e2000810043f */
[----:B------:R-:W4:Y:S01]  /*7cc0*/  MUFU.EX2 R165, R82 ;  /* 0x0000005200a57308 */ /* 0x000f220000000800 */
[----:B-----5:R-:W-:Y:S02]  /*7cd0*/  @!P1 VIADD R31, R35, 0x28860 ;  /* 0x00028860231f9836 */ /* 0x020fe40000000000 */
[-C--:B------:R-:W-:Y:S01]  /*7ce0*/  FMUL.FTZ R88, R88, R7.reuse ;  /* 0x0000000758587220 */ /* 0x080fe20000410000 */
[-C--:B------:R-:W-:Y:S01]  /*7cf0*/  FMUL.FTZ R89, R89, R7.reuse ;  /* 0x0000000759597220 */ /* 0x080fe20000410000 */
[-C--:B------:R-:W-:Y:S01]  /*7d00*/  FMUL.FTZ R92, R92, R7.reuse ;  /* 0x000000075c5c7220 */ /* 0x080fe20000410000 */
[-C--:B------:R-:W-:Y:S01]  /*7d10*/  FMUL.FTZ R93, R93, R7.reuse ;  /* 0x000000075d5d7220 */ /* 0x080fe20000410000 */
[----:B------:R-:W-:Y:S01]  /*7d20*/  @!P1 PRMT R31, RZ, 0x654, R31 ;  /* 0x00000654ff1f9816 */ /* 0x000fe2000000001f */
[----:B---3--:R-:W-:Y:S01]  /*7d30*/  FADD.FTZ R27, R11, R4 ;  /* 0x000000040b1b7221 */ /* 0x008fe20000010000 */
[----:B------:R-:W-:Y:S01]  /*7d40*/  FADD.FTZ R4, R20, R3 ;  /* 0x0000000314047221 */ /* 0x000fe20000010000 */
[----:B------:R-:W3:Y:S01]  /*7d50*/  MUFU.EX2 R167, R86 ;  /* 0x0000005600a77308 */ /* 0x000ee20000000800 */
        /* <DEDUP_REMOVED lines=59> */
[-C--:B------:R-:W-:Y:S01]  /*8110*/  FMUL.FTZ R148, R148, R7.reuse ;  /* 0x0000000794947220 */ /* 0x080fe20000410000 */
[----:B------:R-:W-:Y:S01]  /*8120*/  FMUL.FTZ R149, R149, R7 ;  /* 0x0000000795957220 */ /* 0x000fe20000410000 */
        /* <DEDUP_REMOVED lines=40> */
[----:B------:R-:W-:Y:S01]  /*83b0*/  FADD.FTZ R3, R61, R20 ;  /* 0x000000143d037221 */ /* 0x000fe20000010000 */
[----:B--2---:R-:W-:Y:S01]  /*83c0*/  FADD.FTZ R4, R79, R4 ;  /* 0x000000044f047221 */ /* 0x004fe20000010000 */
[-C--:B------:R-:W-:Y:S01]  /*83d0*/  FMUL.FTZ R130, R130, R6.reuse ;  /* 0x0000000682827220 */ /* 0x080fe20000410000 */
[-C--:B------:R-:W-:Y:S01]  /*83e0*/  FMUL.FTZ R131, R131, R6.reuse ;  /* 0x0000000683837220 */ /* 0x080fe20000410000 */
[----:B----4-:R-:W-:Y:S01]  /*83f0*/  FADD.FTZ R20, R12, R3 ;  /* 0x000000030c147221 */ /* 0x010fe20000010000 */
        /* <DEDUP_REMOVED lines=11> */
[-C--:B------:R-:W-:Y:S01]  /*84b0*/  FMUL.FTZ R146, R146, R6.reuse ;  /* 0x0000000692927220 */ /* 0x080fe20000410000 */
[-C--:B------:R-:W-:Y:S01]  /*84c0*/  FMUL.FTZ R147, R147, R6.reuse ;  /* 0x0000000693937220 */ /* 0x080fe20000410000 */
[-C--:B------:R-:W-:Y:S01]  /*84d0*/  FMUL.FTZ R150, R150, R6.reuse ;  /* 0x0000000696967220 */ /* 0x080fe20000410000 */
[----:B------:R-:W-:Y:S01]  /*84e0*/  FMUL.FTZ R151, R151, R6 ;  /* 0x0000000697977220 */ /* 0x000fe20000410000 */
[----:B------:R-:W-:Y:S01]  /*84f0*/  F2FP.BF16.F32.PACK_AB R182, R13, R182 ;  /* 0x000000b60db6723e */ /* 0x000fe200000010ff */
[----:B------:R-:W-:Y:S01]  /*8500*/  FADD.FTZ R4, R69, R8 ;  /* 0x0000000845047221 */ /* 0x000fe20000010000 */
[----:B------:R-:W-:Y:S01]  /*8510*/  F2FP.BF16.F32.PACK_AB R176, R15, R176 ;  /* 0x000000b00fb0723e */ /* 0x000fe200000010ff */
[----:B-----5:R-:W-:Y:S01]  /*8520*/  FADD.FTZ R3, R24, R3 ;  /* 0x0000000318037221 */ /* 0x020fe20000010000 */
        /* <DEDUP_REMOVED lines=28> */
.L_x_7436:
[----:B------:R-:W-:Y:S06]  /*86f0*/  BAR.ARV 0x8, 0x120 ;  /* 0x0204800000007b1d */ /* 0x000fec0000002000 */
[----:B------:R-:W-:Y:S05]  /*8700*/  @!P0 BRA `(.L_x_7446) ;  /* 0x0000000000048947 */ /* 0x000fea0003800000 */
[----:B------:R-:W-:Y:S01]  /*8710*/  BPT.TRAP 0x1 ;  /* 0x000000040000795c */ /* 0x000fe20000300000 */
.L_x_7446:
[----:B------:R-:W-:Y:S01]  /*8720*/  ULEA UR5, UR37, UR38, 0x3 ;  /* 0x0000002625057291 */ /* 0x000fe2000f8e183f */
[----:B------:R-:W-:-:S05]  /*8730*/  IMAD.U32 R6, RZ, RZ, UR36 ;  /* 0x00000024ff067e24 */ /* 0x000fca000f8e00ff */
[----:B------:R-:W-:-:S04]  /*8740*/  SHF.L.U32 R6, R6, 0x1f, RZ ;  /* 0x0000001f06067819 */ /* 0x000fc800000006ff */
[----:B------:R1:W2:Y:S01]  /*8750*/  SYNCS.PHASECHK.TRANS64.TRYWAIT P2, [UR5+0x28850], R6 ;  /* 0x02885006ff0075a7 */ /* 0x0002a20008040145 */
[----:B------:R-:W-:Y:S05]  /*8760*/  @!P0 BRA `(.L_x_7447) ;  /* 0x0000000000048947 */ /* 0x000fea0003800000 */
[----:B------:R-:W-:Y:S01]  /*8770*/  BPT.TRAP 0x1 ;  /* 0x000000040000795c */ /* 0x000fe20000300000 */
.L_x_7447:
[----:B--2---:R-:W-:Y:S05]  /*8780*/  @P2 BRA `(.L_x_7448) ;  /* 0x0000000000082947 */ /* 0x004fea0003800000 */
[----:B------:R-:W2:Y:S02]  /*8790*/  SYNCS.PHASECHK.TRANS64.TRYWAIT P0, [UR5+0x28850], R6 ;  /* 0x02885006ff0075a7 */ /* 0x000ea40008000145 */
[----:B--2---:R-:W-:Y:S05]  /*87a0*/  @!P0 BRA `(.L_x_7449) ;  /* 0x0000004800b88947 */ /* 0x004fea0003800000 */
.L_x_7448:
[----:B------:R-:W-:Y:S01]  /*87b0*/  UIADD3 UR38, UR38, 0x400, URZ ;  /* 0x0000040026267890 */ /* 0x000fe2000fffe03f */
[----:B------:R-:W-:Y:S01]  /*87c0*/  WARPGROUP.ARRIVE ;  /* 0x00000000000079c5 */ /* 0x000fe20000000000 */
[----:B------:R-:W-:Y:S01]  /*87d0*/  UMOV UR7, 0x40000040 ;  /* 0x4000004000077882 */ /* 0x000fe20000000000 */
[----:B-12---:R-:W1:Y:S01]  /*87e0*/  SHFL.BFLY PT, R6, R3, 0x2, 0x1f ;  /* 0x0c401f0003067f89 */ /* 0x006e6200000e0000 */
[----:B------:R-:W-:Y:S01]  /*87f0*/  USHF.R.U32.HI UR38, URZ, 0x4, UR38 ;  /* 0x000000043f267899 */ /* 0x000fe20008011626 */
[----:B------:R-:W-:Y:S01]  /*8800*/  IMAD.MOV.U32 R21, RZ, RZ, RZ ;  /* 0x000000ffff157224 */ /* 0x000fe200078e00ff */
[----:B------:R-:W-:Y:S01]  /*8810*/  UIADD3 UR56, UR56, 0x1, URZ ;  /* 0x0000000138387890 */ /* 0x000fe2000fffe03f */
[----:B------:R-:W2:Y:S01]  /*8820*/  SHFL.BFLY PT, R7, R4, 0x2, 0x1f ;  /* 0x0c401f0004077f89 */ /* 0x000ea200000e0000 */
[----:B------:R-:W-:Y:S01]  /*8830*/  ULOP3.LUT UR38, UR38, 0x3fff, URZ, 0xc0, !UPT ;  /* 0x00003fff26267892 */ /* 0x000fe2000f8ec03f */
[----:B------:R-:W-:Y:S02]  /*8840*/  IMAD.MOV.U32 R14, RZ, RZ, RZ ;  /* 0x000000ffff0e7224 */ /* 0x000fe400078e00ff */
[----:B------:R-:W-:Y:S01]  /*8850*/  IMAD.MOV.U32 R20, RZ, RZ, -0x800000 ;  /* 0xff800000ff147424 */ /* 0x000fe200078e00ff */
        /* <DEDUP_REMOVED lines=9> */
[----:B------:R-:W-:Y:S02]  /*88f0*/  IMAD.MOV.U32 R3, RZ, RZ, -0x800000 ;  /* 0xff800000ff037424 */ /* 0x000fe400078e00ff */
[----:B--2---:R-:W-:Y:S01]  /*8900*/  FADD.FTZ R7, R7, R4 ;  /* 0x0000000407077221 */ /* 0x004fe20000010000 */
[----:B------:R-:W-:Y:S01]  /*8910*/  USEL UR37, UR37, URZ, UP0 ;  /* 0x0000003f25257287 */ /* 0x000fe20008000000 */
[----:B------:R-:W1:Y:S04]  /*8920*/  SHFL.BFLY PT, R11, R8, 0x1, 0x1f ;  /* 0x0c201f00080b7f89 */ /* 0x000e6800000e0000 */
[----:B------:R-:W2:Y:S01]  /*8930*/  SHFL.BFLY PT, R6, R7, 0x1, 0x1f ;  /* 0x0c201f0007067f89 */ /* 0x000ea200000e0000 */
[----:B-1----:R-:W-:Y:S01]  /*8940*/  FADD.FTZ R11, R8, R11 ;  /* 0x0000000b080b7221 */ /* 0x002fe20000010000 */
[----:B------:R-:W-:-:S02]  /*8950*/  IMAD.U32 R8, RZ, RZ, UR5 ;  /* 0x00000005ff087e24 */ /* 0x000fc4000f8e00ff */
[----:B--2---:R-:W-:Y:S02]  /*8960*/  FADD.FTZ R12, R7, R6 ;  /* 0x00000006070c7221 */ /* 0x004fe40000010000 */
[----:B------:R-:W-:-:S03]  /*8970*/  FSETP.NE.FTZ.AND P2, PT, R11, RZ, PT ;  /* 0x000000ff0b00720b */ /* 0x000fc60003f55000 */
[----:B------:R-:W-:-:S10]  /*8980*/  FSETP.NE.FTZ.AND P0, PT, R12, RZ, PT ;  /* 0x000000ff0c00720b */ /* 0x000fd40003f15000 */
[----:B------:R-:W1:Y:S01]  /*8990*/  @P2 MUFU.LG2 R10, R11 ;  /* 0x0000000b000a2308 */ /* 0x000e620000000c00 */
[C---:B------:R-:W-:Y:S02]  /*89a0*/  @P2 FMUL.FTZ R13, R0.reuse, 0.69314718246459960938 ;  /* 0x3f317218000d2820 */ /* 0x040fe40000410000 */
[----:B------:R-:W-:Y:S01]  /*89b0*/  @P0 FMUL.FTZ R4, R0, 0.69314718246459960938 ;  /* 0x3f31721800040820 */ /* 0x000fe20000410000 */
[----:B------:R-:W-:-:S04]  /*89c0*/  @!P1 VIADD R0, R8, 0x28860 ;  /* 0x0002886008009836 */ /* 0x000fc80000000000 */
[----:B------:R-:W2:Y:S01]  /*89d0*/  @P0 MUFU.LG2 R6, R12 ;  /* 0x0000000c00060308 */ /* 0x000ea20000000c00 */
[----:B------:R-:W-:-:S07]  /*89e0*/  @!P1 PRMT R0, RZ, 0x654, R0 ;  /* 0x00000654ff009816 */ /* 0x000fce0000000000 */
[----:B------:R-:W3:Y:S01]  /*89f0*/  @P0 MUFU.RCP R21, R12 ;  /* 0x0000000c00150308 */ /* 0x000ee20000001000 */
[----:B-1----:R-:W-:-:S04]  /*8a00*/  @P2 FMUL.FTZ R10, R10, 0.69314718246459960938 ;  /* 0x3f3172180a0a2820 */ /* 0x002fc80000410000 */
[----:B------:R-:W-:-:S03]  /*8a10*/  @P2 FFMA.FTZ R3, R13, R9, R10 ;  /* 0x000000090d032223 */ /* 0x000fc6000001000a */
[----:B------:R1:W4:Y:S01]  /*8a20*/  @P2 MUFU.RCP R14, R11 ;  /* 0x0000000b000e2308 */ /* 0x0003220000001000 */
        /* <DEDUP_REMOVED lines=40> */
[-C--:B---3--:R-:W-:Y:S01]  /*8cb0*/  FMUL.FTZ R15, R88, R21.reuse ;  /* 0x00000015580f7220 */ /* 0x088fe20000410000 */
        /* <DEDUP_REMOVED lines=31> */
[----:B------:R-:W-:Y:S01]  /*8eb0*/  FMUL.FTZ R21, R149, R21 ;  /* 0x0000001595157220 */ /* 0x000fe20000410000 */
        /* <DEDUP_REMOVED lines=31> */
[----:B------:R-:W-:-:S07]  /*90b0*/  FMUL.FTZ R151, R151, R14 ;  /* 0x0000000e97977220 */ /* 0x000fce0000410000 */
.L_x_7419:
        /* <DEDUP_REMOVED lines=8> */
[----:B------:R-:W-:Y:S01]  /*9140*/  VIADD R89, R22, UR42 ;  /* 0x0000002a16597c36 */ /* 0x000fe20008000000 */
[C---:B------:R-:W-:Y:S01]  /*9150*/  IADD3 R29, P2, R16.reuse, 0x20, RZ ;  /* 0x00000020101d7810 */ /* 0x040fe20007f5e0ff */
[----:B------:R-:W-:Y:S01]  /*9160*/  ULDC UR10, c[0x0][0xa88] ;  /* 0x0002a200000a7ab9 */ /* 0x000fe20000000800 */
[C---:B------:R-:W-:Y:S01]  /*9170*/  IADD3 R25, P5, R16.reuse, 0x60, RZ ;  /* 0x0000006010197810 */ /* 0x040fe20007fbe0ff */
[----:B------:R-:W-:Y:S01]  /*9180*/  VIADD R4, R89, 0x8 ;  /* 0x0000000859047836 */ /* 0x000fe20000000000 */
[C---:B------:R-:W-:Y:S01]  /*9190*/  LOP3.LUT R5, R16.reuse, 0x380, RZ, 0xc0, !PT ;  /* 0x0000038010057812 */ /* 0x040fe200078ec0ff */
[----:B------:R-:W1:Y:S01]  /*91a0*/  LDC.64 R86, c[0x0][0xb78] ;  /* 0x0002de00ff567b82 */ /* 0x000e620000000a00 */
[C---:B------:R-:W-:Y:S01]  /*91b0*/  IADD3 R81, P4, R16.reuse, 0x4000, RZ ;  /* 0x0000400010517810 */ /* 0x040fe20007f9e0ff */
[----:B------:R-:W-:Y:S01]  /*91c0*/  USHF.R.S32.HI UR5, URZ, 0x1f, UR43 ;  /* 0x0000001f3f057899 */ /* 0x000fe2000801142b */
[----:B------:R-:W-:Y:S01]  /*91d0*/  IADD3 R27, P6, R16, 0x40, RZ ;  /* 0x00000040101b7810 */ /* 0x000fe20007fde0ff */
[----:B------:R-:W-:Y:S01]  /*91e0*/  ULDC.64 UR8, c[0x0][0xb70] ;  /* 0x0002dc0000087ab9 */ /* 0x000fe20000000a00 */
[----:B------:R-:W-:Y:S01]  /*91f0*/  LOP3.LUT R28, R29, 0x380, RZ, 0xc0, !PT ;  /* 0x000003801d1c7812 */ /* 0x000fe200078ec0ff */
[----:B------:R-:W-:Y:S01]  /*9200*/  UIMAD UR5, UR5, UR8, URZ ;  /* 0x00000008050572a4 */ /* 0x000fe2000f8e023f */
[----:B------:R-:W-:Y:S01]  /*9210*/  LOP3.LUT P0, RZ, R186, 0x3, RZ, 0xc0, !PT ;  /* 0x00000003baff7812 */ /* 0x000fe2000780c0ff */
[----:B------:R-:W-:Y:S01]  /*9220*/  UIMAD.WIDE.U32 UR6, UR43, UR8, URZ ;  /* 0x000000082b0672a5 */ /* 0x000fe2000f8e003f */
[----:B------:R-:W-:Y:S01]  /*9230*/  LOP3.LUT R24, R25, 0x380, RZ, 0xc0, !PT ;  /* 0x0000038019187812 */ /* 0x000fe200078ec0ff */
[----:B------:R-:W-:Y:S01]  /*9240*/  UIMAD UR5, UR43, UR9, UR5 ;  /* 0x000000092b0572a4 */ /* 0x000fe2000f8e0205 */
[----:B------:R-:W-:Y:S01]  /*9250*/  SHF.R.U64 R5, R5, 0x3, RZ ;  /* 0x0000000305057819 */ /* 0x000fe200000012ff */
[----:B------:R-:W-:Y:S01]  /*9260*/  USHF.R.S32.HI UR8, URZ, 0x1f, UR44 ;  /* 0x0000001f3f087899 */ /* 0x000fe2000801142c */
[----:B------:R-:W-:Y:S01]  /*9270*/  LOP3.LUT R14, R81, 0x380, RZ, 0xc0, !PT ;  /* 0x00000380510e7812 */ /* 0x000fe200078ec0ff */
[----:B------:R-:W-:Y:S01]  /*9280*/  UIADD3 UR5, UR7, UR5, URZ ;  /* 0x0000000507057290 */ /* 0x000fe2000fffe03f */
[----:B------:R-:W-:-:S02]  /*9290*/  LOP3.LUT R26, R27, 0x380, RZ, 0xc0, !PT ;  /* 0x000003801b1a7812 */ /* 0x000fc400078ec0ff */
[----:B------:R-:W-:Y:S02]  /*92a0*/  SHF.R.U64 R28, R28, 0x3, RZ ;  /* 0x000000031c1c7819 */ /* 0x000fe400000012ff */
[----:B------:R-:W-:Y:S02]  /*92b0*/  ISETP.GE.OR P1, PT, R4, UR10, P0 ;  /* 0x0000000a04007c0c */ /* 0x000fe40008726670 */
[----:B------:R-:W-:Y:S02]  /*92c0*/  SHF.R.U64 R24, R24, 0x3, RZ ;  /* 0x0000000318187819 */ /* 0x000fe400000012ff */
[----:B------:R-:W-:Y:S01]  /*92d0*/  LOP3.LUT R4, R5, R16, RZ, 0x3c, !PT ;  /* 0x0000001005047212 */ /* 0x000fe200078e3cff */
[----:B------:R-:W-:Y:S01]  /*92e0*/  IMAD.MOV.U32 R5, RZ, RZ, R17 ;  /* 0x000000ffff057224 */ /* 0x000fe200078e0011 */
[----:B------:R-:W-:Y:S02]  /*92f0*/  SHF.R.U64 R14, R14, 0x3, RZ ;  /* 0x000000030e0e7819 */ /* 0x000fe400000012ff */
[----:B------:R-:W-:-:S02]  /*9300*/  SHF.R.U64 R26, R26, 0x3, RZ ;  /* 0x000000031a1a7819 */ /* 0x000fc400000012ff */
[----:B------:R-:W-:Y:S01]  /*9310*/  LOP3.LUT R28, R28, R29, RZ, 0x3c, !PT ;  /* 0x0000001d1c1c7212 */ /* 0x000fe200078e3cff */
[--C-:B------:R-:W-:Y:S01]  /*9320*/  IMAD.X R29, RZ, RZ, R17.reuse, P2 ;  /* 0x000000ffff1d7224 */ /* 0x100fe200010e0611 */
[----:B------:R-:W-:Y:S02]  /*9330*/  LOP3.LUT R24, R24, R25, RZ, 0x3c, !PT ;  /* 0x0000001918187212 */ /* 0x000fe400078e3cff */
[----:B------:R-:W-:Y:S02]  /*9340*/  IADD3 R25, P2, R16, 0x4040, RZ ;  /* 0x0000404010197810 */ /* 0x000fe40007f5e0ff */
[----:B------:R-:W-:Y:S02]  /*9350*/  LOP3.LUT R14, R14, R81, RZ, 0x3c, !PT ;  /* 0x000000510e0e7212 */ /* 0x000fe400078e3cff */
[----:B------:R-:W-:Y:S01]  /*9360*/  LOP3.LUT R26, R26, R27, RZ, 0x3c, !PT ;  /* 0x0000001b1a1a7212 */ /* 0x000fe200078e3cff */
[----:B------:R-:W-:Y:S01]  /*9370*/  IMAD.X R27, RZ, RZ, R17, P6 ;  /* 0x000000ffff1b7224 */ /* 0x000fe200030e0611 */
[----:B------:R-:W-:-:S02]  /*9380*/  MOV R81, R4 ;  /* 0x0000000400517202 */ /* 0x000fc40000000f00 */
[----:B------:R-:W-:Y:S02]  /*9390*/  F2FP.BF16.F32.PACK_AB R5, R10, R13 ;  /* 0x0000000d0a05723e */ /* 0x000fe400000010ff */
[----:B------:R-:W-:Y:S02]  /*93a0*/  IADD3 R84, P6, R16, 0x4060, RZ ;  /* 0x0000406010547810 */ /* 0x000fe40007fde0ff */
[----:B------:R-:W-:Y:S02]  /*93b0*/  LOP3.LUT R10, R25, 0x380, RZ, 0xc0, !PT ;  /* 0x00000380190a7812 */ /* 0x000fe400078ec0ff */
[----:B------:R-:W-:Y:S02]  /*93c0*/  LOP3.LUT R13, R84, 0x380, RZ, 0xc0, !PT ;  /* 0x00000380540d7812 */ /* 0x000fe400078ec0ff */
[----:B------:R-:W-:Y:S02]  /*93d0*/  SHF.R.U64 R10, R10, 0x3, RZ ;  /* 0x000000030a0a7819 */ /* 0x000fe400000012ff */
[----:B------:R-:W-:Y:S01]  /*93e0*/  F2FP.BF16.F32.PACK_AB R4, R12, R15 ;  /* 0x0000000f0c04723e */ /* 0x000fe200000010ff */
[----:B------:R-:W-:Y:S01]  /*93f0*/  BAR.SYNC.DEFER_BLOCKING 0x1, 0x100 ;  /* 0x0044000000007b1d */ /* 0x000fe20000010000 */
[----:B------:R-:W-:-:S02]  /*9400*/  IADD3 R15, P3, R16, 0x4020, RZ ;  /* 0x00004020100f7810 */ /* 0x000fc40007f7e0ff */
[----:B------:R-:W-:Y:S02]  /*9410*/  F2FP.BF16.F32.PACK_AB R6, R6, R11 ;  /* 0x0000000b0606723e */ /* 0x000fe400000010ff */
[----:B------:R-:W-:Y:S01]  /*9420*/  SHF.R.U64 R11, R13, 0x3, RZ ;  /* 0x000000030d0b7819 */ /* 0x000fe200000012ff */
[--C-:B------:R-:W-:Y:S01]  /*9430*/  IMAD.X R13, RZ, RZ, R17.reuse, P3 ;  /* 0x000000ffff0d7224 */ /* 0x100fe200018e0611 */
[----:B------:R-:W-:Y:S01]  /*9440*/  LOP3.LUT R10, R10, R25, RZ, 0x3c, !PT ;  /* 0x000000190a0a7212 */ /* 0x000fe200078e3cff */
[--C-:B------:R-:W-:Y:S01]  /*9450*/  IMAD.X R25, RZ, RZ, R17.reuse, P5 ;  /* 0x000000ffff197224 */ /* 0x100fe200028e0611 */
[----:B------:R-:W-:Y:S02]  /*9460*/  LOP3.LUT R12, R15, 0x380, RZ, 0xc0, !PT ;  /* 0x000003800f0c7812 */ /* 0x000fe400078ec0ff */
[----:B------:R-:W-:Y:S02]  /*9470*/  F2FP.BF16.F32.PACK_AB R7, R7, R8 ;  /* 0x000000080707723e */ /* 0x000fe400000010ff */
[----:B------:R-:W-:Y:S01]  /*9480*/  LOP3.LUT R8, R11, R84, RZ, 0x3c, !PT ;  /* 0x000000540b087212 */ /* 0x000fe200078e3cff */
[----:B------:R-:W-:Y:S01]  /*9490*/  IMAD.X R11, RZ, RZ, R17, P2 ;  /* 0x000000ffff0b7224 */ /* 0x000fe200010e0611 */
[----:B------:R-:W-:-:S02]  /*94a0*/  MOV R85, R28 ;  /* 0x0000001c00557202 */ /* 0x000fc40000000f00 */
[----:B------:R-:W-:Y:S02]  /*94b0*/  SHF.R.U64 R12, R12, 0x3, RZ ;  /* 0x000000030c0c7819 */ /* 0x000fe400000012ff */
[----:B------:R-:W-:Y:S01]  /*94c0*/  MOV R29, R24 ;  /* 0x00000018001d7202 */ /* 0x000fe20000000f00 */
[----:B------:R-:W-:Y:S01]  /*94d0*/  IMAD.U32 R25, RZ, RZ, UR7 ;  /* 0x00000007ff197e24 */ /* 0x000fe2000f8e00ff */
[----:B------:R-:W-:Y:S01]  /*94e0*/  LOP3.LUT R12, R12, R15, RZ, 0x3c, !PT ;  /* 0x0000000f0c0c7212 */ /* 0x000fe200078e3cff */
[----:B------:R-:W-:Y:S01]  /*94f0*/  IMAD.U32 R24, RZ, RZ, UR6 ;  /* 0x00000006ff187e24 */ /* 0x000fe2000f8e00ff */
[----:B------:R-:W-:Y:S01]  /*9500*/  MOV R84, R26 ;  /* 0x0000001a00547202 */ /* 0x000fe20000000f00 */
[----:B------:R2:W-:Y:S01]  /*9510*/  STSM.16.M88.4 [R81], R4 ;  /* 0x0000000451007844 */ /* 0x0005e20000000200 */
[----:B------:R-:W-:Y:S01]  /*9520*/  IMAD.U32 R25, RZ, RZ, UR5 ;  /* 0x00000005ff197e24 */ /* 0x000fe2000f8e00ff */
[----:B------:R-:W-:Y:S01]  /*9530*/  MOV R83, R12 ;  /* 0x0000000c00537202 */ /* 0x000fe20000000f00 */
[----:B------:R-:W-:Y:S01]  /*9540*/  IMAD.X R15, RZ, RZ, R17, P4 ;  /* 0x000000ffff0f7224 */ /* 0x000fe200020e0611 */
[----:B------:R-:W-:Y:S01]  /*9550*/  F2FP.BF16.F32.PACK_AB R12, R65, R66 ;  /* 0x00000042410c723e */ /* 0x000fe200000010ff */
[----:B-1----:R-:W-:Y:S01]  /*9560*/  IMAD.WIDE.U32 R24, R86, UR44, R24 ;  /* 0x0000002c56187c25 */ /* 0x002fe2000f8e0018 */
[----:B------:R-:W-:Y:S01]  /*9570*/  F2FP.BF16.F32.PACK_AB R13, R63, R64 ;  /* 0x000000403f0d723e */ /* 0x000fe200000010ff */
[----:B------:R-:W-:Y:S01]  /*9580*/  ULDC.64 UR6, c[0x0][0xb40] ;  /* 0x0002d00000067ab9 */ /* 0x000fe20000000a00 */
[----:B------:R-:W-:-:S02]  /*9590*/  MOV R28, R14 ;  /* 0x0000000e001c7202 */ /* 0x000fc40000000f00 */
[----:B------:R-:W-:Y:S02]  /*95a0*/  F2FP.BF16.F32.PACK_AB R14, R61, R62 ;  /* 0x0000003e3d0e723e */ /* 0x000fe400000010ff */
[----:B------:R-:W-:Y:S02]  /*95b0*/  F2FP.BF16.F32.PACK_AB R15, R59, R60 ;  /* 0x0000003c3b0f723e */ /* 0x000fe400000010ff */
[----:B------:R-:W-:Y:S02]  /*95c0*/  SHF.R.S32.HI R27, RZ, 0x1f, R89 ;  /* 0x0000001fff1b7819 */ /* 0x000fe40000011459 */
[----:B--2---:R-:W-:Y:S01]  /*95d0*/  F2FP.BF16.F32.PACK_AB R6, R9, R78 ;  /* 0x0000004e0906723e */ /* 0x004fe200000010ff */
[----:B------:R-:W-:Y:S01]  /*95e0*/  IMAD.X R9, RZ, RZ, R17, P6 ;  /* 0x000000ffff097224 */ /* 0x000fe200030e0611 */
[----:B------:R-:W-:Y:S01]  /*95f0*/  MOV R81, R10 ;  /* 0x0000000a00517202 */ /* 0x000fe20000000f00 */
[----:B------:R-:W-:Y:S01]  /*9600*/  IMAD R10, R86, UR8, RZ ;  /* 0x00000008560a7c24 */ /* 0x000fe2000f8e02ff */
[----:B------:R-:W-:-:S02]  /*9610*/  F2FP.BF16.F32.PACK_AB R4, R79, R82 ;  /* 0x000000524f04723e */ /* 0x000fc400000010ff */
[----:B------:R-:W-:Y:S01]  /*9620*/  F2FP.BF16.F32.PACK_AB R5, R77, R80 ;  /* 0x000000504d05723e */ /* 0x000fe200000010ff */
[----:B------:R-:W-:Y:S01]  /*9630*/  IMAD R26, R87, UR44, R10 ;  /* 0x0000002c571a7c24 */ /* 0x000fe2000f8e020a */
[----:B------:R-:W-:Y:S02]  /*9640*/  F2FP.BF16.F32.PACK_AB R7, R75, R76 ;  /* 0x0000004c4b07723e */ /* 0x000fe400000010ff */
[----:B------:R-:W-:Y:S02]  /*9650*/  MOV R75, R8 ;  /* 0x00000008004b7202 */ /* 0x000fe40000000f00 */
[----:B------:R-:W-:Y:S01]  /*9660*/  F2FP.BF16.F32.PACK_AB R8, R73, R74 ;  /* 0x0000004a4908723e */ /* 0x000fe200000010ff */
[----:B------:R1:W-:Y:S01]  /*9670*/  STSM.16.M88.4 [R85], R4 ;  /* 0x0000000455007844 */ /* 0x0003e20000000200 */
[----:B------:R-:W-:Y:S02]  /*9680*/  F2FP.BF16.F32.PACK_AB R9, R71, R72 ;  /* 0x000000484709723e */ /* 0x000fe400000010ff */
[----:B------:R-:W-:-:S02]  /*9690*/  F2FP.BF16.F32.PACK_AB R10, R69, R70 ;  /* 0x00000046450a723e */ /* 0x000fc400000010ff */
[----:B------:R-:W-:Y:S02]  /*96a0*/  F2FP.BF16.F32.PACK_AB R11, R67, R68 ;  /* 0x00000044430b723e */ /* 0x000fe400000010ff */
[----:B------:R-:W-:Y:S02]  /*96b0*/  F2FP.BF16.F32.PACK_AB R30, R21, R30 ;  /* 0x0000001e151e723e */ /* 0x000fe400000010ff */
[----:B------:R-:W-:Y:S01]  /*96c0*/  ISETP.GE.OR P0, PT, R89, UR10, P0 ;  /* 0x0000000a59007c0c */ /* 0x000fe20008706670 */
[----:B------:R-:W-:Y:S04]  /*96d0*/  STSM.16.M88.4 [R84], R8 ;  /* 0x0000000854007844 */ /* 0x000fe80000000200 */
[----:B------:R2:W-:Y:S01]  /*96e0*/  STSM.16.M88.4 [R29], R12 ;  /* 0x0000000c1d007844 */ /* 0x0005e20000000200 */
[----:B-1----:R-:W-:-:S02]  /*96f0*/  F2FP.BF16.F32.PACK_AB R7, R51, R52 ;  /* 0x000000343307723e */ /* 0x002fc400000010ff */
[----:B------:R-:W-:Y:S02]  /*9700*/  IADD3 R51, P2, R89, R24, RZ ;  /* 0x0000001859337210 */ /* 0x000fe40007f5e0ff */
[----:B------:R-:W-:Y:S02]  /*9710*/  F2FP.BF16.F32.PACK_AB R4, R57, R58 ;  /* 0x0000003a3904723e */ /* 0x000fe400000010ff */
[----:B------:R-:W-:Y:S02]  /*9720*/  F2FP.BF16.F32.PACK_AB R5, R55, R56 ;  /* 0x000000383705723e */ /* 0x000fe400000010ff */
[----:B------:R-:W-:Y:S02]  /*9730*/  F2FP.BF16.F32.PACK_AB R6, R53, R54 ;  /* 0x000000363506723e */ /* 0x000fe400000010ff */
[----:B------:R-:W-:Y:S02]  /*9740*/  IADD3.X R52, R27, R25, R26, P2, !PT ;  /* 0x000000191b347210 */ /* 0x000fe400017fe41a */
[----:B------:R-:W-:Y:S01]  /*9750*/  F2FP.BF16.F32.PACK_AB R24, R49, R50 ;  /* 0x000000323118723e */ /* 0x000fe200000010ff */
[----:B------:R1:W-:Y:S01]  /*9760*/  STSM.16.M88.4 [R28], R4 ;  /* 0x000000041c007844 */ /* 0x0003e20000000200 */
        /* <DEDUP_REMOVED lines=8> */
[----:B--2---:R-:W-:Y:S02]  /*97f0*/  F2FP.BF16.F32.PACK_AB R29, R31, R32 ;  /* 0x000000201f1d723e */ /* 0x004fe400000010ff */
[----:B-1----:R-:W-:Y:S01]  /*9800*/  F2FP.BF16.F32.PACK_AB R28, R33, R34 ;  /* 0x00000022211c723e */ /* 0x002fe200000010ff */
[----:B------:R-:W-:Y:S01]  /*9810*/  STSM.16.M88.4 [R81], R44 ;  /* 0x0000002c51007844 */ /* 0x000fe20000000200 */
[----:B------:R-:W-:Y:S02]  /*9820*/  F2FP.BF16.F32.PACK_AB R31, R151, R0 ;  /* 0x00000000971f723e */ /* 0x000fe400000010ff */
[C---:B------:R-:W-:Y:S01]  /*9830*/  LEA R4, P2, R51.reuse, UR6, 0x2 ;  /* 0x0000000633047c11 */ /* 0x040fe2000f8410ff */
[----:B------:R-:W1:Y:S03]  /*9840*/  SHFL.IDX PT, R0, R188, RZ, 0x1f ;  /* 0x00001fffbc007589 */ /* 0x000e6600000e0000 */
[----:B------:R-:W-:Y:S01]  /*9850*/  LEA.HI.X R5, R51, UR7, R52, 0x2, P2 ;  /* 0x0000000733057c11 */ /* 0x000fe200090f1434 */
[----:B------:R2:W-:Y:S01]  /*9860*/  STSM.16.M88.4 [R75], R28 ;  /* 0x0000001c4b007844 */ /* 0x0005e20000000200 */
[----:B------:R-:W-:Y:S01]  /*9870*/  @!PT LDS RZ, [RZ] ;  /* 0x00000000fffff984 */ /* 0x000fe20000000800 */
[----:B------:R-:W-:Y:S01]  /*9880*/  @!PT LDS RZ, [RZ] ;  /* 0x00000000fffff984 */ /* 0x000fe20000000800 */
[----:B------:R-:W-:Y:S01]  /*9890*/  @!PT LDS RZ, [RZ] ;  /* 0x00000000fffff984 */ /* 0x000fe20000000800 */
[----:B------:R3:W-:Y:S06]  /*98a0*/  MEMBAR.ALL.CTA ;  /* 0x0000000000007992 */ /* 0x0007ec0000008000 */
[----:B---3--:R-:W3:Y:S02]  /*98b0*/  FENCE.VIEW.ASYNC.S ;  /* 0x00000000000073c6 */ /* 0x008ee40000000000 */
[----:B---3--:R-:W-:Y:S06]  /*98c0*/  BAR.ARV 0x1, 0x120 ;  /* 0x0044800000007b1d */ /* 0x008fec0000002000 */
        /* <DEDUP_REMOVED lines=24> */
.L_x_7453:
[----:B------:R-:W-:Y:S05]  /*9a50*/  BSYNC B0 ;  /* 0x0000000000007941 */ /* 0x000fea0003800000 */
.L_x_7452:
[----:B------:R-:W-:Y:S05]  /*9a60*/  BRA `(.L_x_7451) ;  /* 0x00000008001c7947 */ /* 0x000fea0003800000 */
.L_x_7450:
        /* <DEDUP_REMOVED lines=31> */
.L_x_7455:
[----:B------:R-:W-:Y:S05]  /*9c60*/  BSYNC B0 ;  /* 0x0000000000007941 */ /* 0x000fea0003800000 */
.L_x_7454:
[----:B------:R-:W-:Y:S01]  /*9c70*/  ULDC UR5, c[0x0][0xa88] ;  /* 0x0002a20000057ab9 */ /* 0x000fe20000000800 */
[C---:B--2---:R-:W-:Y:S01]  /*9c80*/  IMAD R0, R8.reuse, UR6, RZ ;  /* 0x0000000608007c24 */ /* 0x044fe2000f8e02ff */
[----:B------:R-:W-:Y:S01]  /*9c90*/  UIADD3 UR42, -UR42, UR5, URZ ;  /* 0x000000052a2a7290 */ /* 0x000fe2000fffe13f */
[----:B------:R-:W-:Y:S01]  /*9ca0*/  IMAD.WIDE.U32 R4, R8, UR43, R18 ;  /* 0x0000002b08047c25 */ /* 0x000fe2000f8e0012 */
[----:B------:R-:W-:Y:S01]  /*9cb0*/  ULOP3.LUT UR46, URZ, UR46, URZ, 0x33, !UPT ;  /* 0x0000002e3f2e7292 */ /* 0x000fe2000f8e333f */
[----:B------:R-:W-:Y:S01]  /*9cc0*/  SHF.R.S32.HI R185, RZ, 0x1f, R184 ;  /* 0x0000001fffb97819 */ /* 0x000fe200000114b8 */
[----:B------:R-:W-:Y:S01]  /*9cd0*/  BSSY B0, `(.L_x_7456) ;  /* 0x0000021000007945 */ /* 0x000fe20003800000 */
[----:B----4-:R-:W-:Y:S01]  /*9ce0*/  IMAD R3, R9, UR43, R0 ;  /* 0x0000002b09037c24 */ /* 0x010fe2000f8e0200 */
        /* <DEDUP_REMOVED lines=31> */
.L_x_7457:
[----:B------:R-:W-:Y:S05]  /*9ee0*/  BSYNC B0 ;  /* 0x0000000000007941 */ /* 0x000fea0003800000 */
.L_x_7456:
        /* <DEDUP_REMOVED lines=15> */
[----:B-1----:R-:W-:Y:S01]  /*9fe0*/  LEA R12, P2, R4, UR6, 0x1 ;  /* 0x00000006040c7c11 */ /* 0x002fe2000f8408ff */
[----:B------:R-:W-:-:S05]  /*9ff0*/  IMAD.IADD R3, R5, 0x1, R3 ;  /* 0x0000000105037824 */ /* 0x000fca00078e0203 */
[----:B------:R-:W-:-:S05]  /*a000*/  LEA.HI.X R13, R4, UR7, R3, 0x1, P2 ;  /* 0x00000007040d7c11 */ /* 0x000fca00090f0c03 */
[----:B------:R2:W-:Y:S04]  /*a010*/  @!P3 STG.E.128 desc[UR52][R12.64], RZ ;  /* 0x000000ff0c00b986 */ /* 0x0005e8000c101d34 */
[----:B------:R2:W-:Y:S02]  /*a020*/  @!P4 STG.E.128 desc[UR52][R12.64+0x80], RZ ;  /* 0x000080ff0c00c986 */ /* 0x0005e4000c101d34 */
.L_x_7459:
[----:B------:R-:W-:Y:S05]  /*a030*/  BSYNC B0 ;  /* 0x0000000000007941 */ /* 0x000fea0003800000 */
.L_x_7458:
        /* <DEDUP_REMOVED lines=15> */
[----:B-12---:R-:W-:Y:S01]  /*a130*/  LEA R12, P0, R4, UR6, 0x1 ;  /* 0x00000006040c7c11 */ /* 0x006fe2000f8008ff */
[----:B------:R-:W-:-:S05]  /*a140*/  IMAD.IADD R3, R5, 0x1, R3 ;  /* 0x0000000105037824 */ /* 0x000fca00078e0203 */
[----:B------:R-:W-:-:S05]  /*a150*/  LEA.HI.X R13, R4, UR7, R3, 0x1, P0 ;  /* 0x00000007040d7c11 */ /* 0x000fca00080f0c03 */
[----:B------:R3:W-:Y:S04]  /*a160*/  @!P2 STG.E.128 desc[UR52][R12.64], RZ ;  /* 0x000000ff0c00a986 */ /* 0x0007e8000c101d34 */
[----:B------:R3:W-:Y:S02]  /*a170*/  @!P3 STG.E.128 desc[UR52][R12.64+0x80], RZ ;  /* 0x000080ff0c00b986 */ /* 0x0007e4000c101d34 */
.L_x_7461:
[----:B------:R-:W-:Y:S05]  /*a180*/  BSYNC B0 ;  /* 0x0000000000007941 */ /* 0x000fea0003800000 */
.L_x_7460:
        /* <DEDUP_REMOVED lines=20> */
.L_x_7462:
[----:B------:R-:W-:Y:S05]  /*a2d0*/  BSYNC B0 ;  /* 0x0000000000007941 */ /* 0x000fea0003800000 */
.L_x_7451:
[----:B------:R-:W5:Y:S02]  /*a2e0*/  LDC R0, c[0x0][0xda8] ;  /* 0x00036a00ff007b82 */ /* 0x000f640000000800 */
[----:B-----5:R-:W-:-:S13]  /*a2f0*/  ISETP.LE.AND P0, PT, R0, UR4, PT ;  /* 0x0000000400007c0c */ /* 0x020fda000bf03270 */
[----:B------:R-:W-:Y:S05]  /*a300*/  @!P0 BRA `(.L_x_7463) ;  /* 0xffffff6800ac8947 */ /* 0x000fea000383ffff */
[----:B------:R-:W-:Y:S05]  /*a310*/  EXIT ;  /* 0x000000000000794d */ /* 0x000fea0003800000 */
.L_x_7415:
        /* <DEDUP_REMOVED lines=14> */
[----:B------:R-:W-:Y:S01]  /*a400*/  IMAD.U32 R18, RZ, RZ, UR4 ;  /* 0x00000004ff127e24 */ /* 0x000fe2000f8e00ff */
[----:B------:R-:W-:Y:S01]  /*a410*/  ULDC UR48, c[0x0][0xc] ;  /* 0x0000030000307ab9 */ /* 0x000fe20000000800 */
[----:B------:R-:W-:Y:S01]  /*a420*/  IMAD.MOV.U32 R16, RZ, RZ, RZ ;  /* 0x000000ffff107224 */ /* 0x000fe200078e00ff */
[----:B------:R-:W-:Y:S01]  /*a430*/  ULDC.64 UR44, c[0x0][0x198] ;  /* 0x00006600002c7ab9 */ /* 0x000fe20000000a00 */
[----:B------:R-:W-:Y:S01]  /*a440*/  IMAD.MOV.U32 R17, RZ, RZ, 0x1 ;  /* 0x00000001ff117424 */ /* 0x000fe200078e00ff */
[----:B------:R-:W-:Y:S01]  /*a450*/  UMOV UR47, URZ ;  /* 0x0000003f002f7c82 */ /* 0x000fe20008000000 */
[----:B-1----:R-:W-:-:S07]  /*a460*/  LOP3.LUT R19, R2, 0x1f, RZ, 0xc0, !PT ;  /* 0x0000001f02137812 */ /* 0x002fce00078ec0ff */
.L_x_7512:
        /* <DEDUP_REMOVED lines=21> */
.L_x_7465:
[----:B------:R-:W-:Y:S01]  /*a5c0*/  ULDC UR9, c[0x0][0xdc4] ;  /* 0x0003710000097ab9 */ /* 0x000fe20000000800 */
[----:B------:R-:W-:Y:S01]  /*a5d0*/  UMOV UR7, UR8 ;  /* 0x0000000800077c82 */ /* 0x000fe20008000000 */
[----:B------:R-:W-:-:S11]  /*a5e0*/  UISETP.NE.AND UP0, UPT, UR9, 0x1, UPT ;  /* 0x000000010900788c */ /* 0x000fd6000bf05270 */
[----:B------:R-:W-:Y:S02]  /*a5f0*/  @UP0 ULDC.64 UR10, c[0x0][0xdc8] ;  /* 0x00037200000a0ab9 */ /* 0x000fe40000000a00 */
[----:B------:R-:W-:-:S04]  /*a600*/  UIMAD.WIDE.U32 UR4, UR8, UR10, URZ ;  /* 0x0000000a080472a5 */ /* 0x000fc8000f8e003f */
[----:B------:R-:W-:-:S04]  /*a610*/  @UP0 USHF.R.U32.HI UR7, URZ, UR11, UR5 ;  /* 0x0000000b3f070299 */ /* 0x000fc80008011605 */
[----:B------:R-:W-:-:S12]  /*a620*/  UIMAD UR4, UR7, UR9, URZ ;  /* 0x00000009070472a4 */ /* 0x000fd8000f8e023f */
.L_x_7466:
[----:B------:R-:W-:Y:S01]  /*a630*/  ULOP3.LUT UR5, URZ, UR7, URZ, 0x33, !UPT ;  /* 0x000000073f057292 */ /* 0x000fe2000f8e333f */
[----:B------:R-:W-:Y:S01]  /*a640*/  BSSY B6, `(.L_x_7467) ;  /* 0x000025e000067945 */ /* 0x000fe20003800000 */
[----:B------:R-:W-:Y:S01]  /*a650*/  ULDC.64 UR10, c[0x0][0x3f8] ;  /* 0x0000fe00000a7ab9 */ /* 0x000fe20000000a00 */
[----:B------:R-:W-:Y:S01]  /*a660*/  ULDC UR7, c[0x0][0xdac] ;  /* 0x00036b0000077ab9 */ /* 0x000fe20000000800 */
[----:B------:R-:W-:Y:S02]  /*a670*/  UISETP.NE.U32.AND UP0, UPT, UR10, URZ, UPT ;  /* 0x0000003f0a00728c */ /* 0x000fe4000bf05070 */
[----:B------:R-:W-:Y:S02]  /*a680*/  UIADD3 UR5, UR5, UR7, URZ ;  /* 0x0000000705057290 */ /* 0x000fe4000fffe03f */
[----:B------:R-:W-:Y:S02]  /*a690*/  UISETP.NE.AND.EX UP0, UPT, UR11, URZ, UPT, UP0 ;  /* 0x0000003f0b00728c */ /* 0x000fe4000bf05300 */
[----:B------:R-:W-:Y:S01]  /*a6a0*/  USHF.L.U32 UR41, UR5, 0x7, URZ ;  /* 0x0000000705297899 */ /* 0x000fe2000800063f */
[----:B------:R-:W-:Y:S01]  /*a6b0*/  ULDC UR7, c[0x0][0x404] ;  /* 0x0001010000077ab9 */ /* 0x000fe20000000800 */
[----:B------:R-:W-:Y:S01]  /*a6c0*/  ULDC UR10, c[0x0][0x288] ;  /* 0x0000a200000a7ab9 */ /* 0x000fe20000000800 */
[----:B------:R-:W-:-:S02]  /*a6d0*/  USEL UR7, UR7, 0x1, UP0 ;  /* 0x0000000107077887 */ /* 0x000fc40008000000 */
[----:B------:R-:W-:Y:S01]  /*a6e0*/  UIADD3 UR5, UR41, 0xff, -UR10 ;  /* 0x000000ff29057890 */ /* 0x000fe2000fffe80a */
[----:B------:R-:W-:Y:S02]  /*a6f0*/  ULDC UR9, c[0x0][0xdb8] ;  /* 0x00036e0000097ab9 */ /* 0x000fe40000000800 */
[----:B------:R-:W-:Y:S01]  /*a700*/  ULDC UR10, c[0x0][0x2e0] ;  /* 0x0000b800000a7ab9 */ /* 0x000fe20000000800 */
[----:B------:R-:W-:Y:S02]  /*a710*/  UISETP.NE.AND UP1, UPT, UR9, 0x1, UPT ;  /* 0x000000010900788c */ /* 0x000fe4000bf25270 */
[----:B------:R-:W-:Y:S02]  /*a720*/  UIMAD UR11, UR7, UR10, 0x7f ;  /* 0x0000007f070b74a4 */ /* 0x000fe4000f8e020a */
[----:B------:R-:W-:Y:S02]  /*a730*/  UIMAD UR5, UR7, UR10, UR5 ;  /* 0x0000000a070572a4 */ /* 0x000fe4000f8e0205 */
[----:B------:R-:W-:-:S02]  /*a740*/  USHF.R.S32.HI UR10, URZ, 0x1f, UR11 ;  /* 0x0000001f3f0a7899 */ /* 0x000fc4000801140b */
[----:B------:R-:W-:Y:S02]  /*a750*/  USHF.R.S32.HI UR7, URZ, 0x1f, UR5 ;  /* 0x0000001f3f077899 */ /* 0x000fe40008011405 */
[----:B------:R-:W-:Y:S02]  /*a760*/  ULEA.HI UR10, UR10, UR11, URZ, 0x7 ;  /* 0x0000000b0a0a7291 */ /* 0x000fe4000f8f383f */
[----:B------:R-:W-:Y:S02]  /*a770*/  ULEA.HI UR7, UR7, UR5, URZ, 0x7 ;  /* 0x0000000507077291 */ /* 0x000fe4000f8f383f */
[----:B------:R-:W-:Y:S02]  /*a780*/  USHF.R.S32.HI UR10, URZ, 0x7, UR10 ;  /* 0x000000073f0a7899 */ /* 0x000fe4000801140a */
[----:B------:R-:W-:Y:S02]  /*a790*/  USHF.R.S32.HI UR7, URZ, 0x7, UR7 ;  /* 0x000000073f077899 */ /* 0x000fe40008011407 */
[----:B------:R-:W-:-:S02]  /*a7a0*/  UIADD3 UR4, UR8, -UR4, URZ ;  /* 0x8000000408047290 */ /* 0x000fc4000fffe03f */
[----:B------:R-:W-:Y:S01]  /*a7b0*/  UISETP.LT.AND UP0, UPT, UR10, UR7, UPT ;  /* 0x000000070a00728c */ /* 0x000fe2000bf01270 */
[----:B------:R-:W-:-:S03]  /*a7c0*/  ULDC UR8, c[0x0][0xdc4] ;  /* 0x0003710000087ab9 */ /* 0x000fc60000000800 */
[----:B------:R-:W-:Y:S02]  /*a7d0*/  USEL UR39, UR10, UR7, UP0 ;  /* 0x000000070a277287 */ /* 0x000fe40008000000 */
[----:B------:R-:W-:-:S03]  /*a7e0*/  UIMAD UR6, UR6, UR8, UR4 ;  /* 0x00000008060672a4 */ /* 0x000fc6000f8e0204 */
[----:B------:R-:W-:Y:S01]  /*a7f0*/  @UP1 ULDC UR4, c[0x0][0xdbc] ;  /* 0x00036f0000041ab9 */ /* 0x000fe20000000800 */
[----:B------:R-:W-:Y:S01]  /*a800*/  ISETP.LT.AND P0, PT, RZ, UR39, PT ;  /* 0x00000027ff007c0c */ /* 0x000fe2000bf01270 */
[----:B------:R-:W-:Y:S01]  /*a810*/  UIMAD.WIDE.U32 UR4, UR6, UR4, URZ ;  /* 0x00000004060472a5 */ /* 0x000fe2000f8e003f */
[----:B------:R-:W-:Y:S01]  /*a820*/  @UP1 ULDC UR8, c[0x0][0xdc0] ;  /* 0x0003700000081ab9 */ /* 0x000fe20000000800 */
[----:B------:R-:W-:Y:S02]  /*a830*/  UMOV UR43, UR6 ;  /* 0x00000006002b7c82 */ /* 0x000fe40008000000 */
[----:B------:R-:W-:-:S04]  /*a840*/  @UP1 USHF.R.U32.HI UR43, URZ, UR8, UR5 ;  /* 0x000000083f2b1299 */ /* 0x000fc80008011605 */
[----:B------:R-:W-:-:S04]  /*a850*/  UIADD3 UR42, -UR43, URZ, URZ ;  /* 0x0000003f2b2a7290 */ /* 0x000fc8000fffe13f */
[----:B------:R-:W-:Y:S01]  /*a860*/  UIMAD UR42, UR9, UR42, UR6 ;  /* 0x0000002a092a72a4 */ /* 0x000fe2000f8e0206 */
[----:B------:R-:W-:Y:S11]  /*a870*/  @P0 BRA `(.L_x_7468) ;  /* 0x0000000000400947 */ /* 0x000ff60003800000 */
[----:B------:R-:W-:Y:S01]  /*a880*/  ISETP.NE.AND P0, PT, R19, RZ, PT ;  /* 0x000000ff1300720c */ /* 0x000fe20003f05270 */
[----:B------:R-:W-:-:S12]  /*a890*/  IMAD.MOV.U32 R13, RZ, RZ, R18 ;  /* 0x000000ffff0d7224 */ /* 0x000fd800078e0012 */
        /* <DEDUP_REMOVED lines=14> */
.L_x_7468:
        /* <DEDUP_REMOVED lines=23> */
.L_x_7470:
        /* <DEDUP_REMOVED lines=20> */
.L_x_7472:
        /* <DEDUP_REMOVED lines=16> */
.L_x_7471:
[----:B------:R-:W-:Y:S01]  /*ad30*/  ULDC.64 UR4, c[0x0][0x9f8] ;  /* 0x00027e0000047ab9 */ /* 0x000fe20000000a00 */
[----:B------:R-:W-:Y:S01]  /*ad40*/  IMAD.U32 R5, RZ, RZ, UR43 ;  /* 0x0000002bff057e24 */ /* 0x000fe2000f8e00ff */
[----:B------:R-:W-:Y:S01]  /*ad50*/  ISETP.NE.U32.AND P0, PT, RZ, UR4, PT ;  /* 0x00000004ff007c0c */ /* 0x000fe2000bf05070 */
[----:B------:R-:W-:Y:S01]  /*ad60*/  IMAD.U32 R0, RZ, RZ, UR43 ;  /* 0x0000002bff007e24 */ /* 0x000fe2000f8e00ff */
[----:B------:R-:W1:Y:S02]  /*ad70*/  LDC R4, c[0x0][0x428] ;  /* 0x00010a00ff047b82 */ /* 0x000e640000000800 */
[----:B------:R-:W-:-:S13]  /*ad80*/  ISETP.NE.AND.EX P0, PT, RZ, UR5, PT, P0 ;  /* 0x00000005ff007c0c */ /* 0x000fda000bf05300 */
[----:B------:R-:W2:Y:S02]  /*ad90*/  @P0 LDC.64 R2, c[0x0][0x9f8] ;  /* 0x00027e00ff020b82 */ /* 0x000ea40000000a00 */
[----:B--2---:R-:W-:-:S05]  /*ada0*/  @P0 IMAD.WIDE R2, R5, 0x4, R2 ;  /* 0x0000000405020825 */ /* 0x004fca00078e0202 */
[----:B------:R2:W3:Y:S01]  /*adb0*/  @P0 LDG.E R0, desc[UR52][R2.64] ;  /* 0x0000003402000981 */ /* 0x0004e2000c1e1900 */
[----:B-1----:R-:W-:Y:S01]  /*adc0*/  ISETP.NE.AND P0, PT, R4, 0x1, PT ;  /* 0x000000010400780c */ /* 0x002fe20003f05270 */
[----:B------:R-:W-:Y:S01]  /*add0*/  IMAD.U32 R4, RZ, RZ, UR42 ;  /* 0x0000002aff047e24 */ /* 0x000fe2000f8e00ff */
[----:B------:R-:W-:Y:S01]  /*ade0*/  ISETP.NE.AND P1, PT, R19, RZ, PT ;  /* 0x000000ff1300720c */ /* 0x000fe20003f25270 */
[----:B------:R-:W-:Y:S01]  /*adf0*/  UMOV UR40, URZ ;  /* 0x0000003f00287c82 */ /* 0x000fe20008000000 */
[----:B------:R-:W-:Y:S01]  /*ae00*/  UMOV UR8, 0x40 ;  /* 0x0000004000087882 */ /* 0x000fe20000000000 */
[----:B------:R-:W-:Y:S01]  /*ae10*/  UMOV UR9, UR41 ;  /* 0x0000002900097c82 */ /* 0x000fe20008000000 */
[----:B------:R-:W-:Y:S01]  /*ae20*/  UMOV UR10, UR42 ;  /* 0x0000002a000a7c82 */ /* 0x000fe20008000000 */
[----:B------:R-:W-:Y:S01]  /*ae30*/  UMOV UR11, UR43 ;  /* 0x0000002b000b7c82 */ /* 0x000fe20008000000 */
[----:B------:R-:W-:Y:S01]  /*ae40*/  UMOV UR6, 0xffffffff ;  /* 0xffffffff00067882 */ /* 0x000fe20000000000 */
[----:B--2---:R-:W1:Y:S06]  /*ae50*/  LDC.64 R2, c[0x0][0x3f8] ;  /* 0x0000fe00ff027b82 */ /* 0x004e6c0000000a00 */
[----:B------:R-:W-:-:S02]  /*ae60*/  VOTEU.ALL UP1, P1 ;  /* 0x00000000003f7886 */ /* 0x000fc40000820000 */
[----:B------:R-:W2:Y:S03]  /*ae70*/  @P0 LDC R5, c[0x0][0x42c] ;  /* 0x00010b00ff050b82 */ /* 0x000ea60000000800 */
[----:B------:R-:W-:-:S04]  /*ae80*/  @!UP1 UIADD3 UR4, UP0, UR44, 0x270, URZ ;  /* 0x000002702c049890 */ /* 0x000fc8000ff1e03f */
[----:B------:R-:W-:Y:S01]  /*ae90*/  @!UP1 UIADD3.X UR5, URZ, UR45, URZ, UP0, !UPT ;  /* 0x0000002d3f059290 */ /* 0x000fe200087fe43f */
[----:B------:R-:W4:Y:S08]  /*aea0*/  @P0 LDC R6, c[0x0][0x430] ;  /* 0x00010c00ff060b82 */ /* 0x000f300000000800 */
[----:B------:R1:W-:Y:S01]  /*aeb0*/  @!UP1 UTMAPF.L2.4D [UR40], [UR4] ;  /* 0x00000028040095b8 */ /* 0x0003e20008018000 */
[----:B--2---:R-:W-:Y:S01]  /*aec0*/  @P0 IMAD.HI.U32 R5, R5, UR42, RZ ;  /* 0x0000002a05050c27 */ /* 0x004fe2000f8e00ff */
[----:B------:R2:W-:Y:S04]  /*aed0*/  @!UP1 UTMAPF.L2.4D [UR8], [UR4] ;  /* 0x00000008040095b8 */ /* 0x0005e80008018000 */
[----:B----4-:R-:W-:Y:S01]  /*aee0*/  @P0 SHF.R.U32.HI R4, RZ, R6, R5 ;  /* 0x00000006ff040219 */ /* 0x010fe20000011605 */
[----:B------:R-:W-:Y:S01]  /*aef0*/  IMAD.U32 R5, RZ, RZ, UR39 ;  /* 0x00000027ff057e24 */ /* 0x000fe2000f8e00ff */
[----:B-1----:R-:W-:-:S03]  /*af00*/  ISETP.NE.U32.AND P0, PT, R2, RZ, PT ;  /* 0x000000ff0200720c */ /* 0x002fc60003f05070 */
[----:B------:R-:W-:Y:S01]  /*af10*/  VIADD R5, R5, 0xffffffff ;  /* 0xffffffff05057836 */ /* 0x000fe20000000000 */
[----:B------:R-:W-:-:S04]  /*af20*/  ISETP.NE.AND.EX P0, PT, R3, RZ, PT, P0 ;  /* 0x000000ff0300720c */ /* 0x000fc80003f05300 */
[----:B---3--:R-:W-:Y:S01]  /*af30*/  SEL R6, R0, RZ, !P0 ;  /* 0x000000ff00067207 */ /* 0x008fe20004000000 */
[----:B--2---:R-:W-:Y:S08]  /*af40*/  BRA.DIV UR6, `(.L_x_7473) ;  /* 0x0000002206e87947 */ /* 0x004ff0000b800000 */
.L_x_7524:
[----:B------:R-:W-:Y:S01]  /*af50*/  UMOV UR4, 0xffffffff ;  /* 0xffffffff00047882 */ /* 0x000fe20000000000 */
[----:B------:R-:W-:Y:S02]  /*af60*/  SHF.R.S32.HI R12, RZ, 0x1f, R0 ;  /* 0x0000001fff0c7819 */ /* 0x000fe40000011400 */
[----:B------:R-:W-:Y:S05]  /*af70*/  BRA.DIV UR4, `(.L_x_7474) ;  /* 0x0000002604087947 */ /* 0x000fea000b800000 */
[----:B------:R-:W-:-:S13]  /*af80*/  ELECT P6, URZ, PT ;  /* 0x00000000003f782f */ /* 0x000fda00038c0000 */
.L_x_7527:
        /* <DEDUP_REMOVED lines=21> */
.L_x_7476:
[----:B------:R-:W2:Y:S01]  /*b0e0*/  S2R R7, SR_TID.X ;  /* 0x0000000000077919 */ /* 0x000ea20000002100 */
[----:B-1----:R-:W-:Y:S02]  /*b0f0*/  LEA R8, R16, UR38, 0x3 ;  /* 0x0000002610087c11 */ /* 0x002fe4000f8e18ff */
[----:B--2---:R-:W-:Y:S02]  /*b100*/  LOP3.LUT R9, R7, 0x7f, RZ, 0xc0, !PT ;  /* 0x0000007f07097812 */ /* 0x004fe400078ec0ff */
[----:B------:R-:W-:Y:S02]  /*b110*/  SHF.L.U32 R7, R17, 0x1f, RZ ;  /* 0x0000001f11077819 */ /* 0x000fe400000006ff */
[----:B------:R-:W-:Y:S02]  /*b120*/  ISETP.NE.AND P3, PT, R9, RZ, PT ;  /* 0x000000ff0900720c */ /* 0x000fe40003f65270 */
[----:B------:R-:W1:Y:S02]  /*b130*/  SYNCS.PHASECHK.TRANS64.TRYWAIT P2, [R8+URZ+0x28840], R7 ;  /* 0x02884007080075a7 */ /* 0x000e64000804017f */
[----:B-1----:R-:W-:Y:S09]  /*b140*/  @!P2 BRA `(.L_x_7477) ;  /* 0x0000002000b4a947 */ /* 0x002ff20003800000 */
.L_x_7528:
[----:B------:R-:W-:Y:S05]  /*b150*/  @P3 BRA `(.L_x_7478) ;  /* 0x0000000000143947 */ /* 0x000fea0003800000 */
[----:B------:R-:W-:Y:S01]  /*b160*/  ISETP.NE.AND P2, PT, R19, RZ, PT ;  /* 0x000000ff1300720c */ /* 0x000fe20003f45270 */
[----:B-1----:R-:W-:-:S04]  /*b170*/  IMAD.MOV.U32 R7, RZ, RZ, 0x8000 ;  /* 0x00008000ff077424 */ /* 0x002fc800078e00ff */
[----:B------:R2:W-:Y:S08]  /*b180*/  SYNCS.ARRIVE.TRANS64 RZ, [R8+URZ+0x28830], R7 ;  /* 0x0288300708ff79a7 */ /* 0x0005f0000800003f */
[----:B------:R-:W-:Y:S05]  /*b190*/  @!P2 BRA `(.L_x_7478) ;  /* 0x000000000004a947 */ /* 0x000fea0003800000 */
[----:B------:R-:W-:Y:S01]  /*b1a0*/  BPT.TRAP 0x1 ;  /* 0x000000040000795c */ /* 0x000fe20000300000 */
.L_x_7478:
        /* <DEDUP_REMOVED lines=17> */
[----:B---3--:R-:W-:Y:S01]  /*b2c0*/  UMOV UR8, UR14 ;  /* 0x0000000e00087c82 */ /* 0x008fe20008000000 */
[----:B------:R-:W-:Y:S02]  /*b2d0*/  UMOV UR10, UR15 ;  /* 0x0000000f000a7c82 */ /* 0x000fe40008000000 */
[----:B------:R3:W-:Y:S02]  /*b2e0*/  UTMALDG.4D [UR8], [UR4], desc[UR6] ;  /* 0x00000608040075b4 */ /* 0x0007e40008019000 */
[----:B---3--:R-:W-:Y:S01]  /*b2f0*/  NOP ;  /* 0x0000000000007918 */ /* 0x008fe20000000000 */
.L_x_7475:
        /* <DEDUP_REMOVED lines=9> */
[----:B-12---:R-:W-:Y:S01]  /*b390*/  @P2 IMAD.MOV.U32 R7, RZ, RZ, 0x8000 ;  /* 0x00008000ff072424 */ /* 0x006fe200078e00ff */
        /* <DEDUP_REMOVED lines=21> */
.L_x_7529:
        /* <DEDUP_REMOVED lines=22> */
[----:B------:R-:W-:-:S11]  /*b650*/  UISETP.NE.AND UP0, UPT, UR7, 0x1, UPT ;  /* 0x000000010700788c */ /* 0x000fd6000bf05270 */
[----:B------:R-:W-:Y:S02]  /*b660*/  @UP0 ULDC.64 UR8, c[0x0][0x420] ;  /* 0x0001080000080ab9 */ /* 0x000fe40000000a00 */
[----:B------:R-:W-:-:S04]  /*b670*/  UIMAD.WIDE.U32 UR4, UR46, UR8, URZ ;  /* 0x000000082e0472a5 */ /* 0x000fc8000f8e003f */
[----:B------:R-:W-:-:S03]  /*b680*/  @UP0 USHF.R.U32.HI UR6, URZ, UR9, UR5 ;  /* 0x000000093f060299 */ /* 0x000fc60008011605 */
[----:B------:R-:W-:Y:S01]  /*b690*/  ULDC.64 UR8, c[0x0][0x408] ;  /* 0x0001020000087ab9 */ /* 0x000fe20000000a00 */
[----:B------:R-:W-:Y:S01]  /*b6a0*/  USHF.R.S32.HI UR4, URZ, 0x1f, UR6 ;  /* 0x0000001f3f047899 */ /* 0x000fe20008011406 */
[----:B------:R-:W-:Y:S02]  /*b6b0*/  IMAD R11, R12, UR8, RZ ;  /* 0x000000080c0b7c24 */ /* 0x000fe4000f8e02ff */
[----:B------:R-:W-:Y:S02]  /*b6c0*/  IMAD.U32 R8, RZ, RZ, UR6 ;  /* 0x00000006ff087e24 */ /* 0x000fe4000f8e00ff */
        /* <DEDUP_REMOVED lines=9> */
[----:B-1----:R-:W-:-:S07]  /*b760*/  IMAD.U32 R9, RZ, RZ, UR4 ;  /* 0x00000004ff097e24 */ /* 0x002fce000f8e00ff */
.L_x_7484:
[----:B------:R-:W1:Y:S01]  /*b770*/  S2R R2, SR_TID.X ;  /* 0x0000000000027919 */ /* 0x000e620000002100 */
[----:B------:R-:W-:Y:S02]  /*b780*/  LEA R3, R10, UR38, 0x3 ;  /* 0x000000260a037c11 */ /* 0x000fe4000f8e18ff */
[----:B-1----:R-:W-:Y:S02]  /*b790*/  LOP3.LUT R11, R2, 0x7f, RZ, 0xc0, !PT ;  /* 0x0000007f020b7812 */ /* 0x002fe400078ec0ff */
[----:B------:R-:W-:Y:S02]  /*b7a0*/  SHF.L.U32 R2, R7, 0x1f, RZ ;  /* 0x0000001f07027819 */ /* 0x000fe400000006ff */
[----:B------:R-:W-:Y:S02]  /*b7b0*/  ISETP.NE.AND P2, PT, R11, RZ, PT ;  /* 0x000000ff0b00720c */ /* 0x000fe40003f45270 */
[----:B------:R-:W1:Y:S02]  /*b7c0*/  SYNCS.PHASECHK.TRANS64.TRYWAIT P3, [R3+URZ+0x28840], R2 ;  /* 0x02884002030075a7 */ /* 0x000e64000806017f */
[----:B-1----:R-:W-:Y:S09]  /*b7d0*/  @!P3 BRA `(.L_x_7485) ;  /* 0x0000001c003cb947 */ /* 0x002ff20003800000 */
.L_x_7530:
[----:B------:R-:W-:Y:S05]  /*b7e0*/  @P2 BRA `(.L_x_7486) ;  /* 0x0000000000142947 */ /* 0x000fea0003800000 */
[----:B------:R-:W-:Y:S01]  /*b7f0*/  ISETP.NE.AND P3, PT, R19, RZ, PT ;  /* 0x000000ff1300720c */ /* 0x000fe20003f65270 */
[----:B-1----:R-:W-:-:S04]  /*b800*/  IMAD.MOV.U32 R2, RZ, RZ, 0x8000 ;  /* 0x00008000ff027424 */ /* 0x002fc800078e00ff */
[----:B------:R2:W-:Y:S08]  /*b810*/  SYNCS.ARRIVE.TRANS64 RZ, [R3+URZ+0x28830], R2 ;  /* 0x0288300203ff79a7 */ /* 0x0005f0000800003f */
[----:B------:R-:W-:Y:S05]  /*b820*/  @!P3 BRA `(.L_x_7486) ;  /* 0x000000000004b947 */ /* 0x000fea0003800000 */
[----:B------:R-:W-:Y:S01]  /*b830*/  BPT.TRAP 0x1 ;  /* 0x000000040000795c */ /* 0x000fe20000300000 */
.L_x_7486:
        /* <DEDUP_REMOVED lines=12> */
[----:B-12---:R-:W-:Y:S01]  /*b900*/  SHF.L.U32 R3, R17, 0x1f, RZ ;  /* 0x0000001f11037819 */ /* 0x006fe200000006ff */
        /* <DEDUP_REMOVED lines=13> */
.L_x_7531:
[----:B------:R-:W-:Y:S05]  /*b9e0*/  @P2 BRA `(.L_x_7488) ;  /* 0x0000000000182947 */ /* 0x000fea0003800000 */
[----:B------:R-:W-:Y:S01]  /*b9f0*/  ISETP.NE.AND P2, PT, R19, RZ, PT ;  /* 0x000000ff1300720c */ /* 0x000fe20003f45270 */
[----:B-1----:R-:W-:Y:S01]  /*ba00*/  IMAD.MOV.U32 R3, RZ, RZ, 0x8000 ;  /* 0x00008000ff037424 */ /* 0x002fe200078e00ff */
[----:B------:R-:W-:-:S04]  /*ba10*/  LEA R2, R16, UR38, 0x3 ;  /* 0x0000002610027c11 */ /* 0x000fc8000f8e18ff */
[----:B------:R2:W-:Y:S07]  /*ba20*/  SYNCS.ARRIVE.TRANS64 RZ, [R2+URZ+0x28850], R3 ;  /* 0x0288500302ff79a7 */ /* 0x0005ee000800003f */
[----:B------:R-:W-:Y:S05]  /*ba30*/  @!P2 BRA `(.L_x_7488) ;  /* 0x000000000004a947 */ /* 0x000fea0003800000 */
[----:B------:R-:W-:Y:S01]  /*ba40*/  BPT.TRAP 0x1 ;  /* 0x000000040000795c */ /* 0x000fe20000300000 */
.L_x_7488:
        /* <DEDUP_REMOVED lines=19> */
[----:B---3--:R-:W-:Y:S01]  /*bb80*/  UMOV UR8, UR14 ;  /* 0x0000000e00087c82 */ /* 0x008fe20008000000 */
[----:B------:R-:W-:Y:S02]  /*bb90*/  UMOV UR10, UR15 ;  /* 0x0000000f000a7c82 */ /* 0x000fe40008000000 */
[----:B------:R3:W-:Y:S02]  /*bba0*/  UTMALDG.4D [UR8], [UR4], desc[UR6] ;  /* 0x00000608040075b4 */ /* 0x0007e40008019000 */
[----:B---3--:R-:W-:Y:S01]  /*bbb0*/  NOP ;  /* 0x0000000000007918 */ /* 0x008fe20000000000 */
.L_x_7483:
[----:B------:R-:W-:Y:S05]  /*bbc0*/  BSYNC B0 ;  /* 0x0000000000007941 */ /* 0x000fea0003800000 */
.L_x_7482:
[----:B------:R-:W-:Y:S01]  /*bbd0*/  UIADD3 UR4, UR39, -0x3, URZ ;  /* 0xfffffffd27047890 */ /* 0x000fe2000fffe03f */
[----:B------:R-:W-:Y:S02]  /*bbe0*/  IMAD.MOV.U32 R17, RZ, RZ, R7 ;  /* 0x000000ffff117224 */ /* 0x000fe400078e0007 */
[----:B------:R-:W-:-:S03]  /*bbf0*/  IMAD.MOV.U32 R16, RZ, RZ, R10 ;  /* 0x000000ffff107224 */ /* 0x000fc600078e000a */
[----:B------:R-:W-:-:S07]  /*bc00*/  IMAD.U32 R7, RZ, RZ, UR4 ;  /* 0x00000004ff077e24 */ /* 0x000fce000f8e00ff */
.L_x_7481:
[----:B------:R-:W-:Y:S01]  /*bc10*/  ISETP.NE.AND P2, PT, RZ, UR46, PT ;  /* 0x0000002eff007c0c */ /* 0x000fe2000bf45270 */
[----:B------:R-:W-:-:S12]  /*bc20*/  BSSY B0, `(.L_x_7480) ;  /* 0x00000c5000007945 */ /* 0x000fd80003800000 */
[----:B------:R-:W-:Y:S05]  /*bc30*/  @!P2 BRA `(.L_x_7489) ;  /* 0x0000000c000ca947 */ /* 0x000fea0003800000 */
[----:B------:R-:W-:-:S07]  /*bc40*/  IMAD.MOV.U32 R8, RZ, RZ, R6 ;  /* 0x000000ffff087224 */ /* 0x000fce00078e0006 */
.L_x_7504:
[----:B------:R-:W-:Y:S01]  /*bc50*/  VIADD R10, R16, 0x1 ;  /* 0x00000001100a7836 */ /* 0x000fe20000000000 */
        /* <DEDUP_REMOVED lines=26> */
.L_x_7492:
[----:B------:R-:W1:Y:S01]  /*be00*/  S2R R2, SR_TID.X ;  /* 0x0000000000027919 */ /* 0x000e620000002100 */
[----:B------:R-:W-:Y:S02]  /*be10*/  LEA R3, R10, UR38, 0x3 ;  /* 0x000000260a037c11 */ /* 0x000fe4000f8e18ff */
[----:B-1----:R-:W-:Y:S02]  /*be20*/  LOP3.LUT R9, R2, 0x7f, RZ, 0xc0, !PT ;  /* 0x0000007f02097812 */ /* 0x002fe400078ec0ff */
[----:B------:R-:W-:Y:S02]  /*be30*/  SHF.L.U32 R2, R11, 0x1f, RZ ;  /* 0x0000001f0b027819 */ /* 0x000fe400000006ff */
[----:B------:R-:W-:Y:S02]  /*be40*/  ISETP.NE.AND P2, PT, R9, RZ, PT ;  /* 0x000000ff0900720c */ /* 0x000fe40003f45270 */
[----:B------:R-:W1:Y:S02]  /*be50*/  SYNCS.PHASECHK.TRANS64.TRYWAIT P3, [R3+URZ+0x28840], R2 ;  /* 0x02884002030075a7 */ /* 0x000e64000806017f */
[----:B-1----:R-:W-:Y:S09]  /*be60*/  @!P3 BRA `(.L_x_7493) ;  /* 0x0000001400c0b947 */ /* 0x002ff20003800000 */
.L_x_7532:
[----:B------:R-:W-:Y:S05]  /*be70*/  @P2 BRA `(.L_x_7494) ;  /* 0x0000000000142947 */ /* 0x000fea0003800000 */
[----:B------:R-:W-:Y:S01]  /*be80*/  ISETP.NE.AND P3, PT, R19, RZ, PT ;  /* 0x000000ff1300720c */ /* 0x000fe20003f65270 */
[----:B-1----:R-:W-:-:S04]  /*be90*/  IMAD.MOV.U32 R2, RZ, RZ, 0x8000 ;  /* 0x00008000ff027424 */ /* 0x002fc800078e00ff */
[----:B------:R2:W-:Y:S08]  /*bea0*/  SYNCS.ARRIVE.TRANS64 RZ, [R3+URZ+0x28830], R2 ;  /* 0x0288300203ff79a7 */ /* 0x0005f0000800003f */
[----:B------:R-:W-:Y:S05]  /*beb0*/  @!P3 BRA `(.L_x_7494) ;  /* 0x000000000004b947 */ /* 0x000fea0003800000 */
[----:B------:R-:W-:Y:S01]  /*bec0*/  BPT.TRAP 0x1 ;  /* 0x000000040000795c */ /* 0x000fe20000300000 */
.L_x_7494:
        /* <DEDUP_REMOVED lines=14> */
[----:B-12---:R-:W-:Y:S01]  /*bfb0*/  LEA R2, R16, UR17, 0x3 ;  /* 0x0000001110027c11 */ /* 0x006fe2000f8e18ff */
        /* <DEDUP_REMOVED lines=11> */
.L_x_7533:
[----:B------:R-:W-:Y:S05]  /*c070*/  @P2 BRA `(.L_x_7496) ;  /* 0x0000000000142947 */ /* 0x000fea0003800000 */
[----:B------:R-:W-:Y:S01]  /*c080*/  ISETP.NE.AND P2, PT, R19, RZ, PT ;  /* 0x000000ff1300720c */ /* 0x000fe20003f45270 */
[----:B------:R-:W-:-:S04]  /*c090*/  IMAD.MOV.U32 R3, RZ, RZ, 0x8000 ;  /* 0x00008000ff037424 */ /* 0x000fc800078e00ff */
[----:B------:R2:W-:Y:S08]  /*c0a0*/  SYNCS.ARRIVE.TRANS64 RZ, [R2+URZ+0x50], R3 ;  /* 0x0000500302ff79a7 */ /* 0x0005f0000800003f */
[----:B------:R-:W-:Y:S05]  /*c0b0*/  @!P2 BRA `(.L_x_7496) ;  /* 0x000000000004a947 */ /* 0x000fea0003800000 */
[----:B------:R-:W-:Y:S01]  /*c0c0*/  BPT.TRAP 0x1 ;  /* 0x000000040000795c */ /* 0x000fe20000300000 */
.L_x_7496:
        /* <DEDUP_REMOVED lines=23> */
.L_x_7491:
[----:B------:R-:W-:Y:S05]  /*c240*/  BSYNC B1 ;  /* 0x0000000000017941 */ /* 0x000fea0003800000 */
.L_x_7490:
[----:B------:R-:W-:Y:S01]  /*c250*/  VIADD R16, R10, 0x1 ;  /* 0x000000010a107836 */ /* 0x000fe20000000000 */
[----:B------:R-:W-:Y:S04]  /*c260*/  BSSY B1, `(.L_x_7497) ;  /* 0x000005d000017945 */ /* 0x000fe80003800000 */
        /* <DEDUP_REMOVED lines=24> */
.L_x_7499:
[----:B------:R-:W1:Y:S01]  /*c3f0*/  S2R R2, SR_TID.X ;  /* 0x0000000000027919 */ /* 0x000e620000002100 */
[----:B------:R-:W-:Y:S02]  /*c400*/  SHF.L.U32 R3, R17, 0x1f, RZ ;  /* 0x0000001f11037819 */ /* 0x000fe400000006ff */
[----:B-1----:R-:W-:Y:S02]  /*c410*/  LOP3.LUT R9, R2, 0x7f, RZ, 0xc0, !PT ;  /* 0x0000007f02097812 */ /* 0x002fe400078ec0ff */
[----:B------:R-:W-:Y:S02]  /*c420*/  LEA R2, R16, UR38, 0x3 ;  /* 0x0000002610027c11 */ /* 0x000fe4000f8e18ff */
[----:B------:R-:W-:Y:S02]  /*c430*/  ISETP.NE.AND P2, PT, R9, RZ, PT ;  /* 0x000000ff0900720c */ /* 0x000fe40003f45270 */
[----:B------:R-:W1:Y:S02]  /*c440*/  SYNCS.PHASECHK.TRANS64.TRYWAIT P3, [R2+URZ+0x28840], R3 ;  /* 0x02884003020075a7 */ /* 0x000e64000806017f */
[----:B-1----:R-:W-:Y:S09]  /*c450*/  @!P3 BRA `(.L_x_7500) ;  /* 0x00000010006cb947 */ /* 0x002ff20003800000 */
.L_x_7534:
[----:B------:R-:W-:Y:S05]  /*c460*/  @P2 BRA `(.L_x_7501) ;  /* 0x0000000000142947 */ /* 0x000fea0003800000 */
[----:B------:R-:W-:Y:S01]  /*c470*/  ISETP.NE.AND P3, PT, R19, RZ, PT ;  /* 0x000000ff1300720c */ /* 0x000fe20003f65270 */
[----:B-1----:R-:W-:-:S04]  /*c480*/  IMAD.MOV.U32 R3, RZ, RZ, 0x8000 ;  /* 0x00008000ff037424 */ /* 0x002fc800078e00ff */
[----:B------:R2:W-:Y:S08]  /*c490*/  SYNCS.ARRIVE.TRANS64 RZ, [R2+URZ+0x28830], R3 ;  /* 0x0288300302ff79a7 */ /* 0x0005f0000800003f */
[----:B------:R-:W-:Y:S05]  /*c4a0*/  @!P3 BRA `(.L_x_7501) ;  /* 0x000000000004b947 */ /* 0x000fea0003800000 */
[----:B------:R-:W-:Y:S01]  /*c4b0*/  BPT.TRAP 0x1 ;  /* 0x000000040000795c */ /* 0x000fe20000300000 */
.L_x_7501:
        /* <DEDUP_REMOVED lines=12> */
[----:B-12---:R-:W-:Y:S01]  /*c580*/  LEA R2, R10, UR17, 0x3 ;  /* 0x000000110a027c11 */ /* 0x006fe2000f8e18ff */
        /* <DEDUP_REMOVED lines=13> */
.L_x_7535:
[----:B------:R-:W-:Y:S05]  /*c660*/  @P2 BRA `(.L_x_7503) ;  /* 0x0000000000142947 */ /* 0x000fea0003800000 */
[----:B------:R-:W-:Y:S01]  /*c670*/  ISETP.NE.AND P2, PT, R19, RZ, PT ;  /* 0x000000ff1300720c */ /* 0x000fe20003f45270 */
[----:B------:R-:W-:-:S04]  /*c680*/  IMAD.MOV.U32 R3, RZ, RZ, 0x8000 ;  /* 0x00008000ff037424 */ /* 0x000fc800078e00ff */
[----:B------:R2:W-:Y:S08]  /*c690*/  SYNCS.ARRIVE.TRANS64 RZ, [R2+URZ+0x50], R3 ;  /* 0x0000500302ff79a7 */ /* 0x0005f0000800003f */
[----:B------:R-:W-:Y:S05]  /*c6a0*/  @!P2 BRA `(.L_x_7503) ;  /* 0x000000000004a947 */ /* 0x000fea0003800000 */
[----:B------:R-:W-:Y:S01]  /*c6b0*/  BPT.TRAP 0x1 ;  /* 0x000000040000795c */ /* 0x000fe20000300000 */
.L_x_7503:
        /* <DEDUP_REMOVED lines=23> */
.L_x_7498:
[----:B------:R-:W-:Y:S05]  /*c830*/  BSYNC B1 ;  /* 0x0000000000017941 */ /* 0x000fea0003800000 */
.L_x_7497:
[C---:B------:R-:W-:Y:S01]  /*c840*/  ISETP.GT.AND P2, PT, R7.reuse, 0x1, PT ;  /* 0x000000010700780c */ /* 0x040fe20003f44270 */
[----:B------:R-:W-:-:S12]  /*c850*/  VIADD R7, R7, 0xfffffffe ;  /* 0xfffffffe07077836 */ /* 0x000fd80000000000 */
[----:B------:R-:W-:Y:S05]  /*c860*/  @P2 BRA `(.L_x_7504) ;  /* 0xfffffff000f82947 */ /* 0x000fea000383ffff */
.L_x_7489:
[----:B------:R-:W-:Y:S05]  /*c870*/  BSYNC B0 ;  /* 0x0000000000007941 */ /* 0x000fea0003800000 */
.L_x_7480:
[----:B------:R-:W-:Y:S04]  /*c880*/  BSSY B0, `(.L_x_7505) ;  /* 0x000000e000007945 */ /* 0x000fe80003800000 */
[----:B------:R-:W-:Y:S05]  /*c890*/  @P1 BRA `(.L_x_7506) ;  /* 0x0000000000301947 */ /* 0x000fea0003800000 */
[----:B-1----:R-:W1:Y:S01]  /*c8a0*/  S2R R7, SR_LANEID ;  /* 0x0000000000077919 */ /* 0x002e620000000000 */
[----:B------:R-:W-:Y:S01]  /*c8b0*/  VOTEU.ANY UR4, UPT, PT ;  /* 0x0000000000047886 */ /* 0x000fe200038e0100 */
[----:B--2---:R-:W2:Y:S01]  /*c8c0*/  LDC.64 R2, c[0x0][0xdf0] ;  /* 0x00037c00ff027b82 */ /* 0x004ea20000000a00 */
        /* <DEDUP_REMOVED lines=9> */
.L_x_7506:
[----:B------:R-:W-:Y:S05]  /*c960*/  BSYNC B0 ;  /* 0x0000000000007941 */ /* 0x000fea0003800000 */
.L_x_7505:
        /* <DEDUP_REMOVED lines=9> */
.L_x_7536:
[----:B------:R-:W-:Y:S05]  /*ca00*/  @P1 BRA `(.L_x_7510) ;  /* 0x0000000000141947 */ /* 0x000fea0003800000 */
[----:B------:R-:W-:Y:S01]  /*ca10*/  ISETP.NE.AND P0, PT, R19, RZ, PT ;  /* 0x000000ff1300720c */ /* 0x000fe20003f05270 */
[----:B-1----:R-:W-:-:S04]  /*ca20*/  IMAD.MOV.U32 R0, RZ, RZ, 0x8000 ;  /* 0x00008000ff007424 */ /* 0x002fc800078e00ff */
[----:B------:R2:W-:Y:S08]  /*ca30*/  SYNCS.ARRIVE.TRANS64 RZ, [R3+URZ+0x28850], R0 ;  /* 0x0288500003ff79a7 */ /* 0x0005f0000800003f */
[----:B------:R-:W-:Y:S05]  /*ca40*/  @!P0 BRA `(.L_x_7510) ;  /* 0x0000000000048947 */ /* 0x000fea0003800000 */
[----:B------:R-:W-:Y:S01]  /*ca50*/  BPT.TRAP 0x1 ;  /* 0x000000040000795c */ /* 0x000fe20000300000 */
.L_x_7510:
        /* <DEDUP_REMOVED lines=21> */
.L_x_7508:
[----:B------:R-:W-:Y:S05]  /*cbb0*/  BSYNC B0 ;  /* 0x0000000000007941 */ /* 0x000fea0003800000 */
.L_x_7507:
[----:B------:R-:W-:Y:S02]  /*cbc0*/  VIADD R16, R16, 0x1 ;  /* 0x0000000110107836 */ /* 0x000fe40000000000 */
[----:B------:R-:W-:-:S03]  /*cbd0*/  IMAD.MOV.U32 R13, RZ, RZ, R18 ;  /* 0x000000ffff0d7224 */ /* 0x000fc600078e0012 */
[----:B------:R-:W-:-:S04]  /*cbe0*/  ISETP.NE.AND P0, PT, R16, 0x2, PT ;  /* 0x000000021000780c */ /* 0x000fc80003f05270 */
[----:B-12---:R-:W-:Y:S02]  /*cbf0*/  SEL R0, RZ, 0x1, P0 ;  /* 0x00000001ff007807 */ /* 0x006fe40000000000 */
[----:B------:R-:W-:Y:S02]  /*cc00*/  SEL R16, R16, RZ, P0 ;  /* 0x000000ff10107207 */ /* 0x000fe40000000000 */
[----:B------:R-:W-:-:S07]  /*cc10*/  LOP3.LUT R17, R17, R0, RZ, 0x3c, !PT ;  /* 0x0000000011117212 */ /* 0x000fce00078e3cff */
.L_x_7469:
[----:B------:R-:W-:Y:S05]  /*cc20*/  BSYNC B6 ;  /* 0x0000000000067941 */ /* 0x000fea0003800000 */
.L_x_7467:
[----:B------:R-:W-:-:S03]  /*cc30*/  UMOV UR4, 0xffffffff ;  /* 0xffffffff00047882 */ /* 0x000fc60000000000 */
[----:B------:R-:W-:Y:S05]  /*cc40*/  BRA.DIV UR4, `(.L_x_7511) ;  /* 0x0000000a04ac7947 */ /* 0x000fea000b800000 */
[----:B------:R1:W2:Y:S02]  /*cc50*/  SHFL.IDX PT, R14, R13, RZ, 0x1f ;  /* 0x00001fff0d0e7589 */ /* 0x0002a400000e0000 */
.L_x_7539:
        /* <DEDUP_REMOVED lines=12> */
.L_x_7464:
        /* <DEDUP_REMOVED lines=11> */
.L_x_7540:
        /* <DEDUP_REMOVED lines=14> */
.L_x_7516:
        /* <DEDUP_REMOVED lines=12> */
.L_x_7541:
[----:B------:R-:W3:Y:S02]  /*cf70*/  SYNCS.PHASECHK.TRANS64.TRYWAIT P0, [R3+URZ], R0 ;  /* 0x00000000030075a7 */ /* 0x000ee4000800017f */
[----:B---3--:R-:W-:Y:S05]  /*cf80*/  @!P0 BRA `(.L_x_7518) ;  /* 0x0000000800288947 */ /* 0x008fea0003800000 */
.L_x_7542:
[----:B------:R-:W-:Y:S05]  /*cf90*/  @!P2 BRA `(.L_x_7519) ;  /* 0x000000000004a947 */ /* 0x000fea0003800000 */
[----:B------:R-:W-:Y:S01]  /*cfa0*/  BPT.TRAP 0x1 ;  /* 0x000000040000795c */ /* 0x000fe20000300000 */
.L_x_7519:
[----:B---3--:R-:W-:-:S04]  /*cfb0*/  VIADD R3, R7, 0x28860 ;  /* 0x0002886007037836 */ /* 0x008fc80000000000 */
[----:B--2---:R-:W-:-:S04]  /*cfc0*/  IMAD R5, R16, 0x8, R3 ;  /* 0x0000000810057824 */ /* 0x004fc800078e0203 */
[----:B------:R-:W2:Y:S02]  /*cfd0*/  SYNCS.PHASECHK.TRANS64.TRYWAIT P0, [R5+URZ], R4 ;  /* 0x00000004050075a7 */ /* 0x000ea4000800017f */
[----:B--2---:R-:W-:Y:S05]  /*cfe0*/  @!P0 BRA `(.L_x_7520) ;  /* 0x0000000800248947 */ /* 0x004fea0003800000 */
.L_x_7543:
[----:B------:R-:W-:-:S07]  /*cff0*/  IMAD R3, R2, 0x8, R3 ;  /* 0x0000000802037824 */ /* 0x000fce00078e0203 */
.L_x_7521:
[----:B---3--:R3:W4:Y:S02]  /*d000*/  SYNCS.PHASECHK.TRANS64.TRYWAIT P0, [R3+URZ], R0 ;  /* 0x00000000030075a7 */ /* 0x008724000800017f */
[----:B----4-:R-:W-:Y:S05]  /*d010*/  @!P0 NANOSLEEP.SYNCS 0x989680 ;  /* 0x009896800000895d */ /* 0x010fea0003900000 */
[----:B------:R-:W4:Y:S02]  /*d020*/  @!P0 SYNCS.PHASECHK.TRANS64 P0, [R3+URZ], R0 ;  /* 0x00000000030085a7 */ /* 0x000f24000800007f */
[----:B----4-:R-:W-:Y:S05]  /*d030*/  @!P0 BRA `(.L_x_7521) ;  /* 0xfffffffc00f08947 */ /* 0x010fea000383ffff */
.L_x_7515:
[----:B------:R-:W-:Y:S05]  /*d040*/  BSYNC B0 ;  /* 0x0000000000007941 */ /* 0x000fea0003800000 */
.L_x_7514:
[----:B------:R-:W-:Y:S05]  /*d050*/  EXIT ;  /* 0x000000000000794d */ /* 0x000fea0003800000 */
.L_x_7421:
[----:B-1----:R-:W-:-:S04]  /*d060*/  IMAD.U32 R3, RZ, RZ, UR38 ;  /* 0x00000026ff037e24 */ /* 0x002fc8000f8e00ff */
[----:B------:R1:W2:Y:S03]  /*d070*/  SYNCS.PHASECHK.TRANS64.TRYWAIT P1, [R3+URZ+0x28800], R0 ;  /* 0x02880000030075a7 */ /* 0x0002a6000802017f */
[----:B--2---:R-:W-:Y:S05]  /*d080*/  @!P1 NANOSLEEP.SYNCS 0x989680 ;  /* 0x009896800000995d */ /* 0x004fea0003900000 */
[----:B------:R-:W2:Y:S02]  /*d090*/  @!P1 SYNCS.PHASECHK.TRANS64 P1, [R3+URZ+0x28800], R0 ;  /* 0x02880000030095a7 */ /* 0x000ea4000802007f */
[----:B--2---:R-:W-:Y:S05]  /*d0a0*/  @!P1 BRA `(.L_x_7421) ;  /* 0xfffffffc00ec9947 */ /* 0x004fea000383ffff */
[----:B------:R-:W-:Y:S05]  /*d0b0*/  BRA `(.L_x_7522) ;  /* 0xffffff4400687947 */ /* 0x000fea000383ffff */
.L_x_7425:
[----:B--2---:R2:W3:Y:S02]  /*d0c0*/  SYNCS.PHASECHK.TRANS64.TRYWAIT P2, [R3+URZ+0x28830], R0 ;  /* 0x02883000030075a7 */ /* 0x0044e4000804017f */
[----:B---3--:R-:W-:Y:S05]  /*d0d0*/  @!P2 NANOSLEEP.SYNCS 0x989680 ;  /* 0x009896800000a95d */ /* 0x008fea0003900000 */
[----:B------:R-:W3:Y:S02]  /*d0e0*/  @!P2 SYNCS.PHASECHK.TRANS64 P2, [R3+URZ+0x28830], R0 ;  /* 0x028830000300a5a7 */ /* 0x000ee4000804007f */
[----:B---3--:R-:W-:Y:S05]  /*d0f0*/  @!P2 BRA `(.L_x_7425) ;  /* 0xfffffffc00f0a947 */ /* 0x008fea000383ffff */
[----:B------:R-:W-:Y:S05]  /*d100*/  BRA `(.L_x_7424) ;  /* 0xffffff4400907947 */ /* 0x000fea000383ffff */
.L_x_7430:
[----:B--2---:R-:W-:-:S04]  /*d110*/  IMAD.U32 R5, RZ, RZ, UR10 ;  /* 0x0000000aff057e24 */ /* 0x004fc8000f8e00ff */
[----:B------:R2:W3:Y:S03]  /*d120*/  SYNCS.PHASECHK.TRANS64.TRYWAIT P2, [R5+URZ+0x28830], R0 ;  /* 0x02883000050075a7 */ /* 0x0004e6000804017f */
[----:B---3--:R-:W-:Y:S05]  /*d130*/  @!P2 NANOSLEEP.SYNCS 0x989680 ;  /* 0x009896800000a95d */ /* 0x008fea0003900000 */
[----:B------:R-:W3:Y:S02]  /*d140*/  @!P2 SYNCS.PHASECHK.TRANS64 P2, [R5+URZ+0x28830], R0 ;  /* 0x028830000500a5a7 */ /* 0x000ee4000804007f */
[----:B---3--:R-:W-:Y:S05]  /*d150*/  @!P2 BRA `(.L_x_7430) ;  /* 0xfffffffc00eca947 */ /* 0x008fea000383ffff */
[----:B------:R-:W-:Y:S05]  /*d160*/  BRA `(.L_x_7427) ;  /* 0xffffff6c00707947 */ /* 0x000fea000383ffff */
.L_x_7434:
[----:B--2---:R-:W-:-:S04]  /*d170*/  IMAD.U32 R5, RZ, RZ, UR10 ;  /* 0x0000000aff057e24 */ /* 0x004fc8000f8e00ff */
[----:B------:R2:W3:Y:S03]  /*d180*/  SYNCS.PHASECHK.TRANS64.TRYWAIT P2, [R5+URZ+0x28850], R0 ;  /* 0x02885000050075a7 */ /* 0x0004e6000804017f */
[----:B---3--:R-:W-:Y:S05]  /*d190*/  @!P2 NANOSLEEP.SYNCS 0x989680 ;  /* 0x009896800000a95d */ /* 0x008fea0003900000 */
[----:B------:R-:W3:Y:S02]  /*d1a0*/  @!P2 SYNCS.PHASECHK.TRANS64 P2, [R5+URZ+0x28850], R0 ;  /* 0x028850000500a5a7 */ /* 0x000ee4000804007f */
[----:B---3--:R-:W-:Y:S05]  /*d1b0*/  @!P2 BRA `(.L_x_7434) ;  /* 0xfffffffc00eca947 */ /* 0x008fea000383ffff */
[----:B------:R-:W-:Y:S05]  /*d1c0*/  BRA `(.L_x_7431) ;  /* 0xffffff7000347947 */ /* 0x000fea000383ffff */
.L_x_7440:
[----:B--2---:R-:W-:-:S04]  /*d1d0*/  IMAD.U32 R5, RZ, RZ, UR10 ;  /* 0x0000000aff057e24 */ /* 0x004fc8000f8e00ff */
[----:B------:R2:W3:Y:S03]  /*d1e0*/  SYNCS.PHASECHK.TRANS64.TRYWAIT P2, [R5+URZ+0x28830], R0 ;  /* 0x02883000050075a7 */ /* 0x0004e6000804017f */
[----:B---3--:R-:W-:Y:S05]  /*d1f0*/  @!P2 NANOSLEEP.SYNCS 0x989680 ;  /* 0x009896800000a95d */ /* 0x008fea0003900000 */
[----:B------:R-:W3:Y:S02]  /*d200*/  @!P2 SYNCS.PHASECHK.TRANS64 P2, [R5+URZ+0x28830], R0 ;  /* 0x028830000500a5a7 */ /* 0x000ee4000804007f */
[----:B---3--:R-:W-:Y:S05]  /*d210*/  @!P2 BRA `(.L_x_7440) ;  /* 0xfffffffc00eca947 */ /* 0x008fea000383ffff */
[----:B------:R-:W-:Y:S05]  /*d220*/  BRA `(.L_x_7437) ;  /* 0xffffff94008c7947 */ /* 0x000fea000383ffff */
.L_x_7444:
[----:B--2---:R-:W-:-:S04]  /*d230*/  IMAD.U32 R5, RZ, RZ, UR10 ;  /* 0x0000000aff057e24 */ /* 0x004fc8000f8e00ff */
[----:B------:R2:W3:Y:S03]  /*d240*/  SYNCS.PHASECHK.TRANS64.TRYWAIT P2, [R5+URZ+0x28850], R0 ;  /* 0x02885000050075a7 */ /* 0x0004e6000804017f */
[----:B---3--:R-:W-:Y:S05]  /*d250*/  @!P2 NANOSLEEP.SYNCS 0x989680 ;  /* 0x009896800000a95d */ /* 0x008fea0003900000 */
[----:B------:R-:W3:Y:S02]  /*d260*/  @!P2 SYNCS.PHASECHK.TRANS64 P2, [R5+URZ+0x28850], R0 ;  /* 0x028850000500a5a7 */ /* 0x000ee4000804007f */
[----:B---3--:R-:W-:Y:S05]  /*d270*/  @!P2 BRA `(.L_x_7444) ;  /* 0xfffffffc00eca947 */ /* 0x008fea000383ffff */
[----:B------:R-:W-:Y:S05]  /*d280*/  BRA `(.L_x_7441) ;  /* 0xffffff9800507947 */ /* 0x000fea000383ffff */
.L_x_7449:
[----:B--2---:R-:W-:-:S04]  /*d290*/  IMAD.U32 R7, RZ, RZ, UR5 ;  /* 0x00000005ff077e24 */ /* 0x004fc8000f8e00ff */
[----:B------:R2:W3:Y:S03]  /*d2a0*/  SYNCS.PHASECHK.TRANS64.TRYWAIT P0, [R7+URZ+0x28850], R6 ;  /* 0x02885006070075a7 */ /* 0x0004e6000800017f */
[----:B---3--:R-:W-:Y:S05]  /*d2b0*/  @!P0 NANOSLEEP.SYNCS 0x989680 ;  /* 0x009896800000895d */ /* 0x008fea0003900000 */
[----:B------:R-:W3:Y:S02]  /*d2c0*/  @!P0 SYNCS.PHASECHK.TRANS64 P0, [R7+URZ+0x28850], R6 ;  /* 0x02885006070085a7 */ /* 0x000ee4000800007f */
[----:B---3--:R-:W-:Y:S05]  /*d2d0*/  @!P0 BRA `(.L_x_7449) ;  /* 0xfffffffc00ec8947 */ /* 0x008fea000383ffff */
[----:B------:R-:W-:Y:S05]  /*d2e0*/  BRA `(.L_x_7448) ;  /* 0xffffffb400307947 */ /* 0x000fea000383ffff */
.L_x_7473:
        /* <DEDUP_REMOVED lines=10> */
.L_x_7523:
[----:B------:R-:W-:Y:S05]  /*d390*/  BRA `(.L_x_7524) ;  /* 0xffffffd800ec7947 */ /* 0x000fea000383ffff */
.L_x_7474:
[----:B------:R-:W-:Y:S01]  /*d3a0*/  BSSY B0, `(.L_x_7525) ;  /* 0x0000006000007945 */ /* 0x000fe20003800000 */
[----:B------:R-:W-:-:S07]  /*d3b0*/  IMAD.MOV.U32 R15, RZ, RZ, -0x1 ;  /* 0xffffffffff0f7424 */ /* 0x000fce00078e00ff */
[----:B------:R-:W-:Y:S05]  /*d3c0*/  WARPSYNC.COLLECTIVE R15, `(.L_x_7526) ;  /* 0x000000000f0c7348 */ /* 0x000fea0003c00000 */
[----:B------:R-:W-:Y:S02]  /*d3d0*/  ELECT P6, UR62, PT ;  /* 0x00000000003e782f */ /* 0x000fe400038c0000 */
[----:B------:R-:W-:Y:S01]  /*d3e0*/  MOV R14, UR62 ;  /* 0x0000003e000e7c02 */ /* 0x000fe20008000f00 */
[----:B------:R-:W-:Y:S10]  /*d3f0*/  ENDCOLLECTIVE ;  /* 0x000000000000791b */ /* 0x000ff40003800000 */
.L_x_7526:
[----:B------:R-:W-:Y:S05]  /*d400*/  BSYNC B0 ;  /* 0x0000000000007941 */ /* 0x000fea0003800000 */
.L_x_7525:
[----:B------:R-:W-:Y:S05]  /*d410*/  BRA `(.L_x_7527) ;  /* 0xffffffd800dc7947 */ /* 0x000fea000383ffff */
.L_x_7477:
[----:B-1----:R1:W2:Y:S02]  /*d420*/  SYNCS.PHASECHK.TRANS64.TRYWAIT P2, [R8+URZ+0x28840], R7 ;  /* 0x02884007080075a7 */ /* 0x0022a4000804017f */
[----:B--2---:R-:W-:Y:S05]  /*d430*/  @!P2 NANOSLEEP.SYNCS 0x989680 ;  /* 0x009896800000a95d */ /* 0x004fea0003900000 */
[----:B------:R-:W2:Y:S02]  /*d440*/  @!P2 SYNCS.PHASECHK.TRANS64 P2, [R8+URZ+0x28840], R7 ;  /* 0x028840070800a5a7 */ /* 0x000ea4000804007f */
[----:B--2---:R-:W-:Y:S05]  /*d450*/  @!P2 BRA `(.L_x_7477) ;  /* 0xfffffffc00f0a947 */ /* 0x004fea000383ffff */
[----:B------:R-:W-:Y:S05]  /*d460*/  BRA `(.L_x_7528) ;  /* 0xffffffdc00387947 */ /* 0x000fea000383ffff */
.L_x_7479:
[----:B-1----:R-:W-:-:S04]  /*d470*/  IMAD.U32 R8, RZ, RZ, UR38 ;  /* 0x00000026ff087e24 */ /* 0x002fc8000f8e00ff */
[----:B------:R1:W2:Y:S03]  /*d480*/  SYNCS.PHASECHK.TRANS64.TRYWAIT P2, [R8+URZ+0x28820], R7 ;  /* 0x02882007080075a7 */ /* 0x0002a6000804017f */
[----:B--2---:R-:W-:Y:S05]  /*d490*/  @!P2 NANOSLEEP.SYNCS 0x989680 ;  /* 0x009896800000a95d */ /* 0x004fea0003900000 */
[----:B------:R-:W2:Y:S02]  /*d4a0*/  @!P2 SYNCS.PHASECHK.TRANS64 P2, [R8+URZ+0x28820], R7 ;  /* 0x028820070800a5a7 */ /* 0x000ea4000804007f */
[----:B--2---:R-:W-:Y:S05]  /*d4b0*/  @!P2 BRA `(.L_x_7479) ;  /* 0xfffffffc00eca947 */ /* 0x004fea000383ffff */
[----:B------:R-:W-:Y:S05]  /*d4c0*/  BRA `(.L_x_7529) ;  /* 0xffffffe000087947 */ /* 0x000fea000383ffff */
.L_x_7485:
[----:B-1----:R1:W2:Y:S02]  /*d4d0*/  SYNCS.PHASECHK.TRANS64.TRYWAIT P3, [R3+URZ+0x28840], R2 ;  /* 0x02884002030075a7 */ /* 0x0022a4000806017f */
[----:B--2---:R-:W-:Y:S05]  /*d4e0*/  @!P3 NANOSLEEP.SYNCS 0x989680 ;  /* 0x009896800000b95d */ /* 0x004fea0003900000 */
[----:B------:R-:W2:Y:S02]  /*d4f0*/  @!P3 SYNCS.PHASECHK.TRANS64 P3, [R3+URZ+0x28840], R2 ;  /* 0x028840020300b5a7 */ /* 0x000ea4000806007f */
[----:B--2---:R-:W-:Y:S05]  /*d500*/  @!P3 BRA `(.L_x_7485) ;  /* 0xfffffffc00f0b947 */ /* 0x004fea000383ffff */
[----:B------:R-:W-:Y:S05]  /*d510*/  BRA `(.L_x_7530) ;  /* 0xffffffe000b07947 */ /* 0x000fea000383ffff */
.L_x_7487:
[----:B-1----:R1:W2:Y:S02]  /*d520*/  SYNCS.PHASECHK.TRANS64.TRYWAIT P3, [R2+URZ+0x60], R3 ;  /* 0x00006003020075a7 */ /* 0x0022a4000806017f */
[----:B--2---:R-:W-:Y:S05]  /*d530*/  @!P3 NANOSLEEP.SYNCS 0x989680 ;  /* 0x009896800000b95d */ /* 0x004fea0003900000 */
[----:B------:R-:W2:Y:S02]  /*d540*/  @!P3 SYNCS.PHASECHK.TRANS64 P3, [R2+URZ+0x60], R3 ;  /* 0x000060030200b5a7 */ /* 0x000ea4000806007f */
[----:B--2---:R-:W-:Y:S05]  /*d550*/  @!P3 BRA `(.L_x_7487) ;  /* 0xfffffffc00f0b947 */ /* 0x004fea000383ffff */
[----:B------:R-:W-:Y:S05]  /*d560*/  BRA `(.L_x_7531) ;  /* 0xffffffe4001c7947 */ /* 0x000fea000383ffff */
.L_x_7493:
[----:B-1----:R1:W2:Y:S02]  /*d570*/  SYNCS.PHASECHK.TRANS64.TRYWAIT P3, [R3+URZ+0x28840], R2 ;  /* 0x02884002030075a7 */ /* 0x0022a4000806017f */
[----:B--2---:R-:W-:Y:S05]  /*d580*/  @!P3 NANOSLEEP.SYNCS 0x989680 ;  /* 0x009896800000b95d */ /* 0x004fea0003900000 */
[----:B------:R-:W2:Y:S02]  /*d590*/  @!P3 SYNCS.PHASECHK.TRANS64 P3, [R3+URZ+0x28840], R2 ;  /* 0x028840020300b5a7 */ /* 0x000ea4000806007f */
[----:B--2---:R-:W-:Y:S05]  /*d5a0*/  @!P3 BRA `(.L_x_7493) ;  /* 0xfffffffc00f0b947 */ /* 0x004fea000383ffff */
[----:B------:R-:W-:Y:S05]  /*d5b0*/  BRA `(.L_x_7532) ;  /* 0xffffffe8002c7947 */ /* 0x000fea000383ffff */
.L_x_7495:
[----:B-1----:R1:W2:Y:S02]  /*d5c0*/  SYNCS.PHASECHK.TRANS64.TRYWAIT P3, [R2+URZ+0x60], R17 ;  /* 0x00006011020075a7 */ /* 0x0022a4000806017f */
[----:B--2---:R-:W-:Y:S05]  /*d5d0*/  @!P3 NANOSLEEP.SYNCS 0x989680 ;  /* 0x009896800000b95d */ /* 0x004fea0003900000 */
[----:B------:R-:W2:Y:S02]  /*d5e0*/  @!P3 SYNCS.PHASECHK.TRANS64 P3, [R2+URZ+0x60], R17 ;  /* 0x000060110200b5a7 */ /* 0x000ea4000806007f */
[----:B--2---:R-:W-:Y:S05]  /*d5f0*/  @!P3 BRA `(.L_x_7495) ;  /* 0xfffffffc00f0b947 */ /* 0x004fea000383ffff */
[----:B------:R-:W-:Y:S05]  /*d600*/  BRA `(.L_x_7533) ;  /* 0xffffffe800987947 */ /* 0x000fea000383ffff */
.L_x_7500:
[----:B-1----:R1:W2:Y:S02]  /*d610*/  SYNCS.PHASECHK.TRANS64.TRYWAIT P3, [R2+URZ+0x28840], R3 ;  /* 0x02884003020075a7 */ /* 0x0022a4000806017f */
[----:B--2---:R-:W-:Y:S05]  /*d620*/  @!P3 NANOSLEEP.SYNCS 0x989680 ;  /* 0x009896800000b95d */ /* 0x004fea0003900000 */
[----:B------:R-:W2:Y:S02]  /*d630*/  @!P3 SYNCS.PHASECHK.TRANS64 P3, [R2+URZ+0x28840], R3 ;  /* 0x028840030200b5a7 */ /* 0x000ea4000806007f */
[----:B--2---:R-:W-:Y:S05]  /*d640*/  @!P3 BRA `(.L_x_7500) ;  /* 0xfffffffc00f0b947 */ /* 0x004fea000383ffff */
[----:B------:R-:W-:Y:S05]  /*d650*/  BRA `(.L_x_7534) ;  /* 0xffffffec00807947 */ /* 0x000fea000383ffff */
.L_x_7502:
[----:B-1----:R1:W2:Y:S02]  /*d660*/  SYNCS.PHASECHK.TRANS64.TRYWAIT P3, [R2+URZ+0x60], R11 ;  /* 0x0000600b020075a7 */ /* 0x0022a4000806017f */
[----:B--2---:R-:W-:Y:S05]  /*d670*/  @!P3 NANOSLEEP.SYNCS 0x989680 ;  /* 0x009896800000b95d */ /* 0x004fea0003900000 */
[----:B------:R-:W2:Y:S02]  /*d680*/  @!P3 SYNCS.PHASECHK.TRANS64 P3, [R2+URZ+0x60], R11 ;  /* 0x0000600b0200b5a7 */ /* 0x000ea4000806007f */
[----:B--2---:R-:W-:Y:S05]  /*d690*/  @!P3 BRA `(.L_x_7502) ;  /* 0xfffffffc00f0b947 */ /* 0x004fea000383ffff */
[----:B------:R-:W-:Y:S05]  /*d6a0*/  BRA `(.L_x_7535) ;  /* 0xffffffec00ec7947 */ /* 0x000fea000383ffff */
.L_x_7509:
[----:B-1----:R1:W2:Y:S02]  /*d6b0*/  SYNCS.PHASECHK.TRANS64.TRYWAIT P0, [R3+URZ+0x28860], R0 ;  /* 0x02886000030075a7 */ /* 0x0022a4000800017f */
[----:B--2---:R-:W-:Y:S05]  /*d6c0*/  @!P0 NANOSLEEP.SYNCS 0x989680 ;  /* 0x009896800000895d */ /* 0x004fea0003900000 */
[----:B------:R-:W2:Y:S02]  /*d6d0*/  @!P0 SYNCS.PHASECHK.TRANS64 P0, [R3+URZ+0x28860], R0 ;  /* 0x02886000030085a7 */ /* 0x000ea4000800007f */
[----:B--2---:R-:W-:Y:S05]  /*d6e0*/  @!P0 BRA `(.L_x_7509) ;  /* 0xfffffffc00f08947 */ /* 0x004fea000383ffff */
[----:B------:R-:W-:Y:S05]  /*d6f0*/  BRA `(.L_x_7536) ;  /* 0xfffffff000c07947 */ /* 0x000fea000383ffff */
.L_x_7511:
[----:B------:R-:W-:Y:S01]  /*d700*/  BSSY B0, `(.L_x_7537) ;  /* 0x0000007000007945 */ /* 0x000fe20003800000 */
[----:B------:R-:W-:Y:S02]  /*d710*/  IMAD.MOV.U32 R12, RZ, RZ, RZ ;  /* 0x000000ffff0c7224 */ /* 0x000fe400078e00ff */
[----:B------:R-:W-:Y:S02]  /*d720*/  IMAD.MOV.U32 R11, RZ, RZ, 0x1f ;  /* 0x0000001fff0b7424 */ /* 0x000fe400078e00ff */
[----:B------:R-:W-:-:S07]  /*d730*/  IMAD.MOV.U32 R15, RZ, RZ, -0x1 ;  /* 0xffffffffff0f7424 */ /* 0x000fce00078e00ff */
[----:B------:R-:W-:Y:S05]  /*d740*/  WARPSYNC.COLLECTIVE R15, `(.L_x_7538) ;  /* 0x000000000f087348 */ /* 0x000fea0003c00000 */
[----:B------:R1:W2:Y:S02]  /*d750*/  SHFL.IDX P6, R14, R13, R12, R11 ;  /* 0x0000000c0d0e7389 */ /* 0x0002a400000c000b */
[----:B-12---:R-:W-:Y:S01]  /*d760*/  ENDCOLLECTIVE ;  /* 0x000000000000791b */ /* 0x006fe20003800000 */
.L_x_7538:
[----:B------:R-:W-:Y:S05]  /*d770*/  BSYNC B0 ;  /* 0x0000000000007941 */ /* 0x000fea0003800000 */
.L_x_7537:
[----:B------:R-:W-:Y:S05]  /*d780*/  BRA `(.L_x_7539) ;  /* 0xfffffff400347947 */ /* 0x000fea000383ffff */
.L_x_7513:
[----:B--2---:R2:W3:Y:S02]  /*d790*/  SYNCS.PHASECHK.TRANS64.TRYWAIT P0, [R7+URZ+0x28820], R0 ;  /* 0x02882000070075a7 */ /* 0x0044e4000800017f */
[----:B---3--:R-:W-:Y:S05]  /*d7a0*/  @!P0 NANOSLEEP.SYNCS 0x989680 ;  /* 0x009896800000895d */ /* 0x008fea0003900000 */
[----:B------:R-:W3:Y:S02]  /*d7b0*/  @!P0 SYNCS.PHASECHK.TRANS64 P0, [R7+URZ+0x28820], R0 ;  /* 0x02882000070085a7 */ /* 0x000ee4000800007f */
[----:B---3--:R-:W-:Y:S05]  /*d7c0*/  @!P0 BRA `(.L_x_7513) ;  /* 0xfffffffc00f08947 */ /* 0x008fea000383ffff */
[----:B------:R-:W-:Y:S05]  /*d7d0*/  BRA `(.L_x_7540) ;  /* 0xfffffff4007c7947 */ /* 0x000fea000383ffff */
.L_x_7517:
[----:B--2---:R2:W3:Y:S02]  /*d7e0*/  SYNCS.PHASECHK.TRANS64.TRYWAIT P0, [R5+URZ], R4 ;  /* 0x00000004050075a7 */ /* 0x0044e4000800017f */
[----:B---3--:R-:W-:Y:S05]  /*d7f0*/  @!P0 NANOSLEEP.SYNCS 0x989680 ;  /* 0x009896800000895d */ /* 0x008fea0003900000 */
[----:B------:R-:W3:Y:S02]  /*d800*/  @!P0 SYNCS.PHASECHK.TRANS64 P0, [R5+URZ], R4 ;  /* 0x00000004050085a7 */ /* 0x000ee4000800007f */
[----:B---3--:R-:W-:Y:S05]  /*d810*/  @!P0 BRA `(.L_x_7517) ;  /* 0xfffffffc00f08947 */ /* 0x008fea000383ffff */
[----:B------:R-:W-:Y:S05]  /*d820*/  BRA `(.L_x_7541) ;  /* 0xfffffff400d07947 */ /* 0x000fea000383ffff */
.L_x_7518:
[----:B---3--:R3:W4:Y:S02]  /*d830*/  SYNCS.PHASECHK.TRANS64.TRYWAIT P0, [R3+URZ], R0 ;  /* 0x00000000030075a7 */ /* 0x008724000800017f */
[----:B----4-:R-:W-:Y:S05]  /*d840*/  @!P0 NANOSLEEP.SYNCS 0x989680 ;  /* 0x009896800000895d */ /* 0x010fea0003900000 */
[----:B------:R-:W4:Y:S02]  /*d850*/  @!P0 SYNCS.PHASECHK.TRANS64 P0, [R3+URZ], R0 ;  /* 0x00000000030085a7 */ /* 0x000f24000800007f */
[----:B----4-:R-:W-:Y:S05]  /*d860*/  @!P0 BRA `(.L_x_7518) ;  /* 0xfffffffc00f08947 */ /* 0x010fea000383ffff */
[----:B------:R-:W-:Y:S05]  /*d870*/  BRA `(.L_x_7542) ;  /* 0xfffffff400c47947 */ /* 0x000fea000383ffff */
.L_x_7520:
[----:B--2---:R2:W3:Y:S02]  /*d880*/  SYNCS.PHASECHK.TRANS64.TRYWAIT P0, [R5+URZ], R4 ;  /* 0x00000004050075a7 */ /* 0x0044e4000800017f */
[----:B---3--:R-:W-:Y:S05]  /*d890*/  @!P0 NANOSLEEP.SYNCS 0x989680 ;  /* 0x009896800000895d */ /* 0x008fea0003900000 */
[----:B------:R-:W3:Y:S02]  /*d8a0*/  @!P0 SYNCS.PHASECHK.TRANS64 P0, [R5+URZ], R4 ;  /* 0x00000004050085a7 */ /* 0x000ee4000800007f */
[----:B---3--:R-:W-:Y:S05]  /*d8b0*/  @!P0 BRA `(.L_x_7520) ;  /* 0xfffffffc00f08947 */ /* 0x008fea000383ffff */
[----:B------:R-:W-:Y:S05]  /*d8c0*/  BRA `(.L_x_7543) ;  /* 0xfffffff400c87947 */ /* 0x000fea000383ffff */
.L_x_7544:
        /* <DEDUP_REMOVED lines=11> */
.L_x_12776:


//--------------------- .text._ZN7cutlass13device_kernelIN5flash11enable_sm90INS1_16FlashAttnFwdSm90INS1_25CollectiveMainloopFwdSm90ILi2EN4cute5tupleIJNS5_1CILi1EEES8_S8_EEENS6_IJNS7_ILi128EEESA_SA_EEELi128ENS_10bfloat16_tEfNS_4arch4Sm90ELb1ELb0ELb0ELb1ELb0ELb0ELb0ELb1ELb1ELb0ELb0ELb0EEENS1_21CollectiveEpilogueFwdISB_S9_SC_SE_Li256ELb1ELb0ELb0ELb0EEENS1_36VarlenDynamicPersistentTileSchedulerILi128ELi128ELi256ELi32ELb0ELb0ELb1ELb1ELb1ELb1EEEEEEEEEvNT_6ParamsE --------------------------
	.section	.text._ZN7cutlass13device_kernelIN5flash11enable_sm90INS1_16FlashAttnFwdSm90INS1_25CollectiveMainloopFwdSm90ILi2EN4cute5tupleIJNS5_1CILi1EEES8_S8_EEENS6_IJNS7_ILi128EEESA_SA_EEELi128ENS_10bfloat16_tEfNS_4arch4Sm90ELb1ELb0ELb0ELb1ELb0ELb0ELb0ELb1ELb1ELb0ELb0ELb0EEENS1_21CollectiveEpilogueFwdISB_S9_SC_SE_Li256ELb1ELb0ELb0ELb0EEENS1_36VarlenDynamicPersistentTileSchedulerILi128ELi128ELi256ELi32ELb0ELb0ELb1ELb1ELb1ELb1EEEEEEEEEvNT_6ParamsE,"ax",@progbits
	.align	128
.text._ZN7cutlass13device_kernelIN5flash11enable_sm90INS1_16FlashAttnFwdSm90INS1_25CollectiveMainloopFwdSm90ILi2EN4cute5tupleIJNS5_1CILi1EEES8_S8_EEENS6_IJNS7_ILi128EEESA_SA_EEELi128ENS_10bfloat16_tEfNS_4arch4Sm90ELb1ELb0ELb0ELb1ELb0ELb0ELb0ELb1ELb1ELb0ELb0ELb0EEENS1_21CollectiveEpilogueFwdISB_S9_SC_SE_Li256ELb1ELb0ELb0ELb0EEENS1_36VarlenDynamicPersistentTileSchedulerILi128ELi128ELi256ELi32ELb0ELb0ELb1ELb1ELb1ELb1EEEEEEEEEvNT_6ParamsE:
        .type           _ZN7cutlass13device_kernelIN5flash11enable_sm90INS1_16FlashAttnFwdSm90INS1_25CollectiveMainloopFwdSm90ILi2EN4cute5tupleIJNS5_1CILi1EEES8_S8_EEENS6_IJNS7_ILi128EEESA_SA_EEELi128ENS_10bfloat16_tEfNS_4arch4Sm90ELb1ELb0ELb0ELb1ELb0ELb0ELb0ELb1ELb1ELb0ELb0ELb0EEENS1_21CollectiveEpilogueFwdISB_S9_SC_SE_Li256ELb1ELb0ELb0ELb0EEENS1_36VarlenDynamicPersistentTileSchedulerILi128ELi128ELi256ELi32ELb0ELb0ELb1ELb1ELb1ELb1EEEEEEEEEvNT_6ParamsE,@function
        .size           _ZN7cutlass13device_kernelIN5flash11enable_sm90INS1_16FlashAttnFwdSm90INS1_25CollectiveMainloopFwdSm90ILi2EN4cute5tupleIJNS5_1CILi1EEES8_S8_EEENS6_IJNS7_ILi128EEESA_SA_EEELi128ENS_10bfloat16_tEfNS_4arch4Sm90ELb1ELb0ELb0ELb1ELb0ELb0ELb0ELb1ELb1ELb0ELb0ELb0EEENS1_21CollectiveEpilogueFwdISB_S9_SC_SE_Li256ELb1ELb0ELb0ELb0EEENS1_36VarlenDynamicPersistentTileSchedulerILi128ELi128ELi256ELi32ELb0ELb0ELb1ELb1ELb1ELb1EEEEEEEEEvNT_6ParamsE,(.L_x_12777 - _ZN7cutlass13device_kernelIN5flash11enable_sm90INS1_16FlashAttnFwdSm90INS1_25CollectiveMainloopFwdSm90ILi2EN4cute5tupleIJNS5_1CILi1EEES8_S8_EEENS6_IJNS7_ILi128EEESA_SA_EEELi128ENS_10bfloat16_tEfNS_4arch4Sm90ELb1ELb0ELb0ELb1ELb0ELb0ELb0ELb1ELb1ELb0ELb0ELb0EEENS1_21CollectiveEpilogueFwdISB_S9_SC_SE_Li256ELb1ELb0ELb0ELb0EEENS1_36VarlenDynamicPersistentTileSchedulerILi128ELi128ELi256ELi32ELb0ELb0ELb1ELb1ELb1ELb1EEEEEEEEEvNT_6ParamsE)
        .other          _ZN7cutlass13device_kernelIN5flash11enable_sm90INS1_16FlashAttnFwdSm90INS1_25CollectiveMainloopFwdSm90ILi2EN4cute5tupleIJNS5_1CILi1EEES8_S8_EEENS6_IJNS7_ILi128EEESA_SA_EEELi128ENS_10bfloat16_tEfNS_4arch4Sm90ELb1ELb0ELb0ELb1ELb0ELb0ELb0ELb1ELb1ELb0ELb0ELb0EEENS1_21CollectiveEpilogueFwdISB_S9_SC_SE_Li256ELb1ELb0ELb0ELb0EEENS1_36VarlenDynamicPersistentTileSchedulerILi128ELi128ELi256ELi32ELb0ELb0ELb1ELb1ELb1ELb1EEEEEEEEEvNT_6ParamsE,@"STO_CUDA_ENTRY STV_DEFAULT"
_ZN7cutlass13device_kernelIN5flash11enable_sm90INS1_16FlashAttnFwdSm90INS1_25CollectiveMainloopFwdSm90ILi2EN4cute5tupleIJNS5_1CILi1EEES8_S8_EEENS6_IJNS7_ILi128EEESA_SA_EEELi128ENS_10bfloat16_tEfNS_4arch4Sm90ELb1ELb0ELb0ELb1ELb0ELb0ELb0ELb1ELb1ELb0ELb0ELb0EEENS1_21CollectiveEpilogueFwdISB_S9_SC_SE_Li256ELb1ELb0ELb0ELb0EEENS1_36VarlenDynamicPersistentTileSchedulerILi128ELi128ELi256ELi32ELb0ELb0ELb1ELb1ELb1ELb1EEEEEEEEEvNT_6ParamsE:
        /* <DEDUP_REMOVED lines=21> */
.L_x_7546:
[----:B------:R-:W-:Y:S05]  /*0150*/  BSYNC B0 ;  /* 0x0000000000007941 */ /* 0x000fea0003800000 */
.L_x_7545:
        /* <DEDUP_REMOVED lines=41> */
.L_x_7547:
        /* <DEDUP_REMOVED lines=22> */
.L_x_7548:
        /* <DEDUP_REMOVED lines=18> */
.L_x_7549:
        /* <DEDUP_REMOVED lines=22> */
.L_x_7550:
        /* <DEDUP_REMOVED lines=22> */
.L_x_7551:
[----:B------:R-:W-:Y:S01]  /*0930*/  PLOP3.LUT P0, PT, PT, PT, UP0, 0x80, 0x0 ;  /* 0x000000000000781c */ /* 0x000fe20003f0f008 */
[----:B------:R-:W-:Y:S01]  /*0940*/  UMOV UR36, 0x1 ;  /* 0x0000000100247882 */ /* 0x000fe20000000000 */
[----:B------:R-:W-:Y:S01]  /*0950*/  NOP ;  /* 0x0000000000007918 */ /* 0x000fe20000000000 */
[----:B------:R-:W-:Y:S01]  /*0960*/  USEL UR36, UR36, 0x2, !UP0 ;  /* 0x0000000224247887 */ /* 0x000fe2000c000000 */
[----:B------:R-:W-:Y:S01]  /*0970*/  ULDC.64 UR48, c[0x0][0x208] ;  /* 0x0000820000307ab9 */ /* 0x000fe20000000a00 */
[----:B012-4-:R-:W-:Y:S08]  /*0980*/  BAR.SYNC.DEFER_BLOCKING 0x0 ;  /* 0x0000000000007b1d */ /* 0x017ff00000010000 */
[----:B------:R-:W-:Y:S05]  /*0990*/  @!P0 BRA `(.L_x_7552) ;  /* 0x000000a400f88947 */ /* 0x000fea0003800000 */
.L_x_7553:
        /* <DEDUP_REMOVED lines=28> */
[C---:B------:R-:W-:Y:S02]  /*0b60*/  LOP3.LUT R23, R5.reuse, 0xffffff80, RZ, 0xc0, !PT ;  /* 0xffffff8005177812 */ /* 0x040fe400078ec0ff */
        /* <DEDUP_REMOVED lines=14> */
[----:B------:R-:W-:Y:S02]  /*0c50*/  LOP3.LUT R18, R6, 0x7ffffffc, RZ, 0xc0, !PT ;  /* 0x7ffffffc06127812 */ /* 0x000fe400078ec0ff */
[----:B------:R-:W-:Y:S02]  /*0c60*/  LOP3.LUT R8, R0, 0xfffffff8, RZ, 0xc0, !PT ;  /* 0xfffffff800087812 */ /* 0x000fe400078ec0ff */
[-C--:B------:R-:W-:Y:S01]  /*0c70*/  LEA.HI R0, R3, R186.reuse, RZ, 0x4 ;  /* 0x000000ba03007211 */ /* 0x080fe200078f20ff */
[----:B------:R-:W-:Y:S01]  /*0c80*/  IMAD.IADD R18, R23, 0x1, -R18 ;  /* 0x0000000117127824 */ /* 0x000fe200078e0a12 */
[----:B------:R-:W-:Y:S01]  /*0c90*/  LEA.HI R3, R3, R186, RZ, 0x3 ;  /* 0x000000ba03037211 */ /* 0x000fe200078f18ff */
[----:B------:R-:W-:Y:S01]  /*0ca0*/  IMAD.IADD R11, R7, 0x1, -R8 ;  /* 0x00000001070b7824 */ /* 0x000fe200078e0a08 */
[----:B------:R-:W-:-:S02]  /*0cb0*/  SHF.R.S32.HI R9, RZ, 0x4, R0 ;  /* 0x00000004ff097819 */ /* 0x000fc40000011400 */
[----:B------:R-:W-:Y:S01]  /*0cc0*/  LOP3.LUT R7, R0, 0x3fffff0, RZ, 0xc0, !PT ;  /* 0x03fffff000077812 */ /* 0x000fe200078ec0ff */
[----:B------:R-:W-:Y:S01]  /*0cd0*/  IMAD R4, R4, 0x10, R11 ;  /* 0x0000001004047824 */ /* 0x000fe200078e020b */
[----:B------:R-:W-:Y:S02]  /*0ce0*/  LEA.HI R0, R0, R9, RZ, 0x1 ;  /* 0x0000000900007211 */ /* 0x000fe400078f08ff */
[----:B------:R-:W-:Y:S01]  /*0cf0*/  LOP3.LUT R5, R3, 0x1ffffff8, RZ, 0xc0, !PT ;  /* 0x1ffffff803057812 */ /* 0x000fe200078ec0ff */
[----:B------:R-:W-:Y:S01]  /*0d00*/  IMAD.IADD R7, R186, 0x1, -R7 ;  /* 0x00000001ba077824 */ /* 0x000fe200078e0a07 */
[----:B------:R-:W-:Y:S01]  /*0d10*/  LOP3.LUT R0, R0, 0x1ffffffe, RZ, 0xc0, !PT ;  /* 0x1ffffffe00007812 */ /* 0x000fe200078ec0ff */
[----:B------:R-:W-:Y:S01]  /*0d20*/  IMAD R19, R19, 0x40, R4 ;  /* 0x0000004013137824 */ /* 0x000fe200078e0204 */
[----:B------:R-:W-:Y:S01]  /*0d30*/  SHF.R.S32.HI R16, RZ, 0x3, R3 ;  /* 0x00000003ff107819 */ /* 0x000fe20000011403 */
[----:B------:R-:W-:Y:S02]  /*0d40*/  IMAD R7, R7, 0x40, R2 ;  /* 0x0000004007077824 */ /* 0x000fe400078e0202 */
[----:B------:R-:W-:-:S02]  /*0d50*/  IMAD.IADD R0, R9, 0x1, -R0 ;  /* 0x0000000109007824 */ /* 0x000fc400078e0a00 */
[----:B------:R-:W-:Y:S02]  /*0d60*/  IMAD.IADD R2, R186, 0x1, -R5 ;  /* 0x00000001ba027824 */ /* 0x000fe400078e0a05 */
[----:B------:R-:W-:Y:S02]  /*0d70*/  IMAD R185, R0, 0x8, R7 ;  /* 0x0000000800b97824 */ /* 0x000fe400078e0207 */
[----:B------:R-:W-:-:S07]  /*0d80*/  IMAD.SHL.U32 R2, R2, 0x8, RZ ;  /* 0x0000000802027824 */ /* 0x000fce00078e00ff */
.L_x_7607:
[----:B0--3-5:R-:W0:Y:S01]  /*0d90*/  LDC.64 R4, c[0x0][0xc60] ;  /* 0x00031800ff047b82 */ /* 0x029e220000000a00 */
[----:B------:R-:W-:Y:S01]  /*0da0*/  ULDC.64 UR6, c[0x0][0xa28] ;  /* 0x00028a0000067ab9 */ /* 0x000fe20000000a00 */
[----:B------:R-:W-:Y:S01]  /*0db0*/  ULDC.64 UR8, c[0x0][0xa18] ;  /* 0x0002860000087ab9 */ /* 0x000fe20000000a00 */
[----:B------:R-:W-:Y:S01]  /*0dc0*/  ULDC UR4, c[0x0][0x404] ;  /* 0x0001010000047ab9 */ /* 0x000fe20000000800 */
        /* <DEDUP_REMOVED lines=10> */
[----:B------:R-:W-:-:S04]  /*0e70*/  @UP0 ULEA UR6, UP2, UR37, UR6, 0x2 ;  /* 0x0000000625060291 */ /* 0x000fc8000f84103f */
[----:B------:R-:W-:Y:S02]  /*0e80*/  @UP0 ULEA.HI.X UR7, UR37, UR7, UR38, 0x2, UP2 ;  /* 0x0000000725070291 */ /* 0x000fe400090f1426 */
[----:B------:R-:W-:Y:S01]  /*0e90*/  @UP1 ULEA UR8, UP0, UR37, UR8, 0x2 ;  /* 0x0000000825081291 */ /* 0x000fe2000f80103f */
[----:B------:R-:W-:-:S03]  /*0ea0*/  IMAD.U32 R4, RZ, RZ, UR6 ;  /* 0x00000006ff047e24 */ /* 0x000fc6000f8e00ff */
[----:B------:R-:W-:Y:S01]  /*0eb0*/  @UP1 ULEA.HI.X UR9, UR37, UR9, UR38, 0x2, UP0 ;  /* 0x0000000925091291 */ /* 0x000fe200080f1426 */
[----:B------:R-:W-:Y:S01]  /*0ec0*/  IMAD.U32 R5, RZ, RZ, UR7 ;  /* 0x00000007ff057e24 */ /* 0x000fe2000f8e00ff */
[----:B------:R-:W-:Y:S01]  /*0ed0*/  ULDC.64 UR6, c[0x0][0x3f8] ;  /* 0x0000fe0000067ab9 */ /* 0x000fe20000000a00 */
[----:B------:R-:W-:-:S03]  /*0ee0*/  IMAD.U32 R6, RZ, RZ, UR8 ;  /* 0x00000008ff067e24 */ /* 0x000fc6000f8e00ff */
[----:B------:R-:W-:Y:S01]  /*0ef0*/  IMAD.U32 R7, RZ, RZ, UR9 ;  /* 0x00000009ff077e24 */ /* 0x000fe2000f8e00ff */
[----:B------:R-:W2:Y:S01]  /*0f00*/  @P0 LDG.E R4, desc[UR48][R4.64] ;  /* 0x0000003004040981 */ /* 0x000ea2000c1e1900 */
[----:B------:R-:W-:Y:S01]  /*0f10*/  UISETP.NE.U32.AND UP0, UPT, UR6, URZ, UPT ;  /* 0x0000003f0600728c */ /* 0x000fe2000bf05070 */
[----:B------:R-:W-:Y:S02]  /*0f20*/  ULDC.64 UR8, c[0x0][0xa20] ;  /* 0x0002880000087ab9 */ /* 0x000fe40000000a00 */
[----:B------:R-:W3:Y:S01]  /*0f30*/  @P2 LDG.E R6, desc[UR48][R6.64] ;  /* 0x0000003006062981 */ /* 0x000ee2000c1e1900 */
[----:B------:R-:W-:Y:S01]  /*0f40*/  UISETP.NE.AND.EX UP0, UPT, UR7, URZ, UPT, UP0 ;  /* 0x0000003f0700728c */ /* 0x000fe2000bf05300 */
[----:B------:R-:W-:Y:S01]  /*0f50*/  ISETP.NE.U32.AND P1, PT, RZ, UR8, PT ;  /* 0x00000008ff007c0c */ /* 0x000fe2000bf25070 */
[----:B------:R-:W-:Y:S01]  /*0f60*/  ULDC UR6, c[0x0][0x2e0] ;  /* 0x0000b80000067ab9 */ /* 0x000fe20000000800 */
[----:B------:R-:W-:Y:S01]  /*0f70*/  UMOV UR47, URZ ;  /* 0x0000003f002f7c82 */ /* 0x000fe20008000000 */
[----:B------:R-:W-:Y:S01]  /*0f80*/  USEL UR4, UR4, 0x1, UP0 ;  /* 0x0000000104047887 */ /* 0x000fe20008000000 */
[----:B------:R-:W-:Y:S01]  /*0f90*/  ISETP.NE.AND.EX P1, PT, RZ, UR9, PT, P1 ;  /* 0x00000009ff007c0c */ /* 0x000fe2000bf25310 */
[----:B------:R-:W-:Y:S01]  /*0fa0*/  ULDC UR51, c[0x0][0x288] ;  /* 0x0000a20000337ab9 */ /* 0x000fe20000000800 */
[----:B------:R-:W-:Y:S01]  /*0fb0*/  UMOV UR39, UR5 ;  /* 0x0000000500277c82 */ /* 0x000fe20008000000 */
[----:B------:R-:W-:Y:S01]  /*0fc0*/  UIMAD UR6, UR4, UR6, URZ ;  /* 0x00000006040672a4 */ /* 0x000fe2000f8e023f */
[----:B--2---:R-:W-:-:S02]  /*0fd0*/  @P0 R2UR UR47, R4 ;  /* 0x00000000042f02ca */ /* 0x004fc400000e0000 */
[----:B---3--:R-:W-:Y:S01]  /*0fe0*/  @P2 R2UR UR51, R6 ;  /* 0x00000000063322ca */ /* 0x008fe200000e0000 */
[----:B-1--4-:R-:W-:-:S14]  /*0ff0*/  @P2 BRA `(.L_x_7554) ;  /* 0x0000000000342947 */ /* 0x012fdc0003800000 */
        /* <DEDUP_REMOVED lines=13> */
.L_x_7554:
[----:B------:R-:W-:Y:S01]  /*10d0*/  UMOV UR40, UR52 ;  /* 0x0000003400287c82 */ /* 0x000fe20008000000 */
[----:B------:R-:W-:Y:S05]  /*10e0*/  @!P1 BRA `(.L_x_7555) ;  /* 0x00000000001c9947 */ /* 0x000fea0003800000 */
[----:B------:R-:W-:-:S04]  /*10f0*/  ULEA UR4, UP0, UR37, UR8, 0x2 ;  /* 0x0000000825047291 */ /* 0x000fc8000f80103f */
[----:B------:R-:W-:Y:S02]  /*1100*/  ULEA.HI.X UR5, UR37, UR9, UR38, 0x2, UP0 ;  /* 0x0000000925057291 */ /* 0x000fe400080f1426 */
[----:B------:R-:W-:-:S04]  /*1110*/  IMAD.U32 R4, RZ, RZ, UR4 ;  /* 0x00000004ff047e24 */ /* 0x000fc8000f8e00ff */
[----:B------:R-:W-:-:S05]  /*1120*/  IMAD.U32 R5, RZ, RZ, UR5 ;  /* 0x00000005ff057e24 */ /* 0x000fca000f8e00ff */
[----:B------:R-:W2:Y:S02]  /*1130*/  LDG.E R4, desc[UR48][R4.64] ;  /* 0x0000003004047981 */ /* 0x000ea4000c1e1900 */
[----:B--2---:R-:W-:Y:S01]  /*1140*/  R2UR UR6, R4 ;  /* 0x00000000040672ca */ /* 0x004fe200000e0000 */
[----:B------:R-:W-:-:S14]  /*1150*/  BRA `(.L_x_7556) ;  /* 0x0000000000347947 */ /* 0x000fdc0003800000 */
.L_x_7555:
        /* <DEDUP_REMOVED lines=13> */
.L_x_7556:
[----:B------:R-:W-:Y:S01]  /*1230*/  UIADD3 UR47, -UR47, UR6, URZ ;  /* 0x000000062f2f7290 */ /* 0x000fe2000fffe13f */
[----:B------:R-:W-:Y:S01]  /*1240*/  PLOP3.LUT P0, PT, PT, PT, PT, 0x80, 0x0 ;  /* 0x000000000000781c */ /* 0x000fe20003f0f070 */
[----:B------:R-:W-:Y:S01]  /*1250*/  ULEA UR5, UR52, 0xff, 0x7 ;  /* 0x000000ff34057891 */ /* 0x000fe2000f8e383f */
[----:B------:R-:W-:Y:S01]  /*1260*/  IMAD.MOV.U32 R3, RZ, RZ, RZ ;  /* 0x000000ffff037224 */ /* 0x000fe200078e00ff */
[----:B------:R-:W-:Y:S01]  /*1270*/  UIADD3 UR4, UR47, 0x7f, URZ ;  /* 0x0000007f2f047890 */ /* 0x000fe2000fffe03f */
[----:B------:R-:W-:Y:S01]  /*1280*/  CS2R R12, SRZ ;  /* 0x00000000000c7805 */ /* 0x000fe2000001ff00 */
[----:B------:R-:W-:Y:S01]  /*1290*/  UIADD3 UR6, UR47, UR5, -UR51 ;  /* 0x000000052f067290 */ /* 0x000fe2000fffe833 */
[----:B------:R-:W-:Y:S01]  /*12a0*/  IMAD.MOV.U32 R151, RZ, RZ, RZ ;  /* 0x000000ffff977224 */ /* 0x000fe200078e00ff */
        /* <DEDUP_REMOVED lines=75> */
.L_x_7558:
        /* <DEDUP_REMOVED lines=9> */
.L_x_7694:
[----:B------:R-:W-:Y:S05]  /*17f0*/  @!P0 BRA `(.L_x_7560) ;  /* 0x0000000000048947 */ /* 0x000fea0003800000 */
[----:B------:R-:W-:Y:S01]  /*1800*/  BPT.TRAP 0x1 ;  /* 0x000000040000795c */ /* 0x000fe20000300000 */
.L_x_7560:
[----:B0-----:R-:W-:Y:S02]  /*1810*/  IMAD.U32 R3, RZ, RZ, UR43 ;  /* 0x0000002bff037e24 */ /* 0x001fe4000f8e00ff */
[----:B------:R-:W-:-:S03]  /*1820*/  IMAD.U32 R0, RZ, RZ, UR44 ;  /* 0x0000002cff007e24 */ /* 0x000fc6000f8e00ff */
[----:B------:R-:W-:Y:S02]  /*1830*/  LEA R3, R3, UR41, 0x3 ;  /* 0x0000002903037c11 */ /* 0x000fe4000f8e18ff */
[----:B------:R-:W-:-:S04]  /*1840*/  SHF.L.U32 R0, R0, 0x1f, RZ ;  /* 0x0000001f00007819 */ /* 0x000fc800000006ff */
[----:B------:R0:W1:Y:S01]  /*1850*/  SYNCS.PHASECHK.TRANS64.TRYWAIT P2, [R3+URZ+0x28830], R0 ;  /* 0x02883000030075a7 */ /* 0x000062000804017f */
[----:B------:R-:W-:Y:S05]  /*1860*/  @!P0 BRA `(.L_x_7561) ;  /* 0x0000000000048947 */ /* 0x000fea0003800000 */
[----:B------:R-:W-:Y:S01]  /*1870*/  BPT.TRAP 0x1 ;  /* 0x000000040000795c */ /* 0x000fe20000300000 */
.L_x_7561:
[----:B------:R-:W2:Y:S01]  /*1880*/  S2R R4, SR_TID.X ;  /* 0x0000000000047919 */ /* 0x000ea20000002100 */
[----:B------:R-:W-:Y:S01]  /*1890*/  IMAD.MOV.U32 R151, RZ, RZ, RZ ;  /* 0x000000ffff977224 */ /* 0x000fe200078e00ff */
[----:B--2---:R-:W-:Y:S01]  /*18a0*/  LOP3.LUT P1, RZ, R4, 0x7f, RZ, 0xc0, !PT ;  /* 0x0000007f04ff7812 */ /* 0x004fe2000782c0ff */
[----:B-1----:R-:W-:-:S12]  /*18b0*/  @P2 BRA `(.L_x_7562) ;  /* 0x0000000000082947 */ /* 0x002fd80003800000 */
[----:B------:R-:W1:Y:S02]  /*18c0*/  SYNCS.PHASECHK.TRANS64.TRYWAIT P2, [R3+URZ+0x28830], R0 ;  /* 0x02883000030075a7 */ /* 0x000e64000804017f */
[----:B-1----:R-:W-:Y:S05]  /*18d0*/  @!P2 BRA `(.L_x_7563) ;  /* 0x000000e400f0a947 */ /* 0x002fea0003800000 */
.L_x_7562:
[----:B------:R-:W-:Y:S05]  /*18e0*/  WARPSYNC.ALL ;  /* 0x0000000000007948 */ /* 0x000fea0003800000 */
[----:B------:R-:W-:Y:S01]  /*18f0*/  UIADD3 UR4, UR41, 0x18400, URZ ;  /* 0x0001840029047890 */ /* 0x000fe2000fffe03f */
[----:B------:R-:W-:Y:S01]  /*1900*/  WARPGROUP.ARRIVE ;  /* 0x00000000000079c5 */ /* 0x000fe20000000000 */
[----:B------:R-:W-:Y:S01]  /*1910*/  ULOP3.LUT UR32, UR53, 0x10000, URZ, 0xfc, !UPT ;  /* 0x0001000035207892 */ /* 0x000fe2000f8efc3f */
[----:B------:R-:W-:Y:S01]  /*1920*/  IMAD.U32 R6, RZ, RZ, UR52 ;  /* 0x00000034ff067e24 */ /* 0x000fe2000f8e00ff */
[----:B------:R-:W-:Y:S01]  /*1930*/  USHF.R.U32.HI UR4, URZ, 0x4, UR4 ;  /* 0x000000043f047899 */ /* 0x000fe20008011604 */
[----:B01----:R-:W-:Y:S01]  /*1940*/  @!P1 VIADD R3, R3, 0x28840 ;  /* 0x0002884003039836 */ /* 0x003fe20000000000 */
[----:B------:R-:W-:Y:S01]  /*1950*/  UMOV UR33, 0x40000040 ;  /* 0x4000004000217882 */ /* 0x000fe20000000000 */
[----:B------:R-:W-:Y:S01]  /*1960*/  UMOV UR35, 0x40000040 ;  /* 0x4000004000237882 */ /* 0x000fe20000000000 */
[----:B------:R-:W-:Y:S01]  /*1970*/  ULOP3.LUT UR4, UR4, 0x3fff, URZ, 0xc0, !UPT ;  /* 0x00003fff04047892 */ /* 0x000fe2000f8ec03f */
[----:B------:R-:W-:Y:S01]  /*1980*/  IMAD R6, R6, 0x80, R19 ;  /* 0x0000008006067824 */ /* 0x000fe200078e0213 */
[----:B------:R-:W-:Y:S01]  /*1990*/  UMOV UR5, 0x40000040 ;  /* 0x4000004000057882 */ /* 0x000fe20000000000 */
[----:B------:R-:W-:Y:S01]  /*19a0*/  UMOV UR7, 0x40000040 ;  /* 0x4000004000077882 */ /* 0x000fe20000000000 */
[----:B------:R-:W-:Y:S01]  /*19b0*/  ULOP3.LUT UR50, UR4, 0x10000, URZ, 0xfc, !UPT ;  /* 0x0001000004327892 */ /* 0x000fe2000f8efc3f */
[----:B------:R-:W-:Y:S01]  /*19c0*/  @!P1 PRMT R3, RZ, 0x654, R3 ;  /* 0x00000654ff039816 */ /* 0x000fe20000000003 */
[----:B------:R-:W-:Y:S01]  /*19d0*/  UIADD3 UR4, UR32, 0x2, URZ ;  /* 0x0000000220047890 */ /* 0x000fe2000fffe03f */
[--C-:B------:R-:W-:Y:S01]  /*19e0*/  IMAD.MOV.U32 R150, RZ, RZ, R151.reuse ;  /* 0x000000ffff967224 */ /* 0x100fe200078e0097 */
        /* <DEDUP_REMOVED lines=73> */
[----:B------:R-:W-:Y:S01]  /*1e80*/  HGMMA.64x128x16.F32.BF16 R24, gdesc[UR4], R24, gsb0 ;  /* 0x01e00000041879f0 */ /* 0x000fe20008001818 */
[----:B------:R-:W-:Y:S02]  /*1e90*/  UMOV UR6, 0xffffff80 ;  /* 0xffffff8000067882 */ /* 0x000fe40000000000 */
[----:B------:R-:W-:Y:S02]  /*1ea0*/  UIMAD UR6, UR55, UR6, 0x80 ;  /* 0x00000080370674a4 */ /* 0x000fe4000f8e0206 */
[----:B------:R-:W-:Y:S02]  /*1eb0*/  UIADD3 UR55, UR55, -0x2, URZ ;  /* 0xfffffffe37377890 */ /* 0x000fe4000fffe03f */
[----:B------:R-:W-:-:S04]  /*1ec0*/  UIADD3 UR6, UR47, UR6, URZ ;  /* 0x000000062f067290 */ /* 0x000fc8000fffe03f */
[----:B------:R-:W-:Y:S02]  /*1ed0*/  UIADD3 UR7, -UR51, 0x1, UR6 ;  /* 0x0000000133077890 */ /* 0x000fe4000fffe106 */
[----:B------:R-:W-:Y:S01]  /*1ee0*/  IMAD.U32 R7, RZ, RZ, UR6 ;  /* 0x00000006ff077e24 */ /* 0x000fe2000f8e00ff */
[----:B------:R-:W-:-:S03]  /*1ef0*/  ULDC UR6, c[0x0][0x988] ;  /* 0x0002620000067ab9 */ /* 0x000fc60000000800 */
[----:B------:R-:W-:Y:S02]  /*1f00*/  IMAD.U32 R5, RZ, RZ, UR7 ;  /* 0x00000007ff057e24 */ /* 0x000fe4000f8e00ff */
[C---:B------:R-:W-:Y:S02]  /*1f10*/  IMAD R4, R18.reuse, -0x2, R7 ;  /* 0xfffffffe12047824 */ /* 0x040fe400078e0207 */
        /* <DEDUP_REMOVED lines=122> */
[----:B------:R-:W1:Y:S01]  /*26c0*/  SHFL.BFLY PT, R0, R7, 0x2, 0x1f ;  /* 0x0c401f0007007f89 */ /* 0x000e6200000e0000 */
[----:B------:R-:W-:Y:S02]  /*26d0*/  ISETP.GT.AND P3, PT, R5, 0x10, PT ;  /* 0x000000100500780c */ /* 0x000fe40003f64270 */
[----:B-1----:R-:W-:Y:S01]  /*26e0*/  FMNMX.FTZ R8, R7, R0, !PT ;  /* 0x0000000007087209 */ /* 0x002fe20007810000 */
[----:B------:R-:W-:Y:S01]  /*26f0*/  IMAD.U32 R0, RZ, RZ, UR6 ;  /* 0x00000006ff007e24 */ /* 0x000fe2000f8e00ff */
[----:B------:R-:W-:-:S03]  /*2700*/  UIADD3 UR6, UR47, -UR51, URZ ;  /* 0x800000332f067290 */ /* 0x000fc6000fffe03f */
[----:B------:R-:W1:Y:S01]  /*2710*/  SHFL.BFLY PT, R9, R8, 0x1, 0x1f ;  /* 0x0c201f0008097f89 */ /* 0x000e6200000e0000 */
[----:B------:R-:W-:-:S04]  /*2720*/  ULEA UR6, UR52, UR6, 0x7 ;  /* 0x0000000634067291 */ /* 0x000fc8000f8e383f */
[----:B------:R-:W-:-:S04]  /*2730*/  USHF.R.S32.HI UR7, URZ, 0x1f, UR6 ;  /* 0x0000001f3f077899 */ /* 0x000fc80008011406 */
[----:B------:R-:W-:-:S04]  /*2740*/  ULEA.HI UR7, UR7, UR6, URZ, 0x7 ;  /* 0x0000000607077291 */ /* 0x000fc8000f8f383f */
[----:B------:R-:W-:-:S04]  /*2750*/  USHF.R.S32.HI UR7, URZ, 0x7, UR7 ;  /* 0x000000073f077899 */ /* 0x000fc80008011407 */
[----:B------:R-:W-:-:S04]  /*2760*/  UISETP.LT.AND UP0, UPT, URZ, UR7, UPT ;  /* 0x000000073f00728c */ /* 0x000fc8000bf01270 */
[----:B------:R-:W-:Y:S01]  /*2770*/  USEL UR53, URZ, UR7, !UP0 ;  /* 0x000000073f357287 */ /* 0x000fe2000c000000 */
[----:B-1----:R-:W-:-:S03]  /*2780*/  FMNMX.FTZ R9, R8, R9, !PT ;  /* 0x0000000908097209 */ /* 0x002fc60007810000 */
[----:B------:R-:W-:Y:S01]  /*2790*/  UISETP.GE.AND UP0, UPT, UR55, UR53, UPT ;  /* 0x000000353700728c */ /* 0x000fe2000bf06270 */
        /* <DEDUP_REMOVED lines=24> */
[----:B------:R-:W2:Y:S01]  /*2920*/  MUFU.EX2 R181, R181 ;  /* 0x000000b500b57308 */ /* 0x000ea20000000800 */
        /* <DEDUP_REMOVED lines=30> */
[----:B-1----:R-:W-:Y:S01]  /*2b10*/  FSEL R27, R44, -INF , P3 ;  /* 0xff8000002c1b7808 */ /* 0x002fe20001800000 */
[----:B------:R-:W-:Y:S01]  /*2b20*/  MUFU.EX2 R177, R177 ;  /* 0x000000b100b17308 */ /* 0x000fe20000000800 */
[----:B------:R-:W-:Y:S01]  /*2b30*/  FMNMX.FTZ R12, R41, R10, !PT ;  /* 0x0000000a290c7209 */ /* 0x000fe20007810000 */
[----:B--2---:R-:W-:Y:S01]  /*2b40*/  FADD.FTZ R44, R181, R4 ;  /* 0x00000004b52c7221 */ /* 0x004fe20000010000 */
        /* <DEDUP_REMOVED lines=20> */
[----:B---3--:R-:W-:Y:S01]  /*2c90*/  FSEL R35, R52, -INF , P3 ;  /* 0xff80000034237808 */ /* 0x008fe20001800000 */
        /* <DEDUP_REMOVED lines=11> */
[----:B-1----:R-:W-:Y:S01]  /*2d50*/  FSEL R39, R56, -INF , P3 ;  /* 0xff80000038277808 */ /* 0x002fe20001800000 */
        /* <DEDUP_REMOVED lines=11> */
[----:B--2---:R-:W-:Y:S01]  /*2e10*/  FSEL R43, R60, -INF , P3 ;  /* 0xff8000003c2b7808 */ /* 0x004fe20001800000 */
        /* <DEDUP_REMOVED lines=16> */
[----:B-1----:R-:W-:-:S02]  /*2f20*/  FMNMX.FTZ R24, R65, R20, !PT ;  /* 0x0000001441187209 */ /* 0x002fc40007810000 */
        /* <DEDUP_REMOVED lines=10> */
[--C-:B-1----:R-:W-:Y:S01]  /*2fd0*/  IMAD.MOV.U32 R97, RZ, RZ, R151.reuse ;  /* 0x000000ffff617224 */ /* 0x102fe200078e0097 */
[----:B------:R-:W-:Y:S02]  /*2fe0*/  FMNMX.FTZ R24, R55, R24, !PT ;  /* 0x0000001837187209 */ /* 0x000fe40007810000 */
[----:B------:R-:W-:Y:S02]  /*2ff0*/  ISETP.GT.AND P2, PT, R5, 0x69, PT ;  /* 0x000000690500780c */ /* 0x000fe40003f44270 */
[----:B------:R-:W-:Y:S01]  /*3000*/  FSEL R59, R76, -INF , P3 ;  /* 0xff8000004c3b7808 */ /* 0x000fe20001800000 */
[----:B------:R-:W-:Y:S01]  /*3010*/  MUFU.EX2 R107, R107 ;  /* 0x0000006b006b7308 */ /* 0x000fe20000000800 */
[----:B------:R-:W-:Y:S01]  /*3020*/  FMNMX.FTZ R26, R73, R24, !PT ;  /* 0x00000018491a7209 */ /* 0x000fe20007810000 */
[----:B--2---:R-:W-:Y:S01]  /*3030*/  IMAD.MOV.U32 R105, RZ, RZ, R151 ;  /* 0x000000ffff697224 */ /* 0x004fe200078e0097 */
        /* <DEDUP_REMOVED lines=8> */
[----:B------:R2:W3:Y:S01]  /*30c0*/  MUFU.EX2 R34, R109 ;  /* 0x0000006d00227308 */ /* 0x0004e20000000800 */
[----:B------:R-:W-:Y:S01]  /*30d0*/  FSEL R81, R81, -INF , P2 ;  /* 0xff80000051517808 */ /* 0x000fe20001000000 */
[----:B-1----:R-:W-:Y:S01]  /*30e0*/  IMAD.MOV.U32 R101, RZ, RZ, R151 ;  /* 0x000000ffff657224 */ /* 0x002fe200078e0097 */
[----:B------:R-:W-:-:S02]  /*30f0*/  FMNMX.FTZ R26, R63, R26, !PT ;  /* 0x0000001a3f1a7209 */ /* 0x000fc40007810000 */
[----:B------:R-:W-:Y:S02]  /*3100*/  ISETP.GT.AND P2, PT, R5, 0x79, PT ;  /* 0x000000790500780c */ /* 0x000fe40003f44270 */
[----:B------:R-:W-:Y:S01]  /*3110*/  FSEL R67, R84, -INF , P3 ;  /* 0xff80000054437808 */ /* 0x000fe20001800000 */
[----:B------:R-:W-:Y:S01]  /*3120*/  MUFU.EX2 R111, R111 ;  /* 0x0000006f006f7308 */ /* 0x000fe20000000800 */
[----:B------:R-:W-:Y:S01]  /*3130*/  FMNMX.FTZ R26, R81, R26, !PT ;  /* 0x0000001a511a7209 */ /* 0x000fe20007810000 */
[----:B--2---:R-:W-:Y:S01]  /*3140*/  IMAD.MOV.U32 R109, RZ, RZ, R151 ;  /* 0x000000ffff6d7224 */ /* 0x004fe200078e0097 */
[----:B------:R-:W-:Y:S02]  /*3150*/  FSEL R85, R85, -INF , P2 ;  /* 0xff80000055557808 */ /* 0x000fe40001000000 */
[----:B------:R-:W-:Y:S02]  /*3160*/  FMNMX.FTZ R26, R67, R26, !PT ;  /* 0x0000001a431a7209 */ /* 0x000fe40007810000 */
[----:B------:R-:W-:Y:S01]  /*3170*/  F2FP.BF16.F32.PACK_AB R181, R4, R181 ;  /* 0x000000b504b5723e */ /* 0x000fe200000010ff */
[----:B------:R1:W2:Y:S01]  /*3180*/  MUFU.EX2 R36, R113 ;  /* 0x0000007100247308 */ /* 0x0002a20000000800 */
[----:B------:R-:W-:-:S02]  /*3190*/  FMNMX.FTZ R26, R85, R26, !PT ;  /* 0x0000001a551a7209 */ /* 0x000fc40007810000 */
[----:B---3--:R-:W-:-:S03]  /*31a0*/  F2FP.BF16.F32.PACK_AB R155, R34, R107 ;  /* 0x0000006b229b723e */ /* 0x008fc600000010ff */
[----:B------:R-:W3:Y:S02]  /*31b0*/  SHFL.BFLY PT, R5, R26, 0x2, 0x1f ;  /* 0x0c401f001a057f89 */ /* 0x000ee400000e0000 */
[----:B------:R-:W-:Y:S01]  /*31c0*/  MUFU.EX2 R115, R115 ;  /* 0x0000007300737308 */ /* 0x000fe20000000800 */
[----:B-1----:R-:W-:-:S07]  /*31d0*/  IMAD.MOV.U32 R113, RZ, RZ, R151 ;  /* 0x000000ffff717224 */ /* 0x002fce00078e0097 */
[----:B------:R-:W1:Y:S01]  /*31e0*/  MUFU.EX2 R38, R71 ;  /* 0x0000004700267308 */ /* 0x000e620000000800 */
[----:B--2---:R-:W-:-:S07]  /*31f0*/  F2FP.BF16.F32.PACK_AB R157, R36, R111 ;  /* 0x0000006f249d723e */ /* 0x004fce00000010ff */
[----:B------:R-:W-:Y:S01]  /*3200*/  MUFU.EX2 R117, R117 ;  /* 0x0000007500757308 */ /* 0x000fe20000000800 */
[----:B---3--:R-:W-:-:S07]  /*3210*/  FMNMX.FTZ R28, R26, R5, !PT ;  /* 0x000000051a1c7209 */ /* 0x008fce0007810000 */
[----:B------:R-:W2:Y:S01]  /*3220*/  MUFU.EX2 R40, R75 ;  /* 0x0000004b00287308 */ /* 0x000ea20000000800 */
[----:B-1----:R-:W-:Y:S01]  /*3230*/  F2FP.BF16.F32.PACK_AB R159, R38, R115 ;  /* 0x00000073269f723e */ /* 0x002fe200000010ff */
[----:B------:R-:W1:Y:S06]  /*3240*/  SHFL.BFLY PT, R5, R28, 0x1, 0x1f ;  /* 0x0c201f001c057f89 */ /* 0x000e6c00000e0000 */
[----:B------:R-:W-:Y:S08]  /*3250*/  MUFU.EX2 R119, R119 ;  /* 0x0000007700777308 */ /* 0x000ff00000000800 */
[----:B------:R-:W3:Y:S01]  /*3260*/  MUFU.EX2 R42, R79 ;  /* 0x0000004f002a7308 */ /* 0x000ee20000000800 */
[----:B--2---:R-:W-:-:S07]  /*3270*/  F2FP.BF16.F32.PACK_AB R161, R40, R117 ;  /* 0x0000007528a1723e */ /* 0x004fce00000010ff */
[----:B------:R-:W-:Y:S01]  /*3280*/  MUFU.EX2 R121, R121 ;  /* 0x0000007900797308 */ /* 0x000fe20000000800 */
[----:B-1----:R-:W-:-:S04]  /*3290*/  FMNMX.FTZ R5, R28, R5, !PT ;  /* 0x000000051c057209 */ /* 0x002fc80007810000 */
[C---:B------:R-:W-:Y:S01]  /*32a0*/  FSETP.NEU.FTZ.AND P2, PT, R5.reuse, -INF , PT ;  /* 0xff8000000500780b */ /* 0x040fe20003f5d000 */
[----:B------:R-:W-:Y:S02]  /*32b0*/  FMUL.FTZ R26, R5, R0 ;  /* 0x00000000051a7220 */ /* 0x000fe40000410000 */
[----:B------:R-:W-:Y:S01]  /*32c0*/  MUFU.EX2 R28, R83 ;  /* 0x00000053001c7308 */ /* 0x000fe20000000800 */
[----:B---3--:R-:W-:Y:S02]  /*32d0*/  F2FP.BF16.F32.PACK_AB R163, R42, R119 ;  /* 0x000000772aa3723e */ /* 0x008fe400000010ff */
        /* <DEDUP_REMOVED lines=34> */
[----:B------:R3:W4:Y:S01]  /*3500*/  MUFU.EX2 R182, R29 ;  /* 0x0000001d00b67308 */ /* 0x0007220000000800 */
[----:B------:R-:W-:Y:S01]  /*3510*/  FADD.FTZ R25, R179, R44 ;  /* 0x0000002cb3197221 */ /* 0x000fe20000010000 */
[----:B--2---:R-:W-:Y:S01]  /*3520*/  FADD.FTZ R44, R7, R180 ;  /* 0x000000b4072c7221 */ /* 0x004fe20000010000 */
[-CC-:B------:R-:W-:Y:S01]  /*3530*/  FFMA.FTZ R55, R55, R0.reuse, -R26.reuse ;  /* 0x0000000037377223 */ /* 0x180fe2000001081a */
[-CC-:B------:R-:W-:Y:S01]  /*3540*/  FFMA.FTZ R73, R73, R0.reuse, -R26.reuse ;  /* 0x0000000049497223 */ /* 0x180fe2000001081a */
[----:B------:R-:W-:Y:S01]  /*3550*/  FADD.FTZ R46, R10, R25 ;  /* 0x000000190a2e7221 */ /* 0x000fe20000010000 */
[-CC-:B------:R-:W-:Y:S01]  /*3560*/  FFMA.FTZ R59, R59, R0.reuse, -R26.reuse ;  /* 0x000000003b3b7223 */ /* 0x180fe2000001081a */
[-C--:B------:R-:W-:Y:S01]  /*3570*/  FFMA.FTZ R77, R77, R0.reuse, -R26 ;  /* 0x000000004d4d7223 */ /* 0x080fe2000001081a */
[----:B------:R-:W2:Y:S01]  /*3580*/  MUFU.EX2 R13, R13 ;  /* 0x0000000d000d7308 */ /* 0x000ea20000000800 */
[----:B-1----:R-:W-:Y:S01]  /*3590*/  FADD.FTZ R25, R11, R44 ;  /* 0x0000002c0b197221 */ /* 0x002fe20000010000 */
[----:B---3--:R-:W-:Y:S01]  /*35a0*/  FADD.FTZ R29, R173, R46 ;  /* 0x0000002ead1d7221 */ /* 0x008fe20000010000 */
[-CC-:B------:R-:W-:Y:S01]  /*35b0*/  FFMA.FTZ R63, R63, R0.reuse, -R26.reuse ;  /* 0x000000003f3f7223 */ /* 0x180fe2000001081a */
[----:B------:R-:W-:Y:S01]  /*35c0*/  F2FP.BF16.F32.PACK_AB R183, R6, R183 ;  /* 0x000000b706b7723e */ /* 0x000fe200000010ff */
[-CC-:B------:R-:W-:Y:S01]  /*35d0*/  FFMA.FTZ R81, R81, R0.reuse, -R26.reuse ;  /* 0x0000000051517223 */ /* 0x180fe2000001081a */
[----:B------:R-:W-:Y:S01]  /*35e0*/  FADD.FTZ R46, R12, R29 ;  /* 0x0000001d0c2e7221 */ /* 0x000fe20000010000 */
[-C--:B------:R-:W-:Y:S01]  /*35f0*/  FFMA.FTZ R67, R67, R0.reuse, -R26 ;  /* 0x0000000043437223 */ /* 0x080fe2000001081a */
[----:B------:R-:W1:Y:S01]  /*3600*/  MUFU.EX2 R176, R33 ;  /* 0x0000002100b07308 */ /* 0x000e620000000800 */
[----:B----4-:R-:W-:Y:S01]  /*3610*/  FADD.FTZ R44, R182, R25 ;  /* 0x00000019b62c7221 */ /* 0x010fe20000010000 */
[----:B------:R-:W-:Y:S01]  /*3620*/  FADD.FTZ R29, R175, R46 ;  /* 0x0000002eaf1d7221 */ /* 0x000fe20000010000 */
[----:B------:R-:W-:Y:S01]  /*3630*/  FFMA.FTZ R26, R85, R0, -R26 ;  /* 0x00000000551a7223 */ /* 0x000fe2000001081a */
[----:B------:R-:W-:-:S02]  /*3640*/  F2FP.BF16.F32.PACK_AB R180, R180, R7 ;  /* 0x00000007b4b4723e */ /* 0x000fc400000010ff */
[----:B------:R-:W-:Y:S01]  /*3650*/  FADD.FTZ R46, R14, R29 ;  /* 0x0000001d0e2e7221 */ /* 0x000fe20000010000 */
[----:B------:R-:W-:Y:S01]  /*3660*/  F2FP.BF16.F32.PACK_AB R165, R28, R121 ;  /* 0x000000791ca5723e */ /* 0x000fe200000010ff */
[----:B------:R-:W3:Y:S01]  /*3670*/  MUFU.EX2 R15, R15 ;  /* 0x0000000f000f7308 */ /* 0x000ee20000000800 */
[----:B--2---:R-:W-:Y:S01]  /*3680*/  FADD.FTZ R25, R13, R44 ;  /* 0x0000002c0d197221 */ /* 0x004fe20000010000 */
[----:B------:R-:W-:Y:S01]  /*3690*/  FADD.FTZ R29, R169, R46 ;  /* 0x0000002ea91d7221 */ /* 0x000fe20000010000 */
[----:B------:R-:W-:Y:S02]  /*36a0*/  F2FP.BF16.F32.PACK_AB R177, R8, R177 ;  /* 0x000000b108b1723e */ /* 0x000fe400000010ff */
[----:B------:R-:W-:Y:S01]  /*36b0*/  F2FP.BF16.F32.PACK_AB R179, R10, R179 ;  /* 0x000000b30ab3723e */ /* 0x000fe200000010ff */
[----:B------:R-:W-:Y:S01]  /*36c0*/  FADD.FTZ R46, R20, R29 ;  /* 0x0000001d142e7221 */ /* 0x000fe20000010000 */
[----:B------:R-:W-:Y:S01]  /*36d0*/  F2FP.BF16.F32.PACK_AB R173, R12, R173 ;  /* 0x000000ad0cad723e */ /* 0x000fe200000010ff */
[----:B------:R-:W2:Y:S01]  /*36e0*/  MUFU.EX2 R178, R37 ;  /* 0x0000002500b27308 */ /* 0x000ea20000000800 */
[----:B-1----:R-:W-:Y:S01]  /*36f0*/  FADD.FTZ R44, R176, R25 ;  /* 0x00000019b02c7221 */ /* 0x002fe20000010000 */
[----:B------:R-:W-:Y:S01]  /*3700*/  FADD.FTZ R29, R171, R46 ;  /* 0x0000002eab1d7221 */ /* 0x000fe20000010000 */
[----:B------:R-:W-:-:S02]  /*3710*/  F2FP.BF16.F32.PACK_AB R175, R14, R175 ;  /* 0x000000af0eaf723e */ /* 0x000fc400000010ff */
[----:B------:R-:W-:Y:S01]  /*3720*/  F2FP.BF16.F32.PACK_AB R169, R20, R169 ;  /* 0x000000a914a9723e */ /* 0x000fe200000010ff */
[C---:B------:R-:W-:Y:S01]  /*3730*/  FADD.FTZ R46, R24.reuse, R29 ;  /* 0x0000001d182e7221 */ /* 0x040fe20000010000 */
[----:B------:R-:W-:Y:S01]  /*3740*/  F2FP.BF16.F32.PACK_AB R171, R24, R171 ;  /* 0x000000ab18ab723e */ /* 0x000fe200000010ff */
[----:B------:R-:W1:Y:S01]  /*3750*/  MUFU.EX2 R21, R21 ;  /* 0x0000001500157308 */ /* 0x000e620000000800 */
[----:B---3--:R-:W-:Y:S01]  /*3760*/  FADD.FTZ R25, R15, R44 ;  /* 0x0000002c0f197221 */ /* 0x008fe20000010000 */
[----:B------:R-:W-:Y:S02]  /*3770*/  F2FP.BF16.F32.PACK_AB R182, R182, R11 ;  /* 0x0000000bb6b6723e */ /* 0x000fe400000010ff */
[----:B------:R-:W-:-:S04]  /*3780*/  F2FP.BF16.F32.PACK_AB R176, R176, R13 ;  /* 0x0000000db0b0723e */ /* 0x000fc800000010ff */
[----:B------:R-:W3:Y:S01]  /*3790*/  MUFU.EX2 R172, R41 ;  /* 0x0000002900ac7308 */ /* 0x000ee20000000800 */
[C---:B--2---:R-:W-:Y:S01]  /*37a0*/  FADD.FTZ R44, R178.reuse, R25 ;  /* 0x00000019b22c7221 */ /* 0x044fe20000010000 */
[----:B------:R-:W-:-:S06]  /*37b0*/  F2FP.BF16.F32.PACK_AB R178, R178, R15 ;  /* 0x0000000fb2b2723e */ /* 0x000fcc00000010ff */
[----:B------:R-:W0:Y:S01]  /*37c0*/  MUFU.EX2 R27, R27 ;  /* 0x0000001b001b7308 */ /* 0x000e220000000800 */
[----:B-1----:R-:W-:-:S07]  /*37d0*/  FADD.FTZ R25, R21, R44 ;  /* 0x0000002c15197221 */ /* 0x002fce0000010000 */
[----:B------:R-:W1:Y:S01]  /*37e0*/  MUFU.EX2 R174, R45 ;  /* 0x0000002d00ae7308 */ /* 0x000e620000000800 */
[----:B---3--:R-:W-:Y:S01]  /*37f0*/  FADD.FTZ R44, R172, R25 ;  /* 0x00000019ac2c7221 */ /* 0x008fe20000010000 */
[----:B------:R-:W-:Y:S01]  /*3800*/  FADD.FTZ R25, R153, R46 ;  /* 0x0000002e99197221 */ /* 0x000fe20000010000 */
[----:B------:R-:W-:Y:S02]  /*3810*/  F2FP.BF16.F32.PACK_AB R153, R32, R153 ;  /* 0x000000992099723e */ /* 0x000fe400000010ff */
[----:B------:R-:W-:Y:S01]  /*3820*/  F2FP.BF16.F32.PACK_AB R172, R172, R21 ;  /* 0x00000015acac723e */ /* 0x000fe200000010ff */
[----:B------:R-:W-:Y:S02]  /*3830*/  FADD.FTZ R46, R32, R25 ;  /* 0x00000019202e7221 */ /* 0x000fe40000010000 */
[----:B------:R-:W2:Y:S01]  /*3840*/  MUFU.EX2 R31, R31 ;  /* 0x0000001f001f7308 */ /* 0x000ea20000000800 */
[----:B0-----:R-:W-:Y:S01]  /*3850*/  FADD.FTZ R3, R27, R44 ;  /* 0x0000002c1b037221 */ /* 0x001fe20000010000 */
[----:B------:R-:W-:Y:S01]  /*3860*/  FADD.FTZ R25, R107, R46 ;  /* 0x0000002e6b197221 */ /* 0x000fe20000010000 */
[----:B------:R-:W-:-:S03]  /*3870*/  IMAD.MOV.U32 R107, RZ, RZ, R151 ;  /* 0x000000ffff6b7224 */ /* 0x000fc600078e0097 */
[----:B------:R-:W-:Y:S02]  /*3880*/  FADD.FTZ R46, R34, R25 ;  /* 0x00000019222e7221 */ /* 0x000fe40000010000 */
[----:B------:R-:W0:Y:S01]  /*3890*/  MUFU.EX2 R168, R49 ;  /* 0x0000003100a87308 */ /* 0x000e220000000800 */
        /* <DEDUP_REMOVED lines=11> */
[C---:B0-----:R-:W-:Y:S01]  /*3950*/  FADD.FTZ R44, R168.reuse, R3 ;  /* 0x00000003a82c7221 */ /* 0x041fe20000010000 */
[----:B------:R-:W-:Y:S01]  /*3960*/  FADD.FTZ R25, R117, R6 ;  /* 0x0000000675197221 */ /* 0x000fe20000010000 */
[----:B------:R-:W-:Y:S01]  /*3970*/  F2FP.BF16.F32.PACK_AB R168, R168, R31 ;  /* 0x0000001fa8a8723e */ /* 0x000fe200000010ff */
[----:B------:R-:W-:Y:S02]  /*3980*/  IMAD.MOV.U32 R117, RZ, RZ, R151 ;  /* 0x000000ffff757224 */ /* 0x000fe400078e0097 */
[----:B------:R-:W-:Y:S02]  /*3990*/  FADD.FTZ R6, R40, R25 ;  /* 0x0000001928067221 */ /* 0x000fe40000010000 */
[----:B------:R-:W0:Y:S01]  /*39a0*/  MUFU.EX2 R39, R39 ;  /* 0x0000002700277308 */ /* 0x000e220000000800 */
        /* <DEDUP_REMOVED lines=47> */
[----:B--2---:R-:W-:Y:S01]  /*3ca0*/  FADD.FTZ R7, R67, R4 ;  /* 0x0000000443077221 */ /* 0x004fe20000010000 */
[C---:B0-----:R-:W-:Y:S01]  /*3cb0*/  F2FP.BF16.F32.PACK_AB R167, R30.reuse, R123 ;  /* 0x0000007b1ea7723e */ /* 0x041fe200000010ff */
[----:B------:R-:W-:Y:S01]  /*3cc0*/  FADD.FTZ R3, R30, R25 ;  /* 0x000000191e037221 */ /* 0x000fe20000010000 */
[----:B------:R-:W-:Y:S02]  /*3cd0*/  IMAD.MOV.U32 R123, RZ, RZ, R151 ;  /* 0x000000ffff7b7224 */ /* 0x000fe400078e0097 */
[C---:B-1----:R-:W-:Y:S01]  /*3ce0*/  FADD.FTZ R4, R26.reuse, R7 ;  /* 0x000000071a047221 */ /* 0x042fe20000010000 */
        /* <DEDUP_REMOVED lines=37> */
[----:B------:R-:W-:-:S05]  /*3f40*/  UMOV UR54, UR43 ;  /* 0x0000002b00367c82 */ /* 0x000fca0008000000 */
.L_x_7573:
        /* <DEDUP_REMOVED lines=9> */
.L_x_7566:
[----:B------:R-:W-:Y:S01]  /*3fe0*/  ULEA UR6, UR43, UR41, 0x3 ;  /* 0x000000292b067291 */ /* 0x000fe2000f8e183f */
[----:B------:R-:W-:-:S05]  /*3ff0*/  IMAD.U32 R0, RZ, RZ, UR44 ;  /* 0x0000002cff007e24 */ /* 0x000fca000f8e00ff */
[----:B------:R-:W-:-:S04]  /*4000*/  SHF.L.U32 R0, R0, 0x1f, RZ ;  /* 0x0000001f00007819 */ /* 0x000fc800000006ff */
[----:B------:R0:W1:Y:S01]  /*4010*/  SYNCS.PHASECHK.TRANS64.TRYWAIT P2, [UR6+0x28830], R0 ;  /* 0x02883000ff0075a7 */ /* 0x0000620008040146 */
[----:B------:R-:W-:Y:S05]  /*4020*/  @!P0 BRA `(.L_x_7567) ;  /* 0x0000000000048947 */ /* 0x000fea0003800000 */
[----:B------:R-:W-:Y:S01]  /*4030*/  BPT.TRAP 0x1 ;  /* 0x000000040000795c */ /* 0x000fe20000300000 */
.L_x_7567:
[----:B-1----:R-:W-:Y:S05]  /*4040*/  @P2 BRA `(.L_x_7565) ;  /* 0x0000000000082947 */ /* 0x002fea0003800000 */
[----:B------:R-:W1:Y:S02]  /*4050*/  SYNCS.PHASECHK.TRANS64.TRYWAIT P2, [UR6+0x28830], R0 ;  /* 0x02883000ff0075a7 */ /* 0x000e640008040146 */
[----:B-1----:R-:W-:Y:S05]  /*4060*/  @!P2 BRA `(.L_x_7568) ;  /* 0x000000c00020a947 */ /* 0x002fea0003800000 */
.L_x_7565:
[----:B01----:R-:W-:Y:S01]  /*4070*/  VIADD R0, R22, 0x8 ;  /* 0x0000000816007836 */ /* 0x003fe20000000000 */
        /* <DEDUP_REMOVED lines=44> */
.L_x_7570:
[----:B------:R-:W-:Y:S01]  /*4340*/  ULEA UR6, UR54, UR41, 0x3 ;  /* 0x0000002936067291 */ /* 0x000fe2000f8e183f */
[----:B------:R-:W-:-:S05]  /*4350*/  IMAD.U32 R0, RZ, RZ, UR56 ;  /* 0x00000038ff007e24 */ /* 0x000fca000f8e00ff */
[----:B------:R-:W-:-:S04]  /*4360*/  SHF.L.U32 R0, R0, 0x1f, RZ ;  /* 0x0000001f00007819 */ /* 0x000fc800000006ff */
[----:B------:R0:W1:Y:S01]  /*4370*/  SYNCS.PHASECHK.TRANS64.TRYWAIT P2, [UR6+0x28850], R0 ;  /* 0x02885000ff0075a7 */ /* 0x0000620008040146 */
[----:B------:R-:W-:Y:S05]  /*4380*/  @!P0 BRA `(.L_x_7571) ;  /* 0x0000000000048947 */ /* 0x000fea0003800000 */
[----:B------:R-:W-:Y:S01]  /*4390*/  BPT.TRAP 0x1 ;  /* 0x000000040000795c */ /* 0x000fe20000300000 */
.L_x_7571:
[----:B-1----:R-:W-:Y:S05]  /*43a0*/  @P2 BRA `(.L_x_7569) ;  /* 0x0000000000082947 */ /* 0x002fea0003800000 */
[----:B------:R-:W1:Y:S02]  /*43b0*/  SYNCS.PHASECHK.TRANS64.TRYWAIT P2, [UR6+0x28850], R0 ;  /* 0x02885000ff0075a7 */ /* 0x000e640008040146 */
[----:B-1----:R-:W-:Y:S05]  /*43c0*/  @!P2 BRA `(.L_x_7572) ;  /* 0x000000bc0060a947 */ /* 0x002fea0003800000 */
.L_x_7569:
[----:B------:R-:W-:Y:S01]  /*43d0*/  UIADD3 UR6, UR41, 0x400, URZ ;  /* 0x0000040029067890 */ /* 0x000fe2000fffe03f */
[----:B------:R-:W-:Y:S01]  /*43e0*/  WARPGROUP.ARRIVE ;  /* 0x00000000000079c5 */ /* 0x000fe20000000000 */
[----:B------:R-:W-:Y:S01]  /*43f0*/  UMOV UR7, 0x40000040 ;  /* 0x4000004000077882 */ /* 0x000fe20000000000 */
[----:B------:R-:W-:Y:S02]  /*4400*/  UISETP.GT.AND UP0, UPT, UR55, UR53, UPT ;  /* 0x000000353700728c */ /* 0x000fe4000bf04270 */
[----:B------:R-:W-:Y:S01]  /*4410*/  USHF.R.U32.HI UR6, URZ, 0x4, UR6 ;  /* 0x000000043f067899 */ /* 0x000fe20008011606 */
[----:B------:R-:W-:-:S03]  /*4420*/  UMOV UR56, UR44 ;  /* 0x0000002c00387c82 */ /* 0x000fc60008000000 */
        /* <DEDUP_REMOVED lines=11> */
[----:B------:R-:W-:Y:S01]  /*44e0*/  UMOV UR7, 0x40000040 ;  /* 0x4000004000077882 */ /* 0x000fe20000000000 */
[----:B------:R-:W-:Y:S02]  /*44f0*/  UIMAD UR6, UR55, UR6, 0x1 ;  /* 0x00000001370674a4 */ /* 0x000fe4000f8e0206 */
[----:B------:R-:W-:Y:S02]  /*4500*/  UIADD3 UR55, UR55, -0x1, URZ ;  /* 0xffffffff37377890 */ /* 0x000fe4000fffe03f */
[----:B------:R-:W-:-:S04]  /*4510*/  ULEA UR6, UR52, UR6, 0x7 ;  /* 0x0000000634067291 */ /* 0x000fc8000f8e383f */
[----:B------:R-:W-:-:S06]  /*4520*/  UIADD3 UR6, -UR51, UR6, UR47 ;  /* 0x0000000633067290 */ /* 0x000fcc000fffe12f */
[----:B-1----:R-:W-:Y:S01]  /*4530*/  IMAD.U32 R5, RZ, RZ, UR6 ;  /* 0x00000006ff057e24 */ /* 0x002fe2000f8e00ff */
        /* <DEDUP_REMOVED lines=8> */
[----:B0-----:R-:W-:-:S02]  /*45c0*/  FMNMX.FTZ R0, R11, R6, !PT ;  /* 0x000000060b007209 */ /* 0x001fc40007810000 */
        /* <DEDUP_REMOVED lines=102> */
[----:B------:R-:W0:Y:S01]  /*4c30*/  LDC R0, c[0x0][0x988] ;  /* 0x00026200ff007b82 */ /* 0x000e220000000800 */
[----:B------:R-:W-:Y:S02]  /*4c40*/  ISETP.GT.AND P5, PT, R10, 0x1, PT ;  /* 0x000000010a00780c */ /* 0x000fe40003fa4270 */
[----:B------:R-:W1:Y:S01]  /*4c50*/  SHFL.BFLY PT, R5, R12, 0x2, 0x1f ;  /* 0x0c401f000c057f89 */ /* 0x000e6200000e0000 */
[----:B------:R-:W-:-:S02]  /*4c60*/  FSEL R26, R26, -INF , P4 ;  /* 0xff8000001a1a7808 */ /* 0x000fc40002000000 */
[C---:B------:R-:W-:Y:S02]  /*4c70*/  ISETP.GT.AND P3, PT, R10.reuse, 0x8, PT ;  /* 0x000000080a00780c */ /* 0x040fe40003f64270 */
[C---:B------:R-:W-:Y:S02]  /*4c80*/  ISETP.GT.AND P6, PT, R10.reuse, 0x9, PT ;  /* 0x000000090a00780c */ /* 0x040fe40003fc4270 */
[C---:B------:R-:W-:Y:S02]  /*4c90*/  ISETP.GT.AND P4, PT, R10.reuse, 0x10, PT ;  /* 0x000000100a00780c */ /* 0x040fe40003f84270 */
[----:B------:R-:W-:Y:S02]  /*4ca0*/  FSEL R31, R31, -INF , P6 ;  /* 0xff8000001f1f7808 */ /* 0x000fe40003000000 */
[----:B------:R-:W-:Y:S02]  /*4cb0*/  ISETP.GT.AND P6, PT, R10, 0x19, PT ;  /* 0x000000190a00780c */ /* 0x000fe40003fc4270 */
[----:B-1----:R-:W-:-:S02]  /*4cc0*/  FMNMX.FTZ R14, R12, R5, !PT ;  /* 0x000000050c0e7209 */ /* 0x002fc40007810000 */
[----:B------:R-:W-:-:S03]  /*4cd0*/  FMNMX.FTZ R12, R26, R7, !PT ;  /* 0x000000071a0c7209 */ /* 0x000fc60007810000 */
[----:B------:R-:W1:Y:S01]  /*4ce0*/  SHFL.BFLY PT, R5, R14, 0x1, 0x1f ;  /* 0x0c201f000e057f89 */ /* 0x000e6200000e0000 */
[----:B------:R-:W-:Y:S02]  /*4cf0*/  WARPGROUP.DEPBAR.LE gsb0, 0x0 ;  /* 0x00008000000079c5 */ /* 0x000fe40000010000 */
[----:B------:R-:W-:Y:S01]  /*4d00*/  WARPGROUP.ARRIVE ;  /* 0x00000000000079c5 */ /* 0x000fe20000000000 */
[----:B------:R-:W-:Y:S02]  /*4d10*/  FSEL R169, R34, -INF , P4 ;  /* 0xff80000022a97808 */ /* 0x000fe40002000000 */
[----:B------:R-:W-:-:S03]  /*4d20*/  ISETP.GT.AND P4, PT, R10, 0x20, PT ;  /* 0x000000200a00780c */ /* 0x000fc60003f84270 */
[----:B------:R-:W-:Y:S01]  /*4d30*/  HGMMA.64x128x16.F32.BF16 R88, R152, gdesc[UR4].tnspB, R88, gsb0 ;  /* 0x41e0000498587df0 */ /* 0x000fe20008001858 */
[----:B------:R-:W-:Y:S01]  /*4d40*/  UIADD3 UR6, UR10, 0x280, URZ ;  /* 0x000002800a067890 */ /* 0x000fe2000fffe03f */
[----:B------:R-:W-:Y:S01]  /*4d50*/  UMOV UR7, 0x40000040 ;  /* 0x4000004000077882 */ /* 0x000fe20000000000 */
[----:B-1----:R-:W-:-:S04]  /*4d60*/  FMNMX.FTZ R5, R14, R5, !PT ;  /* 0x000000050e057209 */ /* 0x002fc80007810000 */
[C---:B------:R-:W-:Y:S01]  /*4d70*/  FSETP.NEU.FTZ.AND P2, PT, R5.reuse, -INF , PT ;  /* 0xff8000000500780b */ /* 0x040fe20003f5d000 */
[----:B0-----:R-:W-:-:S05]  /*4d80*/  FMUL.FTZ R8, R5, R0 ;  /* 0x0000000005087220 */ /* 0x001fca0000410000 */
        /* <DEDUP_REMOVED lines=146> */
[----:B------:R-:W0:Y:S03]  /*56b0*/  SHFL.BFLY PT, R61, R12, 0x2, 0x1f ;  /* 0x0c401f000c3d7f89 */ /* 0x000e2600000e0000 */
        /* <DEDUP_REMOVED lines=11> */
[----:B0-----:R-:W-:Y:S01]  /*5770*/  FMNMX.FTZ R20, R12, R61, !PT ;  /* 0x0000003d0c147209 */ /* 0x001fe20007810000 */
[-CC-:B------:R-:W-:Y:S01]  /*5780*/  FFMA.FTZ R12, R25, R0.reuse, -R8.reuse ;  /* 0x00000000190c7223 */ /* 0x180fe20000010808 */
[-CC-:B------:R-:W-:Y:S01]  /*5790*/  FFMA.FTZ R25, R77, R0.reuse, -R8.reuse ;  /* 0x000000004d197223 */ /* 0x180fe20000010808 */
[----:B------:R-:W-:-:S03]  /*57a0*/  FFMA.FTZ R61, R81, R0, -R8 ;  /* 0x00000000513d7223 */ /* 0x000fc60000010808 */
[----:B------:R-:W-:Y:S01]  /*57b0*/  MUFU.EX2 R37, R37 ;  /* 0x0000002500257308 */ /* 0x000fe20000000800 */
[----:B------:R-:W0:Y:S07]  /*57c0*/  SHFL.BFLY PT, R65, R20, 0x1, 0x1f ;  /* 0x0c201f0014417f89 */ /* 0x000e2e00000e0000 */
[----:B------:R-:W-:Y:S08]  /*57d0*/  MUFU.EX2 R158, R158 ;  /* 0x0000009e009e7308 */ /* 0x000ff00000000800 */
[----:B------:R-:W-:Y:S08]  /*57e0*/  MUFU.EX2 R29, R29 ;  /* 0x0000001d001d7308 */ /* 0x000ff00000000800 */
[----:B------:R-:W-:Y:S01]  /*57f0*/  MUFU.EX2 R12, R12 ;  /* 0x0000000c000c7308 */ /* 0x000fe20000000800 */
[----:B0-----:R-:W-:Y:S01]  /*5800*/  FMNMX.FTZ R9, R20, R65, !PT ;  /* 0x0000004114097209 */ /* 0x001fe20007810000 */
[----:B------:R-:W-:-:S03]  /*5810*/  FADD.FTZ R65, -R45, R6 ;  /* 0x000000062d417221 */ /* 0x000fc60000010100 */
[----:B------:R-:W-:Y:S01]  /*5820*/  FSETP.NEU.FTZ.AND P2, PT, R9, -INF , PT ;  /* 0xff8000000900780b */ /* 0x000fe20003f5d000 */
[-C--:B------:R-:W-:Y:S01]  /*5830*/  FMUL.FTZ R6, R65, R0.reuse ;  /* 0x0000000041067220 */ /* 0x080fe20000410000 */
[----:B------:R-:W-:Y:S01]  /*5840*/  FMUL.FTZ R34, R9, R0 ;  /* 0x0000000009227220 */ /* 0x000fe20000410000 */
[----:B------:R0:W-:Y:S04]  /*5850*/  MUFU.EX2 R20, R24 ;  /* 0x0000001800147308 */ /* 0x0001e80000000800 */
[----:B------:R-:W-:-:S04]  /*5860*/  FSEL R34, R34, RZ, P2 ;  /* 0x000000ff22227208 */ /* 0x000fc80001000000 */
[----:B------:R-:W1:Y:S01]  /*5870*/  MUFU.EX2 R6, R6 ;  /* 0x0000000600067308 */ /* 0x000e620000000800 */
[-CC-:B------:R-:W-:Y:S01]  /*5880*/  FFMA.FTZ R38, R55, R0.reuse, -R34.reuse ;  /* 0x0000000037267223 */ /* 0x180fe20000010822 */
[-CC-:B------:R-:W-:Y:S01]  /*5890*/  FFMA.FTZ R8, R26, R0.reuse, -R34.reuse ;  /* 0x000000001a087223 */ /* 0x180fe20000010822 */
[-CC-:B------:R-:W-:Y:S01]  /*58a0*/  FFMA.FTZ R65, R155, R0.reuse, -R34.reuse ;  /* 0x000000009b417223 */ /* 0x180fe20000010822 */
[-CC-:B0-----:R-:W-:Y:S01]  /*58b0*/  FFMA.FTZ R24, R153, R0.reuse, -R34.reuse ;  /* 0x0000000099187223 */ /* 0x181fe20000010822 */
        /* <DEDUP_REMOVED lines=42> */
[----:B------:R-:W2:Y:S01]  /*5b60*/  MUFU.EX2 R35, R35 ;  /* 0x0000002300237308 */ /* 0x000ea20000000800 */
        /* <DEDUP_REMOVED lines=20> */
[----:B0-----:R-:W-:Y:S01]  /*5cb0*/  F2FP.BF16.F32.PACK_AB R181, R65, R8 ;  /* 0x0000000841b5723e */ /* 0x001fe200000010ff */
[----:B------:R-:W0:Y:S01]  /*5cc0*/  MUFU.EX2 R69, R69 ;  /* 0x0000004500457308 */ /* 0x000e220000000800 */
[----:B-1----:R-:W-:-:S02]  /*5cd0*/  F2FP.BF16.F32.PACK_AB R183, R31, R24 ;  /* 0x000000181fb7723e */ /* 0x002fc400000010ff */
[----:B------:R-:W-:Y:S02]  /*5ce0*/  @!P1 PRMT R48, RZ, 0x654, R48 ;  /* 0x00000654ff309816 */ /* 0x000fe40000000030 */
[----:B--2---:R-:W-:-:S03]  /*5cf0*/  F2FP.BF16.F32.PACK_AB R177, R35, R26 ;  /* 0x0000001a23b1723e */ /* 0x004fc600000010ff */
[----:B------:R-:W-:Y:S01]  /*5d00*/  MUFU.EX2 R30, R30 ;  /* 0x0000001e001e7308 */ /* 0x000fe20000000800 */
[----:B------:R-:W-:Y:S02]  /*5d10*/  WARPGROUP.DEPBAR.LE gsb0, 0x0 ;  /* 0x00008000000079c5 */ /* 0x000fe40000010000 */
[----:B------:R-:W-:-:S05]  /*5d20*/  WARPGROUP.ARRIVE ;  /* 0x00000000000079c5 */ /* 0x000fca0000000000 */
[----:B------:R-:W-:Y:S01]  /*5d30*/  MUFU.EX2 R43, R43 ;  /* 0x0000002b002b7308 */ /* 0x000fe20000000800 */
[----:B------:R-:W-:Y:S02]  /*5d40*/  F2FP.BF16.F32.PACK_AB R160, R33, R10 ;  /* 0x0000000a21a0723e */ /* 0x000fe400000010ff */
[----:B0-----:R-:W-:Y:S01]  /*5d50*/  F2FP.BF16.F32.PACK_AB R179, R69, R28 ;  /* 0x0000001c45b3723e */ /* 0x001fe200000010ff */
[----:B------:R-:W-:Y:S04]  /*5d60*/  HGMMA.64x128x16.F32.BF16 R88, R164, gdesc[UR4].tnspB, R88, gsb0 ;  /* 0x41e00004a4587df0 */ /* 0x000fe80008001858 */
[----:B------:R-:W-:Y:S08]  /*5d70*/  MUFU.EX2 R32, R32 ;  /* 0x0000002000207308 */ /* 0x000ff00000000800 */
[----:B------:R-:W0:Y:S08]  /*5d80*/  MUFU.EX2 R25, R25 ;  /* 0x0000001900197308 */ /* 0x000e300000000800 */
[----:B------:R-:W1:Y:S08]  /*5d90*/  MUFU.EX2 R47, R47 ;  /* 0x0000002f002f7308 */ /* 0x000e700000000800 */
[----:B------:R-:W2:Y:S01]  /*5da0*/  MUFU.EX2 R169, R169 ;  /* 0x000000a900a97308 */ /* 0x000ea20000000800 */
[----:B0-----:R-:W-:-:S07]  /*5db0*/  F2FP.BF16.F32.PACK_AB R162, R25, R12 ;  /* 0x0000000c19a2723e */ /* 0x001fce00000010ff */
[----:B------:R-:W0:Y:S08]  /*5dc0*/  MUFU.EX2 R61, R61 ;  /* 0x0000003d003d7308 */ /* 0x000e300000000800 */
[----:B------:R-:W3:Y:S08]  /*5dd0*/  MUFU.EX2 R36, R36 ;  /* 0x0000002400247308 */ /* 0x000ef00000000800 */
        /* <DEDUP_REMOVED lines=16> */
[----:B-1----:R-:W-:Y:S01]  /*5ee0*/  FADD.FTZ R4, R170, R55 ;  /* 0x00000037aa047221 */ /* 0x002fe20000010000 */
[-C--:B------:R-:W-:Y:S01]  /*5ef0*/  FMUL.FTZ R88, R88, R6.reuse ;  /* 0x0000000658587220 */ /* 0x080fe20000410000 */
[-C--:B------:R-:W-:Y:S01]  /*5f00*/  FMUL.FTZ R89, R89, R6.reuse ;  /* 0x0000000659597220 */ /* 0x080fe20000410000 */
[-C--:B------:R-:W-:Y:S01]  /*5f10*/  FMUL.FTZ R92, R92, R6.reuse ;  /* 0x000000065c5c7220 */ /* 0x080fe20000410000 */
[----:B------:R-:W-:Y:S01]  /*5f20*/  FADD.FTZ R55, R53, R4 ;  /* 0x0000000435377221 */ /* 0x000fe20000010000 */
[----:B------:R-:W-:Y:S01]  /*5f30*/  FFMA.FTZ R4, R7, R3, R8 ;  /* 0x0000000307047223 */ /* 0x000fe20000010008 */
[----:B------:R1:W-:Y:S01]  /*5f40*/  @!P1 SYNCS.ARRIVE.TRANS64.RED.A1T0 RZ, [R48+URZ], RZ ;  /* 0x000000ff30ff99a7 */ /* 0x0003e2000810043f */
[----:B------:R-:W1:Y:S01]  /*5f50*/  MUFU.EX2 R163, R175 ;  /* 0x000000af00a37308 */ /* 0x000e620000000800 */
[----:B--2---:R-:W-:Y:S01]  /*5f60*/  FADD.FTZ R46, R152, R55 ;  /* 0x00000037982e7221 */ /* 0x004fe20000010000 */
[----:B------:R-:W-:Y:S01]  /*5f70*/  FADD.FTZ R3, R65, R4 ;  /* 0x0000000441037221 */ /* 0x000fe20000010000 */
[-C--:B------:R-:W-:Y:S01]  /*5f80*/  FMUL.FTZ R93, R93, R6.reuse ;  /* 0x000000065d5d7220 */ /* 0x080fe20000410000 */
[-C--:B------:R-:W-:Y:S01]  /*5f90*/  FMUL.FTZ R96, R96, R6.reuse ;  /* 0x0000000660607220 */ /* 0x080fe20000410000 */
[----:B------:R-:W-:Y:S01]  /*5fa0*/  FADD.FTZ R55, R49, R46 ;  /* 0x0000002e31377221 */ /* 0x000fe20000010000 */
[----:B------:R-:W-:Y:S01]  /*5fb0*/  FADD.FTZ R4, R24, R3 ;  /* 0x0000000318047221 */ /* 0x000fe20000010000 */
[-C--:B------:R-:W-:Y:S01]  /*5fc0*/  FMUL.FTZ R97, R97, R6.reuse ;  /* 0x0000000661617220 */ /* 0x080fe20000410000 */
        /* <DEDUP_REMOVED lines=45> */
[----:B0-----:R-:W-:Y:S01]  /*62a0*/  FADD.FTZ R11, R61, R46 ;  /* 0x0000002e3d0b7221 */ /* 0x001fe20000010000 */
[----:B---3--:R-:W-:Y:S01]  /*62b0*/  FADD.FTZ R4, R36, R3 ;  /* 0x0000000324047221 */ /* 0x008fe20000010000 */
[-C--:B------:R-:W-:Y:S01]  /*62c0*/  FMUL.FTZ R137, R137, R6.reuse ;  /* 0x0000000689897220 */ /* 0x080fe20000410000 */
[-C--:B------:R-:W-:Y:S01]  /*62d0*/  FMUL.FTZ R140, R140, R6.reuse ;  /* 0x000000068c8c7220 */ /* 0x080fe20000410000 */
[----:B------:R-:W-:Y:S01]  /*62e0*/  FADD.FTZ R10, R20, R11 ;  /* 0x0000000b140a7221 */ /* 0x000fe20000010000 */
[----:B----4-:R-:W-:Y:S01]  /*62f0*/  FADD.FTZ R3, R171, R4 ;  /* 0x00000004ab037221 */ /* 0x010fe20000010000 */
[-C--:B------:R-:W-:Y:S01]  /*6300*/  FMUL.FTZ R141, R141, R6.reuse ;  /* 0x000000068d8d7220 */ /* 0x080fe20000410000 */
[-C--:B------:R-:W-:Y:S01]  /*6310*/  FMUL.FTZ R144, R144, R6.reuse ;  /* 0x0000000690907220 */ /* 0x080fe20000410000 */
[----:B-----5:R-:W-:Y:S01]  /*6320*/  FADD.FTZ R4, R45, R10 ;  /* 0x0000000a2d047221 */ /* 0x020fe20000010000 */
        /* <DEDUP_REMOVED lines=44> */
[----:B-1----:R-:W-:Y:S01]  /*65f0*/  FADD.FTZ R10, R163, R10 ;  /* 0x0000000aa30a7221 */ /* 0x002fe20000010000 */
[-C--:B------:R-:W-:Y:S01]  /*6600*/  FMUL.FTZ R150, R150, R7.reuse ;  /* 0x0000000796967220 */ /* 0x080fe20000410000 */
[----:B------:R-:W-:Y:S01]  /*6610*/  FMUL.FTZ R151, R151, R7 ;  /* 0x0000000797977220 */ /* 0x000fe20000410000 */
[----:B------:R-:W-:Y:S01]  /*6620*/  F2FP.BF16.F32.PACK_AB R170, R53, R170 ;  /* 0x000000aa35aa723e */ /* 0x000fe200000010ff */
[----:B--2---:R-:W-:Y:S01]  /*6630*/  FADD.FTZ R10, R79, R10 ;  /* 0x0000000a4f0a7221 */ /* 0x004fe20000010000 */
        /* <DEDUP_REMOVED lines=25> */
.L_x_7564:
[----:B------:R-:W-:-:S13]  /*67d0*/  ISETP.LE.AND P2, PT, RZ, UR55, PT ;  /* 0x00000037ff007c0c */ /* 0x000fda000bf43270 */
[----:B------:R-:W-:Y:S05]  /*67e0*/  @!P2 BRA `(.L_x_7574) ;  /* 0x0000001c00f8a947 */ /* 0x000fea0003800000 */
[----:B------:R-:W-:Y:S01]  /*67f0*/  IMAD.MOV.U32 R6, RZ, RZ, R9 ;  /* 0x000000ffff067224 */ /* 0x000fe200078e0009 */
[----:B------:R-:W-:Y:S01]  /*6800*/  UMOV UR51, UR44 ;  /* 0x0000002c00337c82 */ /* 0x000fe20008000000 */
[----:B------:R-:W-:Y:S01]  /*6810*/  IMAD.MOV.U32 R7, RZ, RZ, R5 ;  /* 0x000000ffff077224 */ /* 0x000fe200078e0005 */
[----:B------:R-:W-:-:S06]  /*6820*/  UMOV UR47, UR43 ;  /* 0x0000002b002f7c82 */ /* 0x000fcc0008000000 */
.L_x_7583:
        /* <DEDUP_REMOVED lines=9> */
.L_x_7576:
[----:B------:R-:W-:Y:S01]  /*68c0*/  ULEA UR6, UR43, UR41, 0x3 ;  /* 0x000000292b067291 */ /* 0x000fe2000f8e183f */
[----:B------:R-:W-:-:S05]  /*68d0*/  IMAD.U32 R0, RZ, RZ, UR44 ;  /* 0x0000002cff007e24 */ /* 0x000fca000f8e00ff */
[----:B------:R-:W-:-:S04]  /*68e0*/  SHF.L.U32 R0, R0, 0x1f, RZ ;  /* 0x0000001f00007819 */ /* 0x000fc800000006ff */
[----:B------:R0:W1:Y:S01]  /*68f0*/  SYNCS.PHASECHK.TRANS64.TRYWAIT P2, [UR6+0x28830], R0 ;  /* 0x02883000ff0075a7 */ /* 0x0000620008040146 */
[----:B------:R-:W-:Y:S05]  /*6900*/  @!P0 BRA `(.L_x_7577) ;  /* 0x0000000000048947 */ /* 0x000fea0003800000 */
[----:B------:R-:W-:Y:S01]  /*6910*/  BPT.TRAP 0x1 ;  /* 0x000000040000795c */ /* 0x000fe20000300000 */
.L_x_7577:
[----:B-1----:R-:W-:Y:S05]  /*6920*/  @P2 BRA `(.L_x_7575) ;  /* 0x0000000000082947 */ /* 0x002fea0003800000 */
[----:B------:R-:W1:Y:S02]  /*6930*/  SYNCS.PHASECHK.TRANS64.TRYWAIT P2, [UR6+0x28830], R0 ;  /* 0x02883000ff0075a7 */ /* 0x000e640008040146 */
[----:B-1----:R-:W-:Y:S05]  /*6940*/  @!P2 BRA `(.L_x_7578) ;  /* 0x000000980018a947 */ /* 0x002fea0003800000 */
.L_x_7575:
        /* <DEDUP_REMOVED lines=45> */
.L_x_7580:
[----:B------:R-:W-:Y:S01]  /*6c20*/  ULEA UR6, UR47, UR41, 0x3 ;  /* 0x000000292f067291 */ /* 0x000fe2000f8e183f */
[----:B------:R-:W-:-:S05]  /*6c30*/  IMAD.U32 R0, RZ, RZ, UR51 ;  /* 0x00000033ff007e24 */ /* 0x000fca000f8e00ff */
[----:B------:R-:W-:-:S04]  /*6c40*/  SHF.L.U32 R0, R0, 0x1f, RZ ;  /* 0x0000001f00007819 */ /* 0x000fc800000006ff */
[----:B------:R0:W1:Y:S01]  /*6c50*/  SYNCS.PHASECHK.TRANS64.TRYWAIT P2, [UR6+0x28850], R0 ;  /* 0x02885000ff0075a7 */ /* 0x0000620008040146 */
[----:B------:R-:W-:Y:S05]  /*6c60*/  @!P0 BRA `(.L_x_7581) ;  /* 0x0000000000048947 */ /* 0x000fea0003800000 */
[----:B------:R-:W-:Y:S01]  /*6c70*/  BPT.TRAP 0x1 ;  /* 0x000000040000795c */ /* 0x000fe20000300000 */
.L_x_7581:
[----:B-1----:R-:W-:Y:S05]  /*6c80*/  @P2 BRA `(.L_x_7579) ;  /* 0x0000000000082947 */ /* 0x002fea0003800000 */
[----:B------:R-:W1:Y:S02]  /*6c90*/  SYNCS.PHASECHK.TRANS64.TRYWAIT P2, [UR6+0x28850], R0 ;  /* 0x02885000ff0075a7 */ /* 0x000e640008040146 */
[----:B-1----:R-:W-:Y:S05]  /*6ca0*/  @!P2 BRA `(.L_x_7582) ;  /* 0x000000940058a947 */ /* 0x002fea0003800000 */
.L_x_7579:
        /* <DEDUP_REMOVED lines=50> */
[----:B------:R-:W-:Y:S02]  /*6fd0*/  WARPGROUP.DEPBAR.LE gsb0, 0x0 ;  /* 0x00008000000079c5 */ /* 0x000fe40000010000 */
[----:B------:R-:W-:-:S06]  /*6fe0*/  WARPGROUP.ARRIVE ;  /* 0x00000000000079c5 */ /* 0x000fcc0000000000 */
[----:B------:R-:W-:Y:S01]  /*6ff0*/  HGMMA.64x128x16.F32.BF16 R88, R176, gdesc[UR4].tnspB, R88, gsb0 ;  /* 0x41e00004b0587df0 */ /* 0x000fe20008001858 */
[----:B------:R-:W-:Y:S01]  /*7000*/  UIADD3 UR6, UR10, 0x100, URZ ;  /* 0x000001000a067890 */ /* 0x000fe2000fffe03f */
[----:B------:R-:W-:Y:S01]  /*7010*/  UMOV UR7, 0x40000040 ;  /* 0x4000004000077882 */ /* 0x000fe20000000000 */
        /* <DEDUP_REMOVED lines=37> */
[----:B------:R-:W-:-:S06]  /*7270*/  WARPGROUP.ARRIVE ;  /* 0x00000000000079c5 */ /* 0x000fcc0000000000 */
[----:B------:R-:W-:Y:S01]  /*7280*/  HGMMA.64x128x16.F32.BF16 R88, R172, gdesc[UR4].tnspB, R88, gsb0 ;  /* 0x41e00004ac587df0 */ /* 0x000fe20008001858 */
[----:B------:R-:W-:Y:S01]  /*7290*/  UIADD3 UR6, UR10, 0x180, URZ ;  /* 0x000001800a067890 */ /* 0x000fe2000fffe03f */
[----:B------:R-:W-:Y:S01]  /*72a0*/  UMOV UR7, 0x40000040 ;  /* 0x4000004000077882 */ /* 0x000fe20000000000 */
[----:B0-----:R-:W-:-:S05]  /*72b0*/  FMNMX.FTZ R14, R9, R10, !PT ;  /* 0x0000000a090e7209 */ /* 0x001fca0007810000 */
[----:B------:R-:W0:Y:S02]  /*72c0*/  SHFL.BFLY PT, R9, R14, 0x1, 0x1f ;  /* 0x0c201f000e097f89 */ /* 0x000e2400000e0000 */
[----:B0-----:R-:W-:Y:S01]  /*72d0*/  FMNMX.FTZ R9, R14, R9, !PT ;  /* 0x000000090e097209 */ /* 0x001fe20007810000 */
        /* <DEDUP_REMOVED lines=26> */
[----:B------:R-:W0:Y:S01]  /*7480*/  MUFU.EX2 R180, R180 ;  /* 0x000000b400b47308 */ /* 0x000e220000000800 */
[----:B------:R-:W-:-:S02]  /*7490*/  IMAD.U32 R27, RZ, RZ, UR43 ;  /* 0x0000002bff1b7e24 */ /* 0x000fc4000f8e00ff */
[-CC-:B------:R-:W-:Y:S01]  /*74a0*/  FFMA.FTZ R183, R30, R0.reuse, -R73.reuse ;  /* 0x000000001eb77223 */ /* 0x180fe20000010849 */
[-CC-:B------:R-:W-:Y:S01]  /*74b0*/  FFMA.FTZ R36, R31, R0.reuse, -R73.reuse ;  /* 0x000000001f247223 */ /* 0x180fe20000010849 */
[-C--:B------:R-:W-:Y:S01]  /*74c0*/  FFMA.FTZ R177, R34, R0.reuse, -R73 ;  /* 0x0000000022b17223 */ /* 0x080fe20000010849 */
[-C--:B------:R-:W-:Y:S01]  /*74d0*/  FFMA.FTZ R15, R33, R0.reuse, -R169 ;  /* 0x00000000210f7223 */ /* 0x080fe200000108a9 */
[----:B------:R-:W-:Y:S01]  /*74e0*/  @!P1 LEA R27, R27, UR41, 0x3 ;  /* 0x000000291b1b9c11 */ /* 0x000fe2000f8e18ff */
[-CC-:B------:R-:W-:Y:S01]  /*74f0*/  FFMA.FTZ R34, R35, R0.reuse, -R73.reuse ;  /* 0x0000000023227223 */ /* 0x180fe20000010849 */
[----:B------:R-:W-:Y:S01]  /*7500*/  MUFU.EX2 R6, R6 ;  /* 0x0000000600067308 */ /* 0x000fe20000000800 */
[----:B------:R-:W-:Y:S01]  /*7510*/  IADD3 R31, -R22, 0xb, RZ ;  /* 0x0000000b161f7810 */ /* 0x000fe20007ffe1ff */
[-C--:B------:R-:W-:Y:S01]  /*7520*/  FFMA.FTZ R179, R38, R0.reuse, -R73 ;  /* 0x0000000026b37223 */ /* 0x080fe20000010849 */
[----:B------:R-:W-:Y:S02]  /*7530*/  @!P1 VIADD R27, R27, 0x28840 ;  /* 0x000288401b1b9836 */ /* 0x000fe40000000000 */
[-C--:B------:R-:W-:Y:S01]  /*7540*/  FFMA.FTZ R21, R37, R0.reuse, -R169 ;  /* 0x0000000025157223 */ /* 0x080fe200000108a9 */
[-C--:B------:R-:W-:Y:S01]  /*7550*/  FFMA.FTZ R38, R39, R0.reuse, -R73 ;  /* 0x0000000027267223 */ /* 0x080fe20000010849 */
[-C--:B------:R-:W-:Y:S01]  /*7560*/  FFMA.FTZ R172, R40, R0.reuse, -R169 ;  /* 0x0000000028ac7223 */ /* 0x080fe200000108a9 */
[----:B------:R-:W-:Y:S01]  /*7570*/  FFMA.FTZ R173, R42, R0, -R73 ;  /* 0x000000002aad7223 */ /* 0x000fe20000010849 */
[----:B------:R-:W1:Y:S01]  /*7580*/  MUFU.EX2 R181, R181 ;  /* 0x000000b500b57308 */ /* 0x000e620000000800 */
[----:B------:R-:W-:Y:S01]  /*7590*/  @!P1 PRMT R27, RZ, 0x654, R27 ;  /* 0x00000654ff1b9816 */ /* 0x000fe2000000001b */
[----:B0-----:R-:W-:Y:S01]  /*75a0*/  FFMA.FTZ R4, R7, R4, R180 ;  /* 0x0000000407047223 */ /* 0x001fe200000100b4 */
[-C--:B------:R-:W-:Y:S01]  /*75b0*/  FFMA.FTZ R30, R43, R0.reuse, -R73 ;  /* 0x000000002b1e7223 */ /* 0x080fe20000010849 */
[-C--:B------:R-:W-:Y:S01]  /*75c0*/  FFMA.FTZ R174, R44, R0.reuse, -R169 ;  /* 0x000000002cae7223 */ /* 0x080fe200000108a9 */
[-C--:B------:R-:W-:Y:S01]  /*75d0*/  FFMA.FTZ R175, R46, R0.reuse, -R73 ;  /* 0x000000002eaf7223 */ /* 0x080fe20000010849 */
[-C--:B------:R-:W-:Y:S01]  /*75e0*/  FFMA.FTZ R29, R45, R0.reuse, -R169 ;  /* 0x000000002d1d7223 */ /* 0x080fe200000108a9 */
[-C--:B------:R-:W-:Y:S01]  /*75f0*/  FFMA.FTZ R26, R47, R0.reuse, -R73 ;  /* 0x000000002f1a7223 */ /* 0x080fe20000010849 */
[----:B------:R-:W0:Y:S01]  /*7600*/  MUFU.EX2 R20, R20 ;  /* 0x0000001400147308 */ /* 0x000e220000000800 */
        /* <DEDUP_REMOVED lines=26> */
[----:B0-----:R-:W-:Y:S01]  /*77b0*/  F2FP.BF16.F32.PACK_AB R181, R20, R181 ;  /* 0x000000b514b5723e */ /* 0x001fe200000010ff */
        /* <DEDUP_REMOVED lines=11> */
[----:B------:R-:W-:Y:S01]  /*7870*/  UMOV UR47, UR43 ;  /* 0x0000002b002f7c82 */ /* 0x000fe20008000000 */
[----:B------:R-:W-:Y:S03]  /*7880*/  MUFU.EX2 R176, R176 ;  /* 0x000000b000b07308 */ /* 0x000fe60000000800 */
[----:B------:R-:W-:-:S05]  /*7890*/  @!P1 LEA R35, R35, UR41, 0x3 ;  /* 0x0000002923239c11 */ /* 0x000fca000f8e18ff */
        /* <DEDUP_REMOVED lines=61> */
[----:B------:R-:W1:Y:S01]  /*7c70*/  MUFU.EX2 R61, R61 ;  /* 0x0000003d003d7308 */ /* 0x000e620000000800 */
[----:B------:R-:W-:-:S02]  /*7c80*/  WARPGROUP.DEPBAR.LE gsb0, 0x0 ;  /* 0x00008000000079c5 */ /* 0x000fc40000010000 */
[----:B------:R-:W-:-:S05]  /*7c90*/  WARPGROUP.ARRIVE ;  /* 0x00000000000079c5 */ /* 0x000fca0000000000 */
[----:B------:R-:W2:Y:S01]  /*7ca0*/  MUFU.EX2 R161, R74 ;  /* 0x0000004a00a17308 */ /* 0x000ea20000000800 */
[----:B0-----:R-:W-:Y:S01]  /*7cb0*/  F2FP.BF16.F32.PACK_AB R160, R57, R8 ;  /* 0x0000000839a0723e */ /* 0x001fe200000010ff */
[----:B------:R-:W-:Y:S01]  /*7cc0*/  HGMMA.64x128x16.F32.BF16 R88, R164, gdesc[UR4].tnspB, R88, gsb0 ;  /* 0x41e00004a4587df0 */ /* 0x000fe20008001858 */
[----:B------:R-:W-:Y:S01]  /*7cd0*/  UIADD3 UR6, UR55, -0x1, URZ ;  /* 0xffffffff37067890 */ /* 0x000fe2000fffe03f */
[----:B-1----:R-:W-:-:S04]  /*7ce0*/  F2FP.BF16.F32.PACK_AB R162, R61, R10 ;  /* 0x0000000a3da2723e */ /* 0x002fc800000010ff */
[----:B------:R-:W0:Y:S02]  /*7cf0*/  MUFU.EX2 R163, R78 ;  /* 0x0000004e00a37308 */ /* 0x000e240000000800 */
[----:B------:R-:W-:-:S06]  /*7d00*/  UMOV UR55, UR6 ;  /* 0x0000000600377c82 */ /* 0x000fcc0008000000 */
[----:B------:R-:W1:Y:S08]  /*7d10*/  MUFU.EX2 R79, R79 ;  /* 0x0000004f004f7308 */ /* 0x000e700000000800 */
[----:B------:R-:W3:Y:S08]  /*7d20*/  MUFU.EX2 R12, R12 ;  /* 0x0000000c000c7308 */ /* 0x000ef00000000800 */
[----:B------:R-:W-:Y:S08]  /*7d30*/  MUFU.EX2 R65, R65 ;  /* 0x0000004100417308 */ /* 0x000ff00000000800 */
[----:B------:R-:W-:Y:S08]  /*7d40*/  MUFU.EX2 R83, R83 ;  /* 0x0000005300537308 */ /* 0x000ff00000000800 */
[----:B------:R-:W-:Y:S08]  /*7d50*/  MUFU.EX2 R14, R84 ;  /* 0x00000054000e7308 */ /* 0x000ff00000000800 */
[----:B------:R-:W-:Y:S01]  /*7d60*/  MUFU.EX2 R69, R69 ;  /* 0x0000004500457308 */ /* 0x000fe20000000800 */
[----:B------:R-:W-:-:S02]  /*7d70*/  WARPGROUP.DEPBAR.LE gsb0, 0x0 ;  /* 0x00008000000079c5 */ /* 0x000fc40000010000 */
[----:B------:R4:W-:Y:S06]  /*7d80*/  BAR.ARV R31, 0x100 ;  /* 0x0004001f0000751d */ /* 0x0009ec0000002000 */
[----:B------:R5:W-:Y:S01]  /*7d90*/  @!P1 SYNCS.ARRIVE.TRANS64.RED.A1T0 RZ, [R27+URZ], RZ ;  /* 0x000000ff1bff99a7 */ /* 0x000be2000810043f */
[----:B------:R-:W3:Y:S01]  /*7da0*/  MUFU.EX2 R165, R82 ;  /* 0x0000005200a57308 */ /* 0x000ee20000000800 */
[----:B----4-:R-:W-:Y:S02]  /*7db0*/  @!P1 VIADD R31, R35, 0x28860 ;  /* 0x00028860231f9836 */ /* 0x010fe40000000000 */
[-C--:B------:R-:W-:Y:S01]  /*7dc0*/  FMUL.FTZ R88, R88, R7.reuse ;  /* 0x0000000758587220 */ /* 0x080fe20000410000 */
[-C--:B------:R-:W-:Y:S01]  /*7dd0*/  FMUL.FTZ R89, R89, R7.reuse ;  /* 0x0000000759597220 */ /* 0x080fe20000410000 */
[-C--:B------:R-:W-:Y:S01]  /*7de0*/  FMUL.FTZ R92, R92, R7.reuse ;  /* 0x000000075c5c7220 */ /* 0x080fe20000410000 */
[-C--:B------:R-:W-:Y:S01]  /*7df0*/  FMUL.FTZ R93, R93, R7.reuse ;  /* 0x000000075d5d7220 */ /* 0x080fe20000410000 */
[----:B------:R-:W-:Y:S01]  /*7e00*/  @!P1 PRMT R31, RZ, 0x654, R31 ;  /* 0x00000654ff1f9816 */ /* 0x000fe2000000001f */
[----:B-----5:R-:W-:Y:S01]  /*7e10*/  FADD.FTZ R27, R11, R4 ;  /* 0x000000040b1b7221 */ /* 0x020fe20000010000 */
[----:B------:R-:W-:Y:S01]  /*7e20*/  FADD.FTZ R4, R20, R3 ;  /* 0x0000000314047221 */ /* 0x000fe20000010000 */
[----:B------:R-:W4:Y:S01]  /*7e30*/  MUFU.EX2 R167, R86 ;  /* 0x0000005600a77308 */ /* 0x000f220000000800 */
        /* <DEDUP_REMOVED lines=102> */
[----:B-1----:R-:W-:Y:S01]  /*84a0*/  FADD.FTZ R4, R79, R4 ;  /* 0x000000044f047221 */ /* 0x002fe20000010000 */
[-C--:B------:R-:W-:Y:S01]  /*84b0*/  FMUL.FTZ R130, R130, R6.reuse ;  /* 0x0000000682827220 */ /* 0x080fe20000410000 */
[-C--:B------:R-:W-:Y:S01]  /*84c0*/  FMUL.FTZ R131, R131, R6.reuse ;  /* 0x0000000683837220 */ /* 0x080fe20000410000 */
[----:B---3--:R-:W-:Y:S01]  /*84d0*/  FADD.FTZ R20, R12, R3 ;  /* 0x000000030c147221 */ /* 0x008fe20000010000 */
        /* <DEDUP_REMOVED lines=8> */
[----:B----4-:R-:W-:Y:S01]  /*8560*/  FADD.FTZ R3, R167, R4 ;  /* 0x00000004a7037221 */ /* 0x010fe20000010000 */
        /* <DEDUP_REMOVED lines=38> */
.L_x_7574:
[----:B------:R-:W-:Y:S06]  /*87d0*/  BAR.ARV 0x8, 0x120 ;  /* 0x0204800000007b1d */ /* 0x000fec0000002000 */
[----:B------:R-:W-:Y:S05]  /*87e0*/  @!P0 BRA `(.L_x_7584) ;  /* 0x0000000000048947 */ /* 0x000fea0003800000 */
[----:B------:R-:W-:Y:S01]  /*87f0*/  BPT.TRAP 0x1 ;  /* 0x000000040000795c */ /* 0x000fe20000300000 */
.L_x_7584:
[----:B------:R-:W-:Y:S01]  /*8800*/  ULEA UR5, UR43, UR41, 0x3 ;  /* 0x000000292b057291 */ /* 0x000fe2000f8e183f */
[----:B------:R-:W-:-:S05]  /*8810*/  IMAD.U32 R6, RZ, RZ, UR44 ;  /* 0x0000002cff067e24 */ /* 0x000fca000f8e00ff */
[----:B------:R-:W-:-:S04]  /*8820*/  SHF.L.U32 R6, R6, 0x1f, RZ ;  /* 0x0000001f06067819 */ /* 0x000fc800000006ff */
[----:B------:R0:W1:Y:S01]  /*8830*/  SYNCS.PHASECHK.TRANS64.TRYWAIT P2, [UR5+0x28850], R6 ;  /* 0x02885006ff0075a7 */ /* 0x0000620008040145 */
[----:B------:R-:W-:Y:S05]  /*8840*/  @!P0 BRA `(.L_x_7585) ;  /* 0x0000000000048947 */ /* 0x000fea0003800000 */
[----:B------:R-:W-:Y:S01]  /*8850*/  BPT.TRAP 0x1 ;  /* 0x000000040000795c */ /* 0x000fe20000300000 */
.L_x_7585:
[----:B-1----:R-:W-:Y:S05]  /*8860*/  @P2 BRA `(.L_x_7586) ;  /* 0x0000000000082947 */ /* 0x002fea0003800000 */
[----:B------:R-:W1:Y:S02]  /*8870*/  SYNCS.PHASECHK.TRANS64.TRYWAIT P0, [UR5+0x28850], R6 ;  /* 0x02885006ff0075a7 */ /* 0x000e640008000145 */
[----:B-1----:R-:W-:Y:S05]  /*8880*/  @!P0 BRA `(.L_x_7587) ;  /* 0x0000007800788947 */ /* 0x002fea0003800000 */
.L_x_7586:
[----:B------:R-:W-:Y:S01]  /*8890*/  UIADD3 UR41, UR41, 0x400, URZ ;  /* 0x0000040029297890 */ /* 0x000fe2000fffe03f */
[----:B------:R-:W-:Y:S01]  /*88a0*/  WARPGROUP.ARRIVE ;  /* 0x00000000000079c5 */ /* 0x000fe20000000000 */
[----:B------:R-:W-:Y:S01]  /*88b0*/  UMOV UR7, 0x40000040 ;  /* 0x4000004000077882 */ /* 0x000fe20000000000 */
[----:B-1----:R-:W1:Y:S01]  /*88c0*/  SHFL.BFLY PT, R7, R4, 0x2, 0x1f ;  /* 0x0c401f0004077f89 */ /* 0x002e6200000e0000 */
[----:B------:R-:W-:Y:S01]  /*88d0*/  USHF.R.U32.HI UR41, URZ, 0x4, UR41 ;  /* 0x000000043f297899 */ /* 0x000fe20008011629 */
[----:B------:R-:W-:Y:S01]  /*88e0*/  IMAD.MOV.U32 R13, RZ, RZ, RZ ;  /* 0x000000ffff0d7224 */ /* 0x000fe200078e00ff */
[----:B------:R-:W-:Y:S01]  /*88f0*/  UIADD3 UR45, UR45, 0x1, URZ ;  /* 0x000000012d2d7890 */ /* 0x000fe2000fffe03f */
[----:B0-----:R-:W0:Y:S01]  /*8900*/  SHFL.BFLY PT, R6, R3, 0x2, 0x1f ;  /* 0x0c401f0003067f89 */ /* 0x001e2200000e0000 */
        /* <DEDUP_REMOVED lines=12> */
[----:B------:R-:W-:Y:S01]  /*89d0*/  USEL UR43, UR43, URZ, UP0 ;  /* 0x0000003f2b2b7287 */ /* 0x000fe20008000000 */
[----:B0-----:R-:W-:Y:S01]  /*89e0*/  FADD.FTZ R8, R6, R3 ;  /* 0x0000000306087221 */ /* 0x001fe20000010000 */
[----:B------:R-:W-:Y:S01]  /*89f0*/  IMAD.MOV.U32 R3, RZ, RZ, -0x800000 ;  /* 0xff800000ff037424 */ /* 0x000fe200078e00ff */
[----:B------:R-:W0:Y:S04]  /*8a00*/  SHFL.BFLY PT, R6, R7, 0x1, 0x1f ;  /* 0x0c201f0007067f89 */ /* 0x000e2800000e0000 */
[----:B------:R-:W1:Y:S01]  /*8a10*/  SHFL.BFLY PT, R11, R8, 0x1, 0x1f ;  /* 0x0c201f00080b7f89 */ /* 0x000e6200000e0000 */
[----:B0-----:R-:W-:Y:S01]  /*8a20*/  FADD.FTZ R14, R7, R6 ;  /* 0x00000006070e7221 */ /* 0x001fe20000010000 */
[----:B-1----:R-:W-:-:S04]  /*8a30*/  FADD.FTZ R15, R8, R11 ;  /* 0x0000000b080f7221 */ /* 0x002fc80000010000 */
[----:B------:R-:W-:Y:S01]  /*8a40*/  FSETP.NE.FTZ.AND P0, PT, R14, RZ, PT ;  /* 0x000000ff0e00720b */ /* 0x000fe20003f15000 */
[----:B------:R-:W-:Y:S01]  /*8a50*/  IMAD.U32 R8, RZ, RZ, UR5 ;  /* 0x00000005ff087e24 */ /* 0x000fe2000f8e00ff */
[----:B------:R-:W-:-:S11]  /*8a60*/  FSETP.NE.FTZ.AND P2, PT, R15, RZ, PT ;  /* 0x000000ff0f00720b */ /* 0x000fd60003f55000 */
[----:B------:R-:W0:Y:S01]  /*8a70*/  @P0 MUFU.LG2 R6, R14 ;  /* 0x0000000e00060308 */ /* 0x000e220000000c00 */
[C---:B------:R-:W-:Y:S01]  /*8a80*/  @P0 FMUL.FTZ R4, R0.reuse, 0.69314718246459960938 ;  /* 0x3f31721800040820 */ /* 0x040fe20000410000 */
[----:B------:R-:W-:-:S06]  /*8a90*/  @P2 FMUL.FTZ R21, R0, 0.69314718246459960938 ;  /* 0x3f31721800152820 */ /* 0x000fcc0000410000 */
[----:B------:R-:W1:Y:S08]  /*8aa0*/  @P2 MUFU.LG2 R11, R15 ;  /* 0x0000000f000b2308 */ /* 0x000e700000000c00 */
[----:B------:R-:W2:Y:S01]  /*8ab0*/  @P0 MUFU.RCP R13, R14 ;  /* 0x0000000e000d0308 */ /* 0x000ea20000001000 */
[----:B0-----:R-:W-:Y:S01]  /*8ac0*/  @P0 FMUL.FTZ R7, R6, 0.69314718246459960938 ;  /* 0x3f31721806070820 */ /* 0x001fe20000410000 */
[----:B------:R-:W-:-:S03]  /*8ad0*/  @!P1 VIADD R6, R8, 0x28860 ;  /* 0x0002886008069836 */ /* 0x000fc60000000000 */
[----:B------:R-:W-:Y:S01]  /*8ae0*/  @P0 FFMA.FTZ R12, R4, R5, R7 ;  /* 0x00000005040c0223 */ /* 0x000fe20000010007 */
[----:B------:R-:W-:Y:S02]  /*8af0*/  PLOP3.LUT P0, PT, PT, PT, PT, 0x8, 0x0 ;  /* 0x000000000000781c */ /* 0x000fe40003f0e170 */
[----:B------:R-:W0:Y:S01]  /*8b00*/  @P2 MUFU.RCP R10, R15 ;  /* 0x0000000f000a2308 */ /* 0x000e220000001000 */
[----:B-1----:R-:W-:-:S04]  /*8b10*/  @P2 FMUL.FTZ R0, R11, 0.69314718246459960938 ;  /* 0x3f3172180b002820 */ /* 0x002fc80000410000 */
[----:B------:R-:W-:Y:S01]  /*8b20*/  @P2 FFMA.FTZ R3, R21, R9, R0 ;  /* 0x0000000915032223 */ /* 0x000fe20000010000 */
[----:B------:R-:W-:Y:S01]  /*8b30*/  @!P1 PRMT R0, RZ, 0x654, R6 ;  /* 0x00000654ff009816 */ /* 0x000fe20000000006 */
        /* <DEDUP_REMOVED lines=102> */
.L_x_7557:
        /* <DEDUP_REMOVED lines=19> */
[----:B------:R-:W-:Y:S01]  /*92d0*/  F2FP.BF16.F32.PACK_AB R150, R13, R34 ;  /* 0x000000220d96723e */ /* 0x000fe200000010ff */
[----:B------:R-:W-:Y:S01]  /*92e0*/  UISETP.NE.U32.AND UP1, UPT, UR6, URZ, UPT ;  /* 0x0000003f0600728c */ /* 0x000fe2000bf25070 */
[----:B------:R-:W-:Y:S01]  /*92f0*/  F2FP.BF16.F32.PACK_AB R151, R151, R32 ;  /* 0x000000209797723e */ /* 0x000fe200000010ff */
[----:B------:R-:W-:-:S02]  /*9300*/  USHF.L.U32 UR10, UR37, 0x2, URZ ;  /* 0x00000002250a7899 */ /* 0x000fc4000800063f */
[----:B------:R-:W-:Y:S02]  /*9310*/  UISETP.NE.AND.EX UP1, UPT, UR7, URZ, UPT, UP1 ;  /* 0x0000003f0700728c */ /* 0x000fe4000bf25310 */
[----:B------:R-:W-:Y:S02]  /*9320*/  USHF.L.U64.HI UR11, UR37, 0x2, UR38 ;  /* 0x00000002250b7899 */ /* 0x000fe40008010226 */
[----:B------:R-:W-:Y:S02]  /*9330*/  UIADD3 UR4, UP2, UR10, UR6, URZ ;  /* 0x000000060a047290 */ /* 0x000fe4000ff5e03f */
[----:B------:R-:W-:Y:S02]  /*9340*/  @UP0 UIADD3 UR6, UP3, UR10, UR8, URZ ;  /* 0x000000080a060290 */ /* 0x000fe4000ff7e03f */
[----:B------:R-:W-:Y:S02]  /*9350*/  UIADD3.X UR8, UR11, UR7, URZ, UP2, !UPT ;  /* 0x000000070b087290 */ /* 0x000fe400097fe43f */
[----:B------:R-:W-:Y:S01]  /*9360*/  @UP0 UIADD3.X UR7, UR11, UR9, URZ, UP3, !UPT ;  /* 0x000000090b070290 */ /* 0x000fe20009ffe43f */
[----:B------:R-:W-:-:S02]  /*9370*/  MOV R14, R0 ;  /* 0x00000000000e7202 */ /* 0x000fc40000000f00 */
[----:B0-----:R-:W-:-:S03]  /*9380*/  MOV R15, R5 ;  /* 0x00000005000f7202 */ /* 0x001fc60000000f00 */
[----:B------:R-:W-:-:S03]  /*9390*/  IMAD.WIDE R4, R185, 0x2, R14 ;  /* 0x00000002b9047825 */ /* 0x000fc600078e020e */
[C---:B------:R-:W-:Y:S02]  /*93a0*/  IADD3 R91, P5, R4.reuse, 0x40, RZ ;  /* 0x00000040045b7810 */ /* 0x040fe40007fbe0ff */
[C---:B------:R-:W-:Y:S02]  /*93b0*/  LOP3.LUT R9, R4.reuse, 0x380, RZ, 0xc0, !PT ;  /* 0x0000038004097812 */ /* 0x040fe400078ec0ff */
[----:B------:R-:W-:Y:S01]  /*93c0*/  LOP3.LUT R26, R91, 0x380, RZ, 0xc0, !PT ;  /* 0x000003805b1a7812 */ /* 0x000fe200078ec0ff */
[----:B------:R-:W-:Y:S01]  /*93d0*/  IMAD.X R29, RZ, RZ, R5, P5 ;  /* 0x000000ffff1d7224 */ /* 0x000fe200028e0605 */
[----:B------:R-:W-:Y:S02]  /*93e0*/  SHF.R.U64 R9, R9, 0x3, RZ ;  /* 0x0000000309097819 */ /* 0x000fe400000012ff */
[C---:B------:R-:W-:Y:S02]  /*93f0*/  IADD3 R49, P6, R4.reuse, 0x20, RZ ;  /* 0x0000002004317810 */ /* 0x040fe40007fde0ff */
[----:B------:R-:W-:-:S02]  /*9400*/  IADD3 R95, P4, R4, 0x60, RZ ;  /* 0x00000060045f7810 */ /* 0x000fc40007f9e0ff */
[C---:B------:R-:W-:Y:S01]  /*9410*/  IADD3 R97, P3, R4.reuse, 0x4000, RZ ;  /* 0x0000400004617810 */ /* 0x040fe20007f7e0ff */
[--C-:B------:R-:W-:Y:S01]  /*9420*/  IMAD.X R31, RZ, RZ, R5.reuse, P6 ;  /* 0x000000ffff1f7224 */ /* 0x100fe200030e0605 */
[C---:B------:R-:W-:Y:S01]  /*9430*/  IADD3 R99, P2, R4.reuse, 0x4020, RZ ;  /* 0x0000402004637810 */ /* 0x040fe20007f5e0ff */
[--C-:B------:R-:W-:Y:S01]  /*9440*/  IMAD.X R27, RZ, RZ, R5.reuse, P4 ;  /* 0x000000ffff1b7224 */ /* 0x100fe200020e0605 */
[C---:B------:R-:W-:Y:S01]  /*9450*/  IADD3 R101, P1, R4.reuse, 0x4040, RZ ;  /* 0x0000404004657810 */ /* 0x040fe20007f3e0ff */
[--C-:B------:R-:W-:Y:S01]  /*9460*/  IMAD.X R11, RZ, RZ, R5.reuse, P3 ;  /* 0x000000ffff0b7224 */ /* 0x100fe200018e0605 */
[----:B------:R-:W-:Y:S01]  /*9470*/  BAR.SYNC.DEFER_BLOCKING 0x1, 0x100 ;  /* 0x0044000000007b1d */ /* 0x000fe20000010000 */
[----:B------:R-:W-:Y:S02]  /*9480*/  IADD3 R103, P0, R4, 0x4060, RZ ;  /* 0x0000406004677810 */ /* 0x000fe40007f1e0ff */
[----:B------:R-:W-:Y:S01]  /*9490*/  SHF.R.U64 R26, R26, 0x3, RZ ;  /* 0x000000031a1a7819 */ /* 0x000fe200000012ff */
[--C-:B------:R-:W-:Y:S01]  /*94a0*/  IMAD.X R25, RZ, RZ, R5.reuse, P1 ;  /* 0x000000ffff197224 */ /* 0x100fe200008e0605 */
[----:B------:R-:W-:Y:S01]  /*94b0*/  LOP3.LUT R4, R9, R4, RZ, 0x3c, !PT ;  /* 0x0000000409047212 */ /* 0x000fe200078e3cff */
[--C-:B------:R-:W-:Y:S01]  /*94c0*/  IMAD.X R9, RZ, RZ, R5.reuse, P2 ;  /* 0x000000ffff097224 */ /* 0x100fe200010e0605 */
[----:B------:R-:W-:Y:S01]  /*94d0*/  LOP3.LUT R28, R26, R91, RZ, 0x3c, !PT ;  /* 0x0000005b1a1c7212 */ /* 0x000fe200078e3cff */
[----:B------:R-:W-:Y:S01]  /*94e0*/  IMAD.X R21, RZ, RZ, R5, P0 ;  /* 0x000000ffff157224 */ /* 0x000fe200000e0605 */
[----:B------:R-:W-:-:S02]  /*94f0*/  MOV R91, R4 ;  /* 0x00000004005b7202 */ /* 0x000fc40000000f00 */
[----:B------:R-:W-:Y:S02]  /*9500*/  LOP3.LUT R10, R49, 0x380, RZ, 0xc0, !PT ;  /* 0x00000380310a7812 */ /* 0x000fe400078ec0ff */
[----:B------:R-:W-:Y:S02]  /*9510*/  LOP3.LUT R48, R95, 0x380, RZ, 0xc0, !PT ;  /* 0x000003805f307812 */ /* 0x000fe400078ec0ff */
[----:B------:R-:W-:Y:S02]  /*9520*/  F2FP.BF16.F32.PACK_AB R5, R20, R93 ;  /* 0x0000005d1405723e */ /* 0x000fe400000010ff */
[----:B------:R-:W-:Y:S02]  /*9530*/  LOP3.LUT R50, R97, 0x380, RZ, 0xc0, !PT ;  /* 0x0000038061327812 */ /* 0x000fe400078ec0ff */
[----:B------:R-:W-:Y:S02]  /*9540*/  LOP3.LUT R20, R99, 0x380, RZ, 0xc0, !PT ;  /* 0x0000038063147812 */ /* 0x000fe400078ec0ff */
[----:B------:R-:W-:-:S02]  /*9550*/  SHF.R.U64 R10, R10, 0x3, RZ ;  /* 0x000000030a0a7819 */ /* 0x000fc400000012ff */
[----:B------:R-:W-:Y:S02]  /*9560*/  SHF.R.U64 R48, R48, 0x3, RZ ;  /* 0x0000000330307819 */ /* 0x000fe400000012ff */
[----:B------:R-:W-:Y:S02]  /*9570*/  SHF.R.U64 R50, R50, 0x3, RZ ;  /* 0x0000000332327819 */ /* 0x000fe400000012ff */
[----:B------:R-:W-:Y:S02]  /*9580*/  F2FP.BF16.F32.PACK_AB R4, R24, R153 ;  /* 0x000000991804723e */ /* 0x000fe400000010ff */
[----:B------:R-:W-:Y:S02]  /*9590*/  SHF.R.U64 R20, R20, 0x3, RZ ;  /* 0x0000000314147819 */ /* 0x000fe400000012ff */
[----:B------:R-:W-:Y:S01]  /*95a0*/  LOP3.LUT R24, R101, 0x380, RZ, 0xc0, !PT ;  /* 0x0000038065187812 */ /* 0x000fe200078ec0ff */
[----:B------:R0:W-:Y:S01]  /*95b0*/  STSM.16.M88.4 [R91], R4 ;  /* 0x000000045b007844 */ /* 0x0001e20000000200 */
[----:B------:R-:W-:-:S02]  /*95c0*/  LOP3.LUT R30, R10, R49, RZ, 0x3c, !PT ;  /* 0x000000310a1e7212 */ /* 0x000fc400078e3cff */
[----:B------:R-:W-:Y:S02]  /*95d0*/  LOP3.LUT R26, R48, R95, RZ, 0x3c, !PT ;  /* 0x0000005f301a7212 */ /* 0x000fe400078e3cff */
[----:B------:R-:W-:Y:S02]  /*95e0*/  LOP3.LUT R10, R50, R97, RZ, 0x3c, !PT ;  /* 0x00000061320a7212 */ /* 0x000fe400078e3cff */
[----:B------:R-:W-:Y:S02]  /*95f0*/  LOP3.LUT R48, R103, 0x380, RZ, 0xc0, !PT ;  /* 0x0000038067307812 */ /* 0x000fe400078ec0ff */
[----:B------:R-:W-:Y:S02]  /*9600*/  LOP3.LUT R8, R20, R99, RZ, 0x3c, !PT ;  /* 0x0000006314087212 */ /* 0x000fe400078e3cff */
[----:B------:R-:W-:Y:S02]  /*9610*/  SHF.R.U64 R24, R24, 0x3, RZ ;  /* 0x0000000318187819 */ /* 0x000fe400000012ff */
[----:B------:R-:W-:-:S02]  /*9620*/  SHF.R.U64 R48, R48, 0x3, RZ ;  /* 0x0000000330307819 */ /* 0x000fc400000012ff */
[----:B------:R-:W-:Y:S02]  /*9630*/  MOV R50, R10 ;  /* 0x0000000a00327202 */ /* 0x000fe40000000f00 */
[----:B------:R-:W-:Y:S02]  /*9640*/  MOV R49, R8 ;  /* 0x0000000800317202 */ /* 0x000fe40000000f00 */
[----:B------:R-:W-:Y:S02]  /*9650*/  LOP3.LUT R24, R24, R101, RZ, 0x3c, !PT ;  /* 0x0000006518187212 */ /* 0x000fe400078e3cff */
[----:B------:R-:W-:Y:S02]  /*9660*/  MOV R30, R30 ;  /* 0x0000001e001e7202 */ /* 0x000fe40000000f00 */
[----:B------:R-:W-:Y:S02]  /*9670*/  F2FP.BF16.F32.PACK_AB R8, R87, R92 ;  /* 0x0000005c5708723e */ /* 0x000fe400000010ff */
[----:B------:R-:W-:-:S02]  /*9680*/  F2FP.BF16.F32.PACK_AB R9, R85, R88 ;  /* 0x000000585509723e */ /* 0x000fc400000010ff */
[----:B------:R-:W-:Y:S02]  /*9690*/  F2FP.BF16.F32.PACK_AB R10, R83, R86 ;  /* 0x00000056530a723e */ /* 0x000fe400000010ff */
[----:B------:R-:W-:Y:S02]  /*96a0*/  F2FP.BF16.F32.PACK_AB R11, R81, R84 ;  /* 0x00000054510b723e */ /* 0x000fe400000010ff */
[----:B------:R-:W-:Y:S02]  /*96b0*/  LOP3.LUT R20, R48, R103, RZ, 0x3c, !PT ;  /* 0x0000006730147212 */ /* 0x000fe400078e3cff */
[----:B------:R-:W-:Y:S01]  /*96c0*/  MOV R90, R28 ;  /* 0x0000001c005a7202 */ /* 0x000fe20000000f00 */
[----:B------:R1:W-:Y:S01]  /*96d0*/  STSM.16.M88.4 [R30], R8 ;  /* 0x000000081e007844 */ /* 0x0003e20000000200 */
[----:B------:R-:W-:Y:S02]  /*96e0*/  MOV R89, R26 ;  /* 0x0000001a00597202 */ /* 0x000fe40000000f00 */
[----:B------:R-:W-:-:S02]  /*96f0*/  MOV R48, R24 ;  /* 0x0000001800307202 */ /* 0x000fc40000000f00 */
[----:B0-----:R-:W-:Y:S02]  /*9700*/  F2FP.BF16.F32.PACK_AB R4, R79, R82 ;  /* 0x000000524f04723e */ /* 0x001fe400000010ff */
        /* <DEDUP_REMOVED lines=8> */
[----:B-1----:R-:W-:Y:S02]  /*9790*/  F2FP.BF16.F32.PACK_AB R8, R63, R66 ;  /* 0x000000423f08723e */ /* 0x002fe400000010ff */
[----:B------:R-:W-:Y:S01]  /*97a0*/  F2FP.BF16.F32.PACK_AB R9, R61, R64 ;  /* 0x000000403d09723e */ /* 0x000fe200000010ff */
[----:B------:R-:W-:Y:S01]  /*97b0*/  STSM.16.M88.4 [R89], R24 ;  /* 0x0000001859007844 */ /* 0x000fe20000000200 */
[----:B------:R-:W-:Y:S02]  /*97c0*/  F2FP.BF16.F32.PACK_AB R10, R59, R62 ;  /* 0x0000003e3b0a723e */ /* 0x000fe400000010ff */
[----:B------:R-:W-:Y:S02]  /*97d0*/  F2FP.BF16.F32.PACK_AB R11, R57, R60 ;  /* 0x0000003c390b723e */ /* 0x000fe400000010ff */
[----:B------:R-:W-:-:S02]  /*97e0*/  F2FP.BF16.F32.PACK_AB R28, R55, R58 ;  /* 0x0000003a371c723e */ /* 0x000fc400000010ff */
[----:B------:R-:W-:Y:S01]  /*97f0*/  F2FP.BF16.F32.PACK_AB R29, R53, R56 ;  /* 0x00000038351d723e */ /* 0x000fe200000010ff */
[----:B------:R1:W-:Y:S01]  /*9800*/  STSM.16.M88.4 [R50], R8 ;  /* 0x0000000832007844 */ /* 0x0003e20000000200 */
[----:B------:R-:W-:Y:S01]  /*9810*/  F2FP.BF16.F32.PACK_AB R30, R47, R54 ;  /* 0x000000362f1e723e */ /* 0x000fe200000010ff */
[----:B0-----:R-:W-:Y:S01]  /*9820*/  IMAD.U32 R4, RZ, RZ, UR4 ;  /* 0x00000004ff047e24 */ /* 0x001fe2000f8e00ff */
[----:B------:R-:W-:Y:S01]  /*9830*/  F2FP.BF16.F32.PACK_AB R31, R45, R52 ;  /* 0x000000342d1f723e */ /* 0x000fe200000010ff */
[----:B------:R-:W-:Y:S01]  /*9840*/  IMAD.U32 R5, RZ, RZ, UR8 ;  /* 0x00000008ff057e24 */ /* 0x000fe2000f8e00ff */
[----:B------:R-:W-:Y:S02]  /*9850*/  F2FP.BF16.F32.PACK_AB R52, R43, R46 ;  /* 0x0000002e2b34723e */ /* 0x000fe400000010ff */
[----:B------:R-:W-:Y:S01]  /*9860*/  F2FP.BF16.F32.PACK_AB R53, R41, R44 ;  /* 0x0000002c2935723e */ /* 0x000fe200000010ff */
[----:B------:R0:W-:Y:S01]  /*9870*/  STSM.16.M88.4 [R49], R28 ;  /* 0x0000001c31007844 */ /* 0x0001e20000000200 */
[----:B------:R-:W-:-:S02]  /*9880*/  F2FP.BF16.F32.PACK_AB R54, R39, R42 ;  /* 0x0000002a2736723e */ /* 0x000fc400000010ff */
[----:B------:R-:W-:Y:S02]  /*9890*/  F2FP.BF16.F32.PACK_AB R55, R37, R40 ;  /* 0x000000282537723e */ /* 0x000fe400000010ff */
[----:B------:R-:W-:Y:S02]  /*98a0*/  MOV R20, R20 ;  /* 0x0000001400147202 */ /* 0x000fe40000000f00 */
[----:B------:R-:W-:Y:S01]  /*98b0*/  PLOP3.LUT P0, PT, PT, PT, UP1, 0x80, 0x0 ;  /* 0x000000000000781c */ /* 0x000fe20003f0f018 */
[----:B------:R0:W-:Y:S01]  /*98c0*/  STSM.16.M88.4 [R48], R52 ;  /* 0x0000003430007844 */ /* 0x0001e20000000200 */
[----:B------:R-:W-:-:S03]  /*98d0*/  PLOP3.LUT P2, PT, PT, PT, UP0, 0x80, 0x0 ;  /* 0x000000000000781c */ /* 0x000fc60003f4f008 */
[----:B------:R0:W-:Y:S01]  /*98e0*/  STSM.16.M88.4 [R20], R148 ;  /* 0x0000009414007844 */ /* 0x0001e20000000200 */
[----:B------:R-:W-:Y:S01]  /*98f0*/  BAR.SYNC.DEFER_BLOCKING 0x1, 0x100 ;  /* 0x0044000000007b1d */ /* 0x000fe20000010000 */
[----:B------:R-:W-:Y:S02]  /*9900*/  IMAD.U32 R6, RZ, RZ, UR6 ;  /* 0x00000006ff067e24 */ /* 0x000fe4000f8e00ff */
[----:B------:R-:W-:-:S04]  /*9910*/  IMAD.U32 R7, RZ, RZ, UR7 ;  /* 0x00000007ff077e24 */ /* 0x000fc8000f8e00ff */
[----:B-1----:R-:W2:Y:S04]  /*9920*/  @P0 LDG.E R8, desc[UR48][R4.64] ;  /* 0x0000003004080981 */ /* 0x002ea8000c1e1900 */
        /* <DEDUP_REMOVED lines=8> */
[----:B0-----:R-:W-:-:S14]  /*99b0*/  @P2 BRA `(.L_x_7590) ;  /* 0x0000000000182947 */ /* 0x001fdc0003800000 */
[----:B------:R-:W-:Y:S05]  /*99c0*/  @!P0 BRA `(.L_x_7590) ;  /* 0x0000000000148947 */ /* 0x000fea0003800000 */
[----:B------:R-:W2:Y:S04]  /*99d0*/  LDG.E R7, desc[UR48][R4.64] ;  /* 0x0000003004077981 */ /* 0x000ea8000c1e1900 */
[----:B------:R-:W3:Y:S01]  /*99e0*/  LDG.E R6, desc[UR48][R4.64+0x4] ;  /* 0x0000043004067981 */ /* 0x000ee2000c1e1900 */
[----:B--2---:R-:W-:Y:S02]  /*99f0*/  R2UR UR6, R7 ;  /* 0x00000000070672ca */ /* 0x004fe400000e0000 */
[----:B---3--:R-:W-:-:S13]  /*9a00*/  R2UR UR10, R6 ;  /* 0x00000000060a72ca */ /* 0x008fda00000e0000 */
[----:B------:R-:W-:-:S12]  /*9a10*/  UIADD3 UR10, -UR6, UR10, URZ ;  /* 0x0000000a060a7290 */ /* 0x000fd8000fffe13f */
.L_x_7590:
[----:B------:R-:W-:Y:S01]  /*9a20*/  USHF.R.S32.HI UR14, URZ, 0x1f, UR39 ;  /* 0x0000001f3f0e7899 */ /* 0x000fe20008011427 */
[----:B------:R-:W-:Y:S01]  /*9a30*/  IMAD.U32 R8, RZ, RZ, UR40 ;  /* 0x00000028ff087e24 */ /* 0x000fe2000f8e00ff */
[----:B------:R-:W-:Y:S01]  /*9a40*/  ULDC.64 UR12, c[0x0][0xb70] ;  /* 0x0002dc00000c7ab9 */ /* 0x000fe20000000a00 */
[----:B------:R-:W-:Y:S01]  /*9a50*/  USHF.R.S32.HI UR9, URZ, 0x1f, UR4 ;  /* 0x0000001f3f097899 */ /* 0x000fe20008011404 */
[----:B------:R-:W-:Y:S01]  /*9a60*/  IADD3 R25, P2, R14, 0x2000, RZ ;  /* 0x000020000e197810 */ /* 0x000fe20007f5e0ff */
[----:B------:R-:W-:Y:S01]  /*9a70*/  UIMAD UR11, UR14, UR12, URZ ;  /* 0x0000000c0e0b72a4 */ /* 0x000fe2000f8e023f */
[----:B------:R-:W-:Y:S01]  /*9a80*/  IMAD R8, R8, 0x80, R19 ;  /* 0x0000008008087824 */ /* 0x000fe200078e0213 */
[----:B------:R-:W-:Y:S01]  /*9a90*/  UMOV UR8, UR4 ;  /* 0x0000000400087c82 */ /* 0x000fe20008000000 */
[----:B------:R-:W-:Y:S01]  /*9aa0*/  USEL UR38, UR38, URZ, !UP1 ;  /* 0x0000003f26267287 */ /* 0x000fe2000c800000 */
[----:B------:R-:W-:Y:S01]  /*9ab0*/  IADD3 R7, P6, R14, 0x3000, RZ ;  /* 0x000030000e077810 */ /* 0x000fe20007fde0ff */
[----:B------:R-:W-:Y:S01]  /*9ac0*/  UIMAD.WIDE.U32 UR6, UR39, UR12, UR8 ;  /* 0x0000000c270672a5 */ /* 0x000fe2000f8e0008 */
[----:B------:R-:W-:Y:S01]  /*9ad0*/  SHF.R.S32.HI R5, RZ, 0x1f, R8 ;  /* 0x0000001fff057819 */ /* 0x000fe20000011408 */
[----:B------:R-:W-:Y:S01]  /*9ae0*/  UIMAD UR11, UR39, UR13, UR11 ;  /* 0x0000000d270b72a4 */ /* 0x000fe2000f8e020b */
[----:B------:R-:W-:Y:S01]  /*9af0*/  LOP3.LUT R32, R33, 0x380, RZ, 0xc0, !PT ;  /* 0x0000038021207812 */ /* 0x000fe200078ec0ff */
[----:B------:R-:W-:Y:S01]  /*9b00*/  USEL UR37, UR37, URZ, !UP1 ;  /* 0x0000003f25257287 */ /* 0x000fe2000c800000 */
[----:B------:R-:W-:Y:S01]  /*9b10*/  LOP3.LUT R24, R25, 0x380, RZ, 0xc0, !PT ;  /* 0x0000038019187812 */ /* 0x000fe200078ec0ff */
[----:B------:R-:W-:Y:S01]  /*9b20*/  ULDC.64 UR12, c[0x0][0xb78] ;  /* 0x0002de00000c7ab9 */ /* 0x000fe20000000a00 */
[----:B------:R-:W-:Y:S01]  /*9b30*/  UIADD3 UR7, UR7, UR11, URZ ;  /* 0x0000000b07077290 */ /* 0x000fe2000fffe03f */
[----:B------:R-:W-:Y:S01]  /*9b40*/  LOP3.LUT R4, R7, 0x380, RZ, 0xc0, !PT ;  /* 0x0000038007047812 */ /* 0x000fe200078ec0ff */
[----:B------:R-:W-:Y:S01]  /*9b50*/  UIMAD UR8, UR38, UR12, URZ ;  /* 0x0000000c260872a4 */ /* 0x000fe2000f8e023f */
[----:B------:R-:W-:Y:S01]  /*9b60*/  SHF.R.U64 R32, R32, 0x3, RZ ;  /* 0x0000000320207819 */ /* 0x000fe200000012ff */
[----:B------:R-:W-:Y:S01]  /*9b70*/  UIMAD.WIDE.U32 UR6, UR37, UR12, UR6 ;  /* 0x0000000c250672a5 */ /* 0x000fe2000f8e0006 */
[----:B------:R-:W-:Y:S01]  /*9b80*/  SHF.R.U64 R24, R24, 0x3, RZ ;  /* 0x0000000318187819 */ /* 0x000fe200000012ff */
[----:B------:R-:W-:Y:S01]  /*9b90*/  UIMAD UR8, UR37, UR13, UR8 ;  /* 0x0000000d250872a4 */ /* 0x000fe2000f8e0208 */
[----:B------:R-:W-:-:S02]  /*9ba0*/  SHF.R.U64 R4, R4, 0x3, RZ ;  /* 0x0000000304047819 */ /* 0x000fc400000012ff */
[----:B------:R-:W-:Y:S01]  /*9bb0*/  LOP3.LUT R32, R32, R33, RZ, 0x3c, !PT ;  /* 0x0000002120207212 */ /* 0x000fe200078e3cff */
[--C-:B------:R-:W-:Y:S01]  /*9bc0*/  IMAD.X R33, RZ, RZ, R15.reuse, P1 ;  /* 0x000000ffff217224 */ /* 0x100fe200008e060f */
[----:B------:R-:W-:Y:S01]  /*9bd0*/  IADD3 R6, P0, R8, UR6, RZ ;  /* 0x0000000608067c10 */ /* 0x000fe2000ff1e0ff */
[----:B------:R-:W-:Y:S01]  /*9be0*/  IMAD.U32 R10, RZ, RZ, UR8 ;  /* 0x00000008ff0a7e24 */ /* 0x000fe2000f8e00ff */
[----:B------:R-:W-:Y:S01]  /*9bf0*/  LOP3.LUT R24, R24, R25, RZ, 0x3c, !PT ;  /* 0x0000001918187212 */ /* 0x000fe200078e3cff */
[----:B------:R-:W-:Y:S01]  /*9c00*/  IMAD.X R25, RZ, RZ, R15, P2 ;  /* 0x000000ffff197224 */ /* 0x000fe200010e060f */
[----:B------:R-:W-:Y:S01]  /*9c10*/  IADD3 R41, P5, R14, 0x4000, RZ ;  /* 0x000040000e297810 */ /* 0x000fe20007fbe0ff */
[----:B------:R-:W-:Y:S01]  /*9c20*/  ULDC.64 UR12, c[0x0][0xaa0] ;  /* 0x0002a800000c7ab9 */ /* 0x000fe20000000a00 */
[----:B------:R-:W-:Y:S01]  /*9c30*/  IADD3.X R5, R5, UR7, R10, P0, !PT ;  /* 0x0000000705057c10 */ /* 0x000fe200087fe40a */
[----:B------:R-:W-:Y:S01]  /*9c40*/  ULDC.64 UR6, c[0x0][0xb40] ;  /* 0x0002d00000067ab9 */ /* 0x000fe20000000a00 */
[----:B------:R-:W-:-:S02]  /*9c50*/  LOP3.LUT R4, R4, R7, RZ, 0x3c, !PT ;  /* 0x0000000704047212 */ /* 0x000fc400078e3cff */
[----:B------:R-:W-:Y:S02]  /*9c60*/  LEA R20, P0, R6, UR6, 0x2 ;  /* 0x0000000606147c11 */ /* 0x000fe4000f8010ff */
[----:B------:R-:W-:Y:S02]  /*9c70*/  IADD3 R45, P4, R14, 0x5000, RZ ;  /* 0x000050000e2d7810 */ /* 0x000fe40007f9e0ff */
[----:B------:R-:W-:Y:S01]  /*9c80*/  LEA.HI.X R21, R6, UR7, R5, 0x2, P0 ;  /* 0x0000000706157c11 */ /* 0x000fe200080f1405 */
[----:B------:R-:W-:Y:S01]  /*9c90*/  VIADD R5, R8, 0x8 ;  /* 0x0000000808057836 */ /* 0x000fe20000000000 */
[----:B------:R-:W-:Y:S02]  /*9ca0*/  LOP3.LUT P0, RZ, R23, 0x3, RZ, 0xc0, !PT ;  /* 0x0000000317ff7812 */ /* 0x000fe4000780c0ff */
[----:B------:R-:W-:Y:S02]  /*9cb0*/  IADD3 R29, P3, R14, 0x6000, RZ ;  /* 0x000060000e1d7810 */ /* 0x000fe40007f7e0ff */
[----:B------:R-:W-:-:S02]  /*9cc0*/  ISETP.GE.OR P1, PT, R8, UR10, P0 ;  /* 0x0000000a08007c0c */ /* 0x000fc40008726670 */
[C---:B------:R-:W-:Y:S02]  /*9cd0*/  IADD3 R7, P2, R14.reuse, 0x7000, RZ ;  /* 0x000070000e077810 */ /* 0x040fe40007f5e0ff */
[----:B------:R-:W-:Y:S01]  /*9ce0*/  ISETP.GE.OR P0, PT, R5, UR10, P0 ;  /* 0x0000000a05007c0c */ /* 0x000fe20008706670 */
[----:B------:R-:W-:Y:S01]  /*9cf0*/  IMAD.X R5, RZ, RZ, R15, P6 ;  /* 0x000000ffff057224 */ /* 0x000fe200030e060f */
[----:B------:R-:W-:Y:S02]  /*9d00*/  LOP3.LUT R40, R41, 0x380, RZ, 0xc0, !PT ;  /* 0x0000038029287812 */ /* 0x000fe400078ec0ff */
[----:B------:R-:W-:Y:S02]  /*9d10*/  LOP3.LUT R44, R45, 0x380, RZ, 0xc0, !PT ;  /* 0x000003802d2c7812 */ /* 0x000fe400078ec0ff */
[----:B------:R-:W-:Y:S02]  /*9d20*/  LOP3.LUT R28, R29, 0x380, RZ, 0xc0, !PT ;  /* 0x000003801d1c7812 */ /* 0x000fe400078ec0ff */
[----:B------:R-:W-:Y:S01]  /*9d30*/  LOP3.LUT R9, R14, 0x380, RZ, 0xc0, !PT ;  /* 0x000003800e097812 */ /* 0x000fe200078ec0ff */
[----:B------:R-:W-:Y:S01]  /*9d40*/  UIMAD UR6, UR9, UR12, URZ ;  /* 0x0000000c090672a4 */ /* 0x000fe2000f8e023f */
[----:B------:R-:W-:Y:S01]  /*9d50*/  LOP3.LUT R6, R7, 0x380, RZ, 0xc0, !PT ;  /* 0x0000038007067812 */ /* 0x000fe200078ec0ff */
[----:B------:R-:W-:Y:S01]  /*9d60*/  IMAD.U32 R13, RZ, RZ, UR12 ;  /* 0x0000000cff0d7e24 */ /* 0x000fe2000f8e00ff */
[----:B------:R-:W-:Y:S01]  /*9d70*/  SHF.R.U64 R40, R40, 0x3, RZ ;  /* 0x0000000328287819 */ /* 0x000fe200000012ff */
[----:B------:R0:W-:Y:S01]  /*9d80*/  @!P0 STG.E desc[UR48][R20.64+0x20], R3 ;  /* 0x0000200314008986 */ /* 0x0001e2000c101930 */
[----:B------:R-:W-:Y:S01]  /*9d90*/  SHF.R.U64 R44, R44, 0x3, RZ ;  /* 0x000000032c2c7819 */ /* 0x000fe200000012ff */
[----:B------:R-:W-:Y:S01]  /*9da0*/  ULDC.64 UR8, c[0x0][0xae0] ;  /* 0x0002b80000087ab9 */ /* 0x000fe20000000a00 */
[----:B------:R-:W-:Y:S01]  /*9db0*/  SHF.R.U64 R28, R28, 0x3, RZ ;  /* 0x000000031c1c7819 */ /* 0x000fe200000012ff */
[----:B------:R1:W-:Y:S01]  /*9dc0*/  @!P1 STG.E desc[UR48][R20.64], R12 ;  /* 0x0000000c14009986 */ /* 0x0003e2000c101930 */
[----:B------:R-:W-:-:S02]  /*9dd0*/  SHF.R.U64 R9, R9, 0x3, RZ ;  /* 0x0000000309097819 */ /* 0x000fc400000012ff */
[----:B------:R-:W-:Y:S01]  /*9de0*/  SHF.R.U64 R6, R6, 0x3, RZ ;  /* 0x0000000306067819 */ /* 0x000fe200000012ff */
        /* <DEDUP_REMOVED lines=11> */
[----:B0-----:R-:W-:Y:S01]  /*9ea0*/  SHF.R.S32.HI R3, RZ, 0x1f, R2 ;  /* 0x0000001fff037819 */ /* 0x001fe20000011402 */
[----:B------:R-:W-:-:S02]  /*9eb0*/  UIMAD UR6, UR4, UR13, UR6 ;  /* 0x0000000d040672a4 */ /* 0x000fc4000f8e0206 */
[----:B------:R0:W5:Y:S01]  /*9ec0*/  LD.E.128 R36, desc[UR48][R14.64] ;  /* 0x000000300e247980 */ /* 0x000162000c101d00 */
[----:B-1----:R-:W-:-:S03]  /*9ed0*/  IMAD.WIDE.U32 R12, R13, UR4, R2 ;  /* 0x000000040d0c7c25 */ /* 0x002fc6000f8e0002 */
        /* <DEDUP_REMOVED lines=11> */
[----:B-1----:R-:W1:Y:S01]  /*9f90*/  FENCE.VIEW.ASYNC.S ;  /* 0x00000000000073c6 */ /* 0x002e620000000000 */
        /* <DEDUP_REMOVED lines=12> */
[C---:B0-----:R-:W-:Y:S01]  /*a060*/  VIADD R15, R16.reuse, 0x60 ;  /* 0x00000060100f7836 */ /* 0x041fe20000000000 */
[----:B------:R-:W-:Y:S01]  /*a070*/  PRMT R0, RZ, 0x654, R0 ;  /* 0x00000654ff007816 */ /* 0x000fe20000000000 */
[----:B------:R-:W-:Y:S01]  /*a080*/  IMAD.WIDE.U32 R20, R21, UR37, R12 ;  /* 0x0000002515147c25 */ /* 0x000fe2000f8e000c */
[----:B------:R-:W-:Y:S02]  /*a090*/  SHF.R.S32.HI R17, RZ, 0x1f, R16 ;  /* 0x0000001fff117819 */ /* 0x000fe40000011410 */
[----:B------:R-:W-:Y:S01]  /*a0a0*/  ISETP.GE.AND P1, PT, R15, UR10, PT ;  /* 0x0000000a0f007c0c */ /* 0x000fe2000bf26270 */
[C---:B------:R-:W-:Y:S01]  /*a0b0*/  VIADD R14, R16.reuse, 0x40 ;  /* 0x00000040100e7836 */ /* 0x040fe20000000000 */
[----:B-1----:R0:W-:Y:S01]  /*a0c0*/  SYNCS.ARRIVE.TRANS64.RED.A1T0 RZ, [R0+URZ], RZ ;  /* 0x000000ff00ff79a7 */ /* 0x0021e2000810043f */
        /* <DEDUP_REMOVED lines=24> */
.L_x_7592:
[----:B------:R-:W-:Y:S05]  /*a250*/  BSYNC B1 ;  /* 0x0000000000017941 */ /* 0x000fea0003800000 */
.L_x_7591:
        /* <DEDUP_REMOVED lines=9> */
[----:B0----5:R-:W-:Y:S02]  /*a2f0*/  VIADD R36, R2, 0x40 ;  /* 0x0000004002247836 */ /* 0x021fe40000000000 */
        /* <DEDUP_REMOVED lines=9> */
[----:B------:R1:W-:Y:S02]  /*a390*/  @!P4 STG.E.128 desc[UR48][R36.64+0x80], R44 ;  /* 0x0000802c2400c986 */ /* 0x0003e4000c101d30 */
.L_x_7594:
[----:B------:R-:W-:Y:S05]  /*a3a0*/  BSYNC B1 ;  /* 0x0000000000017941 */ /* 0x000fea0003800000 */
.L_x_7593:
        /* <DEDUP_REMOVED lines=9> */
[----:B-1---5:R-:W-:Y:S02]  /*a440*/  VIADD R32, R2, 0x40 ;  /* 0x0000004002207836 */ /* 0x022fe40000000000 */
        /* <DEDUP_REMOVED lines=10> */
.L_x_7596:
[----:B------:R-:W-:Y:S05]  /*a4f0*/  BSYNC B1 ;  /* 0x0000000000017941 */ /* 0x000fea0003800000 */
.L_x_7595:
[----:B------:R-:W-:Y:S05]  /*a500*/  @P1 BRA `(.L_x_7597) ;  /* 0x0000000c00081947 */ /* 0x000fea0003800000 */
[----:B------:R-:W-:Y:S01]  /*a510*/  IADD3 R3, P0, R14, 0x60, RZ ;  /* 0x000000600e037810 */ /* 0x000fe20007f1e0ff */
        /* <DEDUP_REMOVED lines=15> */
[----:B-----5:R3:W-:Y:S10]  /*a610*/  @!P1 STG.E.128 desc[UR48][R14.64], R4 ;  /* 0x000000040e009986 */ /* 0x0207f4000c101d30 */
[----:B------:R-:W-:Y:S05]  /*a620*/  @P0 BRA `(.L_x_7597) ;  /* 0x0000000800c00947 */ /* 0x000fea0003800000 */
[----:B------:R4:W-:Y:S01]  /*a630*/  STG.E.128 desc[UR48][R14.64+0x80], R8 ;  /* 0x000080080e007986 */ /* 0x0009e2000c101d30 */
[----:B------:R-:W-:Y:S05]  /*a640*/  BRA `(.L_x_7597) ;  /* 0x0000000800b87947 */ /* 0x000fea0003800000 */
.L_x_7589:
[----:B------:R-:W-:Y:S01]  /*a650*/  ULDC.64 UR6, c[0x0][0xbe0] ;  /* 0x0002f80000067ab9 */ /* 0x000fe20000000a00 */
[----:B------:R-:W-:Y:S02]  /*a660*/  USHF.L.U32 UR4, UR37, 0x2, URZ ;  /* 0x0000000225047899 */ /* 0x000fe4000800063f */
[----:B------:R-:W-:Y:S01]  /*a670*/  UISETP.NE.U32.AND UP0, UPT, UR6, URZ, UPT ;  /* 0x0000003f0600728c */ /* 0x000fe2000bf05070 */
[----:B------:R-:W-:Y:S01]  /*a680*/  ULDC.64 UR8, c[0x0][0xbd8] ;  /* 0x0002f60000087ab9 */ /* 0x000fe20000000a00 */
[----:B------:R-:W-:Y:S02]  /*a690*/  USHF.L.U64.HI UR10, UR37, 0x2, UR38 ;  /* 0x00000002250a7899 */ /* 0x000fe40008010226 */
[----:B------:R-:W-:Y:S02]  /*a6a0*/  UISETP.NE.AND.EX UP1, UPT, UR7, URZ, UPT, UP0 ;  /* 0x0000003f0700728c */ /* 0x000fe4000bf25300 */
[----:B------:R-:W-:-:S04]  /*a6b0*/  UISETP.NE.U32.AND UP0, UPT, UR8, URZ, UPT ;  /* 0x0000003f0800728c */ /* 0x000fc8000bf05070 */
[----:B------:R-:W-:Y:S01]  /*a6c0*/  PLOP3.LUT P2, PT, PT, PT, UP1, 0x80, 0x0 ;  /* 0x000000000000781c */ /* 0x000fe20003f4f018 */
[----:B------:R-:W-:-:S04]  /*a6d0*/  UISETP.NE.AND.EX UP0, UPT, UR9, URZ, UPT, UP0 ;  /* 0x0000003f0900728c */ /* 0x000fc8000bf05300 */
[----:B------:R-:W-:Y:S02]  /*a6e0*/  @UP1 UIADD3 UR6, UP2, UR4, UR6, URZ ;  /* 0x0000000604061290 */ /* 0x000fe4000ff5e03f */
[----:B------:R-:W-:Y:S02]  /*a6f0*/  PLOP3.LUT P1, PT, PT, PT, UP0, 0x80, 0x0 ;  /* 0x000000000000781c */ /* 0x000fe40003f2f008 */
[----:B------:R-:W-:Y:S02]  /*a700*/  @UP1 UIADD3.X UR7, UR10, UR7, URZ, UP2, !UPT ;  /* 0x000000070a071290 */ /* 0x000fe400097fe43f */
[----:B------:R-:W-:Y:S01]  /*a710*/  UIADD3 UR4, UP1, UR4, UR8, URZ ;  /* 0x0000000804047290 */ /* 0x000fe2000ff3e03f */
[----:B------:R-:W-:-:S03]  /*a720*/  IMAD.U32 R6, RZ, RZ, UR6 ;  /* 0x00000006ff067e24 */ /* 0x000fc6000f8e00ff */
[----:B------:R-:W-:Y:S01]  /*a730*/  IMAD.U32 R7, RZ, RZ, UR7 ;  /* 0x00000007ff077e24 */ /* 0x000fe2000f8e00ff */
[----:B------:R-:W-:Y:S01]  /*a740*/  UIADD3.X UR6, UR10, UR9, URZ, UP1, !UPT ;  /* 0x000000090a067290 */ /* 0x000fe20008ffe43f */
[----:B------:R-:W-:-:S03]  /*a750*/  IMAD.MOV.U32 R9, RZ, RZ, RZ ;  /* 0x000000ffff097224 */ /* 0x000fc600078e00ff */
[----:B------:R-:W2:Y:S01]  /*a760*/  @P2 LDG.E R6, desc[UR48][R6.64] ;  /* 0x0000003006062981 */ /* 0x000ea2000c1e1900 */
[----:B------:R-:W-:Y:S02]  /*a770*/  IMAD.U32 R4, RZ, RZ, UR4 ;  /* 0x00000004ff047e24 */ /* 0x000fe4000f8e00ff */
[----:B------:R-:W-:-:S05]  /*a780*/  IMAD.U32 R5, RZ, RZ, UR6 ;  /* 0x00000006ff057e24 */ /* 0x000fca000f8e00ff */
[----:B------:R0:W5:Y:S01]  /*a790*/  @P1 LDG.E R9, desc[UR48][R4.64] ;  /* 0x0000003004091981 */ /* 0x000162000c1e1900 */
[----:B------:R-:W-:Y:S01]  /*a7a0*/  ULDC UR4, c[0x0][0xa88] ;  /* 0x0002a20000047ab9 */ /* 0x000fe20000000800 */
[----:B------:R-:W-:Y:S02]  /*a7b0*/  ISETP.GT.AND P0, PT, R186, 0x7f, PT ;  /* 0x0000007fba00780c */ /* 0x000fe40003f04270 */
[----:B--2---:R-:W-:Y:S01]  /*a7c0*/  @P2 R2UR UR4, R6 ;  /* 0x00000000060422ca */ /* 0x004fe200000e0000 */
[----:B0-----:R-:W-:-:S14]  /*a7d0*/  @P2 BRA `(.L_x_7598) ;  /* 0x0000000000182947 */ /* 0x001fdc0003800000 */
[----:B------:R-:W-:Y:S05]  /*a7e0*/  @!P1 BRA `(.L_x_7598) ;  /* 0x0000000000149947 */ /* 0x000fea0003800000 */
[----:B------:R-:W2:Y:S04]  /*a7f0*/  LDG.E R3, desc[UR48][R4.64] ;  /* 0x0000003004037981 */ /* 0x000ea8000c1e1900 */
[----:B------:R-:W3:Y:S01]  /*a800*/  LDG.E R0, desc[UR48][R4.64+0x4] ;  /* 0x0000043004007981 */ /* 0x000ee2000c1e1900 */
[----:B--2---:R-:W-:Y:S02]  /*a810*/  R2UR UR6, R3 ;  /* 0x00000000030672ca */ /* 0x004fe400000e0000 */
[----:B---3--:R-:W-:-:S13]  /*a820*/  R2UR UR4, R0 ;  /* 0x00000000000472ca */ /* 0x008fda00000e0000 */
[----:B------:R-:W-:-:S12]  /*a830*/  UIADD3 UR4, -UR6, UR4, URZ ;  /* 0x0000000406047290 */ /* 0x000fd8000fffe13f */
.L_x_7598:
[----:B------:R-:W-:Y:S01]  /*a840*/  USHF.R.S32.HI UR8, URZ, 0x1f, UR39 ;  /* 0x0000001f3f087899 */ /* 0x000fe20008011427 */
[----:B------:R-:W-:Y:S01]  /*a850*/  BSSY B1, `(.L_x_7599) ;  /* 0x000001f000017945 */ /* 0x000fe20003800000 */
[----:B------:R-:W-:Y:S01]  /*a860*/  USEL UR37, UR37, URZ, !UP0 ;  /* 0x0000003f25257287 */ /* 0x000fe2000c000000 */
[----:B------:R-:W-:Y:S01]  /*a870*/  SHF.R.S32.HI R11, RZ, 0x1f, R2 ;  /* 0x0000001fff0b7819 */ /* 0x000fe20000011402 */
[----:B------:R-:W-:Y:S01]  /*a880*/  USEL UR38, UR38, URZ, !UP0 ;  /* 0x0000003f26267287 */ /* 0x000fe2000c000000 */
[----:B-----5:R-:W-:Y:S01]  /*a890*/  SHF.R.S32.HI R8, RZ, 0x1f, R9 ;  /* 0x0000001fff087819 */ /* 0x020fe20000011409 */
[----:B------:R-:W-:Y:S10]  /*a8a0*/  @P0 BRA `(.L_x_7600) ;  /* 0x0000000000640947 */ /* 0x000ff40003800000 */
[----:B------:R-:W0:Y:S01]  /*a8b0*/  S2R R3, SR_TID.X ;  /* 0x0000000000037919 */ /* 0x000e220000002100 */
[----:B------:R-:W-:-:S04]  /*a8c0*/  IMAD.U32 R0, RZ, RZ, UR40 ;  /* 0x00000028ff007e24 */ /* 0x000fc8000f8e00ff */
[----:B0-----:R-:W-:-:S04]  /*a8d0*/  IMAD R0, R0, 0x80, R3 ;  /* 0x0000008000007824 */ /* 0x001fc800078e0203 */
[----:B------:R-:W-:-:S05]  /*a8e0*/  VIADD R0, R0, 0xffffff80 ;  /* 0xffffff8000007836 */ /* 0x000fca0000000000 */
[----:B------:R-:W-:-:S13]  /*a8f0*/  ISETP.GE.AND P0, PT, R0, UR4, PT ;  /* 0x0000000400007c0c */ /* 0x000fda000bf06270 */
[----:B------:R-:W-:Y:S05]  /*a900*/  @P0 BRA `(.L_x_7600) ;  /* 0x00000000004c0947 */ /* 0x000fea0003800000 */
[C---:B------:R-:W-:Y:S01]  /*a910*/  IADD3 R4, P0, R0.reuse, R9, RZ ;  /* 0x0000000900047210 */ /* 0x040fe20007f1e0ff */
        /* <DEDUP_REMOVED lines=18> */
.L_x_7600:
[----:B------:R-:W-:Y:S05]  /*aa40*/  BSYNC B1 ;  /* 0x0000000000017941 */ /* 0x000fea0003800000 */
.L_x_7599:
[----:B------:R-:W-:Y:S01]  /*aa50*/  ULDC.64 UR6, c[0x0][0xaa0] ;  /* 0x0002a80000067ab9 */ /* 0x000fe20000000a00 */
[----:B0-----:R-:W-:Y:S01]  /*aa60*/  IMAD.MOV.U32 R3, RZ, RZ, R11 ;  /* 0x000000ffff037224 */ /* 0x001fe200078e000b */
[----:B------:R-:W-:Y:S01]  /*aa70*/  ULDC.64 UR10, c[0x0][0xae0] ;  /* 0x0002b800000a7ab9 */ /* 0x000fe20000000a00 */
[----:B------:R-:W-:Y:S01]  /*aa80*/  IMAD R0, R8, UR6, RZ ;  /* 0x0000000608007c24 */ /* 0x000fe2000f8e02ff */
[----:B------:R-:W-:Y:S01]  /*aa90*/  BSSY B1, `(.L_x_7601) ;  /* 0x000002c000017945 */ /* 0x000fe20003800000 */
[----:B------:R-:W-:Y:S01]  /*aaa0*/  IMAD.WIDE.U32 R4, R9, UR6, R2 ;  /* 0x0000000609047c25 */ /* 0x000fe2000f8e0002 */
[----:B------:R-:W-:-:S03]  /*aab0*/  UIMAD UR6, UR8, UR10, URZ ;  /* 0x0000000a080672a4 */ /* 0x000fc6000f8e023f */
[----:B------:R-:W-:Y:S01]  /*aac0*/  IMAD R9, R9, UR7, R0 ;  /* 0x0000000709097c24 */ /* 0x000fe2000f8e0200 */
[----:B------:R-:W-:Y:S01]  /*aad0*/  UIMAD UR7, UR40, -0x80, UR4 ;  /* 0xffffff80280778a4 */ /* 0x000fe2000f8e0204 */
[----:B------:R-:W-:Y:S01]  /*aae0*/  IMAD.U32 R3, RZ, RZ, UR10 ;  /* 0x0000000aff037e24 */ /* 0x000fe2000f8e00ff */
[----:B------:R-:W-:Y:S01]  /*aaf0*/  UIMAD UR6, UR39, UR11, UR6 ;  /* 0x0000000b270672a4 */ /* 0x000fe2000f8e0206 */
[----:B------:R-:W-:Y:S01]  /*ab00*/  IMAD.IADD R5, R5, 0x1, R9 ;  /* 0x0000000105057824 */ /* 0x000fe200078e0209 */
[----:B------:R-:W-:Y:S01]  /*ab10*/  ULDC.64 UR8, c[0x0][0xae8] ;  /* 0x0002ba0000087ab9 */ /* 0x000fe20000000a00 */
[C---:B------:R-:W-:Y:S01]  /*ab20*/  VIADD R0, R16.reuse, 0x20 ;  /* 0x0000002010007836 */ /* 0x040fe20000000000 */
[----:B------:R-:W-:Y:S01]  /*ab30*/  ISETP.GE.AND P2, PT, R16, UR7, PT ;  /* 0x0000000710007c0c */ /* 0x000fe2000bf46270 */
[----:B------:R-:W-:Y:S01]  /*ab40*/  IMAD.WIDE.U32 R4, R3, UR39, R4 ;  /* 0x0000002703047c25 */ /* 0x000fe2000f8e0004 */
[----:B------:R-:W-:Y:S01]  /*ab50*/  UIMAD UR4, UR38, UR8, URZ ;  /* 0x00000008260472a4 */ /* 0x000fe2000f8e023f */
[----:B------:R-:W-:-:S02]  /*ab60*/  SHF.R.S32.HI R9, RZ, 0x1f, R16 ;  /* 0x0000001fff097819 */ /* 0x000fc40000011410 */
[----:B------:R-:W-:Y:S01]  /*ab70*/  VIADD R5, R5, UR6 ;  /* 0x0000000605057c36 */ /* 0x000fe20008000000 */
[----:B------:R-:W-:Y:S01]  /*ab80*/  UIMAD UR4, UR37, UR9, UR4 ;  /* 0x00000009250472a4 */ /* 0x000fe2000f8e0204 */
[----:B------:R-:W-:Y:S01]  /*ab90*/  IMAD.U32 R7, RZ, RZ, UR8 ;  /* 0x00000008ff077e24 */ /* 0x000fe2000f8e00ff */
[----:B------:R-:W-:Y:S01]  /*aba0*/  ISETP.GE.AND P3, PT, R0, UR7, PT ;  /* 0x0000000700007c0c */ /* 0x000fe2000bf66270 */
[----:B------:R-:W-:Y:S02]  /*abb0*/  VIADD R3, R16, 0x60 ;  /* 0x0000006010037836 */ /* 0x000fe40000000000 */
[----:B------:R-:W-:-:S03]  /*abc0*/  IMAD.WIDE.U32 R6, R7, UR37, R4 ;  /* 0x0000002507067c25 */ /* 0x000fc6000f8e0004 */
[----:B------:R-:W-:Y:S01]  /*abd0*/  ISETP.GE.AND P0, PT, R3, UR7, PT ;  /* 0x0000000703007c0c */ /* 0x000fe2000bf06270 */
[----:B------:R-:W-:Y:S02]  /*abe0*/  VIADD R0, R16, 0x40 ;  /* 0x0000004010007836 */ /* 0x000fe40000000000 */
[----:B------:R-:W-:Y:S02]  /*abf0*/  IMAD.U32 R3, RZ, RZ, UR40 ;  /* 0x00000028ff037e24 */ /* 0x000fe4000f8e00ff */
[----:B------:R-:W-:Y:S01]  /*ac00*/  IMAD.MOV.U32 R8, RZ, RZ, R16 ;  /* 0x000000ffff087224 */ /* 0x000fe200078e0010 */
[----:B------:R-:W-:Y:S01]  /*ac10*/  ISETP.GE.AND P1, PT, R0, UR7, PT ;  /* 0x0000000700007c0c */ /* 0x000fe2000bf26270 */
[----:B------:R-:W-:Y:S02]  /*ac20*/  VIADD R11, R7, UR4 ;  /* 0x00000004070b7c36 */ /* 0x000fe40008000000 */
[----:B------:R-:W-:Y:S01]  /*ac30*/  IMAD.WIDE R8, R3, 0x80, R8 ;  /* 0x0000008003087825 */ /* 0x000fe200078e0208 */
[----:B------:R-:W-:Y:S09]  /*ac40*/  @P2 BRA `(.L_x_7602) ;  /* 0x0000000000402947 */ /* 0x000ff20003800000 */
        /* <DEDUP_REMOVED lines=16> */
.L_x_7602:
[----:B------:R-:W-:Y:S05]  /*ad50*/  BSYNC B1 ;  /* 0x0000000000017941 */ /* 0x000fea0003800000 */
.L_x_7601:
        /* <DEDUP_REMOVED lines=15> */
[----:B0-----:R-:W-:Y:S01]  /*ae50*/  LEA R12, P2, R4, UR8, 0x1 ;  /* 0x00000008040c7c11 */ /* 0x001fe2000f8408ff */
[----:B------:R-:W-:-:S05]  /*ae60*/  IMAD.IADD R3, R5, 0x1, R3 ;  /* 0x0000000105037824 */ /* 0x000fca00078e0203 */
[----:B------:R-:W-:-:S05]  /*ae70*/  LEA.HI.X R13, R4, UR9, R3, 0x1, P2 ;  /* 0x00000009040d7c11 */ /* 0x000fca00090f0c03 */
[----:B------:R1:W-:Y:S04]  /*ae80*/  @!P3 STG.E.128 desc[UR48][R12.64], RZ ;  /* 0x000000ff0c00b986 */ /* 0x0003e8000c101d30 */
[----:B------:R1:W-:Y:S02]  /*ae90*/  @!P4 STG.E.128 desc[UR48][R12.64+0x80], RZ ;  /* 0x000080ff0c00c986 */ /* 0x0003e4000c101d30 */
.L_x_7604:
[----:B------:R-:W-:Y:S05]  /*aea0*/  BSYNC B1 ;  /* 0x0000000000017941 */ /* 0x000fea0003800000 */
.L_x_7603:
        /* <DEDUP_REMOVED lines=15> */
[----:B01----:R-:W-:Y:S01]  /*afa0*/  LEA R12, P1, R4, UR8, 0x1 ;  /* 0x00000008040c7c11 */ /* 0x003fe2000f8208ff */
[----:B------:R-:W-:-:S05]  /*afb0*/  IMAD.IADD R3, R5, 0x1, R3 ;  /* 0x0000000105037824 */ /* 0x000fca00078e0203 */
[----:B------:R-:W-:-:S05]  /*afc0*/  LEA.HI.X R13, R4, UR9, R3, 0x1, P1 ;  /* 0x00000009040d7c11 */ /* 0x000fca00088f0c03 */
[----:B------:R2:W-:Y:S04]  /*afd0*/  @!P2 STG.E.128 desc[UR48][R12.64], RZ ;  /* 0x000000ff0c00a986 */ /* 0x0005e8000c101d30 */
[----:B------:R2:W-:Y:S02]  /*afe0*/  @!P3 STG.E.128 desc[UR48][R12.64+0x80], RZ ;  /* 0x000080ff0c00b986 */ /* 0x0005e4000c101d30 */
.L_x_7606:
[----:B------:R-:W-:Y:S05]  /*aff0*/  BSYNC B1 ;  /* 0x0000000000017941 */ /* 0x000fea0003800000 */
.L_x_7605:
        /* <DEDUP_REMOVED lines=19> */
.L_x_7597:
[----:B------:R-:W-:Y:S05]  /*b130*/  BSYNC B0 ;  /* 0x0000000000007941 */ /* 0x000fea0003800000 */
.L_x_7588:
[----:B------:R-:W-:Y:S02]  /*b140*/  ULDC UR4, c[0x0][0xc14] ;  /* 0x0003050000047ab9 */ /* 0x000fe40000000800 */
[----:B------:R-:W-:-:S13]  /*b150*/  ISETP.GE.AND P0, PT, R51, UR4, PT ;  /* 0x0000000433007c0c */ /* 0x000fda000bf06270 */
[----:B------:R-:W-:Y:S05]  /*b160*/  @!P0 BRA `(.L_x_7607) ;  /* 0xffffff5c00088947 */ /* 0x000fea000383ffff */
[----:B------:R-:W-:Y:S05]  /*b170*/  EXIT ;  /* 0x000000000000794d */ /* 0x000fea0003800000 */
.L_x_7552:
        /* <DEDUP_REMOVED lines=61> */
.L_x_7612:
        /* <DEDUP_REMOVED lines=15> */
.L_x_7611:
[----:B------:R-:W-:Y:S05]  /*b640*/  BSYNC B0 ;  /* 0x0000000000007941 */ /* 0x000fea0003800000 */
.L_x_7610:
        /* <DEDUP_REMOVED lines=25> */
.L_x_7608:
        /* <DEDUP_REMOVED lines=20> */
.L_x_7613:
        /* <DEDUP_REMOVED lines=56> */
.L_x_7609:
[----:B------:R-:W-:Y:S02]  /*bca0*/  IMAD.MOV.U32 R17, RZ, RZ, RZ ;  /* 0x000000ffff117224 */ /* 0x000fe400078e00ff */
[----:B------:R-:W-:Y:S02]  /*bcb0*/  IMAD.U32 R16, RZ, RZ, UR6 ;  /* 0x00000006ff107e24 */ /* 0x000fe4000f8e00ff */
[----:B------:R-:W-:-:S07]  /*bcc0*/  IMAD.MOV.U32 R18, RZ, RZ, RZ ;  /* 0x000000ffff127224 */ /* 0x000fce00078e00ff */
.L_x_7614:
        /* <DEDUP_REMOVED lines=20> */
.L_x_7681:
[----:B--2---:R-:W2:Y:S02]  /*be10*/  LDC.64 R2, c[0x0][0xc60] ;  /* 0x00031800ff027b82 */ /* 0x004ea40000000a00 */
[----:B--2---:R-:W-:-:S05]  /*be20*/  IMAD.WIDE R2, R19, 0x4, R2 ;  /* 0x0000000413027825 */ /* 0x004fca00078e0202 */
[----:B------:R-:W2:Y:S01]  /*be30*/  LDG.E R5, desc[UR48][R2.64] ;  /* 0x0000003002057981 */ /* 0x000ea2000c1e1900 */
[----:B------:R-:W-:Y:S05]  /*be40*/  YIELD ;  /* 0x0000000000007946 */ /* 0x000fea0003800000 */
[----:B------:R-:W-:Y:S01]  /*be50*/  ULDC.64 UR4, c[0x0][0xa28] ;  /* 0x00028a0000047ab9 */ /* 0x000fe20000000a00 */
[----:B-1----:R-:W-:Y:S01]  /*be60*/  IMAD.MOV.U32 R0, RZ, RZ, RZ ;  /* 0x000000ffff007224 */ /* 0x002fe200078e00ff */
[----:B------:R-:W-:Y:S01]  /*be70*/  ISETP.NE.U32.AND P0, PT, RZ, UR4, PT ;  /* 0x00000004ff007c0c */ /* 0x000fe2000bf05070 */
[----:B------:R-:W-:Y:S01]  /*be80*/  IMAD.MOV.U32 R6, RZ, RZ, RZ ;  /* 0x000000ffff067224 */ /* 0x000fe200078e00ff */
[----:B------:R-:W-:-:S02]  /*be90*/  ULDC.64 UR6, c[0x0][0xa08] ;  /* 0x0002820000067ab9 */ /* 0x000fc40000000a00 */
[----:B------:R-:W-:Y:S02]  /*bea0*/  ISETP.NE.AND.EX P0, PT, RZ, UR5, PT, P0 ;  /* 0x00000005ff007c0c */ /* 0x000fe4000bf05300 */
        /* <DEDUP_REMOVED lines=23> */
[----:B------:R-:W-:-:S03]  /*c020*/  ISETP.NE.U32.AND P0, PT, RZ, UR6, PT ;  /* 0x00000006ff007c0c */ /* 0x000fc6000bf05070 */
[----:B--2---:R1:W-:Y:S02]  /*c030*/  STL [R1+0x24], R6 ;  /* 0x0000240601007387 */ /* 0x0043e40000100800 */
[----:B-1----:R-:W-:Y:S01]  /*c040*/  IMAD.U32 R6, RZ, RZ, UR4 ;  /* 0x00000004ff067e24 */ /* 0x002fe2000f8e00ff */
[----:B------:R-:W-:-:S05]  /*c050*/  ULDC.64 UR4, c[0x0][0x3f8] ;  /* 0x0000fe0000047ab9 */ /* 0x000fca0000000a00 */
[----:B------:R1:W5:Y:S01]  /*c060*/  @P1 LDG.E R6, desc[UR48][R8.64] ;  /* 0x0000003008061981 */ /* 0x000362000c1e1900 */
[----:B------:R-:W-:Y:S01]  /*c070*/  UISETP.NE.U32.AND UP0, UPT, UR4, URZ, UPT ;  /* 0x0000003f0400728c */ /* 0x000fe2000bf05070 */
[----:B------:R-:W-:Y:S02]  /*c080*/  ISETP.NE.AND.EX P0, PT, RZ, UR7, PT, P0 ;  /* 0x00000007ff007c0c */ /* 0x000fe4000bf05300 */
[----:B------:R-:W-:Y:S01]  /*c090*/  ULDC UR4, c[0x0][0x404] ;  /* 0x0001010000047ab9 */ /* 0x000fe20000000800 */
[----:B------:R-:W-:-:S03]  /*c0a0*/  UISETP.NE.AND.EX UP0, UPT, UR5, URZ, UPT, UP0 ;  /* 0x0000003f0500728c */ /* 0x000fc6000bf05300 */
[----:B------:R-:W-:Y:S01]  /*c0b0*/  ULDC UR5, c[0x0][0x2e0] ;  /* 0x0000b80000057ab9 */ /* 0x000fe20000000800 */
[----:B------:R-:W-:-:S04]  /*c0c0*/  USEL UR4, UR4, 0x1, UP0 ;  /* 0x0000000104047887 */ /* 0x000fc80008000000 */
[----:B------:R-:W-:-:S06]  /*c0d0*/  UIMAD UR4, UR4, UR5, URZ ;  /* 0x00000005040472a4 */ /* 0x000fcc000f8e023f */
[----:B------:R-:W-:Y:S01]  /*c0e0*/  IMAD.U32 R7, RZ, RZ, UR4 ;  /* 0x00000004ff077e24 */ /* 0x000fe2000f8e00ff */
[----:B-1----:R-:W-:Y:S06]  /*c0f0*/  @P1 BRA `(.L_x_7616) ;  /* 0x0000000000101947 */ /* 0x002fec0003800000 */
[----:B------:R-:W-:Y:S05]  /*c100*/  @!P2 BRA `(.L_x_7616) ;  /* 0x00000000000ca947 */ /* 0x000fea0003800000 */
[----:B-----5:R-:W2:Y:S04]  /*c110*/  LDG.E R6, desc[UR48][R2.64] ;  /* 0x0000003002067981 */ /* 0x020ea8000c1e1900 */
[----:B------:R-:W2:Y:S02]  /*c120*/  LDG.E R9, desc[UR48][R2.64+0x4] ;  /* 0x0000043002097981 */ /* 0x000ea4000c1e1900 */
[----:B--2---:R-:W-:-:S07]  /*c130*/  IMAD.IADD R6, R9, 0x1, -R6 ;  /* 0x0000000109067824 */ /* 0x004fce00078e0a06 */
.L_x_7616:
[----:B------:R-:W-:Y:S01]  /*c140*/  IMAD.MOV.U32 R3, RZ, RZ, RZ ;  /* 0x000000ffff037224 */ /* 0x000fe200078e00ff */
[----:B------:R-:W-:-:S05]  /*c150*/  ULDC.64 UR4, c[0x0][0xa20] ;  /* 0x0002880000047ab9 */ /* 0x000fca0000000a00 */
[----:B------:R-:W2:Y:S01]  /*c160*/  @P0 LDG.E R3, desc[UR48][R4.64] ;  /* 0x0000003004030981 */ /* 0x000ea2000c1e1900 */
[----:B------:R-:W-:-:S04]  /*c170*/  ISETP.NE.U32.AND P1, PT, RZ, UR4, PT ;  /* 0x00000004ff007c0c */ /* 0x000fc8000bf25070 */
[----:B------:R-:W-:Y:S01]  /*c180*/  ISETP.NE.AND.EX P1, PT, RZ, UR5, PT, P1 ;  /* 0x00000005ff007c0c */ /* 0x000fe2000bf25310 */
[----:B--2--5:R-:W-:-:S05]  /*c190*/  IMAD.IADD R2, R3, 0x1, R0 ;  /* 0x0000000103027824 */ /* 0x024fca00078e0200 */
[----:B------:R1:W-:Y:S07]  /*c1a0*/  STL [R1+0x4], R2 ;  /* 0x0000040201007387 */ /* 0x0003ee0000100800 */
[----:B------:R-:W-:Y:S05]  /*c1b0*/  @!P1 BRA `(.L_x_7617) ;  /* 0x0000000000109947 */ /* 0x000fea0003800000 */
[----:B-1----:R-:W-:-:S04]  /*c1c0*/  IADD3 R2, P0, R11, UR4, RZ ;  /* 0x000000040b027c10 */ /* 0x002fc8000ff1e0ff */
[----:B------:R-:W-:-:S05]  /*c1d0*/  IADD3.X R3, R10, UR5, RZ, P0, !PT ;  /* 0x000000050a037c10 */ /* 0x000fca00087fe4ff */
[----:B------:R1:W5:Y:S01]  /*c1e0*/  LDG.E R7, desc[UR48][R2.64] ;  /* 0x0000003002077981 */ /* 0x000362000c1e1900 */
[----:B------:R-:W-:Y:S05]  /*c1f0*/  BRA `(.L_x_7618) ;  /* 0x0000000000107947 */ /* 0x000fea0003800000 */
.L_x_7617:
[----:B------:R-:W-:Y:S05]  /*c200*/  @!P0 BRA `(.L_x_7618) ;  /* 0x00000000000c8947 */ /* 0x000fea0003800000 */
[----:B-1----:R-:W2:Y:S04]  /*c210*/  LDG.E R2, desc[UR48][R4.64] ;  /* 0x0000003004027981 */ /* 0x002ea8000c1e1900 */
[----:B------:R-:W2:Y:S02]  /*c220*/  LDG.E R7, desc[UR48][R4.64+0x4] ;  /* 0x0000043004077981 */ /* 0x000ea4000c1e1900 */
[----:B--2---:R-:W-:-:S07]  /*c230*/  IMAD.IADD R7, R7, 0x1, -R2 ;  /* 0x0000000107077824 */ /* 0x004fce00078e0a02 */
.L_x_7618:
[----:B-----5:R-:W-:Y:S01]  /*c240*/  IMAD.IADD R7, R7, 0x1, -R0 ;  /* 0x0000000107077824 */ /* 0x020fe200078e0a00 */
[----:B------:R-:W-:Y:S01]  /*c250*/  LEA R0, R17, 0xff, 0x7 ;  /* 0x000000ff11007811 */ /* 0x000fe200078e38ff */
[----:B------:R-:W-:Y:S03]  /*c260*/  BSSY B6, `(.L_x_7619) ;  /* 0x00002df000067945 */ /* 0x000fe60003800000 */
[C---:B------:R-:W-:Y:S01]  /*c270*/  IADD3 R6, R7.reuse, R0, -R6 ;  /* 0x0000000007067210 */ /* 0x040fe20007ffe806 */
[----:B------:R-:W-:-:S03]  /*c280*/  VIADD R7, R7, 0x7f ;  /* 0x0000007f07077836 */ /* 0x000fc60000000000 */
[----:B-1----:R-:W-:Y:S02]  /*c290*/  SHF.R.S32.HI R3, RZ, 0x1f, R6 ;  /* 0x0000001fff037819 */ /* 0x002fe40000011406 */
[----:B------:R-:W-:Y:S02]  /*c2a0*/  SHF.R.S32.HI R0, RZ, 0x1f, R7 ;  /* 0x0000001fff007819 */ /* 0x000fe40000011407 */
[----:B------:R-:W-:Y:S02]  /*c2b0*/  LEA.HI R3, R3, R6, RZ, 0x7 ;  /* 0x0000000603037211 */ /* 0x000fe400078f38ff */
[----:B------:R-:W-:Y:S02]  /*c2c0*/  LEA.HI R0, R0, R7, RZ, 0x7 ;  /* 0x0000000700007211 */ /* 0x000fe400078f38ff */
[----:B------:R-:W-:Y:S02]  /*c2d0*/  SHF.R.S32.HI R3, RZ, 0x7, R3 ;  /* 0x00000007ff037819 */ /* 0x000fe40000011403 */
[----:B------:R-:W-:-:S04]  /*c2e0*/  SHF.R.S32.HI R0, RZ, 0x7, R0 ;  /* 0x00000007ff007819 */ /* 0x000fc80000011400 */
        /* <DEDUP_REMOVED lines=21> */
.L_x_7620:
        /* <DEDUP_REMOVED lines=23> */
.L_x_7622:
        /* <DEDUP_REMOVED lines=17> */
[----:B01----:R-:W-:-:S07]  /*c6c0*/  IMAD.MOV.U32 R13, RZ, RZ, RZ ;  /* 0x000000ffff0d7224 */ /* 0x003fce00078e00ff */
[----:B------:R-:W-:-:S07]  /*c6d0*/  LEPC R20, `(.L_x_7624) ;  /* 0x000000001014794e */ /* 0x000fce0000000000 */
[----:B--2---:R-:W-:Y:S05]  /*c6e0*/  CALL.ABS.NOINC R2 ;  /* 0x0000000002007343 */ /* 0x004fea0003c00000 */
.L_x_7624:
        /* <DEDUP_REMOVED lines=16> */
.L_x_7623:
        /* <DEDUP_REMOVED lines=31> */
.L_x_7625:
        /* <DEDUP_REMOVED lines=16> */
.L_x_7626:
        /* <DEDUP_REMOVED lines=18> */
.L_x_7697:
[----:B------:R-:W-:Y:S01]  /*cc00*/  UMOV UR4, 0xffffffff ;  /* 0xffffffff00047882 */ /* 0x000fe20000000000 */
[----:B0-----:R-:W-:Y:S02]  /*cc10*/  SHF.R.S32.HI R13, RZ, 0x1f, R4 ;  /* 0x0000001fff0d7819 */ /* 0x001fe40000011404 */
[----:B------:R-:W-:Y:S05]  /*cc20*/  BRA.DIV UR4, `(.L_x_7628) ;  /* 0x0000003604dc7947 */ /* 0x000fea000b800000 */
[----:B------:R-:W-:-:S13]  /*cc30*/  ELECT P6, URZ, PT ;  /* 0x00000000003f782f */ /* 0x000fda00038c0000 */
.L_x_7700:
[----:B------:R-:W-:Y:S05]  /*cc40*/  @!P6 BRA `(.L_x_7629) ;  /* 0x000000040010e947 */ /* 0x000fea0003800000 */
[----:B------:R-:W-:-:S04]  /*cc50*/  ISETP.NE.U32.AND P0, PT, R2, RZ, PT ;  /* 0x000000ff0200720c */ /* 0x000fc80003f05070 */
        /* <DEDUP_REMOVED lines=15> */
[----:B------:R-:W-:-:S04]  /*cd50*/  IMAD.WIDE.U32 R8, R4, UR4, R8 ;  /* 0x0000000404087c25 */ /* 0x000fc8000f8e0008 */
[----:B------:R-:W-:Y:S01]  /*cd60*/  IMAD.IADD R6, R9, 0x1, R10 ;  /* 0x0000000109067824 */ /* 0x000fe200078e020a */
[----:B------:R-:W-:-:S04]  /*cd70*/  LEA R10, P0, R8, R2, 0x2 ;  /* 0x00000002080a7211 */ /* 0x000fc800078010ff */
[----:B------:R-:W-:-:S05]  /*cd80*/  LEA.HI.X R11, R8, R3, R6, 0x2, P0 ;  /* 0x00000003080b7211 */ /* 0x000fca00000f1406 */
[----:B------:R0:W5:Y:S04]  /*cd90*/  LDG.E R6, desc[UR48][R10.64] ;  /* 0x000000300a067981 */ /* 0x000168000c1e1900 */
.L_x_7630:
        /* <DEDUP_REMOVED lines=9> */
.L_x_7701:
        /* <DEDUP_REMOVED lines=11> */
.L_x_7632:
        /* <DEDUP_REMOVED lines=27> */
.L_x_7629:
        /* <DEDUP_REMOVED lines=39> */
.L_x_7702:
[----:B------:R-:W-:Y:S05]  /*d300*/  BSYNC B0 ;  /* 0x0000000000007941 */ /* 0x000fea0003800000 */
.L_x_7633:
        /* <DEDUP_REMOVED lines=42> */
.L_x_7641:
[----:B0-----:R-:W0:Y:S01]  /*d5b0*/  S2R R3, SR_CgaCtaId ;  /* 0x0000000000037919 */ /* 0x001e220000008800 */
[----:B------:R-:W-:-:S04]  /*d5c0*/  MOV R2, 0x400 ;  /* 0x0000040000027802 */ /* 0x000fc80000000f00 */
[----:B0-----:R-:W-:Y:S02]  /*d5d0*/  LEA R2, R3, R2, 0x18 ;  /* 0x0000000203027211 */ /* 0x001fe400078ec0ff */
[----:B------:R-:W-:-:S03]  /*d5e0*/  SHF.L.U32 R3, R12, 0x1f, RZ ;  /* 0x0000001f0c037819 */ /* 0x000fc600000006ff */
[----:B------:R-:W-:-:S04]  /*d5f0*/  IMAD R2, R11, 0x8, R2 ;  /* 0x000000080b027824 */ /* 0x000fc800078e0202 */
[----:B------:R-:W0:Y:S02]  /*d600*/  SYNCS.PHASECHK.TRANS64.TRYWAIT P0, [R2+URZ+0x28840], R3 ;  /* 0x02884003020075a7 */ /* 0x000e24000800017f */
[----:B0-----:R-:W-:Y:S05]  /*d610*/  @!P0 BRA `(.L_x_7642) ;  /* 0x0000002c00b48947 */ /* 0x001fea0003800000 */
.L_x_7703:
        /* <DEDUP_REMOVED lines=11> */
.L_x_7643:
        /* <DEDUP_REMOVED lines=33> */
.L_x_7704:
        /* <DEDUP_REMOVED lines=13> */
.L_x_7645:
        /* <DEDUP_REMOVED lines=31> */
.L_x_7640:
[----:B------:R-:W-:Y:S05]  /*dba0*/  BSYNC B2 ;  /* 0x0000000000027941 */ /* 0x000fea0003800000 */
.L_x_7639:
[----:B------:R-:W2:Y:S04]  /*dbb0*/  LDL.LU R2, [R1+0x14] ;  /* 0x0000140001027983 */ /* 0x000ea80000300800 */
[----:B------:R0:W-:Y:S04]  /*dbc0*/  STL [R1], R11 ;  /* 0x0000000b01007387 */ /* 0x0001e80000100800 */
[----:B------:R0:W-:Y:S02]  /*dbd0*/  STL [R1+0x8], R12 ;  /* 0x0000080c01007387 */ /* 0x0001e40000100800 */
[----:B0-2---:R-:W-:-:S07]  /*dbe0*/  VIADD R7, R2, 0xfffffffd ;  /* 0xfffffffd02077836 */ /* 0x005fce0000000000 */
.L_x_7638:
[----:B------:R-:W-:Y:S05]  /*dbf0*/  BSYNC B1 ;  /* 0x0000000000017941 */ /* 0x000fea0003800000 */
.L_x_7637:
[----:B------:R-:W-:-:S13]  /*dc00*/  ISETP.NE.AND P0, PT, R10, RZ, PT ;  /* 0x000000ff0a00720c */ /* 0x000fda0003f05270 */
[----:B------:R-:W-:Y:S05]  /*dc10*/  @!P0 BRA `(.L_x_7636) ;  /* 0x0000000c00d48947 */ /* 0x000fea0003800000 */
[----:B------:R-:W-:-:S07]  /*dc20*/  IMAD.MOV.U32 R10, RZ, RZ, R6 ;  /* 0x000000ffff0a7224 */ /* 0x000fce00078e0006 */
.L_x_7660:
        /* <DEDUP_REMOVED lines=32> */
.L_x_7648:
[----:B------:R-:W1:Y:S01]  /*de30*/  S2R R3, SR_CgaCtaId ;  /* 0x0000000000037919 */ /* 0x000e620000008800 */
[----:B------:R-:W-:-:S04]  /*de40*/  MOV R2, 0x400 ;  /* 0x0000040000027802 */ /* 0x000fc80000000f00 */
[----:B-1----:R-:W-:Y:S02]  /*de50*/  LEA R2, R3, R2, 0x18 ;  /* 0x0000000203027211 */ /* 0x002fe400078ec0ff */
[----:B------:R-:W-:-:S03]  /*de60*/  SHF.L.U32 R3, R9, 0x1f, RZ ;  /* 0x0000001f09037819 */ /* 0x000fc600000006ff */
[----:B------:R-:W-:-:S04]  /*de70*/  IMAD R2, R8, 0x8, R2 ;  /* 0x0000000808027824 */ /* 0x000fc800078e0202 */
[----:B------:R-:W1:Y:S02]  /*de80*/  SYNCS.PHASECHK.TRANS64.TRYWAIT P0, [R2+URZ+0x28840], R3 ;  /* 0x02884003020075a7 */ /* 0x000e64000800017f */
[----:B-1----:R-:W-:Y:S05]  /*de90*/  @!P0 BRA `(.L_x_7649) ;  /* 0x0000002400bc8947 */ /* 0x002fea0003800000 */
.L_x_7705:
        /* <DEDUP_REMOVED lines=11> */
.L_x_7650:
        /* <DEDUP_REMOVED lines=33> */
.L_x_7706:
        /* <DEDUP_REMOVED lines=8> */
.L_x_7652:
        /* <DEDUP_REMOVED lines=29> */
.L_x_7647:
[----:B------:R-:W-:Y:S05]  /*e3b0*/  BSYNC B1 ;  /* 0x0000000000017941 */ /* 0x000fea0003800000 */
.L_x_7646:
        /* <DEDUP_REMOVED lines=31> */
.L_x_7655:
[----:B------:R-:W2:Y:S01]  /*e5b0*/  S2R R3, SR_CgaCtaId ;  /* 0x0000000000037919 */ /* 0x000ea20000008800 */
[----:B------:R-:W-:-:S04]  /*e5c0*/  MOV R2, 0x400 ;  /* 0x0000040000027802 */ /* 0x000fc80000000f00 */
[----:B--2---:R-:W-:Y:S02]  /*e5d0*/  LEA R2, R3, R2, 0x18 ;  /* 0x0000000203027211 */ /* 0x004fe400078ec0ff */
[----:B------:R-:W-:-:S03]  /*e5e0*/  SHF.L.U32 R3, R14, 0x1f, RZ ;  /* 0x0000001f0e037819 */ /* 0x000fc600000006ff */
[----:B------:R-:W-:-:S04]  /*e5f0*/  IMAD R2, R15, 0x8, R2 ;  /* 0x000000080f027824 */ /* 0x000fc800078e0202 */
[----:B------:R-:W2:Y:S02]  /*e600*/  SYNCS.PHASECHK.TRANS64.TRYWAIT P0, [R2+URZ+0x28840], R3 ;  /* 0x02884003020075a7 */ /* 0x000ea4000800017f */
[----:B--2---:R-:W-:Y:S05]  /*e610*/  @!P0 BRA `(.L_x_7656) ;  /* 0x0000002000048947 */ /* 0x004fea0003800000 */
.L_x_7707:
        /* <DEDUP_REMOVED lines=11> */
.L_x_7657:
        /* <DEDUP_REMOVED lines=33> */
.L_x_7708:
        /* <DEDUP_REMOVED lines=8> */
.L_x_7659:
        /* <DEDUP_REMOVED lines=28> */
.L_x_7654:
[----:B------:R-:W-:Y:S05]  /*eb20*/  BSYNC B1 ;  /* 0x0000000000017941 */ /* 0x000fea0003800000 */
.L_x_7653:
[C---:B------:R-:W-:Y:S01]  /*eb30*/  ISETP.GT.AND P0, PT, R7.reuse, 0x1, PT ;  /* 0x000000010700780c */ /* 0x040fe20003f04270 */
[----:B------:R-:W-:-:S04]  /*eb40*/  VIADD R2, R7, 0xfffffffe ;  /* 0xfffffffe07027836 */ /* 0x000fc80000000000 */
[----:B------:R-:W-:-:S08]  /*eb50*/  IMAD.MOV.U32 R7, RZ, RZ, R2 ;  /* 0x000000ffff077224 */ /* 0x000fd000078e0002 */
[----:B------:R-:W-:Y:S05]  /*eb60*/  @P0 BRA `(.L_x_7660) ;  /* 0xfffffff000300947 */ /* 0x000fea000383ffff */
.L_x_7636:
[----:B------:R-:W-:Y:S05]  /*eb70*/  BSYNC B0 ;  /* 0x0000000000007941 */ /* 0x000fea0003800000 */
.L_x_7635:
        /* <DEDUP_REMOVED lines=17> */
.L_x_7662:
[----:B------:R-:W-:Y:S05]  /*ec90*/  BSYNC B0 ;  /* 0x0000000000007941 */ /* 0x000fea0003800000 */
.L_x_7661:
        /* <DEDUP_REMOVED lines=11> */
.L_x_7709:
        /* <DEDUP_REMOVED lines=11> */
.L_x_7666:
        /* <DEDUP_REMOVED lines=27> */
.L_x_7664:
[----:B------:R-:W-:Y:S05]  /*efb0*/  BSYNC B0 ;  /* 0x0000000000007941 */ /* 0x000fea0003800000 */
.L_x_7663:
        /* <DEDUP_REMOVED lines=9> */
.L_x_7621:
[----:B------:R-:W-:Y:S05]  /*f050*/  BSYNC B6 ;  /* 0x0000000000067941 */ /* 0x000fea0003800000 */
.L_x_7619:
[----:B------:R-:W-:-:S03]  /*f060*/  UMOV UR4, 0xffffffff ;  /* 0xffffffff00047882 */ /* 0x000fc60000000000 */
[----:B------:R-:W-:Y:S05]  /*f070*/  BRA.DIV UR4, `(.L_x_7667) ;  /* 0x0000001604a87947 */ /* 0x000fea000b800000 */
[----:B------:R2:W3:Y:S04]  /*f080*/  SHFL.IDX PT, R4, R16, RZ, 0x1f ;  /* 0x00001fff10047589 */ /* 0x0004e800000e0000 */
[----:B------:R2:W4:Y:S02]  /*f090*/  SHFL.IDX PT, R7, R16, 0x1, 0x1f ;  /* 0x00201f0010077f89 */ /* 0x00052400000e0000 */
.L_x_7713:
        /* <DEDUP_REMOVED lines=13> */
.L_x_7669:
[----:B------:R-:W-:Y:S05]  /*f170*/  BSYNC B0 ;  /* 0x0000000000007941 */ /* 0x000fea0003800000 */
.L_x_7668:
        /* <DEDUP_REMOVED lines=23> */
.L_x_7721:
[----:B------:R-:W-:Y:S02]  /*f2f0*/  ULDC UR4, c[0x0][0xc10] ;  /* 0x0003040000047ab9 */ /* 0x000fe40000000800 */
[----:B------:R-:W-:-:S04]  /*f300*/  IMAD.U32 R5, RZ, RZ, UR4 ;  /* 0x00000004ff057e24 */ /* 0x000fc8000f8e00ff */
[----:B-1----:R-:W-:-:S04]  /*f310*/  IMAD R14, R14, R5, RZ ;  /* 0x000000050e0e7224 */ /* 0x002fc800078e02ff */
[----:B----4-:R-:W-:-:S05]  /*f320*/  IMAD.IADD R7, R7, 0x1, R14 ;  /* 0x0000000107077824 */ /* 0x010fca00078e020e */
[----:B---3--:R-:W-:-:S13]  /*f330*/  ISETP.GT.AND P0, PT, R7, R4, PT ;  /* 0x000000040700720c */ /* 0x008fda0003f04270 */
[----:B------:R-:W-:Y:S05]  /*f340*/  @P0 BRA `(.L_x_7671) ;  /* 0x0000000000b40947 */ /* 0x000fea0003800000 */
[----:B------:R-:W1:Y:S02]  /*f350*/  LDC R0, c[0x0][0xc14] ;  /* 0x00030500ff007b82 */ /* 0x000e640000000800 */
.L_x_7676:
        /* <DEDUP_REMOVED lines=14> */
.L_x_7674:
[----:B------:R-:W-:Y:S05]  /*f440*/  BSYNC B0 ;  /* 0x0000000000007941 */ /* 0x000fea0003800000 */
.L_x_7673:
        /* <DEDUP_REMOVED lines=23> */
.L_x_7729:
[----:B------:R-:W-:Y:S02]  /*f5c0*/  ULDC UR4, c[0x0][0xc10] ;  /* 0x0003040000047ab9 */ /* 0x000fe40000000800 */
[----:B------:R-:W-:-:S04]  /*f5d0*/  IMAD.U32 R5, RZ, RZ, UR4 ;  /* 0x00000004ff057e24 */ /* 0x000fc8000f8e00ff */
[----:B-1----:R-:W-:-:S04]  /*f5e0*/  IMAD R14, R14, R5, RZ ;  /* 0x000000050e0e7224 */ /* 0x002fc800078e02ff */
[----:B------:R-:W-:-:S05]  /*f5f0*/  IMAD.IADD R7, R14, 0x1, R7 ;  /* 0x000000010e077824 */ /* 0x000fca00078e0207 */
[----:B------:R-:W-:-:S13]  /*f600*/  ISETP.GT.AND P0, PT, R7, R4, PT ;  /* 0x000000040700720c */ /* 0x000fda0003f04270 */
[----:B------:R-:W-:Y:S05]  /*f610*/  @!P0 BRA `(.L_x_7676) ;  /* 0xfffffffc00508947 */ /* 0x000fea000383ffff */
.L_x_7671:
        /* <DEDUP_REMOVED lines=8> */
.L_x_7733:
[----:B------:R-:W-:Y:S01]  /*f6a0*/  ISETP.NE.AND P0, PT, R3, RZ, PT ;  /* 0x000000ff0300720c */ /* 0x000fe20003f05270 */
[----:B------:R-:W-:-:S12]  /*f6b0*/  IMAD.MOV.U32 R7, RZ, RZ, RZ ;  /* 0x000000ffff077224 */ /* 0x000fd800078e00ff */
[----:B------:R-:W-:Y:S05]  /*f6c0*/  @!P0 BRA `(.L_x_7678) ;  /* 0x0000000000108947 */ /* 0x000fea0003800000 */
[----:B------:R-:W-:Y:S01]  /*f6d0*/  UMOV UR4, 0xffffffff ;  /* 0xffffffff00047882 */ /* 0x000fe20000000000 */
[----:B------:R-:W-:Y:S02]  /*f6e0*/  VIADD R12, R6, 0xffffffff ;  /* 0xffffffff060c7836 */ /* 0x000fe40000000000 */
[----:B------:R-:W-:Y:S05]  /*f6f0*/  BRA.DIV UR4, `(.L_x_7679) ;  /* 0x0000001a043c7947 */ /* 0x000fea000b800000 */
[----:B------:R3:W4:Y:S02]  /*f700*/  SHFL.IDX PT, R7, R2, R12, 0x1f ;  /* 0x00001f0c02077589 */ /* 0x00072400000e0000 */
.L_x_7678:
        /* <DEDUP_REMOVED lines=67> */
.L_x_7672:
[----:B------:R-:W-:Y:S01]  /*fb40*/  UMOV UR4, URZ ;  /* 0x0000003f00047c82 */ /* 0x000fe20008000000 */
[----:B------:R-:W-:Y:S01]  /*fb50*/  UMOV UR5, URZ ;  /* 0x0000003f00057c82 */ /* 0x000fe20008000000 */
[----:B------:R-:W-:Y:S01]  /*fb60*/  ULDC UR6, c[0x0][0xc14] ;  /* 0x0003050000067ab9 */ /* 0x000fe20000000800 */
[----:B--2---:R-:W-:Y:S02]  /*fb70*/  IMAD.MOV.U32 R16, RZ, RZ, R4 ;  /* 0x000000ffff107224 */ /* 0x004fe400078e0004 */
[----:B------:R-:W-:Y:S02]  /*fb80*/  IMAD.U32 R17, RZ, RZ, UR4 ;  /* 0x00000004ff117e24 */ /* 0x000fe4000f8e00ff */
[----:B------:R-:W-:Y:S02]  /*fb90*/  IMAD.U32 R18, RZ, RZ, UR5 ;  /* 0x00000005ff127e24 */ /* 0x000fe4000f8e00ff */
[----:B------:R-:W-:-:S07]  /*fba0*/  IMAD.U32 R19, RZ, RZ, UR6 ;  /* 0x00000006ff137e24 */ /* 0x000fce000f8e00ff */
.L_x_7680:
        /* <DEDUP_REMOVED lines=12> */
.L_x_7615:
        /* <DEDUP_REMOVED lines=12> */
.L_x_7736:
[----:B------:R-:W-:Y:S05]  /*fd30*/  BSYNC B0 ;  /* 0x0000000000007941 */ /* 0x000fea0003800000 */
.L_x_7682:
[----:B------:R-:W-:-:S03]  /*fd40*/  UMOV UR4, 0xffffffff ;  /* 0xffffffff00047882 */ /* 0x000fc60000000000 */
[----:B------:R-:W-:Y:S05]  /*fd50*/  BRA.DIV UR4, `(.L_x_7684) ;  /* 0x0000001204e07947 */ /* 0x000fea000b800000 */
[----:B------:R-:W2:Y:S02]  /*fd60*/  S2R R2, SR_TID.X ;  /* 0x0000000000027919 */ /* 0x000ea40000002100 */
[----:B--2---:R-:W-:-:S04]  /*fd70*/  SHF.R.U32.HI R2, RZ, 0x5, R2 ;  /* 0x00000005ff027819 */ /* 0x004fc80000011602 */
[----:B------:R-:W-:-:S05]  /*fd80*/  LOP3.LUT R2, R2, 0x3, RZ, 0xc0, !PT ;  /* 0x0000000302027812 */ /* 0x000fca00078ec0ff */
[----:B------:R2:W3:Y:S02]  /*fd90*/  SHFL.IDX PT, R14, R2, RZ, 0x1f ;  /* 0x00001fff020e7589 */ /* 0x0004e400000e0000 */
.L_x_7739:
[----:B---3--:R-:W-:Y:S01]  /*fda0*/  ISETP.NE.AND P0, PT, R14, RZ, PT ;  /* 0x000000ff0e00720c */ /* 0x008fe20003f05270 */
[----:B------:R-:W-:-:S12]  /*fdb0*/  BSSY B0, `(.L_x_7685) ;  /* 0x0000027000007945 */ /* 0x000fd80003800000 */
[----:B------:R-:W-:Y:S05]  /*fdc0*/  @P0 BRA `(.L_x_7686) ;  /* 0x0000000000940947 */ /* 0x000fea0003800000 */
[----:B------:R-:W-:-:S03]  /*fdd0*/  UMOV UR4, 0xffffffff ;  /* 0xffffffff00047882 */ /* 0x000fc60000000000 */
[----:B------:R-:W-:Y:S05]  /*fde0*/  BRA.DIV UR4, `(.L_x_7687) ;  /* 0x0000001204f07947 */ /* 0x000fea000b800000 */
[----:B------:R-:W-:-:S13]  /*fdf0*/  ELECT P6, URZ, PT ;  /* 0x00000000003f782f */ /* 0x000fda00038c0000 */
.L_x_7742:
[----:B------:R-:W-:Y:S05]  /*fe00*/  @!P6 BRA `(.L_x_7686) ;  /* 0x000000000084e947 */ /* 0x000fea0003800000 */
[----:B------:R-:W-:-:S06]  /*fe10*/  ULOP3.LUT UR4, UR36, 0x2, URZ, 0xfc, !UPT ;  /* 0x0000000224047892 */ /* 0x000fcc000f8efc3f */
[----:B--2---:R-:W-:-:S05]  /*fe20*/  IMAD.U32 R2, RZ, RZ, UR4 ;  /* 0x00000004ff027e24 */ /* 0x004fca000f8e00ff */
[----:B------:R-:W-:-:S13]  /*fe30*/  ISETP.NE.AND P2, PT, R2, 0x3, PT ;  /* 0x000000030200780c */ /* 0x000fda0003f45270 */
[----:B------:R-:W-:Y:S05]  /*fe40*/  @!P2 BRA `(.L_x_7688) ;  /* 0x000000000004a947 */ /* 0x000fea0003800000 */
[----:B------:R-:W-:Y:S01]  /*fe50*/  BPT.TRAP 0x1 ;  /* 0x000000040000795c */ /* 0x000fe20000300000 */
.L_x_7688:
        /* <DEDUP_REMOVED lines=14> */
.L_x_7743:
[----:B------:R-:W2:Y:S02]  /*ff40*/  SYNCS.PHASECHK.TRANS64.TRYWAIT P0, [R7+URZ], R2 ;  /* 0x00000002070075a7 */ /* 0x000ea4000800017f */
[----:B--2---:R-:W-:Y:S05]  /*ff50*/  @!P0 BRA `(.L_x_7690) ;  /* 0x0000001000c88947 */ /* 0x004fea0003800000 */
.L_x_7744:
[----:B------:R-:W-:Y:S05]  /*ff60*/  @!P2 BRA `(.L_x_7691) ;  /* 0x000000000004a947 */ /* 0x000fea0003800000 */
[----:B------:R-:W-:Y:S01]  /*ff70*/  BPT.TRAP 0x1 ;  /* 0x000000040000795c */ /* 0x000fe20000300000 */
.L_x_7691:
[----:B------:R-:W3:Y:S01]  /*ff80*/  LDL.LU R4, [R1] ;  /* 0x0000000001047983 */ /* 0x000ee20000300800 */
[----:B------:R-:W-:-:S04]  /*ff90*/  VIADD R0, R0, 0x28860 ;  /* 0x0002886000007836 */ /* 0x000fc80000000000 */
[----:B---3--:R-:W-:-:S04]  /*ffa0*/  IMAD R4, R4, 0x8, R0 ;  /* 0x0000000804047824 */ /* 0x008fc800078e0200 */
[----:B------:R-:W3:Y:S02]  /*ffb0*/  SYNCS.PHASECHK.TRANS64.TRYWAIT P0, [R4+URZ], R5 ;  /* 0x00000005040075a7 */ /* 0x000ee4000800017f */
[----:B---3--:R-:W-:Y:S05]  /*ffc0*/  @!P0 BRA `(.L_x_7692) ;  /* 0x0000001000c08947 */ /* 0x008fea0003800000 */
.L_x_7745:
[----:B------:R-:W-:-:S07]  /*ffd0*/  IMAD R3, R3, 0x8, R0 ;  /* 0x0000000803037824 */ /* 0x000fce00078e0200 */
.L_x_7693:
[----:B----4-:R4:W0:Y:S02]  /*ffe0*/  SYNCS.PHASECHK.TRANS64.TRYWAIT P0, [R3+URZ], R2 ;  /* 0x00000002030075a7 */ /* 0x010824000800017f */
[----:B0-----:R-:W-:Y:S05]  /*fff0*/  @!P0 NANOSLEEP.SYNCS 0x989680 ;  /* 0x009896800000895d */ /* 0x001fea0003900000 */
[----:B------:R-:W0:Y:S02]  /*10000*/  @!P0 SYNCS.PHASECHK.TRANS64 P0, [R3+URZ], R2 ;  /* 0x00000002030085a7 */ /* 0x000e24000800007f */
[----:B0-----:R-:W-:Y:S05]  /*10010*/  @!P0 BRA `(.L_x_7693) ;  /* 0xfffffffc00f08947 */ /* 0x001fea000383ffff */
.L_x_7686:
[----:B------:R-:W-:Y:S05]  /*10020*/  BSYNC B0 ;  /* 0x0000000000007941 */ /* 0x000fea0003800000 */
.L_x_7685:
[----:B------:R-:W-:Y:S05]  /*10030*/  EXIT ;  /* 0x000000000000794d */ /* 0x000fea0003800000 */
.L_x_7559:
[----:B0-----:R-:W-:-:S04]  /*10040*/  IMAD.U32 R3, RZ, RZ, UR41 ;  /* 0x00000029ff037e24 */ /* 0x001fc8000f8e00ff */
[----:B------:R0:W1:Y:S03]  /*10050*/  SYNCS.PHASECHK.TRANS64.TRYWAIT P1, [R3+URZ+0x28800], R0 ;  /* 0x02880000030075a7 */ /* 0x000066000802017f */
[----:B-1----:R-:W-:Y:S05]  /*10060*/  @!P1 NANOSLEEP.SYNCS 0x989680 ;  /* 0x009896800000995d */ /* 0x002fea0003900000 */
[----:B------:R-:W1:Y:S02]  /*10070*/  @!P1 SYNCS.PHASECHK.TRANS64 P1, [R3+URZ+0x28800], R0 ;  /* 0x02880000030095a7 */ /* 0x000e64000802007f */
[----:B-1----:R-:W-:Y:S05]  /*10080*/  @!P1 BRA `(.L_x_7559) ;  /* 0xfffffffc00ec9947 */ /* 0x002fea000383ffff */
[----:B------:R-:W-:Y:S05]  /*10090*/  BRA `(.L_x_7694) ;  /* 0xffffff1400d47947 */ /* 0x000fea000383ffff */
.L_x_7563:
[----:B-1----:R1:W2:Y:S02]  /*100a0*/  SYNCS.PHASECHK.TRANS64.TRYWAIT P2, [R3+URZ+0x28830], R0 ;  /* 0x02883000030075a7 */ /* 0x0022a4000804017f */
[----:B--2---:R-:W-:Y:S05]  /*100b0*/  @!P2 NANOSLEEP.SYNCS 0x989680 ;  /* 0x009896800000a95d */ /* 0x004fea0003900000 */
[----:B------:R-:W2:Y:S02]  /*100c0*/  @!P2 SYNCS.PHASECHK.TRANS64 P2, [R3+URZ+0x28830], R0 ;  /* 0x028830000300a5a7 */ /* 0x000ea4000804007f */
[----:B--2---:R-:W-:Y:S05]  /*100d0*/  @!P2 BRA `(.L_x_7563) ;  /* 0xfffffffc00f0a947 */ /* 0x004fea000383ffff */
[----:B------:R-:W-:Y:S05]  /*100e0*/  BRA `(.L_x_7562) ;  /* 0xffffff1400fc7947 */ /* 0x000fea000383ffff */
.L_x_7568:
[----:B-1----:R-:W-:-:S04]  /*100f0*/  IMAD.U32 R5, RZ, RZ, UR6 ;  /* 0x00000006ff057e24 */ /* 0x002fc8000f8e00ff */
[----:B------:R1:W2:Y:S03]  /*10100*/  SYNCS.PHASECHK.TRANS64.TRYWAIT P2, [R5+URZ+0x28830], R0 ;  /* 0x02883000050075a7 */ /* 0x0002a6000804017f */
[----:B--2---:R-:W-:Y:S05]  /*10110*/  @!P2 NANOSLEEP.SYNCS 0x989680 ;  /* 0x009896800000a95d */ /* 0x004fea0003900000 */
[----:B------:R-:W2:Y:S02]  /*10120*/  @!P2 SYNCS.PHASECHK.TRANS64 P2, [R5+URZ+0x28830], R0 ;  /* 0x028830000500a5a7 */ /* 0x000ea4000804007f */
[----:B--2---:R-:W-:Y:S05]  /*10130*/  @!P2 BRA `(.L_x_7568) ;  /* 0xfffffffc00eca947 */ /* 0x004fea000383ffff */
[----:B------:R-:W-:Y:S05]  /*10140*/  BRA `(.L_x_7565) ;  /* 0xffffff3c00c87947 */ /* 0x000fea000383ffff */
.L_x_7572:
[----:B-1----:R-:W-:-:S04]  /*10150*/  IMAD.U32 R5, RZ, RZ, UR6 ;  /* 0x00000006ff057e24 */ /* 0x002fc8000f8e00ff */
[----:B------:R1:W2:Y:S03]  /*10160*/  SYNCS.PHASECHK.TRANS64.TRYWAIT P2, [R5+URZ+0x28850], R0 ;  /* 0x02885000050075a7 */ /* 0x0002a6000804017f */
[----:B--2---:R-:W-:Y:S05]  /*10170*/  @!P2 NANOSLEEP.SYNCS 0x989680 ;  /* 0x009896800000a95d */ /* 0x004fea0003900000 */
[----:B------:R-:W2:Y:S02]  /*10180*/  @!P2 SYNCS.PHASECHK.TRANS64 P2, [R5+URZ+0x28850], R0 ;  /* 0x028850000500a5a7 */ /* 0x000ea4000804007f */
[----:B--2---:R-:W-:Y:S05]  /*10190*/  @!P2 BRA `(.L_x_7572) ;  /* 0xfffffffc00eca947 */ /* 0x004fea000383ffff */
[----:B------:R-:W-:Y:S05]  /*101a0*/  BRA `(.L_x_7569) ;  /* 0xffffff4000887947 */ /* 0x000fea000383ffff */
.L_x_7578:
[----:B-1----:R-:W-:-:S04]  /*101b0*/  IMAD.U32 R5, RZ, RZ, UR6 ;  /* 0x00000006ff057e24 */ /* 0x002fc8000f8e00ff */
[----:B------:R1:W2:Y:S03]  /*101c0*/  SYNCS.PHASECHK.TRANS64.TRYWAIT P2, [R5+URZ+0x28830], R0 ;  /* 0x02883000050075a7 */ /* 0x0002a6000804017f */
[----:B--2---:R-:W-:Y:S05]  /*101d0*/  @!P2 NANOSLEEP.SYNCS 0x989680 ;  /* 0x009896800000a95d */ /* 0x004fea0003900000 */
[----:B------:R-:W2:Y:S02]  /*101e0*/  @!P2 SYNCS.PHASECHK.TRANS64 P2, [R5+URZ+0x28830], R0 ;  /* 0x028830000500a5a7 */ /* 0x000ea4000804007f */
[----:B--2---:R-:W-:Y:S05]  /*101f0*/  @!P2 BRA `(.L_x_7578) ;  /* 0xfffffffc00eca947 */ /* 0x004fea000383ffff */
[----:B------:R-:W-:Y:S05]  /*10200*/  BRA `(.L_x_7575) ;  /* 0xffffff6400d07947 */ /* 0x000fea000383ffff */
.L_x_7582:
[----:B-1----:R-:W-:-:S04]  /*10210*/  IMAD.U32 R5, RZ, RZ, UR6 ;  /* 0x00000006ff057e24 */ /* 0x002fc8000f8e00ff */
[----:B------:R1:W2:Y:S03]  /*10220*/  SYNCS.PHASECHK.TRANS64.TRYWAIT P2, [R5+URZ+0x28850], R0 ;  /* 0x02885000050075a7 */ /* 0x0002a6000804017f */
[----:B--2---:R-:W-:Y:S05]  /*10230*/  @!P2 NANOSLEEP.SYNCS 0x989680 ;  /* 0x009896800000a95d */ /* 0x004fea0003900000 */
[----:B------:R-:W2:Y:S02]  /*10240*/  @!P2 SYNCS.PHASECHK.TRANS64 P2, [R5+URZ+0x28850], R0 ;  /* 0x028850000500a5a7 */ /* 0x000ea4000804007f */
[----:B--2---:R-:W-:Y:S05]  /*10250*/  @!P2 BRA `(.L_x_7582) ;  /* 0xfffffffc00eca947 */ /* 0x004fea000383ffff */
[----:B------:R-:W-:Y:S05]  /*10260*/  BRA `(.L_x_7579) ;  /* 0xffffff6800907947 */ /* 0x000fea000383ffff */
.L_x_7587:
[----:B-1----:R-:W-:-:S04]  /*10270*/  IMAD.U32 R7, RZ, RZ, UR5 ;  /* 0x00000005ff077e24 */ /* 0x002fc8000f8e00ff */
[----:B------:R1:W2:Y:S03]  /*10280*/  SYNCS.PHASECHK.TRANS64.TRYWAIT P0, [R7+URZ+0x28850], R6 ;  /* 0x02885006070075a7 */ /* 0x0002a6000800017f */
[----:B--2---:R-:W-:Y:S05]  /*10290*/  @!P0 NANOSLEEP.SYNCS 0x989680 ;  /* 0x009896800000895d */ /* 0x004fea0003900000 */
[----:B------:R-:W2:Y:S02]  /*102a0*/  @!P0 SYNCS.PHASECHK.TRANS64 P0, [R7+URZ+0x28850], R6 ;  /* 0x02885006070085a7 */ /* 0x000ea4000800007f */
[----:B--2---:R-:W-:Y:S05]  /*102b0*/  @!P0 BRA `(.L_x_7587) ;  /* 0xfffffffc00ec8947 */ /* 0x004fea000383ffff */
[----:B------:R-:W-:Y:S05]  /*102c0*/  BRA `(.L_x_7586) ;  /* 0xffffff8400707947 */ /* 0x000fea000383ffff */
.L_x_7627:
        /* <DEDUP_REMOVED lines=11> */
.L_x_7696:
[----:B------:R-:W-:Y:S05]  /*10380*/  BSYNC B0 ;  /* 0x0000000000007941 */ /* 0x000fea0003800000 */
.L_x_7695:
[----:B------:R-:W-:Y:S05]  /*10390*/  BRA `(.L_x_7697) ;  /* 0xffffffc800187947 */ /* 0x000fea000383ffff */
.L_x_7628:
[----:B------:R-:W-:Y:S01]  /*103a0*/  BSSY B0, `(.L_x_7698) ;  /* 0x0000006000007945 */ /* 0x000fe20003800000 */
[----:B------:R-:W-:-:S07]  /*103b0*/  IMAD.MOV.U32 R15, RZ, RZ, -0x1 ;  /* 0xffffffffff0f7424 */ /* 0x000fce00078e00ff */
[----:B------:R-:W-:Y:S05]  /*103c0*/  WARPSYNC.COLLECTIVE R15, `(.L_x_7699) ;  /* 0x000000000f0c7348 */ /* 0x000fea0003c00000 */
[----:B------:R-:W-:Y:S02]  /*103d0*/  ELECT P6, UR62, PT ;  /* 0x00000000003e782f */ /* 0x000fe400038c0000 */
[----:B------:R-:W-:Y:S01]  /*103e0*/  MOV R14, UR62 ;  /* 0x0000003e000e7c02 */ /* 0x000fe20008000f00 */
[----:B------:R-:W-:Y:S10]  /*103f0*/  ENDCOLLECTIVE ;  /* 0x000000000000791b */ /* 0x000ff40003800000 */
.L_x_7699:
[----:B------:R-:W-:Y:S05]  /*10400*/  BSYNC B0 ;  /* 0x0000000000007941 */ /* 0x000fea0003800000 */
.L_x_7698:
[----:B------:R-:W-:Y:S05]  /*10410*/  BRA `(.L_x_7700) ;  /* 0xffffffc800087947 */ /* 0x000fea000383ffff */
.L_x_7631:
[----:B0-----:R0:W1:Y:S02]  /*10420*/  SYNCS.PHASECHK.TRANS64.TRYWAIT P0, [R8+URZ+0x28840], R9 ;  /* 0x02884009080075a7 */ /* 0x001064000800017f */
[----:B-1----:R-:W-:Y:S05]  /*10430*/  @!P0 NANOSLEEP.SYNCS 0x989680 ;  /* 0x009896800000895d */ /* 0x002fea0003900000 */
[----:B------:R-:W1:Y:S02]  /*10440*/  @!P0 SYNCS.PHASECHK.TRANS64 P0, [R8+URZ+0x28840], R9 ;  /* 0x02884009080085a7 */ /* 0x000e64000800007f */
[----:B-1----:R-:W-:Y:S05]  /*10450*/  @!P0 BRA `(.L_x_7631) ;  /* 0xfffffffc00f08947 */ /* 0x002fea000383ffff */
[----:B------:R-:W-:Y:S05]  /*10460*/  BRA `(.L_x_7701) ;  /* 0xffffffc800707947 */ /* 0x000fea000383ffff */
.L_x_7634:
        /* <DEDUP_REMOVED lines=8> */
.L_x_7642:
[----:B0-----:R0:W1:Y:S02]  /*104f0*/  SYNCS.PHASECHK.TRANS64.TRYWAIT P0, [R2+URZ+0x28840], R3 ;  /* 0x02884003020075a7 */ /* 0x001064000800017f */
[----:B-1----:R-:W-:Y:S05]  /*10500*/  @!P0 NANOSLEEP.SYNCS 0x989680 ;  /* 0x009896800000895d */ /* 0x002fea0003900000 */
[----:B------:R-:W1:Y:S02]  /*10510*/  @!P0 SYNCS.PHASECHK.TRANS64 P0, [R2+URZ+0x28840], R3 ;  /* 0x02884003020085a7 */ /* 0x000e64000800007f */
[----:B-1----:R-:W-:Y:S05]  /*10520*/  @!P0 BRA `(.L_x_7642) ;  /* 0xfffffffc00f08947 */ /* 0x002fea000383ffff */
[----:B------:R-:W-:Y:S05]  /*10530*/  BRA `(.L_x_7703) ;  /* 0xffffffd000387947 */ /* 0x000fea000383ffff */
.L_x_7644:
[----:B0-----:R0:W1:Y:S02]  /*10540*/  SYNCS.PHASECHK.TRANS64.TRYWAIT P0, [R2+URZ+0x60], R3 ;  /* 0x00006003020075a7 */ /* 0x001064000800017f */
[----:B-1----:R-:W-:Y:S05]  /*10550*/  @!P0 NANOSLEEP.SYNCS 0x989680 ;  /* 0x009896800000895d */ /* 0x002fea0003900000 */
[----:B------:R-:W1:Y:S02]  /*10560*/  @!P0 SYNCS.PHASECHK.TRANS64 P0, [R2+URZ+0x60], R3 ;  /* 0x00006003020085a7 */ /* 0x000e64000800007f */
[----:B-1----:R-:W-:Y:S05]  /*10570*/  @!P0 BRA `(.L_x_7644) ;  /* 0xfffffffc00f08947 */ /* 0x002fea000383ffff */
[----:B------:R-:W-:Y:S05]  /*10580*/  BRA `(.L_x_7704) ;  /* 0xffffffd000d47947 */ /* 0x000fea000383ffff */
.L_x_7649:
[----:B-1----:R1:W2:Y:S02]  /*10590*/  SYNCS.PHASECHK.TRANS64.TRYWAIT P0, [R2+URZ+0x28840], R3 ;  /* 0x02884003020075a7 */ /* 0x0022a4000800017f */
[----:B--2---:R-:W-:Y:S05]  /*105a0*/  @!P0 NANOSLEEP.SYNCS 0x989680 ;  /* 0x009896800000895d */ /* 0x004fea0003900000 */
[----:B------:R-:W2:Y:S02]  /*105b0*/  @!P0 SYNCS.PHASECHK.TRANS64 P0, [R2+URZ+0x28840], R3 ;  /* 0x02884003020085a7 */ /* 0x000ea4000800007f */
[----:B--2---:R-:W-:Y:S05]  /*105c0*/  @!P0 BRA `(.L_x_7649) ;  /* 0xfffffffc00f08947 */ /* 0x004fea000383ffff */
[----:B------:R-:W-:Y:S05]  /*105d0*/  BRA `(.L_x_7705) ;  /* 0xffffffd800307947 */ /* 0x000fea000383ffff */
.L_x_7651:
[----:B0-----:R0:W1:Y:S02]  /*105e0*/  SYNCS.PHASECHK.TRANS64.TRYWAIT P1, [R2+URZ+0x60], R3 ;  /* 0x00006003020075a7 */ /* 0x001064000802017f */
[----:B-1----:R-:W-:Y:S05]  /*105f0*/  @!P1 NANOSLEEP.SYNCS 0x989680 ;  /* 0x009896800000995d */ /* 0x002fea0003900000 */
[----:B------:R-:W1:Y:S02]  /*10600*/  @!P1 SYNCS.PHASECHK.TRANS64 P1, [R2+URZ+0x60], R3 ;  /* 0x00006003020095a7 */ /* 0x000e64000802007f */
[----:B-1----:R-:W-:Y:S05]  /*10610*/  @!P1 BRA `(.L_x_7651) ;  /* 0xfffffffc00f09947 */ /* 0x002fea000383ffff */
[----:B------:R-:W-:Y:S05]  /*10620*/  BRA `(.L_x_7706) ;  /* 0xffffffd800cc7947 */ /* 0x000fea000383ffff */
.L_x_7656:
[----:B--2---:R2:W3:Y:S02]  /*10630*/  SYNCS.PHASECHK.TRANS64.TRYWAIT P0, [R2+URZ+0x28840], R3 ;  /* 0x02884003020075a7 */ /* 0x0044e4000800017f */
[----:B---3--:R-:W-:Y:S05]  /*10640*/  @!P0 NANOSLEEP.SYNCS 0x989680 ;  /* 0x009896800000895d */ /* 0x008fea0003900000 */
[----:B------:R-:W3:Y:S02]  /*10650*/  @!P0 SYNCS.PHASECHK.TRANS64 P0, [R2+URZ+0x28840], R3 ;  /* 0x02884003020085a7 */ /* 0x000ee4000800007f */
[----:B---3--:R-:W-:Y:S05]  /*10660*/  @!P0 BRA `(.L_x_7656) ;  /* 0xfffffffc00f08947 */ /* 0x008fea000383ffff */
[----:B------:R-:W-:Y:S05]  /*10670*/  BRA `(.L_x_7707) ;  /* 0xffffffdc00e87947 */ /* 0x000fea000383ffff */
.L_x_7658:
[----:B0-----:R0:W1:Y:S02]  /*10680*/  SYNCS.PHASECHK.TRANS64.TRYWAIT P1, [R2+URZ+0x60], R9 ;  /* 0x00006009020075a7 */ /* 0x001064000802017f */
[----:B-1----:R-:W-:Y:S05]  /*10690*/  @!P1 NANOSLEEP.SYNCS 0x989680 ;  /* 0x009896800000995d */ /* 0x002fea0003900000 */
[----:B------:R-:W1:Y:S02]  /*106a0*/  @!P1 SYNCS.PHASECHK.TRANS64 P1, [R2+URZ+0x60], R9 ;  /* 0x00006009020095a7 */ /* 0x000e64000802007f */
[----:B-1----:R-:W-:Y:S05]  /*106b0*/  @!P1 BRA `(.L_x_7658) ;  /* 0xfffffffc00f09947 */ /* 0x002fea000383ffff */
[----:B------:R-:W-:Y:S05]  /*106c0*/  BRA `(.L_x_7708) ;  /* 0xffffffe000847947 */ /* 0x000fea000383ffff */
.L_x_7665:
[----:B-1----:R1:W2:Y:S02]  /*106d0*/  SYNCS.PHASECHK.TRANS64.TRYWAIT P0, [R3+URZ+0x28860], R2 ;  /* 0x02886002030075a7 */ /* 0x0022a4000800017f */
[----:B--2---:R-:W-:Y:S05]  /*106e0*/  @!P0 NANOSLEEP.SYNCS 0x989680 ;  /* 0x009896800000895d */ /* 0x004fea0003900000 */
[----:B------:R-:W2:Y:S02]  /*106f0*/  @!P0 SYNCS.PHASECHK.TRANS64 P0, [R3+URZ+0x28860], R2 ;  /* 0x02886002030085a7 */ /* 0x000ea4000800007f */
[----:B--2---:R-:W-:Y:S05]  /*10700*/  @!P0 BRA `(.L_x_7665) ;  /* 0xfffffffc00f08947 */ /* 0x004fea000383ffff */
[----:B------:R-:W-:Y:S05]  /*10710*/  BRA `(.L_x_7709) ;  /* 0xffffffe4008c7947 */ /* 0x000fea000383ffff */
.L_x_7667:
        /* <DEDUP_REMOVED lines=8> */
.L_x_7711:
[----:B------:R-:W-:Y:S05]  /*107a0*/  BSYNC B0 ;  /* 0x0000000000007941 */ /* 0x000fea0003800000 */
.L_x_7710:
        /* <DEDUP_REMOVED lines=8> */
.L_x_7712:
[----:B------:R-:W-:Y:S01]  /*10830*/  IMAD.MOV.U32 R7, RZ, RZ, R14 ;  /* 0x000000ffff077224 */ /* 0x000fe200078e000e */
[----:B------:R-:W-:Y:S06]  /*10840*/  BRA `(.L_x_7713) ;  /* 0xffffffe800147947 */ /* 0x000fec000383ffff */
.L_x_7670:
        /* <DEDUP_REMOVED lines=8> */
.L_x_7715:
[----:B------:R-:W-:Y:S05]  /*108d0*/  BSYNC B0 ;  /* 0x0000000000007941 */ /* 0x000fea0003800000 */
.L_x_7714:
        /* <DEDUP_REMOVED lines=10> */
.L_x_7716:
        /* <DEDUP_REMOVED lines=8> */
.L_x_7717:
        /* <DEDUP_REMOVED lines=8> */
.L_x_7718:
        /* <DEDUP_REMOVED lines=8> */
.L_x_7719:
        /* <DEDUP_REMOVED lines=8> */
.L_x_7720:
[----:B------:R-:W-:Y:S05]  /*10b80*/  BRA `(.L_x_7721) ;  /* 0xffffffe400d87947 */ /* 0x000fea000383ffff */
.L_x_7675:
        /* <DEDUP_REMOVED lines=8> */
.L_x_7723:
[----:B------:R-:W-:Y:S05]  /*10c10*/  BSYNC B0 ;  /* 0x0000000000007941 */ /* 0x000fea0003800000 */
.L_x_7722:
        /* <DEDUP_REMOVED lines=10> */
.L_x_7724:
        /* <DEDUP_REMOVED lines=8> */
.L_x_7725:
        /* <DEDUP_REMOVED lines=8> */
.L_x_7726:
        /* <DEDUP_REMOVED lines=8> */
.L_x_7727:
        /* <DEDUP_REMOVED lines=8> */
.L_x_7728:
[----:B------:R-:W-:Y:S05]  /*10ec0*/  BRA `(.L_x_7729) ;  /* 0xffffffe400bc7947 */ /* 0x000fea000383ffff */
.L_x_7677:
[----:B------:R-:W-:Y:S01]  /*10ed0*/  BSSY B0, `(.L_x_7730) ;  /* 0x0000006000007945 */ /* 0x000fe20003800000 */
[----:B------:R-:W-:Y:S01]  /*10ee0*/  PLOP3.LUT P6, PT, P6, PT, PT, 0x8, 0x0 ;  /* 0x000000000000781c */ /* 0x000fe200037ce170 */
[----:B------:R-:W-:-:S12]  /*10ef0*/  IMAD.MOV.U32 R15, RZ, RZ, -0x1 ;  /* 0xffffffffff0f7424 */ /* 0x000fd800078e00ff */
[----:B0-----:R-:W-:Y:S05]  /*10f00*/  WARPSYNC.COLLECTIVE R15, `(.L_x_7731) ;  /* 0x000000000f087348 */ /* 0x001fea0003c00000 */
[----:B------:R-:W-:Y:S01]  /*10f10*/  VOTE.ANY R14, PT, P6 ;  /* 0x00000000000e7806 */ /* 0x000fe200030e0100 */
[----:B0-----:R-:W-:Y:S06]  /*10f20*/  ENDCOLLECTIVE ;  /* 0x000000000000791b */ /* 0x001fec0003800000 */
.L_x_7731:
[----:B------:R-:W-:Y:S05]  /*10f30*/  BSYNC B0 ;  /* 0x0000000000007941 */ /* 0x000fea0003800000 */
.L_x_7730:
        /* <DEDUP_REMOVED lines=9> */
.L_x_7732:
[----:B------:R-:W-:Y:S01]  /*10fd0*/  IMAD.MOV.U32 R17, RZ, RZ, R14 ;  /* 0x000000ffff117224 */ /* 0x000fe200078e000e */
[----:B------:R-:W-:Y:S06]  /*10fe0*/  BRA `(.L_x_7733) ;  /* 0xffffffe400ac7947 */ /* 0x000fec000383ffff */
.L_x_7679:
[----:B------:R-:W-:Y:S01]  /*10ff0*/  BSSY B0, `(.L_x_7734) ;  /* 0x0000007000007945 */ /* 0x000fe20003800000 */
[----:B------:R-:W-:Y:S02]  /*11000*/  IMAD.MOV.U32 R13, RZ, RZ, R2 ;  /* 0x000000ffff0d7224 */ /* 0x000fe400078e0002 */
[----:B------:R-:W-:Y:S02]  /*11010*/  IMAD.MOV.U32 R11, RZ, RZ, 0x1f ;  /* 0x0000001fff0b7424 */ /* 0x000fe400078e00ff */
[----:B------:R-:W-:-:S07]  /*11020*/  IMAD.MOV.U32 R15, RZ, RZ, -0x1 ;  /* 0xffffffffff0f7424 */ /* 0x000fce00078e00ff */
[----:B012---:R-:W-:Y:S05]  /*11030*/  WARPSYNC.COLLECTIVE R15, `(.L_x_7735) ;  /* 0x000000000f087348 */ /* 0x007fea0003c00000 */
[----:B------:R3:W4:Y:S02]  /*11040*/  SHFL.IDX P6, R14, R13, R12, R11 ;  /* 0x0000000c0d0e7389 */ /* 0x00072400000c000b */
[----:B01234-:R-:W-:Y:S01]  /*11050*/  ENDCOLLECTIVE ;  /* 0x000000000000791b */ /* 0x01ffe20003800000 */
.L_x_7735:
[----:B------:R-:W-:Y:S05]  /*11060*/  BSYNC B0 ;  /* 0x0000000000007941 */ /* 0x000fea0003800000 */
.L_x_7734:
[----:B------:R-:W-:Y:S01]  /*11070*/  IMAD.MOV.U32 R7, RZ, RZ, R14 ;  /* 0x000000ffff077224 */ /* 0x000fe200078e000e */
[----:B------:R-:W-:Y:S06]  /*11080*/  BRA `(.L_x_7678) ;  /* 0xffffffe400a07947 */ /* 0x000fec000383ffff */
.L_x_7683:
[----:B-1----:R1:W2:Y:S02]  /*11090*/  SYNCS.PHASECHK.TRANS64.TRYWAIT P0, [R0+URZ+0x28820], R3 ;  /* 0x02882003000075a7 */ /* 0x0022a4000800017f */
[----:B--2---:R-:W-:Y:S05]  /*110a0*/  @!P0 NANOSLEEP.SYNCS 0x989680 ;  /* 0x009896800000895d */ /* 0x004fea0003900000 */
[----:B------:R-:W2:Y:S02]  /*110b0*/  @!P0 SYNCS.PHASECHK.TRANS64 P0, [R0+URZ+0x28820], R3 ;  /* 0x02882003000085a7 */ /* 0x000ea4000800007f */
[----:B--2---:R-:W-:Y:S05]  /*110c0*/  @!P0 BRA `(.L_x_7683) ;  /* 0xfffffffc00f08947 */ /* 0x004fea000383ffff */
[----:B------:R-:W-:Y:S05]  /*110d0*/  BRA `(.L_x_7736) ;  /* 0xffffffec00147947 */ /* 0x000fea000383ffff */
.L_x_7684:
        /* <DEDUP_REMOVED lines=11> */
.L_x_7738:
[----:B------:R-:W-:Y:S05]  /*11190*/  BSYNC B0 ;  /* 0x0000000000007941 */ /* 0x000fea0003800000 */
.L_x_7737:
[----:B------:R-:W-:Y:S05]  /*111a0*/  BRA `(.L_x_7739) ;  /* 0xffffffe800fc7947 */ /* 0x000fea000383ffff */
.L_x_7687:
[----:B------:R-:W-:Y:S01]  /*111b0*/  BSSY B1, `(.L_x_7740) ;  /* 0x0000006000017945 */ /* 0x000fe20003800000 */
[----:B------:R-:W-:-:S07]  /*111c0*/  IMAD.MOV.U32 R15, RZ, RZ, -0x1 ;  /* 0xffffffffff0f7424 */ /* 0x000fce00078e00ff */
[----:B012---:R-:W-:Y:S05]  /*111d0*/  WARPSYNC.COLLECTIVE R15, `(.L_x_7741) ;  /* 0x000000000f0c7348 */ /* 0x007fea0003c00000 */
[----:B------:R-:W-:Y:S02]  /*111e0*/  ELECT P6, UR62, PT ;  /* 0x00000000003e782f */ /* 0x000fe400038c0000 */
[----:B------:R-:W-:Y:S01]  /*111f0*/  MOV R14, UR62 ;  /* 0x0000003e000e7c02 */ /* 0x000fe20008000f00 */
[----:B012---:R-:W-:Y:S10]  /*11200*/  ENDCOLLECTIVE ;  /* 0x000000000000791b */ /* 0x007ff40003800000 */
.L_x_7741:
[----:B------:R-:W-:Y:S05]  /*11210*/  BSYNC B1 ;  /* 0x0000000000017941 */ /* 0x000fea0003800000 */
.L_x_7740:
[----:B------:R-:W-:Y:S05]  /*11220*/  BRA `(.L_x_7742) ;  /* 0xffffffe800f47947 */ /* 0x000fea000383ffff */
.L_x_7689:
[----:B-1----:R1:W2:Y:S02]  /*11230*/  SYNCS.PHASECHK.TRANS64.TRYWAIT P0, [R6+URZ], R5 ;  /* 0x00000005060075a7 */ /* 0x0022a4000800017f */
[----:B--2---:R-:W-:Y:S05]  /*11240*/  @!P0 NANOSLEEP.SYNCS 0x989680 ;  /* 0x009896800000895d */ /* 0x004fea0003900000 */
[----:B------:R-:W2:Y:S02]  /*11250*/  @!P0 SYNCS.PHASECHK.TRANS64 P0, [R6+URZ], R5 ;  /* 0x00000005060085a7 */ /* 0x000ea4000800007f */
[----:B--2---:R-:W-:Y:S05]  /*11260*/  @!P0 BRA `(.L_x_7689) ;  /* 0xfffffffc00f08947 */ /* 0x004fea000383ffff */
[----:B------:R-:W-:Y:S05]  /*11270*/  BRA `(.L_x_7743) ;  /* 0xffffffec00307947 */ /* 0x000fea000383ffff */
.L_x_7690:
[----:B--2---:R2:W3:Y:S02]  /*11280*/  SYNCS.PHASECHK.TRANS64.TRYWAIT P0, [R7+URZ], R2 ;  /* 0x00000002070075a7 */ /* 0x0044e4000800017f */
[----:B---3--:R-:W-:Y:S05]  /*11290*/  @!P0 NANOSLEEP.SYNCS 0x989680 ;  /* 0x009896800000895d */ /* 0x008fea0003900000 */
[----:B------:R-:W3:Y:S02]  /*112a0*/  @!P0 SYNCS.PHASECHK.TRANS64 P0, [R7+URZ], R2 ;  /* 0x00000002070085a7 */ /* 0x000ee4000800007f */
[----:B---3--:R-:W-:Y:S05]  /*112b0*/  @!P0 BRA `(.L_x_7690) ;  /* 0xfffffffc00f08947 */ /* 0x008fea000383ffff */
[----:B------:R-:W-:Y:S05]  /*112c0*/  BRA `(.L_x_7744) ;  /* 0xffffffec00247947 */ /* 0x000fea000383ffff */
.L_x_7692:
[----:B---3--:R3:W4:Y:S02]  /*112d0*/  SYNCS.PHASECHK.TRANS64.TRYWAIT P0, [R4+URZ], R5 ;  /* 0x00000005040075a7 */ /* 0x008724000800017f */
[----:B----4-:R-:W-:Y:S05]  /*112e0*/  @!P0 NANOSLEEP.SYNCS 0x989680 ;  /* 0x009896800000895d */ /* 0x010fea0003900000 */
[----:B------:R-:W4:Y:S02]  /*112f0*/  @!P0 SYNCS.PHASECHK.TRANS64 P0, [R4+URZ], R5 ;  /* 0x00000005040085a7 */ /* 0x000f24000800007f */
[----:B----4-:R-:W-:Y:S05]  /*11300*/  @!P0 BRA `(.L_x_7692) ;  /* 0xfffffffc00f08947 */ /* 0x010fea000383ffff */
[----:B------:R-:W-:Y:S05]  /*11310*/  BRA `(.L_x_7745) ;  /* 0xffffffec002c7947 */ /* 0x000fea000383ffff */
.L_x_7746:
        /* <DEDUP_REMOVED lines=14> */
.L_x_12777:


//--------------------- .text._ZN7cutlass13device_kernelIN5flash11enable_sm90INS1_16FlashAttnFwdSm90INS1_25CollectiveMainloopFwdSm90ILi2EN4cute5tupleIJNS5_1CILi1EEES8_S8_EEENS6_IJNS7_ILi128EEESA_SA_EEELi128ENS_10bfloat16_tEfNS_4arch4Sm90ELb1ELb0ELb0ELb1ELb0ELb1ELb0ELb1ELb1ELb0ELb0ELb0EEENS1_21CollectiveEpilogueFwdISB_S9_SC_SE_Li256ELb1ELb0ELb0ELb0EEENS1_36VarlenDynamicPersistentTileSchedulerILi128ELi128ELi256ELi32ELb0ELb0ELb1ELb1ELb1ELb1EEEEEEEEEvNT_6ParamsE --------------------------
	.section	.text._ZN7cutlass13device_kernelIN5flash11enable_sm90INS1_16FlashAttnFwdSm90INS1_25CollectiveMainloopFwdSm90ILi2EN4cute5tupleIJNS5_1CILi1EEES8_S8_EEENS6_IJNS7_ILi128EEESA_SA_EEELi128ENS_10bfloat16_tEfNS_4arch4Sm90ELb1ELb0ELb0ELb1ELb0ELb1ELb0ELb1ELb1ELb0ELb0ELb0EEENS1_21CollectiveEpilogueFwdISB_S9_SC_SE_Li256ELb1ELb0ELb0ELb0EEENS1_36VarlenDynamicPersistentTileSchedulerILi128ELi128ELi256ELi32ELb0ELb0ELb1ELb1ELb1ELb1EEEEEEEEEvNT_6ParamsE,"ax",@progbits
	.align	128
.text._ZN7cutlass13device_kernelIN5flash11enable_sm90INS1_16FlashAttnFwdSm90INS1_25CollectiveMainloopFwdSm90ILi2EN4cute5tupleIJNS5_1CILi1EEES8_S8_EEENS6_IJNS7_ILi128EEESA_SA_EEELi128ENS_10bfloat16_tEfNS_4arch4Sm90ELb1ELb0ELb0ELb1ELb0ELb1ELb0ELb1ELb1ELb0ELb0ELb0EEENS1_21CollectiveEpilogueFwdISB_S9_SC_SE_Li256ELb1ELb0ELb0ELb0EEENS1_36VarlenDynamicPersistentTileSchedulerILi128ELi128ELi256ELi32ELb0ELb0ELb1ELb1ELb1ELb1EEEEEEEEEvNT_6ParamsE:
        .type           _ZN7cutlass13device_kernelIN5flash11enable_sm90INS1_16FlashAttnFwdSm90INS1_25CollectiveMainloopFwdSm90ILi2EN4cute5tupleIJNS5_1CILi1EEES8_S8_EEENS6_IJNS7_ILi128EEESA_SA_EEELi128ENS_10bfloat16_tEfNS_4arch4Sm90ELb1ELb0ELb0ELb1ELb0ELb1ELb0ELb1ELb1ELb0ELb0ELb0EEENS1_21CollectiveEpilogueFwdISB_S9_SC_SE_Li256ELb1ELb0ELb0ELb0EEENS1_36VarlenDynamicPersistentTileSchedulerILi128ELi128ELi256ELi32ELb0ELb0ELb1ELb1ELb1ELb1EEEEEEEEEvNT_6ParamsE,@function
        .size           _ZN7cutlass13device_kernelIN5flash11enable_sm90INS1_16FlashAttnFwdSm90INS1_25CollectiveMainloopFwdSm90ILi2EN4cute5tupleIJNS5_1CILi1EEES8_S8_EEENS6_IJNS7_ILi128EEESA_SA_EEELi128ENS_10bfloat16_tEfNS_4arch4Sm90ELb1ELb0ELb0ELb1ELb0ELb1ELb0ELb1ELb1ELb0ELb0ELb0EEENS1_21CollectiveEpilogueFwdISB_S9_SC_SE_Li256ELb1ELb0ELb0ELb0EEENS1_36VarlenDynamicPersistentTileSchedulerILi128ELi128ELi256ELi32ELb0ELb0ELb1ELb1ELb1ELb1EEEEEEEEEvNT_6ParamsE,(.L_x_12778 - _ZN7cutlass13device_kernelIN5flash11enable_sm90INS1_16FlashAttnFwdSm90INS1_25CollectiveMainloopFwdSm90ILi2EN4cute5tupleIJNS5_1CILi1EEES8_S8_EEENS6_IJNS7_ILi128EEESA_SA_EEELi128ENS_10bfloat16_tEfNS_4arch4Sm90ELb1ELb0ELb0ELb1ELb0ELb1ELb0ELb1ELb1ELb0ELb0ELb0EEENS1_21CollectiveEpilogueFwdISB_S9_SC_SE_Li256ELb1ELb0ELb0ELb0EEENS1_36VarlenDynamicPersistentTileSchedulerILi128ELi128ELi256ELi32ELb0ELb0ELb1ELb1ELb1ELb1EEEEEEEEEvNT_6ParamsE)
        .other          _ZN7cutlass13device_kernelIN5flash11enable_sm90INS1_16FlashAttnFwdSm90INS1_25CollectiveMainloopFwdSm90ILi2EN4cute5tupleIJNS5_1CILi1EEES8_S8_EEENS6_IJNS7_ILi128EEESA_SA_EEELi128ENS_10bfloat16_tEfNS_4arch4Sm90ELb1ELb0ELb0ELb1ELb0ELb1ELb0ELb1ELb1ELb0ELb0ELb0EEENS1_21CollectiveEpilogueFwdISB_S9_SC_SE_Li256ELb1ELb0ELb0ELb0EEENS1_36VarlenDynamicPersistentTileSchedulerILi128ELi128ELi256ELi32ELb0ELb0ELb1ELb1ELb1ELb1EEEEEEEEEvNT_6ParamsE,@"STO_CUDA_ENTRY STV_DEFAULT"
_ZN7cutlass13device_kernelIN5flash11enable_sm90INS1_16FlashAttnFwdSm90INS1_25CollectiveMainloopFwdSm90ILi2EN4cute5tupleIJNS5_1CILi1EEES8_S8_EEENS6_IJNS7_ILi128EEESA_SA_EEELi128ENS_10bfloat16_tEfNS_4arch4Sm90ELb1ELb0ELb0ELb1ELb0ELb1ELb0ELb1ELb1ELb0ELb0ELb0EEENS1_21CollectiveEpilogueFwdISB_S9_SC_SE_Li256ELb1ELb0ELb0ELb0EEENS1_36VarlenDynamicPersistentTileSchedulerILi128ELi128ELi256ELi32ELb0ELb0ELb1ELb1ELb1ELb1EEEEEEEEEvNT_6ParamsE:
        /* <DEDUP_REMOVED lines=26> */
.L_x_7748:
[----:B------:R-:W-:Y:S05]  /*01a0*/  BSYNC B0 ;  /* 0x0000000000007941 */ /* 0x000fea0003800000 */
.L_x_7747:
        /* <DEDUP_REMOVED lines=40> */
.L_x_7749:
        /* <DEDUP_REMOVED lines=22> */
.L_x_7750:
        /* <DEDUP_REMOVED lines=18> */
.L_x_7751:
        /* <DEDUP_REMOVED lines=22> */
.L_x_7752:
        /* <DEDUP_REMOVED lines=22> */
.L_x_7753:
[----:B--2---:R-:W-:Y:S01]  /*0970*/  ISETP.NE.AND P0, PT, R2, RZ, PT ;  /* 0x000000ff0200720c */ /* 0x004fe20003f05270 */
[----:B------:R-:W-:Y:S01]  /*0980*/  IMAD.MOV.U32 R2, RZ, RZ, 0x1 ;  /* 0x00000001ff027424 */ /* 0x000fe200078e00ff */
[----:B------:R-:W-:Y:S01]  /*0990*/  NOP ;  /* 0x0000000000007918 */ /* 0x000fe20000000000 */
[----:B------:R-:W-:Y:S01]  /*09a0*/  ULDC.64 UR40, c[0x0][0x208] ;  /* 0x0000820000287ab9 */ /* 0x000fe20000000a00 */
[----:B------:R-:W-:Y:S02]  /*09b0*/  BSSY B7, `(.L_x_7754) ;  /* 0x0001d72000077945 */ /* 0x000fe40003800000 */
[----:B------:R-:W-:-:S05]  /*09c0*/  SEL R2, R2, 0x2, !P0 ;  /* 0x0000000202027807 */ /* 0x000fca0004000000 */
[----:B------:R2:W-:Y:S01]  /*09d0*/  STL [R1+0x30], R2 ;  /* 0x0000300201007387 */ /* 0x0005e20000100800 */
[----:B01-34-:R-:W-:Y:S06]  /*09e0*/  BAR.SYNC.DEFER_BLOCKING 0x0 ;  /* 0x0000000000007b1d */ /* 0x01bfec0000010000 */
[----:B------:R-:W-:Y:S05]  /*09f0*/  @!P0 BRA `(.L_x_7755) ;  /* 0x0000017800088947 */ /* 0x000fea0003800000 */
.L_x_7756:
        /* <DEDUP_REMOVED lines=12> */
[----:B--2---:R-:W-:-:S02]  /*0ac0*/  IMAD.U32 R2, RZ, RZ, UR4 ;  /* 0x00000004ff027e24 */ /* 0x004fc4000f8e00ff */
[----:B------:R-:W-:-:S03]  /*0ad0*/  ULDC UR4, c[0x0][0xc14] ;  /* 0x0003050000047ab9 */ /* 0x000fc60000000800 */
[----:B------:R-:W0:Y:S01]  /*0ae0*/  LDS.128 R192, [R2+0x288d0] ;  /* 0x0288d00002c07984 */ /* 0x000e220000000c00 */
[----:B------:R-:W-:Y:S06]  /*0af0*/  BAR.ARV 0x4, 0x120 ;  /* 0x0104800000007b1d */ /* 0x000fec0000002000 */
[----:B0-----:R-:W-:-:S13]  /*0b00*/  ISETP.GE.AND P0, PT, R195, UR4, PT ;  /* 0x00000004c3007c0c */ /* 0x001fda000bf06270 */
[----:B------:R-:W-:Y:S05]  /*0b10*/  @P0 BRA `(.L_x_7757) ;  /* 0x000001d4006c0947 */ /* 0x000fea0003800000 */
[----:B------:R-:W2:Y:S01]  /*0b20*/  LDL.LU R11, [R1+0x30] ;  /* 0x00003000010b7983 */ /* 0x000ea20000300800 */
[----:B------:R-:W-:Y:S01]  /*0b30*/  VIADD R233, R3, 0xffffff80 ;  /* 0xffffff8003e97836 */ /* 0x000fe20000000000 */
[----:B------:R-:W-:Y:S01]  /*0b40*/  CS2R R184, SRZ ;  /* 0x0000000000b87805 */ /* 0x000fe2000001ff00 */
[----:B------:R-:W-:Y:S01]  /*0b50*/  VIADD R226, R2, 0x10400 ;  /* 0x0001040002e27836 */ /* 0x000fe20000000000 */
[----:B------:R-:W-:Y:S01]  /*0b60*/  CS2R R190, SRZ ;  /* 0x0000000000be7805 */ /* 0x000fe2000001ff00 */
[----:B------:R-:W-:Y:S01]  /*0b70*/  IMAD.MOV.U32 R223, RZ, RZ, RZ ;  /* 0x000000ffffdf7224 */ /* 0x000fe200078e00ff */
[----:B------:R-:W-:-:S04]  /*0b80*/  SHF.R.S32.HI R0, RZ, 0x1f, R233 ;  /* 0x0000001fff007819 */ /* 0x000fc800000114e9 */
[CC--:B------:R-:W-:Y:S02]  /*0b90*/  LEA.HI R4, R0.reuse, R233.reuse, RZ, 0x7 ;  /* 0x000000e900047211 */ /* 0x0c0fe400078f38ff */
[----:B------:R-:W-:Y:S02]  /*0ba0*/  LEA.HI R5, R0, R233, RZ, 0x5 ;  /* 0x000000e900057211 */ /* 0x000fe400078f28ff */
[C---:B------:R-:W-:Y:S02]  /*0bb0*/  LOP3.LUT R6, R4.reuse, 0xffffff80, RZ, 0xc0, !PT ;  /* 0xffffff8004067812 */ /* 0x040fe400078ec0ff */
[----:B------:R-:W-:Y:S01]  /*0bc0*/  SHF.R.S32.HI R231, RZ, 0x7, R4 ;  /* 0x00000007ffe77819 */ /* 0x000fe20000011404 */
[----:B------:R-:W-:Y:S02]  /*0bd0*/  IMAD.SHL.U32 R5, R5, 0x20, RZ ;  /* 0x0000002005057824 */ /* 0x000fe400078e00ff */
[----:B------:R-:W-:Y:S01]  /*0be0*/  IMAD.IADD R227, R233, 0x1, -R6 ;  /* 0x00000001e9e37824 */ /* 0x000fe200078e0a06 */
[----:B------:R-:W-:-:S02]  /*0bf0*/  LEA.HI R4, R4, R231, RZ, 0x1 ;  /* 0x000000e704047211 */ /* 0x000fc400078f08ff */
[----:B------:R-:W-:Y:S02]  /*0c00*/  LOP3.LUT R5, R5, 0xfffffc00, RZ, 0xc0, !PT ;  /* 0xfffffc0005057812 */ /* 0x000fe400078ec0ff */
        /* <DEDUP_REMOVED lines=9> */
[----:B------:R-:W-:Y:S02]  /*0ca0*/  LEA.HI R3, R0, R233, RZ, 0x4 ;  /* 0x000000e900037211 */ /* 0x000fe400078f20ff */
[----:B------:R-:W-:Y:S02]  /*0cb0*/  LOP3.LUT R9, R8, 0xfffffff8, RZ, 0xc0, !PT ;  /* 0xfffffff808097812 */ /* 0x000fe400078ec0ff */
[----:B------:R-:W-:-:S02]  /*0cc0*/  SHF.R.S32.HI R8, RZ, 0x4, R3 ;  /* 0x00000004ff087819 */ /* 0x000fc40000011403 */
[----:B------:R-:W-:Y:S01]  /*0cd0*/  LOP3.LUT R212, R7, 0x7ffffffc, RZ, 0xc0, !PT ;  /* 0x7ffffffc07d47812 */ /* 0x000fe200078ec0ff */
[----:B------:R-:W-:Y:S01]  /*0ce0*/  IMAD.IADD R9, R6, 0x1, -R9 ;  /* 0x0000000106097824 */ /* 0x000fe200078e0a09 */
[C---:B------:R-:W-:Y:S02]  /*0cf0*/  LOP3.LUT R6, R3.reuse, 0x3fffff0, RZ, 0xc0, !PT ;  /* 0x03fffff003067812 */ /* 0x040fe400078ec0ff */
[----:B------:R-:W-:Y:S01]  /*0d00*/  LEA.HI R3, R3, R8, RZ, 0x1 ;  /* 0x0000000803037211 */ /* 0x000fe200078f08ff */
[----:B------:R-:W-:Y:S02]  /*0d10*/  IMAD R9, R10, 0x10, R9 ;  /* 0x000000100a097824 */ /* 0x000fe400078e0209 */
[----:B------:R-:W-:Y:S01]  /*0d20*/  IMAD.IADD R6, R233, 0x1, -R6 ;  /* 0x00000001e9067824 */ /* 0x000fe200078e0a06 */
[----:B------:R-:W-:Y:S01]  /*0d30*/  LOP3.LUT R3, R3, 0x1ffffffe, RZ, 0xc0, !PT ;  /* 0x1ffffffe03037812 */ /* 0x000fe200078ec0ff */
[----:B------:R-:W-:Y:S02]  /*0d40*/  IMAD R213, R4, 0x40, R9 ;  /* 0x0000004004d57824 */ /* 0x000fe400078e0209 */
[----:B------:R-:W-:-:S02]  /*0d50*/  IMAD R6, R6, 0x40, R5 ;  /* 0x0000004006067824 */ /* 0x000fc400078e0205 */
[----:B------:R-:W-:Y:S02]  /*0d60*/  IMAD.IADD R3, R8, 0x1, -R3 ;  /* 0x0000000108037824 */ /* 0x000fe400078e0a03 */
[----:B------:R-:W-:Y:S02]  /*0d70*/  IMAD.IADD R212, R227, 0x1, -R212 ;  /* 0x00000001e3d47824 */ /* 0x000fe400078e0ad4 */
        /* <DEDUP_REMOVED lines=10> */
[C---:B------:R-:W-:Y:S01]  /*0e20*/  VIADD R189, R18.reuse, 0x60 ;  /* 0x0000006012bd7836 */ /* 0x040fe20000000000 */
        /* <DEDUP_REMOVED lines=25> */
[----:B------:R-:W-:Y:S02]  /*0fc0*/  LOP3.LUT R3, R201, 0x38, R16, 0xf8, !PT ;  /* 0x00000038c9037812 */ /* 0x000fe400078ef810 */
[----:B------:R-:W-:Y:S02]  /*0fd0*/  SHF.R.U32.HI R205, RZ, 0x3, R200 ;  /* 0x00000003ffcd7819 */ /* 0x000fe400000116c8 */
[--C-:B------:R-:W-:Y:S02]  /*0fe0*/  LOP3.LUT R6, R200, 0x38, R16.reuse, 0xf8, !PT ;  /* 0x00000038c8067812 */ /* 0x100fe400078ef810 */
[----:B------:R-:W-:Y:S02]  /*0ff0*/  SHF.R.U32.HI R203, RZ, 0x3, R199 ;  /* 0x00000003ffcb7819 */ /* 0x000fe400000116c7 */
[----:B------:R-:W-:Y:S02]  /*1000*/  LOP3.LUT R7, R199, 0x38, R16, 0xf8, !PT ;  /* 0x00000038c7077812 */ /* 0x000fe400078ef810 */
[----:B------:R-:W-:-:S02]  /*1010*/  LOP3.LUT R208, R5, 0xfffffe00, RZ, 0xc0, !PT ;  /* 0xfffffe0005d07812 */ /* 0x000fc400078ec0ff */
[----:B------:R-:W-:Y:S02]  /*1020*/  LOP3.LUT R206, R0, 0xfffffe00, RZ, 0xc0, !PT ;  /* 0xfffffe0000ce7812 */ /* 0x000fe400078ec0ff */
[----:B------:R-:W-:Y:S02]  /*1030*/  LOP3.LUT R204, R4, 0xfffffe00, RZ, 0xc0, !PT ;  /* 0xfffffe0004cc7812 */ /* 0x000fe400078ec0ff */
[----:B------:R-:W-:Y:S02]  /*1040*/  LOP3.LUT R214, R210, R214, R209, 0xf6, !PT ;  /* 0x000000d6d2d67212 */ /* 0x000fe400078ef6d1 */
[----:B------:R-:W-:Y:S02]  /*1050*/  LOP3.LUT R3, R208, R3, R207, 0xf6, !PT ;  /* 0x00000003d0037212 */ /* 0x000fe400078ef6cf */
[----:B------:R-:W-:Y:S01]  /*1060*/  LOP3.LUT R229, R206, R6, R205, 0xf6, !PT ;  /* 0x00000006cee57212 */ /* 0x000fe200078ef6cd */
[--C-:B------:R-:W-:Y:S01]  /*1070*/  IMAD R211, R214, 0x2, R226.reuse ;  /* 0x00000002d6d37824 */ /* 0x100fe200078e02e2 */
[----:B------:R-:W-:Y:S01]  /*1080*/  LOP3.LUT R7, R204, R7, R203, 0xf6, !PT ;  /* 0x00000007cc077212 */ /* 0x000fe200078ef6cb */
[----:B------:R-:W-:Y:S01]  /*1090*/  IMAD R230, R3, 0x2, R226 ;  /* 0x0000000203e67824 */ /* 0x000fe200078e02e2 */
[----:B------:R-:W-:Y:S01]  /*10a0*/  SHF.R.S32.HI R217, RZ, 0x1f, R188 ;  /* 0x0000001fffd97819 */ /* 0x000fe200000114bc */
[--C-:B------:R-:W-:Y:S01]  /*10b0*/  IMAD R229, R229, 0x2, R226.reuse ;  /* 0x00000002e5e57824 */ /* 0x100fe200078e02e2 */
[----:B------:R-:W-:Y:S01]  /*10c0*/  SHF.R.S32.HI R216, RZ, 0x1f, R187 ;  /* 0x0000001fffd87819 */ /* 0x000fe200000114bb */
[----:B------:R-:W-:Y:S01]  /*10d0*/  IMAD R228, R7, 0x2, R226 ;  /* 0x0000000207e47824 */ /* 0x000fe200078e02e2 */
[----:B------:R-:W-:-:S02]  /*10e0*/  SHF.R.S32.HI R215, RZ, 0x1f, R189 ;  /* 0x0000001fffd77819 */ /* 0x000fc400000114bd */
[----:B------:R-:W-:Y:S02]  /*10f0*/  SHF.R.S32.HI R17, RZ, 0x1f, R16 ;  /* 0x0000001fff117819 */ /* 0x000fe40000011410 */
[----:B--2---:R-:W-:-:S07]  /*1100*/  LOP3.LUT R197, R11, 0x1, RZ, 0xfc, !PT ;  /* 0x000000010bc57812 */ /* 0x004fce00078efcff */
.L_x_7978:
[----:B0----5:R-:W0:Y:S02]  /*1110*/  LDC.64 R4, c[0x0][0xc60] ;  /* 0x00031800ff047b82 */ /* 0x021e240000000a00 */
[----:B0-----:R-:W-:-:S05]  /*1120*/  IMAD.WIDE R4, R195, 0x4, R4 ;  /* 0x00000004c3047825 */ /* 0x001fca00078e0204 */
[----:B------:R-:W2:Y:S01]  /*1130*/  LDG.E R222, desc[UR40][R4.64] ;  /* 0x0000002804de7981 */ /* 0x000ea2000c1e1900 */
[----:B------:R-:W-:Y:S05]  /*1140*/  YIELD ;  /* 0x0000000000007946 */ /* 0x000fea0003800000 */
[----:B------:R-:W-:Y:S01]  /*1150*/  ULDC.64 UR4, c[0x0][0xa28] ;  /* 0x00028a0000047ab9 */ /* 0x000fe20000000a00 */
[----:B------:R-:W-:Y:S01]  /*1160*/  ULDC.64 UR8, c[0x0][0xa18] ;  /* 0x0002860000087ab9 */ /* 0x000fe20000000a00 */
[----:B------:R-:W-:Y:S01]  /*1170*/  ISETP.NE.U32.AND P1, PT, RZ, UR4, PT ;  /* 0x00000004ff007c0c */ /* 0x000fe2000bf25070 */
[----:B------:R-:W-:Y:S01]  /*1180*/  ULDC.64 UR6, c[0x0][0xa08] ;  /* 0x0002820000067ab9 */ /* 0x000fe20000000a00 */
[----:B------:R-:W-:Y:S01]  /*1190*/  IMAD.MOV.U32 R3, RZ, RZ, RZ ;  /* 0x000000ffff037224 */ /* 0x000fe200078e00ff */
[----:B------:R-:W-:Y:S01]  /*11a0*/  ISETP.NE.U32.AND P0, PT, RZ, UR6, PT ;  /* 0x00000006ff007c0c */ /* 0x000fe2000bf05070 */
[----:B------:R-:W-:Y:S01]  /*11b0*/  IMAD.MOV.U32 R29, RZ, RZ, RZ ;  /* 0x000000ffff1d7224 */ /* 0x000fe200078e00ff */
[----:B------:R-:W-:-:S02]  /*11c0*/  ISETP.NE.AND.EX P1, PT, RZ, UR5, PT, P1 ;  /* 0x00000005ff007c0c */ /* 0x000fc4000bf25310 */
[----:B------:R-:W-:Y:S02]  /*11d0*/  ISETP.NE.AND.EX P0, PT, RZ, UR7, PT, P0 ;  /* 0x00000007ff007c0c */ /* 0x000fe4000bf05300 */
[----:B--2---:R-:W-:Y:S01]  /*11e0*/  SHF.R.S32.HI R225, RZ, 0x1f, R222 ;  /* 0x0000001fffe17819 */ /* 0x004fe200000114de */
[----:B------:R-:W-:-:S08]  /*11f0*/  IMAD.SHL.U32 R220, R222, 0x4, RZ ;  /* 0x00000004dedc7824 */ /* 0x000fd000078e00ff */
[C---:B---34-:R-:W-:Y:S02]  /*1200*/  @P1 LEA R6, P2, R222.reuse, UR4, 0x2 ;  /* 0x00000004de061c11 */ /* 0x058fe4000f8410ff */
[C-C-:B------:R-:W-:Y:S02]  /*1210*/  SHF.L.U64.HI R221, R222.reuse, 0x2, R225.reuse ;  /* 0x00000002dedd7819 */ /* 0x140fe400000102e1 */
[----:B------:R-:W-:Y:S02]  /*1220*/  @P1 LEA.HI.X R7, R222, UR5, R225, 0x2, P2 ;  /* 0x00000005de071c11 */ /* 0x000fe400090f14e1 */
[----:B------:R-:W-:Y:S01]  /*1230*/  ISETP.NE.U32.AND P2, PT, RZ, UR8, PT ;  /* 0x00000008ff007c0c */ /* 0x000fe2000bf45070 */
[----:B------:R-:W-:Y:S01]  /*1240*/  ULDC UR4, c[0x0][0x288] ;  /* 0x0000a20000047ab9 */ /* 0x000fe20000000800 */
[----:B------:R-:W-:Y:S01]  /*1250*/  IADD3 R8, P3, R220, UR6, RZ ;  /* 0x00000006dc087c10 */ /* 0x000fe2000ff7e0ff */
[----:B------:R0:W5:Y:S01]  /*1260*/  @P1 LDG.E R3, desc[UR40][R6.64] ;  /* 0x0000002806031981 */ /* 0x000162000c1e1900 */
[----:B------:R-:W-:Y:S01]  /*1270*/  ISETP.NE.AND.EX P2, PT, RZ, UR9, PT, P2 ;  /* 0x00000009ff007c0c */ /* 0x000fe2000bf45320 */
[----:B------:R-:W-:Y:S01]  /*1280*/  IMAD.U32 R195, RZ, RZ, UR4 ;  /* 0x00000004ffc37e24 */ /* 0x000fe2000f8e00ff */
[----:B------:R-:W-:Y:S01]  /*1290*/  IADD3.X R9, R221, UR7, RZ, P3, !PT ;  /* 0x00000007dd097c10 */ /* 0x000fe20009ffe4ff */
[----:B------:R-:W-:-:S04]  /*12a0*/  ULDC.64 UR4, c[0x0][0x3f8] ;  /* 0x0000fe0000047ab9 */ /* 0x000fc80000000a00 */
[----:B------:R0:W5:Y:S06]  /*12b0*/  @P0 LDG.E R29, desc[UR40][R8.64] ;  /* 0x00000028081d0981 */ /* 0x00016c000c1e1900 */
[----:B------:R-:W-:-:S04]  /*12c0*/  @P2 IADD3 R4, P1, R220, UR8, RZ ;  /* 0x00000008dc042c10 */ /* 0x000fc8000ff3e0ff */
[----:B------:R-:W-:-:S05]  /*12d0*/  @P2 IADD3.X R5, R221, UR9, RZ, P1, !PT ;  /* 0x00000009dd052c10 */ /* 0x000fca0008ffe4ff */
        /* <DEDUP_REMOVED lines=9> */
[----:B------:R-:W-:Y:S02]  /*1370*/  IMAD.U32 R28, RZ, RZ, UR4 ;  /* 0x00000004ff1c7e24 */ /* 0x000fe4000f8e00ff */
[----:B------:R-:W-:Y:S01]  /*1380*/  IMAD.MOV.U32 R27, RZ, RZ, R222 ;  /* 0x000000ffff1b7224 */ /* 0x000fe200078e00de */
[----:B01----:R-:W-:Y:S06]  /*1390*/  @P2 BRA `(.L_x_7758) ;  /* 0x0000000000242947 */ /* 0x003fec0003800000 */
        /* <DEDUP_REMOVED lines=9> */
.L_x_7758:
[----:B------:R-:W-:Y:S01]  /*1430*/  ULDC.64 UR4, c[0x0][0xa20] ;  /* 0x0002880000047ab9 */ /* 0x000fe20000000a00 */
[----:B------:R-:W-:Y:S01]  /*1440*/  IMAD.MOV.U32 R224, RZ, RZ, R193 ;  /* 0x000000ffffe07224 */ /* 0x000fe200078e00c1 */
[----:B------:R-:W-:Y:S01]  /*1450*/  ISETP.NE.U32.AND P1, PT, RZ, UR4, PT ;  /* 0x00000004ff007c0c */ /* 0x000fe2000bf25070 */
[----:B------:R-:W-:-:S03]  /*1460*/  IMAD.MOV.U32 R218, RZ, RZ, R194 ;  /* 0x000000ffffda7224 */ /* 0x000fc600078e00c2 */
[----:B------:R-:W-:-:S13]  /*1470*/  ISETP.NE.AND.EX P1, PT, RZ, UR5, PT, P1 ;  /* 0x00000005ff007c0c */ /* 0x000fda000bf25310 */
[----:B------:R-:W-:Y:S05]  /*1480*/  @!P1 BRA `(.L_x_7759) ;  /* 0x0000000000109947 */ /* 0x000fea0003800000 */
[----:B------:R-:W-:-:S04]  /*1490*/  IADD3 R4, P0, R220, UR4, RZ ;  /* 0x00000004dc047c10 */ /* 0x000fc8000ff1e0ff */
[----:B------:R-:W-:-:S05]  /*14a0*/  IADD3.X R5, R221, UR5, RZ, P0, !PT ;  /* 0x00000005dd057c10 */ /* 0x000fca00087fe4ff */
[----:B------:R0:W5:Y:S01]  /*14b0*/  LDG.E R28, desc[UR40][R4.64] ;  /* 0x00000028041c7981 */ /* 0x000162000c1e1900 */
[----:B------:R-:W-:Y:S05]  /*14c0*/  BRA `(.L_x_7760) ;  /* 0x0000000000107947 */ /* 0x000fea0003800000 */
.L_x_7759:
[----:B------:R-:W-:Y:S05]  /*14d0*/  @!P0 BRA `(.L_x_7760) ;  /* 0x00000000000c8947 */ /* 0x000fea0003800000 */
[----:B------:R-:W2:Y:S04]  /*14e0*/  LDG.E R5, desc[UR40][R8.64] ;  /* 0x0000002808057981 */ /* 0x000ea8000c1e1900 */
[----:B------:R-:W2:Y:S02]  /*14f0*/  LDG.E R28, desc[UR40][R8.64+0x4] ;  /* 0x00000428081c7981 */ /* 0x000ea4000c1e1900 */
[----:B--2---:R-:W-:-:S07]  /*1500*/  IMAD.IADD R28, R28, 0x1, -R5 ;  /* 0x000000011c1c7824 */ /* 0x004fce00078e0a05 */
.L_x_7760:
[----:B------:R-:W-:Y:S02]  /*1510*/  ULDC.64 UR4, c[0x0][0xa10] ;  /* 0x0002840000047ab9 */ /* 0x000fe40000000a00 */
        /* <DEDUP_REMOVED lines=8> */
[----:B------:R-:W-:Y:S01]  /*15a0*/  LEA R3, R193, 0xff, 0x7 ;  /* 0x000000ffc1037811 */ /* 0x000fe200078e38ff */
[----:B------:R-:W-:Y:S01]  /*15b0*/  IMAD.MOV R25, RZ, RZ, -R8 ;  /* 0x000000ffff197224 */ /* 0x000fe200078e0a08 */
[----:B------:R-:W-:Y:S01]  /*15c0*/  ISETP.NE.U32.AND P1, PT, RZ, UR4, PT ;  /* 0x00000004ff007c0c */ /* 0x000fe2000bf25070 */
[----:B------:R-:W-:-:S03]  /*15d0*/  IMAD.MOV.U32 R117, RZ, RZ, R28 ;  /* 0x000000ffff757224 */ /* 0x000fc600078e001c */
[----:B------:R-:W-:Y:S02]  /*15e0*/  VIMNMX R25, RZ, R25, !PT ;  /* 0x00000019ff197248 */ /* 0x000fe40007fe0100 */
[----:B------:R-:W-:-:S13]  /*15f0*/  ISETP.NE.AND.EX P1, PT, RZ, UR5, PT, P1 ;  /* 0x00000005ff007c0c */ /* 0x000fda000bf25310 */
[----:B------:R-:W-:-:S04]  /*1600*/  @P1 IADD3 R6, P2, R220, UR4, RZ ;  /* 0x00000004dc061c10 */ /* 0x000fc8000ff5e0ff */
[----:B------:R-:W-:-:S05]  /*1610*/  @P1 IADD3.X R7, R221, UR5, RZ, P2, !PT ;  /* 0x00000005dd071c10 */ /* 0x000fca00097fe4ff */
[----:B------:R0:W5:Y:S01]  /*1620*/  @P1 LDG.E R117, desc[UR40][R6.64] ;  /* 0x0000002806751981 */ /* 0x000162000c1e1900 */
[----:B--2---:R-:W-:-:S04]  /*1630*/  @P0 IMAD.IADD R24, R9, 0x1, -R0 ;  /* 0x0000000109180824 */ /* 0x004fc800078e0a00 */
[----:B------:R-:W-:-:S04]  /*1640*/  IMAD.IADD R198, R8, 0x1, R24 ;  /* 0x0000000108c67824 */ /* 0x000fc800078e0218 */
[C---:B------:R-:W-:Y:S01]  /*1650*/  VIADD R0, R198.reuse, 0x7f ;  /* 0x0000007fc6007836 */ /* 0x040fe20000000000 */
[----:B------:R-:W-:-:S04]  /*1660*/  IADD3 R4, R198, R3, -R195 ;  /* 0x00000003c6047210 */ /* 0x000fc80007ffe8c3 */
[----:B------:R-:W-:Y:S02]  /*1670*/  SHF.R.S32.HI R3, RZ, 0x1f, R0 ;  /* 0x0000001fff037819 */ /* 0x000fe40000011400 */
[----:B------:R-:W-:Y:S02]  /*1680*/  SHF.R.S32.HI R5, RZ, 0x1f, R4 ;  /* 0x0000001fff057819 */ /* 0x000fe40000011404 */
[----:B------:R-:W-:Y:S02]  /*1690*/  LEA.HI R3, R3, R0, RZ, 0x7 ;  /* 0x0000000003037211 */ /* 0x000fe400078f38ff */
[----:B------:R-:W-:Y:S02]  /*16a0*/  LEA.HI R5, R5, R4, RZ, 0x7 ;  /* 0x0000000405057211 */ /* 0x000fe400078f38ff */
[----:B------:R-:W-:Y:S02]  /*16b0*/  SHF.R.S32.HI R3, RZ, 0x7, R3 ;  /* 0x00000007ff037819 */ /* 0x000fe40000011403 */
[----:B------:R-:W-:-:S04]  /*16c0*/  SHF.R.S32.HI R0, RZ, 0x7, R5 ;  /* 0x00000007ff007819 */ /* 0x000fc80000011405 */
[----:B------:R-:W-:-:S05]  /*16d0*/  VIMNMX R123, R3, R0, PT ;  /* 0x00000000037b7248 */ /* 0x000fca0003fe0100 */
[----:B------:R-:W-:-:S05]  /*16e0*/  IMAD R3, R123, 0x80, -R8 ;  /* 0x000000807b037824 */ /* 0x000fca00078e0a08 */
[----:B------:R-:W-:-:S04]  /*16f0*/  VIMNMX R0, R3, R24, PT ;  /* 0x0000001803007248 */ /* 0x000fc80003fe0100 */
[----:B------:R-:W-:Y:S02]  /*1700*/  ISETP.GT.AND P0, PT, R0, R25, PT ;  /* 0x000000190000720c */ /* 0x000fe40003f04270 */
[----:B------:R-:W-:-:S05]  /*1710*/  SHF.R.U32.HI R25, RZ, 0x7, R25 ;  /* 0x00000007ff197819 */ /* 0x000fca0000011619 */
[----:B------:R-:W-:-:S06]  /*1720*/  IMAD.MOV.U32 R26, RZ, RZ, R25 ;  /* 0x000000ffff1a7224 */ /* 0x000fcc00078e0019 */
[----:B------:R-:W-:-:S05]  /*1730*/  @P0 VIADD R0, R0, 0x7f ;  /* 0x0000007f00000836 */ /* 0x000fca0000000000 */
[----:B------:R-:W-:-:S04]  /*1740*/  @P0 SHF.R.S32.HI R3, RZ, 0x1f, R0 ;  /* 0x0000001fff030819 */ /* 0x000fc80000011400 */
[----:B------:R-:W-:-:S04]  /*1750*/  @P0 LEA.HI R3, R3, R0, RZ, 0x7 ;  /* 0x0000000003030211 */ /* 0x000fc800078f38ff */
[----:B------:R-:W-:Y:S02]  /*1760*/  @P0 SHF.R.S32.HI R26, RZ, 0x7, R3 ;  /* 0x00000007ff1a0819 */ /* 0x000fe40000011403 */
        /* <DEDUP_REMOVED lines=23> */
.L_x_7763:
[----:B------:R-:W-:Y:S05]  /*18e0*/  BSYNC B6 ;  /* 0x0000000000067941 */ /* 0x000fea0003800000 */
.L_x_7762:
        /* <DEDUP_REMOVED lines=20> */
.L_x_7765:
[----:B------:R-:W-:Y:S05]  /*1a30*/  BSYNC B6 ;  /* 0x0000000000067941 */ /* 0x000fea0003800000 */
.L_x_7764:
[----:B------:R-:W-:Y:S01]  /*1a40*/  ULDC.64 UR4, c[0x0][0x9f8] ;  /* 0x00027e0000047ab9 */ /* 0x000fe20000000a00 */
[----:B------:R-:W0:Y:S01]  /*1a50*/  LDC R0, c[0x0][0x428] ;  /* 0x00010a00ff007b82 */ /* 0x000e220000000800 */
[----:B------:R-:W-:-:S07]  /*1a60*/  ISETP.NE.U32.AND P0, PT, RZ, UR4, PT ;  /* 0x00000004ff007c0c */ /* 0x000fce000bf05070 */
[----:B------:R-:W1:Y:S01]  /*1a70*/  LDC.64 R40, c[0x0][0x2f0] ;  /* 0x0000bc00ff287b82 */ /* 0x000e620000000a00 */
[----:B------:R-:W-:Y:S01]  /*1a80*/  ISETP.NE.AND.EX P0, PT, RZ, UR5, PT, P0 ;  /* 0x00000005ff007c0c */ /* 0x000fe2000bf05300 */
[----:B------:R-:W2:Y:S01]  /*1a90*/  S2R R21, SR_TID.X ;  /* 0x0000000000157919 */ /* 0x000ea20000002100 */
[----:B------:R-:W-:Y:S01]  /*1aa0*/  IMAD.IADD R85, R29, 0x1, R28 ;  /* 0x000000011d557824 */ /* 0x000fe200078e021c */
[----:B------:R-:W-:-:S04]  /*1ab0*/  ULDC.64 UR6, c[0x0][0xa08] ;  /* 0x0002820000067ab9 */ /* 0x000fc80000000a00 */
[----:B------:R-:W3:Y:S06]  /*1ac0*/  LDC.64 R108, c[0x0][0x3d8] ;  /* 0x0000f600ff6c7b82 */ /* 0x000eec0000000a00 */
[----:B------:R-:W-:Y:S02]  /*1ad0*/  @P0 IADD3 R4, P1, R220, UR4, RZ ;  /* 0x00000004dc040c10 */ /* 0x000fe4000ff3e0ff */
[----:B------:R-:W4:Y:S02]  /*1ae0*/  LDC R29, c[0x0][0x3d4] ;  /* 0x0000f500ff1d7b82 */ /* 0x000f240000000800 */
[----:B------:R-:W-:Y:S01]  /*1af0*/  @P0 IADD3.X R5, R221, UR5, RZ, P1, !PT ;  /* 0x00000005dd050c10 */ /* 0x000fe20008ffe4ff */
[----:B------:R-:W-:-:S04]  /*1b00*/  ULDC.64 UR4, c[0x0][0x2f8] ;  /* 0x0000be0000047ab9 */ /* 0x000fc80000000a00 */
[----:B------:R2:W4:Y:S01]  /*1b10*/  @P0 LDG.E R27, desc[UR40][R4.64] ;  /* 0x00000028041b0981 */ /* 0x000522000c1e1900 */
[----:B0-----:R-:W-:Y:S01]  /*1b20*/  ISETP.NE.AND P0, PT, R0, 0x1, PT ;  /* 0x000000010000780c */ /* 0x001fe20003f05270 */
[----:B-1----:R-:W-:Y:S01]  /*1b30*/  IMAD.SHL.U32 R92, R40, 0x20, RZ ;  /* 0x00000020285c7824 */ /* 0x002fe200078e00ff */
[----:B------:R-:W-:Y:S01]  /*1b40*/  SHF.R.S32.HI R35, RZ, 0x1f, R85 ;  /* 0x0000001fff237819 */ /* 0x000fe20000011455 */
[-C--:B------:R-:W-:Y:S01]  /*1b50*/  IMAD.WIDE.U32 R42, R18, R40.reuse, R16 ;  /* 0x00000028122a7225 */ /* 0x080fe200078e0010 */
[----:B------:R-:W-:Y:S02]  /*1b60*/  SHF.R.S32.HI R23, RZ, 0x1f, R22 ;  /* 0x0000001fff177819 */ /* 0x000fe40000011416 */
[----:B------:R-:W-:Y:S01]  /*1b70*/  SHF.L.U64.HI R93, R40, 0x5, R41 ;  /* 0x00000005285d7819 */ /* 0x000fe20000010229 */
[-C--:B------:R-:W-:Y:S01]  /*1b80*/  IMAD R6, R35, R40.reuse, RZ ;  /* 0x0000002823067224 */ /* 0x080fe200078e02ff */
[----:B---3--:R-:W-:Y:S01]  /*1b90*/  SHF.L.U64.HI R15, R108, 0x5, R109 ;  /* 0x000000056c0f7819 */ /* 0x008fe2000001026d */
[----:B--2---:R-:W-:Y:S01]  /*1ba0*/  IMAD.WIDE.U32 R4, R85, R40, RZ ;  /* 0x0000002855047225 */ /* 0x004fe200078e00ff */
[----:B------:R-:W-:-:S03]  /*1bb0*/  SHF.R.U32.HI R21, RZ, 0x7, R21 ;  /* 0x00000007ff157819 */ /* 0x000fc60000011615 */
[----:B------:R-:W0:Y:S01]  /*1bc0*/  @P0 LDC R3, c[0x0][0x42c] ;  /* 0x00010b00ff030b82 */ /* 0x000e220000000800 */
[----:B------:R-:W-:Y:S01]  /*1bd0*/  ISETP.NE.AND P6, PT, R21, 0x1, PT ;  /* 0x000000011500780c */ /* 0x000fe20003fc5270 */
[----:B------:R-:W-:Y:S01]  /*1be0*/  IMAD.WIDE.U32 R10, R18, R108, R16 ;  /* 0x0000006c120a7225 */ /* 0x000fe200078e0010 */
[----:B----4-:R-:W-:-:S03]  /*1bf0*/  ISETP.GE.AND P2, PT, R16, R29, PT ;  /* 0x0000001d1000720c */ /* 0x010fc60003f46270 */
[----:B------:R-:W-:Y:S02]  /*1c00*/  IMAD.WIDE.U32 R90, R18, R40, R92 ;  /* 0x00000028125a7225 */ /* 0x000fe400078e005c */
[----:B------:R-:W1:Y:S02]  /*1c10*/  @P0 LDC R7, c[0x0][0x430] ;  /* 0x00010c00ff070b82 */ /* 0x000e640000000800 */
[----:B------:R-:W-:Y:S02]  /*1c20*/  IMAD.SHL.U32 R116, R29, 0x2, RZ ;  /* 0x000000021d747824 */ /* 0x000fe400078e00ff */
[----:B------:R-:W-:Y:S01]  /*1c30*/  VIADD R126, R21, 0x8 ;  /* 0x00000008157e7836 */ /* 0x000fe20000000000 */
[C---:B------:R-:W-:Y:S01]  /*1c40*/  SHF.L.U64.HI R21, R40.reuse, 0x6, R41 ;  /* 0x0000000628157819 */ /* 0x040fe20000010229 */
        /* <DEDUP_REMOVED lines=14> */
[----:B0-----:R-:W-:-:S04]  /*1d30*/  IMAD R12, R19, R6, RZ ;  /* 0x00000006130c7224 */ /* 0x001fc800078e02ff */
[----:B------:R-:W-:Y:S01]  /*1d40*/  IMAD R87, R18, R7, R12 ;  /* 0x0000000712577224 */ /* 0x000fe200078e020c */
[----:B------:R-:W-:Y:S02]  /*1d50*/  SHF.R.S32.HI R0, RZ, 0x1f, R27 ;  /* 0x0000001fff007819 */ /* 0x000fe4000001141b */
[----:B------:R-:W-:Y:S02]  /*1d60*/  SEL R99, R27, RZ, !P0 ;  /* 0x000000ff1b637207 */ /* 0x000fe40004000000 */
[----:B------:R-:W-:Y:S02]  /*1d70*/  SEL R9, R0, RZ, !P0 ;  /* 0x000000ff00097207 */ /* 0x000fe40004000000 */
[----:B------:R-:W-:Y:S01]  /*1d80*/  IADD3 R84, P0, R18, R85, RZ ;  /* 0x0000005512547210 */ /* 0x000fe20007f1e0ff */
[----:B------:R-:W-:-:S04]  /*1d90*/  IMAD.WIDE.U32 R100, R99, UR4, R4 ;  /* 0x0000000463647c25 */ /* 0x000fc8000f8e0004 */
[----:B------:R-:W-:Y:S02]  /*1da0*/  IMAD R0, R9, UR4, RZ ;  /* 0x0000000409007c24 */ /* 0x000fe4000f8e02ff */
[----:B------:R-:W-:Y:S01]  /*1db0*/  IMAD.X R85, R19, 0x1, R35, P0 ;  /* 0x0000000113557824 */ /* 0x000fe200000e0623 */
[----:B------:R-:W-:Y:S01]  /*1dc0*/  IADD3 R35, P3, R100, 0x40, RZ ;  /* 0x0000004064237810 */ /* 0x000fe20007f7e0ff */
        /* <DEDUP_REMOVED lines=15> */
[----:B------:R-:W-:Y:S02]  /*1ec0*/  IMAD.MOV.U32 R88, RZ, RZ, R8 ;  /* 0x000000ffff587224 */ /* 0x000fe400078e0008 */
[----:B------:R-:W-:Y:S01]  /*1ed0*/  IMAD.WIDE.U32 R98, R99, UR4, R4 ;  /* 0x0000000463627c25 */ /* 0x000fe2000f8e0004 */
[----:B------:R-:W-:Y:S01]  /*1ee0*/  ULDC UR4, c[0x0][0x2e4] ;  /* 0x0000b90000047ab9 */ /* 0x000fe20000000800 */
[----:B------:R-:W-:Y:S01]  /*1ef0*/  @!P6 BAR.SYNC.DEFER_BLOCKING 0x9, 0x100 ;  /* 0x024400000000eb1d */ /* 0x000fe20000010000 */
[C---:B------:R-:W-:Y:S01]  /*1f00*/  ISETP.GE.AND P2, PT, R16.reuse, UR4, PT ;  /* 0x0000000410007c0c */ /* 0x040fe2000bf46270 */
[----:B------:R-:W-:Y:S02]  /*1f10*/  IMAD.IADD R3, R16, 0x1, R3 ;  /* 0x0000000110037824 */ /* 0x000fe400078e0203 */
[----:B------:R-:W-:-:S03]  /*1f20*/  IMAD.WIDE.U32 R4, R18, R108, R22 ;  /* 0x0000006c12047225 */ /* 0x000fc600078e0016 */
[----:B------:R-:W-:Y:S01]  /*1f30*/  SHF.R.S32.HI R14, RZ, 0x1f, R3 ;  /* 0x0000001fff0e7819 */ /* 0x000fe20000011403 */
[----:B------:R-:W-:Y:S01]  /*1f40*/  IMAD.IADD R89, R9, 0x1, R87 ;  /* 0x0000000109597824 */ /* 0x000fe200078e0257 */
[----:B-----5:R-:W-:Y:S01]  /*1f50*/  SHF.R.S32.HI R9, RZ, 0x1f, R117 ;  /* 0x0000001fff097819 */ /* 0x020fe20000011475 */
[----:B------:R-:W-:Y:S01]  /*1f60*/  IMAD.IADD R5, R5, 0x1, R13 ;  /* 0x0000000105057824 */ /* 0x000fe200078e020d */
[CC--:B------:R-:W-:Y:S01]  /*1f70*/  LEA.HI R8, R14.reuse, R3.reuse, RZ, 0x6 ;  /* 0x000000030e087211 */ /* 0x0c0fe200078f30ff */
[----:B------:R-:W-:Y:S01]  /*1f80*/  IMAD.IADD R11, R13, 0x1, R11 ;  /* 0x000000010d0b7824 */ /* 0x000fe200078e020b */
[----:B------:R-:W-:Y:S01]  /*1f90*/  LEA.HI R44, R14, R3, RZ, 0x3 ;  /* 0x000000030e2c7211 */ /* 0x000fe200078f18ff */
[----:B------:R-:W-:-:S03]  /*1fa0*/  IMAD.WIDE.U32 R96, R117, R108, R4 ;  /* 0x0000006c75607225 */ /* 0x000fc600078e0004 */
[----:B------:R-:W-:Y:S01]  /*1fb0*/  LOP3.LUT R3, R44, 0x38, RZ, 0xc0, !PT ;  /* 0x000000382c037812 */ /* 0x000fe200078ec0ff */
[----:B------:R-:W-:Y:S01]  /*1fc0*/  IMAD.SHL.U32 R8, R8, 0x80, RZ ;  /* 0x0000008008087824 */ /* 0x000fe200078e00ff */
[----:B------:R-:W-:Y:S01]  /*1fd0*/  LOP3.LUT R20, R199, 0x38, R44, 0xf8, !PT ;  /* 0x00000038c7147812 */ /* 0x000fe200078ef82c */
[-C--:B------:R-:W-:Y:S01]  /*1fe0*/  IMAD.WIDE.U32 R12, R18, R6.reuse, R16 ;  /* 0x00000006120c7225 */ /* 0x080fe200078e0010 */
[----:B------:R-:W-:Y:S02]  /*1ff0*/  LOP3.LUT R14, R200, 0x38, R44, 0xf8, !PT ;  /* 0x00000038c80e7812 */ /* 0x000fe400078ef82c */
[----:B------:R-:W-:Y:S01]  /*2000*/  LOP3.LUT R115, R8, 0xffffe000, RZ, 0xc0, !PT ;  /* 0xffffe00008737812 */ /* 0x000fe200078ec0ff */
[----:B------:R-:W-:Y:S01]  /*2010*/  IMAD R4, R9, R6, RZ ;  /* 0x0000000609047224 */ /* 0x000fe200078e02ff */
[----:B------:R-:W-:Y:S01]  /*2020*/  LOP3.LUT R8, R3, 0x1c0, R202, 0xf8, !PT ;  /* 0x000001c003087812 */ /* 0x000fe200078ef8ca */
[----:B------:R-:W-:Y:S01]  /*2030*/  IMAD R3, R19, R40, RZ ;  /* 0x0000002813037224 */ /* 0x000fe200078e02ff */
[----:B------:R-:W-:Y:S01]  /*2040*/  LOP3.LUT R20, R20, R203, RZ, 0x3c, !PT ;  /* 0x000000cb14147212 */ /* 0x000fe200078e3cff */
[----:B------:R-:W-:Y:S01]  /*2050*/  IMAD.MOV.U32 R86, RZ, RZ, R12 ;  /* 0x000000ffff567224 */ /* 0x000fe200078e000c */
[----:B------:R-:W-:Y:S01]  /*2060*/  LOP3.LUT R12, R201, 0x38, R44, 0xf8, !PT ;  /* 0x00000038c90c7812 */ /* 0x000fe200078ef82c */
[----:B------:R-:W-:Y:S01]  /*2070*/  IMAD R27, R18, R41, R3 ;  /* 0x00000029121b7224 */ /* 0x000fe200078e0203 */
[----:B------:R-:W-:Y:S01]  /*2080*/  LOP3.LUT R14, R14, R205, RZ, 0x3c, !PT ;  /* 0x000000cd0e0e7212 */ /* 0x000fe200078e3cff */
[----:B------:R-:W-:Y:S01]  /*2090*/  IMAD R39, R117, R7, R4 ;  /* 0x0000000775277224 */ /* 0x000fe200078e0204 */
[----:B------:R-:W-:Y:S01]  /*20a0*/  IADD3 R4, P1, R92, R90, RZ ;  /* 0x0000005a5c047210 */ /* 0x000fe20007f3e0ff */
[----:B------:R-:W-:Y:S01]  /*20b0*/  IMAD.IADD R32, R101, 0x1, R33 ;  /* 0x0000000165207824 */ /* 0x000fe200078e0221 */
[----:B------:R-:W-:Y:S01]  /*20c0*/  IADD3 R33, P0, R100, R42, RZ ;  /* 0x0000002a64217210 */ /* 0x000fe20007f1e0ff */
[----:B------:R-:W-:Y:S01]  /*20d0*/  IMAD.IADD R5, R27, 0x1, R91 ;  /* 0x000000011b057824 */ /* 0x000fe200078e025b */
[----:B------:R-:W-:Y:S01]  /*20e0*/  LOP3.LUT R12, R12, R207, RZ, 0x3c, !PT ;  /* 0x000000cf0c0c7212 */ /* 0x000fe200078e3cff */
[----:B------:R-:W-:Y:S01]  /*20f0*/  IMAD R28, R9, R108, RZ ;  /* 0x0000006c091c7224 */ /* 0x000fe200078e02ff */
[----:B------:R-:W-:Y:S01]  /*2100*/  IADD3 R111, R20, R115, R204 ;  /* 0x00000073146f7210 */ /* 0x000fe20007ffe0cc */
[----:B------:R-:W-:Y:S01]  /*2110*/  IMAD.IADD R27, R43, 0x1, R27 ;  /* 0x000000012b1b7824 */ /* 0x000fe200078e021b */
[----:B------:R-:W-:Y:S01]  /*2120*/  LOP3.LUT R8, R8, R209, RZ, 0x3c, !PT ;  /* 0x000000d108087212 */ /* 0x000fe200078e3cff */
[----:B------:R-:W-:Y:S01]  /*2130*/  IMAD.IADD R87, R87, 0x1, R13 ;  /* 0x0000000157577824 */ /* 0x000fe200078e020d */
[----:B------:R-:W-:Y:S01]  /*2140*/  IADD3 R112, R14, R115, R206 ;  /* 0x000000730e707210 */ /* 0x000fe20007ffe0ce */
[----:B------:R-:W-:Y:S01]  /*2150*/  IMAD.X R20, R5, 0x1, R93, P1 ;  /* 0x0000000105147824 */ /* 0x000fe200008e065d */
[----:B------:R-:W-:Y:S01]  /*2160*/  IADD3 R107, P1, R4, R92, RZ ;  /* 0x0000005c046b7210 */ /* 0x000fe20007f3e0ff */
[C---:B------:R-:W-:Y:S01]  /*2170*/  IMAD R31, R117.reuse, R109, R28 ;  /* 0x0000006d751f7224 */ /* 0x040fe200078e021c */
[----:B------:R-:W-:Y:S01]  /*2180*/  IADD3 R113, R12, R115, R208 ;  /* 0x000000730c717210 */ /* 0x000fe20007ffe0d0 */
[----:B------:R-:W-:Y:S01]  /*2190*/  IMAD.WIDE.U32 R94, R117, R108, R10 ;  /* 0x0000006c755e7225 */ /* 0x000fe200078e000a */
[----:B------:R-:W-:-:S02]  /*21a0*/  SHF.L.U64.HI R14, R108, 0x6, R109 ;  /* 0x000000066c0e7819 */ /* 0x000fc4000001026d */
[----:B------:R-:W-:Y:S01]  /*21b0*/  LOP3.LUT R34, R44, 0xfffffff8, RZ, 0xc0, !PT ;  /* 0xfffffff82c227812 */ /* 0x000fe200078ec0ff */
[----:B------:R-:W-:Y:S01]  /*21c0*/  IMAD.X R36, R27, 0x1, R32, P0 ;  /* 0x000000011b247824 */ /* 0x000fe200000e0620 */
[----:B------:R-:W-:Y:S01]  /*21d0*/  IADD3 R37, P0, R33, 0x40, RZ ;  /* 0x0000004021257810 */ /* 0x000fe20007f1e0ff */
[CC--:B------:R-:W-:Y:S01]  /*21e0*/  IMAD.WIDE.U32 R88, R117.reuse, R6.reuse, R88 ;  /* 0x0000000675587225 */ /* 0x0c0fe200078e0058 */
[----:B------:R-:W-:Y:S02]  /*21f0*/  SHF.L.U64.HI R109, R108, 0x7, R109 ;  /* 0x000000076c6d7819 */ /* 0x000fe4000001026d */
[----:B------:R-:W-:Y:S01]  /*2200*/  IADD3 R115, R8, R115, R210 ;  /* 0x0000007308737210 */ /* 0x000fe20007ffe0d2 */
[----:B------:R-:W-:Y:S01]  /*2210*/  IMAD.WIDE.U32 R86, R117, R6, R86 ;  /* 0x0000000675567225 */ /* 0x000fe200078e0056 */
[C-C-:B------:R-:W-:Y:S02]  /*2220*/  SHF.L.U64.HI R10, R6.reuse, 0x5, R7.reuse ;  /* 0x00000005060a7819 */ /* 0x140fe40000010207 */
[----:B------:R-:W-:Y:S01]  /*2230*/  SHF.L.U64.HI R9, R6, 0x6, R7 ;  /* 0x0000000606097819 */ /* 0x000fe20000010207 */
[----:B------:R-:W-:Y:S01]  /*2240*/  IMAD.SHL.U32 R13, R108, 0x20, RZ ;  /* 0x000000206c0d7824 */ /* 0x000fe200078e00ff */
[----:B------:R-:W-:Y:S01]  /*2250*/  SHF.L.U64.HI R3, R40, 0x7, R41 ;  /* 0x0000000728037819 */ /* 0x000fe20000010229 */
[C---:B------:R-:W-:Y:S01]  /*2260*/  IMAD.SHL.U32 R12, R108.reuse, 0x40, RZ ;  /* 0x000000406c0c7824 */ /* 0x040fe200078e00ff */
[----:B------:R-:W-:Y:S01]  /*2270*/  SHF.R.S32.HI R41, RZ, 0x1f, R34 ;  /* 0x0000001fff297819 */ /* 0x000fe20000011422 */
[----:B------:R-:W-:Y:S01]  /*2280*/  IMAD.SHL.U32 R11, R108, 0x80, RZ ;  /* 0x000000806c0b7824 */ /* 0x000fe200078e00ff */
[----:B------:R-:W-:Y:S01]  /*2290*/  SHF.L.U64.HI R108, R6, 0x7, R7 ;  /* 0x00000007066c7819 */ /* 0x000fe20000010207 */
[----:B------:R-:W-:-:S02]  /*22a0*/  IMAD.IADD R29, R97, 0x1, R31 ;  /* 0x00000001611d7824 */ /* 0x000fc400078e021f */
[----:B------:R-:W-:Y:S02]  /*22b0*/  IMAD.IADD R30, R31, 0x1, R95 ;  /* 0x000000011f1e7824 */ /* 0x000fe400078e025f */
[C---:B------:R-:W-:Y:S02]  /*22c0*/  IMAD.SHL.U32 R8, R6.reuse, 0x20, RZ ;  /* 0x0000002006087824 */ /* 0x040fe400078e00ff */
[----:B------:R-:W-:Y:S02]  /*22d0*/  IMAD.SHL.U32 R7, R6, 0x40, RZ ;  /* 0x0000004006077824 */ /* 0x000fe400078e00ff */
[----:B------:R-:W-:Y:S01]  /*22e0*/  IMAD.X R28, R20, 0x1, R93, P1 ;  /* 0x00000001141c7824 */ /* 0x000fe200008e065d */
[----:B------:R-:W-:Y:S01]  /*22f0*/  ISETP.GE.AND P1, PT, R196, UR4, PT ;  /* 0x00000004c4007c0c */ /* 0x000fe2000bf26270 */
[----:B------:R-:W-:Y:S02]  /*2300*/  IMAD.IADD R31, R89, 0x1, R39 ;  /* 0x00000001591f7824 */ /* 0x000fe400078e0227 */
[----:B------:R-:W-:Y:S01]  /*2310*/  IMAD.IADD R38, R39, 0x1, R87 ;  /* 0x0000000127267824 */ /* 0x000fe200078e0257 */
[----:B------:R-:W-:Y:S01]  /*2320*/  SHF.R.S32.HI R39, RZ, 0x3, R44 ;  /* 0x00000003ff277819 */ /* 0x000fe2000001142c */
[----:B------:R-:W-:-:S02]  /*2330*/  IMAD.SHL.U32 R6, R6, 0x80, RZ ;  /* 0x0000008006067824 */ /* 0x000fc400078e00ff */
[----:B------:R-:W-:Y:S02]  /*2340*/  IMAD.X R102, RZ, RZ, R32, P3 ;  /* 0x000000ffff667224 */ /* 0x000fe400018e0620 */
[----:B------:R-:W-:Y:S02]  /*2350*/  IMAD.X R103, RZ, RZ, R36, P0 ;  /* 0x000000ffff677224 */ /* 0x000fe400000e0624 */
[----:B------:R-:W-:-:S07]  /*2360*/  IMAD.IADD R104, R99, 0x1, R45 ;  /* 0x0000000163687824 */ /* 0x000fce00078e022d */
.L_x_7851:
        /* <DEDUP_REMOVED lines=18> */
[----:B------:R-:W-:Y:S01]  /*2490*/  IMAD R47, R44, R11, R46 ;  /* 0x0000000b2c2f7224 */ /* 0x000fe200078e022e */
        /* <DEDUP_REMOVED lines=37> */
.L_x_7770:
[----:B------:R-:W-:Y:S05]  /*26f0*/  BSYNC B1 ;  /* 0x0000000000017941 */ /* 0x000fea0003800000 */
.L_x_7769:
        /* <DEDUP_REMOVED lines=42> */
.L_x_7772:
[----:B------:R-:W-:Y:S05]  /*29a0*/  BSYNC B1 ;  /* 0x0000000000017941 */ /* 0x000fea0003800000 */
.L_x_7771:
        /* <DEDUP_REMOVED lines=48> */
.L_x_7774:
[----:B------:R-:W-:Y:S05]  /*2cb0*/  BSYNC B1 ;  /* 0x0000000000017941 */ /* 0x000fea0003800000 */
.L_x_7773:
        /* <DEDUP_REMOVED lines=31> */
.L_x_7776:
[----:B------:R-:W-:Y:S05]  /*2eb0*/  BSYNC B1 ;  /* 0x0000000000017941 */ /* 0x000fea0003800000 */
.L_x_7775:
[----:B01---5:R-:W-:Y:S01]  /*2ec0*/  IMAD.MOV.U32 R44, RZ, RZ, R56 ;  /* 0x000000ffff2c7224 */ /* 0x023fe200078e0038 */
[----:B------:R-:W-:Y:S01]  /*2ed0*/  ISETP.NE.AND P0, PT, R197, 0x3, PT ;  /* 0x00000003c500780c */ /* 0x000fe20003f05270 */
        /* <DEDUP_REMOVED lines=30> */
[----:B------:R-:W-:Y:S01]  /*30c0*/  PRMT R139, R47, 0x7610, R139 ;  /* 0x000076102f8b7816 */ /* 0x000fe2000000008b */
[----:B------:R-:W-:Y:S06]  /*30d0*/  @!P0 BRA `(.L_x_7777) ;  /* 0x0000000000048947 */ /* 0x000fec0003800000 */
[----:B------:R-:W-:Y:S01]  /*30e0*/  BPT.TRAP 0x1 ;  /* 0x000000040000795c */ /* 0x000fe20000300000 */
.L_x_7777:
[----:B------:R-:W-:Y:S01]  /*30f0*/  IMAD R105, R184, 0x8, R2 ;  /* 0x00000008b8697824 */ /* 0x000fe200078e0202 */
[----:B------:R-:W-:Y:S01]  /*3100*/  SHF.L.U32 R122, R191, 0x1f, RZ ;  /* 0x0000001fbf7a7819 */ /* 0x000fe200000006ff */
[----:B------:R-:W-:Y:S03]  /*3110*/  BSSY B1, `(.L_x_7778) ;  /* 0x0000003000017945 */ /* 0x000fe60003800000 */
[----:B------:R-:W0:Y:S02]  /*3120*/  SYNCS.PHASECHK.TRANS64.TRYWAIT P6, [R105+URZ+0x28890], R122 ;  /* 0x0288907a690075a7 */ /* 0x000e2400080c017f */
[----:B0-----:R-:W-:Y:S05]  /*3130*/  @!P6 BRA `(.L_x_7779) ;  /* 0x000001ac00ece947 */ /* 0x001fea0003800000 */
.L_x_8086:
[----:B------:R-:W-:Y:S05]  /*3140*/  BSYNC B1 ;  /* 0x0000000000017941 */ /* 0x000fea0003800000 */
.L_x_7778:
        /* <DEDUP_REMOVED lines=14> */
[----:B------:R-:W-:Y:S02]  /*3230*/  SHF.R.U64 R160, R82, 0x10, R83 ;  /* 0x0000001052a07819 */ /* 0x000fe40000001253 */
        /* <DEDUP_REMOVED lines=15> */
[----:B------:R-:W-:-:S02]  /*3330*/  IMAD.U32 R47, R45, 0x10000, RZ ;  /* 0x000100002d2f7824 */ /* 0x000fc400078e00ff */
[C---:B------:R-:W-:Y:S01]  /*3340*/  FMUL.FTZ R164, R76.reuse, R160 ;  /* 0x000000a04ca47220 */ /* 0x040fe20000410000 */
[-C--:B------:R-:W-:Y:S01]  /*3350*/  FMUL.FTZ R163, R76, R83.reuse ;  /* 0x000000534ca37220 */ /* 0x080fe20000410000 */
[C---:B------:R-:W-:Y:S01]  /*3360*/  IMAD.U32 R45, R44.reuse, 0x10000, RZ ;  /* 0x000100002c2d7824 */ /* 0x040fe200078e00ff */
[----:B------:R-:W-:Y:S01]  /*3370*/  LOP3.LUT R44, R44, 0xffff0000, RZ, 0xc0, !PT ;  /* 0xffff00002c2c7812 */ /* 0x000fe200078ec0ff */
[----:B------:R-:W-:Y:S01]  /*3380*/  FMUL.FTZ R165, R81, R162 ;  /* 0x000000a251a57220 */ /* 0x000fe20000410000 */
        /* <DEDUP_REMOVED lines=21> */
.L_x_7785:
[----:B------:R-:W-:Y:S05]  /*34e0*/  BSYNC B3 ;  /* 0x0000000000037941 */ /* 0x000fea0003800000 */
.L_x_7784:
[----:B------:R-:W-:Y:S02]  /*34f0*/  ULDC.64 UR4, c[0x0][0x2d8] ;  /* 0x0000b60000047ab9 */ /* 0x000fe40000000a00 */
[----:B------:R-:W-:-:S04]  /*3500*/  LEA R76, P3, R77, UR4, 0x1 ;  /* 0x000000044d4c7c11 */ /* 0x000fc8000f8608ff */
[----:B------:R-:W-:-:S05]  /*3510*/  LEA.HI.X R77, R77, UR5, R156, 0x1, P3 ;  /* 0x000000054d4d7c11 */ /* 0x000fca00098f0c9c */
[----:B--2---:R1:W-:Y:S04]  /*3520*/  STG.E.128 desc[UR40][R76.64], R44 ;  /* 0x0000002c4c007986 */ /* 0x0043e8000c101d28 */
.L_x_7783:
[----:B------:R-:W-:Y:S05]  /*3530*/  BSYNC B2 ;  /* 0x0000000000027941 */ /* 0x000fea0003800000 */
.L_x_7782:
        /* <DEDUP_REMOVED lines=11> */
[----:B------:R-:W-:Y:S02]  /*35f0*/  PRMT R144, R144, 0x5410, R77 ;  /* 0x0000541090907816 */ /* 0x000fe4000000004d */
[----:B------:R-:W-:Y:S02]  /*3600*/  PRMT R141, R141, 0x5410, R76 ;  /* 0x000054108d8d7816 */ /* 0x000fe4000000004c */
[----:B------:R-:W-:Y:S01]  /*3610*/  SHF.R.U64 R83, R72, 0x10, R73 ;  /* 0x0000001048537819 */ /* 0x000fe20000001249 */
[C---:B------:R-:W-:Y:S01]  /*3620*/  IMAD.U32 R72, R46.reuse, 0x10000, RZ ;  /* 0x000100002e487824 */ /* 0x040fe200078e00ff */
[----:B------:R-:W-:Y:S01]  /*3630*/  LOP3.LUT R73, R46, 0xffff0000, RZ, 0xc0, !PT ;  /* 0xffff00002e497812 */ /* 0x000fe200078ec0ff */
[----:B------:R-:W-:Y:S01]  /*3640*/  IMAD.U32 R77, R141, 0x10000, RZ ;  /* 0x000100008d4d7824 */ /* 0x000fe200078e00ff */
[----:B------:R-:W-:Y:S01]  /*3650*/  PRMT R142, R142, 0x5410, R81 ;  /* 0x000054108e8e7816 */ /* 0x000fe20000000051 */
[----:B------:R-:W-:Y:S01]  /*3660*/  IMAD.U32 R81, R144, 0x10000, RZ ;  /* 0x0001000090517824 */ /* 0x000fe200078e00ff */
[----:B------:R-:W-:Y:S01]  /*3670*/  PRMT R140, R140, 0x5410, R83 ;  /* 0x000054108c8c7816 */ /* 0x000fe20000000053 */
        /* <DEDUP_REMOVED lines=8> */
[----:B------:R-:W-:Y:S01]  /*3700*/  IMAD.U32 R45, R44, 0x10000, RZ ;  /* 0x000100002c2d7824 */ /* 0x000fe200078e00ff */
[----:B------:R-:W-:Y:S01]  /*3710*/  LOP3.LUT R144, R144, 0xffff0000, RZ, 0xc0, !PT ;  /* 0xffff000090907812 */ /* 0x000fe200078ec0ff */
[----:B------:R-:W-:Y:S01]  /*3720*/  FMUL.FTZ R83, R47, R80 ;  /* 0x000000502f537220 */ /* 0x000fe20000410000 */
[----:B------:R-:W-:Y:S01]  /*3730*/  LOP3.LUT R141, R141, 0xffff0000, RZ, 0xc0, !PT ;  /* 0xffff00008d8d7812 */ /* 0x000fe200078ec0ff */
[----:B------:R-:W-:Y:S01]  /*3740*/  FFMA.FTZ R72, R72, R81, R73 ;  /* 0x0000005148487223 */ /* 0x000fe20000010049 */
[----:B------:R-:W-:Y:S01]  /*3750*/  FMUL.FTZ R47, R47, R76 ;  /* 0x0000004c2f2f7220 */ /* 0x000fe20000410000 */
[----:B------:R-:W-:Y:S01]  /*3760*/  LOP3.LUT R44, R44, 0xffff0000, RZ, 0xc0, !PT ;  /* 0xffff00002c2c7812 */ /* 0x000fe200078ec0ff */
[----:B------:R-:W-:Y:S01]  /*3770*/  FMUL.FTZ R73, R75, R144 ;  /* 0x000000904b497220 */ /* 0x000fe20000410000 */
[----:B------:R-:W-:-:S02]  /*3780*/  IMAD.U32 R142, R142, 0x10000, RZ ;  /* 0x000100008e8e7824 */ /* 0x000fc400078e00ff */
[-C--:B------:R-:W-:Y:S01]  /*3790*/  FMUL.FTZ R75, R75, R141.reuse ;  /* 0x0000008d4b4b7220 */ /* 0x080fe20000410000 */
[----:B------:R-:W-:Y:S02]  /*37a0*/  IMAD.U32 R140, R140, 0x10000, RZ ;  /* 0x000100008c8c7824 */ /* 0x000fe400078e00ff */
        /* <DEDUP_REMOVED lines=14> */
.L_x_7787:
[----:B------:R-:W-:Y:S05]  /*3890*/  BSYNC B2 ;  /* 0x0000000000027941 */ /* 0x000fea0003800000 */
.L_x_7786:
[----:B------:R-:W-:Y:S02]  /*38a0*/  ULDC.64 UR4, c[0x0][0x2d8] ;  /* 0x0000b60000047ab9 */ /* 0x000fe40000000a00 */
[----:B------:R-:W-:-:S04]  /*38b0*/  LEA R72, P3, R154, UR4, 0x1 ;  /* 0x000000049a487c11 */ /* 0x000fc8000f8608ff */
[----:B------:R-:W-:-:S05]  /*38c0*/  LEA.HI.X R73, R154, UR5, R153, 0x1, P3 ;  /* 0x000000059a497c11 */ /* 0x000fca00098f0c99 */
[----:B--2---:R2:W-:Y:S04]  /*38d0*/  STG.E.128 desc[UR40][R72.64], R44 ;  /* 0x0000002c48007986 */ /* 0x0045e8000c101d28 */
.L_x_7781:
[----:B------:R-:W-:Y:S05]  /*38e0*/  BSYNC B1 ;  /* 0x0000000000017941 */ /* 0x000fea0003800000 */
.L_x_7780:
        /* <DEDUP_REMOVED lines=58> */
.L_x_7793:
[----:B------:R-:W-:Y:S05]  /*3c90*/  BSYNC B3 ;  /* 0x0000000000037941 */ /* 0x000fea0003800000 */
.L_x_7792:
[----:B------:R-:W-:Y:S02]  /*3ca0*/  ULDC.64 UR4, c[0x0][0x2d8] ;  /* 0x0000b60000047ab9 */ /* 0x000fe40000000a00 */
[----:B------:R-:W-:-:S04]  /*3cb0*/  LEA R68, P3, R74, UR4, 0x1 ;  /* 0x000000044a447c11 */ /* 0x000fc8000f8608ff */
[----:B------:R-:W-:-:S05]  /*3cc0*/  LEA.HI.X R69, R74, UR5, R75, 0x1, P3 ;  /* 0x000000054a457c11 */ /* 0x000fca00098f0c4b */
[----:B--2---:R2:W-:Y:S04]  /*3cd0*/  STG.E.128 desc[UR40][R68.64], R44 ;  /* 0x0000002c44007986 */ /* 0x0045e8000c101d28 */
.L_x_7791:
[----:B------:R-:W-:Y:S05]  /*3ce0*/  BSYNC B2 ;  /* 0x0000000000027941 */ /* 0x000fea0003800000 */
.L_x_7790:
        /* <DEDUP_REMOVED lines=53> */
.L_x_7795:
[----:B------:R-:W-:Y:S05]  /*4040*/  BSYNC B2 ;  /* 0x0000000000027941 */ /* 0x000fea0003800000 */
.L_x_7794:
[----:B------:R-:W-:Y:S02]  /*4050*/  ULDC.64 UR4, c[0x0][0x2d8] ;  /* 0x0000b60000047ab9 */ /* 0x000fe40000000a00 */
[----:B------:R-:W-:-:S04]  /*4060*/  LEA R64, P3, R72, UR4, 0x1 ;  /* 0x0000000448407c11 */ /* 0x000fc8000f8608ff */
[----:B------:R-:W-:-:S05]  /*4070*/  LEA.HI.X R65, R72, UR5, R77, 0x1, P3 ;  /* 0x0000000548417c11 */ /* 0x000fca00098f0c4d */
[----:B--2---:R3:W-:Y:S04]  /*4080*/  STG.E.128 desc[UR40][R64.64], R44 ;  /* 0x0000002c40007986 */ /* 0x0047e8000c101d28 */
.L_x_7789:
[----:B------:R-:W-:Y:S05]  /*4090*/  BSYNC B1 ;  /* 0x0000000000017941 */ /* 0x000fea0003800000 */
.L_x_7788:
[----:B------:R-:W-:Y:S01]  /*40a0*/  ISETP.NE.AND P3, PT, R143, RZ, PT ;  /* 0x000000ff8f00720c */ /* 0x000fe20003f65270 */
[----:B------:R-:W-:-:S12]  /*40b0*/  BSSY B1, `(.L_x_7796) ;  /* 0x000007a000017945 */ /* 0x000fd80003800000 */
[----:B------:R-:W-:Y:S05]  /*40c0*/  @P3 BRA `(.L_x_7797) ;  /* 0x0000000400e03947 */ /* 0x000fea0003800000 */
[----:B------:R-:W-:Y:S01]  /*40d0*/  IADD3 R70, P3, P4, R4, R118, R16 ;  /* 0x0000007604467210 */ /* 0x000fe20007c7e010 */
        /* <DEDUP_REMOVED lines=55> */
.L_x_7801:
[----:B------:R-:W-:Y:S05]  /*4450*/  BSYNC B3 ;  /* 0x0000000000037941 */ /* 0x000fea0003800000 */
.L_x_7800:
[----:B------:R-:W-:Y:S02]  /*4460*/  ULDC.64 UR4, c[0x0][0x2d8] ;  /* 0x0000b60000047ab9 */ /* 0x000fe40000000a00 */
[----:B------:R-:W-:-:S04]  /*4470*/  LEA R60, P3, R68, UR4, 0x1 ;  /* 0x00000004443c7c11 */ /* 0x000fc8000f8608ff */
[----:B------:R-:W-:-:S05]  /*4480*/  LEA.HI.X R61, R68, UR5, R73, 0x1, P3 ;  /* 0x00000005443d7c11 */ /* 0x000fca00098f0c49 */
[----:B--2---:R4:W-:Y:S04]  /*4490*/  STG.E.128 desc[UR40][R60.64], R44 ;  /* 0x0000002c3c007986 */ /* 0x0049e8000c101d28 */
.L_x_7799:
[----:B------:R-:W-:Y:S05]  /*44a0*/  BSYNC B2 ;  /* 0x0000000000027941 */ /* 0x000fea0003800000 */
.L_x_7798:
        /* <DEDUP_REMOVED lines=53> */
.L_x_7803:
[----:B------:R-:W-:Y:S05]  /*4800*/  BSYNC B2 ;  /* 0x0000000000027941 */ /* 0x000fea0003800000 */
.L_x_7802:
[----:B------:R-:W-:Y:S02]  /*4810*/  ULDC.64 UR4, c[0x0][0x2d8] ;  /* 0x0000b60000047ab9 */ /* 0x000fe40000000a00 */
[----:B------:R-:W-:-:S04]  /*4820*/  LEA R56, P3, R64, UR4, 0x1 ;  /* 0x0000000440387c11 */ /* 0x000fc8000f8608ff */
[----:B------:R-:W-:-:S05]  /*4830*/  LEA.HI.X R57, R64, UR5, R69, 0x1, P3 ;  /* 0x0000000540397c11 */ /* 0x000fca00098f0c45 */
[----:B--2---:R1:W-:Y:S04]  /*4840*/  STG.E.128 desc[UR40][R56.64], R44 ;  /* 0x0000002c38007986 */ /* 0x0043e8000c101d28 */
.L_x_7797:
[----:B------:R-:W-:Y:S05]  /*4850*/  BSYNC B1 ;  /* 0x0000000000017941 */ /* 0x000fea0003800000 */
.L_x_7796:
        /* <DEDUP_REMOVED lines=56> */
.L_x_7808:
[----:B------:R-:W-:Y:S05]  /*4be0*/  BSYNC B2 ;  /* 0x0000000000027941 */ /* 0x000fea0003800000 */
.L_x_7807:
[----:B------:R-:W-:Y:S01]  /*4bf0*/  ULDC.64 UR4, c[0x0][0x2d8] ;  /* 0x0000b60000047ab9 */ /* 0x000fe20000000a00 */
[----:B------:R-:W-:Y:S01]  /*4c00*/  IMAD.X R54, R57, 0x1, R32, P3 ;  /* 0x0000000139367824 */ /* 0x000fe200018e0620 */
[----:B------:R-:W-:-:S04]  /*4c10*/  LEA R52, P3, R63, UR4, 0x1 ;  /* 0x000000043f347c11 */ /* 0x000fc8000f8608ff */
[----:B------:R-:W-:-:S05]  /*4c20*/  LEA.HI.X R53, R63, UR5, R54, 0x1, P3 ;  /* 0x000000053f357c11 */ /* 0x000fca00098f0c36 */
[----:B--2---:R1:W-:Y:S04]  /*4c30*/  STG.E.128 desc[UR40][R52.64], R44 ;  /* 0x0000002c34007986 */ /* 0x0043e8000c101d28 */
.L_x_7806:
[----:B------:R-:W-:Y:S05]  /*4c40*/  BSYNC B1 ;  /* 0x0000000000017941 */ /* 0x000fea0003800000 */
.L_x_7805:
        /* <DEDUP_REMOVED lines=52> */
.L_x_7810:
[----:B------:R-:W-:Y:S05]  /*4f90*/  BSYNC B1 ;  /* 0x0000000000017941 */ /* 0x000fea0003800000 */
.L_x_7809:
[----:B------:R-:W-:Y:S01]  /*4fa0*/  ULDC.64 UR4, c[0x0][0x2d8] ;  /* 0x0000b60000047ab9 */ /* 0x000fe20000000a00 */
[----:B------:R-:W-:Y:S01]  /*4fb0*/  IMAD.X R57, R57, 0x1, R102, P3 ;  /* 0x0000000139397824 */ /* 0x000fe200018e0666 */
[----:B------:R-:W-:-:S04]  /*4fc0*/  LEA R48, P3, R56, UR4, 0x1 ;  /* 0x0000000438307c11 */ /* 0x000fc8000f8608ff */
[----:B------:R-:W-:-:S05]  /*4fd0*/  LEA.HI.X R49, R56, UR5, R57, 0x1, P3 ;  /* 0x0000000538317c11 */ /* 0x000fca00098f0c39 */
[----:B--2---:R1:W-:Y:S01]  /*4fe0*/  STG.E.128 desc[UR40][R48.64], R44 ;  /* 0x0000002c30007986 */ /* 0x0043e2000c101d28 */
[----:B------:R-:W-:Y:S05]  /*4ff0*/  BRA `(.L_x_7804) ;  /* 0x00000030007c7947 */ /* 0x000fea0003800000 */
.L_x_7768:
        /* <DEDUP_REMOVED lines=84> */
.L_x_7812:
[----:B------:R-:W-:Y:S05]  /*5540*/  BSYNC B1 ;  /* 0x0000000000017941 */ /* 0x000fea0003800000 */
.L_x_7811:
[----:B-----5:R-:W-:Y:S01]  /*5550*/  IMAD.MOV.U32 R76, RZ, RZ, R70 ;  /* 0x000000ffff4c7224 */ /* 0x020fe200078e0046 */
        /* <DEDUP_REMOVED lines=66> */
.L_x_7813:
        /* <DEDUP_REMOVED lines=9> */
.L_x_8087:
[----:B------:R-:W-:Y:S05]  /*5a10*/  BSYNC B1 ;  /* 0x0000000000017941 */ /* 0x000fea0003800000 */
.L_x_7814:
        /* <DEDUP_REMOVED lines=34> */
[----:B------:R-:W-:Y:S02]  /*5c40*/  SHF.R.U64 R167, R46, 0x10, R47 ;  /* 0x000000102ea77819 */ /* 0x000fe4000000122f */
[----:B------:R-:W-:Y:S02]  /*5c50*/  PRMT R163, R163, 0x5410, R172 ;  /* 0x00005410a3a37816 */ /* 0x000fe400000000ac */
[----:B------:R-:W-:Y:S02]  /*5c60*/  PRMT R165, R165, 0x5410, R170 ;  /* 0x00005410a5a57816 */ /* 0x000fe400000000aa */
[----:B------:R-:W-:Y:S01]  /*5c70*/  SHF.R.U64 R166, R48, 0x10, R49 ;  /* 0x0000001030a67819 */ /* 0x000fe20000001231 */
[----:B------:R-:W-:Y:S01]  /*5c80*/  IMAD.U32 R49, R82, 0x10000, RZ ;  /* 0x0001000052317824 */ /* 0x000fe200078e00ff */
[--C-:B------:R-:W-:Y:S01]  /*5c90*/  SHF.R.U64 R169, R50, 0x10, R51.reuse ;  /* 0x0000001032a97819 */ /* 0x100fe20000001233 */
[----:B-1----:R-:W-:Y:S01]  /*5ca0*/  IMAD.U32 R48, R78, 0x10000, RZ ;  /* 0x000100004e307824 */ /* 0x002fe200078e00ff */
[----:B------:R-:W-:Y:S01]  /*5cb0*/  SHF.R.U32.HI R171, RZ, 0x10, R51 ;  /* 0x00000010ffab7819 */ /* 0x000fe20000011633 */
[----:B------:R-:W-:Y:S01]  /*5cc0*/  IMAD.U32 R51, R77, 0x10000, RZ ;  /* 0x000100004d337824 */ /* 0x000fe200078e00ff */
[----:B------:R-:W-:Y:S01]  /*5cd0*/  PRMT R164, R164, 0x5410, R167 ;  /* 0x00005410a4a47816 */ /* 0x000fe200000000a7 */
[----:B------:R-:W-:Y:S01]  /*5ce0*/  IMAD.U32 R167, R163, 0x10000, RZ ;  /* 0x00010000a3a77824 */ /* 0x000fe200078e00ff */
[----:B------:R-:W-:-:S02]  /*5cf0*/  SHF.R.U32.HI R173, RZ, 0x10, R47 ;  /* 0x00000010ffad7819 */ /* 0x000fc4000001162f */
[----:B------:R-:W-:Y:S01]  /*5d00*/  LOP3.LUT R46, R77, 0xffff0000, RZ, 0xc0, !PT ;  /* 0xffff00004d2e7812 */ /* 0x000fe200078ec0ff */
[C---:B------:R-:W-:Y:S01]  /*5d10*/  IMAD.U32 R77, R79.reuse, 0x10000, RZ ;  /* 0x000100004f4d7824 */ /* 0x040fe200078e00ff */
[----:B------:R-:W-:Y:S01]  /*5d20*/  LOP3.LUT R47, R79, 0xffff0000, RZ, 0xc0, !PT ;  /* 0xffff00004f2f7812 */ /* 0x000fe200078ec0ff */
[C---:B------:R-:W-:Y:S01]  /*5d30*/  IMAD.U32 R79, R83.reuse, 0x10000, RZ ;  /* 0x00010000534f7824 */ /* 0x040fe200078e00ff */
[----:B------:R-:W-:Y:S01]  /*5d40*/  LOP3.LUT R50, R83, 0xffff0000, RZ, 0xc0, !PT ;  /* 0xffff000053327812 */ /* 0x000fe200078ec0ff */
[----:B------:R-:W-:Y:S01]  /*5d50*/  IMAD.U32 R83, R165, 0x10000, RZ ;  /* 0x00010000a5537824 */ /* 0x000fe200078e00ff */
[----:B------:R-:W-:Y:S02]  /*5d60*/  LOP3.LUT R81, R81, 0xffff0000, RZ, 0xc0, !PT ;  /* 0xffff000051517812 */ /* 0x000fe400078ec0ff */
[----:B------:R-:W-:Y:S01]  /*5d70*/  PRMT R161, R161, 0x5410, R166 ;  /* 0x00005410a1a17816 */ /* 0x000fe200000000a6 */
[----:B------:R-:W-:Y:S01]  /*5d80*/  FMUL.FTZ R166, R168, R167 ;  /* 0x000000a7a8a67220 */ /* 0x000fe20000410000 */
[----:B------:R-:W-:Y:S01]  /*5d90*/  PRMT R171, R158, 0x5410, R171 ;  /* 0x000054109eab7816 */ /* 0x000fe200000000ab */
[-C--:B------:R-:W-:Y:S01]  /*5da0*/  FMUL.FTZ R170, R168, R83.reuse ;  /* 0x00000053a8aa7220 */ /* 0x080fe20000410000 */
[----:B------:R-:W-:Y:S01]  /*5db0*/  LOP3.LUT R163, R163, 0xffff0000, RZ, 0xc0, !PT ;  /* 0xffff0000a3a37812 */ /* 0x000fe200078ec0ff */
[----:B------:R-:W-:Y:S01]  /*5dc0*/  FFMA.FTZ R83, R51, R83, -R166 ;  /* 0x0000005333537223 */ /* 0x000fe200000108a6 */
[----:B------:R-:W-:Y:S01]  /*5dd0*/  PRMT R162, R162, 0x5410, R173 ;  /* 0x00005410a2a27816 */ /* 0x000fe200000000ad */
[----:B------:R-:W-:Y:S01]  /*5de0*/  IMAD.U32 R168, R171, 0x10000, RZ ;  /* 0x00010000aba87824 */ /* 0x000fe200078e00ff */
[----:B------:R-:W-:Y:S01]  /*5df0*/  LOP3.LUT R158, R165, 0xffff0000, RZ, 0xc0, !PT ;  /* 0xffff0000a59e7812 */ /* 0x000fe200078ec0ff */
[----:B------:R-:W-:Y:S01]  /*5e00*/  FMUL.FTZ R165, R81, R163 ;  /* 0x000000a351a57220 */ /* 0x000fe20000410000 */
[----:B------:R-:W-:Y:S01]  /*5e10*/  SHF.R.U64 R156, R44, 0x10, R45 ;  /* 0x000000102c9c7819 */ /* 0x000fe2000000122d */
[----:B------:R-:W-:-:S02]  /*5e20*/  IMAD.U32 R166, R162, 0x10000, RZ ;  /* 0x00010000a2a67824 */ /* 0x000fc400078e00ff */
[----:B------:R-:W-:Y:S01]  /*5e30*/  FFMA.FTZ R51, R51, R167, R170 ;  /* 0x000000a733337223 */ /* 0x000fe200000100aa */
[-C--:B------:R-:W-:Y:S01]  /*5e40*/  FMUL.FTZ R81, R81, R158.reuse ;  /* 0x0000009e51517220 */ /* 0x080fe20000410000 */
[----:B------:R-:W-:Y:S01]  /*5e50*/  PRMT R156, R128, 0x5432, R156 ;  /* 0x00005432809c7816 */ /* 0x000fe2000000009c */
[C---:B------:R-:W-:Y:S01]  /*5e60*/  FFMA.FTZ R158, R46.reuse, R158, -R165 ;  /* 0x0000009e2e9e7223 */ /* 0x040fe200000108a5 */
[C---:B------:R-:W-:Y:S01]  /*5e70*/  FMUL.FTZ R170, R79.reuse, R168 ;  /* 0x000000a84faa7220 */ /* 0x040fe20000410000 */
[-C--:B------:R-:W-:Y:S01]  /*5e80*/  FMUL.FTZ R165, R79, R166.reuse ;  /* 0x000000a64fa57220 */ /* 0x080fe20000410000 */
[----:B------:R-:W-:Y:S01]  /*5e90*/  FFMA.FTZ R46, R46, R163, R81 ;  /* 0x000000a32e2e7223 */ /* 0x000fe20000010051 */
[----:B------:R-:W-:Y:S02]  /*5ea0*/  IMAD.U32 R45, R80, 0x10000, RZ ;  /* 0x00010000502d7824 */ /* 0x000fe400078e00ff */
[----:B------:R-:W-:Y:S01]  /*5eb0*/  FFMA.FTZ R79, R77, R166, -R170 ;  /* 0x000000a64d4f7223 */ /* 0x000fe200000108aa */
[----:B------:R-:W-:Y:S01]  /*5ec0*/  LOP3.LUT R171, R171, 0xffff0000, RZ, 0xc0, !PT ;  /* 0xffff0000abab7812 */ /* 0x000fe200078ec0ff */
[----:B------:R-:W-:Y:S01]  /*5ed0*/  FFMA.FTZ R77, R77, R168, R165 ;  /* 0x000000a84d4d7223 */ /* 0x000fe200000100a5 */
[----:B------:R-:W-:Y:S01]  /*5ee0*/  LOP3.LUT R162, R162, 0xffff0000, RZ, 0xc0, !PT ;  /* 0xffff0000a2a27812 */ /* 0x000fe200078ec0ff */
[----:B------:R-:W-:Y:S01]  /*5ef0*/  IMAD.U32 R81, R156, 0x10000, RZ ;  /* 0x000100009c517824 */ /* 0x000fe200078e00ff */
[----:B------:R-:W-:Y:S01]  /*5f00*/  LOP3.LUT R80, R80, 0xffff0000, RZ, 0xc0, !PT ;  /* 0xffff000050507812 */ /* 0x000fe200078ec0ff */
[C---:B------:R-:W-:Y:S01]  /*5f10*/  IMAD.U32 R163, R161.reuse, 0x10000, RZ ;  /* 0x00010000a1a37824 */ /* 0x040fe200078e00ff */
[----:B------:R-:W-:Y:S01]  /*5f20*/  LOP3.LUT R165, R161, 0xffff0000, RZ, 0xc0, !PT ;  /* 0xffff0000a1a57812 */ /* 0x000fe200078ec0ff */
[----:B------:R-:W-:Y:S01]  /*5f30*/  IMAD.U32 R44, R76, 0x10000, RZ ;  /* 0x000100004c2c7824 */ /* 0x000fe200078e00ff */
[----:B------:R-:W-:Y:S01]  /*5f40*/  LOP3.LUT R161, R156, 0xffff0000, RZ, 0xc0, !PT ;  /* 0xffff00009ca17812 */ /* 0x000fe200078ec0ff */
[C---:B------:R-:W-:Y:S01]  /*5f50*/  FMUL.FTZ R156, R45.reuse, R81 ;  /* 0x000000512d9c7220 */ /* 0x040fe20000410000 */
[----:B------:R-:W-:Y:S01]  /*5f60*/  LOP3.LUT R76, R76, 0xffff0000, RZ, 0xc0, !PT ;  /* 0xffff00004c4c7812 */ /* 0x000fe200078ec0ff */
[----:B------:R-:W-:Y:S01]  /*5f70*/  FMUL.FTZ R166, R50, R171 ;  /* 0x000000ab32a67220 */ /* 0x000fe20000410000 */
[----:B------:R-:W-:Y:S01]  /*5f80*/  PRMT R160, R160, 0x5410, R169 ;  /* 0x00005410a0a07816 */ /* 0x000fe200000000a9 */
[-C--:B------:R-:W-:Y:S01]  /*5f90*/  FMUL.FTZ R168, R50, R162.reuse ;  /* 0x000000a232a87220 */ /* 0x080fe20000410000 */
[----:B------:R-:W-:Y:S01]  /*5fa0*/  FMUL.FTZ R167, R45, R163 ;  /* 0x000000a32da77220 */ /* 0x000fe20000410000 */
[----:B------:R-:W-:Y:S01]  /*5fb0*/  FMUL.FTZ R45, R80, R165 ;  /* 0x000000a5502d7220 */ /* 0x000fe20000410000 */
[C---:B------:R-:W-:Y:S01]  /*5fc0*/  FFMA.FTZ R156, R44.reuse, R163, R156 ;  /* 0x000000a32c9c7223 */ /* 0x040fe2000001009c */
[C---:B------:R-:W-:Y:S01]  /*5fd0*/  FFMA.FTZ R50, R47.reuse, R162, -R166 ;  /* 0x000000a22f327223 */ /* 0x040fe200000108a6 */
[----:B------:R-:W-:Y:S01]  /*5fe0*/  FFMA.FTZ R168, R47, R171, R168 ;  /* 0x000000ab2fa87223 */ /* 0x000fe200000100a8 */
[----:B------:R-:W-:Y:S01]  /*5ff0*/  FFMA.FTZ R167, R44, R81, -R167 ;  /* 0x000000512ca77223 */ /* 0x000fe200000108a7 */
[-C--:B------:R-:W-:Y:S01]  /*6000*/  FMUL.FTZ R163, R80, R161.reuse ;  /* 0x000000a150a37220 */ /* 0x080fe20000410000 */
[----:B------:R-:W-:Y:S01]  /*6010*/  LOP3.LUT R82, R82, 0xffff0000, RZ, 0xc0, !PT ;  /* 0xffff000052527812 */ /* 0x000fe200078ec0ff */
[----:B------:R-:W-:Y:S01]  /*6020*/  FFMA.FTZ R80, R76, R161, -R45 ;  /* 0x000000a14c507223 */ /* 0x000fe2000001082d */
[C---:B------:R-:W-:Y:S01]  /*6030*/  IMAD.U32 R47, R160.reuse, 0x10000, RZ ;  /* 0x00010000a02f7824 */ /* 0x040fe200078e00ff */
[----:B------:R-:W-:Y:S01]  /*6040*/  LOP3.LUT R81, R160, 0xffff0000, RZ, 0xc0, !PT ;  /* 0xffff0000a0517812 */ /* 0x000fe200078ec0ff */
[C---:B------:R-:W-:Y:S01]  /*6050*/  IMAD.U32 R44, R164.reuse, 0x10000, RZ ;  /* 0x00010000a42c7824 */ /* 0x040fe200078e00ff */
[----:B------:R-:W-:Y:S01]  /*6060*/  LOP3.LUT R45, R164, 0xffff0000, RZ, 0xc0, !PT ;  /* 0xffff0000a42d7812 */ /* 0x000fe200078ec0ff */
[----:B------:R-:W-:Y:S01]  /*6070*/  FFMA.FTZ R163, R76, R165, R163 ;  /* 0x000000a54ca37223 */ /* 0x000fe200000100a3 */
[C---:B------:R-:W-:Y:S01]  /*6080*/  FMUL.FTZ R161, R49.reuse, R47 ;  /* 0x0000002f31a17220 */ /* 0x040fe20000410000 */
[-C--:B------:R-:W-:Y:S01]  /*6090*/  FMUL.FTZ R76, R49, R44.reuse ;  /* 0x0000002c314c7220 */ /* 0x080fe20000410000 */
[----:B------:R-:W-:Y:S01]  /*60a0*/  LOP3.LUT R78, R78, 0xffff0000, RZ, 0xc0, !PT ;  /* 0xffff00004e4e7812 */ /* 0x000fe200078ec0ff */
[C---:B------:R-:W-:Y:S01]  /*60b0*/  FMUL.FTZ R49, R82.reuse, R81 ;  /* 0x0000005152317220 */ /* 0x040fe20000410000 */
[----:B------:R-:W-:Y:S01]  /*60c0*/  FMUL.FTZ R82, R82, R45 ;  /* 0x0000002d52527220 */ /* 0x000fe20000410000 */
[C---:B------:R-:W-:Y:S01]  /*60d0*/  FFMA.FTZ R76, R48.reuse, R47, R76 ;  /* 0x0000002f304c7223 */ /* 0x040fe2000001004c */
[----:B------:R-:W-:Y:S01]  /*60e0*/  FFMA.FTZ R161, R48, R44, -R161 ;  /* 0x0000002c30a17223 */ /* 0x000fe200000108a1 */
        /* <DEDUP_REMOVED lines=15> */
.L_x_7819:
[----:B------:R-:W-:Y:S05]  /*61e0*/  BSYNC B2 ;  /* 0x0000000000027941 */ /* 0x000fea0003800000 */
.L_x_7818:
        /* <DEDUP_REMOVED lines=11> */
.L_x_7817:
[----:B------:R-:W-:Y:S05]  /*62a0*/  BSYNC B1 ;  /* 0x0000000000017941 */ /* 0x000fea0003800000 */
.L_x_7816:
        /* <DEDUP_REMOVED lines=35> */
[--C-:B------:R-:W-:Y:S02]  /*64e0*/  SHF.R.U64 R157, R54, 0x10, R55.reuse ;  /* 0x00000010369d7819 */ /* 0x100fe40000001237 */
[----:B------:R-:W-:-:S02]  /*64f0*/  SHF.R.U32.HI R156, RZ, 0x10, R55 ;  /* 0x00000010ff9c7819 */ /* 0x000fc40000011637 */
[--C-:B------:R-:W-:Y:S01]  /*6500*/  SHF.R.U64 R125, R58, 0x10, R59.reuse ;  /* 0x000000103a7d7819 */ /* 0x100fe2000000123b */
[----:B-1----:R-:W-:Y:S01]  /*6510*/  IMAD.U32 R58, R45, 0x10000, RZ ;  /* 0x000100002d3a7824 */ /* 0x002fe200078e00ff */
[----:B------:R-:W-:Y:S01]  /*6520*/  SHF.R.U32.HI R124, RZ, 0x10, R59 ;  /* 0x00000010ff7c7819 */ /* 0x000fe2000001163b */
[----:B------:R-:W-:Y:S01]  /*6530*/  IMAD.U32 R59, R49, 0x10000, RZ ;  /* 0x00010000313b7824 */ /* 0x000fe200078e00ff */
[----:B------:R-:W-:Y:S01]  /*6540*/  LOP3.LUT R55, R51, 0xffff0000, RZ, 0xc0, !PT ;  /* 0xffff000033377812 */ /* 0x000fe200078ec0ff */
[----:B------:R-:W-:Y:S01]  /*6550*/  IMAD.U32 R51, R155, 0x10000, RZ ;  /* 0x000100009b337824 */ /* 0x000fe200078e00ff */
[----:B------:R-:W-:Y:S01]  /*6560*/  LOP3.LUT R82, R49, 0xffff0000, RZ, 0xc0, !PT ;  /* 0xffff000031527812 */ /* 0x000fe200078ec0ff */
[----:B------:R-:W-:Y:S01]  /*6570*/  IMAD.U32 R49, R151, 0x10000, RZ ;  /* 0x0001000097317824 */ /* 0x000fe200078e00ff */
[----:B------:R-:W-:Y:S01]  /*6580*/  PRMT R152, R152, 0x5410, R125 ;  /* 0x0000541098987816 */ /* 0x000fe2000000007d */
[----:B------:R-:W-:Y:S01]  /*6590*/  FMUL.FTZ R125, R59, R51 ;  /* 0x000000333b7d7220 */ /* 0x000fe20000410000 */
[----:B------:R-:W-:Y:S01]  /*65a0*/  PRMT R153, R153, 0x5410, R124 ;  /* 0x0000541099997816 */ /* 0x000fe2000000007c */
[-C--:B------:R-:W-:Y:S01]  /*65b0*/  FMUL.FTZ R59, R59, R49.reuse ;  /* 0x000000313b3b7220 */ /* 0x080fe20000410000 */
[----:B------:R-:W-:Y:S01]  /*65c0*/  PRMT R149, R149, 0x5410, R156 ;  /* 0x0000541095957816 */ /* 0x000fe2000000009c */
[C---:B------:R-:W-:Y:S01]  /*65d0*/  FFMA.FTZ R49, R58.reuse, R49, -R125 ;  /* 0x000000313a317223 */ /* 0x040fe2000001087d */
[----:B------:R-:W-:Y:S01]  /*65e0*/  LOP3.LUT R151, R151, 0xffff0000, RZ, 0xc0, !PT ;  /* 0xffff000097977812 */ /* 0x000fe200078ec0ff */
[----:B------:R-:W-:Y:S01]  /*65f0*/  IMAD.U32 R124, R153, 0x10000, RZ ;  /* 0x00010000997c7824 */ /* 0x000fe200078e00ff */
[----:B------:R-:W-:Y:S01]  /*6600*/  LOP3.LUT R155, R155, 0xffff0000, RZ, 0xc0, !PT ;  /* 0xffff00009b9b7812 */ /* 0x000fe200078ec0ff */
[----:B------:R-:W-:Y:S01]  /*6610*/  FFMA.FTZ R51, R58, R51, R59 ;  /* 0x000000333a337223 */ /* 0x000fe2000001003b */
[----:B------:R-:W-:Y:S01]  /*6620*/  SHF.R.U64 R159, R52, 0x10, R53 ;  /* 0x00000010349f7819 */ /* 0x000fe20000001235 */
[----:B------:R-:W-:Y:S01]  /*6630*/  IMAD.U32 R58, R149, 0x10000, RZ ;  /* 0x00010000953a7824 */ /* 0x000fe200078e00ff */
[----:B------:R-:W-:Y:S01]  /*6640*/  SHF.R.U64 R147, R56, 0x10, R57 ;  /* 0x0000001038937819 */ /* 0x000fe20000001239 */
[C---:B------:R-:W-:Y:S01]  /*6650*/  FMUL.FTZ R59, R82.reuse, R151 ;  /* 0x00000097523b7220 */ /* 0x040fe20000410000 */
[----:B------:R-:W-:Y:S01]  /*6660*/  LOP3.LUT R56, R45, 0xffff0000, RZ, 0xc0, !PT ;  /* 0xffff00002d387812 */ /* 0x000fe200078ec0ff */
[-C--:B------:R-:W-:Y:S01]  /*6670*/  FMUL.FTZ R125, R82, R155.reuse ;  /* 0x0000009b527d7220 */ /* 0x080fe20000410000 */
[----:B------:R-:W-:Y:S01]  /*6680*/  LOP3.LUT R153, R153, 0xffff0000, RZ, 0xc0, !PT ;  /* 0xffff000099997812 */ /* 0x000fe200078ec0ff */
[----:B------:R-:W-:Y:S01]  /*6690*/  FMUL.FTZ R156, R83, R124 ;  /* 0x0000007c539c7220 */ /* 0x000fe20000410000 */
[----:B------:R-:W-:Y:S01]  /*66a0*/  PRMT R150, R150, 0x5410, R159 ;  /* 0x0000541096967816 */ /* 0x000fe2000000009f */
[----:B------:R-:W-:Y:S01]  /*66b0*/  IMAD.U32 R57, R47, 0x10000, RZ ;  /* 0x000100002f397824 */ /* 0x000fe200078e00ff */
[----:B------:R-:W-:Y:S01]  /*66c0*/  LOP3.LUT R149, R149, 0xffff0000, RZ, 0xc0, !PT ;  /* 0xffff000095957812 */ /* 0x000fe200078ec0ff */
[----:B------:R-:W-:Y:S01]  /*66d0*/  FMUL.FTZ R83, R83, R58 ;  /* 0x0000003a53537220 */ /* 0x000fe20000410000 */
[----:B------:R-:W-:Y:S01]  /*66e0*/  LOP3.LUT R54, R47, 0xffff0000, RZ, 0xc0, !PT ;  /* 0xffff00002f367812 */ /* 0x000fe200078ec0ff */
[----:B------:R-:W-:Y:S01]  /*66f0*/  FFMA.FTZ R146, R56, R155, R59 ;  /* 0x0000009b38927223 */ /* 0x000fe2000001003b */
[----:B------:R-:W-:Y:S01]  /*6700*/  PRMT R154, R154, 0x5410, R147 ;  /* 0x000054109a9a7816 */ /* 0x000fe20000000093 */
[----:B------:R-:W-:Y:S01]  /*6710*/  FFMA.FTZ R82, R56, R151, -R125 ;  /* 0x0000009738527223 */ /* 0x000fe2000001087d */
[----:B------:R-:W-:Y:S01]  /*6720*/  FMUL.FTZ R59, R55, R153 ;  /* 0x00000099373b7220 */ /* 0x000fe20000410000 */
[----:B------:R-:W-:-:S02]  /*6730*/  IMAD.U32 R53, R48, 0x10000, RZ ;  /* 0x0001000030357824 */ /* 0x000fc400078e00ff */
[C---:B------:R-:W-:Y:S01]  /*6740*/  FFMA.FTZ R156, R57.reuse, R58, -R156 ;  /* 0x0000003a399c7223 */ /* 0x040fe2000001089c */
[----:B------:R-:W-:Y:S02]  /*6750*/  IMAD.U32 R56, R150, 0x10000, RZ ;  /* 0x0001000096387824 */ /* 0x000fe400078e00ff */
[----:B------:R-:W-:Y:S01]  /*6760*/  FFMA.FTZ R124, R57, R124, R83 ;  /* 0x0000007c397c7223 */ /* 0x000fe20000010053 */
[-C--:B------:R-:W-:Y:S01]  /*6770*/  FMUL.FTZ R125, R55, R149.reuse ;  /* 0x00000095377d7220 */ /* 0x080fe20000410000 */
[----:B------:R-:W-:Y:S02]  /*6780*/  IMAD.U32 R57, R154, 0x10000, RZ ;  /* 0x000100009a397824 */ /* 0x000fe400078e00ff */
[----:B------:R-:W-:Y:S01]  /*6790*/  FFMA.FTZ R149, R54, R149, -R59 ;  /* 0x0000009536957223 */ /* 0x000fe2000001083b */
[----:B------:R-:W-:Y:S01]  /*67a0*/  IMAD.U32 R52, R44, 0x10000, RZ ;  /* 0x000100002c347824 */ /* 0x000fe200078e00ff */
[----:B------:R-:W-:Y:S01]  /*67b0*/  LOP3.LUT R48, R48, 0xffff0000, RZ, 0xc0, !PT ;  /* 0xffff000030307812 */ /* 0x000fe200078ec0ff */
[C---:B------:R-:W-:Y:S01]  /*67c0*/  FMUL.FTZ R58, R53.reuse, R56 ;  /* 0x00000038353a7220 */ /* 0x040fe20000410000 */
[----:B------:R-:W-:Y:S01]  /*67d0*/  LOP3.LUT R59, R154, 0xffff0000, RZ, 0xc0, !PT ;  /* 0xffff00009a3b7812 */ /* 0x000fe200078ec0ff */
[-C--:B------:R-:W-:Y:S01]  /*67e0*/  FMUL.FTZ R83, R53, R57.reuse ;  /* 0x0000003935537220 */ /* 0x080fe20000410000 */
[----:B------:R-:W-:Y:S01]  /*67f0*/  LOP3.LUT R55, R150, 0xffff0000, RZ, 0xc0, !PT ;  /* 0xffff000096377812 */ /* 0x000fe200078ec0ff */
[----:B------:R-:W-:Y:S01]  /*6800*/  FFMA.FTZ R58, R52, R57, R58 ;  /* 0x00000039343a7223 */ /* 0x000fe2000001003a */
[----:B------:R-:W-:Y:S01]  /*6810*/  PRMT R148, R148, 0x5410, R157 ;  /* 0x0000541094947816 */ /* 0x000fe2000000009d */
[C---:B------:R-:W-:Y:S01]  /*6820*/  IMAD.U32 R45, R46.reuse, 0x10000, RZ ;  /* 0x000100002e2d7824 */ /* 0x040fe200078e00ff */
[----:B------:R-:W-:Y:S01]  /*6830*/  LOP3.LUT R47, R46, 0xffff0000, RZ, 0xc0, !PT ;  /* 0xffff00002e2f7812 */ /* 0x000fe200078ec0ff */
[C---:B------:R-:W-:Y:S01]  /*6840*/  FMUL.FTZ R53, R48.reuse, R59 ;  /* 0x0000003b30357220 */ /* 0x040fe20000410000 */
[----:B------:R-:W-:Y:S01]  /*6850*/  FMUL.FTZ R57, R48, R55 ;  /* 0x0000003730397220 */ /* 0x000fe20000410000 */
[----:B------:R-:W-:Y:S01]  /*6860*/  LOP3.LUT R44, R44, 0xffff0000, RZ, 0xc0, !PT ;  /* 0xffff00002c2c7812 */ /* 0x000fe200078ec0ff */
[C---:B------:R-:W-:Y:S01]  /*6870*/  IMAD.U32 R46, R50.reuse, 0x10000, RZ ;  /* 0x00010000322e7824 */ /* 0x040fe200078e00ff */
[----:B------:R-:W-:Y:S01]  /*6880*/  LOP3.LUT R50, R50, 0xffff0000, RZ, 0xc0, !PT ;  /* 0xffff000032327812 */ /* 0x000fe200078ec0ff */
[----:B------:R-:W-:-:S02]  /*6890*/  IMAD.U32 R48, R148, 0x10000, RZ ;  /* 0x0001000094307824 */ /* 0x000fc400078e00ff */
[----:B------:R-:W-:Y:S01]  /*68a0*/  FFMA.FTZ R83, R52, R56, -R83 ;  /* 0x0000003834537223 */ /* 0x000fe20000010853 */
[----:B------:R-:W-:Y:S01]  /*68b0*/  LOP3.LUT R148, R148, 0xffff0000, RZ, 0xc0, !PT ;  /* 0xffff000094947812 */ /* 0x000fe200078ec0ff */
[C---:B------:R-:W-:Y:S01]  /*68c0*/  IMAD.U32 R52, R152.reuse, 0x10000, RZ ;  /* 0x0001000098347824 */ /* 0x040fe200078e00ff */
[----:B------:R-:W-:Y:S01]  /*68d0*/  LOP3.LUT R152, R152, 0xffff0000, RZ, 0xc0, !PT ;  /* 0xffff000098987812 */ /* 0x000fe200078ec0ff */
[----:B------:R-:W-:Y:S01]  /*68e0*/  FFMA.FTZ R125, R54, R153, R125 ;  /* 0x00000099367d7223 */ /* 0x000fe2000001007d */
        /* <DEDUP_REMOVED lines=13> */
[----:B------:R-:W-:Y:S02]  /*69c0*/  F2FP.BF16.F32.PACK_AB R50, R57, R58 ;  /* 0x0000003a3932723e */ /* 0x000fe400000010ff */
[----:B------:R-:W-:Y:S02]  /*69d0*/  F2FP.BF16.F32.PACK_AB R124, R125, R124 ;  /* 0x0000007c7d7c723e */ /* 0x000fe400000010ff */
[----:B------:R-:W-:Y:S02]  /*69e0*/  F2FP.BF16.F32.PACK_AB R53, R152, R53 ;  /* 0x000000359835723e */ /* 0x000fe400000010ff */
        /* <DEDUP_REMOVED lines=8> */
.L_x_7823:
[----:B------:R-:W-:Y:S05]  /*6a70*/  BSYNC B2 ;  /* 0x0000000000027941 */ /* 0x000fea0003800000 */
.L_x_7822:
        /* <DEDUP_REMOVED lines=11> */
.L_x_7821:
[----:B------:R-:W-:Y:S05]  /*6b30*/  BSYNC B1 ;  /* 0x0000000000017941 */ /* 0x000fea0003800000 */
.L_x_7820:
        /* <DEDUP_REMOVED lines=36> */
[--C-:B------:R-:W-:Y:S02]  /*6d80*/  SHF.R.U32.HI R76, RZ, 0x10, R67.reuse ;  /* 0x00000010ff4c7819 */ /* 0x100fe40000011643 */
[----:B------:R-:W-:Y:S01]  /*6d90*/  SHF.R.U64 R77, R66, 0x10, R67 ;  /* 0x00000010424d7819 */ /* 0x000fe20000001243 */
[----:B------:R-:W-:Y:S01]  /*6da0*/  IMAD.U32 R67, R145, 0x10000, RZ ;  /* 0x0001000091437824 */ /* 0x000fe200078e00ff */
[--C-:B------:R-:W-:Y:S01]  /*6db0*/  SHF.R.U64 R81, R62, 0x10, R63.reuse ;  /* 0x000000103e517819 */ /* 0x100fe2000000123f */
[----:B------:R-:W-:Y:S01]  /*6dc0*/  IMAD.U32 R66, R141, 0x10000, RZ ;  /* 0x000100008d427824 */ /* 0x000fe200078e00ff */
[----:B------:R-:W-:Y:S01]  /*6dd0*/  SHF.R.U32.HI R80, RZ, 0x10, R63 ;  /* 0x00000010ff507819 */ /* 0x000fe2000001163f */
[----:B--2---:R-:W-:Y:S01]  /*6de0*/  IMAD.U32 R63, R49, 0x10000, RZ ;  /* 0x00010000313f7824 */ /* 0x004fe200078e00ff */
[----:B------:R-:W-:Y:S01]  /*6df0*/  SHF.R.U64 R79, R64, 0x10, R65 ;  /* 0x00000010404f7819 */ /* 0x000fe20000001241 */
[----:B------:R-:W-:Y:S01]  /*6e00*/  IMAD.U32 R65, R51, 0x10000, RZ ;  /* 0x0001000033417824 */ /* 0x000fe200078e00ff */
[----:B------:R-:W-:-:S02]  /*6e10*/  LOP3.LUT R64, R49, 0xffff0000, RZ, 0xc0, !PT ;  /* 0xffff000031407812 */ /* 0x000fc400078ec0ff */
[----:B------:R-:W-:Y:S02]  /*6e20*/  LOP3.LUT R145, R145, 0xffff0000, RZ, 0xc0, !PT ;  /* 0xffff000091917812 */ /* 0x000fe400078ec0ff */
[----:B------:R-:W-:Y:S02]  /*6e30*/  PRMT R143, R143, 0x5410, R76 ;  /* 0x000054108f8f7816 */ /* 0x000fe4000000004c */
[----:B------:R-:W-:Y:S01]  /*6e40*/  SHF.R.U64 R83, R60, 0x10, R61 ;  /* 0x000000103c537819 */ /* 0x000fe2000000123d */
[----:B------:R-:W-:Y:S01]  /*6e50*/  IMAD.U32 R61, R48, 0x10000, RZ ;  /* 0x00010000303d7824 */ /* 0x000fe200078e00ff */
[----:B------:R-:W-:Y:S01]  /*6e60*/  PRMT R144, R144, 0x5410, R79 ;  /* 0x0000541090907816 */ /* 0x000fe2000000004f */
[CC--:B------:R-:W-:Y:S01]  /*6e70*/  FMUL.FTZ R79, R63.reuse, R66.reuse ;  /* 0x000000423f4f7220 */ /* 0x0c0fe20000410000 */
[----:B------:R-:W-:Y:S01]  /*6e80*/  PRMT R142, R142, 0x5410, R77 ;  /* 0x000054108e8e7816 */ /* 0x000fe2000000004d */
[----:B------:R-:W-:Y:S01]  /*6e90*/  FMUL.FTZ R77, R63, R67 ;  /* 0x000000433f4d7220 */ /* 0x000fe20000410000 */
[----:B------:R-:W-:Y:S01]  /*6ea0*/  LOP3.LUT R60, R45, 0xffff0000, RZ, 0xc0, !PT ;  /* 0xffff00002d3c7812 */ /* 0x000fe200078ec0ff */
[----:B------:R-:W-:Y:S01]  /*6eb0*/  IMAD.U32 R63, R143, 0x10000, RZ ;  /* 0x000100008f3f7824 */ /* 0x000fe200078e00ff */
[----:B------:R-:W-:Y:S01]  /*6ec0*/  PRMT R138, R138, 0x5410, R81 ;  /* 0x000054108a8a7816 */ /* 0x000fe20000000051 */
[----:B------:R-:W-:Y:S01]  /*6ed0*/  FMUL.FTZ R81, R64, R145 ;  /* 0x0000009140517220 */ /* 0x000fe20000410000 */
[----:B------:R-:W-:Y:S01]  /*6ee0*/  PRMT R139, R139, 0x5410, R80 ;  /* 0x000054108b8b7816 */ /* 0x000fe20000000050 */
[C---:B------:R-:W-:Y:S01]  /*6ef0*/  FFMA.FTZ R77, R58.reuse, R66, -R77 ;  /* 0x000000423a4d7223 */ /* 0x040fe2000001084d */
[----:B------:R-:W-:Y:S01]  /*6f00*/  LOP3.LUT R141, R141, 0xffff0000, RZ, 0xc0, !PT ;  /* 0xffff00008d8d7812 */ /* 0x000fe200078ec0ff */
[----:B------:R-:W-:Y:S01]  /*6f10*/  FFMA.FTZ R79, R58, R67, R79 ;  /* 0x000000433a4f7223 */ /* 0x000fe2000001004f */
[----:B------:R-:W-:Y:S01]  /*6f20*/  LOP3.LUT R62, R48, 0xffff0000, RZ, 0xc0, !PT ;  /* 0xffff0000303e7812 */ /* 0x000fe200078ec0ff */
[----:B------:R-:W-:Y:S01]  /*6f30*/  IMAD.U32 R58, R139, 0x10000, RZ ;  /* 0x000100008b3a7824 */ /* 0x000fe200078e00ff */
[----:B------:R-:W-:Y:S01]  /*6f40*/  PRMT R140, R140, 0x5410, R83 ;  /* 0x000054108c8c7816 */ /* 0x000fe20000000053 */
[----:B------:R-:W-:Y:S01]  /*6f50*/  FFMA.FTZ R66, R60, R141, -R81 ;  /* 0x0000008d3c427223 */ /* 0x000fe20000010851 */
[----:B------:R-:W-:-:S02]  /*6f60*/  IMAD.U32 R48, R47, 0x10000, RZ ;  /* 0x000100002f307824 */ /* 0x000fc400078e00ff */
[C---:B------:R-:W-:Y:S01]  /*6f70*/  FMUL.FTZ R81, R65.reuse, R63 ;  /* 0x0000003f41517220 */ /* 0x040fe20000410000 */
[----:B------:R-:W-:Y:S01]  /*6f80*/  FMUL.FTZ R67, R64, R141 ;  /* 0x0000008d40437220 */ /* 0x000fe20000410000 */
[-C--:B------:R-:W-:Y:S01]  /*6f90*/  FMUL.FTZ R78, R65, R58.reuse ;  /* 0x0000003a414e7220 */ /* 0x080fe20000410000 */
[----:B------:R-:W-:Y:S01]  /*6fa0*/  LOP3.LUT R51, R51, 0xffff0000, RZ, 0xc0, !PT ;  /* 0xffff000033337812 */ /* 0x000fe200078ec0ff */
[----:B------:R-:W-:Y:S01]  /*6fb0*/  FFMA.FTZ R81, R48, R58, -R81 ;  /* 0x0000003a30517223 */ /* 0x000fe20000010851 */
[----:B------:R-:W-:Y:S01]  /*6fc0*/  LOP3.LUT R64, R143, 0xffff0000, RZ, 0xc0, !PT ;  /* 0xffff00008f407812 */ /* 0x000fe200078ec0ff */
[----:B------:R-:W-:Y:S01]  /*6fd0*/  FFMA.FTZ R76, R60, R145, R67 ;  /* 0x000000913c4c7223 */ /* 0x000fe20000010043 */
[----:B------:R-:W-:Y:S01]  /*6fe0*/  LOP3.LUT R58, R139, 0xffff0000, RZ, 0xc0, !PT ;  /* 0xffff00008b3a7812 */ /* 0x000fe200078ec0ff */
[----:B------:R-:W-:Y:S01]  /*6ff0*/  FFMA.FTZ R78, R48, R63, R78 ;  /* 0x0000003f304e7223 */ /* 0x000fe2000001004e */
[----:B------:R-:W-:Y:S01]  /*7000*/  IMAD.U32 R60, R144, 0x10000, RZ ;  /* 0x00010000903c7824 */ /* 0x000fe200078e00ff */
[----:B------:R-:W-:Y:S01]  /*7010*/  LOP3.LUT R49, R47, 0xffff0000, RZ, 0xc0, !PT ;  /* 0xffff00002f317812 */ /* 0x000fe200078ec0ff */
[----:B------:R-:W-:-:S02]  /*7020*/  IMAD.U32 R48, R140, 0x10000, RZ ;  /* 0x000100008c307824 */ /* 0x000fc400078e00ff */
[C---:B------:R-:W-:Y:S01]  /*7030*/  FMUL.FTZ R80, R51.reuse, R64 ;  /* 0x0000004033507220 */ /* 0x040fe20000410000 */
[----:B------:R-:W-:Y:S01]  /*7040*/  FMUL.FTZ R82, R51, R58 ;  /* 0x0000003a33527220 */ /* 0x000fe20000410000 */
[C---:B------:R-:W-:Y:S01]  /*7050*/  FMUL.FTZ R51, R61.reuse, R60 ;  /* 0x0000003c3d337220 */ /* 0x040fe20000410000 */
[----:B------:R-:W-:Y:S01]  /*7060*/  FMUL.FTZ R61, R61, R48 ;  /* 0x000000303d3d7220 */ /* 0x000fe20000410000 */
[----:B------:R-:W-:Y:S01]  /*7070*/  LOP3.LUT R144, R144, 0xffff0000, RZ, 0xc0, !PT ;  /* 0xffff000090907812 */ /* 0x000fe200078ec0ff */
[C---:B------:R-:W-:Y:S01]  /*7080*/  FFMA.FTZ R80, R49.reuse, R58, -R80 ;  /* 0x0000003a31507223 */ /* 0x040fe20000010850 */
[----:B------:R-:W-:Y:S01]  /*7090*/  FFMA.FTZ R58, R56, R48, -R51 ;  /* 0x00000030383a7223 */ /* 0x000fe20000010833 */
[----:B------:R-:W-:Y:S02]  /*70a0*/  IMAD.U32 R47, R50, 0x10000, RZ ;  /* 0x00010000322f7824 */ /* 0x000fe400078e00ff */
        /* <DEDUP_REMOVED lines=33> */
.L_x_7827:
[----:B------:R-:W-:Y:S05]  /*72c0*/  BSYNC B2 ;  /* 0x0000000000027941 */ /* 0x000fea0003800000 */
.L_x_7826:
        /* <DEDUP_REMOVED lines=11> */
.L_x_7825:
[----:B------:R-:W-:Y:S05]  /*7380*/  BSYNC B1 ;  /* 0x0000000000017941 */ /* 0x000fea0003800000 */
.L_x_7824:
        /* <DEDUP_REMOVED lines=42> */
[----:B------:R-:W-:Y:S02]  /*7630*/  SHF.R.U32.HI R71, RZ, 0x10, R71 ;  /* 0x00000010ff477819 */ /* 0x000fe40000011647 */
[----:B------:R-:W-:Y:S02]  /*7640*/  SHF.R.U64 R66, R74, 0x10, R75 ;  /* 0x000000104a427819 */ /* 0x000fe4000000124b */
[----:B------:R-:W-:Y:S01]  /*7650*/  PRMT R134, R134, 0x5410, R69 ;  /* 0x0000541086867816 */ /* 0x000fe20000000045 */
[----:B------:R-:W-:Y:S01]  /*7660*/  IMAD.U32 R69, R128, 0x10000, RZ ;  /* 0x0001000080457824 */ /* 0x000fe200078e00ff */
[----:B------:R-:W-:Y:S02]  /*7670*/  SHF.R.U32.HI R75, RZ, 0x10, R75 ;  /* 0x00000010ff4b7819 */ /* 0x000fe4000001164b */
[----:B------:R-:W-:Y:S01]  /*7680*/  PRMT R136, R136, 0x5410, R71 ;  /* 0x0000541088887816 */ /* 0x000fe20000000047 */
[----:B------:R-:W-:Y:S01]  /*7690*/  FMUL.FTZ R71, R62, R69 ;  /* 0x000000453e477220 */ /* 0x000fe20000410000 */
[----:B------:R-:W-:Y:S01]  /*76a0*/  PRMT R130, R130, 0x5410, R67 ;  /* 0x0000541082827816 */ /* 0x000fe20000000043 */
[----:B------:R-:W-:Y:S01]  /*76b0*/  IMAD.U32 R67, R134, 0x10000, RZ ;  /* 0x0001000086437824 */ /* 0x000fe200078e00ff */
[----:B------:R-:W-:-:S02]  /*76c0*/  PRMT R132, R132, 0x5410, R75 ;  /* 0x0000541084847816 */ /* 0x000fc4000000004b */
[----:B------:R-:W-:Y:S01]  /*76d0*/  PRMT R133, R133, 0x5410, R66 ;  /* 0x0000541085857816 */ /* 0x000fe20000000042 */
        /* <DEDUP_REMOVED lines=14> */
[----:B------:R-:W-:Y:S01]  /*77c0*/  PRMT R135, R135, 0x5410, R76 ;  /* 0x0000541087877816 */ /* 0x000fe2000000004c */
[-C--:B------:R-:W-:Y:S01]  /*77d0*/  FMUL.FTZ R64, R64, R67.reuse ;  /* 0x0000004340407220 */ /* 0x080fe20000410000 */
[----:B------:R-:W-:Y:S01]  /*77e0*/  LOP3.LUT R132, R132, 0xffff0000, RZ, 0xc0, !PT ;  /* 0xffff000084847812 */ /* 0x000fe200078ec0ff */
[-C--:B------:R-:W-:Y:S01]  /*77f0*/  FMUL.FTZ R58, R63, R134.reuse ;  /* 0x000000863f3a7220 */ /* 0x080fe20000410000 */
[----:B------:R-:W-:Y:S01]  /*7800*/  LOP3.LUT R136, R136, 0xffff0000, RZ, 0xc0, !PT ;  /* 0xffff000088887812 */ /* 0x000fe200078ec0ff */
[----:B------:R-:W-:Y:S01]  /*7810*/  FFMA.FTZ R63, R59, R134, -R62 ;  /* 0x000000863b3f7223 */ /* 0x000fe2000001083e */
[----:B------:R-:W-:Y:S01]  /*7820*/  LOP3.LUT R49, R47, 0xffff0000, RZ, 0xc0, !PT ;  /* 0xffff00002f317812 */ /* 0x000fe200078ec0ff */
[C---:B------:R-:W-:Y:S01]  /*7830*/  FFMA.FTZ R69, R48.reuse, R67, -R69 ;  /* 0x0000004330457223 */ /* 0x040fe20000010845 */
[----:B------:R-:W-:Y:S01]  /*7840*/  FFMA.FTZ R64, R48, R71, R64 ;  /* 0x0000004730407223 */ /* 0x000fe20000010040 */
        /* <DEDUP_REMOVED lines=9> */
[-C--:B------:R-:W-:Y:S01]  /*78e0*/  FMUL.FTZ R62, R60, R58.reuse ;  /* 0x0000003a3c3e7220 */ /* 0x080fe20000410000 */
[----:B------:R-:W-:Y:S01]  /*78f0*/  LOP3.LUT R130, R130, 0xffff0000, RZ, 0xc0, !PT ;  /* 0xffff000082827812 */ /* 0x000fe200078ec0ff */
[C---:B------:R-:W-:Y:S02]  /*7900*/  IMAD.U32 R51, R50.reuse, 0x10000, RZ ;  /* 0x0001000032337824 */ /* 0x040fe400078e00ff */
[C---:B------:R-:W-:Y:S01]  /*7910*/  FFMA.FTZ R59, R45.reuse, R58, R59 ;  /* 0x0000003a2d3b7223 */ /* 0x040fe2000001003b */
        /* <DEDUP_REMOVED lines=9> */
[C---:B------:R-:W-:Y:S01]  /*79b0*/  IMAD.U32 R47, R46.reuse, 0x10000, RZ ;  /* 0x000100002e2f7824 */ /* 0x040fe200078e00ff */
[----:B------:R-:W-:Y:S01]  /*79c0*/  LOP3.LUT R137, R137, 0xffff0000, RZ, 0xc0, !PT ;  /* 0xffff000089897812 */ /* 0x000fe200078ec0ff */
[----:B------:R-:W-:Y:S01]  /*79d0*/  FMUL.FTZ R60, R51, R58 ;  /* 0x0000003a333c7220 */ /* 0x000fe20000410000 */
[----:B------:R-:W-:Y:S01]  /*79e0*/  LOP3.LUT R46, R46, 0xffff0000, RZ, 0xc0, !PT ;  /* 0xffff00002e2e7812 */ /* 0x000fe200078ec0ff */
[----:B------:R-:W-:Y:S01]  /*79f0*/  FMUL.FTZ R45, R50, R133 ;  /* 0x00000085322d7220 */ /* 0x000fe20000410000 */
[-C--:B------:R-:W-:Y:S01]  /*7a00*/  FMUL.FTZ R61, R61, R135.reuse ;  /* 0x000000873d3d7220 */ /* 0x080fe20000410000 */
[----:B------:R-:W-:Y:S01]  /*7a10*/  FFMA.FTZ R49, R44, R135, -R49 ;  /* 0x000000872c317223 */ /* 0x000fe20000010831 */
        /* <DEDUP_REMOVED lines=19> */
.L_x_7829:
[----:B------:R-:W-:Y:S05]  /*7b50*/  BSYNC B1 ;  /* 0x0000000000017941 */ /* 0x000fea0003800000 */
.L_x_7828:
        /* <DEDUP_REMOVED lines=10> */
.L_x_7767:
[----:B------:R-:W-:-:S13]  /*7c00*/  ISETP.NE.AND P0, PT, R197, 0x3, PT ;  /* 0x00000003c500780c */ /* 0x000fda0003f05270 */
[----:B------:R-:W-:Y:S05]  /*7c10*/  @!P0 BRA `(.L_x_7830) ;  /* 0x0000000000048947 */ /* 0x000fea0003800000 */
[----:B------:R-:W-:Y:S01]  /*7c20*/  BPT.TRAP 0x1 ;  /* 0x000000040000795c */ /* 0x000fe20000300000 */
.L_x_7830:
        /* <DEDUP_REMOVED lines=9> */
.L_x_8088:
[----:B------:R-:W-:Y:S05]  /*7cc0*/  BSYNC B1 ;  /* 0x0000000000017941 */ /* 0x000fea0003800000 */
.L_x_7831:
        /* <DEDUP_REMOVED lines=20> */
.L_x_7834:
[----:B------:R-:W-:Y:S05]  /*7e10*/  BSYNC B1 ;  /* 0x0000000000017941 */ /* 0x000fea0003800000 */
.L_x_7833:
        /* <DEDUP_REMOVED lines=19> */
.L_x_7836:
[----:B------:R-:W-:Y:S05]  /*7f50*/  BSYNC B1 ;  /* 0x0000000000017941 */ /* 0x000fea0003800000 */
.L_x_7835:
        /* <DEDUP_REMOVED lines=19> */
.L_x_7838:
[----:B------:R-:W-:Y:S05]  /*8090*/  BSYNC B1 ;  /* 0x0000000000017941 */ /* 0x000fea0003800000 */
.L_x_7837:
        /* <DEDUP_REMOVED lines=21> */
.L_x_7804:
[----:B------:R-:W-:Y:S05]  /*81f0*/  BSYNC B0 ;  /* 0x0000000000007941 */ /* 0x000fea0003800000 */
.L_x_7766:
        /* <DEDUP_REMOVED lines=17> */
.L_x_7840:
[----:B------:R-:W-:Y:S05]  /*8310*/  BSYNC B0 ;  /* 0x0000000000007941 */ /* 0x000fea0003800000 */
.L_x_7839:
[----:B------:R-:W2:Y:S01]  /*8320*/  SYNCS.PHASECHK.TRANS64.TRYWAIT P0, [R105+URZ+0x288b0], R122 ;  /* 0x0288b07a690075a7 */ /* 0x000ea2000800017f */
[----:B------:R-:W-:Y:S01]  /*8330*/  ULDC UR42, c[0x0][0x2e4] ;  /* 0x0000b900002a7ab9 */ /* 0x000fe20000000800 */
[----:B------:R-:W-:Y:S01]  /*8340*/  ULDC.64 UR36, c[0x0][0x318] ;  /* 0x0000c60000247ab9 */ /* 0x000fe20000000a00 */
[----:B------:R-:W-:Y:S01]  /*8350*/  ULDC.64 UR38, c[0x0][0x308] ;  /* 0x0000c20000267ab9 */ /* 0x000fe20000000a00 */
[----:B------:R-:W-:Y:S04]  /*8360*/  BSSY B0, `(.L_x_7841) ;  /* 0x0000002000007945 */ /* 0x000fe80003800000 */
[----:B--2---:R-:W-:Y:S05]  /*8370*/  @!P0 BRA `(.L_x_7842) ;  /* 0x0000015c00988947 */ /* 0x004fea0003800000 */
.L_x_8089:
[----:B------:R-:W-:Y:S05]  /*8380*/  BSYNC B0 ;  /* 0x0000000000007941 */ /* 0x000fea0003800000 */
.L_x_7841:
        /* <DEDUP_REMOVED lines=18> */
.L_x_7844:
[----:B------:R-:W-:Y:S05]  /*84b0*/  BSYNC B0 ;  /* 0x0000000000007941 */ /* 0x000fea0003800000 */
.L_x_7843:
        /* <DEDUP_REMOVED lines=19> */
.L_x_7846:
[----:B------:R-:W-:Y:S05]  /*85f0*/  BSYNC B0 ;  /* 0x0000000000007941 */ /* 0x000fea0003800000 */
.L_x_7845:
        /* <DEDUP_REMOVED lines=19> */
.L_x_7848:
[----:B------:R-:W-:Y:S05]  /*8730*/  BSYNC B0 ;  /* 0x0000000000007941 */ /* 0x000fea0003800000 */
.L_x_7847:
        /* <DEDUP_REMOVED lines=19> */
.L_x_7850:
[----:B------:R-:W-:Y:S05]  /*8870*/  BSYNC B0 ;  /* 0x0000000000007941 */ /* 0x000fea0003800000 */
.L_x_7849:
        /* <DEDUP_REMOVED lines=22> */
.L_x_7761:
[----:B------:R-:W-:Y:S01]  /*89e0*/  ISETP.GE.AND P2, PT, R123, 0x1, PT ;  /* 0x000000017b00780c */ /* 0x000fe20003f46270 */
[----:B------:R-:W-:Y:S01]  /*89f0*/  IMAD.MOV.U32 R3, RZ, RZ, RZ ;  /* 0x000000ffff037224 */ /* 0x000fe200078e00ff */
[----:B------:R-:W-:Y:S02]  /*8a00*/  PLOP3.LUT P1, PT, PT, PT, PT, 0x80, 0x0 ;  /* 0x000000000000781c */ /* 0x000fe40003f2f070 */
[----:B------:R-:W-:Y:S01]  /*8a10*/  CS2R R20, SRZ ;  /* 0x0000000000147805 */ /* 0x000fe2000001ff00 */
[----:B------:R-:W-:Y:S01]  /*8a20*/  IMAD.MOV.U32 R151, RZ, RZ, RZ ;  /* 0x000000ffff977224 */ /* 0x000fe200078e00ff */
        /* <DEDUP_REMOVED lines=29> */
[----:B------:R-:W-:Y:S02]  /*8c00*/  IMAD.MOV.U32 R59, RZ, RZ, RZ ;  /* 0x000000ffff3b7224 */ /* 0x000fe400078e00ff */
[----:B------:R-:W-:Y:S02]  /*8c10*/  IMAD.MOV.U32 R10, RZ, RZ, RZ ;  /* 0x000000ffff0a7224 */ /* 0x000fe400078e00ff */
[----:B------:R-:W-:Y:S01]  /*8c20*/  IMAD.MOV.U32 R90, RZ, RZ, RZ ;  /* 0x000000ffff5a7224 */ /* 0x000fe200078e00ff */
[----:B------:R-:W-:Y:S06]  /*8c30*/  @P0 BRA `(.L_x_7852) ;  /* 0x00000000000c0947 */ /* 0x000fec0003800000 */
[----:B------:R-:W1:Y:S01]  /*8c40*/  FENCE.VIEW.ASYNC.G ;  /* 0x00000000000073c6 */ /* 0x000e620000000100 */
[----:B------:R-:W-:Y:S05]  /*8c50*/  WARPSYNC.ALL ;  /* 0x0000000000007948 */ /* 0x000fea0003800000 */
[----:B-1----:R-:W-:Y:S06]  /*8c60*/  BAR.ARV 0xc, 0x120 ;  /* 0x0304800000007b1d */ /* 0x002fec0000002000 */
.L_x_7852:
[----:B------:R-:W-:Y:S02]  /*8c70*/  IMAD.MOV.U32 R58, RZ, RZ, RZ ;  /* 0x000000ffff3a7224 */ /* 0x000fe400078e00ff */
[----:B------:R-:W-:Y:S01]  /*8c80*/  IMAD.MOV.U32 R11, RZ, RZ, RZ ;  /* 0x000000ffff0b7224 */ /* 0x000fe200078e00ff */
[----:B------:R-:W-:Y:S06]  /*8c90*/  @!P2 BRA `(.L_x_7853) ;  /* 0x000000d80020a947 */ /* 0x000fec0003800000 */
[----:B------:R-:W-:-:S03]  /*8ca0*/  UMOV UR4, 0xffffffff ;  /* 0xffffffff00047882 */ /* 0x000fc60000000000 */
[----:B------:R-:W-:Y:S05]  /*8cb0*/  BRA.DIV UR4, `(.L_x_7854) ;  /* 0x00000156045c7947 */ /* 0x000fea000b800000 */
[----:B------:R1:W2:Y:S02]  /*8cc0*/  SHFL.IDX PT, R192, R231, RZ, 0x1f ;  /* 0x00001fffe7c07589 */ /* 0x0002a400000e0000 */
.L_x_8092:
[----:B--2---:R-:W-:Y:S02]  /*8cd0*/  LEA.HI R0, R192, R192, RZ, 0x1 ;  /* 0x000000c0c0007211 */ /* 0x004fe400078f08ff */
[----:B------:R-:W-:Y:S02]  /*8ce0*/  LOP3.LUT P0, RZ, R226, 0x3ff, RZ, 0xc0, !PT ;  /* 0x000003ffe2ff7812 */ /* 0x000fe4000780c0ff */
[----:B------:R-:W-:Y:S02]  /*8cf0*/  LOP3.LUT R3, R0, 0x1e, RZ, 0xc0, !PT ;  /* 0x0000001e00037812 */ /* 0x000fe400078ec0ff */
[----:B------:R-:W-:-:S03]  /*8d00*/  P2R R24, PR, RZ, 0x1 ;  /* 0x00000001ff187803 */ /* 0x000fc60000000000 */
[----:B------:R-:W-:-:S04]  /*8d10*/  IMAD.IADD R3, R192, 0x1, -R3 ;  /* 0x00000001c0037824 */ /* 0x000fc800078e0a03 */
[----:B------:R-:W-:-:S05]  /*8d20*/  IMAD R3, R3, 0x2000, R226 ;  /* 0x0000200003037824 */ /* 0x000fca00078e02e2 */
[----:B------:R-:W-:-:S04]  /*8d30*/  SHF.R.U32.HI R3, RZ, 0x4, R3 ;  /* 0x00000004ff037819 */ /* 0x000fc80000011603 */
[----:B------:R-:W-:Y:S01]  /*8d40*/  LOP3.LUT R52, R3, 0x3fff, RZ, 0xc0, !PT ;  /* 0x00003fff03347812 */ /* 0x000fe200078ec0ff */
[----:B------:R-:W-:Y:S06]  /*8d50*/  @!P0 BRA `(.L_x_7855) ;  /* 0x0000000000408947 */ /* 0x000fec0003800000 */
[----:B------:R-:W-:Y:S01]  /*8d60*/  MOV R0, 0x0 ;  /* 0x0000000000007802 */ /* 0x000fe20000000f00 */
[----:B------:R-:W-:Y:S01]  /*8d70*/  ULDC.64 UR4, c[0x4][0x1b8] ;  /* 0x01006e0000047ab9 */ /* 0x000fe20000000a00 */
[----:B------:R-:W-:Y:S01]  /*8d80*/  ULDC.64 UR6, c[0x4][0x1c0] ;  /* 0x0100700000067ab9 */ /* 0x000fe20000000a00 */
[----:B------:R-:W-:Y:S01]  /*8d90*/  IMAD.U32 R4, RZ, RZ, UR4 ;  /* 0x00000004ff047e24 */ /* 0x000fe2000f8e00ff */
[----:B------:R2:W3:Y:S01]  /*8da0*/  LDC.64 R14, c[0x4][R0] ;  /* 0x01000000000e7b82 */ /* 0x0004e20000000a00 */
        /* <DEDUP_REMOVED lines=8> */
[----:B--2---:R-:W-:-:S07]  /*8e30*/  IMAD.MOV.U32 R13, RZ, RZ, RZ ;  /* 0x000000ffff0d7224 */ /* 0x004fce00078e00ff */
[----:B------:R-:W-:-:S07]  /*8e40*/  LEPC R20, `(.L_x_7855) ;  /* 0x000000001014794e */ /* 0x000fce0000000000 */
[----:B01-3-5:R-:W-:Y:S05]  /*8e50*/  CALL.ABS.NOINC R14 ;  /* 0x000000000e007343 */ /* 0x02bfea0003c00000 */
.L_x_7855:
[----:B------:R-:W-:Y:S02]  /*8e60*/  ULDC UR4, c[0x0][0x3d4] ;  /* 0x0000f50000047ab9 */ /* 0x000fe40000000800 */
[----:B------:R-:W-:-:S13]  /*8e70*/  ISETP.LT.AND P0, PT, RZ, UR4, PT ;  /* 0x00000004ff007c0c */ /* 0x000fda000bf01270 */
[----:B------:R-:W-:Y:S05]  /*8e80*/  @P0 BRA `(.L_x_7856) ;  /* 0x00000000003c0947 */ /* 0x000fea0003800000 */
[----:B------:R-:W-:-:S04]  /*8e90*/  LEA.HI R0, R223, R223, RZ, 0x1 ;  /* 0x000000dfdf007211 */ /* 0x000fc800078f08ff */
[----:B------:R-:W-:-:S05]  /*8ea0*/  LOP3.LUT R0, R0, 0xfffffffe, RZ, 0xc0, !PT ;  /* 0xfffffffe00007812 */ /* 0x000fca00078ec0ff */
[----:B------:R-:W-:-:S05]  /*8eb0*/  IMAD.IADD R0, R223, 0x1, -R0 ;  /* 0x00000001df007824 */ /* 0x000fca00078e0a00 */
[----:B------:R-:W-:-:S04]  /*8ec0*/  SHF.L.U32 R3, R0, 0x1f, RZ ;  /* 0x0000001f00037819 */ /* 0x000fc800000006ff */
[----:B------:R2:W3:Y:S03]  /*8ed0*/  SYNCS.PHASECHK.TRANS64.TRYWAIT P0, [R2+URZ+0x28800], R3 ;  /* 0x02880003020075a7 */ /* 0x0004e6000800017f */
[----:B---3--:R-:W-:Y:S05]  /*8ee0*/  @!P0 NANOSLEEP.SYNCS 0x989680 ;  /* 0x009896800000895d */ /* 0x008fea0003900000 */
[----:B------:R-:W3:Y:S01]  /*8ef0*/  @!P0 SYNCS.PHASECHK.TRANS64 P0, [R2+URZ+0x28800], R3 ;  /* 0x02880003020085a7 */ /* 0x000ee2000800007f */
[----:B------:R-:W-:Y:S04]  /*8f00*/  BSSY B0, `(.L_x_7857) ;  /* 0x0000006000007945 */ /* 0x000fe80003800000 */
[----:B---3--:R-:W-:Y:S05]  /*8f10*/  @P0 BRA `(.L_x_7858) ;  /* 0x0000000000100947 */ /* 0x008fea0003800000 */
.L_x_7859:
[----:B---3--:R3:W4:Y:S02]  /*8f20*/  SYNCS.PHASECHK.TRANS64.TRYWAIT P0, [R2+URZ+0x28800], R3 ;  /* 0x02880003020075a7 */ /* 0x008724000800017f */
[----:B----4-:R-:W-:Y:S05]  /*8f30*/  @!P0 NANOSLEEP.SYNCS 0x989680 ;  /* 0x009896800000895d */ /* 0x010fea0003900000 */
[----:B------:R-:W4:Y:S02]  /*8f40*/  @!P0 SYNCS.PHASECHK.TRANS64 P0, [R2+URZ+0x28800], R3 ;  /* 0x02880003020085a7 */ /* 0x000f24000800007f */
[----:B----4-:R-:W-:Y:S05]  /*8f50*/  @!P0 BRA `(.L_x_7859) ;  /* 0xfffffffc00f08947 */ /* 0x010fea000383ffff */
.L_x_7858:
[----:B------:R-:W-:Y:S05]  /*8f60*/  BSYNC B0 ;  /* 0x0000000000007941 */ /* 0x000fea0003800000 */
.L_x_7857:
[----:B------:R-:W-:Y:S05]  /*8f70*/  BRA `(.L_x_7860) ;  /* 0x0000005400787947 */ /* 0x000fea0003800000 */
.L_x_7856:
[----:B------:R-:W2:Y:S01]  /*8f80*/  LDC.64 R12, c[0x0][0x3d8] ;  /* 0x0000f600ff0c7b82 */ /* 0x000ea20000000a00 */
[----:B-----5:R-:W-:Y:S01]  /*8f90*/  SHF.R.S32.HI R3, RZ, 0x1f, R117 ;  /* 0x0000001fff037819 */ /* 0x020fe20000011475 */
[----:B------:R-:W-:Y:S01]  /*8fa0*/  IMAD.MOV.U32 R6, RZ, RZ, R16 ;  /* 0x000000ffff067224 */ /* 0x000fe200078e0010 */
[----:B------:R-:W-:Y:S01]  /*8fb0*/  ISETP.NE.AND P4, PT, R24, RZ, PT ;  /* 0x000000ff1800720c */ /* 0x000fe20003f85270 */
[----:B------:R-:W-:Y:S01]  /*8fc0*/  IMAD.MOV.U32 R7, RZ, RZ, R17 ;  /* 0x000000ffff077224 */ /* 0x000fe200078e0011 */
[--C-:B------:R-:W-:Y:S01]  /*8fd0*/  SHF.R.S32.HI R5, RZ, 0x1f, R22.reuse ;  /* 0x0000001fff057819 */ /* 0x100fe20000011416 */
[----:B------:R-:W-:Y:S02]  /*8fe0*/  IMAD.MOV.U32 R4, RZ, RZ, R22 ;  /* 0x000000ffff047224 */ /* 0x000fe400078e0016 */
[----:B------:R-:W3:Y:S01]  /*8ff0*/  LDC.64 R14, c[0x0][0x3e8] ;  /* 0x0000fa00ff0e7b82 */ /* 0x000ee20000000a00 */
[-C--:B--2---:R-:W-:Y:S01]  /*9000*/  IMAD R0, R3, R12.reuse, RZ ;  /* 0x0000000c03007224 */ /* 0x084fe200078e02ff */
[----:B------:R-:W-:Y:S01]  /*9010*/  SHF.L.U64.HI R30, R12, 0x5, R13 ;  /* 0x000000050c1e7819 */ /* 0x000fe2000001020d */
[----:B------:R-:W-:-:S04]  /*9020*/  IMAD.WIDE.U32 R8, R18, R12, R6 ;  /* 0x0000000c12087225 */ /* 0x000fc800078e0006 */
[----:B------:R-:W-:Y:S02]  /*9030*/  IMAD R21, R19, R12, RZ ;  /* 0x0000000c13157224 */ /* 0x000fe400078e02ff */
[-C--:B---3--:R-:W-:Y:S01]  /*9040*/  IMAD R20, R3, R14.reuse, RZ ;  /* 0x0000000e03147224 */ /* 0x088fe200078e02ff */
        /* <DEDUP_REMOVED lines=39> */
[----:B01-3--:R-:W-:Y:S05]  /*92c0*/  CALL.ABS.NOINC R14 ;  /* 0x000000000e007343 */ /* 0x00bfea0003c00000 */
.L_x_7861:
[----:B------:R-:W2:Y:S01]  /*92d0*/  LDC.64 R12, c[0x0][0x3d8] ;  /* 0x0000f600ff0c7b82 */ /* 0x000ea20000000a00 */
[----:B------:R-:W-:Y:S01]  /*92e0*/  SHF.R.S32.HI R3, RZ, 0x1f, R193 ;  /* 0x0000001fff037819 */ /* 0x000fe200000114c1 */
[----:B------:R-:W-:Y:S01]  /*92f0*/  ULDC.U8 UR4, c[0x0][0x3f0] ;  /* 0x0000fc0000047ab9 */ /* 0x000fe20000000000 */
[----:B------:R-:W-:Y:S01]  /*9300*/  BSSY B0, `(.L_x_7862) ;  /* 0x000051d000007945 */ /* 0x000fe20003800000 */
[----:B------:R-:W-:-:S04]  /*9310*/  ISETP.NE.AND P0, PT, RZ, UR4, PT ;  /* 0x00000004ff007c0c */ /* 0x000fc8000bf05270 */
[----:B------:R-:W3:Y:S01]  /*9320*/  LDC.64 R10, c[0x0][0x3e8] ;  /* 0x0000fa00ff0a7b82 */ /* 0x000ee20000000a00 */
[-C--:B--2---:R-:W-:Y:S02]  /*9330*/  IMAD R0, R3, R12.reuse, RZ ;  /* 0x0000000c03007224 */ /* 0x084fe400078e02ff */
[----:B------:R-:W-:-:S04]  /*9340*/  IMAD.WIDE.U32 R4, R193, R12, RZ ;  /* 0x0000000cc1047225 */ /* 0x000fc800078e00ff */
[-C--:B---3--:R-:W-:Y:S02]  /*9350*/  IMAD R6, R3, R10.reuse, RZ ;  /* 0x0000000a03067224 */ /* 0x088fe400078e02ff */
        /* <DEDUP_REMOVED lines=12> */
[----:B------:R-:W2:Y:S01]  /*9420*/  LDC R0, c[0x0][0x428] ;  /* 0x00010a00ff007b82 */ /* 0x000ea20000000800 */
        /* <DEDUP_REMOVED lines=11> */
[----:B--2---:R-:W-:-:S13]  /*94e0*/  ISETP.NE.AND P4, PT, R0, 0x1, PT ;  /* 0x000000010000780c */ /* 0x004fda0003f85270 */
[----:B------:R-:W2:Y:S08]  /*94f0*/  @P4 LDC R20, c[0x0][0x42c] ;  /* 0x00010b00ff144b82 */ /* 0x000eb00000000800 */
[----:B------:R-:W3:Y:S01]  /*9500*/  @P4 LDC R21, c[0x0][0x430] ;  /* 0x00010c00ff154b82 */ /* 0x000ee20000000800 */
        /* <DEDUP_REMOVED lines=22> */
.L_x_7865:
[----:B------:R-:W-:Y:S05]  /*9670*/  BSYNC B1 ;  /* 0x0000000000017941 */ /* 0x000fea0003800000 */
.L_x_7864:
[----:B------:R-:W-:Y:S04]  /*9680*/  BSSY B1, `(.L_x_7866) ;  /* 0x0000017000017945 */ /* 0x000fe80003800000 */
[----:B------:R-:W-:Y:S05]  /*9690*/  @P1 BRA `(.L_x_7867) ;  /* 0x0000000000541947 */ /* 0x000fea0003800000 */
[----:B----4-:R-:W-:Y:S01]  /*96a0*/  IADD3 R9, P2, P3, R63, R29, R6 ;  /* 0x0000001d3f097210 */ /* 0x010fe20007b5e006 */
        /* <DEDUP_REMOVED lines=20> */
.L_x_7867:
[----:B------:R-:W-:Y:S05]  /*97f0*/  BSYNC B1 ;  /* 0x0000000000017941 */ /* 0x000fea0003800000 */
.L_x_7866:
[----:B-----5:R-:W-:Y:S01]  /*9800*/  IMAD.MOV.U32 R3, RZ, RZ, R48 ;  /* 0x000000ffff037224 */ /* 0x020fe200078e0030 */
[-C--:B------:R-:W-:Y:S01]  /*9810*/  ISETP.GE.AND P2, PT, R187, R72.reuse, PT ;  /* 0x00000048bb00720c */ /* 0x080fe20003f46270 */
[----:B------:R-:W-:Y:S01]  /*9820*/  IMAD R0, R193, 0x80, R18 ;  /* 0x00000080c1007824 */ /* 0x000fe200078e0212 */
[----:B------:R-:W-:Y:S01]  /*9830*/  BSSY B1, `(.L_x_7868) ;  /* 0x0000048000017945 */ /* 0x000fe20003800000 */
[----:B----4-:R-:W-:Y:S01]  /*9840*/  IMAD.MOV.U32 R8, RZ, RZ, R49 ;  /* 0x000000ffff087224 */ /* 0x010fe200078e0031 */
[----:B------:R-:W-:Y:S01]  /*9850*/  ISETP.GE.AND P3, PT, R189, R72, PT ;  /* 0x00000048bd00720c */ /* 0x000fe20003f66270 */
[----:B------:R-:W-:Y:S01]  /*9860*/  IMAD.MOV.U32 R15, RZ, RZ, R53 ;  /* 0x000000ffff0f7224 */ /* 0x000fe200078e0035 */
[----:B------:R-:W-:Y:S01]  /*9870*/  PRMT R53, R53, 0x5410, R3 ;  /* 0x0000541035357816 */ /* 0x000fe20000000003 */
[----:B------:R-:W-:Y:S01]  /*9880*/  IMAD R3, R219, 0x20, R0 ;  /* 0x00000020db037824 */ /* 0x000fe200078e0200 */
[----:B------:R-:W-:Y:S01]  /*9890*/  PRMT R78, R8, 0x7610, R78 ;  /* 0x00007610084e7816 */ /* 0x000fe2000000004e */
[----:B------:R-:W-:Y:S01]  /*98a0*/  IMAD.MOV.U32 R0, RZ, RZ, R44 ;  /* 0x000000ffff007224 */ /* 0x000fe200078e002c */
[----:B------:R-:W-:Y:S01]  /*98b0*/  CS2R R26, SRZ ;  /* 0x00000000001a7805 */ /* 0x000fe2000001ff00 */
[----:B------:R-:W-:Y:S01]  /*98c0*/  IMAD.MOV.U32 R8, RZ, RZ, R50 ;  /* 0x000000ffff087224 */ /* 0x000fe200078e0032 */
[----:B------:R-:W-:Y:S01]  /*98d0*/  CS2R R34, SRZ ;  /* 0x0000000000227805 */ /* 0x000fe2000001ff00 */
[----:B------:R-:W-:Y:S01]  /*98e0*/  IMAD.MOV.U32 R9, RZ, RZ, R45 ;  /* 0x000000ffff097224 */ /* 0x000fe200078e002d */
[----:B------:R-:W-:Y:S01]  /*98f0*/  PRMT R68, R0, 0x7610, R68 ;  /* 0x0000761000447816 */ /* 0x000fe20000000044 */
[----:B--2---:R-:W-:Y:S01]  /*9900*/  @P4 IMAD.HI.U32 R0, R3, R20, RZ ;  /* 0x0000001403004227 */ /* 0x004fe200078e00ff */
[----:B------:R-:W-:-:S02]  /*9910*/  PRMT R79, R8, 0x7610, R79 ;  /* 0x00007610084f7816 */ /* 0x000fc4000000004f */
[----:B------:R-:W-:Y:S02]  /*9920*/  CS2R R30, SRZ ;  /* 0x00000000001e7805 */ /* 0x000fe4000001ff00 */
[----:B------:R-:W-:Y:S01]  /*9930*/  PRMT R67, R9, 0x7610, R67 ;  /* 0x0000761009437816 */ /* 0x000fe20000000043 */
[----:B------:R-:W-:Y:S01]  /*9940*/  IMAD.MOV.U32 R8, RZ, RZ, R51 ;  /* 0x000000ffff087224 */ /* 0x000fe200078e0033 */
[----:B---3--:R-:W-:Y:S01]  /*9950*/  @P4 SHF.R.U32.HI R3, RZ, R21, R0 ;  /* 0x00000015ff034219 */ /* 0x008fe20000011600 */
        /* <DEDUP_REMOVED lines=20> */
[C---:B------:R-:W-:Y:S01]  /*9aa0*/  IMAD R77, R3.reuse, R11, R8 ;  /* 0x0000000b034d7224 */ /* 0x040fe200078e0208 */
[----:B------:R-:W-:Y:S01]  /*9ab0*/  CS2R R20, SRZ ;  /* 0x0000000000147805 */ /* 0x000fe2000001ff00 */
[----:B------:R-:W-:Y:S01]  /*9ac0*/  IMAD.WIDE.U32 R58, R3, R12, R58 ;  /* 0x0000000c033a7225 */ /* 0x000fe200078e003a */
[----:B------:R-:W-:-:S02]  /*9ad0*/  CS2R R8, SRZ ;  /* 0x0000000000087805 */ /* 0x000fc4000001ff00 */
[----:B------:R-:W-:Y:S01]  /*9ae0*/  CS2R R28, SRZ ;  /* 0x00000000001c7805 */ /* 0x000fe2000001ff00 */
[----:B------:R-:W-:-:S04]  /*9af0*/  IMAD.WIDE.U32 R14, R3, R10, R14 ;  /* 0x0000000a030e7225 */ /* 0x000fc800078e000e */
        /* <DEDUP_REMOVED lines=12> */
[----:B------:R-:W-:Y:S02]  /*9bc0*/  LEA.HI.X R30, R10, R5, R11, 0x6, P4 ;  /* 0x000000050a1e7211 */ /* 0x000fe400020f340b */
[----:B------:R-:W-:Y:S01]  /*9bd0*/  LEA R72, P4, R28, UR4, 0x1 ;  /* 0x000000041c487c11 */ /* 0x000fe2000f8808ff */
[----:B------:R-:W-:Y:S02]  /*9be0*/  ULDC UR4, c[0x0][0x3d4] ;  /* 0x0000f50000047ab9 */ /* 0x000fe40000000800 */
[----:B------:R-:W-:Y:S01]  /*9bf0*/  IMAD.X R3, R30, 0x1, R69, P5 ;  /* 0x000000011e037824 */ /* 0x000fe200028e0645 */
[----:B------:R-:W-:Y:S02]  /*9c00*/  LEA R74, P5, R0, UR6, 0x1 ;  /* 0x00000006004a7c11 */ /* 0x000fe4000f8a08ff */
[----:B------:R-:W-:-:S02]  /*9c10*/  CS2R R30, SRZ ;  /* 0x00000000001e7805 */ /* 0x000fc4000001ff00 */
        /* <DEDUP_REMOVED lines=9> */
.L_x_7869:
[----:B------:R-:W-:Y:S05]  /*9cb0*/  BSYNC B1 ;  /* 0x0000000000017941 */ /* 0x000fea0003800000 */
.L_x_7868:
        /* <DEDUP_REMOVED lines=27> */
.L_x_7871:
[----:B------:R-:W-:Y:S05]  /*9e70*/  BSYNC B1 ;  /* 0x0000000000017941 */ /* 0x000fea0003800000 */
.L_x_7870:
[----:B------:R-:W-:Y:S01]  /*9e80*/  ULDC.64 UR4, c[0x0][0x3c8] ;  /* 0x0000f20000047ab9 */ /* 0x000fe20000000a00 */
[----:B------:R-:W-:Y:S01]  /*9e90*/  ULDC.64 UR6, c[0x0][0x3e0] ;  /* 0x0000f80000067ab9 */ /* 0x000fe20000000a00 */
[----:B---3--:R-:W-:Y:S01]  /*9ea0*/  IMAD.IADD R5, R59, 0x1, R57 ;  /* 0x000000013b057824 */ /* 0x008fe200078e0239 */
        /* <DEDUP_REMOVED lines=9> */
[----:B--2---:R-:W-:Y:S02]  /*9f40*/  PRMT R72, R7, 0x7610, R72 ;  /* 0x0000761007487816 */ /* 0x004fe40000000048 */
[----:B------:R-:W-:Y:S01]  /*9f50*/  LEA.HI R6, R223, R223, RZ, 0x1 ;  /* 0x000000dfdf067211 */ /* 0x000fe200078f08ff */
[----:B------:R-:W-:Y:S06]  /*9f60*/  BRA.DIV UR4, `(.L_x_7872) ;  /* 0x0000014204dc7947 */ /* 0x000fec000b800000 */
.L_x_8095:
[----:B------:R-:W-:-:S03]  /*9f70*/  UMOV UR4, 0xffffffff ;  /* 0xffffffff00047882 */ /* 0x000fc60000000000 */
[----:B------:R-:W-:Y:S05]  /*9f80*/  BRA.DIV UR4, `(.L_x_7873) ;  /* 0x0000014204fc7947 */ /* 0x000fea000b800000 */
.L_x_8098:
[----:B------:R-:W-:-:S03]  /*9f90*/  UMOV UR4, 0xffffffff ;  /* 0xffffffff00047882 */ /* 0x000fc60000000000 */
[----:B------:R-:W-:Y:S05]  /*9fa0*/  BRA.DIV UR4, `(.L_x_7874) ;  /* 0x00000146041c7947 */ /* 0x000fea000b800000 */
.L_x_8101:
[----:B------:R-:W-:-:S03]  /*9fb0*/  UMOV UR4, 0xffffffff ;  /* 0xffffffff00047882 */ /* 0x000fc60000000000 */
[----:B------:R-:W-:Y:S05]  /*9fc0*/  BRA.DIV UR4, `(.L_x_7875) ;  /* 0x00000146043c7947 */ /* 0x000fea000b800000 */
.L_x_8104:
[----:B------:R-:W-:-:S03]  /*9fd0*/  UMOV UR4, 0xffffffff ;  /* 0xffffffff00047882 */ /* 0x000fc60000000000 */
[----:B------:R-:W-:Y:S05]  /*9fe0*/  BRA.DIV UR4, `(.L_x_7876) ;  /* 0x00000146045c7947 */ /* 0x000fea000b800000 */
.L_x_8107:
[----:B------:R-:W-:-:S03]  /*9ff0*/  UMOV UR4, 0xffffffff ;  /* 0xffffffff00047882 */ /* 0x000fc60000000000 */
[----:B------:R-:W-:Y:S05]  /*a000*/  BRA.DIV UR4, `(.L_x_7877) ;  /* 0x00000146047c7947 */ /* 0x000fea000b800000 */
.L_x_8110:
[----:B------:R-:W-:-:S03]  /*a010*/  UMOV UR4, 0xffffffff ;  /* 0xffffffff00047882 */ /* 0x000fc60000000000 */
[----:B------:R-:W-:Y:S05]  /*a020*/  BRA.DIV UR4, `(.L_x_7878) ;  /* 0x00000146049c7947 */ /* 0x000fea000b800000 */
.L_x_8113:
[----:B------:R-:W-:-:S03]  /*a030*/  UMOV UR4, 0xffffffff ;  /* 0xffffffff00047882 */ /* 0x000fc60000000000 */
[----:B------:R-:W-:Y:S05]  /*a040*/  BRA.DIV UR4, `(.L_x_7879) ;  /* 0x0000014604bc7947 */ /* 0x000fea000b800000 */
.L_x_8116:
[----:B------:R-:W-:-:S03]  /*a050*/  UMOV UR4, 0xffffffff ;  /* 0xffffffff00047882 */ /* 0x000fc60000000000 */
[----:B------:R-:W-:Y:S05]  /*a060*/  BRA.DIV UR4, `(.L_x_7880) ;  /* 0x0000014604dc7947 */ /* 0x000fea000b800000 */
.L_x_8119:
[----:B------:R-:W-:-:S03]  /*a070*/  UMOV UR4, 0xffffffff ;  /* 0xffffffff00047882 */ /* 0x000fc60000000000 */
[----:B------:R-:W-:Y:S05]  /*a080*/  BRA.DIV UR4, `(.L_x_7881) ;  /* 0x0000014604fc7947 */ /* 0x000fea000b800000 */
.L_x_8122:
[----:B------:R-:W-:-:S03]  /*a090*/  UMOV UR4, 0xffffffff ;  /* 0xffffffff00047882 */ /* 0x000fc60000000000 */
[----:B------:R-:W-:Y:S05]  /*a0a0*/  BRA.DIV UR4, `(.L_x_7882) ;  /* 0x0000014a041c7947 */ /* 0x000fea000b800000 */
.L_x_8125:
[----:B------:R-:W-:-:S03]  /*a0b0*/  UMOV UR4, 0xffffffff ;  /* 0xffffffff00047882 */ /* 0x000fc60000000000 */
[----:B------:R-:W-:Y:S05]  /*a0c0*/  BRA.DIV UR4, `(.L_x_7883) ;  /* 0x0000014a043c7947 */ /* 0x000fea000b800000 */
.L_x_8128:
[----:B------:R-:W-:-:S03]  /*a0d0*/  UMOV UR4, 0xffffffff ;  /* 0xffffffff00047882 */ /* 0x000fc60000000000 */
[----:B------:R-:W-:Y:S05]  /*a0e0*/  BRA.DIV UR4, `(.L_x_7884) ;  /* 0x0000014a045c7947 */ /* 0x000fea000b800000 */
.L_x_8131:
[----:B------:R-:W-:Y:S01]  /*a0f0*/  UMOV UR4, 0xffffffff ;  /* 0xffffffff00047882 */ /* 0x000fe20000000000 */
[----:B------:R-:W-:Y:S02]  /*a100*/  LOP3.LUT R6, R6, 0xfffffffe, RZ, 0xc0, !PT ;  /* 0xfffffffe06067812 */ /* 0x000fe400078ec0ff */
[----:B------:R-:W-:Y:S05]  /*a110*/  BRA.DIV UR4, `(.L_x_7885) ;  /* 0x0000014a04787947 */ /* 0x000fea000b800000 */
.L_x_8134:
[----:B------:R-:W-:Y:S01]  /*a120*/  UMOV UR4, 0xffffffff ;  /* 0xffffffff00047882 */ /* 0x000fe20000000000 */
[----:B------:R-:W-:Y:S02]  /*a130*/  IMAD.IADD R5, R223, 0x1, -R6 ;  /* 0x00000001df057824 */ /* 0x000fe400078e0a06 */
[----:B------:R-:W-:Y:S05]  /*a140*/  BRA.DIV UR4, `(.L_x_7886) ;  /* 0x0000014a04947947 */ /* 0x000fea000b800000 */
.L_x_8137:
[----:B------:R-:W-:Y:S01]  /*a150*/  UMOV UR4, 0xffffffff ;  /* 0xffffffff00047882 */ /* 0x000fe20000000000 */
[----:B------:R-:W-:Y:S02]  /*a160*/  SHF.L.U32 R5, R5, 0x1f, RZ ;  /* 0x0000001f05057819 */ /* 0x000fe400000006ff */
[----:B------:R-:W-:Y:S05]  /*a170*/  BRA.DIV UR4, `(.L_x_7887) ;  /* 0x0000014a04b07947 */ /* 0x000fea000b800000 */
.L_x_8140:
[----:B------:R-:W2:Y:S01]  /*a180*/  SYNCS.PHASECHK.TRANS64.TRYWAIT P4, [R2+URZ+0x28800], R5 ;  /* 0x02880005020075a7 */ /* 0x000ea2000808017f */
        /* <DEDUP_REMOVED lines=33> */
[----:B--2---:R-:W-:Y:S06]  /*a3a0*/  @!P4 BRA `(.L_x_7889) ;  /* 0x00000148004cc947 */ /* 0x004fec0003800000 */
.L_x_8141:
[----:B------:R-:W-:Y:S05]  /*a3b0*/  BSYNC B1 ;  /* 0x0000000000017941 */ /* 0x000fea0003800000 */
.L_x_7888:
[----:B------:R-:W-:Y:S01]  /*a3c0*/  BSSY B1, `(.L_x_7890) ;  /* 0x0000067000017945 */ /* 0x000fe20003800000 */
[----:B------:R-:W-:Y:S02]  /*a3d0*/  PRMT R10, R4, 0x7610, R10 ;  /* 0x00007610040a7816 */ /* 0x000fe4000000000a */
[----:B------:R-:W-:Y:S01]  /*a3e0*/  PRMT R11, R6, 0x7610, R11 ;  /* 0x00007610060b7816 */ /* 0x000fe2000000000b */
[----:B------:R-:W-:Y:S06]  /*a3f0*/  @P0 BRA `(.L_x_7891) ;  /* 0x00000004008c0947 */ /* 0x000fec0003800000 */
[----:B--2---:R-:W2:Y:S01]  /*a400*/  LDC R5, c[0x0][0x3d4] ;  /* 0x0000f500ff057b82 */ /* 0x004ea20000000800 */
[----:B------:R-:W-:Y:S01]  /*a410*/  BSSY B2, `(.L_x_7892) ;  /* 0x0000032000027945 */ /* 0x000fe20003800000 */
[-C--:B--2---:R-:W-:Y:S02]  /*a420*/  ISETP.GE.AND P0, PT, R22, R5.reuse, PT ;  /* 0x000000051600720c */ /* 0x084fe40003f06270 */
[----:B------:R-:W-:-:S11]  /*a430*/  ISETP.GE.AND P4, PT, R186, R5, PT ;  /* 0x00000005ba00720c */ /* 0x000fd60003f86270 */
[----:B------:R-:W-:Y:S05]  /*a440*/  @P0 BRA `(.L_x_7893) ;  /* 0x0000000000b80947 */ /* 0x000fea0003800000 */
[----:B------:R-:W2:Y:S01]  /*a450*/  LDS.128 R4, [R211] ;  /* 0x00000000d3047984 */ /* 0x000ea20000000c00 */
[----:B------:R-:W-:Y:S02]  /*a460*/  SHF.R.U32.HI R77, RZ, 0x10, R49 ;  /* 0x00000010ff4d7819 */ /* 0x000fe40000011631 */
[----:B------:R-:W-:Y:S02]  /*a470*/  SHF.R.U32.HI R74, RZ, 0x10, R51 ;  /* 0x00000010ff4a7819 */ /* 0x000fe40000011633 */
[----:B------:R-:W-:Y:S02]  /*a480*/  PRMT R77, R78, 0x5410, R77 ;  /* 0x000054104e4d7816 */ /* 0x000fe4000000004d */
[----:B------:R-:W-:Y:S02]  /*a490*/  PRMT R74, R54, 0x5432, R74 ;  /* 0x00005432364a7816 */ /* 0x000fe4000000004a */
[----:B------:R-:W-:Y:S01]  /*a4a0*/  SHF.R.U64 R76, R48, 0x10, R49 ;  /* 0x00000010304c7819 */ /* 0x000fe20000001231 */
[C---:B------:R-:W-:Y:S01]  /*a4b0*/  IMAD.U32 R78, R77.reuse, 0x10000, RZ ;  /* 0x000100004d4e7824 */ /* 0x040fe200078e00ff */
[----:B------:R-:W-:Y:S01]  /*a4c0*/  SHF.R.U64 R73, R50, 0x10, R51 ;  /* 0x0000001032497819 */ /* 0x000fe20000001233 */
[----:B------:R-:W-:Y:S01]  /*a4d0*/  IMAD.U32 R75, R74, 0x10000, RZ ;  /* 0x000100004a4b7824 */ /* 0x000fe200078e00ff */
[----:B------:R-:W-:-:S02]  /*a4e0*/  LOP3.LUT R77, R77, 0xffff0000, RZ, 0xc0, !PT ;  /* 0xffff00004d4d7812 */ /* 0x000fc400078ec0ff */
[----:B------:R-:W-:Y:S02]  /*a4f0*/  PRMT R73, R79, 0x5410, R73 ;  /* 0x000054104f497816 */ /* 0x000fe40000000049 */
[----:B------:R-:W-:Y:S02]  /*a500*/  LOP3.LUT R74, R74, 0xffff0000, RZ, 0xc0, !PT ;  /* 0xffff00004a4a7812 */ /* 0x000fe400078ec0ff */
[----:B------:R-:W-:Y:S02]  /*a510*/  PRMT R76, R53, 0x5432, R76 ;  /* 0x00005432354c7816 */ /* 0x000fe4000000004c */
[C---:B--2---:R-:W-:Y:S01]  /*a520*/  LOP3.LUT R49, R6.reuse, 0xffff0000, RZ, 0xc0, !PT ;  /* 0xffff000006317812 */ /* 0x044fe200078ec0ff */
        /* <DEDUP_REMOVED lines=32> */
.L_x_7893:
[----:B------:R-:W-:Y:S05]  /*a730*/  BSYNC B2 ;  /* 0x0000000000027941 */ /* 0x000fea0003800000 */
.L_x_7892:
[----:B------:R-:W-:Y:S05]  /*a740*/  @P4 BRA `(.L_x_7891) ;  /* 0x0000000000b84947 */ /* 0x000fea0003800000 */
[----:B--2---:R-:W2:Y:S01]  /*a750*/  LDS.128 R4, [R211+0x4000] ;  /* 0x00400000d3047984 */ /* 0x004ea20000000c00 */
        /* <DEDUP_REMOVED lines=12> */
[C---:B--2---:R-:W-:Y:S01]  /*a820*/  LOP3.LUT R45, R6.reuse, 0xffff0000, RZ, 0xc0, !PT ;  /* 0xffff0000062d7812 */ /* 0x044fe200078ec0ff */
        /* <DEDUP_REMOVED lines=32> */
.L_x_7891:
[----:B------:R-:W-:Y:S05]  /*aa30*/  BSYNC B1 ;  /* 0x0000000000017941 */ /* 0x000fea0003800000 */
.L_x_7890:
[----:B------:R-:W-:Y:S04]  /*aa40*/  BSSY B1, `(.L_x_7894) ;  /* 0x0000065000017945 */ /* 0x000fe80003800000 */
[----:B------:R-:W-:Y:S05]  /*aa50*/  @P1 BRA `(.L_x_7895) ;  /* 0x00000004008c1947 */ /* 0x000fea0003800000 */
[----:B--23--:R-:W2:Y:S01]  /*aa60*/  LDC R5, c[0x0][0x3d4] ;  /* 0x0000f500ff057b82 */ /* 0x00cea20000000800 */
[----:B------:R-:W-:Y:S01]  /*aa70*/  BSSY B2, `(.L_x_7896) ;  /* 0x0000032000027945 */ /* 0x000fe20003800000 */
[-C--:B--2---:R-:W-:Y:S02]  /*aa80*/  ISETP.GE.AND P0, PT, R22, R5.reuse, PT ;  /* 0x000000051600720c */ /* 0x084fe40003f06270 */
[----:B------:R-:W-:-:S11]  /*aa90*/  ISETP.GE.AND P1, PT, R186, R5, PT ;  /* 0x00000005ba00720c */ /* 0x000fd60003f26270 */
[----:B------:R-:W-:Y:S05]  /*aaa0*/  @P0 BRA `(.L_x_7897) ;  /* 0x0000000000b80947 */ /* 0x000fea0003800000 */
[----:B------:R-:W2:Y:S01]  /*aab0*/  LDS.128 R4, [R211+0x1000] ;  /* 0x00100000d3047984 */ /* 0x000ea20000000c00 */
        /* <DEDUP_REMOVED lines=12> */
[C---:B--2---:R-:W-:Y:S01]  /*ab80*/  LOP3.LUT R41, R6.reuse, 0xffff0000, RZ, 0xc0, !PT ;  /* 0xffff000006297812 */ /* 0x044fe200078ec0ff */
        /* <DEDUP_REMOVED lines=32> */
.L_x_7897:
[----:B------:R-:W-:Y:S05]  /*ad90*/  BSYNC B2 ;  /* 0x0000000000027941 */ /* 0x000fea0003800000 */
.L_x_7896:
[----:B------:R-:W-:Y:S05]  /*ada0*/  @P1 BRA `(.L_x_7895) ;  /* 0x0000000000b81947 */ /* 0x000fea0003800000 */
[----:B--2---:R-:W2:Y:S01]  /*adb0*/  LDS.128 R4, [R211+0x5000] ;  /* 0x00500000d3047984 */ /* 0x004ea20000000c00 */
        /* <DEDUP_REMOVED lines=45> */
.L_x_7895:
[----:B------:R-:W-:Y:S05]  /*b090*/  BSYNC B1 ;  /* 0x0000000000017941 */ /* 0x000fea0003800000 */
.L_x_7894:
[----:B------:R-:W-:Y:S04]  /*b0a0*/  BSSY B1, `(.L_x_7898) ;  /* 0x0000065000017945 */ /* 0x000fe80003800000 */
[----:B------:R-:W-:Y:S05]  /*b0b0*/  @P2 BRA `(.L_x_7899) ;  /* 0x00000004008c2947 */ /* 0x000fea0003800000 */
[----:B--234-:R-:W2:Y:S01]  /*b0c0*/  LDC R5, c[0x0][0x3d4] ;  /* 0x0000f500ff057b82 */ /* 0x01cea20000000800 */
        /* <DEDUP_REMOVED lines=50> */
.L_x_7901:
[----:B------:R-:W-:Y:S05]  /*b3f0*/  BSYNC B2 ;  /* 0x0000000000027941 */ /* 0x000fea0003800000 */
.L_x_7900:
        /* <DEDUP_REMOVED lines=47> */
.L_x_7899:
[----:B------:R-:W-:Y:S05]  /*b6f0*/  BSYNC B1 ;  /* 0x0000000000017941 */ /* 0x000fea0003800000 */
.L_x_7898:
[----:B------:R-:W-:Y:S05]  /*b700*/  @P3 BRA `(.L_x_7902) ;  /* 0x0000002c00703947 */ /* 0x000fea0003800000 */
[----:B--234-:R-:W2:Y:S01]  /*b710*/  LDC R5, c[0x0][0x3d4] ;  /* 0x0000f500ff057b82 */ /* 0x01cea20000000800 */
[----:B------:R-:W-:Y:S01]  /*b720*/  BSSY B1, `(.L_x_7903) ;  /* 0x0000032000017945 */ /* 0x000fe20003800000 */
[-C--:B--2---:R-:W-:Y:S02]  /*b730*/  ISETP.GE.AND P0, PT, R22, R5.reuse, PT ;  /* 0x000000051600720c */ /* 0x084fe40003f06270 */
[----:B------:R-:W-:-:S11]  /*b740*/  ISETP.GE.AND P1, PT, R186, R5, PT ;  /* 0x00000005ba00720c */ /* 0x000fd60003f26270 */
[----:B------:R-:W-:Y:S05]  /*b750*/  @P0 BRA `(.L_x_7904) ;  /* 0x0000000000b80947 */ /* 0x000fea0003800000 */
[----:B------:R-:W2:Y:S01]  /*b760*/  LDS.128 R4, [R211+0x3000] ;  /* 0x00300000d3047984 */ /* 0x000ea20000000c00 */
        /* <DEDUP_REMOVED lines=12> */
[C---:B--2---:R-:W-:Y:S01]  /*b830*/  LOP3.LUT R13, R6.reuse, 0xffff0000, RZ, 0xc0, !PT ;  /* 0xffff0000060d7812 */ /* 0x044fe200078ec0ff */
        /* <DEDUP_REMOVED lines=32> */
.L_x_7904:
[----:B------:R-:W-:Y:S05]  /*ba40*/  BSYNC B1 ;  /* 0x0000000000017941 */ /* 0x000fea0003800000 */
.L_x_7903:
[----:B------:R-:W-:Y:S05]  /*ba50*/  @P1 BRA `(.L_x_7902) ;  /* 0x00000028009c1947 */ /* 0x000fea0003800000 */
[----:B--2---:R-:W2:Y:S01]  /*ba60*/  LDS.128 R4, [R211+0x7000] ;  /* 0x00700000d3047984 */ /* 0x004ea20000000c00 */
        /* <DEDUP_REMOVED lines=46> */
.L_x_7863:
[----:B------:R-:W2:Y:S01]  /*bd50*/  LDC R21, c[0x0][0x3d4] ;  /* 0x0000f500ff157b82 */ /* 0x000ea20000000800 */
[-C--:B------:R-:W-:Y:S01]  /*bd60*/  ISETP.GE.AND P0, PT, R188, R72.reuse, PT ;  /* 0x00000048bc00720c */ /* 0x080fe20003f06270 */
[----:B------:R-:W-:Y:S01]  /*bd70*/  ULDC.64 UR4, c[0x0][0x3c8] ;  /* 0x0000f20000047ab9 */ /* 0x000fe20000000a00 */
[-C--:B------:R-:W-:Y:S01]  /*bd80*/  ISETP.GE.AND P1, PT, R187, R72.reuse, PT ;  /* 0x00000048bb00720c */ /* 0x080fe20003f26270 */
[----:B------:R-:W-:Y:S01]  /*bd90*/  ULDC.64 UR6, c[0x0][0x3e0] ;  /* 0x0000f80000067ab9 */ /* 0x000fe20000000a00 */
[-C--:B------:R-:W-:Y:S02]  /*bda0*/  ISETP.GE.AND P2, PT, R189, R72.reuse, PT ;  /* 0x00000048bd00720c */ /* 0x080fe40003f46270 */
[----:B------:R-:W-:Y:S02]  /*bdb0*/  ISETP.GE.AND P3, PT, R18, R72, PT ;  /* 0x000000481200720c */ /* 0x000fe40003f66270 */
[CC--:B--2---:R-:W-:Y:S02]  /*bdc0*/  ISETP.GE.OR P0, PT, R16.reuse, R21.reuse, P0 ;  /* 0x000000151000720c */ /* 0x0c4fe40000706670 */
[----:B------:R-:W-:-:S02]  /*bdd0*/  ISETP.GE.OR P1, PT, R16, R21, P1 ;  /* 0x000000151000720c */ /* 0x000fc40000f26670 */
[CC--:B------:R-:W-:Y:S02]  /*bde0*/  ISETP.GE.OR P2, PT, R16.reuse, R21.reuse, P2 ;  /* 0x000000151000720c */ /* 0x0c0fe40001746670 */
[----:B------:R-:W-:-:S07]  /*bdf0*/  ISETP.GE.OR P3, PT, R16, R21, P3 ;  /* 0x000000151000720c */ /* 0x000fce0001f66670 */
[--C-:B------:R-:W-:Y:S01]  /*be00*/  @!P0 IADD3 R29, P4, P5, R27, R29, R6.reuse ;  /* 0x0000001d1b1d8210 */ /* 0x100fe20007d9e006 */
[----:B------:R-:W2:Y:S03]  /*be10*/  @!P0 LDC.64 R62, c[0x0][0x3e0] ;  /* 0x0000f800ff3e8b82 */ /* 0x000ea60000000a00 */
[--C-:B------:R-:W-:Y:S01]  /*be20*/  @!P0 IADD3.X R30, R31, R30, R7.reuse, P4, P5 ;  /* 0x0000001e1f1e8210 */ /* 0x100fe200027ea407 */
[C---:B------:R-:W-:Y:S01]  /*be30*/  @!P2 IMAD.WIDE.U32 R8, R12.reuse, 0x60, R6 ;  /* 0x000000600c08a825 */ /* 0x040fe200078e0006 */
[----:B------:R-:W-:-:S03]  /*be40*/  @!P1 LEA R0, P4, R12, R6, 0x6 ;  /* 0x000000060c009211 */ /* 0x000fc600078830ff */
[----:B------:R-:W3:Y:S01]  /*be50*/  @!P1 LDC.64 R66, c[0x0][0x3e0] ;  /* 0x0000f800ff429b82 */ /* 0x000ee20000000a00 */
[----:B------:R-:W-:Y:S01]  /*be60*/  @!P1 IADD3 R25, P5, R0, R27, RZ ;  /* 0x0000001b00199210 */ /* 0x000fe20007fbe0ff */
[----:B------:R-:W-:Y:S01]  /*be70*/  @!P2 IMAD R0, R13, 0x60, RZ ;  /* 0x000000600d00a824 */ /* 0x000fe200078e02ff */
[----:B------:R-:W-:Y:S02]  /*be80*/  @!P1 LEA.HI.X R26, R12, R7, R13, 0x6, P4 ;  /* 0x000000070c1a9211 */ /* 0x000fe400020f340d */
[----:B------:R-:W-:-:S03]  /*be90*/  @!P3 IADD3 R3, P4, R6, R27, RZ ;  /* 0x0000001b0603b210 */ /* 0x000fc60007f9e0ff */
[--C-:B------:R-:W-:Y:S01]  /*bea0*/  @!P1 IMAD.X R26, R26, 0x1, R31.reuse, P5 ;  /* 0x000000011a1a9824 */ /* 0x100fe200028e061f */
[----:B------:R-:W-:Y:S01]  /*beb0*/  @!P2 IADD3 R6, P5, R27, R8, RZ ;  /* 0x000000081b06a210 */ /* 0x000fe20007fbe0ff */
[----:B------:R-:W-:Y:S01]  /*bec0*/  @!P3 IMAD.X R14, R7, 0x1, R31, P4 ;  /* 0x00000001070eb824 */ /* 0x000fe200020e061f */
[----:B------:R-:W4:Y:S02]  /*bed0*/  @!P2 LDC.64 R70, c[0x0][0x3e0] ;  /* 0x0000f800ff46ab82 */ /* 0x000f240000000a00 */
[----:B------:R-:W-:Y:S01]  /*bee0*/  @!P2 IADD3.X R7, R31, R0, R9, P5, !PT ;  /* 0x000000001f07a210 */ /* 0x000fe20002ffe409 */
[----:B------:R-:W-:Y:S01]  /*bef0*/  @!P2 IMAD R31, R11, 0x60, RZ ;  /* 0x000000600b1fa824 */ /* 0x000fe200078e02ff */
[----:B------:R-:W-:-:S04]  /*bf00*/  @!P0 IADD3 R27, P4, P5, R33, R24, R4 ;  /* 0x00000018211b8210 */ /* 0x000fc80007d9e004 */
[----:B------:R-:W-:Y:S01]  /*bf10*/  @!P0 IADD3.X R28, R35, R28, R5, P4, P5 ;  /* 0x0000001c231c8210 */ /* 0x000fe200027ea405 */
[----:B------:R-:W0:Y:S01]  /*bf20*/  @!P0 LDC.64 R60, c[0x0][0x3c8] ;  /* 0x0000f200ff3c8b82 */ /* 0x000e220000000a00 */
[----:B------:R-:W-:Y:S02]  /*bf30*/  @!P3 IADD3 R15, P4, R4, R33, RZ ;  /* 0x00000021040fb210 */ /* 0x000fe40007f9e0ff */
[----:B------:R-:W-:-:S03]  /*bf40*/  @!P1 LEA R20, P5, R10, R4, 0x6 ;  /* 0x000000040a149211 */ /* 0x000fc600078a30ff */
[----:B------:R-:W-:Y:S01]  /*bf50*/  @!P3 IMAD.X R32, R5, 0x1, R35, P4 ;  /* 0x000000010520b824 */ /* 0x000fe200020e0623 */
[C---:B------:R-:W-:Y:S01]  /*bf60*/  @!P3 LEA R8, P4, R3.reuse, UR4, 0x1 ;  /* 0x000000040308bc11 */ /* 0x040fe2000f8808ff */
[----:B------:R-:W1:Y:S01]  /*bf70*/  @!P1 LDC.64 R64, c[0x0][0x3c8] ;  /* 0x0000f200ff409b82 */ /* 0x000e620000000a00 */
[C---:B------:R-:W-:Y:S01]  /*bf80*/  @!P1 LEA.HI.X R24, R10.reuse, R5, R11, 0x6, P5 ;  /* 0x000000050a189211 */ /* 0x040fe200028f340b */
[----:B------:R-:W-:Y:S01]  /*bf90*/  @!P2 IMAD.WIDE.U32 R4, R10, 0x60, R4 ;  /* 0x000000600a04a825 */ /* 0x000fe200078e0004 */
[----:B------:R-:W-:Y:S02]  /*bfa0*/  @!P3 LEA.HI.X R9, R3, UR5, R14, 0x1, P4 ;  /* 0x000000050309bc11 */ /* 0x000fe4000a0f0c0e */
[C---:B------:R-:W-:Y:S02]  /*bfb0*/  @!P3 LEA R14, P4, R15.reuse, UR6, 0x1 ;  /* 0x000000060f0ebc11 */ /* 0x040fe4000f8808ff */
[----:B------:R-:W-:Y:S01]  /*bfc0*/  @!P1 IADD3 R20, P5, R20, R33, RZ ;  /* 0x0000002114149210 */ /* 0x000fe20007fbe0ff */
[----:B------:R-:W1:Y:S01]  /*bfd0*/  @!P2 LDC.64 R68, c[0x0][0x3c8] ;  /* 0x0000f200ff44ab82 */ /* 0x000e620000000a00 */
[----:B------:R-:W-:-:S02]  /*bfe0*/  @!P3 LEA.HI.X R15, R15, UR7, R32, 0x1, P4 ;  /* 0x000000070f0fbc11 */ /* 0x000fc4000a0f0c20 */
[----:B--2---:R-:W-:Y:S01]  /*bff0*/  @!P0 LEA R62, P4, R27, R62, 0x1 ;  /* 0x0000003e1b3e8211 */ /* 0x004fe200078808ff */
[----:B------:R-:W-:Y:S01]  /*c000*/  @!P1 IMAD.X R24, R24, 0x1, R35, P5 ;  /* 0x0000000118189824 */ /* 0x000fe200028e0623 */
[----:B------:R-:W-:Y:S02]  /*c010*/  @!P2 IADD3 R0, P5, R33, R4, RZ ;  /* 0x000000042100a210 */ /* 0x000fe40007fbe0ff */
[----:B------:R-:W-:Y:S02]  /*c020*/  @!P0 LEA.HI.X R63, R27, R63, R28, 0x1, P4 ;  /* 0x0000003f1b3f8211 */ /* 0x000fe400020f0c1c */
[C---:B---3--:R-:W-:Y:S02]  /*c030*/  @!P1 LEA R66, P4, R20.reuse, R66, 0x1 ;  /* 0x0000004214429211 */ /* 0x048fe400078808ff */
[----:B------:R-:W-:Y:S02]  /*c040*/  @!P2 IADD3.X R3, R35, R31, R5, P5, !PT ;  /* 0x0000001f2303a210 */ /* 0x000fe40002ffe405 */
[----:B------:R-:W-:-:S02]  /*c050*/  @!P1 LEA.HI.X R67, R20, R67, R24, 0x1, P4 ;  /* 0x0000004314439211 */ /* 0x000fc400020f0c18 */
[----:B------:R-:W-:Y:S02]  /*c060*/  CS2R R32, SRZ ;  /* 0x0000000000207805 */ /* 0x000fe4000001ff00 */
[C---:B----4-:R-:W-:Y:S02]  /*c070*/  @!P2 LEA R70, P4, R0.reuse, R70, 0x1 ;  /* 0x000000460046a211 */ /* 0x050fe400078808ff */
[----:B------:R-:W-:Y:S02]  /*c080*/  CS2R R34, SRZ ;  /* 0x0000000000227805 */ /* 0x000fe4000001ff00 */
[----:B0-----:R-:W-:Y:S02]  /*c090*/  @!P0 LEA R60, P5, R29, R60, 0x1 ;  /* 0x0000003c1d3c8211 */ /* 0x001fe400078a08ff */
[----:B------:R-:W-:Y:S02]  /*c0a0*/  CS2R R4, SRZ ;  /* 0x0000000000047805 */ /* 0x000fe4000001ff00 */
[----:B------:R-:W-:-:S02]  /*c0b0*/  @!P2 LEA.HI.X R71, R0, R71, R3, 0x1, P4 ;  /* 0x000000470047a211 */ /* 0x000fc400020f0c03 */
[----:B------:R-:W0:Y:S01]  /*c0c0*/  LDC R0, c[0x0][0x428] ;  /* 0x00010a00ff007b82 */ /* 0x000e220000000800 */
[----:B------:R-:W-:Y:S02]  /*c0d0*/  @!P0 LEA.HI.X R61, R29, R61, R30, 0x1, P5 ;  /* 0x0000003d1d3d8211 */ /* 0x000fe400028f0c1e */
[----:B------:R-:W-:Y:S02]  /*c0e0*/  CS2R R28, SRZ ;  /* 0x00000000001c7805 */ /* 0x000fe4000001ff00 */
[----:B------:R-:W-:Y:S02]  /*c0f0*/  CS2R R30, SRZ ;  /* 0x00000000001e7805 */ /* 0x000fe4000001ff00 */
[C---:B-1----:R-:W-:Y:S01]  /*c100*/  @!P1 LEA R64, P5, R25.reuse, R64, 0x1 ;  /* 0x0000004019409211 */ /* 0x042fe200078a08ff */
[----:B------:R-:W5:Y:S03]  /*c110*/  @!P0 LDG.E.128 R32, desc[UR40][R62.64] ;  /* 0x000000283e208981 */ /* 0x000f66000c1e1d00 */
[----:B------:R-:W-:Y:S01]  /*c120*/  @!P1 LEA.HI.X R65, R25, R65, R26, 0x1, P5 ;  /* 0x0000004119419211 */ /* 0x000fe200028f0c1a */
[----:B------:R-:W5:Y:S01]  /*c130*/  @!P0 LDG.E.128 R28, desc[UR40][R60.64] ;  /* 0x000000283c1c8981 */ /* 0x000f62000c1e1d00 */
[----:B------:R-:W-:-:S02]  /*c140*/  @!P2 LEA R68, P5, R6, R68, 0x1 ;  /* 0x000000440644a211 */ /* 0x000fc400078a08ff */
[----:B------:R-:W-:Y:S02]  /*c150*/  CS2R R24, SRZ ;  /* 0x0000000000187805 */ /* 0x000fe4000001ff00 */
[----:B------:R-:W-:Y:S02]  /*c160*/  CS2R R26, SRZ ;  /* 0x00000000001a7805 */ /* 0x000fe4000001ff00 */
[----:B------:R-:W-:Y:S02]  /*c170*/  @!P2 LEA.HI.X R69, R6, R69, R7, 0x1, P5 ;  /* 0x000000450645a211 */ /* 0x000fe400028f0c07 */
[----:B------:R-:W-:Y:S01]  /*c180*/  CS2R R6, SRZ ;  /* 0x0000000000067805 */ /* 0x000fe2000001ff00 */
[----:B------:R-:W-:Y:S01]  /*c190*/  IMAD.MOV.U32 R58, RZ, RZ, R54 ;  /* 0x000000ffff3a7224 */ /* 0x000fe200078e0036 */
[----:B------:R-:W5:Y:S04]  /*c1a0*/  @!P3 LDG.E.128 R24, desc[UR40][R14.64] ;  /* 0x000000280e18b981 */ /* 0x000f68000c1e1d00 */
[----:B------:R1:W5:Y:S01]  /*c1b0*/  @!P3 LDG.E.128 R4, desc[UR40][R8.64] ;  /* 0x000000280804b981 */ /* 0x000362000c1e1d00 */
[----:B0-----:R-:W-:-:S13]  /*c1c0*/  ISETP.NE.AND P0, PT, R0, 0x1, PT ;  /* 0x000000010000780c */ /* 0x001fda0003f05270 */
[----:B-1----:R-:W0:Y:S08]  /*c1d0*/  @P0 LDC R8, c[0x0][0x42c] ;  /* 0x00010b00ff080b82 */ /* 0x002e300000000800 */
[----:B------:R-:W1:Y:S01]  /*c1e0*/  @P0 LDC R9, c[0x0][0x430] ;  /* 0x00010c00ff090b82 */ /* 0x000e620000000800 */
[----:B------:R-:W-:-:S04]  /*c1f0*/  IMAD R0, R193, 0x80, R18 ;  /* 0x00000080c1007824 */ /* 0x000fc800078e0212 */
[----:B------:R-:W-:-:S04]  /*c200*/  IMAD R3, R219, 0x20, R0 ;  /* 0x00000020db037824 */ /* 0x000fc800078e0200 */
[----:B0-----:R-:W-:-:S05]  /*c210*/  @P0 IMAD.HI.U32 R0, R3, R8, RZ ;  /* 0x0000000803000227 */ /* 0x001fca00078e00ff */
[----:B-1----:R-:W-:-:S04]  /*c220*/  @P0 SHF.R.U32.HI R3, RZ, R9, R0 ;  /* 0x00000009ff030219 */ /* 0x002fc80000011600 */
[----:B------:R-:W-:Y:S01]  /*c230*/  SHF.R.S32.HI R9, RZ, 0x1f, R3 ;  /* 0x0000001fff097819 */ /* 0x000fe20000011403 */
[----:B------:R-:W-:-:S04]  /*c240*/  IMAD.MOV.U32 R57, RZ, RZ, R53 ;  /* 0x000000ffff397224 */ /* 0x000fc800078e0035 */
[C---:B------:R-:W-:Y:S02]  /*c250*/  IMAD R0, R9.reuse, R12, RZ ;  /* 0x0000000c09007224 */ /* 0x040fe400078e02ff */
[----:B------:R-:W-:Y:S02]  /*c260*/  IMAD R8, R9, R10, RZ ;  /* 0x0000000a09087224 */ /* 0x000fe400078e02ff */
[----:B------:R-:W-:-:S04]  /*c270*/  IMAD.WIDE.U32 R14, R3, R12, R58 ;  /* 0x0000000c030e7225 */ /* 0x000fc800078e003a */
[C---:B------:R-:W-:Y:S02]  /*c280*/  IMAD R9, R3.reuse, R13, R0 ;  /* 0x0000000d03097224 */ /* 0x040fe400078e0200 */
[----:B------:R-:W-:-:S04]  /*c290*/  IMAD.WIDE.U32 R12, R3, R10, R56 ;  /* 0x0000000a030c7225 */ /* 0x000fc800078e0038 */
[----:B------:R-:W-:Y:S01]  /*c2a0*/  IMAD R3, R3, R11, R8 ;  /* 0x0000000b03037224 */ /* 0x000fe200078e0208 */
[----:B------:R-:W-:Y:S01]  /*c2b0*/  LEA R8, P4, R14, UR4, 0x1 ;  /* 0x000000040e087c11 */ /* 0x000fe2000f8808ff */
[----:B------:R-:W-:Y:S01]  /*c2c0*/  IMAD.IADD R9, R15, 0x1, R9 ;  /* 0x000000010f097824 */ /* 0x000fe200078e0209 */
        /* <DEDUP_REMOVED lines=8> */
[----:B------:R-:W-:Y:S01]  /*c350*/  LEA.HI.X R9, R14, UR5, R9, 0x1, P4 ;  /* 0x000000050e097c11 */ /* 0x000fe2000a0f0c09 */
[----:B------:R-:W-:Y:S01]  /*c360*/  IMAD.IADD R3, R13, 0x1, R3 ;  /* 0x000000010d037824 */ /* 0x000fe200078e0203 */
[----:B------:R-:W-:Y:S01]  /*c370*/  LEA R0, P4, R12, UR6, 0x1 ;  /* 0x000000060c007c11 */ /* 0x000fe2000f8808ff */
[----:B------:R-:W-:Y:S01]  /*c380*/  UMOV UR4, 0xffffffff ;  /* 0xffffffff00047882 */ /* 0x000fe20000000000 */
[----:B------:R-:W-:Y:S01]  /*c390*/  ISETP.GE.AND P0, PT, R16, R21, PT ;  /* 0x000000151000720c */ /* 0x000fe20003f06270 */
[----:B------:R0:W5:Y:S01]  /*c3a0*/  @!P1 LDG.E.128 R36, desc[UR40][R64.64] ;  /* 0x0000002840249981 */ /* 0x000162000c1e1d00 */
[----:B------:R-:W-:-:S02]  /*c3b0*/  LEA.HI.X R3, R12, UR7, R3, 0x1, P4 ;  /* 0x000000070c037c11 */ /* 0x000fc4000a0f0c03 */
[-C--:B------:R-:W-:Y:S01]  /*c3c0*/  ISETP.GE.OR P3, PT, R187, R72.reuse, P0 ;  /* 0x00000048bb00720c */ /* 0x080fe20000766670 */
[----:B------:R0:W5:Y:S01]  /*c3d0*/  @!P1 LDG.E.128 R40, desc[UR40][R66.64] ;  /* 0x0000002842289981 */ /* 0x000162000c1e1d00 */
[----:B------:R-:W-:-:S03]  /*c3e0*/  ISETP.GE.OR P1, PT, R18, R72, P0 ;  /* 0x000000481200720c */ /* 0x000fc60000726670 */
[----:B------:R0:W5:Y:S04]  /*c3f0*/  @!P2 LDG.E.128 R44, desc[UR40][R68.64] ;  /* 0x00000028442ca981 */ /* 0x000168000c1e1d00 */
[----:B------:R0:W5:Y:S01]  /*c400*/  @!P2 LDG.E.128 R48, desc[UR40][R70.64] ;  /* 0x000000284630a981 */ /* 0x000162000c1e1d00 */
[-C--:B------:R-:W-:Y:S02]  /*c410*/  ISETP.GE.OR P2, PT, R188, R72.reuse, P0 ;  /* 0x00000048bc00720c */ /* 0x080fe40000746670 */
[----:B------:R-:W-:Y:S01]  /*c420*/  ISETP.GE.OR P0, PT, R189, R72, P0 ;  /* 0x00000048bd00720c */ /* 0x000fe20000706670 */
[----:B------:R-:W-:-:S12]  /*c430*/  BRA.DIV UR4, `(.L_x_7905) ;  /* 0x0000012a043c7947 */ /* 0x000fd8000b800000 */
.L_x_8144:
[----:B------:R-:W-:-:S03]  /*c440*/  UMOV UR4, 0xffffffff ;  /* 0xffffffff00047882 */ /* 0x000fc60000000000 */
[----:B------:R-:W-:Y:S05]  /*c450*/  BRA.DIV UR4, `(.L_x_7906) ;  /* 0x0000012a045c7947 */ /* 0x000fea000b800000 */
.L_x_8147:
[----:B------:R-:W-:-:S03]  /*c460*/  UMOV UR4, 0xffffffff ;  /* 0xffffffff00047882 */ /* 0x000fc60000000000 */
[----:B------:R-:W-:Y:S05]  /*c470*/  BRA.DIV UR4, `(.L_x_7907) ;  /* 0x0000012a047c7947 */ /* 0x000fea000b800000 */
.L_x_8150:
[----:B------:R-:W-:-:S03]  /*c480*/  UMOV UR4, 0xffffffff ;  /* 0xffffffff00047882 */ /* 0x000fc60000000000 */
[----:B------:R-:W-:Y:S05]  /*c490*/  BRA.DIV UR4, `(.L_x_7908) ;  /* 0x0000012a049c7947 */ /* 0x000fea000b800000 */
.L_x_8153:
[----:B------:R-:W-:-:S03]  /*c4a0*/  UMOV UR4, 0xffffffff ;  /* 0xffffffff00047882 */ /* 0x000fc60000000000 */
[----:B------:R-:W-:Y:S05]  /*c4b0*/  BRA.DIV UR4, `(.L_x_7909) ;  /* 0x0000012a04bc7947 */ /* 0x000fea000b800000 */
.L_x_8156:
[----:B------:R-:W-:-:S03]  /*c4c0*/  UMOV UR4, 0xffffffff ;  /* 0xffffffff00047882 */ /* 0x000fc60000000000 */
[----:B------:R-:W-:Y:S05]  /*c4d0*/  BRA.DIV UR4, `(.L_x_7910) ;  /* 0x0000012a04dc7947 */ /* 0x000fea000b800000 */
.L_x_8159:
[----:B------:R-:W-:-:S03]  /*c4e0*/  UMOV UR4, 0xffffffff ;  /* 0xffffffff00047882 */ /* 0x000fc60000000000 */
[----:B------:R-:W-:Y:S05]  /*c4f0*/  BRA.DIV UR4, `(.L_x_7911) ;  /* 0x0000012a04fc7947 */ /* 0x000fea000b800000 */
.L_x_8162:
[----:B------:R-:W-:-:S03]  /*c500*/  UMOV UR4, 0xffffffff ;  /* 0xffffffff00047882 */ /* 0x000fc60000000000 */
[----:B------:R-:W-:Y:S05]  /*c510*/  BRA.DIV UR4, `(.L_x_7912) ;  /* 0x0000012e041c7947 */ /* 0x000fea000b800000 */
.L_x_8165:
[----:B------:R-:W-:-:S03]  /*c520*/  UMOV UR4, 0xffffffff ;  /* 0xffffffff00047882 */ /* 0x000fc60000000000 */
[----:B------:R-:W-:Y:S05]  /*c530*/  BRA.DIV UR4, `(.L_x_7913) ;  /* 0x0000012e043c7947 */ /* 0x000fea000b800000 */
.L_x_8168:
[----:B------:R-:W-:-:S03]  /*c540*/  UMOV UR4, 0xffffffff ;  /* 0xffffffff00047882 */ /* 0x000fc60000000000 */
[----:B------:R-:W-:Y:S05]  /*c550*/  BRA.DIV UR4, `(.L_x_7914) ;  /* 0x0000012e045c7947 */ /* 0x000fea000b800000 */
.L_x_8171:
[----:B------:R-:W-:-:S03]  /*c560*/  UMOV UR4, 0xffffffff ;  /* 0xffffffff00047882 */ /* 0x000fc60000000000 */
[----:B------:R-:W-:Y:S05]  /*c570*/  BRA.DIV UR4, `(.L_x_7915) ;  /* 0x0000012e047c7947 */ /* 0x000fea000b800000 */
.L_x_8174:
[----:B------:R-:W-:-:S03]  /*c580*/  UMOV UR4, 0xffffffff ;  /* 0xffffffff00047882 */ /* 0x000fc60000000000 */
[----:B------:R-:W-:Y:S05]  /*c590*/  BRA.DIV UR4, `(.L_x_7916) ;  /* 0x0000012e049c7947 */ /* 0x000fea000b800000 */
.L_x_8177:
[----:B------:R-:W-:-:S03]  /*c5a0*/  UMOV UR4, 0xffffffff ;  /* 0xffffffff00047882 */ /* 0x000fc60000000000 */
[----:B------:R-:W-:Y:S05]  /*c5b0*/  BRA.DIV UR4, `(.L_x_7917) ;  /* 0x0000012e04bc7947 */ /* 0x000fea000b800000 */
.L_x_8180:
[----:B------:R-:W-:-:S03]  /*c5c0*/  UMOV UR4, 0xffffffff ;  /* 0xffffffff00047882 */ /* 0x000fc60000000000 */
[----:B------:R-:W-:Y:S05]  /*c5d0*/  BRA.DIV UR4, `(.L_x_7918) ;  /* 0x0000012e04dc7947 */ /* 0x000fea000b800000 */
.L_x_8183:
[----:B------:R-:W-:-:S03]  /*c5e0*/  UMOV UR4, 0xffffffff ;  /* 0xffffffff00047882 */ /* 0x000fc60000000000 */
[----:B------:R-:W-:Y:S05]  /*c5f0*/  BRA.DIV UR4, `(.L_x_7919) ;  /* 0x0000012e04fc7947 */ /* 0x000fea000b800000 */
.L_x_8186:
[----:B------:R-:W-:-:S03]  /*c600*/  UMOV UR4, 0xffffffff ;  /* 0xffffffff00047882 */ /* 0x000fc60000000000 */
[----:B------:R-:W-:Y:S05]  /*c610*/  BRA.DIV UR4, `(.L_x_7920) ;  /* 0x00000132041c7947 */ /* 0x000fea000b800000 */
.L_x_8189:
        /* <DEDUP_REMOVED lines=14> */
[----:B------:R-:W-:Y:S01]  /*c700*/  PRMT R76, R9, 0x7610, R76 ;  /* 0x00007610094c7816 */ /* 0x000fe2000000004c */
[----:B------:R-:W-:Y:S01]  /*c710*/  IMAD.MOV.U32 R9, RZ, RZ, R30 ;  /* 0x000000ffff097224 */ /* 0x000fe200078e001e */
[----:B------:R-:W-:-:S02]  /*c720*/  LOP3.LUT R0, R0, 0xfffffffe, RZ, 0xc0, !PT ;  /* 0xfffffffe00007812 */ /* 0x000fc400078ec0ff */
[----:B------:R-:W-:Y:S01]  /*c730*/  PRMT R55, R55, 0x5410, R8 ;  /* 0x0000541037377816 */ /* 0x000fe20000000008 */
[----:B------:R-:W-:Y:S01]  /*c740*/  IMAD.MOV.U32 R8, RZ, RZ, R26 ;  /* 0x000000ffff087224 */ /* 0x000fe200078e001a */
[----:B0-----:R-:W-:Y:S01]  /*c750*/  PRMT R70, R9, 0x7610, R70 ;  /* 0x0000761009467816 */ /* 0x001fe20000000046 */
        /* <DEDUP_REMOVED lines=49> */
.L_x_8190:
[----:B------:R-:W-:Y:S05]  /*ca70*/  BSYNC B1 ;  /* 0x0000000000017941 */ /* 0x000fea0003800000 */
.L_x_7921:
        /* <DEDUP_REMOVED lines=105> */
.L_x_7924:
[----:B------:R-:W-:Y:S05]  /*d110*/  BSYNC B1 ;  /* 0x0000000000017941 */ /* 0x000fea0003800000 */
.L_x_7923:
        /* <DEDUP_REMOVED lines=104> */
.L_x_7926:
[----:B------:R-:W-:Y:S05]  /*d7a0*/  BSYNC B1 ;  /* 0x0000000000017941 */ /* 0x000fea0003800000 */
.L_x_7925:
        /* <DEDUP_REMOVED lines=104> */
.L_x_7928:
[----:B------:R-:W-:Y:S05]  /*de30*/  BSYNC B1 ;  /* 0x0000000000017941 */ /* 0x000fea0003800000 */
.L_x_7927:
[----:B--23--:R-:W-:Y:S02]  /*de40*/  PRMT R12, R12, 0x5410, R0 ;  /* 0x000054100c0c7816 */ /* 0x00cfe40000000000 */
[----:B------:R-:W-:Y:S01]  /*de50*/  PRMT R14, R14, 0x5410, R3 ;  /* 0x000054100e0e7816 */ /* 0x000fe20000000003 */
[----:B------:R-:W-:Y:S06]  /*de60*/  @P0 BRA `(.L_x_7902) ;  /* 0x0000000400980947 */ /* 0x000fec0003800000 */
[----:B------:R-:W-:Y:S02]  /*de70*/  LEA.HI R21, R21, R219, RZ, 0x1d ;  /* 0x000000db15157211 */ /* 0x000fe400078fe8ff */
[----:B------:R-:W-:Y:S02]  /*de80*/  SHF.R.U64 R25, R44, 0x10, R45 ;  /* 0x000000102c197819 */ /* 0x000fe4000000122d */
[----:B-1----:R-:W-:Y:S01]  /*de90*/  SHF.R.S32.HI R4, RZ, 0x1f, R21 ;  /* 0x0000001fff047819 */ /* 0x002fe20000011415 */
        /* <DEDUP_REMOVED lines=13> */
[----:B------:R-:W-:Y:S01]  /*df70*/  SHF.R.U32.HI R44, RZ, 0x10, R45 ;  /* 0x00000010ff2c7819 */ /* 0x000fe2000001162d */
[----:B------:R-:W-:Y:S01]  /*df80*/  IMAD.U32 R27, R56, 0x10000, RZ ;  /* 0x00010000381b7824 */ /* 0x000fe200078e00ff */
[----:B------:R-:W-:Y:S01]  /*df90*/  SHF.R.U32.HI R48, RZ, 0x10, R49 ;  /* 0x00000010ff307819 */ /* 0x000fe20000011631 */
[----:B------:R-:W-:Y:S01]  /*dfa0*/  IMAD R3, R3, 0x2, R2 ;  /* 0x0000000203037824 */ /* 0x000fe200078e0202 */
[----:B------:R-:W-:Y:S02]  /*dfb0*/  PRMT R54, R54, 0x5410, R15 ;  /* 0x0000541036367816 */ /* 0x000fe4000000000f */
[----:B------:R-:W-:Y:S02]  /*dfc0*/  SHF.R.U32.HI R30, RZ, 0x10, R51 ;  /* 0x00000010ff1e7819 */ /* 0x000fe40000011633 */
[----:B0-----:R-:W0:Y:S01]  /*dfd0*/  LDS.128 R8, [R3+0x10400] ;  /* 0x0104000003087984 */ /* 0x001e220000000c00 */
[----:B------:R-:W-:-:S02]  /*dfe0*/  PRMT R53, R53, 0x5410, R44 ;  /* 0x0000541035357816 */ /* 0x000fc4000000002c */
[----:B------:R-:W-:Y:S02]  /*dff0*/  PRMT R57, R57, 0x5410, R48 ;  /* 0x0000541039397816 */ /* 0x000fe40000000030 */
[----:B------:R-:W-:Y:S02]  /*e000*/  SHF.R.U32.HI R46, RZ, 0x10, R47 ;  /* 0x00000010ff2e7819 */ /* 0x000fe4000001162f */
[----:B------:R-:W-:Y:S01]  /*e010*/  SHF.R.U64 R28, R50, 0x10, R51 ;  /* 0x00000010321c7819 */ /* 0x000fe20000001233 */
[----:B------:R-:W-:Y:S01]  /*e020*/  IMAD.U32 R29, R57, 0x10000, RZ ;  /* 0x00010000391d7824 */ /* 0x000fe200078e00ff */
[----:B------:R-:W-:Y:S02]  /*e030*/  PRMT R30, R14, 0x5432, R30 ;  /* 0x000054320e1e7816 */ /* 0x000fe4000000001e */
[----:B------:R-:W-:Y:S02]  /*e040*/  PRMT R55, R55, 0x5410, R46 ;  /* 0x0000541037377816 */ /* 0x000fe4000000002e */
[----:B------:R-:W-:-:S02]  /*e050*/  PRMT R28, R12, 0x5432, R28 ;  /* 0x000054320c1c7816 */ /* 0x000fc4000000001c */
[----:B------:R-:W-:Y:S01]  /*e060*/  LOP3.LUT R25, R25, 0xffff0000, RZ, 0xc0, !PT ;  /* 0xffff000019197812 */ /* 0x000fe200078ec0ff */
        /* <DEDUP_REMOVED lines=70> */
.L_x_7902:
[----:B------:R-:W-:Y:S05]  /*e4d0*/  BSYNC B0 ;  /* 0x0000000000007941 */ /* 0x000fea0003800000 */
.L_x_7862:
        /* <DEDUP_REMOVED lines=8> */
.L_x_7860:
[----:B------:R-:W-:-:S13]  /*e560*/  ISETP.NE.AND P0, PT, R197, 0x3, PT ;  /* 0x00000003c500780c */ /* 0x000fda0003f05270 */
[----:B------:R-:W-:Y:S05]  /*e570*/  @!P0 BRA `(.L_x_7929) ;  /* 0x0000000000048947 */ /* 0x000fea0003800000 */
[----:B------:R-:W-:Y:S01]  /*e580*/  BPT.TRAP 0x1 ;  /* 0x000000040000795c */ /* 0x000fe20000300000 */
.L_x_7929:
[----:B0-23--:R-:W-:Y:S01]  /*e590*/  IMAD R3, R185, 0x8, R2 ;  /* 0x00000008b9037824 */ /* 0x00dfe200078e0202 */
[----:B------:R-:W-:-:S04]  /*e5a0*/  SHF.L.U32 R0, R190, 0x1f, RZ ;  /* 0x0000001fbe007819 */ /* 0x000fc800000006ff */
[----:B------:R0:W2:Y:S01]  /*e5b0*/  SYNCS.PHASECHK.TRANS64.TRYWAIT P2, [R3+URZ+0x28830], R0 ;  /* 0x02883000030075a7 */ /* 0x0000a2000804017f */
[----:B------:R-:W-:Y:S05]  /*e5c0*/  @!P0 BRA `(.L_x_7930) ;  /* 0x0000000000048947 */ /* 0x000fea0003800000 */
[----:B------:R-:W-:Y:S01]  /*e5d0*/  BPT.TRAP 0x1 ;  /* 0x000000040000795c */ /* 0x000fe20000300000 */
.L_x_7930:
[----:B-1--4-:R-:W1:Y:S01]  /*e5e0*/  S2R R4, SR_TID.X ;  /* 0x0000000000047919 */ /* 0x012e620000002100 */
[----:B------:R-:W-:Y:S01]  /*e5f0*/  IMAD.MOV.U32 R151, RZ, RZ, RZ ;  /* 0x000000ffff977224 */ /* 0x000fe200078e00ff */
[----:B-1----:R-:W-:-:S04]  /*e600*/  LOP3.LUT R4, R4, 0x7f, RZ, 0xc0, !PT ;  /* 0x0000007f04047812 */ /* 0x002fc800078ec0ff */
[----:B------:R-:W-:Y:S01]  /*e610*/  ISETP.NE.AND P1, PT, R4, RZ, PT ;  /* 0x000000ff0400720c */ /* 0x000fe20003f25270 */
[----:B--2---:R-:W-:-:S12]  /*e620*/  @P2 BRA `(.L_x_7931) ;  /* 0x0000000000082947 */ /* 0x004fd80003800000 */
[----:B------:R-:W1:Y:S02]  /*e630*/  SYNCS.PHASECHK.TRANS64.TRYWAIT P2, [R3+URZ+0x28830], R0 ;  /* 0x02883000030075a7 */ /* 0x000e64000804017f */
[----:B-1----:R-:W-:Y:S05]  /*e640*/  @!P2 BRA `(.L_x_7932) ;  /* 0x00000110004ca947 */ /* 0x002fea0003800000 */
.L_x_7931:
        /* <DEDUP_REMOVED lines=51> */
[----:B------:R-:W-:Y:S01]  /*e980*/  IMAD.MOV.U32 R0, RZ, RZ, -0x80 ;  /* 0xffffff80ff007424 */ /* 0x000fe200078e00ff */
[----:B------:R-:W-:Y:S01]  /*e990*/  ULDC UR43, c[0x0][0x988] ;  /* 0x00026200002b7ab9 */ /* 0x000fe20000000800 */
[----:B------:R-:W-:Y:S01]  /*e9a0*/  R2UR UR14, R8 ;  /* 0x00000000080e72ca */ /* 0x000fe200000e0000 */
[C---:B------:R-:W-:Y:S01]  /*e9b0*/  VIADD R8, R6.reuse, 0x404 ;  /* 0x0000040406087836 */ /* 0x040fe20000000000 */
[----:B------:R-:W-:Y:S01]  /*e9c0*/  ULDC UR44, c[0x0][0x988] ;  /* 0x00026200002c7ab9 */ /* 0x000fe20000000800 */
[----:B------:R-:W-:-:S02]  /*e9d0*/  VIADD R6, R6, 0x406 ;  /* 0x0000040606067836 */ /* 0x000fc40000000000 */
[----:B------:R-:W-:Y:S01]  /*e9e0*/  IMAD R7, R123, R0, 0x80 ;  /* 0x000000807b077424 */ /* 0x000fe200078e0200 */
[----:B------:R-:W-:Y:S01]  /*e9f0*/  R2UR UR18, R8 ;  /* 0x00000000081272ca */ /* 0x000fe200000e0000 */
[----:B------:R-:W-:Y:S01]  /*ea00*/  @!P1 VIADD R3, R3, 0x28840 ;  /* 0x0002884003039836 */ /* 0x000fe20000000000 */
[----:B------:R-:W-:Y:S01]  /*ea10*/  R2UR UR22, R6 ;  /* 0x00000000061672ca */ /* 0x000fe200000e0000 */
[----:B------:R-:W-:Y:S02]  /*ea20*/  IMAD.IADD R7, R198, 0x1, R7 ;  /* 0x00000001c6077824 */ /* 0x000fe400078e0207 */
[----:B------:R-:W-:Y:S01]  /*ea30*/  IMAD R6, R193, 0x80, R213 ;  /* 0x00000080c1067824 */ /* 0x000fe200078e02d5 */
[----:B------:R-:W-:Y:S01]  /*ea40*/  @!P1 PRMT R3, RZ, 0x654, R3 ;  /* 0x00000654ff039816 */ /* 0x000fe20000000003 */
[--C-:B------:R-:W-:Y:S01]  /*ea50*/  IMAD R4, R212, -0x2, R7.reuse ;  /* 0xfffffffed4047824 */ /* 0x100fe200078e0207 */
[----:B------:R-:W-:Y:S01]  /*ea60*/  IADD3 R9, -R195, 0x1, R7 ;  /* 0x00000001c3097810 */ /* 0x000fe20007ffe107 */
[----:B------:R-:W-:-:S02]  /*ea70*/  IMAD.MOV.U32 R150, RZ, RZ, R151 ;  /* 0x000000ffff967224 */ /* 0x000fc400078e0097 */
[----:B------:R-:W-:Y:S02]  /*ea80*/  IMAD.MOV.U32 R149, RZ, RZ, R151 ;  /* 0x000000ffff957224 */ /* 0x000fe400078e0097 */
[----:B------:R-:W-:Y:S02]  /*ea90*/  IMAD R89, R212, -0x2, R9 ;  /* 0xfffffffed4597824 */ /* 0x000fe400078e0209 */
[--C-:B------:R-:W-:Y:S02]  /*eaa0*/  IMAD.MOV.U32 R148, RZ, RZ, R151.reuse ;  /* 0x000000ffff947224 */ /* 0x100fe400078e0097 */
[--C-:B------:R-:W-:Y:S01]  /*eab0*/  IMAD.MOV.U32 R147, RZ, RZ, R151.reuse ;  /* 0x000000ffff937224 */ /* 0x100fe200078e0097 */
[----:B------:R-:W-:Y:S01]  /*eac0*/  IADD3 R7, R89, 0x8, R6 ;  /* 0x0000000859077810 */ /* 0x000fe20007ffe006 */
[--C-:B------:R-:W-:Y:S02]  /*ead0*/  IMAD.MOV.U32 R146, RZ, RZ, R151.reuse ;  /* 0x000000ffff927224 */ /* 0x100fe400078e0097 */
[--C-:B------:R-:W-:Y:S01]  /*eae0*/  IMAD.MOV.U32 R145, RZ, RZ, R151.reuse ;  /* 0x000000ffff917224 */ /* 0x100fe200078e0097 */
[----:B------:R-:W-:Y:S01]  /*eaf0*/  VIMNMX R0, R4, R7, PT ;  /* 0x0000000704007248 */ /* 0x000fe20003fe0100 */
[----:B------:R-:W-:-:S02]  /*eb00*/  IMAD.MOV.U32 R144, RZ, RZ, R151 ;  /* 0x000000ffff907224 */ /* 0x000fc400078e0097 */
[--C-:B------:R-:W-:Y:S01]  /*eb10*/  IMAD.MOV.U32 R143, RZ, RZ, R151.reuse ;  /* 0x000000ffff8f7224 */ /* 0x100fe200078e0097 */
[C---:B------:R-:W-:Y:S01]  /*eb20*/  ISETP.GT.AND P2, PT, R0.reuse, RZ, PT ;  /* 0x000000ff0000720c */ /* 0x040fe20003f44270 */
[--C-:B------:R-:W-:Y:S01]  /*eb30*/  IMAD.MOV.U32 R142, RZ, RZ, R151.reuse ;  /* 0x000000ffff8e7224 */ /* 0x100fe200078e0097 */
[C---:B------:R-:W-:Y:S01]  /*eb40*/  ISETP.GT.AND P3, PT, R0.reuse, 0x1, PT ;  /* 0x000000010000780c */ /* 0x040fe20003f64270 */
[--C-:B------:R-:W-:Y:S01]  /*eb50*/  IMAD.MOV.U32 R141, RZ, RZ, R151.reuse ;  /* 0x000000ffff8d7224 */ /* 0x100fe200078e0097 */
[----:B------:R-:W-:Y:S01]  /*eb60*/  ISETP.GT.AND P4, PT, R0, 0x8, PT ;  /* 0x000000080000780c */ /* 0x000fe20003f84270 */
        /* <DEDUP_REMOVED lines=22> */
[--C-:B-----5:R-:W-:Y:S02]  /*ecd0*/  IMAD.MOV.U32 R117, RZ, RZ, R151.reuse ;  /* 0x000000ffff757224 */ /* 0x120fe400078e0097 */
        /* <DEDUP_REMOVED lines=25> */
[----:B------:R-:W-:Y:S01]  /*ee70*/  HGMMA.64x128x16.F32.BF16 R24, gdesc[UR4], R24, gsb0 ;  /* 0x01e00000041879f0 */ /* 0x000fe20008001818 */
[----:B------:R-:W-:Y:S02]  /*ee80*/  ULDC UR6, c[0x0][0x988] ;  /* 0x0002620000067ab9 */ /* 0x000fe40000000800 */
        /* <DEDUP_REMOVED lines=47> */
[----:B------:R-:W-:Y:S01]  /*f180*/  FSEL R39, R50, -INF , P3 ;  /* 0xff80000032277808 */ /* 0x000fe20001800000 */
[----:B------:R-:W-:Y:S01]  /*f190*/  IMAD.IADD R50, R198, 0x1, -R195 ;  /* 0x00000001c6327824 */ /* 0x000fe200078e0ac3 */
[----:B------:R-:W-:-:S02]  /*f1a0*/  FMNMX.FTZ R8, R47, R8, !PT ;  /* 0x000000082f087209 */ /* 0x000fc40007810000 */
[C---:B------:R-:W-:Y:S01]  /*f1b0*/  ISETP.GT.AND P3, PT, R0.reuse, 0x38, PT ;  /* 0x000000380000780c */ /* 0x040fe20003f64270 */
[----:B------:R-:W-:Y:S01]  /*f1c0*/  IMAD R50, R193, 0x80, R50 ;  /* 0x00000080c1327824 */ /* 0x000fe200078e0232 */
[----:B------:R-:W-:Y:S02]  /*f1d0*/  FSEL R51, R51, -INF , P2 ;  /* 0xff80000033337808 */ /* 0x000fe40001000000 */
        /* <DEDUP_REMOVED lines=49> */
[----:B------:R-:W-:Y:S01]  /*f4f0*/  ISETP.GT.AND P2, PT, R0, 0x79, PT ;  /* 0x000000790000780c */ /* 0x000fe20003f44270 */
[----:B------:R-:W-:Y:S01]  /*f500*/  IMAD.U32 R0, RZ, RZ, UR6 ;  /* 0x00000006ff007e24 */ /* 0x000fe2000f8e00ff */
[----:B------:R-:W-:Y:S02]  /*f510*/  FSEL R31, R86, -INF , P3 ;  /* 0xff800000561f7808 */ /* 0x000fe40001800000 */
[----:B------:R-:W-:-:S02]  /*f520*/  FMNMX.FTZ R8, R83, R8, !PT ;  /* 0x0000000853087209 */ /* 0x000fc40007810000 */
[----:B------:R-:W-:Y:S02]  /*f530*/  FSEL R87, R87, -INF , P2 ;  /* 0xff80000057577808 */ /* 0x000fe40001000000 */
[----:B------:R-:W-:Y:S02]  /*f540*/  FMNMX.FTZ R8, R31, R8, !PT ;  /* 0x000000081f087209 */ /* 0x000fe40007810000 */
[----:B------:R-:W-:Y:S02]  /*f550*/  VIADDMNMX R34, R6, R89, R4, PT ;  /* 0x0000005906227246 */ /* 0x000fe40003800104 */
[----:B------:R-:W-:Y:S02]  /*f560*/  FMNMX.FTZ R10, R87, R8, !PT ;  /* 0x00000008570a7209 */ /* 0x000fe40007810000 */
[C---:B------:R-:W-:Y:S02]  /*f570*/  ISETP.GT.AND P3, PT, R34.reuse, 0x1, PT ;  /* 0x000000012200780c */ /* 0x040fe40003f64270 */
[----:B------:R-:W-:Y:S01]  /*f580*/  ISETP.GT.AND P4, PT, R34, 0x8, PT ;  /* 0x000000082200780c */ /* 0x000fe20003f84270 */
[----:B------:R-:W1:Y:S01]  /*f590*/  SHFL.BFLY PT, R43, R10, 0x2, 0x1f ;  /* 0x0c401f000a2b7f89 */ /* 0x000e6200000e0000 */
[----:B------:R-:W-:-:S02]  /*f5a0*/  FSEL R30, R25, -INF , P3 ;  /* 0xff800000191e7808 */ /* 0x000fc40001800000 */
[----:B------:R-:W-:Y:S02]  /*f5b0*/  FSEL R25, R28, -INF , P4 ;  /* 0xff8000001c197808 */ /* 0x000fe40002000000 */
[----:B------:R-:W-:-:S04]  /*f5c0*/  ISETP.GT.AND P3, PT, R34, 0x10, PT ;  /* 0x000000102200780c */ /* 0x000fc80003f64270 */
[----:B------:R-:W-:Y:S02]  /*f5d0*/  FSEL R89, R32, -INF , P3 ;  /* 0xff80000020597808 */ /* 0x000fe40001800000 */
[----:B------:R-:W-:Y:S02]  /*f5e0*/  ISETP.GT.AND P3, PT, R34, 0x18, PT ;  /* 0x000000182200780c */ /* 0x000fe40003f64270 */
[----:B-1----:R-:W-:-:S05]  /*f5f0*/  FMNMX.FTZ R43, R10, R43, !PT ;  /* 0x0000002b0a2b7209 */ /* 0x002fca0007810000 */
[----:B------:R-:W1:Y:S02]  /*f600*/  SHFL.BFLY PT, R8, R43, 0x1, 0x1f ;  /* 0x0c201f002b087f89 */ /* 0x000e6400000e0000 */
[----:B-1----:R-:W-:-:S04]  /*f610*/  FMNMX.FTZ R8, R43, R8, !PT ;  /* 0x000000082b087209 */ /* 0x002fc80007810000 */
[C---:B------:R-:W-:Y:S01]  /*f620*/  FSETP.NEU.FTZ.AND P2, PT, R8.reuse, -INF , PT ;  /* 0xff8000000800780b */ /* 0x040fe20003f5d000 */
[----:B------:R-:W-:-:S05]  /*f630*/  FMUL.FTZ R26, R8, R0 ;  /* 0x00000000081a7220 */ /* 0x000fca0000410000 */
        /* <DEDUP_REMOVED lines=8> */
[----:B------:R1:W-:Y:S01]  /*f6c0*/  MUFU.EX2 R4, R93 ;  /* 0x0000005d00047308 */ /* 0x0003e20000000800 */
[----:B------:R-:W-:Y:S01]  /*f6d0*/  FSEL R29, R29, -INF , P2 ;  /* 0xff8000001d1d7808 */ /* 0x000fe20001000000 */
[--C-:B------:R-:W-:Y:S01]  /*f6e0*/  FFMA.FTZ R6, R97, R0, -R26.reuse ;  /* 0x0000000061067223 */ /* 0x100fe2000001081a */
[----:B------:R-:W-:Y:S01]  /*f6f0*/  FMNMX.FTZ R10, R25, R10, !PT ;  /* 0x0000000a190a7209 */ /* 0x000fe20007810000 */
[-CC-:B------:R-:W-:Y:S01]  /*f700*/  FFMA.FTZ R177, R99, R0.reuse, -R26.reuse ;  /* 0x0000000063b17223 */ /* 0x180fe2000001081a */
[C---:B------:R-:W-:Y:S01]  /*f710*/  ISETP.GT.AND P2, PT, R34.reuse, 0x11, PT ;  /* 0x000000112200780c */ /* 0x040fe20003f44270 */
        /* <DEDUP_REMOVED lines=13> */
[C---:B------:R-:W-:Y:S01]  /*f7f0*/  ISETP.GT.AND P3, PT, R34.reuse, 0x20, PT ;  /* 0x000000202200780c */ /* 0x040fe20003f64270 */
[----:B------:R2:W-:Y:S01]  /*f800*/  MUFU.EX2 R10, R101 ;  /* 0x00000065000a7308 */ /* 0x0005e20000000800 */
[----:B------:R-:W-:Y:S01]  /*f810*/  FSEL R37, R37, -INF , P2 ;  /* 0xff80000025257808 */ /* 0x000fe20001000000 */
[--C-:B------:R-:W-:Y:S01]  /*f820*/  FFMA.FTZ R153, R13, R0, -R26.reuse ;  /* 0x000000000d997223 */ /* 0x100fe2000001081a */
[----:B------:R-:W-:Y:S01]  /*f830*/  FMNMX.FTZ R12, R91, R12, !PT ;  /* 0x0000000c5b0c7209 */ /* 0x000fe20007810000 */
[-CC-:B------:R-:W-:Y:S01]  /*f840*/  FFMA.FTZ R155, R7, R0.reuse, -R26.reuse ;  /* 0x00000000079b7223 */ /* 0x180fe2000001081a */
[----:B------:R-:W-:Y:S01]  /*f850*/  ISETP.GT.AND P2, PT, R34, 0x21, PT ;  /* 0x000000212200780c */ /* 0x000fe20003f44270 */
[--C-:B------:R-:W-:Y:S01]  /*f860*/  FFMA.FTZ R157, R9, R0, -R26.reuse ;  /* 0x00000000099d7223 */ /* 0x100fe2000001081a */
[----:B-1----:R-:W-:Y:S01]  /*f870*/  FSEL R93, R40, -INF , P3 ;  /* 0xff800000285d7808 */ /* 0x002fe20001800000 */
[----:B------:R-:W1:Y:S01]  /*f880*/  MUFU.EX2 R181, R181 ;  /* 0x000000b500b57308 */ /* 0x000e620000000800 */
[----:B------:R-:W-:Y:S01]  /*f890*/  FMNMX.FTZ R12, R37, R12, !PT ;  /* 0x0000000c250c7209 */ /* 0x000fe20007810000 */
[-CC-:B------:R-:W-:Y:S01]  /*f8a0*/  FFMA.FTZ R159, R11, R0.reuse, -R26.reuse ;  /* 0x000000000b9f7223 */ /* 0x180fe2000001081a */
[C---:B------:R-:W-:Y:S01]  /*f8b0*/  ISETP.GT.AND P3, PT, R34.reuse, 0x28, PT ;  /* 0x000000282200780c */ /* 0x040fe20003f64270 */
[-CC-:B------:R-:W-:Y:S01]  /*f8c0*/  FFMA.FTZ R105, R105, R0.reuse, -R26.reuse ;  /* 0x0000000069697223 */ /* 0x180fe2000001081a */
[----:B------:R-:W-:Y:S01]  /*f8d0*/  FSEL R41, R41, -INF , P2 ;  /* 0xff80000029297808 */ /* 0x000fe20001000000 */
[--C-:B------:R-:W-:Y:S01]  /*f8e0*/  FFMA.FTZ R173, R107, R0, -R26.reuse ;  /* 0x000000006bad7223 */ /* 0x100fe2000001081a */
[----:B------:R-:W-:Y:S01]  /*f8f0*/  FMNMX.FTZ R12, R93, R12, !PT ;  /* 0x0000000c5d0c7209 */ /* 0x000fe20007810000 */
[----:B------:R-:W3:Y:S01]  /*f900*/  MUFU.EX2 R183, R183 ;  /* 0x000000b700b77308 */ /* 0x000ee20000000800 */
[----:B------:R-:W-:Y:S01]  /*f910*/  ISETP.GT.AND P2, PT, R34, 0x29, PT ;  /* 0x000000292200780c */ /* 0x000fe20003f44270 */
[-CC-:B------:R-:W-:Y:S01]  /*f920*/  FFMA.FTZ R161, R15, R0.reuse, -R26.reuse ;  /* 0x000000000fa17223 */ /* 0x180fe2000001081a */
[----:B------:R-:W-:Y:S01]  /*f930*/  FSEL R95, R44, -INF , P3 ;  /* 0xff8000002c5f7808 */ /* 0x000fe20001800000 */
[--C-:B------:R-:W-:Y:S01]  /*f940*/  FFMA.FTZ R109, R109, R0, -R26.reuse ;  /* 0x000000006d6d7223 */ /* 0x100fe2000001081a */
[----:B------:R-:W-:Y:S01]  /*f950*/  FMNMX.FTZ R14, R41, R12, !PT ;  /* 0x0000000c290e7209 */ /* 0x000fe20007810000 */
[-CC-:B------:R-:W-:Y:S01]  /*f960*/  FFMA.FTZ R175, R111, R0.reuse, -R26.reuse ;  /* 0x000000006faf7223 */ /* 0x180fe2000001081a */
[C---:B------:R-:W-:Y:S01]  /*f970*/  ISETP.GT.AND P3, PT, R34.reuse, 0x30, PT ;  /* 0x000000302200780c */ /* 0x040fe20003f64270 */
[----:B------:R-:W4:Y:S01]  /*f980*/  MUFU.EX2 R6, R6 ;  /* 0x0000000600067308 */ /* 0x000f220000000800 */
[----:B------:R-:W-:Y:S01]  /*f990*/  FSEL R45, R45, -INF , P2 ;  /* 0xff8000002d2d7808 */ /* 0x000fe20001000000 */
[--C-:B------:R-:W-:Y:S01]  /*f9a0*/  FFMA.FTZ R163, R21, R0, -R26.reuse ;  /* 0x0000000015a37223 */ /* 0x100fe2000001081a */
[----:B------:R-:W-:Y:S01]  /*f9b0*/  FMNMX.FTZ R14, R95, R14, !PT ;  /* 0x0000000e5f0e7209 */ /* 0x000fe20007810000 */
[-CC-:B------:R-:W-:Y:S01]  /*f9c0*/  FFMA.FTZ R165, R27, R0.reuse, -R26.reuse ;  /* 0x000000001ba57223 */ /* 0x180fe2000001081a */
[----:B------:R-:W-:Y:S01]  /*f9d0*/  ISETP.GT.AND P2, PT, R34, 0x31, PT ;  /* 0x000000312200780c */ /* 0x000fe20003f44270 */
[--C-:B------:R-:W-:Y:S01]  /*f9e0*/  FFMA.FTZ R59, R59, R0, -R26.reuse ;  /* 0x000000003b3b7223 */ /* 0x100fe2000001081a */
[----:B------:R-:W-:Y:S01]  /*f9f0*/  FSEL R97, R48, -INF , P3 ;  /* 0xff80000030617808 */ /* 0x000fe20001800000 */
[----:B------:R-:W0:Y:S01]  /*fa00*/  MUFU.EX2 R177, R177 ;  /* 0x000000b100b17308 */ /* 0x000e220000000800 */
[----:B------:R-:W-:Y:S01]  /*fa10*/  FMNMX.FTZ R14, R45, R14, !PT ;  /* 0x0000000e2d0e7209 */ /* 0x000fe20007810000 */
[-CC-:B------:R-:W-:Y:S01]  /*fa20*/  FFMA.FTZ R167, R31, R0.reuse, -R26.reuse ;  /* 0x000000001fa77223 */ /* 0x180fe2000001081a */
[C---:B------:R-:W-:Y:S01]  /*fa30*/  ISETP.GT.AND P3, PT, R34.reuse, 0x38, PT ;  /* 0x000000382200780c */ /* 0x040fe20003f64270 */
[-CC-:B------:R-:W-:Y:S01]  /*fa40*/  FFMA.FTZ R38, R71, R0.reuse, -R26.reuse ;  /* 0x0000000047267223 */ /* 0x180fe2000001081a */
[----:B------:R-:W-:Y:S01]  /*fa50*/  FSEL R49, R49, -INF , P2 ;  /* 0xff80000031317808 */ /* 0x000fe20001000000 */
[--C-:B------:R-:W-:Y:S01]  /*fa60*/  FFMA.FTZ R42, R79, R0, -R26.reuse ;  /* 0x000000004f2a7223 */ /* 0x100fe2000001081a */
[----:B------:R-:W-:Y:S01]  /*fa70*/  FMNMX.FTZ R14, R97, R14, !PT ;  /* 0x0000000e610e7209 */ /* 0x000fe20007810000 */
[----:B------:R-:W0:Y:S01]  /*fa80*/  MUFU.EX2 R179, R179 ;  /* 0x000000b300b37308 */ /* 0x000e220000000800 */
[----:B------:R-:W-:Y:S01]  /*fa90*/  ISETP.GT.AND P2, PT, R34, 0x39, PT ;  /* 0x000000392200780c */ /* 0x000fe20003f44270 */
[----:B------:R-:W-:Y:S01]  /*faa0*/  FFMA.FTZ R83, R83, R0, -R26 ;  /* 0x0000000053537223 */ /* 0x000fe2000001081a */
[----:B------:R-:W-:Y:S01]  /*fab0*/  FSEL R99, R52, -INF , P3 ;  /* 0xff80000034637808 */ /* 0x000fe20001800000 */
[--C-:B------:R-:W-:Y:S01]  /*fac0*/  IMAD.MOV.U32 R111, RZ, RZ, R151.reuse ;  /* 0x000000ffff6f7224 */ /* 0x100fe200078e0097 */
[----:B------:R-:W-:Y:S01]  /*fad0*/  FMNMX.FTZ R20, R49, R14, !PT ;  /* 0x0000000e31147209 */ /* 0x000fe20007810000 */
[----:B------:R-:W-:Y:S01]  /*fae0*/  IMAD.MOV.U32 R107, RZ, RZ, R151 ;  /* 0x000000ffff6b7224 */ /* 0x000fe200078e0097 */
[----:B------:R-:W-:Y:S01]  /*faf0*/  ISETP.GT.AND P3, PT, R34, 0x40, PT ;  /* 0x000000402200780c */ /* 0x000fe20003f64270 */
[----:B------:R1:W0:Y:S01]  /*fb00*/  MUFU.EX2 R12, R105 ;  /* 0x00000069000c7308 */ /* 0x0002220000000800 */
[----:B------:R-:W-:-:S02]  /*fb10*/  FSEL R53, R53, -INF , P2 ;  /* 0xff80000035357808 */ /* 0x000fc40001000000 */
[----:B------:R-:W-:Y:S02]  /*fb20*/  FMNMX.FTZ R20, R99, R20, !PT ;  /* 0x0000001463147209 */ /* 0x000fe40007810000 */
[----:B------:R-:W-:Y:S02]  /*fb30*/  ISETP.GT.AND P2, PT, R34, 0x41, PT ;  /* 0x000000412200780c */ /* 0x000fe40003f44270 */
[----:B--2---:R-:W-:Y:S01]  /*fb40*/  FSEL R101, R56, -INF , P3 ;  /* 0xff80000038657808 */ /* 0x004fe20001800000 */
[----:B------:R-:W-:Y:S01]  /*fb50*/  MUFU.EX2 R173, R173 ;  /* 0x000000ad00ad7308 */ /* 0x000fe20000000800 */
[----:B------:R-:W-:Y:S01]  /*fb60*/  FMNMX.FTZ R20, R53, R20, !PT ;  /* 0x0000001435147209 */ /* 0x000fe20007810000 */
[----:B-1----:R-:W-:Y:S01]  /*fb70*/  IMAD.MOV.U32 R105, RZ, RZ, R151 ;  /* 0x000000ffff697224 */ /* 0x002fe200078e0097 */
[----:B------:R-:W-:Y:S02]  /*fb80*/  ISETP.GT.AND P3, PT, R34, 0x48, PT ;  /* 0x000000482200780c */ /* 0x000fe40003f64270 */
[----:B------:R-:W-:-:S02]  /*fb90*/  FSEL R57, R57, -INF , P2 ;  /* 0xff80000039397808 */ /* 0x000fc40001000000 */
[----:B------:R-:W-:Y:S01]  /*fba0*/  FMNMX.FTZ R20, R101, R20, !PT ;  /* 0x0000001465147209 */ /* 0x000fe20007810000 */
[----:B------:R1:W-:Y:S01]  /*fbb0*/  MUFU.EX2 R14, R109 ;  /* 0x0000006d000e7308 */ /* 0x0003e20000000800 */
[----:B------:R-:W-:Y:S02]  /*fbc0*/  ISETP.GT.AND P2, PT, R34, 0x49, PT ;  /* 0x000000492200780c */ /* 0x000fe40003f44270 */
[----:B------:R-:W-:Y:S02]  /*fbd0*/  FSEL R103, R60, -INF , P3 ;  /* 0xff8000003c677808 */ /* 0x000fe40001800000 */
[----:B------:R-:W-:Y:S02]  /*fbe0*/  FMNMX.FTZ R24, R57, R20, !PT ;  /* 0x0000001439187209 */ /* 0x000fe40007810000 */
[----:B------:R-:W-:Y:S01]  /*fbf0*/  ISETP.GT.AND P3, PT, R34, 0x50, PT ;  /* 0x000000502200780c */ /* 0x000fe20003f64270 */
[----:B------:R2:W-:Y:S01]  /*fc00*/  MUFU.EX2 R20, R28 ;  /* 0x0000001c00147308 */ /* 0x0005e20000000800 */
[----:B------:R-:W-:Y:S01]  /*fc10*/  FSEL R61, R61, -INF , P2 ;  /* 0xff8000003d3d7808 */ /* 0x000fe20001000000 */
[----:B-1----:R-:W-:Y:S01]  /*fc20*/  IMAD.MOV.U32 R109, RZ, RZ, R151 ;  /* 0x000000ffff6d7224 */ /* 0x002fe200078e0097 */
[----:B------:R-:W-:-:S02]  /*fc30*/  FMNMX.FTZ R24, R103, R24, !PT ;  /* 0x0000001867187209 */ /* 0x000fc40007810000 */
[----:B------:R-:W-:Y:S02]  /*fc40*/  ISETP.GT.AND P2, PT, R34, 0x51, PT ;  /* 0x000000512200780c */ /* 0x000fe40003f44270 */
[----:B------:R-:W-:Y:S01]  /*fc50*/  FSEL R47, R64, -INF , P3 ;  /* 0xff800000402f7808 */ /* 0x000fe20001800000 */
[----:B------:R-:W-:Y:S01]  /*fc60*/  MUFU.EX2 R175, R175 ;  /* 0x000000af00af7308 */ /* 0x000fe20000000800 */
[----:B------:R-:W-:Y:S02]  /*fc70*/  FMNMX.FTZ R24, R61, R24, !PT ;  /* 0x000000183d187209 */ /* 0x000fe40007810000 */
[C---:B------:R-:W-:Y:S02]  /*fc80*/  ISETP.GT.AND P3, PT, R34.reuse, 0x58, PT ;  /* 0x000000582200780c */ /* 0x040fe40003f64270 */
[----:B------:R-:W-:Y:S02]  /*fc90*/  FSEL R65, R65, -INF , P2 ;  /* 0xff80000041417808 */ /* 0x000fe40001000000 */
[----:B------:R-:W-:Y:S01]  /*fca0*/  FMNMX.FTZ R24, R47, R24, !PT ;  /* 0x000000182f187209 */ /* 0x000fe20007810000 */
[----:B------:R-:W-:Y:S01]  /*fcb0*/  MUFU.EX2 R169, R169 ;  /* 0x000000a900a97308 */ /* 0x000fe20000000800 */
[----:B------:R-:W-:-:S02]  /*fcc0*/  ISETP.GT.AND P2, PT, R34, 0x59, PT ;  /* 0x000000592200780c */ /* 0x000fc40003f44270 */
[----:B------:R-:W-:Y:S02]  /*fcd0*/  FSEL R39, R68, -INF , P3 ;  /* 0xff80000044277808 */ /* 0x000fe40001800000 */
[----:B--2---:R-:W-:Y:S02]  /*fce0*/  FMNMX.FTZ R28, R65, R24, !PT ;  /* 0x00000018411c7209 */ /* 0x004fe40007810000 */
[C---:B------:R-:W-:Y:S01]  /*fcf0*/  ISETP.GT.AND P3, PT, R34.reuse, 0x60, PT ;  /* 0x000000602200780c */ /* 0x040fe20003f64270 */
[----:B------:R1:W-:Y:S01]  /*fd00*/  MUFU.EX2 R24, R32 ;  /* 0x0000002000187308 */ /* 0x0003e20000000800 */
[----:B------:R-:W-:Y:S02]  /*fd10*/  FSEL R69, R69, -INF , P2 ;  /* 0xff80000045457808 */ /* 0x000fe40001000000 */
[----:B------:R-:W-:Y:S02]  /*fd20*/  FMNMX.FTZ R28, R39, R28, !PT ;  /* 0x0000001c271c7209 */ /* 0x000fe40007810000 */
[----:B------:R-:W-:-:S02]  /*fd30*/  ISETP.GT.AND P2, PT, R34, 0x61, PT ;  /* 0x000000612200780c */ /* 0x000fc40003f44270 */
        /* <DEDUP_REMOVED lines=9> */
[----:B-1----:R-:W-:Y:S02]  /*fdd0*/  FMNMX.FTZ R32, R73, R28, !PT ;  /* 0x0000001c49207209 */ /* 0x002fe40007810000 */
[C---:B------:R-:W-:Y:S01]  /*fde0*/  ISETP.GT.AND P3, PT, R34.reuse, 0x70, PT ;  /* 0x000000702200780c */ /* 0x040fe20003f64270 */
[----:B------:R1:W-:Y:S01]  /*fdf0*/  MUFU.EX2 R28, R36 ;  /* 0x00000024001c7308 */ /* 0x0003e20000000800 */
[----:B------:R-:W-:Y:S02]  /*fe00*/  FSEL R77, R77, -INF , P2 ;  /* 0xff8000004d4d7808 */ /* 0x000fe40001000000 */
[----:B------:R-:W-:Y:S02]  /*fe10*/  FMNMX.FTZ R32, R35, R32, !PT ;  /* 0x0000002023207209 */ /* 0x000fe40007810000 */
[----:B------:R-:W-:-:S02]  /*fe20*/  ISETP.GT.AND P2, PT, R34, 0x71, PT ;  /* 0x000000712200780c */ /* 0x000fc40003f44270 */
[----:B------:R-:W-:Y:S01]  /*fe30*/  FSEL R55, R80, -INF , P3 ;  /* 0xff80000050377808 */ /* 0x000fe20001800000 */
[----:B------:R-:W-:Y:S01]  /*fe40*/  MUFU.EX2 R155, R155 ;  /* 0x0000009b009b7308 */ /* 0x000fe20000000800 */
[----:B------:R-:W-:Y:S01]  /*fe50*/  FMNMX.FTZ R32, R77, R32, !PT ;  /* 0x000000204d207209 */ /* 0x000fe20007810000 */
[----:B-1----:R-:W-:Y:S01]  /*fe60*/  FFMA.FTZ R36, R67, R0, -R26 ;  /* 0x0000000043247223 */ /* 0x002fe2000001081a */
[C---:B------:R-:W-:Y:S02]  /*fe70*/  ISETP.GT.AND P3, PT, R34.reuse, 0x78, PT ;  /* 0x000000782200780c */ /* 0x040fe40003f64270 */
[----:B------:R-:W-:Y:S02]  /*fe80*/  FSEL R81, R81, -INF , P2 ;  /* 0xff80000051517808 */ /* 0x000fe40001000000 */
[----:B------:R-:W-:Y:S01]  /*fe90*/  FMNMX.FTZ R32, R55, R32, !PT ;  /* 0x0000002037207209 */ /* 0x000fe20007810000 */
[----:B------:R-:W-:Y:S01]  /*fea0*/  MUFU.EX2 R157, R157 ;  /* 0x0000009d009d7308 */ /* 0x000fe20000000800 */
[----:B------:R-:W-:-:S02]  /*feb0*/  ISETP.GT.AND P2, PT, R34, 0x79, PT ;  /* 0x000000792200780c */ /* 0x000fc40003f44270 */
[----:B------:R-:W-:Y:S02]  /*fec0*/  FSEL R13, R84, -INF , P3 ;  /* 0xff800000540d7808 */ /* 0x000fe40001800000 */
[----:B------:R-:W-:Y:S02]  /*fed0*/  FMNMX.FTZ R34, R81, R32, !PT ;  /* 0x0000002051227209 */ /* 0x000fe40007810000 */
[----:B------:R-:W-:Y:S01]  /*fee0*/  FSEL R85, R85, -INF , P2 ;  /* 0xff80000055557808 */ /* 0x000fe20001000000 */
[----:B------:R-:W-:Y:S01]  /*fef0*/  MUFU.EX2 R32, R59 ;  /* 0x0000003b00207308 */ /* 0x000fe20000000800 */
[----:B------:R-:W-:-:S04]  /*ff00*/  FMNMX.FTZ R34, R13, R34, !PT ;  /* 0x000000220d227209 */ /* 0x000fc80007810000 */
[----:B------:R-:W-:Y:S01]  /*ff10*/  FMNMX.FTZ R7, R85, R34, !PT ;  /* 0x0000002255077209 */ /* 0x000fe20007810000 */
[--C-:B------:R-:W-:Y:S02]  /*ff20*/  FFMA.FTZ R34, R63, R0, -R26.reuse ;  /* 0x000000003f227223 */ /* 0x100fe4000001081a */
[----:B------:R-:W-:Y:S02]  /*ff30*/  MUFU.EX2 R36, R36 ;  /* 0x0000002400247308 */ /* 0x000fe40000000800 */
[----:B------:R-:W1:Y:S06]  /*ff40*/  SHFL.BFLY PT, R40, R7, 0x2, 0x1f ;  /* 0x0c401f0007287f89 */ /* 0x000e6c00000e0000 */
        /* <DEDUP_REMOVED lines=14> */
[----:B------:R-:W-:Y:S01]  /*10030*/  MUFU.EX2 R165, R165 ;  /* 0x000000a500a57308 */ /* 0x000fe20000000800 */
[----:B------:R-:W-:-:S05]  /*10040*/  FSEL R46, R9, RZ, P2 ;  /* 0x000000ff092e7208 */ /* 0x000fca0001000000 */
[-CC-:B------:R-:W-:Y:S01]  /*10050*/  FFMA.FTZ R180, R43, R0.reuse, -R46.reuse ;  /* 0x000000002bb47223 */ /* 0x180fe2000001082e */
[-C--:B------:R-:W-:Y:S01]  /*10060*/  FFMA.FTZ R11, R30, R0.reuse, -R46 ;  /* 0x000000001e0b7223 */ /* 0x080fe2000001082e */
[----:B------:R-:W-:Y:S01]  /*10070*/  FADD.FTZ R30, R181, R4 ;  /* 0x00000004b51e7221 */ /* 0x000fe20000010000 */
        /* <DEDUP_REMOVED lines=8> */
[----:B----4-:R-:W-:Y:S01]  /*10100*/  FADD.FTZ R30, R6, R9 ;  /* 0x00000009061e7221 */ /* 0x010fe20000010000 */
[-CC-:B------:R-:W-:Y:S01]  /*10110*/  FFMA.FTZ R25, R37, R0.reuse, -R46.reuse ;  /* 0x0000000025197223 */ /* 0x180fe2000001082e */
[-C--:B------:R-:W-:Y:S01]  /*10120*/  FFMA.FTZ R172, R93, R0.reuse, -R46 ;  /* 0x000000005dac7223 */ /* 0x080fe2000001082e */
[----:B------:R-:W1:Y:S01]  /*10130*/  MUFU.EX2 R11, R11 ;  /* 0x0000000b000b7308 */ /* 0x000e620000000800 */
[----:B0-----:R-:W-:Y:S01]  /*10140*/  FADD.FTZ R9, R177, R30 ;  /* 0x0000001eb1097221 */ /* 0x001fe20000010000 */
[-CC-:B------:R-:W-:Y:S01]  /*10150*/  FFMA.FTZ R174, R95, R0.reuse, -R46.reuse ;  /* 0x000000005fae7223 */ /* 0x180fe2000001082e */
[-C--:B------:R-:W-:Y:S01]  /*10160*/  FFMA.FTZ R29, R45, R0.reuse, -R46 ;  /* 0x000000002d1d7223 */ /* 0x080fe2000001082e */
[----:B------:R-:W-:Y:S01]  /*10170*/  SHF.R.S32.HI R43, RZ, 0x1f, R50 ;  /* 0x0000001fff2b7819 */ /* 0x000fe20000011432 */
        /* <DEDUP_REMOVED lines=17> */
[----:B------:R-:W-:Y:S01]  /*10290*/  FADD.FTZ R48, R14, R41 ;  /* 0x000000290e307221 */ /* 0x000fe20000010000 */
[----:B------:R-:W-:Y:S01]  /*102a0*/  F2FP.BF16.F32.PACK_AB R181, R4, R181 ;  /* 0x000000b504b5723e */ /* 0x000fe200000010ff */
[----:B------:R-:W1:Y:S01]  /*102b0*/  MUFU.EX2 R176, R176 ;  /* 0x000000b000b07308 */ /* 0x000e620000000800 */
[----:B0-----:R-:W-:Y:S01]  /*102c0*/  FADD.FTZ R30, R182, R9 ;  /* 0x00000009b61e7221 */ /* 0x001fe20000010000 */
[-CC-:B------:R-:W-:Y:S01]  /*102d0*/  FFMA.FTZ R39, R39, R0.reuse, -R46.reuse ;  /* 0x0000000027277223 */ /* 0x180fe2000001082e */
[----:B------:R-:W-:Y:S01]  /*102e0*/  F2FP.BF16.F32.PACK_AB R183, R6, R183 ;  /* 0x000000b706b7723e */ /* 0x000fe200000010ff */
[-CC-:B------:R-:W-:Y:S01]  /*102f0*/  FFMA.FTZ R69, R69, R0.reuse, -R46.reuse ;  /* 0x0000000045457223 */ /* 0x180fe2000001082e */
[-CC-:B------:R-:W-:Y:S01]  /*10300*/  FFMA.FTZ R51, R51, R0.reuse, -R46.reuse ;  /* 0x0000000033337223 */ /* 0x180fe2000001082e */
[-CC-:B------:R-:W-:Y:S01]  /*10310*/  FFMA.FTZ R73, R73, R0.reuse, -R46.reuse ;  /* 0x0000000049497223 */ /* 0x180fe2000001082e */
[-C--:B------:R-:W-:Y:S01]  /*10320*/  FFMA.FTZ R35, R35, R0.reuse, -R46 ;  /* 0x0000000023237223 */ /* 0x080fe2000001082e */
[----:B------:R-:W0:Y:S01]  /*10330*/  MUFU.EX2 R21, R21 ;  /* 0x0000001500157308 */ /* 0x000e220000000800 */
[----:B--2---:R-:W-:Y:S01]  /*10340*/  FADD.FTZ R9, R15, R30 ;  /* 0x0000001e0f097221 */ /* 0x004fe20000010000 */
[-CC-:B------:R-:W-:Y:S01]  /*10350*/  FFMA.FTZ R77, R77, R0.reuse, -R46.reuse ;  /* 0x000000004d4d7223 */ /* 0x180fe2000001082e */
[-CC-:B------:R-:W-:Y:S01]  /*10360*/  FFMA.FTZ R55, R55, R0.reuse, -R46.reuse ;  /* 0x0000000037377223 */ /* 0x180fe2000001082e */
[-CC-:B------:R-:W-:Y:S01]  /*10370*/  FFMA.FTZ R81, R81, R0.reuse, -R46.reuse ;  /* 0x0000000051517223 */ /* 0x180fe2000001082e */
[-CC-:B------:R-:W-:Y:S01]  /*10380*/  FFMA.FTZ R13, R13, R0.reuse, -R46.reuse ;  /* 0x000000000d0d7223 */ /* 0x180fe2000001082e */
[----:B------:R-:W-:Y:S01]  /*10390*/  FFMA.FTZ R46, R85, R0, -R46 ;  /* 0x00000000552e7223 */ /* 0x000fe2000001082e */
[----:B------:R-:W-:Y:S01]  /*103a0*/  F2FP.BF16.F32.PACK_AB R180, R11, R180 ;  /* 0x000000b40bb4723e */ /* 0x000fe200000010ff */
[----:B------:R-:W2:Y:S01]  /*103b0*/  MUFU.EX2 R178, R178 ;  /* 0x000000b200b27308 */ /* 0x000ea20000000800 */
[----:B-1----:R-:W-:Y:S01]  /*103c0*/  FADD.FTZ R30, R176, R9 ;  /* 0x00000009b01e7221 */ /* 0x002fe20000010000 */
[----:B------:R-:W-:Y:S01]  /*103d0*/  FADD.FTZ R9, R175, R48 ;  /* 0x00000030af097221 */ /* 0x000fe20000010000 */
[----:B------:R-:W-:Y:S01]  /*103e0*/  F2FP.BF16.F32.PACK_AB R177, R10, R177 ;  /* 0x000000b10ab1723e */ /* 0x000fe200000010ff */
[----:B------:R-:W-:Y:S01]  /*103f0*/  IMAD.MOV.U32 R103, RZ, RZ, R151 ;  /* 0x000000ffff677224 */ /* 0x000fe200078e0097 */
[----:B------:R-:W-:Y:S01]  /*10400*/  F2FP.BF16.F32.PACK_AB R179, R12, R179 ;  /* 0x000000b30cb3723e */ /* 0x000fe200000010ff */
[----:B------:R-:W-:Y:S01]  /*10410*/  FADD.FTZ R48, R20, R9 ;  /* 0x0000000914307221 */ /* 0x000fe20000010000 */
[----:B------:R-:W-:Y:S01]  /*10420*/  LEA.HI R9, R43, R50, RZ, 0x7 ;  /* 0x000000322b097211 */ /* 0x000fe200078f38ff */
[----:B------:R-:W1:Y:S01]  /*10430*/  MUFU.EX2 R25, R25 ;  /* 0x0000001900197308 */ /* 0x000e620000000800 */
[----:B0-----:R-:W-:Y:S01]  /*10440*/  FADD.FTZ R41, R21, R30 ;  /* 0x0000001e15297221 */ /* 0x001fe20000010000 */
[----:B------:R-:W-:Y:S01]  /*10450*/  FADD.FTZ R43, R169, R48 ;  /* 0x00000030a92b7221 */ /* 0x000fe20000010000 */
[----:B------:R-:W-:Y:S01]  /*10460*/  SHF.R.S32.HI R9, RZ, 0x7, R9 ;  /* 0x00000007ff097819 */ /* 0x000fe20000011409 */
[----:B------:R-:W-:Y:S01]  /*10470*/  IMAD.MOV.U32 R101, RZ, RZ, R151 ;  /* 0x000000ffff657224 */ /* 0x000fe200078e0097 */
[----:B------:R-:W-:Y:S01]  /*10480*/  F2FP.BF16.F32.PACK_AB R173, R14, R173 ;  /* 0x000000ad0ead723e */ /* 0x000fe200000010ff */
[----:B------:R-:W-:Y:S01]  /*10490*/  FADD.FTZ R48, R24, R43 ;  /* 0x0000002b18307221 */ /* 0x000fe20000010000 */
[----:B------:R-:W-:Y:S01]  /*104a0*/  VIMNMX R10, RZ, R9, !PT ;  /* 0x00000009ff0a7248 */ /* 0x000fe20007fe0100 */
        /* <DEDUP_REMOVED lines=13> */
[----:B------:R-:W-:-:S02]  /*10580*/  IMAD.MOV.U32 R91, RZ, RZ, R151 ;  /* 0x000000ffff5b7224 */ /* 0x000fc400078e0097 */
[----:B------:R-:W-:Y:S01]  /*10590*/  IMAD.MOV.U32 R89, RZ, RZ, R151 ;  /* 0x000000ffff597224 */ /* 0x000fe200078e0097 */
[----:B------:R-:W1:Y:S01]  /*105a0*/  MUFU.EX2 R174, R174 ;  /* 0x000000ae00ae7308 */ /* 0x000e620000000800 */
[----:B0-----:R-:W-:Y:S01]  /*105b0*/  FADD.FTZ R30, R172, R41 ;  /* 0x00000029ac1e7221 */ /* 0x001fe20000010000 */
[----:B------:R-:W-:Y:S01]  /*105c0*/  FADD.FTZ R41, R171, R48 ;  /* 0x00000030ab297221 */ /* 0x000fe20000010000 */
[----:B------:R-:W-:-:S03]  /*105d0*/  F2FP.BF16.F32.PACK_AB R171, R28, R171 ;  /* 0x000000ab1cab723e */ /* 0x000fc600000010ff */
[----:B------:R-:W-:Y:S02]  /*105e0*/  FADD.FTZ R48, R28, R41 ;  /* 0x000000291c307221 */ /* 0x000fe40000010000 */
[----:B------:R-:W0:Y:S01]  /*105f0*/  MUFU.EX2 R29, R29 ;  /* 0x0000001d001d7308 */ /* 0x000e220000000800 */
[----:B--2---:R-:W-:Y:S01]  /*10600*/  FADD.FTZ R3, R27, R30 ;  /* 0x0000001e1b037221 */ /* 0x004fe20000010000 */
[----:B------:R-:W-:Y:S01]  /*10610*/  FADD.FTZ R41, R153, R48 ;  /* 0x0000003099297221 */ /* 0x000fe20000010000 */
[C---:B------:R-:W-:Y:S02]  /*10620*/  F2FP.BF16.F32.PACK_AB R153, R32.reuse, R153 ;  /* 0x000000992099723e */ /* 0x040fe400000010ff */
[----:B------:R-:W-:Y:S01]  /*10630*/  F2FP.BF16.F32.PACK_AB R172, R27, R172 ;  /* 0x000000ac1bac723e */ /* 0x000fe200000010ff */
        /* <DEDUP_REMOVED lines=8> */
[----:B------:R-:W-:Y:S01]  /*106c0*/  FADD.FTZ R41, R157, R48 ;  /* 0x000000309d297221 */ /* 0x000fe20000010000 */
[----:B------:R-:W-:Y:S02]  /*106d0*/  F2FP.BF16.F32.PACK_AB R157, R36, R157 ;  /* 0x0000009d249d723e */ /* 0x000fe400000010ff */
[----:B------:R-:W-:-:S03]  /*106e0*/  F2FP.BF16.F32.PACK_AB R174, R29, R174 ;  /* 0x000000ae1dae723e */ /* 0x000fc600000010ff */
        /* <DEDUP_REMOVED lines=9> */
[----:B------:R-:W-:Y:S01]  /*10780*/  FADD.FTZ R30, R36, R41 ;  /* 0x00000029241e7221 */ /* 0x000fe20000010000 */
[----:B------:R-:W-:-:S03]  /*10790*/  F2FP.BF16.F32.PACK_AB R170, R33, R170 ;  /* 0x000000aa21aa723e */ /* 0x000fc600000010ff */
[----:B------:R-:W-:Y:S01]  /*107a0*/  FADD.FTZ R41, R159, R30 ;  /* 0x0000001e9f297221 */ /* 0x000fe20000010000 */
[----:B------:R-:W-:Y:S01]  /*107b0*/  F2FP.BF16.F32.PACK_AB R159, R38, R159 ;  /* 0x0000009f269f723e */ /* 0x000fe200000010ff */
[----:B------:R-:W2:Y:S01]  /*107c0*/  MUFU.EX2 R154, R154 ;  /* 0x0000009a009a7308 */ /* 0x000ea20000000800 */
[----:B-1----:R-:W-:Y:S01]  /*107d0*/  FADD.FTZ R4, R152, R3 ;  /* 0x0000000398047221 */ /* 0x002fe20000010000 */
[----:B------:R-:W-:-:S06]  /*107e0*/  FADD.FTZ R6, R38, R41 ;  /* 0x0000002926067221 */ /* 0x000fcc0000010000 */
[----:B------:R-:W1:Y:S01]  /*107f0*/  MUFU.EX2 R61, R61 ;  /* 0x0000003d003d7308 */ /* 0x000e620000000800 */
[C---:B0-----:R-:W-:Y:S01]  /*10800*/  FADD.FTZ R3, R37.reuse, R4 ;  /* 0x0000000425037221 */ /* 0x041fe20000010000 */
[----:B------:R-:W-:-:S06]  /*10810*/  F2FP.BF16.F32.PACK_AB R152, R37, R152 ;  /* 0x000000982598723e */ /* 0x000fcc00000010ff */
[----:B------:R-:W0:Y:S01]  /*10820*/  MUFU.EX2 R47, R47 ;  /* 0x0000002f002f7308 */ /* 0x000e220000000800 */
[----:B--2---:R-:W-:Y:S01]  /*10830*/  FADD.FTZ R4, R154, R3 ;  /* 0x000000039a047221 */ /* 0x004fe20000010000 */
[----:B------:R-:W-:Y:S01]  /*10840*/  FADD.FTZ R3, R161, R6 ;  /* 0x00000006a1037221 */ /* 0x000fe20000010000 */
[----:B------:R-:W-:-:S03]  /*10850*/  F2FP.BF16.F32.PACK_AB R161, R40, R161 ;  /* 0x000000a128a1723e */ /* 0x000fc600000010ff */
[----:B------:R-:W-:Y:S02]  /*10860*/  FADD.FTZ R6, R40, R3 ;  /* 0x0000000328067221 */ /* 0x000fe40000010000 */
[----:B------:R-:W2:Y:S01]  /*10870*/  MUFU.EX2 R156, R65 ;  /* 0x00000041009c7308 */ /* 0x000ea20000000800 */
[----:B-1----:R-:W-:Y:S01]  /*10880*/  FADD.FTZ R4, R61, R4 ;  /* 0x000000043d047221 */ /* 0x002fe20000010000 */
[----:B------:R-:W-:Y:S01]  /*10890*/  FADD.FTZ R41, R163, R6 ;  /* 0x00000006a3297221 */ /* 0x000fe20000010000 */
[C---:B------:R-:W-:Y:S02]  /*108a0*/  F2FP.BF16.F32.PACK_AB R163, R42.reuse, R163 ;  /* 0x000000a32aa3723e */ /* 0x040fe400000010ff */
[----:B------:R-:W-:Y:S01]  /*108b0*/  F2FP.BF16.F32.PACK_AB R154, R61, R154 ;  /* 0x0000009a3d9a723e */ /* 0x000fe200000010ff */
        /* <DEDUP_REMOVED lines=30> */
[C---:B-1----:R-:W-:Y:S01]  /*10aa0*/  F2FP.BF16.F32.PACK_AB R166, R46.reuse, R13 ;  /* 0x0000000d2ea6723e */ /* 0x042fe200000010ff */
[----:B------:R-:W-:Y:S02]  /*10ab0*/  VIADD R13, R123, 0xfffffffe ;  /* 0xfffffffe7b0d7836 */ /* 0x000fe40000000000 */
[----:B------:R-:W-:Y:S01]  /*10ac0*/  FADD.FTZ R4, R46, R11 ;  /* 0x0000000b2e047221 */ /* 0x000fe20000010000 */
[----:B------:R-:W-:Y:S02]  /*10ad0*/  IMAD.MOV.U32 R123, RZ, RZ, R151 ;  /* 0x000000ffff7b7224 */ /* 0x000fe400078e0097 */
[----:B------:R-:W-:Y:S01]  /*10ae0*/  ISETP.GE.AND P2, PT, R13, R10, PT ;  /* 0x0000000a0d00720c */ /* 0x000fe20003f46270 */
[----:B------:R-:W1:Y:S01]  /*10af0*/  MUFU.EX2 R26, R26 ;  /* 0x0000001a001a7308 */ /* 0x000e620000000800 */
[C---:B0-----:R-:W-:Y:S01]  /*10b00*/  FADD.FTZ R6, R44.reuse, R41 ;  /* 0x000000292c067221 */ /* 0x041fe20000010000 */
[----:B------:R-:W-:-:S03]  /*10b10*/  F2FP.BF16.F32.PACK_AB R165, R44, R165 ;  /* 0x000000a52ca5723e */ /* 0x000fc600000010ff */
[----:B--2---:R-:W-:-:S04]  /*10b20*/  FADD.FTZ R41, R167, R6 ;  /* 0x00000006a7297221 */ /* 0x004fc80000010000 */
[C---:B-1----:R-:W-:Y:S01]  /*10b30*/  FADD.FTZ R3, R26.reuse, R41 ;  /* 0x000000291a037221 */ /* 0x042fe20000010000 */
[----:B------:R-:W-:Y:S02]  /*10b40*/  F2FP.BF16.F32.PACK_AB R167, R26, R167 ;  /* 0x000000a71aa7723e */ /* 0x000fe400000010ff */
[----:B------:R-:W-:Y:S05]  /*10b50*/  @!P2 BRA `(.L_x_7933) ;  /* 0x0000002c0038a947 */ /* 0x000fea0003800000 */
[----:B------:R-:W-:Y:S01]  /*10b60*/  IMAD.MOV.U32 R11, RZ, RZ, R8 ;  /* 0x000000ffff0b7224 */ /* 0x000fe200078e0008 */
[----:B------:R-:W-:Y:S01]  /*10b70*/  CS2R R150, SRZ ;  /* 0x0000000000967805 */ /* 0x000fe2000001ff00 */
[----:B------:R-:W-:Y:S01]  /*10b80*/  IMAD.MOV.U32 R12, RZ, RZ, R7 ;  /* 0x000000ffff0c7224 */ /* 0x000fe200078e0007 */
[----:B------:R-:W-:Y:S01]  /*10b90*/  CS2R R148, SRZ ;  /* 0x0000000000947805 */ /* 0x000fe2000001ff00 */
[----:B------:R-:W-:Y:S01]  /*10ba0*/  IMAD.MOV.U32 R15, RZ, RZ, R190 ;  /* 0x000000ffff0f7224 */ /* 0x000fe200078e00be */
[----:B------:R-:W-:Y:S01]  /*10bb0*/  CS2R R146, SRZ ;  /* 0x0000000000927805 */ /* 0x000fe2000001ff00 */
[----:B------:R-:W-:Y:S01]  /*10bc0*/  IMAD.MOV.U32 R14, RZ, RZ, R185 ;  /* 0x000000ffff0e7224 */ /* 0x000fe200078e00b9 */
        /* <DEDUP_REMOVED lines=28> */
[----:B------:R-:W-:-:S07]  /*10d90*/  CS2R R88, SRZ ;  /* 0x0000000000587805 */ /* 0x000fce000001ff00 */
.L_x_7943:
        /* <DEDUP_REMOVED lines=10> */
.L_x_7935:
[----:B------:R-:W-:Y:S01]  /*10e40*/  IMAD R0, R185, 0x8, R2 ;  /* 0x00000008b9007824 */ /* 0x000fe200078e0202 */
[----:B------:R-:W-:-:S04]  /*10e50*/  SHF.L.U32 R7, R190, 0x1f, RZ ;  /* 0x0000001fbe077819 */ /* 0x000fc800000006ff */
[----:B------:R0:W1:Y:S01]  /*10e60*/  SYNCS.PHASECHK.TRANS64.TRYWAIT P3, [R0+URZ+0x28830], R7 ;  /* 0x02883007000075a7 */ /* 0x000062000806017f */
[----:B------:R-:W-:Y:S05]  /*10e70*/  @!P0 BRA `(.L_x_7936) ;  /* 0x0000000000048947 */ /* 0x000fea0003800000 */
[----:B------:R-:W-:Y:S01]  /*10e80*/  BPT.TRAP 0x1 ;  /* 0x000000040000795c */ /* 0x000fe20000300000 */
.L_x_7936:
[----:B------:R-:W-:Y:S04]  /*10e90*/  BSSY B0, `(.L_x_7934) ;  /* 0x0000004000007945 */ /* 0x000fe80003800000 */
[----:B-1----:R-:W-:Y:S05]  /*10ea0*/  @P3 BRA `(.L_x_7937) ;  /* 0x0000000000083947 */ /* 0x002fea0003800000 */
[----:B------:R-:W1:Y:S02]  /*10eb0*/  SYNCS.PHASECHK.TRANS64.TRYWAIT P3, [R0+URZ+0x28830], R7 ;  /* 0x02883007000075a7 */ /* 0x000e64000806017f */
[----:B-1----:R-:W-:Y:S05]  /*10ec0*/  @!P3 BRA `(.L_x_7938) ;  /* 0x000000e80040b947 */ /* 0x002fea0003800000 */
.L_x_7937:
[----:B------:R-:W-:Y:S05]  /*10ed0*/  BSYNC B0 ;  /* 0x0000000000007941 */ /* 0x000fea0003800000 */
.L_x_7934:
        /* <DEDUP_REMOVED lines=64> */
.L_x_7940:
[----:B------:R-:W-:Y:S01]  /*112e0*/  SHF.L.U32 R0, R15, 0x1f, RZ ;  /* 0x0000001f0f007819 */ /* 0x000fe200000006ff */
[----:B------:R-:W-:-:S04]  /*112f0*/  IMAD R7, R14, 0x8, R2 ;  /* 0x000000080e077824 */ /* 0x000fc800078e0202 */
[----:B------:R0:W1:Y:S01]  /*11300*/  SYNCS.PHASECHK.TRANS64.TRYWAIT P2, [R7+URZ+0x28850], R0 ;  /* 0x02885000070075a7 */ /* 0x000062000804017f */
[----:B------:R-:W-:Y:S05]  /*11310*/  @!P0 BRA `(.L_x_7941) ;  /* 0x0000000000048947 */ /* 0x000fea0003800000 */
[----:B------:R-:W-:Y:S01]  /*11320*/  BPT.TRAP 0x1 ;  /* 0x000000040000795c */ /* 0x000fe20000300000 */
.L_x_7941:
[----:B-1----:R-:W-:Y:S05]  /*11330*/  @P2 BRA `(.L_x_7939) ;  /* 0x0000000000082947 */ /* 0x002fea0003800000 */
[----:B------:R-:W1:Y:S02]  /*11340*/  SYNCS.PHASECHK.TRANS64.TRYWAIT P2, [R7+URZ+0x28850], R0 ;  /* 0x02885000070075a7 */ /* 0x000e64000804017f */
[----:B-1----:R-:W-:Y:S05]  /*11350*/  @!P2 BRA `(.L_x_7942) ;  /* 0x000000e40030a947 */ /* 0x002fea0003800000 */
.L_x_7939:
[----:B01----:R-:W-:Y:S01]  /*11360*/  VIADD R0, R2, 0x400 ;  /* 0x0000040002007836 */ /* 0x003fe20000000000 */
[----:B------:R-:W-:Y:S05]  /*11370*/  WARPSYNC.ALL ;  /* 0x0000000000007948 */ /* 0x000fea0003800000 */
[----:B------:R-:W-:Y:S01]  /*11380*/  SHF.R.U32.HI R0, RZ, 0x4, R0 ;  /* 0x00000004ff007819 */ /* 0x000fe20000011600 */
[----:B------:R-:W-:Y:S01]  /*11390*/  WARPGROUP.ARRIVE ;  /* 0x00000000000079c5 */ /* 0x000fe20000000000 */
[----:B------:R-:W-:-:S05]  /*113a0*/  IMAD.MOV.U32 R9, RZ, RZ, 0x40000040 ;  /* 0x40000040ff097424 */ /* 0x000fca00078e00ff */
[----:B------:R-:W0:Y:S01]  /*113b0*/  S2R R194, SR_TID.X ;  /* 0x0000000000c27919 */ /* 0x000e220000002100 */
[----:B------:R-:W-:-:S04]  /*113c0*/  LOP3.LUT R0, R0, 0x3fff, RZ, 0xc0, !PT ;  /* 0x00003fff00007812 */ /* 0x000fc800078ec0ff */
[----:B------:R-:W-:Y:S01]  /*113d0*/  LOP3.LUT R7, R0, 0x4000000, RZ, 0xfc, !PT ;  /* 0x0400000000077812 */ /* 0x000fe200078efcff */
[----:B------:R-:W-:-:S04]  /*113e0*/  IMAD.MOV.U32 R0, RZ, RZ, -0x80 ;  /* 0xffffff80ff007424 */ /* 0x000fc800078e00ff */
[----:B------:R-:W-:Y:S02]  /*113f0*/  IMAD R6, R14, 0x800, R7 ;  /* 0x000008000e067824 */ /* 0x000fe400078e0207 */
[----:B------:R-:W-:Y:S02]  /*11400*/  IMAD.MOV.U32 R7, RZ, RZ, 0x40000040 ;  /* 0x40000040ff077424 */ /* 0x000fe400078e00ff */
[C---:B------:R-:W-:Y:S01]  /*11410*/  VIADD R8, R6.reuse, 0x80 ;  /* 0x0000008006087836 */ /* 0x040fe20000000000 */
[----:B------:R-:W-:Y:S01]  /*11420*/  R2UR UR6, R6 ;  /* 0x00000000060672ca */ /* 0x000fe200000e0000 */
[----:B------:R-:W-:Y:S01]  /*11430*/  IMAD R0, R13, R0, 0x1 ;  /* 0x000000010d007424 */ /* 0x000fe200078e0200 */
[----:B------:R-:W-:-:S03]  /*11440*/  R2UR UR7, R7 ;  /* 0x00000000070772ca */ /* 0x000fc600000e0000 */
[----:B------:R-:W-:-:S05]  /*11450*/  IMAD R0, R193, 0x80, R0 ;  /* 0x00000080c1007824 */ /* 0x000fca00078e0200 */
[----:B------:R-:W-:-:S05]  /*11460*/  IADD3 R7, -R195, R0, R198 ;  /* 0x00000000c3077210 */ /* 0x000fca0007ffe1c6 */
[----:B------:R-:W-:Y:S01]  /*11470*/  HGMMA.64x128x16.F32.BF16 R88, R180, gdesc[UR4].tnspB, R88, gsb0 ;  /* 0x41e00004b4587df0 */ /* 0x000fe20008001858 */
[----:B------:R-:W-:Y:S01]  /*11480*/  R2UR UR6, R8 ;  /* 0x00000000080672ca */ /* 0x000fe200000e0000 */
[----:B------:R-:W-:Y:S01]  /*11490*/  VIADD R8, R6, 0x100 ;  /* 0x0000010006087836 */ /* 0x000fe20000000000 */
[----:B------:R-:W-:Y:S01]  /*114a0*/  R2UR UR7, R9 ;  /* 0x00000000090772ca */ /* 0x000fe200000e0000 */
[----:B------:R-:W-:Y:S01]  /*114b0*/  IMAD.MOV.U32 R9, RZ, RZ, 0x40000040 ;  /* 0x40000040ff097424 */ /* 0x000fe200078e00ff */
[----:B0-----:R-:W-:Y:S01]  /*114c0*/  SHF.R.U32.HI R194, RZ, 0x7, R194 ;  /* 0x00000007ffc27819 */ /* 0x001fe200000116c2 */
[----:B------:R-:W-:-:S04]  /*114d0*/  IMAD R0, R212, -0x2, R7 ;  /* 0xfffffffed4007824 */ /* 0x000fc800078e0207 */
[----:B------:R-:W-:-:S05]  /*114e0*/  IMAD.IADD R15, R213, 0x1, R0 ;  /* 0x00000001d50f7824 */ /* 0x000fca00078e0200 */
[C---:B------:R-:W-:Y:S02]  /*114f0*/  ISETP.GT.AND P2, PT, R15.reuse, RZ, PT ;  /* 0x000000ff0f00720c */ /* 0x040fe40003f44270 */
[C---:B------:R-:W-:Y:S02]  /*11500*/  ISETP.GT.AND P3, PT, R15.reuse, 0x1, PT ;  /* 0x000000010f00780c */ /* 0x040fe40003f64270 */
[----:B------:R-:W-:Y:S02]  /*11510*/  FSEL R21, R24, -INF , P2 ;  /* 0xff80000018157808 */ /* 0x000fe40001000000 */
[----:B------:R-:W-:Y:S02]  /*11520*/  ISETP.GT.AND P2, PT, R15, 0x8, PT ;  /* 0x000000080f00780c */ /* 0x000fe40003f44270 */
[----:B------:R-:W-:Y:S02]  /*11530*/  FSEL R25, R25, -INF , P3 ;  /* 0xff80000019197808 */ /* 0x000fe40001800000 */
[----:B------:R-:W-:-:S02]  /*11540*/  FMNMX.FTZ R0, R21, R12, !PT ;  /* 0x0000000c15007209 */ /* 0x000fc40007810000 */
[----:B------:R-:W-:Y:S02]  /*11550*/  ISETP.GT.AND P3, PT, R15, 0x9, PT ;  /* 0x000000090f00780c */ /* 0x000fe40003f64270 */
[----:B------:R-:W-:Y:S02]  /*11560*/  FMNMX.FTZ R0, R25, R0, !PT ;  /* 0x0000000019007209 */ /* 0x000fe40007810000 */
        /* <DEDUP_REMOVED lines=27> */
[----:B------:R-:W-:Y:S01]  /*11720*/  ISETP.GT.AND P3, PT, R15, 0x79, PT ;  /* 0x000000790f00780c */ /* 0x000fe20003f64270 */
        /* <DEDUP_REMOVED lines=15> */
[----:B------:R-:W-:Y:S01]  /*11820*/  WARPGROUP.ARRIVE ;  /* 0x00000000000079c5 */ /* 0x000fe20000000000 */
[----:B------:R-:W-:Y:S02]  /*11830*/  FSEL R173, R28, -INF , P2 ;  /* 0xff8000001cad7808 */ /* 0x000fe40001000000 */
[----:B------:R-:W-:-:S02]  /*11840*/  ISETP.GT.AND P2, PT, R15, 0x10, PT ;  /* 0x000000100f00780c */ /* 0x000fc40003f44270 */
[----:B------:R-:W-:-:S04]  /*11850*/  FMNMX.FTZ R0, R173, R0, !PT ;  /* 0x00000000ad007209 */ /* 0x000fc80007810000 */
[----:B------:R-:W-:Y:S01]  /*11860*/  HGMMA.64x128x16.F32.BF16 R88, R168, gdesc[UR4].tnspB, R88, gsb0 ;  /* 0x41e00004a8587df0 */ /* 0x000fe20008001858 */
[----:B------:R-:W-:Y:S01]  /*11870*/  R2UR UR6, R8 ;  /* 0x00000000080672ca */ /* 0x000fe200000e0000 */
[----:B------:R-:W-:Y:S01]  /*11880*/  VIADD R8, R6, 0x280 ;  /* 0x0000028006087836 */ /* 0x000fe20000000000 */
[----:B------:R-:W-:Y:S01]  /*11890*/  R2UR UR7, R9 ;  /* 0x00000000090772ca */ /* 0x000fe200000e0000 */
[----:B------:R-:W-:Y:S01]  /*118a0*/  IMAD.MOV.U32 R9, RZ, RZ, 0x40000040 ;  /* 0x40000040ff097424 */ /* 0x000fe200078e00ff */
[----:B------:R-:W-:Y:S02]  /*118b0*/  FSEL R175, R32, -INF , P2 ;  /* 0xff80000020af7808 */ /* 0x000fe40001000000 */
[----:B------:R-:W-:Y:S02]  /*118c0*/  FMNMX.FTZ R0, R29, R0, !PT ;  /* 0x000000001d007209 */ /* 0x000fe40007810000 */
[----:B------:R-:W-:Y:S02]  /*118d0*/  ISETP.GT.AND P2, PT, R15, 0x18, PT ;  /* 0x000000180f00780c */ /* 0x000fe40003f44270 */
[----:B------:R-:W-:-:S04]  /*118e0*/  FMNMX.FTZ R0, R175, R0, !PT ;  /* 0x00000000af007209 */ /* 0x000fc80007810000 */
[----:B------:R-:W-:Y:S01]  /*118f0*/  FMNMX.FTZ R0, R33, R0, !PT ;  /* 0x0000000021007209 */ /* 0x000fe20007810000 */
[----:B------:R-:W-:Y:S02]  /*11900*/  WARPGROUP.DEPBAR.LE gsb0, 0x0 ;  /* 0x00008000000079c5 */ /* 0x000fe40000010000 */
[----:B------:R-:W-:Y:S01]  /*11910*/  WARPGROUP.ARRIVE ;  /* 0x00000000000079c5 */ /* 0x000fe20000000000 */
[----:B------:R-:W-:Y:S02]  /*11920*/  FSEL R169, R36, -INF , P2 ;  /* 0xff80000024a97808 */ /* 0x000fe40001000000 */
[----:B------:R-:W-:Y:S02]  /*11930*/  ISETP.GT.AND P2, PT, R15, 0x20, PT ;  /* 0x000000200f00780c */ /* 0x000fe40003f44270 */
[----:B------:R-:W-:Y:S01]  /*11940*/  FMNMX.FTZ R0, R169, R0, !PT ;  /* 0x00000000a9007209 */ /* 0x000fe20007810000 */
[----:B------:R-:W-:Y:S01]  /*11950*/  HGMMA.64x128x16.F32.BF16 R88, R152, gdesc[UR4].tnspB, R88, gsb0 ;  /* 0x41e0000498587df0 */ /* 0x000fe20008001858 */
[----:B------:R-:W-:-:S02]  /*11960*/  FSEL R171, R40, -INF , P2 ;  /* 0xff80000028ab7808 */ /* 0x000fc40001000000 */
[----:B------:R-:W-:Y:S02]  /*11970*/  FMNMX.FTZ R0, R37, R0, !PT ;  /* 0x0000000025007209 */ /* 0x000fe40007810000 */
[----:B------:R-:W-:Y:S02]  /*11980*/  ISETP.GT.AND P2, PT, R15, 0x28, PT ;  /* 0x000000280f00780c */ /* 0x000fe40003f44270 */
[----:B------:R-:W-:Y:S02]  /*11990*/  FMNMX.FTZ R0, R171, R0, !PT ;  /* 0x00000000ab007209 */ /* 0x000fe40007810000 */
[----:B------:R-:W-:Y:S02]  /*119a0*/  FSEL R177, R44, -INF , P2 ;  /* 0xff8000002cb17808 */ /* 0x000fe40001000000 */
[----:B------:R-:W-:Y:S02]  /*119b0*/  FMNMX.FTZ R0, R41, R0, !PT ;  /* 0x0000000029007209 */ /* 0x000fe40007810000 */
[----:B------:R-:W-:-:S02]  /*119c0*/  ISETP.GT.AND P2, PT, R15, 0x30, PT ;  /* 0x000000300f00780c */ /* 0x000fc40003f44270 */
        /* <DEDUP_REMOVED lines=35> */
[----:B------:R-:W-:-:S02]  /*11c00*/  R2UR UR6, R8 ;  /* 0x00000000080672ca */ /* 0x000fc400000e0000 */
[----:B------:R-:W-:Y:S02]  /*11c10*/  R2UR UR7, R9 ;  /* 0x00000000090772ca */ /* 0x000fe400000e0000 */
[C---:B------:R-:W-:Y:S01]  /*11c20*/  ISETP.GT.AND P2, PT, R15.reuse, 0x78, PT ;  /* 0x000000780f00780c */ /* 0x040fe20003f44270 */
[----:B------:R-:W-:Y:S01]  /*11c30*/  VIADD R15, R15, 0x8 ;  /* 0x000000080f0f7836 */ /* 0x000fe20000000000 */
[----:B------:R-:W-:Y:S02]  /*11c40*/  FMNMX.FTZ R0, R80, R7, !PT ;  /* 0x0000000750007209 */ /* 0x000fe40007810000 */
[----:B------:R-:W-:Y:S02]  /*11c50*/  FSEL R84, R84, -INF , P2 ;  /* 0xff80000054547808 */ /* 0x000fe40001000000 */
[----:B------:R-:W-:Y:S02]  /*11c60*/  FMNMX.FTZ R7, R81, R0, !PT ;  /* 0x0000000051077209 */ /* 0x000fe40007810000 */
[----:B------:R-:W-:-:S02]  /*11c70*/  ISETP.GT.AND P4, PT, R15, 0x1, PT ;  /* 0x000000010f00780c */ /* 0x000fc40003f84270 */
        /* <DEDUP_REMOVED lines=16> */
[----:B------:R-:W-:Y:S01]  /*11d80*/  WARPGROUP.ARRIVE ;  /* 0x00000000000079c5 */ /* 0x000fe20000000000 */
[----:B------:R-:W-:Y:S02]  /*11d90*/  FSEL R153, R85, -INF , P3 ;  /* 0xff80000055997808 */ /* 0x000fe40001800000 */
[----:B------:R-:W-:Y:S02]  /*11da0*/  ISETP.GT.AND P3, PT, R15, RZ, PT ;  /* 0x000000ff0f00720c */ /* 0x000fe40003f64270 */
[----:B------:R-:W-:Y:S01]  /*11db0*/  FMNMX.FTZ R20, R153, R0, !PT ;  /* 0x0000000099147209 */ /* 0x000fe20007810000 */
[----:B------:R-:W-:Y:S01]  /*11dc0*/  HGMMA.64x128x16.F32.BF16 R88, R156, gdesc[UR4].tnspB, R88, gsb0 ;  /* 0x41e000049c587df0 */ /* 0x000fe20008001858 */
[----:B------:R-:W-:Y:S01]  /*11dd0*/  IMAD.U32 R0, RZ, RZ, UR44 ;  /* 0x0000002cff007e24 */ /* 0x000fe2000f8e00ff */
[----:B------:R-:W-:-:S02]  /*11de0*/  FSEL R26, R26, -INF , P3 ;  /* 0xff8000001a1a7808 */ /* 0x000fc40001800000 */
[----:B------:R-:W0:Y:S01]  /*11df0*/  SHFL.BFLY PT, R7, R20, 0x2, 0x1f ;  /* 0x0c401f0014077f89 */ /* 0x000e2200000e0000 */
[----:B------:R-:W-:Y:S02]  /*11e00*/  ISETP.GT.AND P3, PT, R15, 0x8, PT ;  /* 0x000000080f00780c */ /* 0x000fe40003f64270 */
[----:B------:R-:W-:Y:S02]  /*11e10*/  FMNMX.FTZ R8, R26, R11, !PT ;  /* 0x0000000b1a087209 */ /* 0x000fe40007810000 */
[----:B------:R-:W-:Y:S02]  /*11e20*/  FSEL R55, R55, -INF , P4 ;  /* 0xff80000037377808 */ /* 0x000fe40002000000 */
[----:B------:R-:W-:Y:S02]  /*11e30*/  FMNMX.FTZ R8, R27, R8, !PT ;  /* 0x000000081b087209 */ /* 0x000fe40007810000 */
[----:B------:R-:W-:-:S04]  /*11e40*/  ISETP.GT.AND P4, PT, R15, 0x41, PT ;  /* 0x000000410f00780c */ /* 0x000fc80003f84270 */
[----:B------:R-:W-:Y:S02]  /*11e50*/  FSEL R59, R59, -INF , P4 ;  /* 0xff8000003b3b7808 */ /* 0x000fe40002000000 */
[----:B------:R-:W-:-:S04]  /*11e60*/  ISETP.GT.AND P4, PT, R15, 0x49, PT ;  /* 0x000000490f00780c */ /* 0x000fc80003f84270 */
[----:B------:R-:W-:Y:S02]  /*11e70*/  FSEL R63, R63, -INF , P4 ;  /* 0xff8000003f3f7808 */ /* 0x000fe40002000000 */
[----:B------:R-:W-:Y:S02]  /*11e80*/  ISETP.GT.AND P4, PT, R15, 0x51, PT ;  /* 0x000000510f00780c */ /* 0x000fe40003f84270 */
[----:B0-----:R-:W-:Y:S01]  /*11e90*/  FMNMX.FTZ R28, R20, R7, !PT ;  /* 0x00000007141c7209 */ /* 0x001fe20007810000 */
[----:B------:R-:W-:Y:S01]  /*11ea0*/  VIADD R20, R6, 0x300 ;  /* 0x0000030006147836 */ /* 0x000fe20000000000 */
[----:B------:R-:W-:Y:S02]  /*11eb0*/  FSEL R67, R67, -INF , P4 ;  /* 0xff80000043437808 */ /* 0x000fe40002000000 */
[----:B------:R-:W-:Y:S01]  /*11ec0*/  ISETP.GT.AND P4, PT, R15, 0x59, PT ;  /* 0x000000590f00780c */ /* 0x000fe20003f84270 */
[----:B------:R-:W0:Y:S01]  /*11ed0*/  SHFL.BFLY PT, R7, R28, 0x1, 0x1f ;  /* 0x0c201f001c077f89 */ /* 0x000e2200000e0000 */
[----:B------:R-:W-:-:S02]  /*11ee0*/  R2UR UR6, R20 ;  /* 0x00000000140672ca */ /* 0x000fc400000e0000 */
        /* <DEDUP_REMOVED lines=8> */
[----:B0-----:R-:W-:Y:S02]  /*11f70*/  FMNMX.FTZ R7, R28, R7, !PT ;  /* 0x000000071c077209 */ /* 0x001fe40007810000 */
[----:B------:R-:W-:Y:S02]  /*11f80*/  FSEL R87, R87, -INF , P4 ;  /* 0xff80000057577808 */ /* 0x000fe40002000000 */
[C---:B------:R-:W-:Y:S01]  /*11f90*/  FSETP.NEU.FTZ.AND P2, PT, R7.reuse, -INF , PT ;  /* 0xff8000000700780b */ /* 0x040fe20003f5d000 */
[----:B------:R-:W-:-:S05]  /*11fa0*/  FMUL.FTZ R24, R7, R0 ;  /* 0x0000000007187220 */ /* 0x000fca0000410000 */
[----:B------:R-:W-:-:S05]  /*11fb0*/  FSEL R24, R24, RZ, P2 ;  /* 0x000000ff18187208 */ /* 0x000fca0001000000 */
        /* <DEDUP_REMOVED lines=37> */
[----:B------:R-:W-:-:S02]  /*12210*/  FFMA.FTZ R153, R153, R0, -R24 ;  /* 0x0000000099997223 */ /* 0x000fc40000010818 */
[----:B------:R-:W-:Y:S08]  /*12220*/  MUFU.EX2 R182, R182 ;  /* 0x000000b600b67308 */ /* 0x000ff00000000800 */
[----:B------:R-:W-:Y:S08]  /*12230*/  MUFU.EX2 R9, R9 ;  /* 0x0000000900097308 */ /* 0x000ff00000000800 */
[----:B------:R-:W-:Y:S08]  /*12240*/  MUFU.EX2 R176, R176 ;  /* 0x000000b000b07308 */ /* 0x000ff00000000800 */
[----:B------:R-:W-:Y:S01]  /*12250*/  MUFU.EX2 R29, R29 ;  /* 0x0000001d001d7308 */ /* 0x000fe20000000800 */
[----:B------:R-:W-:-:S02]  /*12260*/  WARPGROUP.DEPBAR.LE gsb0, 0x0 ;  /* 0x00008000000079c5 */ /* 0x000fc40000010000 */
[----:B------:R-:W-:Y:S01]  /*12270*/  FSEL R157, R42, -INF , P3 ;  /* 0xff8000002a9d7808 */ /* 0x000fe20001800000 */
[----:B------:R-:W-:Y:S01]  /*12280*/  WARPGROUP.ARRIVE ;  /* 0x00000000000079c5 */ /* 0x000fe20000000000 */
[----:B------:R-:W-:Y:S01]  /*12290*/  ISETP.GT.AND P3, PT, R15, 0x28, PT ;  /* 0x000000280f00780c */ /* 0x000fe20003f64270 */
[--C-:B------:R-:W-:Y:S01]  /*122a0*/  FFMA.FTZ R156, R237, R0, -R24.reuse ;  /* 0x00000000ed9c7223 */ /* 0x100fe20000010818 */
[----:B------:R-:W-:Y:S01]  /*122b0*/  FMNMX.FTZ R8, R157, R8, !PT ;  /* 0x000000089d087209 */ /* 0x000fe20007810000 */
[----:B------:R-:W-:Y:S01]  /*122c0*/  FFMA.FTZ R158, R68, R0, -R24 ;  /* 0x00000000449e7223 */ /* 0x000fe20000010818 */
[----:B------:R-:W-:Y:S01]  /*122d0*/  FSEL R159, R46, -INF , P3 ;  /* 0xff8000002e9f7808 */ /* 0x000fe20001800000 */
[----:B------:R-:W-:Y:S01]  /*122e0*/  MUFU.EX2 R178, R178 ;  /* 0x000000b200b27308 */ /* 0x000fe20000000800 */
[----:B------:R-:W-:Y:S02]  /*122f0*/  FMNMX.FTZ R8, R43, R8, !PT ;  /* 0x000000082b087209 */ /* 0x000fe40007810000 */
[----:B------:R-:W-:-:S02]  /*12300*/  ISETP.GT.AND P3, PT, R15, 0x30, PT ;  /* 0x000000300f00780c */ /* 0x000fc40003f64270 */
[----:B------:R-:W-:Y:S02]  /*12310*/  FMNMX.FTZ R8, R159, R8, !PT ;  /* 0x000000089f087209 */ /* 0x000fe40007810000 */
[----:B------:R-:W-:Y:S01]  /*12320*/  FSEL R169, R50, -INF , P3 ;  /* 0xff80000032a97808 */ /* 0x000fe20001800000 */
[----:B------:R-:W-:Y:S01]  /*12330*/  MUFU.EX2 R37, R37 ;  /* 0x0000002500257308 */ /* 0x000fe20000000800 */
[----:B------:R-:W-:Y:S02]  /*12340*/  FMNMX.FTZ R8, R47, R8, !PT ;  /* 0x000000082f087209 */ /* 0x000fe40007810000 */
[----:B------:R-:W-:Y:S02]  /*12350*/  ISETP.GT.AND P3, PT, R15, 0x38, PT ;  /* 0x000000380f00780c */ /* 0x000fe40003f64270 */
[----:B------:R-:W-:Y:S02]  /*12360*/  FMNMX.FTZ R8, R169, R8, !PT ;  /* 0x00000008a9087209 */ /* 0x000fe40007810000 */
[----:B------:R-:W-:Y:S01]  /*12370*/  FSEL R171, R54, -INF , P3 ;  /* 0xff80000036ab7808 */ /* 0x000fe20001800000 */
[----:B------:R-:W-:Y:S01]  /*12380*/  MUFU.EX2 R172, R172 ;  /* 0x000000ac00ac7308 */ /* 0x000fe20000000800 */
[----:B------:R-:W-:-:S02]  /*12390*/  FMNMX.FTZ R8, R51, R8, !PT ;  /* 0x0000000833087209 */ /* 0x000fc40007810000 */
[----:B------:R-:W-:Y:S02]  /*123a0*/  ISETP.GT.AND P3, PT, R15, 0x40, PT ;  /* 0x000000400f00780c */ /* 0x000fe40003f64270 */
[----:B------:R-:W-:Y:S02]  /*123b0*/  FMNMX.FTZ R8, R171, R8, !PT ;  /* 0x00000008ab087209 */ /* 0x000fe40007810000 */
[----:B------:R-:W-:Y:S01]  /*123c0*/  FSEL R173, R58, -INF , P3 ;  /* 0xff8000003aad7808 */ /* 0x000fe20001800000 */
[----:B------:R-:W-:Y:S01]  /*123d0*/  MUFU.EX2 R41, R41 ;  /* 0x0000002900297308 */ /* 0x000fe20000000800 */
[----:B------:R-:W-:Y:S02]  /*123e0*/  FMNMX.FTZ R8, R55, R8, !PT ;  /* 0x0000000837087209 */ /* 0x000fe40007810000 */
[----:B------:R-:W-:Y:S02]  /*123f0*/  ISETP.GT.AND P3, PT, R15, 0x48, PT ;  /* 0x000000480f00780c */ /* 0x000fe40003f64270 */
[----:B------:R-:W-:-:S02]  /*12400*/  FMNMX.FTZ R8, R173, R8, !PT ;  /* 0x00000008ad087209 */ /* 0x000fc40007810000 */
        /* <DEDUP_REMOVED lines=32> */
[----:B------:R-:W-:-:S04]  /*12610*/  FMNMX.FTZ R15, R83, R8, !PT ;  /* 0x00000008530f7209 */ /* 0x000fc80007810000 */
        /* <DEDUP_REMOVED lines=8> */
[----:B------:R-:W-:Y:S01]  /*126a0*/  FSEL R81, R7, RZ, P2 ;  /* 0x000000ff07517208 */ /* 0x000fe20001000000 */
[----:B------:R-:W0:Y:S01]  /*126b0*/  SHFL.BFLY PT, R21, R8, 0x2, 0x1f ;  /* 0x0c401f0008157f89 */ /* 0x000e2200000e0000 */
        /* <DEDUP_REMOVED lines=9> */
[----:B0-----:R-:W-:Y:S01]  /*12750*/  FMNMX.FTZ R8, R34, R21, !PT ;  /* 0x0000001522087209 */ /* 0x001fe20007810000 */
[----:B------:R-:W-:-:S03]  /*12760*/  IMAD.MOV.U32 R21, RZ, RZ, 0x40000040 ;  /* 0x40000040ff157424 */ /* 0x000fc600078e00ff */
[C---:B------:R-:W-:Y:S01]  /*12770*/  FSETP.NEU.FTZ.AND P2, PT, R8.reuse, -INF , PT ;  /* 0xff8000000800780b */ /* 0x040fe20003f5d000 */
[CC--:B------:R-:W-:Y:S01]  /*12780*/  FMUL.FTZ R46, R8.reuse, R0.reuse ;  /* 0x00000000082e7220 */ /* 0x0c0fe20000410000 */
[----:B------:R-:W-:Y:S01]  /*12790*/  R2UR UR7, R21 ;  /* 0x00000000150772ca */ /* 0x000fe200000e0000 */
[----:B------:R-:W-:Y:S01]  /*127a0*/  FADD.FTZ R21, -R81, R12 ;  /* 0x0000000c51157221 */ /* 0x000fe20000010100 */
[----:B------:R-:W-:Y:S01]  /*127b0*/  FSEL R20, R8, RZ, P2 ;  /* 0x000000ff08147208 */ /* 0x000fe20001000000 */
[----:B------:R-:W-:Y:S01]  /*127c0*/  MUFU.EX2 R81, R153 ;  /* 0x0000009900517308 */ /* 0x000fe20000000800 */
[----:B------:R-:W-:Y:S01]  /*127d0*/  FSEL R46, R46, RZ, P2 ;  /* 0x000000ff2e2e7208 */ /* 0x000fe20001000000 */
[----:B------:R-:W-:Y:S01]  /*127e0*/  FMUL.FTZ R12, R21, R0 ;  /* 0x00000000150c7220 */ /* 0x000fe20000410000 */
[----:B------:R-:W-:Y:S02]  /*127f0*/  IMAD.MOV.U32 R21, RZ, RZ, 0x40000040 ;  /* 0x40000040ff157424 */ /* 0x000fe400078e00ff */
[----:B------:R-:W-:Y:S01]  /*12800*/  FADD.FTZ R11, -R20, R11 ;  /* 0x0000000b140b7221 */ /* 0x000fe20000010100 */
[----:B------:R-:W-:-:S02]  /*12810*/  VIADD R20, R6, 0x380 ;  /* 0x0000038006147836 */ /* 0x000fc40000000000 */
[-CC-:B------:R-:W-:Y:S01]  /*12820*/  FFMA.FTZ R24, R26, R0.reuse, -R46.reuse ;  /* 0x000000001a187223 */ /* 0x180fe2000001082e */
[-CC-:B------:R-:W-:Y:S01]  /*12830*/  FFMA.FTZ R40, R43, R0.reuse, -R46.reuse ;  /* 0x000000002b287223 */ /* 0x180fe2000001082e */
[----:B------:R-:W0:Y:S01]  /*12840*/  MUFU.EX2 R12, R12 ;  /* 0x0000000c000c7308 */ /* 0x000e220000000800 */
[-C--:B------:R-:W-:Y:S01]  /*12850*/  FMUL.FTZ R11, R11, R0.reuse ;  /* 0x000000000b0b7220 */ /* 0x080fe20000410000 */
[----:B------:R-:W-:Y:S01]  /*12860*/  HGMMA.64x128x16.F32.BF16 R88, R160, gdesc[UR4].tnspB, R88, gsb0 ;  /* 0x41e00004a0587df0 */ /* 0x000fe20008001858 */
[----:B------:R-:W-:Y:S01]  /*12870*/  R2UR UR6, R20 ;  /* 0x00000000140672ca */ /* 0x000fe200000e0000 */
[-CC-:B------:R-:W-:Y:S01]  /*12880*/  FFMA.FTZ R27, R27, R0.reuse, -R46.reuse ;  /* 0x000000001b1b7223 */ /* 0x180fe2000001082e */
[----:B------:R-:W-:Y:S01]  /*12890*/  R2UR UR7, R21 ;  /* 0x00000000150772ca */ /* 0x000fe200000e0000 */
        /* <DEDUP_REMOVED lines=11> */
[----:B0-----:R-:W-:Y:S01]  /*12950*/  FFMA.FTZ R43, R12, R4, R85 ;  /* 0x000000040c2b7223 */ /* 0x001fe20000010055 */
[-CC-:B------:R-:W-:Y:S01]  /*12960*/  FFMA.FTZ R169, R169, R0.reuse, -R46.reuse ;  /* 0x00000000a9a97223 */ /* 0x180fe2000001082e */
[-CC-:B------:R-:W-:Y:S01]  /*12970*/  FFMA.FTZ R44, R51, R0.reuse, -R46.reuse ;  /* 0x00000000332c7223 */ /* 0x180fe2000001082e */
[-CC-:B------:R-:W-:Y:S01]  /*12980*/  FFMA.FTZ R171, R171, R0.reuse, -R46.reuse ;  /* 0x00000000abab7223 */ /* 0x180fe2000001082e */
[----:B------:R-:W-:Y:S01]  /*12990*/  FADD.FTZ R43, R180, R43 ;  /* 0x0000002bb42b7221 */ /* 0x000fe20000010000 */
[-CC-:B------:R-:W-:Y:S01]  /*129a0*/  FFMA.FTZ R6, R55, R0.reuse, -R46.reuse ;  /* 0x0000000037067223 */ /* 0x180fe2000001082e */
[----:B------:R-:W-:Y:S01]  /*129b0*/  FFMA.FTZ R153, R173, R0, -R46 ;  /* 0x00000000ad997223 */ /* 0x000fe2000001082e */
[----:B------:R-:W0:Y:S01]  /*129c0*/  MUFU.EX2 R27, R27 ;  /* 0x0000001b001b7308 */ /* 0x000e220000000800 */
[----:B------:R-:W-:Y:S01]  /*129d0*/  FADD.FTZ R4, R182, R43 ;  /* 0x0000002bb6047221 */ /* 0x000fe20000010000 */
[----:B------:R-:W-:-:S02]  /*129e0*/  @!P1 IMAD R43, R185, 0x8, R2 ;  /* 0x00000008b92b9824 */ /* 0x000fc400078e0202 */
[-CC-:B------:R-:W-:Y:S01]  /*129f0*/  FFMA.FTZ R20, R59, R0.reuse, -R46.reuse ;  /* 0x000000003b147223 */ /* 0x180fe2000001082e */
[-C--:B------:R-:W-:Y:S01]  /*12a00*/  FFMA.FTZ R155, R175, R0.reuse, -R46 ;  /* 0x00000000af9b7223 */ /* 0x080fe2000001082e */
[----:B------:R-:W-:Y:S01]  /*12a10*/  FADD.FTZ R21, R9, R4 ;  /* 0x0000000409157221 */ /* 0x000fe20000010000 */
[----:B------:R-:W-:Y:S01]  /*12a20*/  IADD3 R4, -R194, 0xb, RZ ;  /* 0x0000000bc2047810 */ /* 0x000fe20007ffe1ff */
[-CC-:B------:R-:W-:Y:S01]  /*12a30*/  FFMA.FTZ R157, R177, R0.reuse, -R46.reuse ;  /* 0x00000000b19d7223 */ /* 0x180fe2000001082e */
[----:B------:R-:W2:Y:S01]  /*12a40*/  MUFU.EX2 R25, R25 ;  /* 0x0000001900197308 */ /* 0x000ea20000000800 */
[----:B------:R-:W-:Y:S01]  /*12a50*/  FADD.FTZ R48, R176, R21 ;  /* 0x00000015b0307221 */ /* 0x000fe20000010000 */
[-CC-:B------:R-:W-:Y:S01]  /*12a60*/  FFMA.FTZ R159, R179, R0.reuse, -R46.reuse ;  /* 0x00000000b39f7223 */ /* 0x180fe2000001082e */
[-CC-:B------:R-:W-:Y:S01]  /*12a70*/  FFMA.FTZ R75, R75, R0.reuse, -R46.reuse ;  /* 0x000000004b4b7223 */ /* 0x180fe2000001082e */
[-C--:B------:R-:W-:Y:S01]  /*12a80*/  FFMA.FTZ R79, R79, R0.reuse, -R46 ;  /* 0x000000004f4f7223 */ /* 0x080fe2000001082e */
[----:B------:R-:W-:Y:S01]  /*12a90*/  FADD.FTZ R21, R29, R48 ;  /* 0x000000301d157221 */ /* 0x000fe20000010000 */
[----:B-1----:R-:W-:Y:S01]  /*12aa0*/  FFMA.FTZ R48, R11, R3, R24 ;  /* 0x000000030b307223 */ /* 0x002fe20000010018 */
[-C--:B------:R-:W-:Y:S01]  /*12ab0*/  FFMA.FTZ R183, R183, R0.reuse, -R46 ;  /* 0x00000000b7b77223 */ /* 0x080fe2000001082e */
[----:B------:R-:W1:Y:S01]  /*12ac0*/  MUFU.EX2 R26, R26 ;  /* 0x0000001a001a7308 */ /* 0x000e620000000800 */
[----:B------:R-:W-:Y:S01]  /*12ad0*/  FADD.FTZ R52, R178, R21 ;  /* 0x00000015b2347221 */ /* 0x000fe20000010000 */
[----:B0-----:R-:W-:Y:S01]  /*12ae0*/  FADD.FTZ R50, R27, R48 ;  /* 0x000000301b327221 */ /* 0x001fe20000010000 */
[-CC-:B------:R-:W-:Y:S01]  /*12af0*/  FFMA.FTZ R48, R63, R0.reuse, -R46.reuse ;  /* 0x000000003f307223 */ /* 0x180fe2000001082e */
[-C--:B------:R-:W-:Y:S01]  /*12b00*/  FFMA.FTZ R83, R83, R0.reuse, -R46 ;  /* 0x0000000053537223 */ /* 0x080fe2000001082e */
[----:B------:R-:W-:Y:S01]  /*12b10*/  FADD.FTZ R3, R37, R52 ;  /* 0x0000003425037221 */ /* 0x000fe20000010000 */
[-CC-:B------:R-:W-:Y:S01]  /*12b20*/  FFMA.FTZ R86, R86, R0.reuse, -R46.reuse ;  /* 0x0000000056567223 */ /* 0x180fe2000001082e */
[----:B------:R-:W-:Y:S01]  /*12b30*/  FFMA.FTZ R87, R87, R0, -R46 ;  /* 0x0000000057577223 */ /* 0x000fe2000001082e */
[----:B------:R-:W0:Y:S01]  /*12b40*/  MUFU.EX2 R31, R31 ;  /* 0x0000001f001f7308 */ /* 0x000e220000000800 */
[----:B--2---:R-:W-:Y:S01]  /*12b50*/  FADD.FTZ R21, R25, R50 ;  /* 0x0000003219157221 */ /* 0x004fe20000010000 */
[----:B------:R-:W-:Y:S01]  /*12b60*/  FADD.FTZ R52, R172, R3 ;  /* 0x00000003ac347221 */ /* 0x000fe20000010000 */
[----:B------:R-:W-:Y:S01]  /*12b70*/  @!P1 VIADD R3, R43, 0x28840 ;  /* 0x000288402b039836 */ /* 0x000fe20000000000 */
[----:B------:R-:W-:-:S02]  /*12b80*/  F2FP.BF16.F32.PACK_AB R182, R9, R182 ;  /* 0x000000b609b6723e */ /* 0x000fc400000010ff */
[----:B------:R-:W-:Y:S01]  /*12b90*/  FADD.FTZ R43, R41, R52 ;  /* 0x00000034292b7221 */ /* 0x000fe20000010000 */
[C---:B------:R-:W-:Y:S01]  /*12ba0*/  ISETP.GT.AND P2, PT, R13.reuse, R10, PT ;  /* 0x0000000a0d00720c */ /* 0x040fe20003f44270 */
[----:B------:R-:W2:Y:S01]  /*12bb0*/  MUFU.EX2 R36, R36 ;  /* 0x0000002400247308 */ /* 0x000ea20000000800 */
[----:B-1----:R-:W-:Y:S01]  /*12bc0*/  FADD.FTZ R50, R26, R21 ;  /* 0x000000151a327221 */ /* 0x002fe20000010000 */
[----:B------:R-:W-:Y:S01]  /*12bd0*/  @!P1 PRMT R3, RZ, 0x654, R3 ;  /* 0x00000654ff039816 */ /* 0x000fe20000000003 */
[----:B------:R-:W-:Y:S01]  /*12be0*/  VIADD R13, R13, 0xffffffff ;  /* 0xffffffff0d0d7836 */ /* 0x000fe20000000000 */
[----:B------:R-:W-:Y:S02]  /*12bf0*/  F2FP.BF16.F32.PACK_AB R180, R180, R85 ;  /* 0x00000055b4b4723e */ /* 0x000fe400000010ff */
[----:B------:R-:W-:Y:S02]  /*12c00*/  F2FP.BF16.F32.PACK_AB R176, R29, R176 ;  /* 0x000000b01db0723e */ /* 0x000fe400000010ff */
[----:B------:R-:W-:Y:S01]  /*12c10*/  MUFU.EX2 R33, R33 ;  /* 0x0000002100217308 */ /* 0x000fe20000000800 */
[----:B0-----:R-:W-:Y:S01]  /*12c20*/  FADD.FTZ R21, R31, R50 ;  /* 0x000000321f157221 */ /* 0x001fe20000010000 */
[----:B------:R-:W-:Y:S01]  /*12c30*/  FADD.FTZ R50, R174, R43 ;  /* 0x0000002bae327221 */ /* 0x000fe20000010000 */
[----:B------:R-:W-:-:S02]  /*12c40*/  @!P1 IMAD R43, R14, 0x8, R2 ;  /* 0x000000080e2b9824 */ /* 0x000fc400078e0202 */
[----:B------:R-:W-:Y:S01]  /*12c50*/  FFMA.FTZ R14, R67, R0, -R46 ;  /* 0x00000000430e7223 */ /* 0x000fe2000001082e */
[----:B------:R-:W-:Y:S01]  /*12c60*/  F2FP.BF16.F32.PACK_AB R178, R37, R178 ;  /* 0x000000b225b2723e */ /* 0x000fe200000010ff */
[----:B------:R-:W-:Y:S01]  /*12c70*/  @!P1 VIADD R43, R43, 0x28860 ;  /* 0x000288602b2b9836 */ /* 0x000fe20000000000 */
[----:B------:R-:W0:Y:S01]  /*12c80*/  MUFU.EX2 R38, R38 ;  /* 0x0000002600267308 */ /* 0x000e220000000800 */
[----:B------:R-:W-:Y:S02]  /*12c90*/  F2FP.BF16.F32.PACK_AB R172, R41, R172 ;  /* 0x000000ac29ac723e */ /* 0x000fe400000010ff */
[----:B------:R-:W-:Y:S02]  /*12ca0*/  F2FP.BF16.F32.PACK_AB R174, R45, R174 ;  /* 0x000000ae2dae723e */ /* 0x000fe400000010ff */
[----:B------:R-:W-:Y:S02]  /*12cb0*/  @!P1 PRMT R43, RZ, 0x654, R43 ;  /* 0x00000654ff2b9816 */ /* 0x000fe4000000002b */
[----:B--2---:R-:W-:Y:S01]  /*12cc0*/  F2FP.BF16.F32.PACK_AB R177, R36, R31 ;  /* 0x0000001f24b1723e */ /* 0x004fe200000010ff */
[----:B------:R-:W-:Y:S08]  /*12cd0*/  MUFU.EX2 R35, R35 ;  /* 0x0000002300237308 */ /* 0x000ff00000000800 */
[----:B------:R-:W1:Y:S01]  /*12ce0*/  MUFU.EX2 R40, R40 ;  /* 0x0000002800287308 */ /* 0x000e620000000800 */
[----:B0-----:R-:W-:-:S07]  /*12cf0*/  F2FP.BF16.F32.PACK_AB R179, R38, R33 ;  /* 0x0000002126b3723e */ /* 0x001fce00000010ff */
[----:B------:R-:W-:Y:S08]  /*12d00*/  MUFU.EX2 R39, R39 ;  /* 0x0000002700277308 */ /* 0x000ff00000000800 */
[----:B------:R-:W0:Y:S01]  /*12d10*/  MUFU.EX2 R42, R42 ;  /* 0x0000002a002a7308 */ /* 0x000e220000000800 */
[----:B-1----:R-:W-:-:S07]  /*12d20*/  F2FP.BF16.F32.PACK_AB R173, R40, R35 ;  /* 0x0000002328ad723e */ /* 0x002fce00000010ff */
[----:B------:R-:W-:Y:S08]  /*12d30*/  MUFU.EX2 R169, R169 ;  /* 0x000000a900a97308 */ /* 0x000ff00000000800 */
[----:B------:R-:W-:Y:S01]  /*12d40*/  MUFU.EX2 R44, R44 ;  /* 0x0000002c002c7308 */ /* 0x000fe20000000800 */
[----:B0-----:R-:W-:-:S07]  /*12d50*/  F2FP.BF16.F32.PACK_AB R175, R42, R39 ;  /* 0x000000272aaf723e */ /* 0x001fce00000010ff */
[----:B------:R-:W-:Y:S08]  /*12d60*/  MUFU.EX2 R171, R171 ;  /* 0x000000ab00ab7308 */ /* 0x000ff00000000800 */
[----:B------:R-:W-:Y:S01]  /*12d70*/  MUFU.EX2 R6, R6 ;  /* 0x0000000600067308 */ /* 0x000fe20000000800 */
[----:B------:R-:W-:Y:S02]  /*12d80*/  WARPGROUP.DEPBAR.LE gsb0, 0x0 ;  /* 0x00008000000079c5 */ /* 0x000fe40000010000 */
[----:B------:R-:W-:-:S05]  /*12d90*/  WARPGROUP.ARRIVE ;  /* 0x00000000000079c5 */ /* 0x000fca0000000000 */
[----:B------:R-:W-:Y:S01]  /*12da0*/  MUFU.EX2 R153, R153 ;  /* 0x0000009900997308 */ /* 0x000fe20000000800 */
[-CC-:B------:R-:W-:Y:S01]  /*12db0*/  FFMA.FTZ R161, R181, R0.reuse, -R46.reuse ;  /* 0x00000000b5a17223 */ /* 0x180fe2000001082e */
[----:B------:R-:W-:Y:S01]  /*12dc0*/  FFMA.FTZ R163, R78, R0, -R46 ;  /* 0x000000004ea37223 */ /* 0x000fe2000001082e */
[----:B------:R-:W-:Y:S01]  /*12dd0*/  F2FP.BF16.F32.PACK_AB R181, R27, R24 ;  /* 0x000000181bb5723e */ /* 0x000fe200000010ff */
[----:B------:R-:W-:Y:S04]  /*12de0*/  HGMMA.64x128x16.F32.BF16 R88, R164, gdesc[UR4].tnspB, R88, gsb0 ;  /* 0x41e00004a4587df0 */ /* 0x000fe80008001858 */
        /* <DEDUP_REMOVED lines=12> */
[----:B------:R-:W0:Y:S08]  /*12eb0*/  MUFU.EX2 R73, R73 ;  /* 0x0000004900497308 */ /* 0x000e300000000800 */
[----:B------:R-:W-:Y:S08]  /*12ec0*/  MUFU.EX2 R79, R79 ;  /* 0x0000004f004f7308 */ /* 0x000ff00000000800 */
[----:B------:R-:W1:Y:S01]  /*12ed0*/  MUFU.EX2 R32, R32 ;  /* 0x0000002000207308 */ /* 0x000e620000000800 */
[----:B0-----:R-:W-:-:S07]  /*12ee0*/  F2FP.BF16.F32.PACK_AB R162, R73, R30 ;  /* 0x0000001e49a2723e */ /* 0x001fce00000010ff */
[----:B------:R-:W0:Y:S08]  /*12ef0*/  MUFU.EX2 R77, R77 ;  /* 0x0000004d004d7308 */ /* 0x000e300000000800 */
[----:B------:R-:W-:Y:S08]  /*12f00*/  MUFU.EX2 R83, R83 ;  /* 0x0000005300537308 */ /* 0x000ff00000000800 */
[----:B------:R-:W-:Y:S08]  /*12f10*/  MUFU.EX2 R34, R84 ;  /* 0x0000005400227308 */ /* 0x000ff00000000800 */
[----:B------:R-:W-:Y:S01]  /*12f20*/  MUFU.EX2 R87, R87 ;  /* 0x0000005700577308 */ /* 0x000fe20000000800 */
[----:B------:R-:W-:-:S02]  /*12f30*/  WARPGROUP.DEPBAR.LE gsb0, 0x0 ;  /* 0x00008000000079c5 */ /* 0x000fc40000010000 */
[----:B------:R2:W-:Y:S06]  /*12f40*/  BAR.ARV R4, 0x100 ;  /* 0x000400040000751d */ /* 0x0005ec0000002000 */
[----:B------:R3:W-:Y:S01]  /*12f50*/  @!P1 SYNCS.ARRIVE.TRANS64.RED.A1T0 RZ, [R3+URZ], RZ ;  /* 0x000000ff03ff99a7 */ /* 0x0007e2000810043f */
[----:B------:R-:W-:Y:S01]  /*12f60*/  MUFU.EX2 R165, R183 ;  /* 0x000000b700a57308 */ /* 0x000fe20000000800 */
[----:B--2---:R-:W-:Y:S01]  /*12f70*/  FADD.FTZ R4, R36, R21 ;  /* 0x0000001524047221 */ /* 0x004fe20000010000 */
[----:B------:R-:W-:Y:S01]  /*12f80*/  FADD.FTZ R21, R45, R50 ;  /* 0x000000322d157221 */ /* 0x000fe20000010000 */
[-C--:B------:R-:W-:Y:S01]  /*12f90*/  FMUL.FTZ R88, R88, R12.reuse ;  /* 0x0000000c58587220 */ /* 0x080fe20000410000 */
[-C--:B------:R-:W-:Y:S01]  /*12fa0*/  FMUL.FTZ R89, R89, R12.reuse ;  /* 0x0000000c59597220 */ /* 0x080fe20000410000 */
[-C--:B------:R-:W-:Y:S01]  /*12fb0*/  FMUL.FTZ R92, R92, R12.reuse ;  /* 0x0000000c5c5c7220 */ /* 0x080fe20000410000 */
[----:B------:R-:W-:Y:S01]  /*12fc0*/  FADD.FTZ R50, R168, R21 ;  /* 0x00000015a8327221 */ /* 0x000fe20000010000 */
[----:B---3--:R-:W-:Y:S01]  /*12fd0*/  FADD.FTZ R3, R33, R4 ;  /* 0x0000000421037221 */ /* 0x008fe20000010000 */
[----:B------:R-:W-:Y:S01]  /*12fe0*/  MUFU.EX2 R167, R86 ;  /* 0x0000005600a77308 */ /* 0x000fe20000000800 */
        /* <DEDUP_REMOVED lines=12> */
[-C--:B------:R-:W-:Y:S01]  /*130b0*/  FMUL.FTZ R101, R101, R12.reuse ;  /* 0x0000000c65657220 */ /* 0x080fe20000410000 */
[----:B------:R-:W-:Y:S01]  /*130c0*/  FADD.FTZ R52, R152, R21 ;  /* 0x0000001598347221 */ /* 0x000fe20000010000 */
[----:B------:R-:W-:Y:S01]  /*130d0*/  FADD.FTZ R3, R39, R4 ;  /* 0x0000000427037221 */ /* 0x000fe20000010000 */
[----:B------:R-:W-:Y:S01]  /*130e0*/  MUFU.EX2 R46, R75 ;  /* 0x0000004b002e7308 */ /* 0x000fe20000000800 */
[-C--:B------:R-:W-:Y:S01]  /*130f0*/  FMUL.FTZ R104, R104, R12.reuse ;  /* 0x0000000c68687220 */ /* 0x080fe20000410000 */
[----:B------:R-:W-:Y:S01]  /*13100*/  FADD.FTZ R21, R57, R52 ;  /* 0x0000003439157221 */ /* 0x000fe20000010000 */
[----:B------:R-:W-:Y:S01]  /*13110*/  FADD.FTZ R4, R42, R3 ;  /* 0x000000032a047221 */ /* 0x000fe20000010000 */
[-C--:B------:R-:W-:Y:S01]  /*13120*/  FMUL.FTZ R105, R105, R12.reuse ;  /* 0x0000000c69697220 */ /* 0x080fe20000410000 */
[----:B------:R-:W-:Y:S01]  /*13130*/  FMUL.FTZ R108, R108, R12 ;  /* 0x0000000c6c6c7220 */ /* 0x000fe20000410000 */
[----:B------:R-:W-:Y:S01]  /*13140*/  FADD.FTZ R52, R154, R21 ;  /* 0x000000159a347221 */ /* 0x000fe20000010000 */
[----:B------:R-:W-:Y:S01]  /*13150*/  FADD.FTZ R3, R169, R4 ;  /* 0x00000004a9037221 */ /* 0x000fe20000010000 */
[----:B------:R-:W3:Y:S01]  /*13160*/  MUFU.EX2 R50, R50 ;  /* 0x0000003200327308 */ /* 0x000ee20000000800 */
[C---:B------:R-:W-:Y:S01]  /*13170*/  F2FP.BF16.F32.PACK_AB R154, R15.reuse, R154 ;  /* 0x0000009a0f9a723e */ /* 0x040fe200000010ff */
        /* <DEDUP_REMOVED lines=36> */
[----:B-1----:R-:W-:Y:S01]  /*133c0*/  FADD.FTZ R52, R32, R9 ;  /* 0x0000000920347221 */ /* 0x002fe20000010000 */
[----:B------:R-:W-:Y:S01]  /*133d0*/  FADD.FTZ R3, R159, R4 ;  /* 0x000000049f037221 */ /* 0x000fe20000010000 */
[-C--:B------:R-:W-:Y:S01]  /*133e0*/  FMUL.FTZ R144, R144, R12.reuse ;  /* 0x0000000c90907220 */ /* 0x080fe20000410000 */
[-C--:B------:R-:W-:Y:S01]  /*133f0*/  FMUL.FTZ R145, R145, R12.reuse ;  /* 0x0000000c91917220 */ /* 0x080fe20000410000 */
[----:B0-----:R-:W-:Y:S01]  /*13400*/  FADD.FTZ R9, R77, R52 ;  /* 0x000000344d097221 */ /* 0x001fe20000010000 */
[----:B---3--:R-:W-:Y:S01]  /*13410*/  FADD.FTZ R4, R50, R3 ;  /* 0x0000000332047221 */ /* 0x008fe20000010000 */
[-C--:B------:R-:W-:Y:S01]  /*13420*/  FMUL.FTZ R148, R148, R12.reuse ;  /* 0x0000000c94947220 */ /* 0x080fe20000410000 */
[----:B------:R-:W-:Y:S01]  /*13430*/  FMUL.FTZ R149, R149, R12 ;  /* 0x0000000c95957220 */ /* 0x000fe20000410000 */
        /* <DEDUP_REMOVED lines=43> */
[----:B------:R-:W-:Y:S01]  /*136f0*/  FADD.FTZ R3, R87, R28 ;  /* 0x0000001c57037221 */ /* 0x000fe20000010000 */
        /* <DEDUP_REMOVED lines=19> */
[----:B--2---:R-:W-:Y:S06]  /*13830*/  @P2 BRA `(.L_x_7943) ;  /* 0xffffffd400582947 */ /* 0x004fec000383ffff */
.L_x_7933:
[----:B------:R-:W-:-:S13]  /*13840*/  ISETP.GE.AND P2, PT, R13, RZ, PT ;  /* 0x000000ff0d00720c */ /* 0x000fda0003f46270 */
[----:B------:R-:W-:Y:S05]  /*13850*/  @!P2 BRA `(.L_x_7944) ;  /* 0x000000200084a947 */ /* 0x000fea0003800000 */
[----:B------:R-:W-:Y:S02]  /*13860*/  IMAD.MOV.U32 R10, RZ, RZ, R8 ;  /* 0x000000ffff0a7224 */ /* 0x000fe400078e0008 */
[----:B------:R-:W-:Y:S02]  /*13870*/  IMAD.MOV.U32 R12, RZ, RZ, R7 ;  /* 0x000000ffff0c7224 */ /* 0x000fe400078e0007 */
[----:B------:R-:W-:Y:S02]  /*13880*/  IMAD.MOV.U32 R14, RZ, RZ, R190 ;  /* 0x000000ffff0e7224 */ /* 0x000fe400078e00be */
[----:B------:R-:W-:-:S07]  /*13890*/  IMAD.MOV.U32 R11, RZ, RZ, R185 ;  /* 0x000000ffff0b7224 */ /* 0x000fce00078e00b9 */
.L_x_7954:
        /* <DEDUP_REMOVED lines=10> */
.L_x_7946:
[----:B------:R-:W-:Y:S01]  /*13940*/  IMAD R0, R185, 0x8, R2 ;  /* 0x00000008b9007824 */ /* 0x000fe200078e0202 */
[----:B------:R-:W-:-:S04]  /*13950*/  SHF.L.U32 R7, R190, 0x1f, RZ ;  /* 0x0000001fbe077819 */ /* 0x000fc800000006ff */
[----:B------:R0:W1:Y:S01]  /*13960*/  SYNCS.PHASECHK.TRANS64.TRYWAIT P3, [R0+URZ+0x28830], R7 ;  /* 0x02883007000075a7 */ /* 0x000062000806017f */
[----:B------:R-:W-:Y:S05]  /*13970*/  @!P0 BRA `(.L_x_7947) ;  /* 0x0000000000048947 */ /* 0x000fea0003800000 */
[----:B------:R-:W-:Y:S01]  /*13980*/  BPT.TRAP 0x1 ;  /* 0x000000040000795c */ /* 0x000fe20000300000 */
.L_x_7947:
[----:B------:R-:W-:Y:S04]  /*13990*/  BSSY B0, `(.L_x_7945) ;  /* 0x0000004000007945 */ /* 0x000fe80003800000 */
[----:B-1----:R-:W-:Y:S05]  /*139a0*/  @P3 BRA `(.L_x_7948) ;  /* 0x0000000000083947 */ /* 0x002fea0003800000 */
[----:B------:R-:W1:Y:S02]  /*139b0*/  SYNCS.PHASECHK.TRANS64.TRYWAIT P3, [R0+URZ+0x28830], R7 ;  /* 0x02883007000075a7 */ /* 0x000e64000806017f */
[----:B-1----:R-:W-:Y:S05]  /*139c0*/  @!P3 BRA `(.L_x_7949) ;  /* 0x000000bc00a8b947 */ /* 0x002fea0003800000 */
.L_x_7948:
[----:B------:R-:W-:Y:S05]  /*139d0*/  BSYNC B0 ;  /* 0x0000000000007941 */ /* 0x000fea0003800000 */
.L_x_7945:
        /* <DEDUP_REMOVED lines=64> */
.L_x_7951:
[----:B------:R-:W-:Y:S01]  /*13de0*/  SHF.L.U32 R0, R14, 0x1f, RZ ;  /* 0x0000001f0e007819 */ /* 0x000fe200000006ff */
[----:B------:R-:W-:-:S04]  /*13df0*/  IMAD R7, R11, 0x8, R2 ;  /* 0x000000080b077824 */ /* 0x000fc800078e0202 */
[----:B------:R0:W1:Y:S01]  /*13e00*/  SYNCS.PHASECHK.TRANS64.TRYWAIT P2, [R7+URZ+0x28850], R0 ;  /* 0x02885000070075a7 */ /* 0x000062000804017f */
[----:B------:R-:W-:Y:S05]  /*13e10*/  @!P0 BRA `(.L_x_7952) ;  /* 0x0000000000048947 */ /* 0x000fea0003800000 */
[----:B------:R-:W-:Y:S01]  /*13e20*/  BPT.TRAP 0x1 ;  /* 0x000000040000795c */ /* 0x000fe20000300000 */
.L_x_7952:
[----:B-1----:R-:W-:Y:S05]  /*13e30*/  @P2 BRA `(.L_x_7950) ;  /* 0x0000000000082947 */ /* 0x002fea0003800000 */
[----:B------:R-:W1:Y:S02]  /*13e40*/  SYNCS.PHASECHK.TRANS64.TRYWAIT P2, [R7+URZ+0x28850], R0 ;  /* 0x02885000070075a7 */ /* 0x000e64000804017f */
[----:B-1----:R-:W-:Y:S05]  /*13e50*/  @!P2 BRA `(.L_x_7953) ;  /* 0x000000b80098a947 */ /* 0x002fea0003800000 */
.L_x_7950:
        /* <DEDUP_REMOVED lines=8> */
[----:B------:R-:W-:Y:S02]  /*13ee0*/  R2UR UR7, R7 ;  /* 0x00000000070772ca */ /* 0x000fe400000e0000 */
[----:B------:R-:W-:Y:S02]  /*13ef0*/  LOP3.LUT R0, R0, 0x4000000, RZ, 0xfc, !PT ;  /* 0x0400000000007812 */ /* 0x000fe400078efcff */
[C---:B------:R-:W-:Y:S01]  /*13f00*/  ISETP.GT.AND P2, PT, R13.reuse, RZ, PT ;  /* 0x000000ff0d00720c */ /* 0x040fe20003f44270 */
[----:B------:R-:W-:Y:S02]  /*13f10*/  VIADD R13, R13, 0xffffffff ;  /* 0xffffffff0d0d7836 */ /* 0x000fe40000000000 */
[----:B------:R-:W-:Y:S01]  /*13f20*/  IMAD R6, R11, 0x800, R0 ;  /* 0x000008000b067824 */ /* 0x000fe200078e0200 */
[----:B------:R-:W-:-:S03]  /*13f30*/  FMNMX.FTZ R0, R24, R12, !PT ;  /* 0x0000000c18007209 */ /* 0x000fc60007810000 */
[C---:B------:R-:W-:Y:S01]  /*13f40*/  VIADD R8, R6.reuse, 0x80 ;  /* 0x0000008006087836 */ /* 0x040fe20000000000 */
[----:B------:R-:W-:Y:S02]  /*13f50*/  R2UR UR6, R6 ;  /* 0x00000000060672ca */ /* 0x000fe400000e0000 */
[----:B------:R-:W-:-:S04]  /*13f60*/  FMNMX.FTZ R7, R25, R0, !PT ;  /* 0x0000000019077209 */ /* 0x000fc80007810000 */
[----:B------:R-:W-:-:S04]  /*13f70*/  FMNMX.FTZ R0, R28, R7, !PT ;  /* 0x000000071c007209 */ /* 0x000fc80007810000 */
[----:B------:R-:W-:-:S03]  /*13f80*/  FMNMX.FTZ R7, R29, R0, !PT ;  /* 0x000000001d077209 */ /* 0x000fc60007810000 */
[----:B------:R-:W-:Y:S01]  /*13f90*/  HGMMA.64x128x16.F32.BF16 R88, R180, gdesc[UR4].tnspB, R88, gsb0 ;  /* 0x41e00004b4587df0 */ /* 0x000fe20008001858 */
[----:B------:R-:W-:Y:S01]  /*13fa0*/  R2UR UR6, R8 ;  /* 0x00000000080672ca */ /* 0x000fe200000e0000 */
[----:B------:R-:W-:Y:S01]  /*13fb0*/  VIADD R8, R6, 0x100 ;  /* 0x0000010006087836 */ /* 0x000fe20000000000 */
[----:B------:R-:W-:Y:S01]  /*13fc0*/  R2UR UR7, R9 ;  /* 0x00000000090772ca */ /* 0x000fe200000e0000 */
[----:B------:R-:W-:Y:S01]  /*13fd0*/  IMAD.MOV.U32 R9, RZ, RZ, 0x40000040 ;  /* 0x40000040ff097424 */ /* 0x000fe200078e00ff */
        /* <DEDUP_REMOVED lines=38> */
[----:B------:R-:W-:Y:S02]  /*14240*/  R2UR UR6, R8 ;  /* 0x00000000080672ca */ /* 0x000fe400000e0000 */
[----:B------:R-:W-:Y:S02]  /*14250*/  R2UR UR7, R9 ;  /* 0x00000000090772ca */ /* 0x000fe400000e0000 */
[----:B------:R-:W-:Y:S01]  /*14260*/  FMNMX.FTZ R8, R85, R0, !PT ;  /* 0x0000000055087209 */ /* 0x000fe20007810000 */
[----:B------:R-:W-:-:S04]  /*14270*/  IMAD.U32 R0, RZ, RZ, UR43 ;  /* 0x0000002bff007e24 */ /* 0x000fc8000f8e00ff */
[----:B------:R-:W0:Y:S02]  /*14280*/  SHFL.BFLY PT, R7, R8, 0x2, 0x1f ;  /* 0x0c401f0008077f89 */ /* 0x000e2400000e0000 */
[----:B0-----:R-:W-:Y:S01]  /*14290*/  FMNMX.FTZ R14, R8, R7, !PT ;  /* 0x00000007080e7209 */ /* 0x001fe20007810000 */
[----:B------:R-:W-:-:S04]  /*142a0*/  VIADD R8, R6, 0x200 ;  /* 0x0000020006087836 */ /* 0x000fc80000000000 */
[----:B------:R-:W0:Y:S02]  /*142b0*/  SHFL.BFLY PT, R7, R14, 0x1, 0x1f ;  /* 0x0c201f000e077f89 */ /* 0x000e2400000e0000 */
[----:B0-----:R-:W-:-:S05]  /*142c0*/  FMNMX.FTZ R7, R14, R7, !PT ;  /* 0x000000070e077209 */ /* 0x001fca0007810000 */
[C---:B------:R-:W-:Y:S01]  /*142d0*/  FADD.FTZ R9, -R7.reuse, R12 ;  /* 0x0000000c07097221 */ /* 0x040fe20000010100 */
[----:B------:R-:W-:-:S03]  /*142e0*/  FMUL.FTZ R21, R7, R0 ;  /* 0x0000000007157220 */ /* 0x000fc60000410000 */
[-C--:B------:R-:W-:Y:S01]  /*142f0*/  FMUL.FTZ R15, R9, R0.reuse ;  /* 0x00000000090f7220 */ /* 0x080fe20000410000 */
[----:B------:R-:W-:Y:S02]  /*14300*/  IMAD.MOV.U32 R9, RZ, RZ, 0x40000040 ;  /* 0x40000040ff097424 */ /* 0x000fe400078e00ff */
        /* <DEDUP_REMOVED lines=16> */
[----:B-1----:R-:W-:-:S07]  /*14410*/  F2FP.BF16.F32.PACK_AB R180, R25, R180 ;  /* 0x000000b419b4723e */ /* 0x002fce00000010ff */
        /* <DEDUP_REMOVED lines=33> */
[----:B------:R-:W-:Y:S01]  /*14630*/  FMNMX.FTZ R12, R62, R9, !PT ;  /* 0x000000093e0c7209 */ /* 0x000fe20007810000 */
[----:B------:R-:W-:Y:S01]  /*14640*/  IMAD.MOV.U32 R9, RZ, RZ, 0x40000040 ;  /* 0x40000040ff097424 */ /* 0x000fe200078e00ff */
[----:B------:R-:W-:Y:S02]  /*14650*/  WARPGROUP.DEPBAR.LE gsb0, 0x0 ;  /* 0x00008000000079c5 */ /* 0x000fe40000010000 */
[----:B------:R-:W-:Y:S01]  /*14660*/  WARPGROUP.ARRIVE ;  /* 0x00000000000079c5 */ /* 0x000fe20000000000 */
[-CC-:B------:R-:W-:Y:S01]  /*14670*/  FFMA.FTZ R168, R48, R0.reuse, -R21.reuse ;  /* 0x0000000030a87223 */ /* 0x180fe20000010815 */
[----:B------:R-:W-:-:S04]  /*14680*/  FFMA.FTZ R170, R52, R0, -R21 ;  /* 0x0000000034aa7223 */ /* 0x000fc80000010815 */
[----:B------:R-:W-:Y:S01]  /*14690*/  HGMMA.64x128x16.F32.BF16 R88, R152, gdesc[UR4].tnspB, R88, gsb0 ;  /* 0x41e0000498587df0 */ /* 0x000fe20008001858 */
[----:B------:R-:W-:Y:S01]  /*146a0*/  R2UR UR6, R8 ;  /* 0x00000000080672ca */ /* 0x000fe200000e0000 */
[----:B------:R-:W-:Y:S01]  /*146b0*/  MUFU.EX2 R168, R168 ;  /* 0x000000a800a87308 */ /* 0x000fe20000000800 */
[----:B------:R-:W-:-:S07]  /*146c0*/  R2UR UR7, R9 ;  /* 0x00000000090772ca */ /* 0x000fce00000e0000 */
[----:B------:R-:W-:Y:S01]  /*146d0*/  MUFU.EX2 R170, R170 ;  /* 0x000000aa00aa7308 */ /* 0x000fe20000000800 */
[----:B------:R-:W-:Y:S02]  /*146e0*/  WARPGROUP.DEPBAR.LE gsb0, 0x0 ;  /* 0x00008000000079c5 */ /* 0x000fe40000010000 */
[----:B------:R-:W-:Y:S01]  /*146f0*/  WARPGROUP.ARRIVE ;  /* 0x00000000000079c5 */ /* 0x000fe20000000000 */
[-CC-:B------:R-:W-:Y:S01]  /*14700*/  FFMA.FTZ R153, R33, R0.reuse, -R21.reuse ;  /* 0x0000000021997223 */ /* 0x180fe20000010815 */
[-CC-:B------:R-:W-:Y:S01]  /*14710*/  FFMA.FTZ R33, R37, R0.reuse, -R21.reuse ;  /* 0x0000000025217223 */ /* 0x180fe20000010815 */
[-CC-:B------:R-:W-:Y:S01]  /*14720*/  FFMA.FTZ R37, R41, R0.reuse, -R21.reuse ;  /* 0x0000000029257223 */ /* 0x180fe20000010815 */
[--C-:B------:R-:W-:Y:S01]  /*14730*/  FFMA.FTZ R41, R49, R0, -R21.reuse ;  /* 0x0000000031297223 */ /* 0x100fe20000010815 */
[----:B------:R-:W-:Y:S01]  /*14740*/  FMNMX.FTZ R49, R63, R12, !PT ;  /* 0x0000000c3f317209 */ /* 0x000fe20007810000 */
[----:B------:R-:W-:Y:S01]  /*14750*/  HGMMA.64x128x16.F32.BF16 R88, R156, gdesc[UR4].tnspB, R88, gsb0 ;  /* 0x41e000049c587df0 */ /* 0x000fe20008001858 */
        /* <DEDUP_REMOVED lines=30> */
[----:B------:R-:W-:Y:S08]  /*14940*/  MUFU.EX2 R155, R155 ;  /* 0x0000009b009b7308 */ /* 0x000ff00000000800 */
[----:B------:R-:W-:Y:S01]  /*14950*/  MUFU.EX2 R154, R154 ;  /* 0x0000009a009a7308 */ /* 0x000fe20000000800 */
[----:B-1----:R-:W-:Y:S01]  /*14960*/  FMNMX.FTZ R20, R8, R9, !PT ;  /* 0x0000000908147209 */ /* 0x002fe20007810000 */
[----:B------:R-:W-:-:S02]  /*14970*/  VIADD R8, R6, 0x300 ;  /* 0x0000030006087836 */ /* 0x000fc40000000000 */
[----:B------:R-:W-:-:S04]  /*14980*/  IMAD.MOV.U32 R9, RZ, RZ, 0x40000040 ;  /* 0x40000040ff097424 */ /* 0x000fc800078e00ff */
[----:B------:R-:W-:Y:S01]  /*14990*/  MUFU.EX2 R53, R53 ;  /* 0x0000003500357308 */ /* 0x000fe20000000800 */
[----:B------:R-:W-:Y:S02]  /*149a0*/  R2UR UR6, R8 ;  /* 0x00000000080672ca */ /* 0x000fe400000e0000 */
[----:B------:R-:W-:Y:S01]  /*149b0*/  R2UR UR7, R9 ;  /* 0x00000000090772ca */ /* 0x000fe200000e0000 */
[----:B------:R-:W-:-:S04]  /*149c0*/  FFMA.FTZ R9, R84, R0, -R21 ;  /* 0x0000000054097223 */ /* 0x000fc80000010815 */
[----:B------:R-:W-:Y:S08]  /*149d0*/  MUFU.EX2 R57, R57 ;  /* 0x0000003900397308 */ /* 0x000ff00000000800 */
[----:B------:R-:W-:Y:S08]  /*149e0*/  MUFU.EX2 R65, R65 ;  /* 0x0000004100417308 */ /* 0x000ff00000000800 */
[----:B------:R-:W-:Y:S08]  /*149f0*/  MUFU.EX2 R12, R12 ;  /* 0x0000000c000c7308 */ /* 0x000ff00000000800 */
[----:B------:R-:W1:Y:S08]  /*14a00*/  MUFU.EX2 R61, R61 ;  /* 0x0000003d003d7308 */ /* 0x000e700000000800 */
[----:B------:R-:W3:Y:S08]  /*14a10*/  MUFU.EX2 R69, R69 ;  /* 0x0000004500457308 */ /* 0x000ef00000000800 */
[----:B------:R-:W-:Y:S08]  /*14a20*/  MUFU.EX2 R73, R73 ;  /* 0x0000004900497308 */ /* 0x000ff00000000800 */
[----:B------:R-:W-:Y:S01]  /*14a30*/  MUFU.EX2 R9, R9 ;  /* 0x0000000900097308 */ /* 0x000fe20000000800 */
[----:B------:R-:W-:-:S02]  /*14a40*/  WARPGROUP.DEPBAR.LE gsb0, 0x0 ;  /* 0x00008000000079c5 */ /* 0x000fc40000010000 */
[----:B------:R-:W-:Y:S01]  /*14a50*/  WARPGROUP.ARRIVE ;  /* 0x00000000000079c5 */ /* 0x000fe20000000000 */
[----:B------:R-:W4:Y:S01]  /*14a60*/  SHFL.BFLY PT, R157, R20, 0x1, 0x1f ;  /* 0x0c201f00149d7f89 */ /* 0x000f2200000e0000 */
[-CC-:B------:R-:W-:Y:S01]  /*14a70*/  FFMA.FTZ R156, R64, R0.reuse, -R21.reuse ;  /* 0x00000000409c7223 */ /* 0x180fe20000010815 */
[----:B------:R-:W-:-:S03]  /*14a80*/  FFMA.FTZ R158, R68, R0, -R21 ;  /* 0x00000000449e7223 */ /* 0x000fc60000010815 */
[----:B------:R-:W-:Y:S02]  /*14a90*/  HGMMA.64x128x16.F32.BF16 R88, R160, gdesc[UR4].tnspB, R88, gsb0 ;  /* 0x41e00004a0587df0 */ /* 0x000fe40008001858 */
[----:B------:R-:W-:Y:S08]  /*14aa0*/  MUFU.EX2 R156, R156 ;  /* 0x0000009c009c7308 */ /* 0x000ff00000000800 */
[----:B------:R-:W-:Y:S01]  /*14ab0*/  MUFU.EX2 R158, R158 ;  /* 0x0000009e009e7308 */ /* 0x000fe20000000800 */
[----:B----4-:R-:W-:Y:S01]  /*14ac0*/  FMNMX.FTZ R8, R20, R157, !PT ;  /* 0x0000009d14087209 */ /* 0x010fe20007810000 */
[----:B------:R-:W-:-:S04]  /*14ad0*/  VIADD R20, R6, 0x380 ;  /* 0x0000038006147836 */ /* 0x000fc80000000000 */
[----:B------:R-:W-:Y:S01]  /*14ae0*/  FADD.FTZ R21, -R8, R10 ;  /* 0x0000000a08157221 */ /* 0x000fe20000010100 */
[----:B------:R-:W-:Y:S01]  /*14af0*/  R2UR UR6, R20 ;  /* 0x00000000140672ca */ /* 0x000fe200000e0000 */
[-C--:B------:R-:W-:Y:S01]  /*14b00*/  FMUL.FTZ R77, R8, R0.reuse ;  /* 0x00000000084d7220 */ /* 0x080fe20000410000 */
[----:B------:R-:W-:Y:S01]  /*14b10*/  MUFU.EX2 R10, R85 ;  /* 0x00000055000a7308 */ /* 0x000fe20000000800 */
[-C--:B------:R-:W-:Y:S02]  /*14b20*/  FMUL.FTZ R21, R21, R0.reuse ;  /* 0x0000000015157220 */ /* 0x080fe40000410000 */
[-CC-:B------:R-:W-:Y:S01]  /*14b30*/  FFMA.FTZ R181, R26, R0.reuse, -R77.reuse ;  /* 0x000000001ab57223 */ /* 0x180fe2000001084d */
[-CC-:B------:R-:W-:Y:S01]  /*14b40*/  FFMA.FTZ R26, R27, R0.reuse, -R77.reuse ;  /* 0x000000001b1a7223 */ /* 0x180fe2000001084d */
[-CC-:B------:R-:W-:Y:S01]  /*14b50*/  FFMA.FTZ R183, R30, R0.reuse, -R77.reuse ;  /* 0x000000001eb77223 */ /* 0x180fe2000001084d */
[-CC-:B------:R-:W-:Y:S01]  /*14b60*/  FFMA.FTZ R30, R31, R0.reuse, -R77.reuse ;  /* 0x000000001f1e7223 */ /* 0x180fe2000001084d */
[-CC-:B------:R-:W-:Y:S01]  /*14b70*/  FFMA.FTZ R177, R34, R0.reuse, -R77.reuse ;  /* 0x0000000022b17223 */ /* 0x180fe2000001084d */
[----:B------:R4:W-:Y:S01]  /*14b80*/  MUFU.EX2 R28, R21 ;  /* 0x00000015001c7308 */ /* 0x0009e20000000800 */
[----:B------:R-:W-:Y:S01]  /*14b90*/  IADD3 R31, -R193, 0xb, RZ ;  /* 0x0000000bc11f7810 */ /* 0x000fe20007ffe1ff */
[-CC-:B------:R-:W-:Y:S01]  /*14ba0*/  FFMA.FTZ R32, R35, R0.reuse, -R77.reuse ;  /* 0x0000000023207223 */ /* 0x180fe2000001084d */
[----:B------:R-:W-:Y:S01]  /*14bb0*/  FFMA.FTZ R179, R38, R0, -R77 ;  /* 0x0000000026b37223 */ /* 0x000fe2000001084d */
[----:B------:R-:W-:-:S02]  /*14bc0*/  @!P1 IMAD R35, R11, 0x8, R2 ;  /* 0x000000080b239824 */ /* 0x000fc400078e0202 */
[-CC-:B------:R-:W-:Y:S01]  /*14bd0*/  FFMA.FTZ R173, R42, R0.reuse, -R77.reuse ;  /* 0x000000002aad7223 */ /* 0x180fe2000001084d */
[----:B------:R-:W-:Y:S01]  /*14be0*/  FADD.FTZ R11, R25, R4 ;  /* 0x00000004190b7221 */ /* 0x000fe20000010000 */
[-C--:B------:R-:W-:Y:S01]  /*14bf0*/  FFMA.FTZ R34, R39, R0.reuse, -R77 ;  /* 0x0000000027227223 */ /* 0x080fe2000001084d */
[----:B------:R-:W-:Y:S01]  /*14c00*/  MUFU.EX2 R181, R181 ;  /* 0x000000b500b57308 */ /* 0x000fe20000000800 */
[----:B----4-:R-:W-:Y:S02]  /*14c10*/  IMAD.MOV.U32 R21, RZ, RZ, 0x40000040 ;  /* 0x40000040ff157424 */ /* 0x010fe400078e00ff */
[----:B--2---:R-:W-:Y:S01]  /*14c20*/  FADD.FTZ R44, R182, R11 ;  /* 0x0000000bb62c7221 */ /* 0x004fe20000010000 */
[-CC-:B------:R-:W-:Y:S01]  /*14c30*/  FFMA.FTZ R36, R43, R0.reuse, -R77.reuse ;  /* 0x000000002b247223 */ /* 0x180fe2000001084d */
[-CC-:B------:R-:W-:Y:S01]  /*14c40*/  FFMA.FTZ R175, R46, R0.reuse, -R77.reuse ;  /* 0x000000002eaf7223 */ /* 0x180fe2000001084d */
[-CC-:B------:R-:W-:Y:S01]  /*14c50*/  FFMA.FTZ R38, R47, R0.reuse, -R77.reuse ;  /* 0x000000002f267223 */ /* 0x180fe2000001084d */
[----:B------:R-:W-:Y:S01]  /*14c60*/  R2UR UR7, R21 ;  /* 0x00000000150772ca */ /* 0x000fe200000e0000 */
[----:B------:R-:W-:Y:S01]  /*14c70*/  @!P1 IMAD R21, R185, 0x8, R2 ;  /* 0x00000008b9159824 */ /* 0x000fe200078e0202 */
[----:B------:R-:W-:Y:S01]  /*14c80*/  MUFU.EX2 R26, R26 ;  /* 0x0000001a001a7308 */ /* 0x000fe20000000800 */
[-CC-:B------:R-:W-:Y:S01]  /*14c90*/  FFMA.FTZ R169, R50, R0.reuse, -R77.reuse ;  /* 0x0000000032a97223 */ /* 0x180fe2000001084d */
[----:B------:R-:W-:Y:S01]  /*14ca0*/  FFMA.FTZ R40, R51, R0, -R77 ;  /* 0x0000000033287223 */ /* 0x000fe2000001084d */
[----:B------:R-:W-:-:S02]  /*14cb0*/  @!P1 VIADD R27, R21, 0x28840 ;  /* 0x00028840151b9836 */ /* 0x000fc40000000000 */
[-CC-:B------:R-:W-:Y:S01]  /*14cc0*/  FFMA.FTZ R171, R54, R0.reuse, -R77.reuse ;  /* 0x0000000036ab7223 */ /* 0x180fe2000001084d */
[-CC-:B------:R-:W-:Y:S01]  /*14cd0*/  FFMA.FTZ R6, R55, R0.reuse, -R77.reuse ;  /* 0x0000000037067223 */ /* 0x180fe2000001084d */
[-CC-:B------:R-:W-:Y:S01]  /*14ce0*/  FFMA.FTZ R20, R58, R0.reuse, -R77.reuse ;  /* 0x000000003a147223 */ /* 0x180fe2000001084d */
        /* <DEDUP_REMOVED lines=13> */
[----:B------:R-:W-:Y:S01]  /*14dc0*/  FFMA.FTZ R86, R86, R0, -R77 ;  /* 0x0000000056567223 */ /* 0x000fe2000001084d */
[----:B0-----:R-:W-:-:S03]  /*14dd0*/  F2FP.BF16.F32.PACK_AB R182, R29, R182 ;  /* 0x000000b61db6723e */ /* 0x001fc600000010ff */
        /* <DEDUP_REMOVED lines=11> */
[----:B------:R-:W-:Y:S01]  /*14e90*/  FFMA.FTZ R161, R74, R0, -R77 ;  /* 0x000000004aa17223 */ /* 0x000fe2000001084d */
[----:B-1----:R-:W-:-:S03]  /*14ea0*/  F2FP.BF16.F32.PACK_AB R160, R61, R12 ;  /* 0x0000000c3da0723e */ /* 0x002fc600000010ff */
[----:B------:R-:W-:Y:S01]  /*14eb0*/  MUFU.EX2 R40, R40 ;  /* 0x0000002800287308 */ /* 0x000fe20000000800 */
[----:B---3--:R-:W-:Y:S01]  /*14ec0*/  F2FP.BF16.F32.PACK_AB R162, R69, R14 ;  /* 0x0000000e45a2723e */ /* 0x008fe200000010ff */
[----:B------:R-:W-:Y:S06]  /*14ed0*/  HGMMA.64x128x16.F32.BF16 R88, R164, gdesc[UR4].tnspB, R88, gsb0 ;  /* 0x41e00004a4587df0 */ /* 0x000fec0008001858 */
        /* <DEDUP_REMOVED lines=11> */
[----:B------:R-:W1:Y:S01]  /*14f90*/  MUFU.EX2 R83, R83 ;  /* 0x0000005300537308 */ /* 0x000e620000000800 */
[----:B0-----:R-:W-:-:S07]  /*14fa0*/  F2FP.BF16.F32.PACK_AB R163, R79, R78 ;  /* 0x0000004e4fa3723e */ /* 0x001fce00000010ff */
[----:B------:R-:W-:Y:S01]  /*14fb0*/  MUFU.EX2 R86, R86 ;  /* 0x0000005600567308 */ /* 0x000fe20000000800 */
[----:B------:R-:W-:Y:S02]  /*14fc0*/  WARPGROUP.DEPBAR.LE gsb0, 0x0 ;  /* 0x00008000000079c5 */ /* 0x000fe40000010000 */
[----:B------:R0:W-:Y:S06]  /*14fd0*/  BAR.ARV R31, 0x100 ;  /* 0x0004001f0000751d */ /* 0x0001ec0000002000 */
[----:B------:R2:W-:Y:S01]  /*14fe0*/  @!P1 SYNCS.ARRIVE.TRANS64.RED.A1T0 RZ, [R27+URZ], RZ ;  /* 0x000000ff1bff99a7 */ /* 0x0005e2000810043f */
[----:B------:R-:W-:Y:S01]  /*14ff0*/  F2FP.BF16.F32.PACK_AB R166, R10, R9 ;  /* 0x000000090aa6723e */ /* 0x000fe200000010ff */
[-C--:B------:R-:W-:Y:S01]  /*15000*/  FMUL.FTZ R88, R88, R15.reuse ;  /* 0x0000000f58587220 */ /* 0x080fe20000410000 */
[----:B------:R-:W-:Y:S01]  /*15010*/  F2FP.BF16.F32.PACK_AB R164, R73, R24 ;  /* 0x0000001849a4723e */ /* 0x000fe200000010ff */
[-C--:B------:R-:W-:Y:S01]  /*15020*/  FMUL.FTZ R89, R89, R15.reuse ;  /* 0x0000000f59597220 */ /* 0x080fe20000410000 */
[----:B-1----:R-:W-:Y:S01]  /*15030*/  F2FP.BF16.F32.PACK_AB R165, R83, R82 ;  /* 0x0000005253a5723e */ /* 0x002fe200000010ff */
[-C--:B------:R-:W-:Y:S01]  /*15040*/  FMUL.FTZ R92, R92, R15.reuse ;  /* 0x0000000f5c5c7220 */ /* 0x080fe20000410000 */
[----:B------:R-:W-:Y:S01]  /*15050*/  FMUL.FTZ R93, R93, R15 ;  /* 0x0000000f5d5d7220 */ /* 0x000fe20000410000 */
[----:B--2---:R-:W-:Y:S01]  /*15060*/  FFMA.FTZ R27, R28, R3, R181 ;  /* 0x000000031c1b7223 */ /* 0x004fe200000100b5 */
[----:B------:R-:W-:Y:S01]  /*15070*/  F2FP.BF16.F32.PACK_AB R181, R26, R181 ;  /* 0x000000b51ab5723e */ /* 0x000fe200000010ff */
[----:B------:R-:W1:Y:S01]  /*15080*/  MUFU.EX2 R3, R62 ;  /* 0x0000003e00037308 */ /* 0x000e620000000800 */
[----:B------:R-:W-:Y:S01]  /*15090*/  FMUL.FTZ R96, R96, R15 ;  /* 0x0000000f60607220 */ /* 0x000fe20000410000 */
[----:B------:R-:W-:Y:S01]  /*150a0*/  FADD.FTZ R42, R26, R27 ;  /* 0x0000001b1a2a7221 */ /* 0x000fe20000010000 */
[----:B------:R-:W-:-:S02]  /*150b0*/  @!P1 VIADD R27, R35, 0x28860 ;  /* 0x00028860231b9836 */ /* 0x000fc40000000000 */
[-C--:B------:R-:W-:Y:S01]  /*150c0*/  FMUL.FTZ R97, R97, R15.reuse ;  /* 0x0000000f61617220 */ /* 0x080fe20000410000 */
[----:B------:R-:W-:Y:S01]  /*150d0*/  FMUL.FTZ R100, R100, R15 ;  /* 0x0000000f64647220 */ /* 0x000fe20000410000 */
[----:B------:R-:W-:Y:S01]  /*150e0*/  FADD.FTZ R11, R183, R42 ;  /* 0x0000002ab70b7221 */ /* 0x000fe20000010000 */
[C---:B------:R-:W-:Y:S01]  /*150f0*/  F2FP.BF16.F32.PACK_AB R183, R30.reuse, R183 ;  /* 0x000000b71eb7723e */ /* 0x040fe200000010ff */
[-C--:B------:R-:W-:Y:S01]  /*15100*/  FMUL.FTZ R101, R101, R15.reuse ;  /* 0x0000000f65657220 */ /* 0x080fe20000410000 */
[----:B0-----:R-:W-:Y:S01]  /*15110*/  @!P1 PRMT R31, RZ, 0x654, R27 ;  /* 0x00000654ff1f9816 */ /* 0x001fe2000000001b */
[----:B------:R-:W-:Y:S01]  /*15120*/  FADD.FTZ R27, R29, R44 ;  /* 0x0000002c1d1b7221 */ /* 0x000fe20000010000 */
[----:B------:R-:W-:Y:S01]  /*15130*/  FADD.FTZ R42, R30, R11 ;  /* 0x0000000b1e2a7221 */ /* 0x000fe20000010000 */
[----:B------:R-:W-:Y:S01]  /*15140*/  FMUL.FTZ R104, R104, R15 ;  /* 0x0000000f68687220 */ /* 0x000fe20000410000 */
[----:B------:R0:W-:Y:S01]  /*15150*/  @!P1 SYNCS.ARRIVE.TRANS64.RED.A1T0 RZ, [R31+URZ], RZ ;  /* 0x000000ff1fff99a7 */ /* 0x0001e2000810043f */
[----:B------:R-:W-:Y:S01]  /*15160*/  FADD.FTZ R44, R176, R27 ;  /* 0x0000001bb02c7221 */ /* 0x000fe20000010000 */
[----:B------:R-:W-:Y:S01]  /*15170*/  FADD.FTZ R11, R177, R42 ;  /* 0x0000002ab10b7221 */ /* 0x000fe20000010000 */
[-C--:B------:R-:W-:Y:S01]  /*15180*/  FFMA.FTZ R42, R67, R0.reuse, -R77 ;  /* 0x00000000432a7223 */ /* 0x080fe2000001084d */
[C---:B------:R-:W-:Y:S01]  /*15190*/  F2FP.BF16.F32.PACK_AB R177, R32.reuse, R177 ;  /* 0x000000b120b1723e */ /* 0x040fe200000010ff */
[----:B------:R-:W-:Y:S01]  /*151a0*/  FADD.FTZ R27, R153, R44 ;  /* 0x0000002c991b7221 */ /* 0x000fe20000010000 */
[----:B------:R-:W-:Y:S01]  /*151b0*/  FADD.FTZ R46, R32, R11 ;  /* 0x0000000b202e7221 */ /* 0x000fe20000010000 */
[----:B------:R-:W-:Y:S01]  /*151c0*/  FFMA.FTZ R44, R71, R0, -R77 ;  /* 0x00000000472c7223 */ /* 0x000fe2000001084d */
[----:B------:R-:W-:Y:S01]  /*151d0*/  F2FP.BF16.F32.PACK_AB R176, R153, R176 ;  /* 0x000000b099b0723e */ /* 0x000fe200000010ff */
[----:B------:R-:W-:Y:S01]  /*151e0*/  FADD.FTZ R48, R178, R27 ;  /* 0x0000001bb2307221 */ /* 0x000fe20000010000 */
[----:B------:R-:W-:Y:S01]  /*151f0*/  FADD.FTZ R11, R179, R46 ;  /* 0x0000002eb30b7221 */ /* 0x000fe20000010000 */
[----:B------:R-:W2:Y:S01]  /*15200*/  MUFU.EX2 R42, R42 ;  /* 0x0000002a002a7308 */ /* 0x000ea20000000800 */
[----:B------:R-:W-:Y:S01]  /*15210*/  F2FP.BF16.F32.PACK_AB R153, R21, R20 ;  /* 0x000000141599723e */ /* 0x000fe200000010ff */
[----:B------:R-:W-:Y:S01]  /*15220*/  FADD.FTZ R27, R33, R48 ;  /* 0x00000030211b7221 */ /* 0x000fe20000010000 */
[----:B------:R-:W-:Y:S01]  /*15230*/  FADD.FTZ R46, R34, R11 ;  /* 0x0000000b222e7221 */ /* 0x000fe20000010000 */
[----:B------:R-:W-:Y:S01]  /*15240*/  FFMA.FTZ R77, R87, R0, -R77 ;  /* 0x00000000574d7223 */ /* 0x000fe2000001084d */
[----:B------:R-:W-:Y:S01]  /*15250*/  F2FP.BF16.F32.PACK_AB R178, R33, R178 ;  /* 0x000000b221b2723e */ /* 0x000fe200000010ff */
[----:B------:R-:W-:Y:S01]  /*15260*/  FADD.FTZ R48, R172, R27 ;  /* 0x0000001bac307221 */ /* 0x000fe20000010000 */
[----:B------:R-:W-:Y:S01]  /*15270*/  FADD.FTZ R11, R173, R46 ;  /* 0x0000002ead0b7221 */ /* 0x000fe20000010000 */
[----:B------:R-:W3:Y:S01]  /*15280*/  MUFU.EX2 R44, R44 ;  /* 0x0000002c002c7308 */ /* 0x000ee20000000800 */
[----:B------:R-:W-:Y:S01]  /*15290*/  F2FP.BF16.F32.PACK_AB R179, R34, R179 ;  /* 0x000000b322b3723e */ /* 0x000fe200000010ff */
[C---:B------:R-:W-:Y:S01]  /*152a0*/  FADD.FTZ R27, R37.reuse, R48 ;  /* 0x00000030251b7221 */ /* 0x040fe20000010000 */
[----:B------:R-:W-:Y:S01]  /*152b0*/  FADD.FTZ R46, R36, R11 ;  /* 0x0000000b242e7221 */ /* 0x000fe20000010000 */
[----:B------:R-:W-:Y:S01]  /*152c0*/  F2FP.BF16.F32.PACK_AB R172, R37, R172 ;  /* 0x000000ac25ac723e */ /* 0x000fe200000010ff */
[----:B------:R-:W-:Y:S01]  /*152d0*/  FMUL.FTZ R105, R105, R15 ;  /* 0x0000000f69697220 */ /* 0x000fe20000410000 */
[----:B------:R-:W-:Y:S01]  /*152e0*/  FADD.FTZ R48, R174, R27 ;  /* 0x0000001bae307221 */ /* 0x000fe20000010000 */
[----:B------:R-:W-:Y:S01]  /*152f0*/  FADD.FTZ R11, R175, R46 ;  /* 0x0000002eaf0b7221 */ /* 0x000fe20000010000 */
[----:B------:R-:W-:Y:S01]  /*15300*/  MUFU.EX2 R77, R77 ;  /* 0x0000004d004d7308 */ /* 0x000fe20000000800 */
[----:B------:R-:W-:Y:S01]  /*15310*/  F2FP.BF16.F32.PACK_AB R173, R36, R173 ;  /* 0x000000ad24ad723e */ /* 0x000fe200000010ff */
[C---:B------:R-:W-:Y:S01]  /*15320*/  FADD.FTZ R27, R45.reuse, R48 ;  /* 0x000000302d1b7221 */ /* 0x040fe20000010000 */
[----:B------:R-:W-:Y:S01]  /*15330*/  FADD.FTZ R46, R38, R11 ;  /* 0x0000000b262e7221 */ /* 0x000fe20000010000 */
[----:B------:R-:W-:Y:S01]  /*15340*/  F2FP.BF16.F32.PACK_AB R174, R45, R174 ;  /* 0x000000ae2dae723e */ /* 0x000fe200000010ff */
[----:B------:R-:W-:Y:S01]  /*15350*/  FMUL.FTZ R108, R108, R15 ;  /* 0x0000000f6c6c7220 */ /* 0x000fe20000410000 */
[----:B------:R-:W-:Y:S01]  /*15360*/  FADD.FTZ R48, R168, R27 ;  /* 0x0000001ba8307221 */ /* 0x000fe20000010000 */
[----:B------:R-:W-:Y:S01]  /*15370*/  FADD.FTZ R11, R169, R46 ;  /* 0x0000002ea90b7221 */ /* 0x000fe20000010000 */
[----:B------:R-:W-:Y:S01]  /*15380*/  F2FP.BF16.F32.PACK_AB R175, R38, R175 ;  /* 0x000000af26af723e */ /* 0x000fe200000010ff */
[-C--:B------:R-:W-:Y:S01]  /*15390*/  FMUL.FTZ R109, R109, R15.reuse ;  /* 0x0000000f6d6d7220 */ /* 0x080fe20000410000 */
[C---:B------:R-:W-:Y:S01]  /*153a0*/  FADD.FTZ R25, R41.reuse, R48 ;  /* 0x0000003029197221 */ /* 0x040fe20000010000 */
[----:B------:R-:W-:Y:S01]  /*153b0*/  FADD.FTZ R46, R40, R11 ;  /* 0x0000000b282e7221 */ /* 0x000fe20000010000 */
[----:B------:R-:W-:Y:S01]  /*153c0*/  F2FP.BF16.F32.PACK_AB R168, R41, R168 ;  /* 0x000000a829a8723e */ /* 0x000fe200000010ff */
[----:B------:R-:W-:Y:S01]  /*153d0*/  FMUL.FTZ R112, R112, R15 ;  /* 0x0000000f70707220 */ /* 0x000fe20000410000 */
[----:B------:R-:W-:Y:S01]  /*153e0*/  FADD.FTZ R26, R170, R25 ;  /* 0x00000019aa1a7221 */ /* 0x000fe20000010000 */
[----:B------:R-:W-:Y:S01]  /*153f0*/  FADD.FTZ R11, R171, R46 ;  /* 0x0000002eab0b7221 */ /* 0x000fe20000010000 */
[C---:B------:R-:W-:Y:S01]  /*15400*/  F2FP.BF16.F32.PACK_AB R171, R6.reuse, R171 ;  /* 0x000000ab06ab723e */ /* 0x040fe200000010ff */
[----:B------:R-:W-:Y:S01]  /*15410*/  FMUL.FTZ R113, R113, R15 ;  /* 0x0000000f71717220 */ /* 0x000fe20000410000 */
[----:B------:R-:W-:Y:S01]  /*15420*/  FADD.FTZ R25, R49, R26 ;  /* 0x0000001a31197221 */ /* 0x000fe20000010000 */
[----:B------:R-:W-:Y:S01]  /*15430*/  FADD.FTZ R11, R6, R11 ;  /* 0x0000000b060b7221 */ /* 0x000fe20000010000 */
[----:B------:R-:W4:Y:S01]  /*15440*/  MUFU.EX2 R26, R75 ;  /* 0x0000004b001a7308 */ /* 0x000f220000000800 */
[----:B------:R-:W-:Y:S01]  /*15450*/  F2FP.BF16.F32.PACK_AB R169, R40, R169 ;  /* 0x000000a928a9723e */ /* 0x000fe200000010ff */
[----:B------:R-:W-:Y:S01]  /*15460*/  FADD.FTZ R30, R152, R25 ;  /* 0x00000019981e7221 */ /* 0x000fe20000010000 */
[----:B------:R-:W-:Y:S01]  /*15470*/  FADD.FTZ R32, R20, R11 ;  /* 0x0000000b14207221 */ /* 0x000fe20000010000 */
[C---:B------:R-:W-:Y:S01]  /*15480*/  F2FP.BF16.F32.PACK_AB R152, R155.reuse, R152 ;  /* 0x000000989b98723e */ /* 0x040fe200000010ff */
[----:B------:R-:W-:Y:S01]  /*15490*/  FMUL.FTZ R116, R116, R15 ;  /* 0x0000000f74747220 */ /* 0x000fe20000410000 */
[----:B------:R-:W-:Y:S01]  /*154a0*/  FADD.FTZ R11, R155, R30 ;  /* 0x0000001e9b0b7221 */ /* 0x000fe20000010000 */
[----:B------:R-:W-:Y:S01]  /*154b0*/  FADD.FTZ R32, R21, R32 ;  /* 0x0000002015207221 */ /* 0x000fe20000010000 */
[----:B-1----:R-:W-:Y:S01]  /*154c0*/  F2FP.BF16.F32.PACK_AB R155, R4, R3 ;  /* 0x00000003049b723e */ /* 0x002fe200000010ff */
        /* <DEDUP_REMOVED lines=12> */
[----:B------:R-:W-:Y:S01]  /*15590*/  FMUL.FTZ R124, R124, R15 ;  /* 0x0000000f7c7c7220 */ /* 0x000fe20000410000 */
[----:B------:R-:W-:Y:S01]  /*155a0*/  FADD.FTZ R25, R57, R32 ;  /* 0x0000002039197221 */ /* 0x000fe20000010000 */
[C---:B--2---:R-:W-:Y:S01]  /*155b0*/  FADD.FTZ R30, R42.reuse, R11 ;  /* 0x0000000b2a1e7221 */ /* 0x044fe20000010000 */
[----:B------:R-:W-:Y:S01]  /*155c0*/  F2FP.BF16.F32.PACK_AB R157, R42, R157 ;  /* 0x0000009d2a9d723e */ /* 0x000fe200000010ff */
[-C--:B------:R-:W-:Y:S01]  /*155d0*/  FMUL.FTZ R125, R125, R15.reuse ;  /* 0x0000000f7d7d7220 */ /* 0x080fe20000410000 */
[----:B------:R-:W-:Y:S01]  /*155e0*/  FADD.FTZ R32, R158, R25 ;  /* 0x000000199e207221 */ /* 0x000fe20000010000 */
[----:B------:R-:W-:Y:S01]  /*155f0*/  FADD.FTZ R11, R159, R30 ;  /* 0x0000001e9f0b7221 */ /* 0x000fe20000010000 */
[C---:B------:R-:W-:Y:S01]  /*15600*/  F2FP.BF16.F32.PACK_AB R158, R65.reuse, R158 ;  /* 0x0000009e419e723e */ /* 0x040fe200000010ff */
[----:B------:R-:W-:Y:S01]  /*15610*/  FMUL.FTZ R128, R128, R15 ;  /* 0x0000000f80807220 */ /* 0x000fe20000410000 */
[----:B------:R-:W-:Y:S01]  /*15620*/  FADD.FTZ R25, R65, R32 ;  /* 0x0000002041197221 */ /* 0x000fe20000010000 */
[C---:B---3--:R-:W-:Y:S01]  /*15630*/  FADD.FTZ R6, R44.reuse, R11 ;  /* 0x0000000b2c067221 */ /* 0x048fe20000010000 */
[----:B------:R-:W-:Y:S01]  /*15640*/  F2FP.BF16.F32.PACK_AB R159, R44, R159 ;  /* 0x0000009f2c9f723e */ /* 0x000fe200000010ff */
[----:B------:R-:W-:Y:S01]  /*15650*/  FMUL.FTZ R129, R129, R15 ;  /* 0x0000000f81817220 */ /* 0x000fe20000410000 */
[----:B------:R-:W-:Y:S01]  /*15660*/  FADD.FTZ R20, R12, R25 ;  /* 0x000000190c147221 */ /* 0x000fe20000010000 */
[----:B------:R-:W-:Y:S01]  /*15670*/  FADD.FTZ R11, R161, R6 ;  /* 0x00000006a10b7221 */ /* 0x000fe20000010000 */
[----:B----4-:R-:W-:Y:S01]  /*15680*/  F2FP.BF16.F32.PACK_AB R161, R26, R161 ;  /* 0x000000a11aa1723e */ /* 0x010fe200000010ff */
[-C--:B------:R-:W-:Y:S01]  /*15690*/  FMUL.FTZ R132, R132, R15.reuse ;  /* 0x0000000f84847220 */ /* 0x080fe20000410000 */
[----:B------:R-:W-:Y:S01]  /*156a0*/  FADD.FTZ R3, R61, R20 ;  /* 0x000000143d037221 */ /* 0x000fe20000010000 */
[----:B------:R-:W-:Y:S01]  /*156b0*/  FADD.FTZ R11, R26, R11 ;  /* 0x0000000b1a0b7221 */ /* 0x000fe20000010000 */
[----:B------:R-:W-:Y:S01]  /*156c0*/  F2FP.BF16.F32.PACK_AB R167, R77, R86 ;  /* 0x000000564da7723e */ /* 0x000fe200000010ff */
        /* <DEDUP_REMOVED lines=58> */
.L_x_7944:
[----:B------:R-:W-:Y:S05]  /*15a70*/  WARPSYNC.ALL ;  /* 0x0000000000007948 */ /* 0x000fea0003800000 */
[----:B------:R-:W-:Y:S06]  /*15a80*/  BAR.ARV 0x8, 0x120 ;  /* 0x0204800000007b1d */ /* 0x000fec0000002000 */
[----:B------:R-:W-:Y:S05]  /*15a90*/  @!P0 BRA `(.L_x_7955) ;  /* 0x0000000000048947 */ /* 0x000fea0003800000 */
[----:B------:R-:W-:Y:S01]  /*15aa0*/  BPT.TRAP 0x1 ;  /* 0x000000040000795c */ /* 0x000fe20000300000 */
.L_x_7955:
[----:B------:R-:W-:Y:S01]  /*15ab0*/  IMAD R12, R185, 0x8, R2 ;  /* 0x00000008b90c7824 */ /* 0x000fe200078e0202 */
[----:B------:R-:W-:-:S04]  /*15ac0*/  SHF.L.U32 R5, R190, 0x1f, RZ ;  /* 0x0000001fbe057819 */ /* 0x000fc800000006ff */
[----:B------:R0:W1:Y:S01]  /*15ad0*/  SYNCS.PHASECHK.TRANS64.TRYWAIT P2, [R12+URZ+0x28850], R5 ;  /* 0x028850050c0075a7 */ /* 0x000062000804017f */
[----:B------:R-:W-:Y:S05]  /*15ae0*/  @!P0 BRA `(.L_x_7956) ;  /* 0x0000000000048947 */ /* 0x000fea0003800000 */
[----:B------:R-:W-:Y:S01]  /*15af0*/  BPT.TRAP 0x1 ;  /* 0x000000040000795c */ /* 0x000fe20000300000 */
.L_x_7956:
[----:B------:R-:W-:-:S05]  /*15b00*/  VIADD R2, R2, 0x400 ;  /* 0x0000040002027836 */ /* 0x000fca0000000000 */
[----:B------:R-:W-:-:S04]  /*15b10*/  SHF.R.U32.HI R2, RZ, 0x4, R2 ;  /* 0x00000004ff027819 */ /* 0x000fc80000011602 */
[----:B------:R-:W-:-:S04]  /*15b20*/  LOP3.LUT R2, R2, 0x3fff, RZ, 0xc0, !PT ;  /* 0x00003fff02027812 */ /* 0x000fc800078ec0ff */
[----:B------:R-:W-:Y:S01]  /*15b30*/  LOP3.LUT R2, R2, 0x4000000, RZ, 0xfc, !PT ;  /* 0x0400000002027812 */ /* 0x000fe200078efcff */
[----:B-1----:R-:W-:Y:S06]  /*15b40*/  @P2 BRA `(.L_x_7957) ;  /* 0x0000000000082947 */ /* 0x002fec0003800000 */
[----:B------:R-:W1:Y:S02]  /*15b50*/  SYNCS.PHASECHK.TRANS64.TRYWAIT P0, [R12+URZ+0x28850], R5 ;  /* 0x028850050c0075a7 */ /* 0x000e64000800017f */
[----:B-1----:R-:W-:Y:S05]  /*15b60*/  @!P0 BRA `(.L_x_7958) ;  /* 0x0000009c00688947 */ /* 0x002fea0003800000 */
.L_x_7957:
[----:B------:R-:W-:Y:S01]  /*15b70*/  IMAD R10, R185, 0x800, R2 ;  /* 0x00000800b90a7824 */ /* 0x000fe200078e0202 */
[----:B------:R-:W-:Y:S05]  /*15b80*/  WARPSYNC.ALL ;  /* 0x0000000000007948 */ /* 0x000fea0003800000 */
[----:B------:R-:W-:Y:S01]  /*15b90*/  IMAD.MOV.U32 R11, RZ, RZ, 0x40000040 ;  /* 0x40000040ff0b7424 */ /* 0x000fe200078e00ff */
[C---:B------:R-:W-:Y:S01]  /*15ba0*/  R2UR UR6, R10.reuse ;  /* 0x000000000a0672ca */ /* 0x040fe200000e0000 */
[----:B------:R-:W-:Y:S01]  /*15bb0*/  WARPGROUP.ARRIVE ;  /* 0x00000000000079c5 */ /* 0x000fe20000000000 */
[----:B------:R-:W-:Y:S01]  /*15bc0*/  VIADD R14, R10, 0x80 ;  /* 0x000000800a0e7836 */ /* 0x000fe20000000000 */
[----:B------:R-:W2:Y:S01]  /*15bd0*/  SHFL.BFLY PT, R2, R3, 0x2, 0x1f ;  /* 0x0c401f0003027f89 */ /* 0x000ea200000e0000 */
[----:B------:R-:W-:Y:S01]  /*15be0*/  R2UR UR7, R11 ;  /* 0x000000000b0772ca */ /* 0x000fe200000e0000 */
[----:B------:R-:W-:-:S02]  /*15bf0*/  IMAD.MOV.U32 R15, RZ, RZ, 0x40000040 ;  /* 0x40000040ff0f7424 */ /* 0x000fc400078e00ff */
[----:B------:R-:W-:Y:S01]  /*15c00*/  IMAD.MOV.U32 R11, RZ, RZ, 0x40000040 ;  /* 0x40000040ff0b7424 */ /* 0x000fe200078e00ff */
[----:B01----:R-:W0:Y:S01]  /*15c10*/  SHFL.BFLY PT, R5, R4, 0x2, 0x1f ;  /* 0x0c401f0004057f89 */ /* 0x003e2200000e0000 */
[----:B------:R-:W-:Y:S02]  /*15c20*/  IMAD.MOV.U32 R21, RZ, RZ, RZ ;  /* 0x000000ffff157224 */ /* 0x000fe400078e00ff */
[----:B------:R-:W-:Y:S02]  /*15c30*/  VIADD R185, R185, 0x1 ;  /* 0x00000001b9b97836 */ /* 0x000fe40000000000 */
[----:B------:R-:W-:Y:S02]  /*15c40*/  IMAD.MOV.U32 R20, RZ, RZ, -0x800000 ;  /* 0xff800000ff147424 */ /* 0x000fe400078e00ff */
        /* <DEDUP_REMOVED lines=8> */
[----:B--2---:R-:W-:Y:S01]  /*15cd0*/  FADD.FTZ R6, R2, R3 ;  /* 0x0000000302067221 */ /* 0x004fe20000010000 */
[----:B------:R-:W-:Y:S01]  /*15ce0*/  SEL R3, RZ, 0x1, P0 ;  /* 0x00000001ff037807 */ /* 0x000fe20000000000 */
[----:B0-----:R-:W-:-:S03]  /*15cf0*/  FADD.FTZ R5, R5, R4 ;  /* 0x0000000405057221 */ /* 0x001fc60000010000 */
[----:B------:R-:W0:Y:S01]  /*15d00*/  SHFL.BFLY PT, R9, R6, 0x1, 0x1f ;  /* 0x0c201f0006097f89 */ /* 0x000e2200000e0000 */
[----:B------:R-:W-:Y:S01]  /*15d10*/  LOP3.LUT R190, R190, R3, RZ, 0x3c, !PT ;  /* 0x00000003bebe7212 */ /* 0x000fe200078e3cff */
[----:B------:R-:W-:Y:S02]  /*15d20*/  IMAD.MOV.U32 R3, RZ, RZ, -0x800000 ;  /* 0xff800000ff037424 */ /* 0x000fe400078e00ff */
[----:B------:R-:W1:Y:S01]  /*15d30*/  SHFL.BFLY PT, R2, R5, 0x1, 0x1f ;  /* 0x0c201f0005027f89 */ /* 0x000e6200000e0000 */
[----:B0-----:R-:W-:Y:S01]  /*15d40*/  FADD.FTZ R13, R6, R9 ;  /* 0x00000009060d7221 */ /* 0x001fe20000010000 */
[----:B------:R-:W-:-:S04]  /*15d50*/  IMAD.MOV.U32 R6, RZ, RZ, RZ ;  /* 0x000000ffff067224 */ /* 0x000fc800078e00ff */
[----:B------:R-:W-:-:S13]  /*15d60*/  FSETP.NE.FTZ.AND P3, PT, R13, RZ, PT ;  /* 0x000000ff0d00720b */ /* 0x000fda0003f75000 */
[----:B------:R-:W0:Y:S08]  /*15d70*/  @P3 MUFU.LG2 R9, R13 ;  /* 0x0000000d00093308 */ /* 0x000e300000000c00 */
[----:B------:R-:W-:Y:S01]  /*15d80*/  @P3 MUFU.RCP R6, R13 ;  /* 0x0000000d00063308 */ /* 0x000fe20000001000 */
[----:B0-----:R-:W-:Y:S01]  /*15d90*/  @P3 FMUL.FTZ R9, R9, 0.69314718246459960938 ;  /* 0x3f31721809093820 */ /* 0x001fe20000410000 */
[----:B------:R-:W-:-:S02]  /*15da0*/  WARPGROUP.DEPBAR.LE gsb0, 0x0 ;  /* 0x00008000000079c5 */ /* 0x000fc40000010000 */
        /* <DEDUP_REMOVED lines=33> */
[----:B------:R-:W-:Y:S02]  /*15fc0*/  WARPGROUP.DEPBAR.LE gsb0, 0x0 ;  /* 0x00008000000079c5 */ /* 0x000fe40000010000 */
[----:B------:R-:W-:-:S10]  /*15fd0*/  WARPGROUP.ARRIVE ;  /* 0x00000000000079c5 */ /* 0x000fd40000000000 */
[----:B------:R-:W-:Y:S01]  /*15fe0*/  HGMMA.64x128x16.F32.BF16 R88, R160, gdesc[UR4].tnspB, R88, gsb0 ;  /* 0x41e00004a0587df0 */ /* 0x000fe20008001858 */
[----:B------:R-:W-:Y:S01]  /*15ff0*/  R2UR UR6, R10 ;  /* 0x000000000a0672ca */ /* 0x000fe200000e0000 */
[----:B------:R-:W-:Y:S01]  /*16000*/  @!P1 VIADD R10, R12, 0x28860 ;  /* 0x000288600c0a9836 */ /* 0x000fe20000000000 */
[----:B------:R-:W-:Y:S01]  /*16010*/  R2UR UR7, R11 ;  /* 0x000000000b0772ca */ /* 0x000fe200000e0000 */
[----:B-1----:R-:W-:-:S03]  /*16020*/  FADD.FTZ R11, R5, R2 ;  /* 0x00000002050b7221 */ /* 0x002fc60000010000 */
[----:B------:R-:W-:Y:S02]  /*16030*/  @!P1 PRMT R10, RZ, 0x654, R10 ;  /* 0x00000654ff0a9816 */ /* 0x000fe4000000000a */
[----:B------:R-:W-:-:S13]  /*16040*/  FSETP.NE.FTZ.AND P2, PT, R11, RZ, PT ;  /* 0x000000ff0b00720b */ /* 0x000fda0003f55000 */
[----:B------:R-:W0:Y:S01]  /*16050*/  @P2 MUFU.LG2 R4, R11 ;  /* 0x0000000b00042308 */ /* 0x000e220000000c00 */
[C---:B------:R-:W-:Y:S01]  /*16060*/  @P2 FMUL.FTZ R2, R0.reuse, 0.69314718246459960938 ;  /* 0x3f31721800022820 */ /* 0x040fe20000410000 */
[----:B------:R-:W-:-:S04]  /*16070*/  @P3 FMUL.FTZ R0, R0, 0.69314718246459960938 ;  /* 0x3f31721800003820 */ /* 0x000fc80000410000 */
[----:B------:R-:W-:Y:S02]  /*16080*/  @P3 FFMA.FTZ R3, R0, R8, R9 ;  /* 0x0000000800033223 */ /* 0x000fe40000010009 */
[----:B------:R-:W1:Y:S01]  /*16090*/  @P2 MUFU.RCP R21, R11 ;  /* 0x0000000b00152308 */ /* 0x000e620000001000 */
[----:B0-----:R-:W-:-:S04]  /*160a0*/  @P2 FMUL.FTZ R5, R4, 0.69314718246459960938 ;  /* 0x3f31721804052820 */ /* 0x001fc80000410000 */
[----:B------:R-:W-:Y:S01]  /*160b0*/  @P2 FFMA.FTZ R20, R2, R7, R5 ;  /* 0x0000000702142223 */ /* 0x000fe20000010005 */
[----:B------:R-:W-:Y:S02]  /*160c0*/  WARPGROUP.DEPBAR.LE gsb0, 0x0 ;  /* 0x00008000000079c5 */ /* 0x000fe40000010000 */
[----:B------:R-:W-:-:S06]  /*160d0*/  WARPGROUP.ARRIVE ;  /* 0x00000000000079c5 */ /* 0x000fcc0000000000 */
[----:B------:R-:W-:Y:S03]  /*160e0*/  HGMMA.64x128x16.F32.BF16 R88, R164, gdesc[UR4].tnspB, R88, gsb0 ;  /* 0x41e00004a4587df0 */ /* 0x000fe60008001858 */
        /* <DEDUP_REMOVED lines=67> */
.L_x_7853:
[----:B------:R-:W-:Y:S05]  /*16520*/  WARPSYNC.ALL ;  /* 0x0000000000007948 */ /* 0x000fea0003800000 */
[----:B------:R-:W1:Y:S08]  /*16530*/  S2UR UR5, SR_CgaCtaId ;  /* 0x00000000000579c3 */ /* 0x000e700000008800 */
[----:B------:R-:W-:Y:S06]  /*16540*/  BAR.SYNC.DEFER_BLOCKING 0x5, 0x120 ;  /* 0x0144800000007b1d */ /* 0x000fec0000010000 */
[----:B------:R-:W-:Y:S01]  /*16550*/  UMOV UR4, 0x400 ;  /* 0x0000040000047882 */ /* 0x000fe20000000000 */
[----:B------:R-:W-:Y:S01]  /*16560*/  BSSY B0, `(.L_x_7959) ;  /* 0x00001c7000007945 */ /* 0x000fe20003800000 */
[----:B-1----:R-:W-:-:S06]  /*16570*/  ULEA UR4, UR5, UR4, 0x18 ;  /* 0x0000000405047291 */ /* 0x002fcc000f8ec03f */
[----:B------:R-:W-:-:S05]  /*16580*/  IMAD.U32 R2, RZ, RZ, UR4 ;  /* 0x00000004ff027e24 */ /* 0x000fca000f8e00ff */
[----:B------:R1:W2:Y:S01]  /*16590*/  LDS.128 R192, [R2+0x288d0] ;  /* 0x0288d00002c07984 */ /* 0x0002a20000000c00 */
[----:B------:R-:W-:Y:S06]  /*165a0*/  BAR.ARV 0x4, 0x120 ;  /* 0x0104800000007b1d */ /* 0x000fec0000002000 */
[----:B------:R-:W-:Y:S05]  /*165b0*/  @P1 BRA `(.L_x_7960) ;  /* 0x0000001000a81947 */ /* 0x000fea0003800000 */
[----:B------:R-:W3:Y:S01]  /*165c0*/  S2R R5, SR_SWINHI ;  /* 0x0000000000057919 */ /* 0x000ee20000002f00 */
        /* <DEDUP_REMOVED lines=9> */
[----:B------:R-:W-:Y:S02]  /*16660*/  MOV R36, R2 ;  /* 0x0000000200247202 */ /* 0x000fe40000000f00 */
[----:B---3--:R-:W-:-:S03]  /*16670*/  MOV R37, R5 ;  /* 0x0000000500257202 */ /* 0x008fc60000000f00 */
[----:B------:R-:W-:-:S03]  /*16680*/  IMAD.WIDE R8, R232, 0x2, R36 ;  /* 0x00000002e8087825 */ /* 0x000fc600078e0224 */
[C---:B------:R-:W-:Y:S02]  /*16690*/  IADD3 R91, P5, R8.reuse, 0x20, RZ ;  /* 0x00000020085b7810 */ /* 0x040fe40007fbe0ff */
[C---:B------:R-:W-:Y:S02]  /*166a0*/  LOP3.LUT R29, R8.reuse, 0x380, RZ, 0xc0, !PT ;  /* 0x00000380081d7812 */ /* 0x040fe400078ec0ff */
[----:B------:R-:W-:Y:S01]  /*166b0*/  IADD3 R93, P0, R8, 0x40, RZ ;  /* 0x00000040085d7810 */ /* 0x000fe20007f1e0ff */
[--C-:B------:R-:W-:Y:S01]  /*166c0*/  IMAD.X R5, RZ, RZ, R9.reuse, P5 ;  /* 0x000000ffff057224 */ /* 0x100fe200028e0609 */
[----:B------:R-:W-:Y:S02]  /*166d0*/  LOP3.LUT R4, R91, 0x380, RZ, 0xc0, !PT ;  /* 0x000003805b047812 */ /* 0x000fe400078ec0ff */
[----:B------:R-:W-:Y:S01]  /*166e0*/  SHF.R.U64 R29, R29, 0x3, RZ ;  /* 0x000000031d1d7819 */ /* 0x000fe200000012ff */
[----:B------:R-:W-:Y:S01]  /*166f0*/  IMAD.X R7, RZ, RZ, R9, P0 ;  /* 0x000000ffff077224 */ /* 0x000fe200000e0609 */
[----:B------:R-:W-:-:S02]  /*16700*/  LOP3.LUT R6, R93, 0x380, RZ, 0xc0, !PT ;  /* 0x000003805d067812 */ /* 0x000fc400078ec0ff */
        /* <DEDUP_REMOVED lines=9> */
[--C-:B------:R-:W-:Y:S01]  /*167a0*/  IMAD.X R27, RZ, RZ, R9.reuse, P4 ;  /* 0x000000ffff1b7224 */ /* 0x100fe200020e0609 */
[----:B------:R-:W-:Y:S01]  /*167b0*/  LOP3.LUT R8, R29, R8, RZ, 0x3c, !PT ;  /* 0x000000081d087212 */ /* 0x000fe200078e3cff */
[----:B------:R-:W-:Y:S01]  /*167c0*/  IMAD.X R29, RZ, RZ, R9, P5 ;  /* 0x000000ffff1d7224 */ /* 0x000fe200028e0609 */
[----:B------:R-:W-:-:S02]  /*167d0*/  SHF.R.U64 R6, R6, 0x3, RZ ;  /* 0x0000000306067819 */ /* 0x000fc400000012ff */
[----:B------:R-:W-:Y:S02]  /*167e0*/  LOP3.LUT R4, R4, R91, RZ, 0x3c, !PT ;  /* 0x0000005b04047212 */ /* 0x000fe400078e3cff */
[----:B------:R-:W-:Y:S02]  /*167f0*/  LOP3.LUT R26, R101, 0x380, RZ, 0xc0, !PT ;  /* 0x00000380651a7812 */ /* 0x000fe400078ec0ff */
[----:B------:R-:W-:Y:S02]  /*16800*/  LOP3.LUT R12, R95, 0x380, RZ, 0xc0, !PT ;  /* 0x000003805f0c7812 */ /* 0x000fe400078ec0ff */
[----:B------:R-:W-:Y:S02]  /*16810*/  LOP3.LUT R14, R97, 0x380, RZ, 0xc0, !PT ;  /* 0x00000380610e7812 */ /* 0x000fe400078ec0ff */
[----:B------:R-:W-:Y:S02]  /*16820*/  MOV R91, R8 ;  /* 0x00000008005b7202 */ /* 0x000fe40000000f00 */
[----:B------:R-:W-:-:S02]  /*16830*/  LOP3.LUT R24, R99, 0x380, RZ, 0xc0, !PT ;  /* 0x0000038063187812 */ /* 0x000fc400078ec0ff */
[----:B------:R-:W-:Y:S02]  /*16840*/  LOP3.LUT R28, R103, 0x380, RZ, 0xc0, !PT ;  /* 0x00000380671c7812 */ /* 0x000fe400078ec0ff */
[----:B------:R-:W-:Y:S02]  /*16850*/  F2FP.BF16.F32.PACK_AB R8, R58, R11 ;  /* 0x0000000b3a08723e */ /* 0x000fe400000010ff */
[----:B------:R-:W-:Y:S02]  /*16860*/  LOP3.LUT R6, R6, R93, RZ, 0x3c, !PT ;  /* 0x0000005d06067212 */ /* 0x000fe400078e3cff */
[----:B------:R-:W-:Y:S02]  /*16870*/  F2FP.BF16.F32.PACK_AB R9, R89, R90 ;  /* 0x0000005a5909723e */ /* 0x000fe400000010ff */
[----:B------:R-:W-:Y:S02]  /*16880*/  F2FP.BF16.F32.PACK_AB R11, R87, R88 ;  /* 0x00000058570b723e */ /* 0x000fe400000010ff */
[----:B------:R-:W-:-:S02]  /*16890*/  SHF.R.U64 R26, R26, 0x3, RZ ;  /* 0x000000031a1a7819 */ /* 0x000fc400000012ff */
[----:B------:R-:W-:Y:S01]  /*168a0*/  SHF.R.U64 R12, R12, 0x3, RZ ;  /* 0x000000030c0c7819 */ /* 0x000fe200000012ff */
[----:B------:R3:W-:Y:S01]  /*168b0*/  STSM.16.M88.4 [R91], R8 ;  /* 0x000000085b007844 */ /* 0x0007e20000000200 */
[----:B------:R-:W-:Y:S02]  /*168c0*/  SHF.R.U64 R14, R14, 0x3, RZ ;  /* 0x000000030e0e7819 */ /* 0x000fe400000012ff */
[----:B------:R-:W-:Y:S02]  /*168d0*/  SHF.R.U64 R24, R24, 0x3, RZ ;  /* 0x0000000318187819 */ /* 0x000fe400000012ff */
[----:B------:R-:W-:Y:S02]  /*168e0*/  SHF.R.U64 R28, R28, 0x3, RZ ;  /* 0x000000031c1c7819 */ /* 0x000fe400000012ff */
[----:B------:R-:W-:Y:S02]  /*168f0*/  MOV R90, R4 ;  /* 0x00000004005a7202 */ /* 0x000fe40000000f00 */
[----:B------:R-:W-:-:S02]  /*16900*/  MOV R89, R6 ;  /* 0x0000000600597202 */ /* 0x000fc40000000f00 */
[----:B------:R-:W-:Y:S02]  /*16910*/  LOP3.LUT R26, R26, R101, RZ, 0x3c, !PT ;  /* 0x000000651a1a7212 */ /* 0x000fe400078e3cff */
[----:B------:R-:W-:Y:S02]  /*16920*/  F2FP.BF16.F32.PACK_AB R4, R50, R49 ;  /* 0x000000313204723e */ /* 0x000fe400000010ff */
[----:B------:R-:W-:Y:S02]  /*16930*/  F2FP.BF16.F32.PACK_AB R5, R85, R86 ;  /* 0x000000565505723e */ /* 0x000fe400000010ff */
[----:B------:R-:W-:Y:S02]  /*16940*/  F2FP.BF16.F32.PACK_AB R6, R57, R48 ;  /* 0x000000303906723e */ /* 0x000fe400000010ff */
[----:B------:R-:W-:Y:S02]  /*16950*/  F2FP.BF16.F32.PACK_AB R7, R83, R84 ;  /* 0x000000545307723e */ /* 0x000fe400000010ff */
[----:B------:R-:W-:-:S02]  /*16960*/  LOP3.LUT R12, R12, R95, RZ, 0x3c, !PT ;  /* 0x0000005f0c0c7212 */ /* 0x000fc400078e3cff */
[----:B------:R-:W-:Y:S01]  /*16970*/  LOP3.LUT R14, R14, R97, RZ, 0x3c, !PT ;  /* 0x000000610e0e7212 */ /* 0x000fe200078e3cff */
[----:B------:R-:W-:Y:S01]  /*16980*/  STSM.16.M88.4 [R90], R4 ;  /* 0x000000045a007844 */ /* 0x000fe20000000200 */
[----:B---3--:R-:W-:Y:S02]  /*16990*/  F2FP.BF16.F32.PACK_AB R8, R56, R47 ;  /* 0x0000002f3808723e */ /* 0x008fe400000010ff */
[----:B------:R-:W-:Y:S02]  /*169a0*/  F2FP.BF16.F32.PACK_AB R9, R81, R82 ;  /* 0x000000525109723e */ /* 0x000fe400000010ff */
[----:B------:R-:W-:Y:S02]  /*169b0*/  F2FP.BF16.F32.PACK_AB R10, R55, R46 ;  /* 0x0000002e370a723e */ /* 0x000fe400000010ff */
[----:B------:R-:W-:Y:S02]  /*169c0*/  F2FP.BF16.F32.PACK_AB R11, R79, R80 ;  /* 0x000000504f0b723e */ /* 0x000fe400000010ff */
[----:B------:R-:W-:-:S02]  /*169d0*/  LOP3.LUT R24, R24, R99, RZ, 0x3c, !PT ;  /* 0x0000006318187212 */ /* 0x000fc400078e3cff */
[----:B------:R-:W-:Y:S01]  /*169e0*/  LOP3.LUT R28, R28, R103, RZ, 0x3c, !PT ;  /* 0x000000671c1c7212 */ /* 0x000fe200078e3cff */
[----:B------:R3:W-:Y:S01]  /*169f0*/  STSM.16.M88.4 [R89], R8 ;  /* 0x0000000859007844 */ /* 0x0007e20000000200 */
[----:B------:R-:W-:Y:S02]  /*16a00*/  MOV R58, R26 ;  /* 0x0000001a003a7202 */ /* 0x000fe40000000f00 */
[----:B------:R-:W-:Y:S02]  /*16a10*/  MOV R88, R12 ;  /* 0x0000000c00587202 */ /* 0x000fe40000000f00 */
[----:B------:R-:W-:Y:S02]  /*16a20*/  MOV R87, R14 ;  /* 0x0000000e00577202 */ /* 0x000fe40000000f00 */
[----:B------:R-:W-:Y:S02]  /*16a30*/  F2FP.BF16.F32.PACK_AB R26, R51, R42 ;  /* 0x0000002a331a723e */ /* 0x000fe400000010ff */
[----:B------:R-:W-:-:S02]  /*16a40*/  MOV R59, R24 ;  /* 0x00000018003b7202 */ /* 0x000fc40000000f00 */
[----:B------:R-:W-:Y:S02]  /*16a50*/  F2FP.BF16.F32.PACK_AB R12, R54, R45 ;  /* 0x0000002d360c723e */ /* 0x000fe400000010ff */
[----:B------:R-:W-:Y:S02]  /*16a60*/  F2FP.BF16.F32.PACK_AB R13, R77, R78 ;  /* 0x0000004e4d0d723e */ /* 0x000fe400000010ff */
[----:B------:R-:W-:Y:S01]  /*16a70*/  F2FP.BF16.F32.PACK_AB R14, R53, R44 ;  /* 0x0000002c350e723e */ /* 0x000fe200000010ff */
[----:B------:R-:W-:Y:S01]  /*16a80*/  IMAD.MOV.U32 R44, RZ, RZ, RZ ;  /* 0x000000ffff2c7224 */ /* 0x000fe200078e00ff */
[----:B------:R-:W-:Y:S02]  /*16a90*/  F2FP.BF16.F32.PACK_AB R15, R75, R76 ;  /* 0x0000004c4b0f723e */ /* 0x000fe400000010ff */
[----:B------:R-:W-:Y:S02]  /*16aa0*/  MOV R42, R28 ;  /* 0x0000001c002a7202 */ /* 0x000fe40000000f00 */
[----:B------:R-:W-:Y:S01]  /*16ab0*/  F2FP.BF16.F32.PACK_AB R24, R52, R43 ;  /* 0x0000002b3418723e */ /* 0x000fe200000010ff */
[----:B------:R4:W-:Y:S01]  /*16ac0*/  STSM.16.M88.4 [R88], R12 ;  /* 0x0000000c58007844 */ /* 0x0009e20000000200 */
[----:B------:R-:W-:-:S02]  /*16ad0*/  F2FP.BF16.F32.PACK_AB R25, R73, R74 ;  /* 0x0000004a4919723e */ /* 0x000fc400000010ff */
[----:B------:R-:W-:Y:S02]  /*16ae0*/  F2FP.BF16.F32.PACK_AB R27, R71, R72 ;  /* 0x00000048471b723e */ /* 0x000fe400000010ff */
[----:B------:R-:W-:Y:S02]  /*16af0*/  F2FP.BF16.F32.PACK_AB R28, R40, R31 ;  /* 0x0000001f281c723e */ /* 0x000fe400000010ff */
[----:B------:R-:W-:Y:S01]  /*16b00*/  ISETP.NE.U32.AND P2, PT, RZ, UR4, PT ;  /* 0x00000004ff007c0c */ /* 0x000fe2000bf45070 */
[----:B------:R4:W-:Y:S01]  /*16b10*/  STSM.16.M88.4 [R87], R24 ;  /* 0x0000001857007844 */ /* 0x0009e20000000200 */
[----:B---3--:R-:W-:Y:S02]  /*16b20*/  IADD3 R8, P0, R220, UR4, RZ ;  /* 0x00000004dc087c10 */ /* 0x008fe4000ff1e0ff */
[----:B------:R-:W-:Y:S02]  /*16b30*/  F2FP.BF16.F32.PACK_AB R29, R69, R70 ;  /* 0x00000046451d723e */ /* 0x000fe400000010ff */
[----:B------:R-:W-:-:S02]  /*16b40*/  F2FP.BF16.F32.PACK_AB R31, R67, R68 ;  /* 0x00000044431f723e */ /* 0x000fc400000010ff */
[----:B------:R-:W-:Y:S02]  /*16b50*/  F2FP.BF16.F32.PACK_AB R4, R39, R38 ;  /* 0x000000262704723e */ /* 0x000fe400000010ff */
[----:B------:R-:W-:Y:S01]  /*16b60*/  F2FP.BF16.F32.PACK_AB R5, R61, R62 ;  /* 0x0000003e3d05723e */ /* 0x000fe200000010ff */
[----:B------:R4:W-:Y:S01]  /*16b70*/  STSM.16.M88.4 [R59], R28 ;  /* 0x0000001c3b007844 */ /* 0x0009e20000000200 */
[----:B------:R-:W-:Y:S02]  /*16b80*/  F2FP.BF16.F32.PACK_AB R6, R21, R0 ;  /* 0x000000001506723e */ /* 0x000fe400000010ff */
[----:B------:R-:W-:Y:S01]  /*16b90*/  F2FP.BF16.F32.PACK_AB R7, R151, R60 ;  /* 0x0000003c9707723e */ /* 0x000fe200000010ff */
[----:B------:R4:W-:Y:S01]  /*16ba0*/  STSM.16.M88.4 [R58], R32 ;  /* 0x000000203a007844 */ /* 0x0009e20000000200 */
        /* <DEDUP_REMOVED lines=11> */
[----:B------:R4:W5:Y:S01]  /*16c60*/  @P2 LDG.E R44, desc[UR40][R8.64] ;  /* 0x00000028082c2981 */ /* 0x000962000c1e1900 */
[----:B------:R-:W-:-:S03]  /*16c70*/  IMAD.IADD R11, R16, 0x1, R202 ;  /* 0x00000001100b7824 */ /* 0x000fc600078e02ca */
[----:B------:R4:W5:Y:S01]  /*16c80*/  @P0 LDG.E R49, desc[UR40][R220.64] ;  /* 0x00000028dc310981 */ /* 0x000962000c1e1900 */
[----:B------:R-:W-:Y:S01]  /*16c90*/  IMAD.WIDE R36, R11, 0x2, R36 ;  /* 0x000000020b247825 */ /* 0x000fe200078e0224 */
[----:B------:R-:W-:Y:S06]  /*16ca0*/  @P0 BRA `(.L_x_7961) ;  /* 0x0000000000100947 */ /* 0x000fec0003800000 */
[----:B------:R-:W-:Y:S05]  /*16cb0*/  @!P2 BRA `(.L_x_7961) ;  /* 0x00000000000ca947 */ /* 0x000fea0003800000 */
[----:B------:R-:W3:Y:S04]  /*16cc0*/  LDG.E R0, desc[UR40][R8.64] ;  /* 0x0000002808007981 */ /* 0x000ee8000c1e1900 */
[----:B-----5:R-:W3:Y:S02]  /*16cd0*/  LDG.E R49, desc[UR40][R8.64+0x4] ;  /* 0x0000042808317981 */ /* 0x020ee4000c1e1900 */
[----:B---3--:R-:W-:-:S07]  /*16ce0*/  IMAD.IADD R49, R49, 0x1, -R0 ;  /* 0x0000000131317824 */ /* 0x008fce00078e0a00 */
.L_x_7961:
[----:B------:R-:W-:Y:S01]  /*16cf0*/  SHF.R.S32.HI R48, RZ, 0x1f, R218 ;  /* 0x0000001fff307819 */ /* 0x000fe200000114da */
[----:B------:R-:W-:Y:S01]  /*16d00*/  ULDC.64 UR4, c[0x0][0xb70] ;  /* 0x0002dc0000047ab9 */ /* 0x000fe20000000a00 */
[--C-:B-----5:R-:W-:Y:S01]  /*16d10*/  SHF.R.S32.HI R45, RZ, 0x1f, R44.reuse ;  /* 0x0000001fff2d7819 */ /* 0x120fe2000001142c */
[----:B------:R-:W-:Y:S01]  /*16d20*/  IMAD R10, R224, 0x80, R213 ;  /* 0x00000080e00a7824 */ /* 0x000fe200078e02d5 */
[----:B------:R-:W-:Y:S01]  /*16d30*/  SEL R225, R225, RZ, !P2 ;  /* 0x000000ffe1e17207 */ /* 0x000fe20005000000 */
[----:B----4-:R-:W-:Y:S01]  /*16d40*/  IMAD R7, R48, UR4, RZ ;  /* 0x0000000430077c24 */ /* 0x010fe2000f8e02ff */
[----:B------:R-:W-:Y:S01]  /*16d50*/  SEL R51, R222, RZ, !P2 ;  /* 0x000000ffde337207 */ /* 0x000fe20005000000 */
[----:B------:R-:W-:Y:S01]  /*16d60*/  IMAD.WIDE.U32 R4, R218, UR4, R44 ;  /* 0x00000004da047c25 */ /* 0x000fe2000f8e002c */
[C---:B------:R-:W-:Y:S02]  /*16d70*/  IADD3 R9, P0, R36.reuse, 0x1000, RZ ;  /* 0x0000100024097810 */ /* 0x040fe40007f1e0ff */
[----:B------:R-:W-:Y:S01]  /*16d80*/  IADD3 R25, P2, R36, 0x3000, RZ ;  /* 0x0000300024197810 */ /* 0x000fe20007f5e0ff */
[----:B------:R-:W-:Y:S01]  /*16d90*/  IMAD R7, R218, UR5, R7 ;  /* 0x00000005da077c24 */ /* 0x000fe2000f8e0207 */
[----:B------:R-:W-:Y:S01]  /*16da0*/  ULDC.64 UR4, c[0x0][0xb78] ;  /* 0x0002de0000047ab9 */ /* 0x000fe20000000a00 */
[----:B------:R-:W-:Y:S01]  /*16db0*/  LOP3.LUT R8, R9, 0x380, RZ, 0xc0, !PT ;  /* 0x0000038009087812 */ /* 0x000fe200078ec0ff */
[----:B------:R-:W-:Y:S01]  /*16dc0*/  IMAD R0, R225, UR4, RZ ;  /* 0x00000004e1007c24 */ /* 0x000fe2000f8e02ff */
[----:B------:R-:W-:Y:S01]  /*16dd0*/  IADD3 R13, P1, R36, 0x2000, RZ ;  /* 0x00002000240d7810 */ /* 0x000fe20007f3e0ff */
[----:B------:R-:W-:Y:S01]  /*16de0*/  IMAD.IADD R5, R5, 0x1, R7 ;  /* 0x0000000105057824 */ /* 0x000fe200078e0207 */
[----:B------:R-:W-:Y:S01]  /*16df0*/  SHF.R.S32.HI R7, RZ, 0x1f, R10 ;  /* 0x0000001fff077819 */ /* 0x000fe2000001140a */
[----:B------:R-:W-:Y:S01]  /*16e00*/  IMAD R6, R51, UR5, R0 ;  /* 0x0000000533067c24 */ /* 0x000fe2000f8e0200 */
[----:B------:R-:W-:Y:S01]  /*16e10*/  LOP3.LUT R24, R25, 0x380, RZ, 0xc0, !PT ;  /* 0x0000038019187812 */ /* 0x000fe200078ec0ff */
[----:B------:R-:W-:Y:S01]  /*16e20*/  IMAD.WIDE.U32 R4, R51, UR4, R4 ;  /* 0x0000000433047c25 */ /* 0x000fe2000f8e0004 */
[----:B------:R-:W-:Y:S01]  /*16e30*/  ULDC.64 UR4, c[0x0][0xb40] ;  /* 0x0002d00000047ab9 */ /* 0x000fe20000000a00 */
[----:B------:R-:W-:-:S02]  /*16e40*/  SHF.R.U64 R8, R8, 0x3, RZ ;  /* 0x0000000308087819 */ /* 0x000fc400000012ff */
[----:B------:R-:W-:Y:S02]  /*16e50*/  LOP3.LUT R12, R13, 0x380, RZ, 0xc0, !PT ;  /* 0x000003800d0c7812 */ /* 0x000fe400078ec0ff */
[----:B------:R-:W-:Y:S02]  /*16e60*/  IADD3 R0, P4, R10, R4, RZ ;  /* 0x000000040a007210 */ /* 0x000fe40007f9e0ff */
[----:B------:R-:W-:Y:S02]  /*16e70*/  SHF.R.U64 R24, R24, 0x3, RZ ;  /* 0x0000000318187819 */ /* 0x000fe400000012ff */
[----:B------:R-:W-:Y:S02]  /*16e80*/  IADD3.X R7, R7, R5, R6, P4, !PT ;  /* 0x0000000507077210 */ /* 0x000fe400027fe406 */
[----:B------:R-:W-:Y:S02]  /*16e90*/  LEA R46, P5, R0, UR4, 0x2 ;  /* 0x00000004002e7c11 */ /* 0x000fe4000f8a10ff */
[----:B------:R-:W-:Y:S01]  /*16ea0*/  LOP3.LUT R8, R8, R9, RZ, 0x3c, !PT ;  /* 0x0000000908087212 */ /* 0x000fe200078e3cff */
[----:B------:R-:W-:Y:S01]  /*16eb0*/  IMAD.X R9, RZ, RZ, R37, P0 ;  /* 0x000000ffff097224 */ /* 0x000fe200000e0625 */
[----:B------:R-:W-:-:S02]  /*16ec0*/  SHF.R.U64 R12, R12, 0x3, RZ ;  /* 0x000000030c0c7819 */ /* 0x000fc400000012ff */
[----:B------:R-:W-:Y:S01]  /*16ed0*/  LEA.HI.X R47, R0, UR5, R7, 0x2, P5 ;  /* 0x00000005002f7c11 */ /* 0x000fe2000a8f1407 */
[----:B------:R-:W-:Y:S01]  /*16ee0*/  VIADD R0, R10, 0x8 ;  /* 0x000000080a007836 */ /* 0x000fe20000000000 */
[----:B------:R-:W-:Y:S01]  /*16ef0*/  LOP3.LUT R24, R24, R25, RZ, 0x3c, !PT ;  /* 0x0000001918187212 */ /* 0x000fe200078e3cff */
[----:B------:R-:W-:Y:S01]  /*16f00*/  IMAD.X R25, RZ, RZ, R37, P2 ;  /* 0x000000ffff197224 */ /* 0x000fe200010e0625 */
[----:B------:R-:W-:Y:S01]  /*16f10*/  LOP3.LUT P0, RZ, R227, 0x3, RZ, 0xc0, !PT ;  /* 0x00000003e3ff7812 */ /* 0x000fe2000780c0ff */
[----:B------:R-:W-:Y:S01]  /*16f20*/  ULDC.64 UR4, c[0x0][0xaa0] ;  /* 0x0002a80000047ab9 */ /* 0x000fe20000000a00 */
[C---:B------:R-:W-:Y:S02]  /*16f30*/  IADD3 R29, P3, R36.reuse, 0x4000, RZ ;  /* 0x00004000241d7810 */ /* 0x040fe40007f7e0ff */
[C---:B------:R-:W-:Y:S02]  /*16f40*/  IADD3 R33, P4, R36.reuse, 0x5000, RZ ;  /* 0x0000500024217810 */ /* 0x040fe40007f9e0ff */
[----:B------:R-:W-:-:S02]  /*16f50*/  IADD3 R39, P5, R36, 0x6000, RZ ;  /* 0x0000600024277810 */ /* 0x000fc40007fbe0ff */
[----:B------:R-:W-:Y:S01]  /*16f60*/  LOP3.LUT R12, R12, R13, RZ, 0x3c, !PT ;  /* 0x0000000d0c0c7212 */ /* 0x000fe200078e3cff */
[--C-:B------:R-:W-:Y:S01]  /*16f70*/  IMAD.X R13, RZ, RZ, R37.reuse, P1 ;  /* 0x000000ffff0d7224 */ /* 0x100fe200008e0625 */
[----:B------:R-:W-:Y:S02]  /*16f80*/  IADD3 R7, P2, R36, 0x7000, RZ ;  /* 0x0000700024077810 */ /* 0x000fe40007f5e0ff */
[----:B------:R-:W-:Y:S02]  /*16f90*/  ISETP.GE.OR P1, PT, R10, R49, P0 ;  /* 0x000000310a00720c */ /* 0x000fe40000726670 */
[----:B------:R-:W-:Y:S01]  /*16fa0*/  LOP3.LUT R28, R29, 0x380, RZ, 0xc0, !PT ;  /* 0x000003801d1c7812 */ /* 0x000fe200078ec0ff */
[----:B------:R-:W-:Y:S01]  /*16fb0*/  IMAD.X R41, RZ, RZ, R37, P2 ;  /* 0x000000ffff297224 */ /* 0x000fe200010e0625 */
[----:B------:R-:W-:Y:S02]  /*16fc0*/  LOP3.LUT R32, R33, 0x380, RZ, 0xc0, !PT ;  /* 0x0000038021207812 */ /* 0x000fe400078ec0ff */
[----:B------:R-:W-:-:S02]  /*16fd0*/  LOP3.LUT R38, R39, 0x380, RZ, 0xc0, !PT ;  /* 0x0000038027267812 */ /* 0x000fc400078ec0ff */
[----:B------:R-:W-:Y:S02]  /*16fe0*/  LOP3.LUT R5, R36, 0x380, RZ, 0xc0, !PT ;  /* 0x0000038024057812 */ /* 0x000fe400078ec0ff */
[----:B------:R-:W-:Y:S02]  /*16ff0*/  ISETP.GE.OR P0, PT, R0, R49, P0 ;  /* 0x000000310000720c */ /* 0x000fe40000706670 */
[----:B------:R-:W-:Y:S01]  /*17000*/  LOP3.LUT R0, R7, 0x380, RZ, 0xc0, !PT ;  /* 0x0000038007007812 */ /* 0x000fe200078ec0ff */
[----:B------:R3:W-:Y:S01]  /*17010*/  @!P1 STG.E desc[UR40][R46.64], R20 ;  /* 0x000000142e009986 */ /* 0x0007e2000c101928 */
[----:B------:R-:W-:Y:S02]  /*17020*/  SHF.R.U64 R28, R28, 0x3, RZ ;  /* 0x000000031c1c7819 */ /* 0x000fe400000012ff */
[----:B------:R-:W-:Y:S02]  /*17030*/  SHF.R.U64 R32, R32, 0x3, RZ ;  /* 0x0000000320207819 */ /* 0x000fe400000012ff */
[----:B------:R-:W-:-:S02]  /*17040*/  SHF.R.U64 R38, R38, 0x3, RZ ;  /* 0x0000000326267819 */ /* 0x000fc400000012ff */
        /* <DEDUP_REMOVED lines=27> */
[----:B---3--:R-:W-:-:S02]  /*17200*/  IMAD.MOV.U32 R20, RZ, RZ, R16 ;  /* 0x000000ffff147224 */ /* 0x008fc400078e0010 */
[----:B------:R-:W-:Y:S02]  /*17210*/  IMAD.MOV.U32 R21, RZ, RZ, R17 ;  /* 0x000000ffff157224 */ /* 0x000fe400078e0011 */
[C---:B------:R-:W-:Y:S02]  /*17220*/  IMAD R45, R44.reuse, UR5, R45 ;  /* 0x000000052c2d7c24 */ /* 0x040fe4000f8e022d */
[----:B------:R-:W-:Y:S01]  /*17230*/  IMAD.WIDE.U32 R20, R44, UR4, R20 ;  /* 0x000000042c147c25 */ /* 0x000fe2000f8e0014 */
[----:B------:R-:W-:-:S03]  /*17240*/  ULDC.64 UR4, c[0x0][0xae0] ;  /* 0x0002b80000047ab9 */ /* 0x000fc60000000a00 */
[----:B------:R-:W-:Y:S02]  /*17250*/  IMAD R49, R224, -0x80, R49 ;  /* 0xffffff80e0317824 */ /* 0x000fe400078e0231 */
[----:B------:R-:W-:Y:S02]  /*17260*/  IMAD.IADD R21, R21, 0x1, R45 ;  /* 0x0000000115157824 */ /* 0x000fe400078e022d */
[----:B----4-:R-:W-:Y:S01]  /*17270*/  IMAD R3, R48, UR4, RZ ;  /* 0x0000000430037c24 */ /* 0x010fe2000f8e02ff */
[----:B------:R-:W-:Y:S01]  /*17280*/  ISETP.GE.AND P3, PT, R18, R49, PT ;  /* 0x000000311200720c */ /* 0x000fe20003f66270 */
[----:B------:R-:W-:-:S04]  /*17290*/  IMAD.WIDE.U32 R20, R218, UR4, R20 ;  /* 0x00000004da147c25 */ /* 0x000fc8000f8e0014 */
[----:B------:R-:W-:Y:S01]  /*172a0*/  IMAD R3, R218, UR5, R3 ;  /* 0x00000005da037c24 */ /* 0x000fe2000f8e0203 */
[----:B------:R-:W-:Y:S01]  /*172b0*/  ULDC.64 UR4, c[0x0][0xae8] ;  /* 0x0002ba0000047ab9 */ /* 0x000fe20000000a00 */
[----:B------:R-:W-:Y:S02]  /*172c0*/  VIADD R0, R2, 0x28820 ;  /* 0x0002882002007836 */ /* 0x000fe40000000000 */
[----:B------:R-:W-:Y:S02]  /*172d0*/  IMAD R44, R225, UR4, RZ ;  /* 0x00000004e12c7c24 */ /* 0x000fe4000f8e02ff */
[----:B------:R-:W-:Y:S01]  /*172e0*/  IMAD.IADD R21, R21, 0x1, R3 ;  /* 0x0000000115157824 */ /* 0x000fe200078e0203 */
[----:B------:R-:W-:Y:S01]  /*172f0*/  PRMT R0, RZ, 0x654, R0 ;  /* 0x00000654ff007816 */ /* 0x000fe20000000000 */
[C---:B------:R-:W-:Y:S01]  /*17300*/  IMAD R3, R51.reuse, UR5, R44 ;  /* 0x0000000533037c24 */ /* 0x040fe2000f8e022c */
[----:B------:R-:W-:Y:S01]  /*17310*/  BSSY B1, `(.L_x_7962) ;  /* 0x0000018000017945 */ /* 0x000fe20003800000 */
[----:B------:R-:W-:Y:S01]  /*17320*/  IMAD.WIDE.U32 R46, R51, UR4, R20 ;  /* 0x00000004332e7c25 */ /* 0x000fe2000f8e0014 */
[----:B0-----:R0:W-:Y:S01]  /*17330*/  SYNCS.ARRIVE.TRANS64.RED.A1T0 RZ, [R0+URZ], RZ ;  /* 0x000000ff00ff79a7 */ /* 0x0011e2000810043f */
[----:B------:R-:W-:-:S02]  /*17340*/  ISETP.GE.AND P0, PT, R188, R49, PT ;  /* 0x00000031bc00720c */ /* 0x000fc40003f06270 */
[-C--:B------:R-:W-:Y:S01]  /*17350*/  ISETP.GE.AND P1, PT, R187, R49.reuse, PT ;  /* 0x00000031bb00720c */ /* 0x080fe20003f26270 */
[----:B------:R-:W-:Y:S01]  /*17360*/  IMAD.WIDE R44, R224, 0x80, R18 ;  /* 0x00000080e02c7825 */ /* 0x000fe200078e0212 */
[----:B------:R-:W-:-:S03]  /*17370*/  ISETP.GE.AND P2, PT, R189, R49, PT ;  /* 0x00000031bd00720c */ /* 0x000fc60003f46270 */
[----:B------:R-:W-:Y:S01]  /*17380*/  IMAD.IADD R51, R47, 0x1, R3 ;  /* 0x000000012f337824 */ /* 0x000fe200078e0203 */
[----:B0-----:R-:W-:Y:S09]  /*17390*/  @P3 BRA `(.L_x_7963) ;  /* 0x00000000003c3947 */ /* 0x001ff20003800000 */
        /* <DEDUP_REMOVED lines=15> */
.L_x_7963:
[----:B------:R-:W-:Y:S05]  /*17490*/  BSYNC B1 ;  /* 0x0000000000017941 */ /* 0x000fea0003800000 */
.L_x_7962:
[----:B------:R-:W-:Y:S04]  /*174a0*/  BSSY B1, `(.L_x_7964) ;  /* 0x0000013000017945 */ /* 0x000fe80003800000 */
[----:B------:R-:W-:Y:S05]  /*174b0*/  @P0 BRA `(.L_x_7965) ;  /* 0x0000000000440947 */ /* 0x000fea0003800000 */
[----:B------:R-:W-:Y:S01]  /*174c0*/  IADD3 R3, P0, R44, 0x20, RZ ;  /* 0x000000202c037810 */ /* 0x000fe20007f1e0ff */
[----:B------:R-:W-:Y:S01]  /*174d0*/  ULDC.64 UR6, c[0x0][0xad8] ;  /* 0x0002b60000067ab9 */ /* 0x000fe20000000a00 */
[----:B0----5:R-:W-:Y:S01]  /*174e0*/  IMAD.MOV.U32 R4, RZ, RZ, R46 ;  /* 0x000000ffff047224 */ /* 0x021fe200078e002e */
        /* <DEDUP_REMOVED lines=14> */
.L_x_7965:
[----:B------:R-:W-:Y:S05]  /*175d0*/  BSYNC B1 ;  /* 0x0000000000017941 */ /* 0x000fea0003800000 */
.L_x_7964:
        /* <DEDUP_REMOVED lines=14> */
[----:B---3--:R-:W-:Y:S01]  /*176c0*/  LEA R6, P0, R4, UR6, 0x1 ;  /* 0x0000000604067c11 */ /* 0x008fe2000f8008ff */
[----:B------:R-:W-:-:S05]  /*176d0*/  IMAD.IADD R3, R5, 0x1, R3 ;  /* 0x0000000105037824 */ /* 0x000fca00078e0203 */
[----:B------:R-:W-:-:S05]  /*176e0*/  LEA.HI.X R7, R4, UR7, R3, 0x1, P0 ;  /* 0x0000000704077c11 */ /* 0x000fca00080f0c03 */
[----:B------:R4:W-:Y:S04]  /*176f0*/  @!P1 STG.E.128 desc[UR40][R6.64], R12 ;  /* 0x0000000c06009986 */ /* 0x0009e8000c101d28 */
[----:B------:R4:W-:Y:S02]  /*17700*/  @!P3 STG.E.128 desc[UR40][R6.64+0x80], R36 ;  /* 0x000080240600b986 */ /* 0x0009e4000c101d28 */
.L_x_7967:
[----:B------:R-:W-:Y:S05]  /*17710*/  BSYNC B1 ;  /* 0x0000000000017941 */ /* 0x000fea0003800000 */
.L_x_7966:
[----:B------:R-:W-:Y:S05]  /*17720*/  @P2 BRA `(.L_x_7968) ;  /* 0x0000000800a82947 */ /* 0x000fea0003800000 */
[----:B------:R-:W-:Y:S01]  /*17730*/  IADD3 R3, P0, R44, 0x60, RZ ;  /* 0x000000602c037810 */ /* 0x000fe20007f1e0ff */
[----:B------:R-:W-:Y:S01]  /*17740*/  ULDC.64 UR6, c[0x0][0xad8] ;  /* 0x0002b60000067ab9 */ /* 0x000fe20000000a00 */
[----:B0----5:R-:W-:Y:S01]  /*17750*/  IMAD.MOV.U32 R4, RZ, RZ, R46 ;  /* 0x000000ffff047224 */ /* 0x021fe200078e002e */
        /* <DEDUP_REMOVED lines=8> */
[----:B---34-:R-:W-:Y:S01]  /*177e0*/  LEA R6, P0, R4, UR6, 0x1 ;  /* 0x0000000604067c11 */ /* 0x018fe2000f8008ff */
[----:B------:R-:W-:-:S05]  /*177f0*/  IMAD.IADD R3, R5, 0x1, R3 ;  /* 0x0000000105037824 */ /* 0x000fca00078e0203 */
[----:B------:R-:W-:Y:S02]  /*17800*/  LEA.HI.X R7, R4, UR7, R3, 0x1, P0 ;  /* 0x0000000704077c11 */ /* 0x000fe400080f0c03 */
[----:B------:R-:W-:-:S03]  /*17810*/  ISETP.GE.AND P0, PT, R196, UR4, PT ;  /* 0x00000004c4007c0c */ /* 0x000fc6000bf06270 */
[----:B------:R0:W-:Y:S10]  /*17820*/  @!P1 STG.E.128 desc[UR40][R6.64], R24 ;  /* 0x0000001806009986 */ /* 0x0001f4000c101d28 */
[----:B------:R-:W-:Y:S05]  /*17830*/  @P0 BRA `(.L_x_7968) ;  /* 0x0000000800640947 */ /* 0x000fea0003800000 */
[----:B------:R3:W-:Y:S01]  /*17840*/  STG.E.128 desc[UR40][R6.64+0x80], R40 ;  /* 0x0000802806007986 */ /* 0x0007e2000c101d28 */
[----:B------:R-:W-:Y:S05]  /*17850*/  BRA `(.L_x_7968) ;  /* 0x00000008005c7947 */ /* 0x000fea0003800000 */
.L_x_7960:
        /* <DEDUP_REMOVED lines=15> */
[----:B------:R-:W-:Y:S01]  /*17950*/  ISETP.GT.AND P2, PT, R233, 0x7f, PT ;  /* 0x0000007fe900780c */ /* 0x000fe20003f44270 */
[----:B------:R-:W-:-:S12]  /*17960*/  @P1 BRA `(.L_x_7969) ;  /* 0x0000000000101947 */ /* 0x000fd80003800000 */
[----:B------:R-:W-:Y:S05]  /*17970*/  @!P0 BRA `(.L_x_7969) ;  /* 0x00000000000c8947 */ /* 0x000fea0003800000 */
[----:B------:R-:W4:Y:S04]  /*17980*/  LDG.E R0, desc[UR40][R4.64] ;  /* 0x0000002804007981 */ /* 0x000f28000c1e1900 */
[----:B-----5:R-:W4:Y:S02]  /*17990*/  LDG.E R3, desc[UR40][R4.64+0x4] ;  /* 0x0000042804037981 */ /* 0x020f24000c1e1900 */
[----:B----4-:R-:W-:-:S07]  /*179a0*/  IMAD.IADD R3, R3, 0x1, -R0 ;  /* 0x0000000103037824 */ /* 0x010fce00078e0a00 */
.L_x_7969:
[----:B------:R-:W-:Y:S01]  /*179b0*/  BSSY B1, `(.L_x_7970) ;  /* 0x000001c000017945 */ /* 0x000fe20003800000 */
[----:B------:R-:W-:Y:S02]  /*179c0*/  SHF.R.S32.HI R10, RZ, 0x1f, R218 ;  /* 0x0000001fff0a7819 */ /* 0x000fe400000114da */
[----:B------:R-:W-:Y:S02]  /*179d0*/  SEL R11, R222, RZ, !P0 ;  /* 0x000000ffde0b7207 */ /* 0x000fe40004000000 */
[----:B------:R-:W-:Y:S02]  /*179e0*/  SEL R225, R225, RZ, !P0 ;  /* 0x000000ffe1e17207 */ /* 0x000fe40004000000 */
[----:B-----5:R-:W-:Y:S01]  /*179f0*/  SHF.R.S32.HI R8, RZ, 0x1f, R9 ;  /* 0x0000001fff087819 */ /* 0x020fe20000011409 */
[----:B------:R-:W-:Y:S06]  /*17a00*/  @P2 BRA `(.L_x_7971) ;  /* 0x0000000000582947 */ /* 0x000fec0003800000 */
[----:B---3--:R-:W3:Y:S02]  /*17a10*/  S2R R5, SR_TID.X ;  /* 0x0000000000057919 */ /* 0x008ee40000002100 */
[----:B---3--:R-:W-:-:S04]  /*17a20*/  IMAD R0, R224, 0x80, R5 ;  /* 0x00000080e0007824 */ /* 0x008fc800078e0205 */
        /* <DEDUP_REMOVED lines=20> */
.L_x_7971:
[----:B------:R-:W-:Y:S05]  /*17b70*/  BSYNC B1 ;  /* 0x0000000000017941 */ /* 0x000fea0003800000 */
.L_x_7970:
[----:B------:R-:W-:Y:S01]  /*17b80*/  ULDC.64 UR4, c[0x0][0xaa0] ;  /* 0x0002a80000047ab9 */ /* 0x000fe20000000a00 */
[----:B---3--:R-:W-:Y:S01]  /*17b90*/  IMAD.MOV.U32 R4, RZ, RZ, R16 ;  /* 0x000000ffff047224 */ /* 0x008fe200078e0010 */
[----:B------:R-:W-:Y:S01]  /*17ba0*/  BSSY B1, `(.L_x_7972) ;  /* 0x0000028000017945 */ /* 0x000fe20003800000 */
[----:B----4-:R-:W-:Y:S02]  /*17bb0*/  IMAD.MOV.U32 R5, RZ, RZ, R17 ;  /* 0x000000ffff057224 */ /* 0x010fe400078e0011 */
        /* <DEDUP_REMOVED lines=38> */
.L_x_7973:
[----:B------:R-:W-:Y:S05]  /*17e20*/  BSYNC B1 ;  /* 0x0000000000017941 */ /* 0x000fea0003800000 */
.L_x_7972:
        /* <DEDUP_REMOVED lines=17> */
[----:B------:R4:W-:Y:S04]  /*17f40*/  @!P3 STG.E.128 desc[UR40][R12.64], RZ ;  /* 0x000000ff0c00b986 */ /* 0x0009e8000c101d28 */
[----:B------:R4:W-:Y:S02]  /*17f50*/  @!P4 STG.E.128 desc[UR40][R12.64+0x80], RZ ;  /* 0x000080ff0c00c986 */ /* 0x0009e4000c101d28 */
.L_x_7975:
[----:B------:R-:W-:Y:S05]  /*17f60*/  BSYNC B1 ;  /* 0x0000000000017941 */ /* 0x000fea0003800000 */
.L_x_7974:
        /* <DEDUP_REMOVED lines=14> */
[----:B---34-:R-:W-:Y:S01]  /*18050*/  LEA R12, P0, R4, UR6, 0x1 ;  /* 0x00000006040c7c11 */ /* 0x018fe2000f8008ff */
[----:B------:R-:W-:-:S05]  /*18060*/  IMAD.IADD R3, R5, 0x1, R3 ;  /* 0x0000000105037824 */ /* 0x000fca00078e0203 */
[----:B------:R-:W-:-:S05]  /*18070*/  LEA.HI.X R13, R4, UR7, R3, 0x1, P0 ;  /* 0x00000007040d7c11 */ /* 0x000fca00080f0c03 */
[----:B------:R3:W-:Y:S04]  /*18080*/  @!P2 STG.E.128 desc[UR40][R12.64], RZ ;  /* 0x000000ff0c00a986 */ /* 0x0007e8000c101d28 */
[----:B------:R3:W-:Y:S02]  /*18090*/  @!P3 STG.E.128 desc[UR40][R12.64+0x80], RZ ;  /* 0x000080ff0c00b986 */ /* 0x0007e4000c101d28 */
.L_x_7977:
[----:B------:R-:W-:Y:S05]  /*180a0*/  BSYNC B1 ;  /* 0x0000000000017941 */ /* 0x000fea0003800000 */
.L_x_7976:
        /* <DEDUP_REMOVED lines=18> */
.L_x_7968:
[----:B------:R-:W-:Y:S05]  /*181d0*/  BSYNC B0 ;  /* 0x0000000000007941 */ /* 0x000fea0003800000 */
.L_x_7959:
[----:B------:R-:W-:Y:S02]  /*181e0*/  ULDC UR4, c[0x0][0xc14] ;  /* 0x0003050000047ab9 */ /* 0x000fe40000000800 */
[----:B--2---:R-:W-:-:S13]  /*181f0*/  ISETP.GE.AND P0, PT, R195, UR4, PT ;  /* 0x00000004c3007c0c */ /* 0x004fda000bf06270 */
[----:B------:R-:W-:Y:S05]  /*18200*/  @!P0 BRA `(.L_x_7978) ;  /* 0xfffffe8c00c08947 */ /* 0x000fea000383ffff */
[----:B------:R-:W-:Y:S05]  /*18210*/  BRA `(.L_x_7757) ;  /* 0x0000005c00ac7947 */ /* 0x000fea0003800000 */
.L_x_7755:
[----:B------:R-:W-:-:S08]  /*18220*/  NOP ;  /* 0x0000000000007918 */ /* 0x000fd00000000000 */
[----:B--2---:R-:W0:-:S00]  /*18230*/  USETMAXREG.DEALLOC.CTAPOOL 0x18 ;  /* 0x00000018000079c8 */ /* 0x004e0000080e0500 */
        /* <DEDUP_REMOVED lines=59> */
.L_x_7983:
        /* <DEDUP_REMOVED lines=16> */
.L_x_7982:
[----:B------:R-:W-:Y:S05]  /*186f0*/  BSYNC B0 ;  /* 0x0000000000007941 */ /* 0x000fea0003800000 */
.L_x_7981:
        /* <DEDUP_REMOVED lines=25> */
.L_x_7979:
        /* <DEDUP_REMOVED lines=20> */
.L_x_7984:
        /* <DEDUP_REMOVED lines=56> */
.L_x_7980:
[----:B------:R-:W-:Y:S02]  /*18d50*/  IMAD.MOV.U32 R17, RZ, RZ, RZ ;  /* 0x000000ffff117224 */ /* 0x000fe400078e00ff */
[----:B------:R-:W-:Y:S02]  /*18d60*/  IMAD.U32 R16, RZ, RZ, UR6 ;  /* 0x00000006ff107e24 */ /* 0x000fe4000f8e00ff */
[----:B------:R-:W-:-:S07]  /*18d70*/  IMAD.MOV.U32 R18, RZ, RZ, RZ ;  /* 0x000000ffff127224 */ /* 0x000fce00078e00ff */
.L_x_7985:
        /* <DEDUP_REMOVED lines=22> */
[----:B------:R-:W-:Y:S01]  /*18ee0*/  ULDC.64 UR38, c[0x0][0x198] ;  /* 0x0000660000267ab9 */ /* 0x000fe20000000a00 */
[----:B------:R-:W-:Y:S02]  /*18ef0*/  ULDC UR36, c[0x0][0xc] ;  /* 0x0000030000247ab9 */ /* 0x000fe40000000800 */
[----:B------:R-:W-:Y:S02]  /*18f00*/  LOP3.LUT R2, R2, 0xfffffffd, RZ, 0xc0, !PT ;  /* 0xfffffffd02027812 */ /* 0x000fe400078ec0ff */
[----:B--2---:R-:W-:Y:S02]  /*18f10*/  LOP3.LUT R3, R4, 0x2, RZ, 0xfc, !PT ;  /* 0x0000000204037812 */ /* 0x004fe400078efcff */
[----:B------:R-:W1:Y:S03]  /*18f20*/  S2R R4, SR_TID.X ;  /* 0x0000000000047919 */ /* 0x000e660000002100 */
[----:B------:R2:W-:Y:S04]  /*18f30*/  STL [R1+0x2c], R3 ;  /* 0x00002c0301007387 */ /* 0x0005e80000100800 */
[----:B------:R2:W-:Y:S04]  /*18f40*/  STL [R1+0xc], RZ ;  /* 0x00000cff01007387 */ /* 0x0005e80000100800 */
[----:B------:R2:W-:Y:S04]  /*18f50*/  STL [R1+0x10], R0 ;  /* 0x0000100001007387 */ /* 0x0005e80000100800 */
        /* <DEDUP_REMOVED lines=9> */
.L_x_8075:
[----:B--23--:R-:W1:Y:S02]  /*18ff0*/  LDC.64 R2, c[0x0][0xc60] ;  /* 0x00031800ff027b82 */ /* 0x00ce640000000a00 */
        /* <DEDUP_REMOVED lines=56> */
.L_x_7987:
        /* <DEDUP_REMOVED lines=14> */
.L_x_7988:
[----:B------:R-:W-:Y:S05]  /*19460*/  @!P3 BRA `(.L_x_7989) ;  /* 0x00000000000cb947 */ /* 0x000fea0003800000 */
[----:B------:R-:W2:Y:S04]  /*19470*/  LDG.E R9, desc[UR40][R6.64] ;  /* 0x0000002806097981 */ /* 0x000ea8000c1e1900 */
[----:B------:R-:W2:Y:S02]  /*19480*/  LDG.E R6, desc[UR40][R6.64+0x4] ;  /* 0x0000042806067981 */ /* 0x000ea4000c1e1900 */
[----:B--2---:R-:W-:-:S07]  /*19490*/  IMAD.IADD R9, R6, 0x1, -R9 ;  /* 0x0000000106097824 */ /* 0x004fce00078e0a09 */
.L_x_7989:
[----:B01----:R-:W2:Y:S01]  /*194a0*/  @P1 LDG.E R2, desc[UR40][R4.64] ;  /* 0x0000002804021981 */ /* 0x003ea2000c1e1900 */
        /* <DEDUP_REMOVED lines=8> */
[----:B------:R-:W-:-:S05]  /*19530*/  VIADD R2, R2, 0x7f ;  /* 0x0000007f02027836 */ /* 0x000fca0000000000 */
[----:B------:R-:W-:-:S04]  /*19540*/  SHF.R.S32.HI R3, RZ, 0x1f, R2 ;  /* 0x0000001fff037819 */ /* 0x000fc80000011402 */
[----:B------:R-:W-:Y:S02]  /*19550*/  LEA.HI R3, R3, R2, RZ, 0x7 ;  /* 0x0000000203037211 */ /* 0x000fe400078f38ff */
[----:B------:R-:W-:-:S04]  /*19560*/  SHF.R.S32.HI R2, RZ, 0x1f, R10 ;  /* 0x0000001fff027819 */ /* 0x000fc8000001140a */
[----:B------:R-:W-:Y:S02]  /*19570*/  LEA.HI R2, R2, R10, RZ, 0x7 ;  /* 0x0000000a02027211 */ /* 0x000fe400078f38ff */
[----:B------:R-:W-:Y:S02]  /*19580*/  SHF.R.S32.HI R3, RZ, 0x7, R3 ;  /* 0x00000007ff037819 */ /* 0x000fe40000011403 */
[----:B------:R-:W-:-:S04]  /*19590*/  SHF.R.S32.HI R2, RZ, 0x7, R2 ;  /* 0x00000007ff027819 */ /* 0x000fc80000011402 */
[----:B------:R-:W-:Y:S01]  /*195a0*/  VIMNMX R6, R3, R2, PT ;  /* 0x0000000203067248 */ /* 0x000fe20003fe0100 */
[----:B------:R-:W-:-:S04]  /*195b0*/  IMAD.MOV R3, RZ, RZ, -R9 ;  /* 0x000000ffff037224 */ /* 0x000fc800078e0a09 */
[----:B------:R-:W-:Y:S01]  /*195c0*/  IMAD R2, R6, 0x80, -R9 ;  /* 0x0000008006027824 */ /* 0x000fe200078e0a09 */
[----:B------:R-:W-:-:S04]  /*195d0*/  VIMNMX R3, RZ, R3, !PT ;  /* 0x00000003ff037248 */ /* 0x000fc80007fe0100 */
[----:B------:R-:W-:-:S04]  /*195e0*/  VIMNMX R0, R2, R0, PT ;  /* 0x0000000002007248 */ /* 0x000fc80003fe0100 */
[----:B------:R-:W-:Y:S01]  /*195f0*/  ISETP.GT.AND P0, PT, R0, R3, PT ;  /* 0x000000030000720c */ /* 0x000fe20003f04270 */
[----:B------:R0:W-:-:S12]  /*19600*/  STL [R1+0x20], R6 ;  /* 0x0000200601007387 */ /* 0x0001d80000100800 */
[----:B------:R-:W-:Y:S01]  /*19610*/  @P0 VIADD R2, R0, 0x7f ;  /* 0x0000007f00020836 */ /* 0x000fe20000000000 */
[----:B------:R-:W-:-:S04]  /*19620*/  SHF.R.U32.HI R0, RZ, 0x7, R3 ;  /* 0x00000007ff007819 */ /* 0x000fc80000011603 */
[----:B------:R-:W-:Y:S01]  /*19630*/  @P0 SHF.R.S32.HI R3, RZ, 0x1f, R2 ;  /* 0x0000001fff030819 */ /* 0x000fe20000011402 */
[----:B------:R-:W-:-:S03]  /*19640*/  IMAD.MOV.U32 R4, RZ, RZ, R0 ;  /* 0x000000ffff047224 */ /* 0x000fc600078e0000 */
[----:B------:R-:W-:-:S04]  /*19650*/  @P0 LEA.HI R2, R3, R2, RZ, 0x7 ;  /* 0x0000000203020211 */ /* 0x000fc800078f38ff */
[----:B------:R-:W-:-:S04]  /*19660*/  @P0 SHF.R.S32.HI R4, RZ, 0x7, R2 ;  /* 0x00000007ff040819 */ /* 0x000fc80000011402 */
        /* <DEDUP_REMOVED lines=12> */
.L_x_8193:
[----:B------:R-:W-:-:S03]  /*19730*/  UMOV UR4, 0xffffffff ;  /* 0xffffffff00047882 */ /* 0x000fc60000000000 */
[----:B------:R-:W-:Y:S05]  /*19740*/  BRA.DIV UR4, `(.L_x_7993) ;  /* 0x0000006204b87947 */ /* 0x000fea000b800000 */
[----:B------:R-:W-:-:S13]  /*19750*/  ELECT P6, URZ, PT ;  /* 0x00000000003f782f */ /* 0x000fda00038c0000 */
.L_x_8196:
        /* <DEDUP_REMOVED lines=12> */
.L_x_8197:
[----:B------:R-:W-:Y:S05]  /*19820*/  BSYNC B1 ;  /* 0x0000000000017941 */ /* 0x000fea0003800000 */
.L_x_7994:
        /* <DEDUP_REMOVED lines=8> */
.L_x_8198:
        /* <DEDUP_REMOVED lines=11> */
.L_x_7999:
        /* <DEDUP_REMOVED lines=24> */
.L_x_8199:
        /* <DEDUP_REMOVED lines=10> */
.L_x_8001:
        /* <DEDUP_REMOVED lines=20> */
.L_x_7997:
[----:B------:R-:W-:Y:S05]  /*19cc0*/  BSYNC B1 ;  /* 0x0000000000017941 */ /* 0x000fea0003800000 */
.L_x_7996:
[----:B0-----:R-:W2:Y:S04]  /*19cd0*/  LDL.LU R5, [R1+0xc] ;  /* 0x00000c0001057983 */ /* 0x001ea80000300800 */
        /* <DEDUP_REMOVED lines=15> */
.L_x_8008:
        /* <DEDUP_REMOVED lines=9> */
.L_x_8200:
        /* <DEDUP_REMOVED lines=11> */
.L_x_8005:
        /* <DEDUP_REMOVED lines=22> */
.L_x_8201:
        /* <DEDUP_REMOVED lines=8> */
.L_x_8007:
        /* <DEDUP_REMOVED lines=19> */
.L_x_8003:
[----:B------:R-:W-:Y:S05]  /*1a220*/  BSYNC B1 ;  /* 0x0000000000017941 */ /* 0x000fea0003800000 */
.L_x_8002:
        /* <DEDUP_REMOVED lines=13> */
.L_x_7991:
[----:B------:R-:W-:Y:S05]  /*1a300*/  BSYNC B0 ;  /* 0x0000000000007941 */ /* 0x000fea0003800000 */
.L_x_7990:
        /* <DEDUP_REMOVED lines=23> */
.L_x_8010:
        /* <DEDUP_REMOVED lines=23> */
.L_x_8012:
        /* <DEDUP_REMOVED lines=20> */
.L_x_8014:
        /* <DEDUP_REMOVED lines=16> */
.L_x_8013:
[----:B------:R-:W2:Y:S01]  /*1a830*/  LDL.LU R2, [R1+0x24] ;  /* 0x0000240001027983 */ /* 0x000ea20000300800 */
[----:B------:R-:W-:-:S03]  /*1a840*/  ULDC.64 UR4, c[0x0][0x9f8] ;  /* 0x00027e0000047ab9 */ /* 0x000fc60000000a00 */
[----:B------:R-:W3:Y:S04]  /*1a850*/  LDL.LU R0, [R1+0x28] ;  /* 0x0000280001007983 */ /* 0x000ee80000300800 */
[----:B------:R-:W4:Y:S04]  /*1a860*/  LDL.LU R4, [R1+0x38] ;  /* 0x0000380001047983 */ /* 0x000f280000300800 */
[----:B------:R-:W4:Y:S01]  /*1a870*/  LDL.LU R6, [R1+0x1c] ;  /* 0x00001c0001067983 */ /* 0x000f220000300800 */
[----:B------:R-:W-:-:S04]  /*1a880*/  ISETP.NE.U32.AND P0, PT, RZ, UR4, PT ;  /* 0x00000004ff007c0c */ /* 0x000fc8000bf05070 */
[----:B------:R-:W-:Y:S01]  /*1a890*/  ISETP.NE.AND.EX P0, PT, RZ, UR5, PT, P0 ;  /* 0x00000005ff007c0c */ /* 0x000fe2000bf05300 */
[----:B0-----:R-:W0:Y:S01]  /*1a8a0*/  S2R R7, SR_TID.X ;  /* 0x0000000000077919 */ /* 0x001e220000002100 */
[----:B------:R-:W-:Y:S01]  /*1a8b0*/  IMAD.MOV.U32 R5, RZ, RZ, R18 ;  /* 0x000000ffff057224 */ /* 0x000fe200078e0012 */
        /* <DEDUP_REMOVED lines=17> */
[----:B0-----:R-:W-:-:S05]  /*1a9d0*/  @P0 IMAD.HI.U32 R2, R18, R2, RZ ;  /* 0x0000000212020227 */ /* 0x001fca00078e00ff */
[----:B-1----:R-:W-:Y:S02]  /*1a9e0*/  @P0 SHF.R.U32.HI R5, RZ, R4, R2 ;  /* 0x00000004ff050219 */ /* 0x002fe40000011602 */
[----:B------:R-:W-:-:S04]  /*1a9f0*/  ISETP.NE.U32.AND P0, PT, RZ, UR4, PT ;  /* 0x00000004ff007c0c */ /* 0x000fc8000bf05070 */
[----:B------:R-:W-:-:S04]  /*1aa00*/  ISETP.NE.AND.EX P0, PT, RZ, UR5, PT, P0 ;  /* 0x00000005ff007c0c */ /* 0x000fc8000bf05300 */
[----:B------:R-:W-:-:S09]  /*1aa10*/  SEL R2, R6, RZ, !P0 ;  /* 0x000000ff06027207 */ /* 0x000fd20004000000 */
.L_x_8015:
        /* <DEDUP_REMOVED lines=16> */
.L_x_8016:
        /* <DEDUP_REMOVED lines=18> */
.L_x_8204:
[----:B------:R-:W-:Y:S01]  /*1ac40*/  UMOV UR4, 0xffffffff ;  /* 0xffffffff00047882 */ /* 0x000fe20000000000 */
[----:B------:R-:W-:Y:S02]  /*1ac50*/  SHF.R.S32.HI R17, RZ, 0x1f, R0 ;  /* 0x0000001fff117819 */ /* 0x000fe40000011400 */
[----:B------:R-:W-:Y:S05]  /*1ac60*/  BRA.DIV UR4, `(.L_x_8018) ;  /* 0x0000005204287947 */ /* 0x000fea000b800000 */
[----:B------:R-:W-:-:S13]  /*1ac70*/  ELECT P6, URZ, PT ;  /* 0x00000000003f782f */ /* 0x000fda00038c0000 */
.L_x_8207:
        /* <DEDUP_REMOVED lines=21> */
.L_x_8020:
        /* <DEDUP_REMOVED lines=9> */
.L_x_8208:
        /* <DEDUP_REMOVED lines=11> */
.L_x_8022:
        /* <DEDUP_REMOVED lines=27> */
.L_x_8019:
        /* <DEDUP_REMOVED lines=39> */
.L_x_8209:
[----:B------:R-:W-:Y:S05]  /*1b330*/  BSYNC B0 ;  /* 0x0000000000007941 */ /* 0x000fea0003800000 */
.L_x_8023:
        /* <DEDUP_REMOVED lines=34> */
[----:B------:R-:W-:-:S04]  /*1b560*/  IMAD.MOV.U32 R10, RZ, RZ, R3 ;  /* 0x000000ffff0a7224 */ /* 0x000fc800078e0003 */
[----:B------:R-:W-:-:S04]  /*1b570*/  IMAD.WIDE.U32 R10, R0, UR4, R10 ;  /* 0x00000004000a7c25 */ /* 0x000fc8000f8e000a */
[----:B------:R-:W-:Y:S01]  /*1b580*/  IMAD.IADD R7, R7, 0x1, R11 ;  /* 0x0000000107077824 */ /* 0x000fe200078e020b */
[----:B------:R-:W-:-:S04]  /*1b590*/  LEA R8, P0, R10, R8, 0x2 ;  /* 0x000000080a087211 */ /* 0x000fc800078010ff */
[----:B------:R-:W-:Y:S01]  /*1b5a0*/  LEA.HI.X R9, R10, R9, R7, 0x2, P0 ;  /* 0x000000090a097211 */ /* 0x000fe200000f1407 */
[----:B------:R-:W-:-:S04]  /*1b5b0*/  IMAD.MOV R7, RZ, RZ, -R3 ;  /* 0x000000ffff077224 */ /* 0x000fc800078e0a03 */
[----:B------:R0:W5:Y:S01]  /*1b5c0*/  LDG.E R3, desc[UR40][R8.64] ;  /* 0x0000002808037981 */ /* 0x000162000c1e1900 */
[----:B------:R-:W-:-:S07]  /*1b5d0*/  IMAD R7, R14, R7, R2 ;  /* 0x000000070e077224 */ /* 0x000fce00078e0202 */
.L_x_8031:
[----:B0-----:R-:W0:Y:S01]  /*1b5e0*/  S2R R9, SR_CgaCtaId ;  /* 0x0000000000097919 */ /* 0x001e220000008800 */
[----:B------:R-:W-:-:S04]  /*1b5f0*/  MOV R8, 0x400 ;  /* 0x0000040000087802 */ /* 0x000fc80000000f00 */
[----:B0-----:R-:W-:Y:S02]  /*1b600*/  LEA R8, R9, R8, 0x18 ;  /* 0x0000000809087211 */ /* 0x001fe400078ec0ff */
[----:B------:R-:W-:-:S03]  /*1b610*/  SHF.L.U32 R9, R13, 0x1f, RZ ;  /* 0x0000001f0d097819 */ /* 0x000fc600000006ff */
[----:B------:R-:W-:-:S04]  /*1b620*/  IMAD R8, R12, 0x8, R8 ;  /* 0x000000080c087824 */ /* 0x000fc800078e0208 */
[----:B------:R-:W0:Y:S02]  /*1b630*/  SYNCS.PHASECHK.TRANS64.TRYWAIT P0, [R8+URZ+0x28840], R9 ;  /* 0x02884009080075a7 */ /* 0x000e24000800017f */
[----:B0-----:R-:W-:Y:S05]  /*1b640*/  @!P0 BRA `(.L_x_8032) ;  /* 0x0000004800048947 */ /* 0x001fea0003800000 */
.L_x_8210:
        /* <DEDUP_REMOVED lines=11> */
.L_x_8033:
        /* <DEDUP_REMOVED lines=32> */
.L_x_8211:
[----:B------:R-:W2:Y:S01]  /*1b900*/  LDL R10, [R1+0x2c] ;  /* 0x00002c00010a7983 */ /* 0x000ea20000100800 */
[----:B------:R-:W1:Y:S02]  /*1b910*/  S2R R11, SR_TID.X ;  /* 0x00000000000b7919 */ /* 0x000e640000002100 */
[----:B-1----:R-:W-:-:S04]  /*1b920*/  LOP3.LUT R11, R11, 0x7f, RZ, 0xc0, !PT ;  /* 0x0000007f0b0b7812 */ /* 0x002fc800078ec0ff */
[----:B------:R-:W-:-:S13]  /*1b930*/  ISETP.NE.AND P0, PT, R11, RZ, PT ;  /* 0x000000ff0b00720c */ /* 0x000fda0003f05270 */
[----:B0-----:R-:W-:-:S04]  /*1b940*/  @!P0 IMAD.MOV.U32 R9, RZ, RZ, 0x8000 ;  /* 0x00008000ff098424 */ /* 0x001fc800078e00ff */
[----:B------:R2:W-:Y:S02]  /*1b950*/  @!P0 SYNCS.ARRIVE.TRANS64 RZ, [R8+URZ+0x28850], R9 ;  /* 0x0288500908ff89a7 */ /* 0x0005e4000800003f */
[----:B--2---:R-:W-:-:S04]  /*1b960*/  PRMT R9, R10, 0x9910, RZ ;  /* 0x000099100a097816 */ /* 0x004fc800000000ff */
[----:B------:R-:W-:-:S13]  /*1b970*/  ISETP.NE.AND P0, PT, R9, 0x2, PT ;  /* 0x000000020900780c */ /* 0x000fda0003f05270 */
[----:B------:R-:W-:Y:S05]  /*1b980*/  @P0 BRA `(.L_x_8035) ;  /* 0x0000000000040947 */ /* 0x000fea0003800000 */
[----:B------:R-:W-:Y:S01]  /*1b990*/  BPT.TRAP 0x1 ;  /* 0x000000040000795c */ /* 0x000fe20000300000 */
.L_x_8035:
[----:B------:R-:W2:Y:S02]  /*1b9a0*/  LDL R9, [R1+0x14] ;  /* 0x0000140001097983 */ /* 0x000ea40000100800 */
[----:B--2---:R-:W-:-:S13]  /*1b9b0*/  LOP3.LUT P0, RZ, R9, 0x40, RZ, 0xc0, !PT ;  /* 0x0000004009ff7812 */ /* 0x004fda000780c0ff */
[----:B------:R-:W-:Y:S05]  /*1b9c0*/  @P0 BRA `(.L_x_8036) ;  /* 0x0000000000040947 */ /* 0x000fea0003800000 */
[----:B------:R-:W-:Y:S01]  /*1b9d0*/  BPT.TRAP 0x1 ;  /* 0x000000040000795c */ /* 0x000fe20000300000 */
.L_x_8036:
        /* <DEDUP_REMOVED lines=29> */
.L_x_8030:
[----:B------:R-:W-:Y:S05]  /*1bbb0*/  BSYNC B2 ;  /* 0x0000000000027941 */ /* 0x000fea0003800000 */
.L_x_8029:
[----:B------:R-:W2:Y:S04]  /*1bbc0*/  LDL.LU R3, [R1+0x20] ;  /* 0x0000200001037983 */ /* 0x000ea80000300800 */
[----:B------:R0:W-:Y:S04]  /*1bbd0*/  STL [R1], R12 ;  /* 0x0000000c01007387 */ /* 0x0001e80000100800 */
[----:B------:R0:W-:Y:S02]  /*1bbe0*/  STL [R1+0x8], R13 ;  /* 0x0000080d01007387 */ /* 0x0001e40000100800 */
[----:B0-2---:R-:W-:-:S07]  /*1bbf0*/  VIADD R7, R3, 0xfffffffd ;  /* 0xfffffffd03077836 */ /* 0x005fce0000000000 */
.L_x_8028:
[----:B------:R-:W-:Y:S05]  /*1bc00*/  BSYNC B1 ;  /* 0x0000000000017941 */ /* 0x000fea0003800000 */
.L_x_8027:
[----:B------:R-:W-:-:S13]  /*1bc10*/  ISETP.NE.AND P0, PT, R2, RZ, PT ;  /* 0x000000ff0200720c */ /* 0x000fda0003f05270 */
[----:B------:R-:W-:Y:S05]  /*1bc20*/  @!P0 BRA `(.L_x_8026) ;  /* 0x0000000c00f48947 */ /* 0x000fea0003800000 */
[----:B------:R-:W-:-:S07]  /*1bc30*/  IMAD.MOV.U32 R11, RZ, RZ, R6 ;  /* 0x000000ffff0b7224 */ /* 0x000fce00078e0006 */
.L_x_8053:
        /* <DEDUP_REMOVED lines=32> */
.L_x_8039:
[----:B------:R-:W1:Y:S01]  /*1be40*/  S2R R3, SR_CgaCtaId ;  /* 0x0000000000037919 */ /* 0x000e620000008800 */
[----:B------:R-:W-:-:S04]  /*1be50*/  MOV R2, 0x400 ;  /* 0x0000040000027802 */ /* 0x000fc80000000f00 */
[----:B-1----:R-:W-:Y:S02]  /*1be60*/  LEA R2, R3, R2, 0x18 ;  /* 0x0000000203027211 */ /* 0x002fe400078ec0ff */
[----:B------:R-:W-:-:S03]  /*1be70*/  SHF.L.U32 R3, R9, 0x1f, RZ ;  /* 0x0000001f09037819 */ /* 0x000fc600000006ff */
[----:B------:R-:W-:-:S04]  /*1be80*/  IMAD R2, R8, 0x8, R2 ;  /* 0x0000000808027824 */ /* 0x000fc800078e0202 */
[----:B------:R-:W1:Y:S02]  /*1be90*/  SYNCS.PHASECHK.TRANS64.TRYWAIT P0, [R2+URZ+0x28840], R3 ;  /* 0x02884003020075a7 */ /* 0x000e64000800017f */
[----:B-1----:R-:W-:Y:S05]  /*1bea0*/  @!P0 BRA `(.L_x_8040) ;  /* 0x0000004000148947 */ /* 0x002fea0003800000 */
.L_x_8212:
        /* <DEDUP_REMOVED lines=11> */
.L_x_8041:
        /* <DEDUP_REMOVED lines=32> */
.L_x_8213:
        /* <DEDUP_REMOVED lines=10> */
.L_x_8043:
[----:B------:R-:W2:Y:S02]  /*1c200*/  LDL R3, [R1+0x14] ;  /* 0x0000140001037983 */ /* 0x000ea40000100800 */
[----:B--2---:R-:W-:-:S13]  /*1c210*/  LOP3.LUT P0, RZ, R3, 0x40, RZ, 0xc0, !PT ;  /* 0x0000004003ff7812 */ /* 0x004fda000780c0ff */
[----:B------:R-:W-:Y:S05]  /*1c220*/  @P0 BRA `(.L_x_8044) ;  /* 0x0000000000040947 */ /* 0x000fea0003800000 */
[----:B------:R-:W-:Y:S01]  /*1c230*/  BPT.TRAP 0x1 ;  /* 0x000000040000795c */ /* 0x000fe20000300000 */
.L_x_8044:
        /* <DEDUP_REMOVED lines=29> */
.L_x_8038:
[----:B------:R-:W-:Y:S05]  /*1c410*/  BSYNC B1 ;  /* 0x0000000000017941 */ /* 0x000fea0003800000 */
.L_x_8037:
        /* <DEDUP_REMOVED lines=31> */
.L_x_8047:
[----:B------:R-:W2:Y:S01]  /*1c610*/  S2R R3, SR_CgaCtaId ;  /* 0x0000000000037919 */ /* 0x000ea20000008800 */
[----:B------:R-:W-:-:S04]  /*1c620*/  MOV R2, 0x400 ;  /* 0x0000040000027802 */ /* 0x000fc80000000f00 */
[----:B--2---:R-:W-:Y:S02]  /*1c630*/  LEA R2, R3, R2, 0x18 ;  /* 0x0000000203027211 */ /* 0x004fe400078ec0ff */
[----:B------:R-:W-:-:S03]  /*1c640*/  SHF.L.U32 R3, R14, 0x1f, RZ ;  /* 0x0000001f0e037819 */ /* 0x000fc600000006ff */
[----:B------:R-:W-:-:S04]  /*1c650*/  IMAD R2, R15, 0x8, R2 ;  /* 0x000000080f027824 */ /* 0x000fc800078e0202 */
[----:B------:R-:W2:Y:S02]  /*1c660*/  SYNCS.PHASECHK.TRANS64.TRYWAIT P0, [R2+URZ+0x28840], R3 ;  /* 0x02884003020075a7 */ /* 0x000ea4000800017f */
[----:B--2---:R-:W-:Y:S05]  /*1c670*/  @!P0 BRA `(.L_x_8048) ;  /* 0x0000003800488947 */ /* 0x004fea0003800000 */
.L_x_8214:
        /* <DEDUP_REMOVED lines=11> */
.L_x_8049:
        /* <DEDUP_REMOVED lines=31> */
.L_x_8215:
[----:B------:R-:W2:Y:S01]  /*1c920*/  LDL R12, [R1+0x2c] ;  /* 0x00002c00010c7983 */ /* 0x000ea20000100800 */
[----:B------:R-:W1:Y:S02]  /*1c930*/  S2R R3, SR_TID.X ;  /* 0x0000000000037919 */ /* 0x000e640000002100 */
[----:B-1----:R-:W-:-:S04]  /*1c940*/  LOP3.LUT R3, R3, 0x7f, RZ, 0xc0, !PT ;  /* 0x0000007f03037812 */ /* 0x002fc800078ec0ff */
[----:B------:R-:W-:-:S13]  /*1c950*/  ISETP.NE.AND P0, PT, R3, RZ, PT ;  /* 0x000000ff0300720c */ /* 0x000fda0003f05270 */
[----:B------:R-:W-:-:S04]  /*1c960*/  @!P0 IMAD.MOV.U32 R3, RZ, RZ, 0x8000 ;  /* 0x00008000ff038424 */ /* 0x000fc800078e00ff */
[----:B------:R2:W-:Y:S02]  /*1c970*/  @!P0 SYNCS.ARRIVE.TRANS64 RZ, [R2+URZ+0x28850], R3 ;  /* 0x0288500302ff89a7 */ /* 0x0005e4000800003f */
[----:B--2---:R-:W-:-:S04]  /*1c980*/  PRMT R3, R12, 0x9910, RZ ;  /* 0x000099100c037816 */ /* 0x004fc800000000ff */
[----:B------:R-:W-:-:S13]  /*1c990*/  ISETP.NE.AND P0, PT, R3, 0x2, PT ;  /* 0x000000020300780c */ /* 0x000fda0003f05270 */
[----:B------:R-:W-:Y:S05]  /*1c9a0*/  @P0 BRA `(.L_x_8051) ;  /* 0x0000000000040947 */ /* 0x000fea0003800000 */
[----:B------:R-:W-:Y:S01]  /*1c9b0*/  BPT.TRAP 0x1 ;  /* 0x000000040000795c */ /* 0x000fe20000300000 */
.L_x_8051:
[----:B------:R-:W2:Y:S02]  /*1c9c0*/  LDL R3, [R1+0x14] ;  /* 0x0000140001037983 */ /* 0x000ea40000100800 */
[----:B--2---:R-:W-:-:S13]  /*1c9d0*/  LOP3.LUT P0, RZ, R3, 0x40, RZ, 0xc0, !PT ;  /* 0x0000004003ff7812 */ /* 0x004fda000780c0ff */
[----:B------:R-:W-:Y:S05]  /*1c9e0*/  @P0 BRA `(.L_x_8052) ;  /* 0x0000000000040947 */ /* 0x000fea0003800000 */
[----:B------:R-:W-:Y:S01]  /*1c9f0*/  BPT.TRAP 0x1 ;  /* 0x000000040000795c */ /* 0x000fe20000300000 */
.L_x_8052:
        /* <DEDUP_REMOVED lines=28> */
.L_x_8046:
[----:B------:R-:W-:Y:S05]  /*1cbc0*/  BSYNC B1 ;  /* 0x0000000000017941 */ /* 0x000fea0003800000 */
.L_x_8045:
[C---:B------:R-:W-:Y:S01]  /*1cbd0*/  ISETP.GT.AND P0, PT, R7.reuse, 0x1, PT ;  /* 0x000000010700780c */ /* 0x040fe20003f04270 */
[----:B------:R-:W-:-:S12]  /*1cbe0*/  VIADD R7, R7, 0xfffffffe ;  /* 0xfffffffe07077836 */ /* 0x000fd80000000000 */
[----:B------:R-:W-:Y:S05]  /*1cbf0*/  @P0 BRA `(.L_x_8053) ;  /* 0xfffffff000100947 */ /* 0x000fea000383ffff */
.L_x_8026:
[----:B------:R-:W-:Y:S05]  /*1cc00*/  BSYNC B0 ;  /* 0x0000000000007941 */ /* 0x000fea0003800000 */
.L_x_8025:
[----:B------:R-:W1:Y:S01]  /*1cc10*/  S2R R2, SR_TID.X ;  /* 0x0000000000027919 */ /* 0x000e620000002100 */
[----:B------:R-:W-:Y:S01]  /*1cc20*/  BSSY B0, `(.L_x_8054) ;  /* 0x0000010000007945 */ /* 0x000fe20003800000 */
[----:B-1----:R-:W-:-:S04]  /*1cc30*/  LOP3.LUT R2, R2, 0x1f, RZ, 0xc0, !PT ;  /* 0x0000001f02027812 */ /* 0x002fc800078ec0ff */
[----:B------:R-:W-:-:S13]  /*1cc40*/  ISETP.NE.AND P0, PT, R2, RZ, PT ;  /* 0x000000ff0200720c */ /* 0x000fda0003f05270 */
[----:B------:R-:W-:Y:S05]  /*1cc50*/  @P0 BRA `(.L_x_8055) ;  /* 0x0000000000300947 */ /* 0x000fea0003800000 */
[----:B------:R-:W1:Y:S01]  /*1cc60*/  S2R R3, SR_LANEID ;  /* 0x0000000000037919 */ /* 0x000e620000000000 */
[----:B------:R-:W-:Y:S02]  /*1cc70*/  VOTEU.ANY UR4, UPT, PT ;  /* 0x0000000000047886 */ /* 0x000fe400038e0100 */
[----:B------:R-:W1:Y:S08]  /*1cc80*/  FLO.U32 R0, UR4 ;  /* 0x0000000400007d00 */ /* 0x000e7000080e0000 */
[----:B------:R-:W2:Y:S01]  /*1cc90*/  POPC R7, UR4 ;  /* 0x0000000400077d09 */ /* 0x000ea20008000000 */
[----:B-1----:R-:W-:-:S02]  /*1cca0*/  ISETP.EQ.U32.AND P0, PT, R0, R3, PT ;  /* 0x000000030000720c */ /* 0x002fc40003f02070 */
[----:B------:R-:W2:Y:S11]  /*1ccb0*/  LDC.64 R2, c[0x0][0xc38] ;  /* 0x00030e00ff027b82 */ /* 0x000eb60000000a00 */
[----:B--2---:R-:W2:Y:S01]  /*1ccc0*/  @P0 ATOMG.E.ADD.STRONG.GPU PT, R3, desc[UR40][R2.64], R7 ;  /* 0x00000007020309a8 */ /* 0x004ea200081ee1e8 */
[----:B------:R-:W1:Y:S02]  /*1ccd0*/  S2R R8, SR_LTMASK ;  /* 0x0000000000087919 */ /* 0x000e640000003900 */
[----:B-1----:R-:W-:-:S04]  /*1cce0*/  LOP3.LUT R8, R8, UR4, RZ, 0xc0, !PT ;  /* 0x0000000408087c12 */ /* 0x002fc8000f8ec0ff */
[----:B------:R-:W1:Y:S01]  /*1ccf0*/  POPC R9, R8 ;  /* 0x0000000800097309 */ /* 0x000e620000000000 */
[----:B--2---:R-:W1:Y:S02]  /*1cd00*/  SHFL.IDX PT, R0, R3, R0, 0x1f ;  /* 0x00001f0003007589 */ /* 0x004e6400000e0000 */
[----:B-1----:R-:W-:-:S07]  /*1cd10*/  IADD3 R16, R0, UR36, R9 ;  /* 0x0000002400107c10 */ /* 0x002fce000fffe009 */
.L_x_8055:
[----:B------:R-:W-:Y:S05]  /*1cd20*/  BSYNC B0 ;  /* 0x0000000000007941 */ /* 0x000fea0003800000 */
.L_x_8054:
        /* <DEDUP_REMOVED lines=11> */
.L_x_8216:
[----:B------:R-:W2:Y:S01]  /*1cde0*/  LDL R2, [R1+0x2c] ;  /* 0x00002c0001027983 */ /* 0x000ea20000100800 */
[----:B------:R-:W3:Y:S02]  /*1cdf0*/  S2R R7, SR_TID.X ;  /* 0x0000000000077919 */ /* 0x000ee40000002100 */
[----:B---3--:R-:W-:-:S04]  /*1ce00*/  LOP3.LUT R7, R7, 0x7f, RZ, 0xc0, !PT ;  /* 0x0000007f07077812 */ /* 0x008fc800078ec0ff */
[----:B------:R-:W-:-:S13]  /*1ce10*/  ISETP.NE.AND P0, PT, R7, RZ, PT ;  /* 0x000000ff0700720c */ /* 0x000fda0003f05270 */
[----:B-1----:R-:W-:-:S04]  /*1ce20*/  @!P0 IMAD.MOV.U32 R3, RZ, RZ, 0x8000 ;  /* 0x00008000ff038424 */ /* 0x002fc800078e00ff */
[----:B------:R1:W-:Y:S01]  /*1ce30*/  @!P0 SYNCS.ARRIVE.TRANS64 RZ, [R0+URZ+0x28850], R3 ;  /* 0x0288500300ff89a7 */ /* 0x0003e2000800003f */
[----:B--2---:R-:W-:-:S04]  /*1ce40*/  PRMT R2, R2, 0x9910, RZ ;  /* 0x0000991002027816 */ /* 0x004fc800000000ff */
[----:B------:R-:W-:-:S13]  /*1ce50*/  ISETP.NE.AND P0, PT, R2, 0x2, PT ;  /* 0x000000020200780c */ /* 0x000fda0003f05270 */
[----:B-1----:R-:W-:Y:S05]  /*1ce60*/  @P0 BRA `(.L_x_8059) ;  /* 0x0000000000040947 */ /* 0x002fea0003800000 */
[----:B------:R-:W-:Y:S01]  /*1ce70*/  BPT.TRAP 0x1 ;  /* 0x000000040000795c */ /* 0x000fe20000300000 */
.L_x_8059:
[----:B------:R-:W2:Y:S02]  /*1ce80*/  LDL R2, [R1+0x14] ;  /* 0x0000140001027983 */ /* 0x000ea40000100800 */
[----:B--2---:R-:W-:-:S13]  /*1ce90*/  LOP3.LUT P0, RZ, R2, 0x40, RZ, 0xc0, !PT ;  /* 0x0000004002ff7812 */ /* 0x004fda000780c0ff */
[----:B------:R-:W-:Y:S05]  /*1cea0*/  @P0 BRA `(.L_x_8060) ;  /* 0x0000000000040947 */ /* 0x000fea0003800000 */
[----:B------:R-:W-:Y:S01]  /*1ceb0*/  BPT.TRAP 0x1 ;  /* 0x000000040000795c */ /* 0x000fe20000300000 */
.L_x_8060:
        /* <DEDUP_REMOVED lines=27> */
.L_x_8057:
[----:B------:R-:W-:Y:S05]  /*1d070*/  BSYNC B0 ;  /* 0x0000000000007941 */ /* 0x000fea0003800000 */
.L_x_8056:
        /* <DEDUP_REMOVED lines=9> */
.L_x_8011:
[----:B------:R-:W-:Y:S05]  /*1d110*/  BSYNC B6 ;  /* 0x0000000000067941 */ /* 0x000fea0003800000 */
.L_x_8009:
[----:B------:R-:W-:-:S03]  /*1d120*/  UMOV UR4, 0xffffffff ;  /* 0xffffffff00047882 */ /* 0x000fc60000000000 */
[----:B------:R-:W-:Y:S05]  /*1d130*/  BRA.DIV UR4, `(.L_x_8061) ;  /* 0x0000002e04d47947 */ /* 0x000fea000b800000 */
[----:B------:R2:W3:Y:S04]  /*1d140*/  SHFL.IDX PT, R4, R16, RZ, 0x1f ;  /* 0x00001fff10047589 */ /* 0x0004e800000e0000 */
[----:B------:R2:W4:Y:S02]  /*1d150*/  SHFL.IDX PT, R6, R16, 0x1, 0x1f ;  /* 0x00201f0010067f89 */ /* 0x00052400000e0000 */
.L_x_8220:
[----:B------:R-:W5:Y:S01]  /*1d160*/  S2R R9, SR_TID.X ;  /* 0x0000000000097919 */ /* 0x000f620000002100 */
[----:B------:R-:W-:Y:S01]  /*1d170*/  ULDC UR4, c[0x0][0xc14] ;  /* 0x0003050000047ab9 */ /* 0x000fe20000000800 */
[----:B------:R-:W-:Y:S01]  /*1d180*/  BSSY B0, `(.L_x_8062) ;  /* 0x000000b000007945 */ /* 0x000fe20003800000 */
[----:B-1----:R-:W-:Y:S02]  /*1d190*/  IMAD.U32 R0, RZ, RZ, UR4 ;  /* 0x00000004ff007e24 */ /* 0x002fe4000f8e00ff */
[----:B------:R-:W-:Y:S01]  /*1d1a0*/  IMAD.MOV.U32 R3, RZ, RZ, RZ ;  /* 0x000000ffff037224 */ /* 0x000fe200078e00ff */
[----:B-----5:R-:W-:-:S04]  /*1d1b0*/  LOP3.LUT R9, R9, 0x1f, RZ, 0xc0, !PT ;  /* 0x0000001f09097812 */ /* 0x020fc800078ec0ff */
[C---:B------:R-:W-:Y:S01]  /*1d1c0*/  ISETP.NE.AND P0, PT, R9.reuse, 0x1f, PT ;  /* 0x0000001f0900780c */ /* 0x040fe20003f05270 */
[----:B------:R-:W-:-:S05]  /*1d1d0*/  IMAD.IADD R5, R9, 0x1, R19 ;  /* 0x0000000109057824 */ /* 0x000fca00078e0213 */
[----:B------:R-:W-:-:S13]  /*1d1e0*/  ISETP.GE.OR P0, PT, R5, R0, !P0 ;  /* 0x000000000500720c */ /* 0x000fda0004706670 */
[----:B------:R-:W-:Y:S05]  /*1d1f0*/  @P0 BRA `(.L_x_8063) ;  /* 0x00000000000c0947 */ /* 0x000fea0003800000 */
[----:B------:R-:W1:Y:S02]  /*1d200*/  LDC.64 R2, c[0x0][0xc58] ;  /* 0x00031600ff027b82 */ /* 0x000e640000000a00 */
[----:B-1----:R-:W-:-:S06]  /*1d210*/  IMAD.WIDE R2, R5, 0x4, R2 ;  /* 0x0000000405027825 */ /* 0x002fcc00078e0202 */
[----:B------:R1:W5:Y:S02]  /*1d220*/  LDG.E R3, desc[UR40][R2.64] ;  /* 0x0000002802037981 */ /* 0x000364000c1e1900 */
.L_x_8063:
[----:B------:R-:W-:Y:S05]  /*1d230*/  BSYNC B0 ;  /* 0x0000000000007941 */ /* 0x000fea0003800000 */
.L_x_8062:
        /* <DEDUP_REMOVED lines=21> */
[----:B-1----:R-:W-:-:S05]  /*1d390*/  IMAD.IADD R2, R8, 0x1, R9 ;  /* 0x0000000108027824 */ /* 0x002fca00078e0209 */
[----:B------:R0:W1:Y:S02]  /*1d3a0*/  SHFL.IDX PT, R14, R2, 0x1f, 0x1f ;  /* 0x03e01f00020e7f89 */ /* 0x00006400000e0000 */
.L_x_8228:
[----:B------:R-:W-:Y:S02]  /*1d3b0*/  ULDC UR4, c[0x0][0xc10] ;  /* 0x0003040000047ab9 */ /* 0x000fe40000000800 */
[----:B------:R-:W-:-:S04]  /*1d3c0*/  IMAD.U32 R5, RZ, RZ, UR4 ;  /* 0x00000004ff057e24 */ /* 0x000fc8000f8e00ff */
[----:B-1----:R-:W-:-:S04]  /*1d3d0*/  IMAD R9, R14, R5, RZ ;  /* 0x000000050e097224 */ /* 0x002fc800078e02ff */
[----:B----4-:R-:W-:-:S05]  /*1d3e0*/  IMAD.IADD R6, R6, 0x1, R9 ;  /* 0x0000000106067824 */ /* 0x010fca00078e0209 */
[----:B---3--:R-:W-:-:S13]  /*1d3f0*/  ISETP.GT.AND P0, PT, R6, R4, PT ;  /* 0x000000040600720c */ /* 0x008fda0003f04270 */
[----:B------:R-:W-:Y:S05]  /*1d400*/  @P0 BRA `(.L_x_8065) ;  /* 0x0000000000b40947 */ /* 0x000fea0003800000 */
[----:B------:R-:W1:Y:S02]  /*1d410*/  LDC R0, c[0x0][0xc14] ;  /* 0x00030500ff007b82 */ /* 0x000e640000000800 */
.L_x_8070:
        /* <DEDUP_REMOVED lines=14> */
.L_x_8068:
[----:B------:R-:W-:Y:S05]  /*1d500*/  BSYNC B0 ;  /* 0x0000000000007941 */ /* 0x000fea0003800000 */
.L_x_8067:
[----:B------:R-:W-:-:S03]  /*1d510*/  UMOV UR4, 0xffffffff ;  /* 0xffffffff00047882 */ /* 0x000fc60000000000 */
[----:B------:R-:W-:Y:S05]  /*1d520*/  BRA.DIV UR4, `(.L_x_8069) ;  /* 0x0000002e04f47947 */ /* 0x000fea000b800000 */
[----:B-----5:R-:W0:Y:S01]  /*1d530*/  SHFL.UP PT, R14, R3, 0x1, RZ ;  /* 0x04200000030e7989 */ /* 0x020e2200000e00ff */
[C---:B------:R-:W-:Y:S02]  /*1d540*/  ISETP.NE.AND P0, PT, R7.reuse, RZ, PT ;  /* 0x000000ff0700720c */ /* 0x040fe40003f05270 */
[C---:B------:R-:W-:Y:S02]  /*1d550*/  ISETP.GE.U32.AND P1, PT, R7.reuse, 0x2, PT ;  /* 0x000000020700780c */ /* 0x040fe40003f26070 */
        /* <DEDUP_REMOVED lines=18> */
.L_x_8236:
[----:B------:R-:W-:Y:S02]  /*1d680*/  ULDC UR4, c[0x0][0xc10] ;  /* 0x0003040000047ab9 */ /* 0x000fe40000000800 */
[----:B------:R-:W-:-:S04]  /*1d690*/  IMAD.U32 R5, RZ, RZ, UR4 ;  /* 0x00000004ff057e24 */ /* 0x000fc8000f8e00ff */
[----:B-1----:R-:W-:-:S04]  /*1d6a0*/  IMAD R9, R14, R5, RZ ;  /* 0x000000050e097224 */ /* 0x002fc800078e02ff */
[----:B------:R-:W-:-:S05]  /*1d6b0*/  IMAD.IADD R6, R9, 0x1, R6 ;  /* 0x0000000109067824 */ /* 0x000fca00078e0206 */
[----:B------:R-:W-:-:S13]  /*1d6c0*/  ISETP.GT.AND P0, PT, R6, R4, PT ;  /* 0x000000040600720c */ /* 0x000fda0003f04270 */
[----:B------:R-:W-:Y:S05]  /*1d6d0*/  @!P0 BRA `(.L_x_8070) ;  /* 0xfffffffc00508947 */ /* 0x000fea000383ffff */
.L_x_8065:
[----:B------:R-:W-:Y:S01]  /*1d6e0*/  IMAD.IADD R9, R6, 0x1, -R9 ;  /* 0x0000000106097824 */ /* 0x000fe200078e0a09 */
[----:B------:R-:W-:-:S03]  /*1d6f0*/  UMOV UR4, 0xffffffff ;  /* 0xffffffff00047882 */ /* 0x000fc60000000000 */
[----:B------:R-:W-:-:S05]  /*1d700*/  IMAD R7, R2, R5, R9 ;  /* 0x0000000502077224 */ /* 0x000fca00078e0209 */
[----:B------:R-:W-:Y:S01]  /*1d710*/  ISETP.GT.AND P6, PT, R7, R4, PT ;  /* 0x000000040700720c */ /* 0x000fe20003fc4270 */
[----:B------:R-:W-:-:S12]  /*1d720*/  BRA.DIV UR4, `(.L_x_8071) ;  /* 0x0000003204487947 */ /* 0x000fd8000b800000 */
[----:B------:R-:W-:-:S04]  /*1d730*/  VOTE.ANY R6, PT, !P6 ;  /* 0x0000000000067806 */ /* 0x000fc800070e0100 */
[----:B------:R-:W1:Y:S02]  /*1d740*/  POPC R7, R6 ;  /* 0x0000000600077309 */ /* 0x000e640000000000 */
[----:B-1----:R1:W3:Y:S02]  /*1d750*/  SHFL.IDX PT, R17, R3, R7, 0x1f ;  /* 0x00001f0703117589 */ /* 0x0022e400000e0000 */
.L_x_8240:
[----:B------:R-:W-:Y:S01]  /*1d760*/  ISETP.NE.AND P0, PT, R6, RZ, PT ;  /* 0x000000ff0600720c */ /* 0x000fe20003f05270 */
[----:B--2---:R-:W-:-:S12]  /*1d770*/  IMAD.MOV.U32 R16, RZ, RZ, RZ ;  /* 0x000000ffff107224 */ /* 0x004fd800078e00ff */
[----:B------:R-:W-:Y:S05]  /*1d780*/  @!P0 BRA `(.L_x_8072) ;  /* 0x0000000000108947 */ /* 0x000fea0003800000 */
[----:B------:R-:W-:Y:S01]  /*1d790*/  UMOV UR4, 0xffffffff ;  /* 0xffffffff00047882 */ /* 0x000fe20000000000 */
[----:B------:R-:W-:Y:S02]  /*1d7a0*/  VIADD R12, R7, 0xffffffff ;  /* 0xffffffff070c7836 */ /* 0x000fe40000000000 */
[----:B------:R-:W-:Y:S05]  /*1d7b0*/  BRA.DIV UR4, `(.L_x_8073) ;  /* 0x00000032046c7947 */ /* 0x000fea000b800000 */
[----:B------:R2:W4:Y:S02]  /*1d7c0*/  SHFL.IDX PT, R16, R2, R12, 0x1f ;  /* 0x00001f0c02107589 */ /* 0x00052400000e0000 */
.L_x_8072:
[----:B012---:R-:W0:Y:S01]  /*1d7d0*/  LDC.64 R2, c[0x0][0xc68] ;  /* 0x00031a00ff027b82 */ /* 0x007e220000000a00 */
[----:B------:R-:W-:-:S04]  /*1d7e0*/  IMAD.IADD R19, R7, 0x1, R19 ;  /* 0x0000000107137824 */ /* 0x000fc800078e0213 */
[----:B0-----:R-:W-:-:S05]  /*1d7f0*/  IMAD.WIDE R2, R19, 0x4, R2 ;  /* 0x0000000413027825 */ /* 0x001fca00078e0202 */
[----:B------:R-:W3:Y:S01]  /*1d800*/  LDG.E R7, desc[UR40][R2.64] ;  /* 0x0000002802077981 */ /* 0x000ee2000c1e1900 */
[----:B----4-:R-:W-:Y:S02]  /*1d810*/  IMAD R16, R16, R5, R9 ;  /* 0x0000000510107224 */ /* 0x010fe400078e0209 */
[----:B---3--:R-:W-:-:S05]  /*1d820*/  IMAD R6, R17, R7, RZ ;  /* 0x0000000711067224 */ /* 0x008fca00078e02ff */
        /* <DEDUP_REMOVED lines=61> */
.L_x_8066:
[----:B------:R-:W-:Y:S01]  /*1dc00*/  UMOV UR4, URZ ;  /* 0x0000003f00047c82 */ /* 0x000fe20008000000 */
[----:B------:R-:W-:Y:S01]  /*1dc10*/  UMOV UR5, URZ ;  /* 0x0000003f00057c82 */ /* 0x000fe20008000000 */
[----:B------:R-:W-:Y:S01]  /*1dc20*/  ULDC UR6, c[0x0][0xc14] ;  /* 0x0003050000067ab9 */ /* 0x000fe20000000800 */
[----:B--2---:R-:W-:Y:S02]  /*1dc30*/  IMAD.MOV.U32 R16, RZ, RZ, R4 ;  /* 0x000000ffff107224 */ /* 0x004fe400078e0004 */
[----:B------:R-:W-:Y:S02]  /*1dc40*/  IMAD.U32 R17, RZ, RZ, UR4 ;  /* 0x00000004ff117e24 */ /* 0x000fe4000f8e00ff */
[----:B------:R-:W-:Y:S02]  /*1dc50*/  IMAD.U32 R18, RZ, RZ, UR5 ;  /* 0x00000005ff127e24 */ /* 0x000fe4000f8e00ff */
[----:B------:R-:W-:-:S07]  /*1dc60*/  IMAD.U32 R19, RZ, RZ, UR6 ;  /* 0x00000006ff137e24 */ /* 0x000fce000f8e00ff */
.L_x_8074:
        /* <DEDUP_REMOVED lines=12> */
.L_x_7986:
[----:B-1----:R-:W2:Y:S01]  /*1dd30*/  LDL.LU R0, [R1+0x34] ;  /* 0x0000340001007983 */ /* 0x002ea20000300800 */
[----:B------:R-:W-:Y:S01]  /*1dd40*/  BSSY B0, `(.L_x_8076) ;  /* 0x000000b000007945 */ /* 0x000fe20003800000 */
[----:B------:R-:W1:Y:S01]  /*1dd50*/  S2R R5, SR_CgaCtaId ;  /* 0x0000000000057919 */ /* 0x000e620000008800 */
[----:B--2---:R-:W-:-:S05]  /*1dd60*/  VIADD R0, R0, 0x1 ;  /* 0x0000000100007836 */ /* 0x004fca0000000000 */
[----:B---3--:R-:W-:-:S04]  /*1dd70*/  LEA.HI R2, R0, R0, RZ, 0x1 ;  /* 0x0000000000027211 */ /* 0x008fc800078f08ff */
[----:B------:R-:W-:-:S05]  /*1dd80*/  LOP3.LUT R3, R2, 0xfffffffe, RZ, 0xc0, !PT ;  /* 0xfffffffe02037812 */ /* 0x000fca00078ec0ff */
[----:B------:R-:W-:Y:S01]  /*1dd90*/  IMAD.IADD R3, R0, 0x1, -R3 ;  /* 0x0000000100037824 */ /* 0x000fe200078e0a03 */
[----:B------:R-:W-:-:S04]  /*1dda0*/  MOV R0, 0x400 ;  /* 0x0000040000007802 */ /* 0x000fc80000000f00 */
[----:B-1----:R-:W-:Y:S02]  /*1ddb0*/  LEA R0, R5, R0, 0x18 ;  /* 0x0000000005007211 */ /* 0x002fe400078ec0ff */
[----:B------:R-:W-:-:S04]  /*1ddc0*/  SHF.L.U32 R3, R3, 0x1f, RZ ;  /* 0x0000001f03037819 */ /* 0x000fc800000006ff */
[----:B------:R-:W1:Y:S02]  /*1ddd0*/  SYNCS.PHASECHK.TRANS64.TRYWAIT P0, [R0+URZ+0x28820], R3 ;  /* 0x02882003000075a7 */ /* 0x000e64000800017f */
[----:B-1----:R-:W-:Y:S05]  /*1dde0*/  @!P0 BRA `(.L_x_8077) ;  /* 0x0000002c00088947 */ /* 0x002fea0003800000 */
.L_x_8243:
[----:B------:R-:W-:Y:S05]  /*1ddf0*/  BSYNC B0 ;  /* 0x0000000000007941 */ /* 0x000fea0003800000 */
.L_x_8076:
[----:B------:R-:W-:-:S03]  /*1de00*/  UMOV UR4, 0xffffffff ;  /* 0xffffffff00047882 */ /* 0x000fc60000000000 */
[----:B------:R-:W-:Y:S05]  /*1de10*/  BRA.DIV UR4, `(.L_x_8078) ;  /* 0x0000002e04107947 */ /* 0x000fea000b800000 */
[----:B------:R-:W2:Y:S02]  /*1de20*/  S2R R2, SR_TID.X ;  /* 0x0000000000027919 */ /* 0x000ea40000002100 */
[----:B--2---:R-:W-:-:S04]  /*1de30*/  SHF.R.U32.HI R2, RZ, 0x5, R2 ;  /* 0x00000005ff027819 */ /* 0x004fc80000011602 */
[----:B------:R-:W-:-:S05]  /*1de40*/  LOP3.LUT R2, R2, 0x3, RZ, 0xc0, !PT ;  /* 0x0000000302027812 */ /* 0x000fca00078ec0ff */
[----:B------:R2:W3:Y:S02]  /*1de50*/  SHFL.IDX PT, R14, R2, RZ, 0x1f ;  /* 0x00001fff020e7589 */ /* 0x0004e400000e0000 */
.L_x_8246:
[----:B---3--:R-:W-:-:S13]  /*1de60*/  ISETP.NE.AND P0, PT, R14, RZ, PT ;  /* 0x000000ff0e00720c */ /* 0x008fda0003f05270 */
[----:B------:R-:W-:Y:S05]  /*1de70*/  @P0 BRA `(.L_x_7757) ;  /* 0x0000000000940947 */ /* 0x000fea0003800000 */
[----:B------:R-:W-:-:S03]  /*1de80*/  UMOV UR4, 0xffffffff ;  /* 0xffffffff00047882 */ /* 0x000fc60000000000 */
[----:B------:R-:W-:Y:S05]  /*1de90*/  BRA.DIV UR4, `(.L_x_8079) ;  /* 0x0000002e04247947 */ /* 0x000fea000b800000 */
[----:B------:R-:W-:-:S13]  /*1dea0*/  ELECT P6, URZ, PT ;  /* 0x00000000003f782f */ /* 0x000fda00038c0000 */
.L_x_8249:
[----:B------:R-:W-:Y:S05]  /*1deb0*/  @!P6 BRA `(.L_x_7757) ;  /* 0x000000000084e947 */ /* 0x000fea0003800000 */
[----:B--2---:R-:W2:Y:S02]  /*1dec0*/  LDL.LU R2, [R1+0x30] ;  /* 0x0000300001027983 */ /* 0x004ea40000300800 */
[----:B--2---:R-:W-:-:S04]  /*1ded0*/  LOP3.LUT R2, R2, 0x2, RZ, 0xfc, !PT ;  /* 0x0000000202027812 */ /* 0x004fc800078efcff */
[----:B------:R-:W-:-:S13]  /*1dee0*/  ISETP.NE.AND P2, PT, R2, 0x3, PT ;  /* 0x000000030200780c */ /* 0x000fda0003f45270 */
[----:B------:R-:W-:Y:S05]  /*1def0*/  @!P2 BRA `(.L_x_8080) ;  /* 0x000000000004a947 */ /* 0x000fea0003800000 */
[----:B------:R-:W-:Y:S01]  /*1df00*/  BPT.TRAP 0x1 ;  /* 0x000000040000795c */ /* 0x000fe20000300000 */
.L_x_8080:
        /* <DEDUP_REMOVED lines=14> */
.L_x_8250:
[----:B------:R-:W2:Y:S02]  /*1dff0*/  SYNCS.PHASECHK.TRANS64.TRYWAIT P0, [R7+URZ], R2 ;  /* 0x00000002070075a7 */ /* 0x000ea4000800017f */
[----:B--2---:R-:W-:Y:S05]  /*1e000*/  @!P0 BRA `(.L_x_8082) ;  /* 0x0000002800fc8947 */ /* 0x004fea0003800000 */
.L_x_8251:
[----:B------:R-:W-:Y:S05]  /*1e010*/  @!P2 BRA `(.L_x_8083) ;  /* 0x000000000004a947 */ /* 0x000fea0003800000 */
[----:B------:R-:W-:Y:S01]  /*1e020*/  BPT.TRAP 0x1 ;  /* 0x000000040000795c */ /* 0x000fe20000300000 */
.L_x_8083:
[----:B------:R-:W3:Y:S01]  /*1e030*/  LDL.LU R4, [R1] ;  /* 0x0000000001047983 */ /* 0x000ee20000300800 */
[----:B------:R-:W-:-:S04]  /*1e040*/  VIADD R0, R0, 0x28860 ;  /* 0x0002886000007836 */ /* 0x000fc80000000000 */
[----:B---3--:R-:W-:-:S04]  /*1e050*/  IMAD R4, R4, 0x8, R0 ;  /* 0x0000000804047824 */ /* 0x008fc800078e0200 */
[----:B------:R-:W3:Y:S02]  /*1e060*/  SYNCS.PHASECHK.TRANS64.TRYWAIT P0, [R4+URZ], R5 ;  /* 0x00000005040075a7 */ /* 0x000ee4000800017f */
[----:B---3--:R-:W-:Y:S05]  /*1e070*/  @!P0 BRA `(.L_x_8084) ;  /* 0x0000002800f48947 */ /* 0x008fea0003800000 */
.L_x_8252:
[----:B------:R-:W-:-:S07]  /*1e080*/  IMAD R3, R3, 0x8, R0 ;  /* 0x0000000803037824 */ /* 0x000fce00078e0200 */
.L_x_8085:
[----:B----4-:R4:W0:Y:S02]  /*1e090*/  SYNCS.PHASECHK.TRANS64.TRYWAIT P0, [R3+URZ], R2 ;  /* 0x00000002030075a7 */ /* 0x010824000800017f */
[----:B0-----:R-:W-:Y:S05]  /*1e0a0*/  @!P0 NANOSLEEP.SYNCS 0x989680 ;  /* 0x009896800000895d */ /* 0x001fea0003900000 */
[----:B------:R-:W0:Y:S02]  /*1e0b0*/  @!P0 SYNCS.PHASECHK.TRANS64 P0, [R3+URZ], R2 ;  /* 0x00000002030085a7 */ /* 0x000e24000800007f */
[----:B0-----:R-:W-:Y:S05]  /*1e0c0*/  @!P0 BRA `(.L_x_8085) ;  /* 0xfffffffc00f08947 */ /* 0x001fea000383ffff */
.L_x_7757:
[----:B------:R-:W-:Y:S05]  /*1e0d0*/  BSYNC B7 ;  /* 0x0000000000077941 */ /* 0x000fea0003800000 */
.L_x_7754:
[----:B------:R-:W-:Y:S05]  /*1e0e0*/  EXIT ;  /* 0x000000000000794d */ /* 0x000fea0003800000 */
.L_x_7779:
[----:B0-----:R0:W1:Y:S02]  /*1e0f0*/  SYNCS.PHASECHK.TRANS64.TRYWAIT P6, [R105+URZ+0x28890], R122 ;  /* 0x0288907a690075a7 */ /* 0x00106400080c017f */
[----:B-1----:R-:W-:Y:S05]  /*1e100*/  @!P6 NANOSLEEP.SYNCS 0x989680 ;  /* 0x009896800000e95d */ /* 0x002fea0003900000 */
[----:B------:R-:W1:Y:S02]  /*1e110*/  @!P6 SYNCS.PHASECHK.TRANS64 P6, [R105+URZ+0x28890], R122 ;  /* 0x0288907a6900e5a7 */ /* 0x000e6400080c007f */
[----:B-1----:R-:W-:Y:S05]  /*1e120*/  @!P6 BRA `(.L_x_7779) ;  /* 0xfffffffc00f0e947 */ /* 0x002fea000383ffff */
[----:B------:R-:W-:Y:S05]  /*1e130*/  BRA `(.L_x_8086) ;  /* 0xfffffe5000007947 */ /* 0x000fea000383ffff */
.L_x_7815:
[----:B0-----:R0:W1:Y:S02]  /*1e140*/  SYNCS.PHASECHK.TRANS64.TRYWAIT P4, [R105+URZ+0x28890], R122 ;  /* 0x0288907a690075a7 */ /* 0x001064000808017f */
[----:B-1----:R-:W-:Y:S05]  /*1e150*/  @!P4 NANOSLEEP.SYNCS 0x989680 ;  /* 0x009896800000c95d */ /* 0x002fea0003900000 */
[----:B------:R-:W1:Y:S02]  /*1e160*/  @!P4 SYNCS.PHASECHK.TRANS64 P4, [R105+URZ+0x28890], R122 ;  /* 0x0288907a6900c5a7 */ /* 0x000e64000808007f */
[----:B-1----:R-:W-:Y:S05]  /*1e170*/  @!P4 BRA `(.L_x_7815) ;  /* 0xfffffffc00f0c947 */ /* 0x002fea000383ffff */
[----:B------:R-:W-:Y:S05]  /*1e180*/  BRA `(.L_x_8087) ;  /* 0xfffffe7800207947 */ /* 0x000fea000383ffff */
.L_x_7832:
[----:B0-----:R0:W1:Y:S02]  /*1e190*/  SYNCS.PHASECHK.TRANS64.TRYWAIT P3, [R105+URZ+0x28890], R122 ;  /* 0x0288907a690075a7 */ /* 0x001064000806017f */
[----:B-1----:R-:W-:Y:S05]  /*1e1a0*/  @!P3 NANOSLEEP.SYNCS 0x989680 ;  /* 0x009896800000b95d */ /* 0x002fea0003900000 */
[----:B------:R-:W1:Y:S02]  /*1e1b0*/  @!P3 SYNCS.PHASECHK.TRANS64 P3, [R105+URZ+0x28890], R122 ;  /* 0x0288907a6900b5a7 */ /* 0x000e64000806007f */
[----:B-1----:R-:W-:Y:S05]  /*1e1c0*/  @!P3 BRA `(.L_x_7832) ;  /* 0xfffffffc00f0b947 */ /* 0x002fea000383ffff */
[----:B------:R-:W-:Y:S05]  /*1e1d0*/  BRA `(.L_x_8088) ;  /* 0xfffffe9800b87947 */ /* 0x000fea000383ffff */
.L_x_7842:
[----:B--2---:R2:W3:Y:S02]  /*1e1e0*/  SYNCS.PHASECHK.TRANS64.TRYWAIT P0, [R105+URZ+0x288b0], R122 ;  /* 0x0288b07a690075a7 */ /* 0x0044e4000800017f */
[----:B---3--:R-:W-:Y:S05]  /*1e1f0*/  @!P0 NANOSLEEP.SYNCS 0x989680 ;  /* 0x009896800000895d */ /* 0x008fea0003900000 */
[----:B------:R-:W3:Y:S02]  /*1e200*/  @!P0 SYNCS.PHASECHK.TRANS64 P0, [R105+URZ+0x288b0], R122 ;  /* 0x0288b07a690085a7 */ /* 0x000ee4000800007f */
[----:B---3--:R-:W-:Y:S05]  /*1e210*/  @!P0 BRA `(.L_x_7842) ;  /* 0xfffffffc00f08947 */ /* 0x008fea000383ffff */
[----:B------:R-:W-:Y:S05]  /*1e220*/  BRA `(.L_x_8089) ;  /* 0xfffffea000547947 */ /* 0x000fea000383ffff */
.L_x_7854:
        /* <DEDUP_REMOVED lines=8> */
.L_x_8091:
[----:B------:R-:W-:Y:S05]  /*1e2b0*/  BSYNC B0 ;  /* 0x0000000000007941 */ /* 0x000fea0003800000 */
.L_x_8090:
[----:B------:R-:W-:Y:S01]  /*1e2c0*/  IMAD.MOV.U32 R192, RZ, RZ, R14 ;  /* 0x000000ffffc07224 */ /* 0x000fe200078e000e */
[----:B------:R-:W-:Y:S06]  /*1e2d0*/  BRA `(.L_x_8092) ;  /* 0xfffffea8007c7947 */ /* 0x000fec000383ffff */
.L_x_7872:
[----:B------:R-:W-:Y:S01]  /*1e2e0*/  BSSY B1, `(.L_x_8093) ;  /* 0x0000008000017945 */ /* 0x000fe20003800000 */
[----:B------:R-:W-:Y:S02]  /*1e2f0*/  IMAD.MOV.U32 R13, RZ, RZ, R5 ;  /* 0x000000ffff0d7224 */ /* 0x000fe400078e0005 */
[----:B------:R-:W-:Y:S02]  /*1e300*/  IMAD.MOV.U32 R12, RZ, RZ, RZ ;  /* 0x000000ffff0c7224 */ /* 0x000fe400078e00ff */
[----:B------:R-:W-:Y:S02]  /*1e310*/  IMAD.MOV.U32 R11, RZ, RZ, 0x181f ;  /* 0x0000181fff0b7424 */ /* 0x000fe400078e00ff */
[----:B------:R-:W-:-:S07]  /*1e320*/  IMAD.MOV.U32 R15, RZ, RZ, -0x1 ;  /* 0xffffffffff0f7424 */ /* 0x000fce00078e00ff */
[----:B01---5:R-:W-:Y:S05]  /*1e330*/  WARPSYNC.COLLECTIVE R15, `(.L_x_8094) ;  /* 0x000000000f087348 */ /* 0x023fea0003c00000 */
[----:B------:R2:W3:Y:S02]  /*1e340*/  SHFL.IDX P6, R14, R13, R12, R11 ;  /* 0x0000000c0d0e7389 */ /* 0x0004e400000c000b */
[----:B0123-5:R-:W-:Y:S01]  /*1e350*/  ENDCOLLECTIVE ;  /* 0x000000000000791b */ /* 0x02ffe20003800000 */
.L_x_8094:
[----:B------:R-:W-:Y:S05]  /*1e360*/  BSYNC B1 ;  /* 0x0000000000017941 */ /* 0x000fea0003800000 */
.L_x_8093:
[----:B------:R-:W-:Y:S05]  /*1e370*/  BRA `(.L_x_8095) ;  /* 0xfffffeb800fc7947 */ /* 0x000fea000383ffff */
.L_x_7873:
        /* <DEDUP_REMOVED lines=8> */
.L_x_8097:
[----:B------:R-:W-:Y:S05]  /*1e400*/  BSYNC B1 ;  /* 0x0000000000017941 */ /* 0x000fea0003800000 */
.L_x_8096:
[----:B------:R-:W-:Y:S05]  /*1e410*/  BRA `(.L_x_8098) ;  /* 0xfffffeb800dc7947 */ /* 0x000fea000383ffff */
.L_x_7874:
        /* <DEDUP_REMOVED lines=8> */
.L_x_8100:
[----:B------:R-:W-:Y:S05]  /*1e4a0*/  BSYNC B1 ;  /* 0x0000000000017941 */ /* 0x000fea0003800000 */
.L_x_8099:
[----:B------:R-:W-:Y:S05]  /*1e4b0*/  BRA `(.L_x_8101) ;  /* 0xfffffeb800bc7947 */ /* 0x000fea000383ffff */
.L_x_7875:
        /* <DEDUP_REMOVED lines=8> */
.L_x_8103:
[----:B------:R-:W-:Y:S05]  /*1e540*/  BSYNC B1 ;  /* 0x0000000000017941 */ /* 0x000fea0003800000 */
.L_x_8102:
[----:B------:R-:W-:Y:S05]  /*1e550*/  BRA `(.L_x_8104) ;  /* 0xfffffeb8009c7947 */ /* 0x000fea000383ffff */
.L_x_7876:
[----:B------:R-:W-:Y:S01]  /*1e560*/  BSSY B1, `(.L_x_8105) ;  /* 0x0000008000017945 */ /* 0x000fe20003800000 */
[----:B------:R-:W-:Y:S02]  /*1e570*/  IMAD.MOV.U32 R13, RZ, RZ, R5 ;  /* 0x000000ffff0d7224 */ /* 0x000fe400078e0005 */
[----:B------:R-:W-:Y:S02]  /*1e580*/  IMAD.MOV.U32 R12, RZ, RZ, 0x1 ;  /* 0x00000001ff0c7424 */ /* 0x000fe400078e00ff */
[----:B------:R-:W-:Y:S02]  /*1e590*/  IMAD.MOV.U32 R11, RZ, RZ, 0x181f ;  /* 0x0000181fff0b7424 */ /* 0x000fe400078e00ff */
[----:B------:R-:W-:-:S07]  /*1e5a0*/  IMAD.MOV.U32 R15, RZ, RZ, -0x1 ;  /* 0xffffffffff0f7424 */ /* 0x000fce00078e00ff */
[----:B01---5:R-:W-:Y:S05]  /*1e5b0*/  WARPSYNC.COLLECTIVE R15, `(.L_x_8106) ;  /* 0x000000000f087348 */ /* 0x023fea0003c00000 */
[----:B------:R2:W3:Y:S02]  /*1e5c0*/  SHFL.IDX P6, R14, R13, R12, R11 ;  /* 0x0000000c0d0e7389 */ /* 0x0004e400000c000b */
[----:B0123-5:R-:W-:Y:S01]  /*1e5d0*/  ENDCOLLECTIVE ;  /* 0x000000000000791b */ /* 0x02ffe20003800000 */
.L_x_8106:
[----:B------:R-:W-:Y:S05]  /*1e5e0*/  BSYNC B1 ;  /* 0x0000000000017941 */ /* 0x000fea0003800000 */
.L_x_8105:
[----:B------:R-:W-:Y:S05]  /*1e5f0*/  BRA `(.L_x_8107) ;  /* 0xfffffeb8007c7947 */ /* 0x000fea000383ffff */
.L_x_7877:
        /* <DEDUP_REMOVED lines=8> */
.L_x_8109:
[----:B------:R-:W-:Y:S05]  /*1e680*/  BSYNC B1 ;  /* 0x0000000000017941 */ /* 0x000fea0003800000 */
.L_x_8108:
[----:B------:R-:W-:Y:S05]  /*1e690*/  BRA `(.L_x_8110) ;  /* 0xfffffeb8005c7947 */ /* 0x000fea000383ffff */
.L_x_7878:
        /* <DEDUP_REMOVED lines=8> */
.L_x_8112:
[----:B------:R-:W-:Y:S05]  /*1e720*/  BSYNC B1 ;  /* 0x0000000000017941 */ /* 0x000fea0003800000 */
.L_x_8111:
[----:B------:R-:W-:Y:S05]  /*1e730*/  BRA `(.L_x_8113) ;  /* 0xfffffeb8003c7947 */ /* 0x000fea000383ffff */
.L_x_7879:
        /* <DEDUP_REMOVED lines=8> */
.L_x_8115:
[----:B------:R-:W-:Y:S05]  /*1e7c0*/  BSYNC B1 ;  /* 0x0000000000017941 */ /* 0x000fea0003800000 */
.L_x_8114:
[----:B------:R-:W-:Y:S05]  /*1e7d0*/  BRA `(.L_x_8116) ;  /* 0xfffffeb8001c7947 */ /* 0x000fea000383ffff */
.L_x_7880:
        /* <DEDUP_REMOVED lines=8> */
.L_x_8118:
[----:B------:R-:W-:Y:S05]  /*1e860*/  BSYNC B1 ;  /* 0x0000000000017941 */ /* 0x000fea0003800000 */
.L_x_8117:
[----:B------:R-:W-:Y:S05]  /*1e870*/  BRA `(.L_x_8119) ;  /* 0xfffffeb400fc7947 */ /* 0x000fea000383ffff */
.L_x_7881:
        /* <DEDUP_REMOVED lines=8> */
.L_x_8121:
[----:B------:R-:W-:Y:S05]  /*1e900*/  BSYNC B1 ;  /* 0x0000000000017941 */ /* 0x000fea0003800000 */
.L_x_8120:
[----:B------:R-:W-:Y:S05]  /*1e910*/  BRA `(.L_x_8122) ;  /* 0xfffffeb400dc7947 */ /* 0x000fea000383ffff */
.L_x_7882:
        /* <DEDUP_REMOVED lines=8> */
.L_x_8124:
[----:B------:R-:W-:Y:S05]  /*1e9a0*/  BSYNC B1 ;  /* 0x0000000000017941 */ /* 0x000fea0003800000 */
.L_x_8123:
[----:B------:R-:W-:Y:S05]  /*1e9b0*/  BRA `(.L_x_8125) ;  /* 0xfffffeb400bc7947 */ /* 0x000fea000383ffff */
.L_x_7883:
        /* <DEDUP_REMOVED lines=8> */
.L_x_8127:
[----:B------:R-:W-:Y:S05]  /*1ea40*/  BSYNC B1 ;  /* 0x0000000000017941 */ /* 0x000fea0003800000 */
.L_x_8126:
[----:B------:R-:W-:Y:S05]  /*1ea50*/  BRA `(.L_x_8128) ;  /* 0xfffffeb4009c7947 */ /* 0x000fea000383ffff */
.L_x_7884:
        /* <DEDUP_REMOVED lines=8> */
.L_x_8130:
[----:B------:R-:W-:Y:S05]  /*1eae0*/  BSYNC B1 ;  /* 0x0000000000017941 */ /* 0x000fea0003800000 */
.L_x_8129:
[----:B------:R-:W-:Y:S05]  /*1eaf0*/  BRA `(.L_x_8131) ;  /* 0xfffffeb4007c7947 */ /* 0x000fea000383ffff */
.L_x_7885:
        /* <DEDUP_REMOVED lines=8> */
.L_x_8133:
[----:B------:R-:W-:Y:S05]  /*1eb80*/  BSYNC B1 ;  /* 0x0000000000017941 */ /* 0x000fea0003800000 */
.L_x_8132:
[----:B------:R-:W-:Y:S05]  /*1eb90*/  BRA `(.L_x_8134) ;  /* 0xfffffeb400607947 */ /* 0x000fea000383ffff */
.L_x_7886:
        /* <DEDUP_REMOVED lines=8> */
.L_x_8136:
[----:B------:R-:W-:Y:S05]  /*1ec20*/  BSYNC B1 ;  /* 0x0000000000017941 */ /* 0x000fea0003800000 */
.L_x_8135:
[----:B------:R-:W-:Y:S05]  /*1ec30*/  BRA `(.L_x_8137) ;  /* 0xfffffeb400447947 */ /* 0x000fea000383ffff */
.L_x_7887:
        /* <DEDUP_REMOVED lines=8> */
.L_x_8139:
[----:B------:R-:W-:Y:S05]  /*1ecc0*/  BSYNC B1 ;  /* 0x0000000000017941 */ /* 0x000fea0003800000 */
.L_x_8138:
[----:B------:R-:W-:Y:S05]  /*1ecd0*/  BRA `(.L_x_8140) ;  /* 0xfffffeb400287947 */ /* 0x000fea000383ffff */
.L_x_7889:
[----:B--2---:R2:W3:Y:S02]  /*1ece0*/  SYNCS.PHASECHK.TRANS64.TRYWAIT P4, [R2+URZ+0x28800], R5 ;  /* 0x02880005020075a7 */ /* 0x0044e4000808017f */
[----:B---3--:R-:W-:Y:S05]  /*1ecf0*/  @!P4 NANOSLEEP.SYNCS 0x989680 ;  /* 0x009896800000c95d */ /* 0x008fea0003900000 */
[----:B------:R-:W3:Y:S02]  /*1ed00*/  @!P4 SYNCS.PHASECHK.TRANS64 P4, [R2+URZ+0x28800], R5 ;  /* 0x028800050200c5a7 */ /* 0x000ee4000808007f */
[----:B---3--:R-:W-:Y:S05]  /*1ed10*/  @!P4 BRA `(.L_x_7889) ;  /* 0xfffffffc00f0c947 */ /* 0x008fea000383ffff */
[----:B------:R-:W-:Y:S05]  /*1ed20*/  BRA `(.L_x_8141) ;  /* 0xfffffeb400a07947 */ /* 0x000fea000383ffff */
.L_x_7905:
        /* <DEDUP_REMOVED lines=8> */
.L_x_8143:
[----:B------:R-:W-:Y:S05]  /*1edb0*/  BSYNC B1 ;  /* 0x0000000000017941 */ /* 0x000fea0003800000 */
.L_x_8142:
[----:B------:R-:W-:Y:S05]  /*1edc0*/  BRA `(.L_x_8144) ;  /* 0xfffffed4009c7947 */ /* 0x000fea000383ffff */
.L_x_7906:
        /* <DEDUP_REMOVED lines=8> */
.L_x_8146:
[----:B------:R-:W-:Y:S05]  /*1ee50*/  BSYNC B1 ;  /* 0x0000000000017941 */ /* 0x000fea0003800000 */
.L_x_8145:
[----:B------:R-:W-:Y:S05]  /*1ee60*/  BRA `(.L_x_8147) ;  /* 0xfffffed4007c7947 */ /* 0x000fea000383ffff */
.L_x_7907:
        /* <DEDUP_REMOVED lines=8> */
.L_x_8149:
[----:B------:R-:W-:Y:S05]  /*1eef0*/  BSYNC B1 ;  /* 0x0000000000017941 */ /* 0x000fea0003800000 */
.L_x_8148:
[----:B------:R-:W-:Y:S05]  /*1ef00*/  BRA `(.L_x_8150) ;  /* 0xfffffed4005c7947 */ /* 0x000fea000383ffff */
.L_x_7908:
        /* <DEDUP_REMOVED lines=8> */
.L_x_8152:
[----:B------:R-:W-:Y:S05]  /*1ef90*/  BSYNC B1 ;  /* 0x0000000000017941 */ /* 0x000fea0003800000 */
.L_x_8151:
[----:B------:R-:W-:Y:S05]  /*1efa0*/  BRA `(.L_x_8153) ;  /* 0xfffffed4003c7947 */ /* 0x000fea000383ffff */
.L_x_7909:
        /* <DEDUP_REMOVED lines=8> */
.L_x_8155:
[----:B------:R-:W-:Y:S05]  /*1f030*/  BSYNC B1 ;  /* 0x0000000000017941 */ /* 0x000fea0003800000 */
.L_x_8154:
[----:B------:R-:W-:Y:S05]  /*1f040*/  BRA `(.L_x_8156) ;  /* 0xfffffed4001c7947 */ /* 0x000fea000383ffff */
.L_x_7910:
        /* <DEDUP_REMOVED lines=8> */
.L_x_8158:
[----:B------:R-:W-:Y:S05]  /*1f0d0*/  BSYNC B1 ;  /* 0x0000000000017941 */ /* 0x000fea0003800000 */
.L_x_8157:
[----:B------:R-:W-:Y:S05]  /*1f0e0*/  BRA `(.L_x_8159) ;  /* 0xfffffed000fc7947 */ /* 0x000fea000383ffff */
.L_x_7911:
        /* <DEDUP_REMOVED lines=8> */
.L_x_8161:
[----:B------:R-:W-:Y:S05]  /*1f170*/  BSYNC B1 ;  /* 0x0000000000017941 */ /* 0x000fea0003800000 */
.L_x_8160:
[----:B------:R-:W-:Y:S05]  /*1f180*/  BRA `(.L_x_8162) ;  /* 0xfffffed000dc7947 */ /* 0x000fea000383ffff */
.L_x_7912:
        /* <DEDUP_REMOVED lines=8> */
.L_x_8164:
[----:B------:R-:W-:Y:S05]  /*1f210*/  BSYNC B1 ;  /* 0x0000000000017941 */ /* 0x000fea0003800000 */
.L_x_8163:
[----:B------:R-:W-:Y:S05]  /*1f220*/  BRA `(.L_x_8165) ;  /* 0xfffffed000bc7947 */ /* 0x000fea000383ffff */
.L_x_7913:
        /* <DEDUP_REMOVED lines=8> */
.L_x_8167:
[----:B------:R-:W-:Y:S05]  /*1f2b0*/  BSYNC B1 ;  /* 0x0000000000017941 */ /* 0x000fea0003800000 */
.L_x_8166:
[----:B------:R-:W-:Y:S05]  /*1f2c0*/  BRA `(.L_x_8168) ;  /* 0xfffffed0009c7947 */ /* 0x000fea000383ffff */
.L_x_7914:
        /* <DEDUP_REMOVED lines=8> */
.L_x_8170:
[----:B------:R-:W-:Y:S05]  /*1f350*/  BSYNC B1 ;  /* 0x0000000000017941 */ /* 0x000fea0003800000 */
.L_x_8169:
[----:B------:R-:W-:Y:S05]  /*1f360*/  BRA `(.L_x_8171) ;  /* 0xfffffed0007c7947 */ /* 0x000fea000383ffff */
.L_x_7915:
        /* <DEDUP_REMOVED lines=8> */
.L_x_8173:
[----:B------:R-:W-:Y:S05]  /*1f3f0*/  BSYNC B1 ;  /* 0x0000000000017941 */ /* 0x000fea0003800000 */
.L_x_8172:
[----:B------:R-:W-:Y:S05]  /*1f400*/  BRA `(.L_x_8174) ;  /* 0xfffffed0005c7947 */ /* 0x000fea000383ffff */
.L_x_7916:
        /* <DEDUP_REMOVED lines=8> */
.L_x_8176:
[----:B------:R-:W-:Y:S05]  /*1f490*/  BSYNC B1 ;  /* 0x0000000000017941 */ /* 0x000fea0003800000 */
.L_x_8175:
[----:B------:R-:W-:Y:S05]  /*1f4a0*/  BRA `(.L_x_8177) ;  /* 0xfffffed0003c7947 */ /* 0x000fea000383ffff */
.L_x_7917:
        /* <DEDUP_REMOVED lines=8> */
.L_x_8179:
[----:B------:R-:W-:Y:S05]  /*1f530*/  BSYNC B1 ;  /* 0x0000000000017941 */ /* 0x000fea0003800000 */
.L_x_8178:
[----:B------:R-:W-:Y:S05]  /*1f540*/  BRA `(.L_x_8180) ;  /* 0xfffffed0001c7947 */ /* 0x000fea000383ffff */
.L_x_7918:
        /* <DEDUP_REMOVED lines=8> */
.L_x_8182:
[----:B------:R-:W-:Y:S05]  /*1f5d0*/  BSYNC B1 ;  /* 0x0000000000017941 */ /* 0x000fea0003800000 */
.L_x_8181:
[----:B------:R-:W-:Y:S05]  /*1f5e0*/  BRA `(.L_x_8183) ;  /* 0xfffffecc00fc7947 */ /* 0x000fea000383ffff */
.L_x_7919:
        /* <DEDUP_REMOVED lines=8> */
.L_x_8185:
[----:B------:R-:W-:Y:S05]  /*1f670*/  BSYNC B1 ;  /* 0x0000000000017941 */ /* 0x000fea0003800000 */
.L_x_8184:
[----:B------:R-:W-:Y:S05]  /*1f680*/  BRA `(.L_x_8186) ;  /* 0xfffffecc00dc7947 */ /* 0x000fea000383ffff */
.L_x_7920:
        /* <DEDUP_REMOVED lines=8> */
.L_x_8188:
[----:B------:R-:W-:Y:S05]  /*1f710*/  BSYNC B1 ;  /* 0x0000000000017941 */ /* 0x000fea0003800000 */
.L_x_8187:
[----:B------:R-:W-:Y:S05]  /*1f720*/  BRA `(.L_x_8189) ;  /* 0xfffffecc00bc7947 */ /* 0x000fea000383ffff */
.L_x_7922:
[----:B0-----:R0:W1:Y:S02]  /*1f730*/  SYNCS.PHASECHK.TRANS64.TRYWAIT P4, [R2+URZ+0x28800], R9 ;  /* 0x02880009020075a7 */ /* 0x001064000808017f */
[----:B-1----:R-:W-:Y:S05]  /*1f740*/  @!P4 NANOSLEEP.SYNCS 0x989680 ;  /* 0x009896800000c95d */ /* 0x002fea0003900000 */
[----:B------:R-:W1:Y:S02]  /*1f750*/  @!P4 SYNCS.PHASECHK.TRANS64 P4, [R2+URZ+0x28800], R9 ;  /* 0x028800090200c5a7 */ /* 0x000e64000808007f */
[----:B-1----:R-:W-:Y:S05]  /*1f760*/  @!P4 BRA `(.L_x_7922) ;  /* 0xfffffffc00f0c947 */ /* 0x002fea000383ffff */
[----:B------:R-:W-:Y:S05]  /*1f770*/  BRA `(.L_x_8190) ;  /* 0xfffffed000bc7947 */ /* 0x000fea000383ffff */
.L_x_7932:
[----:B-1----:R1:W2:Y:S02]  /*1f780*/  SYNCS.PHASECHK.TRANS64.TRYWAIT P2, [R3+URZ+0x28830], R0 ;  /* 0x02883000030075a7 */ /* 0x0022a4000804017f */
[----:B--2---:R-:W-:Y:S05]  /*1f790*/  @!P2 NANOSLEEP.SYNCS 0x989680 ;  /* 0x009896800000a95d */ /* 0x004fea0003900000 */
[----:B------:R-:W2:Y:S02]  /*1f7a0*/  @!P2 SYNCS.PHASECHK.TRANS64 P2, [R3+URZ+0x28830], R0 ;  /* 0x028830000300a5a7 */ /* 0x000ea4000804007f */
[----:B--2---:R-:W-:Y:S05]  /*1f7b0*/  @!P2 BRA `(.L_x_7932) ;  /* 0xfffffffc00f0a947 */ /* 0x004fea000383ffff */
[----:B------:R-:W-:Y:S05]  /*1f7c0*/  BRA `(.L_x_7931) ;  /* 0xfffffeec00a07947 */ /* 0x000fea000383ffff */
.L_x_7938:
[----:B-1----:R1:W2:Y:S02]  /*1f7d0*/  SYNCS.PHASECHK.TRANS64.TRYWAIT P3, [R0+URZ+0x28830], R7 ;  /* 0x02883007000075a7 */ /* 0x0022a4000806017f */
[----:B--2---:R-:W-:Y:S05]  /*1f7e0*/  @!P3 NANOSLEEP.SYNCS 0x989680 ;  /* 0x009896800000b95d */ /* 0x004fea0003900000 */
[----:B------:R-:W2:Y:S02]  /*1f7f0*/  @!P3 SYNCS.PHASECHK.TRANS64 P3, [R0+URZ+0x28830], R7 ;  /* 0x028830070000b5a7 */ /* 0x000ea4000806007f */
[----:B--2---:R-:W-:Y:S05]  /*1f800*/  @!P3 BRA `(.L_x_7938) ;  /* 0xfffffffc00f0b947 */ /* 0x004fea000383ffff */
[----:B------:R-:W-:Y:S05]  /*1f810*/  BRA `(.L_x_7937) ;  /* 0xffffff1400ac7947 */ /* 0x000fea000383ffff */
.L_x_7942:
[----:B-1----:R1:W2:Y:S02]  /*1f820*/  SYNCS.PHASECHK.TRANS64.TRYWAIT P2, [R7+URZ+0x28850], R0 ;  /* 0x02885000070075a7 */ /* 0x0022a4000804017f */
[----:B--2---:R-:W-:Y:S05]  /*1f830*/  @!P2 NANOSLEEP.SYNCS 0x989680 ;  /* 0x009896800000a95d */ /* 0x004fea0003900000 */
[----:B------:R-:W2:Y:S02]  /*1f840*/  @!P2 SYNCS.PHASECHK.TRANS64 P2, [R7+URZ+0x28850], R0 ;  /* 0x028850000700a5a7 */ /* 0x000ea4000804007f */
[----:B--2---:R-:W-:Y:S05]  /*1f850*/  @!P2 BRA `(.L_x_7942) ;  /* 0xfffffffc00f0a947 */ /* 0x004fea000383ffff */
[----:B------:R-:W-:Y:S05]  /*1f860*/  BRA `(.L_x_7939) ;  /* 0xffffff1800bc7947 */ /* 0x000fea000383ffff */
.L_x_7949:
[----:B-1----:R1:W2:Y:S02]  /*1f870*/  SYNCS.PHASECHK.TRANS64.TRYWAIT P3, [R0+URZ+0x28830], R7 ;  /* 0x02883007000075a7 */ /* 0x0022a4000806017f */
[----:B--2---:R-:W-:Y:S05]  /*1f880*/  @!P3 NANOSLEEP.SYNCS 0x989680 ;  /* 0x009896800000b95d */ /* 0x004fea0003900000 */
[----:B------:R-:W2:Y:S02]  /*1f890*/  @!P3 SYNCS.PHASECHK.TRANS64 P3, [R0+URZ+0x28830], R7 ;  /* 0x028830070000b5a7 */ /* 0x000ea4000806007f */
[----:B--2---:R-:W-:Y:S05]  /*1f8a0*/  @!P3 BRA `(.L_x_7949) ;  /* 0xfffffffc00f0b947 */ /* 0x004fea000383ffff */
[----:B------:R-:W-:Y:S05]  /*1f8b0*/  BRA `(.L_x_7948) ;  /* 0xffffff4000447947 */ /* 0x000fea000383ffff */
.L_x_7953:
[----:B-1----:R1:W2:Y:S02]  /*1f8c0*/  SYNCS.PHASECHK.TRANS64.TRYWAIT P2, [R7+URZ+0x28850], R0 ;  /* 0x02885000070075a7 */ /* 0x0022a4000804017f */
[----:B--2---:R-:W-:Y:S05]  /*1f8d0*/  @!P2 NANOSLEEP.SYNCS 0x989680 ;  /* 0x009896800000a95d */ /* 0x004fea0003900000 */
[----:B------:R-:W2:Y:S02]  /*1f8e0*/  @!P2 SYNCS.PHASECHK.TRANS64 P2, [R7+URZ+0x28850], R0 ;  /* 0x028850000700a5a7 */ /* 0x000ea4000804007f */
[----:B--2---:R-:W-:Y:S05]  /*1f8f0*/  @!P2 BRA `(.L_x_7953) ;  /* 0xfffffffc00f0a947 */ /* 0x004fea000383ffff */
[----:B------:R-:W-:Y:S05]  /*1f900*/  BRA `(.L_x_7950) ;  /* 0xffffff4400547947 */ /* 0x000fea000383ffff */
.L_x_7958:
[----:B-1----:R1:W2:Y:S02]  /*1f910*/  SYNCS.PHASECHK.TRANS64.TRYWAIT P0, [R12+URZ+0x28850], R5 ;  /* 0x028850050c0075a7 */ /* 0x0022a4000800017f */
[----:B--2---:R-:W-:Y:S05]  /*1f920*/  @!P0 NANOSLEEP.SYNCS 0x989680 ;  /* 0x009896800000895d */ /* 0x004fea0003900000 */
[----:B------:R-:W2:Y:S02]  /*1f930*/  @!P0 SYNCS.PHASECHK.TRANS64 P0, [R12+URZ+0x28850], R5 ;  /* 0x028850050c0085a7 */ /* 0x000ea4000800007f */
[----:B--2---:R-:W-:Y:S05]  /*1f940*/  @!P0 BRA `(.L_x_7958) ;  /* 0xfffffffc00f08947 */ /* 0x004fea000383ffff */
[----:B------:R-:W-:Y:S05]  /*1f950*/  BRA `(.L_x_7957) ;  /* 0xffffff6000847947 */ /* 0x000fea000383ffff */
.L_x_7992:
        /* <DEDUP_REMOVED lines=11> */
.L_x_8192:
[----:B------:R-:W-:Y:S05]  /*1fa10*/  BSYNC B1 ;  /* 0x0000000000017941 */ /* 0x000fea0003800000 */
.L_x_8191:
[----:B------:R-:W-:Y:S05]  /*1fa20*/  BRA `(.L_x_8193) ;  /* 0xffffff9c00407947 */ /* 0x000fea000383ffff */
.L_x_7993:
[----:B------:R-:W-:Y:S01]  /*1fa30*/  BSSY B1, `(.L_x_8194) ;  /* 0x0000006000017945 */ /* 0x000fe20003800000 */
[----:B------:R-:W-:-:S07]  /*1fa40*/  IMAD.MOV.U32 R15, RZ, RZ, -0x1 ;  /* 0xffffffffff0f7424 */ /* 0x000fce00078e00ff */
[----:B------:R-:W-:Y:S05]  /*1fa50*/  WARPSYNC.COLLECTIVE R15, `(.L_x_8195) ;  /* 0x000000000f0c7348 */ /* 0x000fea0003c00000 */
[----:B------:R-:W-:Y:S02]  /*1fa60*/  ELECT P6, UR62, PT ;  /* 0x00000000003e782f */ /* 0x000fe400038c0000 */
[----:B------:R-:W-:Y:S01]  /*1fa70*/  MOV R14, UR62 ;  /* 0x0000003e000e7c02 */ /* 0x000fe20008000f00 */
[----:B------:R-:W-:Y:S10]  /*1fa80*/  ENDCOLLECTIVE ;  /* 0x000000000000791b */ /* 0x000ff40003800000 */
.L_x_8195:
[----:B------:R-:W-:Y:S05]  /*1fa90*/  BSYNC B1 ;  /* 0x0000000000017941 */ /* 0x000fea0003800000 */
.L_x_8194:
[----:B------:R-:W-:Y:S05]  /*1faa0*/  BRA `(.L_x_8196) ;  /* 0xffffff9c002c7947 */ /* 0x000fea000383ffff */
.L_x_7995:
[----:B0-----:R0:W1:Y:S02]  /*1fab0*/  SYNCS.PHASECHK.TRANS64.TRYWAIT P0, [R9+URZ+0x28820], R5 ;  /* 0x02882005090075a7 */ /* 0x001064000800017f */
[----:B-1----:R-:W-:Y:S05]  /*1fac0*/  @!P0 NANOSLEEP.SYNCS 0x989680 ;  /* 0x009896800000895d */ /* 0x002fea0003900000 */
[----:B------:R-:W1:Y:S02]  /*1fad0*/  @!P0 SYNCS.PHASECHK.TRANS64 P0, [R9+URZ+0x28820], R5 ;  /* 0x02882005090085a7 */ /* 0x000e64000800007f */
[----:B-1----:R-:W-:Y:S05]  /*1fae0*/  @!P0 BRA `(.L_x_7995) ;  /* 0xfffffffc00f08947 */ /* 0x002fea000383ffff */
[----:B------:R-:W-:Y:S05]  /*1faf0*/  BRA `(.L_x_8197) ;  /* 0xffffff9c00487947 */ /* 0x000fea000383ffff */
.L_x_7998:
[----:B0-----:R0:W1:Y:S02]  /*1fb00*/  SYNCS.PHASECHK.TRANS64.TRYWAIT P0, [R5+URZ+0x288a0], R7 ;  /* 0x0288a007050075a7 */ /* 0x001064000800017f */
[----:B-1----:R-:W-:Y:S05]  /*1fb10*/  @!P0 NANOSLEEP.SYNCS 0x989680 ;  /* 0x009896800000895d */ /* 0x002fea0003900000 */
[----:B------:R-:W1:Y:S02]  /*1fb20*/  @!P0 SYNCS.PHASECHK.TRANS64 P0, [R5+URZ+0x288a0], R7 ;  /* 0x0288a007050085a7 */ /* 0x000e64000800007f */
[----:B-1----:R-:W-:Y:S05]  /*1fb30*/  @!P0 BRA `(.L_x_7998) ;  /* 0xfffffffc00f08947 */ /* 0x002fea000383ffff */
[----:B------:R-:W-:Y:S05]  /*1fb40*/  BRA `(.L_x_8198) ;  /* 0xffffff9c00587947 */ /* 0x000fea000383ffff */
.L_x_8000:
[----:B-1----:R1:W2:Y:S02]  /*1fb50*/  SYNCS.PHASECHK.TRANS64.TRYWAIT P0, [R5+URZ+0x288c0], R7 ;  /* 0x0288c007050075a7 */ /* 0x0022a4000800017f */
[----:B--2---:R-:W-:Y:S05]  /*1fb60*/  @!P0 NANOSLEEP.SYNCS 0x989680 ;  /* 0x009896800000895d */ /* 0x004fea0003900000 */
[----:B------:R-:W2:Y:S02]  /*1fb70*/  @!P0 SYNCS.PHASECHK.TRANS64 P0, [R5+URZ+0x288c0], R7 ;  /* 0x0288c007050085a7 */ /* 0x000ea4000800007f */
[----:B--2---:R-:W-:Y:S05]  /*1fb80*/  @!P0 BRA `(.L_x_8000) ;  /* 0xfffffffc00f08947 */ /* 0x004fea000383ffff */
[----:B------:R-:W-:Y:S05]  /*1fb90*/  BRA `(.L_x_8199) ;  /* 0xffffff9c00d07947 */ /* 0x000fea000383ffff */
.L_x_8004:
[----:B0-----:R0:W1:Y:S02]  /*1fba0*/  SYNCS.PHASECHK.TRANS64.TRYWAIT P0, [R6+URZ+0x288a0], R7 ;  /* 0x0288a007060075a7 */ /* 0x001064000800017f */
[----:B-1----:R-:W-:Y:S05]  /*1fbb0*/  @!P0 NANOSLEEP.SYNCS 0x989680 ;  /* 0x009896800000895d */ /* 0x002fea0003900000 */
[----:B------:R-:W1:Y:S02]  /*1fbc0*/  @!P0 SYNCS.PHASECHK.TRANS64 P0, [R6+URZ+0x288a0], R7 ;  /* 0x0288a007060085a7 */ /* 0x000e64000800007f */
[----:B-1----:R-:W-:Y:S05]  /*1fbd0*/  @!P0 BRA `(.L_x_8004) ;  /* 0xfffffffc00f08947 */ /* 0x002fea000383ffff */
[----:B------:R-:W-:Y:S05]  /*1fbe0*/  BRA `(.L_x_8200) ;  /* 0xffffffa0009c7947 */ /* 0x000fea000383ffff */
.L_x_8006:
[----:B-1----:R1:W2:Y:S02]  /*1fbf0*/  SYNCS.PHASECHK.TRANS64.TRYWAIT P1, [R6+URZ+0x288c0], R7 ;  /* 0x0288c007060075a7 */ /* 0x0022a4000802017f */
[----:B--2---:R-:W-:Y:S05]  /*1fc00*/  @!P1 NANOSLEEP.SYNCS 0x989680 ;  /* 0x009896800000995d */ /* 0x004fea0003900000 */
[----:B------:R-:W2:Y:S02]  /*1fc10*/  @!P1 SYNCS.PHASECHK.TRANS64 P1, [R6+URZ+0x288c0], R7 ;  /* 0x0288c007060095a7 */ /* 0x000ea4000802007f */
[----:B--2---:R-:W-:Y:S05]  /*1fc20*/  @!P1 BRA `(.L_x_8006) ;  /* 0xfffffffc00f09947 */ /* 0x004fea000383ffff */
[----:B------:R-:W-:Y:S05]  /*1fc30*/  BRA `(.L_x_8201) ;  /* 0xffffffa4000c7947 */ /* 0x000fea000383ffff */
.L_x_8017:
        /* <DEDUP_REMOVED lines=11> */
.L_x_8203:
[----:B------:R-:W-:Y:S05]  /*1fcf0*/  BSYNC B0 ;  /* 0x0000000000007941 */ /* 0x000fea0003800000 */
.L_x_8202:
[----:B------:R-:W-:Y:S05]  /*1fd00*/  BRA `(.L_x_8204) ;  /* 0xffffffac00cc7947 */ /* 0x000fea000383ffff */
.L_x_8018:
[----:B------:R-:W-:Y:S01]  /*1fd10*/  BSSY B0, `(.L_x_8205) ;  /* 0x0000006000007945 */ /* 0x000fe20003800000 */
[----:B------:R-:W-:-:S07]  /*1fd20*/  IMAD.MOV.U32 R15, RZ, RZ, -0x1 ;  /* 0xffffffffff0f7424 */ /* 0x000fce00078e00ff */
[----:B------:R-:W-:Y:S05]  /*1fd30*/  WARPSYNC.COLLECTIVE R15, `(.L_x_8206) ;  /* 0x000000000f0c7348 */ /* 0x000fea0003c00000 */
[----:B------:R-:W-:Y:S02]  /*1fd40*/  ELECT P6, UR62, PT ;  /* 0x00000000003e782f */ /* 0x000fe400038c0000 */
[----:B------:R-:W-:Y:S01]  /*1fd50*/  MOV R14, UR62 ;  /* 0x0000003e000e7c02 */ /* 0x000fe20008000f00 */
[----:B------:R-:W-:Y:S10]  /*1fd60*/  ENDCOLLECTIVE ;  /* 0x000000000000791b */ /* 0x000ff40003800000 */
.L_x_8206:
[----:B------:R-:W-:Y:S05]  /*1fd70*/  BSYNC B0 ;  /* 0x0000000000007941 */ /* 0x000fea0003800000 */
.L_x_8205:
[----:B------:R-:W-:Y:S05]  /*1fd80*/  BRA `(.L_x_8207) ;  /* 0xffffffac00bc7947 */ /* 0x000fea000383ffff */
.L_x_8021:
[----:B0-----:R0:W1:Y:S02]  /*1fd90*/  SYNCS.PHASECHK.TRANS64.TRYWAIT P0, [R7+URZ+0x28840], R10 ;  /* 0x0288400a070075a7 */ /* 0x001064000800017f */
[----:B-1----:R-:W-:Y:S05]  /*1fda0*/  @!P0 NANOSLEEP.SYNCS 0x989680 ;  /* 0x009896800000895d */ /* 0x002fea0003900000 */
[----:B------:R-:W1:Y:S02]  /*1fdb0*/  @!P0 SYNCS.PHASECHK.TRANS64 P0, [R7+URZ+0x28840], R10 ;  /* 0x0288400a070085a7 */ /* 0x000e64000800007f */
[----:B-1----:R-:W-:Y:S05]  /*1fdc0*/  @!P0 BRA `(.L_x_8021) ;  /* 0xfffffffc00f08947 */ /* 0x002fea000383ffff */
[----:B------:R-:W-:Y:S05]  /*1fdd0*/  BRA `(.L_x_8208) ;  /* 0xffffffb000207947 */ /* 0x000fea000383ffff */
.L_x_8024:
        /* <DEDUP_REMOVED lines=8> */
.L_x_8032:
[----:B0-----:R0:W1:Y:S02]  /*1fe60*/  SYNCS.PHASECHK.TRANS64.TRYWAIT P0, [R8+URZ+0x28840], R9 ;  /* 0x02884009080075a7 */ /* 0x001064000800017f */
[----:B-1----:R-:W-:Y:S05]  /*1fe70*/  @!P0 NANOSLEEP.SYNCS 0x989680 ;  /* 0x009896800000895d */ /* 0x002fea0003900000 */
[----:B------:R-:W1:Y:S02]  /*1fe80*/  @!P0 SYNCS.PHASECHK.TRANS64 P0, [R8+URZ+0x28840], R9 ;  /* 0x02884009080085a7 */ /* 0x000e64000800007f */
[----:B-1----:R-:W-:Y:S05]  /*1fe90*/  @!P0 BRA `(.L_x_8032) ;  /* 0xfffffffc00f08947 */ /* 0x002fea000383ffff */
[----:B------:R-:W-:Y:S05]  /*1fea0*/  BRA `(.L_x_8210) ;  /* 0xffffffb400e87947 */ /* 0x000fea000383ffff */
.L_x_8034:
[----:B0-----:R0:W1:Y:S02]  /*1feb0*/  SYNCS.PHASECHK.TRANS64.TRYWAIT P0, [R8+URZ+0x28860], R9 ;  /* 0x02886009080075a7 */ /* 0x001064000800017f */
[----:B-1----:R-:W-:Y:S05]  /*1fec0*/  @!P0 NANOSLEEP.SYNCS 0x989680 ;  /* 0x009896800000895d */ /* 0x002fea0003900000 */
[----:B------:R-:W1:Y:S02]  /*1fed0*/  @!P0 SYNCS.PHASECHK.TRANS64 P0, [R8+URZ+0x28860], R9 ;  /* 0x02886009080085a7 */ /* 0x000e64000800007f */
[----:B-1----:R-:W-:Y:S05]  /*1fee0*/  @!P0 BRA `(.L_x_8034) ;  /* 0xfffffffc00f08947 */ /* 0x002fea000383ffff */
[----:B------:R-:W-:Y:S05]  /*1fef0*/  BRA `(.L_x_8211) ;  /* 0xffffffb800807947 */ /* 0x000fea000383ffff */
.L_x_8040:
[----:B-1----:R1:W2:Y:S02]  /*1ff00*/  SYNCS.PHASECHK.TRANS64.TRYWAIT P0, [R2+URZ+0x28840], R3 ;  /* 0x02884003020075a7 */ /* 0x0022a4000800017f */
[----:B--2---:R-:W-:Y:S05]  /*1ff10*/  @!P0 NANOSLEEP.SYNCS 0x989680 ;  /* 0x009896800000895d */ /* 0x004fea0003900000 */
[----:B------:R-:W2:Y:S02]  /*1ff20*/  @!P0 SYNCS.PHASECHK.TRANS64 P0, [R2+URZ+0x28840], R3 ;  /* 0x02884003020085a7 */ /* 0x000ea4000800007f */
[----:B--2---:R-:W-:Y:S05]  /*1ff30*/  @!P0 BRA `(.L_x_8040) ;  /* 0xfffffffc00f08947 */ /* 0x004fea000383ffff */
[----:B------:R-:W-:Y:S05]  /*1ff40*/  BRA `(.L_x_8212) ;  /* 0xffffffbc00d87947 */ /* 0x000fea000383ffff */
.L_x_8042:
[----:B0-----:R0:W1:Y:S02]  /*1ff50*/  SYNCS.PHASECHK.TRANS64.TRYWAIT P0, [R2+URZ+0x28860], R3 ;  /* 0x02886003020075a7 */ /* 0x001064000800017f */
[----:B-1----:R-:W-:Y:S05]  /*1ff60*/  @!P0 NANOSLEEP.SYNCS 0x989680 ;  /* 0x009896800000895d */ /* 0x002fea0003900000 */
[----:B------:R-:W1:Y:S02]  /*1ff70*/  @!P0 SYNCS.PHASECHK.TRANS64 P0, [R2+URZ+0x28860], R3 ;  /* 0x02886003020085a7 */ /* 0x000e64000800007f */
[----:B-1----:R-:W-:Y:S05]  /*1ff80*/  @!P0 BRA `(.L_x_8042) ;  /* 0xfffffffc00f08947 */ /* 0x002fea000383ffff */
[----:B------:R-:W-:Y:S05]  /*1ff90*/  BRA `(.L_x_8213) ;  /* 0xffffffc000707947 */ /* 0x000fea000383ffff */
.L_x_8048:
[----:B--2---:R2:W3:Y:S02]  /*1ffa0*/  SYNCS.PHASECHK.TRANS64.TRYWAIT P0, [R2+URZ+0x28840], R3 ;  /* 0x02884003020075a7 */ /* 0x0044e4000800017f */
[----:B---3--:R-:W-:Y:S05]  /*1ffb0*/  @!P0 NANOSLEEP.SYNCS 0x989680 ;  /* 0x009896800000895d */ /* 0x008fea0003900000 */
[----:B------:R-:W3:Y:S02]  /*1ffc0*/  @!P0 SYNCS.PHASECHK.TRANS64 P0, [R2+URZ+0x28840], R3 ;  /* 0x02884003020085a7 */ /* 0x000ee4000800007f */
[----:B---3--:R-:W-:Y:S05]  /*1ffd0*/  @!P0 BRA `(.L_x_8048) ;  /* 0xfffffffc00f08947 */ /* 0x008fea000383ffff */
[----:B------:R-:W-:Y:S05]  /*1ffe0*/  BRA `(.L_x_8214) ;  /* 0xffffffc400a47947 */ /* 0x000fea000383ffff */
.L_x_8050:
[----:B0-----:R0:W1:Y:S02]  /*1fff0*/  SYNCS.PHASECHK.TRANS64.TRYWAIT P0, [R2+URZ+0x28860], R9 ;  /* 0x02886009020075a7 */ /* 0x001064000800017f */
[----:B-1----:R-:W-:Y:S05]  /*20000*/  @!P0 NANOSLEEP.SYNCS 0x989680 ;  /* 0x009896800000895d */ /* 0x002fea0003900000 */
[----:B------:R-:W1:Y:S02]  /*20010*/  @!P0 SYNCS.PHASECHK.TRANS64 P0, [R2+URZ+0x28860], R9 ;  /* 0x02886009020085a7 */ /* 0x000e64000800007f */
[----:B-1----:R-:W-:Y:S05]  /*20020*/  @!P0 BRA `(.L_x_8050) ;  /* 0xfffffffc00f08947 */ /* 0x002fea000383ffff */
[----:B------:R-:W-:Y:S05]  /*20030*/  BRA `(.L_x_8215) ;  /* 0xffffffc800387947 */ /* 0x000fea000383ffff */
.L_x_8058:
[----:B-1----:R1:W2:Y:S02]  /*20040*/  SYNCS.PHASECHK.TRANS64.TRYWAIT P0, [R0+URZ+0x28860], R3 ;  /* 0x02886003000075a7 */ /* 0x0022a4000800017f */
[----:B--2---:R-:W-:Y:S05]  /*20050*/  @!P0 NANOSLEEP.SYNCS 0x989680 ;  /* 0x009896800000895d */ /* 0x004fea0003900000 */
[----:B------:R-:W2:Y:S02]  /*20060*/  @!P0 SYNCS.PHASECHK.TRANS64 P0, [R0+URZ+0x28860], R3 ;  /* 0x02886003000085a7 */ /* 0x000ea4000800007f */
[----:B--2---:R-:W-:Y:S05]  /*20070*/  @!P0 BRA `(.L_x_8058) ;  /* 0xfffffffc00f08947 */ /* 0x004fea000383ffff */
[----:B------:R-:W-:Y:S05]  /*20080*/  BRA `(.L_x_8216) ;  /* 0xffffffcc00547947 */ /* 0x000fea000383ffff */
.L_x_8061:
        /* <DEDUP_REMOVED lines=8> */
.L_x_8218:
[----:B------:R-:W-:Y:S05]  /*20110*/  BSYNC B0 ;  /* 0x0000000000007941 */ /* 0x000fea0003800000 */
.L_x_8217:
        /* <DEDUP_REMOVED lines=8> */
.L_x_8219:
[----:B------:R-:W-:Y:S01]  /*201a0*/  IMAD.MOV.U32 R6, RZ, RZ, R14 ;  /* 0x000000ffff067224 */ /* 0x000fe200078e000e */
[----:B------:R-:W-:Y:S06]  /*201b0*/  BRA `(.L_x_8220) ;  /* 0xffffffcc00e87947 */ /* 0x000fec000383ffff */
.L_x_8064:
[----:B------:R-:W-:Y:S01]  /*201c0*/  BSSY B0, `(.L_x_8221) ;  /* 0x0000008000007945 */ /* 0x000fe20003800000 */
[----:B-----5:R-:W-:Y:S02]  /*201d0*/  IMAD.MOV.U32 R13, RZ, RZ, R3 ;  /* 0x000000ffff0d7224 */ /* 0x020fe400078e0003 */
[----:B------:R-:W-:Y:S02]  /*201e0*/  IMAD.MOV.U32 R12, RZ, RZ, 0x1 ;  /* 0x00000001ff0c7424 */ /* 0x000fe400078e00ff */
[----:B------:R-:W-:Y:S02]  /*201f0*/  IMAD.MOV.U32 R11, RZ, RZ, RZ ;  /* 0x000000ffff0b7224 */ /* 0x000fe400078e00ff */
[----:B0-----:R-:W-:-:S07]  /*20200*/  IMAD.MOV.U32 R15, RZ, RZ, -0x1 ;  /* 0xffffffffff0f7424 */ /* 0x001fce00078e00ff */
[----:B-1234-:R-:W-:Y:S05]  /*20210*/  WARPSYNC.COLLECTIVE R15, `(.L_x_8222) ;  /* 0x000000000f087348 */ /* 0x01efea0003c00000 */
[----:B------:R0:W0:Y:S02]  /*20220*/  SHFL.UP P6, R14, R13, R12, R11 ;  /* 0x0400000c0d0e7389 */ /* 0x00002400000c000b */
[----:B01234-:R-:W-:Y:S01]  /*20230*/  ENDCOLLECTIVE ;  /* 0x000000000000791b */ /* 0x01ffe20003800000 */
.L_x_8222:
[----:B------:R-:W-:Y:S05]  /*20240*/  BSYNC B0 ;  /* 0x0000000000007941 */ /* 0x000fea0003800000 */
.L_x_8221:
        /* <DEDUP_REMOVED lines=10> */
.L_x_8223:
        /* <DEDUP_REMOVED lines=8> */
.L_x_8224:
        /* <DEDUP_REMOVED lines=8> */
.L_x_8225:
        /* <DEDUP_REMOVED lines=8> */
.L_x_8226:
        /* <DEDUP_REMOVED lines=8> */
.L_x_8227:
[----:B------:R-:W-:Y:S05]  /*204f0*/  BRA `(.L_x_8228) ;  /* 0xffffffcc00ac7947 */ /* 0x000fea000383ffff */
.L_x_8069:
[----:B------:R-:W-:Y:S01]  /*20500*/  BSSY B0, `(.L_x_8229) ;  /* 0x0000008000007945 */ /* 0x000fe20003800000 */
[----:B-----5:R-:W-:Y:S02]  /*20510*/  IMAD.MOV.U32 R13, RZ, RZ, R3 ;  /* 0x000000ffff0d7224 */ /* 0x020fe400078e0003 */
[----:B------:R-:W-:Y:S02]  /*20520*/  IMAD.MOV.U32 R12, RZ, RZ, 0x1 ;  /* 0x00000001ff0c7424 */ /* 0x000fe400078e00ff */
[----:B------:R-:W-:Y:S02]  /*20530*/  IMAD.MOV.U32 R11, RZ, RZ, RZ ;  /* 0x000000ffff0b7224 */ /* 0x000fe400078e00ff */
[----:B------:R-:W-:-:S07]  /*20540*/  IMAD.MOV.U32 R15, RZ, RZ, -0x1 ;  /* 0xffffffffff0f7424 */ /* 0x000fce00078e00ff */
[----:B012---:R-:W-:Y:S05]  /*20550*/  WARPSYNC.COLLECTIVE R15, `(.L_x_8230) ;  /* 0x000000000f087348 */ /* 0x007fea0003c00000 */
[----:B------:R3:W4:Y:S02]  /*20560*/  SHFL.UP P6, R14, R13, R12, R11 ;  /* 0x0400000c0d0e7389 */ /* 0x00072400000c000b */
[----:B01234-:R-:W-:Y:S01]  /*20570*/  ENDCOLLECTIVE ;  /* 0x000000000000791b */ /* 0x01ffe20003800000 */
.L_x_8230:
[----:B------:R-:W-:Y:S05]  /*20580*/  BSYNC B0 ;  /* 0x0000000000007941 */ /* 0x000fea0003800000 */
.L_x_8229:
[C---:B------:R-:W-:Y:S01]  /*20590*/  ISETP.NE.AND P0, PT, R7.reuse, RZ, PT ;  /* 0x000000ff0700720c */ /* 0x040fe20003f05270 */
        /* <DEDUP_REMOVED lines=10> */
.L_x_8231:
        /* <DEDUP_REMOVED lines=8> */
.L_x_8232:
        /* <DEDUP_REMOVED lines=8> */
.L_x_8233:
        /* <DEDUP_REMOVED lines=8> */
.L_x_8234:
        /* <DEDUP_REMOVED lines=8> */
.L_x_8235:
[----:B------:R-:W-:Y:S05]  /*20840*/  BRA `(.L_x_8236) ;  /* 0xffffffcc008c7947 */ /* 0x000fea000383ffff */
.L_x_8071:
[----:B------:R-:W-:Y:S01]  /*20850*/  BSSY B0, `(.L_x_8237) ;  /* 0x0000006000007945 */ /* 0x000fe20003800000 */
[----:B------:R-:W-:Y:S01]  /*20860*/  PLOP3.LUT P6, PT, P6, PT, PT, 0x8, 0x0 ;  /* 0x000000000000781c */ /* 0x000fe200037ce170 */
[----:B------:R-:W-:-:S12]  /*20870*/  IMAD.MOV.U32 R15, RZ, RZ, -0x1 ;  /* 0xffffffffff0f7424 */ /* 0x000fd800078e00ff */
[----:B0-2---:R-:W-:Y:S05]  /*20880*/  WARPSYNC.COLLECTIVE R15, `(.L_x_8238) ;  /* 0x000000000f087348 */ /* 0x005fea0003c00000 */
[----:B------:R-:W-:Y:S01]  /*20890*/  VOTE.ANY R14, PT, P6 ;  /* 0x00000000000e7806 */ /* 0x000fe200030e0100 */
[----:B0-2---:R-:W-:Y:S06]  /*208a0*/  ENDCOLLECTIVE ;  /* 0x000000000000791b */ /* 0x005fec0003800000 */
.L_x_8238:
[----:B------:R-:W-:Y:S05]  /*208b0*/  BSYNC B0 ;  /* 0x0000000000007941 */ /* 0x000fea0003800000 */
.L_x_8237:
        /* <DEDUP_REMOVED lines=9> */
.L_x_8239:
[----:B------:R-:W-:Y:S01]  /*20950*/  IMAD.MOV.U32 R17, RZ, RZ, R14 ;  /* 0x000000ffff117224 */ /* 0x000fe200078e000e */
[----:B------:R-:W-:Y:S06]  /*20960*/  BRA `(.L_x_8240) ;  /* 0xffffffcc007c7947 */ /* 0x000fec000383ffff */
.L_x_8073:
[----:B------:R-:W-:Y:S01]  /*20970*/  BSSY B0, `(.L_x_8241) ;  /* 0x0000007000007945 */ /* 0x000fe20003800000 */
[----:B------:R-:W-:Y:S02]  /*20980*/  IMAD.MOV.U32 R13, RZ, RZ, R2 ;  /* 0x000000ffff0d7224 */ /* 0x000fe400078e0002 */
[----:B------:R-:W-:Y:S02]  /*20990*/  IMAD.MOV.U32 R11, RZ, RZ, 0x1f ;  /* 0x0000001fff0b7424 */ /* 0x000fe400078e00ff */
[----:B------:R-:W-:-:S07]  /*209a0*/  IMAD.MOV.U32 R15, RZ, RZ, -0x1 ;  /* 0xffffffffff0f7424 */ /* 0x000fce00078e00ff */
[----:B01-3--:R-:W-:Y:S05]  /*209b0*/  WARPSYNC.COLLECTIVE R15, `(.L_x_8242) ;  /* 0x000000000f087348 */ /* 0x00bfea0003c00000 */
[----:B------:R2:W4:Y:S02]  /*209c0*/  SHFL.IDX P6, R14, R13, R12, R11 ;  /* 0x0000000c0d0e7389 */ /* 0x00052400000c000b */
[----:B01234-:R-:W-:Y:S01]  /*209d0*/  ENDCOLLECTIVE ;  /* 0x000000000000791b */ /* 0x01ffe20003800000 */
.L_x_8242:
[----:B------:R-:W-:Y:S05]  /*209e0*/  BSYNC B0 ;  /* 0x0000000000007941 */ /* 0x000fea0003800000 */
.L_x_8241:
[----:B------:R-:W-:Y:S01]  /*209f0*/  IMAD.MOV.U32 R16, RZ, RZ, R14 ;  /* 0x000000ffff107224 */ /* 0x000fe200078e000e */
[----:B------:R-:W-:Y:S06]  /*20a00*/  BRA `(.L_x_8072) ;  /* 0xffffffcc00707947 */ /* 0x000fec000383ffff */
.L_x_8077:
[----:B-1----:R1:W2:Y:S02]  /*20a10*/  SYNCS.PHASECHK.TRANS64.TRYWAIT P0, [R0+URZ+0x28820], R3 ;  /* 0x02882003000075a7 */ /* 0x0022a4000800017f */
[----:B--2---:R-:W-:Y:S05]  /*20a20*/  @!P0 NANOSLEEP.SYNCS 0x989680 ;  /* 0x009896800000895d */ /* 0x004fea0003900000 */
[----:B------:R-:W2:Y:S02]  /*20a30*/  @!P0 SYNCS.PHASECHK.TRANS64 P0, [R0+URZ+0x28820], R3 ;  /* 0x02882003000085a7 */ /* 0x000ea4000800007f */
[----:B--2---:R-:W-:Y:S05]  /*20a40*/  @!P0 BRA `(.L_x_8077) ;  /* 0xfffffffc00f08947 */ /* 0x004fea000383ffff */
[----:B------:R-:W-:Y:S05]  /*20a50*/  BRA `(.L_x_8243) ;  /* 0xffffffd000e47947 */ /* 0x000fea000383ffff */
.L_x_8078:
        /* <DEDUP_REMOVED lines=11> */
.L_x_8245:
[----:B------:R-:W-:Y:S05]  /*20b10*/  BSYNC B0 ;  /* 0x0000000000007941 */ /* 0x000fea0003800000 */
.L_x_8244:
[----:B------:R-:W-:Y:S05]  /*20b20*/  BRA `(.L_x_8246) ;  /* 0xffffffd000cc7947 */ /* 0x000fea000383ffff */
.L_x_8079:
[----:B------:R-:W-:Y:S01]  /*20b30*/  BSSY B0, `(.L_x_8247) ;  /* 0x0000006000007945 */ /* 0x000fe20003800000 */
[----:B------:R-:W-:-:S07]  /*20b40*/  IMAD.MOV.U32 R15, RZ, RZ, -0x1 ;  /* 0xffffffffff0f7424 */ /* 0x000fce00078e00ff */
[----:B012---:R-:W-:Y:S05]  /*20b50*/  WARPSYNC.COLLECTIVE R15, `(.L_x_8248) ;  /* 0x000000000f0c7348 */ /* 0x007fea0003c00000 */
[----:B------:R-:W-:Y:S02]  /*20b60*/  ELECT P6, UR62, PT ;  /* 0x00000000003e782f */ /* 0x000fe400038c0000 */
[----:B------:R-:W-:Y:S01]  /*20b70*/  MOV R14, UR62 ;  /* 0x0000003e000e7c02 */ /* 0x000fe20008000f00 */
[----:B012---:R-:W-:Y:S10]  /*20b80*/  ENDCOLLECTIVE ;  /* 0x000000000000791b */ /* 0x007ff40003800000 */
.L_x_8248:
[----:B------:R-:W-:Y:S05]  /*20b90*/  BSYNC B0 ;  /* 0x0000000000007941 */ /* 0x000fea0003800000 */
.L_x_8247:
[----:B------:R-:W-:Y:S05]  /*20ba0*/  BRA `(.L_x_8249) ;  /* 0xffffffd000c07947 */ /* 0x000fea000383ffff */
.L_x_8081:
[----:B-1----:R1:W2:Y:S02]  /*20bb0*/  SYNCS.PHASECHK.TRANS64.TRYWAIT P0, [R6+URZ], R5 ;  /* 0x00000005060075a7 */ /* 0x0022a4000800017f */
[----:B--2---:R-:W-:Y:S05]  /*20bc0*/  @!P0 NANOSLEEP.SYNCS 0x989680 ;  /* 0x009896800000895d */ /* 0x004fea0003900000 */
[----:B------:R-:W2:Y:S02]  /*20bd0*/  @!P0 SYNCS.PHASECHK.TRANS64 P0, [R6+URZ], R5 ;  /* 0x00000005060085a7 */ /* 0x000ea4000800007f */
[----:B--2---:R-:W-:Y:S05]  /*20be0*/  @!P0 BRA `(.L_x_8081) ;  /* 0xfffffffc00f08947 */ /* 0x004fea000383ffff */
[----:B------:R-:W-:Y:S05]  /*20bf0*/  BRA `(.L_x_8250) ;  /* 0xffffffd000fc7947 */ /* 0x000fea000383ffff */
.L_x_8082:
[----:B--2---:R2:W3:Y:S02]  /*20c00*/  SYNCS.PHASECHK.TRANS64.TRYWAIT P0, [R7+URZ], R2 ;  /* 0x00000002070075a7 */ /* 0x0044e4000800017f */
[----:B---3--:R-:W-:Y:S05]  /*20c10*/  @!P0 NANOSLEEP.SYNCS 0x989680 ;  /* 0x009896800000895d */ /* 0x008fea0003900000 */
[----:B------:R-:W3:Y:S02]  /*20c20*/  @!P0 SYNCS.PHASECHK.TRANS64 P0, [R7+URZ], R2 ;  /* 0x00000002070085a7 */ /* 0x000ee4000800007f */
[----:B---3--:R-:W-:Y:S05]  /*20c30*/  @!P0 BRA `(.L_x_8082) ;  /* 0xfffffffc00f08947 */ /* 0x008fea000383ffff */
[----:B------:R-:W-:Y:S05]  /*20c40*/  BRA `(.L_x_8251) ;  /* 0xffffffd000f07947 */ /* 0x000fea000383ffff */
.L_x_8084:
[----:B---3--:R3:W4:Y:S02]  /*20c50*/  SYNCS.PHASECHK.TRANS64.TRYWAIT P0, [R4+URZ], R5 ;  /* 0x00000005040075a7 */ /* 0x008724000800017f */
[----:B----4-:R-:W-:Y:S05]  /*20c60*/  @!P0 NANOSLEEP.SYNCS 0x989680 ;  /* 0x009896800000895d */ /* 0x010fea0003900000 */
[----:B------:R-:W4:Y:S02]  /*20c70*/  @!P0 SYNCS.PHASECHK.TRANS64 P0, [R4+URZ], R5 ;  /* 0x00000005040085a7 */ /* 0x000f24000800007f */
[----:B----4-:R-:W-:Y:S05]  /*20c80*/  @!P0 BRA `(.L_x_8084) ;  /* 0xfffffffc00f08947 */ /* 0x010fea000383ffff */
[----:B------:R-:W-:Y:S05]  /*20c90*/  BRA `(.L_x_8252) ;  /* 0xffffffd000f87947 */ /* 0x000fea000383ffff */
.L_x_8253:
        /* <DEDUP_REMOVED lines=14> */
.L_x_12778:


//--------------------- .text._ZN7cutlass13device_kernelIN5flash11enable_sm90INS1_16FlashAttnFwdSm90INS1_25CollectiveMainloopFwdSm90ILi2EN4cute5tupleIJNS5_1CILi1EEES8_S8_EEENS6_IJNS7_ILi192EEENS7_ILi144EEENS7_ILi96EEEEEELi96ENS_10bfloat16_tEfNS_4arch4Sm90ELb0ELb0ELb0ELb0ELb0ELb0ELb0ELb0ELb1ELb0ELb0ELb0EEENS1_21CollectiveEpilogueFwdINS6_IJSA_SC_SB_EEES9_SE_SG_Li384ELb0ELb0ELb0ELb0EEENS1_29StaticPersistentTileSchedulerILb0EEEEEEEEEvNT_6ParamsE --------------------------
	.section	.text._ZN7cutlass13device_kernelIN5flash11enable_sm90INS1_16FlashAttnFwdSm90INS1_25CollectiveMainloopFwdSm90ILi2EN4cute5tupleIJNS5_1CILi1EEES8_S8_EEENS6_IJNS7_ILi192EEENS7_ILi144EEENS7_ILi96EEEEEELi96ENS_10bfloat16_tEfNS_4arch4Sm90ELb0ELb0ELb0ELb0ELb0ELb0ELb0ELb0ELb1ELb0ELb0ELb0EEENS1_21CollectiveEpilogueFwdINS6_IJSA_SC_SB_EEES9_SE_SG_Li384ELb0ELb0ELb0ELb0EEENS1_29StaticPersistentTileSchedulerILb0EEEEEEEEEvNT_6ParamsE,"ax",@progbits
	.align	128
.text._ZN7cutlass13device_kernelIN5flash11enable_sm90INS1_16FlashAttnFwdSm90INS1_25CollectiveMainloopFwdSm90ILi2EN4cute5tupleIJNS5_1CILi1EEES8_S8_EEENS6_IJNS7_ILi192EEENS7_ILi144EEENS7_ILi96EEEEEELi96ENS_10bfloat16_tEfNS_4arch4Sm90ELb0ELb0ELb0ELb0ELb0ELb0ELb0ELb0ELb1ELb0ELb0ELb0EEENS1_21CollectiveEpilogueFwdINS6_IJSA_SC_SB_EEES9_SE_SG_Li384ELb0ELb0ELb0ELb0EEENS1_29StaticPersistentTileSchedulerILb0EEEEEEEEEvNT_6ParamsE:
        .type           _ZN7cutlass13device_kernelIN5flash11enable_sm90INS1_16FlashAttnFwdSm90INS1_25CollectiveMainloopFwdSm90ILi2EN4cute5tupleIJNS5_1CILi1EEES8_S8_EEENS6_IJNS7_ILi192EEENS7_ILi144EEENS7_ILi96EEEEEELi96ENS_10bfloat16_tEfNS_4arch4Sm90ELb0ELb0ELb0ELb0ELb0ELb0ELb0ELb0ELb1ELb0ELb0ELb0EEENS1_21CollectiveEpilogueFwdINS6_IJSA_SC_SB_EEES9_SE_SG_Li384ELb0ELb0ELb0ELb0EEENS1_29StaticPersistentTileSchedulerILb0EEEEEEEEEvNT_6ParamsE,@function
        .size           _ZN7cutlass13device_kernelIN5flash11enable_sm90INS1_16FlashAttnFwdSm90INS1_25CollectiveMainloopFwdSm90ILi2EN4cute5tupleIJNS5_1CILi1EEES8_S8_EEENS6_IJNS7_ILi192EEENS7_ILi144EEENS7_ILi96EEEEEELi96ENS_10bfloat16_tEfNS_4arch4Sm90ELb0ELb0ELb0ELb0ELb0ELb0ELb0ELb0ELb1ELb0ELb0ELb0EEENS1_21CollectiveEpilogueFwdINS6_IJSA_SC_SB_EEES9_SE_SG_Li384ELb0ELb0ELb0ELb0EEENS1_29StaticPersistentTileSchedulerILb0EEEEEEEEEvNT_6ParamsE,(.L_x_12779 - _ZN7cutlass13device_kernelIN5flash11enable_sm90INS1_16FlashAttnFwdSm90INS1_25CollectiveMainloopFwdSm90ILi2EN4cute5tupleIJNS5_1CILi1EEES8_S8_EEENS6_IJNS7_ILi192EEENS7_ILi144EEENS7_ILi96EEEEEELi96ENS_10bfloat16_tEfNS_4arch4Sm90ELb0ELb0ELb0ELb0ELb0ELb0ELb0ELb0ELb1ELb0ELb0ELb0EEENS1_21CollectiveEpilogueFwdINS6_IJSA_SC_SB_EEES9_SE_SG_Li384ELb0ELb0ELb0ELb0EEENS1_29StaticPersistentTileSchedulerILb0EEEEEEEEEvNT_6ParamsE)
        .other          _ZN7cutlass13device_kernelIN5flash11enable_sm90INS1_16FlashAttnFwdSm90INS1_25CollectiveMainloopFwdSm90ILi2EN4cute5tupleIJNS5_1CILi1EEES8_S8_EEENS6_IJNS7_ILi192EEENS7_ILi144EEENS7_ILi96EEEEEELi96ENS_10bfloat16_tEfNS_4arch4Sm90ELb0ELb0ELb0ELb0ELb0ELb0ELb0ELb0ELb1ELb0ELb0ELb0EEENS1_21CollectiveEpilogueFwdINS6_IJSA_SC_SB_EEES9_SE_SG_Li384ELb0ELb0ELb0ELb0EEENS1_29StaticPersistentTileSchedulerILb0EEEEEEEEEvNT_6ParamsE,@"STO_CUDA_ENTRY STV_DEFAULT"
_ZN7cutlass13device_kernelIN5flash11enable_sm90INS1_16FlashAttnFwdSm90INS1_25CollectiveMainloopFwdSm90ILi2EN4cute5tupleIJNS5_1CILi1EEES8_S8_EEENS6_IJNS7_ILi192EEENS7_ILi144EEENS7_ILi96EEEEEELi96ENS_10bfloat16_tEfNS_4arch4Sm90ELb0ELb0ELb0ELb0ELb0ELb0ELb0ELb0ELb1ELb0ELb0ELb0EEENS1_21CollectiveEpilogueFwdINS6_IJSA_SC_SB_EEES9_SE_SG_Li384ELb0ELb0ELb0ELb0EEENS1_29StaticPersistentTileSchedulerILb0EEEEEEEEEvNT_6ParamsE:
        /* <DEDUP_REMOVED lines=23> */
.L_x_8255:
[----:B------:R-:W-:Y:S05]  /*0170*/  BSYNC B0 ;  /* 0x0000000000007941 */ /* 0x000fea0003800000 */
.L_x_8254:
[----:B------:R-:W-:Y:S01]  /*0180*/  VOTEU.ANY UP0, P0 ;  /* 0x00000000003f7886 */ /* 0x000fe20000000100 */
[----:B------:R-:W1:Y:S01]  /*0190*/  SHFL.IDX PT, R2, R0, RZ, 0x1f ;  /* 0x00001fff00027589 */ /* 0x000e6200000e0000 */
[----:B------:R-:W-:Y:S01]  /*01a0*/  UMOV UR4, 0x1 ;  /* 0x0000000100047882 */ /* 0x000fe20000000000 */
[----:B------:R-:W-:Y:S01]  /*01b0*/  SHF.R.U32.HI R3, RZ, 0x7, R3 ;  /* 0x00000007ff037819 */ /* 0x000fe20000011603 */
[----:B------:R-:W-:Y:S01]  /*01c0*/  VOTEU.ANY UP1, P0 ;  /* 0x00000000003f7886 */ /* 0x000fe20000020100 */
[----:B------:R-:W2:Y:S01]  /*01d0*/  @UP0 S2UR UR7, SR_CgaCtaId ;  /* 0x00000000000709c3 */ /* 0x000ea20000008800 */
[----:B------:R-:W-:Y:S01]  /*01e0*/  @UP0 UMOV UR6, 0x400 ;  /* 0x0000040000060882 */ /* 0x000fe20000000000 */
[----:B------:R-:W-:-:S04]  /*01f0*/  @UP0 UIADD3 UR4, -UR4, 0x100000, URZ ;  /* 0x0010000004040890 */ /* 0x000fc8000fffe13f */
[----:B------:R-:W-:Y:S02]  /*0200*/  @UP0 USHF.L.U32 UR5, UR4, 0xb, URZ ;  /* 0x0000000b04050899 */ /* 0x000fe4000800063f */
[----:B------:R-:W-:Y:S01]  /*0210*/  @UP0 USHF.L.U32 UR4, UR4, 0x1, URZ ;  /* 0x0000000104040899 */ /* 0x000fe2000800063f */
[----:B-1----:R-:W-:Y:S02]  /*0220*/  ISETP.NE.AND P1, PT, R2, RZ, PT ;  /* 0x000000ff0200720c */ /* 0x002fe40003f25270 */
[----:B------:R1:W3:Y:S01]  /*0230*/  SHFL.IDX PT, R2, R3, RZ, 0x1f ;  /* 0x00001fff03027589 */ /* 0x0002e200000e0000 */
[----:B--2---:R-:W-:Y:S01]  /*0240*/  @UP0 ULEA UR6, UR7, UR6, 0x18 ;  /* 0x0000000607060291 */ /* 0x004fe2000f8ec03f */
[----:B------:R-:W-:Y:S02]  /*0250*/  VOTEU.ANY UP0, P0 ;  /* 0x00000000003f7886 */ /* 0x000fe40000000100 */
[----:B------:R-:W2:Y:S09]  /*0260*/  FENCE.VIEW.ASYNC.S ;  /* 0x00000000000073c6 */ /* 0x000eb20000000000 */
[----:B--2---:R1:W2:Y:S01]  /*0270*/  @UP0 SYNCS.EXCH.64 URZ, [UR6+0x31c00], UR4 ;  /* 0x031c0004063f05b2 */ /* 0x0042a20008000100 */
[----:B------:R1:W4:Y:S02]  /*0280*/  @UP1 SYNCS.EXCH.64 URZ, [UR6+0x31c20], UR4 ;  /* 0x031c2004063f15b2 */ /* 0x0003240008000100 */
[----:B-1----:R-:W-:Y:S05]  /*0290*/  @P1 BRA `(.L_x_8256) ;  /* 0x0000000000481947 */ /* 0x002fea0003800000 */
[----:B------:R-:W1:Y:S01]  /*02a0*/  S2UR UR5, SR_CgaCtaId ;  /* 0x00000000000579c3 */ /* 0x000e620000008800 */
        /* <DEDUP_REMOVED lines=17> */
.L_x_8256:
[----:B------:R-:W5:Y:S01]  /*03c0*/  SHFL.IDX PT, R3, R0, RZ, 0x1f ;  /* 0x00001fff00037589 */ /* 0x000f6200000e0000 */
[----:B------:R-:W-:Y:S01]  /*03d0*/  NOP ;  /* 0x0000000000007918 */ /* 0x000fe20000000000 */
[----:B-----5:R-:W-:-:S13]  /*03e0*/  ISETP.NE.AND P0, PT, R3, RZ, PT ;  /* 0x000000ff0300720c */ /* 0x020fda0003f05270 */
        /* <DEDUP_REMOVED lines=19> */
.L_x_8257:
[----:B------:R-:W5:Y:S01]  /*0520*/  SHFL.IDX PT, R3, R0, RZ, 0x1f ;  /* 0x00001fff00037589 */ /* 0x000f6200000e0000 */
[----:B------:R-:W-:Y:S01]  /*0530*/  NOP ;  /* 0x0000000000007918 */ /* 0x000fe20000000000 */
[----:B-----5:R-:W-:-:S13]  /*0540*/  ISETP.NE.AND P0, PT, R3, RZ, PT ;  /* 0x000000ff0300720c */ /* 0x020fda0003f05270 */
        /* <DEDUP_REMOVED lines=13> */
[----:B------:R1:W1:Y:S01]  /*0620*/  SYNCS.EXCH.64 URZ, [UR6+0x31c88], UR4 ;  /* 0x031c8804063f75b2 */ /* 0x0002620008000100 */
[----:B------:R-:W-:Y:S01]  /*0630*/  NOP ;  /* 0x0000000000007918 */ /* 0x000fe20000000000 */
.L_x_8258:
        /* <DEDUP_REMOVED lines=22> */
.L_x_8259:
        /* <DEDUP_REMOVED lines=22> */
.L_x_8260:
[----:B---3--:R-:W-:Y:S01]  /*0900*/  ISETP.NE.AND P0, PT, R2, RZ, PT ;  /* 0x000000ff0200720c */ /* 0x008fe20003f05270 */
[----:B------:R-:W-:Y:S01]  /*0910*/  IMAD.MOV.U32 R2, RZ, RZ, 0x1 ;  /* 0x00000001ff027424 */ /* 0x000fe200078e00ff */
[----:B------:R-:W-:-:S04]  /*0920*/  NOP ;  /* 0x0000000000007918 */ /* 0x000fc80000000000 */
[----:B------:R-:W-:-:S05]  /*0930*/  SEL R2, R2, 0x2, !P0 ;  /* 0x0000000202027807 */ /* 0x000fca0004000000 */
[----:B------:R3:W-:Y:S01]  /*0940*/  STL [R1], R2 ;  /* 0x0000000201007387 */ /* 0x0007e20000100800 */
[----:B-12-4-:R-:W-:Y:S06]  /*0950*/  BAR.SYNC.DEFER_BLOCKING 0x0 ;  /* 0x0000000000007b1d */ /* 0x016fec0000010000 */
[----:B------:R-:W-:Y:S05]  /*0960*/  @!P0 BRA `(.L_x_8261) ;  /* 0x0000008c00108947 */ /* 0x000fea0003800000 */
.L_x_8262:
[----:B------:R-:W-:-:S08]  /*0970*/  NOP ;  /* 0x0000000000007918 */ /* 0x000fd00000000000 */
[----:B------:R-:W1:Y:S02]  /*0980*/  USETMAXREG.TRY_ALLOC.CTAPOOL UP0, 0xa0 ;  /* 0x000000a0000079c8 */ /* 0x000e640008000600 */
[----:B-1----:R-:W-:-:S13]  /*0990*/  PLOP3.LUT P0, PT, PT, PT, UP0, 0x80, 0x0 ;  /* 0x000000000000781c */ /* 0x002fda0003f0f008 */
[----:B------:R-:W-:Y:S05]  /*09a0*/  @!P0 BRA `(.L_x_8262) ;  /* 0xfffffffc00f08947 */ /* 0x000fea000383ffff */
[----:B---3--:R-:W1:Y:S01]  /*09b0*/  S2R R2, SR_TID.X ;  /* 0x0000000000027919 */ /* 0x008e620000002100 */
        /* <DEDUP_REMOVED lines=8> */
[----:B------:R-:W2:Y:S01]  /*0a40*/  LDL.LU R12, [R1] ;  /* 0x00000000010c7983 */ /* 0x000ea20000300800 */
[----:B------:R-:W-:Y:S01]  /*0a50*/  VIADD R145, R2, 0xffffff80 ;  /* 0xffffff8002917836 */ /* 0x000fe20000000000 */
[----:B------:R-:W1:Y:S04]  /*0a60*/  S2UR UR4, SR_CgaCtaId ;  /* 0x00000000000479c3 */ /* 0x000e680000008800 */
[----:B------:R-:W-:-:S04]  /*0a70*/  SHF.R.S32.HI R0, RZ, 0x1f, R145 ;  /* 0x0000001fff007819 */ /* 0x000fc80000011491 */
[CC--:B------:R-:W-:Y:S02]  /*0a80*/  LEA.HI R2, R0.reuse, R145.reuse, RZ, 0x4 ;  /* 0x0000009100027211 */ /* 0x0c0fe400078f20ff */
[-C--:B------:R-:W-:Y:S02]  /*0a90*/  LEA.HI R148, R0, R145.reuse, RZ, 0x7 ;  /* 0x0000009100947211 */ /* 0x080fe400078f38ff */
[----:B------:R-:W-:Y:S02]  /*0aa0*/  LOP3.LUT R4, R2, 0xfffffff0, RZ, 0xc0, !PT ;  /* 0xfffffff002047812 */ /* 0x000fe400078ec0ff */
[----:B------:R-:W-:Y:S02]  /*0ab0*/  LOP3.LUT R6, R148, 0xffffff80, RZ, 0xc0, !PT ;  /* 0xffffff8094067812 */ /* 0x000fe400078ec0ff */
[----:B------:R-:W-:Y:S01]  /*0ac0*/  LEA.HI R149, R0, R145, RZ, 0x5 ;  /* 0x0000009100957211 */ /* 0x000fe200078f28ff */
[C---:B------:R-:W-:Y:S02]  /*0ad0*/  IMAD.IADD R4, R145.reuse, 0x1, -R4 ;  /* 0x0000000191047824 */ /* 0x040fe400078e0a04 */
[----:B------:R-:W-:-:S05]  /*0ae0*/  IMAD.IADD R145, R145, 0x1, -R6 ;  /* 0x0000000191917824 */ /* 0x000fca00078e0a06 */
[----:B------:R-:W-:Y:S02]  /*0af0*/  SHF.R.S32.HI R6, RZ, 0x1f, R145 ;  /* 0x0000001fff067819 */ /* 0x000fe40000011491 */
[----:B------:R-:W-:Y:S02]  /*0b00*/  SHF.R.S32.HI R3, RZ, 0x1f, R4 ;  /* 0x0000001fff037819 */ /* 0x000fe40000011404 */
[----:B------:R-:W-:Y:S02]  /*0b10*/  LEA.HI R8, R6, R145, RZ, 0x2 ;  /* 0x0000009106087211 */ /* 0x000fe400078f10ff */
[----:B------:R-:W-:Y:S02]  /*0b20*/  SHF.R.S32.HI R5, RZ, 0x4, R2 ;  /* 0x00000004ff057819 */ /* 0x000fe40000011402 */
[CC--:B------:R-:W-:Y:S02]  /*0b30*/  LEA.HI R0, R3.reuse, R4.reuse, RZ, 0x3 ;  /* 0x0000000403007211 */ /* 0x0c0fe400078f18ff */
[----:B------:R-:W-:-:S02]  /*0b40*/  LEA.HI R3, R3, R4, RZ, 0x2 ;  /* 0x0000000403037211 */ /* 0x000fc400078f10ff */
[--C-:B------:R-:W-:Y:S02]  /*0b50*/  SHF.R.S32.HI R9, RZ, 0x2, R8.reuse ;  /* 0x00000002ff097819 */ /* 0x100fe40000011408 */
[----:B------:R-:W-:Y:S02]  /*0b60*/  SHF.R.S32.HI R10, RZ, 0x1f, R8 ;  /* 0x0000001fff0a7819 */ /* 0x000fe40000011408 */
[----:B------:R-:W-:Y:S01]  /*0b70*/  LEA.HI R2, R2, R5, RZ, 0x1 ;  /* 0x0000000502027211 */ /* 0x000fe200078f08ff */
[----:B------:R-:W3:Y:S01]  /*0b80*/  S2UR UR6, SR_SWINHI ;  /* 0x00000000000679c3 */ /* 0x000ee20000002f00 */
[----:B------:R-:W-:Y:S01]  /*0b90*/  LOP3.LUT R7, R3, 0x7fffffc, RZ, 0xc0, !PT ;  /* 0x07fffffc03077812 */ /* 0x000fe200078ec0ff */
[----:B------:R-:W-:Y:S01]  /*0ba0*/  IMAD.SHL.U32 R0, R0, 0x10, RZ ;  /* 0x0000001000007824 */ /* 0x000fe200078e00ff */
[----:B------:R-:W-:Y:S02]  /*0bb0*/  LEA.HI R10, R10, R9, RZ, 0x3 ;  /* 0x000000090a0a7211 */ /* 0x000fe400078f18ff */
[----:B------:R-:W-:-:S02]  /*0bc0*/  LOP3.LUT R2, R2, 0x1ffffffe, RZ, 0xc0, !PT ;  /* 0x1ffffffe02027812 */ /* 0x000fc400078ec0ff */
[----:B------:R-:W-:Y:S02]  /*0bd0*/  SHF.R.S32.HI R3, RZ, 0x2, R3 ;  /* 0x00000002ff037819 */ /* 0x000fe40000011403 */
[----:B------:R-:W-:Y:S01]  /*0be0*/  LOP3.LUT R10, R10, 0xfffffff8, RZ, 0xc0, !PT ;  /* 0xfffffff80a0a7812 */ /* 0x000fe200078ec0ff */
[----:B------:R-:W-:Y:S01]  /*0bf0*/  IMAD.IADD R2, R5, 0x1, -R2 ;  /* 0x0000000105027824 */ /* 0x000fe200078e0a02 */
[----:B------:R-:W-:Y:S01]  /*0c00*/  SHF.R.S32.HI R149, RZ, 0x5, R149 ;  /* 0x00000005ff957819 */ /* 0x000fe20000011495 */
[----:B------:R-:W-:Y:S01]  /*0c10*/  IMAD.SHL.U32 R3, R3, 0x40, RZ ;  /* 0x0000004003037824 */ /* 0x000fe200078e00ff */
[----:B------:R-:W-:Y:S01]  /*0c20*/  LOP3.LUT R0, R0, 0x7fffff80, RZ, 0xc0, !PT ;  /* 0x7fffff8000007812 */ /* 0x000fe200078ec0ff */
[----:B------:R-:W-:Y:S01]  /*0c30*/  IMAD.IADD R11, R9, 0x1, -R10 ;  /* 0x00000001090b7824 */ /* 0x000fe200078e0a0a */
[----:B------:R-:W-:Y:S01]  /*0c40*/  SHF.R.S32.HI R148, RZ, 0x7, R148 ;  /* 0x00000007ff947819 */ /* 0x000fe20000011494 */
[----:B------:R-:W-:Y:S01]  /*0c50*/  IMAD R9, R149, 0x10, R4 ;  /* 0x0000001095097824 */ /* 0x000fe200078e0204 */
[----:B------:R-:W-:Y:S01]  /*0c60*/  LOP3.LUT R3, R3, 0x40, RZ, 0xc0, !PT ;  /* 0x0000004003037812 */ /* 0x000fe200078ec0ff */
[----:B------:R-:W-:-:S02]  /*0c70*/  IMAD.SHL.U32 R2, R2, 0x8, RZ ;  /* 0x0000000802027824 */ /* 0x000fc400078e00ff */
[----:B------:R-:W-:Y:S02]  /*0c80*/  IMAD.IADD R7, R4, 0x1, -R7 ;  /* 0x0000000104077824 */ /* 0x000fe400078e0a07 */
[----:B------:R-:W-:Y:S01]  /*0c90*/  IMAD R0, R149, 0x100, R0 ;  /* 0x0000010095007824 */ /* 0x000fe200078e0200 */
[----:B------:R-:W-:Y:S01]  /*0ca0*/  UMOV UR39, 0x400 ;  /* 0x0000040000277882 */ /* 0x000fe20000000000 */
[--C-:B------:R-:W-:Y:S01]  /*0cb0*/  IMAD.U32 R9, R9, 0x20, R2.reuse ;  /* 0x0000002009097824 */ /* 0x100fe200078e0002 */
[----:B------:R-:W-:Y:S01]  /*0cc0*/  LOP3.LUT R2, R3, 0x8, R2, 0xf8, !PT ;  /* 0x0000000803027812 */ /* 0x000fe200078ef802 */
[----:B------:R-:W-:Y:S01]  /*0cd0*/  IMAD R7, R7, 0x10, R0 ;  /* 0x0000001007077824 */ /* 0x000fe200078e0200 */
[----:B------:R-:W-:Y:S01]  /*0ce0*/  SHF.R.U32.HI R3, RZ, 0x3, R3 ;  /* 0x00000003ff037819 */ /* 0x000fe20000011603 */
[----:B------:R-:W-:Y:S01]  /*0cf0*/  IMAD.HI R0, R148, 0x55555556, RZ ;  /* 0x5555555694007827 */ /* 0x000fe200078e02ff */
[----:B-1----:R-:W-:Y:S01]  /*0d00*/  ULEA UR39, UR4, UR39, 0x18 ;  /* 0x0000002704277291 */ /* 0x002fe2000f8ec03f */
[----:B------:R-:W-:-:S02]  /*0d10*/  LEA.HI R6, R6, R145, RZ, 0x5 ;  /* 0x0000009106067211 */ /* 0x000fc400078f28ff */
[----:B------:R-:W-:Y:S02]  /*0d20*/  LOP3.LUT R2, R2, R3, RZ, 0x3c, !PT ;  /* 0x0000000302027212 */ /* 0x000fe400078e3cff */
[----:B------:R-:W-:Y:S02]  /*0d30*/  LEA.HI R5, R0, R0, RZ, 0x1 ;  /* 0x0000000000057211 */ /* 0x000fe400078f08ff */
[----:B------:R-:W-:Y:S02]  /*0d40*/  LOP3.LUT R8, R8, 0x7ffffffc, RZ, 0xc0, !PT ;  /* 0x7ffffffc08087812 */ /* 0x000fe400078ec0ff */
[----:B------:R-:W-:Y:S01]  /*0d50*/  SHF.R.S32.HI R6, RZ, 0x5, R6 ;  /* 0x00000005ff067819 */ /* 0x000fe20000011406 */
[----:B------:R-:W-:Y:S01]  /*0d60*/  UMOV UR4, UR39 ;  /* 0x0000002700047c82 */ /* 0x000fe20008000000 */
[----:B---3--:R-:W-:Y:S01]  /*0d70*/  UMOV UR5, UR6 ;  /* 0x0000000600057c82 */ /* 0x008fe20008000000 */
[----:B------:R-:W-:Y:S02]  /*0d80*/  IMAD.IADD R2, R2, 0x1, R7 ;  /* 0x0000000102027824 */ /* 0x000fe400078e0207 */
[----:B------:R-:W-:-:S02]  /*0d90*/  IMAD.MOV.U32 R151, RZ, RZ, -0x2 ;  /* 0xfffffffeff977424 */ /* 0x000fc400078e00ff */
[----:B------:R-:W-:Y:S02]  /*0da0*/  IMAD.IADD R8, R145, 0x1, -R8 ;  /* 0x0000000191087824 */ /* 0x000fe400078e0a08 */
[----:B------:R-:W-:Y:S02]  /*0db0*/  IMAD.U32 R16, RZ, RZ, UR4 ;  /* 0x00000004ff107e24 */ /* 0x000fe4000f8e00ff */
[----:B------:R-:W-:Y:S02]  /*0dc0*/  IMAD.U32 R17, RZ, RZ, UR5 ;  /* 0x00000005ff117e24 */ /* 0x000fe4000f8e00ff */
[----:B------:R-:W-:Y:S02]  /*0dd0*/  IMAD R5, R5, -0x3, R148 ;  /* 0xfffffffd05057824 */ /* 0x000fe400078e0294 */
[----:B------:R-:W-:Y:S01]  /*0de0*/  IMAD R6, R6, 0x10, R11 ;  /* 0x0000001006067824 */ /* 0x000fe200078e020b */
[----:B------:R-:W-:Y:S01]  /*0df0*/  LEA R2, R2, UR39, 0x1 ;  /* 0x0000002702027c11 */ /* 0x000fe2000f8e08ff */
[----:B------:R-:W-:-:S02]  /*0e00*/  IMAD R151, R8, R151, 0x90 ;  /* 0x0000009008977424 */ /* 0x000fc400078e0297 */
[----:B------:R-:W-:Y:S01]  /*0e10*/  IMAD.WIDE R16, R9, 0x2, R16 ;  /* 0x0000000209107825 */ /* 0x000fe200078e0210 */
[----:B------:R-:W-:-:S03]  /*0e20*/  UMOV UR60, URZ ;  /* 0x0000003f003c7c82 */ /* 0x000fc60008000000 */
[----:B------:R-:W-:Y:S02]  /*0e30*/  IMAD R150, R5, 0x40, R6 ;  /* 0x0000004005967824 */ /* 0x000fe400078e0206 */
[----:B------:R-:W-:Y:S02]  /*0e40*/  IMAD.U32 R19, RZ, RZ, UR7 ;  /* 0x00000007ff137e24 */ /* 0x000fe4000f8e00ff */
[----:B------:R-:W-:Y:S01]  /*0e50*/  IMAD.MOV.U32 R144, RZ, RZ, RZ ;  /* 0x000000ffff907224 */ /* 0x000fe200078e00ff */
[----:B------:R-:W-:Y:S01]  /*0e60*/  UMOV UR38, URZ ;  /* 0x0000003f00267c82 */ /* 0x000fe20008000000 */
[----:B--2---:R-:W-:-:S07]  /*0e70*/  LOP3.LUT R18, R12, 0x1, RZ, 0xfc, !PT ;  /* 0x000000010c127812 */ /* 0x004fce00078efcff */
.L_x_8285:
[----:B-1----:R-:W1:Y:S01]  /*0e80*/  SHFL.IDX PT, R0, R148, RZ, 0x1f ;  /* 0x00001fff94007589 */ /* 0x002e6200000e0000 */
[----:B------:R-:W2:Y:S01]  /*0e90*/  LDC R64, c[0x0][0x2e0] ;  /* 0x0000b800ff407b82 */ /* 0x000ea20000000800 */
[----:B------:R-:W-:Y:S01]  /*0ea0*/  ULDC UR4, c[0x0][0xda8] ;  /* 0x00036a0000047ab9 */ /* 0x000fe20000000800 */
[----:B------:R-:W-:Y:S01]  /*0eb0*/  R2UR UR11, R19 ;  /* 0x00000000130b72ca */ /* 0x000fe200000e0000 */
[----:B------:R-:W-:Y:S01]  /*0ec0*/  ULDC.64 UR6, c[0x0][0x3f8] ;  /* 0x0000fe0000067ab9 */ /* 0x000fe20000000a00 */
[----:B------:R-:W-:Y:S02]  /*0ed0*/  UISETP.NE.AND UP1, UPT, UR4, 0x1, UPT ;  /* 0x000000010400788c */ /* 0x000fe4000bf25270 */
[----:B------:R-:W-:Y:S01]  /*0ee0*/  UISETP.NE.U32.AND UP0, UPT, UR6, URZ, UPT ;  /* 0x0000003f0600728c */ /* 0x000fe2000bf05070 */
[----:B------:R-:W-:Y:S01]  /*0ef0*/  ULDC UR4, c[0x0][0xdb4] ;  /* 0x00036d0000047ab9 */ /* 0x000fe20000000800 */
[----:B------:R-:W-:Y:S02]  /*0f00*/  ULDC UR8, c[0x0][0x404] ;  /* 0x0001010000087ab9 */ /* 0x000fe40000000800 */
[----:B------:R-:W-:-:S02]  /*0f10*/  UISETP.NE.AND.EX UP0, UPT, UR7, URZ, UPT, UP0 ;  /* 0x0000003f0700728c */ /* 0x000fc4000bf05300 */
[----:B------:R-:W-:Y:S02]  /*0f20*/  UISETP.NE.AND UP2, UPT, UR4, 0x1, UPT ;  /* 0x000000010400788c */ /* 0x000fe4000bf45270 */
[----:B------:R-:W-:Y:S02]  /*0f30*/  UIADD3 UR9, UR39, 0x24300, URZ ;  /* 0x0002430027097890 */ /* 0x000fe4000fffe03f */
[----:B------:R-:W-:Y:S01]  /*0f40*/  USEL UR8, UR8, 0x1, UP0 ;  /* 0x0000000108087887 */ /* 0x000fe20008000000 */
[----:B------:R-:W-:Y:S01]  /*0f50*/  @UP1 ULDC UR4, c[0x0][0xdac] ;  /* 0x00036b0000041ab9 */ /* 0x000fe20000000800 */
[----:B------:R-:W-:Y:S02]  /*0f60*/  ULOP3.LUT UP0, URZ, UR9, 0x9f, URZ, 0xc0, !UPT ;  /* 0x0000009f093f7892 */ /* 0x000fe4000f80c03f */
[----:B------:R-:W-:Y:S01]  /*0f70*/  UIMAD.WIDE.U32 UR4, UR11, UR4, URZ ;  /* 0x000000040b0472a5 */ /* 0x000fe2000f8e003f */
[----:B-1----:R-:W-:Y:S01]  /*0f80*/  R2UR UR37, R0 ;  /* 0x00000000002572ca */ /* 0x002fe200000e0000 */
[----:B------:R-:W-:Y:S01]  /*0f90*/  @UP1 ULDC UR10, c[0x0][0xdb0] ;  /* 0x00036c00000a1ab9 */ /* 0x000fe20000000800 */
[----:B------:R-:W-:Y:S01]  /*0fa0*/  UMOV UR12, UR11 ;  /* 0x0000000b000c7c82 */ /* 0x000fe20008000000 */
[----:B--2---:R-:W-:Y:S01]  /*0fb0*/  IMAD R64, R64, UR8, RZ ;  /* 0x0000000840407c24 */ /* 0x004fe2000f8e02ff */
[----:B------:R-:W-:Y:S01]  /*0fc0*/  @UP1 USHF.R.U32.HI UR12, URZ, UR10, UR5 ;  /* 0x0000000a3f0c1299 */ /* 0x000fe20008011605 */
[----:B------:R-:W-:-:S02]  /*0fd0*/  PLOP3.LUT P0, PT, PT, PT, UP0, 0x80, 0x0 ;  /* 0x000000000000781c */ /* 0x000fc40003f0f008 */
[----:B------:R-:W-:-:S03]  /*0fe0*/  VIADD R0, R64, 0x8f ;  /* 0x0000008f40007836 */ /* 0x000fc60000000000 */
[----:B------:R-:W-:Y:S01]  /*0ff0*/  IMAD.U32 R147, RZ, RZ, UR12 ;  /* 0x0000000cff937e24 */ /* 0x000fe2000f8e00ff */
[----:B------:R-:W-:Y:S01]  /*1000*/  UMOV UR36, UR12 ;  /* 0x0000000c00247c82 */ /* 0x000fe20008000000 */
[----:B------:R-:W-:Y:S01]  /*1010*/  IMAD.HI R0, R0, 0x38e38e39, RZ ;  /* 0x38e38e3900007827 */ /* 0x000fe200078e02ff */
[----:B------:R-:W-:-:S04]  /*1020*/  UIMAD.WIDE UR6, UR37, 0x55555556, URZ ;  /* 0x55555556250678a5 */ /* 0x000fc8000f8e023f */
[----:B------:R-:W-:Y:S01]  /*1030*/  ULEA.HI UR40, UR7, UR7, URZ, 0x1 ;  /* 0x0000000707287291 */ /* 0x000fe2000f8f083f */
[----:B------:R-:W-:Y:S02]  /*1040*/  SHF.R.U32.HI R3, RZ, 0x1f, R0 ;  /* 0x0000001fff037819 */ /* 0x000fe40000011600 */
[----:B------:R-:W-:Y:S01]  /*1050*/  @UP2 ULDC.64 UR6, c[0x0][0xdb8] ;  /* 0x00036e0000062ab9 */ /* 0x000fe20000000a00 */
[----:B------:R-:W-:Y:S01]  /*1060*/  UIMAD UR40, UR40, -0x3, UR37 ;  /* 0xfffffffd282878a4 */ /* 0x000fe2000f8e0225 */
[----:B------:R-:W-:Y:S01]  /*1070*/  LEA.HI.SX32 R22, R0, R3, 0x1b ;  /* 0x0000000300167211 */ /* 0x000fe200078fdaff */
[----:B------:R-:W-:Y:S02]  /*1080*/  UIMAD.WIDE.U32 UR4, UR12, UR6, URZ ;  /* 0x000000060c0472a5 */ /* 0x000fe4000f8e003f */
[----:B------:R-:W-:Y:S02]  /*1090*/  ULEA UR6, UR40, UR9, 0xb ;  /* 0x0000000928067291 */ /* 0x000fe4000f8e583f */
[----:B------:R-:W-:-:S02]  /*10a0*/  @UP2 USHF.R.U32.HI UR36, URZ, UR7, UR5 ;  /* 0x000000073f242299 */ /* 0x000fc40008011605 */
[----:B------:R-:W-:Y:S01]  /*10b0*/  USHF.R.U32.HI UR6, URZ, 0x4, UR6 ;  /* 0x000000043f067899 */ /* 0x000fe20008011606 */
[----:B------:R-:W-:-:S03]  /*10c0*/  UMOV UR4, UR11 ;  /* 0x0000000b00047c82 */ /* 0x000fc60008000000 */
        /* <DEDUP_REMOVED lines=19> */
.L_x_8263:
[----:B------:R-:W-:Y:S02]  /*1200*/  LOP3.LUT R0, R144, 0x1, RZ, 0xc0, !PT ;  /* 0x0000000190007812 */ /* 0x000fe400078ec0ff */
[----:B------:R-:W-:Y:S02]  /*1210*/  ISETP.NE.AND P0, PT, R18, 0x3, PT ;  /* 0x000000031200780c */ /* 0x000fe40003f05270 */
[----:B------:R-:W-:-:S04]  /*1220*/  SHF.L.U32 R0, R0, 0x1f, RZ ;  /* 0x0000001f00007819 */ /* 0x000fc800000006ff */
[----:B------:R-:W1:Y:S02]  /*1230*/  SYNCS.PHASECHK.TRANS64.TRYWAIT P1, [UR39+0x31c00], R0 ;  /* 0x031c0000ff0075a7 */ /* 0x000e640008020167 */
[----:B-1----:R-:W-:Y:S05]  /*1240*/  @!P1 BRA `(.L_x_8264) ;  /* 0x000000b000449947 */ /* 0x002fea0003800000 */
.L_x_8343:
[----:B------:R-:W-:Y:S05]  /*1250*/  @!P0 BRA `(.L_x_8265) ;  /* 0x0000000000048947 */ /* 0x000fea0003800000 */
[----:B------:R-:W-:Y:S01]  /*1260*/  BPT.TRAP 0x1 ;  /* 0x000000040000795c */ /* 0x000fe20000300000 */
.L_x_8265:
[----:B------:R-:W-:Y:S02]  /*1270*/  IMAD.U32 R4, RZ, RZ, UR38 ;  /* 0x00000026ff047e24 */ /* 0x000fe4000f8e00ff */
[----:B-1----:R-:W-:-:S03]  /*1280*/  IMAD.U32 R3, RZ, RZ, UR60 ;  /* 0x0000003cff037e24 */ /* 0x002fc6000f8e00ff */
[----:B------:R-:W-:Y:S02]  /*1290*/  LEA R4, R4, UR39, 0x3 ;  /* 0x0000002704047c11 */ /* 0x000fe4000f8e18ff */
[----:B------:R-:W-:-:S04]  /*12a0*/  SHF.L.U32 R3, R3, 0x1f, RZ ;  /* 0x0000001f03037819 */ /* 0x000fc800000006ff */
[----:B------:R1:W2:Y:S01]  /*12b0*/  SYNCS.PHASECHK.TRANS64.TRYWAIT P2, [R4+URZ+0x31c30], R3 ;  /* 0x031c3003040075a7 */ /* 0x0002a2000804017f */
[----:B------:R-:W-:Y:S05]  /*12c0*/  @!P0 BRA `(.L_x_8266) ;  /* 0x0000000000048947 */ /* 0x000fea0003800000 */
[----:B------:R-:W-:Y:S01]  /*12d0*/  BPT.TRAP 0x1 ;  /* 0x000000040000795c */ /* 0x000fe20000300000 */
.L_x_8266:
[----:B------:R-:W3:Y:S01]  /*12e0*/  S2R R0, SR_TID.X ;  /* 0x0000000000007919 */ /* 0x000ee20000002100 */
[----:B------:R-:W-:Y:S01]  /*12f0*/  IMAD.MOV.U32 R71, RZ, RZ, RZ ;  /* 0x000000ffff477224 */ /* 0x000fe200078e00ff */
[----:B---3--:R-:W-:Y:S01]  /*1300*/  LOP3.LUT P1, RZ, R0, 0x7f, RZ, 0xc0, !PT ;  /* 0x0000007f00ff7812 */ /* 0x008fe2000782c0ff */
[----:B--2---:R-:W-:-:S12]  /*1310*/  @P2 BRA `(.L_x_8267) ;  /* 0x0000000000082947 */ /* 0x004fd80003800000 */
[----:B------:R-:W2:Y:S02]  /*1320*/  SYNCS.PHASECHK.TRANS64.TRYWAIT P2, [R4+URZ+0x31c30], R3 ;  /* 0x031c3003040075a7 */ /* 0x000ea4000804017f */
[----:B--2---:R-:W-:Y:S05]  /*1330*/  @!P2 BRA `(.L_x_8268) ;  /* 0x000000b00020a947 */ /* 0x004fea0003800000 */
.L_x_8267:
[----:B------:R-:W-:Y:S05]  /*1340*/  WARPSYNC.ALL ;  /* 0x0000000000007948 */ /* 0x000fea0003800000 */
[----:B------:R-:W-:Y:S01]  /*1350*/  UIADD3 UR4, UR39, 0x16a00, URZ ;  /* 0x00016a0027047890 */ /* 0x000fe2000fffe03f */
[----:B------:R-:W-:Y:S01]  /*1360*/  WARPGROUP.ARRIVE ;  /* 0x00000000000079c5 */ /* 0x000fe20000000000 */
[----:B------:R-:W-:Y:S01]  /*1370*/  ULEA UR40, UR40, UR39, 0xc ;  /* 0x0000002728287291 */ /* 0x000fe2000f8e603f */
[----:B------:R-:W-:Y:S01]  /*1380*/  IMAD.IADD R5, R151, 0x1, R64 ;  /* 0x0000000197057824 */ /* 0x000fe200078e0240 */
[----:B------:R-:W-:Y:S01]  /*1390*/  USHF.R.U32.HI UR4, URZ, 0x4, UR4 ;  /* 0x000000043f047899 */ /* 0x000fe20008011604 */
[----:B------:R-:W-:Y:S01]  /*13a0*/  P2R R9, PR, RZ, 0x2 ;  /* 0x00000002ff097803 */ /* 0x000fe20000000000 */
[----:B------:R-:W-:Y:S01]  /*13b0*/  UIADD3 UR40, UR40, 0xda00, URZ ;  /* 0x0000da0028287890 */ /* 0x000fe2000fffe03f */
[----:B------:R-:W-:Y:S01]  /*13c0*/  IMAD R5, R22, -0x90, R5 ;  /* 0xffffff7016057824 */ /* 0x000fe200078e0205 */
[----:B------:R-:W-:Y:S01]  /*13d0*/  ULOP3.LUT UR4, UR4, 0x3fff, URZ, 0xc0, !UPT ;  /* 0x00003fff04047892 */ /* 0x000fe2000f8ec03f */
[----:B------:R-:W-:Y:S01]  /*13e0*/  P2R R7, PR, RZ, 0x1 ;  /* 0x00000001ff077803 */ /* 0x000fe20000000000 */
[----:B------:R-:W-:-:S02]  /*13f0*/  USHF.R.U32.HI UR40, URZ, 0x4, UR40 ;  /* 0x000000043f287899 */ /* 0x000fc40008011628 */
[----:B------:R-:W-:Y:S01]  /*1400*/  ULOP3.LUT UR7, UR4, 0x10000, URZ, 0xfc, !UPT ;  /* 0x0001000004077892 */ /* 0x000fe2000f8efc3f */
[C---:B------:R-:W-:Y:S01]  /*1410*/  ISETP.GT.AND P2, PT, R5.reuse, RZ, PT ;  /* 0x000000ff0500720c */ /* 0x040fe20003f44270 */
[----:B------:R-:W-:Y:S01]  /*1420*/  ULOP3.LUT UR5, UR40, 0x3fff, URZ, 0xc0, !UPT ;  /* 0x00003fff28057892 */ /* 0x000fe2000f8ec03f */
[C---:B------:R-:W-:Y:S01]  /*1430*/  ISETP.GT.AND P3, PT, R5.reuse, 0x1, PT ;  /* 0x000000010500780c */ /* 0x040fe20003f64270 */
[----:B------:R-:W-:Y:S01]  /*1440*/  UIMAD UR4, UR38, 0x6c0, UR7 ;  /* 0x000006c0260478a4 */ /* 0x000fe2000f8e0207 */
[C---:B------:R-:W-:Y:S01]  /*1450*/  ISETP.GT.AND P4, PT, R5.reuse, 0x8, PT ;  /* 0x000000080500780c */ /* 0x040fe20003f84270 */
[----:B------:R-:W-:Y:S01]  /*1460*/  ULOP3.LUT UR5, UR5, 0x10000, URZ, 0xfc, !UPT ;  /* 0x0001000005057892 */ /* 0x000fe2000f8efc3f */
[C---:B------:R-:W-:Y:S01]  /*1470*/  ISETP.GT.AND P5, PT, R5.reuse, 0x9, PT ;  /* 0x000000090500780c */ /* 0x040fe20003fa4270 */
[----:B------:R-:W-:Y:S01]  /*1480*/  UMOV UR31, 0x80000020 ;  /* 0x80000020001f7882 */ /* 0x000fe20000000000 */
[----:B------:R-:W-:Y:S01]  /*1490*/  UMOV UR29, 0x80000020 ;  /* 0x80000020001d7882 */ /* 0x000fe20000000000 */
[----:B------:R-:W-:Y:S01]  /*14a0*/  UIADD3 UR10, UR4, 0x40, URZ ;  /* 0x00000040040a7890 */ /* 0x000fe2000fffe03f */
[C---:B------:R-:W-:Y:S01]  /*14b0*/  ISETP.GT.AND P6, PT, R5.reuse, 0x41, PT ;  /* 0x000000410500780c */ /* 0x040fe20003fc4270 */
[----:B------:R-:W-:Y:S01]  /*14c0*/  UMOV UR30, UR4 ;  /* 0x00000004001e7c82 */ /* 0x000fe20008000000 */
[----:B------:R-:W-:Y:S01]  /*14d0*/  UMOV UR28, UR5 ;  /* 0x00000005001c7c82 */ /* 0x000fe20008000000 */
[----:B------:R-:W-:Y:S01]  /*14e0*/  UMOV UR9, UR29 ;  /* 0x0000001d00097c82 */ /* 0x000fe20008000000 */
[----:B------:R-:W-:Y:S01]  /*14f0*/  HGMMA.64x16x16.F32.BF16 R96, gdesc[UR28], RZ, !UPT, gsb0 ;  /* 0x002000001c6079f0 */ /* 0x000fe2000c0018ff */
[----:B------:R-:W-:Y:S01]  /*1500*/  UMOV UR8, UR28 ;  /* 0x0000001c00087c82 */ /* 0x000fe20008000000 */
[----:B------:R-:W-:Y:S01]  /*1510*/  UMOV UR11, 0x80000020 ;  /* 0x80000020000b7882 */ /* 0x000fe20000000000 */
[----:B------:R-:W-:Y:S01]  /*1520*/  UIADD3 UR6, UR4, 0xc0, URZ ;  /* 0x000000c004067890 */ /* 0x000fe2000fffe03f */
[C---:B------:R-:W-:Y:S01]  /*1530*/  ISETP.GT.AND P1, PT, R5.reuse, 0x69, PT ;  /* 0x000000690500780c */ /* 0x040fe20003f24270 */
[----:B------:R-:W-:Y:S01]  /*1540*/  UIADD3 UR12, UR4, 0x100, URZ ;  /* 0x00000100040c7890 */ /* 0x000fe2000fffe03f */
[----:B------:R-:W-:Y:S01]  /*1550*/  ISETP.GT.AND P0, PT, R5, 0x70, PT ;  /* 0x000000700500780c */ /* 0x000fe20003f04270 */
[----:B------:R-:W-:-:S02]  /*1560*/  UIADD3 UR13, UR4, 0x140, URZ ;  /* 0x00000140040d7890 */ /* 0x000fc4000fffe03f */
[----:B------:R-:W-:Y:S02]  /*1570*/  UIADD3 UR14, UR4, 0x180, URZ ;  /* 0x00000180040e7890 */ /* 0x000fe4000fffe03f */
[----:B------:R-:W-:Y:S02]  /*1580*/  UIADD3 UR15, UR5, 0x300, URZ ;  /* 0x00000300050f7890 */ /* 0x000fe4000fffe03f */
        /* <DEDUP_REMOVED lines=72> */
[----:B------:R-:W-:Y:S01]  /*1a10*/  UMOV UR10, UR14 ;  /* 0x0000000e000a7c82 */ /* 0x000fe20008000000 */
[----:B------:R-:W-:Y:S01]  /*1a20*/  UMOV UR11, 0x80000020 ;  /* 0x80000020000b7882 */ /* 0x000fe20000000000 */
        /* <DEDUP_REMOVED lines=88> */
[----:B------:R-:W-:Y:S01]  /*1fb0*/  UMOV UR16, UR11 ;  /* 0x0000000b00107c82 */ /* 0x000fe20008000000 */
        /* <DEDUP_REMOVED lines=123> */
[----:B-12---:R-:W-:Y:S01]  /*2770*/  FMNMX.FTZ R3, R96, R97, !PT ;  /* 0x0000006160037209 */ /* 0x006fe20007810000 */
        /* <DEDUP_REMOVED lines=60> */
[----:B------:R-:W-:Y:S01]  /*2b40*/  UMOV UR26, UR5 ;  /* 0x00000005001a7c82 */ /* 0x000fe20008000000 */
[----:B------:R-:W-:Y:S01]  /*2b50*/  UMOV UR27, 0x80000020 ;  /* 0x80000020001b7882 */ /* 0x000fe20000000000 */
[----:B------:R-:W-:Y:S01]  /*2b60*/  UIADD3 UR5, UR4, 0x642, URZ ;  /* 0x0000064204057890 */ /* 0x000fe2000fffe03f */
[----:B------:R-:W-:-:S02]  /*2b70*/  FSEL R118, R76, -INF , P4 ;  /* 0xff8000004c767808 */ /* 0x000fc40002000000 */
[----:B------:R-:W-:Y:S02]  /*2b80*/  FMNMX.FTZ R3, R114, R3, !PT ;  /* 0x0000000372037209 */ /* 0x000fe40007810000 */
[----:B------:R-:W-:Y:S02]  /*2b90*/  FSEL R74, R74, -INF , P2 ;  /* 0xff8000004a4a7808 */ /* 0x000fe40001000000 */
[----:B------:R-:W-:Y:S02]  /*2ba0*/  FSEL R120, R77, -INF , P5 ;  /* 0xff8000004d787808 */ /* 0x000fe40002800000 */
[----:B------:R-:W-:Y:S02]  /*2bb0*/  ISETP.GT.AND P2, PT, R5, 0x40, PT ;  /* 0x000000400500780c */ /* 0x000fe40003f44270 */
[----:B------:R-:W-:Y:S02]  /*2bc0*/  FMNMX.FTZ R3, R118, R3, !PT ;  /* 0x0000000376037209 */ /* 0x000fe40007810000 */
[----:B------:R-:W-:-:S02]  /*2bd0*/  FSEL R70, R79, -INF , P5 ;  /* 0xff8000004f467808 */ /* 0x000fc40002800000 */
[----:B------:R-:W-:Y:S02]  /*2be0*/  FMNMX.FTZ R3, R120, R3, !PT ;  /* 0x0000000378037209 */ /* 0x000fe40007810000 */
[C---:B------:R-:W-:Y:S02]  /*2bf0*/  ISETP.GT.AND P5, PT, R5.reuse, 0x48, PT ;  /* 0x000000480500780c */ /* 0x040fe40003fa4270 */
[----:B------:R-:W-:Y:S02]  /*2c00*/  FSEL R78, R78, -INF , P4 ;  /* 0xff8000004e4e7808 */ /* 0x000fe40002000000 */
[----:B------:R-:W-:Y:S02]  /*2c10*/  ISETP.GT.AND P4, PT, R5, 0x49, PT ;  /* 0x000000490500780c */ /* 0x000fe40003f84270 */
[----:B------:R-:W-:Y:S02]  /*2c20*/  FSEL R66, R75, -INF , P3 ;  /* 0xff8000004b427808 */ /* 0x000fe40001800000 */
[----:B------:R-:W-:Y:S01]  /*2c30*/  ISETP.GT.AND P3, PT, R5, 0x50, PT ;  /* 0x000000500500780c */ /* 0x000fe20003f64270 */
[----:B------:R-:W-:-:S02]  /*2c40*/  WARPGROUP.DEPBAR.LE gsb0, 0x0 ;  /* 0x00008000000079c5 */ /* 0x000fc40000010000 */
        /* <DEDUP_REMOVED lines=10> */
[----:B------:R-:W-:Y:S02]  /*2cf0*/  FMNMX.FTZ R3, R130, R3, !PT ;  /* 0x0000000382037209 */ /* 0x000fe40007810000 */
[----:B------:R-:W-:Y:S02]  /*2d00*/  FSEL R58, R58, -INF , P2 ;  /* 0xff8000003a3a7808 */ /* 0x000fe40001000000 */
[----:B------:R-:W-:Y:S02]  /*2d10*/  ISETP.GT.AND P2, PT, R5, 0x51, PT ;  /* 0x000000510500780c */ /* 0x000fe40003f44270 */
[----:B------:R-:W-:Y:S02]  /*2d20*/  FMNMX.FTZ R3, R134, R3, !PT ;  /* 0x0000000386037209 */ /* 0x000fe40007810000 */
[----:B------:R-:W-:-:S02]  /*2d30*/  FSEL R62, R62, -INF , P5 ;  /* 0xff8000003e3e7808 */ /* 0x000fc40002800000 */
[----:B------:R-:W-:Y:S01]  /*2d40*/  ISETP.GT.AND P5, PT, R5, 0x59, PT ;  /* 0x000000590500780c */ /* 0x000fe20003fa4270 */
        /* <DEDUP_REMOVED lines=8> */
[----:B------:R-:W-:-:S02]  /*2dd0*/  FSEL R76, R49, -INF , P2 ;  /* 0xff800000314c7808 */ /* 0x000fc40001000000 */
[----:B------:R-:W-:Y:S02]  /*2de0*/  FMNMX.FTZ R3, R122, R3, !PT ;  /* 0x000000037a037209 */ /* 0x000fe40007810000 */
        /* <DEDUP_REMOVED lines=23> */
[----:B------:R-:W-:Y:S01]  /*2f60*/  ULDC UR4, c[0x0][0x988] ;  /* 0x0002620000047ab9 */ /* 0x000fe20000000800 */
[----:B------:R-:W-:-:S02]  /*2f70*/  FSEL R140, R45, -INF , P1 ;  /* 0xff8000002d8c7808 */ /* 0x000fc40000800000 */
[----:B------:R-:W-:Y:S02]  /*2f80*/  FMNMX.FTZ R3, R138, R3, !PT ;  /* 0x000000038a037209 */ /* 0x000fe40007810000 */
[C---:B------:R-:W-:Y:S02]  /*2f90*/  ISETP.GT.AND P1, PT, R5.reuse, 0x71, PT ;  /* 0x000000710500780c */ /* 0x040fe40003f24270 */
[----:B------:R-:W-:Y:S02]  /*2fa0*/  FMNMX.FTZ R3, R140, R3, !PT ;  /* 0x000000038c037209 */ /* 0x000fe40007810000 */
[----:B------:R-:W-:Y:S02]  /*2fb0*/  FSEL R46, R46, -INF , P2 ;  /* 0xff8000002e2e7808 */ /* 0x000fe40001000000 */
[----:B------:R-:W-:Y:S02]  /*2fc0*/  ISETP.GT.AND P2, PT, R5, 0x79, PT ;  /* 0x000000790500780c */ /* 0x000fe40003f44270 */
[----:B------:R-:W-:-:S02]  /*2fd0*/  FSEL R42, R42, -INF , P4 ;  /* 0xff8000002a2a7808 */ /* 0x000fc40002000000 */
[----:B------:R-:W-:Y:S02]  /*2fe0*/  ISETP.GT.AND P4, PT, R5, 0x81, PT ;  /* 0x000000810500780c */ /* 0x000fe40003f84270 */
[----:B------:R-:W-:Y:S02]  /*2ff0*/  FSEL R40, R55, -INF , P5 ;  /* 0xff80000037287808 */ /* 0x000fe40002800000 */
[----:B------:R-:W-:Y:S02]  /*3000*/  ISETP.GT.AND P5, PT, R5, 0x88, PT ;  /* 0x000000880500780c */ /* 0x000fe40003fa4270 */
[----:B------:R-:W-:Y:S02]  /*3010*/  P2R R15, PR, RZ, 0x4 ;  /* 0x00000004ff0f7803 */ /* 0x000fe40000000000 */
[----:B------:R-:W-:Y:S01]  /*3020*/  P2R R23, PR, RZ, 0x2 ;  /* 0x00000002ff177803 */ /* 0x000fe20000000000 */
        /* <DEDUP_REMOVED lines=15> */
[----:B------:R-:W-:-:S02]  /*3120*/  ISETP.GT.AND P0, PT, R5, 0x69, PT ;  /* 0x000000690500780c */ /* 0x000fc40003f04270 */
[----:B------:R-:W-:-:S04]  /*3130*/  ISETP.GT.AND P1, PT, R5, 0x70, PT ;  /* 0x000000700500780c */ /* 0x000fc80003f24270 */
[----:B------:R-:W-:Y:S02]  /*3140*/  FSEL R34, R34, -INF , P1 ;  /* 0xff80000022227808 */ /* 0x000fe40000800000 */
[----:B------:R-:W-:Y:S01]  /*3150*/  ISETP.NE.AND P1, PT, R23, RZ, PT ;  /* 0x000000ff1700720c */ /* 0x000fe20003f25270 */
[----:B------:R-:W-:Y:S02]  /*3160*/  WARPGROUP.DEPBAR.LE gsb0, 0x0 ;  /* 0x00008000000079c5 */ /* 0x000fe40000010000 */
[----:B------:R-:W-:Y:S02]  /*3170*/  FSEL R37, R24, -INF , P3 ;  /* 0xff80000018257808 */ /* 0x000fe40001800000 */
[----:B------:R-:W-:Y:S02]  /*3180*/  FSEL R45, R25, -INF , P4 ;  /* 0xff800000192d7808 */ /* 0x000fe40002000000 */
[----:B------:R-:W-:Y:S02]  /*3190*/  FMNMX.FTZ R0, R37, R0, !PT ;  /* 0x0000000025007209 */ /* 0x000fe40007810000 */
[----:B------:R-:W-:-:S02]  /*31a0*/  FSEL R154, R28, -INF , P5 ;  /* 0xff8000001c9a7808 */ /* 0x000fc40002800000 */
[----:B------:R-:W-:Y:S02]  /*31b0*/  FMNMX.FTZ R3, R45, R0, !PT ;  /* 0x000000002d037209 */ /* 0x000fe40007810000 */
[----:B------:R-:W-:Y:S02]  /*31c0*/  FSEL R156, R29, -INF , P6 ;  /* 0xff8000001d9c7808 */ /* 0x000fe40003000000 */
[----:B------:R-:W-:Y:S02]  /*31d0*/  FMNMX.FTZ R3, R154, R3, !PT ;  /* 0x000000039a037209 */ /* 0x000fe40007810000 */
[----:B------:R-:W-:Y:S02]  /*31e0*/  FSEL R24, R47, -INF , P0 ;  /* 0xff8000002f187808 */ /* 0x000fe40000000000 */
[----:B------:R-:W-:Y:S01]  /*31f0*/  FMNMX.FTZ R11, R156, R3, !PT ;  /* 0x000000039c0b7209 */ /* 0x000fe20007810000 */
[----:B------:R-:W-:Y:S01]  /*3200*/  IMAD.U32 R3, RZ, RZ, UR4 ;  /* 0x00000004ff037e24 */ /* 0x000fe2000f8e00ff */
[----:B------:R-:W-:-:S02]  /*3210*/  ISETP.NE.AND P0, PT, R21, RZ, PT ;  /* 0x000000ff1500720c */ /* 0x000fc40003f05270 */
[----:B------:R-:W-:Y:S01]  /*3220*/  FSEL R28, R35, -INF , P1 ;  /* 0xff800000231c7808 */ /* 0x000fe20000800000 */
[----:B------:R-:W1:Y:S01]  /*3230*/  SHFL.BFLY PT, R0, R11, 0x2, 0x1f ;  /* 0x0c401f000b007f89 */ /* 0x000e6200000e0000 */
[----:B------:R-:W-:Y:S02]  /*3240*/  FSEL R38, R38, -INF , P0 ;  /* 0xff80000026267808 */ /* 0x000fe40000000000 */
[----:B------:R-:W-:Y:S02]  /*3250*/  FSEL R26, R26, -INF , P3 ;  /* 0xff8000001a1a7808 */ /* 0x000fe40001800000 */
[----:B------:R-:W-:Y:S02]  /*3260*/  ISETP.NE.AND P0, PT, R7, RZ, PT ;  /* 0x000000ff0700720c */ /* 0x000fe40003f05270 */
[----:B------:R-:W-:-:S13]  /*3270*/  ISETP.NE.AND P1, PT, R9, RZ, PT ;  /* 0x000000ff0900720c */ /* 0x000fda0003f25270 */
[----:B------:R-:W-:Y:S01]  /*3280*/  @!P1 VIADD R4, R4, 0x31c40 ;  /* 0x00031c4004049836 */ /* 0x000fe20000000000 */
[----:B-1----:R-:W-:Y:S02]  /*3290*/  FMNMX.FTZ R13, R11, R0, !PT ;  /* 0x000000000b0d7209 */ /* 0x002fe40007810000 */
[----:B------:R-:W-:Y:S02]  /*32a0*/  FMNMX.FTZ R11, R98, R99, !PT ;  /* 0x00000063620b7209 */ /* 0x000fe40007810000 */
[----:B------:R-:W-:Y:S01]  /*32b0*/  @!P1 PRMT R4, RZ, 0x654, R4 ;  /* 0x00000654ff049816 */ /* 0x000fe20000000004 */
[----:B------:R-:W1:Y:S01]  /*32c0*/  SHFL.BFLY PT, R0, R13, 0x1, 0x1f ;  /* 0x0c201f000d007f89 */ /* 0x000e6200000e0000 */
[----:B------:R-:W-:Y:S02]  /*32d0*/  FMNMX.FTZ R11, R102, R11, !PT ;  /* 0x0000000b660b7209 */ /* 0x000fe40007810000 */
[----:B------:R2:W-:Y:S01]  /*32e0*/  @!P1 SYNCS.ARRIVE.TRANS64.RED.A1T0 RZ, [R4+URZ], RZ ;  /* 0x000000ff04ff99a7 */ /* 0x0005e2000810043f */
[----:B-1----:R-:W-:-:S02]  /*32f0*/  FMNMX.FTZ R0, R13, R0, !PT ;  /* 0x000000000d007209 */ /* 0x002fc40007810000 */
        /* <DEDUP_REMOVED lines=57> */
[----:B------:R-:W-:-:S02]  /*3690*/  FMNMX.FTZ R21, R52, R15, !PT ;  /* 0x0000000f34157209 */ /* 0x000fc40007810000 */
[----:B-1----:R-:W-:Y:S01]  /*36a0*/  FSEL R112, R30, -INF , P5 ;  /* 0xff8000001e707808 */ /* 0x002fe20002800000 */
[--C-:B------:R-:W-:Y:S01]  /*36b0*/  FFMA.FTZ R30, R76, R3, -R43.reuse ;  /* 0x000000034c1e7223 */ /* 0x100fe2000001082b */
[----:B------:R-:W-:Y:S02]  /*36c0*/  FMNMX.FTZ R21, R50, R21, !PT ;  /* 0x0000001532157209 */ /* 0x000fe40007810000 */
[----:B--2---:R-:W-:Y:S01]  /*36d0*/  F2FP.BF16.F32.PACK_AB R4, R96, R5 ;  /* 0x000000056004723e */ /* 0x004fe200000010ff */
[----:B------:R1:W-:Y:S01]  /*36e0*/  MUFU.EX2 R15, R118 ;  /* 0x00000076000f7308 */ /* 0x0003e20000000800 */
[----:B------:R-:W-:Y:S01]  /*36f0*/  FMNMX.FTZ R21, R56, R21, !PT ;  /* 0x0000001538157209 */ /* 0x000fe20007810000 */
[----:B---3--:R-:W-:-:S03]  /*3700*/  FFMA.FTZ R92, R140, R3, -R43 ;  /* 0x000000038c5c7223 */ /* 0x008fc6000001082b */
[----:B------:R-:W-:-:S03]  /*3710*/  FMNMX.FTZ R21, R54, R21, !PT ;  /* 0x0000001536157209 */ /* 0x000fc60007810000 */
[----:B------:R-:W-:Y:S01]  /*3720*/  MUFU.EX2 R100, R100 ;  /* 0x0000006400647308 */ /* 0x000fe20000000800 */
[----:B------:R-:W-:Y:S02]  /*3730*/  FMNMX.FTZ R29, R40, R21, !PT ;  /* 0x00000015281d7209 */ /* 0x000fe40007810000 */
[----:B-1----:R-:W-:Y:S01]  /*3740*/  FSEL R118, R31, -INF , P6 ;  /* 0xff8000001f767808 */ /* 0x002fe20003000000 */
[--C-:B------:R-:W-:Y:S01]  /*3750*/  FFMA.FTZ R31, R116, R3, -R43.reuse ;  /* 0x00000003741f7223 */ /* 0x100fe2000001082b */
        /* <DEDUP_REMOVED lines=19> */
[----:B------:R-:W-:Y:S01]  /*3890*/  FMNMX.FTZ R27, R118, R35, !PT ;  /* 0x00000023761b7209 */ /* 0x000fe20007810000 */
[----:B------:R-:W-:-:S04]  /*38a0*/  FFMA.FTZ R35, R126, R3, -R43 ;  /* 0x000000037e237223 */ /* 0x000fc8000001082b */
[----:B------:R-:W1:Y:S02]  /*38b0*/  SHFL.BFLY PT, R76, R27, 0x2, 0x1f ;  /* 0x0c401f001b4c7f89 */ /* 0x000e6400000e0000 */
        /* <DEDUP_REMOVED lines=48> */
[----:B------:R3:W4:Y:S01]  /*3bc0*/  MUFU.EX2 R65, R6 ;  /* 0x0000000600417308 */ /* 0x0007220000000800 */
        /* <DEDUP_REMOVED lines=9> */
[----:B--2---:R-:W-:Y:S01]  /*3c60*/  FADD.FTZ R8, R102, R67 ;  /* 0x0000004366087221 */ /* 0x004fe20000010000 */
[----:B------:R-:W-:Y:S01]  /*3c70*/  FFMA.FTZ R118, R118, R3, -R27 ;  /* 0x0000000376767223 */ /* 0x000fe2000001081b */
[----:B------:R-:W-:Y:S01]  /*3c80*/  F2FP.BF16.F32.PACK_AB R5, R99, R98 ;  /* 0x000000626305723e */ /* 0x000fe200000010ff */
[----:B------:R-:W-:Y:S01]  /*3c90*/  FADD.FTZ R69, R7, R6 ;  /* 0x0000000607457221 */ /* 0x000fe20000010000 */
[C---:B------:R-:W-:Y:S01]  /*3ca0*/  F2FP.BF16.F32.PACK_AB R6, R100.reuse, R7 ;  /* 0x000000076406723e */ /* 0x040fe200000010ff */
[----:B------:R-:W-:Y:S01]  /*3cb0*/  IMAD.MOV.U32 R70, RZ, RZ, R71 ;  /* 0x000000ffff467224 */ /* 0x000fe200078e0047 */
[----:B------:R-:W2:Y:S01]  /*3cc0*/  MUFU.EX2 R90, R90 ;  /* 0x0000005a005a7308 */ /* 0x000ea20000000800 */
[----:B------:R-:W-:Y:S01]  /*3cd0*/  FADD.FTZ R10, R100, R69 ;  /* 0x00000045640a7221 */ /* 0x000fe20000010000 */
[C---:B----4-:R-:W-:Y:S01]  /*3ce0*/  FADD.FTZ R8, R65.reuse, R8 ;  /* 0x0000000841087221 */ /* 0x050fe20000010000 */
[----:B------:R-:W-:Y:S01]  /*3cf0*/  F2FP.BF16.F32.PACK_AB R7, R65, R102 ;  /* 0x000000664107723e */ /* 0x000fe200000010ff */
[----:B------:R-:W-:Y:S01]  /*3d00*/  FFMA.FTZ R65, R40, R3, -R27 ;  /* 0x0000000328417223 */ /* 0x000fe2000001081b */
[----:B------:R-:W-:Y:S01]  /*3d10*/  FADD.FTZ R67, R9, R10 ;  /* 0x0000000a09437221 */ /* 0x000fe20000010000 */
[----:B------:R-:W-:-:S02]  /*3d20*/  IMAD.MOV.U32 R62, RZ, RZ, R71 ;  /* 0x000000ffff3e7224 */ /* 0x000fc400078e0047 */
[----:B------:R-:W3:Y:S01]  /*3d30*/  MUFU.EX2 R49, R49 ;  /* 0x0000003100317308 */ /* 0x000ee20000000800 */
[----:B-1----:R-:W-:Y:S01]  /*3d40*/  FADD.FTZ R69, R43, R8 ;  /* 0x000000082b457221 */ /* 0x002fe20000010000 */
[----:B------:R-:W-:Y:S01]  /*3d50*/  FADD.FTZ R8, R84, R67 ;  /* 0x0000004354087221 */ /* 0x000fe20000010000 */
[----:B------:R1:W-:Y:S01]  /*3d60*/  STSM.16.M88.4 [R2+0x24300], R4 ;  /* 0x0243000402007844 */ /* 0x0003e20000000200 */
[----:B------:R-:W-:Y:S02]  /*3d70*/  IMAD.MOV.U32 R56, RZ, RZ, R71 ;  /* 0x000000ffff387224 */ /* 0x000fe400078e0047 */
[----:B------:R-:W-:Y:S02]  /*3d80*/  FADD.FTZ R67, R11, R8 ;  /* 0x000000080b437221 */ /* 0x000fe40000010000 */
[----:B------:R-:W4:Y:S01]  /*3d90*/  MUFU.EX2 R94, R94 ;  /* 0x0000005e005e7308 */ /* 0x000f220000000800 */
[----:B--2---:R-:W-:Y:S01]  /*3da0*/  FADD.FTZ R10, R90, R69 ;  /* 0x000000455a0a7221 */ /* 0x004fe20000010000 */
[----:B------:R-:W-:-:S04]  /*3db0*/  FADD.FTZ R8, R44, R67 ;  /* 0x000000432c087221 */ /* 0x000fc80000010000 */
[----:B------:R-:W-:Y:S02]  /*3dc0*/  FADD.FTZ R67, R25, R8 ;  /* 0x0000000819437221 */ /* 0x000fe40000010000 */
[----:B------:R-:W2:Y:S01]  /*3dd0*/  MUFU.EX2 R51, R51 ;  /* 0x0000003300337308 */ /* 0x000ea20000000800 */
[----:B---3--:R-:W-:Y:S01]  /*3de0*/  FADD.FTZ R69, R49, R10 ;  /* 0x0000000a31457221 */ /* 0x008fe20000010000 */
[C---:B------:R-:W-:Y:S01]  /*3df0*/  FADD.FTZ R8, R80.reuse, R67 ;  /* 0x0000004350087221 */ /* 0x040fe20000010000 */
[----:B-1----:R-:W-:-:S03]  /*3e00*/  F2FP.BF16.F32.PACK_AB R4, R80, R25 ;  /* 0x000000195004723e */ /* 0x002fc600000010ff */
[----:B------:R-:W-:Y:S02]  /*3e10*/  FADD.FTZ R67, R23, R8 ;  /* 0x0000000817437221 */ /* 0x000fe40000010000 */
[----:B------:R-:W1:Y:S01]  /*3e20*/  MUFU.EX2 R82, R82 ;  /* 0x0000005200527308 */ /* 0x000e620000000800 */
[----:B----4-:R-:W-:-:S07]  /*3e30*/  FADD.FTZ R10, R94, R69 ;  /* 0x000000455e0a7221 */ /* 0x010fce0000010000 */
[----:B------:R-:W3:Y:S01]  /*3e40*/  MUFU.EX2 R12, R12 ;  /* 0x0000000c000c7308 */ /* 0x000ee20000000800 */
[----:B--2---:R-:W-:Y:S01]  /*3e50*/  FADD.FTZ R69, R51, R10 ;  /* 0x0000000a33457221 */ /* 0x004fe20000010000 */
[----:B------:R-:W-:-:S04]  /*3e60*/  FADD.FTZ R10, R72, R67 ;  /* 0x00000043480a7221 */ /* 0x000fc80000010000 */
[----:B------:R-:W-:Y:S01]  /*3e70*/  FADD.FTZ R67, R13, R10 ;  /* 0x0000000a0d437221 */ /* 0x000fe20000010000 */
[----:B------:R-:W-:Y:S01]  /*3e80*/  F2FP.BF16.F32.PACK_AB R10, R44, R11 ;  /* 0x0000000b2c0a723e */ /* 0x000fe200000010ff */
[----:B------:R-:W2:Y:S01]  /*3e90*/  MUFU.EX2 R53, R53 ;  /* 0x0000003500357308 */ /* 0x000ea20000000800 */
[----:B-1----:R-:W-:Y:S01]  /*3ea0*/  FADD.FTZ R69, R82, R69 ;  /* 0x0000004552457221 */ /* 0x002fe20000010000 */
[----:B------:R-:W-:Y:S01]  /*3eb0*/  F2FP.BF16.F32.PACK_AB R11, R94, R49 ;  /* 0x000000315e0b723e */ /* 0x000fe200000010ff */
[--C-:B------:R-:W-:Y:S02]  /*3ec0*/  IMAD.MOV.U32 R49, RZ, RZ, R71.reuse ;  /* 0x000000ffff317224 */ /* 0x100fe400078e0047 */
[----:B------:R-:W-:-:S03]  /*3ed0*/  IMAD.MOV.U32 R44, RZ, RZ, R71 ;  /* 0x000000ffff2c7224 */ /* 0x000fc600078e0047 */
[----:B------:R-:W1:Y:S01]  /*3ee0*/  MUFU.EX2 R14, R14 ;  /* 0x0000000e000e7308 */ /* 0x000e620000000800 */
[----:B---3--:R-:W-:Y:S01]  /*3ef0*/  FADD.FTZ R8, R12, R69 ;  /* 0x000000450c087221 */ /* 0x008fe20000010000 */
[----:B------:R-:W-:-:S06]  /*3f00*/  IMAD.MOV.U32 R69, RZ, RZ, R71 ;  /* 0x000000ffff457224 */ /* 0x000fcc00078e0047 */
[----:B------:R-:W3:Y:S01]  /*3f10*/  MUFU.EX2 R57, R57 ;  /* 0x0000003900397308 */ /* 0x000ee20000000800 */
[----:B--2---:R-:W-:Y:S01]  /*3f20*/  FADD.FTZ R27, R53, R8 ;  /* 0x00000008351b7221 */ /* 0x004fe20000010000 */
[----:B------:R-:W-:Y:S02]  /*3f30*/  F2FP.BF16.F32.PACK_AB R8, R84, R9 ;  /* 0x000000095408723e */ /* 0x000fe400000010ff */
[----:B------:R-:W-:Y:S01]  /*3f40*/  F2FP.BF16.F32.PACK_AB R9, R90, R43 ;  /* 0x0000002b5a09723e */ /* 0x000fe200000010ff */
[----:B------:R-:W-:-:S03]  /*3f50*/  IMAD.MOV.U32 R43, RZ, RZ, R71 ;  /* 0x000000ffff2b7224 */ /* 0x000fc600078e0047 */
[----:B------:R-:W2:Y:S01]  /*3f60*/  MUFU.EX2 R59, R59 ;  /* 0x0000003b003b7308 */ /* 0x000ea20000000800 */
[----:B-1----:R-:W-:Y:S01]  /*3f70*/  FADD.FTZ R26, R14, R27 ;  /* 0x0000001b0e1a7221 */ /* 0x002fe20000010000 */
[----:B------:R-:W-:Y:S06]  /*3f80*/  STSM.16.M88.4 [R2+0x25b00], R8 ;  /* 0x025b000802007844 */ /* 0x000fec0000000200 */
[----:B------:R-:W1:Y:S01]  /*3f90*/  MUFU.EX2 R66, R66 ;  /* 0x0000004200427308 */ /* 0x000e620000000800 */
[----:B---3--:R-:W-:-:S07]  /*3fa0*/  FADD.FTZ R26, R57, R26 ;  /* 0x0000001a391a7221 */ /* 0x008fce0000010000 */
[----:B------:R-:W3:Y:S01]  /*3fb0*/  MUFU.EX2 R55, R55 ;  /* 0x0000003700377308 */ /* 0x000ee20000000800 */
[----:B--2---:R-:W-:-:S07]  /*3fc0*/  FADD.FTZ R7, R59, R26 ;  /* 0x0000001a3b077221 */ /* 0x004fce0000010000 */
[----:B------:R2:W-:Y:S01]  /*3fd0*/  MUFU.EX2 R28, R32 ;  /* 0x00000020001c7308 */ /* 0x0005e20000000800 */
[----:B-1----:R-:W-:Y:S01]  /*3fe0*/  FADD.FTZ R26, R66, R7 ;  /* 0x00000007421a7221 */ /* 0x002fe20000010000 */
[----:B------:R-:W-:Y:S01]  /*3ff0*/  F2FP.BF16.F32.PACK_AB R7, R53, R12 ;  /* 0x0000000c3507723e */ /* 0x000fe200000010ff */
[--C-:B------:R-:W-:Y:S01]  /*4000*/  IMAD.MOV.U32 R53, RZ, RZ, R71.reuse ;  /* 0x000000ffff357224 */ /* 0x100fe200078e0047 */
[C---:B------:R-:W-:Y:S02]  /*4010*/  F2FP.BF16.F32.PACK_AB R12, R60.reuse, R13 ;  /* 0x0000000d3c0c723e */ /* 0x040fe400000010ff */
[----:B------:R-:W-:Y:S01]  /*4020*/  F2FP.BF16.F32.PACK_AB R13, R57, R14 ;  /* 0x0000000e390d723e */ /* 0x000fe200000010ff */
[----:B------:R-:W-:Y:S01]  /*4030*/  IMAD.MOV.U32 R57, RZ, RZ, R71 ;  /* 0x000000ffff397224 */ /* 0x000fe200078e0047 */
[----:B------:R-:W1:Y:S01]  /*4040*/  MUFU.EX2 R58, R58 ;  /* 0x0000003a003a7308 */ /* 0x000e620000000800 */
[----:B--2---:R-:W-:Y:S01]  /*4050*/  FADD.FTZ R32, R60, R67 ;  /* 0x000000433c207221 */ /* 0x004fe20000010000 */
[----:B------:R-:W-:Y:S01]  /*4060*/  F2FP.BF16.F32.PACK_AB R14, R36, R15 ;  /* 0x0000000f240e723e */ /* 0x000fe200000010ff */
[----:B------:R-:W-:-:S02]  /*4070*/  IMAD.MOV.U32 R67, RZ, RZ, R71 ;  /* 0x000000ffff437224 */ /* 0x000fc400078e0047 */
[----:B------:R-:W-:Y:S01]  /*4080*/  FADD.FTZ R5, R15, R32 ;  /* 0x000000200f057221 */ /* 0x000fe20000010000 */
[----:B------:R-:W-:Y:S01]  /*4090*/  F2FP.BF16.F32.PACK_AB R15, R66, R59 ;  /* 0x0000003b420f723e */ /* 0x000fe200000010ff */
[----:B------:R-:W-:Y:S01]  /*40a0*/  IMAD.MOV.U32 R66, RZ, RZ, R71 ;  /* 0x000000ffff427224 */ /* 0x000fe200078e0047 */
[----:B------:R-:W2:Y:S01]  /*40b0*/  MUFU.EX2 R48, R48 ;  /* 0x0000003000307308 */ /* 0x000ea20000000800 */
[----:B------:R-:W-:Y:S01]  /*40c0*/  FADD.FTZ R6, R36, R5 ;  /* 0x0000000524067221 */ /* 0x000fe20000010000 */
[----:B------:R-:W-:Y:S01]  /*40d0*/  F2FP.BF16.F32.PACK_AB R5, R82, R51 ;  /* 0x000000335205723e */ /* 0x000fe200000010ff */
[----:B------:R-:W-:Y:S02]  /*40e0*/  IMAD.MOV.U32 R60, RZ, RZ, R71 ;  /* 0x000000ffff3c7224 */ /* 0x000fe400078e0047 */
[----:B------:R-:W-:Y:S01]  /*40f0*/  FADD.FTZ R25, R21, R6 ;  /* 0x0000000615197221 */ /* 0x000fe20000010000 */
[----:B------:R-:W-:Y:S01]  /*4100*/  F2FP.BF16.F32.PACK_AB R6, R72, R23 ;  /* 0x000000174806723e */ /* 0x000fe200000010ff */
[----:B---3--:R-:W-:Y:S01]  /*4110*/  FADD.FTZ R23, R55, R26 ;  /* 0x0000001a37177221 */ /* 0x008fe20000010000 */
[----:B------:R-:W3:Y:S01]  /*4120*/  MUFU.EX2 R61, R61 ;  /* 0x0000003d003d7308 */ /* 0x000ee20000000800 */
[----:B------:R-:W-:Y:S01]  /*4130*/  FADD.FTZ R25, R68, R25 ;  /* 0x0000001944197221 */ /* 0x000fe20000010000 */
[----:B------:R-:W-:-:S02]  /*4140*/  IMAD.MOV.U32 R59, RZ, RZ, R71 ;  /* 0x000000ffff3b7224 */ /* 0x000fc400078e0047 */
[----:B-1----:R-:W-:Y:S01]  /*4150*/  FADD.FTZ R23, R58, R23 ;  /* 0x000000173a177221 */ /* 0x002fe20000010000 */
[----:B------:R1:W-:Y:S01]  /*4160*/  STSM.16.M88.4 [R2+0x27300], R4 ;  /* 0x0273000402007844 */ /* 0x0003e20000000200 */
[--C-:B------:R-:W-:Y:S02]  /*4170*/  IMAD.MOV.U32 R51, RZ, RZ, R71.reuse ;  /* 0x000000ffff337224 */ /* 0x100fe400078e0047 */
[----:B------:R-:W-:Y:S01]  /*4180*/  IMAD.MOV.U32 R36, RZ, RZ, R71 ;  /* 0x000000ffff247224 */ /* 0x000fe200078e0047 */
[----:B------:R-:W4:Y:S01]  /*4190*/  MUFU.EX2 R50, R50 ;  /* 0x0000003200327308 */ /* 0x000f220000000800 */
[----:B--2---:R-:W-:Y:S01]  /*41a0*/  FADD.FTZ R26, R48, R23 ;  /* 0x00000017301a7221 */ /* 0x004fe20000010000 */
[----:B------:R-:W-:Y:S06]  /*41b0*/  STSM.16.M88.4 [R2+0x28b00], R12 ;  /* 0x028b000c02007844 */ /* 0x000fec0000000200 */
[----:B------:R-:W2:Y:S01]  /*41c0*/  MUFU.EX2 R63, R63 ;  /* 0x0000003f003f7308 */ /* 0x000ea20000000800 */
[----:B---3--:R-:W-:Y:S01]  /*41d0*/  FADD.FTZ R23, R61, R26 ;  /* 0x0000001a3d177221 */ /* 0x008fe20000010000 */
[----:B-1----:R-:W-:-:S06]  /*41e0*/  F2FP.BF16.F32.PACK_AB R4, R30, R33 ;  /* 0x000000211e04723e */ /* 0x002fcc00000010ff */
[----:B------:R-:W1:Y:S08]  /*41f0*/  MUFU.EX2 R31, R31 ;  /* 0x0000001f001f7308 */ /* 0x000e700000000800 */
[----:B------:R3:W-:Y:S08]  /*4200*/  MUFU.EX2 R91, R24 ;  /* 0x00000018005b7308 */ /* 0x0007f00000000800 */
[----:B------:R5:W1:Y:S01]  /*4210*/  MUFU.EX2 R40, R54 ;  /* 0x0000003600287308 */ /* 0x000a620000000800 */
[----:B---3--:R-:W-:-:S04]  /*4220*/  FADD.FTZ R24, R20, R25 ;  /* 0x0000001914187221 */ /* 0x008fc80000010000 */
[----:B------:R-:W-:-:S03]  /*4230*/  FADD.FTZ R24, R29, R24 ;  /* 0x000000181d187221 */ /* 0x000fc60000010000 */
[----:B------:R-:W3:Y:S01]  /*4240*/  MUFU.EX2 R104, R104 ;  /* 0x0000006800687308 */ /* 0x000ee20000000800 */
[----:B------:R-:W-:Y:S01]  /*4250*/  FADD.FTZ R25, R33, R24 ;  /* 0x0000001821197221 */ /* 0x000fe20000010000 */
[----:B----4-:R-:W-:Y:S01]  /*4260*/  FADD.FTZ R24, R50, R23 ;  /* 0x0000001732187221 */ /* 0x010fe20000010000 */
[----:B-----5:R-:W-:Y:S02]  /*4270*/  IMAD.MOV.U32 R54, RZ, RZ, R71 ;  /* 0x000000ffff367224 */ /* 0x020fe400078e0047 */
[----:B------:R-:W-:Y:S01]  /*4280*/  FADD.FTZ R26, R30, R25 ;  /* 0x000000191e1a7221 */ /* 0x000fe20000010000 */
[----:B--2---:R-:W-:Y:S01]  /*4290*/  FADD.FTZ R23, R63, R24 ;  /* 0x000000183f177221 */ /* 0x004fe20000010000 */
[----:B------:R-:W-:Y:S01]  /*42a0*/  F2FP.BF16.F32.PACK_AB R24, R68, R21 ;  /* 0x000000154418723e */ /* 0x000fe200000010ff */
[----:B------:R-:W2:Y:S01]  /*42b0*/  MUFU.EX2 R65, R65 ;  /* 0x0000004100417308 */ /* 0x000ea20000000800 */
[----:B-1----:R-:W-:Y:S01]  /*42c0*/  FADD.FTZ R27, R31, R26 ;  /* 0x0000001a1f1b7221 */ /* 0x002fe20000010000 */
[----:B------:R-:W-:Y:S01]  /*42d0*/  FADD.FTZ R32, R40, R23 ;  /* 0x0000001728207221 */ /* 0x000fe20000010000 */
[----:B------:R-:W-:Y:S01]  /*42e0*/  F2FP.BF16.F32.PACK_AB R25, R58, R55 ;  /* 0x000000373a19723e */ /* 0x000fe200000010ff */
[--C-:B------:R-:W-:Y:S01]  /*42f0*/  IMAD.MOV.U32 R68, RZ, RZ, R71.reuse ;  /* 0x000000ffff447224 */ /* 0x100fe200078e0047 */
[----:B------:R-:W-:Y:S01]  /*4300*/  F2FP.BF16.F32.PACK_AB R26, R29, R20 ;  /* 0x000000141d1a723e */ /* 0x000fe200000010ff */
[----:B------:R-:W-:-:S02]  /*4310*/  IMAD.MOV.U32 R58, RZ, RZ, R71 ;  /* 0x000000ffff3a7224 */ /* 0x000fc400078e0047 */
[----:B------:R-:W1:Y:S01]  /*4320*/  MUFU.EX2 R35, R35 ;  /* 0x0000002300237308 */ /* 0x000e620000000800 */
[----:B---3--:R-:W-:Y:S01]  /*4330*/  FADD.FTZ R8, R104, R27 ;  /* 0x0000001b68087221 */ /* 0x008fe20000010000 */
[----:B------:R-:W-:Y:S01]  /*4340*/  F2FP.BF16.F32.PACK_AB R27, R61, R48 ;  /* 0x000000303d1b723e */ /* 0x000fe200000010ff */
[--C-:B------:R-:W-:Y:S02]  /*4350*/  IMAD.MOV.U32 R61, RZ, RZ, R71.reuse ;  /* 0x000000ffff3d7224 */ /* 0x100fe400078e0047 */
[--C-:B------:R-:W-:Y:S02]  /*4360*/  IMAD.MOV.U32 R55, RZ, RZ, R71.reuse ;  /* 0x000000ffff377224 */ /* 0x100fe400078e0047 */
[----:B------:R3:W-:Y:S01]  /*4370*/  STSM.16.M88.4 [R2+0x2a300], R24 ;  /* 0x02a3001802007844 */ /* 0x0007e20000000200 */
[----:B------:R-:W4:Y:S01]  /*4380*/  MUFU.EX2 R89, R89 ;  /* 0x0000005900597308 */ /* 0x000f220000000800 */
[----:B--2---:R-:W-:Y:S01]  /*4390*/  FADD.FTZ R32, R65, R32 ;  /* 0x0000002041207221 */ /* 0x004fe20000010000 */
[----:B------:R-:W-:-:S02]  /*43a0*/  IMAD.MOV.U32 R48, RZ, RZ, R71 ;  /* 0x000000ffff307224 */ /* 0x000fc400078e0047 */
[--C-:B------:R-:W-:Y:S02]  /*43b0*/  IMAD.MOV.U32 R33, RZ, RZ, R71.reuse ;  /* 0x000000ffff217224 */ /* 0x100fe400078e0047 */
[--C-:B------:R-:W-:Y:S02]  /*43c0*/  IMAD.MOV.U32 R30, RZ, RZ, R71.reuse ;  /* 0x000000ffff1e7224 */ /* 0x100fe400078e0047 */
[----:B------:R-:W2:Y:S01]  /*43d0*/  MUFU.EX2 R88, R88 ;  /* 0x0000005800587308 */ /* 0x000ea20000000800 */
[----:B-1----:R-:W-:Y:S01]  /*43e0*/  FADD.FTZ R5, R35, R8 ;  /* 0x0000000823057221 */ /* 0x002fe20000010000 */
[--C-:B------:R-:W-:Y:S02]  /*43f0*/  IMAD.MOV.U32 R29, RZ, RZ, R71.reuse ;  /* 0x000000ffff1d7224 */ /* 0x100fe400078e0047 */
[----:B---3--:R-:W-:-:S04]  /*4400*/  IMAD.MOV.U32 R27, RZ, RZ, R71 ;  /* 0x000000ffff1b7224 */ /* 0x008fc800078e0047 */
[----:B------:R-:W1:Y:S01]  /*4410*/  MUFU.EX2 R39, R39 ;  /* 0x0000002700277308 */ /* 0x000e620000000800 */
[----:B----4-:R-:W-:Y:S01]  /*4420*/  FADD.FTZ R7, R89, R32 ;  /* 0x0000002059077221 */ /* 0x010fe20000010000 */
[C---:B------:R-:W-:Y:S01]  /*4430*/  F2FP.BF16.F32.PACK_AB R89, R28.reuse, R89 ;  /* 0x000000591c59723e */ /* 0x040fe200000010ff */
[----:B------:R-:W-:Y:S02]  /*4440*/  IMAD.MOV.U32 R32, RZ, RZ, R71 ;  /* 0x000000ffff207224 */ /* 0x000fe400078e0047 */
[----:B------:R-:W-:Y:S01]  /*4450*/  FADD.FTZ R7, R28, R7 ;  /* 0x000000071c077221 */ /* 0x000fe20000010000 */
[----:B------:R-:W-:Y:S02]  /*4460*/  IMAD.MOV.U32 R28, RZ, RZ, R71 ;  /* 0x000000ffff1c7224 */ /* 0x000fe400078e0047 */
[----:B------:R-:W3:Y:S01]  /*4470*/  MUFU.EX2 R46, R46 ;  /* 0x0000002e002e7308 */ /* 0x000ee20000000800 */
[C---:B--2---:R-:W-:Y:S01]  /*4480*/  FADD.FTZ R6, R88.reuse, R5 ;  /* 0x0000000558067221 */ /* 0x044fe20000010000 */
[----:B------:R-:W-:Y:S01]  /*4490*/  F2FP.BF16.F32.PACK_AB R5, R63, R50 ;  /* 0x000000323f05723e */ /* 0x000fe200000010ff */
[--C-:B------:R-:W-:Y:S01]  /*44a0*/  IMAD.MOV.U32 R63, RZ, RZ, R71.reuse ;  /* 0x000000ffff3f7224 */ /* 0x100fe200078e0047 */
[----:B------:R-:W-:Y:S01]  /*44b0*/  F2FP.BF16.F32.PACK_AB R88, R88, R35 ;  /* 0x000000235858723e */ /* 0x000fe200000010ff */
[----:B------:R-:W-:-:S02]  /*44c0*/  IMAD.MOV.U32 R50, RZ, RZ, R71 ;  /* 0x000000ffff327224 */ /* 0x000fc400078e0047 */
[--C-:B------:R-:W-:Y:S01]  /*44d0*/  IMAD.MOV.U32 R35, RZ, RZ, R71.reuse ;  /* 0x000000ffff237224 */ /* 0x100fe200078e0047 */
[----:B------:R-:W2:Y:S01]  /*44e0*/  MUFU.EX2 R92, R92 ;  /* 0x0000005c005c7308 */ /* 0x000ea20000000800 */
[----:B-1----:R-:W-:Y:S01]  /*44f0*/  FADD.FTZ R11, R39, R6 ;  /* 0x00000006270b7221 */ /* 0x002fe20000010000 */
[----:B------:R-:W-:Y:S01]  /*4500*/  F2FP.BF16.F32.PACK_AB R6, R104, R31 ;  /* 0x0000001f6806723e */ /* 0x000fe200000010ff */
[--C-:B------:R-:W-:Y:S02]  /*4510*/  IMAD.MOV.U32 R31, RZ, RZ, R71.reuse ;  /* 0x000000ffff1f7224 */ /* 0x100fe400078e0047 */
[--C-:B------:R-:W-:Y:S02]  /*4520*/  IMAD.MOV.U32 R26, RZ, RZ, R71.reuse ;  /* 0x000000ffff1a7224 */ /* 0x100fe400078e0047 */
[----:B------:R-:W-:Y:S01]  /*4530*/  IMAD.MOV.U32 R25, RZ, RZ, R71 ;  /* 0x000000ffff197224 */ /* 0x000fe200078e0047 */
[----:B------:R-:W1:Y:S01]  /*4540*/  MUFU.EX2 R47, R47 ;  /* 0x0000002f002f7308 */ /* 0x000e620000000800 */
[----:B---3--:R-:W-:Y:S01]  /*4550*/  FADD.FTZ R8, R46, R7 ;  /* 0x000000072e087221 */ /* 0x008fe20000010000 */
[----:B------:R-:W-:Y:S01]  /*4560*/  F2FP.BF16.F32.PACK_AB R7, R65, R40 ;  /* 0x000000284107723e */ /* 0x000fe200000010ff */
[----:B------:R-:W-:-:S02]  /*4570*/  IMAD.MOV.U32 R65, RZ, RZ, R71 ;  /* 0x000000ffff417224 */ /* 0x000fc400078e0047 */
[----:B------:R-:W-:Y:S02]  /*4580*/  IMAD.MOV.U32 R40, RZ, RZ, R71 ;  /* 0x000000ffff287224 */ /* 0x000fe400078e0047 */
[----:B------:R3:W-:Y:S01]  /*4590*/  STSM.16.M88.4 [R2+0x2bb00], R4 ;  /* 0x02bb000402007844 */ /* 0x0007e20000000200 */
[----:B------:R-:W4:Y:S01]  /*45a0*/  MUFU.EX2 R34, R34 ;  /* 0x0000002200227308 */ /* 0x000f220000000800 */
[C---:B--2---:R-:W-:Y:S01]  /*45b0*/  FADD.FTZ R10, R92.reuse, R11 ;  /* 0x0000000b5c0a7221 */ /* 0x044fe20000010000 */
[C---:B------:R-:W-:Y:S01]  /*45c0*/  FADD.FTZ R11, R91.reuse, R8 ;  /* 0x000000085b0b7221 */ /* 0x040fe20000010000 */
[----:B------:R-:W-:Y:S01]  /*45d0*/  F2FP.BF16.F32.PACK_AB R90, R92, R39 ;  /* 0x000000275c5a723e */ /* 0x000fe200000010ff */
[--C-:B------:R-:W-:Y:S01]  /*45e0*/  IMAD.MOV.U32 R39, RZ, RZ, R71.reuse ;  /* 0x000000ffff277224 */ /* 0x100fe200078e0047 */
[----:B------:R-:W-:Y:S01]  /*45f0*/  F2FP.BF16.F32.PACK_AB R91, R91, R46 ;  /* 0x0000002e5b5b723e */ /* 0x000fe200000010ff */
[--C-:B------:R-:W-:Y:S02]  /*4600*/  IMAD.MOV.U32 R46, RZ, RZ, R71.reuse ;  /* 0x000000ffff2e7224 */ /* 0x100fe400078e0047 */
[----:B------:R-:W2:Y:S01]  /*4610*/  MUFU.EX2 R110, R110 ;  /* 0x0000006e006e7308 */ /* 0x000ea20000000800 */
[----:B-1----:R-:W-:Y:S01]  /*4620*/  FADD.FTZ R13, R47, R10 ;  /* 0x0000000a2f0d7221 */ /* 0x002fe20000010000 */
[----:B------:R1:W-:Y:S01]  /*4630*/  STSM.16.M88.4 [R2+0x2d300], R88 ;  /* 0x02d3005802007844 */ /* 0x0003e20000000200 */
[----:B------:R-:W-:-:S05]  /*4640*/  IMAD.MOV.U32 R24, RZ, RZ, R71 ;  /* 0x000000ffff187224 */ /* 0x000fca00078e0047 */
[----:B------:R-:W5:Y:S01]  /*4650*/  MUFU.EX2 R41, R41 ;  /* 0x0000002900297308 */ /* 0x000f620000000800 */
[----:B----4-:R-:W-:-:S07]  /*4660*/  FADD.FTZ R10, R34, R11 ;  /* 0x0000000b220a7221 */ /* 0x010fce0000010000 */
[----:B------:R4:W3:Y:S01]  /*4670*/  MUFU.EX2 R113, R42 ;  /* 0x0000002a00717308 */ /* 0x0008e20000000800 */
[----:B--2---:R-:W-:-:S07]  /*4680*/  FADD.FTZ R12, R110, R13 ;  /* 0x0000000d6e0c7221 */ /* 0x004fce0000010000 */
[----:B------:R-:W2:Y:S01]  /*4690*/  MUFU.EX2 R114, R114 ;  /* 0x0000007200727308 */ /* 0x000ea20000000800 */
[----:B-----5:R-:W-:Y:S01]  /*46a0*/  FADD.FTZ R15, R41, R12 ;  /* 0x0000000c290f7221 */ /* 0x020fe20000010000 */
[----:B----4-:R-:W-:-:S06]  /*46b0*/  IMAD.MOV.U32 R42, RZ, RZ, R71 ;  /* 0x000000ffff2a7224 */ /* 0x010fcc00078e0047 */
[----:B------:R-:W4:Y:S01]  /*46c0*/  MUFU.EX2 R38, R38 ;  /* 0x0000002600267308 */ /* 0x000f220000000800 */
[C---:B---3--:R-:W-:Y:S01]  /*46d0*/  FADD.FTZ R13, R113.reuse, R10 ;  /* 0x0000000a710d7221 */ /* 0x048fe20000010000 */
[----:B------:R-:W-:Y:S01]  /*46e0*/  F2FP.BF16.F32.PACK_AB R113, R113, R34 ;  /* 0x000000227171723e */ /* 0x000fe200000010ff */
[----:B------:R-:W-:-:S05]  /*46f0*/  IMAD.MOV.U32 R34, RZ, RZ, R71 ;  /* 0x000000ffff227224 */ /* 0x000fca00078e0047 */
[----:B------:R-:W3:Y:S01]  /*4700*/  MUFU.EX2 R37, R37 ;  /* 0x0000002500257308 */ /* 0x000ee20000000800 */
[C---:B--2---:R-:W-:Y:S01]  /*4710*/  FADD.FTZ R4, R114.reuse, R15 ;  /* 0x0000000f72047221 */ /* 0x044fe20000010000 */
[----:B------:R-:W-:Y:S01]  /*4720*/  F2FP.BF16.F32.PACK_AB R114, R114, R41 ;  /* 0x000000297272723e */ /* 0x000fe200000010ff */
[----:B------:R-:W-:-:S05]  /*4730*/  IMAD.MOV.U32 R41, RZ, RZ, R71 ;  /* 0x000000ffff297224 */ /* 0x000fca00078e0047 */
[----:B------:R-:W2:Y:S01]  /*4740*/  MUFU.EX2 R115, R106 ;  /* 0x0000006a00737308 */ /* 0x000ea20000000800 */
[----:B----4-:R-:W-:-:S07]  /*4750*/  FADD.FTZ R10, R38, R13 ;  /* 0x0000000d260a7221 */ /* 0x010fce0000010000 */
[----:B------:R-:W4:Y:S01]  /*4760*/  MUFU.EX2 R116, R116 ;  /* 0x0000007400747308 */ /* 0x000f220000000800 */
[----:B---3--:R-:W-:-:S07]  /*4770*/  FADD.FTZ R7, R37, R4 ;  /* 0x0000000425077221 */ /* 0x008fce0000010000 */
[----:B------:R-:W-:Y:S01]  /*4780*/  MUFU.EX2 R45, R45 ;  /* 0x0000002d002d7308 */ /* 0x000fe20000000800 */
[C---:B--2---:R-:W-:Y:S01]  /*4790*/  FADD.FTZ R5, R115.reuse, R10 ;  /* 0x0000000a73057221 */ /* 0x044fe20000010000 */
[----:B------:R-:W-:Y:S01]  /*47a0*/  F2FP.BF16.F32.PACK_AB R115, R115, R38 ;  /* 0x000000267373723e */ /* 0x000fe200000010ff */
[----:B------:R-:W-:-:S05]  /*47b0*/  IMAD.MOV.U32 R38, RZ, RZ, R71 ;  /* 0x000000ffff267224 */ /* 0x000fca00078e0047 */
[----:B------:R-:W-:Y:S01]  /*47c0*/  MUFU.EX2 R120, R120 ;  /* 0x0000007800787308 */ /* 0x000fe20000000800 */
[C---:B----4-:R-:W-:Y:S01]  /*47d0*/  FADD.FTZ R6, R116.reuse, R7 ;  /* 0x0000000774067221 */ /* 0x050fe20000010000 */
[----:B------:R-:W-:Y:S01]  /*47e0*/  F2FP.BF16.F32.PACK_AB R116, R116, R37 ;  /* 0x000000257474723e */ /* 0x000fe200000010ff */
[----:B------:R-:W-:-:S05]  /*47f0*/  IMAD.MOV.U32 R37, RZ, RZ, R71 ;  /* 0x000000ffff257224 */ /* 0x000fca00078e0047 */
[----:B------:R-:W2:Y:S08]  /*4800*/  MUFU.EX2 R52, R52 ;  /* 0x0000003400347308 */ /* 0x000eb00000000800 */
[----:B------:R-:W3:Y:S08]  /*4810*/  MUFU.EX2 R9, R108 ;  /* 0x0000006c00097308 */ /* 0x000ef00000000800 */
[----:B------:R4:W-:Y:S01]  /*4820*/  MUFU.EX2 R8, R112 ;  /* 0x0000007000087308 */ /* 0x0009e20000000800 */
[----:B--2---:R-:W-:-:S07]  /*4830*/  FADD.FTZ R4, R52, R5 ;  /* 0x0000000534047221 */ /* 0x004fce0000010000 */
[----:B------:R2:W5:Y:S01]  /*4840*/  MUFU.EX2 R11, R118 ;  /* 0x00000076000b7308 */ /* 0x0005620000000800 */
[----:B----4-:R-:W-:Y:S01]  /*4850*/  F2FP.BF16.F32.PACK_AB R112, R110, R47 ;  /* 0x0000002f6e70723e */ /* 0x010fe200000010ff */
[C---:B---3--:R-:W-:Y:S01]  /*4860*/  FADD.FTZ R5, R9.reuse, R4 ;  /* 0x0000000409057221 */ /* 0x048fe20000010000 */
[----:B------:R-:W-:Y:S01]  /*4870*/  F2FP.BF16.F32.PACK_AB R117, R9, R52 ;  /* 0x000000340975723e */ /* 0x000fe200000010ff */
[--C-:B------:R-:W-:Y:S02]  /*4880*/  IMAD.MOV.U32 R52, RZ, RZ, R71.reuse ;  /* 0x000000ffff347224 */ /* 0x100fe400078e0047 */
[----:B------:R1:W-:Y:S01]  /*4890*/  STSM.16.M88.4 [R2+0x2eb00], R112 ;  /* 0x02eb007002007844 */ /* 0x0003e20000000200 */
[----:B------:R-:W-:Y:S01]  /*48a0*/  IMAD.MOV.U32 R47, RZ, RZ, R71 ;  /* 0x000000ffff2f7224 */ /* 0x000fe200078e0047 */
[----:B--2---:R-:W-:Y:S01]  /*48b0*/  F2FP.BF16.F32.PACK_AB R118, R120, R45 ;  /* 0x0000002d7876723e */ /* 0x004fe200000010ff */
[----:B------:R-:W-:-:S04]  /*48c0*/  FADD.FTZ R45, R45, R6 ;  /* 0x000000062d2d7221 */ /* 0x000fc80000010000 */
[----:B------:R-:W-:Y:S01]  /*48d0*/  FADD.FTZ R6, R120, R45 ;  /* 0x0000002d78067221 */ /* 0x000fe20000010000 */
[----:B------:R-:W-:Y:S01]  /*48e0*/  IMAD.MOV.U32 R45, RZ, RZ, R71 ;  /* 0x000000ffff2d7224 */ /* 0x000fe200078e0047 */
[----:B-----5:R-:W-:Y:S01]  /*48f0*/  F2FP.BF16.F32.PACK_AB R119, R11, R8 ;  /* 0x000000080b77723e */ /* 0x020fe200000010ff */
[----:B------:R-:W-:-:S04]  /*4900*/  FADD.FTZ R8, R8, R5 ;  /* 0x0000000508087221 */ /* 0x000fc80000010000 */
[----:B------:R1:W-:Y:S01]  /*4910*/  STSM.16.M88.4 [R2+0x30300], R116 ;  /* 0x0303007402007844 */ /* 0x0003e20000000200 */
[----:B------:R-:W-:Y:S01]  /*4920*/  FADD.FTZ R7, R11, R8 ;  /* 0x000000080b077221 */ /* 0x000fe20000010000 */
[----:B------:R2:W-:Y:S06]  /*4930*/  MEMBAR.ALL.CTA ;  /* 0x0000000000007992 */ /* 0x0005ec0000008000 */
[----:B--2---:R-:W2:Y:S02]  /*4940*/  FENCE.VIEW.ASYNC.S ;  /* 0x00000000000073c6 */ /* 0x004ea40000000000 */
[----:B--2---:R-:W-:Y:S01]  /*4950*/  NOP ;  /* 0x0000000000007918 */ /* 0x004fe20000000000 */
[----:B------:R-:W-:Y:S05]  /*4960*/  @!P2 BRA `(.L_x_8269) ;  /* 0x000000380034a947 */ /* 0x000fea0003800000 */
[----:B------:R-:W-:Y:S01]  /*4970*/  VIADD R4, R22, 0xfffffffe ;  /* 0xfffffffe16047836 */ /* 0x000fe20000000000 */
[----:B------:R-:W-:Y:S01]  /*4980*/  CS2R R70, SRZ ;  /* 0x0000000000467805 */ /* 0x000fe2000001ff00 */
[----:B------:R-:W-:Y:S01]  /*4990*/  IMAD.MOV.U32 R8, RZ, RZ, R76 ;  /* 0x000000ffff087224 */ /* 0x000fe200078e004c */
[----:B------:R-:W-:Y:S01]  /*49a0*/  CS2R R68, SRZ ;  /* 0x0000000000447805 */ /* 0x000fe2000001ff00 */
        /* <DEDUP_REMOVED lines=23> */
[----:B------:R-:W-:Y:S01]  /*4b20*/  UMOV UR6, UR60 ;  /* 0x0000003c00067c82 */ /* 0x000fe20008000000 */
[----:B------:R-:W-:-:S05]  /*4b30*/  UMOV UR5, UR38 ;  /* 0x0000002600057c82 */ /* 0x000fca0008000000 */
.L_x_8278:
[----:B------:R-:W-:Y:S01]  /*4b40*/  UIADD3 UR38, UR5, 0x1, URZ ;  /* 0x0000000105267890 */ /* 0x000fe2000fffe03f */
[----:B------:R-:W-:-:S03]  /*4b50*/  ISETP.NE.AND P3, PT, RZ, UR37, PT ;  /* 0x00000025ff007c0c */ /* 0x000fc6000bf65270 */
[----:B------:R-:W-:-:S04]  /*4b60*/  UISETP.NE.AND UP0, UPT, UR38, 0x2, UPT ;  /* 0x000000022600788c */ /* 0x000fc8000bf05270 */
[----:B------:R-:W-:Y:S02]  /*4b70*/  USEL UR60, URZ, 0x1, UP0 ;  /* 0x000000013f3c7887 */ /* 0x000fe40008000000 */
[----:B------:R-:W-:Y:S02]  /*4b80*/  USEL UR38, UR38, URZ, UP0 ;  /* 0x0000003f26267287 */ /* 0x000fe40008000000 */
[----:B------:R-:W-:Y:S02]  /*4b90*/  ULOP3.LUT UR60, UR6, UR60, URZ, 0x3c, !UPT ;  /* 0x0000003c063c7292 */ /* 0x000fe4000f8e3c3f */
[----:B---3--:R-:W-:Y:S10]  /*4ba0*/  @P3 BRA `(.L_x_8270) ;  /* 0x00000000002c3947 */ /* 0x008ff40003800000 */
[----:B------:R-:W-:Y:S05]  /*4bb0*/  @!P0 BRA `(.L_x_8271) ;  /* 0x0000000000048947 */ /* 0x000fea0003800000 */
[----:B------:R-:W-:Y:S01]  /*4bc0*/  BPT.TRAP 0x1 ;  /* 0x000000040000795c */ /* 0x000fe20000300000 */
.L_x_8271:
[----:B------:R-:W-:Y:S01]  /*4bd0*/  ULEA UR4, UR38, UR39, 0x3 ;  /* 0x0000002726047291 */ /* 0x000fe2000f8e183f */
[----:B------:R-:W-:-:S05]  /*4be0*/  IMAD.U32 R0, RZ, RZ, UR60 ;  /* 0x0000003cff007e24 */ /* 0x000fca000f8e00ff */
[----:B------:R-:W-:-:S04]  /*4bf0*/  SHF.L.U32 R0, R0, 0x1f, RZ ;  /* 0x0000001f00007819 */ /* 0x000fc800000006ff */
[----:B------:R2:W3:Y:S01]  /*4c00*/  SYNCS.PHASECHK.TRANS64.TRYWAIT P2, [UR4+0x31c30], R0 ;  /* 0x031c3000ff0075a7 */ /* 0x0004e20008040144 */
[----:B------:R-:W-:Y:S05]  /*4c10*/  @!P0 BRA `(.L_x_8272) ;  /* 0x0000000000048947 */ /* 0x000fea0003800000 */
[----:B------:R-:W-:Y:S01]  /*4c20*/  BPT.TRAP 0x1 ;  /* 0x000000040000795c */ /* 0x000fe20000300000 */
.L_x_8272:
[----:B---3--:R-:W-:Y:S05]  /*4c30*/  @P2 BRA `(.L_x_8270) ;  /* 0x0000000000082947 */ /* 0x008fea0003800000 */
[----:B------:R-:W3:Y:S02]  /*4c40*/  SYNCS.PHASECHK.TRANS64.TRYWAIT P2, [UR4+0x31c30], R0 ;  /* 0x031c3000ff0075a7 */ /* 0x000ee40008040144 */
[----:B---3--:R-:W-:Y:S05]  /*4c50*/  @!P2 BRA `(.L_x_8273) ;  /* 0x0000007400eca947 */ /* 0x008fea0003800000 */
.L_x_8270:
[----:B---3--:R-:W3:Y:S01]  /*4c60*/  S2R R3, SR_TID.X ;  /* 0x0000000000037919 */ /* 0x008ee20000002100 */
[----:B------:R-:W-:Y:S01]  /*4c70*/  UIMAD UR4, UR38, 0x6c0, UR7 ;  /* 0x000006c0260478a4 */ /* 0x000fe2000f8e0207 */
[----:B------:R-:W-:Y:S01]  /*4c80*/  UMOV UR31, 0x80000020 ;  /* 0x80000020001f7882 */ /* 0x000fe20000000000 */
[----:B------:R-:W-:Y:S02]  /*4c90*/  UMOV UR32, UR28 ;  /* 0x0000001c00207c82 */ /* 0x000fe40008000000 */
[----:B------:R-:W-:Y:S01]  /*4ca0*/  UIADD3 UR34, UR4, 0x40, URZ ;  /* 0x0000004004227890 */ /* 0x000fe2000fffe03f */
[----:B------:R-:W-:Y:S02]  /*4cb0*/  UMOV UR33, UR29 ;  /* 0x0000001d00217c82 */ /* 0x000fe40008000000 */
        /* <DEDUP_REMOVED lines=19> */
[----:B---3--:R-:W-:Y:S01]  /*4df0*/  SHF.R.U32.HI R3, RZ, 0x7, R3 ;  /* 0x00000007ff037819 */ /* 0x008fe20000011603 */
[----:B------:R-:W-:Y:S01]  /*4e00*/  UMOV UR56, UR28 ;  /* 0x0000001c00387c82 */ /* 0x000fe20008000000 */
[----:B------:R-:W-:Y:S01]  /*4e10*/  UMOV UR57, UR29 ;  /* 0x0000001d00397c82 */ /* 0x000fe20008000000 */
[----:B------:R-:W-:Y:S01]  /*4e20*/  UMOV UR59, 0x80000020 ;  /* 0x80000020003b7882 */ /* 0x000fe20000000000 */
[----:B------:R-:W-:Y:S01]  /*4e30*/  UIADD3 UR10, UR4, 0x200, URZ ;  /* 0x00000200040a7890 */ /* 0x000fe2000fffe03f */
[----:B--2---:R-:W-:Y:S01]  /*4e40*/  VIADD R0, R3, 0x8 ;  /* 0x0000000803007836 */ /* 0x004fe20000000000 */
[----:B------:R-:W-:Y:S01]  /*4e50*/  UMOV UR11, 0x80000020 ;  /* 0x80000020000b7882 */ /* 0x000fe20000000000 */
[----:B------:R-:W-:Y:S01]  /*4e60*/  UIADD3 UR14, UR4, 0x202, URZ ;  /* 0x00000202040e7890 */ /* 0x000fe2000fffe03f */
[----:B------:R-:W-:-:S02]  /*4e70*/  UMOV UR15, 0x80000020 ;  /* 0x80000020000f7882 */ /* 0x000fc40000000000 */
[----:B------:R2:W-:Y:S01]  /*4e80*/  BAR.SYNC.DEFER_BLOCKING R0, 0x100 ;  /* 0x000400000000751d */ /* 0x0005e20000010000 */
[----:B------:R-:W-:Y:S02]  /*4e90*/  UIADD3 UR18, UR4, 0x242, URZ ;  /* 0x0000024204127890 */ /* 0x000fe4000fffe03f */
[----:B------:R-:W-:Y:S02]  /*4ea0*/  UIADD3 UR22, UR4, 0x480, URZ ;  /* 0x0000048004167890 */ /* 0x000fe4000fffe03f */
[----:B------:R-:W-:Y:S01]  /*4eb0*/  UIADD3 UR26, UR4, 0x482, URZ ;  /* 0x00000482041a7890 */ /* 0x000fe2000fffe03f */
[----:B------:R-:W-:Y:S01]  /*4ec0*/  UMOV UR19, 0x80000020 ;  /* 0x8000002000137882 */ /* 0x000fe20000000000 */
[----:B------:R-:W-:Y:S01]  /*4ed0*/  UMOV UR23, 0x80000020 ;  /* 0x8000002000177882 */ /* 0x000fe20000000000 */
[----:B------:R-:W-:Y:S01]  /*4ee0*/  UMOV UR27, 0x80000020 ;  /* 0x80000020001b7882 */ /* 0x000fe20000000000 */
        /* <DEDUP_REMOVED lines=19> */
[----:B-1----:R-:W-:-:S06]  /*5020*/  WARPGROUP.ARRIVE ;  /* 0x00000000000079c5 */ /* 0x002fcc0000000000 */
        /* <DEDUP_REMOVED lines=292> */
[----:B--2---:R-:W-:Y:S05]  /*6270*/  @P3 BRA `(.L_x_8274) ;  /* 0x00000000002c3947 */ /* 0x004fea0003800000 */
[----:B------:R-:W-:Y:S05]  /*6280*/  @!P0 BRA `(.L_x_8275) ;  /* 0x0000000000048947 */ /* 0x000fea0003800000 */
[----:B------:R-:W-:Y:S01]  /*6290*/  BPT.TRAP 0x1 ;  /* 0x000000040000795c */ /* 0x000fe20000300000 */
.L_x_8275:
[----:B------:R-:W-:Y:S01]  /*62a0*/  ULEA UR4, UR5, UR39, 0x3 ;  /* 0x0000002705047291 */ /* 0x000fe2000f8e183f */
[----:B------:R-:W-:-:S05]  /*62b0*/  IMAD.U32 R0, RZ, RZ, UR6 ;  /* 0x00000006ff007e24 */ /* 0x000fca000f8e00ff */
[----:B------:R-:W-:-:S04]  /*62c0*/  SHF.L.U32 R0, R0, 0x1f, RZ ;  /* 0x0000001f00007819 */ /* 0x000fc800000006ff */
[----:B------:R1:W2:Y:S01]  /*62d0*/  SYNCS.PHASECHK.TRANS64.TRYWAIT P2, [UR4+0x31c50], R0 ;  /* 0x031c5000ff0075a7 */ /* 0x0002a20008040144 */
[----:B------:R-:W-:Y:S05]  /*62e0*/  @!P0 BRA `(.L_x_8276) ;  /* 0x0000000000048947 */ /* 0x000fea0003800000 */
[----:B------:R-:W-:Y:S01]  /*62f0*/  BPT.TRAP 0x1 ;  /* 0x000000040000795c */ /* 0x000fe20000300000 */
.L_x_8276:
[----:B--2---:R-:W-:Y:S05]  /*6300*/  @P2 BRA `(.L_x_8274) ;  /* 0x0000000000082947 */ /* 0x004fea0003800000 */
[----:B------:R-:W2:Y:S02]  /*6310*/  SYNCS.PHASECHK.TRANS64.TRYWAIT P2, [UR4+0x31c50], R0 ;  /* 0x031c5000ff0075a7 */ /* 0x000ea40008040144 */
[----:B--2---:R-:W-:Y:S05]  /*6320*/  @!P2 BRA `(.L_x_8277) ;  /* 0x000000600050a947 */ /* 0x004fea0003800000 */
.L_x_8274:
[----:B------:R-:W-:Y:S01]  /*6330*/  UIADD3 UR4, UR39, 0x200, URZ ;  /* 0x0000020027047890 */ /* 0x000fe2000fffe03f */
[----:B------:R-:W-:Y:S01]  /*6340*/  WARPGROUP.ARRIVE ;  /* 0x00000000000079c5 */ /* 0x000fe20000000000 */
[----:B------:R-:W-:Y:S01]  /*6350*/  UMOV UR33, 0xc0000010 ;  /* 0xc000001000217882 */ /* 0x000fe20000000000 */
[----:B------:R-:W-:Y:S01]  /*6360*/  UMOV UR35, 0x80000020 ;  /* 0x8000002000237882 */ /* 0x000fe20000000000 */
[----:B------:R-:W-:Y:S01]  /*6370*/  USHF.R.U32.HI UR4, URZ, 0x4, UR4 ;  /* 0x000000043f047899 */ /* 0x000fe20008011604 */
[----:B-12---:R-:W-:Y:S02]  /*6380*/  FMNMX.FTZ R0, R136, R5, !PT ;  /* 0x0000000588007209 */ /* 0x006fe40007810000 */
[----:B------:R-:W1:Y:S01]  /*6390*/  S2R R152, SR_TID.X ;  /* 0x0000000000987919 */ /* 0x000e620000002100 */
[----:B------:R-:W-:Y:S01]  /*63a0*/  FMNMX.FTZ R20, R138, R8, !PT ;  /* 0x000000088a147209 */ /* 0x000fe20007810000 */
[----:B------:R-:W-:Y:S01]  /*63b0*/  ULOP3.LUT UR4, UR4, 0x3fff, URZ, 0xc0, !UPT ;  /* 0x00003fff04047892 */ /* 0x000fe2000f8ec03f */
[----:B------:R-:W-:-:S02]  /*63c0*/  FMNMX.FTZ R3, R137, R0, !PT ;  /* 0x0000000089037209 */ /* 0x000fc40007810000 */
[----:B------:R-:W-:Y:S01]  /*63d0*/  FMNMX.FTZ R21, R139, R20, !PT ;  /* 0x000000148b157209 */ /* 0x000fe20007810000 */
[----:B------:R-:W-:Y:S01]  /*63e0*/  ULOP3.LUT UR6, UR4, 0x2400000, URZ, 0xfc, !UPT ;  /* 0x0240000004067892 */ /* 0x000fe2000f8efc3f */
[----:B------:R-:W-:Y:S01]  /*63f0*/  FMNMX.FTZ R0, R140, R3, !PT ;  /* 0x000000038c007209 */ /* 0x000fe20007810000 */
[----:B------:R-:W-:Y:S01]  /*6400*/  ULOP3.LUT UR4, UR61, 0x10000, URZ, 0xfc, !UPT ;  /* 0x000100003d047892 */ /* 0x000fe2000f8efc3f */
[----:B------:R-:W-:Y:S01]  /*6410*/  FMNMX.FTZ R22, R142, R21, !PT ;  /* 0x000000158e167209 */ /* 0x000fe20007810000 */
[----:B------:R-:W-:Y:S01]  /*6420*/  UIMAD UR6, UR5, 0x6c0, UR6 ;  /* 0x000006c0050678a4 */ /* 0x000fe2000f8e0206 */
[----:B------:R-:W-:Y:S02]  /*6430*/  FMNMX.FTZ R3, R141, R0, !PT ;  /* 0x000000008d037209 */ /* 0x000fe40007810000 */
[----:B------:R-:W-:Y:S02]  /*6440*/  FMNMX.FTZ R23, R143, R22, !PT ;  /* 0x000000168f177209 */ /* 0x000fe40007810000 */
[----:B------:R-:W-:Y:S01]  /*6450*/  UMOV UR32, UR4 ;  /* 0x0000000400207c82 */ /* 0x000fe20008000000 */
[----:B------:R-:W-:Y:S01]  /*6460*/  FMNMX.FTZ R0, R128, R3, !PT ;  /* 0x0000000380007209 */ /* 0x000fe20007810000 */
[----:B------:R-:W-:Y:S01]  /*6470*/  UMOV UR34, UR6 ;  /* 0x0000000600227c82 */ /* 0x000fe20008000000 */
[----:B------:R-:W-:Y:S01]  /*6480*/  FMNMX.FTZ R22, R130, R23, !PT ;  /* 0x0000001782167209 */ /* 0x000fe20007810000 */
[----:B------:R-:W-:Y:S01]  /*6490*/  HGMMA.64x96x16.F32.BF16 R24, gdesc[UR32].tnspB, R24, gsb0 ;  /* 0x41600000201879f0 */ /* 0x000fe20008001818 */
[----:B------:R-:W-:Y:S01]  /*64a0*/  UIADD3 UR32, UR4, 0x180, URZ ;  /* 0x0000018004207890 */ /* 0x000fe2000fffe03f */
[----:B------:R-:W-:Y:S01]  /*64b0*/  FMNMX.FTZ R3, R129, R0, !PT ;  /* 0x0000000081037209 */ /* 0x000fe20007810000 */
[----:B------:R-:W-:Y:S01]  /*64c0*/  UIADD3 UR34, UR6, 0x40, URZ ;  /* 0x0000004006227890 */ /* 0x000fe2000fffe03f */
[----:B------:R-:W-:Y:S01]  /*64d0*/  FMNMX.FTZ R23, R131, R22, !PT ;  /* 0x0000001683177209 */ /* 0x000fe20007810000 */
[----:B------:R-:W-:Y:S01]  /*64e0*/  UMOV UR33, 0xc0000010 ;  /* 0xc000001000217882 */ /* 0x000fe20000000000 */
[----:B------:R-:W-:Y:S01]  /*64f0*/  UMOV UR35, 0x80000020 ;  /* 0x8000002000237882 */ /* 0x000fe20000000000 */
[----:B------:R-:W-:-:S04]  /*6500*/  FMNMX.FTZ R0, R132, R3, !PT ;  /* 0x0000000384007209 */ /* 0x000fc80007810000 */
[----:B------:R-:W-:Y:S02]  /*6510*/  FMNMX.FTZ R3, R133, R0, !PT ;  /* 0x0000000085037209 */ /* 0x000fe40007810000 */
[----:B-1----:R-:W-:Y:S02]  /*6520*/  ISETP.GE.U32.AND P2, PT, R152, 0x180, PT ;  /* 0x000001809800780c */ /* 0x002fe40003f46070 */
[----:B------:R-:W-:Y:S02]  /*6530*/  FMNMX.FTZ R0, R120, R3, !PT ;  /* 0x0000000378007209 */ /* 0x000fe40007810000 */
[----:B------:R-:W-:Y:S02]  /*6540*/  SHF.R.U32.HI R152, RZ, 0x7, R152 ;  /* 0x00000007ff987819 */ /* 0x000fe40000011698 */
        /* <DEDUP_REMOVED lines=25> */
[----:B------:R-:W-:Y:S01]  /*66e0*/  HGMMA.64x96x16.F32.BF16 R24, gdesc[UR32].tnspB, R24, gsb0 ;  /* 0x41600000201879f0 */ /* 0x000fe20008001818 */
[----:B------:R-:W-:Y:S02]  /*66f0*/  UIADD3 UR32, UR4, 0x300, URZ ;  /* 0x0000030004207890 */ /* 0x000fe4000fffe03f */
[----:B------:R-:W-:Y:S01]  /*6700*/  UIADD3 UR34, UR6, 0x80, URZ ;  /* 0x0000008006227890 */ /* 0x000fe2000fffe03f */
[----:B------:R-:W-:Y:S01]  /*6710*/  FMNMX.FTZ R0, R72, R3, !PT ;  /* 0x0000000348007209 */ /* 0x000fe20007810000 */
[----:B------:R-:W-:Y:S01]  /*6720*/  UMOV UR33, 0xc0000010 ;  /* 0xc000001000217882 */ /* 0x000fe20000000000 */
[----:B------:R-:W-:Y:S02]  /*6730*/  UMOV UR35, 0x80000020 ;  /* 0x8000002000237882 */ /* 0x000fe40000000000 */
[----:B------:R-:W-:-:S04]  /*6740*/  FMNMX.FTZ R3, R73, R0, !PT ;  /* 0x0000000049037209 */ /* 0x000fc80007810000 */
[----:B------:R-:W-:Y:S02]  /*6750*/  FMNMX.FTZ R0, R76, R3, !PT ;  /* 0x000000034c007209 */ /* 0x000fe40007810000 */
[----:B------:R-:W1:Y:S02]  /*6760*/  LDC R3, c[0x0][0x988] ;  /* 0x00026200ff037b82 */ /* 0x000e640000000800 */
[----:B------:R-:W-:-:S05]  /*6770*/  FMNMX.FTZ R9, R77, R0, !PT ;  /* 0x000000004d097209 */ /* 0x000fca0007810000 */
[----:B------:R-:W2:Y:S02]  /*6780*/  SHFL.BFLY PT, R0, R9, 0x2, 0x1f ;  /* 0x0c401f0009007f89 */ /* 0x000ea400000e0000 */
[----:B--2---:R-:W-:-:S05]  /*6790*/  FMNMX.FTZ R11, R9, R0, !PT ;  /* 0x00000000090b7209 */ /* 0x004fca0007810000 */
[----:B------:R-:W2:Y:S02]  /*67a0*/  SHFL.BFLY PT, R0, R11, 0x1, 0x1f ;  /* 0x0c201f000b007f89 */ /* 0x000ea400000e0000 */
[----:B--2---:R-:W-:-:S05]  /*67b0*/  FMNMX.FTZ R0, R11, R0, !PT ;  /* 0x000000000b007209 */ /* 0x004fca0007810000 */
[----:B------:R-:W-:-:S04]  /*67c0*/  FADD.FTZ R10, -R0, R5 ;  /* 0x00000005000a7221 */ /* 0x000fc80000010100 */
[-C--:B-1----:R-:W-:Y:S01]  /*67d0*/  FMUL.FTZ R5, R10, R3.reuse ;  /* 0x000000030a057220 */ /* 0x082fe20000410000 */
[----:B------:R-:W-:-:S04]  /*67e0*/  FMUL.FTZ R10, R0, R3 ;  /* 0x00000003000a7220 */ /* 0x000fc80000410000 */
        /* <DEDUP_REMOVED lines=14> */
[----:B------:R-:W-:-:S02]  /*68d0*/  WARPGROUP.DEPBAR.LE gsb0, 0x0 ;  /* 0x00008000000079c5 */ /* 0x000fc40000010000 */
[----:B------:R-:W-:Y:S01]  /*68e0*/  WARPGROUP.ARRIVE ;  /* 0x00000000000079c5 */ /* 0x000fe20000000000 */
[----:B------:R-:W-:Y:S01]  /*68f0*/  FMNMX.FTZ R121, R123, R120, !PT ;  /* 0x000000787b797209 */ /* 0x000fe20007810000 */
[----:B------:R1:W-:Y:S01]  /*6900*/  MUFU.EX2 R20, R132 ;  /* 0x0000008400147308 */ /* 0x0003e20000000800 */
[-CC-:B------:R-:W-:Y:S01]  /*6910*/  FFMA.FTZ R21, R133, R3.reuse, -R10.reuse ;  /* 0x0000000385157223 */ /* 0x180fe2000001080a */
[--C-:B------:R-:W-:Y:S01]  /*6920*/  FFMA.FTZ R112, R112, R3, -R10.reuse ;  /* 0x0000000370707223 */ /* 0x100fe2000001080a */
[----:B------:R-:W-:Y:S01]  /*6930*/  FMNMX.FTZ R124, R126, R121, !PT ;  /* 0x000000797e7c7209 */ /* 0x000fe20007810000 */
[----:B------:R-:W-:Y:S01]  /*6940*/  HGMMA.64x96x16.F32.BF16 R24, gdesc[UR32].tnspB, R24, gsb0 ;  /* 0x41600000201879f0 */ /* 0x000fe20008001818 */
[----:B------:R-:W-:Y:S01]  /*6950*/  UIADD3 UR32, UR4, 0x480, URZ ;  /* 0x0000048004207890 */ /* 0x000fe2000fffe03f */
[-CC-:B------:R-:W-:Y:S01]  /*6960*/  FFMA.FTZ R121, R125, R3.reuse, -R10.reuse ;  /* 0x000000037d797223 */ /* 0x180fe2000001080a */
[----:B------:R-:W-:Y:S01]  /*6970*/  UIADD3 UR34, UR6, 0xc0, URZ ;  /* 0x000000c006227890 */ /* 0x000fe2000fffe03f */
[----:B------:R-:W-:Y:S01]  /*6980*/  FMNMX.FTZ R125, R127, R124, !PT ;  /* 0x0000007c7f7d7209 */ /* 0x000fe20007810000 */
[----:B------:R-:W-:Y:S01]  /*6990*/  UMOV UR33, 0xc0000010 ;  /* 0xc000001000217882 */ /* 0x000fe20000000000 */
[----:B------:R-:W-:Y:S01]  /*69a0*/  UMOV UR35, 0x80000020 ;  /* 0x8000002000237882 */ /* 0x000fe20000000000 */
[--C-:B-1----:R-:W-:Y:S01]  /*69b0*/  FFMA.FTZ R132, R76, R3, -R10.reuse ;  /* 0x000000034c847223 */ /* 0x102fe2000001080a */
[----:B------:R-:W-:Y:S01]  /*69c0*/  FMNMX.FTZ R124, R114, R125, !PT ;  /* 0x0000007d727c7209 */ /* 0x000fe20007810000 */
[----:B------:R-:W-:Y:S01]  /*69d0*/  MUFU.EX2 R120, R129 ;  /* 0x0000008100787308 */ /* 0x000fe20000000800 */
        /* <DEDUP_REMOVED lines=29> */
[----:B------:R-:W-:Y:S01]  /*6bb0*/  IMAD.U32 R10, RZ, RZ, UR38 ;  /* 0x00000026ff0a7e24 */ /* 0x000fe2000f8e00ff */
[----:B------:R-:W-:Y:S01]  /*6bc0*/  FMNMX.FTZ R124, R98, R125, !PT ;  /* 0x0000007d627c7209 */ /* 0x000fe20007810000 */
[----:B------:R-:W-:Y:S03]  /*6bd0*/  MUFU.EX2 R5, R5 ;  /* 0x0000000500057308 */ /* 0x000fe60000000800 */
[----:B------:R-:W-:-:S02]  /*6be0*/  FMNMX.FTZ R125, R99, R124, !PT ;  /* 0x0000007c637d7209 */ /* 0x000fc40007810000 */
[----:B------:R-:W-:Y:S02]  /*6bf0*/  @!P1 LEA R10, R10, UR39, 0x3 ;  /* 0x000000270a0a9c11 */ /* 0x000fe4000f8e18ff */
[----:B------:R-:W-:Y:S01]  /*6c00*/  FMNMX.FTZ R124, R102, R125, !PT ;  /* 0x0000007d667c7209 */ /* 0x000fe20007810000 */
[----:B------:R-:W1:Y:S02]  /*6c10*/  MUFU.EX2 R9, R9 ;  /* 0x0000000900097308 */ /* 0x000e640000000800 */
[----:B------:R-:W-:Y:S01]  /*6c20*/  @!P1 VIADD R10, R10, 0x31c40 ;  /* 0x00031c400a0a9836 */ /* 0x000fe20000000000 */
[----:B------:R-:W-:-:S04]  /*6c30*/  FMNMX.FTZ R125, R103, R124, !PT ;  /* 0x0000007c677d7209 */ /* 0x000fc80007810000 */
[----:B------:R-:W-:Y:S01]  /*6c40*/  FMNMX.FTZ R124, R90, R125, !PT ;  /* 0x0000007d5a7c7209 */ /* 0x000fe20007810000 */
[----:B------:R-:W2:Y:S01]  /*6c50*/  MUFU.EX2 R11, R11 ;  /* 0x0000000b000b7308 */ /* 0x000ea20000000800 */
[----:B------:R-:W-:Y:S02]  /*6c60*/  @!P1 PRMT R10, RZ, 0x654, R10 ;  /* 0x00000654ff0a9816 */ /* 0x000fe4000000000a */
[----:B------:R-:W-:-:S04]  /*6c70*/  FMNMX.FTZ R125, R91, R124, !PT ;  /* 0x0000007c5b7d7209 */ /* 0x000fc80007810000 */
[----:B------:R-:W-:Y:S01]  /*6c80*/  FMNMX.FTZ R124, R94, R125, !PT ;  /* 0x0000007d5e7c7209 */ /* 0x000fe20007810000 */
[----:B------:R-:W3:Y:S01]  /*6c90*/  MUFU.EX2 R12, R12 ;  /* 0x0000000c000c7308 */ /* 0x000ee20000000800 */
[----:B-1----:R-:W-:Y:S02]  /*6ca0*/  FFMA.FTZ R6, R5, R6, R9 ;  /* 0x0000000605067223 */ /* 0x002fe40000010009 */
[----:B------:R-:W-:-:S04]  /*6cb0*/  FMNMX.FTZ R125, R95, R124, !PT ;  /* 0x0000007c5f7d7209 */ /* 0x000fc80007810000 */
[----:B------:R-:W-:Y:S01]  /*6cc0*/  FMNMX.FTZ R124, R82, R125, !PT ;  /* 0x0000007d527c7209 */ /* 0x000fe20007810000 */
[----:B------:R-:W1:Y:S03]  /*6cd0*/  MUFU.EX2 R13, R13 ;  /* 0x0000000d000d7308 */ /* 0x000e660000000800 */
        /* <DEDUP_REMOVED lines=9> */
[----:B------:R-:W-:Y:S01]  /*6d70*/  FMNMX.FTZ R124, R79, R124, !PT ;  /* 0x0000007c4f7c7209 */ /* 0x000fe20007810000 */
[----:B------:R-:W-:Y:S02]  /*6d80*/  WARPGROUP.DEPBAR.LE gsb0, 0x0 ;  /* 0x00008000000079c5 */ /* 0x000fe40000010000 */
[----:B------:R-:W-:Y:S02]  /*6d90*/  WARPGROUP.ARRIVE ;  /* 0x00000000000079c5 */ /* 0x000fe40000000000 */
[----:B------:R-:W5:Y:S01]  /*6da0*/  SHFL.BFLY PT, R125, R124, 0x2, 0x1f ;  /* 0x0c401f007c7d7f89 */ /* 0x000f6200000e0000 */
[----:B------:R-:W-:Y:S03]  /*6db0*/  MUFU.EX2 R23, R23 ;  /* 0x0000001700177308 */ /* 0x000fe60000000800 */
[----:B------:R-:W-:Y:S01]  /*6dc0*/  HGMMA.64x96x16.F32.BF16 R24, gdesc[UR32].tnspB, R24, gsb0 ;  /* 0x41600000201879f0 */ /* 0x000fe20008001818 */
[----:B------:R-:W-:-:S02]  /*6dd0*/  UIADD3 UR32, UR4, 0x600, URZ ;  /* 0x0000060004207890 */ /* 0x000fc4000fffe03f */
[----:B------:R-:W-:Y:S02]  /*6de0*/  UIADD3 UR34, UR6, 0x100, URZ ;  /* 0x0000010006227890 */ /* 0x000fe4000fffe03f */
[----:B------:R-:W-:Y:S01]  /*6df0*/  MUFU.EX2 R121, R121 ;  /* 0x0000007900797308 */ /* 0x000fe20000000800 */
[----:B------:R-:W-:Y:S01]  /*6e00*/  UMOV UR33, 0xc0000010 ;  /* 0xc000001000217882 */ /* 0x000fe20000000000 */
[----:B------:R-:W-:-:S06]  /*6e10*/  UMOV UR35, 0x80000020 ;  /* 0x8000002000237882 */ /* 0x000fcc0000000000 */
[----:B------:R-:W-:Y:S01]  /*6e20*/  MUFU.EX2 R112, R112 ;  /* 0x0000007000707308 */ /* 0x000fe20000000800 */
[----:B-----5:R-:W-:-:S07]  /*6e30*/  FMNMX.FTZ R125, R124, R125, !PT ;  /* 0x0000007d7c7d7209 */ /* 0x020fce0007810000 */
[----:B------:R-:W-:Y:S01]  /*6e40*/  MUFU.EX2 R113, R113 ;  /* 0x0000007100717308 */ /* 0x000fe20000000800 */
[----:B------:R-:W5:Y:S07]  /*6e50*/  SHFL.BFLY PT, R124, R125, 0x1, 0x1f ;  /* 0x0c201f007d7c7f89 */ /* 0x000f6e00000e0000 */
[----:B------:R-:W-:Y:S08]  /*6e60*/  MUFU.EX2 R116, R116 ;  /* 0x0000007400747308 */ /* 0x000ff00000000800 */
[----:B------:R-:W-:Y:S08]  /*6e70*/  MUFU.EX2 R117, R117 ;  /* 0x0000007500757308 */ /* 0x000ff00000000800 */
[----:B------:R-:W-:Y:S01]  /*6e80*/  MUFU.EX2 R104, R104 ;  /* 0x0000006800687308 */ /* 0x000fe20000000800 */
[----:B-----5:R-:W-:-:S07]  /*6e90*/  FMNMX.FTZ R76, R125, R124, !PT ;  /* 0x0000007c7d4c7209 */ /* 0x020fce0007810000 */
[----:B------:R5:W-:Y:S01]  /*6ea0*/  MUFU.EX2 R124, R132 ;  /* 0x00000084007c7308 */ /* 0x000be20000000800 */
[C---:B------:R-:W-:Y:S01]  /*6eb0*/  FMUL.FTZ R128, R76.reuse, R3 ;  /* 0x000000034c807220 */ /* 0x040fe20000410000 */
[----:B------:R-:W-:-:S03]  /*6ec0*/  FADD.FTZ R8, -R76, R8 ;  /* 0x000000084c087221 */ /* 0x000fc60000010100 */
[-CC-:B------:R-:W-:Y:S01]  /*6ed0*/  FFMA.FTZ R129, R138, R3.reuse, -R128.reuse ;  /* 0x000000038a817223 */ /* 0x180fe20000010880 */
[-C--:B------:R-:W-:Y:S01]  /*6ee0*/  FMUL.FTZ R8, R8, R3.reuse ;  /* 0x0000000308087220 */ /* 0x080fe20000410000 */
[----:B------:R-:W-:Y:S02]  /*6ef0*/  IMAD.U32 R138, RZ, RZ, UR5 ;  /* 0x00000005ff8a7e24 */ /* 0x000fe4000f8e00ff */
[-CC-:B------:R-:W-:Y:S01]  /*6f00*/  FFMA.FTZ R133, R139, R3.reuse, -R128.reuse ;  /* 0x000000038b857223 */ /* 0x180fe20000010880 */
[-CC-:B-----5:R-:W-:Y:S01]  /*6f10*/  FFMA.FTZ R132, R142, R3.reuse, -R128.reuse ;  /* 0x000000038e847223 */ /* 0x1a0fe20000010880 */
[----:B------:R5:W-:Y:S01]  /*6f20*/  MUFU.EX2 R125, R8 ;  /* 0x00000008007d7308 */ /* 0x000be20000000800 */
[-CC-:B------:R-:W-:Y:S01]  /*6f30*/  FFMA.FTZ R136, R143, R3.reuse, -R128.reuse ;  /* 0x000000038f887223 */ /* 0x180fe20000010880 */
[----:B------:R-:W-:Y:S01]  /*6f40*/  @!P1 LEA R138, R138, UR39, 0x3 ;  /* 0x000000278a8a9c11 */ /* 0x000fe2000f8e18ff */
[-CC-:B------:R-:W-:Y:S01]  /*6f50*/  FFMA.FTZ R137, R131, R3.reuse, -R128.reuse ;  /* 0x0000000383897223 */ /* 0x180fe20000010880 */
[-CC-:B------:R-:W-:Y:S01]  /*6f60*/  FFMA.FTZ R131, R134, R3.reuse, -R128.reuse ;  /* 0x0000000386837223 */ /* 0x180fe20000010880 */
[-CC-:B------:R-:W-:Y:S01]  /*6f70*/  FFMA.FTZ R134, R123, R3.reuse, -R128.reuse ;  /* 0x000000037b867223 */ /* 0x180fe20000010880 */
[----:B------:R-:W-:Y:S01]  /*6f80*/  FFMA.FTZ R130, R130, R3, -R128 ;  /* 0x0000000382827223 */ /* 0x000fe20000010880 */
[----:B------:R-:W-:Y:S01]  /*6f90*/  @!P1 VIADD R138, R138, 0x31c60 ;  /* 0x00031c608a8a9836 */ /* 0x000fe20000000000 */
[----:B------:R-:W4:Y:S01]  /*6fa0*/  MUFU.EX2 R129, R129 ;  /* 0x0000008100817308 */ /* 0x000f220000000800 */
[----:B-----5:R-:W-:-:S02]  /*6fb0*/  VIADD R8, R152, 0x9 ;  /* 0x0000000998087836 */ /* 0x020fc40000000000 */
[-CC-:B------:R-:W-:Y:S01]  /*6fc0*/  FFMA.FTZ R123, R126, R3.reuse, -R128.reuse ;  /* 0x000000037e7b7223 */ /* 0x180fe20000010880 */
[-CC-:B------:R-:W-:Y:S01]  /*6fd0*/  FFMA.FTZ R126, R127, R3.reuse, -R128.reuse ;  /* 0x000000037f7e7223 */ /* 0x180fe20000010880 */
[-C--:B------:R-:W-:Y:S01]  /*6fe0*/  FFMA.FTZ R127, R115, R3.reuse, -R128 ;  /* 0x00000003737f7223 */ /* 0x080fe20000010880 */
[----:B------:R-:W-:Y:S01]  /*6ff0*/  @!P1 PRMT R138, RZ, 0x654, R138 ;  /* 0x00000654ff8a9816 */ /* 0x000fe2000000008a */
[-CC-:B------:R-:W-:Y:S01]  /*7000*/  FFMA.FTZ R115, R118, R3.reuse, -R128.reuse ;  /* 0x0000000376737223 */ /* 0x180fe20000010880 */
[----:B------:R-:W-:Y:S01]  /*7010*/  SEL R8, R8, 0x9, !P2 ;  /* 0x0000000908087807 */ /* 0x000fe20005000000 */
[----:B------:R-:W5:Y:S01]  /*7020*/  MUFU.EX2 R133, R133 ;  /* 0x0000008500857308 */ /* 0x000f620000000800 */
[-CC-:B------:R-:W-:Y:S01]  /*7030*/  FFMA.FTZ R107, R107, R3.reuse, -R128.reuse ;  /* 0x000000036b6b7223 */ /* 0x180fe20000010880 */
[-CC-:B------:R-:W-:Y:S01]  /*7040*/  FFMA.FTZ R118, R119, R3.reuse, -R128.reuse ;  /* 0x0000000377767223 */ /* 0x180fe20000010880 */
[-CC-:B------:R-:W-:Y:S01]  /*7050*/  FFMA.FTZ R119, R111, R3.reuse, -R128.reuse ;  /* 0x000000036f777223 */ /* 0x180fe20000010880 */
[-CC-:B------:R-:W-:Y:S01]  /*7060*/  FFMA.FTZ R135, R135, R3.reuse, -R128.reuse ;  /* 0x0000000387877223 */ /* 0x180fe20000010880 */
[-CC-:B------:R-:W-:Y:S01]  /*7070*/  FFMA.FTZ R122, R122, R3.reuse, -R128.reuse ;  /* 0x000000037a7a7223 */ /* 0x180fe20000010880 */
[-CC-:B------:R-:W-:Y:S01]  /*7080*/  FFMA.FTZ R114, R114, R3.reuse, -R128.reuse ;  /* 0x0000000372727223 */ /* 0x180fe20000010880 */
[-CC-:B------:R-:W-:Y:S01]  /*7090*/  FFMA.FTZ R103, R103, R3.reuse, -R128.reuse ;  /* 0x0000000367677223 */ /* 0x180fe20000010880 */
        /* <DEDUP_REMOVED lines=12> */
[----:B------:R-:W-:Y:S01]  /*7160*/  FFMA.FTZ R79, R79, R3, -R128 ;  /* 0x000000034f4f7223 */ /* 0x000fe20000010880 */
[C---:B------:R-:W-:Y:S01]  /*7170*/  ISETP.GT.AND P2, PT, R4.reuse, RZ, PT ;  /* 0x000000ff0400720c */ /* 0x040fe20003f44270 */
[----:B------:R-:W-:Y:S01]  /*7180*/  UMOV UR5, UR38 ;  /* 0x0000002600057c82 */ /* 0x000fe20008000000 */
[----:B------:R-:W-:Y:S01]  /*7190*/  VIADD R4, R4, 0xffffffff ;  /* 0xffffffff04047836 */ /* 0x000fe20000000000 */
[----:B------:R-:W-:-:S02]  /*71a0*/  WARPGROUP.DEPBAR.LE gsb0, 0x0 ;  /* 0x00008000000079c5 */ /* 0x000fc40000010000 */
[----:B------:R-:W-:Y:S01]  /*71b0*/  WARPGROUP.ARRIVE ;  /* 0x00000000000079c5 */ /* 0x000fe20000000000 */
[----:B------:R-:W5:Y:S05]  /*71c0*/  MUFU.EX2 R130, R130 ;  /* 0x0000008200827308 */ /* 0x000f6a0000000800 */
[----:B------:R-:W-:Y:S01]  /*71d0*/  HGMMA.64x96x16.F32.BF16 R24, gdesc[UR32].tnspB, R24, gsb0 ;  /* 0x41600000201879f0 */ /* 0x000fe20008001818 */
[----:B------:R-:W-:Y:S02]  /*71e0*/  UIADD3 UR32, UR4, 0x780, URZ ;  /* 0x0000078004207890 */ /* 0x000fe4000fffe03f */
[----:B------:R-:W-:Y:S01]  /*71f0*/  UIADD3 UR34, UR6, 0x140, URZ ;  /* 0x0000014006227890 */ /* 0x000fe2000fffe03f */
[----:B------:R-:W-:Y:S01]  /*7200*/  MUFU.EX2 R111, R107 ;  /* 0x0000006b006f7308 */ /* 0x000fe20000000800 */
[----:B------:R-:W-:Y:S01]  /*7210*/  UMOV UR33, 0xc0000010 ;  /* 0xc000001000217882 */ /* 0x000fe20000000000 */
[----:B------:R-:W-:-:S06]  /*7220*/  UMOV UR35, 0x80000020 ;  /* 0x8000002000237882 */ /* 0x000fcc0000000000 */
[----:B------:R2:W-:Y:S08]  /*7230*/  MUFU.EX2 R107, R119 ;  /* 0x00000077006b7308 */ /* 0x0005f00000000800 */
[----:B------:R-:W5:Y:S01]  /*7240*/  MUFU.EX2 R137, R137 ;  /* 0x0000008900897308 */ /* 0x000f620000000800 */
[----:B--2---:R-:W-:-:S07]  /*7250*/  FADD.FTZ R119, R11, R6 ;  /* 0x000000060b777221 */ /* 0x004fce0000010000 */
[----:B------:R-:W2:Y:S08]  /*7260*/  MUFU.EX2 R131, R131 ;  /* 0x0000008300837308 */ /* 0x000eb00000000800 */
        /* <DEDUP_REMOVED lines=8> */
[----:B------:R-:W2:Y:S01]  /*72f0*/  MUFU.EX2 R118, R118 ;  /* 0x0000007600767308 */ /* 0x000ea20000000800 */
[----:B------:R-:W-:-:S02]  /*7300*/  WARPGROUP.DEPBAR.LE gsb0, 0x0 ;  /* 0x00008000000079c5 */ /* 0x000fc40000010000 */
[----:B------:R-:W-:-:S05]  /*7310*/  WARPGROUP.ARRIVE ;  /* 0x00000000000079c5 */ /* 0x000fca0000000000 */
[----:B------:R-:W2:Y:S01]  /*7320*/  MUFU.EX2 R106, R106 ;  /* 0x0000006a006a7308 */ /* 0x000ea20000000800 */
[----:B------:R-:W-:Y:S01]  /*7330*/  HGMMA.64x96x16.F32.BF16 R24, gdesc[UR32].tnspB, R24, gsb0 ;  /* 0x41600000201879f0 */ /* 0x000fe20008001818 */
[----:B------:R-:W-:Y:S02]  /*7340*/  UIADD3 UR32, UR4, 0x900, URZ ;  /* 0x0000090004207890 */ /* 0x000fe4000fffe03f */
[----:B------:R-:W-:Y:S01]  /*7350*/  UIADD3 UR34, UR6, 0x180, URZ ;  /* 0x0000018006227890 */ /* 0x000fe2000fffe03f */
[----:B------:R-:W-:Y:S01]  /*7360*/  UMOV UR33, 0xc0000010 ;  /* 0xc000001000217882 */ /* 0x000fe20000000000 */
[----:B------:R-:W-:Y:S02]  /*7370*/  UMOV UR35, 0x80000020 ;  /* 0x8000002000237882 */ /* 0x000fe40000000000 */
[----:B------:R-:W2:Y:S08]  /*7380*/  MUFU.EX2 R105, R105 ;  /* 0x0000006900697308 */ /* 0x000eb00000000800 */
[----:B------:R-:W2:Y:S08]  /*7390*/  MUFU.EX2 R108, R108 ;  /* 0x0000006c006c7308 */ /* 0x000eb00000000800 */
[----:B------:R-:W2:Y:S08]  /*73a0*/  MUFU.EX2 R110, R110 ;  /* 0x0000006e006e7308 */ /* 0x000eb00000000800 */
[----:B------:R-:W2:Y:S08]  /*73b0*/  MUFU.EX2 R109, R109 ;  /* 0x0000006d006d7308 */ /* 0x000eb00000000800 */
[----:B------:R-:W2:Y:S08]  /*73c0*/  MUFU.EX2 R96, R96 ;  /* 0x0000006000607308 */ /* 0x000eb00000000800 */
        /* <DEDUP_REMOVED lines=10> */
[----:B------:R-:W-:Y:S01]  /*7470*/  HGMMA.64x96x16.F32.BF16 R24, gdesc[UR32].tnspB, R24, gsb0 ;  /* 0x41600000201879f0 */ /* 0x000fe20008001818 */
[----:B------:R-:W-:Y:S02]  /*7480*/  UIADD3 UR32, UR4, 0xa80, URZ ;  /* 0x00000a8004207890 */ /* 0x000fe4000fffe03f */
[----:B------:R-:W-:-:S04]  /*7490*/  UIADD3 UR34, UR6, 0x1c0, URZ ;  /* 0x000001c006227890 */ /* 0x000fc8000fffe03f */
[----:B------:R-:W-:Y:S01]  /*74a0*/  MUFU.EX2 R93, R93 ;  /* 0x0000005d005d7308 */ /* 0x000fe20000000800 */
[----:B------:R-:W-:Y:S01]  /*74b0*/  UMOV UR33, 0xc0000010 ;  /* 0xc000001000217882 */ /* 0x000fe20000000000 */
[----:B------:R-:W-:-:S06]  /*74c0*/  UMOV UR35, 0x80000020 ;  /* 0x8000002000237882 */ /* 0x000fcc0000000000 */
        /* <DEDUP_REMOVED lines=17> */
[----:B------:R-:W-:Y:S01]  /*75e0*/  UIADD3 UR34, UR6, 0x200, URZ ;  /* 0x0000020006227890 */ /* 0x000fe2000fffe03f */
[----:B------:R-:W-:Y:S01]  /*75f0*/  UMOV UR33, 0xc0000010 ;  /* 0xc000001000217882 */ /* 0x000fe20000000000 */
[----:B------:R-:W-:Y:S02]  /*7600*/  UMOV UR35, 0x80000020 ;  /* 0x8000002000237882 */ /* 0x000fe40000000000 */
[----:B------:R-:W-:Y:S01]  /*7610*/  MUFU.EX2 R79, R79 ;  /* 0x0000004f004f7308 */ /* 0x000fe20000000800 */
[----:B------:R-:W-:Y:S01]  /*7620*/  UMOV UR6, UR60 ;  /* 0x0000003c00067c82 */ /* 0x000fe20008000000 */
[----:B------:R-:W-:-:S02]  /*7630*/  WARPGROUP.DEPBAR.LE gsb0, 0x0 ;  /* 0x00008000000079c5 */ /* 0x000fc40000010000 */
[----:B------:R-:W-:-:S06]  /*7640*/  WARPGROUP.ARRIVE ;  /* 0x00000000000079c5 */ /* 0x000fcc0000000000 */
[----:B------:R-:W-:Y:S03]  /*7650*/  HGMMA.64x96x16.F32.BF16 R24, gdesc[UR32].tnspB, R24, gsb0 ;  /* 0x41600000201879f0 */ /* 0x000fe60008001818 */
[----:B------:R-:W-:Y:S02]  /*7660*/  WARPGROUP.DEPBAR.LE gsb0, 0x0 ;  /* 0x00008000000079c5 */ /* 0x000fe40000010000 */
[----:B------:R3:W-:Y:S06]  /*7670*/  BAR.ARV R8, 0x100 ;  /* 0x000400080000751d */ /* 0x0007ec0000002000 */
[----:B------:R4:W-:Y:S01]  /*7680*/  @!P1 SYNCS.ARRIVE.TRANS64.RED.A1T0 RZ, [R10+URZ], RZ ;  /* 0x000000ff0aff99a7 */ /* 0x0009e2000810043f */
[-C--:B------:R-:W-:Y:S01]  /*7690*/  FMUL.FTZ R24, R24, R5.reuse ;  /* 0x0000000518187220 */ /* 0x080fe20000410000 */
[----:B---3--:R-:W-:Y:S01]  /*76a0*/  FADD.FTZ R8, R12, R119 ;  /* 0x000000770c087221 */ /* 0x008fe20000010000 */
[-C--:B------:R-:W-:Y:S01]  /*76b0*/  FMUL.FTZ R25, R25, R5.reuse ;  /* 0x0000000519197220 */ /* 0x080fe20000410000 */
[-C--:B------:R-:W-:Y:S01]  /*76c0*/  FMUL.FTZ R28, R28, R5.reuse ;  /* 0x000000051c1c7220 */ /* 0x080fe20000410000 */
[-C--:B------:R-:W-:Y:S01]  /*76d0*/  FMUL.FTZ R29, R29, R5.reuse ;  /* 0x000000051d1d7220 */ /* 0x080fe20000410000 */
[----:B-1----:R-:W-:Y:S01]  /*76e0*/  FADD.FTZ R119, R13, R8 ;  /* 0x000000080d777221 */ /* 0x002fe20000010000 */
[----:B------:R-:W-:Y:S01]  /*76f0*/  FMUL.FTZ R32, R32, R5 ;  /* 0x0000000520207220 */ /* 0x000fe20000410000 */
[----:B------:R1:W-:Y:S01]  /*7700*/  @!P1 SYNCS.ARRIVE.TRANS64.RED.A1T0 RZ, [R138+URZ], RZ ;  /* 0x000000ff8aff99a7 */ /* 0x0003e2000810043f */
[-CC-:B----4-:R-:W-:Y:S01]  /*7710*/  FFMA.FTZ R10, R99, R3.reuse, -R128.reuse ;  /* 0x00000003630a7223 */ /* 0x190fe20000010880 */
[-CC-:B------:R-:W-:Y:S01]  /*7720*/  FFMA.FTZ R99, R102, R3.reuse, -R128.reuse ;  /* 0x0000000366637223 */ /* 0x180fe20000010880 */
[--C-:B------:R-:W-:Y:S01]  /*7730*/  FFMA.FTZ R102, R91, R3, -R128.reuse ;  /* 0x000000035b667223 */ /* 0x100fe20000010880 */
[----:B------:R-:W-:Y:S01]  /*7740*/  FADD.FTZ R8, R14, R119 ;  /* 0x000000770e087221 */ /* 0x000fe20000010000 */
[----:B------:R3:W4:Y:S01]  /*7750*/  MUFU.EX2 R6, R10 ;  /* 0x0000000a00067308 */ /* 0x0007220000000800 */
[-C--:B------:R-:W-:Y:S01]  /*7760*/  FMUL.FTZ R33, R33, R5.reuse ;  /* 0x0000000521217220 */ /* 0x080fe20000410000 */
[----:B------:R-:W-:Y:S01]  /*7770*/  FMUL.FTZ R36, R36, R5 ;  /* 0x0000000524247220 */ /* 0x000fe20000410000 */
[----:B-1----:R-:W-:Y:S01]  /*7780*/  FFMA.FTZ R138, R125, R7, R129 ;  /* 0x000000077d8a7223 */ /* 0x002fe20000010081 */
[-CC-:B------:R-:W-:Y:S01]  /*7790*/  FFMA.FTZ R7, R90, R3.reuse, -R128.reuse ;  /* 0x000000035a077223 */ /* 0x180fe20000010880 */
[----:B------:R-:W-:Y:S01]  /*77a0*/  FFMA.FTZ R90, R82, R3, -R128 ;  /* 0x00000003525a7223 */ /* 0x000fe20000010880 */
[-C--:B------:R-:W-:Y:S01]  /*77b0*/  FMUL.FTZ R37, R37, R5.reuse ;  /* 0x0000000525257220 */ /* 0x080fe20000410000 */
[----:B-----5:R-:W-:Y:S01]  /*77c0*/  FADD.FTZ R91, R133, R138 ;  /* 0x0000008a855b7221 */ /* 0x020fe20000010000 */
[----:B------:R1:W-:Y:S01]  /*77d0*/  MUFU.EX2 R82, R103 ;  /* 0x0000006700527308 */ /* 0x0003e20000000800 */
[-C--:B------:R-:W-:Y:S01]  /*77e0*/  FMUL.FTZ R40, R40, R5.reuse ;  /* 0x0000000528287220 */ /* 0x080fe20000410000 */
[-C--:B------:R-:W-:Y:S01]  /*77f0*/  FMUL.FTZ R41, R41, R5.reuse ;  /* 0x0000000529297220 */ /* 0x080fe20000410000 */
[----:B------:R-:W-:Y:S01]  /*7800*/  FADD.FTZ R91, R132, R91 ;  /* 0x0000005b845b7221 */ /* 0x000fe20000010000 */
[-C--:B------:R-:W-:Y:S01]  /*7810*/  FMUL.FTZ R44, R44, R5.reuse ;  /* 0x000000052c2c7220 */ /* 0x080fe20000410000 */
[-C--:B------:R-:W-:Y:S01]  /*7820*/  FMUL.FTZ R45, R45, R5.reuse ;  /* 0x000000052d2d7220 */ /* 0x080fe20000410000 */
[-C--:B------:R-:W-:Y:S01]  /*7830*/  FMUL.FTZ R48, R48, R5.reuse ;  /* 0x0000000530307220 */ /* 0x080fe20000410000 */
[----:B------:R-:W-:Y:S01]  /*7840*/  FADD.FTZ R91, R136, R91 ;  /* 0x0000005b885b7221 */ /* 0x000fe20000010000 */
[----:B------:R-:W5:Y:S01]  /*7850*/  MUFU.EX2 R99, R99 ;  /* 0x0000006300637308 */ /* 0x000f620000000800 */
[-C--:B------:R-:W-:Y:S01]  /*7860*/  FMUL.FTZ R49, R49, R5.reuse ;  /* 0x0000000531317220 */ /* 0x080fe20000410000 */
[----:B------:R-:W-:Y:S01]  /*7870*/  FMUL.FTZ R52, R52, R5 ;  /* 0x0000000534347220 */ /* 0x000fe20000410000 */
[----:B---3--:R-:W-:Y:S01]  /*7880*/  FADD.FTZ R10, R130, R91 ;  /* 0x0000005b820a7221 */ /* 0x008fe20000010000 */
[----:B------:R-:W-:Y:S01]  /*7890*/  FADD.FTZ R91, R15, R8 ;  /* 0x000000080f5b7221 */ /* 0x000fe20000010000 */
[----:B------:R-:W-:Y:S01]  /*78a0*/  F2FP.BF16.F32.PACK_AB R8, R11, R9 ;  /* 0x000000090b08723e */ /* 0x000fe200000010ff */
[----:B------:R-:W-:Y:S01]  /*78b0*/  FMUL.FTZ R53, R53, R5 ;  /* 0x0000000535357220 */ /* 0x000fe20000410000 */
[----:B------:R-:W-:Y:S01]  /*78c0*/  FADD.FTZ R10, R137, R10 ;  /* 0x0000000a890a7221 */ /* 0x000fe20000010000 */
[----:B------:R-:W-:Y:S01]  /*78d0*/  FADD.FTZ R138, R20, R91 ;  /* 0x0000005b148a7221 */ /* 0x000fe20000010000 */
[----:B------:R-:W-:Y:S01]  /*78e0*/  F2FP.BF16.F32.PACK_AB R9, R133, R129 ;  /* 0x000000818509723e */ /* 0x000fe200000010ff */
[----:B------:R-:W-:Y:S01]  /*78f0*/  FFMA.FTZ R91, R74, R3, -R128 ;  /* 0x000000034a5b7223 */ /* 0x000fe20000010880 */
[----:B--2---:R-:W-:Y:S01]  /*7900*/  FADD.FTZ R140, R131, R10 ;  /* 0x0000000a838c7221 */ /* 0x004fe20000010000 */
[----:B------:R-:W-:Y:S01]  /*7910*/  F2FP.BF16.F32.PACK_AB R10, R13, R12 ;  /* 0x0000000c0d0a723e */ /* 0x000fe200000010ff */
[----:B------:R-:W-:Y:S01]  /*7920*/  FADD.FTZ R11, R21, R138 ;  /* 0x0000008a150b7221 */ /* 0x000fe20000010000 */
[----:B------:R2:W-:Y:S01]  /*7930*/  MUFU.EX2 R74, R102 ;  /* 0x00000066004a7308 */ /* 0x0005e20000000800 */
[----:B------:R-:W-:Y:S01]  /*7940*/  FADD.FTZ R13, R135, R140 ;  /* 0x0000008c870d7221 */ /* 0x000fe20000010000 */
[-C--:B------:R-:W-:Y:S01]  /*7950*/  FMUL.FTZ R56, R56, R5.reuse ;  /* 0x0000000538387220 */ /* 0x080fe20000410000 */
[----:B------:R-:W-:Y:S01]  /*7960*/  FADD.FTZ R12, R22, R11 ;  /* 0x0000000b160c7221 */ /* 0x000fe20000010000 */
[----:B------:R-:W-:Y:S01]  /*7970*/  F2FP.BF16.F32.PACK_AB R11, R136, R132 ;  /* 0x00000084880b723e */ /* 0x000fe200000010ff */
[----:B------:R-:W-:Y:S01]  /*7980*/  FADD.FTZ R13, R122, R13 ;  /* 0x0000000d7a0d7221 */ /* 0x000fe20000010000 */
[-C--:B------:R-:W-:Y:S01]  /*7990*/  FMUL.FTZ R57, R57, R5.reuse ;  /* 0x0000000539397220 */ /* 0x080fe20000410000 */
[----:B-1----:R-:W-:Y:S01]  /*79a0*/  FADD.FTZ R103, R23, R12 ;  /* 0x0000000c17677221 */ /* 0x002fe20000010000 */
[----:B------:R-:W1:Y:S01]  /*79b0*/  MUFU.EX2 R7, R7 ;  /* 0x0000000700077308 */ /* 0x000e620000000800 */
[----:B------:R-:W-:Y:S01]  /*79c0*/  FADD.FTZ R12, R134, R13 ;  /* 0x0000000d860c7221 */ /* 0x000fe20000010000 */
[----:B------:R3:W-:Y:S01]  /*79d0*/  STSM.16.M88.4 [R2+0x24300], R8 ;  /* 0x0243000802007844 */ /* 0x0007e20000000200 */
[----:B------:R-:W-:Y:S01]  /*79e0*/  FADD.FTZ R132, R120, R103 ;  /* 0x0000006778847221 */ /* 0x000fe20000010000 */
[-C--:B------:R-:W-:Y:S01]  /*79f0*/  FMUL.FTZ R60, R60, R5.reuse ;  /* 0x000000053c3c7220 */ /* 0x080fe20000410000 */
[----:B------:R-:W-:Y:S01]  /*7a00*/  FADD.FTZ R13, R123, R12 ;  /* 0x0000000c7b0d7221 */ /* 0x000fe20000010000 */
[-C--:B------:R-:W-:Y:S01]  /*7a10*/  FMUL.FTZ R61, R61, R5.reuse ;  /* 0x000000053d3d7220 */ /* 0x080fe20000410000 */
[----:B------:R-:W-:Y:S01]  /*7a20*/  FADD.FTZ R103, R121, R132 ;  /* 0x0000008479677221 */ /* 0x000fe20000010000 */
[-C--:B------:R-:W-:Y:S01]  /*7a30*/  FMUL.FTZ R64, R64, R5.reuse ;  /* 0x0000000540407220 */ /* 0x080fe20000410000 */
[----:B------:R-:W-:Y:S01]  /*7a40*/  FADD.FTZ R13, R126, R13 ;  /* 0x0000000d7e0d7221 */ /* 0x000fe20000010000 */
[-C--:B------:R-:W-:Y:S01]  /*7a50*/  FMUL.FTZ R65, R65, R5.reuse ;  /* 0x0000000541417220 */ /* 0x080fe20000410000 */
[----:B------:R-:W-:Y:S01]  /*7a60*/  FADD.FTZ R12, R112, R103 ;  /* 0x00000067700c7221 */ /* 0x000fe20000010000 */
[----:B------:R-:W-:Y:S01]  /*7a70*/  F2FP.BF16.F32.PACK_AB R112, R113, R112 ;  /* 0x000000707170723e */ /* 0x000fe200000010ff */
[-C--:B------:R-:W-:Y:S01]  /*7a80*/  FMUL.FTZ R68, R68, R5.reuse ;  /* 0x0000000544447220 */ /* 0x080fe20000410000 */
[----:B------:R-:W-:Y:S01]  /*7a90*/  FMUL.FTZ R69, R69, R5 ;  /* 0x0000000545457220 */ /* 0x000fe20000410000 */
[-C--:B------:R-:W-:Y:S01]  /*7aa0*/  FMUL.FTZ R26, R26, R125.reuse ;  /* 0x0000007d1a1a7220 */ /* 0x080fe20000410000 */
[-C--:B------:R-:W-:Y:S01]  /*7ab0*/  FMUL.FTZ R27, R27, R125.reuse ;  /* 0x0000007d1b1b7220 */ /* 0x080fe20000410000 */
[-C--:B------:R-:W-:Y:S01]  /*7ac0*/  FMUL.FTZ R30, R30, R125.reuse ;  /* 0x0000007d1e1e7220 */ /* 0x080fe20000410000 */
[----:B---3--:R-:W-:Y:S01]  /*7ad0*/  F2FP.BF16.F32.PACK_AB R8, R15, R14 ;  /* 0x0000000e0f08723e */ /* 0x008fe200000010ff */
        /* <DEDUP_REMOVED lines=11> */
[----:B------:R3:W1:Y:S01]  /*7b90*/  MUFU.EX2 R20, R90 ;  /* 0x0000005a00147308 */ /* 0x0006620000000800 */
[----:B------:R-:W-:Y:S01]  /*7ba0*/  FADD.FTZ R15, R118, R15 ;  /* 0x0000000f760f7221 */ /* 0x000fe20000010000 */
[----:B------:R-:W-:Y:S01]  /*7bb0*/  FADD.FTZ R22, R104, R21 ;  /* 0x0000001568167221 */ /* 0x000fe20000010000 */
[----:B------:R-:W-:Y:S01]  /*7bc0*/  F2FP.BF16.F32.PACK_AB R11, R135, R131 ;  /* 0x00000083870b723e */ /* 0x000fe200000010ff */
[-C--:B------:R-:W-:Y:S01]  /*7bd0*/  FMUL.FTZ R35, R35, R125.reuse ;  /* 0x0000007d23237220 */ /* 0x080fe20000410000 */
[----:B--2---:R-:W-:Y:S01]  /*7be0*/  FADD.FTZ R102, R106, R15 ;  /* 0x0000000f6a667221 */ /* 0x004fe20000010000 */
[----:B------:R-:W-:Y:S01]  /*7bf0*/  FADD.FTZ R21, R105, R22 ;  /* 0x0000001669157221 */ /* 0x000fe20000010000 */
[----:B------:R-:W-:Y:S01]  /*7c00*/  F2FP.BF16.F32.PACK_AB R13, R134, R122 ;  /* 0x0000007a860d723e */ /* 0x000fe200000010ff */
[----:B------:R2:W-:Y:S01]  /*7c10*/  STSM.16.M88.4 [R2+0x25b00], R8 ;  /* 0x025b000802007844 */ /* 0x0005e20000000200 */
[----:B------:R-:W-:Y:S01]  /*7c20*/  FADD.FTZ R23, R111, R102 ;  /* 0x000000666f177221 */ /* 0x000fe20000010000 */
[----:B------:R-:W-:Y:S01]  /*7c30*/  FADD.FTZ R22, R108, R21 ;  /* 0x000000156c167221 */ /* 0x000fe20000010000 */
[----:B------:R-:W-:Y:S01]  /*7c40*/  F2FP.BF16.F32.PACK_AB R14, R121, R120 ;  /* 0x00000078790e723e */ /* 0x000fe200000010ff */
[----:B------:R-:W-:Y:S01]  /*7c50*/  FMUL.FTZ R38, R38, R125 ;  /* 0x0000007d26267220 */ /* 0x000fe20000410000 */
[----:B---3--:R-:W-:Y:S01]  /*7c60*/  FADD.FTZ R90, R110, R23 ;  /* 0x000000176e5a7221 */ /* 0x008fe20000010000 */
[----:B------:R-:W-:Y:S01]  /*7c70*/  FADD.FTZ R21, R109, R22 ;  /* 0x000000166d157221 */ /* 0x000fe20000010000 */
[----:B------:R-:W-:Y:S01]  /*7c80*/  F2FP.BF16.F32.PACK_AB R15, R126, R123 ;  /* 0x0000007b7e0f723e */ /* 0x000fe200000010ff */
[-C--:B------:R-:W-:Y:S01]  /*7c90*/  FMUL.FTZ R39, R39, R125.reuse ;  /* 0x0000007d27277220 */ /* 0x080fe20000410000 */
[----:B------:R-:W-:Y:S01]  /*7ca0*/  FADD.FTZ R23, R107, R90 ;  /* 0x0000005a6b177221 */ /* 0x000fe20000010000 */
[----:B------:R-:W-:Y:S01]  /*7cb0*/  FADD.FTZ R22, R96, R21 ;  /* 0x0000001560167221 */ /* 0x000fe20000010000 */
[C---:B------:R-:W-:Y:S01]  /*7cc0*/  F2FP.BF16.F32.PACK_AB R96, R97.reuse, R96 ;  /* 0x000000606160723e */ /* 0x040fe200000010ff */
[----:B------:R3:W-:Y:S01]  /*7cd0*/  STSM.16.M88.4 [R2+0x27300], R12 ;  /* 0x0273000c02007844 */ /* 0x0007e20000000200 */
        /* <DEDUP_REMOVED lines=8> */
[----:B-----5:R-:W-:Y:S01]  /*7d60*/  FADD.FTZ R21, R99, R22 ;  /* 0x0000001663157221 */ /* 0x020fe20000010000 */
[----:B--2---:R-:W-:Y:S01]  /*7d70*/  FADD.FTZ R9, R101, R90 ;  /* 0x0000005a65097221 */ /* 0x004fe20000010000 */
[----:B------:R-:W-:Y:S01]  /*7d80*/  F2FP.BF16.F32.PACK_AB R104, R105, R104 ;  /* 0x000000686968723e */ /* 0x000fe200000010ff */
[----:B------:R-:W-:Y:S01]  /*7d90*/  FMUL.FTZ R46, R46, R125 ;  /* 0x0000007d2e2e7220 */ /* 0x000fe20000410000 */
[----:B------:R-:W-:Y:S01]  /*7da0*/  FADD.FTZ R8, R82, R21 ;  /* 0x0000001552087221 */ /* 0x000fe20000010000 */
[----:B------:R-:W-:Y:S01]  /*7db0*/  FADD.FTZ R10, R88, R9 ;  /* 0x00000009580a7221 */ /* 0x000fe20000010000 */
[----:B------:R-:W-:Y:S01]  /*7dc0*/  F2FP.BF16.F32.PACK_AB R88, R89, R88 ;  /* 0x000000585958723e */ /* 0x000fe200000010ff */
[----:B---3--:R-:W2:Y:S01]  /*7dd0*/  MUFU.EX2 R12, R91 ;  /* 0x0000005b000c7308 */ /* 0x008ea20000000800 */
[----:B-1----:R-:W-:Y:S01]  /*7de0*/  FADD.FTZ R9, R7, R8 ;  /* 0x0000000807097221 */ /* 0x002fe20000010000 */
[----:B------:R-:W-:Y:S01]  /*7df0*/  FADD.FTZ R11, R89, R10 ;  /* 0x0000000a590b7221 */ /* 0x000fe20000010000 */
[C---:B------:R-:W-:Y:S01]  /*7e00*/  F2FP.BF16.F32.PACK_AB R89, R74.reuse, R7 ;  /* 0x000000074a59723e */ /* 0x040fe200000010ff */
        /* <DEDUP_REMOVED lines=12> */
[----:B------:R3:W-:Y:S01]  /*7ed0*/  STSM.16.M88.4 [R2+0x28b00], R112 ;  /* 0x028b007002007844 */ /* 0x0007e20000000200 */
        /* <DEDUP_REMOVED lines=16> */
[----:B--2---:R-:W-:Y:S01]  /*7fe0*/  FADD.FTZ R7, R12, R7 ;  /* 0x000000070c077221 */ /* 0x004fe20000010000 */
[----:B------:R-:W-:Y:S01]  /*7ff0*/  F2FP.BF16.F32.PACK_AB R80, R81, R80 ;  /* 0x000000505150723e */ /* 0x000fe200000010ff */
[----:B------:R-:W-:Y:S01]  /*8000*/  FADD.FTZ R9, R73, R6 ;  /* 0x0000000649097221 */ /* 0x000fe20000010000 */
[----:B------:R-:W-:Y:S01]  /*8010*/  F2FP.BF16.F32.PACK_AB R90, R93, R92 ;  /* 0x0000005c5d5a723e */ /* 0x000fe200000010ff */
[----:B------:R-:W-:Y:S01]  /*8020*/  FADD.FTZ R7, R75, R7 ;  /* 0x000000074b077221 */ /* 0x000fe20000010000 */
[----:B------:R-:W-:Y:S01]  /*8030*/  F2FP.BF16.F32.PACK_AB R91, R95, R94 ;  /* 0x0000005e5f5b723e */ /* 0x000fe200000010ff */
[----:B------:R3:W-:Y:S01]  /*8040*/  STSM.16.M88.4 [R2+0x2bb00], R96 ;  /* 0x02bb006002007844 */ /* 0x0007e20000000200 */
[----:B------:R-:W-:Y:S01]  /*8050*/  F2FP.BF16.F32.PACK_AB R81, R83, R20 ;  /* 0x000000145351723e */ /* 0x000fe200000010ff */
[----:B------:R-:W-:Y:S01]  /*8060*/  FADD.FTZ R6, R124, R9 ;  /* 0x000000097c067221 */ /* 0x000fe20000010000 */
[----:B------:R-:W-:Y:S01]  /*8070*/  F2FP.BF16.F32.PACK_AB R72, R73, R72 ;  /* 0x000000484948723e */ /* 0x000fe200000010ff */
[----:B------:R3:W-:Y:S01]  /*8080*/  STSM.16.M88.4 [R2+0x2d300], R88 ;  /* 0x02d3005802007844 */ /* 0x0007e20000000200 */
[----:B------:R-:W-:Y:S01]  /*8090*/  F2FP.BF16.F32.PACK_AB R82, R85, R84 ;  /* 0x000000545552723e */ /* 0x000fe200000010ff */
[----:B------:R-:W-:Y:S01]  /*80a0*/  FADD.FTZ R7, R78, R7 ;  /* 0x000000074e077221 */ /* 0x000fe20000010000 */
[----:B------:R-:W-:Y:S01]  /*80b0*/  F2FP.BF16.F32.PACK_AB R83, R87, R86 ;  /* 0x000000565753723e */ /* 0x000fe200000010ff */
[----:B------:R-:W-:Y:S01]  /*80c0*/  FADD.FTZ R6, R77, R6 ;  /* 0x000000064d067221 */ /* 0x000fe20000010000 */
[----:B------:R-:W-:Y:S01]  /*80d0*/  F2FP.BF16.F32.PACK_AB R73, R75, R12 ;  /* 0x0000000c4b49723e */ /* 0x000fe200000010ff */
[----:B------:R-:W-:Y:S01]  /*80e0*/  FADD.FTZ R7, R79, R7 ;  /* 0x000000074f077221 */ /* 0x000fe20000010000 */
[----:B------:R-:W-:Y:S01]  /*80f0*/  F2FP.BF16.F32.PACK_AB R74, R77, R124 ;  /* 0x0000007c4d4a723e */ /* 0x000fe200000010ff */
[----:B------:R3:W-:Y:S01]  /*8100*/  STSM.16.M88.4 [R2+0x2eb00], R80 ;  /* 0x02eb005002007844 */ /* 0x0007e20000000200 */
[----:B------:R-:W-:Y:S01]  /*8110*/  F2FP.BF16.F32.PACK_AB R75, R79, R78 ;  /* 0x0000004e4f4b723e */ /* 0x000fe200000010ff */
[-C--:B------:R-:W-:Y:S01]  /*8120*/  FMUL.FTZ R59, R59, R125.reuse ;  /* 0x0000007d3b3b7220 */ /* 0x080fe20000410000 */
[-C--:B------:R-:W-:Y:S01]  /*8130*/  FMUL.FTZ R62, R62, R125.reuse ;  /* 0x0000007d3e3e7220 */ /* 0x080fe20000410000 */
[-C--:B------:R-:W-:Y:S01]  /*8140*/  FMUL.FTZ R63, R63, R125.reuse ;  /* 0x0000007d3f3f7220 */ /* 0x080fe20000410000 */
[-C--:B------:R-:W-:Y:S01]  /*8150*/  FMUL.FTZ R66, R66, R125.reuse ;  /* 0x0000007d42427220 */ /* 0x080fe20000410000 */
[----:B------:R3:W-:Y:S01]  /*8160*/  STSM.16.M88.4 [R2+0x30300], R72 ;  /* 0x0303004802007844 */ /* 0x0007e20000000200 */
[-C--:B------:R-:W-:Y:S01]  /*8170*/  FMUL.FTZ R67, R67, R125.reuse ;  /* 0x0000007d43437220 */ /* 0x080fe20000410000 */
[-C--:B------:R-:W-:Y:S01]  /*8180*/  FMUL.FTZ R70, R70, R125.reuse ;  /* 0x0000007d46467220 */ /* 0x080fe20000410000 */
[----:B------:R-:W-:Y:S01]  /*8190*/  FMUL.FTZ R71, R71, R125 ;  /* 0x0000007d47477220 */ /* 0x000fe20000410000 */
[----:B------:R-:W-:Y:S01]  /*81a0*/  @!PT LDS RZ, [RZ] ;  /* 0x00000000fffff984 */ /* 0x000fe20000000800 */
[----:B------:R-:W-:Y:S01]  /*81b0*/  @!PT LDS RZ, [RZ] ;  /* 0x00000000fffff984 */ /* 0x000fe20000000800 */
[----:B------:R-:W-:Y:S01]  /*81c0*/  @!PT LDS RZ, [RZ] ;  /* 0x00000000fffff984 */ /* 0x000fe20000000800 */
[----:B------:R-:W-:Y:S01]  /*81d0*/  @!PT LDS RZ, [RZ] ;  /* 0x00000000fffff984 */ /* 0x000fe20000000800 */
[----:B------:R1:W-:Y:S06]  /*81e0*/  MEMBAR.ALL.CTA ;  /* 0x0000000000007992 */ /* 0x0003ec0000008000 */
[----:B-1----:R-:W1:Y:S01]  /*81f0*/  FENCE.VIEW.ASYNC.S ;  /* 0x00000000000073c6 */ /* 0x002e620000000000 */
[----:B------:R-:W-:-:S02]  /*8200*/  IMAD.MOV.U32 R8, RZ, RZ, R76 ;  /* 0x000000ffff087224 */ /* 0x000fc400078e004c */
[----:B------:R-:W-:Y:S01]  /*8210*/  IMAD.MOV.U32 R5, RZ, RZ, R0 ;  /* 0x000000ffff057224 */ /* 0x000fe200078e0000 */
[----:B-1----:R-:W-:Y:S01]  /*8220*/  NOP ;  /* 0x0000000000007918 */ /* 0x002fe20000000000 */
[----:B------:R-:W-:Y:S05]  /*8230*/  @P2 BRA `(.L_x_8278) ;  /* 0xffffffc800402947 */ /* 0x000fea000383ffff */
.L_x_8269:
[----:B------:R-:W-:Y:S06]  /*8240*/  BAR.ARV 0x8, 0x1a0 ;  /* 0x0206800000007b1d */ /* 0x000fec0000002000 */
[----:B------:R-:W-:Y:S05]  /*8250*/  @!P0 BRA `(.L_x_8279) ;  /* 0x0000000000048947 */ /* 0x000fea0003800000 */
[----:B------:R-:W-:Y:S01]  /*8260*/  BPT.TRAP 0x1 ;  /* 0x000000040000795c */ /* 0x000fe20000300000 */
.L_x_8279:
[----:B------:R-:W-:Y:S01]  /*8270*/  ULEA UR12, UR38, UR39, 0x3 ;  /* 0x00000027260c7291 */ /* 0x000fe2000f8e183f */
[----:B------:R-:W-:-:S05]  /*8280*/  IMAD.U32 R4, RZ, RZ, UR60 ;  /* 0x0000003cff047e24 */ /* 0x000fca000f8e00ff */
[----:B------:R-:W-:-:S04]  /*8290*/  SHF.L.U32 R4, R4, 0x1f, RZ ;  /* 0x0000001f04047819 */ /* 0x000fc800000006ff */
[----:B------:R2:W4:Y:S01]  /*82a0*/  SYNCS.PHASECHK.TRANS64.TRYWAIT P2, [UR12+0x31c50], R4 ;  /* 0x031c5004ff0075a7 */ /* 0x000522000804014c */
[----:B------:R-:W-:Y:S05]  /*82b0*/  @!P0 BRA `(.L_x_8280) ;  /* 0x0000000000048947 */ /* 0x000fea0003800000 */
[----:B------:R-:W-:Y:S01]  /*82c0*/  BPT.TRAP 0x1 ;  /* 0x000000040000795c */ /* 0x000fe20000300000 */
.L_x_8280:
[----:B----4-:R-:W-:Y:S05]  /*82d0*/  @P2 BRA `(.L_x_8281) ;  /* 0x0000000000082947 */ /* 0x010fea0003800000 */
[----:B------:R-:W4:Y:S02]  /*82e0*/  SYNCS.PHASECHK.TRANS64.TRYWAIT P0, [UR12+0x31c50], R4 ;  /* 0x031c5004ff0075a7 */ /* 0x000f24000800014c */
[----:B----4-:R-:W-:Y:S05]  /*82f0*/  @!P0 BRA `(.L_x_8282) ;  /* 0x0000004000748947 */ /* 0x010fea0003800000 */
.L_x_8281:
[----:B------:R-:W-:Y:S01]  /*8300*/  UIADD3 UR4, UR39, 0x200, URZ ;  /* 0x0000020027047890 */ /* 0x000fe2000fffe03f */
[----:B------:R-:W-:Y:S01]  /*8310*/  WARPGROUP.ARRIVE ;  /* 0x00000000000079c5 */ /* 0x000fe20000000000 */
[----:B------:R-:W-:Y:S01]  /*8320*/  UMOV UR5, 0xc0000010 ;  /* 0xc000001000057882 */ /* 0x000fe20000000000 */
[----:B------:R-:W-:Y:S01]  /*8330*/  UMOV UR7, 0x80000020 ;  /* 0x8000002000077882 */ /* 0x000fe20000000000 */
[----:B------:R-:W-:Y:S01]  /*8340*/  USHF.R.U32.HI UR4, URZ, 0x4, UR4 ;  /* 0x000000043f047899 */ /* 0x000fe20008011604 */
[----:B----4-:R-:W4:Y:S01]  /*8350*/  SHFL.BFLY PT, R5, R6, 0x2, 0x1f ;  /* 0x0c401f0006057f89 */ /* 0x010f2200000e0000 */
[----:B------:R-:W-:Y:S01]  /*8360*/  UMOV UR9, 0xc0000010 ;  /* 0xc000001000097882 */ /* 0x000fe20000000000 */
[----:B------:R-:W-:Y:S01]  /*8370*/  UMOV UR11, 0x80000020 ;  /* 0x80000020000b7882 */ /* 0x000fe20000000000 */
[----:B------:R-:W-:Y:S01]  /*8380*/  ULOP3.LUT UR4, UR4, 0x3fff, URZ, 0xc0, !UPT ;  /* 0x00003fff04047892 */ /* 0x000fe2000f8ec03f */
[----:B------:R-:W5:Y:S01]  /*8390*/  SHFL.BFLY PT, R10, R7, 0x2, 0x1f ;  /* 0x0c401f00070a7f89 */ /* 0x000f6200000e0000 */
[C---:B------:R-:W-:Y:S01]  /*83a0*/  IADD3 R9, P6, R16.reuse, 0x20, RZ ;  /* 0x0000002010097810 */ /* 0x040fe20007fde0ff */
[----:B------:R-:W-:Y:S01]  /*83b0*/  UIADD3 UR35, -UR36, URZ, URZ ;  /* 0x0000003f24237290 */ /* 0x000fe2000fffe13f */
[----:B---3--:R-:W-:Y:S01]  /*83c0*/  LOP3.LUT R73, R16, 0x180, RZ, 0xc0, !PT ;  /* 0x0000018010497812 */ /* 0x008fe200078ec0ff */
[----:B------:R-:W-:Y:S01]  /*83d0*/  ULOP3.LUT UR6, UR4, 0x2400000, URZ, 0xfc, !UPT ;  /* 0x0240000004067892 */ /* 0x000fe2000f8efc3f */
[----:B------:R-:W-:Y:S01]  /*83e0*/  LOP3.LUT R8, R9, 0x180, RZ, 0xc0, !PT ;  /* 0x0000018009087812 */ /* 0x000fe200078ec0ff */
[----:B------:R-:W-:Y:S01]  /*83f0*/  ULOP3.LUT UR4, UR61, 0x10000, URZ, 0xfc, !UPT ;  /* 0x000100003d047892 */ /* 0x000fe2000f8efc3f */
[----:B------:R-:W-:Y:S01]  /*8400*/  SHF.R.U64 R73, R73, 0x3, RZ ;  /* 0x0000000349497819 */ /* 0x000fe200000012ff */
[----:B------:R-:W-:Y:S01]  /*8410*/  UIMAD UR6, UR38, 0x6c0, UR6 ;  /* 0x000006c0260678a4 */ /* 0x000fe2000f8e0206 */
[----:B------:R-:W-:Y:S01]  /*8420*/  SHF.R.U64 R8, R8, 0x3, RZ ;  /* 0x0000000308087819 */ /* 0x000fe200000012ff */
[----:B------:R-:W-:Y:S01]  /*8430*/  UIADD3 UR8, UR4, 0x180, URZ ;  /* 0x0000018004087890 */ /* 0x000fe2000fffe03f */
[----:B------:R-:W-:Y:S01]  /*8440*/  LOP3.LUT R72, R73, R16, RZ, 0x3c, !PT ;  /* 0x0000001049487212 */ /* 0x000fe200078e3cff */
[----:B------:R-:W-:Y:S01]  /*8450*/  UIADD3 UR10, UR6, 0x40, URZ ;  /* 0x00000040060a7890 */ /* 0x000fe2000fffe03f */
[----:B------:R-:W-:Y:S01]  /*8460*/  LOP3.LUT R8, R8, R9, RZ, 0x3c, !PT ;  /* 0x0000000908087212 */ /* 0x000fe200078e3cff */
[--C-:B------:R-:W-:Y:S01]  /*8470*/  IMAD.MOV.U32 R73, RZ, RZ, R17.reuse ;  /* 0x000000ffff497224 */ /* 0x100fe200078e0011 */
[----:B------:R-:W-:Y:S01]  /*8480*/  IADD3 R21, P4, R16, 0x3020, RZ ;  /* 0x0000302010157810 */ /* 0x000fe20007f9e0ff */
[----:B------:R-:W-:Y:S01]  /*8490*/  IMAD.X R9, RZ, RZ, R17, P6 ;  /* 0x000000ffff097224 */ /* 0x000fe200030e0611 */
[----:B------:R-:W-:Y:S01]  /*84a0*/  HGMMA.64x96x16.F32.BF16 R24, gdesc[UR4].tnspB, R24, gsb0 ;  /* 0x41600000041879f0 */ /* 0x000fe20008001818 */
[----:B------:R-:W-:Y:S01]  /*84b0*/  UMOV UR5, 0xc0000010 ;  /* 0xc000001000057882 */ /* 0x000fe20000000000 */
[----:B------:R-:W-:Y:S01]  /*84c0*/  UMOV UR7, 0x80000020 ;  /* 0x8000002000077882 */ /* 0x000fe20000000000 */
[----:B----4-:R-:W-:Y:S01]  /*84d0*/  FADD.FTZ R5, R5, R6 ;  /* 0x0000000605057221 */ /* 0x010fe20000010000 */
[----:B------:R-:W-:Y:S01]  /*84e0*/  MOV R72, R72 ;  /* 0x0000004800487202 */ /* 0x000fe20000000f00 */
[----:B------:R-:W-:Y:S01]  /*84f0*/  IMAD.MOV.U32 R22, RZ, RZ, -0x800000 ;  /* 0xff800000ff167424 */ /* 0x000fe200078e00ff */
[----:B------:R-:W-:Y:S01]  /*8500*/  MOV R73, R8 ;  /* 0x0000000800497202 */ /* 0x000fe20000000f00 */
[----:B-----5:R-:W-:Y:S01]  /*8510*/  FADD.FTZ R10, R10, R7 ;  /* 0x000000070a0a7221 */ /* 0x020fe20000010000 */
[----:B--2---:R-:W2:Y:S01]  /*8520*/  SHFL.BFLY PT, R4, R5, 0x1, 0x1f ;  /* 0x0c201f0005047f89 */ /* 0x004ea200000e0000 */
[----:B------:R-:W-:Y:S01]  /*8530*/  IADD3 R7, P3, R16, 0x6000, RZ ;  /* 0x0000600010077810 */ /* 0x000fe20007f7e0ff */
[----:B------:R-:W-:Y:S01]  /*8540*/  IMAD.MOV.U32 R8, RZ, RZ, RZ ;  /* 0x000000ffff087224 */ /* 0x000fe200078e00ff */
[----:B------:R-:W-:-:S02]  /*8550*/  LOP3.LUT R20, R21, 0x180, RZ, 0xc0, !PT ;  /* 0x0000018015147812 */ /* 0x000fc400078ec0ff */
[----:B------:R-:W-:Y:S02]  /*8560*/  LOP3.LUT R6, R7, 0x180, RZ, 0xc0, !PT ;  /* 0x0000018007067812 */ /* 0x000fe400078ec0ff */
[----:B------:R-:W-:Y:S02]  /*8570*/  R2UR UR14, R147 ;  /* 0x00000000930e72ca */ /* 0x000fe400000e0000 */
[----:B------:R-:W-:Y:S02]  /*8580*/  SHF.R.U64 R20, R20, 0x3, RZ ;  /* 0x0000000314147819 */ /* 0x000fe400000012ff */
[----:B------:R-:W-:Y:S02]  /*8590*/  SHF.R.U64 R6, R6, 0x3, RZ ;  /* 0x0000000306067819 */ /* 0x000fe400000012ff */
[----:B------:R-:W-:Y:S01]  /*85a0*/  LOP3.LUT R20, R20, R21, RZ, 0x3c, !PT ;  /* 0x0000001514147212 */ /* 0x000fe200078e3cff */
[--C-:B------:R-:W-:Y:S01]  /*85b0*/  IMAD.X R21, RZ, RZ, R17.reuse, P4 ;  /* 0x000000ffff157224 */ /* 0x100fe200020e0611 */
[----:B------:R-:W-:Y:S01]  /*85c0*/  LOP3.LUT R6, R6, R7, RZ, 0x3c, !PT ;  /* 0x0000000706067212 */ /* 0x000fe200078e3cff */
[----:B------:R-:W-:Y:S01]  /*85d0*/  IMAD.X R7, RZ, RZ, R17, P3 ;  /* 0x000000ffff077224 */ /* 0x000fe200018e0611 */
[----:B------:R-:W-:-:S02]  /*85e0*/  R2UR UR13, R146 ;  /* 0x00000000920d72ca */ /* 0x000fc400000e0000 */
[C---:B------:R-:W-:Y:S01]  /*85f0*/  IADD3 R11, P0, R16.reuse, 0x6020, RZ ;  /* 0x00006020100b7810 */ /* 0x040fe20007f1e0ff */
[----:B------:R-:W-:Y:S01]  /*8600*/  UIADD3 UR34, -UR14, URZ, URZ ;  /* 0x0000003f0e227290 */ /* 0x000fe2000fffe13f */
[----:B------:R-:W-:Y:S02]  /*8610*/  MOV R20, R20 ;  /* 0x0000001400147202 */ /* 0x000fe40000000f00 */
[----:B------:R-:W-:Y:S01]  /*8620*/  MOV R21, R6 ;  /* 0x0000000600157202 */ /* 0x000fe20000000f00 */
[----:B--2---:R-:W-:Y:S01]  /*8630*/  FADD.FTZ R12, R5, R4 ;  /* 0x00000004050c7221 */ /* 0x004fe20000010000 */
[----:B------:R-:W-:Y:S01]  /*8640*/  LOP3.LUT R4, R11, 0x180, RZ, 0xc0, !PT ;  /* 0x000001800b047812 */ /* 0x000fe200078ec0ff */
[----:B------:R-:W2:Y:S01]  /*8650*/  SHFL.BFLY PT, R5, R10, 0x1, 0x1f ;  /* 0x0c201f000a057f89 */ /* 0x000ea200000e0000 */
[----:B------:R-:W-:Y:S02]  /*8660*/  IADD3 R75, P5, R16, 0x3000, RZ ;  /* 0x00003000104b7810 */ /* 0x000fe40007fbe0ff */
[----:B------:R-:W-:-:S02]  /*8670*/  FSETP.NE.FTZ.AND P2, PT, R12, RZ, PT ;  /* 0x000000ff0c00720b */ /* 0x000fc40003f55000 */
[----:B------:R-:W-:Y:S02]  /*8680*/  SHF.R.U64 R4, R4, 0x3, RZ ;  /* 0x0000000304047819 */ /* 0x000fe400000012ff */
[----:B------:R-:W-:Y:S02]  /*8690*/  LOP3.LUT R74, R75, 0x180, RZ, 0xc0, !PT ;  /* 0x000001804b4a7812 */ /* 0x000fe400078ec0ff */
[----:B------:R-:W-:Y:S02]  /*86a0*/  LOP3.LUT R4, R4, R11, RZ, 0x3c, !PT ;  /* 0x0000000b04047212 */ /* 0x000fe400078e3cff */
[----:B------:R-:W-:-:S04]  /*86b0*/  SHF.R.U64 R74, R74, 0x3, RZ ;  /* 0x000000034a4a7819 */ /* 0x000fc800000012ff */
[----:B------:R-:W-:Y:S01]  /*86c0*/  LOP3.LUT R74, R74, R75, RZ, 0x3c, !PT ;  /* 0x0000004b4a4a7212 */ /* 0x000fe200078e3cff */
[----:B------:R-:W3:Y:S01]  /*86d0*/  @P2 MUFU.LG2 R9, R12 ;  /* 0x0000000c00092308 */ /* 0x000ee20000000c00 */
[----:B------:R-:W-:Y:S01]  /*86e0*/  @P2 FMUL.FTZ R7, R3, 0.69314718246459960938 ;  /* 0x3f31721803072820 */ /* 0x000fe20000410000 */
[----:B------:R-:W-:-:S05]  /*86f0*/  IMAD.X R75, RZ, RZ, R17, P5 ;  /* 0x000000ffff4b7224 */ /* 0x000fca00028e0611 */
[----:B------:R-:W-:Y:S01]  /*8700*/  MOV R74, R74 ;  /* 0x0000004a004a7202 */ /* 0x000fe20000000f00 */
[----:B--2---:R-:W-:Y:S01]  /*8710*/  FADD.FTZ R13, R10, R5 ;  /* 0x000000050a0d7221 */ /* 0x004fe20000010000 */
[----:B------:R2:W-:Y:S01]  /*8720*/  @P2 MUFU.RCP R8, R12 ;  /* 0x0000000c00082308 */ /* 0x0005e20000001000 */
[----:B------:R-:W-:Y:S02]  /*8730*/  IMAD.MOV.U32 R10, RZ, RZ, RZ ;  /* 0x000000ffff0a7224 */ /* 0x000fe400078e00ff */
[----:B------:R-:W-:Y:S01]  /*8740*/  IMAD.X R5, RZ, RZ, R17, P0 ;  /* 0x000000ffff057224 */ /* 0x000fe200000e0611 */
[----:B------:R-:W-:Y:S02]  /*8750*/  FSETP.NE.FTZ.AND P4, PT, R13, RZ, PT ;  /* 0x000000ff0d00720b */ /* 0x000fe40003f95000 */
[----:B------:R-:W-:Y:S01]  /*8760*/  LOP3.LUT P0, RZ, R145, 0x3, RZ, 0xc0, !PT ;  /* 0x0000000391ff7812 */ /* 0x000fe2000780c0ff */
[----:B---3--:R-:W-:Y:S01]  /*8770*/  @P2 FMUL.FTZ R6, R9, 0.69314718246459960938 ;  /* 0x3f31721809062820 */ /* 0x008fe20000410000 */
[----:B--2---:R-:W-:Y:S01]  /*8780*/  IMAD.U32 R12, RZ, RZ, UR12 ;  /* 0x0000000cff0c7e24 */ /* 0x004fe2000f8e00ff */
[----:B------:R-:W-:-:S02]  /*8790*/  MOV R23, R4 ;  /* 0x0000000400177202 */ /* 0x000fc40000000f00 */
[----:B------:R-:W-:Y:S01]  /*87a0*/  @P2 FFMA.FTZ R22, R7, R0, R6 ;  /* 0x0000000007162223 */ /* 0x000fe20000010006 */
[----:B------:R-:W-:Y:S01]  /*87b0*/  @!P1 VIADD R12, R12, 0x31c60 ;  /* 0x00031c600c0c9836 */ /* 0x000fe20000000000 */
[----:B------:R-:W2:Y:S04]  /*87c0*/  LDC.64 R6, c[0x0][0xb78] ;  /* 0x0002de00ff067b82 */ /* 0x000ea80000000a00 */
[----:B------:R-:W3:Y:S01]  /*87d0*/  @P4 MUFU.LG2 R11, R13 ;  /* 0x0000000d000b4308 */ /* 0x000ee20000000c00 */
[----:B------:R-:W-:Y:S01]  /*87e0*/  @!P1 PRMT R12, RZ, 0x654, R12 ;  /* 0x00000654ff0c9816 */ /* 0x000fe2000000000c */
[----:B------:R-:W-:-:S06]  /*87f0*/  @P4 FMUL.FTZ R14, R3, 0.69314718246459960938 ;  /* 0x3f317218030e4820 */ /* 0x000fcc0000410000 */
[----:B------:R4:W5:Y:S01]  /*8800*/  @P4 MUFU.RCP R10, R13 ;  /* 0x0000000d000a4308 */ /* 0x0009620000001000 */
[----:B---3--:R-:W-:Y:S01]  /*8810*/  @P4 FMUL.FTZ R11, R11, 0.69314718246459960938 ;  /* 0x3f3172180b0b4820 */ /* 0x008fe20000410000 */
[----:B------:R-:W-:Y:S02]  /*8820*/  WARPGROUP.DEPBAR.LE gsb0, 0x0 ;  /* 0x00008000000079c5 */ /* 0x000fe40000010000 */
[----:B------:R-:W-:-:S06]  /*8830*/  WARPGROUP.ARRIVE ;  /* 0x00000000000079c5 */ /* 0x000fcc0000000000 */
[----:B------:R-:W-:Y:S01]  /*8840*/  HGMMA.64x96x16.F32.BF16 R24, gdesc[UR8].tnspB, R24, gsb0 ;  /* 0x41600000081879f0 */ /* 0x000fe20008001818 */
[----:B------:R-:W-:Y:S02]  /*8850*/  UIADD3 UR8, UR4, 0x300, URZ ;  /* 0x0000030004087890 */ /* 0x000fe4000fffe03f */
[----:B------:R-:W-:Y:S01]  /*8860*/  UIADD3 UR10, UR6, 0x80, URZ ;  /* 0x00000080060a7890 */ /* 0x000fe2000fffe03f */
[----:B------:R-:W-:Y:S01]  /*8870*/  UMOV UR9, 0xc0000010 ;  /* 0xc000001000097882 */ /* 0x000fe20000000000 */
[----:B------:R-:W-:Y:S01]  /*8880*/  UMOV UR11, 0x80000020 ;  /* 0x80000020000b7882 */ /* 0x000fe20000000000 */
        /* <DEDUP_REMOVED lines=35> */
[----:B------:R-:W-:Y:S02]  /*8ac0*/  UIADD3 UR4, UR4, 0xc00, URZ ;  /* 0x00000c0004047890 */ /* 0x000fe4000fffe03f */
[----:B------:R-:W-:Y:S01]  /*8ad0*/  UIADD3 UR6, UR6, 0x200, URZ ;  /* 0x0000020006067890 */ /* 0x000fe2000fffe03f */
[----:B------:R-:W-:Y:S02]  /*8ae0*/  WARPGROUP.DEPBAR.LE gsb0, 0x0 ;  /* 0x00008000000079c5 */ /* 0x000fe40000010000 */
[----:B------:R-:W-:-:S06]  /*8af0*/  WARPGROUP.ARRIVE ;  /* 0x00000000000079c5 */ /* 0x000fcc0000000000 */
[----:B------:R-:W-:Y:S01]  /*8b00*/  HGMMA.64x96x16.F32.BF16 R24, gdesc[UR8].tnspB, R24, gsb0 ;  /* 0x41600000081879f0 */ /* 0x000fe20008001818 */
[----:B------:R-:W-:Y:S01]  /*8b10*/  ULDC.64 UR8, c[0x0][0xb70] ;  /* 0x0002dc0000087ab9 */ /* 0x000fe20000000a00 */
[----:B------:R-:W-:Y:S01]  /*8b20*/  R2UR UR10, R19 ;  /* 0x00000000130a72ca */ /* 0x000fe200000e0000 */
[----:B------:R-:W-:Y:S02]  /*8b30*/  IMAD.MOV.U32 R19, RZ, RZ, -0x800000 ;  /* 0xff800000ff137424 */ /* 0x000fe400078e00ff */
[----:B------:R-:W-:Y:S01]  /*8b40*/  @P4 FFMA.FTZ R19, R14, R76, R11 ;  /* 0x0000004c0e134223 */ /* 0x000fe2000001000b */
[----:B------:R-:W-:Y:S02]  /*8b50*/  WARPGROUP.DEPBAR.LE gsb0, 0x0 ;  /* 0x00008000000079c5 */ /* 0x000fe40000010000 */
[----:B------:R-:W-:-:S06]  /*8b60*/  WARPGROUP.ARRIVE ;  /* 0x00000000000079c5 */ /* 0x000fcc0000000000 */
[----:B------:R-:W-:Y:S01]  /*8b70*/  HGMMA.64x96x16.F32.BF16 R24, gdesc[UR4].tnspB, R24, gsb0 ;  /* 0x41600000041879f0 */ /* 0x000fe20008001818 */
[----:B------:R-:W-:Y:S01]  /*8b80*/  ULDC UR4, c[0x0][0xdb4] ;  /* 0x00036d0000047ab9 */ /* 0x000fe20000000800 */
[----:B------:R-:W-:Y:S01]  /*8b90*/  ULDC UR5, c[0x0][0xda8] ;  /* 0x00036a0000057ab9 */ /* 0x000fe20000000800 */
[----:B------:R-:W-:Y:S02]  /*8ba0*/  UIMAD UR35, UR4, UR35, UR14 ;  /* 0x00000023042372a4 */ /* 0x000fe4000f8e020e */
[----:B------:R-:W-:Y:S02]  /*8bb0*/  UIMAD UR34, UR5, UR34, UR13 ;  /* 0x00000022052272a4 */ /* 0x000fe4000f8e020d */
[----:B------:R-:W-:Y:S02]  /*8bc0*/  USHF.R.S32.HI UR4, URZ, 0x1f, UR35 ;  /* 0x0000001f3f047899 */ /* 0x000fe40008011423 */
[----:B------:R-:W-:Y:S02]  /*8bd0*/  UIMAD UR34, UR34, 0xc0, URZ ;  /* 0x000000c0222278a4 */ /* 0x000fe4000f8e023f */
[----:B------:R-:W-:-:S02]  /*8be0*/  UIMAD UR6, UR4, UR8, URZ ;  /* 0x00000008040672a4 */ /* 0x000fc4000f8e023f */
[----:B------:R-:W-:Y:S02]  /*8bf0*/  UIMAD.WIDE.U32 UR4, UR35, UR8, URZ ;  /* 0x00000008230472a5 */ /* 0x000fe4000f8e003f */
[----:B------:R-:W-:Y:S01]  /*8c00*/  UIMAD UR6, UR35, UR9, UR6 ;  /* 0x00000009230672a4 */ /* 0x000fe2000f8e0206 */
[----:B------:R-:W-:Y:S01]  /*8c10*/  VIADD R75, R150, UR34 ;  /* 0x00000022964b7c36 */ /* 0x000fe20008000000 */
[----:B------:R-:W-:Y:S01]  /*8c20*/  ULDC UR7, c[0x0][0xa88] ;  /* 0x0002a20000077ab9 */ /* 0x000fe20000000800 */
[----:B------:R-:W-:Y:S01]  /*8c30*/  ULDC.64 UR14, c[0x0][0x208] ;  /* 0x00008200000e7ab9 */ /* 0x000fe20000000a00 */
[----:B------:R-:W-:Y:S01]  /*8c40*/  IMAD.U32 R4, RZ, RZ, UR4 ;  /* 0x00000004ff047e24 */ /* 0x000fe2000f8e00ff */
[----:B------:R-:W-:Y:S02]  /*8c50*/  UIADD3 UR4, UR5, UR6, URZ ;  /* 0x0000000605047290 */ /* 0x000fe4000fffe03f */
[----:B------:R-:W-:Y:S02]  /*8c60*/  IMAD.U32 R5, RZ, RZ, UR5 ;  /* 0x00000005ff057e24 */ /* 0x000fe4000f8e00ff */
[----:B----4-:R-:W-:-:S02]  /*8c70*/  VIADD R13, R75, 0x8 ;  /* 0x000000084b0d7836 */ /* 0x010fc40000000000 */
[----:B------:R-:W-:Y:S01]  /*8c80*/  IMAD.U32 R5, RZ, RZ, UR4 ;  /* 0x00000004ff057e24 */ /* 0x000fe2000f8e00ff */
[----:B------:R-:W-:Y:S02]  /*8c90*/  USHF.R.S32.HI UR4, URZ, 0x1f, UR36 ;  /* 0x0000001f3f047899 */ /* 0x000fe40008011424 */
[----:B------:R-:W-:Y:S02]  /*8ca0*/  ISETP.GE.OR P3, PT, R13, UR7, P0 ;  /* 0x000000070d007c0c */ /* 0x000fe40008766670 */
[----:B------:R-:W-:Y:S01]  /*8cb0*/  ISETP.GE.OR P0, PT, R75, UR7, P0 ;  /* 0x000000074b007c0c */ /* 0x000fe20008706670 */
[----:B------:R-:W-:Y:S02]  /*8cc0*/  WARPGROUP.DEPBAR.LE gsb0, 0x0 ;  /* 0x00008000000079c5 */ /* 0x000fe40000010000 */
[----:B------:R3:W-:Y:S01]  /*8cd0*/  @!P1 SYNCS.ARRIVE.TRANS64.RED.A1T0 RZ, [R12+URZ], RZ ;  /* 0x000000ff0cff99a7 */ /* 0x0007e2000810043f */
[-C--:B------:R-:W-:Y:S01]  /*8ce0*/  FMUL.FTZ R15, R33, R8.reuse ;  /* 0x00000008210f7220 */ /* 0x080fe20000410000 */
[-C--:B------:R-:W-:Y:S01]  /*8cf0*/  FMUL.FTZ R3, R24, R8.reuse ;  /* 0x0000000818037220 */ /* 0x080fe20000410000 */
[-C--:B------:R-:W-:Y:S01]  /*8d00*/  FMUL.FTZ R33, R41, R8.reuse ;  /* 0x0000000829217220 */ /* 0x080fe20000410000 */
[----:B------:R-:W-:Y:S01]  /*8d10*/  FMUL.FTZ R41, R49, R8 ;  /* 0x0000000831297220 */ /* 0x000fe20000410000 */
[----:B--2---:R-:W-:-:S02]  /*8d20*/  IMAD R24, R6, UR4, RZ ;  /* 0x0000000406187c24 */ /* 0x004fc4000f8e02ff */
[----:B-----5:R-:W-:Y:S01]  /*8d30*/  FMUL.FTZ R13, R31, R10 ;  /* 0x0000000a1f0d7220 */ /* 0x020fe20000410000 */
[-C--:B------:R-:W-:Y:S01]  /*8d40*/  FMUL.FTZ R11, R29, R8.reuse ;  /* 0x000000081d0b7220 */ /* 0x080fe20000410000 */
        /* <DEDUP_REMOVED lines=21> */
[----:B------:R-:W-:Y:S01]  /*8ea0*/  FMUL.FTZ R65, R68, R8 ;  /* 0x0000000844417220 */ /* 0x000fe20000410000 */
[----:B------:R-:W-:-:S02]  /*8eb0*/  IMAD R54, R7, UR36, R24 ;  /* 0x0000002407367c24 */ /* 0x000fc4000f8e0218 */
[----:B------:R-:W-:Y:S01]  /*8ec0*/  FMUL.FTZ R8, R27, R10 ;  /* 0x0000000a1b087220 */ /* 0x000fe20000410000 */
[----:B------:R-:W-:-:S04]  /*8ed0*/  IMAD.WIDE.U32 R24, R6, UR36, R4 ;  /* 0x0000002406187c25 */ /* 0x000fc8000f8e0004 */
        /* <DEDUP_REMOVED lines=14> */
[----:B------:R-:W-:Y:S01]  /*8fc0*/  SHF.R.S32.HI R3, RZ, 0x1f, R75 ;  /* 0x0000001fff037819 */ /* 0x000fe2000001144b */
[----:B------:R-:W-:Y:S01]  /*8fd0*/  FMUL.FTZ R53, R59, R10 ;  /* 0x0000000a3b357220 */ /* 0x000fe20000410000 */
[----:B------:R-:W-:Y:S01]  /*8fe0*/  IADD3 R0, P1, R75, R24, RZ ;  /* 0x000000184b007210 */ /* 0x000fe20007f3e0ff */
[-C--:B------:R-:W-:Y:S01]  /*8ff0*/  FMUL.FTZ R55, R63, R10.reuse ;  /* 0x0000000a3f377220 */ /* 0x080fe20000410000 */
[-C--:B------:R-:W-:Y:S01]  /*9000*/  FMUL.FTZ R51, R67, R10.reuse ;  /* 0x0000000a43337220 */ /* 0x080fe20000410000 */
[-C--:B------:R-:W-:Y:S01]  /*9010*/  FMUL.FTZ R62, R66, R10.reuse ;  /* 0x0000000a423e7220 */ /* 0x080fe20000410000 */
[-C--:B------:R-:W-:Y:S01]  /*9020*/  FMUL.FTZ R63, R71, R10.reuse ;  /* 0x0000000a473f7220 */ /* 0x080fe20000410000 */
[----:B------:R-:W-:Y:S01]  /*9030*/  FMUL.FTZ R70, R70, R10 ;  /* 0x0000000a46467220 */ /* 0x000fe20000410000 */
[----:B------:R-:W-:Y:S01]  /*9040*/  F2FP.BF16.F32.PACK_AB R5, R8, R9 ;  /* 0x000000090805723e */ /* 0x000fe200000010ff */
[----:B------:R-:W-:Y:S01]  /*9050*/  ULDC.64 UR4, c[0x0][0xb40] ;  /* 0x0002d00000047ab9 */ /* 0x000fe20000000a00 */
[----:B------:R-:W-:-:S02]  /*9060*/  F2FP.BF16.F32.PACK_AB R6, R11, R12 ;  /* 0x0000000c0b06723e */ /* 0x000fc400000010ff */
[----:B------:R-:W-:Y:S01]  /*9070*/  F2FP.BF16.F32.PACK_AB R7, R13, R14 ;  /* 0x0000000e0d07723e */ /* 0x000fe200000010ff */
[----:B------:R-:W-:Y:S01]  /*9080*/  BAR.SYNC.DEFER_BLOCKING 0x1, 0x180 ;  /* 0x0046000000007b1d */ /* 0x000fe20000010000 */
        /* <DEDUP_REMOVED lines=8> */
[----:B------:R-:W-:Y:S02]  /*9110*/  IADD3.X R3, R3, R25, R54, P1, !PT ;  /* 0x0000001903037210 */ /* 0x000fe40000ffe436 */
[----:B------:R-:W-:Y:S02]  /*9120*/  F2FP.BF16.F32.PACK_AB R24, R41, R44 ;  /* 0x0000002c2918723e */ /* 0x000fe400000010ff */
[----:B------:R-:W-:-:S02]  /*9130*/  F2FP.BF16.F32.PACK_AB R25, R42, R43 ;  /* 0x0000002b2a19723e */ /* 0x000fc400000010ff */
[----:B------:R-:W-:Y:S01]  /*9140*/  F2FP.BF16.F32.PACK_AB R26, R45, R48 ;  /* 0x000000302d1a723e */ /* 0x000fe200000010ff */
[----:B------:R2:W-:Y:S01]  /*9150*/  STSM.16.M88.4 [R72], R4 ;  /* 0x0000000448007844 */ /* 0x0005e20000000200 */
[----:B------:R-:W-:Y:S02]  /*9160*/  F2FP.BF16.F32.PACK_AB R27, R46, R47 ;  /* 0x0000002f2e1b723e */ /* 0x000fe400000010ff */
[----:B------:R-:W-:Y:S01]  /*9170*/  F2FP.BF16.F32.PACK_AB R60, R60, R61 ;  /* 0x0000003d3c3c723e */ /* 0x000fe200000010ff */
[----:B------:R-:W-:Y:S01]  /*9180*/  STSM.16.M88.4 [R73], R8 ;  /* 0x0000000849007844 */ /* 0x000fe20000000200 */
[----:B------:R-:W-:Y:S02]  /*9190*/  F2FP.BF16.F32.PACK_AB R52, R49, R52 ;  /* 0x000000343134723e */ /* 0x000fe400000010ff */
[----:B------:R-:W-:Y:S01]  /*91a0*/  F2FP.BF16.F32.PACK_AB R53, R53, R50 ;  /* 0x000000323535723e */ /* 0x000fe200000010ff */
[----:B------:R-:W-:Y:S01]  /*91b0*/  STSM.16.M88.4 [R74], R12 ;  /* 0x0000000c4a007844 */ /* 0x000fe20000000200 */
[----:B------:R-:W-:-:S02]  /*91c0*/  F2FP.BF16.F32.PACK_AB R54, R56, R57 ;  /* 0x000000393836723e */ /* 0x000fc400000010ff */
[----:B------:R-:W-:Y:S01]  /*91d0*/  F2FP.BF16.F32.PACK_AB R55, R55, R58 ;  /* 0x0000003a3737723e */ /* 0x000fe200000010ff */
[----:B------:R-:W-:Y:S01]  /*91e0*/  STSM.16.M88.4 [R20], R24 ;  /* 0x0000001814007844 */ /* 0x000fe20000000200 */
[----:B------:R-:W-:Y:S02]  /*91f0*/  F2FP.BF16.F32.PACK_AB R61, R51, R62 ;  /* 0x0000003e333d723e */ /* 0x000fe400000010ff */
[----:B------:R-:W-:Y:S01]  /*9200*/  F2FP.BF16.F32.PACK_AB R62, R64, R65 ;  /* 0x00000041403e723e */ /* 0x000fe200000010ff */
[----:B------:R-:W-:Y:S01]  /*9210*/  STSM.16.M88.4 [R21], R52 ;  /* 0x0000003415007844 */ /* 0x000fe20000000200 */
[----:B------:R-:W-:Y:S02]  /*9220*/  F2FP.BF16.F32.PACK_AB R63, R63, R70 ;  /* 0x000000463f3f723e */ /* 0x000fe400000010ff */
[C---:B--2---:R-:W-:Y:S01]  /*9230*/  LEA R4, P1, R0.reuse, UR4, 0x2 ;  /* 0x0000000400047c11 */ /* 0x044fe2000f8210ff */
[----:B------:R-:W-:Y:S02]  /*9240*/  ULDC UR4, c[0x0][0xc] ;  /* 0x0000030000047ab9 */ /* 0x000fe40000000800 */
[----:B------:R-:W-:Y:S01]  /*9250*/  STSM.16.M88.4 [R23], R60 ;  /* 0x0000003c17007844 */ /* 0x000fe20000000200 */
[----:B------:R-:W-:Y:S01]  /*9260*/  LEA.HI.X R5, R0, UR5, R3, 0x2, P1 ;  /* 0x0000000500057c11 */ /* 0x000fe200088f1403 */
[----:B------:R-:W-:Y:S01]  /*9270*/  UIADD3 UR10, UR4, UR10, URZ ;  /* 0x0000000a040a7290 */ /* 0x000fe2000fffe03f */
[----:B------:R-:W-:Y:S01]  /*9280*/  @!PT LDS RZ, [RZ] ;  /* 0x00000000fffff984 */ /* 0x000fe20000000800 */
[----:B------:R-:W-:Y:S01]  /*9290*/  @!PT LDS RZ, [RZ] ;  /* 0x00000000fffff984 */ /* 0x000fe20000000800 */
[----:B------:R-:W-:Y:S01]  /*92a0*/  @!PT LDS RZ, [RZ] ;  /* 0x00000000fffff984 */ /* 0x000fe20000000800 */
[----:B------:R-:W-:Y:S01]  /*92b0*/  @!PT LDS RZ, [RZ] ;  /* 0x00000000fffff984 */ /* 0x000fe20000000800 */
[----:B------:R2:W-:Y:S06]  /*92c0*/  MEMBAR.ALL.CTA ;  /* 0x0000000000007992 */ /* 0x0005ec0000008000 */
[----:B--2---:R-:W2:Y:S04]  /*92d0*/  FENCE.VIEW.ASYNC.S ;  /* 0x00000000000073c6 */ /* 0x004ea80000000000 */
[----:B--2---:R-:W2:Y:S01]  /*92e0*/  SHFL.IDX PT, R0, R149, RZ, 0x1f ;  /* 0x00001fff95007589 */ /* 0x004ea200000e0000 */
[----:B------:R-:W-:Y:S06]  /*92f0*/  BAR.ARV 0x1, 0x1a0 ;  /* 0x0046800000007b1d */ /* 0x000fec0000002000 */
[----:B------:R-:W-:Y:S01]  /*9300*/  @!P0 STG.E desc[UR14][R4.64], R22 ;  /* 0x0000001604008986 */ /* 0x000fe2000c10190e */
[----:B--2---:R-:W-:-:S03]  /*9310*/  ISETP.NE.AND P0, PT, R0, 0xb, PT ;  /* 0x0000000b0000780c */ /* 0x004fc60003f05270 */
[----:B------:R2:W-:Y:S02]  /*9320*/  @!P3 STG.E desc[UR14][R4.64+0x20], R19 ;  /* 0x000020130400b986 */ /* 0x0005e4000c10190e */
[----:B--2---:R-:W-:-:S08]  /*9330*/  IMAD.U32 R19, RZ, RZ, UR10 ;  /* 0x0000000aff137e24 */ /* 0x004fd0000f8e00ff */
        /* <DEDUP_REMOVED lines=15> */
[----:B--2---:R-:W-:Y:S01]  /*9430*/  UMOV UR32, UR6 ;  /* 0x0000000600207c82 */ /* 0x004fe20008000000 */
[----:B------:R-:W-:Y:S01]  /*9440*/  UMOV UR33, UR7 ;  /* 0x0000000700217c82 */ /* 0x000fe20008000000 */
[----:B------:R-:W-:Y:S01]  /*9450*/  UMOV UR6, 0x40 ;  /* 0x0000004000067882 */ /* 0x000fe20000000000 */
        /* <DEDUP_REMOVED lines=9> */
.L_x_8284:
[----:B------:R-:W-:Y:S05]  /*94f0*/  BSYNC B0 ;  /* 0x0000000000007941 */ /* 0x000fea0003800000 */
.L_x_8283:
[----:B------:R-:W2:Y:S01]  /*9500*/  LDC R0, c[0x0][0xda4] ;  /* 0x00036900ff007b82 */ /* 0x000ea20000000800 */
[----:B------:R-:W-:Y:S01]  /*9510*/  R2UR UR5, R19 ;  /* 0x00000000130572ca */ /* 0x000fe200000e0000 */
[----:B------:R-:W-:Y:S01]  /*9520*/  UIADD3 UR38, UR38, 0x1, URZ ;  /* 0x0000000126267890 */ /* 0x000fe2000fffe03f */
[----:B------:R-:W-:-:S03]  /*9530*/  VIADD R144, R144, 0x1 ;  /* 0x0000000190907836 */ /* 0x000fc60000000000 */
[----:B------:R-:W-:-:S04]  /*9540*/  UISETP.NE.AND UP0, UPT, UR38, 0x2, UPT ;  /* 0x000000022600788c */ /* 0x000fc8000bf05270 */
[----:B------:R-:W-:Y:S02]  /*9550*/  USEL UR4, URZ, 0x1, UP0 ;  /* 0x000000013f047887 */ /* 0x000fe40008000000 */
[----:B------:R-:W-:Y:S02]  /*9560*/  USEL UR38, UR38, URZ, UP0 ;  /* 0x0000003f26267287 */ /* 0x000fe40008000000 */
[----:B------:R-:W-:Y:S01]  /*9570*/  ULOP3.LUT UR60, UR60, UR4, URZ, 0x3c, !UPT ;  /* 0x000000043c3c7292 */ /* 0x000fe2000f8e3c3f */
[----:B--2---:R-:W-:-:S13]  /*9580*/  ISETP.LE.AND P0, PT, R0, UR5, PT ;  /* 0x0000000500007c0c */ /* 0x004fda000bf03270 */
[----:B------:R-:W-:Y:S05]  /*9590*/  @!P0 BRA `(.L_x_8285) ;  /* 0xffffff7800388947 */ /* 0x000fea000383ffff */
[----:B------:R-:W-:Y:S05]  /*95a0*/  EXIT ;  /* 0x000000000000794d */ /* 0x000fea0003800000 */
.L_x_8261:
[----:B------:R-:W-:-:S08]  /*95b0*/  NOP ;  /* 0x0000000000007918 */ /* 0x000fd00000000000 */
[----:B---3--:R-:W1:-:S00]  /*95c0*/  USETMAXREG.DEALLOC.CTAPOOL 0x20 ;  /* 0x00000020000079c8 */ /* 0x008e4000080e0500 */
        /* <DEDUP_REMOVED lines=11> */
[----:B------:R-:W1:Y:S01]  /*9680*/  S2R R2, SR_TID.X ;  /* 0x0000000000027919 */ /* 0x000e620000002100 */
[----:B------:R-:W-:Y:S01]  /*9690*/  IMAD.U32 R26, RZ, RZ, UR4 ;  /* 0x00000004ff1a7e24 */ /* 0x000fe2000f8e00ff */
[----:B------:R-:W-:Y:S01]  /*96a0*/  ULDC.64 UR36, c[0x0][0x198] ;  /* 0x0000660000247ab9 */ /* 0x000fe20000000a00 */
[----:B------:R-:W-:Y:S01]  /*96b0*/  IMAD.MOV.U32 R16, RZ, RZ, RZ ;  /* 0x000000ffff107224 */ /* 0x000fe200078e00ff */
[----:B------:R-:W-:Y:S01]  /*96c0*/  ULDC UR38, c[0x0][0xc] ;  /* 0x0000030000267ab9 */ /* 0x000fe20000000800 */
[----:B------:R-:W-:Y:S02]  /*96d0*/  IMAD.MOV.U32 R17, RZ, RZ, 0x1 ;  /* 0x00000001ff117424 */ /* 0x000fe400078e00ff */
[----:B------:R-:W-:Y:S01]  /*96e0*/  IMAD.MOV.U32 R29, RZ, RZ, RZ ;  /* 0x000000ffff1d7224 */ /* 0x000fe200078e00ff */
[----:B-1----:R-:W-:-:S07]  /*96f0*/  LOP3.LUT R27, R2, 0x1f, RZ, 0xc0, !PT ;  /* 0x0000001f021b7812 */ /* 0x002fce00078ec0ff */
.L_x_8330:
[----:B-1----:R-:W1:Y:S01]  /*9700*/  LDC R0, c[0x0][0xda8] ;  /* 0x00036a00ff007b82 */ /* 0x002e620000000800 */
[----:B--2---:R-:W2:Y:S01]  /*9710*/  S2R R6, SR_CgaCtaId ;  /* 0x0000000000067919 */ /* 0x004ea20000008800 */
[----:B------:R-:W-:Y:S05]  /*9720*/  YIELD ;  /* 0x0000000000007946 */ /* 0x000fea0003800000 */
[----:B------:R-:W-:Y:S01]  /*9730*/  ULDC.64 UR4, c[0x0][0x3f8] ;  /* 0x0000fe0000047ab9 */ /* 0x000fe20000000a00 */
[----:B------:R-:W3:Y:S01]  /*9740*/  LDC R4, c[0x0][0xdb4] ;  /* 0x00036d00ff047b82 */ /* 0x000ee20000000800 */
[----:B------:R-:W-:Y:S01]  /*9750*/  IMAD.MOV.U32 R25, RZ, RZ, R26 ;  /* 0x000000ffff197224 */ /* 0x000fe200078e001a */
[----:B------:R-:W-:Y:S01]  /*9760*/  UISETP.NE.U32.AND UP0, UPT, UR4, URZ, UPT ;  /* 0x0000003f0400728c */ /* 0x000fe2000bf05070 */
[----:B------:R-:W-:-:S02]  /*9770*/  MOV R23, 0x400 ;  /* 0x0000040000177802 */ /* 0x000fc40000000f00 */
[----:B------:R-:W-:Y:S01]  /*9780*/  ULDC UR4, c[0x0][0x404] ;  /* 0x0001010000047ab9 */ /* 0x000fe20000000800 */
[----:B------:R-:W-:Y:S02]  /*9790*/  UISETP.NE.AND.EX UP0, UPT, UR5, URZ, UPT, UP0 ;  /* 0x0000003f0500728c */ /* 0x000fe4000bf05300 */
[----:B------:R-:W4:Y:S02]  /*97a0*/  LDC R28, c[0x0][0x2e0] ;  /* 0x0000b800ff1c7b82 */ /* 0x000f240000000800 */
[----:B------:R-:W-:Y:S01]  /*97b0*/  USEL UR4, UR4, 0x1, UP0 ;  /* 0x0000000104047887 */ /* 0x000fe20008000000 */
[----:B-1----:R-:W-:Y:S02]  /*97c0*/  ISETP.NE.AND P0, PT, R0, 0x1, PT ;  /* 0x000000010000780c */ /* 0x002fe40003f05270 */
[----:B---3--:R-:W-:Y:S02]  /*97d0*/  ISETP.NE.AND P1, PT, R4, 0x1, PT ;  /* 0x000000010400780c */ /* 0x008fe40003f25270 */
[----:B--2---:R-:W-:-:S09]  /*97e0*/  LEA R23, R6, R23, 0x18 ;  /* 0x0000001706177211 */ /* 0x004fd200078ec0ff */
[----:B------:R-:W1:Y:S01]  /*97f0*/  @P0 LDC R5, c[0x0][0xdac] ;  /* 0x00036b00ff050b82 */ /* 0x000e620000000800 */
[----:B----4-:R-:W-:-:S07]  /*9800*/  IMAD R28, R28, UR4, RZ ;  /* 0x000000041c1c7c24 */ /* 0x010fce000f8e02ff */
[----:B------:R-:W2:Y:S08]  /*9810*/  @P0 LDC R7, c[0x0][0xdb0] ;  /* 0x00036c00ff070b82 */ /* 0x000eb00000000800 */
[----:B------:R-:W3:Y:S01]  /*9820*/  @P1 LDC.64 R2, c[0x0][0xdb8] ;  /* 0x00036e00ff021b82 */ /* 0x000ee20000000a00 */
[----:B-1----:R-:W-:-:S05]  /*9830*/  @P0 IMAD.HI.U32 R0, R26, R5, RZ ;  /* 0x000000051a000227 */ /* 0x002fca00078e00ff */
[----:B--2---:R-:W-:Y:S01]  /*9840*/  @P0 SHF.R.U32.HI R25, RZ, R7, R0 ;  /* 0x00000007ff190219 */ /* 0x004fe20000011600 */
[----:B------:R-:W-:-:S04]  /*9850*/  VIADD R0, R28, 0x8f ;  /* 0x0000008f1c007836 */ /* 0x000fc80000000000 */
[----:B------:R-:W-:Y:S02]  /*9860*/  IMAD.MOV.U32 R19, RZ, RZ, R25 ;  /* 0x000000ffff137224 */ /* 0x000fe400078e0019 */
[----:B------:R-:W-:-:S04]  /*9870*/  IMAD.HI R0, R0, 0x38e38e39, RZ ;  /* 0x38e38e3900007827 */ /* 0x000fc800078e02ff */
[----:B---3--:R-:W-:-:S05]  /*9880*/  @P1 IMAD.HI.U32 R2, R25, R2, RZ ;  /* 0x0000000219021227 */ /* 0x008fca00078e00ff */
[----:B------:R-:W-:Y:S01]  /*9890*/  @P1 SHF.R.U32.HI R19, RZ, R3, R2 ;  /* 0x00000003ff131219 */ /* 0x000fe20000011602 */
[----:B------:R-:W-:Y:S01]  /*98a0*/  VIADD R2, R23, 0x16a00 ;  /* 0x00016a0017027836 */ /* 0x000fe20000000000 */
[----:B------:R-:W-:-:S03]  /*98b0*/  SHF.R.U32.HI R3, RZ, 0x1f, R0 ;  /* 0x0000001fff037819 */ /* 0x000fc60000011600 */
[----:B------:R-:W-:Y:S01]  /*98c0*/  IMAD.MOV R22, RZ, RZ, -R19 ;  /* 0x000000ffff167224 */ /* 0x000fe200078e0a13 */
[----:B------:R-:W-:Y:S02]  /*98d0*/  LOP3.LUT P0, RZ, R2, 0x1bf, RZ, 0xc0, !PT ;  /* 0x000001bf02ff7812 */ /* 0x000fe4000780c0ff */
[----:B------:R-:W-:Y:S01]  /*98e0*/  LEA.HI.SX32 R24, R0, R3, 0x1b ;  /* 0x0000000300187211 */ /* 0x000fe200078fdaff */
[----:B------:R-:W-:-:S10]  /*98f0*/  IMAD R22, R4, R22, R25 ;  /* 0x0000001604167224 */ /* 0x000fd400078e0219 */
        /* <DEDUP_REMOVED lines=17> */
.L_x_8287:
        /* <DEDUP_REMOVED lines=19> */
.L_x_8289:
        /* <DEDUP_REMOVED lines=16> */
.L_x_8288:
[----:B------:R-:W-:Y:S01]  /*9c40*/  ULDC.64 UR4, c[0x0][0x9f8] ;  /* 0x00027e0000047ab9 */ /* 0x000fe20000000a00 */
[----:B------:R-:W1:Y:S01]  /*9c50*/  LDC R0, c[0x0][0x428] ;  /* 0x00010a00ff007b82 */ /* 0x000e620000000800 */
[----:B------:R-:W-:Y:S01]  /*9c60*/  ISETP.NE.U32.AND P0, PT, RZ, UR4, PT ;  /* 0x00000004ff007c0c */ /* 0x000fe2000bf05070 */
[----:B------:R-:W-:Y:S01]  /*9c70*/  IMAD.MOV.U32 R6, RZ, RZ, R19 ;  /* 0x000000ffff067224 */ /* 0x000fe200078e0013 */
[----:B------:R-:W-:Y:S01]  /*9c80*/  ULDC.64 UR6, c[0x0][0x208] ;  /* 0x0000820000067ab9 */ /* 0x000fe20000000a00 */
[----:B------:R-:W-:Y:S01]  /*9c90*/  ISETP.NE.AND P1, PT, R27, RZ, PT ;  /* 0x000000ff1b00720c */ /* 0x000fe20003f25270 */
[----:B------:R-:W-:Y:S01]  /*9ca0*/  IMAD.MOV R9, RZ, RZ, -R25 ;  /* 0x000000ffff097224 */ /* 0x000fe200078e0a19 */
[----:B------:R-:W-:Y:S01]  /*9cb0*/  ISETP.NE.AND.EX P0, PT, RZ, UR5, PT, P0 ;  /* 0x00000005ff007c0c */ /* 0x000fe2000bf05300 */
[----:B------:R-:W-:-:S12]  /*9cc0*/  ULDC UR4, c[0x0][0xda8] ;  /* 0x00036a0000047ab9 */ /* 0x000fd80000000800 */
[----:B------:R-:W2:Y:S02]  /*9cd0*/  @P0 LDC.64 R2, c[0x0][0x9f8] ;  /* 0x00027e00ff020b82 */ /* 0x000ea40000000a00 */
[----:B--2---:R-:W-:-:S05]  /*9ce0*/  @P0 IMAD.WIDE R2, R19, 0x4, R2 ;  /* 0x0000000413020825 */ /* 0x004fca00078e0202 */
[----:B------:R2:W5:Y:S01]  /*9cf0*/  @P0 LDG.E R6, desc[UR6][R2.64] ;  /* 0x0000000602060981 */ /* 0x000562000c1e1900 */
[----:B-1----:R-:W-:Y:S01]  /*9d00*/  ISETP.NE.AND P0, PT, R0, 0x1, PT ;  /* 0x000000010000780c */ /* 0x002fe20003f05270 */
[----:B------:R-:W-:Y:S01]  /*9d10*/  VOTEU.ALL UP1, P1 ;  /* 0x00000000003f7886 */ /* 0x000fe20000820000 */
[----:B------:R-:W-:Y:S01]  /*9d20*/  IMAD R9, R9, UR4, R26 ;  /* 0x0000000409097c24 */ /* 0x000fe2000f8e021a */
[----:B------:R-:W-:Y:S01]  /*9d30*/  PLOP3.LUT P2, PT, P1, PT, PT, 0x8, 0x0 ;  /* 0x000000000000781c */ /* 0x000fe20000f4e170 */
[----:B------:R-:W-:Y:S02]  /*9d40*/  IMAD.MOV.U32 R0, RZ, RZ, R22 ;  /* 0x000000ffff007224 */ /* 0x000fe400078e0016 */
[----:B------:R-:W-:Y:S01]  /*9d50*/  @!UP1 UIADD3 UR8, UP0, UR36, 0x270, URZ ;  /* 0x0000027024089890 */ /* 0x000fe2000ff1e03f */
[----:B------:R-:W-:-:S03]  /*9d60*/  IMAD R9, R9, 0xc0, RZ ;  /* 0x000000c009097824 */ /* 0x000fc600078e02ff */
[----:B------:R-:W-:-:S03]  /*9d70*/  @!UP1 UIADD3.X UR9, URZ, UR37, URZ, UP0, !UPT ;  /* 0x000000253f099290 */ /* 0x000fc600087fe43f */
[----:B------:R-:W1:Y:S01]  /*9d80*/  @P0 LDC R5, c[0x0][0x42c] ;  /* 0x00010b00ff050b82 */ /* 0x000e620000000800 */
[----:B------:R-:W-:-:S07]  /*9d90*/  VOTEU.ALL UP0, P1 ;  /* 0x00000000003f7886 */ /* 0x000fce0000800000 */
[----:B------:R-:W3:Y:S01]  /*9da0*/  @P0 LDC R7, c[0x0][0x430] ;  /* 0x00010c00ff070b82 */ /* 0x000ee20000000800 */
[----:B-1----:R-:W-:-:S05]  /*9db0*/  @P0 IMAD.HI.U32 R4, R22, R5, RZ ;  /* 0x0000000516040227 */ /* 0x002fca00078e00ff */
[----:B--23--:R-:W-:-:S07]  /*9dc0*/  @P0 SHF.R.U32.HI R0, RZ, R7, R4 ;  /* 0x00000007ff000219 */ /* 0x00cfce0000011604 */
.L_x_8290:
        /* <DEDUP_REMOVED lines=13> */
.L_x_8291:
        /* <DEDUP_REMOVED lines=12> */
.L_x_8292:
        /* <DEDUP_REMOVED lines=15> */
.L_x_8346:
[----:B------:R-:W-:Y:S01]  /*a050*/  UMOV UR4, 0xffffffff ;  /* 0xffffffff00047882 */ /* 0x000fe20000000000 */
[----:B------:R-:W-:Y:S01]  /*a060*/  SHF.R.S32.HI R8, RZ, 0x1f, R6 ;  /* 0x0000001fff087819 */ /* 0x000fe20000011406 */
[----:B------:R-:W-:Y:S01]  /*a070*/  VIADD R10, R24, 0xffffffff ;  /* 0xffffffff180a7836 */ /* 0x000fe20000000000 */
[----:B------:R-:W-:Y:S06]  /*a080*/  BRA.DIV UR4, `(.L_x_8294) ;  /* 0x00000026045c7947 */ /* 0x000fec000b800000 */
[----:B------:R-:W-:-:S13]  /*a090*/  ELECT P6, URZ, PT ;  /* 0x00000000003f782f */ /* 0x000fda00038c0000 */
.L_x_8349:
        /* <DEDUP_REMOVED lines=23> */
.L_x_8296:
[----:B------:R-:W2:Y:S01]  /*a210*/  S2R R4, SR_TID.X ;  /* 0x0000000000047919 */ /* 0x000ea20000002100 */
[----:B------:R-:W-:Y:S01]  /*a220*/  IMAD R5, R16, 0x8, R23 ;  /* 0x0000000810057824 */ /* 0x000fe200078e0217 */
[----:B--2---:R-:W-:Y:S02]  /*a230*/  LOP3.LUT R11, R4, 0x7f, RZ, 0xc0, !PT ;  /* 0x0000007f040b7812 */ /* 0x004fe400078ec0ff */
[----:B------:R-:W-:Y:S02]  /*a240*/  SHF.L.U32 R4, R17, 0x1f, RZ ;  /* 0x0000001f11047819 */ /* 0x000fe400000006ff */
[----:B------:R-:W-:Y:S02]  /*a250*/  ISETP.NE.AND P2, PT, R11, RZ, PT ;  /* 0x000000ff0b00720c */ /* 0x000fe40003f45270 */
[----:B------:R-:W2:Y:S02]  /*a260*/  SYNCS.PHASECHK.TRANS64.TRYWAIT P1, [R5+URZ+0x31c40], R4 ;  /* 0x031c4004050075a7 */ /* 0x000ea4000802017f */
[----:B--2---:R-:W-:Y:S09]  /*a270*/  @!P1 BRA `(.L_x_8297) ;  /* 0x0000002400009947 */ /* 0x004ff20003800000 */
.L_x_8350:
[----:B------:R-:W-:Y:S05]  /*a280*/  @P2 BRA `(.L_x_8298) ;  /* 0x0000000000142947 */ /* 0x000fea0003800000 */
[----:B------:R-:W-:Y:S01]  /*a290*/  ISETP.NE.AND P1, PT, R27, RZ, PT ;  /* 0x000000ff1b00720c */ /* 0x000fe20003f25270 */
[----:B--2---:R-:W-:-:S04]  /*a2a0*/  IMAD.MOV.U32 R4, RZ, RZ, 0x6c00 ;  /* 0x00006c00ff047424 */ /* 0x004fc800078e00ff */
[----:B------:R3:W-:Y:S08]  /*a2b0*/  SYNCS.ARRIVE.TRANS64 RZ, [R5+URZ+0x31c30], R4 ;  /* 0x031c300405ff79a7 */ /* 0x0007f0000800003f */
[----:B------:R-:W-:Y:S05]  /*a2c0*/  @!P1 BRA `(.L_x_8298) ;  /* 0x0000000000049947 */ /* 0x000fea0003800000 */
[----:B------:R-:W-:Y:S01]  /*a2d0*/  BPT.TRAP 0x1 ;  /* 0x000000040000795c */ /* 0x000fe20000300000 */
.L_x_8298:
[----:B--23--:R-:W-:Y:S01]  /*a2e0*/  IMAD R4, R16, 0x6c00, R23 ;  /* 0x00006c0010047824 */ /* 0x00cfe200078e0217 */
        /* <DEDUP_REMOVED lines=26> */
.L_x_8295:
[----:B------:R-:W-:Y:S05]  /*a490*/  WARPSYNC.ALL ;  /* 0x0000000000007948 */ /* 0x000fea0003800000 */
[----:B------:R-:W-:Y:S01]  /*a4a0*/  BAR.SYNC.DEFER_BLOCKING 0x8, 0x1a0 ;  /* 0x0206800000007b1d */ /* 0x000fe20000010000 */
[----:B------:R-:W-:Y:S02]  /*a4b0*/  R2UR UR24, R23 ;  /* 0x00000000171872ca */ /* 0x000fe400000e0000 */
        /* <DEDUP_REMOVED lines=12> */
[----:B------:R-:W-:Y:S01]  /*a580*/  UIADD3 UR8, UR24, 0xda00, URZ ;  /* 0x0000da0018087890 */ /* 0x000fe2000fffe03f */
[----:B------:R-:W-:Y:S01]  /*a590*/  @P1 IMAD.MOV.U32 R4, RZ, RZ, 0x9000 ;  /* 0x00009000ff041424 */ /* 0x000fe200078e00ff */
[----:B------:R-:W-:Y:S01]  /*a5a0*/  UIADD3 UR9, UR24, 0x31c00, URZ ;  /* 0x00031c0018097890 */ /* 0x000fe2000fffe03f */
[----:B------:R-:W-:Y:S01]  /*a5b0*/  @P1 R2UR UR19, R9 ;  /* 0x00000000091312ca */ /* 0x000fe200000e0000 */
[----:B------:R-:W-:Y:S01]  /*a5c0*/  UIADD3 UR16, UR24, 0x10a00, URZ ;  /* 0x00010a0018107890 */ /* 0x000fe2000fffe03f */
[----:B------:R-:W-:Y:S01]  /*a5d0*/  BSSY B0, `(.L_x_8299) ;  /* 0x0000014000007945 */ /* 0x000fe20003800000 */
[----:B------:R-:W-:Y:S01]  /*a5e0*/  UMOV UR15, 0x12f00000 ;  /* 0x12f00000000f7882 */ /* 0x000fe20000000000 */
[----:B------:R-:W-:Y:S01]  /*a5f0*/  UMOV UR18, 0x20 ;  /* 0x0000002000127882 */ /* 0x000fe20000000000 */
[----:B------:R-:W-:Y:S01]  /*a600*/  UMOV UR22, 0x0 ;  /* 0x0000000000167882 */ /* 0x000fe20000000000 */
[----:B------:R-:W-:Y:S01]  /*a610*/  UMOV UR17, UR9 ;  /* 0x0000000900117c82 */ /* 0x000fe20008000000 */
[----:B------:R2:W-:Y:S01]  /*a620*/  @P1 SYNCS.ARRIVE.TRANS64 RZ, [R23+URZ+0x31c00], R4 ;  /* 0x031c000417ff19a7 */ /* 0x0005e2000800003f */
[----:B------:R3:W-:Y:S01]  /*a630*/  UTMALDG.4D [UR8], [UR4], desc[UR6] ;  /* 0x00000608040075b4 */ /* 0x0007e20008019000 */
[----:B------:R-:W-:Y:S01]  /*a640*/  UMOV UR23, 0x12f00000 ;  /* 0x12f0000000177882 */ /* 0x000fe20000000000 */
[----:B------:R-:W-:-:S03]  /*a650*/  ISETP.GE.AND P2, PT, R28, 0x91, PT ;  /* 0x000000911c00780c */ /* 0x000fc60003f46270 */
[----:B------:R4:W-:Y:S01]  /*a660*/  UTMALDG.4D [UR16], [UR4], desc[UR14] ;  /* 0x00000e10040075b4 */ /* 0x0009e20008019000 */
[----:B--2---:R-:W-:-:S04]  /*a670*/  LOP3.LUT R4, R29, 0x1, RZ, 0xc, !PT ;  /* 0x000000011d047812 */ /* 0x004fc800078e0cff */
[----:B------:R-:W-:Y:S02]  /*a680*/  SHF.L.U32 R4, R4, 0x1f, RZ ;  /* 0x0000001f04047819 */ /* 0x000fe400000006ff */
[----:B---3--:R-:W-:Y:S01]  /*a690*/  @P1 R2UR UR13, R19 ;  /* 0x00000000130d12ca */ /* 0x008fe200000e0000 */
[----:B------:R-:W-:Y:S01]  /*a6a0*/  UIADD3 UR8, UR24, 0x13a00, URZ ;  /* 0x00013a0018087890 */ /* 0x000fe2000fffe03f */
[----:B------:R-:W-:Y:S01]  /*a6b0*/  @P1 R2UR UR12, R22 ;  /* 0x00000000160c12ca */ /* 0x000fe200000e0000 */
[----:B------:R-:W-:Y:S01]  /*a6c0*/  UMOV UR10, 0x40 ;  /* 0x00000040000a7882 */ /* 0x000fe20000000000 */
[----:B------:R-:W-:-:S13]  /*a6d0*/  @P1 R2UR UR11, R9 ;  /* 0x00000000090b12ca */ /* 0x000fda00000e0000 */
[----:B------:R4:W-:Y:S01]  /*a6e0*/  UTMALDG.4D [UR8], [UR4], desc[UR22] ;  /* 0x00001608040075b4 */ /* 0x0009e20008019000 */
[----:B------:R-:W2:Y:S02]  /*a6f0*/  SYNCS.PHASECHK.TRANS64.TRYWAIT P1, [R23+URZ+0x31c20], R4 ;  /* 0x031c2004170075a7 */ /* 0x000ea4000802017f */
[----:B--2-4-:R-:W-:Y:S05]  /*a700*/  @!P1 BRA `(.L_x_8300) ;  /* 0x0000001c00f09947 */ /* 0x014fea0003800000 */
.L_x_8351:
[----:B------:R-:W-:Y:S05]  /*a710*/  BSYNC B0 ;  /* 0x0000000000007941 */ /* 0x000fea0003800000 */
.L_x_8299:
[----:B------:R-:W-:Y:S05]  /*a720*/  @!P2 BRA `(.L_x_8301) ;  /* 0x000000140060a947 */ /* 0x000fea0003800000 */
[----:B------:R-:W-:Y:S02]  /*a730*/  IMAD.MOV R11, RZ, RZ, -R24 ;  /* 0x000000ffff0b7224 */ /* 0x000fe400078e0a18 */
[----:B--2---:R-:W-:Y:S02]  /*a740*/  IMAD.MOV.U32 R4, RZ, RZ, 0x1 ;  /* 0x00000001ff047424 */ /* 0x004fe400078e00ff */
[----:B------:R-:W-:-:S03]  /*a750*/  VIADD R9, R24, 0xfffffffe ;  /* 0xfffffffe18097836 */ /* 0x000fc60000000000 */
[----:B------:R-:W-:-:S05]  /*a760*/  VIADDMNMX R11, R11, R4, 0xffffffff, !PT ;  /* 0xffffffff0b0b7446 */ /* 0x000fca0007800104 */
[----:B------:R-:W-:-:S05]  /*a770*/  IMAD.IADD R4, R24, 0x1, R11 ;  /* 0x0000000118047824 */ /* 0x000fca00078e020b */
[----:B------:R-:W-:-:S04]  /*a780*/  LOP3.LUT R4, R4, 0x1, RZ, 0xc0, !PT ;  /* 0x0000000104047812 */ /* 0x000fc800078ec0ff */
[----:B------:R-:W-:-:S13]  /*a790*/  ISETP.NE.U32.AND P1, PT, R4, 0x1, PT ;  /* 0x000000010400780c */ /* 0x000fda0003f25070 */
[----:B------:R-:W-:Y:S05]  /*a7a0*/  @P1 BRA `(.L_x_8302) ;  /* 0x0000000400b81947 */ /* 0x000fea0003800000 */
[----:B-1----:R-:W-:Y:S01]  /*a7b0*/  VIADD R12, R16, 0x1 ;  /* 0x00000001100c7836 */ /* 0x002fe20000000000 */
        /* <DEDUP_REMOVED lines=26> */
.L_x_8305:
[----:B-1----:R-:W1:Y:S01]  /*a960*/  S2R R2, SR_TID.X ;  /* 0x0000000000027919 */ /* 0x002e620000002100 */
[----:B------:R-:W-:Y:S01]  /*a970*/  IMAD R3, R12, 0x8, R23 ;  /* 0x000000080c037824 */ /* 0x000fe200078e0217 */
[----:B-1----:R-:W-:Y:S02]  /*a980*/  LOP3.LUT R5, R2, 0x7f, RZ, 0xc0, !PT ;  /* 0x0000007f02057812 */ /* 0x002fe400078ec0ff */
[----:B------:R-:W-:Y:S02]  /*a990*/  SHF.L.U32 R2, R13, 0x1f, RZ ;  /* 0x0000001f0d027819 */ /* 0x000fe400000006ff */
[----:B------:R-:W-:Y:S02]  /*a9a0*/  ISETP.NE.AND P1, PT, R5, RZ, PT ;  /* 0x000000ff0500720c */ /* 0x000fe40003f25270 */
[----:B------:R-:W1:Y:S02]  /*a9b0*/  SYNCS.PHASECHK.TRANS64.TRYWAIT P2, [R3+URZ+0x31c40], R2 ;  /* 0x031c4002030075a7 */ /* 0x000e64000804017f */
[----:B-1----:R-:W-:Y:S09]  /*a9c0*/  @!P2 BRA `(.L_x_8306) ;  /* 0x0000001c0054a947 */ /* 0x002ff20003800000 */
.L_x_8352:
[----:B------:R-:W-:Y:S05]  /*a9d0*/  @P1 BRA `(.L_x_8307) ;  /* 0x0000000000141947 */ /* 0x000fea0003800000 */
[----:B------:R-:W-:Y:S01]  /*a9e0*/  ISETP.NE.AND P2, PT, R27, RZ, PT ;  /* 0x000000ff1b00720c */ /* 0x000fe20003f45270 */
[----:B-1----:R-:W-:-:S04]  /*a9f0*/  IMAD.MOV.U32 R2, RZ, RZ, 0x6c00 ;  /* 0x00006c00ff027424 */ /* 0x002fc800078e00ff */
[----:B------:R2:W-:Y:S08]  /*aa00*/  SYNCS.ARRIVE.TRANS64 RZ, [R3+URZ+0x31c30], R2 ;  /* 0x031c300203ff79a7 */ /* 0x0005f0000800003f */
[----:B------:R-:W-:Y:S05]  /*aa10*/  @!P2 BRA `(.L_x_8307) ;  /* 0x000000000004a947 */ /* 0x000fea0003800000 */
[----:B------:R-:W-:Y:S01]  /*aa20*/  BPT.TRAP 0x1 ;  /* 0x000000040000795c */ /* 0x000fe20000300000 */
.L_x_8307:
[----:B-12---:R-:W-:Y:S01]  /*aa30*/  IMAD R2, R12, 0x6c00, R23 ;  /* 0x00006c000c027824 */ /* 0x006fe200078e0217 */
        /* <DEDUP_REMOVED lines=29> */
.L_x_8353:
[----:B------:R-:W-:Y:S05]  /*ac10*/  @P1 BRA `(.L_x_8309) ;  /* 0x0000000000181947 */ /* 0x000fea0003800000 */
[----:B------:R-:W-:Y:S01]  /*ac20*/  ISETP.NE.AND P1, PT, R27, RZ, PT ;  /* 0x000000ff1b00720c */ /* 0x000fe20003f25270 */
[----:B-1----:R-:W-:Y:S02]  /*ac30*/  IMAD R2, R16, 0x8, R23 ;  /* 0x0000000810027824 */ /* 0x002fe400078e0217 */
[----:B------:R-:W-:-:S04]  /*ac40*/  IMAD.MOV.U32 R3, RZ, RZ, 0x6c00 ;  /* 0x00006c00ff037424 */ /* 0x000fc800078e00ff */
[----:B------:R2:W-:Y:S06]  /*ac50*/  SYNCS.ARRIVE.TRANS64 RZ, [R2+URZ+0x31c50], R3 ;  /* 0x031c500302ff79a7 */ /* 0x0005ec000800003f */
[----:B------:R-:W-:Y:S05]  /*ac60*/  @!P1 BRA `(.L_x_8309) ;  /* 0x0000000000049947 */ /* 0x000fea0003800000 */
[----:B------:R-:W-:Y:S01]  /*ac70*/  BPT.TRAP 0x1 ;  /* 0x000000040000795c */ /* 0x000fe20000300000 */
.L_x_8309:
[--C-:B--2---:R-:W-:Y:S01]  /*ac80*/  IMAD R3, R16, 0x6c00, R23.reuse ;  /* 0x00006c0010037824 */ /* 0x104fe200078e0217 */
[----:B------:R-:W-:Y:S01]  /*ac90*/  R2UR UR11, R18 ;  /* 0x00000000120b72ca */ /* 0x000fe200000e0000 */
        /* <DEDUP_REMOVED lines=12> */
[----:B------:R-:W-:Y:S01]  /*ad60*/  UIMAD UR11, UR11, 0x90, URZ ;  /* 0x000000900b0b78a4 */ /* 0x000fe2000f8e023f */
[----:B------:R-:W-:-:S03]  /*ad70*/  IMAD.MOV.U32 R18, RZ, RZ, R9 ;  /* 0x000000ffff127224 */ /* 0x000fc600078e0009 */
[----:B------:R-:W-:Y:S02]  /*ad80*/  UIADD3 UR8, UR15, 0x200, URZ ;  /* 0x000002000f087890 */ /* 0x000fe4000fffe03f */
        /* <DEDUP_REMOVED lines=12> */
.L_x_8304:
[----:B------:R-:W-:Y:S05]  /*ae50*/  BSYNC B0 ;  /* 0x0000000000007941 */ /* 0x000fea0003800000 */
.L_x_8303:
[----:B------:R-:W-:Y:S02]  /*ae60*/  VIADD R9, R24, 0xfffffffd ;  /* 0xfffffffd18097836 */ /* 0x000fe40000000000 */
[----:B------:R-:W-:Y:S02]  /*ae70*/  IMAD.MOV.U32 R16, RZ, RZ, R12 ;  /* 0x000000ffff107224 */ /* 0x000fe400078e000c */
[----:B------:R-:W-:-:S07]  /*ae80*/  IMAD.MOV.U32 R17, RZ, RZ, R13 ;  /* 0x000000ffff117224 */ /* 0x000fce00078e000d */
.L_x_8302:
[----:B------:R-:W-:Y:S01]  /*ae90*/  IMAD.MOV R11, RZ, RZ, -R11 ;  /* 0x000000ffff0b7224 */ /* 0x000fe200078e0a0b */
[----:B------:R-:W-:Y:S04]  /*aea0*/  BSSY B0, `(.L_x_8301) ;  /* 0x00000e0000007945 */ /* 0x000fe80003800000 */
[----:B------:R-:W-:-:S13]  /*aeb0*/  ISETP.NE.AND P1, PT, R10, R11, PT ;  /* 0x0000000b0a00720c */ /* 0x000fda0003f25270 */
[----:B------:R-:W-:Y:S05]  /*aec0*/  @!P1 BRA `(.L_x_8310) ;  /* 0x0000000c00749947 */ /* 0x000fea0003800000 */
[----:B------:R-:W-:-:S07]  /*aed0*/  IMAD.MOV.U32 R4, RZ, RZ, R7 ;  /* 0x000000ffff047224 */ /* 0x000fce00078e0007 */
.L_x_8325:
[----:B------:R-:W-:Y:S01]  /*aee0*/  VIADD R10, R16, 0x1 ;  /* 0x00000001100a7836 */ /* 0x000fe20000000000 */
[----:B------:R-:W-:Y:S04]  /*aef0*/  BSSY B1, `(.L_x_8311) ;  /* 0x000006a000017945 */ /* 0x000fe80003800000 */
[----:B------:R-:W-:-:S04]  /*af00*/  ISETP.NE.AND P1, PT, R10, 0x2, PT ;  /* 0x000000020a00780c */ /* 0x000fc80003f25270 */
[----:B-12---:R-:W-:Y:S02]  /*af10*/  SEL R2, RZ, 0x1, P1 ;  /* 0x00000001ff027807 */ /* 0x006fe40000800000 */
[----:B------:R-:W-:Y:S02]  /*af20*/  SEL R10, R10, RZ, P1 ;  /* 0x000000ff0a0a7207 */ /* 0x000fe40000800000 */
[----:B------:R-:W-:Y:S01]  /*af30*/  LOP3.LUT R11, R17, R2, RZ, 0x3c, !PT ;  /* 0x00000002110b7212 */ /* 0x000fe200078e3cff */
[----:B------:R-:W-:Y:S06]  /*af40*/  @!P6 BRA `(.L_x_8312) ;  /* 0x000000040090e947 */ /* 0x000fec0003800000 */
[----:B-1----:R-:W-:Y:S01]  /*af50*/  IMAD.MOV.U32 R12, RZ, RZ, R9 ;  /* 0x000000ffff0c7224 */ /* 0x002fe200078e0009 */
[----:B------:R-:W-:Y:S06]  /*af60*/  @!P0 BRA `(.L_x_8313) ;  /* 0x0000000000508947 */ /* 0x000fec0003800000 */
[----:B------:R-:W1:Y:S01]  /*af70*/  LDC R12, c[0x0][0x41c] ;  /* 0x00010700ff0c7b82 */ /* 0x000e620000000800 */
[----:B------:R-:W-:Y:S01]  /*af80*/  IMAD.MOV.U32 R13, RZ, RZ, R9 ;  /* 0x000000ffff0d7224 */ /* 0x000fe200078e0009 */
[----:B------:R-:W-:Y:S01]  /*af90*/  ULDC.64 UR4, c[0x0][0x408] ;  /* 0x0001020000047ab9 */ /* 0x000fe20000000a00 */
[----:B------:R-:W-:Y:S01]  /*afa0*/  ULDC.64 UR6, c[0x0][0x208] ;  /* 0x0000820000067ab9 */ /* 0x000fe20000000a00 */
[----:B------:R-:W-:-:S04]  /*afb0*/  IMAD R15, R8, UR4, RZ ;  /* 0x00000004080f7c24 */ /* 0x000fc8000f8e02ff */
[----:B------:R-:W2:Y:S01]  /*afc0*/  LDC.64 R4, c[0x0][0x3f8] ;  /* 0x0000fe00ff047b82 */ /* 0x000ea20000000a00 */
        /* <DEDUP_REMOVED lines=9> */
[----:B--2---:R-:W-:-:S04]  /*b060*/  LEA R4, P1, R2, R4, 0x2 ;  /* 0x0000000402047211 */ /* 0x004fc800078210ff */
[----:B------:R-:W-:-:S05]  /*b070*/  LEA.HI.X R5, R2, R5, R3, 0x2, P1 ;  /* 0x0000000502057211 */ /* 0x000fca00008f1403 */
[----:B------:R1:W5:Y:S01]  /*b080*/  LDG.E R4, desc[UR6][R4.64] ;  /* 0x0000000604047981 */ /* 0x000362000c1e1900 */
[----:B------:R-:W-:-:S04]  /*b090*/  IMAD.MOV R2, RZ, RZ, -R13 ;  /* 0x000000ffff027224 */ /* 0x000fc800078e0a0d */
[----:B------:R-:W-:-:S07]  /*b0a0*/  IMAD R12, R12, R2, R9 ;  /* 0x000000020c0c7224 */ /* 0x000fce00078e0209 */
.L_x_8313:
[----:B------:R-:W1:Y:S01]  /*b0b0*/  S2R R2, SR_TID.X ;  /* 0x0000000000027919 */ /* 0x000e620000002100 */
[----:B------:R-:W-:Y:S01]  /*b0c0*/  IMAD R3, R10, 0x8, R23 ;  /* 0x000000080a037824 */ /* 0x000fe200078e0217 */
[----:B-1----:R-:W-:Y:S02]  /*b0d0*/  LOP3.LUT R5, R2, 0x7f, RZ, 0xc0, !PT ;  /* 0x0000007f02057812 */ /* 0x002fe400078ec0ff */
[----:B------:R-:W-:Y:S02]  /*b0e0*/  SHF.L.U32 R2, R11, 0x1f, RZ ;  /* 0x0000001f0b027819 */ /* 0x000fe400000006ff */
[----:B------:R-:W-:Y:S02]  /*b0f0*/  ISETP.NE.AND P1, PT, R5, RZ, PT ;  /* 0x000000ff0500720c */ /* 0x000fe40003f25270 */
[----:B------:R-:W1:Y:S02]  /*b100*/  SYNCS.PHASECHK.TRANS64.TRYWAIT P2, [R3+URZ+0x31c40], R2 ;  /* 0x031c4002030075a7 */ /* 0x000e64000804017f */
[----:B-1----:R-:W-:Y:S09]  /*b110*/  @!P2 BRA `(.L_x_8314) ;  /* 0x0000001400a8a947 */ /* 0x002ff20003800000 */
.L_x_8354:
[----:B------:R-:W-:Y:S05]  /*b120*/  @P1 BRA `(.L_x_8315) ;  /* 0x0000000000141947 */ /* 0x000fea0003800000 */
[----:B------:R-:W-:Y:S01]  /*b130*/  ISETP.NE.AND P2, PT, R27, RZ, PT ;  /* 0x000000ff1b00720c */ /* 0x000fe20003f45270 */
[----:B-1----:R-:W-:-:S04]  /*b140*/  IMAD.MOV.U32 R2, RZ, RZ, 0x6c00 ;  /* 0x00006c00ff027424 */ /* 0x002fc800078e00ff */
[----:B------:R2:W-:Y:S08]  /*b150*/  SYNCS.ARRIVE.TRANS64 RZ, [R3+URZ+0x31c30], R2 ;  /* 0x031c300203ff79a7 */ /* 0x0005f0000800003f */
[----:B------:R-:W-:Y:S05]  /*b160*/  @!P2 BRA `(.L_x_8315) ;  /* 0x000000000004a947 */ /* 0x000fea0003800000 */
[----:B------:R-:W-:Y:S01]  /*b170*/  BPT.TRAP 0x1 ;  /* 0x000000040000795c */ /* 0x000fe20000300000 */
.L_x_8315:
        /* <DEDUP_REMOVED lines=30> */
.L_x_8355:
[----:B------:R-:W-:Y:S05]  /*b360*/  @P1 BRA `(.L_x_8317) ;  /* 0x0000000000141947 */ /* 0x000fea0003800000 */
[----:B------:R-:W-:Y:S01]  /*b370*/  ISETP.NE.AND P1, PT, R27, RZ, PT ;  /* 0x000000ff1b00720c */ /* 0x000fe20003f25270 */
[----:B------:R-:W-:-:S04]  /*b380*/  IMAD.MOV.U32 R3, RZ, RZ, 0x6c00 ;  /* 0x00006c00ff037424 */ /* 0x000fc800078e00ff */
[----:B------:R2:W-:Y:S08]  /*b390*/  SYNCS.ARRIVE.TRANS64 RZ, [R2+URZ+0x50], R3 ;  /* 0x0000500302ff79a7 */ /* 0x0005f0000800003f */
[----:B------:R-:W-:Y:S05]  /*b3a0*/  @!P1 BRA `(.L_x_8317) ;  /* 0x0000000000049947 */ /* 0x000fea0003800000 */
[----:B------:R-:W-:Y:S01]  /*b3b0*/  BPT.TRAP 0x1 ;  /* 0x000000040000795c */ /* 0x000fe20000300000 */
.L_x_8317:
        /* <DEDUP_REMOVED lines=22> */
[----:B---3--:R-:W-:Y:S01]  /*b520*/  UMOV UR8, UR15 ;  /* 0x0000000f00087c82 */ /* 0x008fe20008000000 */
[----:B------:R-:W-:Y:S02]  /*b530*/  UMOV UR10, UR17 ;  /* 0x00000011000a7c82 */ /* 0x000fe40008000000 */
[----:B------:R3:W-:Y:S02]  /*b540*/  UTMALDG.4D [UR8], [UR4], desc[UR6] ;  /* 0x00000608040075b4 */ /* 0x0007e40008019000 */
[----:B---3--:R-:W-:Y:S01]  /*b550*/  UMOV UR8, UR16 ;  /* 0x0000001000087c82 */ /* 0x008fe20008000000 */
[----:B------:R-:W-:-:S02]  /*b560*/  UMOV UR10, UR14 ;  /* 0x0000000e000a7c82 */ /* 0x000fc40008000000 */
[----:B------:R3:W-:Y:S02]  /*b570*/  UTMALDG.4D [UR8], [UR4], desc[UR6] ;  /* 0x00000608040075b4 */ /* 0x0007e40008019000 */
[----:B---3--:R-:W-:Y:S01]  /*b580*/  NOP ;  /* 0x0000000000007918 */ /* 0x008fe20000000000 */
.L_x_8312:
[----:B------:R-:W-:Y:S05]  /*b590*/  BSYNC B1 ;  /* 0x0000000000017941 */ /* 0x000fea0003800000 */
.L_x_8311:
        /* <DEDUP_REMOVED lines=29> */
.L_x_8320:
[----:B------:R-:W1:Y:S01]  /*b770*/  S2R R2, SR_TID.X ;  /* 0x0000000000027919 */ /* 0x000e620000002100 */
[----:B------:R-:W-:Y:S02]  /*b780*/  SHF.L.U32 R3, R17, 0x1f, RZ ;  /* 0x0000001f11037819 */ /* 0x000fe400000006ff */
[----:B-1----:R-:W-:Y:S01]  /*b790*/  LOP3.LUT R5, R2, 0x7f, RZ, 0xc0, !PT ;  /* 0x0000007f02057812 */ /* 0x002fe200078ec0ff */
[----:B------:R-:W-:-:S03]  /*b7a0*/  IMAD R2, R16, 0x8, R23 ;  /* 0x0000000810027824 */ /* 0x000fc600078e0217 */
[----:B------:R-:W-:Y:S01]  /*b7b0*/  ISETP.NE.AND P1, PT, R5, RZ, PT ;  /* 0x000000ff0500720c */ /* 0x000fe20003f25270 */
[----:B------:R-:W1:Y:S02]  /*b7c0*/  SYNCS.PHASECHK.TRANS64.TRYWAIT P2, [R2+URZ+0x31c40], R3 ;  /* 0x031c4003020075a7 */ /* 0x000e64000804017f */
[----:B-1----:R-:W-:Y:S10]  /*b7d0*/  @!P2 BRA `(.L_x_8321) ;  /* 0x000000100020a947 */ /* 0x002ff40003800000 */
.L_x_8356:
[----:B------:R-:W-:Y:S05]  /*b7e0*/  @P1 BRA `(.L_x_8322) ;  /* 0x0000000000141947 */ /* 0x000fea0003800000 */
[----:B------:R-:W-:Y:S01]  /*b7f0*/  ISETP.NE.AND P2, PT, R27, RZ, PT ;  /* 0x000000ff1b00720c */ /* 0x000fe20003f45270 */
[----:B-1----:R-:W-:-:S04]  /*b800*/  IMAD.MOV.U32 R3, RZ, RZ, 0x6c00 ;  /* 0x00006c00ff037424 */ /* 0x002fc800078e00ff */
[----:B------:R2:W-:Y:S08]  /*b810*/  SYNCS.ARRIVE.TRANS64 RZ, [R2+URZ+0x31c30], R3 ;  /* 0x031c300302ff79a7 */ /* 0x0005f0000800003f */
[----:B------:R-:W-:Y:S05]  /*b820*/  @!P2 BRA `(.L_x_8322) ;  /* 0x000000000004a947 */ /* 0x000fea0003800000 */
[----:B------:R-:W-:Y:S01]  /*b830*/  BPT.TRAP 0x1 ;  /* 0x000000040000795c */ /* 0x000fe20000300000 */
.L_x_8322:
[----:B-12---:R-:W-:Y:S01]  /*b840*/  IMAD R2, R16, 0x6c00, R23 ;  /* 0x00006c0010027824 */ /* 0x006fe200078e0217 */
[----:B------:R-:W-:Y:S01]  /*b850*/  R2UR UR11, R13 ;  /* 0x000000000d0b72ca */ /* 0x000fe200000e0000 */
[----:B------:R-:W-:Y:S01]  /*b860*/  VIADD R3, R23, 0x31c00 ;  /* 0x00031c0017037836 */ /* 0x000fe20000000000 */
[----:B------:R-:W-:Y:S01]  /*b870*/  UIADD3 UR4, UP0, UR36, 0x370, URZ ;  /* 0x0000037024047890 */ /* 0x000fe2000ff1e03f */
[----:B------:R-:W-:Y:S01]  /*b880*/  R2UR UR12, R0 ;  /* 0x00000000000c72ca */ /* 0x000fe200000e0000 */
[----:B------:R-:W-:Y:S01]  /*b890*/  UMOV UR10, URZ ;  /* 0x0000003f000a7c82 */ /* 0x000fe20008000000 */
[----:B------:R-:W-:Y:S01]  /*b8a0*/  R2UR UR8, R2 ;  /* 0x00000000020872ca */ /* 0x000fe200000e0000 */
[--C-:B------:R-:W-:Y:S01]  /*b8b0*/  IMAD R2, R16, 0x8, R3.reuse ;  /* 0x0000000810027824 */ /* 0x100fe200078e0203 */
[----:B-----5:R-:W-:Y:S01]  /*b8c0*/  R2UR UR13, R4 ;  /* 0x00000000040d72ca */ /* 0x020fe200000e0000 */
[----:B------:R-:W-:Y:S01]  /*b8d0*/  UIADD3.X UR5, URZ, UR37, URZ, UP0, !UPT ;  /* 0x000000253f057290 */ /* 0x000fe200087fe43f */
[----:B------:R-:W-:Y:S01]  /*b8e0*/  SHF.L.U32 R11, R11, 0x1f, RZ ;  /* 0x0000001f0b0b7819 */ /* 0x000fe200000006ff */
[----:B------:R-:W-:Y:S01]  /*b8f0*/  UMOV UR6, 0x0 ;  /* 0x0000000000067882 */ /* 0x000fe20000000000 */
[----:B------:R-:W-:Y:S01]  /*b900*/  R2UR UR9, R2 ;  /* 0x00000000020972ca */ /* 0x000fe200000e0000 */
[----:B------:R-:W-:Y:S01]  /*b910*/  UMOV UR7, 0x14f00000 ;  /* 0x14f0000000077882 */ /* 0x000fe20000000000 */
[----:B------:R-:W-:Y:S01]  /*b920*/  UIMAD UR11, UR11, 0x90, URZ ;  /* 0x000000900b0b78a4 */ /* 0x000fe2000f8e023f */
[----:B------:R-:W-:Y:S01]  /*b930*/  IMAD R2, R10, 0x8, R3 ;  /* 0x000000080a027824 */ /* 0x000fe200078e0203 */
[----:B------:R-:W-:Y:S01]  /*b940*/  UMOV UR17, 0x20 ;  /* 0x0000002000117882 */ /* 0x000fe20000000000 */
[----:B------:R-:W-:-:S02]  /*b950*/  UMOV UR18, 0x40 ;  /* 0x0000004000127882 */ /* 0x000fc40000000000 */
[----:B------:R-:W-:Y:S02]  /*b960*/  UIADD3 UR14, UR8, 0x16a00, URZ ;  /* 0x00016a00080e7890 */ /* 0x000fe4000fffe03f */
[----:B------:R-:W-:Y:S02]  /*b970*/  UIADD3 UR15, UR8, 0x18e00, URZ ;  /* 0x00018e00080f7890 */ /* 0x000fe4000fffe03f */
[----:B------:R-:W-:Y:S02]  /*b980*/  UIADD3 UR16, UR8, 0x1b200, URZ ;  /* 0x0001b20008107890 */ /* 0x000fe4000fffe03f */
[----:B------:R-:W-:Y:S01]  /*b990*/  UIADD3 UR9, UR9, 0x30, URZ ;  /* 0x0000003009097890 */ /* 0x000fe2000fffe03f */
[----:B------:R-:W-:-:S08]  /*b9a0*/  UMOV UR8, UR14 ;  /* 0x0000000e00087c82 */ /* 0x000fd00008000000 */
        /* <DEDUP_REMOVED lines=9> */
.L_x_8357:
[----:B------:R-:W-:Y:S05]  /*ba40*/  @P1 BRA `(.L_x_8324) ;  /* 0x0000000000141947 */ /* 0x000fea0003800000 */
[----:B------:R-:W-:Y:S01]  /*ba50*/  ISETP.NE.AND P1, PT, R27, RZ, PT ;  /* 0x000000ff1b00720c */ /* 0x000fe20003f25270 */
[----:B------:R-:W-:-:S04]  /*ba60*/  IMAD.MOV.U32 R3, RZ, RZ, 0x6c00 ;  /* 0x00006c00ff037424 */ /* 0x000fc800078e00ff */
[----:B------:R2:W-:Y:S08]  /*ba70*/  SYNCS.ARRIVE.TRANS64 RZ, [R2+URZ+0x50], R3 ;  /* 0x0000500302ff79a7 */ /* 0x0005f0000800003f */
[----:B------:R-:W-:Y:S05]  /*ba80*/  @!P1 BRA `(.L_x_8324) ;  /* 0x0000000000049947 */ /* 0x000fea0003800000 */
[----:B------:R-:W-:Y:S01]  /*ba90*/  BPT.TRAP 0x1 ;  /* 0x000000040000795c */ /* 0x000fe20000300000 */
.L_x_8324:
        /* <DEDUP_REMOVED lines=18> */
[----:B------:R-:W-:-:S05]  /*bbc0*/  UIADD3 UR15, UR15, 0x4a00, URZ ;  /* 0x00004a000f0f7890 */ /* 0x000fca000fffe03f */
[----:B------:R3:W-:Y:S02]  /*bbd0*/  UTMALDG.4D [UR8], [UR4], desc[UR6] ;  /* 0x00000608040075b4 */ /* 0x0007e40008019000 */
[----:B---3--:R-:W-:Y:S01]  /*bbe0*/  UMOV UR8, UR14 ;  /* 0x0000000e00087c82 */ /* 0x008fe20008000000 */
[----:B------:R-:W-:Y:S01]  /*bbf0*/  UMOV UR10, UR16 ;  /* 0x00000010000a7c82 */ /* 0x000fe20008000000 */
[----:B------:R-:W-:Y:S01]  /*bc00*/  UMOV UR14, 0x40 ;  /* 0x00000040000e7882 */ /* 0x000fe20000000000 */
[----:B------:R3:W-:Y:S02]  /*bc10*/  UTMALDG.4D [UR8], [UR4], desc[UR6] ;  /* 0x00000608040075b4 */ /* 0x0007e40008019000 */
[----:B---3--:R-:W-:Y:S01]  /*bc20*/  UMOV UR8, UR15 ;  /* 0x0000000f00087c82 */ /* 0x008fe20008000000 */
[----:B------:R-:W-:Y:S02]  /*bc30*/  UMOV UR10, UR14 ;  /* 0x0000000e000a7c82 */ /* 0x000fe40008000000 */
[----:B------:R3:W-:Y:S02]  /*bc40*/  UTMALDG.4D [UR8], [UR4], desc[UR6] ;  /* 0x00000608040075b4 */ /* 0x0007e40008019000 */
[----:B---3--:R-:W-:Y:S01]  /*bc50*/  NOP ;  /* 0x0000000000007918 */ /* 0x008fe20000000000 */
.L_x_8319:
[----:B------:R-:W-:Y:S05]  /*bc60*/  BSYNC B1 ;  /* 0x0000000000017941 */ /* 0x000fea0003800000 */
.L_x_8318:
[C---:B------:R-:W-:Y:S01]  /*bc70*/  ISETP.GT.AND P1, PT, R9.reuse, 0x1, PT ;  /* 0x000000010900780c */ /* 0x040fe20003f24270 */
[----:B------:R-:W-:-:S12]  /*bc80*/  VIADD R9, R9, 0xfffffffe ;  /* 0xfffffffe09097836 */ /* 0x000fd80000000000 */
[----:B------:R-:W-:Y:S05]  /*bc90*/  @P1 BRA `(.L_x_8325) ;  /* 0xfffffff000901947 */ /* 0x000fea000383ffff */
.L_x_8310:
[----:B------:R-:W-:Y:S05]  /*bca0*/  BSYNC B0 ;  /* 0x0000000000007941 */ /* 0x000fea0003800000 */
.L_x_8301:
[----:B------:R-:W-:Y:S04]  /*bcb0*/  BSSY B0, `(.L_x_8326) ;  /* 0x000002a000007945 */ /* 0x000fe80003800000 */
[----:B------:R-:W-:Y:S05]  /*bcc0*/  @!P6 BRA `(.L_x_8327) ;  /* 0x0000000000a0e947 */ /* 0x000fea0003800000 */
[----:B-12---:R-:W1:Y:S01]  /*bcd0*/  S2R R2, SR_TID.X ;  /* 0x0000000000027919 */ /* 0x006e620000002100 */
[----:B------:R-:W-:Y:S01]  /*bce0*/  IMAD R3, R16, 0x8, R23 ;  /* 0x0000000810037824 */ /* 0x000fe200078e0217 */
[----:B-1----:R-:W-:Y:S02]  /*bcf0*/  LOP3.LUT R4, R2, 0x7f, RZ, 0xc0, !PT ;  /* 0x0000007f02047812 */ /* 0x002fe400078ec0ff */
[----:B------:R-:W-:Y:S02]  /*bd00*/  SHF.L.U32 R2, R17, 0x1f, RZ ;  /* 0x0000001f11027819 */ /* 0x000fe400000006ff */
[----:B------:R-:W-:Y:S02]  /*bd10*/  ISETP.NE.AND P1, PT, R4, RZ, PT ;  /* 0x000000ff0400720c */ /* 0x000fe40003f25270 */
[----:B------:R-:W1:Y:S02]  /*bd20*/  SYNCS.PHASECHK.TRANS64.TRYWAIT P0, [R3+URZ+0x31c60], R2 ;  /* 0x031c6002030075a7 */ /* 0x000e64000800017f */
[----:B-1----:R-:W-:Y:S09]  /*bd30*/  @!P0 BRA `(.L_x_8328) ;  /* 0x0000000800f08947 */ /* 0x002ff20003800000 */
.L_x_8358:
[----:B------:R-:W-:Y:S05]  /*bd40*/  @P1 BRA `(.L_x_8329) ;  /* 0x0000000000141947 */ /* 0x000fea0003800000 */
[----:B------:R-:W-:Y:S01]  /*bd50*/  ISETP.NE.AND P0, PT, R27, RZ, PT ;  /* 0x000000ff1b00720c */ /* 0x000fe20003f05270 */
[----:B-1----:R-:W-:-:S04]  /*bd60*/  IMAD.MOV.U32 R2, RZ, RZ, 0x6c00 ;  /* 0x00006c00ff027424 */ /* 0x002fc800078e00ff */
[----:B------:R2:W-:Y:S08]  /*bd70*/  SYNCS.ARRIVE.TRANS64 RZ, [R3+URZ+0x31c50], R2 ;  /* 0x031c500203ff79a7 */ /* 0x0005f0000800003f */
[----:B------:R-:W-:Y:S05]  /*bd80*/  @!P0 BRA `(.L_x_8329) ;  /* 0x0000000000048947 */ /* 0x000fea0003800000 */
[----:B------:R-:W-:Y:S01]  /*bd90*/  BPT.TRAP 0x1 ;  /* 0x000000040000795c */ /* 0x000fe20000300000 */
.L_x_8329:
        /* <DEDUP_REMOVED lines=27> */
.L_x_8327:
[----:B------:R-:W-:Y:S05]  /*bf50*/  BSYNC B0 ;  /* 0x0000000000007941 */ /* 0x000fea0003800000 */
.L_x_8326:
[----:B------:R-:W-:Y:S01]  /*bf60*/  VIADD R26, R26, UR38 ;  /* 0x000000261a1a7c36 */ /* 0x000fe20008000000 */
[----:B------:R-:W-:Y:S01]  /*bf70*/  ULDC UR4, c[0x0][0xda4] ;  /* 0x0003690000047ab9 */ /* 0x000fe20000000800 */
[----:B------:R-:W-:Y:S02]  /*bf80*/  VIADD R16, R16, 0x1 ;  /* 0x0000000110107836 */ /* 0x000fe40000000000 */
[----:B------:R-:W-:Y:S01]  /*bf90*/  VIADD R29, R29, 0x1 ;  /* 0x000000011d1d7836 */ /* 0x000fe20000000000 */
[----:B------:R-:W-:Y:S02]  /*bfa0*/  ISETP.GE.AND P1, PT, R26, UR4, PT ;  /* 0x000000041a007c0c */ /* 0x000fe4000bf26270 */
[----:B------:R-:W-:-:S04]  /*bfb0*/  ISETP.NE.AND P0, PT, R16, 0x2, PT ;  /* 0x000000021000780c */ /* 0x000fc80003f05270 */
[----:B------:R-:W-:Y:S02]  /*bfc0*/  SEL R0, RZ, 0x1, P0 ;  /* 0x00000001ff007807 */ /* 0x000fe40000000000 */
[----:B------:R-:W-:Y:S02]  /*bfd0*/  SEL R16, R16, RZ, P0 ;  /* 0x000000ff10107207 */ /* 0x000fe40000000000 */
[----:B------:R-:W-:-:S03]  /*bfe0*/  LOP3.LUT R17, R17, R0, RZ, 0x3c, !PT ;  /* 0x0000000011117212 */ /* 0x000fc600078e3cff */
[----:B------:R-:W-:Y:S05]  /*bff0*/  @!P1 BRA `(.L_x_8330) ;  /* 0xffffffd400c09947 */ /* 0x000fea000383ffff */
[----:B------:R-:W-:-:S07]  /*c000*/  LOP3.LUT R29, R29, 0x1, RZ, 0xc, !PT ;  /* 0x000000011d1d7812 */ /* 0x000fce00078e0cff */
.L_x_8286:
[----:B-12---:R-:W1:Y:S01]  /*c010*/  S2R R3, SR_CgaCtaId ;  /* 0x0000000000037919 */ /* 0x006e620000008800 */
[----:B------:R-:W-:Y:S01]  /*c020*/  MOV R0, 0x400 ;  /* 0x0000040000007802 */ /* 0x000fe20000000f00 */
[----:B------:R-:W-:Y:S01]  /*c030*/  BSSY B0, `(.L_x_8331) ;  /* 0x0000005000007945 */ /* 0x000fe20003800000 */
[----:B------:R-:W-:Y:S02]  /*c040*/  SHF.L.U32 R29, R29, 0x1f, RZ ;  /* 0x0000001f1d1d7819 */ /* 0x000fe400000006ff */
[----:B-1----:R-:W-:-:S04]  /*c050*/  LEA R8, R3, R0, 0x18 ;  /* 0x0000000003087211 */ /* 0x002fc800078ec0ff */
[----:B------:R-:W1:Y:S02]  /*c060*/  SYNCS.PHASECHK.TRANS64.TRYWAIT P0, [R8+URZ+0x31c20], R29 ;  /* 0x031c201d080075a7 */ /* 0x000e64000800017f */
[----:B-1----:R-:W-:Y:S05]  /*c070*/  @!P0 BRA `(.L_x_8332) ;  /* 0x0000000800348947 */ /* 0x002fea0003800000 */
.L_x_8359:
[----:B------:R-:W-:Y:S05]  /*c080*/  BSYNC B0 ;  /* 0x0000000000007941 */ /* 0x000fea0003800000 */
.L_x_8331:
[----:B------:R-:W-:-:S03]  /*c090*/  UMOV UR4, 0xffffffff ;  /* 0xffffffff00047882 */ /* 0x000fc60000000000 */
[----:B------:R-:W-:Y:S05]  /*c0a0*/  BRA.DIV UR4, `(.L_x_8333) ;  /* 0x0000000a043c7947 */ /* 0x000fea000b800000 */
[----:B------:R-:W2:Y:S02]  /*c0b0*/  S2R R0, SR_TID.X ;  /* 0x0000000000007919 */ /* 0x000ea40000002100 */
[----:B--2---:R-:W-:-:S04]  /*c0c0*/  SHF.R.U32.HI R0, RZ, 0x5, R0 ;  /* 0x00000005ff007819 */ /* 0x004fc80000011600 */
[----:B------:R-:W-:-:S05]  /*c0d0*/  LOP3.LUT R0, R0, 0x3, RZ, 0xc0, !PT ;  /* 0x0000000300007812 */ /* 0x000fca00078ec0ff */
[----:B------:R2:W3:Y:S02]  /*c0e0*/  SHFL.IDX PT, R14, R0, RZ, 0x1f ;  /* 0x00001fff000e7589 */ /* 0x0004e400000e0000 */
.L_x_8362:
[----:B---3--:R-:W-:Y:S01]  /*c0f0*/  ISETP.NE.AND P0, PT, R14, RZ, PT ;  /* 0x000000ff0e00720c */ /* 0x008fe20003f05270 */
[----:B------:R-:W-:-:S12]  /*c100*/  BSSY B0, `(.L_x_8334) ;  /* 0x0000024000007945 */ /* 0x000fd80003800000 */
[----:B------:R-:W-:Y:S05]  /*c110*/  @P0 BRA `(.L_x_8335) ;  /* 0x0000000000880947 */ /* 0x000fea0003800000 */
[----:B------:R-:W-:-:S03]  /*c120*/  UMOV UR4, 0xffffffff ;  /* 0xffffffff00047882 */ /* 0x000fc60000000000 */
[----:B------:R-:W-:Y:S05]  /*c130*/  BRA.DIV UR4, `(.L_x_8336) ;  /* 0x0000000a044c7947 */ /* 0x000fea000b800000 */
[----:B------:R-:W-:-:S13]  /*c140*/  ELECT P6, URZ, PT ;  /* 0x00000000003f782f */ /* 0x000fda00038c0000 */
.L_x_8365:
[----:B------:R-:W-:Y:S05]  /*c150*/  @!P6 BRA `(.L_x_8335) ;  /* 0x000000000078e947 */ /* 0x000fea0003800000 */
[----:B--2---:R-:W2:Y:S02]  /*c160*/  LDL.LU R0, [R1] ;  /* 0x0000000001007983 */ /* 0x004ea40000300800 */
[----:B--2---:R-:W-:-:S04]  /*c170*/  LOP3.LUT R0, R0, 0x2, RZ, 0xfc, !PT ;  /* 0x0000000200007812 */ /* 0x004fc800078efcff */
[----:B------:R-:W-:-:S13]  /*c180*/  ISETP.NE.AND P2, PT, R0, 0x3, PT ;  /* 0x000000030000780c */ /* 0x000fda0003f45270 */
[----:B------:R-:W-:Y:S05]  /*c190*/  @!P2 BRA `(.L_x_8337) ;  /* 0x000000000004a947 */ /* 0x000fea0003800000 */
[----:B------:R-:W-:Y:S01]  /*c1a0*/  BPT.TRAP 0x1 ;  /* 0x000000040000795c */ /* 0x000fe20000300000 */
.L_x_8337:
[----:B------:R-:W-:Y:S01]  /*c1b0*/  VIADD R3, R8, 0x31c40 ;  /* 0x00031c4008037836 */ /* 0x000fe20000000000 */
[----:B------:R-:W-:Y:S01]  /*c1c0*/  SHF.L.U32 R4, R17, 0x1f, RZ ;  /* 0x0000001f11047819 */ /* 0x000fe200000006ff */
[C---:B------:R-:W-:Y:S02]  /*c1d0*/  VIADD R0, R16.reuse, 0x1 ;  /* 0x0000000110007836 */ /* 0x040fe40000000000 */
[----:B------:R-:W-:-:S03]  /*c1e0*/  IMAD R5, R16, 0x8, R3 ;  /* 0x0000000810057824 */ /* 0x000fc600078e0203 */
[C---:B------:R-:W-:Y:S01]  /*c1f0*/  ISETP.NE.AND P1, PT, R0.reuse, 0x2, PT ;  /* 0x000000020000780c */ /* 0x040fe20003f25270 */
[----:B------:R-:W2:Y:S03]  /*c200*/  SYNCS.PHASECHK.TRANS64.TRYWAIT P0, [R5+URZ], R4 ;  /* 0x00000004050075a7 */ /* 0x000ea6000800017f */
[----:B------:R-:W-:Y:S02]  /*c210*/  SEL R2, RZ, 0x1, P1 ;  /* 0x00000001ff027807 */ /* 0x000fe40000800000 */
[----:B------:R-:W-:Y:S02]  /*c220*/  SEL R6, R0, RZ, P1 ;  /* 0x000000ff00067207 */ /* 0x000fe40000800000 */
[----:B------:R-:W-:-:S03]  /*c230*/  LOP3.LUT R0, R17, R2, RZ, 0x3c, !PT ;  /* 0x0000000211007212 */ /* 0x000fc600078e3cff */
[----:B------:R-:W-:Y:S01]  /*c240*/  IMAD R3, R6, 0x8, R3 ;  /* 0x0000000806037824 */ /* 0x000fe200078e0203 */
[----:B------:R-:W-:Y:S01]  /*c250*/  SHF.L.U32 R0, R0, 0x1f, RZ ;  /* 0x0000001f00007819 */ /* 0x000fe200000006ff */
[----:B--2---:R-:W-:Y:S06]  /*c260*/  @!P0 BRA `(.L_x_8338) ;  /* 0x0000000800208947 */ /* 0x004fec0003800000 */
.L_x_8366:
[----:B------:R-:W3:Y:S02]  /*c270*/  SYNCS.PHASECHK.TRANS64.TRYWAIT P0, [R3+URZ], R0 ;  /* 0x00000000030075a7 */ /* 0x000ee4000800017f */
[----:B---3--:R-:W-:Y:S05]  /*c280*/  @!P0 BRA `(.L_x_8339) ;  /* 0x00000008002c8947 */ /* 0x008fea0003800000 */
.L_x_8367:
[----:B------:R-:W-:Y:S05]  /*c290*/  @!P2 BRA `(.L_x_8340) ;  /* 0x000000000004a947 */ /* 0x000fea0003800000 */
[----:B------:R-:W-:Y:S01]  /*c2a0*/  BPT.TRAP 0x1 ;  /* 0x000000040000795c */ /* 0x000fe20000300000 */
.L_x_8340:
[----:B---3--:R-:W-:-:S04]  /*c2b0*/  VIADD R3, R8, 0x31c60 ;  /* 0x00031c6008037836 */ /* 0x008fc80000000000 */
[----:B--2---:R-:W-:-:S04]  /*c2c0*/  IMAD R5, R16, 0x8, R3 ;  /* 0x0000000810057824 */ /* 0x004fc800078e0203 */
[----:B------:R-:W2:Y:S02]  /*c2d0*/  SYNCS.PHASECHK.TRANS64.TRYWAIT P0, [R5+URZ], R4 ;  /* 0x00000004050075a7 */ /* 0x000ea4000800017f */
[----:B--2---:R-:W-:Y:S05]  /*c2e0*/  @!P0 BRA `(.L_x_8341) ;  /* 0x0000000800288947 */ /* 0x004fea0003800000 */
.L_x_8368:
[----:B------:R-:W-:-:S07]  /*c2f0*/  IMAD R3, R6, 0x8, R3 ;  /* 0x0000000806037824 */ /* 0x000fce00078e0203 */
.L_x_8342:
[----:B---3--:R3:W4:Y:S02]  /*c300*/  SYNCS.PHASECHK.TRANS64.TRYWAIT P0, [R3+URZ], R0 ;  /* 0x00000000030075a7 */ /* 0x008724000800017f */
[----:B----4-:R-:W-:Y:S05]  /*c310*/  @!P0 NANOSLEEP.SYNCS 0x989680 ;  /* 0x009896800000895d */ /* 0x010fea0003900000 */
[----:B------:R-:W4:Y:S02]  /*c320*/  @!P0 SYNCS.PHASECHK.TRANS64 P0, [R3+URZ], R0 ;  /* 0x00000000030085a7 */ /* 0x000f24000800007f */
[----:B----4-:R-:W-:Y:S05]  /*c330*/  @!P0 BRA `(.L_x_8342) ;  /* 0xfffffffc00f08947 */ /* 0x010fea000383ffff */
.L_x_8335:
[----:B------:R-:W-:Y:S05]  /*c340*/  BSYNC B0 ;  /* 0x0000000000007941 */ /* 0x000fea0003800000 */
.L_x_8334:
[----:B------:R-:W-:Y:S05]  /*c350*/  EXIT ;  /* 0x000000000000794d */ /* 0x000fea0003800000 */
.L_x_8264:
[----:B-1----:R-:W-:-:S04]  /*c360*/  IMAD.U32 R3, RZ, RZ, UR39 ;  /* 0x00000027ff037e24 */ /* 0x002fc8000f8e00ff */
[----:B------:R1:W2:Y:S03]  /*c370*/  SYNCS.PHASECHK.TRANS64.TRYWAIT P1, [R3+URZ+0x31c00], R0 ;  /* 0x031c0000030075a7 */ /* 0x0002a6000802017f */
[----:B--2---:R-:W-:Y:S05]  /*c380*/  @!P1 NANOSLEEP.SYNCS 0x989680 ;  /* 0x009896800000995d */ /* 0x004fea0003900000 */
[----:B------:R-:W2:Y:S02]  /*c390*/  @!P1 SYNCS.PHASECHK.TRANS64 P1, [R3+URZ+0x31c00], R0 ;  /* 0x031c0000030095a7 */ /* 0x000ea4000802007f */
[----:B--2---:R-:W-:Y:S05]  /*c3a0*/  @!P1 BRA `(.L_x_8264) ;  /* 0xfffffffc00ec9947 */ /* 0x004fea000383ffff */
[----:B------:R-:W-:Y:S05]  /*c3b0*/  BRA `(.L_x_8343) ;  /* 0xffffff4c00a47947 */ /* 0x000fea000383ffff */
.L_x_8268:
[----:B--2---:R2:W3:Y:S02]  /*c3c0*/  SYNCS.PHASECHK.TRANS64.TRYWAIT P2, [R4+URZ+0x31c30], R3 ;  /* 0x031c3003040075a7 */ /* 0x0044e4000804017f */
[----:B---3--:R-:W-:Y:S05]  /*c3d0*/  @!P2 NANOSLEEP.SYNCS 0x989680 ;  /* 0x009896800000a95d */ /* 0x008fea0003900000 */
[----:B------:R-:W3:Y:S02]  /*c3e0*/  @!P2 SYNCS.PHASECHK.TRANS64 P2, [R4+URZ+0x31c30], R3 ;  /* 0x031c30030400a5a7 */ /* 0x000ee4000804007f */
[----:B---3--:R-:W-:Y:S05]  /*c3f0*/  @!P2 BRA `(.L_x_8268) ;  /* 0xfffffffc00f0a947 */ /* 0x008fea000383ffff */
[----:B------:R-:W-:Y:S05]  /*c400*/  BRA `(.L_x_8267) ;  /* 0xffffff4c00cc7947 */ /* 0x000fea000383ffff */
.L_x_8273:
[----:B---3--:R-:W-:-:S04]  /*c410*/  IMAD.U32 R3, RZ, RZ, UR4 ;  /* 0x00000004ff037e24 */ /* 0x008fc8000f8e00ff */
[----:B------:R3:W4:Y:S03]  /*c420*/  SYNCS.PHASECHK.TRANS64.TRYWAIT P2, [R3+URZ+0x31c30], R0 ;  /* 0x031c3000030075a7 */ /* 0x000726000804017f */
[----:B----4-:R-:W-:Y:S05]  /*c430*/  @!P2 NANOSLEEP.SYNCS 0x989680 ;  /* 0x009896800000a95d */ /* 0x010fea0003900000 */
[----:B------:R-:W4:Y:S02]  /*c440*/  @!P2 SYNCS.PHASECHK.TRANS64 P2, [R3+URZ+0x31c30], R0 ;  /* 0x031c30000300a5a7 */ /* 0x000f24000804007f */
[----:B----4-:R-:W-:Y:S05]  /*c450*/  @!P2 BRA `(.L_x_8273) ;  /* 0xfffffffc00eca947 */ /* 0x010fea000383ffff */
[----:B------:R-:W-:Y:S05]  /*c460*/  BRA `(.L_x_8270) ;  /* 0xffffff8400fc7947 */ /* 0x000fea000383ffff */
.L_x_8277:
[----:B--2---:R-:W-:-:S04]  /*c470*/  IMAD.U32 R3, RZ, RZ, UR4 ;  /* 0x00000004ff037e24 */ /* 0x004fc8000f8e00ff */
[----:B------:R2:W3:Y:S03]  /*c480*/  SYNCS.PHASECHK.TRANS64.TRYWAIT P2, [R3+URZ+0x31c50], R0 ;  /* 0x031c5000030075a7 */ /* 0x0004e6000804017f */
[----:B---3--:R-:W-:Y:S05]  /*c490*/  @!P2 NANOSLEEP.SYNCS 0x989680 ;  /* 0x009896800000a95d */ /* 0x008fea0003900000 */
[----:B------:R-:W3:Y:S02]  /*c4a0*/  @!P2 SYNCS.PHASECHK.TRANS64 P2, [R3+URZ+0x31c50], R0 ;  /* 0x031c50000300a5a7 */ /* 0x000ee4000804007f */
[----:B---3--:R-:W-:Y:S05]  /*c4b0*/  @!P2 BRA `(.L_x_8277) ;  /* 0xfffffffc00eca947 */ /* 0x008fea000383ffff */
[----:B------:R-:W-:Y:S05]  /*c4c0*/  BRA `(.L_x_8274) ;  /* 0xffffff9c00987947 */ /* 0x000fea000383ffff */
.L_x_8282:
[----:B----4-:R-:W-:-:S04]  /*c4d0*/  IMAD.U32 R5, RZ, RZ, UR12 ;  /* 0x0000000cff057e24 */ /* 0x010fc8000f8e00ff */
[----:B------:R4:W1:Y:S03]  /*c4e0*/  SYNCS.PHASECHK.TRANS64.TRYWAIT P0, [R5+URZ+0x31c50], R4 ;  /* 0x031c5004050075a7 */ /* 0x000866000800017f */
[----:B-1----:R-:W-:Y:S05]  /*c4f0*/  @!P0 NANOSLEEP.SYNCS 0x989680 ;  /* 0x009896800000895d */ /* 0x002fea0003900000 */
[----:B------:R-:W1:Y:S02]  /*c500*/  @!P0 SYNCS.PHASECHK.TRANS64 P0, [R5+URZ+0x31c50], R4 ;  /* 0x031c5004050085a7 */ /* 0x000e64000800007f */
[----:B-1----:R-:W-:Y:S05]  /*c510*/  @!P0 BRA `(.L_x_8282) ;  /* 0xfffffffc00ec8947 */ /* 0x002fea000383ffff */
[----:B------:R-:W-:Y:S05]  /*c520*/  BRA `(.L_x_8281) ;  /* 0xffffffbc00747947 */ /* 0x000fea000383ffff */
.L_x_8293:
        /* <DEDUP_REMOVED lines=11> */
.L_x_8345:
[----:B------:R-:W-:Y:S05]  /*c5e0*/  BSYNC B0 ;  /* 0x0000000000007941 */ /* 0x000fea0003800000 */
.L_x_8344:
[----:B------:R-:W-:Y:S05]  /*c5f0*/  BRA `(.L_x_8346) ;  /* 0xffffffd800947947 */ /* 0x000fea000383ffff */
.L_x_8294:
[----:B------:R-:W-:Y:S01]  /*c600*/  BSSY B0, `(.L_x_8347) ;  /* 0x0000006000007945 */ /* 0x000fe20003800000 */
[----:B------:R-:W-:-:S07]  /*c610*/  IMAD.MOV.U32 R15, RZ, RZ, -0x1 ;  /* 0xffffffffff0f7424 */ /* 0x000fce00078e00ff */
[----:B------:R-:W-:Y:S05]  /*c620*/  WARPSYNC.COLLECTIVE R15, `(.L_x_8348) ;  /* 0x000000000f0c7348 */ /* 0x000fea0003c00000 */
[----:B------:R-:W-:Y:S02]  /*c630*/  ELECT P6, UR62, PT ;  /* 0x00000000003e782f */ /* 0x000fe400038c0000 */
[----:B------:R-:W-:Y:S01]  /*c640*/  MOV R14, UR62 ;  /* 0x0000003e000e7c02 */ /* 0x000fe20008000f00 */
[----:B------:R-:W-:Y:S10]  /*c650*/  ENDCOLLECTIVE ;  /* 0x000000000000791b */ /* 0x000ff40003800000 */
.L_x_8348:
[----:B------:R-:W-:Y:S05]  /*c660*/  BSYNC B0 ;  /* 0x0000000000007941 */ /* 0x000fea0003800000 */
.L_x_8347:
[----:B------:R-:W-:Y:S05]  /*c670*/  BRA `(.L_x_8349) ;  /* 0xffffffd800887947 */ /* 0x000fea000383ffff */
.L_x_8297:
[----:B--2---:R2:W3:Y:S02]  /*c680*/  SYNCS.PHASECHK.TRANS64.TRYWAIT P1, [R5+URZ+0x31c40], R4 ;  /* 0x031c4004050075a7 */ /* 0x0044e4000802017f */
[----:B---3--:R-:W-:Y:S05]  /*c690*/  @!P1 NANOSLEEP.SYNCS 0x989680 ;  /* 0x009896800000995d */ /* 0x008fea0003900000 */
[----:B------:R-:W3:Y:S02]  /*c6a0*/  @!P1 SYNCS.PHASECHK.TRANS64 P1, [R5+URZ+0x31c40], R4 ;  /* 0x031c4004050095a7 */ /* 0x000ee4000802007f */
[----:B---3--:R-:W-:Y:S05]  /*c6b0*/  @!P1 BRA `(.L_x_8297) ;  /* 0xfffffffc00f09947 */ /* 0x008fea000383ffff */
[----:B------:R-:W-:Y:S05]  /*c6c0*/  BRA `(.L_x_8350) ;  /* 0xffffffd800ec7947 */ /* 0x000fea000383ffff */
.L_x_8300:
[----:B--2---:R2:W3:Y:S02]  /*c6d0*/  SYNCS.PHASECHK.TRANS64.TRYWAIT P1, [R23+URZ+0x31c20], R4 ;  /* 0x031c2004170075a7 */ /* 0x0044e4000802017f */
[----:B---3--:R-:W-:Y:S05]  /*c6e0*/  @!P1 NANOSLEEP.SYNCS 0x989680 ;  /* 0x009896800000995d */ /* 0x008fea0003900000 */
[----:B------:R-:W3:Y:S02]  /*c6f0*/  @!P1 SYNCS.PHASECHK.TRANS64 P1, [R23+URZ+0x31c20], R4 ;  /* 0x031c2004170095a7 */ /* 0x000ee4000802007f */
[----:B---3--:R-:W-:Y:S05]  /*c700*/  @!P1 BRA `(.L_x_8300) ;  /* 0xfffffffc00f09947 */ /* 0x008fea000383ffff */
[----:B------:R-:W-:Y:S05]  /*c710*/  BRA `(.L_x_8351) ;  /* 0xffffffdc00fc7947 */ /* 0x000fea000383ffff */
.L_x_8306:
[----:B-1----:R1:W2:Y:S02]  /*c720*/  SYNCS.PHASECHK.TRANS64.TRYWAIT P2, [R3+URZ+0x31c40], R2 ;  /* 0x031c4002030075a7 */ /* 0x0022a4000804017f */
[----:B--2---:R-:W-:Y:S05]  /*c730*/  @!P2 NANOSLEEP.SYNCS 0x989680 ;  /* 0x009896800000a95d */ /* 0x004fea0003900000 */
[----:B------:R-:W2:Y:S02]  /*c740*/  @!P2 SYNCS.PHASECHK.TRANS64 P2, [R3+URZ+0x31c40], R2 ;  /* 0x031c40020300a5a7 */ /* 0x000ea4000804007f */
[----:B--2---:R-:W-:Y:S05]  /*c750*/  @!P2 BRA `(.L_x_8306) ;  /* 0xfffffffc00f0a947 */ /* 0x004fea000383ffff */
[----:B------:R-:W-:Y:S05]  /*c760*/  BRA `(.L_x_8352) ;  /* 0xffffffe000987947 */ /* 0x000fea000383ffff */
.L_x_8308:
[----:B-1----:R1:W2:Y:S02]  /*c770*/  SYNCS.PHASECHK.TRANS64.TRYWAIT P2, [R2+URZ+0x60], R5 ;  /* 0x00006005020075a7 */ /* 0x0022a4000804017f */
[----:B--2---:R-:W-:Y:S05]  /*c780*/  @!P2 NANOSLEEP.SYNCS 0x989680 ;  /* 0x009896800000a95d */ /* 0x004fea0003900000 */
[----:B------:R-:W2:Y:S02]  /*c790*/  @!P2 SYNCS.PHASECHK.TRANS64 P2, [R2+URZ+0x60], R5 ;  /* 0x000060050200a5a7 */ /* 0x000ea4000804007f */
[----:B--2---:R-:W-:Y:S05]  /*c7a0*/  @!P2 BRA `(.L_x_8308) ;  /* 0xfffffffc00f0a947 */ /* 0x004fea000383ffff */
[----:B------:R-:W-:Y:S05]  /*c7b0*/  BRA `(.L_x_8353) ;  /* 0xffffffe400147947 */ /* 0x000fea000383ffff */
.L_x_8314:
[----:B-1----:R1:W2:Y:S02]  /*c7c0*/  SYNCS.PHASECHK.TRANS64.TRYWAIT P2, [R3+URZ+0x31c40], R2 ;  /* 0x031c4002030075a7 */ /* 0x0022a4000804017f */
[----:B--2---:R-:W-:Y:S05]  /*c7d0*/  @!P2 NANOSLEEP.SYNCS 0x989680 ;  /* 0x009896800000a95d */ /* 0x004fea0003900000 */
[----:B------:R-:W2:Y:S02]  /*c7e0*/  @!P2 SYNCS.PHASECHK.TRANS64 P2, [R3+URZ+0x31c40], R2 ;  /* 0x031c40020300a5a7 */ /* 0x000ea4000804007f */
[----:B--2---:R-:W-:Y:S05]  /*c7f0*/  @!P2 BRA `(.L_x_8314) ;  /* 0xfffffffc00f0a947 */ /* 0x004fea000383ffff */
[----:B------:R-:W-:Y:S05]  /*c800*/  BRA `(.L_x_8354) ;  /* 0xffffffe800447947 */ /* 0x000fea000383ffff */
.L_x_8316:
[----:B-1----:R1:W2:Y:S02]  /*c810*/  SYNCS.PHASECHK.TRANS64.TRYWAIT P2, [R2+URZ+0x60], R17 ;  /* 0x00006011020075a7 */ /* 0x0022a4000804017f */
[----:B--2---:R-:W-:Y:S05]  /*c820*/  @!P2 NANOSLEEP.SYNCS 0x989680 ;  /* 0x009896800000a95d */ /* 0x004fea0003900000 */
[----:B------:R-:W2:Y:S02]  /*c830*/  @!P2 SYNCS.PHASECHK.TRANS64 P2, [R2+URZ+0x60], R17 ;  /* 0x000060110200a5a7 */ /* 0x000ea4000804007f */
[----:B--2---:R-:W-:Y:S05]  /*c840*/  @!P2 BRA `(.L_x_8316) ;  /* 0xfffffffc00f0a947 */ /* 0x004fea000383ffff */
[----:B------:R-:W-:Y:S05]  /*c850*/  BRA `(.L_x_8355) ;  /* 0xffffffe800c07947 */ /* 0x000fea000383ffff */
.L_x_8321:
[----:B-1----:R1:W2:Y:S02]  /*c860*/  SYNCS.PHASECHK.TRANS64.TRYWAIT P2, [R2+URZ+0x31c40], R3 ;  /* 0x031c4003020075a7 */ /* 0x0022a4000804017f */
[----:B--2---:R-:W-:Y:S05]  /*c870*/  @!P2 NANOSLEEP.SYNCS 0x989680 ;  /* 0x009896800000a95d */ /* 0x004fea0003900000 */
[----:B------:R-:W2:Y:S02]  /*c880*/  @!P2 SYNCS.PHASECHK.TRANS64 P2, [R2+URZ+0x31c40], R3 ;  /* 0x031c40030200a5a7 */ /* 0x000ea4000804007f */
[----:B--2---:R-:W-:Y:S05]  /*c890*/  @!P2 BRA `(.L_x_8321) ;  /* 0xfffffffc00f0a947 */ /* 0x004fea000383ffff */
[----:B------:R-:W-:Y:S05]  /*c8a0*/  BRA `(.L_x_8356) ;  /* 0xffffffec00cc7947 */ /* 0x000fea000383ffff */
.L_x_8323:
[----:B-1----:R1:W2:Y:S02]  /*c8b0*/  SYNCS.PHASECHK.TRANS64.TRYWAIT P2, [R2+URZ+0x60], R11 ;  /* 0x0000600b020075a7 */ /* 0x0022a4000804017f */
[----:B--2---:R-:W-:Y:S05]  /*c8c0*/  @!P2 NANOSLEEP.SYNCS 0x989680 ;  /* 0x009896800000a95d */ /* 0x004fea0003900000 */
[----:B------:R-:W2:Y:S02]  /*c8d0*/  @!P2 SYNCS.PHASECHK.TRANS64 P2, [R2+URZ+0x60], R11 ;  /* 0x0000600b0200a5a7 */ /* 0x000ea4000804007f */
[----:B--2---:R-:W-:Y:S05]  /*c8e0*/  @!P2 BRA `(.L_x_8323) ;  /* 0xfffffffc00f0a947 */ /* 0x004fea000383ffff */
[----:B------:R-:W-:Y:S05]  /*c8f0*/  BRA `(.L_x_8357) ;  /* 0xfffffff000507947 */ /* 0x000fea000383ffff */
.L_x_8328:
[----:B-1----:R1:W2:Y:S02]  /*c900*/  SYNCS.PHASECHK.TRANS64.TRYWAIT P0, [R3+URZ+0x31c60], R2 ;  /* 0x031c6002030075a7 */ /* 0x0022a4000800017f */
[----:B--2---:R-:W-:Y:S05]  /*c910*/  @!P0 NANOSLEEP.SYNCS 0x989680 ;  /* 0x009896800000895d */ /* 0x004fea0003900000 */
[----:B------:R-:W2:Y:S02]  /*c920*/  @!P0 SYNCS.PHASECHK.TRANS64 P0, [R3+URZ+0x31c60], R2 ;  /* 0x031c6002030085a7 */ /* 0x000ea4000800007f */
[----:B--2---:R-:W-:Y:S05]  /*c930*/  @!P0 BRA `(.L_x_8328) ;  /* 0xfffffffc00f08947 */ /* 0x004fea000383ffff */
[----:B------:R-:W-:Y:S05]  /*c940*/  BRA `(.L_x_8358) ;  /* 0xfffffff000fc7947 */ /* 0x000fea000383ffff */
.L_x_8332:
[----:B-1----:R1:W2:Y:S02]  /*c950*/  SYNCS.PHASECHK.TRANS64.TRYWAIT P0, [R8+URZ+0x31c20], R29 ;  /* 0x031c201d080075a7 */ /* 0x0022a4000800017f */
[----:B--2---:R-:W-:Y:S05]  /*c960*/  @!P0 NANOSLEEP.SYNCS 0x989680 ;  /* 0x009896800000895d */ /* 0x004fea0003900000 */
[----:B------:R-:W2:Y:S02]  /*c970*/  @!P0 SYNCS.PHASECHK.TRANS64 P0, [R8+URZ+0x31c20], R29 ;  /* 0x031c201d080085a7 */ /* 0x000ea4000800007f */
[----:B--2---:R-:W-:Y:S05]  /*c980*/  @!P0 BRA `(.L_x_8332) ;  /* 0xfffffffc00f08947 */ /* 0x004fea000383ffff */
[----:B------:R-:W-:Y:S05]  /*c990*/  BRA `(.L_x_8359) ;  /* 0xfffffff400b87947 */ /* 0x000fea000383ffff */
.L_x_8333:
        /* <DEDUP_REMOVED lines=11> */
.L_x_8361:
[----:B------:R-:W-:Y:S05]  /*ca50*/  BSYNC B0 ;  /* 0x0000000000007941 */ /* 0x000fea0003800000 */
.L_x_8360:
[----:B------:R-:W-:Y:S05]  /*ca60*/  BRA `(.L_x_8362) ;  /* 0xfffffff400a07947 */ /* 0x000fea000383ffff */
.L_x_8336:
[----:B------:R-:W-:Y:S01]  /*ca70*/  BSSY B1, `(.L_x_8363) ;  /* 0x0000006000017945 */ /* 0x000fe20003800000 */
[----:B------:R-:W-:-:S07]  /*ca80*/  IMAD.MOV.U32 R15, RZ, RZ, -0x1 ;  /* 0xffffffffff0f7424 */ /* 0x000fce00078e00ff */
[----:B-12---:R-:W-:Y:S05]  /*ca90*/  WARPSYNC.COLLECTIVE R15, `(.L_x_8364) ;  /* 0x000000000f0c7348 */ /* 0x006fea0003c00000 */
[----:B------:R-:W-:Y:S02]  /*caa0*/  ELECT P6, UR62, PT ;  /* 0x00000000003e782f */ /* 0x000fe400038c0000 */
[----:B------:R-:W-:Y:S01]  /*cab0*/  MOV R14, UR62 ;  /* 0x0000003e000e7c02 */ /* 0x000fe20008000f00 */
[----:B-12---:R-:W-:Y:S10]  /*cac0*/  ENDCOLLECTIVE ;  /* 0x000000000000791b */ /* 0x006ff40003800000 */
.L_x_8364:
[----:B------:R-:W-:Y:S05]  /*cad0*/  BSYNC B1 ;  /* 0x0000000000017941 */ /* 0x000fea0003800000 */
.L_x_8363:
[----:B------:R-:W-:Y:S05]  /*cae0*/  BRA `(.L_x_8365) ;  /* 0xfffffff400987947 */ /* 0x000fea000383ffff */
.L_x_8338:
[----:B--2---:R2:W3:Y:S02]  /*caf0*/  SYNCS.PHASECHK.TRANS64.TRYWAIT P0, [R5+URZ], R4 ;  /* 0x00000004050075a7 */ /* 0x0044e4000800017f */
[----:B---3--:R-:W-:Y:S05]  /*cb00*/  @!P0 NANOSLEEP.SYNCS 0x989680 ;  /* 0x009896800000895d */ /* 0x008fea0003900000 */
[----:B------:R-:W3:Y:S02]  /*cb10*/  @!P0 SYNCS.PHASECHK.TRANS64 P0, [R5+URZ], R4 ;  /* 0x00000004050085a7 */ /* 0x000ee4000800007f */
[----:B---3--:R-:W-:Y:S05]  /*cb20*/  @!P0 BRA `(.L_x_8338) ;  /* 0xfffffffc00f08947 */ /* 0x008fea000383ffff */
[----:B------:R-:W-:Y:S05]  /*cb30*/  BRA `(.L_x_8366) ;  /* 0xfffffff400cc7947 */ /* 0x000fea000383ffff */
.L_x_8339:
[----:B---3--:R3:W4:Y:S02]  /*cb40*/  SYNCS.PHASECHK.TRANS64.TRYWAIT P0, [R3+URZ], R0 ;  /* 0x00000000030075a7 */ /* 0x008724000800017f */
[----:B----4-:R-:W-:Y:S05]  /*cb50*/  @!P0 NANOSLEEP.SYNCS 0x989680 ;  /* 0x009896800000895d */ /* 0x010fea0003900000 */
[----:B------:R-:W4:Y:S02]  /*cb60*/  @!P0 SYNCS.PHASECHK.TRANS64 P0, [R3+URZ], R0 ;  /* 0x00000000030085a7 */ /* 0x000f24000800007f */
[----:B----4-:R-:W-:Y:S05]  /*cb70*/  @!P0 BRA `(.L_x_8339) ;  /* 0xfffffffc00f08947 */ /* 0x010fea000383ffff */
[----:B------:R-:W-:Y:S05]  /*cb80*/  BRA `(.L_x_8367) ;  /* 0xfffffff400c07947 */ /* 0x000fea000383ffff */
.L_x_8341:
[----:B--2---:R2:W3:Y:S02]  /*cb90*/  SYNCS.PHASECHK.TRANS64.TRYWAIT P0, [R5+URZ], R4 ;  /* 0x00000004050075a7 */ /* 0x0044e4000800017f */
[----:B---3--:R-:W-:Y:S05]  /*cba0*/  @!P0 NANOSLEEP.SYNCS 0x989680 ;  /* 0x009896800000895d */ /* 0x008fea0003900000 */
[----:B------:R-:W3:Y:S02]  /*cbb0*/  @!P0 SYNCS.PHASECHK.TRANS64 P0, [R5+URZ], R4 ;  /* 0x00000004050085a7 */ /* 0x000ee4000800007f */
[----:B---3--:R-:W-:Y:S05]  /*cbc0*/  @!P0 BRA `(.L_x_8341) ;  /* 0xfffffffc00f08947 */ /* 0x008fea000383ffff */
[----:B------:R-:W-:Y:S05]  /*cbd0*/  BRA `(.L_x_8368) ;  /* 0xfffffff400c47947 */ /* 0x000fea000383ffff */
.L_x_8369:
        /* <DEDUP_REMOVED lines=10> */
.L_x_12779:


//--------------------- .text._ZN7cutlass13device_kernelIN5flash11enable_sm90INS1_16FlashAttnFwdSm90INS1_25CollectiveMainloopFwdSm90ILi2EN4cute5tupleIJNS5_1CILi1EEES8_S8_EEENS6_IJNS7_ILi192EEENS7_ILi144EEENS7_ILi96EEEEEELi96ENS_10bfloat16_tEfNS_4arch4Sm90ELb0ELb0ELb0ELb1ELb0ELb0ELb0ELb0ELb1ELb0ELb0ELb0EEENS1_21CollectiveEpilogueFwdINS6_IJSA_SC_SB_EEES9_SE_SG_Li384ELb1ELb0ELb0ELb0EEENS1_36VarlenDynamicPersistentTileSchedulerILi192ELi144ELi384ELi32ELb0ELb0ELb1ELb0ELb1ELb1EEEEEEEEEvNT_6ParamsE --------------------------
	.section	.text._ZN7cutlass13device_kernelIN5flash11enable_sm90INS1_16FlashAttnFwdSm90INS1_25CollectiveMainloopFwdSm90ILi2EN4cute5tupleIJNS5_1CILi1EEES8_S8_EEENS6_IJNS7_ILi192EEENS7_ILi144EEENS7_ILi96EEEEEELi96ENS_10bfloat16_tEfNS_4arch4Sm90ELb0ELb0ELb0ELb1ELb0ELb0ELb0ELb0ELb1ELb0ELb0ELb0EEENS1_21CollectiveEpilogueFwdINS6_IJSA_SC_SB_EEES9_SE_SG_Li384ELb1ELb0ELb0ELb0EEENS1_36VarlenDynamicPersistentTileSchedulerILi192ELi144ELi384ELi32ELb0ELb0ELb1ELb0ELb1ELb1EEEEEEEEEvNT_6ParamsE,"ax",@progbits
	.align	128
.text._ZN7cutlass13device_kernelIN5flash11enable_sm90INS1_16FlashAttnFwdSm90INS1_25CollectiveMainloopFwdSm90ILi2EN4cute5tupleIJNS5_1CILi1EEES8_S8_EEENS6_IJNS7_ILi192EEENS7_ILi144EEENS7_ILi96EEEEEELi96ENS_10bfloat16_tEfNS_4arch4Sm90ELb0ELb0ELb0ELb1ELb0ELb0ELb0ELb0ELb1ELb0ELb0ELb0EEENS1_21CollectiveEpilogueFwdINS6_IJSA_SC_SB_EEES9_SE_SG_Li384ELb1ELb0ELb0ELb0EEENS1_36VarlenDynamicPersistentTileSchedulerILi192ELi144ELi384ELi32ELb0ELb0ELb1ELb0ELb1ELb1EEEEEEEEEvNT_6ParamsE:
        .type           _ZN7cutlass13device_kernelIN5flash11enable_sm90INS1_16FlashAttnFwdSm90INS1_25CollectiveMainloopFwdSm90ILi2EN4cute5tupleIJNS5_1CILi1EEES8_S8_EEENS6_IJNS7_ILi192EEENS7_ILi144EEENS7_ILi96EEEEEELi96ENS_10bfloat16_tEfNS_4arch4Sm90ELb0ELb0ELb0ELb1ELb0ELb0ELb0ELb0ELb1ELb0ELb0ELb0EEENS1_21CollectiveEpilogueFwdINS6_IJSA_SC_SB_EEES9_SE_SG_Li384ELb1ELb0ELb0ELb0EEENS1_36VarlenDynamicPersistentTileSchedulerILi192ELi144ELi384ELi32ELb0ELb0ELb1ELb0ELb1ELb1EEEEEEEEEvNT_6ParamsE,@function
        .size           _ZN7cutlass13device_kernelIN5flash11enable_sm90INS1_16FlashAttnFwdSm90INS1_25CollectiveMainloopFwdSm90ILi2EN4cute5tupleIJNS5_1CILi1EEES8_S8_EEENS6_IJNS7_ILi192EEENS7_ILi144EEENS7_ILi96EEEEEELi96ENS_10bfloat16_tEfNS_4arch4Sm90ELb0ELb0ELb0ELb1ELb0ELb0ELb0ELb0ELb1ELb0ELb0ELb0EEENS1_21CollectiveEpilogueFwdINS6_IJSA_SC_SB_EEES9_SE_SG_Li384ELb1ELb0ELb0ELb0EEENS1_36VarlenDynamicPersistentTileSchedulerILi192ELi144ELi384ELi32ELb0ELb0ELb1ELb0ELb1ELb1EEEEEEEEEvNT_6ParamsE,(.L_x_12780 - _ZN7cutlass13device_kernelIN5flash11enable_sm90INS1_16FlashAttnFwdSm90INS1_25CollectiveMainloopFwdSm90ILi2EN4cute5tupleIJNS5_1CILi1EEES8_S8_EEENS6_IJNS7_ILi192EEENS7_ILi144EEENS7_ILi96EEEEEELi96ENS_10bfloat16_tEfNS_4arch4Sm90ELb0ELb0ELb0ELb1ELb0ELb0ELb0ELb0ELb1ELb0ELb0ELb0EEENS1_21CollectiveEpilogueFwdINS6_IJSA_SC_SB_EEES9_SE_SG_Li384ELb1ELb0ELb0ELb0EEENS1_36VarlenDynamicPersistentTileSchedulerILi192ELi144ELi384ELi32ELb0ELb0ELb1ELb0ELb1ELb1EEEEEEEEEvNT_6ParamsE)
        .other          _ZN7cutlass13device_kernelIN5flash11enable_sm90INS1_16FlashAttnFwdSm90INS1_25CollectiveMainloopFwdSm90ILi2EN4cute5tupleIJNS5_1CILi1EEES8_S8_EEENS6_IJNS7_ILi192EEENS7_ILi144EEENS7_ILi96EEEEEELi96ENS_10bfloat16_tEfNS_4arch4Sm90ELb0ELb0ELb0ELb1ELb0ELb0ELb0ELb0ELb1ELb0ELb0ELb0EEENS1_21CollectiveEpilogueFwdINS6_IJSA_SC_SB_EEES9_SE_SG_Li384ELb1ELb0ELb0ELb0EEENS1_36VarlenDynamicPersistentTileSchedulerILi192ELi144ELi384ELi32ELb0ELb0ELb1ELb0ELb1ELb1EEEEEEEEEvNT_6ParamsE,@"STO_CUDA_ENTRY STV_DEFAULT"
_ZN7cutlass13device_kernelIN5flash11enable_sm90INS1_16FlashAttnFwdSm90INS1_25CollectiveMainloopFwdSm90ILi2EN4cute5tupleIJNS5_1CILi1EEES8_S8_EEENS6_IJNS7_ILi192EEENS7_ILi144EEENS7_ILi96EEEEEELi96ENS_10bfloat16_tEfNS_4arch4Sm90ELb0ELb0ELb0ELb1ELb0ELb0ELb0ELb0ELb1ELb0ELb0ELb0EEENS1_21CollectiveEpilogueFwdINS6_IJSA_SC_SB_EEES9_SE_SG_Li384ELb1ELb0ELb0ELb0EEENS1_36VarlenDynamicPersistentTileSchedulerILi192ELi144ELi384ELi32ELb0ELb0ELb1ELb0ELb1ELb1EEEEEEEEEvNT_6ParamsE:
        /* <DEDUP_REMOVED lines=20> */
.L_x_8371:
[----:B------:R-:W-:Y:S05]  /*0140*/  BSYNC B0 ;  /* 0x0000000000007941 */ /* 0x000fea0003800000 */
.L_x_8370:
        /* <DEDUP_REMOVED lines=40> */
.L_x_8372:
        /* <DEDUP_REMOVED lines=22> */
.L_x_8373:
        /* <DEDUP_REMOVED lines=18> */
.L_x_8374:
        /* <DEDUP_REMOVED lines=22> */
.L_x_8375:
        /* <DEDUP_REMOVED lines=22> */
.L_x_8376:
        /* <DEDUP_REMOVED lines=8> */
.L_x_8378:
        /* <DEDUP_REMOVED lines=8> */
[----:B-1----:R-:W-:-:S03]  /*0a10*/  ULEA UR36, UR4, UR36, 0x18 ;  /* 0x0000002404247291 */ /* 0x002fc6000f8ec03f */
[----:B------:R-:W-:Y:S01]  /*0a20*/  ULDC UR4, c[0x0][0xc14] ;  /* 0x0003050000047ab9 */ /* 0x000fe20000000800 */
[----:B0-----:R-:W-:-:S04]  /*0a30*/  LOP3.LUT R0, R2, 0xffffff80, RZ, 0xc0, !PT ;  /* 0xffffff8002007812 */ /* 0x001fc800078ec0ff */
[----:B------:R-:W-:-:S13]  /*0a40*/  ISETP.NE.AND P0, PT, R0, 0x80, PT ;  /* 0x000000800000780c */ /* 0x000fda0003f05270 */
[----:B------:R-:W-:Y:S08]  /*0a50*/  @!P0 BAR.ARV 0x9, 0x100 ;  /* 0x0244000000008b1d */ /* 0x000ff00000002000 */
[----:B------:R-:W-:Y:S06]  /*0a60*/  BAR.SYNC.DEFER_BLOCKING 0x5, 0x1a0 ;  /* 0x0146800000007b1d */ /* 0x000fec0000010000 */
[----:B------:R-:W0:Y:S02]  /*0a70*/  LDS.128 R28, [UR36+0x31cd0] ;  /* 0x031cd024ff1c7984 */ /* 0x000e240008000c00 */
[----:B------:R-:W-:Y:S06]  /*0a80*/  BAR.ARV 0x4, 0x1a0 ;  /* 0x0106800000007b1d */ /* 0x000fec0000002000 */
[----:B0-----:R-:W-:-:S13]  /*0a90*/  ISETP.GE.AND P0, PT, R31, UR4, PT ;  /* 0x000000041f007c0c */ /* 0x001fda000bf06270 */
[----:B------:R-:W-:Y:S05]  /*0aa0*/  @P0 EXIT ;  /* 0x000000000000094d */ /* 0x000fea0003800000 */
[----:B------:R-:W2:Y:S01]  /*0ab0*/  LDL.LU R14, [R1+0x14] ;  /* 0x00001400010e7983 */ /* 0x000ea20000300800 */
[----:B------:R-:W-:-:S05]  /*0ac0*/  VIADD R155, R2, 0xffffff80 ;  /* 0xffffff80029b7836 */ /* 0x000fca0000000000 */
[----:B------:R-:W-:-:S04]  /*0ad0*/  SHF.R.S32.HI R0, RZ, 0x1f, R155 ;  /* 0x0000001fff007819 */ /* 0x000fc8000001149b */
[----:B------:R-:W-:-:S04]  /*0ae0*/  LEA.HI R2, R0, R155, RZ, 0x4 ;  /* 0x0000009b00027211 */ /* 0x000fc800078f20ff */
[----:B------:R-:W-:-:S04]  /*0af0*/  SHF.R.S32.HI R3, RZ, 0x4, R2 ;  /* 0x00000004ff037819 */ /* 0x000fc80000011402 */
[C---:B------:R-:W-:Y:S02]  /*0b00*/  LEA.HI R4, R2.reuse, R3, RZ, 0x1 ;  /* 0x0000000302047211 */ /* 0x040fe400078f08ff */
[----:B------:R-:W-:Y:S02]  /*0b10*/  LOP3.LUT R2, R2, 0xfffffff0, RZ, 0xc0, !PT ;  /* 0xfffffff002027812 */ /* 0x000fe400078ec0ff */
[----:B------:R-:W-:-:S03]  /*0b20*/  LOP3.LUT R4, R4, 0x1ffffffe, RZ, 0xc0, !PT ;  /* 0x1ffffffe04047812 */ /* 0x000fc600078ec0ff */
[----:B------:R-:W-:Y:S01]  /*0b30*/  IMAD.IADD R2, R155, 0x1, -R2 ;  /* 0x000000019b027824 */ /* 0x000fe200078e0a02 */
[CC--:B------:R-:W-:Y:S01]  /*0b40*/  LEA.HI R151, R0.reuse, R155.reuse, RZ, 0x7 ;  /* 0x0000009b00977211 */ /* 0x0c0fe200078f38ff */
[----:B------:R-:W-:Y:S01]  /*0b50*/  IMAD.IADD R4, R3, 0x1, -R4 ;  /* 0x0000000103047824 */ /* 0x000fe200078e0a04 */
[----:B------:R-:W-:Y:S02]  /*0b60*/  LEA.HI R5, R0, R155, RZ, 0x5 ;  /* 0x0000009b00057211 */ /* 0x000fe400078f28ff */
[----:B------:R-:W-:Y:S02]  /*0b70*/  SHF.R.S32.HI R3, RZ, 0x1f, R2 ;  /* 0x0000001fff037819 */ /* 0x000fe40000011402 */
[----:B------:R-:W-:Y:S02]  /*0b80*/  LOP3.LUT R150, R151, 0xffffff80, RZ, 0xc0, !PT ;  /* 0xffffff8097967812 */ /* 0x000fe400078ec0ff */
[----:B------:R-:W-:Y:S02]  /*0b90*/  SHF.R.S32.HI R7, RZ, 0x5, R5 ;  /* 0x00000005ff077819 */ /* 0x000fe40000011405 */
[-C--:B------:R-:W-:Y:S01]  /*0ba0*/  LEA.HI R5, R3, R2.reuse, RZ, 0x3 ;  /* 0x0000000203057211 */ /* 0x080fe200078f18ff */
[----:B------:R-:W-:Y:S01]  /*0bb0*/  IMAD.IADD R150, R155, 0x1, -R150 ;  /* 0x000000019b967824 */ /* 0x000fe200078e0a96 */
[----:B------:R-:W-:-:S03]  /*0bc0*/  LEA.HI R3, R3, R2, RZ, 0x2 ;  /* 0x0000000203037211 */ /* 0x000fc600078f10ff */
[----:B------:R-:W-:Y:S01]  /*0bd0*/  IMAD.SHL.U32 R6, R5, 0x10, RZ ;  /* 0x0000001005067824 */ /* 0x000fe200078e00ff */
[----:B------:R-:W-:Y:S02]  /*0be0*/  LOP3.LUT R5, R3, 0x7fffffc, RZ, 0xc0, !PT ;  /* 0x07fffffc03057812 */ /* 0x000fe400078ec0ff */
[----:B------:R-:W-:Y:S02]  /*0bf0*/  SHF.R.S32.HI R9, RZ, 0x1f, R150 ;  /* 0x0000001fff097819 */ /* 0x000fe40000011496 */
[----:B------:R-:W-:Y:S02]  /*0c00*/  SHF.R.S32.HI R3, RZ, 0x2, R3 ;  /* 0x00000002ff037819 */ /* 0x000fe40000011403 */
[----:B------:R-:W-:-:S03]  /*0c10*/  LEA.HI R10, R9, R150, RZ, 0x2 ;  /* 0x00000096090a7211 */ /* 0x000fc600078f10ff */
[----:B------:R-:W-:Y:S01]  /*0c20*/  IMAD.SHL.U32 R3, R3, 0x40, RZ ;  /* 0x0000004003037824 */ /* 0x000fe200078e00ff */
[----:B------:R-:W-:Y:S01]  /*0c30*/  SHF.R.S32.HI R11, RZ, 0x2, R10 ;  /* 0x00000002ff0b7819 */ /* 0x000fe2000001140a */
[----:B------:R-:W-:Y:S01]  /*0c40*/  IMAD R13, R7, 0x10, R2 ;  /* 0x00000010070d7824 */ /* 0x000fe200078e0202 */
[----:B------:R-:W-:Y:S01]  /*0c50*/  SHF.R.S32.HI R12, RZ, 0x1f, R10 ;  /* 0x0000001fff0c7819 */ /* 0x000fe2000001140a */
[----:B------:R-:W-:Y:S01]  /*0c60*/  IMAD.SHL.U32 R4, R4, 0x8, RZ ;  /* 0x0000000804047824 */ /* 0x000fe200078e00ff */
[----:B------:R-:W-:Y:S02]  /*0c70*/  SHF.R.S32.HI R151, RZ, 0x7, R151 ;  /* 0x00000007ff977819 */ /* 0x000fe40000011497 */
[----:B------:R-:W-:Y:S02]  /*0c80*/  LOP3.LUT R3, R3, 0x40, RZ, 0xc0, !PT ;  /* 0x0000004003037812 */ /* 0x000fe400078ec0ff */
[----:B------:R-:W-:Y:S01]  /*0c90*/  LOP3.LUT R6, R6, 0x7fffff80, RZ, 0xc0, !PT ;  /* 0x7fffff8006067812 */ /* 0x000fe200078ec0ff */
[--C-:B------:R-:W-:Y:S01]  /*0ca0*/  IMAD.U32 R154, R13, 0x20, R4.reuse ;  /* 0x000000200d9a7824 */ /* 0x100fe200078e0004 */
[----:B------:R-:W-:Y:S01]  /*0cb0*/  LEA.HI R12, R12, R11, RZ, 0x3 ;  /* 0x0000000b0c0c7211 */ /* 0x000fe200078f18ff */
[----:B------:R-:W-:Y:S01]  /*0cc0*/  IMAD.HI R8, R151, 0x55555556, RZ ;  /* 0x5555555697087827 */ /* 0x000fe200078e02ff */
[----:B------:R-:W-:-:S02]  /*0cd0*/  LOP3.LUT R4, R3, 0x8, R4, 0xf8, !PT ;  /* 0x0000000803047812 */ /* 0x000fc400078ef804 */
[----:B------:R-:W-:Y:S01]  /*0ce0*/  SHF.R.U32.HI R3, RZ, 0x3, R3 ;  /* 0x00000003ff037819 */ /* 0x000fe20000011603 */
[----:B------:R-:W-:Y:S01]  /*0cf0*/  IMAD.IADD R5, R2, 0x1, -R5 ;  /* 0x0000000102057824 */ /* 0x000fe200078e0a05 */
[----:B------:R-:W-:Y:S01]  /*0d00*/  LOP3.LUT R12, R12, 0xfffffff8, RZ, 0xc0, !PT ;  /* 0xfffffff80c0c7812 */ /* 0x000fe200078ec0ff */
[----:B------:R-:W-:Y:S01]  /*0d10*/  IMAD R6, R7, 0x100, R6 ;  /* 0x0000010007067824 */ /* 0x000fe200078e0206 */
[----:B------:R-:W-:Y:S02]  /*0d20*/  LEA.HI R9, R9, R150, RZ, 0x5 ;  /* 0x0000009609097211 */ /* 0x000fe400078f28ff */
[----:B------:R-:W-:Y:S01]  /*0d30*/  LEA.HI R0, R0, R155, RZ, 0x2 ;  /* 0x0000009b00007211 */ /* 0x000fe200078f10ff */
[----:B------:R-:W-:Y:S01]  /*0d40*/  IMAD R6, R5, 0x10, R6 ;  /* 0x0000001005067824 */ /* 0x000fe200078e0206 */
[----:B------:R-:W-:Y:S01]  /*0d50*/  LOP3.LUT R3, R4, R3, RZ, 0x3c, !PT ;  /* 0x0000000304037212 */ /* 0x000fe200078e3cff */
[----:B------:R-:W-:Y:S01]  /*0d60*/  IMAD.IADD R12, R11, 0x1, -R12 ;  /* 0x000000010b0c7824 */ /* 0x000fe200078e0a0c */
[----:B------:R-:W-:-:S02]  /*0d70*/  LEA.HI R8, R8, R8, RZ, 0x1 ;  /* 0x0000000808087211 */ /* 0x000fc400078f08ff */
[----:B------:R-:W-:Y:S02]  /*0d80*/  LOP3.LUT R7, R10, 0x7ffffffc, RZ, 0xc0, !PT ;  /* 0x7ffffffc0a077812 */ /* 0x000fe400078ec0ff */
[----:B------:R-:W-:Y:S02]  /*0d90*/  SHF.R.S32.HI R9, RZ, 0x5, R9 ;  /* 0x00000005ff097819 */ /* 0x000fe40000011409 */
[----:B------:R-:W-:Y:S01]  /*0da0*/  LOP3.LUT R4, R0, 0x1ffffffc, RZ, 0xc0, !PT ;  /* 0x1ffffffc00047812 */ /* 0x000fe200078ec0ff */
[----:B------:R-:W-:Y:S02]  /*0db0*/  IMAD.IADD R2, R3, 0x1, R6 ;  /* 0x0000000103027824 */ /* 0x000fe400078e0206 */
[----:B------:R-:W-:Y:S02]  /*0dc0*/  IMAD.MOV.U32 R152, RZ, RZ, -0x2 ;  /* 0xfffffffeff987424 */ /* 0x000fe400078e00ff */
[----:B------:R-:W-:Y:S02]  /*0dd0*/  IMAD.IADD R7, R150, 0x1, -R7 ;  /* 0x0000000196077824 */ /* 0x000fe400078e0a07 */
[----:B------:R-:W-:-:S02]  /*0de0*/  IMAD R8, R8, -0x3, R151 ;  /* 0xfffffffd08087824 */ /* 0x000fc400078e0297 */
[----:B------:R-:W-:Y:S02]  /*0df0*/  IMAD R9, R9, 0x10, R12 ;  /* 0x0000001009097824 */ /* 0x000fe400078e020c */
[----:B------:R-:W-:Y:S01]  /*0e00*/  IMAD.IADD R4, R155, 0x1, -R4 ;  /* 0x000000019b047824 */ /* 0x000fe200078e0a04 */
[----:B------:R-:W-:Y:S01]  /*0e10*/  SHF.R.S32.HI R18, RZ, 0x2, R0 ;  /* 0x00000002ff127819 */ /* 0x000fe20000011400 */
[----:B------:R-:W-:Y:S01]  /*0e20*/  IMAD R152, R7, R152, 0x90 ;  /* 0x0000009007987424 */ /* 0x000fe200078e0298 */
[----:B------:R-:W-:Y:S01]  /*0e30*/  LEA R2, R2, UR36, 0x1 ;  /* 0x0000002402027c11 */ /* 0x000fe2000f8e08ff */
[----:B------:R-:W-:Y:S02]  /*0e40*/  IMAD R153, R8, 0x40, R9 ;  /* 0x0000004008997824 */ /* 0x000fe400078e0209 */
[----:B------:R-:W-:Y:S02]  /*0e50*/  IMAD.MOV.U32 R149, RZ, RZ, RZ ;  /* 0x000000ffff957224 */ /* 0x000fe400078e00ff */
[----:B------:R-:W-:-:S02]  /*0e60*/  IMAD.MOV.U32 R16, RZ, RZ, RZ ;  /* 0x000000ffff107224 */ /* 0x000fc400078e00ff */
[----:B------:R-:W-:Y:S01]  /*0e70*/  IMAD.SHL.U32 R17, R4, 0x8, RZ ;  /* 0x0000000804117824 */ /* 0x000fe200078e00ff */
[----:B------:R-:W-:Y:S01]  /*0e80*/  UMOV UR39, URZ ;  /* 0x0000003f00277c82 */ /* 0x000fe20008000000 */
[----:B--2---:R-:W-:-:S07]  /*0e90*/  LOP3.LUT R144, R14, 0x1, RZ, 0xfc, !PT ;  /* 0x000000010e907812 */ /* 0x004fce00078efcff */
.L_x_8412:
[----:B---3-5:R-:W0:Y:S01]  /*0ea0*/  LDC.64 R4, c[0x0][0xc60] ;  /* 0x00031800ff047b82 */ /* 0x028e220000000a00 */
[----:B------:R-:W-:Y:S01]  /*0eb0*/  ULDC.64 UR4, c[0x0][0xa28] ;  /* 0x00028a0000047ab9 */ /* 0x000fe20000000a00 */
[----:B------:R-:W-:Y:S01]  /*0ec0*/  IMAD.MOV.U32 R0, RZ, RZ, RZ ;  /* 0x000000ffff007224 */ /* 0x000fe200078e00ff */
[----:B------:R-:W-:Y:S01]  /*0ed0*/  ULDC.64 UR6, c[0x0][0xa20] ;  /* 0x0002880000067ab9 */ /* 0x000fe20000000a00 */
[----:B0-----:R-:W-:-:S05]  /*0ee0*/  IMAD.WIDE R4, R31, 0x4, R4 ;  /* 0x000000041f047825 */ /* 0x001fca00078e0204 */
        /* <DEDUP_REMOVED lines=16> */
[C---:B------:R-:W-:Y:S02]  /*0ff0*/  @P0 LEA R4, P1, R145.reuse, UR6, 0x2 ;  /* 0x0000000691040c11 */ /* 0x040fe4000f8210ff */
[----:B------:R-:W-:Y:S02]  /*1000*/  IMAD.U32 R23, RZ, RZ, UR4 ;  /* 0x00000004ff177e24 */ /* 0x000fe4000f8e00ff */
[----:B------:R-:W-:-:S05]  /*1010*/  @P0 LEA.HI.X R5, R145, UR7, R148, 0x2, P1 ;  /* 0x0000000791050c11 */ /* 0x000fca00088f1494 */
[----:B------:R0:W5:Y:S01]  /*1020*/  @P0 LDG.E R23, desc[UR58][R4.64] ;  /* 0x0000003a04170981 */ /* 0x000162000c1e1900 */
[----:B-1--4-:R-:W-:Y:S05]  /*1030*/  @P0 BRA `(.L_x_8379) ;  /* 0x0000000000240947 */ /* 0x012fea0003800000 */
        /* <DEDUP_REMOVED lines=9> */
.L_x_8379:
        /* <DEDUP_REMOVED lines=11> */
[----:B------:R-:W-:Y:S02]  /*1180*/  CS2R R36, SRZ ;  /* 0x0000000000247805 */ /* 0x000fe4000001ff00 */
[----:B------:R-:W-:Y:S02]  /*1190*/  CS2R R42, SRZ ;  /* 0x00000000002a7805 */ /* 0x000fe4000001ff00 */
[----:B------:R-:W-:Y:S02]  /*11a0*/  SHF.R.U32.HI R3, RZ, 0x1f, R0 ;  /* 0x0000001fff037819 */ /* 0x000fe40000011600 */
[----:B------:R-:W-:Y:S02]  /*11b0*/  CS2R R48, SRZ ;  /* 0x0000000000307805 */ /* 0x000fe4000001ff00 */
[----:B------:R-:W-:Y:S02]  /*11c0*/  CS2R R46, SRZ ;  /* 0x00000000002e7805 */ /* 0x000fe4000001ff00 */
[----:B------:R-:W-:-:S02]  /*11d0*/  CS2R R40, SRZ ;  /* 0x0000000000287805 */ /* 0x000fc4000001ff00 */
[----:B------:R-:W-:Y:S01]  /*11e0*/  LEA.HI.SX32 R22, R0, R3, 0x1b ;  /* 0x0000000300167211 */ /* 0x000fe200078fdaff */
[----:B------:R-:W-:Y:S01]  /*11f0*/  IMAD.MOV.U32 R3, RZ, RZ, RZ ;  /* 0x000000ffff037224 */ /* 0x000fe200078e00ff */
        /* <DEDUP_REMOVED lines=12> */
[----:B0-----:R-:W-:Y:S01]  /*12c0*/  CS2R R6, SRZ ;  /* 0x0000000000067805 */ /* 0x001fe2000001ff00 */
[----:B------:R-:W-:Y:S01]  /*12d0*/  IMAD.MOV.U32 R8, RZ, RZ, RZ ;  /* 0x000000ffff087224 */ /* 0x000fe200078e00ff */
[----:B------:R-:W-:Y:S01]  /*12e0*/  CS2R R80, SRZ ;  /* 0x0000000000507805 */ /* 0x000fe2000001ff00 */
[----:B------:R-:W-:Y:S02]  /*12f0*/  IMAD.MOV.U32 R24, RZ, RZ, RZ ;  /* 0x000000ffff187224 */ /* 0x000fe400078e00ff */
[----:B------:R-:W-:Y:S02]  /*1300*/  IMAD.MOV.U32 R33, RZ, RZ, RZ ;  /* 0x000000ffff217224 */ /* 0x000fe400078e00ff */
[----:B------:R-:W-:Y:S01]  /*1310*/  IMAD.MOV.U32 R83, RZ, RZ, RZ ;  /* 0x000000ffff537224 */ /* 0x000fe200078e00ff */
[----:B------:R-:W-:Y:S06]  /*1320*/  @!P1 BRA `(.L_x_8380) ;  /* 0x0000007c000c9947 */ /* 0x000fec0003800000 */
[----:B------:R-:W0:Y:S01]  /*1330*/  SHFL.IDX PT, R0, R151, RZ, 0x1f ;  /* 0x00001fff97007589 */ /* 0x000e2200000e0000 */
[----:B------:R-:W-:-:S04]  /*1340*/  UIADD3 UR6, UR36, 0x24300, URZ ;  /* 0x0002430024067890 */ /* 0x000fc8000fffe03f */
[----:B------:R-:W-:-:S06]  /*1350*/  ULOP3.LUT UP0, URZ, UR6, 0x9f, URZ, 0xc0, !UPT ;  /* 0x0000009f063f7892 */ /* 0x000fcc000f80c03f */
[----:B------:R-:W-:Y:S02]  /*1360*/  PLOP3.LUT P0, PT, PT, PT, UP0, 0x80, 0x0 ;  /* 0x000000000000781c */ /* 0x000fe40003f0f008 */
[----:B0-----:R-:W-:-:S13]  /*1370*/  R2UR UR38, R0 ;  /* 0x00000000002672ca */ /* 0x001fda00000e0000 */
[----:B------:R-:W-:-:S04]  /*1380*/  UIMAD.WIDE UR4, UR38, 0x55555556, URZ ;  /* 0x55555556260478a5 */ /* 0x000fc8000f8e023f */
[----:B------:R-:W-:-:S04]  /*1390*/  ULEA.HI UR5, UR5, UR5, URZ, 0x1 ;  /* 0x0000000505057291 */ /* 0x000fc8000f8f083f */
[----:B------:R-:W-:-:S04]  /*13a0*/  UIMAD UR40, UR5, -0x3, UR38 ;  /* 0xfffffffd052878a4 */ /* 0x000fc8000f8e0226 */
        /* <DEDUP_REMOVED lines=20> */
.L_x_8381:
[----:B------:R-:W-:Y:S02]  /*14f0*/  LEA.HI R0, R149, R149, RZ, 0x1 ;  /* 0x0000009595007211 */ /* 0x000fe400078f08ff */
[----:B------:R-:W-:Y:S02]  /*1500*/  ISETP.NE.AND P0, PT, R144, 0x3, PT ;  /* 0x000000039000780c */ /* 0x000fe40003f05270 */
[----:B------:R-:W-:-:S05]  /*1510*/  LOP3.LUT R0, R0, 0xfffffffe, RZ, 0xc0, !PT ;  /* 0xfffffffe00007812 */ /* 0x000fca00078ec0ff */
[----:B------:R-:W-:-:S05]  /*1520*/  IMAD.IADD R0, R149, 0x1, -R0 ;  /* 0x0000000195007824 */ /* 0x000fca00078e0a00 */
[----:B------:R-:W-:-:S04]  /*1530*/  SHF.L.U32 R0, R0, 0x1f, RZ ;  /* 0x0000001f00007819 */ /* 0x000fc800000006ff */
[----:B------:R-:W0:Y:S02]  /*1540*/  SYNCS.PHASECHK.TRANS64.TRYWAIT P1, [UR36+0x31c00], R0 ;  /* 0x031c0000ff0075a7 */ /* 0x000e240008020164 */
[----:B0-----:R-:W-:Y:S05]  /*1550*/  @!P1 BRA `(.L_x_8382) ;  /* 0x000000d400a49947 */ /* 0x001fea0003800000 */
.L_x_8498:
[----:B------:R-:W-:Y:S05]  /*1560*/  @!P0 BRA `(.L_x_8383) ;  /* 0x0000000000048947 */ /* 0x000fea0003800000 */
[----:B------:R-:W-:Y:S01]  /*1570*/  BPT.TRAP 0x1 ;  /* 0x000000040000795c */ /* 0x000fe20000300000 */
.L_x_8383:
[----:B------:R-:W-:Y:S01]  /*1580*/  IMAD.U32 R4, RZ, RZ, UR39 ;  /* 0x00000027ff047e24 */ /* 0x000fe2000f8e00ff */
[----:B0-----:R-:W-:-:S04]  /*1590*/  SHF.L.U32 R3, R16, 0x1f, RZ ;  /* 0x0000001f10037819 */ /* 0x001fc800000006ff */
[----:B------:R-:W-:-:S04]  /*15a0*/  LEA R4, R4, UR36, 0x3 ;  /* 0x0000002404047c11 */ /* 0x000fc8000f8e18ff */
[----:B------:R0:W1:Y:S01]  /*15b0*/  SYNCS.PHASECHK.TRANS64.TRYWAIT P2, [R4+URZ+0x31c30], R3 ;  /* 0x031c3003040075a7 */ /* 0x000062000804017f */
[----:B------:R-:W-:Y:S05]  /*15c0*/  @!P0 BRA `(.L_x_8384) ;  /* 0x0000000000048947 */ /* 0x000fea0003800000 */
[----:B------:R-:W-:Y:S01]  /*15d0*/  BPT.TRAP 0x1 ;  /* 0x000000040000795c */ /* 0x000fe20000300000 */
.L_x_8384:
[----:B------:R-:W2:Y:S01]  /*15e0*/  S2R R0, SR_TID.X ;  /* 0x0000000000007919 */ /* 0x000ea20000002100 */
[----:B------:R-:W-:Y:S01]  /*15f0*/  IMAD.MOV.U32 R71, RZ, RZ, RZ ;  /* 0x000000ffff477224 */ /* 0x000fe200078e00ff */
[----:B--2---:R-:W-:Y:S01]  /*1600*/  LOP3.LUT P1, RZ, R0, 0x7f, RZ, 0xc0, !PT ;  /* 0x0000007f00ff7812 */ /* 0x004fe2000782c0ff */
[----:B-1----:R-:W-:-:S12]  /*1610*/  @P2 BRA `(.L_x_8385) ;  /* 0x0000000000082947 */ /* 0x002fd80003800000 */
[----:B------:R-:W1:Y:S02]  /*1620*/  SYNCS.PHASECHK.TRANS64.TRYWAIT P2, [R4+URZ+0x31c30], R3 ;  /* 0x031c3003040075a7 */ /* 0x000e64000804017f */
[----:B-1----:R-:W-:Y:S05]  /*1630*/  @!P2 BRA `(.L_x_8386) ;  /* 0x000000d40084a947 */ /* 0x002fea0003800000 */
.L_x_8385:
        /* <DEDUP_REMOVED lines=26> */
[----:B------:R-:W-:Y:S01]  /*17e0*/  UMOV UR7, 0x80000020 ;  /* 0x8000002000077882 */ /* 0x000fe20000000000 */
[----:B------:R-:W-:Y:S01]  /*17f0*/  HGMMA.64x16x16.F32.BF16 R96, gdesc[UR24], RZ, !UPT, gsb0 ;  /* 0x00200000186079f0 */ /* 0x000fe2000c0018ff */
        /* <DEDUP_REMOVED lines=293> */
[----:B01----:R-:W-:Y:S01]  /*2a50*/  FMNMX.FTZ R3, R96, R97, !PT ;  /* 0x0000006160037209 */ /* 0x003fe20007810000 */
        /* <DEDUP_REMOVED lines=103> */
[----:B------:R-:W-:-:S02]  /*30d0*/  FMNMX.FTZ R3, R120, R3, !PT ;  /* 0x0000000378037209 */ /* 0x000fc40007810000 */
        /* <DEDUP_REMOVED lines=8> */
[----:B------:R-:W-:Y:S02]  /*3160*/  FMNMX.FTZ R3, R122, R3, !PT ;  /* 0x000000037a037209 */ /* 0x000fe40007810000 */
[----:B------:R-:W-:Y:S02]  /*3170*/  FSEL R56, R51, -INF , P2 ;  /* 0xff80000033387808 */ /* 0x000fe40001000000 */
[----:B------:R-:W-:Y:S02]  /*3180*/  ISETP.GT.AND P2, PT, R5, 0x68, PT ;  /* 0x000000680500780c */ /* 0x000fe40003f44270 */
[----:B------:R-:W-:-:S02]  /*3190*/  FSEL R54, R54, -INF , P6 ;  /* 0xff80000036367808 */ /* 0x000fc40003000000 */
        /* <DEDUP_REMOVED lines=30> */
[----:B------:R-:W-:Y:S01]  /*3380*/  FMNMX.FTZ R0, R156, R3, !PT ;  /* 0x000000039c007209 */ /* 0x000fe20007810000 */
[----:B------:R-:W-:Y:S01]  /*3390*/  IMAD.U32 R3, RZ, RZ, UR6 ;  /* 0x00000006ff037e24 */ /* 0x000fe2000f8e00ff */
[----:B------:R-:W-:-:S02]  /*33a0*/  FSEL R32, R43, -INF , P3 ;  /* 0xff8000002b207808 */ /* 0x000fc40001800000 */
[----:B------:R-:W-:Y:S02]  /*33b0*/  FSEL R59, R37, -INF , P2 ;  /* 0xff800000253b7808 */ /* 0x000fe40001000000 */
[----:B------:R-:W-:Y:S02]  /*33c0*/  FMNMX.FTZ R0, R53, R0, !PT ;  /* 0x0000000035007209 */ /* 0x000fe40007810000 */
[----:B------:R-:W-:Y:S02]  /*33d0*/  ISETP.GT.AND P3, PT, R5, 0x80, PT ;  /* 0x000000800500780c */ /* 0x000fe40003f64270 */
[----:B------:R-:W-:Y:S02]  /*33e0*/  FMNMX.FTZ R0, R59, R0, !PT ;  /* 0x000000003b007209 */ /* 0x000fe40007810000 */
[----:B------:R-:W-:Y:S02]  /*33f0*/  P2R R21, PR, RZ, 0x1 ;  /* 0x00000001ff157803 */ /* 0x000fe40000000000 */
[----:B------:R-:W-:-:S02]  /*3400*/  ISETP.GT.AND P0, PT, R5, 0x69, PT ;  /* 0x000000690500780c */ /* 0x000fc40003f04270 */
[----:B------:R-:W-:Y:S02]  /*3410*/  P2R R33, PR, RZ, 0x2 ;  /* 0x00000002ff217803 */ /* 0x000fe40000000000 */
        /* <DEDUP_REMOVED lines=12> */
[----:B------:R-:W-:Y:S02]  /*34e0*/  FMNMX.FTZ R11, R51, R0, !PT ;  /* 0x00000000330b7209 */ /* 0x000fe40007810000 */
[----:B------:R-:W-:-:S02]  /*34f0*/  ISETP.NE.AND P0, PT, R21, RZ, PT ;  /* 0x000000ff1500720c */ /* 0x000fc40003f05270 */
[----:B------:R-:W-:Y:S01]  /*3500*/  FSEL R28, R35, -INF , P1 ;  /* 0xff800000231c7808 */ /* 0x000fe20000800000 */
[----:B------:R-:W0:Y:S01]  /*3510*/  SHFL.BFLY PT, R0, R11, 0x2, 0x1f ;  /* 0x0c401f000b007f89 */ /* 0x000e2200000e0000 */
[----:B------:R-:W-:Y:S02]  /*3520*/  FSEL R38, R38, -INF , P0 ;  /* 0xff80000026267808 */ /* 0x000fe40000000000 */
[----:B------:R-:W-:Y:S02]  /*3530*/  FSEL R26, R26, -INF , P3 ;  /* 0xff8000001a1a7808 */ /* 0x000fe40001800000 */
[----:B------:R-:W-:Y:S02]  /*3540*/  ISETP.NE.AND P0, PT, R7, RZ, PT ;  /* 0x000000ff0700720c */ /* 0x000fe40003f05270 */
[----:B------:R-:W-:-:S13]  /*3550*/  ISETP.NE.AND P1, PT, R9, RZ, PT ;  /* 0x000000ff0900720c */ /* 0x000fda0003f25270 */
[----:B------:R-:W-:Y:S01]  /*3560*/  @!P1 VIADD R4, R4, 0x31c40 ;  /* 0x00031c4004049836 */ /* 0x000fe20000000000 */
[----:B0-----:R-:W-:Y:S02]  /*3570*/  FMNMX.FTZ R13, R11, R0, !PT ;  /* 0x000000000b0d7209 */ /* 0x001fe40007810000 */
[----:B------:R-:W-:Y:S02]  /*3580*/  FMNMX.FTZ R11, R98, R99, !PT ;  /* 0x00000063620b7209 */ /* 0x000fe40007810000 */
[----:B------:R-:W-:Y:S01]  /*3590*/  @!P1 PRMT R4, RZ, 0x654, R4 ;  /* 0x00000654ff049816 */ /* 0x000fe20000000004 */
[----:B------:R-:W0:Y:S01]  /*35a0*/  SHFL.BFLY PT, R0, R13, 0x1, 0x1f ;  /* 0x0c201f000d007f89 */ /* 0x000e2200000e0000 */
[----:B------:R-:W-:Y:S02]  /*35b0*/  FMNMX.FTZ R11, R102, R11, !PT ;  /* 0x0000000b660b7209 */ /* 0x000fe40007810000 */
[----:B------:R1:W-:Y:S01]  /*35c0*/  @!P1 SYNCS.ARRIVE.TRANS64.RED.A1T0 RZ, [R4+URZ], RZ ;  /* 0x000000ff04ff99a7 */ /* 0x0003e2000810043f */
[----:B0-----:R-:W-:-:S02]  /*35d0*/  FMNMX.FTZ R0, R13, R0, !PT ;  /* 0x000000000d007209 */ /* 0x001fc40007810000 */
        /* <DEDUP_REMOVED lines=43> */
[----:B------:R0:W-:Y:S01]  /*3890*/  MUFU.EX2 R13, R112 ;  /* 0x00000070000d7308 */ /* 0x0001e20000000800 */
[--C-:B------:R-:W-:Y:S01]  /*38a0*/  FFMA.FTZ R130, R130, R3, -R55.reuse ;  /* 0x0000000382827223 */ /* 0x100fe20000010837 */
[----:B------:R-:W-:Y:S01]  /*38b0*/  FMNMX.FTZ R15, R58, R15, !PT ;  /* 0x0000000f3a0f7209 */ /* 0x000fe20007810000 */
[-CC-:B------:R-:W-:Y:S01]  /*38c0*/  FFMA.FTZ R120, R120, R3.reuse, -R55.reuse ;  /* 0x0000000378787223 */ /* 0x180fe20000010837 */
[-CC-:B------:R-:W-:Y:S01]  /*38d0*/  FFMA.FTZ R43, R116, R3.reuse, -R55.reuse ;  /* 0x00000003742b7223 */ /* 0x180fe20000010837 */
[--C-:B------:R-:W-:Y:S01]  /*38e0*/  FFMA.FTZ R96, R122, R3, -R55.reuse ;  /* 0x000000037a607223 */ /* 0x100fe20000010837 */
[----:B------:R-:W-:Y:S01]  /*38f0*/  FMNMX.FTZ R15, R48, R15, !PT ;  /* 0x0000000f300f7209 */ /* 0x000fe20007810000 */
[-CC-:B------:R-:W-:Y:S01]  /*3900*/  FFMA.FTZ R41, R126, R3.reuse, -R55.reuse ;  /* 0x000000037e297223 */ /* 0x180fe20000010837 */
[----:B------:R-:W1:Y:S01]  /*3910*/  MUFU.EX2 R106, R106 ;  /* 0x0000006a006a7308 */ /* 0x000e620000000800 */
[----:B0-----:R-:W-:Y:S01]  /*3920*/  FSEL R112, R27, -INF , P4 ;  /* 0xff8000001b707808 */ /* 0x001fe20002000000 */
[--C-:B------:R-:W-:Y:S01]  /*3930*/  FFMA.FTZ R84, R136, R3, -R55.reuse ;  /* 0x0000000388547223 */ /* 0x100fe20000010837 */
        /* <DEDUP_REMOVED lines=8> */
[----:B------:R-:W-:Y:S01]  /*39c0*/  MUFU.EX2 R9, R9 ;  /* 0x0000000900097308 */ /* 0x000fe20000000800 */
[----:B-1----:R-:W-:Y:S02]  /*39d0*/  F2FP.BF16.F32.PACK_AB R4, R106, R5 ;  /* 0x000000056a04723e */ /* 0x002fe400000010ff */
        /* <DEDUP_REMOVED lines=8> */
[----:B------:R-:W-:Y:S01]  /*3a60*/  MUFU.EX2 R44, R44 ;  /* 0x0000002c002c7308 */ /* 0x000fe20000000800 */
[----:B0-----:R-:W-:Y:S02]  /*3a70*/  FFMA.FTZ R92, R156, R3, -R55 ;  /* 0x000000039c5c7223 */ /* 0x001fe40000010837 */
        /* <DEDUP_REMOVED lines=12> */
[----:B0-----:R-:W-:-:S03]  /*3b40*/  FFMA.FTZ R76, R134, R3, -R55 ;  /* 0x00000003864c7223 */ /* 0x001fc60000010837 */
[----:B------:R-:W0:Y:S04]  /*3b50*/  SHFL.BFLY PT, R30, R37, 0x2, 0x1f ;  /* 0x0c401f00251e7f89 */ /* 0x000e2800000e0000 */
[----:B------:R-:W-:Y:S08]  /*3b60*/  MUFU.EX2 R68, R68 ;  /* 0x0000004400447308 */ /* 0x000ff00000000800 */
[----:B------:R-:W-:Y:S08]  /*3b70*/  MUFU.EX2 R60, R60 ;  /* 0x0000003c003c7308 */ /* 0x000ff00000000800 */
[----:B------:R-:W-:Y:S01]  /*3b80*/  MUFU.EX2 R36, R36 ;  /* 0x0000002400247308 */ /* 0x000fe20000000800 */
[----:B0-----:R-:W-:Y:S01]  /*3b90*/  FMNMX.FTZ R27, R37, R30, !PT ;  /* 0x0000001e251b7209 */ /* 0x001fe20007810000 */
[-CC-:B------:R-:W-:Y:S01]  /*3ba0*/  FFMA.FTZ R30, R45, R3.reuse, -R55.reuse ;  /* 0x000000032d1e7223 */ /* 0x180fe20000010837 */
[-CC-:B------:R-:W-:Y:S01]  /*3bb0*/  FFMA.FTZ R37, R142, R3.reuse, -R55.reuse ;  /* 0x000000038e257223 */ /* 0x180fe20000010837 */
[----:B------:R-:W-:-:S04]  /*3bc0*/  FFMA.FTZ R45, R57, R3, -R55 ;  /* 0x00000003392d7223 */ /* 0x000fc80000010837 */
[----:B------:R-:W-:Y:S01]  /*3bd0*/  MUFU.EX2 R25, R25 ;  /* 0x0000001900197308 */ /* 0x000fe20000000800 */
[----:B------:R-:W0:Y:S07]  /*3be0*/  SHFL.BFLY PT, R104, R27, 0x1, 0x1f ;  /* 0x0c201f001b687f89 */ /* 0x000e2e00000e0000 */
[----:B------:R-:W-:Y:S08]  /*3bf0*/  MUFU.EX2 R66, R66 ;  /* 0x0000004200427308 */ /* 0x000ff00000000800 */
[----:B------:R-:W-:Y:S08]  /*3c00*/  MUFU.EX2 R21, R130 ;  /* 0x0000008200157308 */ /* 0x000ff00000000800 */
[----:B------:R-:W-:Y:S01]  /*3c10*/  MUFU.EX2 R76, R76 ;  /* 0x0000004c004c7308 */ /* 0x000fe20000000800 */
[----:B0-----:R-:W-:Y:S01]  /*3c20*/  FMNMX.FTZ R73, R27, R104, !PT ;  /* 0x000000681b497209 */ /* 0x001fe20007810000 */
[----:B------:R-:W-:-:S03]  /*3c30*/  FFMA.FTZ R104, R51, R3, -R55 ;  /* 0x0000000333687223 */ /* 0x000fc60000010837 */
[C---:B------:R-:W-:Y:S01]  /*3c40*/  FSETP.NEU.FTZ.AND P2, PT, R73.reuse, -INF , PT ;  /* 0xff8000004900780b */ /* 0x040fe20003f5d000 */
[----:B------:R-:W-:Y:S02]  /*3c50*/  FMUL.FTZ R27, R73, R3 ;  /* 0x00000003491b7220 */ /* 0x000fe40000410000 */
[----:B------:R-:W-:Y:S03]  /*3c60*/  MUFU.EX2 R35, R120 ;  /* 0x0000007800237308 */ /* 0x000fe60000000800 */
[----:B------:R-:W-:Y:S02]  /*3c70*/  FSEL R27, R27, RZ, P2 ;  /* 0x000000ff1b1b7208 */ /* 0x000fe40001000000 */
[----:B------:R-:W-:-:S03]  /*3c80*/  ISETP.GE.AND P2, PT, R23, 0x91, PT ;  /* 0x000000911700780c */ /* 0x000fc60003f46270 */
        /* <DEDUP_REMOVED lines=30> */
[----:B------:R2:W3:Y:S01]  /*3e70*/  MUFU.EX2 R65, R6 ;  /* 0x0000000600417308 */ /* 0x0004e20000000800 */
[----:B0-----:R-:W-:Y:S01]  /*3e80*/  FADD.FTZ R67, R98, R99 ;  /* 0x0000006362437221 */ /* 0x001fe20000010000 */
[-CC-:B------:R-:W-:Y:S01]  /*3e90*/  FFMA.FTZ R34, R34, R3.reuse, -R27.reuse ;  /* 0x0000000322227223 */ /* 0x180fe2000001081b */
[-CC-:B------:R-:W-:Y:S01]  /*3ea0*/  FFMA.FTZ R42, R28, R3.reuse, -R27.reuse ;  /* 0x000000031c2a7223 */ /* 0x180fe2000001081b */
[-CC-:B------:R-:W-:Y:S01]  /*3eb0*/  FFMA.FTZ R38, R38, R3.reuse, -R27.reuse ;  /* 0x0000000326267223 */ /* 0x180fe2000001081b */
[-CC-:B------:R-:W-:Y:S01]  /*3ec0*/  FFMA.FTZ R110, R110, R3.reuse, -R27.reuse ;  /* 0x000000036e6e7223 */ /* 0x180fe2000001081b */
[-CC-:B------:R-:W-:Y:S01]  /*3ed0*/  FFMA.FTZ R46, R26, R3.reuse, -R27.reuse ;  /* 0x000000031a2e7223 */ /* 0x180fe2000001081b */
[-C--:B------:R-:W-:Y:S01]  /*3ee0*/  FFMA.FTZ R112, R112, R3.reuse, -R27 ;  /* 0x0000000370707223 */ /* 0x080fe2000001081b */
[----:B------:R-:W0:Y:S01]  /*3ef0*/  MUFU.EX2 R49, R49 ;  /* 0x0000003100317308 */ /* 0x000e220000000800 */
[----:B--2---:R-:W-:Y:S01]  /*3f00*/  FADD.FTZ R6, R5, R106 ;  /* 0x0000006a05067221 */ /* 0x004fe20000010000 */
[----:B-1----:R-:W-:Y:S01]  /*3f10*/  FADD.FTZ R8, R102, R67 ;  /* 0x0000004366087221 */ /* 0x002fe20000010000 */
[-CC-:B------:R-:W-:Y:S01]  /*3f20*/  FFMA.FTZ R118, R118, R3.reuse, -R27.reuse ;  /* 0x0000000376767223 */ /* 0x180fe2000001081b */
[----:B------:R-:W-:Y:S01]  /*3f30*/  FFMA.FTZ R114, R114, R3, -R27 ;  /* 0x0000000372727223 */ /* 0x000fe2000001081b */
[----:B------:R-:W-:Y:S01]  /*3f40*/  FADD.FTZ R69, R7, R6 ;  /* 0x0000000607457221 */ /* 0x000fe20000010000 */
[C---:B------:R-:W-:Y:S01]  /*3f50*/  F2FP.BF16.F32.PACK_AB R6, R108.reuse, R7 ;  /* 0x000000076c06723e */ /* 0x040fe200000010ff */
[----:B------:R-:W-:Y:S01]  /*3f60*/  IMAD.MOV.U32 R62, RZ, RZ, R71 ;  /* 0x000000ffff3e7224 */ /* 0x000fe200078e0047 */
[----:B------:R-:W1:Y:S01]  /*3f70*/  MUFU.EX2 R90, R90 ;  /* 0x0000005a005a7308 */ /* 0x000e620000000800 */
[----:B------:R-:W-:Y:S01]  /*3f80*/  FADD.FTZ R10, R108, R69 ;  /* 0x000000456c0a7221 */ /* 0x000fe20000010000 */
[C---:B---3--:R-:W-:Y:S01]  /*3f90*/  FADD.FTZ R8, R65.reuse, R8 ;  /* 0x0000000841087221 */ /* 0x048fe20000010000 */
[----:B------:R-:W-:Y:S01]  /*3fa0*/  F2FP.BF16.F32.PACK_AB R7, R65, R102 ;  /* 0x000000664107723e */ /* 0x000fe200000010ff */
[----:B------:R-:W-:Y:S01]  /*3fb0*/  FFMA.FTZ R65, R40, R3, -R27 ;  /* 0x0000000328417223 */ /* 0x000fe2000001081b */
[----:B------:R-:W-:Y:S01]  /*3fc0*/  FADD.FTZ R67, R9, R10 ;  /* 0x0000000a09437221 */ /* 0x000fe20000010000 */
[----:B------:R-:W-:Y:S01]  /*3fd0*/  F2FP.BF16.F32.PACK_AB R5, R99, R98 ;  /* 0x000000626305723e */ /* 0x000fe200000010ff */
[----:B------:R-:W-:Y:S01]  /*3fe0*/  IMAD.MOV.U32 R58, RZ, RZ, R71 ;  /* 0x000000ffff3a7224 */ /* 0x000fe200078e0047 */
[----:B------:R-:W2:Y:S01]  /*3ff0*/  MUFU.EX2 R51, R51 ;  /* 0x0000003300337308 */ /* 0x000ea20000000800 */
[----:B0-----:R-:W-:Y:S01]  /*4000*/  FADD.FTZ R69, R49, R8 ;  /* 0x0000000831457221 */ /* 0x001fe20000010000 */
[----:B------:R-:W-:Y:S01]  /*4010*/  FADD.FTZ R8, R72, R67 ;  /* 0x0000004348087221 */ /* 0x000fe20000010000 */
[----:B------:R0:W-:Y:S01]  /*4020*/  STSM.16.M88.4 [R2+0x24300], R4 ;  /* 0x0243000402007844 */ /* 0x0001e20000000200 */
[----:B------:R-:W-:-:S02]  /*4030*/  IMAD.MOV.U32 R56, RZ, RZ, R71 ;  /* 0x000000ffff387224 */ /* 0x000fc400078e0047 */
[----:B------:R-:W-:Y:S02]  /*4040*/  FADD.FTZ R67, R11, R8 ;  /* 0x000000080b437221 */ /* 0x000fe40000010000 */
[----:B------:R-:W3:Y:S01]  /*4050*/  MUFU.EX2 R94, R94 ;  /* 0x0000005e005e7308 */ /* 0x000ee20000000800 */
[----:B-1----:R-:W-:Y:S01]  /*4060*/  FADD.FTZ R10, R90, R69 ;  /* 0x000000455a0a7221 */ /* 0x002fe20000010000 */
[----:B------:R-:W-:-:S04]  /*4070*/  FADD.FTZ R8, R44, R67 ;  /* 0x000000432c087221 */ /* 0x000fc80000010000 */
[----:B------:R-:W-:Y:S02]  /*4080*/  FADD.FTZ R67, R33, R8 ;  /* 0x0000000821437221 */ /* 0x000fe40000010000 */
[----:B------:R-:W1:Y:S01]  /*4090*/  MUFU.EX2 R53, R53 ;  /* 0x0000003500357308 */ /* 0x000e620000000800 */
[----:B--2---:R-:W-:Y:S01]  /*40a0*/  FADD.FTZ R69, R51, R10 ;  /* 0x0000000a33457221 */ /* 0x004fe20000010000 */
[C---:B------:R-:W-:Y:S01]  /*40b0*/  FADD.FTZ R8, R70.reuse, R67 ;  /* 0x0000004346087221 */ /* 0x040fe20000010000 */
[----:B0-----:R-:W-:Y:S01]  /*40c0*/  F2FP.BF16.F32.PACK_AB R4, R70, R33 ;  /* 0x000000214604723e */ /* 0x001fe200000010ff */
[--C-:B------:R-:W-:Y:S02]  /*40d0*/  IMAD.MOV.U32 R70, RZ, RZ, R71.reuse ;  /* 0x000000ffff467224 */ /* 0x100fe400078e0047 */
[----:B------:R-:W-:Y:S01]  /*40e0*/  FADD.FTZ R67, R29, R8 ;  /* 0x000000081d437221 */ /* 0x000fe20000010000 */
[----:B------:R-:W-:Y:S01]  /*40f0*/  IMAD.MOV.U32 R33, RZ, RZ, R71 ;  /* 0x000000ffff217224 */ /* 0x000fe200078e0047 */
[----:B------:R-:W0:Y:S01]  /*4100*/  MUFU.EX2 R82, R82 ;  /* 0x0000005200527308 */ /* 0x000e220000000800 */
[----:B---3--:R-:W-:-:S07]  /*4110*/  FADD.FTZ R10, R94, R69 ;  /* 0x000000455e0a7221 */ /* 0x008fce0000010000 */
[----:B------:R-:W2:Y:S01]  /*4120*/  MUFU.EX2 R12, R12 ;  /* 0x0000000c000c7308 */ /* 0x000ea20000000800 */
[----:B-1----:R-:W-:Y:S01]  /*4130*/  FADD.FTZ R69, R53, R10 ;  /* 0x0000000a35457221 */ /* 0x002fe20000010000 */
[----:B------:R-:W-:-:S04]  /*4140*/  FADD.FTZ R10, R68, R67 ;  /* 0x00000043440a7221 */ /* 0x000fc80000010000 */
[----:B------:R-:W-:Y:S01]  /*4150*/  FADD.FTZ R67, R13, R10 ;  /* 0x0000000a0d437221 */ /* 0x000fe20000010000 */
[----:B------:R-:W-:Y:S01]  /*4160*/  F2FP.BF16.F32.PACK_AB R10, R44, R11 ;  /* 0x0000000b2c0a723e */ /* 0x000fe200000010ff */
[----:B------:R-:W1:Y:S01]  /*4170*/  MUFU.EX2 R55, R55 ;  /* 0x0000003700377308 */ /* 0x000e620000000800 */
[----:B0-----:R-:W-:Y:S01]  /*4180*/  FADD.FTZ R69, R82, R69 ;  /* 0x0000004552457221 */ /* 0x001fe20000010000 */
[----:B------:R-:W-:Y:S01]  /*4190*/  FADD.FTZ R52, R60, R67 ;  /* 0x000000433c347221 */ /* 0x000fe20000010000 */
[----:B------:R-:W-:Y:S01]  /*41a0*/  F2FP.BF16.F32.PACK_AB R11, R94, R51 ;  /* 0x000000335e0b723e */ /* 0x000fe200000010ff */
[--C-:B------:R-:W-:Y:S02]  /*41b0*/  IMAD.MOV.U32 R67, RZ, RZ, R71.reuse ;  /* 0x000000ffff437224 */ /* 0x100fe400078e0047 */
[----:B------:R-:W-:Y:S01]  /*41c0*/  FADD.FTZ R5, R15, R52 ;  /* 0x000000340f057221 */ /* 0x000fe20000010000 */
[----:B------:R-:W-:Y:S01]  /*41d0*/  IMAD.MOV.U32 R52, RZ, RZ, R71 ;  /* 0x000000ffff347224 */ /* 0x000fe200078e0047 */
[----:B------:R-:W0:Y:S01]  /*41e0*/  MUFU.EX2 R14, R14 ;  /* 0x0000000e000e7308 */ /* 0x000e220000000800 */
[----:B--2---:R-:W-:Y:S01]  /*41f0*/  FADD.FTZ R8, R12, R69 ;  /* 0x000000450c087221 */ /* 0x004fe20000010000 */
[----:B------:R-:W-:Y:S01]  /*4200*/  FADD.FTZ R6, R36, R5 ;  /* 0x0000000524067221 */ /* 0x000fe20000010000 */
[----:B------:R-:W-:Y:S01]  /*4210*/  F2FP.BF16.F32.PACK_AB R5, R82, R53 ;  /* 0x000000355205723e */ /* 0x000fe200000010ff */
[----:B------:R-:W-:-:S02]  /*4220*/  IMAD.MOV.U32 R69, RZ, RZ, R71 ;  /* 0x000000ffff457224 */ /* 0x000fc400078e0047 */
[--C-:B------:R-:W-:Y:S02]  /*4230*/  IMAD.MOV.U32 R53, RZ, RZ, R71.reuse ;  /* 0x000000ffff357224 */ /* 0x100fe400078e0047 */
[----:B------:R-:W2:Y:S01]  /*4240*/  MUFU.EX2 R57, R57 ;  /* 0x0000003900397308 */ /* 0x000ea20000000800 */
[----:B-1----:R-:W-:Y:S01]  /*4250*/  FADD.FTZ R27, R55, R8 ;  /* 0x00000008371b7221 */ /* 0x002fe20000010000 */
[----:B------:R-:W-:Y:S01]  /*4260*/  F2FP.BF16.F32.PACK_AB R8, R72, R9 ;  /* 0x000000094808723e */ /* 0x000fe200000010ff */
[--C-:B------:R-:W-:Y:S01]  /*4270*/  IMAD.MOV.U32 R51, RZ, RZ, R71.reuse ;  /* 0x000000ffff337224 */ /* 0x100fe200078e0047 */
[----:B------:R-:W-:Y:S01]  /*4280*/  F2FP.BF16.F32.PACK_AB R9, R90, R49 ;  /* 0x000000315a09723e */ /* 0x000fe200000010ff */
[--C-:B------:R-:W-:Y:S02]  /*4290*/  IMAD.MOV.U32 R49, RZ, RZ, R71.reuse ;  /* 0x000000ffff317224 */ /* 0x100fe400078e0047 */
[----:B------:R-:W-:Y:S01]  /*42a0*/  IMAD.MOV.U32 R44, RZ, RZ, R71 ;  /* 0x000000ffff2c7224 */ /* 0x000fe200078e0047 */
[----:B------:R-:W1:Y:S01]  /*42b0*/  MUFU.EX2 R59, R59 ;  /* 0x0000003b003b7308 */ /* 0x000e620000000800 */
[----:B0-----:R-:W-:Y:S01]  /*42c0*/  FADD.FTZ R26, R14, R27 ;  /* 0x0000001b0e1a7221 */ /* 0x001fe20000010000 */
[----:B------:R-:W-:Y:S01]  /*42d0*/  FADD.FTZ R27, R25, R6 ;  /* 0x00000006191b7221 */ /* 0x000fe20000010000 */
[----:B------:R-:W-:Y:S01]  /*42e0*/  F2FP.BF16.F32.PACK_AB R6, R68, R29 ;  /* 0x0000001d4406723e */ /* 0x000fe200000010ff */
[----:B------:R-:W-:Y:S01]  /*42f0*/  STSM.16.M88.4 [R2+0x25b00], R8 ;  /* 0x025b000802007844 */ /* 0x000fe20000000200 */
[----:B------:R-:W-:-:S03]  /*4300*/  IMAD.MOV.U32 R68, RZ, RZ, R71 ;  /* 0x000000ffff447224 */ /* 0x000fc600078e0047 */
[----:B------:R-:W0:Y:S01]  /*4310*/  MUFU.EX2 R64, R64 ;  /* 0x0000004000407308 */ /* 0x000e220000000800 */
[----:B--2---:R-:W-:-:S07]  /*4320*/  FADD.FTZ R26, R57, R26 ;  /* 0x0000001a391a7221 */ /* 0x004fce0000010000 */
[----:B------:R-:W2:Y:S01]  /*4330*/  MUFU.EX2 R20, R20 ;  /* 0x0000001400147308 */ /* 0x000ea20000000800 */
[----:B-1----:R-:W-:Y:S01]  /*4340*/  FADD.FTZ R7, R59, R26 ;  /* 0x0000001a3b077221 */ /* 0x002fe20000010000 */
[----:B------:R-:W-:-:S04]  /*4350*/  FADD.FTZ R26, R66, R27 ;  /* 0x0000001b421a7221 */ /* 0x000fc80000010000 */
[----:B------:R-:W-:Y:S02]  /*4360*/  FADD.FTZ R29, R21, R26 ;  /* 0x0000001a151d7221 */ /* 0x000fe40000010000 */
[----:B------:R-:W1:Y:S01]  /*4370*/  MUFU.EX2 R61, R61 ;  /* 0x0000003d003d7308 */ /* 0x000e620000000800 */
[----:B0-----:R-:W-:Y:S01]  /*4380*/  FADD.FTZ R7, R64, R7 ;  /* 0x0000000740077221 */ /* 0x001fe20000010000 */
[----:B------:R-:W-:-:S04]  /*4390*/  FADD.FTZ R26, R76, R29 ;  /* 0x0000001d4c1a7221 */ /* 0x000fc80000010000 */
[----:B------:R-:W-:Y:S02]  /*43a0*/  FADD.FTZ R29, R35, R26 ;  /* 0x0000001a231d7221 */ /* 0x000fe40000010000 */
[----:B------:R-:W0:Y:S08]  /*43b0*/  MUFU.EX2 R48, R48 ;  /* 0x0000003000307308 */ /* 0x000e300000000800 */
[----:B------:R-:W3:Y:S08]  /*43c0*/  MUFU.EX2 R63, R63 ;  /* 0x0000003f003f7308 */ /* 0x000ef00000000800 */
[----:B------:R-:W-:Y:S08]  /*43d0*/  MUFU.EX2 R28, R32 ;  /* 0x00000020001c7308 */ /* 0x000ff00000000800 */
[----:B------:R-:W4:Y:S08]  /*43e0*/  MUFU.EX2 R50, R50 ;  /* 0x0000003200327308 */ /* 0x000f300000000800 */
[----:B------:R2:W-:Y:S08]  /*43f0*/  MUFU.EX2 R32, R24 ;  /* 0x0000001800207308 */ /* 0x0005f00000000800 */
[----:B------:R-:W5:Y:S01]  /*4400*/  MUFU.EX2 R100, R100 ;  /* 0x0000006400647308 */ /* 0x000f620000000800 */
[----:B--2---:R-:W-:Y:S01]  /*4410*/  FADD.FTZ R24, R20, R7 ;  /* 0x0000000714187221 */ /* 0x004fe20000010000 */
[----:B------:R-:W-:Y:S01]  /*4420*/  F2FP.BF16.F32.PACK_AB R7, R55, R12 ;  /* 0x0000000c3707723e */ /* 0x000fe200000010ff */
[----:B------:R-:W-:Y:S01]  /*4430*/  IMAD.MOV.U32 R55, RZ, RZ, R71 ;  /* 0x000000ffff377224 */ /* 0x000fe200078e0047 */
[----:B------:R-:W-:Y:S01]  /*4440*/  F2FP.BF16.F32.PACK_AB R12, R60, R13 ;  /* 0x0000000d3c0c723e */ /* 0x000fe200000010ff */
[----:B-1----:R-:W-:Y:S01]  /*4450*/  FADD.FTZ R27, R61, R24 ;  /* 0x000000183d1b7221 */ /* 0x002fe20000010000 */
[----:B------:R-:W-:Y:S01]  /*4460*/  F2FP.BF16.F32.PACK_AB R13, R57, R14 ;  /* 0x0000000e390d723e */ /* 0x000fe200000010ff */
[----:B------:R1:W-:Y:S01]  /*4470*/  STSM.16.M88.4 [R2+0x27300], R4 ;  /* 0x0273000402007844 */ /* 0x0003e20000000200 */
[----:B------:R-:W2:Y:S01]  /*4480*/  MUFU.EX2 R23, R23 ;  /* 0x0000001700177308 */ /* 0x000ea20000000800 */
[----:B0-----:R-:W-:Y:S01]  /*4490*/  FADD.FTZ R24, R48, R27 ;  /* 0x0000001b30187221 */ /* 0x001fe20000010000 */
[----:B------:R-:W-:Y:S01]  /*44a0*/  F2FP.BF16.F32.PACK_AB R14, R36, R15 ;  /* 0x0000000f240e723e */ /* 0x000fe200000010ff */
[--C-:B------:R-:W-:Y:S01]  /*44b0*/  IMAD.MOV.U32 R60, RZ, RZ, R71.reuse ;  /* 0x000000ffff3c7224 */ /* 0x100fe200078e0047 */
[----:B------:R-:W-:Y:S01]  /*44c0*/  F2FP.BF16.F32.PACK_AB R15, R64, R59 ;  /* 0x0000003b400f723e */ /* 0x000fe200000010ff */
[----:B---3--:R-:W-:Y:S01]  /*44d0*/  FADD.FTZ R27, R63, R24 ;  /* 0x000000183f1b7221 */ /* 0x008fe20000010000 */
[----:B------:R-:W-:-:S02]  /*44e0*/  IMAD.MOV.U32 R64, RZ, RZ, R71 ;  /* 0x000000ffff407224 */ /* 0x000fc400078e0047 */
[----:B------:R-:W0:Y:S01]  /*44f0*/  MUFU.EX2 R43, R43 ;  /* 0x0000002b002b7308 */ /* 0x000e220000000800 */
[----:B----4-:R-:W-:Y:S01]  /*4500*/  FADD.FTZ R24, R50, R27 ;  /* 0x0000001b32187221 */ /* 0x010fe20000010000 */
[C---:B-----5:R-:W-:Y:S01]  /*4510*/  FADD.FTZ R26, R100.reuse, R29 ;  /* 0x0000001d641a7221 */ /* 0x060fe20000010000 */
[----:B------:R-:W-:Y:S01]  /*4520*/  STSM.16.M88.4 [R2+0x28b00], R12 ;  /* 0x028b000c02007844 */ /* 0x000fe20000000200 */
[--C-:B------:R-:W-:Y:S02]  /*4530*/  IMAD.MOV.U32 R59, RZ, RZ, R71.reuse ;  /* 0x000000ffff3b7224 */ /* 0x100fe400078e0047 */
[--C-:B------:R-:W-:Y:S01]  /*4540*/  IMAD.MOV.U32 R57, RZ, RZ, R71.reuse ;  /* 0x000000ffff397224 */ /* 0x100fe200078e0047 */
[----:B-1----:R-:W-:Y:S01]  /*4550*/  F2FP.BF16.F32.PACK_AB R4, R100, R35 ;  /* 0x000000236404723e */ /* 0x002fe200000010ff */
[----:B------:R1:W3:Y:S01]  /*4560*/  MUFU.EX2 R40, R54 ;  /* 0x0000003600287308 */ /* 0x0002e20000000800 */
[----:B--2---:R-:W-:Y:S01]  /*4570*/  FADD.FTZ R27, R23, R24 ;  /* 0x00000018171b7221 */ /* 0x004fe20000010000 */
[----:B------:R-:W-:Y:S01]  /*4580*/  F2FP.BF16.F32.PACK_AB R24, R66, R25 ;  /* 0x000000194218723e */ /* 0x000fe200000010ff */
[--C-:B------:R-:W-:Y:S01]  /*4590*/  IMAD.MOV.U32 R66, RZ, RZ, R71.reuse ;  /* 0x000000ffff427224 */ /* 0x100fe200078e0047 */
[----:B------:R-:W-:Y:S01]  /*45a0*/  F2FP.BF16.F32.PACK_AB R25, R61, R20 ;  /* 0x000000143d19723e */ /* 0x000fe200000010ff */
[----:B------:R-:W-:-:S02]  /*45b0*/  IMAD.MOV.U32 R61, RZ, RZ, R71 ;  /* 0x000000ffff3d7224 */ /* 0x000fc400078e0047 */
[--C-:B------:R-:W-:Y:S01]  /*45c0*/  IMAD.MOV.U32 R35, RZ, RZ, R71.reuse ;  /* 0x000000ffff237224 */ /* 0x100fe200078e0047 */
[----:B------:R-:W2:Y:S01]  /*45d0*/  MUFU.EX2 R96, R96 ;  /* 0x0000006000607308 */ /* 0x000ea20000000800 */
[----:B0-----:R-:W-:Y:S01]  /*45e0*/  FADD.FTZ R29, R43, R26 ;  /* 0x0000001a2b1d7221 */ /* 0x001fe20000010000 */
[----:B------:R-:W-:Y:S01]  /*45f0*/  F2FP.BF16.F32.PACK_AB R26, R76, R21 ;  /* 0x000000154c1a723e */ /* 0x000fe200000010ff */
[----:B-1----:R-:W-:-:S05]  /*4600*/  IMAD.MOV.U32 R54, RZ, RZ, R71 ;  /* 0x000000ffff367224 */ /* 0x002fca00078e0047 */
[----:B------:R-:W0:Y:S01]  /*4610*/  MUFU.EX2 R65, R65 ;  /* 0x0000004100417308 */ /* 0x000e220000000800 */
[----:B---3--:R-:W-:Y:S01]  /*4620*/  FADD.FTZ R36, R40, R27 ;  /* 0x0000001b28247221 */ /* 0x008fe20000010000 */
[----:B------:R-:W-:Y:S01]  /*4630*/  F2FP.BF16.F32.PACK_AB R27, R63, R48 ;  /* 0x000000303f1b723e */ /* 0x000fe200000010ff */
[--C-:B------:R-:W-:Y:S02]  /*4640*/  IMAD.MOV.U32 R63, RZ, RZ, R71.reuse ;  /* 0x000000ffff3f7224 */ /* 0x100fe400078e0047 */
[----:B------:R-:W-:Y:S02]  /*4650*/  IMAD.MOV.U32 R48, RZ, RZ, R71 ;  /* 0x000000ffff307224 */ /* 0x000fe400078e0047 */
[----:B------:R1:W-:Y:S01]  /*4660*/  STSM.16.M88.4 [R2+0x2a300], R24 ;  /* 0x02a3001802007844 */ /* 0x0003e20000000200 */
[----:B------:R-:W3:Y:S01]  /*4670*/  MUFU.EX2 R41, R41 ;  /* 0x0000002900297308 */ /* 0x000ee20000000800 */
[----:B--2---:R-:W-:Y:S01]  /*4680*/  FADD.FTZ R8, R96, R29 ;  /* 0x0000001d60087221 */ /* 0x004fe20000010000 */
[----:B------:R-:W-:-:S06]  /*4690*/  IMAD.MOV.U32 R29, RZ, RZ, R71 ;  /* 0x000000ffff1d7224 */ /* 0x000fcc00078e0047 */
[----:B------:R-:W2:Y:S01]  /*46a0*/  MUFU.EX2 R85, R85 ;  /* 0x0000005500557308 */ /* 0x000ea20000000800 */
[----:B0-----:R-:W-:Y:S01]  /*46b0*/  FADD.FTZ R36, R65, R36 ;  /* 0x0000002441247221 */ /* 0x001fe20000010000 */
[----:B-1----:R-:W-:-:S06]  /*46c0*/  IMAD.MOV.U32 R27, RZ, RZ, R71 ;  /* 0x000000ffff1b7224 */ /* 0x002fcc00078e0047 */
[----:B------:R-:W0:Y:S01]  /*46d0*/  MUFU.EX2 R84, R84 ;  /* 0x0000005400547308 */ /* 0x000e220000000800 */
[----:B---3--:R-:W-:Y:S01]  /*46e0*/  FADD.FTZ R5, R41, R8 ;  /* 0x0000000829057221 */ /* 0x008fe20000010000 */
[--C-:B------:R-:W-:Y:S02]  /*46f0*/  IMAD.MOV.U32 R26, RZ, RZ, R71.reuse ;  /* 0x000000ffff1a7224 */ /* 0x100fe400078e0047 */
[--C-:B------:R-:W-:Y:S02]  /*4700*/  IMAD.MOV.U32 R25, RZ, RZ, R71.reuse ;  /* 0x000000ffff197224 */ /* 0x100fe400078e0047 */
[--C-:B------:R-:W-:Y:S02]  /*4710*/  IMAD.MOV.U32 R24, RZ, RZ, R71.reuse ;  /* 0x000000ffff187224 */ /* 0x100fe400078e0047 */
        /* <DEDUP_REMOVED lines=8> */
[C---:B0-----:R-:W-:Y:S01]  /*47a0*/  FADD.FTZ R6, R84.reuse, R5 ;  /* 0x0000000554067221 */ /* 0x041fe20000010000 */
[----:B------:R-:W-:Y:S01]  /*47b0*/  F2FP.BF16.F32.PACK_AB R5, R23, R50 ;  /* 0x000000321705723e */ /* 0x000fe200000010ff */
[--C-:B------:R-:W-:Y:S01]  /*47c0*/  IMAD.MOV.U32 R50, RZ, RZ, R71.reuse ;  /* 0x000000ffff327224 */ /* 0x100fe200078e0047 */
[----:B------:R-:W-:Y:S01]  /*47d0*/  F2FP.BF16.F32.PACK_AB R84, R84, R41 ;  /* 0x000000295454723e */ /* 0x000fe200000010ff */
[--C-:B------:R-:W-:Y:S02]  /*47e0*/  IMAD.MOV.U32 R41, RZ, RZ, R71.reuse ;  /* 0x000000ffff297224 */ /* 0x100fe400078e0047 */
[--C-:B------:R-:W-:Y:S01]  /*47f0*/  IMAD.MOV.U32 R40, RZ, RZ, R71.reuse ;  /* 0x000000ffff287224 */ /* 0x100fe200078e0047 */
[----:B------:R-:W0:Y:S01]  /*4800*/  MUFU.EX2 R88, R88 ;  /* 0x0000005800587308 */ /* 0x000e220000000800 */
[----:B-1----:R-:W-:Y:S01]  /*4810*/  FADD.FTZ R11, R39, R6 ;  /* 0x00000006270b7221 */ /* 0x002fe20000010000 */
[----:B------:R-:W-:Y:S01]  /*4820*/  F2FP.BF16.F32.PACK_AB R6, R96, R43 ;  /* 0x0000002b6006723e */ /* 0x000fe200000010ff */
[----:B------:R-:W-:-:S02]  /*4830*/  IMAD.MOV.U32 R43, RZ, RZ, R71 ;  /* 0x000000ffff2b7224 */ /* 0x000fc400078e0047 */
[----:B------:R-:W-:Y:S02]  /*4840*/  IMAD.MOV.U32 R28, RZ, RZ, R71 ;  /* 0x000000ffff1c7224 */ /* 0x000fe400078e0047 */
[----:B------:R1:W-:Y:S01]  /*4850*/  STSM.16.M88.4 [R2+0x2bb00], R4 ;  /* 0x02bb000402007844 */ /* 0x0003e20000000200 */
[----:B------:R-:W3:Y:S01]  /*4860*/  MUFU.EX2 R37, R37 ;  /* 0x0000002500257308 */ /* 0x000ee20000000800 */
[----:B--2---:R-:W-:Y:S01]  /*4870*/  FADD.FTZ R13, R87, R8 ;  /* 0x00000008570d7221 */ /* 0x004fe20000010000 */
[----:B------:R-:W-:-:S03]  /*4880*/  F2FP.BF16.F32.PACK_AB R87, R32, R87 ;  /* 0x000000572057723e */ /* 0x000fc600000010ff */
[----:B------:R-:W-:Y:S01]  /*4890*/  FADD.FTZ R13, R32, R13 ;  /* 0x0000000d200d7221 */ /* 0x000fe20000010000 */
[----:B------:R-:W-:Y:S02]  /*48a0*/  IMAD.MOV.U32 R32, RZ, RZ, R71 ;  /* 0x000000ffff207224 */ /* 0x000fe400078e0047 */
[----:B------:R-:W2:Y:S01]  /*48b0*/  MUFU.EX2 R92, R92 ;  /* 0x0000005c005c7308 */ /* 0x000ea20000000800 */
[C---:B0-----:R-:W-:Y:S01]  /*48c0*/  FADD.FTZ R8, R88.reuse, R11 ;  /* 0x0000000b58087221 */ /* 0x041fe20000010000 */
[----:B------:R-:W-:Y:S01]  /*48d0*/  F2FP.BF16.F32.PACK_AB R86, R88, R39 ;  /* 0x000000275856723e */ /* 0x000fe200000010ff */
[----:B------:R-:W-:-:S04]  /*48e0*/  IMAD.MOV.U32 R39, RZ, RZ, R71 ;  /* 0x000000ffff277224 */ /* 0x000fc800078e0047 */
[----:B------:R0:W-:Y:S01]  /*48f0*/  STSM.16.M88.4 [R2+0x2d300], R84 ;  /* 0x02d3005402007844 */ /* 0x0001e20000000200 */
[----:B------:R-:W4:Y:S01]  /*4900*/  MUFU.EX2 R34, R34 ;  /* 0x0000002200227308 */ /* 0x000f220000000800 */
[----:B---3--:R-:W-:-:S07]  /*4910*/  FADD.FTZ R11, R37, R8 ;  /* 0x00000008250b7221 */ /* 0x008fce0000010000 */
[----:B------:R3:W5:Y:S01]  /*4920*/  MUFU.EX2 R93, R42 ;  /* 0x0000002a005d7308 */ /* 0x0007620000000800 */
[C---:B--2---:R-:W-:Y:S01]  /*4930*/  FADD.FTZ R10, R92.reuse, R11 ;  /* 0x0000000b5c0a7221 */ /* 0x044fe20000010000 */
[----:B------:R-:W-:Y:S01]  /*4940*/  F2FP.BF16.F32.PACK_AB R92, R92, R37 ;  /* 0x000000255c5c723e */ /* 0x000fe200000010ff */
[----:B------:R-:W-:-:S05]  /*4950*/  IMAD.MOV.U32 R37, RZ, RZ, R71 ;  /* 0x000000ffff257224 */ /* 0x000fca00078e0047 */
[----:B------:R-:W2:Y:S01]  /*4960*/  MUFU.EX2 R31, R31 ;  /* 0x0000001f001f7308 */ /* 0x000ea20000000800 */
[----:B----4-:R-:W-:Y:S01]  /*4970*/  FADD.FTZ R8, R34, R13 ;  /* 0x0000000d22087221 */ /* 0x010fe20000010000 */
[----:B---3--:R-:W-:-:S06]  /*4980*/  IMAD.MOV.U32 R42, RZ, RZ, R71 ;  /* 0x000000ffff2a7224 */ /* 0x008fcc00078e0047 */
[----:B------:R-:W3:Y:S01]  /*4990*/  MUFU.EX2 R38, R38 ;  /* 0x0000002600267308 */ /* 0x000ee20000000800 */
[C---:B-----5:R-:W-:Y:S01]  /*49a0*/  FADD.FTZ R13, R93.reuse, R8 ;  /* 0x000000085d0d7221 */ /* 0x060fe20000010000 */
[----:B------:R-:W-:Y:S01]  /*49b0*/  F2FP.BF16.F32.PACK_AB R93, R93, R34 ;  /* 0x000000225d5d723e */ /* 0x000fe200000010ff */
[----:B------:R-:W-:-:S05]  /*49c0*/  IMAD.MOV.U32 R34, RZ, RZ, R71 ;  /* 0x000000ffff227224 */ /* 0x000fca00078e0047 */
[----:B------:R-:W4:Y:S01]  /*49d0*/  MUFU.EX2 R80, R80 ;  /* 0x0000005000507308 */ /* 0x000f220000000800 */
[----:B--2---:R-:W-:-:S07]  /*49e0*/  FADD.FTZ R15, R31, R10 ;  /* 0x0000000a1f0f7221 */ /* 0x004fce0000010000 */
[----:B------:R-:W1:Y:S01]  /*49f0*/  MUFU.EX2 R95, R110 ;  /* 0x0000006e005f7308 */ /* 0x000e620000000800 */
[----:B---3--:R-:W-:-:S07]  /*4a00*/  FADD.FTZ R8, R38, R13 ;  /* 0x0000000d26087221 */ /* 0x008fce0000010000 */
[----:B------:R-:W2:Y:S01]  /*4a10*/  MUFU.EX2 R30, R30 ;  /* 0x0000001e001e7308 */ /* 0x000ea20000000800 */
[C---:B----4-:R-:W-:Y:S01]  /*4a20*/  FADD.FTZ R15, R80.reuse, R15 ;  /* 0x0000000f500f7221 */ /* 0x050fe20000010000 */
[----:B------:R-:W-:Y:S01]  /*4a30*/  F2FP.BF16.F32.PACK_AB R94, R80, R31 ;  /* 0x0000001f505e723e */ /* 0x000fe200000010ff */
[----:B------:R-:W-:-:S05]  /*4a40*/  IMAD.MOV.U32 R31, RZ, RZ, R71 ;  /* 0x000000ffff1f7224 */ /* 0x000fca00078e0047 */
[----:B------:R-:W3:Y:S01]  /*4a50*/  MUFU.EX2 R45, R45 ;  /* 0x0000002d002d7308 */ /* 0x000ee20000000800 */
[C---:B-1----:R-:W-:Y:S01]  /*4a60*/  FADD.FTZ R5, R95.reuse, R8 ;  /* 0x000000085f057221 */ /* 0x042fe20000010000 */
[----:B------:R-:W-:Y:S01]  /*4a70*/  F2FP.BF16.F32.PACK_AB R95, R95, R38 ;  /* 0x000000265f5f723e */ /* 0x000fe200000010ff */
[----:B------:R-:W-:-:S04]  /*4a80*/  IMAD.MOV.U32 R38, RZ, RZ, R71 ;  /* 0x000000ffff267224 */ /* 0x000fc800078e0047 */
[----:B------:R0:W-:Y:S01]  /*4a90*/  STSM.16.M88.4 [R2+0x2eb00], R92 ;  /* 0x02eb005c02007844 */ /* 0x0001e20000000200 */
[----:B------:R-:W1:Y:S01]  /*4aa0*/  MUFU.EX2 R47, R47 ;  /* 0x0000002f002f7308 */ /* 0x000e620000000800 */
[----:B--2---:R-:W-:-:S07]  /*4ab0*/  FADD.FTZ R4, R30, R15 ;  /* 0x0000000f1e047221 */ /* 0x004fce0000010000 */
[----:B------:R-:W2:Y:S01]  /*4ac0*/  MUFU.EX2 R104, R104 ;  /* 0x0000006800687308 */ /* 0x000ea20000000800 */
[C---:B---3--:R-:W-:Y:S01]  /*4ad0*/  F2FP.BF16.F32.PACK_AB R12, R45.reuse, R30 ;  /* 0x0000001e2d0c723e */ /* 0x048fe200000010ff */
[----:B------:R-:W-:Y:S01]  /*4ae0*/  FADD.FTZ R4, R45, R4 ;  /* 0x000000042d047221 */ /* 0x000fe20000010000 */
[--C-:B------:R-:W-:Y:S02]  /*4af0*/  IMAD.MOV.U32 R45, RZ, RZ, R71.reuse ;  /* 0x000000ffff2d7224 */ /* 0x100fe400078e0047 */
[----:B------:R-:W-:-:S03]  /*4b00*/  IMAD.MOV.U32 R30, RZ, RZ, R71 ;  /* 0x000000ffff1e7224 */ /* 0x000fc600078e0047 */
[----:B------:R-:W3:Y:S01]  /*4b10*/  MUFU.EX2 R46, R46 ;  /* 0x0000002e002e7308 */ /* 0x000ee20000000800 */
[----:B-1----:R-:W-:-:S07]  /*4b20*/  FADD.FTZ R7, R47, R4 ;  /* 0x000000042f077221 */ /* 0x002fce0000010000 */
[----:B------:R-:W1:Y:S01]  /*4b30*/  MUFU.EX2 R9, R112 ;  /* 0x0000007000097308 */ /* 0x000e620000000800 */
[C---:B--2---:R-:W-:Y:S01]  /*4b40*/  F2FP.BF16.F32.PACK_AB R14, R104.reuse, R47 ;  /* 0x0000002f680e723e */ /* 0x044fe200000010ff */
[----:B------:R-:W-:Y:S01]  /*4b50*/  FADD.FTZ R7, R104, R7 ;  /* 0x0000000768077221 */ /* 0x000fe20000010000 */
[----:B------:R-:W-:-:S05]  /*4b60*/  IMAD.MOV.U32 R47, RZ, RZ, R71 ;  /* 0x000000ffff2f7224 */ /* 0x000fca00078e0047 */
[----:B------:R-:W2:Y:S01]  /*4b70*/  MUFU.EX2 R118, R118 ;  /* 0x0000007600767308 */ /* 0x000ea20000000800 */
[----:B---3--:R-:W-:-:S07]  /*4b80*/  FADD.FTZ R6, R46, R5 ;  /* 0x000000052e067221 */ /* 0x008fce0000010000 */
[----:B------:R-:W3:Y:S01]  /*4b90*/  MUFU.EX2 R11, R114 ;  /* 0x00000072000b7308 */ /* 0x000ee20000000800 */
[C---:B-1----:R-:W-:Y:S01]  /*4ba0*/  F2FP.BF16.F32.PACK_AB R13, R9.reuse, R46 ;  /* 0x0000002e090d723e */ /* 0x042fe200000010ff */
[----:B------:R-:W-:Y:S01]  /*4bb0*/  FADD.FTZ R5, R9, R6 ;  /* 0x0000000609057221 */ /* 0x000fe20000010000 */
[----:B------:R-:W-:-:S03]  /*4bc0*/  IMAD.MOV.U32 R46, RZ, RZ, R71 ;  /* 0x000000ffff2e7224 */ /* 0x000fc600078e0047 */
[----:B--2---:R-:W-:Y:S01]  /*4bd0*/  FADD.FTZ R6, R118, R5 ;  /* 0x0000000576067221 */ /* 0x004fe20000010000 */
[----:B---3--:R-:W-:-:S03]  /*4be0*/  F2FP.BF16.F32.PACK_AB R15, R11, R118 ;  /* 0x000000760b0f723e */ /* 0x008fc600000010ff */
[----:B------:R-:W-:Y:S02]  /*4bf0*/  FADD.FTZ R6, R11, R6 ;  /* 0x000000060b067221 */ /* 0x000fe40000010000 */
[----:B------:R0:W-:Y:S01]  /*4c00*/  STSM.16.M88.4 [R2+0x30300], R12 ;  /* 0x0303000c02007844 */ /* 0x0001e20000000200 */
[----:B------:R1:W-:Y:S06]  /*4c10*/  MEMBAR.ALL.CTA ;  /* 0x0000000000007992 */ /* 0x0003ec0000008000 */
[----:B-1----:R-:W1:Y:S02]  /*4c20*/  FENCE.VIEW.ASYNC.S ;  /* 0x00000000000073c6 */ /* 0x002e640000000000 */
[----:B-1----:R-:W-:Y:S01]  /*4c30*/  NOP ;  /* 0x0000000000007918 */ /* 0x002fe20000000000 */
[----:B------:R-:W-:Y:S05]  /*4c40*/  @!P2 BRA `(.L_x_8387) ;  /* 0x000000380038a947 */ /* 0x000fea0003800000 */
        /* <DEDUP_REMOVED lines=28> */
[----:B------:R-:W-:-:S06]  /*4e10*/  UMOV UR57, UR39 ;  /* 0x0000002700397c82 */ /* 0x000fcc0008000000 */
.L_x_8396:
[----:B------:R-:W-:Y:S01]  /*4e20*/  UIADD3 UR39, UR57, 0x1, URZ ;  /* 0x0000000139277890 */ /* 0x000fe2000fffe03f */
[----:B------:R-:W-:-:S03]  /*4e30*/  ISETP.NE.AND P3, PT, RZ, UR38, PT ;  /* 0x00000026ff007c0c */ /* 0x000fc6000bf65270 */
[----:B------:R-:W-:-:S04]  /*4e40*/  UISETP.NE.AND UP0, UPT, UR39, 0x2, UPT ;  /* 0x000000022700788c */ /* 0x000fc8000bf05270 */
[----:B------:R-:W-:Y:S02]  /*4e50*/  USEL UR6, URZ, 0x1, UP0 ;  /* 0x000000013f067887 */ /* 0x000fe40008000000 */
[----:B------:R-:W-:-:S04]  /*4e60*/  USEL UR39, UR39, URZ, UP0 ;  /* 0x0000003f27277287 */ /* 0x000fc80008000000 */
[----:B------:R-:W-:Y:S01]  /*4e70*/  LOP3.LUT R16, R9, UR6, RZ, 0x3c, !PT ;  /* 0x0000000609107c12 */ /* 0x000fe2000f8e3cff */
[----:B------:R-:W-:Y:S07]  /*4e80*/  @P3 BRA `(.L_x_8388) ;  /* 0x0000000000283947 */ /* 0x000fee0003800000 */
[----:B------:R-:W-:Y:S05]  /*4e90*/  @!P0 BRA `(.L_x_8389) ;  /* 0x0000000000048947 */ /* 0x000fea0003800000 */
[----:B------:R-:W-:Y:S01]  /*4ea0*/  BPT.TRAP 0x1 ;  /* 0x000000040000795c */ /* 0x000fe20000300000 */
.L_x_8389:
[----:B------:R-:W-:Y:S01]  /*4eb0*/  ULEA UR6, UR39, UR36, 0x3 ;  /* 0x0000002427067291 */ /* 0x000fe2000f8e183f */
[----:B------:R-:W-:-:S08]  /*4ec0*/  SHF.L.U32 R0, R16, 0x1f, RZ ;  /* 0x0000001f10007819 */ /* 0x000fd000000006ff */
[----:B------:R1:W2:Y:S01]  /*4ed0*/  SYNCS.PHASECHK.TRANS64.TRYWAIT P2, [UR6+0x31c30], R0 ;  /* 0x031c3000ff0075a7 */ /* 0x0002a20008040146 */
[----:B------:R-:W-:Y:S05]  /*4ee0*/  @!P0 BRA `(.L_x_8390) ;  /* 0x0000000000048947 */ /* 0x000fea0003800000 */
[----:B------:R-:W-:Y:S01]  /*4ef0*/  BPT.TRAP 0x1 ;  /* 0x000000040000795c */ /* 0x000fe20000300000 */
.L_x_8390:
[----:B--2---:R-:W-:Y:S05]  /*4f00*/  @P2 BRA `(.L_x_8388) ;  /* 0x0000000000082947 */ /* 0x004fea0003800000 */
[----:B------:R-:W2:Y:S02]  /*4f10*/  SYNCS.PHASECHK.TRANS64.TRYWAIT P2, [UR6+0x31c30], R0 ;  /* 0x031c3000ff0075a7 */ /* 0x000ea40008040146 */
[----:B--2---:R-:W-:Y:S05]  /*4f20*/  @!P2 BRA `(.L_x_8391) ;  /* 0x0000009c005ca947 */ /* 0x004fea0003800000 */
.L_x_8388:
[----:B--2---:R-:W2:Y:S01]  /*4f30*/  S2R R3, SR_TID.X ;  /* 0x0000000000037919 */ /* 0x004ea20000002100 */
[----:B------:R-:W-:Y:S01]  /*4f40*/  UIMAD UR26, UR39, 0x6c0, UR56 ;  /* 0x000006c0271a78a4 */ /* 0x000fe2000f8e0238 */
[----:B------:R-:W-:Y:S01]  /*4f50*/  UMOV UR27, 0x80000020 ;  /* 0x80000020001b7882 */ /* 0x000fe20000000000 */
[----:B------:R-:W-:Y:S02]  /*4f60*/  UMOV UR28, UR24 ;  /* 0x00000018001c7c82 */ /* 0x000fe40008000000 */
[----:B------:R-:W-:Y:S01]  /*4f70*/  UIADD3 UR30, UR26, 0x40, URZ ;  /* 0x000000401a1e7890 */ /* 0x000fe2000fffe03f */
        /* <DEDUP_REMOVED lines=20> */
[----:B--2---:R-:W-:Y:S01]  /*50c0*/  SHF.R.U32.HI R3, RZ, 0x7, R3 ;  /* 0x00000007ff037819 */ /* 0x004fe20000011603 */
[----:B------:R-:W-:Y:S01]  /*50d0*/  UMOV UR53, UR25 ;  /* 0x0000001900357c82 */ /* 0x000fe20008000000 */
[----:B------:R-:W-:Y:S01]  /*50e0*/  UMOV UR55, 0x80000020 ;  /* 0x8000002000377882 */ /* 0x000fe20000000000 */
[----:B------:R-:W-:-:S02]  /*50f0*/  UIADD3 UR6, UR26, 0x200, URZ ;  /* 0x000002001a067890 */ /* 0x000fc4000fffe03f */
[----:B-1----:R-:W-:Y:S01]  /*5100*/  VIADD R0, R3, 0x8 ;  /* 0x0000000803007836 */ /* 0x002fe20000000000 */
[----:B------:R-:W-:Y:S01]  /*5110*/  UMOV UR7, 0x80000020 ;  /* 0x8000002000077882 */ /* 0x000fe20000000000 */
[----:B------:R-:W-:Y:S01]  /*5120*/  UIADD3 UR10, UR26, 0x202, URZ ;  /* 0x000002021a0a7890 */ /* 0x000fe2000fffe03f */
[----:B------:R-:W-:Y:S02]  /*5130*/  UMOV UR11, 0x80000020 ;  /* 0x80000020000b7882 */ /* 0x000fe40000000000 */
        /* <DEDUP_REMOVED lines=8> */
[----:B------:R-:W-:Y:S03]  /*51c0*/  HGMMA.64x16x16.F32.BF16 R136, gdesc[UR24], RZ, !UPT, gsb0 ;  /* 0x00200000188879f0 */ /* 0x000fe6000c0018ff */
        /* <DEDUP_REMOVED lines=36> */
[----:B0-----:R-:W-:-:S06]  /*5410*/  WARPGROUP.ARRIVE ;  /* 0x00000000000079c5 */ /* 0x001fcc0000000000 */
        /* <DEDUP_REMOVED lines=280> */
.L_x_8393:
[----:B------:R-:W-:Y:S01]  /*65a0*/  ULEA UR6, UR57, UR36, 0x3 ;  /* 0x0000002439067291 */ /* 0x000fe2000f8e183f */
[----:B------:R-:W-:-:S08]  /*65b0*/  SHF.L.U32 R0, R9, 0x1f, RZ ;  /* 0x0000001f09007819 */ /* 0x000fd000000006ff */
[----:B------:R0:W1:Y:S01]  /*65c0*/  SYNCS.PHASECHK.TRANS64.TRYWAIT P2, [UR6+0x31c50], R0 ;  /* 0x031c5000ff0075a7 */ /* 0x0000620008040146 */
[----:B------:R-:W-:Y:S05]  /*65d0*/  @!P0 BRA `(.L_x_8394) ;  /* 0x0000000000048947 */ /* 0x000fea0003800000 */
[----:B------:R-:W-:Y:S01]  /*65e0*/  BPT.TRAP 0x1 ;  /* 0x000000040000795c */ /* 0x000fe20000300000 */
.L_x_8394:
[----:B-1----:R-:W-:Y:S05]  /*65f0*/  @P2 BRA `(.L_x_8392) ;  /* 0x0000000000082947 */ /* 0x002fea0003800000 */
[----:B------:R-:W1:Y:S02]  /*6600*/  SYNCS.PHASECHK.TRANS64.TRYWAIT P2, [UR6+0x31c50], R0 ;  /* 0x031c5000ff0075a7 */ /* 0x000e640008040146 */
[----:B-1----:R-:W-:Y:S05]  /*6610*/  @!P2 BRA `(.L_x_8395) ;  /* 0x0000008400b8a947 */ /* 0x002fea0003800000 */
.L_x_8392:
[----:B------:R-:W-:Y:S01]  /*6620*/  UIADD3 UR6, UR36, 0x200, URZ ;  /* 0x0000020024067890 */ /* 0x000fe2000fffe03f */
[----:B------:R-:W-:Y:S01]  /*6630*/  WARPGROUP.ARRIVE ;  /* 0x00000000000079c5 */ /* 0x000fe20000000000 */
[----:B------:R-:W-:Y:S01]  /*6640*/  ULOP3.LUT UR7, UR37, 0x10000, URZ, 0xfc, !UPT ;  /* 0x0001000025077892 */ /* 0x000fe2000f8efc3f */
[----:B01----:R-:W-:Y:S01]  /*6650*/  FMNMX.FTZ R0, R136, R5, !PT ;  /* 0x0000000588007209 */ /* 0x003fe20007810000 */
[----:B------:R-:W-:Y:S01]  /*6660*/  USHF.R.U32.HI UR6, URZ, 0x4, UR6 ;  /* 0x000000043f067899 */ /* 0x000fe20008011606 */
[----:B------:R-:W-:Y:S01]  /*6670*/  FMNMX.FTZ R22, R138, R8, !PT ;  /* 0x000000088a167209 */ /* 0x000fe20007810000 */
[----:B------:R-:W-:Y:S01]  /*6680*/  UMOV UR29, 0xc0000010 ;  /* 0xc0000010001d7882 */ /* 0x000fe20000000000 */
[----:B------:R-:W-:Y:S01]  /*6690*/  UMOV UR31, 0x80000020 ;  /* 0x80000020001f7882 */ /* 0x000fe20000000000 */
[----:B------:R-:W-:Y:S01]  /*66a0*/  ULOP3.LUT UR6, UR6, 0x3fff, URZ, 0xc0, !UPT ;  /* 0x00003fff06067892 */ /* 0x000fe2000f8ec03f */
[----:B------:R-:W-:Y:S01]  /*66b0*/  FMNMX.FTZ R3, R137, R0, !PT ;  /* 0x0000000089037209 */ /* 0x000fe20007810000 */
[----:B------:R-:W-:Y:S01]  /*66c0*/  UMOV UR28, UR7 ;  /* 0x00000007001c7c82 */ /* 0x000fe20008000000 */
[----:B------:R-:W-:Y:S01]  /*66d0*/  FMNMX.FTZ R23, R139, R22, !PT ;  /* 0x000000168b177209 */ /* 0x000fe20007810000 */
[----:B------:R-:W-:Y:S01]  /*66e0*/  ULOP3.LUT UR6, UR6, 0x2400000, URZ, 0xfc, !UPT ;  /* 0x0240000006067892 */ /* 0x000fe2000f8efc3f */
[----:B------:R-:W-:-:S03]  /*66f0*/  FMNMX.FTZ R0, R140, R3, !PT ;  /* 0x000000038c007209 */ /* 0x000fc60007810000 */
[----:B------:R-:W-:Y:S01]  /*6700*/  UIMAD UR6, UR57, 0x6c0, UR6 ;  /* 0x000006c0390678a4 */ /* 0x000fe2000f8e0206 */
[----:B------:R-:W-:-:S04]  /*6710*/  FMNMX.FTZ R3, R141, R0, !PT ;  /* 0x000000008d037209 */ /* 0x000fc80007810000 */
[----:B------:R-:W-:Y:S02]  /*6720*/  FMNMX.FTZ R0, R128, R3, !PT ;  /* 0x0000000380007209 */ /* 0x000fe40007810000 */
[----:B------:R-:W-:Y:S02]  /*6730*/  UMOV UR30, UR6 ;  /* 0x00000006001e7c82 */ /* 0x000fe40008000000 */
[----:B------:R-:W-:Y:S01]  /*6740*/  HGMMA.64x96x16.F32.BF16 R24, gdesc[UR28].tnspB, R24, gsb0 ;  /* 0x416000001c1879f0 */ /* 0x000fe20008001818 */
[----:B------:R-:W-:Y:S01]  /*6750*/  UIADD3 UR28, UR7, 0x180, URZ ;  /* 0x00000180071c7890 */ /* 0x000fe2000fffe03f */
[----:B------:R-:W-:Y:S01]  /*6760*/  FMNMX.FTZ R3, R129, R0, !PT ;  /* 0x0000000081037209 */ /* 0x000fe20007810000 */
[----:B------:R-:W-:Y:S01]  /*6770*/  UIADD3 UR30, UR6, 0x40, URZ ;  /* 0x00000040061e7890 */ /* 0x000fe2000fffe03f */
[----:B------:R-:W-:Y:S01]  /*6780*/  UMOV UR29, 0xc0000010 ;  /* 0xc0000010001d7882 */ /* 0x000fe20000000000 */
        /* <DEDUP_REMOVED lines=37> */
[----:B------:R-:W0:Y:S02]  /*69e0*/  LDC R3, c[0x0][0x988] ;  /* 0x00026200ff037b82 */ /* 0x000e240000000800 */
[----:B------:R-:W-:-:S05]  /*69f0*/  FMNMX.FTZ R9, R77, R0, !PT ;  /* 0x000000004d097209 */ /* 0x000fca0007810000 */
[----:B------:R-:W1:Y:S02]  /*6a00*/  SHFL.BFLY PT, R0, R9, 0x2, 0x1f ;  /* 0x0c401f0009007f89 */ /* 0x000e6400000e0000 */
[----:B-1----:R-:W-:-:S05]  /*6a10*/  FMNMX.FTZ R12, R9, R0, !PT ;  /* 0x00000000090c7209 */ /* 0x002fca0007810000 */
[----:B------:R-:W1:Y:S02]  /*6a20*/  SHFL.BFLY PT, R11, R12, 0x1, 0x1f ;  /* 0x0c201f000c0b7f89 */ /* 0x000e6400000e0000 */
[----:B-1----:R-:W-:-:S05]  /*6a30*/  FMNMX.FTZ R0, R12, R11, !PT ;  /* 0x0000000b0c007209 */ /* 0x002fca0007810000 */
[----:B------:R-:W-:-:S04]  /*6a40*/  FADD.FTZ R10, -R0, R5 ;  /* 0x00000005000a7221 */ /* 0x000fc80000010100 */
[-C--:B0-----:R-:W-:Y:S01]  /*6a50*/  FMUL.FTZ R5, R10, R3.reuse ;  /* 0x000000030a057220 */ /* 0x081fe20000410000 */
[----:B------:R-:W-:-:S04]  /*6a60*/  FMUL.FTZ R10, R0, R3 ;  /* 0x00000003000a7220 */ /* 0x000fc80000410000 */
        /* <DEDUP_REMOVED lines=10> */
[----:B------:R-:W0:Y:S01]  /*6b10*/  S2R R141, SR_TID.X ;  /* 0x00000000008d7919 */ /* 0x000e220000002100 */
[----:B------:R1:W-:Y:S01]  /*6b20*/  MUFU.EX2 R23, R128 ;  /* 0x0000008000177308 */ /* 0x0003e20000000800 */
[----:B------:R-:W-:Y:S01]  /*6b30*/  FFMA.FTZ R9, R136, R3, -R10 ;  /* 0x0000000388097223 */ /* 0x000fe2000001080a */
[----:B------:R-:W-:Y:S01]  /*6b40*/  FMNMX.FTZ R121, R131, R120, !PT ;  /* 0x0000007883797209 */ /* 0x000fe20007810000 */
[----:B------:R-:W-:-:S02]  /*6b50*/  WARPGROUP.DEPBAR.LE gsb0, 0x0 ;  /* 0x00008000000079c5 */ /* 0x000fc40000010000 */
[----:B------:R-:W-:Y:S01]  /*6b60*/  WARPGROUP.ARRIVE ;  /* 0x00000000000079c5 */ /* 0x000fe20000000000 */
[--C-:B------:R-:W-:Y:S01]  /*6b70*/  FFMA.FTZ R120, R124, R3, -R10.reuse ;  /* 0x000000037c787223 */ /* 0x100fe2000001080a */
[----:B------:R-:W-:Y:S01]  /*6b80*/  FMNMX.FTZ R124, R134, R121, !PT ;  /* 0x00000079867c7209 */ /* 0x000fe20007810000 */
[-CC-:B------:R-:W-:Y:S01]  /*6b90*/  FFMA.FTZ R11, R137, R3.reuse, -R10.reuse ;  /* 0x00000003890b7223 */ /* 0x180fe2000001080a */
[-CC-:B------:R-:W-:Y:S01]  /*6ba0*/  FFMA.FTZ R20, R132, R3.reuse, -R10.reuse ;  /* 0x0000000384147223 */ /* 0x180fe2000001080a */
[-CC-:B------:R-:W-:Y:S01]  /*6bb0*/  FFMA.FTZ R21, R133, R3.reuse, -R10.reuse ;  /* 0x0000000385157223 */ /* 0x180fe2000001080a */
[----:B------:R-:W-:Y:S01]  /*6bc0*/  HGMMA.64x96x16.F32.BF16 R24, gdesc[UR28].tnspB, R24, gsb0 ;  /* 0x416000001c1879f0 */ /* 0x000fe20008001818 */
[----:B------:R-:W-:Y:S01]  /*6bd0*/  UIADD3 UR28, UR7, 0x480, URZ ;  /* 0x00000480071c7890 */ /* 0x000fe2000fffe03f */
[----:B------:R-:W-:Y:S01]  /*6be0*/  FMNMX.FTZ R121, R135, R124, !PT ;  /* 0x0000007c87797209 */ /* 0x000fe20007810000 */
[----:B------:R-:W-:Y:S01]  /*6bf0*/  UIADD3 UR30, UR6, 0xc0, URZ ;  /* 0x000000c0061e7890 */ /* 0x000fe2000fffe03f */
[--C-:B------:R-:W-:Y:S01]  /*6c00*/  FFMA.FTZ R112, R112, R3, -R10.reuse ;  /* 0x0000000370707223 */ /* 0x100fe2000001080a */
[----:B------:R-:W-:Y:S01]  /*6c10*/  UMOV UR29, 0xc0000010 ;  /* 0xc0000010001d7882 */ /* 0x000fe20000000000 */
[----:B------:R-:W-:Y:S01]  /*6c20*/  UMOV UR31, 0x80000020 ;  /* 0x80000020001f7882 */ /* 0x000fe20000000000 */
        /* <DEDUP_REMOVED lines=14> */
[----:B0-----:R-:W-:Y:S01]  /*6d10*/  SHF.R.U32.HI R140, RZ, 0x7, R141 ;  /* 0x00000007ff8c7819 */ /* 0x001fe2000001168d */
[--C-:B------:R-:W-:Y:S01]  /*6d20*/  FFMA.FTZ R101, R101, R3, -R10.reuse ;  /* 0x0000000365657223 */ /* 0x100fe2000001080a */
[----:B------:R-:W-:Y:S01]  /*6d30*/  FMNMX.FTZ R124, R114, R125, !PT ;  /* 0x0000007d727c7209 */ /* 0x000fe20007810000 */
[-CC-:B------:R-:W-:Y:S01]  /*6d40*/  FFMA.FTZ R88, R88, R3.reuse, -R10.reuse ;  /* 0x0000000358587223 */ /* 0x180fe2000001080a */
[----:B------:R-:W-:Y:S01]  /*6d50*/  ISETP.GE.U32.AND P2, PT, R141, 0x180, PT ;  /* 0x000001808d00780c */ /* 0x000fe20003f46070 */
        /* <DEDUP_REMOVED lines=14> */
[----:B------:R-:W0:Y:S03]  /*6e40*/  MUFU.EX2 R5, R5 ;  /* 0x0000000500057308 */ /* 0x000e260000000800 */
[----:B------:R-:W-:-:S04]  /*6e50*/  FMNMX.FTZ R125, R107, R124, !PT ;  /* 0x0000007c6b7d7209 */ /* 0x000fc80007810000 */
[----:B------:R-:W-:Y:S01]  /*6e60*/  FMNMX.FTZ R124, R110, R125, !PT ;  /* 0x0000007d6e7c7209 */ /* 0x000fe20007810000 */
[----:B------:R-:W2:Y:S03]  /*6e70*/  MUFU.EX2 R9, R9 ;  /* 0x0000000900097308 */ /* 0x000ea60000000800 */
[----:B------:R-:W-:-:S04]  /*6e80*/  FMNMX.FTZ R125, R111, R124, !PT ;  /* 0x0000007c6f7d7209 */ /* 0x000fc80007810000 */
[----:B------:R-:W-:Y:S01]  /*6e90*/  FMNMX.FTZ R124, R98, R125, !PT ;  /* 0x0000007d627c7209 */ /* 0x000fe20007810000 */
[----:B------:R3:W-:Y:S03]  /*6ea0*/  MUFU.EX2 R121, R129 ;  /* 0x0000008100797308 */ /* 0x0007e60000000800 */
        /* <DEDUP_REMOVED lines=17> */
[----:B------:R-:W-:Y:S01]  /*6fc0*/  WARPGROUP.ARRIVE ;  /* 0x00000000000079c5 */ /* 0x000fe20000000000 */
[----:B------:R-:W-:Y:S01]  /*6fd0*/  FMNMX.FTZ R124, R74, R125, !PT ;  /* 0x0000007d4a7c7209 */ /* 0x000fe20007810000 */
[----:B------:R-:W-:Y:S03]  /*6fe0*/  MUFU.EX2 R20, R20 ;  /* 0x0000001400147308 */ /* 0x000fe60000000800 */
[----:B------:R-:W-:Y:S01]  /*6ff0*/  FMNMX.FTZ R125, R75, R124, !PT ;  /* 0x0000007c4b7d7209 */ /* 0x000fe20007810000 */
[----:B------:R-:W-:Y:S01]  /*7000*/  HGMMA.64x96x16.F32.BF16 R24, gdesc[UR28].tnspB, R24, gsb0 ;  /* 0x416000001c1879f0 */ /* 0x000fe20008001818 */
[----:B------:R-:W-:-:S02]  /*7010*/  UIADD3 UR28, UR7, 0x600, URZ ;  /* 0x00000600071c7890 */ /* 0x000fc4000fffe03f */
[----:B------:R-:W-:Y:S01]  /*7020*/  UIADD3 UR30, UR6, 0x100, URZ ;  /* 0x00000100061e7890 */ /* 0x000fe2000fffe03f */
[----:B------:R-:W-:Y:S01]  /*7030*/  FMNMX.FTZ R124, R78, R125, !PT ;  /* 0x0000007d4e7c7209 */ /* 0x000fe20007810000 */
[----:B------:R-:W-:Y:S01]  /*7040*/  UMOV UR29, 0xc0000010 ;  /* 0xc0000010001d7882 */ /* 0x000fe20000000000 */
[----:B------:R-:W-:Y:S01]  /*7050*/  UMOV UR31, 0x80000020 ;  /* 0x80000020001f7882 */ /* 0x000fe20000000000 */
[----:B------:R-:W-:Y:S01]  /*7060*/  MUFU.EX2 R21, R21 ;  /* 0x0000001500157308 */ /* 0x000fe20000000800 */
[----:B------:R-:W-:-:S05]  /*7070*/  FMNMX.FTZ R124, R79, R124, !PT ;  /* 0x0000007c4f7c7209 */ /* 0x000fca0007810000 */
[----:B------:R-:W5:Y:S02]  /*7080*/  SHFL.BFLY PT, R125, R124, 0x2, 0x1f ;  /* 0x0c401f007c7d7f89 */ /* 0x000f6400000e0000 */
[----:B------:R-:W-:Y:S08]  /*7090*/  MUFU.EX2 R22, R22 ;  /* 0x0000001600167308 */ /* 0x000ff00000000800 */
[----:B------:R-:W-:Y:S08]  /*70a0*/  MUFU.EX2 R120, R120 ;  /* 0x0000007800787308 */ /* 0x000ff00000000800 */
[----:B------:R-:W-:Y:S01]  /*70b0*/  MUFU.EX2 R112, R112 ;  /* 0x0000007000707308 */ /* 0x000fe20000000800 */
[----:B-----5:R-:W-:Y:S01]  /*70c0*/  FMNMX.FTZ R125, R124, R125, !PT ;  /* 0x0000007d7c7d7209 */ /* 0x020fe20007810000 */
[----:B------:R-:W-:Y:S01]  /*70d0*/  FFMA.FTZ R124, R73, R3, -R10 ;  /* 0x00000003497c7223 */ /* 0x000fe2000001080a */
[----:B------:R-:W-:-:S05]  /*70e0*/  IMAD.U32 R10, RZ, RZ, UR39 ;  /* 0x00000027ff0a7e24 */ /* 0x000fca000f8e00ff */
[----:B------:R-:W-:Y:S01]  /*70f0*/  MUFU.EX2 R113, R113 ;  /* 0x0000007100717308 */ /* 0x000fe20000000800 */
[----:B-1----:R-:W1:Y:S01]  /*7100*/  SHFL.BFLY PT, R128, R125, 0x1, 0x1f ;  /* 0x0c201f007d807f89 */ /* 0x002e6200000e0000 */
[----:B------:R-:W-:-:S06]  /*7110*/  @!P1 LEA R10, R10, UR36, 0x3 ;  /* 0x000000240a0a9c11 */ /* 0x000fcc000f8e18ff */
[----:B------:R-:W-:Y:S01]  /*7120*/  MUFU.EX2 R116, R116 ;  /* 0x0000007400747308 */ /* 0x000fe20000000800 */
[----:B------:R-:W-:-:S05]  /*7130*/  @!P1 VIADD R10, R10, 0x31c40 ;  /* 0x00031c400a0a9836 */ /* 0x000fca0000000000 */
[----:B------:R-:W-:Y:S02]  /*7140*/  @!P1 PRMT R10, RZ, 0x654, R10 ;  /* 0x00000654ff0a9816 */ /* 0x000fe4000000000a */
[----:B------:R-:W-:Y:S08]  /*7150*/  MUFU.EX2 R117, R117 ;  /* 0x0000007500757308 */ /* 0x000ff00000000800 */
[----:B------:R-:W-:Y:S01]  /*7160*/  MUFU.EX2 R104, R104 ;  /* 0x0000006800687308 */ /* 0x000fe20000000800 */
[----:B-1----:R-:W-:-:S05]  /*7170*/  FMNMX.FTZ R73, R125, R128, !PT ;  /* 0x000000807d497209 */ /* 0x002fca0007810000 */
[C---:B------:R-:W-:Y:S01]  /*7180*/  FADD.FTZ R8, -R73.reuse, R8 ;  /* 0x0000000849087221 */ /* 0x040fe20000010100 */
[-C--:B------:R-:W-:Y:S01]  /*7190*/  FMUL.FTZ R128, R73, R3.reuse ;  /* 0x0000000349807220 */ /* 0x080fe20000410000 */
[----:B------:R-:W-:Y:S02]  /*71a0*/  MUFU.EX2 R105, R105 ;  /* 0x0000006900697308 */ /* 0x000fe40000000800 */
[-C--:B------:R-:W-:Y:S01]  /*71b0*/  FMUL.FTZ R8, R8, R3.reuse ;  /* 0x0000000308087220 */ /* 0x080fe20000410000 */
[-CC-:B---3--:R-:W-:Y:S01]  /*71c0*/  FFMA.FTZ R129, R138, R3.reuse, -R128.reuse ;  /* 0x000000038a817223 */ /* 0x188fe20000010880 */
        /* <DEDUP_REMOVED lines=13> */
[----:B-1----:R-:W-:-:S02]  /*72a0*/  VIADD R8, R140, 0x9 ;  /* 0x000000098c087836 */ /* 0x002fc40000000000 */
[-CC-:B------:R-:W-:Y:S01]  /*72b0*/  FFMA.FTZ R123, R123, R3.reuse, -R128.reuse ;  /* 0x000000037b7b7223 */ /* 0x180fe20000010880 */
[-CC-:B------:R-:W-:Y:S01]  /*72c0*/  FFMA.FTZ R115, R118, R3.reuse, -R128.reuse ;  /* 0x0000000376737223 */ /* 0x180fe20000010880 */
[-CC-:B------:R-:W-:Y:S01]  /*72d0*/  FFMA.FTZ R118, R119, R3.reuse, -R128.reuse ;  /* 0x0000000377767223 */ /* 0x180fe20000010880 */
[-CC-:B------:R-:W-:Y:S01]  /*72e0*/  FFMA.FTZ R119, R107, R3.reuse, -R128.reuse ;  /* 0x000000036b777223 */ /* 0x180fe20000010880 */
[----:B------:R-:W-:Y:S01]  /*72f0*/  SEL R8, R8, 0x9, !P2 ;  /* 0x0000000908087807 */ /* 0x000fe20005000000 */
[-CC-:B------:R-:W-:Y:S01]  /*7300*/  FFMA.FTZ R107, R110, R3.reuse, -R128.reuse ;  /* 0x000000036e6b7223 */ /* 0x180fe20000010880 */
[----:B------:R-:W1:Y:S01]  /*7310*/  MUFU.EX2 R132, R132 ;  /* 0x0000008400847308 */ /* 0x000e620000000800 */
[-CC-:B------:R-:W-:Y:S01]  /*7320*/  FFMA.FTZ R103, R103, R3.reuse, -R128.reuse ;  /* 0x0000000367677223 */ /* 0x180fe20000010880 */
[-CC-:B------:R-:W-:Y:S01]  /*7330*/  FFMA.FTZ R114, R114, R3.reuse, -R128.reuse ;  /* 0x0000000372727223 */ /* 0x180fe20000010880 */
[-CC-:B------:R-:W-:Y:S01]  /*7340*/  FFMA.FTZ R106, R106, R3.reuse, -R128.reuse ;  /* 0x000000036a6a7223 */ /* 0x180fe20000010880 */
[----:B------:R-:W-:Y:S01]  /*7350*/  FFMA.FTZ R98, R98, R3, -R128 ;  /* 0x0000000362627223 */ /* 0x000fe20000010880 */
[----:B------:R-:W-:-:S02]  /*7360*/  WARPGROUP.DEPBAR.LE gsb0, 0x0 ;  /* 0x00008000000079c5 */ /* 0x000fc40000010000 */
[----:B------:R-:W-:Y:S01]  /*7370*/  WARPGROUP.ARRIVE ;  /* 0x00000000000079c5 */ /* 0x000fe20000000000 */
[----:B------:R-:W5:Y:S01]  /*7380*/  MUFU.EX2 R136, R136 ;  /* 0x0000008800887308 */ /* 0x000f620000000800 */
[-CC-:B------:R-:W-:Y:S01]  /*7390*/  FFMA.FTZ R86, R86, R3.reuse, -R128.reuse ;  /* 0x0000000356567223 */ /* 0x180fe20000010880 */
[-CC-:B------:R-:W-:Y:S01]  /*73a0*/  FFMA.FTZ R87, R87, R3.reuse, -R128.reuse ;  /* 0x0000000357577223 */ /* 0x180fe20000010880 */
[-CC-:B------:R-:W-:Y:S01]  /*73b0*/  FFMA.FTZ R75, R75, R3.reuse, -R128.reuse ;  /* 0x000000034b4b7223 */ /* 0x180fe20000010880 */
[-CC-:B------:R-:W-:Y:S01]  /*73c0*/  FFMA.FTZ R78, R78, R3.reuse, -R128.reuse ;  /* 0x000000034e4e7223 */ /* 0x180fe20000010880 */
[----:B------:R-:W-:Y:S01]  /*73d0*/  HGMMA.64x96x16.F32.BF16 R24, gdesc[UR28].tnspB, R24, gsb0 ;  /* 0x416000001c1879f0 */ /* 0x000fe20008001818 */
[----:B------:R-:W-:Y:S01]  /*73e0*/  UIADD3 UR28, UR7, 0x780, URZ ;  /* 0x00000780071c7890 */ /* 0x000fe2000fffe03f */
[----:B------:R-:W-:Y:S01]  /*73f0*/  FFMA.FTZ R79, R79, R3, -R128 ;  /* 0x000000034f4f7223 */ /* 0x000fe20000010880 */
[----:B------:R-:W-:Y:S01]  /*7400*/  UIADD3 UR30, UR6, 0x140, URZ ;  /* 0x00000140061e7890 */ /* 0x000fe2000fffe03f */
[----:B------:R-:W5:Y:S01]  /*7410*/  MUFU.EX2 R137, R137 ;  /* 0x0000008900897308 */ /* 0x000f620000000800 */
[----:B------:R-:W-:Y:S01]  /*7420*/  UMOV UR29, 0xc0000010 ;  /* 0xc0000010001d7882 */ /* 0x000fe20000000000 */
[----:B------:R-:W-:Y:S01]  /*7430*/  UMOV UR31, 0x80000020 ;  /* 0x80000020001f7882 */ /* 0x000fe20000000000 */
[C---:B------:R-:W-:Y:S01]  /*7440*/  ISETP.GT.AND P2, PT, R4.reuse, RZ, PT ;  /* 0x000000ff0400720c */ /* 0x040fe20003f44270 */
[----:B------:R-:W-:-:S04]  /*7450*/  VIADD R4, R4, 0xffffffff ;  /* 0xffffffff04047836 */ /* 0x000fc80000000000 */
        /* <DEDUP_REMOVED lines=13> */
[----:B------:R-:W-:-:S05]  /*7530*/  WARPGROUP.ARRIVE ;  /* 0x00000000000079c5 */ /* 0x000fca0000000000 */
[----:B------:R-:W5:Y:S01]  /*7540*/  MUFU.EX2 R106, R106 ;  /* 0x0000006a006a7308 */ /* 0x000f620000000800 */
[----:B------:R-:W-:Y:S01]  /*7550*/  HGMMA.64x96x16.F32.BF16 R24, gdesc[UR28].tnspB, R24, gsb0 ;  /* 0x416000001c1879f0 */ /* 0x000fe20008001818 */
[----:B------:R-:W-:Y:S02]  /*7560*/  UIADD3 UR28, UR7, 0x900, URZ ;  /* 0x00000900071c7890 */ /* 0x000fe4000fffe03f */
[----:B------:R-:W-:Y:S01]  /*7570*/  UIADD3 UR30, UR6, 0x180, URZ ;  /* 0x00000180061e7890 */ /* 0x000fe2000fffe03f */
[----:B------:R-:W-:Y:S01]  /*7580*/  UMOV UR29, 0xc0000010 ;  /* 0xc0000010001d7882 */ /* 0x000fe20000000000 */
[----:B------:R-:W-:Y:S02]  /*7590*/  UMOV UR31, 0x80000020 ;  /* 0x80000020001f7882 */ /* 0x000fe40000000000 */
[----:B------:R-:W5:Y:S08]  /*75a0*/  MUFU.EX2 R108, R108 ;  /* 0x0000006c006c7308 */ /* 0x000f700000000800 */
        /* <DEDUP_REMOVED lines=41> */
[----:B------:R-:W-:Y:S03]  /*7840*/  HGMMA.64x96x16.F32.BF16 R24, gdesc[UR28].tnspB, R24, gsb0 ;  /* 0x416000001c1879f0 */ /* 0x000fe60008001818 */
[----:B------:R-:W-:Y:S02]  /*7850*/  WARPGROUP.DEPBAR.LE gsb0, 0x0 ;  /* 0x00008000000079c5 */ /* 0x000fe40000010000 */
[----:B------:R2:W-:Y:S06]  /*7860*/  BAR.ARV R8, 0x100 ;  /* 0x000400080000751d */ /* 0x0005ec0000002000 */
[----:B------:R-:W-:Y:S01]  /*7870*/  @!P1 SYNCS.ARRIVE.TRANS64.RED.A1T0 RZ, [R10+URZ], RZ ;  /* 0x000000ff0aff99a7 */ /* 0x000fe2000810043f */
[-C--:B0-----:R-:W-:Y:S01]  /*7880*/  FMUL.FTZ R24, R24, R5.reuse ;  /* 0x0000000518187220 */ /* 0x081fe20000410000 */
[----:B--2---:R-:W-:Y:S01]  /*7890*/  IMAD.U32 R8, RZ, RZ, UR57 ;  /* 0x00000039ff087e24 */ /* 0x004fe2000f8e00ff */
        /* <DEDUP_REMOVED lines=14> */
[----:B------:R-:W-:Y:S01]  /*7980*/  @!P1 PRMT R8, RZ, 0x654, R8 ;  /* 0x00000654ff089816 */ /* 0x000fe20000000008 */
        /* <DEDUP_REMOVED lines=10> */
[----:B------:R-:W-:Y:S01]  /*7a30*/  FMUL.FTZ R65, R65, R5 ;  /* 0x0000000541417220 */ /* 0x000fe20000410000 */
[----:B0-----:R-:W-:Y:S01]  /*7a40*/  FFMA.FTZ R8, R5, R7, R9 ;  /* 0x0000000705087223 */ /* 0x001fe20000010009 */
[----:B------:R-:W-:Y:S01]  /*7a50*/  FFMA.FTZ R7, R111, R3, -R128 ;  /* 0x000000036f077223 */ /* 0x000fe20000010880 */
[-C--:B------:R-:W-:Y:S01]  /*7a60*/  FMUL.FTZ R68, R68, R5.reuse ;  /* 0x0000000544447220 */ /* 0x080fe20000410000 */
[----:B------:R-:W-:Y:S01]  /*7a70*/  FMUL.FTZ R69, R69, R5 ;  /* 0x0000000545457220 */ /* 0x000fe20000410000 */
[C---:B----4-:R-:W-:Y:S01]  /*7a80*/  FADD.FTZ R111, R11.reuse, R8 ;  /* 0x000000080b6f7221 */ /* 0x050fe20000010000 */
[----:B------:R-:W-:Y:S01]  /*7a90*/  F2FP.BF16.F32.PACK_AB R8, R11, R9 ;  /* 0x000000090b08723e */ /* 0x000fe200000010ff */
[----:B---3--:R-:W-:Y:S01]  /*7aa0*/  FFMA.FTZ R9, R125, R6, R129 ;  /* 0x000000067d097223 */ /* 0x008fe20000010081 */
[-CC-:B------:R-:W-:Y:S01]  /*7ab0*/  FFMA.FTZ R6, R99, R3.reuse, -R128.reuse ;  /* 0x0000000363067223 */ /* 0x180fe20000010880 */
[----:B------:R-:W-:Y:S01]  /*7ac0*/  FADD.FTZ R10, R12, R111 ;  /* 0x0000006f0c0a7221 */ /* 0x000fe20000010000 */
[----:B------:R-:W-:Y:S01]  /*7ad0*/  FFMA.FTZ R99, R102, R3, -R128 ;  /* 0x0000000366637223 */ /* 0x000fe20000010880 */
[----:B------:R-:W0:Y:S01]  /*7ae0*/  MUFU.EX2 R7, R7 ;  /* 0x0000000700077308 */ /* 0x000e220000000800 */
[----:B------:R-:W-:Y:S01]  /*7af0*/  FMUL.FTZ R26, R26, R125 ;  /* 0x0000007d1a1a7220 */ /* 0x000fe20000410000 */
[C---:B------:R-:W-:Y:S01]  /*7b00*/  FADD.FTZ R11, R13.reuse, R10 ;  /* 0x0000000a0d0b7221 */ /* 0x040fe20000010000 */
[----:B------:R-:W-:Y:S01]  /*7b10*/  F2FP.BF16.F32.PACK_AB R10, R13, R12 ;  /* 0x0000000c0d0a723e */ /* 0x000fe200000010ff */
[C---:B-1----:R-:W-:Y:S01]  /*7b20*/  FADD.FTZ R13, R132.reuse, R9 ;  /* 0x00000009840d7221 */ /* 0x042fe20000010000 */
[----:B------:R-:W-:Y:S01]  /*7b30*/  F2FP.BF16.F32.PACK_AB R9, R132, R129 ;  /* 0x000000818409723e */ /* 0x000fe200000010ff */
[-CC-:B------:R-:W-:Y:S01]  /*7b40*/  FFMA.FTZ R12, R91, R3.reuse, -R128.reuse ;  /* 0x000000035b0c7223 */ /* 0x180fe20000010880 */
[-CC-:B------:R-:W-:Y:S01]  /*7b50*/  FFMA.FTZ R91, R94, R3.reuse, -R128.reuse ;  /* 0x000000035e5b7223 */ /* 0x180fe20000010880 */
[----:B-----5:R-:W-:Y:S01]  /*7b60*/  FADD.FTZ R102, R136, R13 ;  /* 0x0000000d88667221 */ /* 0x020fe20000010000 */
[-CC-:B------:R-:W-:Y:S01]  /*7b70*/  FFMA.FTZ R13, R90, R3.reuse, -R128.reuse ;  /* 0x000000035a0d7223 */ /* 0x180fe20000010880 */
[----:B------:R-:W-:Y:S01]  /*7b80*/  FADD.FTZ R90, R14, R11 ;  /* 0x0000000b0e5a7221 */ /* 0x000fe20000010000 */
[----:B------:R-:W-:Y:S01]  /*7b90*/  FFMA.FTZ R94, R83, R3, -R128 ;  /* 0x00000003535e7223 */ /* 0x000fe20000010880 */
[----:B------:R-:W-:Y:S01]  /*7ba0*/  FADD.FTZ R102, R137, R102 ;  /* 0x0000006689667221 */ /* 0x000fe20000010000 */
[----:B------:R-:W-:Y:S01]  /*7bb0*/  MUFU.EX2 R83, R13 ;  /* 0x0000000d00537308 */ /* 0x000fe20000000800 */
[----:B------:R-:W-:Y:S01]  /*7bc0*/  FADD.FTZ R111, R15, R90 ;  /* 0x0000005a0f6f7221 */ /* 0x000fe20000010000 */
[----:B------:R-:W-:Y:S01]  /*7bd0*/  FMUL.FTZ R27, R27, R125 ;  /* 0x0000007d1b1b7220 */ /* 0x000fe20000410000 */
[----:B------:R-:W-:Y:S01]  /*7be0*/  FADD.FTZ R11, R133, R102 ;  /* 0x00000066850b7221 */ /* 0x000fe20000010000 */
[-CC-:B------:R-:W-:Y:S01]  /*7bf0*/  FFMA.FTZ R102, R95, R3.reuse, -R128.reuse ;  /* 0x000000035f667223 */ /* 0x180fe20000010880 */
[----:B------:R-:W-:Y:S01]  /*7c00*/  FADD.FTZ R110, R20, R111 ;  /* 0x0000006f146e7221 */ /* 0x000fe20000010000 */
[----:B------:R-:W-:Y:S01]  /*7c10*/  FFMA.FTZ R95, R82, R3, -R128 ;  /* 0x00000003525f7223 */ /* 0x000fe20000010880 */
[----:B------:R-:W-:Y:S01]  /*7c20*/  FADD.FTZ R90, R138, R11 ;  /* 0x0000000b8a5a7221 */ /* 0x000fe20000010000 */
[----:B------:R1:W-:Y:S01]  /*7c30*/  MUFU.EX2 R82, R103 ;  /* 0x0000006700527308 */ /* 0x0003e20000000800 */
[----:B------:R-:W-:Y:S01]  /*7c40*/  FADD.FTZ R111, R21, R110 ;  /* 0x0000006e156f7221 */ /* 0x000fe20000010000 */
[----:B------:R-:W-:Y:S01]  /*7c50*/  FMUL.FTZ R30, R30, R125 ;  /* 0x0000007d1e1e7220 */ /* 0x000fe20000410000 */
[----:B------:R-:W-:Y:S01]  /*7c60*/  FADD.FTZ R11, R131, R90 ;  /* 0x0000005a830b7221 */ /* 0x000fe20000010000 */
[----:B------:R-:W-:Y:S01]  /*7c70*/  FFMA.FTZ R90, R74, R3, -R128 ;  /* 0x000000034a5a7223 */ /* 0x000fe20000010880 */
[----:B------:R-:W-:Y:S01]  /*7c80*/  FADD.FTZ R110, R22, R111 ;  /* 0x0000006f166e7221 */ /* 0x000fe20000010000 */
[-C--:B------:R-:W-:Y:S01]  /*7c90*/  FMUL.FTZ R31, R31, R125.reuse ;  /* 0x0000007d1f1f7220 */ /* 0x080fe20000410000 */
[----:B------:R-:W-:Y:S01]  /*7ca0*/  FADD.FTZ R129, R134, R11 ;  /* 0x0000000b86817221 */ /* 0x000fe20000010000 */
[----:B------:R-:W-:Y:S01]  /*7cb0*/  F2FP.BF16.F32.PACK_AB R11, R137, R136 ;  /* 0x00000088890b723e */ /* 0x000fe200000010ff */
[----:B-1----:R-:W-:Y:S01]  /*7cc0*/  FADD.FTZ R103, R23, R110 ;  /* 0x0000006e17677221 */ /* 0x002fe20000010000 */
[----:B------:R1:W-:Y:S01]  /*7cd0*/  MUFU.EX2 R74, R12 ;  /* 0x0000000c004a7308 */ /* 0x0003e20000000800 */
[----:B------:R-:W-:Y:S01]  /*7ce0*/  FADD.FTZ R132, R130, R129 ;  /* 0x0000008182847221 */ /* 0x000fe20000010000 */
[-C--:B------:R-:W-:Y:S01]  /*7cf0*/  FMUL.FTZ R34, R34, R125.reuse ;  /* 0x0000007d22227220 */ /* 0x080fe20000410000 */
[----:B------:R-:W-:Y:S01]  /*7d00*/  FADD.FTZ R110, R120, R103 ;  /* 0x00000067786e7221 */ /* 0x000fe20000010000 */
[----:B------:R2:W-:Y:S01]  /*7d10*/  STSM.16.M88.4 [R2+0x24300], R8 ;  /* 0x0243000802007844 */ /* 0x0005e20000000200 */
[----:B------:R-:W-:Y:S01]  /*7d20*/  FADD.FTZ R111, R123, R132 ;  /* 0x000000847b6f7221 */ /* 0x000fe20000010000 */
[-C--:B------:R-:W-:Y:S01]  /*7d30*/  FMUL.FTZ R35, R35, R125.reuse ;  /* 0x0000007d23237220 */ /* 0x080fe20000410000 */
[----:B------:R-:W-:Y:S01]  /*7d40*/  FADD.FTZ R13, R121, R110 ;  /* 0x0000006e790d7221 */ /* 0x000fe20000010000 */
[----:B------:R-:W3:Y:S01]  /*7d50*/  MUFU.EX2 R6, R6 ;  /* 0x0000000600067308 */ /* 0x000ee20000000800 */
[----:B------:R-:W-:Y:S01]  /*7d60*/  FADD.FTZ R111, R122, R111 ;  /* 0x0000006f7a6f7221 */ /* 0x000fe20000010000 */
[-C--:B------:R-:W-:Y:S01]  /*7d70*/  FMUL.FTZ R38, R38, R125.reuse ;  /* 0x0000007d26267220 */ /* 0x080fe20000410000 */
[----:B------:R-:W-:Y:S01]  /*7d80*/  FADD.FTZ R110, R112, R13 ;  /* 0x0000000d706e7221 */ /* 0x000fe20000010000 */
[----:B------:R-:W-:Y:S01]  /*7d90*/  F2FP.BF16.F32.PACK_AB R112, R113, R112 ;  /* 0x000000707170723e */ /* 0x000fe200000010ff */
[----:B------:R-:W-:Y:S01]  /*7da0*/  FADD.FTZ R111, R126, R111 ;  /* 0x0000006f7e6f7221 */ /* 0x000fe20000010000 */
[-C--:B------:R-:W-:Y:S01]  /*7db0*/  FMUL.FTZ R39, R39, R125.reuse ;  /* 0x0000007d27277220 */ /* 0x080fe20000410000 */
[----:B------:R-:W-:Y:S01]  /*7dc0*/  FADD.FTZ R13, R113, R110 ;  /* 0x0000006e710d7221 */ /* 0x000fe20000010000 */
[----:B------:R-:W4:Y:S01]  /*7dd0*/  MUFU.EX2 R99, R99 ;  /* 0x0000006300637308 */ /* 0x000f220000000800 */
[----:B-1----:R-:W-:Y:S01]  /*7de0*/  FADD.FTZ R12, R114, R111 ;  /* 0x0000006f720c7221 */ /* 0x002fe20000010000 */
[----:B------:R-:W-:Y:S01]  /*7df0*/  F2FP.BF16.F32.PACK_AB R113, R127, R114 ;  /* 0x000000727f71723e */ /* 0x000fe200000010ff */
[----:B------:R-:W-:Y:S01]  /*7e00*/  FMUL.FTZ R42, R42, R125 ;  /* 0x0000007d2a2a7220 */ /* 0x000fe20000410000 */
[----:B--2---:R-:W-:Y:S01]  /*7e10*/  F2FP.BF16.F32.PACK_AB R8, R15, R14 ;  /* 0x0000000e0f08723e */ /* 0x004fe200000010ff */
[----:B------:R-:W-:Y:S01]  /*7e20*/  FADD.FTZ R14, R116, R13 ;  /* 0x0000000d740e7221 */ /* 0x000fe20000010000 */
[----:B------:R-:W-:Y:S01]  /*7e30*/  F2FP.BF16.F32.PACK_AB R10, R21, R20 ;  /* 0x00000014150a723e */ /* 0x000fe200000010ff */
[----:B------:R-:W-:Y:S01]  /*7e40*/  FADD.FTZ R12, R127, R12 ;  /* 0x0000000c7f0c7221 */ /* 0x000fe20000010000 */
[----:B------:R-:W-:Y:S01]  /*7e50*/  F2FP.BF16.F32.PACK_AB R9, R138, R133 ;  /* 0x000000858a09723e */ /* 0x000fe200000010ff */
[----:B------:R-:W-:Y:S01]  /*7e60*/  FADD.FTZ R21, R117, R14 ;  /* 0x0000000e75157221 */ /* 0x000fe20000010000 */
[----:B------:R-:W-:Y:S01]  /*7e70*/  F2FP.BF16.F32.PACK_AB R11, R134, R131 ;  /* 0x00000083860b723e */ /* 0x000fe200000010ff */
[----:B------:R-:W-:Y:S01]  /*7e80*/  FADD.FTZ R15, R115, R12 ;  /* 0x0000000c730f7221 */ /* 0x000fe20000010000 */
[----:B------:R-:W-:Y:S01]  /*7e90*/  F2FP.BF16.F32.PACK_AB R12, R23, R22 ;  /* 0x00000016170c723e */ /* 0x000fe200000010ff */
[----:B------:R-:W-:Y:S01]  /*7ea0*/  FADD.FTZ R20, R104, R21 ;  /* 0x0000001568147221 */ /* 0x000fe20000010000 */
[----:B------:R-:W1:Y:S01]  /*7eb0*/  MUFU.EX2 R91, R91 ;  /* 0x0000005b005b7308 */ /* 0x000e620000000800 */
[----:B------:R-:W-:Y:S01]  /*7ec0*/  FADD.FTZ R15, R118, R15 ;  /* 0x0000000f760f7221 */ /* 0x000fe20000010000 */
[----:B------:R2:W-:Y:S01]  /*7ed0*/  STSM.16.M88.4 [R2+0x25b00], R8 ;  /* 0x025b000802007844 */ /* 0x0005e20000000200 */
[----:B------:R-:W-:Y:S01]  /*7ee0*/  FADD.FTZ R21, R105, R20 ;  /* 0x0000001469157221 */ /* 0x000fe20000010000 */
[----:B------:R-:W-:Y:S01]  /*7ef0*/  F2FP.BF16.F32.PACK_AB R13, R123, R130 ;  /* 0x000000827b0d723e */ /* 0x000fe200000010ff */
[----:B------:R-:W-:Y:S01]  /*7f00*/  FADD.FTZ R22, R106, R15 ;  /* 0x0000000f6a167221 */ /* 0x000fe20000010000 */
[----:B------:R-:W-:Y:S01]  /*7f10*/  F2FP.BF16.F32.PACK_AB R14, R121, R120 ;  /* 0x00000078790e723e */ /* 0x000fe200000010ff */
[----:B------:R-:W-:Y:S01]  /*7f20*/  FADD.FTZ R20, R108, R21 ;  /* 0x000000156c147221 */ /* 0x000fe20000010000 */
[----:B------:R-:W5:Y:S01]  /*7f30*/  MUFU.EX2 R102, R102 ;  /* 0x0000006600667308 */ /* 0x000f620000000800 */
[----:B------:R-:W-:Y:S01]  /*7f40*/  FADD.FTZ R22, R119, R22 ;  /* 0x0000001677167221 */ /* 0x000fe20000010000 */
[----:B------:R-:W-:Y:S01]  /*7f50*/  F2FP.BF16.F32.PACK_AB R15, R126, R122 ;  /* 0x0000007a7e0f723e */ /* 0x000fe200000010ff */
[----:B------:R-:W-:Y:S01]  /*7f60*/  FADD.FTZ R21, R109, R20 ;  /* 0x000000146d157221 */ /* 0x000fe20000010000 */
[----:B------:R-:W-:Y:S01]  /*7f70*/  F2FP.BF16.F32.PACK_AB R104, R105, R104 ;  /* 0x000000686968723e */ /* 0x000fe200000010ff */
[----:B------:R-:W-:Y:S01]  /*7f80*/  FADD.FTZ R22, R107, R22 ;  /* 0x000000166b167221 */ /* 0x000fe20000010000 */
[C---:B0-----:R-:W-:Y:S01]  /*7f90*/  F2FP.BF16.F32.PACK_AB R107, R7.reuse, R107 ;  /* 0x0000006b076b723e */ /* 0x041fe200000010ff */
[----:B------:R-:W-:Y:S01]  /*7fa0*/  FADD.FTZ R20, R96, R21 ;  /* 0x0000001560147221 */ /* 0x000fe20000010000 */
[----:B------:R-:W-:Y:S01]  /*7fb0*/  MUFU.EX2 R95, R95 ;  /* 0x0000005f005f7308 */ /* 0x000fe20000000800 */
[----:B------:R-:W-:Y:S01]  /*7fc0*/  FADD.FTZ R23, R7, R22 ;  /* 0x0000001607177221 */ /* 0x000fe20000010000 */
[C---:B------:R-:W-:Y:S01]  /*7fd0*/  F2FP.BF16.F32.PACK_AB R96, R97.reuse, R96 ;  /* 0x000000606160723e */ /* 0x040fe200000010ff */
[----:B------:R-:W-:Y:S01]  /*7fe0*/  FADD.FTZ R21, R97, R20 ;  /* 0x0000001461157221 */ /* 0x000fe20000010000 */
[----:B---3--:R-:W-:Y:S01]  /*7ff0*/  F2FP.BF16.F32.PACK_AB R97, R6, R98 ;  /* 0x000000620661723e */ /* 0x008fe200000010ff */
[----:B------:R-:W-:Y:S01]  /*8000*/  FADD.FTZ R23, R98, R23 ;  /* 0x0000001762177221 */ /* 0x000fe20000010000 */
[----:B------:R0:W-:Y:S01]  /*8010*/  STSM.16.M88.4 [R2+0x27300], R12 ;  /* 0x0273000c02007844 */ /* 0x0001e20000000200 */
[----:B------:R-:W-:Y:S01]  /*8020*/  FADD.FTZ R22, R100, R21 ;  /* 0x0000001564167221 */ /* 0x000fe20000010000 */
[----:B------:R-:W3:Y:S01]  /*8030*/  MUFU.EX2 R94, R94 ;  /* 0x0000005e005e7308 */ /* 0x000ee20000000800 */
[----:B------:R-:W-:Y:S01]  /*8040*/  FADD.FTZ R20, R6, R23 ;  /* 0x0000001706147221 */ /* 0x000fe20000010000 */
[----:B------:R-:W-:Y:S01]  /*8050*/  F2FP.BF16.F32.PACK_AB R114, R117, R116 ;  /* 0x000000747572723e */ /* 0x000fe200000010ff */
[----:B--2---:R-:W-:Y:S01]  /*8060*/  FADD.FTZ R9, R101, R22 ;  /* 0x0000001665097221 */ /* 0x004fe20000010000 */
[----:B------:R-:W-:Y:S01]  /*8070*/  F2FP.BF16.F32.PACK_AB R115, R118, R115 ;  /* 0x000000737673723e */ /* 0x000fe200000010ff */
[----:B----4-:R-:W-:Y:S01]  /*8080*/  FADD.FTZ R21, R99, R20 ;  /* 0x0000001463157221 */ /* 0x010fe20000010000 */
[----:B------:R-:W-:Y:S01]  /*8090*/  F2FP.BF16.F32.PACK_AB R105, R119, R106 ;  /* 0x0000006a7769723e */ /* 0x000fe200000010ff */
[----:B------:R-:W-:Y:S01]  /*80a0*/  FADD.FTZ R10, R88, R9 ;  /* 0x00000009580a7221 */ /* 0x000fe20000010000 */
[----:B------:R-:W-:Y:S01]  /*80b0*/  F2FP.BF16.F32.PACK_AB R106, R109, R108 ;  /* 0x0000006c6d6a723e */ /* 0x000fe200000010ff */
[C---:B------:R-:W-:Y:S01]  /*80c0*/  FADD.FTZ R8, R82.reuse, R21 ;  /* 0x0000001552087221 */ /* 0x040fe20000010000 */
[----:B------:R-:W-:Y:S01]  /*80d0*/  F2FP.BF16.F32.PACK_AB R98, R101, R100 ;  /* 0x000000646562723e */ /* 0x000fe200000010ff */
[----:B------:R-:W-:Y:S01]  /*80e0*/  FADD.FTZ R9, R89, R10 ;  /* 0x0000000a59097221 */ /* 0x000fe20000010000 */
[----:B------:R-:W-:Y:S01]  /*80f0*/  F2FP.BF16.F32.PACK_AB R99, R82, R99 ;  /* 0x000000635263723e */ /* 0x000fe200000010ff */
[----:B------:R-:W-:Y:S01]  /*8100*/  FADD.FTZ R7, R83, R8 ;  /* 0x0000000853077221 */ /* 0x000fe20000010000 */
[----:B0-----:R0:W2:Y:S01]  /*8110*/  MUFU.EX2 R12, R90 ;  /* 0x0000005a000c7308 */ /* 0x0010a20000000800 */
[----:B------:R-:W-:Y:S01]  /*8120*/  FADD.FTZ R8, R92, R9 ;  /* 0x000000095c087221 */ /* 0x000fe20000010000 */
[----:B------:R-:W-:Y:S01]  /*8130*/  F2FP.BF16.F32.PACK_AB R88, R89, R88 ;  /* 0x000000585958723e */ /* 0x000fe200000010ff */
[C---:B------:R-:W-:Y:S01]  /*8140*/  FADD.FTZ R6, R74.reuse, R7 ;  /* 0x000000074a067221 */ /* 0x040fe20000010000 */
[----:B------:R-:W-:Y:S01]  /*8150*/  F2FP.BF16.F32.PACK_AB R89, R74, R83 ;  /* 0x000000534a59723e */ /* 0x000fe200000010ff */
[----:B------:R-:W-:Y:S01]  /*8160*/  FADD.FTZ R9, R93, R8 ;  /* 0x000000085d097221 */ /* 0x000fe20000010000 */
[----:B------:R-:W-:Y:S01]  /*8170*/  F2FP.BF16.F32.PACK_AB R82, R85, R84 ;  /* 0x000000545552723e */ /* 0x000fe200000010ff */
[----:B-1----:R-:W-:Y:S01]  /*8180*/  FADD.FTZ R7, R91, R6 ;  /* 0x000000065b077221 */ /* 0x002fe20000010000 */
[----:B-----5:R-:W-:Y:S01]  /*8190*/  F2FP.BF16.F32.PACK_AB R91, R102, R91 ;  /* 0x0000005b665b723e */ /* 0x020fe200000010ff */
[----:B------:R-:W-:Y:S01]  /*81a0*/  FADD.FTZ R8, R80, R9 ;  /* 0x0000000950087221 */ /* 0x000fe20000010000 */
[----:B0-----:R-:W-:Y:S01]  /*81b0*/  F2FP.BF16.F32.PACK_AB R90, R93, R92 ;  /* 0x0000005c5d5a723e */ /* 0x001fe200000010ff */
[----:B------:R-:W-:Y:S01]  /*81c0*/  FADD.FTZ R6, R102, R7 ;  /* 0x0000000766067221 */ /* 0x000fe20000010000 */
[C---:B------:R-:W-:Y:S01]  /*81d0*/  F2FP.BF16.F32.PACK_AB R80, R81.reuse, R80 ;  /* 0x000000505150723e */ /* 0x040fe200000010ff */
[----:B------:R-:W-:Y:S01]  /*81e0*/  FADD.FTZ R9, R81, R8 ;  /* 0x0000000851097221 */ /* 0x000fe20000010000 */
[----:B---3--:R-:W-:Y:S01]  /*81f0*/  F2FP.BF16.F32.PACK_AB R81, R94, R95 ;  /* 0x0000005f5e51723e */ /* 0x008fe200000010ff */
[----:B------:R-:W-:Y:S01]  /*8200*/  FADD.FTZ R7, R95, R6 ;  /* 0x000000065f077221 */ /* 0x000fe20000010000 */
[----:B------:R-:W-:Y:S01]  /*8210*/  F2FP.BF16.F32.PACK_AB R83, R87, R86 ;  /* 0x000000565753723e */ /* 0x000fe200000010ff */
[----:B------:R-:W-:Y:S01]  /*8220*/  FADD.FTZ R6, R84, R9 ;  /* 0x0000000954067221 */ /* 0x000fe20000010000 */
[----:B------:R-:W-:Y:S01]  /*8230*/  STSM.16.M88.4 [R2+0x28b00], R112 ;  /* 0x028b007002007844 */ /* 0x000fe20000000200 */
[----:B------:R-:W-:Y:S01]  /*8240*/  F2FP.BF16.F32.PACK_AB R8, R124, R72 ;  /* 0x000000487c08723e */ /* 0x000fe200000010ff */
[----:B------:R-:W-:Y:S01]  /*8250*/  FADD.FTZ R7, R94, R7 ;  /* 0x000000075e077221 */ /* 0x000fe20000010000 */
[----:B------:R-:W-:Y:S01]  /*8260*/  FADD.FTZ R9, R85, R6 ;  /* 0x0000000655097221 */ /* 0x000fe20000010000 */
[----:B------:R-:W-:Y:S01]  /*8270*/  F2FP.BF16.F32.PACK_AB R10, R77, R76 ;  /* 0x0000004c4d0a723e */ /* 0x000fe200000010ff */
[----:B------:R-:W-:Y:S01]  /*8280*/  STSM.16.M88.4 [R2+0x2a300], R104 ;  /* 0x02a3006802007844 */ /* 0x000fe20000000200 */
[----:B------:R-:W-:Y:S01]  /*8290*/  F2FP.BF16.F32.PACK_AB R11, R79, R78 ;  /* 0x0000004e4f0b723e */ /* 0x000fe200000010ff */
[----:B------:R-:W-:Y:S01]  /*82a0*/  FADD.FTZ R9, R72, R9 ;  /* 0x0000000948097221 */ /* 0x000fe20000010000 */
[----:B------:R-:W-:Y:S01]  /*82b0*/  FADD.FTZ R7, R86, R7 ;  /* 0x0000000756077221 */ /* 0x000fe20000010000 */
[----:B------:R-:W-:Y:S01]  /*82c0*/  STSM.16.M88.4 [R2+0x2bb00], R96 ;  /* 0x02bb006002007844 */ /* 0x000fe20000000200 */
[-C--:B------:R-:W-:Y:S01]  /*82d0*/  FMUL.FTZ R43, R43, R125.reuse ;  /* 0x0000007d2b2b7220 */ /* 0x080fe20000410000 */
[----:B------:R-:W-:Y:S01]  /*82e0*/  FADD.FTZ R13, R124, R9 ;  /* 0x000000097c0d7221 */ /* 0x000fe20000010000 */
[----:B--2---:R-:W-:Y:S01]  /*82f0*/  F2FP.BF16.F32.PACK_AB R9, R75, R12 ;  /* 0x0000000c4b09723e */ /* 0x004fe200000010ff */
[----:B------:R-:W-:Y:S01]  /*8300*/  STSM.16.M88.4 [R2+0x2d300], R88 ;  /* 0x02d3005802007844 */ /* 0x000fe20000000200 */
[----:B------:R-:W-:Y:S01]  /*8310*/  FADD.FTZ R7, R87, R7 ;  /* 0x0000000757077221 */ /* 0x000fe20000010000 */
[----:B------:R-:W-:Y:S01]  /*8320*/  FADD.FTZ R76, R76, R13 ;  /* 0x0000000d4c4c7221 */ /* 0x000fe20000010000 */
[-C--:B------:R-:W-:Y:S01]  /*8330*/  FMUL.FTZ R46, R46, R125.reuse ;  /* 0x0000007d2e2e7220 */ /* 0x080fe20000410000 */
[----:B------:R-:W-:Y:S01]  /*8340*/  STSM.16.M88.4 [R2+0x2eb00], R80 ;  /* 0x02eb005002007844 */ /* 0x000fe20000000200 */
[----:B------:R-:W-:Y:S01]  /*8350*/  FADD.FTZ R7, R12, R7 ;  /* 0x000000070c077221 */ /* 0x000fe20000010000 */
[-C--:B------:R-:W-:Y:S01]  /*8360*/  FMUL.FTZ R47, R47, R125.reuse ;  /* 0x0000007d2f2f7220 */ /* 0x080fe20000410000 */
[-C--:B------:R-:W-:Y:S01]  /*8370*/  FMUL.FTZ R50, R50, R125.reuse ;  /* 0x0000007d32327220 */ /* 0x080fe20000410000 */
[----:B------:R0:W-:Y:S01]  /*8380*/  STSM.16.M88.4 [R2+0x30300], R8 ;  /* 0x0303000802007844 */ /* 0x0001e20000000200 */
[----:B------:R-:W-:Y:S01]  /*8390*/  FADD.FTZ R7, R75, R7 ;  /* 0x000000074b077221 */ /* 0x000fe20000010000 */
[-C--:B------:R-:W-:Y:S01]  /*83a0*/  FMUL.FTZ R51, R51, R125.reuse ;  /* 0x0000007d33337220 */ /* 0x080fe20000410000 */
[-C--:B------:R-:W-:Y:S01]  /*83b0*/  FMUL.FTZ R54, R54, R125.reuse ;  /* 0x0000007d36367220 */ /* 0x080fe20000410000 */
[----:B------:R-:W-:Y:S01]  /*83c0*/  @!PT LDS RZ, [RZ] ;  /* 0x00000000fffff984 */ /* 0x000fe20000000800 */
[----:B------:R-:W-:Y:S01]  /*83d0*/  @!PT LDS RZ, [RZ] ;  /* 0x00000000fffff984 */ /* 0x000fe20000000800 */
[----:B------:R-:W-:Y:S01]  /*83e0*/  @!PT LDS RZ, [RZ] ;  /* 0x00000000fffff984 */ /* 0x000fe20000000800 */
[----:B------:R-:W-:Y:S01]  /*83f0*/  @!PT LDS RZ, [RZ] ;  /* 0x00000000fffff984 */ /* 0x000fe20000000800 */
[----:B------:R1:W-:Y:S06]  /*8400*/  MEMBAR.ALL.CTA ;  /* 0x0000000000007992 */ /* 0x0003ec0000008000 */
[----:B-1----:R-:W1:Y:S01]  /*8410*/  FENCE.VIEW.ASYNC.S ;  /* 0x00000000000073c6 */ /* 0x002e620000000000 */
        /* <DEDUP_REMOVED lines=12> */
[----:B0-----:R-:W-:-:S02]  /*84e0*/  IMAD.MOV.U32 R9, RZ, RZ, R16 ;  /* 0x000000ffff097224 */ /* 0x001fc400078e0010 */
[----:B------:R-:W-:Y:S02]  /*84f0*/  IMAD.MOV.U32 R8, RZ, RZ, R73 ;  /* 0x000000ffff087224 */ /* 0x000fe400078e0049 */
[----:B------:R-:W-:Y:S01]  /*8500*/  IMAD.MOV.U32 R5, RZ, RZ, R0 ;  /* 0x000000ffff057224 */ /* 0x000fe200078e0000 */
[----:B-1----:R-:W-:Y:S01]  /*8510*/  NOP ;  /* 0x0000000000007918 */ /* 0x002fe20000000000 */
[----:B------:R-:W-:Y:S05]  /*8520*/  @P2 BRA `(.L_x_8396) ;  /* 0xffffffc8003c2947 */ /* 0x000fea000383ffff */
.L_x_8387:
[----:B------:R-:W-:Y:S06]  /*8530*/  BAR.ARV 0x8, 0x1a0 ;  /* 0x0206800000007b1d */ /* 0x000fec0000002000 */
[----:B------:R-:W-:Y:S05]  /*8540*/  @!P0 BRA `(.L_x_8397) ;  /* 0x0000000000048947 */ /* 0x000fea0003800000 */
[----:B------:R-:W-:Y:S01]  /*8550*/  BPT.TRAP 0x1 ;  /* 0x000000040000795c */ /* 0x000fe20000300000 */
.L_x_8397:
[----:B------:R-:W-:Y:S01]  /*8560*/  ULEA UR9, UR39, UR36, 0x3 ;  /* 0x0000002427097291 */ /* 0x000fe2000f8e183f */
[----:B------:R-:W-:-:S08]  /*8570*/  SHF.L.U32 R4, R16, 0x1f, RZ ;  /* 0x0000001f10047819 */ /* 0x000fd000000006ff */
[----:B------:R1:W2:Y:S01]  /*8580*/  SYNCS.PHASECHK.TRANS64.TRYWAIT P2, [UR9+0x31c50], R4 ;  /* 0x031c5004ff0075a7 */ /* 0x0002a20008040149 */
[----:B------:R-:W-:Y:S05]  /*8590*/  @!P0 BRA `(.L_x_8398) ;  /* 0x0000000000048947 */ /* 0x000fea0003800000 */
[----:B------:R-:W-:Y:S01]  /*85a0*/  BPT.TRAP 0x1 ;  /* 0x000000040000795c */ /* 0x000fe20000300000 */
.L_x_8398:
[----:B--2---:R-:W-:Y:S05]  /*85b0*/  @P2 BRA `(.L_x_8399) ;  /* 0x0000000000082947 */ /* 0x004fea0003800000 */
[----:B------:R-:W2:Y:S02]  /*85c0*/  SYNCS.PHASECHK.TRANS64.TRYWAIT P0, [UR9+0x31c50], R4 ;  /* 0x031c5004ff0075a7 */ /* 0x000ea40008000149 */
[----:B--2---:R-:W-:Y:S05]  /*85d0*/  @!P0 BRA `(.L_x_8400) ;  /* 0x0000006400e08947 */ /* 0x004fea0003800000 */
.L_x_8399:
[----:B------:R-:W-:Y:S01]  /*85e0*/  UIADD3 UR36, UR36, 0x200, URZ ;  /* 0x0000020024247890 */ /* 0x000fe2000fffe03f */
[----:B------:R-:W-:Y:S01]  /*85f0*/  WARPGROUP.ARRIVE ;  /* 0x00000000000079c5 */ /* 0x000fe20000000000 */
[----:B------:R-:W-:Y:S01]  /*8600*/  ULOP3.LUT UR37, UR37, 0x10000, URZ, 0xfc, !UPT ;  /* 0x0001000025257892 */ /* 0x000fe2000f8efc3f */
[----:B-12---:R-:W1:Y:S01]  /*8610*/  SHFL.BFLY PT, R4, R7, 0x2, 0x1f ;  /* 0x0c401f0007047f89 */ /* 0x006e6200000e0000 */
[----:B------:R-:W-:Y:S01]  /*8620*/  USHF.R.U32.HI UR36, URZ, 0x4, UR36 ;  /* 0x000000043f247899 */ /* 0x000fe20008011624 */
[----:B------:R-:W-:Y:S01]  /*8630*/  IMAD.MOV.U32 R20, RZ, RZ, -0x800000 ;  /* 0xff800000ff147424 */ /* 0x000fe200078e00ff */
[----:B------:R-:W-:Y:S01]  /*8640*/  UMOV UR5, 0xc0000010 ;  /* 0xc000001000057882 */ /* 0x000fe20000000000 */
[----:B------:R-:W-:Y:S01]  /*8650*/  UMOV UR7, 0x80000020 ;  /* 0x8000002000077882 */ /* 0x000fe20000000000 */
[----:B------:R-:W-:Y:S01]  /*8660*/  ULOP3.LUT UR36, UR36, 0x3fff, URZ, 0xc0, !UPT ;  /* 0x00003fff24247892 */ /* 0x000fe2000f8ec03f */
[----:B------:R-:W2:Y:S01]  /*8670*/  SHFL.BFLY PT, R5, R6, 0x2, 0x1f ;  /* 0x0c401f0006057f89 */ /* 0x000ea200000e0000 */
[----:B------:R-:W-:Y:S01]  /*8680*/  UMOV UR4, UR37 ;  /* 0x0000002500047c82 */ /* 0x000fe20008000000 */
[----:B------:R-:W-:Y:S01]  /*8690*/  IMAD.MOV.U32 R21, RZ, RZ, -0x800000 ;  /* 0xff800000ff157424 */ /* 0x000fe200078e00ff */
[----:B------:R-:W-:Y:S01]  /*86a0*/  ULOP3.LUT UR8, UR36, 0x2400000, URZ, 0xfc, !UPT ;  /* 0x0240000024087892 */ /* 0x000fe2000f8efc3f */
[----:B------:R-:W-:-:S03]  /*86b0*/  VIADD R149, R149, 0x1 ;  /* 0x0000000195957836 */ /* 0x000fc60000000000 */
[----:B------:R-:W-:Y:S02]  /*86c0*/  UIMAD UR8, UR39, 0x6c0, UR8 ;  /* 0x000006c0270878a4 */ /* 0x000fe4000f8e0208 */
[----:B------:R-:W-:-:S04]  /*86d0*/  UIADD3 UR39, UR39, 0x1, URZ ;  /* 0x0000000127277890 */ /* 0x000fc8000fffe03f */
[----:B------:R-:W-:Y:S01]  /*86e0*/  UISETP.NE.AND UP0, UPT, UR39, 0x2, UPT ;  /* 0x000000022700788c */ /* 0x000fe2000bf05270 */
[----:B------:R-:W-:Y:S02]  /*86f0*/  UMOV UR6, UR8 ;  /* 0x0000000800067c82 */ /* 0x000fe40008000000 */
[----:B------:R-:W-:Y:S01]  /*8700*/  HGMMA.64x96x16.F32.BF16 R24, gdesc[UR4].tnspB, R24, gsb0 ;  /* 0x41600000041879f0 */ /* 0x000fe20008001818 */
[----:B------:R-:W-:Y:S01]  /*8710*/  UIADD3 UR4, UR37, 0x180, URZ ;  /* 0x0000018025047890 */ /* 0x000fe2000fffe03f */
[----:B-1----:R-:W-:Y:S01]  /*8720*/  FADD.FTZ R4, R4, R7 ;  /* 0x0000000704047221 */ /* 0x002fe20000010000 */
[----:B------:R-:W-:Y:S01]  /*8730*/  UIADD3 UR6, UR8, 0x40, URZ ;  /* 0x0000004008067890 */ /* 0x000fe2000fffe03f */
[----:B------:R-:W-:Y:S01]  /*8740*/  UMOV UR5, 0xc0000010 ;  /* 0xc000001000057882 */ /* 0x000fe20000000000 */
[----:B------:R-:W-:Y:S01]  /*8750*/  UMOV UR7, 0x80000020 ;  /* 0x8000002000077882 */ /* 0x000fe20000000000 */
[----:B--2---:R-:W-:Y:S01]  /*8760*/  FADD.FTZ R8, R5, R6 ;  /* 0x0000000605087221 */ /* 0x004fe20000010000 */
[----:B------:R-:W-:Y:S01]  /*8770*/  USEL UR39, UR39, URZ, UP0 ;  /* 0x0000003f27277287 */ /* 0x000fe20008000000 */
[----:B------:R-:W1:Y:S04]  /*8780*/  SHFL.BFLY PT, R5, R4, 0x1, 0x1f ;  /* 0x0c201f0004057f89 */ /* 0x000e6800000e0000 */
[----:B------:R-:W0:Y:S01]  /*8790*/  SHFL.BFLY PT, R9, R8, 0x1, 0x1f ;  /* 0x0c201f0008097f89 */ /* 0x000e2200000e0000 */
[----:B-1----:R-:W-:Y:S01]  /*87a0*/  FADD.FTZ R11, R4, R5 ;  /* 0x00000005040b7221 */ /* 0x002fe20000010000 */
[----:B------:R-:W-:-:S02]  /*87b0*/  IMAD.U32 R4, RZ, RZ, UR9 ;  /* 0x00000009ff047e24 */ /* 0x000fc4000f8e00ff */
[----:B------:R-:W-:Y:S02]  /*87c0*/  IMAD.MOV.U32 R5, RZ, RZ, RZ ;  /* 0x000000ffff057224 */ /* 0x000fe400078e00ff */
[----:B0-----:R-:W-:Y:S01]  /*87d0*/  FADD.FTZ R12, R8, R9 ;  /* 0x00000009080c7221 */ /* 0x001fe20000010000 */
[----:B------:R-:W-:Y:S01]  /*87e0*/  FSETP.NE.FTZ.AND P0, PT, R11, RZ, PT ;  /* 0x000000ff0b00720b */ /* 0x000fe20003f15000 */
[----:B------:R-:W-:-:S03]  /*87f0*/  IMAD.MOV.U32 R9, RZ, RZ, RZ ;  /* 0x000000ffff097224 */ /* 0x000fc600078e00ff */
[----:B------:R-:W-:-:S09]  /*8800*/  FSETP.NE.FTZ.AND P2, PT, R12, RZ, PT ;  /* 0x000000ff0c00720b */ /* 0x000fd20003f55000 */
[C---:B------:R-:W-:Y:S01]  /*8810*/  @P0 FMUL.FTZ R7, R3.reuse, 0.69314718246459960938 ;  /* 0x3f31721803070820 */ /* 0x040fe20000410000 */
[----:B------:R-:W0:Y:S03]  /*8820*/  @P0 MUFU.LG2 R6, R11 ;  /* 0x0000000b00060308 */ /* 0x000e260000000c00 */
[----:B------:R-:W-:Y:S01]  /*8830*/  @P2 FMUL.FTZ R13, R3, 0.69314718246459960938 ;  /* 0x3f317218030d2820 */ /* 0x000fe20000410000 */
[----:B------:R-:W-:-:S04]  /*8840*/  @!P1 VIADD R3, R4, 0x31c60 ;  /* 0x00031c6004039836 */ /* 0x000fc80000000000 */
        /* <DEDUP_REMOVED lines=61> */
[----:B------:R-:W-:-:S06]  /*8c20*/  USEL UR4, URZ, 0x1, UP0 ;  /* 0x000000013f047887 */ /* 0x000fcc0008000000 */
[----:B------:R-:W-:Y:S01]  /*8c30*/  LOP3.LUT R16, R16, UR4, RZ, 0x3c, !PT ;  /* 0x0000000410107c12 */ /* 0x000fe2000f8e3cff */
        /* <DEDUP_REMOVED lines=50> */
.L_x_8380:
[----:B------:R-:W0:Y:S08]  /*8f60*/  S2UR UR4, SR_CgaCtaId ;  /* 0x00000000000479c3 */ /* 0x000e300000008800 */
[----:B------:R-:W-:Y:S06]  /*8f70*/  BAR.SYNC.DEFER_BLOCKING 0x5, 0x1a0 ;  /* 0x0146800000007b1d */ /* 0x000fec0000010000 */
[----:B------:R-:W-:Y:S01]  /*8f80*/  UMOV UR36, 0x400 ;  /* 0x0000040000247882 */ /* 0x000fe20000000000 */
[----:B------:R-:W-:Y:S01]  /*8f90*/  BSSY B0, `(.L_x_8401) ;  /* 0x0000166000007945 */ /* 0x000fe20003800000 */
[----:B0-----:R-:W-:-:S09]  /*8fa0*/  ULEA UR36, UR4, UR36, 0x18 ;  /* 0x0000002404247291 */ /* 0x001fd2000f8ec03f */
[----:B------:R-:W0:Y:S01]  /*8fb0*/  LDS.128 R28, [UR36+0x31cd0] ;  /* 0x031cd024ff1c7984 */ /* 0x000e220008000c00 */
[----:B------:R-:W-:Y:S06]  /*8fc0*/  BAR.ARV 0x4, 0x1a0 ;  /* 0x0106800000007b1d */ /* 0x000fec0000002000 */
[----:B------:R-:W-:Y:S05]  /*8fd0*/  @P0 BRA `(.L_x_8402) ;  /* 0x0000000c00a40947 */ /* 0x000fea0003800000 */
[----:B------:R-:W1:Y:S08]  /*8fe0*/  S2UR UR6, SR_SWINHI ;  /* 0x00000000000679c3 */ /* 0x000e700000002f00 */
[----:B------:R-:W-:Y:S01]  /*8ff0*/  BAR.SYNC.DEFER_BLOCKING 0x1, 0x180 ;  /* 0x0046000000007b1d */ /* 0x000fe20000010000 */
[----:B------:R-:W-:Y:S02]  /*9000*/  F2FP.BF16.F32.PACK_AB R7, R7, R8 ;  /* 0x000000080707723e */ /* 0x000fe400000010ff */
[----:B------:R-:W-:-:S02]  /*9010*/  F2FP.BF16.F32.PACK_AB R6, R6, R81 ;  /* 0x000000510606723e */ /* 0x000fc400000010ff */
[----:B------:R-:W-:Y:S02]  /*9020*/  F2FP.BF16.F32.PACK_AB R36, R45, R36 ;  /* 0x000000242d24723e */ /* 0x000fe400000010ff */
[----:B------:R-:W-:Y:S01]  /*9030*/  F2FP.BF16.F32.PACK_AB R39, R39, R34 ;  /* 0x000000222727723e */ /* 0x000fe200000010ff */
[----:B------:R-:W-:Y:S01]  /*9040*/  UMOV UR4, UR36 ;  /* 0x0000002400047c82 */ /* 0x000fe20008000000 */
[----:B-1----:R-:W-:Y:S01]  /*9050*/  UMOV UR5, UR6 ;  /* 0x0000000600057c82 */ /* 0x002fe20008000000 */
[----:B------:R-:W-:Y:S02]  /*9060*/  IMAD.U32 R22, RZ, RZ, UR4 ;  /* 0x00000004ff167e24 */ /* 0x000fe4000f8e00ff */
[----:B------:R-:W-:Y:S01]  /*9070*/  IMAD.U32 R23, RZ, RZ, UR5 ;  /* 0x00000005ff177e24 */ /* 0x000fe2000f8e00ff */
[----:B------:R-:W-:Y:S01]  /*9080*/  ULDC.64 UR4, c[0x0][0xbe0] ;  /* 0x0002f80000047ab9 */ /* 0x000fe20000000a00 */
[----:B------:R-:W-:-:S03]  /*9090*/  IMAD.WIDE R4, R154, 0x2, R22 ;  /* 0x000000029a047825 */ /* 0x000fc600078e0216 */
[C---:B------:R-:W-:Y:S02]  /*90a0*/  LOP3.LUT R25, R4.reuse, 0x180, RZ, 0xc0, !PT ;  /* 0x0000018004197812 */ /* 0x040fe400078ec0ff */
[C---:B------:R-:W-:Y:S02]  /*90b0*/  IADD3 R55, P4, R4.reuse, 0x20, RZ ;  /* 0x0000002004377810 */ /* 0x040fe40007f9e0ff */
        /* <DEDUP_REMOVED lines=12> */
[----:B0-----:R-:W-:-:S02]  /*9180*/  MOV R28, R4 ;  /* 0x00000004001c7202 */ /* 0x001fc40000000f00 */
[----:B------:R-:W-:Y:S02]  /*9190*/  F2FP.BF16.F32.PACK_AB R5, R24, R33 ;  /* 0x000000211805723e */ /* 0x000fe400000010ff */
[----:B------:R-:W-:Y:S02]  /*91a0*/  LOP3.LUT R24, R63, 0x180, RZ, 0xc0, !PT ;  /* 0x000001803f187812 */ /* 0x000fe400078ec0ff */
[----:B------:R-:W-:Y:S02]  /*91b0*/  LOP3.LUT R32, R71, 0x180, RZ, 0xc0, !PT ;  /* 0x0000018047207812 */ /* 0x000fe400078ec0ff */
[----:B------:R-:W-:Y:S02]  /*91c0*/  SHF.R.U64 R24, R24, 0x3, RZ ;  /* 0x0000000318187819 */ /* 0x000fe400000012ff */
[----:B------:R-:W-:Y:S02]  /*91d0*/  SHF.R.U64 R26, R26, 0x3, RZ ;  /* 0x000000031a1a7819 */ /* 0x000fe400000012ff */
[----:B------:R-:W-:-:S02]  /*91e0*/  SHF.R.U64 R32, R32, 0x3, RZ ;  /* 0x0000000320207819 */ /* 0x000fc400000012ff */
[----:B------:R-:W-:Y:S02]  /*91f0*/  LOP3.LUT R8, R24, R63, RZ, 0x3c, !PT ;  /* 0x0000003f18087212 */ /* 0x000fe400078e3cff */
[----:B------:R-:W-:Y:S02]  /*9200*/  LOP3.LUT R24, R26, R67, RZ, 0x3c, !PT ;  /* 0x000000431a187212 */ /* 0x000fe400078e3cff */
[----:B------:R-:W-:Y:S02]  /*9210*/  LOP3.LUT R26, R32, R71, RZ, 0x3c, !PT ;  /* 0x00000047201a7212 */ /* 0x000fe400078e3cff */
[----:B------:R-:W0:Y:S01]  /*9220*/  LDC.64 R32, c[0x0][0xbd8] ;  /* 0x0002f600ff207b82 */ /* 0x000e220000000a00 */
[----:B------:R-:W-:Y:S02]  /*9230*/  LOP3.LUT R10, R55, 0x180, RZ, 0xc0, !PT ;  /* 0x00000180370a7812 */ /* 0x000fe400078ec0ff */
[----:B------:R-:W-:Y:S02]  /*9240*/  LOP3.LUT R12, R59, 0x180, RZ, 0xc0, !PT ;  /* 0x000001803b0c7812 */ /* 0x000fe400078ec0ff */
[----:B------:R-:W-:-:S02]  /*9250*/  SHF.R.U64 R10, R10, 0x3, RZ ;  /* 0x000000030a0a7819 */ /* 0x000fc400000012ff */
[----:B------:R-:W-:Y:S02]  /*9260*/  SHF.R.U64 R12, R12, 0x3, RZ ;  /* 0x000000030c0c7819 */ /* 0x000fe400000012ff */
[----:B------:R-:W-:Y:S02]  /*9270*/  LOP3.LUT R10, R10, R55, RZ, 0x3c, !PT ;  /* 0x000000370a0a7212 */ /* 0x000fe400078e3cff */
[----:B------:R-:W-:Y:S02]  /*9280*/  LOP3.LUT R12, R12, R59, RZ, 0x3c, !PT ;  /* 0x0000003b0c0c7212 */ /* 0x000fe400078e3cff */
        /* <DEDUP_REMOVED lines=8> */
[----:B------:R-:W-:Y:S02]  /*9310*/  MOV R58, R12 ;  /* 0x0000000c003a7202 */ /* 0x000fe40000000f00 */
[----:B------:R-:W-:Y:S01]  /*9320*/  F2FP.BF16.F32.PACK_AB R14, R76, R15 ;  /* 0x0000000f4c0e723e */ /* 0x000fe200000010ff */
[----:B------:R2:W-:Y:S01]  /*9330*/  STSM.16.M88.4 [R59], R8 ;  /* 0x000000083b007844 */ /* 0x0005e20000000200 */
[----:B------:R-:W-:-:S02]  /*9340*/  F2FP.BF16.F32.PACK_AB R12, R79, R72 ;  /* 0x000000484f0c723e */ /* 0x000fc400000010ff */
[----:B------:R-:W-:Y:S02]  /*9350*/  F2FP.BF16.F32.PACK_AB R13, R61, R64 ;  /* 0x000000403d0d723e */ /* 0x000fe400000010ff */
[----:B------:R-:W-:Y:S02]  /*9360*/  F2FP.BF16.F32.PACK_AB R15, R57, R60 ;  /* 0x0000003c390f723e */ /* 0x000fe400000010ff */
[----:B-1----:R-:W-:Y:S02]  /*9370*/  MOV R28, R26 ;  /* 0x0000001a001c7202 */ /* 0x002fe40000000f00 */
[----:B0-----:R-:W-:Y:S01]  /*9380*/  ISETP.NE.U32.AND P0, PT, R32, RZ, PT ;  /* 0x000000ff2000720c */ /* 0x001fe20003f05070 */
[----:B------:R-:W-:Y:S01]  /*9390*/  STSM.16.M88.4 [R58], R12 ;  /* 0x0000000c3a007844 */ /* 0x000fe20000000200 */
[----:B------:R-:W-:Y:S02]  /*93a0*/  MOV R54, R24 ;  /* 0x0000001800367202 */ /* 0x000fe40000000f00 */
[----:B------:R-:W-:-:S02]  /*93b0*/  F2FP.BF16.F32.PACK_AB R4, R73, R44 ;  /* 0x0000002c4904723e */ /* 0x000fc400000010ff */
[----:B------:R-:W-:Y:S01]  /*93c0*/  F2FP.BF16.F32.PACK_AB R5, R53, R56 ;  /* 0x000000383505723e */ /* 0x000fe200000010ff */
[C---:B--2---:R-:W-:Y:S01]  /*93d0*/  IMAD.SHL.U32 R9, R145.reuse, 0x4, RZ ;  /* 0x0000000491097824 */ /* 0x044fe200078e00ff */
[----:B------:R-:W-:Y:S02]  /*93e0*/  F2FP.BF16.F32.PACK_AB R6, R52, R41 ;  /* 0x000000293406723e */ /* 0x000fe400000010ff */
[----:B------:R-:W-:Y:S02]  /*93f0*/  F2FP.BF16.F32.PACK_AB R7, R50, R51 ;  /* 0x000000333207723e */ /* 0x000fe400000010ff */
[----:B------:R-:W-:Y:S02]  /*9400*/  F2FP.BF16.F32.PACK_AB R26, R48, R37 ;  /* 0x00000025301a723e */ /* 0x000fe400000010ff */
[----:B------:R-:W-:Y:S01]  /*9410*/  SHF.L.U64.HI R10, R145, 0x2, R148 ;  /* 0x00000002910a7819 */ /* 0x000fe20000010294 */
[----:B------:R-:W-:Y:S01]  /*9420*/  STSM.16.M88.4 [R55], R4 ;  /* 0x0000000437007844 */ /* 0x000fe20000000200 */
[----:B------:R-:W-:-:S02]  /*9430*/  IADD3 R32, P1, R9, R32, RZ ;  /* 0x0000002009207210 */ /* 0x000fc40007f3e0ff */
[----:B------:R-:W-:Y:S01]  /*9440*/  F2FP.BF16.F32.PACK_AB R24, R49, R40 ;  /* 0x000000283118723e */ /* 0x000fe200000010ff */
[----:B------:R-:W-:Y:S01]  /*9450*/  IMAD.MOV.U32 R40, RZ, RZ, RZ ;  /* 0x000000ffff287224 */ /* 0x000fe200078e00ff */
[----:B------:R-:W-:Y:S02]  /*9460*/  F2FP.BF16.F32.PACK_AB R25, R46, R47 ;  /* 0x0000002f2e19723e */ /* 0x000fe400000010ff */
[----:B------:R-:W-:Y:S02]  /*9470*/  F2FP.BF16.F32.PACK_AB R27, R42, R43 ;  /* 0x0000002b2a1b723e */ /* 0x000fe400000010ff */
[----:B------:R-:W-:Y:S02]  /*9480*/  F2FP.BF16.F32.PACK_AB R37, R35, R38 ;  /* 0x000000262325723e */ /* 0x000fe400000010ff */
[----:B------:R-:W-:Y:S01]  /*9490*/  F2FP.BF16.F32.PACK_AB R38, R3, R0 ;  /* 0x000000000326723e */ /* 0x000fe200000010ff */
[----:B------:R-:W-:Y:S01]  /*94a0*/  STSM.16.M88.4 [R54], R24 ;  /* 0x0000001836007844 */ /* 0x000fe20000000200 */
[----:B------:R-:W-:Y:S01]  /*94b0*/  ISETP.NE.AND.EX P0, PT, R33, RZ, PT, P0 ;  /* 0x000000ff2100720c */ /* 0x000fe20003f05300 */
[----:B------:R-:W-:Y:S01]  /*94c0*/  IMAD.X R33, R10, 0x1, R33, P1 ;  /* 0x000000010a217824 */ /* 0x000fe200008e0621 */
[----:B------:R-:W-:Y:S01]  /*94d0*/  ISETP.NE.U32.AND P1, PT, RZ, UR4, PT ;  /* 0x00000004ff007c0c */ /* 0x000fe2000bf25070 */
[----:B------:R0:W-:Y:S01]  /*94e0*/  STSM.16.M88.4 [R28], R36 ;  /* 0x000000241c007844 */ /* 0x0001e20000000200 */
[----:B------:R-:W1:Y:S08]  /*94f0*/  LDC R0, c[0x0][0xa88] ;  /* 0x0002a200ff007b82 */ /* 0x000e700000000800 */
[----:B------:R-:W-:Y:S01]  /*9500*/  BAR.SYNC.DEFER_BLOCKING 0x1, 0x180 ;  /* 0x0046000000007b1d */ /* 0x000fe20000010000 */
[----:B------:R-:W-:-:S13]  /*9510*/  ISETP.NE.AND.EX P1, PT, RZ, UR5, PT, P1 ;  /* 0x00000005ff007c0c */ /* 0x000fda000bf25310 */
[----:B------:R-:W-:-:S04]  /*9520*/  @P1 IADD3 R8, P2, R9, UR4, RZ ;  /* 0x0000000409081c10 */ /* 0x000fc8000ff5e0ff */
[----:B------:R-:W-:Y:S01]  /*9530*/  @P1 IADD3.X R9, R10, UR5, RZ, P2, !PT ;  /* 0x000000050a091c10 */ /* 0x000fe200097fe4ff */
[----:B------:R2:W5:Y:S01]  /*9540*/  @P0 LDG.E R40, desc[UR58][R32.64] ;  /* 0x0000003a20280981 */ /* 0x000562000c1e1900 */
[----:B------:R-:W-:Y:S01]  /*9550*/  IMAD R3, R18, 0x20, R17 ;  /* 0x0000002012037824 */ /* 0x000fe200078e0211 */
[----:B0-----:R-:W-:Y:S02]  /*9560*/  SHF.R.S32.HI R28, RZ, 0x1f, R146 ;  /* 0x0000001fff1c7819 */ /* 0x001fe40000011492 */
[----:B-1----:R2:W5:Y:S01]  /*9570*/  @P1 LDG.E R0, desc[UR58][R8.64] ;  /* 0x0000003a08001981 */ /* 0x002562000c1e1900 */
[----:B------:R-:W-:Y:S01]  /*9580*/  IMAD.WIDE R22, R3, 0x2, R22 ;  /* 0x0000000203167825 */ /* 0x000fe200078e0216 */
[----:B------:R-:W-:Y:S06]  /*9590*/  @P1 BRA `(.L_x_8403) ;  /* 0x0000000000101947 */ /* 0x000fec0003800000 */
[----:B------:R-:W-:Y:S05]  /*95a0*/  @!P0 BRA `(.L_x_8403) ;  /* 0x00000000000c8947 */ /* 0x000fea0003800000 */
[----:B------:R-:W3:Y:S04]  /*95b0*/  LDG.E R3, desc[UR58][R32.64] ;  /* 0x0000003a20037981 */ /* 0x000ee8000c1e1900 */
[----:B-----5:R-:W3:Y:S02]  /*95c0*/  LDG.E R0, desc[UR58][R32.64+0x4] ;  /* 0x0000043a20007981 */ /* 0x020ee4000c1e1900 */
[----:B---3--:R-:W-:-:S07]  /*95d0*/  IMAD.IADD R0, R0, 0x1, -R3 ;  /* 0x0000000100007824 */ /* 0x008fce00078e0a03 */
.L_x_8403:
[----:B------:R-:W-:Y:S01]  /*95e0*/  ULDC.64 UR4, c[0x0][0xb70] ;  /* 0x0002dc0000047ab9 */ /* 0x000fe20000000a00 */
[--C-:B-----5:R-:W-:Y:S01]  /*95f0*/  SHF.R.S32.HI R41, RZ, 0x1f, R40.reuse ;  /* 0x0000001fff297819 */ /* 0x120fe20000011428 */
[----:B------:R-:W-:Y:S01]  /*9600*/  IMAD R3, R28, UR4, RZ ;  /* 0x000000041c037c24 */ /* 0x000fe2000f8e02ff */
[----:B------:R-:W-:Y:S01]  /*9610*/  IADD3 R7, P1, R22, 0x1800, RZ ;  /* 0x0000180016077810 */ /* 0x000fe20007f3e0ff */
[----:B--2---:R-:W-:Y:S01]  /*9620*/  IMAD R9, R147, 0xc0, R153 ;  /* 0x000000c093097824 */ /* 0x004fe200078e0299 */
[----:B------:R-:W-:Y:S01]  /*9630*/  SEL R148, R148, RZ, !P0 ;  /* 0x000000ff94947207 */ /* 0x000fe20004000000 */
[C---:B------:R-:W-:Y:S01]  /*9640*/  IMAD R3, R146.reuse, UR5, R3 ;  /* 0x0000000592037c24 */ /* 0x040fe2000f8e0203 */
[----:B------:R-:W-:Y:S01]  /*9650*/  LOP3.LUT R6, R7, 0x180, RZ, 0xc0, !PT ;  /* 0x0000018007067812 */ /* 0x000fe200078ec0ff */
[----:B------:R-:W-:Y:S01]  /*9660*/  IMAD.WIDE.U32 R4, R146, UR4, R40 ;  /* 0x0000000492047c25 */ /* 0x000fe2000f8e0028 */
[----:B------:R-:W-:Y:S01]  /*9670*/  SEL R145, R145, RZ, !P0 ;  /* 0x000000ff91917207 */ /* 0x000fe20004000000 */
[----:B------:R-:W-:Y:S01]  /*9680*/  ULDC.64 UR4, c[0x0][0xb78] ;  /* 0x0002de0000047ab9 */ /* 0x000fe20000000a00 */
[----:B------:R-:W-:Y:S01]  /*9690*/  SHF.R.U64 R6, R6, 0x3, RZ ;  /* 0x0000000306067819 */ /* 0x000fe200000012ff */
[----:B------:R-:W-:Y:S01]  /*96a0*/  IMAD.IADD R5, R5, 0x1, R3 ;  /* 0x0000000105057824 */ /* 0x000fe200078e0203 */
[----:B------:R-:W-:Y:S01]  /*96b0*/  LOP3.LUT P0, RZ, R150, 0x3, RZ, 0xc0, !PT ;  /* 0x0000000396ff7812 */ /* 0x000fe2000780c0ff */
[----:B------:R-:W-:Y:S01]  /*96c0*/  IMAD R3, R148, UR4, RZ ;  /* 0x0000000494037c24 */ /* 0x000fe2000f8e02ff */
[----:B------:R-:W-:Y:S01]  /*96d0*/  LOP3.LUT R6, R6, R7, RZ, 0x3c, !PT ;  /* 0x0000000706067212 */ /* 0x000fe200078e3cff */
[C---:B------:R-:W-:Y:S01]  /*96e0*/  IMAD.WIDE.U32 R4, R145.reuse, UR4, R4 ;  /* 0x0000000491047c25 */ /* 0x040fe2000f8e0004 */
[C---:B------:R-:W-:Y:S01]  /*96f0*/  IADD3 R25, P4, R22.reuse, 0x3000, RZ ;  /* 0x0000300016197810 */ /* 0x040fe20007f9e0ff */
[----:B------:R-:W-:Y:S01]  /*9700*/  ULDC.64 UR6, c[0x0][0xae0] ;  /* 0x0002b80000067ab9 */ /* 0x000fe20000000a00 */
[----:B------:R-:W-:Y:S01]  /*9710*/  IADD3 R13, P3, R22, 0x4800, RZ ;  /* 0x00004800160d7810 */ /* 0x000fe20007f7e0ff */
[----:B------:R-:W-:Y:S01]  /*9720*/  IMAD R7, R145, UR5, R3 ;  /* 0x0000000591077c24 */ /* 0x000fe2000f8e0203 */
[----:B------:R-:W-:Y:S01]  /*9730*/  SHF.R.S32.HI R3, RZ, 0x1f, R9 ;  /* 0x0000001fff037819 */ /* 0x000fe20000011409 */
[----:B------:R-:W-:Y:S01]  /*9740*/  ULDC.64 UR4, c[0x0][0xb40] ;  /* 0x0002d00000047ab9 */ /* 0x000fe20000000a00 */
[----:B------:R-:W-:-:S02]  /*9750*/  IADD3 R4, P5, R9, R4, RZ ;  /* 0x0000000409047210 */ /* 0x000fc40007fbe0ff */
[----:B------:R-:W-:Y:S02]  /*9760*/  IADD3 R37, P2, R22, 0x6000, RZ ;  /* 0x0000600016257810 */ /* 0x000fe40007f5e0ff */
[----:B------:R-:W-:Y:S01]  /*9770*/  IADD3.X R7, R3, R5, R7, P5, !PT ;  /* 0x0000000503077210 */ /* 0x000fe20002ffe407 */
[C---:B------:R-:W-:Y:S01]  /*9780*/  VIADD R3, R9.reuse, 0x8 ;  /* 0x0000000809037836 */ /* 0x040fe20000000000 */
[C---:B------:R-:W-:Y:S02]  /*9790*/  LEA R44, P6, R4.reuse, UR4, 0x2 ;  /* 0x00000004042c7c11 */ /* 0x040fe4000f8c10ff */
[----:B------:R-:W-:Y:S02]  /*97a0*/  ISETP.GE.OR P5, PT, R9, R0, P0 ;  /* 0x000000000900720c */ /* 0x000fe400007a6670 */
[----:B------:R-:W-:Y:S01]  /*97b0*/  LEA.HI.X R45, R4, UR5, R7, 0x2, P6 ;  /* 0x00000005042d7c11 */ /* 0x000fe2000b0f1407 */
[----:B------:R-:W-:Y:S01]  /*97c0*/  IMAD.X R7, RZ, RZ, R23, P1 ;  /* 0x000000ffff077224 */ /* 0x000fe200008e0617 */
[----:B------:R-:W-:Y:S01]  /*97d0*/  IADD3 R4, P6, R22, 0x7800, RZ ;  /* 0x0000780016047810 */ /* 0x000fe20007fde0ff */
[----:B------:R-:W-:Y:S01]  /*97e0*/  ULDC.64 UR4, c[0x0][0xaa0] ;  /* 0x0002a80000047ab9 */ /* 0x000fe20000000a00 */
[----:B------:R-:W-:-:S02]  /*97f0*/  LOP3.LUT R24, R25, 0x180, RZ, 0xc0, !PT ;  /* 0x0000018019187812 */ /* 0x000fc400078ec0ff */
[----:B------:R-:W-:Y:S01]  /*9800*/  LOP3.LUT R12, R13, 0x180, RZ, 0xc0, !PT ;  /* 0x000001800d0c7812 */ /* 0x000fe200078ec0ff */
[----:B------:R-:W-:Y:S01]  /*9810*/  IMAD.X R33, RZ, RZ, R23, P6 ;  /* 0x000000ffff217224 */ /* 0x000fe200030e0617 */
[----:B------:R-:W-:Y:S02]  /*9820*/  LOP3.LUT R36, R37, 0x180, RZ, 0xc0, !PT ;  /* 0x0000018025247812 */ /* 0x000fe400078ec0ff */
[----:B------:R-:W-:Y:S01]  /*9830*/  ISETP.GE.OR P0, PT, R3, R0, P0 ;  /* 0x000000000300720c */ /* 0x000fe20000706670 */
[----:B------:R-:W-:Y:S01]  /*9840*/  @!P5 STG.E desc[UR58][R44.64], R21 ;  /* 0x000000152c00d986 */ /* 0x000fe2000c10193a */
[----:B------:R-:W-:Y:S02]  /*9850*/  LOP3.LUT R3, R4, 0x180, RZ, 0xc0, !PT ;  /* 0x0000018004037812 */ /* 0x000fe400078ec0ff */
[----:B------:R-:W-:Y:S02]  /*9860*/  LOP3.LUT R5, R22, 0x180, RZ, 0xc0, !PT ;  /* 0x0000018016057812 */ /* 0x000fe400078ec0ff */
[----:B------:R-:W-:-:S02]  /*9870*/  SHF.R.U64 R24, R24, 0x3, RZ ;  /* 0x0000000318187819 */ /* 0x000fc400000012ff */
[----:B------:R-:W-:Y:S02]  /*9880*/  SHF.R.U64 R12, R12, 0x3, RZ ;  /* 0x000000030c0c7819 */ /* 0x000fe400000012ff */
[----:B------:R-:W-:Y:S02]  /*9890*/  SHF.R.U64 R36, R36, 0x3, RZ ;  /* 0x0000000324247819 */ /* 0x000fe400000012ff */
        /* <DEDUP_REMOVED lines=13> */
[----:B------:R-:W-:-:S03]  /*9970*/  SHF.R.S32.HI R43, RZ, 0x1f, R17 ;  /* 0x0000001fff2b7819 */ /* 0x000fc60000011411 */
[----:B------:R1:W5:Y:S01]  /*9980*/  LD.E.128 R8, desc[UR58][R22.64] ;  /* 0x0000003a16087980 */ /* 0x000362000c101d00 */
[----:B------:R-:W-:-:S03]  /*9990*/  IMAD R3, R41, UR4, RZ ;  /* 0x0000000429037c24 */ /* 0x000fc6000f8e02ff */
[----:B------:R-:W5:Y:S01]  /*99a0*/  LD.E.128 R12, desc[UR58][R12.64] ;  /* 0x0000003a0c0c7980 */ /* 0x000f62000c101d00 */
[----:B------:R-:W-:-:S03]  /*99b0*/  IMAD.MOV.U32 R42, RZ, RZ, R17 ;  /* 0x000000ffff2a7224 */ /* 0x000fc600078e0011 */
        /* <DEDUP_REMOVED lines=8> */
[----:B0-----:R-:W-:-:S04]  /*9a40*/  IMAD.WIDE.U32 R20, R40, UR4, R42 ;  /* 0x0000000428147c25 */ /* 0x001fc8000f8e002a */
[----:B------:R-:W-:Y:S02]  /*9a50*/  IMAD R3, R40, UR5, R3 ;  /* 0x0000000528037c24 */ /* 0x000fe4000f8e0203 */
[----:B------:R-:W-:Y:S01]  /*9a60*/  IMAD R19, R147, -0xc0, R0 ;  /* 0xffffff4093137824 */ /* 0x000fe200078e0200 */
[----:B------:R-:W-:Y:S01]  /*9a70*/  UIADD3 UR4, UR36, 0x31c20, URZ ;  /* 0x00031c2024047890 */ /* 0x000fe2000fffe03f */
[----:B------:R-:W-:Y:S02]  /*9a80*/  IMAD.IADD R21, R21, 0x1, R3 ;  /* 0x0000000115157824 */ /* 0x000fe400078e0203 */
[----:B------:R-:W-:Y:S01]  /*9a90*/  IMAD R3, R28, UR6, RZ ;  /* 0x000000061c037c24 */ /* 0x000fe2000f8e02ff */
[C---:B------:R-:W-:Y:S01]  /*9aa0*/  ISETP.GE.AND P0, PT, R18.reuse, R19, PT ;  /* 0x000000131200720c */ /* 0x040fe20003f06270 */
[----:B------:R-:W-:Y:S01]  /*9ab0*/  VIADD R0, R18, 0x60 ;  /* 0x0000006012007836 */ /* 0x000fe20000000000 */
[----:B------:R-:W-:Y:S01]  /*9ac0*/  UPRMT UR4, URZ, 0x654, UR4 ;  /* 0x000006543f047896 */ /* 0x000fe20008000004 */
[----:B------:R-:W-:-:S02]  /*9ad0*/  IMAD R3, R146, UR7, R3 ;  /* 0x0000000792037c24 */ /* 0x000fc4000f8e0203 */
[----:B------:R-:W-:Y:S01]  /*9ae0*/  IMAD.WIDE.U32 R20, R146, UR6, R20 ;  /* 0x0000000692147c25 */ /* 0x000fe2000f8e0014 */
[----:B------:R-:W-:Y:S01]  /*9af0*/  ULDC.64 UR6, c[0x0][0xae8] ;  /* 0x0002ba0000067ab9 */ /* 0x000fe20000000a00 */
[----:B------:R-:W-:Y:S02]  /*9b00*/  ISETP.GE.AND P3, PT, R0, R19, PT ;  /* 0x000000130000720c */ /* 0x000fe40003f66270 */
[----:B------:R-:W-:Y:S02]  /*9b10*/  IMAD.IADD R21, R21, 0x1, R3 ;  /* 0x0000000115157824 */ /* 0x000fe400078e0203 */
[----:B------:R-:W-:Y:S01]  /*9b20*/  IMAD R0, R148, UR6, RZ ;  /* 0x0000000694007c24 */ /* 0x000fe2000f8e02ff */
[----:B------:R-:W-:Y:S01]  /*9b30*/  SHF.R.S32.HI R19, RZ, 0x1f, R18 ;  /* 0x0000001fff137819 */ /* 0x000fe20000011412 */
[C---:B------:R-:W-:Y:S01]  /*9b40*/  IMAD.WIDE.U32 R40, R145.reuse, UR6, R20 ;  /* 0x0000000691287c25 */ /* 0x040fe2000f8e0014 */
[----:B--2---:R-:W-:Y:S01]  /*9b50*/  SYNCS.ARRIVE.TRANS64.RED.A1T0 RZ, [UR4], RZ ;  /* 0x000000ffffff79a7 */ /* 0x004fe20008100404 */
[----:B------:R-:W-:Y:S02]  /*9b60*/  BSSY B1, `(.L_x_8404) ;  /* 0x0000018000017945 */ /* 0x000fe40003800000 */
[----:B------:R-:W-:-:S02]  /*9b70*/  IMAD R3, R145, UR7, R0 ;  /* 0x0000000791037c24 */ /* 0x000fc4000f8e0200 */
[----:B-1----:R-:W-:-:S04]  /*9b80*/  IMAD.WIDE R22, R147, 0xc0, R18 ;  /* 0x000000c093167825 */ /* 0x002fc800078e0212 */
        /* <DEDUP_REMOVED lines=21> */
.L_x_8405:
[----:B------:R-:W-:Y:S05]  /*9ce0*/  BSYNC B1 ;  /* 0x0000000000017941 */ /* 0x000fea0003800000 */
.L_x_8404:
[----:B------:R-:W-:Y:S05]  /*9cf0*/  @P3 BRA `(.L_x_8406) ;  /* 0x00000008003c3947 */ /* 0x000fea0003800000 */
[----:B------:R-:W-:Y:S01]  /*9d00*/  IADD3 R3, P0, R22, 0x60, RZ ;  /* 0x0000006016037810 */ /* 0x000fe20007f1e0ff */
[----:B------:R-:W-:Y:S01]  /*9d10*/  ULDC.64 UR4, c[0x0][0xad8] ;  /* 0x0002b60000047ab9 */ /* 0x000fe20000000a00 */
[----:B0----5:R-:W-:Y:S01]  /*9d20*/  IMAD.MOV.U32 R8, RZ, RZ, R40 ;  /* 0x000000ffff087224 */ /* 0x021fe200078e0028 */
        /* <DEDUP_REMOVED lines=20> */
.L_x_8402:
[----:B------:R-:W1:Y:S01]  /*9e70*/  LDC.64 R6, c[0x0][0xbd8] ;  /* 0x0002f600ff067b82 */ /* 0x000e620000000a00 */
[C---:B------:R-:W-:Y:S01]  /*9e80*/  IMAD.SHL.U32 R5, R145.reuse, 0x4, RZ ;  /* 0x0000000491057824 */ /* 0x040fe200078e00ff */
[----:B------:R-:W-:Y:S01]  /*9e90*/  SHF.L.U64.HI R8, R145, 0x2, R148 ;  /* 0x0000000291087819 */ /* 0x000fe20000010294 */
[----:B------:R-:W-:Y:S01]  /*9ea0*/  ULDC.64 UR4, c[0x0][0xbe0] ;  /* 0x0002f80000047ab9 */ /* 0x000fe20000000a00 */
[----:B------:R-:W-:-:S04]  /*9eb0*/  IMAD.MOV.U32 R3, RZ, RZ, RZ ;  /* 0x000000ffff037224 */ /* 0x000fc800078e00ff */
[----:B------:R-:W2:Y:S01]  /*9ec0*/  LDC R0, c[0x0][0xa88] ;  /* 0x0002a200ff007b82 */ /* 0x000ea20000000800 */
[----:B-1----:R-:W-:Y:S02]  /*9ed0*/  ISETP.NE.U32.AND P0, PT, R6, RZ, PT ;  /* 0x000000ff0600720c */ /* 0x002fe40003f05070 */
        /* <DEDUP_REMOVED lines=8> */
[----:B--2---:R1:W5:Y:S01]  /*9f60*/  @P1 LDG.E R0, desc[UR58][R4.64] ;  /* 0x0000003a04001981 */ /* 0x004362000c1e1900 */
[----:B------:R-:W-:Y:S01]  /*9f70*/  ISETP.GT.AND P2, PT, R155, 0xbf, PT ;  /* 0x000000bf9b00780c */ /* 0x000fe20003f44270 */
[----:B------:R-:W-:-:S12]  /*9f80*/  @P1 BRA `(.L_x_8407) ;  /* 0x0000000000101947 */ /* 0x000fd80003800000 */
[----:B------:R-:W-:Y:S05]  /*9f90*/  @!P0 BRA `(.L_x_8407) ;  /* 0x00000000000c8947 */ /* 0x000fea0003800000 */
[----:B-1----:R-:W2:Y:S04]  /*9fa0*/  LDG.E R5, desc[UR58][R6.64] ;  /* 0x0000003a06057981 */ /* 0x002ea8000c1e1900 */
[----:B-----5:R-:W2:Y:S02]  /*9fb0*/  LDG.E R0, desc[UR58][R6.64+0x4] ;  /* 0x0000043a06007981 */ /* 0x020ea4000c1e1900 */
[----:B--2---:R-:W-:-:S07]  /*9fc0*/  IMAD.IADD R0, R0, 0x1, -R5 ;  /* 0x0000000100007824 */ /* 0x004fce00078e0a05 */
.L_x_8407:
[----:B------:R-:W-:Y:S01]  /*9fd0*/  BSSY B1, `(.L_x_8408) ;  /* 0x000001d000017945 */ /* 0x000fe20003800000 */
[----:B------:R-:W-:Y:S02]  /*9fe0*/  SHF.R.S32.HI R9, RZ, 0x1f, R146 ;  /* 0x0000001fff097819 */ /* 0x000fe40000011492 */
[----:B------:R-:W-:Y:S02]  /*9ff0*/  SHF.R.S32.HI R10, RZ, 0x1f, R17 ;  /* 0x0000001fff0a7819 */ /* 0x000fe40000011411 */
[----:B------:R-:W-:Y:S02]  /*a000*/  SEL R145, R145, RZ, !P0 ;  /* 0x000000ff91917207 */ /* 0x000fe40004000000 */
[----:B------:R-:W-:Y:S02]  /*a010*/  SEL R148, R148, RZ, !P0 ;  /* 0x000000ff94947207 */ /* 0x000fe40004000000 */
[----:B-----5:R-:W-:Y:S01]  /*a020*/  SHF.R.S32.HI R8, RZ, 0x1f, R3 ;  /* 0x0000001fff087819 */ /* 0x020fe20000011403 */
[----:B------:R-:W-:Y:S06]  /*a030*/  @P2 BRA `(.L_x_8409) ;  /* 0x0000000000582947 */ /* 0x000fec0003800000 */
[----:B-1----:R-:W1:Y:S02]  /*a040*/  S2R R4, SR_TID.X ;  /* 0x0000000000047919 */ /* 0x002e640000002100 */
[----:B-1----:R-:W-:-:S04]  /*a050*/  IMAD R4, R147, 0xc0, R4 ;  /* 0x000000c093047824 */ /* 0x002fc800078e0204 */
        /* <DEDUP_REMOVED lines=20> */
.L_x_8409:
[----:B------:R-:W-:Y:S05]  /*a1a0*/  BSYNC B1 ;  /* 0x0000000000017941 */ /* 0x000fea0003800000 */
.L_x_8408:
[----:B------:R-:W-:Y:S01]  /*a1b0*/  ULDC.64 UR4, c[0x0][0xaa0] ;  /* 0x0002a80000047ab9 */ /* 0x000fe20000000a00 */
[----:B-1----:R-:W-:Y:S01]  /*a1c0*/  IMAD.MOV.U32 R4, RZ, RZ, R17 ;  /* 0x000000ffff047224 */ /* 0x002fe200078e0011 */
[----:B------:R-:W-:Y:S01]  /*a1d0*/  BSSY B1, `(.L_x_8410) ;  /* 0x000002b000017945 */ /* 0x000fe20003800000 */
[----:B--2---:R-:W-:Y:S02]  /*a1e0*/  IMAD.MOV.U32 R5, RZ, RZ, R10 ;  /* 0x000000ffff057224 */ /* 0x004fe400078e000a */
[----:B------:R-:W-:Y:S02]  /*a1f0*/  IMAD R6, R8, UR4, RZ ;  /* 0x0000000408067c24 */ /* 0x000fe4000f8e02ff */
[----:B------:R-:W-:-:S04]  /*a200*/  IMAD.WIDE.U32 R4, R3, UR4, R4 ;  /* 0x0000000403047c25 */ /* 0x000fc8000f8e0004 */
[----:B------:R-:W-:Y:S01]  /*a210*/  IMAD R3, R3, UR5, R6 ;  /* 0x0000000503037c24 */ /* 0x000fe2000f8e0206 */
[----:B------:R-:W-:Y:S01]  /*a220*/  ULDC.64 UR4, c[0x0][0xae0] ;  /* 0x0002b80000047ab9 */ /* 0x000fe20000000a00 */
[----:B------:R-:W-:Y:S02]  /*a230*/  IMAD.MOV.U32 R8, RZ, RZ, R18 ;  /* 0x000000ffff087224 */ /* 0x000fe400078e0012 */
[----:B------:R-:W-:Y:S02]  /*a240*/  IMAD.IADD R5, R5, 0x1, R3 ;  /* 0x0000000105057824 */ /* 0x000fe400078e0203 */
[----:B------:R-:W-:Y:S02]  /*a250*/  IMAD R3, R147, -0xc0, R0 ;  /* 0xffffff4093037824 */ /* 0x000fe400078e0200 */
[----:B------:R-:W-:Y:S01]  /*a260*/  IMAD R7, R9, UR4, RZ ;  /* 0x0000000409077c24 */ /* 0x000fe2000f8e02ff */
[----:B------:R-:W-:Y:S01]  /*a270*/  SHF.R.S32.HI R9, RZ, 0x1f, R18 ;  /* 0x0000001fff097819 */ /* 0x000fe20000011412 */
[C---:B------:R-:W-:Y:S01]  /*a280*/  VIADD R0, R18.reuse, 0x60 ;  /* 0x0000006012007836 */ /* 0x040fe20000000000 */
[----:B------:R-:W-:Y:S01]  /*a290*/  ISETP.GE.AND P0, PT, R18, R3, PT ;  /* 0x000000031200720c */ /* 0x000fe20003f06270 */
[----:B------:R-:W-:-:S02]  /*a2a0*/  IMAD R7, R146, UR5, R7 ;  /* 0x0000000592077c24 */ /* 0x000fc4000f8e0207 */
[----:B------:R-:W-:Y:S01]  /*a2b0*/  IMAD.WIDE.U32 R4, R146, UR4, R4 ;  /* 0x0000000492047c25 */ /* 0x000fe2000f8e0004 */
[----:B------:R-:W-:Y:S01]  /*a2c0*/  ULDC.64 UR4, c[0x0][0xae8] ;  /* 0x0002ba0000047ab9 */ /* 0x000fe20000000a00 */
[----:B------:R-:W-:Y:S02]  /*a2d0*/  ISETP.GE.AND P1, PT, R0, R3, PT ;  /* 0x000000030000720c */ /* 0x000fe40003f26270 */
[----:B------:R-:W-:Y:S02]  /*a2e0*/  IMAD.IADD R5, R5, 0x1, R7 ;  /* 0x0000000105057824 */ /* 0x000fe400078e0207 */
[----:B------:R-:W-:Y:S02]  /*a2f0*/  IMAD R0, R148, UR4, RZ ;  /* 0x0000000494007c24 */ /* 0x000fe4000f8e02ff */
[----:B------:R-:W-:-:S04]  /*a300*/  IMAD.WIDE.U32 R6, R145, UR4, R4 ;  /* 0x0000000491067c25 */ /* 0x000fc8000f8e0004 */
[----:B------:R-:W-:Y:S02]  /*a310*/  IMAD R3, R145, UR5, R0 ;  /* 0x0000000591037c24 */ /* 0x000fe4000f8e0200 */
        /* <DEDUP_REMOVED lines=22> */
.L_x_8411:
[----:B------:R-:W-:Y:S05]  /*a480*/  BSYNC B1 ;  /* 0x0000000000017941 */ /* 0x000fea0003800000 */
.L_x_8410:
        /* <DEDUP_REMOVED lines=22> */
.L_x_8406:
[----:B------:R-:W-:Y:S05]  /*a5f0*/  BSYNC B0 ;  /* 0x0000000000007941 */ /* 0x000fea0003800000 */
.L_x_8401:
[----:B------:R-:W-:Y:S02]  /*a600*/  ULDC UR4, c[0x0][0xc14] ;  /* 0x0003050000047ab9 */ /* 0x000fe40000000800 */
[----:B0-----:R-:W-:-:S13]  /*a610*/  ISETP.GE.AND P0, PT, R31, UR4, PT ;  /* 0x000000041f007c0c */ /* 0x001fda000bf06270 */
[----:B------:R-:W-:Y:S05]  /*a620*/  @!P0 BRA `(.L_x_8412) ;  /* 0xffffff68001c8947 */ /* 0x000fea000383ffff */
[----:B------:R-:W-:Y:S05]  /*a630*/  EXIT ;  /* 0x000000000000794d */ /* 0x000fea0003800000 */
.L_x_8377:
        /* <DEDUP_REMOVED lines=39> */
[----:B------:R-:W-:Y:S02]  /*a8b0*/  IMAD.IADD R7, R4, 0x1, R7 ;  /* 0x0000000104077824 */ /* 0x000fe400078e0207 */
[----:B------:R-:W-:-:S03]  /*a8c0*/  IMAD.MOV.U32 R4, RZ, RZ, RZ ;  /* 0x000000ffff047224 */ /* 0x000fc600078e00ff */
        /* <DEDUP_REMOVED lines=20> */
.L_x_8417:
[----:B------:R-:W-:Y:S02]  /*aa10*/  VIADD R4, R4, 0x1f ;  /* 0x0000001f04047836 */ /* 0x000fe40000000000 */
[----:B------:R-:W-:-:S03]  /*aa20*/  IMAD.U32 R19, RZ, RZ, UR7 ;  /* 0x00000007ff137e24 */ /* 0x000fc6000f8e00ff */
[----:B------:R-:W-:-:S13]  /*aa30*/  ISETP.GE.AND P0, PT, R4, UR5, PT ;  /* 0x0000000504007c0c */ /* 0x000fda000bf06270 */
[----:B------:R-:W-:Y:S05]  /*aa40*/  @P0 BRA `(.L_x_8414) ;  /* 0x0000000400380947 */ /* 0x000fea0003800000 */
[C---:B------:R-:W-:Y:S01]  /*aa50*/  IMAD.IADD R7, R27.reuse, 0x1, R4 ;  /* 0x000000011b077824 */ /* 0x040fe200078e0204 */
[----:B------:R-:W-:Y:S01]  /*aa60*/  ISETP.NE.AND P1, PT, R27, 0x1f, PT ;  /* 0x0000001f1b00780c */ /* 0x000fe20003f25270 */
[----:B------:R-:W-:Y:S01]  /*aa70*/  BSSY B0, `(.L_x_8415) ;  /* 0x0000007000007945 */ /* 0x000fe20003800000 */
[----:B------:R-:W-:Y:S02]  /*aa80*/  IMAD.MOV.U32 R0, RZ, RZ, RZ ;  /* 0x000000ffff007224 */ /* 0x000fe400078e00ff */
[----:B------:R-:W-:-:S13]  /*aa90*/  ISETP.GE.OR P0, PT, R7, UR5, !P1 ;  /* 0x0000000507007c0c */ /* 0x000fda000cf06670 */
[----:B------:R-:W-:Y:S05]  /*aaa0*/  @P0 BRA `(.L_x_8416) ;  /* 0x00000000000c0947 */ /* 0x000fea0003800000 */
[----:B------:R-:W0:Y:S02]  /*aab0*/  LDC.64 R2, c[0x0][0xc58] ;  /* 0x00031600ff027b82 */ /* 0x000e240000000a00 */
[----:B0-----:R-:W-:-:S05]  /*aac0*/  IMAD.WIDE R2, R7, 0x4, R2 ;  /* 0x0000000407027825 */ /* 0x001fca00078e0202 */
[----:B------:R0:W5:Y:S02]  /*aad0*/  LDG.E R0, desc[UR58][R2.64] ;  /* 0x0000003a02007981 */ /* 0x000164000c1e1900 */
.L_x_8416:
[----:B------:R-:W-:Y:S05]  /*aae0*/  BSYNC B0 ;  /* 0x0000000000007941 */ /* 0x000fea0003800000 */
.L_x_8415:
        /* <DEDUP_REMOVED lines=25> */
.L_x_8413:
        /* <DEDUP_REMOVED lines=11> */
[----:B------:R0:W1:Y:S01]  /*ad30*/  F2I.FTZ.U32.TRUNC.NTZ R3, R2 ;  /* 0x0000000200037305 */ /* 0x000062000021f000 */
[----:B------:R-:W-:Y:S05]  /*ad40*/  @!P0 BRA `(.L_x_8418) ;  /* 0x0000000000088947 */ /* 0x000fea0003800000 */
[----:B------:R-:W-:-:S05]  /*ad50*/  VIADD R7, R19, 0xffffffff ;  /* 0xffffffff13077836 */ /* 0x000fca0000000000 */
[----:B------:R2:W3:Y:S02]  /*ad60*/  SHFL.IDX PT, R16, R8, R7, 0x1f ;  /* 0x00001f0708107589 */ /* 0x0004e400000e0000 */
.L_x_8418:
[----:B---3--:R-:W-:Y:S01]  /*ad70*/  IMAD R16, R16, UR4, R11 ;  /* 0x0000000410107c24 */ /* 0x008fe2000f8e020b */
[----:B------:R-:W-:Y:S01]  /*ad80*/  IABS R10, R0 ;  /* 0x00000000000a7213 */ /* 0x000fe20000000000 */
[----:B01----:R-:W-:Y:S02]  /*ad90*/  IMAD.MOV R2, RZ, RZ, -R3 ;  /* 0x000000ffff027224 */ /* 0x003fe400078e0a03 */
[----:B------:R-:W-:Y:S01]  /*ada0*/  IMAD.IADD R19, R19, 0x1, R4 ;  /* 0x0000000113137824 */ /* 0x000fe200078e0204 */
[----:B------:R-:W-:Y:S01]  /*adb0*/  IADD3 R9, -R16, UR6, RZ ;  /* 0x0000000610097c10 */ /* 0x000fe2000fffe1ff */
[----:B--2---:R-:W-:Y:S02]  /*adc0*/  IMAD R7, R2, R5, RZ ;  /* 0x0000000502077224 */ /* 0x004fe400078e02ff */
[----:B------:R-:W-:Y:S01]  /*add0*/  IMAD.MOV.U32 R2, RZ, RZ, RZ ;  /* 0x000000ffff027224 */ /* 0x000fe200078e00ff */
[----:B------:R-:W-:Y:S01]  /*ade0*/  IABS R8, R9 ;  /* 0x0000000900087213 */ /* 0x000fe20000000000 */
[----:B------:R-:W-:-:S02]  /*adf0*/  IMAD.MOV R10, RZ, RZ, -R10 ;  /* 0x000000ffff0a7224 */ /* 0x000fc400078e0a0a */
[----:B------:R-:W-:-:S04]  /*ae00*/  IMAD.HI.U32 R2, R3, R7, R2 ;  /* 0x0000000703027227 */ /* 0x000fc800078e0002 */
[----:B------:R-:W-:Y:S02]  /*ae10*/  IMAD.MOV.U32 R3, RZ, RZ, R8 ;  /* 0x000000ffff037224 */ /* 0x000fe400078e0008 */
[----:B------:R-:W-:Y:S02]  /*ae20*/  IMAD.MOV.U32 R8, RZ, RZ, R10 ;  /* 0x000000ffff087224 */ /* 0x000fe400078e000a */
        /* <DEDUP_REMOVED lines=16> */
.L_x_8414:
[----:B------:R-:W-:Y:S02]  /*af30*/  IMAD.MOV.U32 R17, RZ, RZ, RZ ;  /* 0x000000ffff117224 */ /* 0x000fe400078e00ff */
[----:B------:R-:W-:Y:S02]  /*af40*/  IMAD.U32 R16, RZ, RZ, UR6 ;  /* 0x00000006ff107e24 */ /* 0x000fe4000f8e00ff */
[----:B------:R-:W-:-:S07]  /*af50*/  IMAD.MOV.U32 R18, RZ, RZ, RZ ;  /* 0x000000ffff127224 */ /* 0x000fce00078e00ff */
.L_x_8419:
[----:B------:R-:W-:Y:S01]  /*af60*/  ISETP.NE.AND P0, PT, R27, RZ, PT ;  /* 0x000000ff1b00720c */ /* 0x000fe20003f05270 */
[----:B------:R0:W-:Y:S01]  /*af70*/  STL [R1+0xc], RZ ;  /* 0x00000cff01007387 */ /* 0x0001e20000100800 */
[----:B------:R-:W-:Y:S02]  /*af80*/  IMAD.MOV.U32 R24, RZ, RZ, 0x1 ;  /* 0x00000001ff187424 */ /* 0x000fe400078e00ff */
[----:B------:R-:W-:-:S09]  /*af90*/  IMAD.MOV.U32 R22, RZ, RZ, RZ ;  /* 0x000000ffff167224 */ /* 0x000fd200078e00ff */
[----:B------:R-:W1:Y:S01]  /*afa0*/  @!P0 S2R R3, SR_CgaCtaId ;  /* 0x0000000000038919 */ /* 0x000e620000008800 */
[----:B------:R-:W-:-:S04]  /*afb0*/  @!P0 MOV R0, 0x400 ;  /* 0x0000040000008802 */ /* 0x000fc80000000f00 */
[----:B-1----:R-:W-:-:S05]  /*afc0*/  @!P0 LEA R0, R3, R0, 0x18 ;  /* 0x0000000003008211 */ /* 0x002fca00078ec0ff */
[----:B------:R0:W-:Y:S01]  /*afd0*/  @!P0 STS.128 [R0+0x31cd0], R16 ;  /* 0x031cd01000008388 */ /* 0x0001e20000000c00 */
[----:B------:R-:W-:Y:S06]  /*afe0*/  BAR.ARV 0x5, 0x1a0 ;  /* 0x0146800000007b1d */ /* 0x000fec0000002000 */
[----:B------:R-:W-:-:S13]  /*aff0*/  ISETP.GE.AND P0, PT, R19, UR5, PT ;  /* 0x0000000513007c0c */ /* 0x000fda000bf06270 */
[----:B------:R-:W-:Y:S05]  /*b000*/  @P0 BRA `(.L_x_8420) ;  /* 0x0000003800100947 */ /* 0x000fea0003800000 */
[----:B------:R1:W-:Y:S01]  /*b010*/  STL [R1+0xc], RZ ;  /* 0x00000cff01007387 */ /* 0x0003e20000100800 */
[----:B------:R-:W-:Y:S01]  /*b020*/  IMAD.MOV.U32 R24, RZ, RZ, 0x1 ;  /* 0x00000001ff187424 */ /* 0x000fe200078e00ff */
[----:B------:R-:W-:Y:S01]  /*b030*/  ULDC UR36, c[0x0][0xc] ;  /* 0x0000030000247ab9 */ /* 0x000fe20000000800 */
[----:B------:R-:W-:Y:S01]  /*b040*/  IMAD.MOV.U32 R22, RZ, RZ, RZ ;  /* 0x000000ffff167224 */ /* 0x000fe200078e00ff */
[----:B------:R-:W-:-:S06]  /*b050*/  ULDC.64 UR38, c[0x0][0x198] ;  /* 0x0000660000267ab9 */ /* 0x000fcc0000000a00 */
.L_x_8485:
[----:B--2---:R-:W2:Y:S02]  /*b060*/  LDC.64 R28, c[0x0][0xc60] ;  /* 0x00031800ff1c7b82 */ /* 0x004ea40000000a00 */
[----:B--2---:R-:W-:-:S06]  /*b070*/  IMAD.WIDE R28, R19, 0x4, R28 ;  /* 0x00000004131c7825 */ /* 0x004fcc00078e021c */
[----:B------:R-:W2:Y:S01]  /*b080*/  LDG.E R28, desc[UR58][R28.64] ;  /* 0x0000003a1c1c7981 */ /* 0x000ea2000c1e1900 */
[----:B------:R-:W-:Y:S05]  /*b090*/  YIELD ;  /* 0x0000000000007946 */ /* 0x000fea0003800000 */
[----:B------:R-:W-:Y:S01]  /*b0a0*/  ULDC.64 UR4, c[0x0][0xa28] ;  /* 0x00028a0000047ab9 */ /* 0x000fe20000000a00 */
[----:B------:R-:W-:Y:S01]  /*b0b0*/  IMAD.MOV.U32 R23, RZ, RZ, RZ ;  /* 0x000000ffff177224 */ /* 0x000fe200078e00ff */
[----:B------:R-:W-:-:S04]  /*b0c0*/  ISETP.NE.U32.AND P0, PT, RZ, UR4, PT ;  /* 0x00000004ff007c0c */ /* 0x000fc8000bf05070 */
[----:B------:R-:W-:Y:S01]  /*b0d0*/  ISETP.NE.AND.EX P0, PT, RZ, UR5, PT, P0 ;  /* 0x00000005ff007c0c */ /* 0x000fe2000bf05300 */
[----:B0-----:R-:W-:Y:S01]  /*b0e0*/  IMAD.MOV.U32 R0, RZ, RZ, RZ ;  /* 0x000000ffff007224 */ /* 0x001fe200078e00ff */
[----:B--2---:R-:W-:-:S11]  /*b0f0*/  SHF.R.S32.HI R5, RZ, 0x1f, R28 ;  /* 0x0000001fff057819 */ /* 0x004fd6000001141c */
        /* <DEDUP_REMOVED lines=11> */
[----:B------:R-:W-:-:S03]  /*b1b0*/  IMAD.SHL.U32 R6, R28, 0x4, RZ ;  /* 0x000000041c067824 */ /* 0x000fc600078e00ff */
[----:B------:R-:W-:-:S13]  /*b1c0*/  ISETP.NE.AND.EX P0, PT, RZ, UR5, PT, P0 ;  /* 0x00000005ff007c0c */ /* 0x000fda000bf05300 */
[----:B------:R-:W-:Y:S01]  /*b1d0*/  @P0 IADD3 R4, P1, R6, UR4, RZ ;  /* 0x0000000406040c10 */ /* 0x000fe2000ff3e0ff */
[----:B--2---:R0:W-:Y:S04]  /*b1e0*/  STL [R1+0x10], R0 ;  /* 0x0000100001007387 */ /* 0x0041e80000100800 */
[----:B------:R2:W-:Y:S01]  /*b1f0*/  STL [R1], R6 ;  /* 0x0000000601007387 */ /* 0x0005e20000100800 */
[----:B0-----:R-:W-:-:S04]  /*b200*/  SHF.L.U64.HI R0, R28, 0x2, R5 ;  /* 0x000000021c007819 */ /* 0x001fc80000010205 */
[----:B------:R-:W-:Y:S01]  /*b210*/  @P0 IADD3.X R5, R0, UR5, RZ, P1, !PT ;  /* 0x0000000500050c10 */ /* 0x000fe20008ffe4ff */
[----:B------:R-:W-:Y:S01]  /*b220*/  ULDC.64 UR4, c[0x0][0xa08] ;  /* 0x0002820000047ab9 */ /* 0x000fe20000000a00 */
[----:B------:R0:W-:Y:S01]  /*b230*/  STL [R1+0x4], R0 ;  /* 0x0000040001007387 */ /* 0x0001e20000100800 */
[----:B------:R-:W-:Y:S01]  /*b240*/  IADD3 R2, P1, R6, UR4, RZ ;  /* 0x0000000406027c10 */ /* 0x000fe2000ff3e0ff */
[----:B--2---:R-:W-:-:S03]  /*b250*/  IMAD.MOV.U32 R6, RZ, RZ, RZ ;  /* 0x000000ffff067224 */ /* 0x004fc600078e00ff */
        /* <DEDUP_REMOVED lines=15> */
[----:B--2---:R-:W2:Y:S04]  /*b350*/  LDG.E R5, desc[UR58][R2.64] ;  /* 0x0000003a02057981 */ /* 0x004ea8000c1e1900 */
[----:B-----5:R-:W2:Y:S02]  /*b360*/  LDG.E R0, desc[UR58][R2.64+0x4] ;  /* 0x0000043a02007981 */ /* 0x020ea4000c1e1900 */
[----:B--2---:R-:W-:-:S07]  /*b370*/  IMAD.IADD R0, R0, 0x1, -R5 ;  /* 0x0000000100007824 */ /* 0x004fce00078e0a05 */
.L_x_8421:
[--C-:B--2--5:R-:W-:Y:S01]  /*b380*/  IMAD.IADD R2, R0, 0x1, -R23.reuse ;  /* 0x0000000100027824 */ /* 0x124fe200078e0a17 */
[----:B------:R-:W-:Y:S01]  /*b390*/  BSSY B6, `(.L_x_8422) ;  /* 0x00002b4000067945 */ /* 0x000fe20003800000 */
[----:B------:R-:W-:Y:S02]  /*b3a0*/  IMAD.IADD R23, R6, 0x1, R23 ;  /* 0x0000000106177824 */ /* 0x000fe400078e0217 */
[C---:B------:R-:W-:Y:S01]  /*b3b0*/  VIADD R0, R2.reuse, 0x8f ;  /* 0x0000008f02007836 */ /* 0x040fe20000000000 */
[----:B------:R0:W-:Y:S01]  /*b3c0*/  STL [R1+0x8], R2 ;  /* 0x0000080201007387 */ /* 0x0001e20000100800 */
[----:B------:R-:W-:Y:S02]  /*b3d0*/  ISETP.GT.AND P0, PT, R2, RZ, PT ;  /* 0x000000ff0200720c */ /* 0x000fe40003f04270 */
[----:B------:R-:W-:-:S05]  /*b3e0*/  IMAD.HI R0, R0, 0x38e38e39, RZ ;  /* 0x38e38e3900007827 */ /* 0x000fca00078e02ff */
[----:B------:R-:W-:-:S04]  /*b3f0*/  SHF.R.U32.HI R29, RZ, 0x1f, R0 ;  /* 0x0000001fff1d7819 */ /* 0x000fc80000011600 */
[----:B------:R-:W-:Y:S02]  /*b400*/  LEA.HI.SX32 R29, R0, R29, 0x1b ;  /* 0x0000001d001d7211 */ /* 0x000fe400078fdaff */
[----:B0-----:R-:W-:Y:S05]  /*b410*/  @P0 BRA `(.L_x_8423) ;  /* 0x00000000003c0947 */ /* 0x001fea0003800000 */
[----:B------:R-:W-:-:S13]  /*b420*/  ISETP.NE.AND P1, PT, R27, RZ, PT ;  /* 0x000000ff1b00720c */ /* 0x000fda0003f25270 */
[----:B------:R-:W-:Y:S05]  /*b430*/  @P1 BRA `(.L_x_8424) ;  /* 0x0000002800a41947 */ /* 0x000fea0003800000 */
[----:B------:R-:W0:Y:S01]  /*b440*/  S2R R7, SR_LANEID ;  /* 0x0000000000077919 */ /* 0x000e220000000000 */
[----:B------:R-:W-:Y:S01]  /*b450*/  VOTEU.ANY UR4, UPT, PT ;  /* 0x0000000000047886 */ /* 0x000fe200038e0100 */
[----:B------:R-:W2:Y:S01]  /*b460*/  LDC.64 R2, c[0x0][0xc38] ;  /* 0x00030e00ff027b82 */ /* 0x000ea20000000a00 */
[----:B------:R-:W0:Y:S08]  /*b470*/  FLO.U32 R0, UR4 ;  /* 0x0000000400007d00 */ /* 0x000e3000080e0000 */
[----:B------:R-:W2:Y:S01]  /*b480*/  POPC R5, UR4 ;  /* 0x0000000400057d09 */ /* 0x000ea20008000000 */
[----:B0-----:R-:W-:-:S13]  /*b490*/  ISETP.EQ.U32.AND P0, PT, R0, R7, PT ;  /* 0x000000070000720c */ /* 0x001fda0003f02070 */
[----:B--2---:R-:W2:Y:S01]  /*b4a0*/  @P0 ATOMG.E.ADD.STRONG.GPU PT, R3, desc[UR58][R2.64], R5 ;  /* 0x00000005020309a8 */ /* 0x004ea200081ee1fa */
[----:B------:R-:W0:Y:S02]  /*b4b0*/  S2R R4, SR_LTMASK ;  /* 0x0000000000047919 */ /* 0x000e240000003900 */
[----:B0-----:R-:W-:-:S04]  /*b4c0*/  LOP3.LUT R4, R4, UR4, RZ, 0xc0, !PT ;  /* 0x0000000404047c12 */ /* 0x001fc8000f8ec0ff */
[----:B------:R-:W0:Y:S01]  /*b4d0*/  POPC R7, R4 ;  /* 0x0000000400077309 */ /* 0x000e220000000000 */
[----:B--2---:R-:W0:Y:S02]  /*b4e0*/  SHFL.IDX PT, R0, R3, R0, 0x1f ;  /* 0x00001f0003007589 */ /* 0x004e2400000e0000 */
[----:B0-----:R-:W-:Y:S01]  /*b4f0*/  IADD3 R16, R0, UR36, R7 ;  /* 0x0000002400107c10 */ /* 0x001fe2000fffe007 */
[----:B------:R-:W-:Y:S06]  /*b500*/  BRA `(.L_x_8424) ;  /* 0x0000002800707947 */ /* 0x000fec0003800000 */
.L_x_8423:
[----:B------:R-:W0:Y:S01]  /*b510*/  S2R R3, SR_CgaCtaId ;  /* 0x0000000000037919 */ /* 0x000e220000008800 */
[----:B------:R-:W-:-:S04]  /*b520*/  MOV R26, 0x400 ;  /* 0x00000400001a7802 */ /* 0x000fc80000000f00 */
[----:B0-----:R-:W-:-:S05]  /*b530*/  LEA R26, R3, R26, 0x18 ;  /* 0x0000001a031a7211 */ /* 0x001fca00078ec0ff */
[----:B------:R-:W-:-:S05]  /*b540*/  VIADD R0, R26, 0x16a00 ;  /* 0x00016a001a007836 */ /* 0x000fca0000000000 */
[----:B------:R-:W-:-:S13]  /*b550*/  LOP3.LUT P0, RZ, R0, 0x1bf, RZ, 0xc0, !PT ;  /* 0x000001bf00ff7812 */ /* 0x000fda000780c0ff */
[----:B------:R-:W-:Y:S05]  /*b560*/  @!P0 BRA `(.L_x_8425) ;  /* 0x0000000000408947 */ /* 0x000fea0003800000 */
        /* <DEDUP_REMOVED lines=15> */
[----:B01----:R-:W-:Y:S05]  /*b660*/  CALL.ABS.NOINC R2 ;  /* 0x0000000002007343 */ /* 0x003fea0003c00000 */
.L_x_8425:
        /* <DEDUP_REMOVED lines=18> */
[----:B-12---:R-:W-:Y:S05]  /*b790*/  CALL.ABS.NOINC R2 ;  /* 0x0000000002007343 */ /* 0x006fea0003c00000 */
.L_x_8427:
        /* <DEDUP_REMOVED lines=16> */
.L_x_8426:
[----:B------:R-:W2:Y:S01]  /*b8a0*/  LDL.LU R2, [R1] ;  /* 0x0000000001027983 */ /* 0x000ea20000300800 */
[----:B------:R-:W-:Y:S01]  /*b8b0*/  ULDC.64 UR4, c[0x0][0x9f8] ;  /* 0x00027e0000047ab9 */ /* 0x000fe20000000a00 */
[----:B------:R-:W0:Y:S02]  /*b8c0*/  LDC R0, c[0x0][0x428] ;  /* 0x00010a00ff007b82 */ /* 0x000e240000000800 */
[----:B------:R-:W3:Y:S04]  /*b8d0*/  LDL.LU R21, [R1+0x4] ;  /* 0x0000040001157983 */ /* 0x000ee80000300800 */
[----:B------:R-:W4:Y:S01]  /*b8e0*/  LDL.LU R20, [R1+0x10] ;  /* 0x0000100001147983 */ /* 0x000f220000300800 */
[----:B------:R-:W-:Y:S01]  /*b8f0*/  ISETP.NE.U32.AND P0, PT, RZ, UR4, PT ;  /* 0x00000004ff007c0c */ /* 0x000fe2000bf05070 */
[----:B------:R-:W-:-:S03]  /*b900*/  IMAD.MOV.U32 R6, RZ, RZ, R28 ;  /* 0x000000ffff067224 */ /* 0x000fc600078e001c */
[----:B------:R-:W-:Y:S02]  /*b910*/  ISETP.NE.AND.EX P0, PT, RZ, UR5, PT, P0 ;  /* 0x00000005ff007c0c */ /* 0x000fe4000bf05300 */
[----:B------:R-:W-:-:S13]  /*b920*/  ISETP.NE.AND P6, PT, R27, RZ, PT ;  /* 0x000000ff1b00720c */ /* 0x000fda0003fc5270 */
[----:B------:R-:W-:-:S05]  /*b930*/  VOTEU.ALL UP1, P6 ;  /* 0x00000000003f7886 */ /* 0x000fca0003020000 */
[----:B------:R-:W-:-:S04]  /*b940*/  @!UP1 UIADD3 UR8, UP0, UR38, 0x270, URZ ;  /* 0x0000027026089890 */ /* 0x000fc8000ff1e03f */
[----:B------:R-:W-:-:S03]  /*b950*/  @!UP1 UIADD3.X UR9, URZ, UR39, URZ, UP0, !UPT ;  /* 0x000000273f099290 */ /* 0x000fc600087fe43f */
[----:B------:R-:W-:Y:S01]  /*b960*/  VOTEU.ALL UP0, P6 ;  /* 0x00000000003f7886 */ /* 0x000fe20003000000 */
[----:B--2---:R-:W-:-:S04]  /*b970*/  @P0 IADD3 R2, P1, R2, UR4, RZ ;  /* 0x0000000402020c10 */ /* 0x004fc8000ff3e0ff */
[----:B---3--:R-:W-:Y:S01]  /*b980*/  @P0 IADD3.X R3, R21, UR5, RZ, P1, !PT ;  /* 0x0000000515030c10 */ /* 0x008fe20008ffe4ff */
[----:B------:R-:W-:-:S04]  /*b990*/  ULDC.64 UR4, c[0x0][0xa00] ;  /* 0x0002800000047ab9 */ /* 0x000fc80000000a00 */
[----:B------:R2:W5:Y:S01]  /*b9a0*/  @P0 LDG.E R6, desc[UR58][R2.64] ;  /* 0x0000003a02060981 */ /* 0x000562000c1e1900 */
[----:B0-----:R-:W-:Y:S01]  /*b9b0*/  ISETP.NE.AND P0, PT, R0, 0x1, PT ;  /* 0x000000010000780c */ /* 0x001fe20003f05270 */
[----:B------:R-:W-:Y:S01]  /*b9c0*/  IMAD.MOV.U32 R0, RZ, RZ, R18 ;  /* 0x000000ffff007224 */ /* 0x000fe200078e0012 */
[----:B------:R-:W-:Y:S01]  /*b9d0*/  PLOP3.LUT P1, PT, P6, PT, PT, 0x8, 0x0 ;  /* 0x000000000000781c */ /* 0x000fe2000372e170 */
[----:B----4-:R-:W-:-:S10]  /*b9e0*/  IMAD R17, R17, 0xc0, R20 ;  /* 0x000000c011117824 */ /* 0x010fd400078e0214 */
[----:B------:R-:W0:Y:S08]  /*b9f0*/  @P0 LDC R5, c[0x0][0x42c] ;  /* 0x00010b00ff050b82 */ /* 0x000e300000000800 */
[----:B------:R-:W3:Y:S01]  /*ba00*/  @P0 LDC R7, c[0x0][0x430] ;  /* 0x00010c00ff070b82 */ /* 0x000ee20000000800 */
[----:B0-----:R-:W-:-:S05]  /*ba10*/  @P0 IMAD.HI.U32 R4, R18, R5, RZ ;  /* 0x0000000512040227 */ /* 0x001fca00078e00ff */
[----:B---3--:R-:W-:Y:S02]  /*ba20*/  @P0 SHF.R.U32.HI R0, RZ, R7, R4 ;  /* 0x00000007ff000219 */ /* 0x008fe40000011604 */
[----:B------:R-:W-:-:S04]  /*ba30*/  ISETP.NE.U32.AND P0, PT, RZ, UR4, PT ;  /* 0x00000004ff007c0c */ /* 0x000fc8000bf05070 */
[----:B------:R-:W-:-:S04]  /*ba40*/  ISETP.NE.AND.EX P0, PT, RZ, UR5, PT, P0 ;  /* 0x00000005ff007c0c */ /* 0x000fc8000bf05300 */
[----:B--2---:R-:W-:-:S09]  /*ba50*/  SEL R9, R28, RZ, !P0 ;  /* 0x000000ff1c097207 */ /* 0x004fd20004000000 */
.L_x_8428:
        /* <DEDUP_REMOVED lines=10> */
[----:B------:R-:W-:Y:S01]  /*bb00*/  ISETP.NE.AND P2, PT, R27, RZ, PT ;  /* 0x000000ff1b00720c */ /* 0x000fe20003f45270 */
[----:B------:R-:W-:-:S03]  /*bb10*/  UMOV UR4, 0x20 ;  /* 0x0000002000047882 */ /* 0x000fc60000000000 */
[----:B------:R-:W-:-:S09]  /*bb20*/  PLOP3.LUT P1, PT, P2, PT, PT, 0x8, 0x0 ;  /* 0x000000000000781c */ /* 0x000fd2000172e170 */
[----:B------:R-:W-:-:S05]  /*bb30*/  VOTEU.ALL UP0, P2 ;  /* 0x00000000003f7886 */ /* 0x000fca0001000000 */
.L_x_8429:
        /* <DEDUP_REMOVED lines=13> */
.L_x_8430:
        /* <DEDUP_REMOVED lines=16> */
.L_x_8501:
[----:B------:R-:W-:Y:S01]  /*bd10*/  UMOV UR4, 0xffffffff ;  /* 0xffffffff00047882 */ /* 0x000fe20000000000 */
[----:B------:R-:W-:Y:S01]  /*bd20*/  SHF.R.S32.HI R8, RZ, 0x1f, R6 ;  /* 0x0000001fff087819 */ /* 0x000fe20000011406 */
[----:B------:R-:W-:Y:S01]  /*bd30*/  VIADD R10, R29, 0xffffffff ;  /* 0xffffffff1d0a7836 */ /* 0x000fe20000000000 */
[----:B------:R-:W-:Y:S06]  /*bd40*/  BRA.DIV UR4, `(.L_x_8432) ;  /* 0x0000003204507947 */ /* 0x000fec000b800000 */
[----:B------:R-:W-:-:S13]  /*bd50*/  ELECT P6, URZ, PT ;  /* 0x00000000003f782f */ /* 0x000fda00038c0000 */
.L_x_8504:
[----:B------:R-:W-:Y:S05]  /*bd60*/  @!P6 BRA `(.L_x_8433) ;  /* 0x0000000000fce947 */ /* 0x000fea0003800000 */
[----:B------:R-:W-:Y:S01]  /*bd70*/  ISETP.NE.U32.AND P0, PT, R2, RZ, PT ;  /* 0x000000ff0200720c */ /* 0x000fe20003f05070 */
[----:B------:R-:W-:-:S03]  /*bd80*/  IMAD.MOV.U32 R25, RZ, RZ, R10 ;  /* 0x000000ffff197224 */ /* 0x000fc600078e000a */
        /* <DEDUP_REMOVED lines=20> */
.L_x_8434:
[----:B------:R-:W-:Y:S01]  /*bed0*/  IMAD R5, R22, 0x8, R26 ;  /* 0x0000000816057824 */ /* 0x000fe200078e021a */
[----:B------:R-:W-:-:S04]  /*bee0*/  SHF.L.U32 R4, R24, 0x1f, RZ ;  /* 0x0000001f18047819 */ /* 0x000fc800000006ff */
[----:B------:R-:W2:Y:S02]  /*bef0*/  SYNCS.PHASECHK.TRANS64.TRYWAIT P0, [R5+URZ+0x31c40], R4 ;  /* 0x031c4004050075a7 */ /* 0x000ea4000800017f */
[----:B--2---:R-:W-:Y:S05]  /*bf00*/  @!P0 BRA `(.L_x_8435) ;  /* 0x0000003000008947 */ /* 0x004fea0003800000 */
.L_x_8505:
[----:B------:R-:W3:Y:S02]  /*bf10*/  S2R R11, SR_TID.X ;  /* 0x00000000000b7919 */ /* 0x000ee40000002100 */
[----:B---3--:R-:W-:-:S04]  /*bf20*/  LOP3.LUT R11, R11, 0x7f, RZ, 0xc0, !PT ;  /* 0x0000007f0b0b7812 */ /* 0x008fc800078ec0ff */
[----:B------:R-:W-:-:S13]  /*bf30*/  ISETP.NE.AND P0, PT, R11, RZ, PT ;  /* 0x000000ff0b00720c */ /* 0x000fda0003f05270 */
[----:B------:R-:W-:Y:S05]  /*bf40*/  @P0 BRA `(.L_x_8436) ;  /* 0x0000000000140947 */ /* 0x000fea0003800000 */
[----:B------:R-:W-:Y:S01]  /*bf50*/  ISETP.NE.AND P1, PT, R27, RZ, PT ;  /* 0x000000ff1b00720c */ /* 0x000fe20003f25270 */
[----:B--2---:R-:W-:-:S04]  /*bf60*/  IMAD.MOV.U32 R4, RZ, RZ, 0x6c00 ;  /* 0x00006c00ff047424 */ /* 0x004fc800078e00ff */
[----:B------:R3:W-:Y:S08]  /*bf70*/  SYNCS.ARRIVE.TRANS64 RZ, [R5+URZ+0x31c30], R4 ;  /* 0x031c300405ff79a7 */ /* 0x0007f0000800003f */
[----:B------:R-:W-:Y:S05]  /*bf80*/  @!P1 BRA `(.L_x_8436) ;  /* 0x0000000000049947 */ /* 0x000fea0003800000 */
[----:B------:R-:W-:Y:S01]  /*bf90*/  BPT.TRAP 0x1 ;  /* 0x000000040000795c */ /* 0x000fe20000300000 */
.L_x_8436:
[----:B--23--:R-:W-:Y:S01]  /*bfa0*/  IMAD R4, R22, 0x6c00, R26 ;  /* 0x00006c0016047824 */ /* 0x00cfe200078e021a */
        /* <DEDUP_REMOVED lines=11> */
[----:B------:R-:W-:Y:S02]  /*c060*/  UIMAD UR11, UR11, 0x90, UR5 ;  /* 0x000000900b0b78a4 */ /* 0x000fe4000f8e0205 */
[----:B------:R-:W-:Y:S02]  /*c070*/  UIADD3 UR9, UR9, 0x31c30, URZ ;  /* 0x00031c3009097890 */ /* 0x000fe4000fffe03f */
[----:B------:R-:W-:Y:S02]  /*c080*/  UIADD3 UR14, UR8, 0x16a00, URZ ;  /* 0x00016a00080e7890 */ /* 0x000fe4000fffe03f */
[----:B------:R-:W-:Y:S02]  /*c090*/  UIADD3.X UR5, URZ, UR39, URZ, UP0, !UPT ;  /* 0x000000273f057290 */ /* 0x000fe400087fe43f */
        /* <DEDUP_REMOVED lines=12> */
.L_x_8433:
[----:B------:R-:W2:Y:S01]  /*c160*/  LDL.LU R11, [R1+0xc] ;  /* 0x00000c00010b7983 */ /* 0x000ea20000300800 */
[----:B------:R-:W-:Y:S05]  /*c170*/  WARPSYNC.ALL ;  /* 0x0000000000007948 */ /* 0x000fea0003800000 */
        /* <DEDUP_REMOVED lines=15> */
[----:B------:R-:W-:Y:S01]  /*c270*/  BAR.SYNC.DEFER_BLOCKING 0x8, 0x1a0 ;  /* 0x0206800000007b1d */ /* 0x000fe20000010000 */
[----:B------:R-:W-:Y:S01]  /*c280*/  UIADD3 UR9, UR24, 0x31c00, URZ ;  /* 0x00031c0018097890 */ /* 0x000fe2000fffe03f */
[----:B------:R-:W-:Y:S01]  /*c290*/  @P0 R2UR UR19, R17 ;  /* 0x00000000111302ca */ /* 0x000fe200000e0000 */
[----:B------:R-:W-:-:S03]  /*c2a0*/  UIADD3 UR16, UR24, 0x10a00, URZ ;  /* 0x00010a0018107890 */ /* 0x000fc6000fffe03f */
[----:B------:R-:W-:Y:S01]  /*c2b0*/  UMOV UR15, 0x12f00000 ;  /* 0x12f00000000f7882 */ /* 0x000fe20000000000 */
[----:B------:R-:W-:Y:S01]  /*c2c0*/  UMOV UR18, 0x20 ;  /* 0x0000002000127882 */ /* 0x000fe20000000000 */
[----:B------:R-:W-:Y:S01]  /*c2d0*/  UMOV UR17, UR9 ;  /* 0x0000000900117c82 */ /* 0x000fe20008000000 */
[----:B------:R-:W-:Y:S01]  /*c2e0*/  UMOV UR22, 0x0 ;  /* 0x0000000000167882 */ /* 0x000fe20000000000 */
[----:B------:R-:W-:Y:S01]  /*c2f0*/  UMOV UR23, 0x12f00000 ;  /* 0x12f0000000177882 */ /* 0x000fe20000000000 */
[----:B------:R-:W-:Y:S01]  /*c300*/  BSSY B0, `(.L_x_8437) ;  /* 0x0000012000007945 */ /* 0x000fe20003800000 */
[----:B------:R3:W-:Y:S01]  /*c310*/  @P0 SYNCS.ARRIVE.TRANS64 RZ, [R26+URZ+0x31c00], R5 ;  /* 0x031c00051aff09a7 */ /* 0x0007e2000800003f */
[----:B------:R4:W-:Y:S02]  /*c320*/  UTMALDG.4D [UR8], [UR4], desc[UR6] ;  /* 0x00000608040075b4 */ /* 0x0009e40008019000 */
[----:B------:R0:W-:Y:S01]  /*c330*/  UTMALDG.4D [UR16], [UR4], desc[UR14] ;  /* 0x00000e10040075b4 */ /* 0x0001e20008019000 */
[----:B----4-:R-:W-:Y:S01]  /*c340*/  @P0 R2UR UR13, R9 ;  /* 0x00000000090d02ca */ /* 0x010fe200000e0000 */
        /* <DEDUP_REMOVED lines=10> */
[----:B---3--:R-:W-:-:S04]  /*c3f0*/  SHF.L.U32 R5, R4, 0x1f, RZ ;  /* 0x0000001f04057819 */ /* 0x008fc800000006ff */
[----:B------:R-:W2:Y:S02]  /*c400*/  SYNCS.PHASECHK.TRANS64.TRYWAIT P0, [R26+URZ+0x31c20], R5 ;  /* 0x031c20051a0075a7 */ /* 0x000ea4000800017f */
[----:B0-2---:R-:W-:Y:S05]  /*c410*/  @!P0 BRA `(.L_x_8438) ;  /* 0x0000002800d08947 */ /* 0x005fea0003800000 */
.L_x_8506:
[----:B------:R-:W-:Y:S05]  /*c420*/  BSYNC B0 ;  /* 0x0000000000007941 */ /* 0x000fea0003800000 */
.L_x_8437:
[----:B------:R-:W2:Y:S01]  /*c430*/  LDL.LU R4, [R1+0x8] ;  /* 0x0000080001047983 */ /* 0x000ea20000300800 */
[----:B------:R-:W-:Y:S01]  /*c440*/  BSSY B0, `(.L_x_8439) ;  /* 0x0000167000007945 */ /* 0x000fe20003800000 */
[----:B--2---:R-:W-:-:S13]  /*c450*/  ISETP.GE.AND P0, PT, R4, 0x91, PT ;  /* 0x000000910400780c */ /* 0x004fda0003f06270 */
[----:B------:R-:W-:Y:S05]  /*c460*/  @!P0 BRA `(.L_x_8440) ;  /* 0x0000001400908947 */ /* 0x000fea0003800000 */
[----:B------:R-:W-:Y:S01]  /*c470*/  IMAD.MOV R11, RZ, RZ, -R29 ;  /* 0x000000ffff0b7224 */ /* 0x000fe200078e0a1d */
[----:B------:R-:W-:Y:S01]  /*c480*/  BSSY B1, `(.L_x_8441) ;  /* 0x000007a000017945 */ /* 0x000fe20003800000 */
[----:B------:R-:W-:Y:S02]  /*c490*/  IMAD.MOV.U32 R4, RZ, RZ, 0x1 ;  /* 0x00000001ff047424 */ /* 0x000fe400078e00ff */
[----:B------:R-:W-:-:S03]  /*c4a0*/  VIADD R9, R29, 0xfffffffe ;  /* 0xfffffffe1d097836 */ /* 0x000fc60000000000 */
[----:B------:R-:W-:-:S05]  /*c4b0*/  VIADDMNMX R11, R11, R4, 0xffffffff, !PT ;  /* 0xffffffff0b0b7446 */ /* 0x000fca0007800104 */
        /* <DEDUP_REMOVED lines=15> */
[----:B------:R-:W2:Y:S01]  /*c5b0*/  LDC R17, c[0x0][0x41c] ;  /* 0x00010700ff117b82 */ /* 0x000ea20000000800 */
[----:B------:R-:W-:Y:S01]  /*c5c0*/  IMAD.MOV.U32 R14, RZ, RZ, R9 ;  /* 0x000000ffff0e7224 */ /* 0x000fe200078e0009 */
[----:B------:R-:W-:Y:S02]  /*c5d0*/  ULDC.64 UR4, c[0x0][0x408] ;  /* 0x0001020000047ab9 */ /* 0x000fe40000000a00 */
[----:B------:R-:W-:-:S04]  /*c5e0*/  IMAD R15, R8, UR4, RZ ;  /* 0x00000004080f7c24 */ /* 0x000fc8000f8e02ff */
[----:B------:R-:W-:Y:S01]  /*c5f0*/  IMAD R15, R6, UR5, R15 ;  /* 0x00000005060f7c24 */ /* 0x000fe2000f8e020f */
[----:B--2---:R-:W-:-:S13]  /*c600*/  ISETP.NE.AND P0, PT, R17, 0x1, PT ;  /* 0x000000011100780c */ /* 0x004fda0003f05270 */
[----:B0-----:R-:W0:Y:S02]  /*c610*/  @P0 LDC.64 R4, c[0x0][0x420] ;  /* 0x00010800ff040b82 */ /* 0x001e240000000a00 */
        /* <DEDUP_REMOVED lines=9> */
[----:B------:R-:W-:Y:S02]  /*c6b0*/  IMAD R9, R17, R4, R9 ;  /* 0x0000000411097224 */ /* 0x000fe400078e0209 */
[----:B------:R2:W5:Y:S05]  /*c6c0*/  LDG.E R4, desc[UR58][R2.64] ;  /* 0x0000003a02047981 */ /* 0x00056a000c1e1900 */
.L_x_8445:
[----:B--2---:R-:W-:Y:S01]  /*c6d0*/  IMAD R3, R12, 0x8, R26 ;  /* 0x000000080c037824 */ /* 0x004fe200078e021a */
[----:B------:R-:W-:-:S04]  /*c6e0*/  SHF.L.U32 R2, R13, 0x1f, RZ ;  /* 0x0000001f0d027819 */ /* 0x000fc800000006ff */
[----:B------:R-:W2:Y:S02]  /*c6f0*/  SYNCS.PHASECHK.TRANS64.TRYWAIT P0, [R3+URZ+0x31c40], R2 ;  /* 0x031c4002030075a7 */ /* 0x000ea4000800017f */
[----:B--2---:R-:W-:Y:S05]  /*c700*/  @!P0 BRA `(.L_x_8446) ;  /* 0x0000002800288947 */ /* 0x004fea0003800000 */
.L_x_8507:
[----:B0-----:R-:W0:Y:S02]  /*c710*/  S2R R5, SR_TID.X ;  /* 0x0000000000057919 */ /* 0x001e240000002100 */
[----:B0-----:R-:W-:-:S04]  /*c720*/  LOP3.LUT R5, R5, 0x7f, RZ, 0xc0, !PT ;  /* 0x0000007f05057812 */ /* 0x001fc800078ec0ff */
[----:B------:R-:W-:-:S13]  /*c730*/  ISETP.NE.AND P1, PT, R5, RZ, PT ;  /* 0x000000ff0500720c */ /* 0x000fda0003f25270 */
[----:B------:R-:W-:Y:S05]  /*c740*/  @P1 BRA `(.L_x_8447) ;  /* 0x0000000000141947 */ /* 0x000fea0003800000 */
[----:B------:R-:W-:Y:S01]  /*c750*/  ISETP.NE.AND P0, PT, R27, RZ, PT ;  /* 0x000000ff1b00720c */ /* 0x000fe20003f05270 */
[----:B--2---:R-:W-:-:S04]  /*c760*/  IMAD.MOV.U32 R2, RZ, RZ, 0x6c00 ;  /* 0x00006c00ff027424 */ /* 0x004fc800078e00ff */
[----:B------:R0:W-:Y:S08]  /*c770*/  SYNCS.ARRIVE.TRANS64 RZ, [R3+URZ+0x31c30], R2 ;  /* 0x031c300203ff79a7 */ /* 0x0001f0000800003f */
[----:B------:R-:W-:Y:S05]  /*c780*/  @!P0 BRA `(.L_x_8447) ;  /* 0x0000000000048947 */ /* 0x000fea0003800000 */
[----:B------:R-:W-:Y:S01]  /*c790*/  BPT.TRAP 0x1 ;  /* 0x000000040000795c */ /* 0x000fe20000300000 */
.L_x_8447:
[----:B0-2---:R-:W-:Y:S01]  /*c7a0*/  IMAD R2, R12, 0x6c00, R26 ;  /* 0x00006c000c027824 */ /* 0x005fe200078e021a */
        /* <DEDUP_REMOVED lines=11> */
[----:B------:R-:W-:Y:S01]  /*c860*/  VIADD R3, R26, 0x31c00 ;  /* 0x00031c001a037836 */ /* 0x000fe20000000000 */
[----:B------:R-:W-:Y:S01]  /*c870*/  UMOV UR17, 0x40 ;  /* 0x0000004000117882 */ /* 0x000fe20000000000 */
[----:B------:R-:W-:-:S02]  /*c880*/  SHF.L.U32 R5, R24, 0x1f, RZ ;  /* 0x0000001f18057819 */ /* 0x000fc400000006ff */
[----:B------:R-:W-:Y:S01]  /*c890*/  UIMAD UR11, UR11, 0x90, UR5 ;  /* 0x000000900b0b78a4 */ /* 0x000fe2000f8e0205 */
[----:B------:R-:W-:Y:S01]  /*c8a0*/  IMAD R2, R22, 0x8, R3 ;  /* 0x0000000816027824 */ /* 0x000fe200078e0203 */
[----:B------:R-:W-:Y:S02]  /*c8b0*/  UIADD3 UR9, UR9, 0x31c30, URZ ;  /* 0x00031c3009097890 */ /* 0x000fe4000fffe03f */
[----:B------:R-:W-:Y:S02]  /*c8c0*/  UIADD3 UR8, UR14, 0x16a00, URZ ;  /* 0x00016a000e087890 */ /* 0x000fe4000fffe03f */
[----:B------:R-:W-:Y:S02]  /*c8d0*/  UIADD3.X UR5, URZ, UR39, URZ, UP0, !UPT ;  /* 0x000000273f057290 */ /* 0x000fe400087fe43f */
[----:B------:R-:W-:Y:S02]  /*c8e0*/  UIADD3 UR15, UR14, 0x18e00, URZ ;  /* 0x00018e000e0f7890 */ /* 0x000fe4000fffe03f */
[----:B------:R-:W-:-:S05]  /*c8f0*/  UIADD3 UR14, UR14, 0x1b200, URZ ;  /* 0x0001b2000e0e7890 */ /* 0x000fca000fffe03f */
[----:B------:R0:W-:Y:S02]  /*c900*/  UTMALDG.4D [UR8], [UR4], desc[UR6] ;  /* 0x00000608040075b4 */ /* 0x0001e40008019000 */
[----:B0-----:R-:W-:Y:S01]  /*c910*/  UMOV UR8, UR15 ;  /* 0x0000000f00087c82 */ /* 0x001fe20008000000 */
[----:B------:R-:W-:Y:S02]  /*c920*/  UMOV UR10, UR16 ;  /* 0x00000010000a7c82 */ /* 0x000fe40008000000 */
[----:B------:R0:W-:Y:S02]  /*c930*/  UTMALDG.4D [UR8], [UR4], desc[UR6] ;  /* 0x00000608040075b4 */ /* 0x0001e40008019000 */
[----:B0-----:R-:W-:Y:S01]  /*c940*/  UMOV UR8, UR14 ;  /* 0x0000000e00087c82 */ /* 0x001fe20008000000 */
[----:B------:R-:W-:Y:S02]  /*c950*/  UMOV UR10, UR17 ;  /* 0x00000011000a7c82 */ /* 0x000fe40008000000 */
[----:B------:R0:W-:Y:S01]  /*c960*/  UTMALDG.4D [UR8], [UR4], desc[UR6] ;  /* 0x00000608040075b4 */ /* 0x0001e20008019000 */
[----:B------:R-:W2:Y:S02]  /*c970*/  SYNCS.PHASECHK.TRANS64.TRYWAIT P0, [R2+URZ+0x60], R5 ;  /* 0x00006005020075a7 */ /* 0x000ea4000800017f */
[----:B0-2---:R-:W-:Y:S05]  /*c980*/  @!P0 BRA `(.L_x_8448) ;  /* 0x00000024009c8947 */ /* 0x005fea0003800000 */
.L_x_8508:
[----:B------:R-:W-:Y:S05]  /*c990*/  @P1 BRA `(.L_x_8449) ;  /* 0x0000000000181947 */ /* 0x000fea0003800000 */
[----:B------:R-:W-:Y:S01]  /*c9a0*/  ISETP.NE.AND P0, PT, R27, RZ, PT ;  /* 0x000000ff1b00720c */ /* 0x000fe20003f05270 */
[----:B0-----:R-:W-:Y:S02]  /*c9b0*/  IMAD R2, R22, 0x8, R26 ;  /* 0x0000000816027824 */ /* 0x001fe400078e021a */
[----:B------:R-:W-:-:S04]  /*c9c0*/  IMAD.MOV.U32 R3, RZ, RZ, 0x6c00 ;  /* 0x00006c00ff037424 */ /* 0x000fc800078e00ff */
[----:B------:R2:W-:Y:S06]  /*c9d0*/  SYNCS.ARRIVE.TRANS64 RZ, [R2+URZ+0x31c50], R3 ;  /* 0x031c500302ff79a7 */ /* 0x0005ec000800003f */
[----:B------:R-:W-:Y:S05]  /*c9e0*/  @!P0 BRA `(.L_x_8449) ;  /* 0x0000000000048947 */ /* 0x000fea0003800000 */
[----:B------:R-:W-:Y:S01]  /*c9f0*/  BPT.TRAP 0x1 ;  /* 0x000000040000795c */ /* 0x000fe20000300000 */
.L_x_8449:
[C-C-:B0-2---:R-:W-:Y:S01]  /*ca00*/  IMAD R2, R22.reuse, 0x8, R26.reuse ;  /* 0x0000000816027824 */ /* 0x145fe200078e021a */
[----:B------:R-:W-:Y:S01]  /*ca10*/  R2UR UR11, R25 ;  /* 0x00000000190b72ca */ /* 0x000fe200000e0000 */
        /* <DEDUP_REMOVED lines=12> */
[----:B------:R-:W-:Y:S01]  /*cae0*/  IMAD.MOV.U32 R25, RZ, RZ, R9 ;  /* 0x000000ffff197224 */ /* 0x000fe200078e0009 */
[----:B------:R-:W-:Y:S02]  /*caf0*/  UIMAD UR11, UR11, 0x90, UR5 ;  /* 0x000000900b0b78a4 */ /* 0x000fe4000f8e0205 */
[----:B------:R-:W-:Y:S02]  /*cb00*/  UIADD3 UR9, UR9, 0x31c50, URZ ;  /* 0x00031c5009097890 */ /* 0x000fe4000fffe03f */
[----:B------:R-:W-:Y:S02]  /*cb10*/  UIADD3 UR8, UR15, 0x200, URZ ;  /* 0x000002000f087890 */ /* 0x000fe4000fffe03f */
[----:B------:R-:W-:Y:S02]  /*cb20*/  UIADD3.X UR5, URZ, UR39, URZ, UP0, !UPT ;  /* 0x000000273f057290 */ /* 0x000fe400087fe43f */
        /* <DEDUP_REMOVED lines=10> */
[----:B--2---:R-:W-:Y:S01]  /*cbd0*/  NOP ;  /* 0x0000000000007918 */ /* 0x004fe20000000000 */
.L_x_8444:
[----:B------:R-:W-:Y:S05]  /*cbe0*/  BSYNC B2 ;  /* 0x0000000000027941 */ /* 0x000fea0003800000 */
.L_x_8443:
[----:B------:R-:W-:Y:S02]  /*cbf0*/  VIADD R9, R29, 0xfffffffd ;  /* 0xfffffffd1d097836 */ /* 0x000fe40000000000 */
[----:B------:R-:W-:Y:S02]  /*cc00*/  IMAD.MOV.U32 R22, RZ, RZ, R12 ;  /* 0x000000ffff167224 */ /* 0x000fe400078e000c */
[----:B------:R-:W-:-:S07]  /*cc10*/  IMAD.MOV.U32 R24, RZ, RZ, R13 ;  /* 0x000000ffff187224 */ /* 0x000fce00078e000d */
.L_x_8442:
[----:B------:R-:W-:Y:S05]  /*cc20*/  BSYNC B1 ;  /* 0x0000000000017941 */ /* 0x000fea0003800000 */
.L_x_8441:
[----:B------:R-:W-:-:S05]  /*cc30*/  IMAD.MOV R11, RZ, RZ, -R11 ;  /* 0x000000ffff0b7224 */ /* 0x000fca00078e0a0b */
[----:B------:R-:W-:-:S13]  /*cc40*/  ISETP.NE.AND P0, PT, R10, R11, PT ;  /* 0x0000000b0a00720c */ /* 0x000fda0003f05270 */
[----:B------:R-:W-:Y:S05]  /*cc50*/  @!P0 BRA `(.L_x_8440) ;  /* 0x0000000c00948947 */ /* 0x000fea0003800000 */
[----:B------:R-:W-:-:S07]  /*cc60*/  IMAD.MOV.U32 R4, RZ, RZ, R7 ;  /* 0x000000ffff047224 */ /* 0x000fce00078e0007 */
.L_x_8464:
        /* <DEDUP_REMOVED lines=13> */
[----:B------:R-:W2:Y:S01]  /*cd40*/  LDC R12, c[0x0][0x41c] ;  /* 0x00010700ff0c7b82 */ /* 0x000ea20000000800 */
[----:B------:R-:W-:Y:S01]  /*cd50*/  IMAD.MOV.U32 R13, RZ, RZ, R9 ;  /* 0x000000ffff0d7224 */ /* 0x000fe200078e0009 */
[----:B------:R-:W-:Y:S02]  /*cd60*/  ULDC.64 UR6, c[0x0][0x408] ;  /* 0x0001020000067ab9 */ /* 0x000fe40000000a00 */
[----:B0-----:R-:W-:-:S04]  /*cd70*/  IMAD R5, R8, UR6, RZ ;  /* 0x0000000608057c24 */ /* 0x001fc8000f8e02ff */
[----:B------:R-:W-:Y:S01]  /*cd80*/  IMAD R5, R6, UR7, R5 ;  /* 0x0000000706057c24 */ /* 0x000fe2000f8e0205 */
[----:B--2---:R-:W-:-:S13]  /*cd90*/  ISETP.NE.AND P0, PT, R12, 0x1, PT ;  /* 0x000000010c00780c */ /* 0x004fda0003f05270 */
[----:B------:R-:W0:Y:S02]  /*cda0*/  @P0 LDC.64 R2, c[0x0][0x420] ;  /* 0x00010800ff020b82 */ /* 0x000e240000000a00 */
[----:B0-----:R-:W-:-:S05]  /*cdb0*/  @P0 IMAD.HI.U32 R2, R9, R2, RZ ;  /* 0x0000000209020227 */ /* 0x001fca00078e00ff */
[----:B------:R-:W-:-:S04]  /*cdc0*/  @P0 SHF.R.U32.HI R13, RZ, R3, R2 ;  /* 0x00000003ff0d0219 */ /* 0x000fc80000011602 */
[--C-:B------:R-:W-:Y:S01]  /*cdd0*/  SHF.R.S32.HI R3, RZ, 0x1f, R13.reuse ;  /* 0x0000001fff037819 */ /* 0x100fe2000001140d */
[----:B------:R-:W-:-:S04]  /*cde0*/  IMAD.MOV.U32 R2, RZ, RZ, R13 ;  /* 0x000000ffff027224 */ /* 0x000fc800078e000d */
[----:B------:R-:W-:-:S04]  /*cdf0*/  IMAD.WIDE.U32 R2, R6, UR6, R2 ;  /* 0x0000000606027c25 */ /* 0x000fc8000f8e0002 */
[----:B------:R-:W-:Y:S01]  /*ce00*/  IMAD.IADD R3, R5, 0x1, R3 ;  /* 0x0000000105037824 */ /* 0x000fe200078e0203 */
[----:B------:R-:W-:-:S04]  /*ce10*/  LEA R4, P0, R2, UR4, 0x2 ;  /* 0x0000000402047c11 */ /* 0x000fc8000f8010ff */
[----:B------:R-:W-:-:S05]  /*ce20*/  LEA.HI.X R5, R2, UR5, R3, 0x2, P0 ;  /* 0x0000000502057c11 */ /* 0x000fca00080f1403 */
[----:B------:R2:W5:Y:S01]  /*ce30*/  LDG.E R4, desc[UR58][R4.64] ;  /* 0x0000003a04047981 */ /* 0x000562000c1e1900 */
[----:B------:R-:W-:-:S04]  /*ce40*/  IMAD.MOV R2, RZ, RZ, -R13 ;  /* 0x000000ffff027224 */ /* 0x000fc800078e0a0d */
[----:B------:R-:W-:-:S07]  /*ce50*/  IMAD R12, R12, R2, R9 ;  /* 0x000000020c0c7224 */ /* 0x000fce00078e0209 */
.L_x_8452:
[----:B------:R-:W-:Y:S01]  /*ce60*/  IMAD R3, R10, 0x8, R26 ;  /* 0x000000080a037824 */ /* 0x000fe200078e021a */
[----:B------:R-:W-:-:S04]  /*ce70*/  SHF.L.U32 R2, R11, 0x1f, RZ ;  /* 0x0000001f0b027819 */ /* 0x000fc800000006ff */
[----:B------:R-:W3:Y:S02]  /*ce80*/  SYNCS.PHASECHK.TRANS64.TRYWAIT P0, [R3+URZ+0x31c40], R2 ;  /* 0x031c4002030075a7 */ /* 0x000ee4000800017f */
[----:B---3--:R-:W-:Y:S05]  /*ce90*/  @!P0 BRA `(.L_x_8453) ;  /* 0x00000020006c8947 */ /* 0x008fea0003800000 */
.L_x_8509:
[----:B0-2---:R-:W0:Y:S02]  /*cea0*/  S2R R5, SR_TID.X ;  /* 0x0000000000057919 */ /* 0x005e240000002100 */
[----:B0-----:R-:W-:-:S04]  /*ceb0*/  LOP3.LUT R5, R5, 0x7f, RZ, 0xc0, !PT ;  /* 0x0000007f05057812 */ /* 0x001fc800078ec0ff */
[----:B------:R-:W-:-:S13]  /*cec0*/  ISETP.NE.AND P0, PT, R5, RZ, PT ;  /* 0x000000ff0500720c */ /* 0x000fda0003f05270 */
[----:B------:R-:W-:Y:S05]  /*ced0*/  @P0 BRA `(.L_x_8454) ;  /* 0x0000000000140947 */ /* 0x000fea0003800000 */
[----:B------:R-:W-:Y:S01]  /*cee0*/  ISETP.NE.AND P1, PT, R27, RZ, PT ;  /* 0x000000ff1b00720c */ /* 0x000fe20003f25270 */
[----:B---3--:R-:W-:-:S04]  /*cef0*/  IMAD.MOV.U32 R2, RZ, RZ, 0x6c00 ;  /* 0x00006c00ff027424 */ /* 0x008fc800078e00ff */
[----:B------:R0:W-:Y:S08]  /*cf00*/  SYNCS.ARRIVE.TRANS64 RZ, [R3+URZ+0x31c30], R2 ;  /* 0x031c300203ff79a7 */ /* 0x0001f0000800003f */
[----:B------:R-:W-:Y:S05]  /*cf10*/  @!P1 BRA `(.L_x_8454) ;  /* 0x0000000000049947 */ /* 0x000fea0003800000 */
[----:B------:R-:W-:Y:S01]  /*cf20*/  BPT.TRAP 0x1 ;  /* 0x000000040000795c */ /* 0x000fe20000300000 */
.L_x_8454:
[----:B0--3--:R-:W-:Y:S01]  /*cf30*/  IMAD R2, R10, 0x6c00, R26 ;  /* 0x00006c000a027824 */ /* 0x009fe200078e021a */
        /* <DEDUP_REMOVED lines=30> */
.L_x_8510:
[----:B------:R-:W-:Y:S05]  /*d120*/  @P0 BRA `(.L_x_8456) ;  /* 0x0000000000140947 */ /* 0x000fea0003800000 */
[----:B------:R-:W-:Y:S01]  /*d130*/  ISETP.NE.AND P1, PT, R27, RZ, PT ;  /* 0x000000ff1b00720c */ /* 0x000fe20003f25270 */
[----:B------:R-:W-:-:S04]  /*d140*/  IMAD.MOV.U32 R2, RZ, RZ, 0x6c00 ;  /* 0x00006c00ff027424 */ /* 0x000fc800078e00ff */
[----:B------:R2:W-:Y:S08]  /*d150*/  SYNCS.ARRIVE.TRANS64 RZ, [R3+URZ+0x50], R2 ;  /* 0x0000500203ff79a7 */ /* 0x0005f0000800003f */
[----:B------:R-:W-:Y:S05]  /*d160*/  @!P1 BRA `(.L_x_8456) ;  /* 0x0000000000049947 */ /* 0x000fea0003800000 */
[----:B------:R-:W-:Y:S01]  /*d170*/  BPT.TRAP 0x1 ;  /* 0x000000040000795c */ /* 0x000fe20000300000 */
.L_x_8456:
        /* <DEDUP_REMOVED lines=13> */
[----:B------:R-:W-:Y:S02]  /*d250*/  IMAD.MOV.U32 R7, RZ, RZ, R4 ;  /* 0x000000ffff077224 */ /* 0x000fe400078e0004 */
[----:B------:R-:W-:Y:S02]  /*d260*/  UIMAD UR11, UR11, 0x90, UR5 ;  /* 0x000000900b0b78a4 */ /* 0x000fe4000f8e0205 */
[----:B------:R-:W-:Y:S02]  /*d270*/  UIADD3 UR9, UR9, 0x50, URZ ;  /* 0x0000005009097890 */ /* 0x000fe4000fffe03f */
[----:B------:R-:W-:Y:S02]  /*d280*/  UIADD3 UR14, UR8, 0x200, URZ ;  /* 0x00000200080e7890 */ /* 0x000fe4000fffe03f */
[----:B------:R-:W-:Y:S02]  /*d290*/  UIADD3.X UR5, URZ, UR39, URZ, UP0, !UPT ;  /* 0x000000273f057290 */ /* 0x000fe400087fe43f */
[----:B------:R-:W-:-:S02]  /*d2a0*/  UIADD3 UR15, UR8, 0x2600, URZ ;  /* 0x00002600080f7890 */ /* 0x000fc4000fffe03f */
        /* <DEDUP_REMOVED lines=11> */
.L_x_8451:
[----:B------:R-:W-:Y:S05]  /*d360*/  BSYNC B1 ;  /* 0x0000000000017941 */ /* 0x000fea0003800000 */
.L_x_8450:
[----:B------:R-:W-:Y:S01]  /*d370*/  VIADD R22, R10, 0x1 ;  /* 0x000000010a167836 */ /* 0x000fe20000000000 */
[----:B------:R-:W-:Y:S04]  /*d380*/  BSSY B1, `(.L_x_8457) ;  /* 0x000006e000017945 */ /* 0x000fe80003800000 */
[----:B------:R-:W-:-:S04]  /*d390*/  ISETP.NE.AND P0, PT, R22, 0x2, PT ;  /* 0x000000021600780c */ /* 0x000fc80003f05270 */
[----:B0-----:R-:W-:Y:S02]  /*d3a0*/  SEL R24, RZ, 0x1, P0 ;  /* 0x00000001ff187807 */ /* 0x001fe40000000000 */
[----:B------:R-:W-:Y:S02]  /*d3b0*/  SEL R22, R22, RZ, P0 ;  /* 0x000000ff16167207 */ /* 0x000fe40000000000 */
[----:B------:R-:W-:Y:S01]  /*d3c0*/  LOP3.LUT R24, R11, R24, RZ, 0x3c, !PT ;  /* 0x000000180b187212 */ /* 0x000fe200078e3cff */
[----:B------:R-:W-:Y:S06]  /*d3d0*/  @!P6 BRA `(.L_x_8458) ;  /* 0x0000000400a0e947 */ /* 0x000fec0003800000 */
[----:B------:R-:W-:Y:S01]  /*d3e0*/  ULDC.64 UR4, c[0x0][0x3f8] ;  /* 0x0000fe0000047ab9 */ /* 0x000fe20000000a00 */
[----:B------:R-:W-:Y:S01]  /*d3f0*/  VIADD R13, R9, 0xffffffff ;  /* 0xffffffff090d7836 */ /* 0x000fe20000000000 */
[----:B------:R-:W-:-:S04]  /*d400*/  ISETP.NE.U32.AND P0, PT, RZ, UR4, PT ;  /* 0x00000004ff007c0c */ /* 0x000fc8000bf05070 */
[----:B------:R-:W-:-:S13]  /*d410*/  ISETP.NE.AND.EX P0, PT, RZ, UR5, PT, P0 ;  /* 0x00000005ff007c0c */ /* 0x000fda000bf05300 */
[----:B------:R-:W-:Y:S05]  /*d420*/  @!P0 BRA `(.L_x_8459) ;  /* 0x0000000000488947 */ /* 0x000fea0003800000 */
[----:B------:R-:W0:Y:S01]  /*d430*/  LDC R12, c[0x0][0x41c] ;  /* 0x00010700ff0c7b82 */ /* 0x000e220000000800 */
[----:B------:R-:W-:Y:S01]  /*d440*/  IMAD.MOV.U32 R15, RZ, RZ, R13 ;  /* 0x000000ffff0f7224 */ /* 0x000fe200078e000d */
[----:B------:R-:W-:Y:S02]  /*d450*/  ULDC.64 UR6, c[0x0][0x408] ;  /* 0x0001020000067ab9 */ /* 0x000fe40000000a00 */
[----:B------:R-:W-:-:S04]  /*d460*/  IMAD R5, R8, UR6, RZ ;  /* 0x0000000608057c24 */ /* 0x000fc8000f8e02ff */
[----:B------:R-:W-:Y:S01]  /*d470*/  IMAD R5, R6, UR7, R5 ;  /* 0x0000000706057c24 */ /* 0x000fe2000f8e0205 */
[----:B0-----:R-:W-:-:S13]  /*d480*/  ISETP.NE.AND P0, PT, R12, 0x1, PT ;  /* 0x000000010c00780c */ /* 0x001fda0003f05270 */
[----:B--2---:R-:W0:Y:S02]  /*d490*/  @P0 LDC.64 R2, c[0x0][0x420] ;  /* 0x00010800ff020b82 */ /* 0x004e240000000a00 */
        /* <DEDUP_REMOVED lines=11> */
.L_x_8459:
[----:B--2---:R-:W-:Y:S01]  /*d550*/  IMAD R2, R22, 0x8, R26 ;  /* 0x0000000816027824 */ /* 0x004fe200078e021a */
[----:B------:R-:W-:-:S04]  /*d560*/  SHF.L.U32 R3, R24, 0x1f, RZ ;  /* 0x0000001f18037819 */ /* 0x000fc800000006ff */
[----:B------:R-:W2:Y:S02]  /*d570*/  SYNCS.PHASECHK.TRANS64.TRYWAIT P0, [R2+URZ+0x31c40], R3 ;  /* 0x031c4003020075a7 */ /* 0x000ea4000800017f */
[----:B--2---:R-:W-:Y:S05]  /*d580*/  @!P0 BRA `(.L_x_8460) ;  /* 0x0000001800d88947 */ /* 0x004fea0003800000 */
.L_x_8511:
        /* <DEDUP_REMOVED lines=9> */
.L_x_8461:
[----:B0-2---:R-:W-:Y:S01]  /*d620*/  IMAD R2, R22, 0x6c00, R26 ;  /* 0x00006c0016027824 */ /* 0x005fe200078e021a */
[----:B------:R-:W-:Y:S01]  /*d630*/  R2UR UR11, R13 ;  /* 0x000000000d0b72ca */ /* 0x000fe200000e0000 */
[----:B------:R-:W-:Y:S01]  /*d640*/  VIADD R3, R26, 0x31c00 ;  /* 0x00031c001a037836 */ /* 0x000fe20000000000 */
[----:B------:R-:W-:Y:S01]  /*d650*/  R2UR UR5, R23 ;  /* 0x00000000170572ca */ /* 0x000fe200000e0000 */
[----:B------:R-:W-:Y:S01]  /*d660*/  UIADD3 UR4, UP0, UR38, 0x370, URZ ;  /* 0x0000037026047890 */ /* 0x000fe2000ff1e03f */
[----:B------:R-:W-:Y:S01]  /*d670*/  R2UR UR8, R2 ;  /* 0x00000000020872ca */ /* 0x000fe200000e0000 */
[--C-:B------:R-:W-:Y:S01]  /*d680*/  IMAD R2, R22, 0x8, R3.reuse ;  /* 0x0000000816027824 */ /* 0x100fe200078e0203 */
[----:B------:R-:W-:Y:S01]  /*d690*/  R2UR UR12, R0 ;  /* 0x00000000000c72ca */ /* 0x000fe200000e0000 */
[----:B------:R-:W-:Y:S01]  /*d6a0*/  UMOV UR10, URZ ;  /* 0x0000003f000a7c82 */ /* 0x000fe20008000000 */
[----:B-----5:R-:W-:Y:S01]  /*d6b0*/  R2UR UR13, R4 ;  /* 0x00000000040d72ca */ /* 0x020fe200000e0000 */
[----:B------:R-:W-:Y:S01]  /*d6c0*/  UMOV UR6, 0x0 ;  /* 0x0000000000067882 */ /* 0x000fe20000000000 */
[----:B------:R-:W-:Y:S01]  /*d6d0*/  R2UR UR9, R2 ;  /* 0x00000000020972ca */ /* 0x000fe200000e0000 */
[----:B------:R-:W-:Y:S01]  /*d6e0*/  UMOV UR7, 0x14f00000 ;  /* 0x14f0000000077882 */ /* 0x000fe20000000000 */
[----:B------:R-:W-:Y:S01]  /*d6f0*/  UMOV UR17, 0x20 ;  /* 0x0000002000117882 */ /* 0x000fe20000000000 */
[----:B------:R-:W-:Y:S01]  /*d700*/  UMOV UR18, 0x40 ;  /* 0x0000004000127882 */ /* 0x000fe20000000000 */
[----:B------:R-:W-:Y:S01]  /*d710*/  SHF.L.U32 R11, R11, 0x1f, RZ ;  /* 0x0000001f0b0b7819 */ /* 0x000fe200000006ff */
[----:B------:R-:W-:Y:S01]  /*d720*/  UIMAD UR11, UR11, 0x90, UR5 ;  /* 0x000000900b0b78a4 */ /* 0x000fe2000f8e0205 */
[----:B------:R-:W-:Y:S01]  /*d730*/  IMAD R2, R10, 0x8, R3 ;  /* 0x000000080a027824 */ /* 0x000fe200078e0203 */
[----:B------:R-:W-:-:S02]  /*d740*/  UIADD3 UR14, UR8, 0x16a00, URZ ;  /* 0x00016a00080e7890 */ /* 0x000fc4000fffe03f */
[----:B------:R-:W-:Y:S02]  /*d750*/  UIADD3.X UR5, URZ, UR39, URZ, UP0, !UPT ;  /* 0x000000273f057290 */ /* 0x000fe400087fe43f */
[----:B------:R-:W-:Y:S02]  /*d760*/  UIADD3 UR15, UR8, 0x18e00, URZ ;  /* 0x00018e00080f7890 */ /* 0x000fe4000fffe03f */
[----:B------:R-:W-:Y:S02]  /*d770*/  UIADD3 UR9, UR9, 0x30, URZ ;  /* 0x0000003009097890 */ /* 0x000fe4000fffe03f */
[----:B------:R-:W-:-:S03]  /*d780*/  UIADD3 UR16, UR8, 0x1b200, URZ ;  /* 0x0001b20008107890 */ /* 0x000fc6000fffe03f */
[----:B------:R-:W-:-:S04]  /*d790*/  UMOV UR8, UR14 ;  /* 0x0000000e00087c82 */ /* 0x000fc80008000000 */
        /* <DEDUP_REMOVED lines=9> */
.L_x_8512:
[----:B------:R-:W-:Y:S05]  /*d830*/  @P0 BRA `(.L_x_8463) ;  /* 0x0000000000140947 */ /* 0x000fea0003800000 */
[----:B------:R-:W-:Y:S01]  /*d840*/  ISETP.NE.AND P1, PT, R27, RZ, PT ;  /* 0x000000ff1b00720c */ /* 0x000fe20003f25270 */
[----:B------:R-:W-:-:S04]  /*d850*/  IMAD.MOV.U32 R3, RZ, RZ, 0x6c00 ;  /* 0x00006c00ff037424 */ /* 0x000fc800078e00ff */
[----:B------:R2:W-:Y:S08]  /*d860*/  SYNCS.ARRIVE.TRANS64 RZ, [R2+URZ+0x50], R3 ;  /* 0x0000500302ff79a7 */ /* 0x0005f0000800003f */
[----:B------:R-:W-:Y:S05]  /*d870*/  @!P1 BRA `(.L_x_8463) ;  /* 0x0000000000049947 */ /* 0x000fea0003800000 */
[----:B------:R-:W-:Y:S01]  /*d880*/  BPT.TRAP 0x1 ;  /* 0x000000040000795c */ /* 0x000fe20000300000 */
.L_x_8463:
        /* <DEDUP_REMOVED lines=29> */
.L_x_8458:
[----:B------:R-:W-:Y:S05]  /*da60*/  BSYNC B1 ;  /* 0x0000000000017941 */ /* 0x000fea0003800000 */
.L_x_8457:
[C---:B------:R-:W-:Y:S01]  /*da70*/  ISETP.GT.AND P0, PT, R9.reuse, 0x1, PT ;  /* 0x000000010900780c */ /* 0x040fe20003f04270 */
[----:B0-2---:R-:W-:-:S04]  /*da80*/  VIADD R2, R9, 0xfffffffe ;  /* 0xfffffffe09027836 */ /* 0x005fc80000000000 */
[----:B------:R-:W-:-:S08]  /*da90*/  IMAD.MOV.U32 R9, RZ, RZ, R2 ;  /* 0x000000ffff097224 */ /* 0x000fd000078e0002 */
[----:B------:R-:W-:Y:S05]  /*daa0*/  @P0 BRA `(.L_x_8464) ;  /* 0xfffffff000700947 */ /* 0x000fea000383ffff */
.L_x_8440:
[----:B------:R-:W-:Y:S05]  /*dab0*/  BSYNC B0 ;  /* 0x0000000000007941 */ /* 0x000fea0003800000 */
.L_x_8439:
[----:B------:R-:W-:Y:S01]  /*dac0*/  ISETP.NE.AND P0, PT, R27, RZ, PT ;  /* 0x000000ff1b00720c */ /* 0x000fe20003f05270 */
[----:B------:R-:W-:-:S12]  /*dad0*/  BSSY B0, `(.L_x_8465) ;  /* 0x000000e000007945 */ /* 0x000fd80003800000 */
[----:B------:R-:W-:Y:S05]  /*dae0*/  @P0 BRA `(.L_x_8466) ;  /* 0x0000000000300947 */ /* 0x000fea0003800000 */
[----:B------:R-:W2:Y:S01]  /*daf0*/  S2R R9, SR_LANEID ;  /* 0x0000000000097919 */ /* 0x000ea20000000000 */
[----:B------:R-:W-:Y:S01]  /*db00*/  VOTEU.ANY UR4, UPT, PT ;  /* 0x0000000000047886 */ /* 0x000fe200038e0100 */
[----:B------:R-:W3:Y:S01]  /*db10*/  LDC.64 R2, c[0x0][0xc38] ;  /* 0x00030e00ff027b82 */ /* 0x000ee20000000a00 */
[----:B------:R-:W2:Y:S08]  /*db20*/  FLO.U32 R4, UR4 ;  /* 0x0000000400047d00 */ /* 0x000eb000080e0000 */
[----:B0-----:R-:W3:Y:S01]  /*db30*/  POPC R5, UR4 ;  /* 0x0000000400057d09 */ /* 0x001ee20008000000 */
[----:B--2---:R-:W-:-:S13]  /*db40*/  ISETP.EQ.U32.AND P0, PT, R4, R9, PT ;  /* 0x000000090400720c */ /* 0x004fda0003f02070 */
[----:B---3--:R-:W2:Y:S01]  /*db50*/  @P0 ATOMG.E.ADD.STRONG.GPU PT, R3, desc[UR58][R2.64], R5 ;  /* 0x00000005020309a8 */ /* 0x008ea200081ee1fa */
[----:B------:R-:W0:Y:S02]  /*db60*/  S2R R6, SR_LTMASK ;  /* 0x0000000000067919 */ /* 0x000e240000003900 */
[----:B0-----:R-:W-:-:S04]  /*db70*/  LOP3.LUT R6, R6, UR4, RZ, 0xc0, !PT ;  /* 0x0000000406067c12 */ /* 0x001fc8000f8ec0ff */
[----:B------:R-:W0:Y:S01]  /*db80*/  POPC R9, R6 ;  /* 0x0000000600097309 */ /* 0x000e220000000000 */
[----:B--2---:R-:W0:Y:S02]  /*db90*/  SHFL.IDX PT, R4, R3, R4, 0x1f ;  /* 0x00001f0403047589 */ /* 0x004e2400000e0000 */
[----:B0-----:R-:W-:-:S07]  /*dba0*/  IADD3 R16, R4, UR36, R9 ;  /* 0x0000002404107c10 */ /* 0x001fce000fffe009 */
.L_x_8466:
[----:B------:R-:W-:Y:S05]  /*dbb0*/  BSYNC B0 ;  /* 0x0000000000007941 */ /* 0x000fea0003800000 */
.L_x_8465:
[----:B------:R-:W-:Y:S04]  /*dbc0*/  BSSY B0, `(.L_x_8467) ;  /* 0x000002b000007945 */ /* 0x000fe80003800000 */
[----:B------:R-:W-:Y:S05]  /*dbd0*/  @!P6 BRA `(.L_x_8468) ;  /* 0x0000000000a4e947 */ /* 0x000fea0003800000 */
[----:B------:R-:W-:Y:S01]  /*dbe0*/  IMAD R3, R22, 0x8, R26 ;  /* 0x0000000816037824 */ /* 0x000fe200078e021a */
[----:B------:R-:W-:-:S04]  /*dbf0*/  SHF.L.U32 R2, R24, 0x1f, RZ ;  /* 0x0000001f18027819 */ /* 0x000fc800000006ff */
[----:B------:R-:W2:Y:S02]  /*dc00*/  SYNCS.PHASECHK.TRANS64.TRYWAIT P0, [R3+URZ+0x31c60], R2 ;  /* 0x031c6002030075a7 */ /* 0x000ea4000800017f */
[----:B--2---:R-:W-:Y:S05]  /*dc10*/  @!P0 BRA `(.L_x_8469) ;  /* 0x00000014005c8947 */ /* 0x004fea0003800000 */
.L_x_8513:
        /* <DEDUP_REMOVED lines=9> */
.L_x_8470:
[----:B0-----:R-:W-:Y:S01]  /*dcb0*/  IMAD R26, R22, 0x6c00, R26 ;  /* 0x00006c00161a7824 */ /* 0x001fe200078e021a */
        /* <DEDUP_REMOVED lines=10> */
[----:B------:R-:W-:-:S05]  /*dd60*/  R2UR UR13, R7 ;  /* 0x00000000070d72ca */ /* 0x000fca00000e0000 */
        /* <DEDUP_REMOVED lines=15> */
[----:B----4-:R-:W-:Y:S01]  /*de60*/  NOP ;  /* 0x0000000000007918 */ /* 0x010fe20000000000 */
.L_x_8468:
[----:B------:R-:W-:Y:S05]  /*de70*/  BSYNC B0 ;  /* 0x0000000000007941 */ /* 0x000fea0003800000 */
.L_x_8467:
[----:B------:R-:W-:-:S05]  /*de80*/  VIADD R22, R22, 0x1 ;  /* 0x0000000116167836 */ /* 0x000fca0000000000 */
[----:B------:R-:W-:-:S04]  /*de90*/  ISETP.NE.AND P0, PT, R22, 0x2, PT ;  /* 0x000000021600780c */ /* 0x000fc80003f05270 */
[----:B--23--:R-:W-:Y:S02]  /*dea0*/  SEL R3, RZ, 0x1, P0 ;  /* 0x00000001ff037807 */ /* 0x00cfe40000000000 */
[----:B------:R-:W-:Y:S02]  /*deb0*/  SEL R22, R22, RZ, P0 ;  /* 0x000000ff16167207 */ /* 0x000fe40000000000 */
[----:B------:R-:W-:-:S07]  /*dec0*/  LOP3.LUT R24, R24, R3, RZ, 0x3c, !PT ;  /* 0x0000000318187212 */ /* 0x000fce00078e3cff */
.L_x_8424:
[----:B------:R-:W-:Y:S05]  /*ded0*/  BSYNC B6 ;  /* 0x0000000000067941 */ /* 0x000fea0003800000 */
.L_x_8422:
[----:B------:R-:W-:-:S03]  /*dee0*/  UMOV UR4, 0xffffffff ;  /* 0xffffffff00047882 */ /* 0x000fc60000000000 */
[----:B------:R-:W-:Y:S05]  /*def0*/  BRA.DIV UR4, `(.L_x_8471) ;  /* 0x0000001204b87947 */ /* 0x000fea000b800000 */
[----:B0-----:R0:W2:Y:S04]  /*df00*/  SHFL.IDX PT, R5, R16, RZ, 0x1f ;  /* 0x00001fff10057589 */ /* 0x0010a800000e0000 */
[----:B------:R0:W3:Y:S02]  /*df10*/  SHFL.IDX PT, R4, R16, 0x1, 0x1f ;  /* 0x00201f0010047f89 */ /* 0x0000e400000e0000 */
.L_x_8517:
[----:B------:R-:W-:Y:S01]  /*df20*/  ULDC UR4, c[0x0][0xc14] ;  /* 0x0003050000047ab9 */ /* 0x000fe20000000800 */
[C---:B------:R-:W-:Y:S01]  /*df30*/  IMAD.IADD R7, R27.reuse, 0x1, R19 ;  /* 0x000000011b077824 */ /* 0x040fe200078e0213 */
[----:B------:R-:W-:Y:S01]  /*df40*/  ISETP.NE.AND P0, PT, R27, 0x1f, PT ;  /* 0x0000001f1b00780c */ /* 0x000fe20003f05270 */
[----:B------:R-:W-:Y:S01]  /*df50*/  IMAD.U32 R0, RZ, RZ, UR4 ;  /* 0x00000004ff007e24 */ /* 0x000fe2000f8e00ff */
[----:B------:R-:W-:Y:S01]  /*df60*/  BSSY B0, `(.L_x_8472) ;  /* 0x0000007000007945 */ /* 0x000fe20003800000 */
[----:B------:R-:W-:-:S03]  /*df70*/  IMAD.MOV.U32 R2, RZ, RZ, RZ ;  /* 0x000000ffff027224 */ /* 0x000fc600078e00ff */
[----:B------:R-:W-:-:S13]  /*df80*/  ISETP.GE.OR P0, PT, R7, R0, !P0 ;  /* 0x000000000700720c */ /* 0x000fda0004706670 */
[----:B------:R-:W-:Y:S05]  /*df90*/  @P0 BRA `(.L_x_8473) ;  /* 0x00000000000c0947 */ /* 0x000fea0003800000 */
[----:B------:R-:W4:Y:S02]  /*dfa0*/  LDC.64 R2, c[0x0][0xc58] ;  /* 0x00031600ff027b82 */ /* 0x000f240000000a00 */
[----:B----4-:R-:W-:-:S06]  /*dfb0*/  IMAD.WIDE R2, R7, 0x4, R2 ;  /* 0x0000000407027825 */ /* 0x010fcc00078e0202 */
[----:B------:R4:W5:Y:S02]  /*dfc0*/  LDG.E R2, desc[UR58][R2.64] ;  /* 0x0000003a02027981 */ /* 0x000964000c1e1900 */
.L_x_8473:
[----:B------:R-:W-:Y:S05]  /*dfd0*/  BSYNC B0 ;  /* 0x0000000000007941 */ /* 0x000fea0003800000 */
.L_x_8472:
[----:B------:R-:W-:-:S03]  /*dfe0*/  UMOV UR4, 0xffffffff ;  /* 0xffffffff00047882 */ /* 0x000fc60000000000 */
[----:B------:R-:W-:Y:S05]  /*dff0*/  BRA.DIV UR4, `(.L_x_8474) ;  /* 0x0000001204c47947 */ /* 0x000fea000b800000 */
[----:B-----5:R-:W0:Y:S01]  /*e000*/  SHFL.UP PT, R14, R2, 0x1, RZ ;  /* 0x04200000020e7989 */ /* 0x020e2200000e00ff */
        /* <DEDUP_REMOVED lines=8> */
[----:B----4-:R-:W-:-:S05]  /*e090*/  IMAD.IADD R3, R13, 0x1, R14 ;  /* 0x000000010d037824 */ /* 0x010fca00078e020e */
        /* <DEDUP_REMOVED lines=10> */
[----:B------:R0:W4:Y:S02]  /*e140*/  SHFL.IDX PT, R14, R8, 0x1f, 0x1f ;  /* 0x03e01f00080e7f89 */ /* 0x00012400000e0000 */
.L_x_8525:
[----:B------:R-:W-:Y:S02]  /*e150*/  ULDC UR4, c[0x0][0xc10] ;  /* 0x0003040000047ab9 */ /* 0x000fe40000000800 */
[----:B------:R-:W-:-:S04]  /*e160*/  IMAD.U32 R7, RZ, RZ, UR4 ;  /* 0x00000004ff077e24 */ /* 0x000fc8000f8e00ff */
[----:B----4-:R-:W-:-:S04]  /*e170*/  IMAD R3, R14, R7, RZ ;  /* 0x000000070e037224 */ /* 0x010fc800078e02ff */
[----:B---3--:R-:W-:-:S05]  /*e180*/  IMAD.IADD R4, R4, 0x1, R3 ;  /* 0x0000000104047824 */ /* 0x008fca00078e0203 */
[----:B--2---:R-:W-:-:S13]  /*e190*/  ISETP.GT.AND P0, PT, R4, R5, PT ;  /* 0x000000050400720c */ /* 0x004fda0003f04270 */
[----:B------:R-:W-:Y:S05]  /*e1a0*/  @P0 BRA `(.L_x_8475) ;  /* 0x0000000000ac0947 */ /* 0x000fea0003800000 */
[----:B------:R-:W2:Y:S02]  /*e1b0*/  LDC R0, c[0x0][0xc14] ;  /* 0x00030500ff007b82 */ /* 0x000ea40000000800 */
.L_x_8480:
[----:B------:R-:W-:-:S05]  /*e1c0*/  VIADD R19, R19, 0x1f ;  /* 0x0000001f13137836 */ /* 0x000fca0000000000 */
[----:B--2---:R-:W-:-:S13]  /*e1d0*/  ISETP.GE.AND P0, PT, R19, R0, PT ;  /* 0x000000001300720c */ /* 0x004fda0003f06270 */
[----:B------:R-:W-:Y:S05]  /*e1e0*/  @P0 BRA `(.L_x_8476) ;  /* 0x0000000400540947 */ /* 0x000fea0003800000 */
[C---:B------:R-:W-:Y:S01]  /*e1f0*/  IMAD.IADD R7, R27.reuse, 0x1, R19 ;  /* 0x000000011b077824 */ /* 0x040fe200078e0213 */
[----:B------:R-:W-:Y:S01]  /*e200*/  ISETP.NE.AND P1, PT, R27, 0x1f, PT ;  /* 0x0000001f1b00780c */ /* 0x000fe20003f25270 */
[----:B------:R-:W-:Y:S01]  /*e210*/  BSSY B0, `(.L_x_8477) ;  /* 0x0000007000007945 */ /* 0x000fe20003800000 */
[----:B------:R-:W-:Y:S02]  /*e220*/  IMAD.MOV.U32 R2, RZ, RZ, RZ ;  /* 0x000000ffff027224 */ /* 0x000fe400078e00ff */
[----:B------:R-:W-:-:S13]  /*e230*/  ISETP.GE.OR P0, PT, R7, R0, !P1 ;  /* 0x000000000700720c */ /* 0x000fda0004f06670 */
[----:B------:R-:W-:Y:S05]  /*e240*/  @P0 BRA `(.L_x_8478) ;  /* 0x00000000000c0947 */ /* 0x000fea0003800000 */
[----:B------:R-:W2:Y:S02]  /*e250*/  LDC.64 R2, c[0x0][0xc58] ;  /* 0x00031600ff027b82 */ /* 0x000ea40000000a00 */
[----:B--2---:R-:W-:-:S06]  /*e260*/  IMAD.WIDE R2, R7, 0x4, R2 ;  /* 0x0000000407027825 */ /* 0x004fcc00078e0202 */
[----:B------:R2:W5:Y:S02]  /*e270*/  LDG.E R2, desc[UR58][R2.64] ;  /* 0x0000003a02027981 */ /* 0x000564000c1e1900 */
.L_x_8478:
[----:B------:R-:W-:Y:S05]  /*e280*/  BSYNC B0 ;  /* 0x0000000000007941 */ /* 0x000fea0003800000 */
.L_x_8477:
[----:B------:R-:W-:-:S03]  /*e290*/  UMOV UR4, 0xffffffff ;  /* 0xffffffff00047882 */ /* 0x000fc60000000000 */
[----:B------:R-:W-:Y:S05]  /*e2a0*/  BRA.DIV UR4, `(.L_x_8479) ;  /* 0x0000001204e87947 */ /* 0x000fea000b800000 */
[----:B-----5:R-:W3:Y:S01]  /*e2b0*/  SHFL.UP PT, R14, R2, 0x1, RZ ;  /* 0x04200000020e7989 */ /* 0x020ee200000e00ff */
[C---:B------:R-:W-:Y:S02]  /*e2c0*/  ISETP.NE.AND P0, PT, R27.reuse, RZ, PT ;  /* 0x000000ff1b00720c */ /* 0x040fe40003f05270 */
[C---:B------:R-:W-:Y:S02]  /*e2d0*/  ISETP.GE.U32.AND P1, PT, R27.reuse, 0x2, PT ;  /* 0x000000021b00780c */ /* 0x040fe40003f26070 */
[----:B---3--:R-:W-:Y:S02]  /*e2e0*/  SEL R13, R14, RZ, P0 ;  /* 0x000000ff0e0d7207 */ /* 0x008fe40000000000 */
[----:B------:R-:W-:-:S03]  /*e2f0*/  ISETP.GE.U32.AND P0, PT, R27, 0x4, PT ;  /* 0x000000041b00780c */ /* 0x000fc60003f06070 */
[----:B------:R-:W-:-:S05]  /*e300*/  IMAD.IADD R13, R2, 0x1, R13 ;  /* 0x00000001020d7824 */ /* 0x000fca00078e020d */
[----:B------:R-:W3:Y:S02]  /*e310*/  SHFL.UP PT, R14, R13, 0x2, RZ ;  /* 0x044000000d0e7989 */ /* 0x000ee400000e00ff */
[----:B---3--:R-:W-:Y:S02]  /*e320*/  SEL R14, R14, RZ, P1 ;  /* 0x000000ff0e0e7207 */ /* 0x008fe40000800000 */
[----:B------:R-:W-:-:S03]  /*e330*/  ISETP.GE.U32.AND P1, PT, R27, 0x8, PT ;  /* 0x000000081b00780c */ /* 0x000fc60003f26070 */
[----:B--2---:R-:W-:-:S05]  /*e340*/  IMAD.IADD R3, R13, 0x1, R14 ;  /* 0x000000010d037824 */ /* 0x004fca00078e020e */
[----:B------:R-:W2:Y:S02]  /*e350*/  SHFL.UP PT, R14, R3, 0x4, RZ ;  /* 0x04800000030e7989 */ /* 0x000ea400000e00ff */
[----:B--2---:R-:W-:Y:S02]  /*e360*/  SEL R6, R14, RZ, P0 ;  /* 0x000000ff0e067207 */ /* 0x004fe40000000000 */
[----:B------:R-:W-:-:S03]  /*e370*/  ISETP.GE.U32.AND P0, PT, R27, 0x10, PT ;  /* 0x000000101b00780c */ /* 0x000fc60003f06070 */
[----:B------:R-:W-:-:S05]  /*e380*/  IMAD.IADD R6, R3, 0x1, R6 ;  /* 0x0000000103067824 */ /* 0x000fca00078e0206 */
[----:B------:R-:W2:Y:S02]  /*e390*/  SHFL.UP PT, R14, R6, 0x8, RZ ;  /* 0x05000000060e7989 */ /* 0x000ea400000e00ff */
[----:B--2---:R-:W-:-:S05]  /*e3a0*/  SEL R7, R14, RZ, P1 ;  /* 0x000000ff0e077207 */ /* 0x004fca0000800000 */
[----:B------:R-:W-:-:S05]  /*e3b0*/  IMAD.IADD R7, R6, 0x1, R7 ;  /* 0x0000000106077824 */ /* 0x000fca00078e0207 */
[----:B------:R-:W0:Y:S02]  /*e3c0*/  SHFL.UP PT, R14, R7, 0x10, RZ ;  /* 0x06000000070e7989 */ /* 0x000e2400000e00ff */
[----:B0-----:R-:W-:-:S05]  /*e3d0*/  SEL R8, R14, RZ, P0 ;  /* 0x000000ff0e087207 */ /* 0x001fca0000000000 */
[----:B------:R-:W-:-:S05]  /*e3e0*/  IMAD.IADD R8, R7, 0x1, R8 ;  /* 0x0000000107087824 */ /* 0x000fca00078e0208 */
[----:B------:R0:W2:Y:S02]  /*e3f0*/  SHFL.IDX PT, R14, R8, 0x1f, 0x1f ;  /* 0x03e01f00080e7f89 */ /* 0x0000a400000e0000 */
.L_x_8533:
[----:B------:R-:W-:Y:S02]  /*e400*/  ULDC UR4, c[0x0][0xc10] ;  /* 0x0003040000047ab9 */ /* 0x000fe40000000800 */
[----:B------:R-:W-:-:S04]  /*e410*/  IMAD.U32 R7, RZ, RZ, UR4 ;  /* 0x00000004ff077e24 */ /* 0x000fc8000f8e00ff */
[----:B--2---:R-:W-:-:S04]  /*e420*/  IMAD R3, R14, R7, RZ ;  /* 0x000000070e037224 */ /* 0x004fc800078e02ff */
[----:B------:R-:W-:-:S05]  /*e430*/  IMAD.IADD R4, R3, 0x1, R4 ;  /* 0x0000000103047824 */ /* 0x000fca00078e0204 */
[----:B------:R-:W-:-:S13]  /*e440*/  ISETP.GT.AND P0, PT, R4, R5, PT ;  /* 0x000000050400720c */ /* 0x000fda0003f04270 */
[----:B------:R-:W-:Y:S05]  /*e450*/  @!P0 BRA `(.L_x_8480) ;  /* 0xfffffffc00588947 */ /* 0x000fea000383ffff */
.L_x_8475:
        /* <DEDUP_REMOVED lines=8> */
.L_x_8537:
[----:B------:R-:W-:Y:S01]  /*e4e0*/  ISETP.NE.AND P0, PT, R3, RZ, PT ;  /* 0x000000ff0300720c */ /* 0x000fe20003f05270 */
[----:B------:R-:W-:-:S12]  /*e4f0*/  IMAD.MOV.U32 R14, RZ, RZ, RZ ;  /* 0x000000ffff0e7224 */ /* 0x000fd800078e00ff */
[----:B------:R-:W-:Y:S05]  /*e500*/  @!P0 BRA `(.L_x_8482) ;  /* 0x0000000000108947 */ /* 0x000fea0003800000 */
[----:B------:R-:W-:Y:S01]  /*e510*/  UMOV UR4, 0xffffffff ;  /* 0xffffffff00047882 */ /* 0x000fe20000000000 */
[----:B------:R-:W-:Y:S02]  /*e520*/  VIADD R12, R4, 0xffffffff ;  /* 0xffffffff040c7836 */ /* 0x000fe40000000000 */
[----:B------:R-:W-:Y:S05]  /*e530*/  BRA.DIV UR4, `(.L_x_8483) ;  /* 0x00000016045c7947 */ /* 0x000fea000b800000 */
[----:B------:R4:W0:Y:S02]  /*e540*/  SHFL.IDX PT, R14, R8, R12, 0x1f ;  /* 0x00001f0c080e7589 */ /* 0x00082400000e0000 */
.L_x_8482:
[----:B---3--:R-:W-:Y:S01]  /*e550*/  IABS R6, R17 ;  /* 0x0000001100067213 */ /* 0x008fe20000000000 */
[----:B0-----:R-:W-:Y:S02]  /*e560*/  IMAD R16, R14, R7, R16 ;  /* 0x000000070e107224 */ /* 0x001fe400078e0210 */
[----:B------:R-:W-:Y:S01]  /*e570*/  IMAD.IADD R19, R4, 0x1, R19 ;  /* 0x0000000104137824 */ /* 0x000fe200078e0213 */
[----:B----4-:R-:W0:Y:S01]  /*e580*/  I2F.RP R8, R6 ;  /* 0x0000000600087306 */ /* 0x010e220000209400 */
[----:B------:R-:W-:Y:S01]  /*e590*/  IMAD.IADD R10, R5, 0x1, -R16 ;  /* 0x00000001050a7824 */ /* 0x000fe200078e0a10 */
[----:B------:R-:W-:-:S05]  /*e5a0*/  IABS R5, R17 ;  /* 0x0000001100057213 */ /* 0x000fca0000000000 */
[----:B------:R-:W-:Y:S01]  /*e5b0*/  IMAD.MOV R5, RZ, RZ, -R5 ;  /* 0x000000ffff057224 */ /* 0x000fe200078e0a05 */
[----:B0-----:R-:W2:Y:S02]  /*e5c0*/  MUFU.RCP R8, R8 ;  /* 0x0000000800087308 */ /* 0x001ea40000001000 */
[----:B--2---:R-:W-:-:S06]  /*e5d0*/  VIADD R2, R8, 0xffffffe ;  /* 0x0ffffffe08027836 */ /* 0x004fcc0000000000 */
[----:B------:R0:W2:Y:S02]  /*e5e0*/  F2I.FTZ.U32.TRUNC.NTZ R3, R2 ;  /* 0x0000000200037305 */ /* 0x0000a4000021f000 */
[----:B0-----:R-:W-:Y:S02]  /*e5f0*/  IMAD.MOV.U32 R2, RZ, RZ, RZ ;  /* 0x000000ffff027224 */ /* 0x001fe400078e00ff */
[----:B--2---:R-:W-:-:S04]  /*e600*/  IMAD.MOV R7, RZ, RZ, -R3 ;  /* 0x000000ffff077224 */ /* 0x004fc800078e0a03 */
        /* <DEDUP_REMOVED lines=19> */
.L_x_8476:
[----:B------:R-:W-:Y:S01]  /*e740*/  UMOV UR4, URZ ;  /* 0x0000003f00047c82 */ /* 0x000fe20008000000 */
[----:B------:R-:W-:Y:S01]  /*e750*/  UMOV UR5, URZ ;  /* 0x0000003f00057c82 */ /* 0x000fe20008000000 */
[----:B------:R-:W-:Y:S01]  /*e760*/  ULDC UR6, c[0x0][0xc14] ;  /* 0x0003050000067ab9 */ /* 0x000fe20000000800 */
[----:B------:R-:W-:Y:S02]  /*e770*/  IMAD.MOV.U32 R16, RZ, RZ, R5 ;  /* 0x000000ffff107224 */ /* 0x000fe400078e0005 */
[----:B------:R-:W-:Y:S02]  /*e780*/  IMAD.U32 R17, RZ, RZ, UR4 ;  /* 0x00000004ff117e24 */ /* 0x000fe4000f8e00ff */
[----:B------:R-:W-:Y:S02]  /*e790*/  IMAD.U32 R18, RZ, RZ, UR5 ;  /* 0x00000005ff127e24 */ /* 0x000fe4000f8e00ff */
[----:B------:R-:W-:-:S07]  /*e7a0*/  IMAD.U32 R19, RZ, RZ, UR6 ;  /* 0x00000006ff137e24 */ /* 0x000fce000f8e00ff */
.L_x_8484:
[----:B------:R-:W-:Y:S01]  /*e7b0*/  ISETP.NE.AND P0, PT, R27, RZ, PT ;  /* 0x000000ff1b00720c */ /* 0x000fe20003f05270 */
[----:B------:R-:W-:Y:S05]  /*e7c0*/  WARPSYNC.ALL ;  /* 0x0000000000007948 */ /* 0x000fea0003800000 */
[----:B------:R-:W-:Y:S07]  /*e7d0*/  BAR.SYNC.DEFER_BLOCKING 0x4, 0x1a0 ;  /* 0x0106800000007b1d */ /* 0x000fee0000010000 */
[----:B------:R-:W-:Y:S01]  /*e7e0*/  @!P0 MOV R2, 0x400 ;  /* 0x0000040000028802 */ /* 0x000fe20000000f00 */
[----:B------:R-:W2:Y:S03]  /*e7f0*/  @!P0 S2R R3, SR_CgaCtaId ;  /* 0x0000000000038919 */ /* 0x000ea60000008800 */
[----:B--2---:R-:W-:-:S05]  /*e800*/  @!P0 LEA R2, R3, R2, 0x18 ;  /* 0x0000000203028211 */ /* 0x004fca00078ec0ff */
[----:B------:R2:W-:Y:S01]  /*e810*/  @!P0 STS.128 [R2+0x31cd0], R16 ;  /* 0x031cd01002008388 */ /* 0x0005e20000000c00 */
[----:B------:R-:W-:Y:S06]  /*e820*/  BAR.ARV 0x5, 0x1a0 ;  /* 0x0146800000007b1d */ /* 0x000fec0000002000 */
[----:B------:R-:W-:-:S13]  /*e830*/  ISETP.GE.AND P0, PT, R19, R0, PT ;  /* 0x000000001300720c */ /* 0x000fda0003f06270 */
[----:B------:R-:W-:Y:S05]  /*e840*/  @!P0 BRA `(.L_x_8485) ;  /* 0xffffffc800048947 */ /* 0x000fea000383ffff */
.L_x_8420:
[----:B0-----:R-:W3:Y:S01]  /*e850*/  LDL.LU R0, [R1+0xc] ;  /* 0x00000c0001007983 */ /* 0x001ee20000300800 */
[----:B------:R-:W-:Y:S01]  /*e860*/  BSSY B0, `(.L_x_8486) ;  /* 0x000000b000007945 */ /* 0x000fe20003800000 */
[----:B------:R-:W0:Y:S01]  /*e870*/  S2R R5, SR_CgaCtaId ;  /* 0x0000000000057919 */ /* 0x000e220000008800 */
[----:B---3--:R-:W-:-:S05]  /*e880*/  VIADD R0, R0, 0x1 ;  /* 0x0000000100007836 */ /* 0x008fca0000000000 */
[----:B--2---:R-:W-:-:S04]  /*e890*/  LEA.HI R2, R0, R0, RZ, 0x1 ;  /* 0x0000000000027211 */ /* 0x004fc800078f08ff */
[----:B------:R-:W-:Y:S02]  /*e8a0*/  LOP3.LUT R3, R2, 0xfffffffe, RZ, 0xc0, !PT ;  /* 0xfffffffe02037812 */ /* 0x000fe400078ec0ff */
[----:B------:R-:W-:-:S03]  /*e8b0*/  MOV R2, 0x400 ;  /* 0x0000040000027802 */ /* 0x000fc60000000f00 */
[----:B------:R-:W-:Y:S01]  /*e8c0*/  IMAD.IADD R0, R0, 0x1, -R3 ;  /* 0x0000000100007824 */ /* 0x000fe200078e0a03 */
[----:B0-----:R-:W-:-:S04]  /*e8d0*/  LEA R9, R5, R2, 0x18 ;  /* 0x0000000205097211 */ /* 0x001fc800078ec0ff */
[----:B------:R-:W-:-:S04]  /*e8e0*/  SHF.L.U32 R0, R0, 0x1f, RZ ;  /* 0x0000001f00007819 */ /* 0x000fc800000006ff */
[----:B------:R-:W0:Y:S02]  /*e8f0*/  SYNCS.PHASECHK.TRANS64.TRYWAIT P0, [R9+URZ+0x31c20], R0 ;  /* 0x031c2000090075a7 */ /* 0x000e24000800017f */
[----:B0-----:R-:W-:Y:S05]  /*e900*/  @!P0 BRA `(.L_x_8487) ;  /* 0x00000010008c8947 */ /* 0x001fea0003800000 */
.L_x_8540:
[----:B------:R-:W-:Y:S05]  /*e910*/  BSYNC B0 ;  /* 0x0000000000007941 */ /* 0x000fea0003800000 */
.L_x_8486:
[----:B------:R-:W-:-:S03]  /*e920*/  UMOV UR4, 0xffffffff ;  /* 0xffffffff00047882 */ /* 0x000fc60000000000 */
[----:B------:R-:W-:Y:S05]  /*e930*/  BRA.DIV UR4, `(.L_x_8488) ;  /* 0x0000001204947947 */ /* 0x000fea000b800000 */
[----:B0-----:R-:W0:Y:S02]  /*e940*/  S2R R0, SR_TID.X ;  /* 0x0000000000007919 */ /* 0x001e240000002100 */
[----:B0-----:R-:W-:-:S04]  /*e950*/  SHF.R.U32.HI R0, RZ, 0x5, R0 ;  /* 0x00000005ff007819 */ /* 0x001fc80000011600 */
[----:B------:R-:W-:-:S05]  /*e960*/  LOP3.LUT R0, R0, 0x3, RZ, 0xc0, !PT ;  /* 0x0000000300007812 */ /* 0x000fca00078ec0ff */
[----:B------:R0:W2:Y:S02]  /*e970*/  SHFL.IDX PT, R14, R0, RZ, 0x1f ;  /* 0x00001fff000e7589 */ /* 0x0000a400000e0000 */
.L_x_8543:
[----:B--2---:R-:W-:Y:S01]  /*e980*/  ISETP.NE.AND P0, PT, R14, RZ, PT ;  /* 0x000000ff0e00720c */ /* 0x004fe20003f05270 */
[----:B------:R-:W-:-:S12]  /*e990*/  BSSY B0, `(.L_x_8489) ;  /* 0x0000024000007945 */ /* 0x000fd80003800000 */
[----:B------:R-:W-:Y:S05]  /*e9a0*/  @P0 BRA `(.L_x_8490) ;  /* 0x0000000000880947 */ /* 0x000fea0003800000 */
[----:B------:R-:W-:-:S03]  /*e9b0*/  UMOV UR4, 0xffffffff ;  /* 0xffffffff00047882 */ /* 0x000fc60000000000 */
[----:B------:R-:W-:Y:S05]  /*e9c0*/  BRA.DIV UR4, `(.L_x_8491) ;  /* 0x0000001204a47947 */ /* 0x000fea000b800000 */
[----:B------:R-:W-:-:S13]  /*e9d0*/  ELECT P6, URZ, PT ;  /* 0x00000000003f782f */ /* 0x000fda00038c0000 */
.L_x_8546:
[----:B------:R-:W-:Y:S05]  /*e9e0*/  @!P6 BRA `(.L_x_8490) ;  /* 0x000000000078e947 */ /* 0x000fea0003800000 */
[----:B0-----:R-:W2:Y:S02]  /*e9f0*/  LDL.LU R0, [R1+0x14] ;  /* 0x0000140001007983 */ /* 0x001ea40000300800 */
[----:B--2---:R-:W-:-:S04]  /*ea00*/  LOP3.LUT R0, R0, 0x2, RZ, 0xfc, !PT ;  /* 0x0000000200007812 */ /* 0x004fc800078efcff */
[----:B------:R-:W-:-:S13]  /*ea10*/  ISETP.NE.AND P2, PT, R0, 0x3, PT ;  /* 0x000000030000780c */ /* 0x000fda0003f45270 */
[----:B------:R-:W-:Y:S05]  /*ea20*/  @!P2 BRA `(.L_x_8492) ;  /* 0x000000000004a947 */ /* 0x000fea0003800000 */
[----:B------:R-:W-:Y:S01]  /*ea30*/  BPT.TRAP 0x1 ;  /* 0x000000040000795c */ /* 0x000fe20000300000 */
.L_x_8492:
[----:B------:R-:W-:Y:S01]  /*ea40*/  VIADD R3, R9, 0x31c40 ;  /* 0x00031c4009037836 */ /* 0x000fe20000000000 */
[----:B------:R-:W-:Y:S01]  /*ea50*/  SHF.L.U32 R2, R24, 0x1f, RZ ;  /* 0x0000001f18027819 */ /* 0x000fe200000006ff */
[C---:B------:R-:W-:Y:S02]  /*ea60*/  VIADD R0, R22.reuse, 0x1 ;  /* 0x0000000116007836 */ /* 0x040fe40000000000 */
        /* <DEDUP_REMOVED lines=9> */
.L_x_8547:
[----:B------:R-:W2:Y:S02]  /*eb00*/  SYNCS.PHASECHK.TRANS64.TRYWAIT P0, [R3+URZ], R0 ;  /* 0x00000000030075a7 */ /* 0x000ea4000800017f */
[----:B--2---:R-:W-:Y:S05]  /*eb10*/  @!P0 BRA `(.L_x_8494) ;  /* 0x0000001000848947 */ /* 0x004fea0003800000 */
.L_x_8548:
[----:B------:R-:W-:Y:S05]  /*eb20*/  @!P2 BRA `(.L_x_8495) ;  /* 0x000000000004a947 */ /* 0x000fea0003800000 */
[----:B------:R-:W-:Y:S01]  /*eb30*/  BPT.TRAP 0x1 ;  /* 0x000000040000795c */ /* 0x000fe20000300000 */
.L_x_8495:
[----:B--2---:R-:W-:-:S04]  /*eb40*/  VIADD R3, R9, 0x31c60 ;  /* 0x00031c6009037836 */ /* 0x004fc80000000000 */
[----:B------:R-:W-:-:S04]  /*eb50*/  IMAD R5, R22, 0x8, R3 ;  /* 0x0000000816057824 */ /* 0x000fc800078e0203 */
[----:B------:R-:W2:Y:S02]  /*eb60*/  SYNCS.PHASECHK.TRANS64.TRYWAIT P0, [R5+URZ], R2 ;  /* 0x00000002050075a7 */ /* 0x000ea4000800017f */
[----:B--2---:R-:W-:Y:S05]  /*eb70*/  @!P0 BRA `(.L_x_8496) ;  /* 0x0000001000808947 */ /* 0x004fea0003800000 */
.L_x_8549:
[----:B------:R-:W-:-:S07]  /*eb80*/  IMAD R3, R4, 0x8, R3 ;  /* 0x0000000804037824 */ /* 0x000fce00078e0203 */
.L_x_8497:
[----:B---3--:R3:W4:Y:S02]  /*eb90*/  SYNCS.PHASECHK.TRANS64.TRYWAIT P0, [R3+URZ], R0 ;  /* 0x00000000030075a7 */ /* 0x008724000800017f */
[----:B----4-:R-:W-:Y:S05]  /*eba0*/  @!P0 NANOSLEEP.SYNCS 0x989680 ;  /* 0x009896800000895d */ /* 0x010fea0003900000 */
[----:B------:R-:W4:Y:S02]  /*ebb0*/  @!P0 SYNCS.PHASECHK.TRANS64 P0, [R3+URZ], R0 ;  /* 0x00000000030085a7 */ /* 0x000f24000800007f */
[----:B----4-:R-:W-:Y:S05]  /*ebc0*/  @!P0 BRA `(.L_x_8497) ;  /* 0xfffffffc00f08947 */ /* 0x010fea000383ffff */
.L_x_8490:
[----:B------:R-:W-:Y:S05]  /*ebd0*/  BSYNC B0 ;  /* 0x0000000000007941 */ /* 0x000fea0003800000 */
.L_x_8489:
[----:B------:R-:W-:Y:S05]  /*ebe0*/  EXIT ;  /* 0x000000000000794d */ /* 0x000fea0003800000 */
.L_x_8382:
[----:B0-----:R-:W-:-:S04]  /*ebf0*/  IMAD.U32 R3, RZ, RZ, UR36 ;  /* 0x00000024ff037e24 */ /* 0x001fc8000f8e00ff */
[----:B------:R0:W1:Y:S03]  /*ec00*/  SYNCS.PHASECHK.TRANS64.TRYWAIT P1, [R3+URZ+0x31c00], R0 ;  /* 0x031c0000030075a7 */ /* 0x000066000802017f */
[----:B-1----:R-:W-:Y:S05]  /*ec10*/  @!P1 NANOSLEEP.SYNCS 0x989680 ;  /* 0x009896800000995d */ /* 0x002fea0003900000 */
[----:B------:R-:W1:Y:S02]  /*ec20*/  @!P1 SYNCS.PHASECHK.TRANS64 P1, [R3+URZ+0x31c00], R0 ;  /* 0x031c0000030095a7 */ /* 0x000e64000802007f */
[----:B-1----:R-:W-:Y:S05]  /*ec30*/  @!P1 BRA `(.L_x_8382) ;  /* 0xfffffffc00ec9947 */ /* 0x002fea000383ffff */
[----:B------:R-:W-:Y:S05]  /*ec40*/  BRA `(.L_x_8498) ;  /* 0xffffff2800447947 */ /* 0x000fea000383ffff */
.L_x_8386:
[----:B-1----:R1:W2:Y:S02]  /*ec50*/  SYNCS.PHASECHK.TRANS64.TRYWAIT P2, [R4+URZ+0x31c30], R3 ;  /* 0x031c3003040075a7 */ /* 0x0022a4000804017f */
[----:B--2---:R-:W-:Y:S05]  /*ec60*/  @!P2 NANOSLEEP.SYNCS 0x989680 ;  /* 0x009896800000a95d */ /* 0x004fea0003900000 */
[----:B------:R-:W2:Y:S02]  /*ec70*/  @!P2 SYNCS.PHASECHK.TRANS64 P2, [R4+URZ+0x31c30], R3 ;  /* 0x031c30030400a5a7 */ /* 0x000ea4000804007f */
[----:B--2---:R-:W-:Y:S05]  /*ec80*/  @!P2 BRA `(.L_x_8386) ;  /* 0xfffffffc00f0a947 */ /* 0x004fea000383ffff */
[----:B------:R-:W-:Y:S05]  /*ec90*/  BRA `(.L_x_8385) ;  /* 0xffffff2800687947 */ /* 0x000fea000383ffff */
.L_x_8391:
[----:B--2---:R-:W-:-:S04]  /*eca0*/  IMAD.U32 R3, RZ, RZ, UR6 ;  /* 0x00000006ff037e24 */ /* 0x004fc8000f8e00ff */
[----:B------:R2:W3:Y:S03]  /*ecb0*/  SYNCS.PHASECHK.TRANS64.TRYWAIT P2, [R3+URZ+0x31c30], R0 ;  /* 0x031c3000030075a7 */ /* 0x0004e6000804017f */
[----:B---3--:R-:W-:Y:S05]  /*ecc0*/  @!P2 NANOSLEEP.SYNCS 0x989680 ;  /* 0x009896800000a95d */ /* 0x008fea0003900000 */
[----:B------:R-:W3:Y:S02]  /*ecd0*/  @!P2 SYNCS.PHASECHK.TRANS64 P2, [R3+URZ+0x31c30], R0 ;  /* 0x031c30000300a5a7 */ /* 0x000ee4000804007f */
[----:B---3--:R-:W-:Y:S05]  /*ece0*/  @!P2 BRA `(.L_x_8391) ;  /* 0xfffffffc00eca947 */ /* 0x008fea000383ffff */
[----:B------:R-:W-:Y:S05]  /*ecf0*/  BRA `(.L_x_8388) ;  /* 0xffffff60008c7947 */ /* 0x000fea000383ffff */
.L_x_8395:
[----:B-1----:R-:W-:-:S04]  /*ed00*/  IMAD.U32 R3, RZ, RZ, UR6 ;  /* 0x00000006ff037e24 */ /* 0x002fc8000f8e00ff */
[----:B------:R1:W2:Y:S03]  /*ed10*/  SYNCS.PHASECHK.TRANS64.TRYWAIT P2, [R3+URZ+0x31c50], R0 ;  /* 0x031c5000030075a7 */ /* 0x0002a6000804017f */
[----:B--2---:R-:W-:Y:S05]  /*ed20*/  @!P2 NANOSLEEP.SYNCS 0x989680 ;  /* 0x009896800000a95d */ /* 0x004fea0003900000 */
[----:B------:R-:W2:Y:S02]  /*ed30*/  @!P2 SYNCS.PHASECHK.TRANS64 P2, [R3+URZ+0x31c50], R0 ;  /* 0x031c50000300a5a7 */ /* 0x000ea4000804007f */
[----:B--2---:R-:W-:Y:S05]  /*ed40*/  @!P2 BRA `(.L_x_8395) ;  /* 0xfffffffc00eca947 */ /* 0x004fea000383ffff */
[----:B------:R-:W-:Y:S05]  /*ed50*/  BRA `(.L_x_8392) ;  /* 0xffffff7800307947 */ /* 0x000fea000383ffff */
.L_x_8400:
[----:B--2---:R-:W-:-:S04]  /*ed60*/  IMAD.U32 R5, RZ, RZ, UR9 ;  /* 0x00000009ff057e24 */ /* 0x004fc8000f8e00ff */
[----:B------:R2:W3:Y:S03]  /*ed70*/  SYNCS.PHASECHK.TRANS64.TRYWAIT P0, [R5+URZ+0x31c50], R4 ;  /* 0x031c5004050075a7 */ /* 0x0004e6000800017f */
[----:B---3--:R-:W-:Y:S05]  /*ed80*/  @!P0 NANOSLEEP.SYNCS 0x989680 ;  /* 0x009896800000895d */ /* 0x008fea0003900000 */
[----:B------:R-:W3:Y:S02]  /*ed90*/  @!P0 SYNCS.PHASECHK.TRANS64 P0, [R5+URZ+0x31c50], R4 ;  /* 0x031c5004050085a7 */ /* 0x000ee4000800007f */
[----:B---3--:R-:W-:Y:S05]  /*eda0*/  @!P0 BRA `(.L_x_8400) ;  /* 0xfffffffc00ec8947 */ /* 0x008fea000383ffff */
[----:B------:R-:W-:Y:S05]  /*edb0*/  BRA `(.L_x_8399) ;  /* 0xffffff9800087947 */ /* 0x000fea000383ffff */
.L_x_8431:
        /* <DEDUP_REMOVED lines=8> */
[----:B-1----:R-:W-:Y:S05]  /*ee40*/  WARPSYNC.COLLECTIVE R15, `(.L_x_8500) ;  /* 0x000000000f087348 */ /* 0x002fea0003c00000 */
[----:B------:R0:W2:Y:S02]  /*ee50*/  SHFL.IDX P6, R14, R13, R12, R11 ;  /* 0x0000000c0d0e7389 */ /* 0x0000a400000c000b */
[----:B012---:R-:W-:Y:S01]  /*ee60*/  ENDCOLLECTIVE ;  /* 0x000000000000791b */ /* 0x007fe20003800000 */
.L_x_8500:
[----:B------:R-:W-:Y:S05]  /*ee70*/  BSYNC B0 ;  /* 0x0000000000007941 */ /* 0x000fea0003800000 */
.L_x_8499:
[----:B------:R-:W-:Y:S05]  /*ee80*/  BRA `(.L_x_8501) ;  /* 0xffffffcc00a07947 */ /* 0x000fea000383ffff */
.L_x_8432:
[----:B------:R-:W-:Y:S01]  /*ee90*/  BSSY B0, `(.L_x_8502) ;  /* 0x0000006000007945 */ /* 0x000fe20003800000 */
[----:B------:R-:W-:-:S07]  /*eea0*/  IMAD.MOV.U32 R15, RZ, RZ, -0x1 ;  /* 0xffffffffff0f7424 */ /* 0x000fce00078e00ff */
[----:B-1----:R-:W-:Y:S05]  /*eeb0*/  WARPSYNC.COLLECTIVE R15, `(.L_x_8503) ;  /* 0x000000000f0c7348 */ /* 0x002fea0003c00000 */
[----:B------:R-:W-:Y:S02]  /*eec0*/  ELECT P6, UR62, PT ;  /* 0x00000000003e782f */ /* 0x000fe400038c0000 */
[----:B------:R-:W-:Y:S01]  /*eed0*/  MOV R14, UR62 ;  /* 0x0000003e000e7c02 */ /* 0x000fe20008000f00 */
[----:B-1----:R-:W-:Y:S10]  /*eee0*/  ENDCOLLECTIVE ;  /* 0x000000000000791b */ /* 0x002ff40003800000 */
.L_x_8503:
[----:B------:R-:W-:Y:S05]  /*eef0*/  BSYNC B0 ;  /* 0x0000000000007941 */ /* 0x000fea0003800000 */
.L_x_8502:
[----:B------:R-:W-:Y:S05]  /*ef00*/  BRA `(.L_x_8504) ;  /* 0xffffffcc00947947 */ /* 0x000fea000383ffff */
.L_x_8435:
[----:B--2---:R2:W3:Y:S02]  /*ef10*/  SYNCS.PHASECHK.TRANS64.TRYWAIT P0, [R5+URZ+0x31c40], R4 ;  /* 0x031c4004050075a7 */ /* 0x0044e4000800017f */
[----:B---3--:R-:W-:Y:S05]  /*ef20*/  @!P0 NANOSLEEP.SYNCS 0x989680 ;  /* 0x009896800000895d */ /* 0x008fea0003900000 */
[----:B------:R-:W3:Y:S02]  /*ef30*/  @!P0 SYNCS.PHASECHK.TRANS64 P0, [R5+URZ+0x31c40], R4 ;  /* 0x031c4004050085a7 */ /* 0x000ee4000800007f */
[----:B---3--:R-:W-:Y:S05]  /*ef40*/  @!P0 BRA `(.L_x_8435) ;  /* 0xfffffffc00f08947 */ /* 0x008fea000383ffff */
[----:B------:R-:W-:Y:S05]  /*ef50*/  BRA `(.L_x_8505) ;  /* 0xffffffcc00ec7947 */ /* 0x000fea000383ffff */
.L_x_8438:
[----:B0-----:R0:W2:Y:S02]  /*ef60*/  SYNCS.PHASECHK.TRANS64.TRYWAIT P0, [R26+URZ+0x31c20], R5 ;  /* 0x031c20051a0075a7 */ /* 0x0010a4000800017f */
[----:B--2---:R-:W-:Y:S05]  /*ef70*/  @!P0 NANOSLEEP.SYNCS 0x989680 ;  /* 0x009896800000895d */ /* 0x004fea0003900000 */
[----:B------:R-:W2:Y:S02]  /*ef80*/  @!P0 SYNCS.PHASECHK.TRANS64 P0, [R26+URZ+0x31c20], R5 ;  /* 0x031c20051a0085a7 */ /* 0x000ea4000800007f */
[----:B--2---:R-:W-:Y:S05]  /*ef90*/  @!P0 BRA `(.L_x_8438) ;  /* 0xfffffffc00f08947 */ /* 0x004fea000383ffff */
[----:B------:R-:W-:Y:S05]  /*efa0*/  BRA `(.L_x_8506) ;  /* 0xffffffd4001c7947 */ /* 0x000fea000383ffff */
.L_x_8446:
[----:B--2---:R2:W3:Y:S02]  /*efb0*/  SYNCS.PHASECHK.TRANS64.TRYWAIT P0, [R3+URZ+0x31c40], R2 ;  /* 0x031c4002030075a7 */ /* 0x0044e4000800017f */
[----:B---3--:R-:W-:Y:S05]  /*efc0*/  @!P0 NANOSLEEP.SYNCS 0x989680 ;  /* 0x009896800000895d */ /* 0x008fea0003900000 */
[----:B------:R-:W3:Y:S02]  /*efd0*/  @!P0 SYNCS.PHASECHK.TRANS64 P0, [R3+URZ+0x31c40], R2 ;  /* 0x031c4002030085a7 */ /* 0x000ee4000800007f */
[----:B---3--:R-:W-:Y:S05]  /*efe0*/  @!P0 BRA `(.L_x_8446) ;  /* 0xfffffffc00f08947 */ /* 0x008fea000383ffff */
[----:B------:R-:W-:Y:S05]  /*eff0*/  BRA `(.L_x_8507) ;  /* 0xffffffd400c47947 */ /* 0x000fea000383ffff */
.L_x_8448:
[----:B0-----:R0:W2:Y:S02]  /*f000*/  SYNCS.PHASECHK.TRANS64.TRYWAIT P0, [R2+URZ+0x60], R5 ;  /* 0x00006005020075a7 */ /* 0x0010a4000800017f */
[----:B--2---:R-:W-:Y:S05]  /*f010*/  @!P0 NANOSLEEP.SYNCS 0x989680 ;  /* 0x009896800000895d */ /* 0x004fea0003900000 */
[----:B------:R-:W2:Y:S02]  /*f020*/  @!P0 SYNCS.PHASECHK.TRANS64 P0, [R2+URZ+0x60], R5 ;  /* 0x00006005020085a7 */ /* 0x000ea4000800007f */
[----:B--2---:R-:W-:Y:S05]  /*f030*/  @!P0 BRA `(.L_x_8448) ;  /* 0xfffffffc00f08947 */ /* 0x004fea000383ffff */
[----:B------:R-:W-:Y:S05]  /*f040*/  BRA `(.L_x_8508) ;  /* 0xffffffd800507947 */ /* 0x000fea000383ffff */
.L_x_8453:
[----:B---3--:R3:W4:Y:S02]  /*f050*/  SYNCS.PHASECHK.TRANS64.TRYWAIT P0, [R3+URZ+0x31c40], R2 ;  /* 0x031c4002030075a7 */ /* 0x008724000800017f */
[----:B----4-:R-:W-:Y:S05]  /*f060*/  @!P0 NANOSLEEP.SYNCS 0x989680 ;  /* 0x009896800000895d */ /* 0x010fea0003900000 */
[----:B------:R-:W4:Y:S02]  /*f070*/  @!P0 SYNCS.PHASECHK.TRANS64 P0, [R3+URZ+0x31c40], R2 ;  /* 0x031c4002030085a7 */ /* 0x000f24000800007f */
[----:B----4-:R-:W-:Y:S05]  /*f080*/  @!P0 BRA `(.L_x_8453) ;  /* 0xfffffffc00f08947 */ /* 0x010fea000383ffff */
[----:B------:R-:W-:Y:S05]  /*f090*/  BRA `(.L_x_8509) ;  /* 0xffffffdc00807947 */ /* 0x000fea000383ffff */
.L_x_8455:
[----:B0-----:R0:W2:Y:S02]  /*f0a0*/  SYNCS.PHASECHK.TRANS64.TRYWAIT P1, [R3+URZ+0x60], R24 ;  /* 0x00006018030075a7 */ /* 0x0010a4000802017f */
[----:B--2---:R-:W-:Y:S05]  /*f0b0*/  @!P1 NANOSLEEP.SYNCS 0x989680 ;  /* 0x009896800000995d */ /* 0x004fea0003900000 */
[----:B------:R-:W2:Y:S02]  /*f0c0*/  @!P1 SYNCS.PHASECHK.TRANS64 P1, [R3+URZ+0x60], R24 ;  /* 0x00006018030095a7 */ /* 0x000ea4000802007f */
[----:B--2---:R-:W-:Y:S05]  /*f0d0*/  @!P1 BRA `(.L_x_8455) ;  /* 0xfffffffc00f09947 */ /* 0x004fea000383ffff */
[----:B------:R-:W-:Y:S05]  /*f0e0*/  BRA `(.L_x_8510) ;  /* 0xffffffe0000c7947 */ /* 0x000fea000383ffff */
.L_x_8460:
[----:B--2---:R2:W3:Y:S02]  /*f0f0*/  SYNCS.PHASECHK.TRANS64.TRYWAIT P0, [R2+URZ+0x31c40], R3 ;  /* 0x031c4003020075a7 */ /* 0x0044e4000800017f */
[----:B---3--:R-:W-:Y:S05]  /*f100*/  @!P0 NANOSLEEP.SYNCS 0x989680 ;  /* 0x009896800000895d */ /* 0x008fea0003900000 */
[----:B------:R-:W3:Y:S02]  /*f110*/  @!P0 SYNCS.PHASECHK.TRANS64 P0, [R2+URZ+0x31c40], R3 ;  /* 0x031c4003020085a7 */ /* 0x000ee4000800007f */
[----:B---3--:R-:W-:Y:S05]  /*f120*/  @!P0 BRA `(.L_x_8460) ;  /* 0xfffffffc00f08947 */ /* 0x008fea000383ffff */
[----:B------:R-:W-:Y:S05]  /*f130*/  BRA `(.L_x_8511) ;  /* 0xffffffe400147947 */ /* 0x000fea000383ffff */
.L_x_8462:
[----:B0-----:R0:W2:Y:S02]  /*f140*/  SYNCS.PHASECHK.TRANS64.TRYWAIT P1, [R2+URZ+0x60], R11 ;  /* 0x0000600b020075a7 */ /* 0x0010a4000802017f */
[----:B--2---:R-:W-:Y:S05]  /*f150*/  @!P1 NANOSLEEP.SYNCS 0x989680 ;  /* 0x009896800000995d */ /* 0x004fea0003900000 */
[----:B------:R-:W2:Y:S02]  /*f160*/  @!P1 SYNCS.PHASECHK.TRANS64 P1, [R2+URZ+0x60], R11 ;  /* 0x0000600b020095a7 */ /* 0x000ea4000802007f */
[----:B--2---:R-:W-:Y:S05]  /*f170*/  @!P1 BRA `(.L_x_8462) ;  /* 0xfffffffc00f09947 */ /* 0x004fea000383ffff */
[----:B------:R-:W-:Y:S05]  /*f180*/  BRA `(.L_x_8512) ;  /* 0xffffffe400a87947 */ /* 0x000fea000383ffff */
.L_x_8469:
[----:B--2---:R2:W3:Y:S02]  /*f190*/  SYNCS.PHASECHK.TRANS64.TRYWAIT P0, [R3+URZ+0x31c60], R2 ;  /* 0x031c6002030075a7 */ /* 0x0044e4000800017f */
[----:B---3--:R-:W-:Y:S05]  /*f1a0*/  @!P0 NANOSLEEP.SYNCS 0x989680 ;  /* 0x009896800000895d */ /* 0x008fea0003900000 */
[----:B------:R-:W3:Y:S02]  /*f1b0*/  @!P0 SYNCS.PHASECHK.TRANS64 P0, [R3+URZ+0x31c60], R2 ;  /* 0x031c6002030085a7 */ /* 0x000ee4000800007f */
[----:B---3--:R-:W-:Y:S05]  /*f1c0*/  @!P0 BRA `(.L_x_8469) ;  /* 0xfffffffc00f08947 */ /* 0x008fea000383ffff */
[----:B------:R-:W-:Y:S05]  /*f1d0*/  BRA `(.L_x_8513) ;  /* 0xffffffe800907947 */ /* 0x000fea000383ffff */
.L_x_8471:
[----:B------:R-:W-:Y:S01]  /*f1e0*/  BSSY B0, `(.L_x_8514) ;  /* 0x0000008000007945 */ /* 0x000fe20003800000 */
[----:B------:R-:W-:Y:S02]  /*f1f0*/  IMAD.MOV.U32 R13, RZ, RZ, R16 ;  /* 0x000000ffff0d7224 */ /* 0x000fe400078e0010 */
[----:B------:R-:W-:Y:S02]  /*f200*/  IMAD.MOV.U32 R12, RZ, RZ, RZ ;  /* 0x000000ffff0c7224 */ /* 0x000fe400078e00ff */
[----:B------:R-:W-:Y:S02]  /*f210*/  IMAD.MOV.U32 R11, RZ, RZ, 0x1f ;  /* 0x0000001fff0b7424 */ /* 0x000fe400078e00ff */
[----:B------:R-:W-:-:S07]  /*f220*/  IMAD.MOV.U32 R15, RZ, RZ, -0x1 ;  /* 0xffffffffff0f7424 */ /* 0x000fce00078e00ff */
[----:B01----:R-:W-:Y:S05]  /*f230*/  WARPSYNC.COLLECTIVE R15, `(.L_x_8515) ;  /* 0x000000000f087348 */ /* 0x003fea0003c00000 */
[----:B------:R2:W3:Y:S02]  /*f240*/  SHFL.IDX P6, R14, R13, R12, R11 ;  /* 0x0000000c0d0e7389 */ /* 0x0004e400000c000b */
[----:B0123--:R-:W-:Y:S01]  /*f250*/  ENDCOLLECTIVE ;  /* 0x000000000000791b */ /* 0x00ffe20003800000 */
.L_x_8515:
[----:B------:R-:W-:Y:S05]  /*f260*/  BSYNC B0 ;  /* 0x0000000000007941 */ /* 0x000fea0003800000 */
.L_x_8514:
        /* <DEDUP_REMOVED lines=8> */
.L_x_8516:
[----:B------:R-:W-:Y:S01]  /*f2f0*/  IMAD.MOV.U32 R4, RZ, RZ, R14 ;  /* 0x000000ffff047224 */ /* 0x000fe200078e000e */
[----:B------:R-:W-:Y:S06]  /*f300*/  BRA `(.L_x_8517) ;  /* 0xffffffec00047947 */ /* 0x000fec000383ffff */
.L_x_8474:
[----:B------:R-:W-:Y:S01]  /*f310*/  BSSY B0, `(.L_x_8518) ;  /* 0x0000008000007945 */ /* 0x000fe20003800000 */
[----:B-----5:R-:W-:Y:S02]  /*f320*/  IMAD.MOV.U32 R13, RZ, RZ, R2 ;  /* 0x000000ffff0d7224 */ /* 0x020fe400078e0002 */
[----:B------:R-:W-:Y:S02]  /*f330*/  IMAD.MOV.U32 R12, RZ, RZ, 0x1 ;  /* 0x00000001ff0c7424 */ /* 0x000fe400078e00ff */
[----:B------:R-:W-:Y:S02]  /*f340*/  IMAD.MOV.U32 R11, RZ, RZ, RZ ;  /* 0x000000ffff0b7224 */ /* 0x000fe400078e00ff */
[----:B------:R-:W-:-:S07]  /*f350*/  IMAD.MOV.U32 R15, RZ, RZ, -0x1 ;  /* 0xffffffffff0f7424 */ /* 0x000fce00078e00ff */
[----:B01234-:R-:W-:Y:S05]  /*f360*/  WARPSYNC.COLLECTIVE R15, `(.L_x_8519) ;  /* 0x000000000f087348 */ /* 0x01ffea0003c00000 */
[----:B------:R0:W0:Y:S02]  /*f370*/  SHFL.UP P6, R14, R13, R12, R11 ;  /* 0x0400000c0d0e7389 */ /* 0x00002400000c000b */
[----:B01234-:R-:W-:Y:S01]  /*f380*/  ENDCOLLECTIVE ;  /* 0x000000000000791b */ /* 0x01ffe20003800000 */
.L_x_8519:
[----:B------:R-:W-:Y:S05]  /*f390*/  BSYNC B0 ;  /* 0x0000000000007941 */ /* 0x000fea0003800000 */
.L_x_8518:
        /* <DEDUP_REMOVED lines=10> */
.L_x_8520:
        /* <DEDUP_REMOVED lines=8> */
.L_x_8521:
        /* <DEDUP_REMOVED lines=8> */
.L_x_8522:
        /* <DEDUP_REMOVED lines=8> */
.L_x_8523:
        /* <DEDUP_REMOVED lines=8> */
.L_x_8524:
[----:B------:R-:W-:Y:S05]  /*f640*/  BRA `(.L_x_8525) ;  /* 0xffffffe800c07947 */ /* 0x000fea000383ffff */
.L_x_8479:
        /* <DEDUP_REMOVED lines=8> */
.L_x_8527:
[----:B------:R-:W-:Y:S05]  /*f6d0*/  BSYNC B0 ;  /* 0x0000000000007941 */ /* 0x000fea0003800000 */
.L_x_8526:
        /* <DEDUP_REMOVED lines=10> */
.L_x_8528:
        /* <DEDUP_REMOVED lines=8> */
.L_x_8529:
        /* <DEDUP_REMOVED lines=8> */
.L_x_8530:
        /* <DEDUP_REMOVED lines=8> */
.L_x_8531:
        /* <DEDUP_REMOVED lines=8> */
.L_x_8532:
[----:B------:R-:W-:Y:S05]  /*f980*/  BRA `(.L_x_8533) ;  /* 0xffffffe8009c7947 */ /* 0x000fea000383ffff */
.L_x_8481:
[----:B------:R-:W-:Y:S01]  /*f990*/  BSSY B0, `(.L_x_8534) ;  /* 0x0000006000007945 */ /* 0x000fe20003800000 */
[----:B------:R-:W-:Y:S01]  /*f9a0*/  PLOP3.LUT P6, PT, P6, PT, PT, 0x8, 0x0 ;  /* 0x000000000000781c */ /* 0x000fe200037ce170 */
[----:B------:R-:W-:-:S12]  /*f9b0*/  IMAD.MOV.U32 R15, RZ, RZ, -0x1 ;  /* 0xffffffffff0f7424 */ /* 0x000fd800078e00ff */
[----:B01----:R-:W-:Y:S05]  /*f9c0*/  WARPSYNC.COLLECTIVE R15, `(.L_x_8535) ;  /* 0x000000000f087348 */ /* 0x003fea0003c00000 */
[----:B------:R-:W-:Y:S01]  /*f9d0*/  VOTE.ANY R14, PT, P6 ;  /* 0x00000000000e7806 */ /* 0x000fe200030e0100 */
[----:B01----:R-:W-:Y:S06]  /*f9e0*/  ENDCOLLECTIVE ;  /* 0x000000000000791b */ /* 0x003fec0003800000 */
.L_x_8535:
[----:B------:R-:W-:Y:S05]  /*f9f0*/  BSYNC B0 ;  /* 0x0000000000007941 */ /* 0x000fea0003800000 */
.L_x_8534:
        /* <DEDUP_REMOVED lines=9> */
.L_x_8536:
[----:B------:R-:W-:Y:S01]  /*fa90*/  IMAD.MOV.U32 R17, RZ, RZ, R14 ;  /* 0x000000ffff117224 */ /* 0x000fe200078e000e */
[----:B------:R-:W-:Y:S06]  /*faa0*/  BRA `(.L_x_8537) ;  /* 0xffffffe8008c7947 */ /* 0x000fec000383ffff */
.L_x_8483:
[----:B------:R-:W-:Y:S01]  /*fab0*/  BSSY B0, `(.L_x_8538) ;  /* 0x0000007000007945 */ /* 0x000fe20003800000 */
[----:B------:R-:W-:Y:S02]  /*fac0*/  IMAD.MOV.U32 R13, RZ, RZ, R8 ;  /* 0x000000ffff0d7224 */ /* 0x000fe400078e0008 */
[----:B------:R-:W-:Y:S02]  /*fad0*/  IMAD.MOV.U32 R11, RZ, RZ, 0x1f ;  /* 0x0000001fff0b7424 */ /* 0x000fe400078e00ff */
[----:B------:R-:W-:-:S07]  /*fae0*/  IMAD.MOV.U32 R15, RZ, RZ, -0x1 ;  /* 0xffffffffff0f7424 */ /* 0x000fce00078e00ff */
[----:B0123--:R-:W-:Y:S05]  /*faf0*/  WARPSYNC.COLLECTIVE R15, `(.L_x_8539) ;  /* 0x000000000f087348 */ /* 0x00ffea0003c00000 */
[----:B------:R4:W0:Y:S02]  /*fb00*/  SHFL.IDX P6, R14, R13, R12, R11 ;  /* 0x0000000c0d0e7389 */ /* 0x00082400000c000b */
[----:B01234-:R-:W-:Y:S01]  /*fb10*/  ENDCOLLECTIVE ;  /* 0x000000000000791b */ /* 0x01ffe20003800000 */
.L_x_8539:
[----:B------:R-:W-:Y:S05]  /*fb20*/  BSYNC B0 ;  /* 0x0000000000007941 */ /* 0x000fea0003800000 */
.L_x_8538:
[----:B------:R-:W-:Y:S05]  /*fb30*/  BRA `(.L_x_8482) ;  /* 0xffffffe800847947 */ /* 0x000fea000383ffff */
.L_x_8487:
[----:B0-----:R0:W2:Y:S02]  /*fb40*/  SYNCS.PHASECHK.TRANS64.TRYWAIT P0, [R9+URZ+0x31c20], R0 ;  /* 0x031c2000090075a7 */ /* 0x0010a4000800017f */
[----:B--2---:R-:W-:Y:S05]  /*fb50*/  @!P0 NANOSLEEP.SYNCS 0x989680 ;  /* 0x009896800000895d */ /* 0x004fea0003900000 */
[----:B------:R-:W2:Y:S02]  /*fb60*/  @!P0 SYNCS.PHASECHK.TRANS64 P0, [R9+URZ+0x31c20], R0 ;  /* 0x031c2000090085a7 */ /* 0x000ea4000800007f */
[----:B--2---:R-:W-:Y:S05]  /*fb70*/  @!P0 BRA `(.L_x_8487) ;  /* 0xfffffffc00f08947 */ /* 0x004fea000383ffff */
[----:B------:R-:W-:Y:S05]  /*fb80*/  BRA `(.L_x_8540) ;  /* 0xffffffec00607947 */ /* 0x000fea000383ffff */
.L_x_8488:
        /* <DEDUP_REMOVED lines=8> */
[----:B01----:R-:W-:Y:S05]  /*fc10*/  WARPSYNC.COLLECTIVE R15, `(.L_x_8542) ;  /* 0x000000000f087348 */ /* 0x003fea0003c00000 */
[----:B------:R2:W3:Y:S02]  /*fc20*/  SHFL.IDX P6, R14, R13, R12, R11 ;  /* 0x0000000c0d0e7389 */ /* 0x0004e400000c000b */
[----:B0123--:R-:W-:Y:S01]  /*fc30*/  ENDCOLLECTIVE ;  /* 0x000000000000791b */ /* 0x00ffe20003800000 */
.L_x_8542:
[----:B------:R-:W-:Y:S05]  /*fc40*/  BSYNC B0 ;  /* 0x0000000000007941 */ /* 0x000fea0003800000 */
.L_x_8541:
[----:B------:R-:W-:Y:S05]  /*fc50*/  BRA `(.L_x_8543) ;  /* 0xffffffec00487947 */ /* 0x000fea000383ffff */
.L_x_8491:
[----:B------:R-:W-:Y:S01]  /*fc60*/  BSSY B1, `(.L_x_8544) ;  /* 0x0000006000017945 */ /* 0x000fe20003800000 */
[----:B------:R-:W-:-:S07]  /*fc70*/  IMAD.MOV.U32 R15, RZ, RZ, -0x1 ;  /* 0xffffffffff0f7424 */ /* 0x000fce00078e00ff */
[----:B01----:R-:W-:Y:S05]  /*fc80*/  WARPSYNC.COLLECTIVE R15, `(.L_x_8545) ;  /* 0x000000000f0c7348 */ /* 0x003fea0003c00000 */
[----:B------:R-:W-:Y:S02]  /*fc90*/  ELECT P6, UR62, PT ;  /* 0x00000000003e782f */ /* 0x000fe400038c0000 */
[----:B------:R-:W-:Y:S01]  /*fca0*/  MOV R14, UR62 ;  /* 0x0000003e000e7c02 */ /* 0x000fe20008000f00 */
[----:B01----:R-:W-:Y:S10]  /*fcb0*/  ENDCOLLECTIVE ;  /* 0x000000000000791b */ /* 0x003ff40003800000 */
.L_x_8545:
[----:B------:R-:W-:Y:S05]  /*fcc0*/  BSYNC B1 ;  /* 0x0000000000017941 */ /* 0x000fea0003800000 */
.L_x_8544:
[----:B------:R-:W-:Y:S05]  /*fcd0*/  BRA `(.L_x_8546) ;  /* 0xffffffec00407947 */ /* 0x000fea000383ffff */
.L_x_8493:
[----:B0-----:R0:W2:Y:S02]  /*fce0*/  SYNCS.PHASECHK.TRANS64.TRYWAIT P0, [R7+URZ], R2 ;  /* 0x00000002070075a7 */ /* 0x0010a4000800017f */
[----:B--2---:R-:W-:Y:S05]  /*fcf0*/  @!P0 NANOSLEEP.SYNCS 0x989680 ;  /* 0x009896800000895d */ /* 0x004fea0003900000 */
[----:B------:R-:W2:Y:S02]  /*fd00*/  @!P0 SYNCS.PHASECHK.TRANS64 P0, [R7+URZ], R2 ;  /* 0x00000002070085a7 */ /* 0x000ea4000800007f */
[----:B--2---:R-:W-:Y:S05]  /*fd10*/  @!P0 BRA `(.L_x_8493) ;  /* 0xfffffffc00f08947 */ /* 0x004fea000383ffff */
[----:B------:R-:W-:Y:S05]  /*fd20*/  BRA `(.L_x_8547) ;  /* 0xffffffec00747947 */ /* 0x000fea000383ffff */
.L_x_8494:
[----:B--2---:R2:W3:Y:S02]  /*fd30*/  SYNCS.PHASECHK.TRANS64.TRYWAIT P0, [R3+URZ], R0 ;  /* 0x00000000030075a7 */ /* 0x0044e4000800017f */
[----:B---3--:R-:W-:Y:S05]  /*fd40*/  @!P0 NANOSLEEP.SYNCS 0x989680 ;  /* 0x009896800000895d */ /* 0x008fea0003900000 */
[----:B------:R-:W3:Y:S02]  /*fd50*/  @!P0 SYNCS.PHASECHK.TRANS64 P0, [R3+URZ], R0 ;  /* 0x00000000030085a7 */ /* 0x000ee4000800007f */
[----:B---3--:R-:W-:Y:S05]  /*fd60*/  @!P0 BRA `(.L_x_8494) ;  /* 0xfffffffc00f08947 */ /* 0x008fea000383ffff */
[----:B------:R-:W-:Y:S05]  /*fd70*/  BRA `(.L_x_8548) ;  /* 0xffffffec00687947 */ /* 0x000fea000383ffff */
.L_x_8496:
[----:B--2---:R2:W3:Y:S02]  /*fd80*/  SYNCS.PHASECHK.TRANS64.TRYWAIT P0, [R5+URZ], R2 ;  /* 0x00000002050075a7 */ /* 0x0044e4000800017f */
[----:B---3--:R-:W-:Y:S05]  /*fd90*/  @!P0 NANOSLEEP.SYNCS 0x989680 ;  /* 0x009896800000895d */ /* 0x008fea0003900000 */
[----:B------:R-:W3:Y:S02]  /*fda0*/  @!P0 SYNCS.PHASECHK.TRANS64 P0, [R5+URZ], R2 ;  /* 0x00000002050085a7 */ /* 0x000ee4000800007f */
[----:B---3--:R-:W-:Y:S05]  /*fdb0*/  @!P0 BRA `(.L_x_8496) ;  /* 0xfffffffc00f08947 */ /* 0x008fea000383ffff */
[----:B------:R-:W-:Y:S05]  /*fdc0*/  BRA `(.L_x_8549) ;  /* 0xffffffec006c7947 */ /* 0x000fea000383ffff */
.L_x_8550:
        /* <DEDUP_REMOVED lines=11> */
.L_x_12780:


//--------------------- .text._ZN7cutlass13device_kernelIN5flash11enable_sm90INS1_16FlashAttnFwdSm90INS1_25CollectiveMainloopFwdSm90ILi2EN4cute5tupleIJNS5_1CILi1EEES8_S8_EEENS6_IJNS7_ILi192EEENS7_ILi144EEENS7_ILi96EEEEEELi96ENS_10bfloat16_tEfNS_4arch4Sm90ELb0ELb0ELb0ELb1ELb0ELb1ELb0ELb0ELb1ELb0ELb0ELb0EEENS1_21CollectiveEpilogueFwdINS6_IJSA_SC_SB_EEES9_SE_SG_Li384ELb1ELb0ELb0ELb0EEENS1_36VarlenDynamicPersistentTileSchedulerILi192ELi144ELi384ELi32ELb0ELb0ELb1ELb0ELb1ELb1EEEEEEEEEvNT_6ParamsE --------------------------
	.section	.text._ZN7cutlass13device_kernelIN5flash11enable_sm90INS1_16FlashAttnFwdSm90INS1_25CollectiveMainloopFwdSm90ILi2EN4cute5tupleIJNS5_1CILi1EEES8_S8_EEENS6_IJNS7_ILi192EEENS7_ILi144EEENS7_ILi96EEEEEELi96ENS_10bfloat16_tEfNS_4arch4Sm90ELb0ELb0ELb0ELb1ELb0ELb1ELb0ELb0ELb1ELb0ELb0ELb0EEENS1_21CollectiveEpilogueFwdINS6_IJSA_SC_SB_EEES9_SE_SG_Li384ELb1ELb0ELb0ELb0EEENS1_36VarlenDynamicPersistentTileSchedulerILi192ELi144ELi384ELi32ELb0ELb0ELb1ELb0ELb1ELb1EEEEEEEEEvNT_6ParamsE,"ax",@progbits
	.align	128
.text._ZN7cutlass13device_kernelIN5flash11enable_sm90INS1_16FlashAttnFwdSm90INS1_25CollectiveMainloopFwdSm90ILi2EN4cute5tupleIJNS5_1CILi1EEES8_S8_EEENS6_IJNS7_ILi192EEENS7_ILi144EEENS7_ILi96EEEEEELi96ENS_10bfloat16_tEfNS_4arch4Sm90ELb0ELb0ELb0ELb1ELb0ELb1ELb0ELb0ELb1ELb0ELb0ELb0EEENS1_21CollectiveEpilogueFwdINS6_IJSA_SC_SB_EEES9_SE_SG_Li384ELb1ELb0ELb0ELb0EEENS1_36VarlenDynamicPersistentTileSchedulerILi192ELi144ELi384ELi32ELb0ELb0ELb1ELb0ELb1ELb1EEEEEEEEEvNT_6ParamsE:
        .type           _ZN7cutlass13device_kernelIN5flash11enable_sm90INS1_16FlashAttnFwdSm90INS1_25CollectiveMainloopFwdSm90ILi2EN4cute5tupleIJNS5_1CILi1EEES8_S8_EEENS6_IJNS7_ILi192EEENS7_ILi144EEENS7_ILi96EEEEEELi96ENS_10bfloat16_tEfNS_4arch4Sm90ELb0ELb0ELb0ELb1ELb0ELb1ELb0ELb0ELb1ELb0ELb0ELb0EEENS1_21CollectiveEpilogueFwdINS6_IJSA_SC_SB_EEES9_SE_SG_Li384ELb1ELb0ELb0ELb0EEENS1_36VarlenDynamicPersistentTileSchedulerILi192ELi144ELi384ELi32ELb0ELb0ELb1ELb0ELb1ELb1EEEEEEEEEvNT_6ParamsE,@function
        .size           _ZN7cutlass13device_kernelIN5flash11enable_sm90INS1_16FlashAttnFwdSm90INS1_25CollectiveMainloopFwdSm90ILi2EN4cute5tupleIJNS5_1CILi1EEES8_S8_EEENS6_IJNS7_ILi192EEENS7_ILi144EEENS7_ILi96EEEEEELi96ENS_10bfloat16_tEfNS_4arch4Sm90ELb0ELb0ELb0ELb1ELb0ELb1ELb0ELb0ELb1ELb0ELb0ELb0EEENS1_21CollectiveEpilogueFwdINS6_IJSA_SC_SB_EEES9_SE_SG_Li384ELb1ELb0ELb0ELb0EEENS1_36VarlenDynamicPersistentTileSchedulerILi192ELi144ELi384ELi32ELb0ELb0ELb1ELb0ELb1ELb1EEEEEEEEEvNT_6ParamsE,(.L_x_12781 - _ZN7cutlass13device_kernelIN5flash11enable_sm90INS1_16FlashAttnFwdSm90INS1_25CollectiveMainloopFwdSm90ILi2EN4cute5tupleIJNS5_1CILi1EEES8_S8_EEENS6_IJNS7_ILi192EEENS7_ILi144EEENS7_ILi96EEEEEELi96ENS_10bfloat16_tEfNS_4arch4Sm90ELb0ELb0ELb0ELb1ELb0ELb1ELb0ELb0ELb1ELb0ELb0ELb0EEENS1_21CollectiveEpilogueFwdINS6_IJSA_SC_SB_EEES9_SE_SG_Li384ELb1ELb0ELb0ELb0EEENS1_36VarlenDynamicPersistentTileSchedulerILi192ELi144ELi384ELi32ELb0ELb0ELb1ELb0ELb1ELb1EEEEEEEEEvNT_6ParamsE)
        .other          _ZN7cutlass13device_kernelIN5flash11enable_sm90INS1_16FlashAttnFwdSm90INS1_25CollectiveMainloopFwdSm90ILi2EN4cute5tupleIJNS5_1CILi1EEES8_S8_EEENS6_IJNS7_ILi192EEENS7_ILi144EEENS7_ILi96EEEEEELi96ENS_10bfloat16_tEfNS_4arch4Sm90ELb0ELb0ELb0ELb1ELb0ELb1ELb0ELb0ELb1ELb0ELb0ELb0EEENS1_21CollectiveEpilogueFwdINS6_IJSA_SC_SB_EEES9_SE_SG_Li384ELb1ELb0ELb0ELb0EEENS1_36VarlenDynamicPersistentTileSchedulerILi192ELi144ELi384ELi32ELb0ELb0ELb1ELb0ELb1ELb1EEEEEEEEEvNT_6ParamsE,@"STO_CUDA_ENTRY STV_DEFAULT"
_ZN7cutlass13device_kernelIN5flash11enable_sm90INS1_16FlashAttnFwdSm90INS1_25CollectiveMainloopFwdSm90ILi2EN4cute5tupleIJNS5_1CILi1EEES8_S8_EEENS6_IJNS7_ILi192EEENS7_ILi144EEENS7_ILi96EEEEEELi96ENS_10bfloat16_tEfNS_4arch4Sm90ELb0ELb0ELb0ELb1ELb0ELb1ELb0ELb0ELb1ELb0ELb0ELb0EEENS1_21CollectiveEpilogueFwdINS6_IJSA_SC_SB_EEES9_SE_SG_Li384ELb1ELb0ELb0ELb0EEENS1_36VarlenDynamicPersistentTileSchedulerILi192ELi144ELi384ELi32ELb0ELb0ELb1ELb0ELb1ELb1EEEEEEEEEvNT_6ParamsE:
        /* <DEDUP_REMOVED lines=27> */
.L_x_8552:
[----:B------:R-:W-:Y:S05]  /*01b0*/  BSYNC B0 ;  /* 0x0000000000007941 */ /* 0x000fea0003800000 */
.L_x_8551:
        /* <DEDUP_REMOVED lines=41> */
.L_x_8553:
        /* <DEDUP_REMOVED lines=22> */
.L_x_8554:
        /* <DEDUP_REMOVED lines=18> */
.L_x_8555:
        /* <DEDUP_REMOVED lines=22> */
.L_x_8556:
        /* <DEDUP_REMOVED lines=22> */
.L_x_8557:
        /* <DEDUP_REMOVED lines=10> */
.L_x_8560:
[----:B------:R-:W-:-:S08]  /*0a30*/  NOP ;  /* 0x0000000000007918 */ /* 0x000fd00000000000 */
[----:B------:R-:W1:Y:S02]  /*0a40*/  USETMAXREG.TRY_ALLOC.CTAPOOL UP0, 0xa0 ;  /* 0x000000a0000079c8 */ /* 0x000e640008000600 */
[----:B-1----:R-:W-:-:S13]  /*0a50*/  PLOP3.LUT P0, PT, PT, PT, UP0, 0x80, 0x0 ;  /* 0x000000000000781c */ /* 0x002fda0003f0f008 */
[----:B------:R-:W-:Y:S05]  /*0a60*/  @!P0 BRA `(.L_x_8560) ;  /* 0xfffffffc00f08947 */ /* 0x000fea000383ffff */
[----:B------:R-:W2:Y:S01]  /*0a70*/  LDL.LU R0, [R1+0x28] ;  /* 0x0000280001007983 */ /* 0x000ea20000300800 */
[----:B0-----:R-:W0:Y:S01]  /*0a80*/  S2R R2, SR_TID.X ;  /* 0x0000000000027919 */ /* 0x001e220000002100 */
[----:B------:R-:W1:Y:S01]  /*0a90*/  S2UR UR5, SR_CgaCtaId ;  /* 0x00000000000579c3 */ /* 0x000e620000008800 */
[----:B------:R-:W-:Y:S01]  /*0aa0*/  UMOV UR4, 0x400 ;  /* 0x0000040000047882 */ /* 0x000fe20000000000 */
[----:B0-----:R-:W-:-:S06]  /*0ab0*/  SHF.R.U32.HI R2, RZ, 0x7, R2 ;  /* 0x00000007ff027819 */ /* 0x001fcc0000011602 */
[----:B------:R-:W-:Y:S06]  /*0ac0*/  BAR.ARV 0x8, 0x1a0 ;  /* 0x0206800000007b1d */ /* 0x000fec0000002000 */
[----:B------:R-:W-:-:S13]  /*0ad0*/  ISETP.NE.AND P0, PT, R2, 0x1, PT ;  /* 0x000000010200780c */ /* 0x000fda0003f05270 */
[----:B------:R-:W-:Y:S08]  /*0ae0*/  @!P0 BAR.ARV 0x9, 0x100 ;  /* 0x0244000000008b1d */ /* 0x000ff00000002000 */
[----:B------:R-:W-:Y:S01]  /*0af0*/  BAR.SYNC.DEFER_BLOCKING 0x5, 0x1a0 ;  /* 0x0146800000007b1d */ /* 0x000fe20000010000 */
[----:B-1----:R-:W-:-:S06]  /*0b00*/  ULEA UR4, UR5, UR4, 0x18 ;  /* 0x0000000405047291 */ /* 0x002fcc000f8ec03f */
[----:B------:R-:W-:Y:S01]  /*0b10*/  IMAD.U32 R18, RZ, RZ, UR4 ;  /* 0x00000004ff127e24 */ /* 0x000fe2000f8e00ff */
[----:B------:R-:W-:-:S04]  /*0b20*/  ULDC UR4, c[0x0][0xc14] ;  /* 0x0003050000047ab9 */ /* 0x000fc80000000800 */
[----:B------:R-:W0:Y:S01]  /*0b30*/  LDS.128 R104, [R18+0x31cd0] ;  /* 0x031cd00012687984 */ /* 0x000e220000000c00 */
[----:B------:R-:W-:Y:S06]  /*0b40*/  BAR.ARV 0x4, 0x1a0 ;  /* 0x0106800000007b1d */ /* 0x000fec0000002000 */
[----:B--2---:R-:W-:-:S04]  /*0b50*/  LOP3.LUT R0, R0, 0xffffffef, RZ, 0xc0, !PT ;  /* 0xffffffef00007812 */ /* 0x004fc800078ec0ff */
[----:B------:R-:W-:-:S05]  /*0b60*/  @P0 LOP3.LUT R0, R0, 0x10, RZ, 0xfc, !PT ;  /* 0x0000001000000812 */ /* 0x000fca00078efcff */
[----:B------:R3:W-:Y:S01]  /*0b70*/  STL [R1+0x28], R0 ;  /* 0x0000280001007387 */ /* 0x0007e20000100800 */
[----:B0-----:R-:W-:-:S13]  /*0b80*/  ISETP.GE.AND P0, PT, R107, UR4, PT ;  /* 0x000000046b007c0c */ /* 0x001fda000bf06270 */
[----:B---3--:R-:W-:Y:S05]  /*0b90*/  @P0 BRA `(.L_x_8561) ;  /* 0x000001a800c40947 */ /* 0x008fea0003800000 */
[----:B------:R-:W2:Y:S01]  /*0ba0*/  LDL R2, [R1+0xa0] ;  /* 0x0000a00001027983 */ /* 0x000ea20000100800 */
[----:B------:R-:W-:Y:S01]  /*0bb0*/  IMAD.MOV.U32 R16, RZ, RZ, -0x2 ;  /* 0xfffffffeff107424 */ /* 0x000fe200078e00ff */
[----:B------:R-:W-:Y:S02]  /*0bc0*/  R2UR UR4, R18 ;  /* 0x00000000120472ca */ /* 0x000fe400000e0000 */
[----:B------:R-:W-:Y:S01]  /*0bd0*/  CS2R R148, SRZ ;  /* 0x0000000000947805 */ /* 0x000fe2000001ff00 */
[----:B------:R-:W0:Y:S10]  /*0be0*/  S2R R0, SR_TID.X ;  /* 0x0000000000007919 */ /* 0x000e340000002100 */
[----:B------:R-:W-:Y:S01]  /*0bf0*/  UIADD3 UR4, UR4, 0xda00, URZ ;  /* 0x0000da0004047890 */ /* 0x000fe2000fffe03f */
[----:B0-----:R-:W-:-:S05]  /*0c00*/  VIADD R21, R0, 0xffffff80 ;  /* 0xffffff8000157836 */ /* 0x001fca0000000000 */
[----:B------:R-:W-:Y:S02]  /*0c10*/  SHF.R.S32.HI R0, RZ, 0x1f, R21 ;  /* 0x0000001fff007819 */ /* 0x000fe40000011415 */
[-C--:B------:R-:W-:Y:S02]  /*0c20*/  LEA.HI R12, R21, R21.reuse, RZ, 0x1 ;  /* 0x00000015150c7211 */ /* 0x080fe400078f08ff */
[CC--:B------:R-:W-:Y:S02]  /*0c30*/  LEA.HI R3, R0.reuse, R21.reuse, RZ, 0x4 ;  /* 0x0000001500037211 */ /* 0x0c0fe400078f20ff */
[----:B------:R-:W-:Y:S02]  /*0c40*/  LEA.HI R5, R0, R21, RZ, 0x5 ;  /* 0x0000001500057211 */ /* 0x000fe400078f28ff */
[----:B------:R-:W-:Y:S02]  /*0c50*/  LOP3.LUT R4, R3, 0xfffffff0, RZ, 0xc0, !PT ;  /* 0xfffffff003047812 */ /* 0x000fe400078ec0ff */
[----:B------:R-:W-:-:S02]  /*0c60*/  SHF.R.S32.HI R145, RZ, 0x1, R12 ;  /* 0x00000001ff917819 */ /* 0x000fc4000001140c */
[----:B------:R-:W-:Y:S01]  /*0c70*/  SHF.R.S32.HI R9, RZ, 0x5, R5 ;  /* 0x00000005ff097819 */ /* 0x000fe20000011405 */
[----:B------:R-:W-:Y:S01]  /*0c80*/  IMAD.IADD R4, R21, 0x1, -R4 ;  /* 0x0000000115047824 */ /* 0x000fe200078e0a04 */
[----:B------:R-:W-:-:S03]  /*0c90*/  SHF.R.S32.HI R6, RZ, 0x4, R3 ;  /* 0x00000004ff067819 */ /* 0x000fc60000011403 */
[--C-:B------:R-:W-:Y:S01]  /*0ca0*/  IMAD R17, R9, 0x10, R4.reuse ;  /* 0x0000001009117824 */ /* 0x100fe200078e0204 */
[----:B------:R-:W-:Y:S02]  /*0cb0*/  SHF.R.S32.HI R5, RZ, 0x1f, R4 ;  /* 0x0000001fff057819 */ /* 0x000fe40000011404 */
[----:B------:R-:W-:-:S04]  /*0cc0*/  LEA.HI R3, R3, R6, RZ, 0x1 ;  /* 0x0000000603037211 */ /* 0x000fc800078f08ff */
[----:B------:R-:W-:-:S05]  /*0cd0*/  LOP3.LUT R3, R3, 0x1ffffffe, RZ, 0xc0, !PT ;  /* 0x1ffffffe03037812 */ /* 0x000fca00078ec0ff */
[----:B------:R-:W-:Y:S01]  /*0ce0*/  IMAD.IADD R3, R6, 0x1, -R3 ;  /* 0x0000000106037824 */ /* 0x000fe200078e0a03 */
[----:B--2---:R-:W-:Y:S02]  /*0cf0*/  R2UR UR5, R2 ;  /* 0x00000000020572ca */ /* 0x004fe400000e0000 */
[----:B------:R-:W-:-:S04]  /*0d00*/  LEA.HI R2, R0, R21, RZ, 0x7 ;  /* 0x0000001500027211 */ /* 0x000fc800078f38ff */
[----:B------:R-:W-:Y:S02]  /*0d10*/  LOP3.LUT R7, R2, 0xffffff80, RZ, 0xc0, !PT ;  /* 0xffffff8002077812 */ /* 0x000fe400078ec0ff */
[----:B------:R-:W-:-:S03]  /*0d20*/  SHF.R.S32.HI R19, RZ, 0x7, R2 ;  /* 0x00000007ff137819 */ /* 0x000fc60000011402 */
[----:B------:R-:W-:Y:S01]  /*0d30*/  IMAD.IADD R24, R21, 0x1, -R7 ;  /* 0x0000000115187824 */ /* 0x000fe200078e0a07 */
[C---:B------:R-:W-:Y:S01]  /*0d40*/  LEA.HI R7, R12.reuse, R145, RZ, 0x1 ;  /* 0x000000910c077211 */ /* 0x040fe200078f08ff */
[----:B------:R-:W-:Y:S01]  /*0d50*/  IMAD.HI R2, R19, 0x55555556, RZ ;  /* 0x5555555613027827 */ /* 0x000fe200078e02ff */
[----:B------:R-:W-:Y:S01]  /*0d60*/  LOP3.LUT R12, R12, 0xfffffffe, RZ, 0xc0, !PT ;  /* 0xfffffffe0c0c7812 */ /* 0x000fe200078ec0ff */
[----:B------:R-:W-:Y:S01]  /*0d70*/  ULOP3.LUT UR5, UR5, 0x1, URZ, 0xfc, !UPT ;  /* 0x0000000105057892 */ /* 0x000fe2000f8efc3f */
[----:B------:R-:W-:Y:S02]  /*0d80*/  SHF.R.S32.HI R10, RZ, 0x1f, R24 ;  /* 0x0000001fff0a7819 */ /* 0x000fe40000011418 */
[----:B------:R-:W-:Y:S01]  /*0d90*/  LOP3.LUT R14, R7, 0x7fffffe, RZ, 0xc0, !PT ;  /* 0x07fffffe070e7812 */ /* 0x000fe200078ec0ff */
[----:B------:R-:W-:Y:S01]  /*0da0*/  IMAD.IADD R20, R21, 0x1, -R12 ;  /* 0x0000000115147824 */ /* 0x000fe200078e0a0c */
[----:B------:R-:W-:Y:S02]  /*0db0*/  LEA.HI R11, R10, R24, RZ, 0x2 ;  /* 0x000000180a0b7211 */ /* 0x000fe400078f10ff */
[-C--:B------:R-:W-:Y:S01]  /*0dc0*/  LEA.HI R7, R5, R4.reuse, RZ, 0x3 ;  /* 0x0000000405077211 */ /* 0x080fe200078f18ff */
[----:B------:R-:W-:Y:S01]  /*0dd0*/  IMAD.IADD R13, R145, 0x1, -R14 ;  /* 0x00000001910d7824 */ /* 0x000fe200078e0a0e */
[----:B------:R-:W-:Y:S01]  /*0de0*/  LEA.HI R5, R5, R4, RZ, 0x2 ;  /* 0x0000000405057211 */ /* 0x000fe200078f10ff */
[----:B------:R-:W-:Y:S01]  /*0df0*/  IMAD.SHL.U32 R146, R20, 0x8, RZ ;  /* 0x0000000814927824 */ /* 0x000fe200078e00ff */
[----:B------:R-:W-:Y:S01]  /*0e00*/  LOP3.LUT R15, R11, 0x7ffffffc, RZ, 0xc0, !PT ;  /* 0x7ffffffc0b0f7812 */ /* 0x000fe200078ec0ff */
[----:B------:R-:W-:Y:S01]  /*0e10*/  IMAD.SHL.U32 R8, R7, 0x10, RZ ;  /* 0x0000001007087824 */ /* 0x000fe200078e00ff */
[----:B------:R-:W-:Y:S01]  /*0e20*/  LOP3.LUT R7, R5, 0x7fffffc, RZ, 0xc0, !PT ;  /* 0x07fffffc05077812 */ /* 0x000fe200078ec0ff */
[----:B------:R-:W-:Y:S01]  /*0e30*/  IMAD R13, R6, 0x8, R13 ;  /* 0x00000008060d7824 */ /* 0x000fe200078e020d */
[----:B------:R-:W-:Y:S01]  /*0e40*/  SHF.R.S32.HI R5, RZ, 0x2, R5 ;  /* 0x00000002ff057819 */ /* 0x000fe20000011405 */
[----:B------:R-:W-:Y:S01]  /*0e50*/  IMAD.IADD R15, R24, 0x1, -R15 ;  /* 0x00000001180f7824 */ /* 0x000fe200078e0a0f */
[----:B------:R-:W-:Y:S01]  /*0e60*/  LOP3.LUT R8, R8, 0x7fffff80, RZ, 0xc0, !PT ;  /* 0x7fffff8008087812 */ /* 0x000fe200078ec0ff */
[----:B------:R-:W-:Y:S01]  /*0e70*/  IMAD.IADD R7, R4, 0x1, -R7 ;  /* 0x0000000104077824 */ /* 0x000fe200078e0a07 */
[--C-:B------:R-:W-:Y:S01]  /*0e80*/  SHF.R.S32.HI R6, RZ, 0x2, R11.reuse ;  /* 0x00000002ff067819 */ /* 0x100fe2000001140b */
[----:B------:R-:W-:Y:S01]  /*0e90*/  IMAD R4, R15, R16, 0x90 ;  /* 0x000000900f047424 */ /* 0x000fe200078e0210 */
[----:B------:R-:W-:Y:S01]  /*0ea0*/  SHF.R.S32.HI R11, RZ, 0x1f, R11 ;  /* 0x0000001fff0b7819 */ /* 0x000fe2000001140b */
[----:B------:R-:W-:Y:S01]  /*0eb0*/  IMAD R8, R9, 0x100, R8 ;  /* 0x0000010009087824 */ /* 0x000fe200078e0208 */
[----:B------:R-:W-:Y:S01]  /*0ec0*/  LEA.HI R10, R10, R24, RZ, 0x5 ;  /* 0x000000180a0a7211 */ /* 0x000fe200078f28ff */
[----:B------:R-:W-:Y:S01]  /*0ed0*/  IMAD.SHL.U32 R5, R5, 0x40, RZ ;  /* 0x0000004005057824 */ /* 0x000fe200078e00ff */
[----:B------:R0:W-:Y:S01]  /*0ee0*/  STL [R1+0x90], R4 ;  /* 0x0000900401007387 */ /* 0x0001e20000100800 */
[----:B------:R-:W-:Y:S01]  /*0ef0*/  IMAD R7, R7, 0x10, R8 ;  /* 0x0000001007077824 */ /* 0x000fe200078e0208 */
[----:B------:R-:W-:Y:S01]  /*0f00*/  LEA.HI R11, R11, R6, RZ, 0x3 ;  /* 0x000000060b0b7211 */ /* 0x000fe200078f18ff */
[C---:B------:R-:W-:Y:S01]  /*0f10*/  VIADD R12, R146.reuse, 0x10 ;  /* 0x00000010920c7836 */ /* 0x040fe20000000000 */
[----:B------:R-:W-:Y:S01]  /*0f20*/  LOP3.LUT R5, R5, 0x40, RZ, 0xc0, !PT ;  /* 0x0000004005057812 */ /* 0x000fe200078ec0ff */
[----:B------:R-:W-:Y:S01]  /*0f30*/  VIADD R9, R146, 0x20 ;  /* 0x0000002092097836 */ /* 0x000fe20000000000 */
[----:B------:R-:W-:Y:S01]  /*0f40*/  LOP3.LUT R11, R11, 0xfffffff8, RZ, 0xc0, !PT ;  /* 0xfffffff80b0b7812 */ /* 0x000fe200078ec0ff */
[----:B------:R-:W-:Y:S01]  /*0f50*/  IMAD.SHL.U32 R14, R13, 0x20, RZ ;  /* 0x000000200d0e7824 */ /* 0x000fe200078e00ff */
[----:B------:R-:W-:-:S02]  /*0f60*/  LEA.HI R2, R2, R2, RZ, 0x1 ;  /* 0x0000000202027211 */ /* 0x000fc400078f08ff */
[----:B0-----:R-:W-:Y:S01]  /*0f70*/  LEA.HI R4, R0, R21, RZ, 0x2 ;  /* 0x0000001500047211 */ /* 0x001fe200078f10ff */
[----:B------:R-:W-:Y:S01]  /*0f80*/  IMAD.SHL.U32 R0, R3, 0x8, RZ ;  /* 0x0000000803007824 */ /* 0x000fe200078e00ff */
[----:B------:R-:W-:Y:S01]  /*0f90*/  SHF.R.S32.HI R10, RZ, 0x5, R10 ;  /* 0x00000005ff0a7819 */ /* 0x000fe2000001140a */
[----:B------:R-:W-:Y:S01]  /*0fa0*/  IMAD.IADD R11, R6, 0x1, -R11 ;  /* 0x00000001060b7824 */ /* 0x000fe200078e0a0b */
[----:B------:R-:W-:Y:S01]  /*0fb0*/  SHF.R.S32.HI R22, RZ, 0x2, R4 ;  /* 0x00000002ff167819 */ /* 0x000fe20000011404 */
[----:B------:R-:W-:Y:S01]  /*0fc0*/  IMAD.U32 R3, R17, 0x20, R0 ;  /* 0x0000002011037824 */ /* 0x000fe200078e0000 */
[----:B------:R-:W-:Y:S01]  /*0fd0*/  SHF.R.S32.HI R8, RZ, 0x1f, R4 ;  /* 0x0000001fff087819 */ /* 0x000fe20000011404 */
[----:B------:R-:W-:Y:S01]  /*0fe0*/  IMAD R11, R10, 0x10, R11 ;  /* 0x000000100a0b7824 */ /* 0x000fe200078e020b */
[----:B------:R-:W-:Y:S01]  /*0ff0*/  LOP3.LUT R0, R5, 0x8, R0, 0xf8, !PT ;  /* 0x0000000805007812 */ /* 0x000fe200078ef800 */
[----:B------:R-:W-:Y:S01]  /*1000*/  STL [R1+0x60], R22 ;  /* 0x0000601601007387 */ /* 0x000fe20000100800 */
[----:B------:R-:W-:Y:S01]  /*1010*/  LEA.HI R8, R8, R22, RZ, 0x2 ;  /* 0x0000001608087211 */ /* 0x000fe200078f10ff */
[----:B------:R-:W-:Y:S01]  /*1020*/  IMAD R2, R2, -0x3, R19 ;  /* 0xfffffffd02027824 */ /* 0x000fe200078e0213 */
[----:B------:R-:W-:Y:S01]  /*1030*/  SHF.R.U32.HI R5, RZ, 0x3, R5 ;  /* 0x00000003ff057819 */ /* 0x000fe20000011605 */
[----:B------:R0:W-:Y:S01]  /*1040*/  STL [R1+0x98], R3 ;  /* 0x0000980301007387 */ /* 0x0001e20000100800 */
[----:B------:R-:W-:Y:S01]  /*1050*/  LOP3.LUT R8, R8, 0xfffffffc, RZ, 0xc0, !PT ;  /* 0xfffffffc08087812 */ /* 0x000fe200078ec0ff */
[----:B------:R-:W-:Y:S01]  /*1060*/  IMAD.MOV.U32 R19, RZ, RZ, RZ ;  /* 0x000000ffff137224 */ /* 0x000fe200078e00ff */
[----:B------:R-:W-:Y:S01]  /*1070*/  LOP3.LUT R0, R0, R5, RZ, 0x3c, !PT ;  /* 0x0000000500007212 */ /* 0x000fe200078e3cff */
[----:B------:R1:W-:Y:S01]  /*1080*/  STL [R1+0x30], R12 ;  /* 0x0000300c01007387 */ /* 0x0003e20000100800 */
[----:B------:R-:W-:-:S02]  /*1090*/  SHF.R.S32.HI R5, RZ, 0x1f, R12 ;  /* 0x0000001fff057819 */ /* 0x000fc4000001140c */
[----:B------:R-:W-:Y:S01]  /*10a0*/  LOP3.LUT R4, R4, 0x1ffffffc, RZ, 0xc0, !PT ;  /* 0x1ffffffc04047812 */ /* 0x000fe200078ec0ff */
[----:B------:R2:W-:Y:S01]  /*10b0*/  STL [R1+0x34], R9 ;  /* 0x0000340901007387 */ /* 0x0005e20000100800 */
[CC--:B------:R-:W-:Y:S01]  /*10c0*/  LEA.HI R6, R5.reuse, R12.reuse, RZ, 0x3 ;  /* 0x0000000c05067211 */ /* 0x0c0fe200078f18ff */
[----:B0-----:R-:W-:Y:S01]  /*10d0*/  IMAD.IADD R3, R22, 0x1, -R8 ;  /* 0x0000000116037824 */ /* 0x001fe200078e0a08 */
[----:B------:R-:W-:Y:S01]  /*10e0*/  SHF.R.S32.HI R8, RZ, 0x1f, R9 ;  /* 0x0000001fff087819 */ /* 0x000fe20000011409 */
[----:B------:R-:W-:Y:S01]  /*10f0*/  IMAD.IADD R7, R0, 0x1, R7 ;  /* 0x0000000100077824 */ /* 0x000fe200078e0207 */
[----:B------:R-:W-:Y:S01]  /*1100*/  LEA.HI R5, R5, R12, RZ, 0x5 ;  /* 0x0000000c05057211 */ /* 0x000fe200078f28ff */
[----:B------:R-:W-:Y:S01]  /*1110*/  IMAD R0, R2, 0x40, R11 ;  /* 0x0000004002007824 */ /* 0x000fe200078e020b */
[----:B------:R0:W-:Y:S01]  /*1120*/  STL [R1+0x78], R3 ;  /* 0x0000780301007387 */ /* 0x0001e20000100800 */
[CC--:B-1----:R-:W-:Y:S01]  /*1130*/  LEA.HI R12, R8.reuse, R9.reuse, RZ, 0x5 ;  /* 0x00000009080c7211 */ /* 0x0c2fe200078f28ff */
[----:B------:R-:W-:Y:S01]  /*1140*/  IMAD.IADD R4, R21, 0x1, -R4 ;  /* 0x0000000115047824 */ /* 0x000fe200078e0a04 */
[----:B--2---:R-:W-:Y:S01]  /*1150*/  LEA.HI R9, R8, R9, RZ, 0x3 ;  /* 0x0000000908097211 */ /* 0x004fe200078f18ff */
[----:B------:R-:W-:Y:S01]  /*1160*/  STL [R1+0x3c], R14 ;  /* 0x00003c0e01007387 */ /* 0x000fe20000100800 */
[----:B------:R-:W-:Y:S01]  /*1170*/  SHF.R.S32.HI R8, RZ, 0x5, R12 ;  /* 0x00000005ff087819 */ /* 0x000fe2000001140c */
[----:B------:R-:W-:Y:S01]  /*1180*/  IMAD R144, R7, 0x2, R18 ;  /* 0x0000000207907824 */ /* 0x000fe200078e0212 */
[----:B------:R-:W-:Y:S01]  /*1190*/  SHF.R.S32.HI R5, RZ, 0x5, R5 ;  /* 0x00000005ff057819 */ /* 0x000fe20000011405 */
[----:B0-----:R-:W-:-:S02]  /*11a0*/  IMAD.SHL.U32 R3, R3, 0x40, RZ ;  /* 0x0000004003037824 */ /* 0x001fc400078e00ff */
[--C-:B------:R-:W-:Y:S02]  /*11b0*/  IMAD R13, R8, 0x1800, R14.reuse ;  /* 0x00001800080d7824 */ /* 0x100fe400078e020e */
[----:B------:R-:W-:Y:S01]  /*11c0*/  IMAD R5, R5, 0x1800, R14 ;  /* 0x0000180005057824 */ /* 0x000fe200078e020e */
[----:B------:R-:W-:-:S04]  /*11d0*/  LOP3.LUT R16, R3, 0xc0, RZ, 0xc0, !PT ;  /* 0x000000c003107812 */ /* 0x000fc800078ec0ff */
[----:B------:R-:W-:Y:S01]  /*11e0*/  SHF.R.U32.HI R15, RZ, 0x3, R16 ;  /* 0x00000003ff0f7819 */ /* 0x000fe20000011610 */
[----:B------:R-:W-:Y:S01]  /*11f0*/  STL [R1+0x2c], R16 ;  /* 0x00002c1001007387 */ /* 0x000fe20000100800 */
[C---:B------:R-:W-:Y:S02]  /*1200*/  LOP3.LUT R3, R16.reuse, 0x18, R6, 0xf8, !PT ;  /* 0x0000001810037812 */ /* 0x040fe400078ef806 */
[C---:B------:R-:W-:Y:S01]  /*1210*/  LOP3.LUT R12, R16.reuse, 0x18, R9, 0xf8, !PT ;  /* 0x00000018100c7812 */ /* 0x040fe200078ef809 */
[----:B------:R-:W-:Y:S01]  /*1220*/  STL [R1+0x38], R15 ;  /* 0x0000380f01007387 */ /* 0x000fe20000100800 */
[-C--:B------:R-:W-:Y:S01]  /*1230*/  LOP3.LUT R8, R3, R15.reuse, RZ, 0x3c, !PT ;  /* 0x0000000f03087212 */ /* 0x080fe200078e3cff */
[----:B------:R-:W-:Y:S01]  /*1240*/  IMAD.U32 R3, RZ, RZ, UR4 ;  /* 0x00000004ff037e24 */ /* 0x000fe2000f8e00ff */
[----:B------:R-:W-:Y:S01]  /*1250*/  LOP3.LUT R2, R16, 0x18, R146, 0xf8, !PT ;  /* 0x0000001810027812 */ /* 0x000fe200078ef892 */
[----:B------:R0:W-:Y:S01]  /*1260*/  STL [R1+0x94], R0 ;  /* 0x0000940001007387 */ /* 0x0001e20000100800 */
[-C--:B------:R-:W-:Y:S01]  /*1270*/  LOP3.LUT R12, R12, R15.reuse, RZ, 0x3c, !PT ;  /* 0x0000000f0c0c7212 */ /* 0x080fe200078e3cff */
[----:B------:R-:W-:Y:S01]  /*1280*/  IMAD.IADD R5, R5, 0x1, R8 ;  /* 0x0000000105057824 */ /* 0x000fe200078e0208 */
[----:B------:R-:W-:Y:S01]  /*1290*/  LOP3.LUT R2, R2, R15, RZ, 0x3c, !PT ;  /* 0x0000000f02027212 */ /* 0x000fe200078e3cff */
[----:B------:R-:W-:Y:S02]  /*12a0*/  STL [R1+0x70], RZ ;  /* 0x000070ff01007387 */ /* 0x000fe40000100800 */
[----:B------:R-:W-:-:S02]  /*12b0*/  IMAD.IADD R12, R13, 0x1, R12 ;  /* 0x000000010d0c7824 */ /* 0x000fc400078e020c */
[----:B------:R-:W-:Y:S02]  /*12c0*/  IMAD.IADD R2, R14, 0x1, R2 ;  /* 0x000000010e027824 */ /* 0x000fe400078e0202 */
[----:B0-----:R-:W-:-:S05]  /*12d0*/  IMAD.U32 R0, RZ, RZ, UR5 ;  /* 0x00000005ff007e24 */ /* 0x001fca000f8e00ff */
[----:B------:R0:W-:Y:S04]  /*12e0*/  STL [R1+0x44], R0 ;  /* 0x0000440001007387 */ /* 0x0001e80000100800 */
[----:B------:R-:W-:Y:S04]  /*12f0*/  STL [R1+0x40], RZ ;  /* 0x000040ff01007387 */ /* 0x000fe80000100800 */
[----:B------:R1:W-:Y:S01]  /*1300*/  STL [R1+0x9c], R3 ;  /* 0x00009c0301007387 */ /* 0x0003e20000100800 */
[----:B0-----:R-:W-:Y:S02]  /*1310*/  SHF.R.S32.HI R0, RZ, 0x1f, R145 ;  /* 0x0000001fff007819 */ /* 0x001fe40000011491 */
[----:B------:R-:W-:Y:S01]  /*1320*/  LOP3.LUT R0, R16, 0x8, R146, 0xf8, !PT ;  /* 0x0000000810007812 */ /* 0x000fe200078ef892 */
[----:B------:R-:W-:-:S03]  /*1330*/  IMAD.SHL.U32 R16, R20, 0x4, RZ ;  /* 0x0000000414107824 */ /* 0x000fc600078e00ff */
[----:B------:R-:W-:Y:S01]  /*1340*/  LOP3.LUT R0, R0, R15, RZ, 0x3c, !PT ;  /* 0x0000000f00007212 */ /* 0x000fe200078e3cff */
[----:B-1----:R-:W-:Y:S01]  /*1350*/  IMAD.SHL.U32 R3, R4, 0x8, RZ ;  /* 0x0000000804037824 */ /* 0x002fe200078e00ff */
[----:B------:R-:W-:-:S03]  /*1360*/  SHF.R.S32.HI R4, RZ, 0x3, R6 ;  /* 0x00000003ff047819 */ /* 0x000fc60000011406 */
[----:B------:R-:W-:Y:S01]  /*1370*/  IMAD.IADD R0, R14, 0x1, R0 ;  /* 0x000000010e007824 */ /* 0x000fe200078e0200 */
[----:B------:R0:W-:Y:S04]  /*1380*/  STL [R1+0x54], R3 ;  /* 0x0000540301007387 */ /* 0x0001e80000100800 */
[----:B------:R1:W-:Y:S01]  /*1390*/  STL [R1+0x8c], R4 ;  /* 0x00008c0401007387 */ /* 0x0003e20000100800 */
[----:B0-----:R-:W-:Y:S02]  /*13a0*/  SHF.R.S32.HI R3, RZ, 0x3, R9 ;  /* 0x00000003ff037819 */ /* 0x001fe40000011409 */
[----:B-1----:R-:W-:-:S03]  /*13b0*/  LEA R4, R5, UR4, 0x1 ;  /* 0x0000000405047c11 */ /* 0x002fc6000f8e08ff */
[----:B------:R0:W-:Y:S04]  /*13c0*/  STL [R1+0x88], R3 ;  /* 0x0000880301007387 */ /* 0x0001e80000100800 */
[----:B------:R1:W-:Y:S04]  /*13d0*/  STL [R1+0x58], R0 ;  /* 0x0000580001007387 */ /* 0x0003e80000100800 */
[----:B------:R2:W-:Y:S01]  /*13e0*/  STL [R1+0x80], R4 ;  /* 0x0000800401007387 */ /* 0x0005e20000100800 */
[----:B0-----:R-:W-:Y:S02]  /*13f0*/  LEA R3, R12, UR4, 0x1 ;  /* 0x000000040c037c11 */ /* 0x001fe4000f8e08ff */
[----:B-1----:R-:W-:-:S03]  /*1400*/  LEA R0, R2, UR4, 0x1 ;  /* 0x0000000402007c11 */ /* 0x002fc6000f8e08ff */
[----:B------:R2:W-:Y:S04]  /*1410*/  STL [R1+0x7c], R3 ;  /* 0x00007c0301007387 */ /* 0x0005e80000100800 */
[----:B------:R2:W-:Y:S02]  /*1420*/  STL [R1+0x84], R0 ;  /* 0x0000840001007387 */ /* 0x0005e40000100800 */
.L_x_8701:
[----:B0-2---:R-:W0:Y:S02]  /*1430*/  LDC.64 R2, c[0x0][0xc60] ;  /* 0x00031800ff027b82 */ /* 0x005e240000000a00 */
[----:B0-----:R-:W-:-:S05]  /*1440*/  IMAD.WIDE R2, R107, 0x4, R2 ;  /* 0x000000046b027825 */ /* 0x001fca00078e0202 */
[----:B-1---5:R0:W2:Y:S01]  /*1450*/  LDG.E R10, desc[UR60][R2.64] ;  /* 0x0000003c020a7981 */ /* 0x0220a2000c1e1900 */
[----:B------:R-:W-:Y:S05]  /*1460*/  YIELD ;  /* 0x0000000000007946 */ /* 0x000fea0003800000 */
[----:B------:R-:W-:Y:S01]  /*1470*/  ULDC.64 UR4, c[0x0][0xa28] ;  /* 0x00028a0000047ab9 */ /* 0x000fe20000000a00 */
[----:B------:R-:W-:Y:S01]  /*1480*/  ULDC.64 UR8, c[0x0][0xa18] ;  /* 0x0002860000087ab9 */ /* 0x000fe20000000a00 */
[----:B------:R-:W-:Y:S01]  /*1490*/  ISETP.NE.U32.AND P1, PT, RZ, UR4, PT ;  /* 0x00000004ff007c0c */ /* 0x000fe2000bf25070 */
[----:B------:R-:W-:Y:S01]  /*14a0*/  ULDC.64 UR6, c[0x0][0xa08] ;  /* 0x0002820000067ab9 */ /* 0x000fe20000000a00 */
[----:B0-----:R-:W-:Y:S01]  /*14b0*/  IMAD.MOV.U32 R3, RZ, RZ, RZ ;  /* 0x000000ffff037224 */ /* 0x001fe200078e00ff */
[----:B------:R-:W-:Y:S01]  /*14c0*/  ISETP.NE.U32.AND P0, PT, RZ, UR6, PT ;  /* 0x00000006ff007c0c */ /* 0x000fe2000bf05070 */
[----:B------:R-:W-:Y:S01]  /*14d0*/  IMAD.MOV.U32 R27, RZ, RZ, RZ ;  /* 0x000000ffff1b7224 */ /* 0x000fe200078e00ff */
[----:B------:R-:W-:-:S02]  /*14e0*/  ISETP.NE.AND.EX P1, PT, RZ, UR5, PT, P1 ;  /* 0x00000005ff007c0c */ /* 0x000fc4000bf25310 */
[----:B------:R-:W-:Y:S02]  /*14f0*/  ISETP.NE.AND.EX P0, PT, RZ, UR7, PT, P0 ;  /* 0x00000007ff007c0c */ /* 0x000fe4000bf05300 */
[----:B--2---:R-:W-:Y:S01]  /*1500*/  SHF.R.S32.HI R0, RZ, 0x1f, R10 ;  /* 0x0000001fff007819 */ /* 0x004fe2000001140a */
[----:B------:R-:W-:-:S08]  /*1510*/  IMAD.SHL.U32 R26, R10, 0x4, RZ ;  /* 0x000000040a1a7824 */ /* 0x000fd000078e00ff */
[C---:B---3--:R-:W-:Y:S01]  /*1520*/  @P1 LEA R4, P2, R10.reuse, UR4, 0x2 ;  /* 0x000000040a041c11 */ /* 0x048fe2000f8410ff */
[----:B------:R0:W-:Y:S01]  /*1530*/  STL [R1+0x68], R10 ;  /* 0x0000680a01007387 */ /* 0x0001e20000100800 */
        /* <DEDUP_REMOVED lines=34> */
.L_x_8562:
[----:B------:R-:W-:Y:S01]  /*1760*/  ULDC.64 UR4, c[0x0][0xa20] ;  /* 0x0002880000047ab9 */ /* 0x000fe20000000a00 */
[----:B------:R0:W-:Y:S01]  /*1770*/  STL [R1+0x74], R105 ;  /* 0x0000746901007387 */ /* 0x0001e20000100800 */
[----:B------:R-:W-:-:S03]  /*1780*/  ISETP.NE.U32.AND P1, PT, RZ, UR4, PT ;  /* 0x00000004ff007c0c */ /* 0x000fc6000bf25070 */
[----:B------:R0:W-:Y:S01]  /*1790*/  STL [R1+0x6c], R106 ;  /* 0x00006c6a01007387 */ /* 0x0001e20000100800 */
[----:B------:R-:W-:-:S13]  /*17a0*/  ISETP.NE.AND.EX P1, PT, RZ, UR5, PT, P1 ;  /* 0x00000005ff007c0c */ /* 0x000fda000bf25310 */
[----:B0-----:R-:W-:Y:S05]  /*17b0*/  @!P1 BRA `(.L_x_8563) ;  /* 0x0000000000109947 */ /* 0x001fea0003800000 */
[----:B------:R-:W-:-:S04]  /*17c0*/  IADD3 R4, P0, R26, UR4, RZ ;  /* 0x000000041a047c10 */ /* 0x000fc8000ff1e0ff */
[----:B------:R-:W-:-:S05]  /*17d0*/  IADD3.X R5, R28, UR5, RZ, P0, !PT ;  /* 0x000000051c057c10 */ /* 0x000fca00087fe4ff */
[----:B------:R0:W5:Y:S01]  /*17e0*/  LDG.E R24, desc[UR60][R4.64] ;  /* 0x0000003c04187981 */ /* 0x000162000c1e1900 */
[----:B------:R-:W-:Y:S05]  /*17f0*/  BRA `(.L_x_8564) ;  /* 0x0000000000107947 */ /* 0x000fea0003800000 */
.L_x_8563:
[----:B------:R-:W-:Y:S05]  /*1800*/  @!P0 BRA `(.L_x_8564) ;  /* 0x00000000000c8947 */ /* 0x000fea0003800000 */
[----:B------:R-:W2:Y:S04]  /*1810*/  LDG.E R5, desc[UR60][R8.64] ;  /* 0x0000003c08057981 */ /* 0x000ea8000c1e1900 */
[----:B------:R-:W2:Y:S02]  /*1820*/  LDG.E R24, desc[UR60][R8.64+0x4] ;  /* 0x0000043c08187981 */ /* 0x000ea4000c1e1900 */
[----:B--2---:R-:W-:-:S07]  /*1830*/  IMAD.IADD R24, R24, 0x1, -R5 ;  /* 0x0000000118187824 */ /* 0x004fce00078e0a05 */
.L_x_8564:
        /* <DEDUP_REMOVED lines=26> */
[----:B------:R-:W-:-:S05]  /*19e0*/  IMAD.WIDE.U32 R78, R78, 0x38e38e39, RZ ;  /* 0x38e38e394e4e7825 */ /* 0x000fca00078e00ff */
        /* <DEDUP_REMOVED lines=29> */
.L_x_8567:
[----:B------:R-:W-:Y:S05]  /*1bc0*/  BSYNC B6 ;  /* 0x0000000000067941 */ /* 0x000fea0003800000 */
.L_x_8566:
        /* <DEDUP_REMOVED lines=20> */
.L_x_8569:
[----:B------:R-:W-:Y:S05]  /*1d10*/  BSYNC B6 ;  /* 0x0000000000067941 */ /* 0x000fea0003800000 */
.L_x_8568:
[----:B------:R-:W-:Y:S01]  /*1d20*/  ULDC.64 UR4, c[0x0][0x9f8] ;  /* 0x00027e0000047ab9 */ /* 0x000fe20000000a00 */
[----:B------:R-:W2:Y:S01]  /*1d30*/  LDL R33, [R1+0x30] ;  /* 0x0000300001217983 */ /* 0x000ea20000100800 */
[----:B------:R-:W-:Y:S01]  /*1d40*/  ISETP.NE.U32.AND P0, PT, RZ, UR4, PT ;  /* 0x00000004ff007c0c */ /* 0x000fe2000bf05070 */
[----:B------:R-:W0:Y:S01]  /*1d50*/  LDC R0, c[0x0][0x428] ;  /* 0x00010a00ff007b82 */ /* 0x000e220000000800 */
[----:B------:R-:W-:Y:S01]  /*1d60*/  IMAD.IADD R74, R27, 0x1, R24 ;  /* 0x000000011b4a7824 */ /* 0x000fe200078e0218 */
[----:B------:R-:W1:Y:S01]  /*1d70*/  S2R R20, SR_TID.X ;  /* 0x0000000000147919 */ /* 0x000e620000002100 */
[----:B------:R-:W-:Y:S01]  /*1d80*/  ISETP.NE.AND.EX P0, PT, RZ, UR5, PT, P0 ;  /* 0x00000005ff007c0c */ /* 0x000fe2000bf05300 */
[----:B------:R-:W-:Y:S01]  /*1d90*/  ULDC.64 UR6, c[0x0][0xa08] ;  /* 0x0002820000067ab9 */ /* 0x000fe20000000a00 */
[----:B------:R-:W3:Y:S04]  /*1da0*/  LDL R14, [R1+0x34] ;  /* 0x00003400010e7983 */ /* 0x000ee80000100800 */
[----:B------:R-:W4:Y:S04]  /*1db0*/  LDL R38, [R1+0x3c] ;  /* 0x00003c0001267983 */ /* 0x000f280000100800 */
[----:B------:R-:W4:Y:S01]  /*1dc0*/  LDL R37, [R1+0x38] ;  /* 0x0000380001257983 */ /* 0x000f220000100800 */
[----:B------:R-:W-:Y:S01]  /*1dd0*/  SHF.R.S32.HI R147, RZ, 0x1f, R146 ;  /* 0x0000001fff937819 */ /* 0x000fe20000011492 */
[----:B------:R-:W1:Y:S01]  /*1de0*/  LDC.64 R66, c[0x0][0x3e8] ;  /* 0x0000fa00ff427b82 */ /* 0x000e620000000a00 */
[----:B------:R-:W-:-:S04]  /*1df0*/  @P0 IADD3 R4, P1, R26, UR4, RZ ;  /* 0x000000041a040c10 */ /* 0x000fc8000ff3e0ff */
[----:B------:R-:W-:Y:S01]  /*1e00*/  @P0 IADD3.X R5, R28, UR5, RZ, P1, !PT ;  /* 0x000000051c050c10 */ /* 0x000fe20008ffe4ff */
[----:B------:R-:W-:Y:S02]  /*1e10*/  ULDC.64 UR4, c[0x0][0x2f8] ;  /* 0x0000be0000047ab9 */ /* 0x000fe40000000a00 */
[----:B------:R-:W1:Y:S02]  /*1e20*/  LDC.64 R28, c[0x0][0x2f0] ;  /* 0x0000bc00ff1c7b82 */ /* 0x000e640000000a00 */
[----:B------:R1:W2:Y:S01]  /*1e30*/  @P0 LDG.E R25, desc[UR60][R4.64] ;  /* 0x0000003c04190981 */ /* 0x0002a2000c1e1900 */
[----:B0-----:R-:W-:Y:S02]  /*1e40*/  ISETP.NE.AND P0, PT, R0, 0x1, PT ;  /* 0x000000010000780c */ /* 0x001fe40003f05270 */
[----:B------:R-:W-:Y:S02]  /*1e50*/  SHF.R.S32.HI R9, RZ, 0x1f, R74 ;  /* 0x0000001fff097819 */ /* 0x000fe4000001144a */
[----:B------:R-:W-:Y:S01]  /*1e60*/  SHF.R.S32.HI R32, RZ, 0x1f, R145 ;  /* 0x0000001fff207819 */ /* 0x000fe20000011491 */
[----:B------:R-:W0:Y:S01]  /*1e70*/  LDC R13, c[0x0][0x3d4] ;  /* 0x0000f500ff0d7b82 */ /* 0x000e220000000800 */
[----:B-1----:R-:W-:-:S02]  /*1e80*/  SHF.R.U32.HI R34, RZ, 0x7, R20 ;  /* 0x00000007ff227819 */ /* 0x002fc40000011614 */
[----:B------:R-:W4:Y:S04]  /*1e90*/  LDL R20, [R1+0x2c] ;  /* 0x00002c0001147983 */ /* 0x000f280000100800 */
[----:B------:R-:W4:Y:S01]  /*1ea0*/  LDL.LU R35, [R1+0x28] ;  /* 0x0000280001237983 */ /* 0x000f220000300800 */
[----:B------:R-:W1:Y:S03]  /*1eb0*/  @P0 LDC R3, c[0x0][0x42c] ;  /* 0x00010b00ff030b82 */ /* 0x000e660000000800 */
[----:B------:R-:W4:Y:S01]  /*1ec0*/  LDL R36, [R1+0x78] ;  /* 0x0000780001247983 */ /* 0x000f220000100800 */
[----:B------:R-:W-:-:S04]  /*1ed0*/  IMAD.WIDE.U32 R4, R74, R28, RZ ;  /* 0x0000001c4a047225 */ /* 0x000fc800078e00ff */
[----:B------:R-:W0:Y:S01]  /*1ee0*/  @P0 LDC R7, c[0x0][0x430] ;  /* 0x00010c00ff070b82 */ /* 0x000e220000000800 */
[----:B------:R-:W-:-:S07]  /*1ef0*/  ISETP.NE.AND P6, PT, R34, 0x1, PT ;  /* 0x000000012200780c */ /* 0x000fce0003fc5270 */
[----:B------:R-:W0:Y:S01]  /*1f00*/  LDC.64 R72, c[0x0][0x3d8] ;  /* 0x0000f600ff487b82 */ /* 0x000e220000000a00 */
[----:B-1----:R-:W-:-:S04]  /*1f10*/  @P0 IMAD.HI.U32 R0, R106, R3, RZ ;  /* 0x000000036a000227 */ /* 0x002fc800078e00ff */
[----:B------:R-:W-:Y:S01]  /*1f20*/  IMAD R3, R9, R28, RZ ;  /* 0x0000001c09037224 */ /* 0x000fe200078e02ff */
[----:B0-----:R-:W-:-:S03]  /*1f30*/  @P0 SHF.R.U32.HI R106, RZ, R7, R0 ;  /* 0x00000007ff6a0219 */ /* 0x001fc60000011600 */
[----:B------:R-:W-:Y:S01]  /*1f40*/  IMAD R3, R74, R29, R3 ;  /* 0x0000001d4a037224 */ /* 0x000fe200078e0203 */
[----:B------:R-:W-:Y:S02]  /*1f50*/  ISETP.NE.U32.AND P0, PT, RZ, UR6, PT ;  /* 0x00000006ff007c0c */ /* 0x000fe4000bf05070 */
[----:B------:R-:W-:Y:S01]  /*1f60*/  SHF.R.S32.HI R6, RZ, 0x1f, R106 ;  /* 0x0000001fff067819 */ /* 0x000fe2000001146a */
[----:B------:R-:W-:Y:S01]  /*1f70*/  IMAD.IADD R5, R5, 0x1, R3 ;  /* 0x0000000105057824 */ /* 0x000fe200078e0203 */
[----:B------:R-:W-:-:S03]  /*1f80*/  ISETP.NE.AND.EX P0, PT, RZ, UR7, PT, P0 ;  /* 0x00000007ff007c0c */ /* 0x000fc6000bf05300 */
[----:B------:R-:W-:Y:S02]  /*1f90*/  IMAD R3, R6, UR4, RZ ;  /* 0x0000000406037c24 */ /* 0x000fe4000f8e02ff */
[----:B------:R-:W-:-:S04]  /*1fa0*/  IMAD.WIDE.U32 R4, R106, UR4, R4 ;  /* 0x000000046a047c25 */ /* 0x000fc8000f8e0004 */
[----:B------:R-:W-:Y:S01]  /*1fb0*/  IMAD R3, R106, UR5, R3 ;  /* 0x000000056a037c24 */ /* 0x000fe2000f8e0203 */
[----:B------:R-:W-:-:S03]  /*1fc0*/  ULDC.64 UR4, c[0x0][0x300] ;  /* 0x0000c00000047ab9 */ /* 0x000fc60000000a00 */
[----:B------:R-:W-:Y:S01]  /*1fd0*/  IMAD.IADD R5, R5, 0x1, R3 ;  /* 0x0000000105057824 */ /* 0x000fe200078e0203 */
[----:B------:R-:W-:Y:S01]  /*1fe0*/  SHF.R.S32.HI R17, RZ, 0x1f, R16 ;  /* 0x0000001fff117819 */ /* 0x000fe20000011410 */
[----:B------:R-:W-:-:S04]  /*1ff0*/  IMAD.WIDE.U32 R30, R145, R66, R146 ;  /* 0x00000042911e7225 */ /* 0x000fc800078e0092 */
[----:B------:R-:W-:-:S04]  /*2000*/  IMAD.WIDE.U32 R64, R145, R66, R16 ;  /* 0x0000004291407225 */ /* 0x000fc800078e0010 */
[----:B------:R-:W-:-:S04]  /*2010*/  IMAD.WIDE.U32 R68, R145, R72, R146 ;  /* 0x0000004891447225 */ /* 0x000fc800078e0092 */
[----:B------:R-:W-:-:S04]  /*2020*/  IMAD.WIDE.U32 R70, R145, R72, R16 ;  /* 0x0000004891467225 */ /* 0x000fc800078e0010 */
[----:B------:R-:W-:Y:S02]  /*2030*/  VIADD R77, R146, 0x50 ;  /* 0x00000050924d7836 */ /* 0x000fe40000000000 */
[----:B------:R-:W-:Y:S02]  /*2040*/  IMAD.SHL.U32 R104, R13, 0x2, RZ ;  /* 0x000000020d687824 */ /* 0x000fe400078e00ff */
[----:B------:R-:W-:Y:S02]  /*2050*/  IMAD R89, R29, 0x90, RZ ;  /* 0x000000901d597824 */ /* 0x000fe400078e02ff */
[----:B------:R-:W-:Y:S02]  /*2060*/  IMAD R95, R73, 0x90, RZ ;  /* 0x00000090495f7824 */ /* 0x000fe400078e02ff */
[----:B------:R-:W-:Y:S01]  /*2070*/  VIADD R109, R34, 0x8 ;  /* 0x00000008226d7836 */ /* 0x000fe20000000000 */
[----:B--2---:R-:W-:-:S04]  /*2080*/  SHF.R.S32.HI R0, RZ, 0x1f, R25 ;  /* 0x0000001fff007819 */ /* 0x004fc80000011419 */
[----:B------:R-:W-:Y:S02]  /*2090*/  SEL R11, R0, RZ, !P0 ;  /* 0x000000ff000b7207 */ /* 0x000fe40004000000 */
[----:B------:R-:W-:-:S03]  /*20a0*/  SEL R21, R25, RZ, !P0 ;  /* 0x000000ff19157207 */ /* 0x000fc60004000000 */
[----:B------:R-:W-:Y:S02]  /*20b0*/  IMAD R0, R11, UR4, RZ ;  /* 0x000000040b007c24 */ /* 0x000fe4000f8e02ff */
[----:B------:R-:W-:-:S04]  /*20c0*/  IMAD.WIDE.U32 R24, R21, UR4, R4 ;  /* 0x0000000415187c25 */ /* 0x000fc8000f8e0004 */
[----:B------:R-:W-:Y:S01]  /*20d0*/  IMAD R3, R21, UR5, R0 ;  /* 0x0000000515037c24 */ /* 0x000fe2000f8e0200 */
[----:B------:R-:W-:Y:S05]  /*20e0*/  @!P6 WARPSYNC.ALL ;  /* 0x000000000000e948 */ /* 0x000fea0003800000 */
[----:B------:R-:W-:Y:S01]  /*20f0*/  ULDC.64 UR4, c[0x0][0x320] ;  /* 0x0000c80000047ab9 */ /* 0x000fe20000000a00 */
[----:B------:R-:W-:Y:S01]  /*2100*/  IMAD R0, R32, R28, RZ ;  /* 0x0000001c20007224 */ /* 0x000fe200078e02ff */
[----:B------:R-:W-:Y:S01]  /*2110*/  @!P6 BAR.SYNC.DEFER_BLOCKING 0x9, 0x100 ;  /* 0x024400000000eb1d */ /* 0x000fe20000010000 */
[----:B------:R-:W-:Y:S02]  /*2120*/  IMAD R5, R6, UR4, RZ ;  /* 0x0000000406057c24 */ /* 0x000fe4000f8e02ff */
[----:B------:R-:W-:-:S03]  /*2130*/  IMAD.WIDE.U32 R26, R106, UR4, R146 ;  /* 0x000000046a1a7c25 */ /* 0x000fc6000f8e0092 */
[----:B------:R-:W-:Y:S01]  /*2140*/  ULDC UR4, c[0x0][0x2e4] ;  /* 0x0000b90000047ab9 */ /* 0x000fe20000000800 */
[----:B---3--:R-:W-:Y:S01]  /*2150*/  ISETP.GE.AND P2, PT, R14, R13, PT ;  /* 0x0000000d0e00720c */ /* 0x008fe20003f46270 */
[----:B------:R-:W-:Y:S01]  /*2160*/  ULDC.64 UR6, c[0x0][0x328] ;  /* 0x0000ca0000067ab9 */ /* 0x000fe20000000a00 */
[----:B------:R-:W-:Y:S01]  /*2170*/  ISETP.GE.AND P1, PT, R33, UR4, PT ;  /* 0x0000000421007c0c */ /* 0x000fe2000bf26270 */
[----:B------:R-:W-:Y:S02]  /*2180*/  IMAD R7, R106, UR5, R5 ;  /* 0x000000056a077c24 */ /* 0x000fe4000f8e0205 */
[C---:B------:R-:W-:Y:S01]  /*2190*/  IMAD.WIDE.U32 R4, R145.reuse, R28, R146 ;  /* 0x0000001c91047225 */ /* 0x040fe200078e0092 */
[----:B------:R-:W-:Y:S02]  /*21a0*/  SEL R6, RZ, 0xffffffff, P1 ;  /* 0xffffffffff067807 */ /* 0x000fe40000800000 */
[----:B------:R-:W-:Y:S01]  /*21b0*/  ISETP.GE.AND P0, PT, R146, UR4, PT ;  /* 0x0000000492007c0c */ /* 0x000fe2000bf06270 */
[----:B------:R-:W-:Y:S01]  /*21c0*/  IMAD R85, R145, R29, R0 ;  /* 0x0000001d91557224 */ /* 0x000fe200078e0200 */
[----:B------:R-:W-:Y:S01]  /*21d0*/  IADD3 R88, P1, R24, R4, RZ ;  /* 0x0000000418587210 */ /* 0x000fe20007f3e0ff */
[----:B------:R-:W-:Y:S01]  /*21e0*/  IMAD.IADD R0, R25, 0x1, R3 ;  /* 0x0000000119007824 */ /* 0x000fe200078e0203 */
[----:B------:R-:W-:Y:S01]  /*21f0*/  SEL R3, RZ, 0x1, P0 ;  /* 0x00000001ff037807 */ /* 0x000fe20000000000 */
[----:B------:R-:W-:-:S03]  /*2200*/  IMAD.SHL.U32 R6, R6, 0x2, RZ ;  /* 0x0000000206067824 */ /* 0x000fc600078e00ff */
[----:B------:R-:W-:Y:S02]  /*2210*/  IADD3.X R85, R0, R5, R85, P1, !PT ;  /* 0x0000000500557210 */ /* 0x000fe40000ffe455 */
[----:B------:R-:W-:Y:S01]  /*2220*/  LOP3.LUT R5, R6, 0x2, R3, 0xe2, !PT ;  /* 0x0000000206057812 */ /* 0x000fe200078ee203 */
[----:B------:R-:W-:Y:S01]  /*2230*/  VIADD R3, R146, 0x30 ;  /* 0x0000003092037836 */ /* 0x000fe20000000000 */
[----:B------:R-:W-:Y:S01]  /*2240*/  ISETP.GE.AND P0, PT, R14, UR4, PT ;  /* 0x000000040e007c0c */ /* 0x000fe2000bf06270 */
[----:B------:R-:W-:Y:S02]  /*2250*/  IMAD R6, R32, R66, RZ ;  /* 0x0000004220067224 */ /* 0x000fe400078e02ff */
[----:B------:R-:W-:Y:S01]  /*2260*/  VIADD R4, R146, 0x40 ;  /* 0x0000004092047836 */ /* 0x000fe20000000000 */
[----:B------:R-:W-:Y:S01]  /*2270*/  ISETP.GE.AND P1, PT, R3, UR4, PT ;  /* 0x0000000403007c0c */ /* 0x000fe2000bf26270 */
[----:B------:R-:W-:Y:S01]  /*2280*/  IMAD R15, R145, R67, R6 ;  /* 0x00000043910f7224 */ /* 0x000fe200078e0206 */
[----:B------:R-:W-:Y:S01]  /*2290*/  SEL R6, RZ, 0x4, P0 ;  /* 0x00000004ff067807 */ /* 0x000fe20000000000 */
[----:B------:R-:W-:Y:S01]  /*22a0*/  IMAD.IADD R27, R27, 0x1, R7 ;  /* 0x000000011b1b7824 */ /* 0x000fe200078e0207 */
[----:B------:R-:W-:-:S02]  /*22b0*/  SEL R7, RZ, 0x8, P1 ;  /* 0x00000008ff077807 */ /* 0x000fc40000800000 */
[----:B------:R-:W-:Y:S02]  /*22c0*/  ISETP.GE.AND P0, PT, R4, UR4, PT ;  /* 0x0000000404007c0c */ /* 0x000fe4000bf06270 */
[----:B------:R-:W-:Y:S02]  /*22d0*/  LOP3.LUT R5, R7, R5, R6, 0xfe, !PT ;  /* 0x0000000507057212 */ /* 0x000fe400078efe06 */
[----:B------:R-:W-:Y:S02]  /*22e0*/  SEL R10, RZ, 0x10, P0 ;  /* 0x00000010ff0a7807 */ /* 0x000fe40000000000 */
[-C--:B------:R-:W-:Y:S02]  /*22f0*/  ISETP.GE.AND P0, PT, R146, R13.reuse, PT ;  /* 0x0000000d9200720c */ /* 0x080fe40003f06270 */
[----:B------:R-:W-:Y:S01]  /*2300*/  ISETP.GE.AND P1, PT, R33, R13, PT ;  /* 0x0000000d2100720c */ /* 0x000fe20003f26270 */
[----:B------:R-:W-:Y:S01]  /*2310*/  IMAD R6, R32, R72, RZ ;  /* 0x0000004820067224 */ /* 0x000fe200078e02ff */
[----:B------:R-:W-:-:S02]  /*2320*/  LOP3.LUT R10, R5, R10, RZ, 0xfc, !PT ;  /* 0x0000000a050a7212 */ /* 0x000fc400078efcff */
[C---:B------:R-:W-:Y:S02]  /*2330*/  SEL R5, R13.reuse, RZ, P0 ;  /* 0x000000ff0d057207 */ /* 0x040fe40000000000 */
[----:B------:R-:W-:Y:S01]  /*2340*/  SEL R8, R13, RZ, P2 ;  /* 0x000000ff0d087207 */ /* 0x000fe20001000000 */
[----:B------:R-:W-:Y:S01]  /*2350*/  IMAD.IADD R31, R31, 0x1, R15 ;  /* 0x000000011f1f7824 */ /* 0x000fe200078e020f */
[----:B------:R-:W-:Y:S01]  /*2360*/  SEL R7, R13, RZ, P1 ;  /* 0x000000ff0d077207 */ /* 0x000fe20000800000 */
[----:B------:R-:W-:Y:S01]  /*2370*/  IMAD.IADD R65, R15, 0x1, R65 ;  /* 0x000000010f417824 */ /* 0x000fe200078e0241 */
[----:B----4-:R-:W-:Y:S01]  /*2380*/  LOP3.LUT P3, RZ, R36, 0x2, RZ, 0xc0, !PT ;  /* 0x0000000224ff7812 */ /* 0x010fe2000786c0ff */
[----:B------:R-:W-:Y:S01]  /*2390*/  IMAD R15, R145, R73, R6 ;  /* 0x00000049910f7224 */ /* 0x000fe200078e0206 */
[----:B------:R-:W-:Y:S01]  /*23a0*/  LOP3.LUT R35, R35, 0xfffffffe, RZ, 0xc0, !PT ;  /* 0xfffffffe23237812 */ /* 0x000fe200078ec0ff */
[----:B------:R-:W-:Y:S02]  /*23b0*/  IMAD.IADD R6, R146, 0x1, R5 ;  /* 0x0000000192067824 */ /* 0x000fe400078e0205 */
[----:B------:R-:W-:-:S02]  /*23c0*/  IMAD R11, R11, UR6, RZ ;  /* 0x000000060b0b7c24 */ /* 0x000fc4000f8e02ff */
[----:B------:R-:W-:Y:S02]  /*23d0*/  IMAD.IADD R14, R14, 0x1, R8 ;  /* 0x000000010e0e7824 */ /* 0x000fe400078e0208 */
[----:B------:R-:W-:Y:S01]  /*23e0*/  IMAD.IADD R12, R33, 0x1, R7 ;  /* 0x00000001210c7824 */ /* 0x000fe200078e0207 */
[----:B------:R-:W-:Y:S01]  /*23f0*/  @P2 LOP3.LUT R35, R35, 0x1, RZ, 0xfc, !PT ;  /* 0x0000000123232812 */ /* 0x000fe200078efcff */
[C---:B------:R-:W-:Y:S01]  /*2400*/  IMAD R11, R21.reuse, UR7, R11 ;  /* 0x00000007150b7c24 */ /* 0x040fe2000f8e020b */
[----:B------:R-:W-:Y:S01]  /*2410*/  SHF.R.S32.HI R7, RZ, 0x1f, R6 ;  /* 0x0000001fff077819 */ /* 0x000fe20000011406 */
[----:B------:R-:W-:Y:S01]  /*2420*/  IMAD.WIDE.U32 R26, R21, UR6, R26 ;  /* 0x00000006151a7c25 */ /* 0x000fe2000f8e001a */
[----:B------:R-:W-:-:S03]  /*2430*/  SHF.R.S32.HI R21, RZ, 0x1f, R14 ;  /* 0x0000001fff157819 */ /* 0x000fc6000001140e */
[----:B------:R-:W-:Y:S02]  /*2440*/  IMAD.IADD R69, R69, 0x1, R15 ;  /* 0x0000000145457824 */ /* 0x000fe400078e020f */
[----:B------:R-:W-:Y:S01]  /*2450*/  IMAD.IADD R71, R15, 0x1, R71 ;  /* 0x000000010f477824 */ /* 0x000fe200078e0247 */
[----:B------:R-:W-:Y:S02]  /*2460*/  SHF.R.S32.HI R15, RZ, 0x1f, R12 ;  /* 0x0000001fff0f7819 */ /* 0x000fe4000001140c */
[----:B------:R-:W-:Y:S02]  /*2470*/  LOP3.LUT R35, R35, 0xfffffffd, RZ, 0xc0, !PT ;  /* 0xfffffffd23237812 */ /* 0x000fe400078ec0ff */
[CC--:B------:R-:W-:Y:S02]  /*2480*/  LEA.HI R5, R7.reuse, R6.reuse, RZ, 0x3 ;  /* 0x0000000607057211 */ /* 0x0c0fe400078f18ff */
[----:B------:R-:W-:Y:S02]  /*2490*/  LEA.HI R8, R7, R6, RZ, 0x5 ;  /* 0x0000000607087211 */ /* 0x000fe400078f28ff */
[----:B------:R-:W-:-:S02]  /*24a0*/  LEA.HI R7, R21, R14, RZ, 0x3 ;  /* 0x0000000e15077211 */ /* 0x000fc400078f18ff */
[----:B------:R-:W-:Y:S02]  /*24b0*/  LEA.HI R6, R15, R12, RZ, 0x3 ;  /* 0x0000000c0f067211 */ /* 0x000fe400078f18ff */
[----:B------:R-:W-:Y:S02]  /*24c0*/  LEA.HI R14, R21, R14, RZ, 0x5 ;  /* 0x0000000e150e7211 */ /* 0x000fe400078f28ff */
[----:B------:R-:W-:Y:S02]  /*24d0*/  LEA.HI R15, R15, R12, RZ, 0x5 ;  /* 0x0000000c0f0f7211 */ /* 0x000fe400078f28ff */
[----:B------:R-:W-:Y:S02]  /*24e0*/  @P3 LOP3.LUT R35, R35, 0x2, RZ, 0xfc, !PT ;  /* 0x0000000223233812 */ /* 0x000fe400078efcff */
[----:B------:R-:W-:Y:S02]  /*24f0*/  SHF.R.S32.HI R21, RZ, 0x5, R14 ;  /* 0x00000005ff157819 */ /* 0x000fe4000001140e */
[----:B------:R-:W-:Y:S01]  /*2500*/  SHF.R.S32.HI R12, RZ, 0x5, R8 ;  /* 0x00000005ff0c7819 */ /* 0x000fe20000011408 */
[----:B------:R0:W-:Y:S01]  /*2510*/  STL [R1+0x28], R35 ;  /* 0x0000282301007387 */ /* 0x0001e20000100800 */
[----:B------:R-:W-:-:S02]  /*2520*/  SHF.R.S32.HI R15, RZ, 0x5, R15 ;  /* 0x00000005ff0f7819 */ /* 0x000fc4000001140f */
[C---:B------:R-:W-:Y:S02]  /*2530*/  LOP3.LUT R14, R20.reuse, 0x18, R6, 0xf8, !PT ;  /* 0x00000018140e7812 */ /* 0x040fe400078ef806 */
[----:B-----5:R-:W-:Y:S02]  /*2540*/  SHF.R.S32.HI R33, RZ, 0x1f, R102 ;  /* 0x0000001fff217819 */ /* 0x020fe40000011466 */
[----:B------:R-:W-:Y:S02]  /*2550*/  LOP3.LUT R8, R20, 0x18, R5, 0xf8, !PT ;  /* 0x0000001814087812 */ /* 0x000fe400078ef805 */
[----:B------:R-:W-:Y:S01]  /*2560*/  IADD3 R74, P2, R145, R74, RZ ;  /* 0x0000004a914a7210 */ /* 0x000fe20007f5e0ff */
[----:B------:R-:W-:Y:S01]  /*2570*/  IMAD R15, R15, 0x1200, R38 ;  /* 0x000012000f0f7824 */ /* 0x000fe200078e0226 */
[-C--:B------:R-:W-:Y:S02]  /*2580*/  LOP3.LUT R14, R14, R37.reuse, RZ, 0x3c, !PT ;  /* 0x000000250e0e7212 */ /* 0x080fe400078e3cff */
[----:B------:R-:W-:Y:S01]  /*2590*/  LOP3.LUT R101, R8, R37, RZ, 0x3c, !PT ;  /* 0x0000002508657212 */ /* 0x000fe200078e3cff */
[----:B------:R-:W-:-:S02]  /*25a0*/  IMAD R8, R33, R66, RZ ;  /* 0x0000004221087224 */ /* 0x000fc400078e02ff */
[----:B------:R-:W-:Y:S01]  /*25b0*/  IMAD.X R75, R32, 0x1, R9, P2 ;  /* 0x00000001204b7824 */ /* 0x000fe200010e0609 */
[----:B------:R-:W-:Y:S01]  /*25c0*/  ISETP.GE.AND P2, PT, R77, UR4, PT ;  /* 0x000000044d007c0c */ /* 0x000fe2000bf46270 */
[----:B------:R-:W-:Y:S02]  /*25d0*/  IMAD.IADD R100, R15, 0x1, R14 ;  /* 0x000000010f647824 */ /* 0x000fe400078e020e */
[C---:B------:R-:W-:Y:S02]  /*25e0*/  IMAD R81, R102.reuse, R67, R8 ;  /* 0x0000004366517224 */ /* 0x040fe400078e0208 */
[----:B------:R-:W-:Y:S02]  /*25f0*/  IMAD R15, R67, 0x90, RZ ;  /* 0x00000090430f7824 */ /* 0x000fe400078e02ff */
[----:B------:R-:W-:Y:S01]  /*2600*/  IMAD.WIDE.U32 R30, R102, R66, R30 ;  /* 0x00000042661e7225 */ /* 0x000fe200078e001e */
[----:B------:R-:W-:-:S03]  /*2610*/  LOP3.LUT R20, R20, 0x18, R7, 0xf8, !PT ;  /* 0x0000001814147812 */ /* 0x000fc600078ef807 */
[----:B------:R-:W-:Y:S01]  /*2620*/  IMAD.WIDE.U32 R64, R102, R66, R64 ;  /* 0x0000004266407225 */ /* 0x000fe200078e0040 */
[----:B------:R-:W-:-:S03]  /*2630*/  SEL R13, RZ, 0x20, P2 ;  /* 0x00000020ff0d7807 */ /* 0x000fc60001000000 */
[----:B------:R-:W-:-:S04]  /*2640*/  IMAD.WIDE.U32 R66, R66, 0x90, RZ ;  /* 0x0000009042427825 */ /* 0x000fc800078e00ff */
[-C--:B------:R-:W-:Y:S01]  /*2650*/  IMAD R33, R33, R72.reuse, RZ ;  /* 0x0000004821217224 */ /* 0x080fe200078e02ff */
[----:B------:R-:W-:Y:S01]  /*2660*/  LOP3.LUT R20, R20, R37, RZ, 0x3c, !PT ;  /* 0x0000002514147212 */ /* 0x000fe200078e3cff */
[----:B------:R-:W-:Y:S02]  /*2670*/  IMAD R12, R12, 0x1200, R38 ;  /* 0x000012000c0c7824 */ /* 0x000fe400078e0226 */
[----:B------:R-:W-:Y:S01]  /*2680*/  IMAD.IADD R94, R67, 0x1, R15 ;  /* 0x00000001435e7824 */ /* 0x000fe200078e020f */
[----:B------:R-:W-:Y:S01]  /*2690*/  LOP3.LUT R15, R10, R13, RZ, 0xfc, !PT ;  /* 0x0000000d0a0f7212 */ /* 0x000fe200078efcff */
[C---:B------:R-:W-:Y:S01]  /*26a0*/  IMAD R33, R102.reuse, R73, R33 ;  /* 0x0000004966217224 */ /* 0x040fe200078e0221 */
[----:B------:R-:W-:Y:S01]  /*26b0*/  LOP3.LUT R76, R5, 0xfffffff8, RZ, 0xc0, !PT ;  /* 0xfffffff8054c7812 */ /* 0x000fe200078ec0ff */
[-C--:B------:R-:W-:Y:S01]  /*26c0*/  IMAD.WIDE.U32 R68, R102, R72.reuse, R68 ;  /* 0x0000004866447225 */ /* 0x080fe200078e0044 */
[----:B------:R-:W-:Y:S02]  /*26d0*/  LOP3.LUT R8, R6, 0xfffffff8, RZ, 0xc0, !PT ;  /* 0xfffffff806087812 */ /* 0x000fe400078ec0ff */
[----:B------:R-:W-:Y:S01]  /*26e0*/  LOP3.LUT R9, R7, 0xfffffff8, RZ, 0xc0, !PT ;  /* 0xfffffff807097812 */ /* 0x000fe200078ec0ff */
[----:B------:R-:W-:Y:S01]  /*26f0*/  IMAD.WIDE.U32 R70, R102, R72, R70 ;  /* 0x0000004866467225 */ /* 0x000fe200078e0046 */
[----:B------:R-:W-:-:S03]  /*2700*/  LOP3.LUT R13, R15, 0x8, RZ, 0xc0, !PT ;  /* 0x000000080f0d7812 */ /* 0x000fc600078ec0ff */
[----:B------:R-:W-:Y:S02]  /*2710*/  IMAD R21, R21, 0x1200, R38 ;  /* 0x0000120015157824 */ /* 0x000fe400078e0226 */
[----:B------:R-:W-:Y:S01]  /*2720*/  IMAD.WIDE.U32 R28, R28, 0x90, RZ ;  /* 0x000000901c1c7825 */ /* 0x000fe200078e00ff */
[----:B------:R-:W-:-:S03]  /*2730*/  LOP3.LUT R14, R15, 0x10, RZ, 0xc0, !PT ;  /* 0x000000100f0e7812 */ /* 0x000fc600078ec0ff */
[----:B------:R-:W-:Y:S01]  /*2740*/  IMAD.WIDE.U32 R72, R72, 0x90, RZ ;  /* 0x0000009048487825 */ /* 0x000fe200078e00ff */
[----:B------:R-:W-:-:S03]  /*2750*/  SHF.R.S32.HI R98, RZ, 0x1f, R76 ;  /* 0x0000001fff627819 */ /* 0x000fc6000001144c */
[----:B------:R-:W-:Y:S01]  /*2760*/  IMAD.IADD R101, R12, 0x1, R101 ;  /* 0x000000010c657824 */ /* 0x000fe200078e0265 */
[----:B------:R-:W-:Y:S01]  /*2770*/  LOP3.LUT R12, R15, 0x4, RZ, 0xc0, !PT ;  /* 0x000000040f0c7812 */ /* 0x000fe200078ec0ff */
[----:B------:R-:W-:Y:S01]  /*2780*/  IMAD.IADD R84, R27, 0x1, R11 ;  /* 0x000000011b547824 */ /* 0x000fe200078e020b */
[----:B------:R-:W-:Y:S01]  /*2790*/  LOP3.LUT R11, R15, 0x2, RZ, 0xc0, !PT ;  /* 0x000000020f0b7812 */ /* 0x000fe200078ec0ff */
[----:B------:R-:W-:Y:S01]  /*27a0*/  IMAD.IADD R83, R31, 0x1, R81 ;  /* 0x000000011f537824 */ /* 0x000fe200078e0251 */
[----:B------:R-:W-:Y:S01]  /*27b0*/  SHF.R.S32.HI R97, RZ, 0x1f, R8 ;  /* 0x0000001fff617819 */ /* 0x000fe20000011408 */
[----:B------:R-:W-:Y:S01]  /*27c0*/  IMAD.IADD R99, R21, 0x1, R20 ;  /* 0x0000000115637824 */ /* 0x000fe200078e0214 */
[----:B------:R-:W-:Y:S01]  /*27d0*/  SHF.R.S32.HI R96, RZ, 0x1f, R9 ;  /* 0x0000001fff607819 */ /* 0x000fe20000011409 */
[----:B------:R-:W-:Y:S01]  /*27e0*/  IMAD.IADD R89, R29, 0x1, R89 ;  /* 0x000000011d597824 */ /* 0x000fe200078e0259 */
[----:B------:R-:W-:Y:S01]  /*27f0*/  LOP3.LUT R10, R10, 0x1, RZ, 0xc0, !PT ;  /* 0x000000010a0a7812 */ /* 0x000fe200078ec0ff */
[----:B------:R-:W-:Y:S01]  /*2800*/  IMAD.IADD R95, R73, 0x1, R95 ;  /* 0x00000001495f7824 */ /* 0x000fe200078e025f */
[----:B------:R-:W-:Y:S01]  /*2810*/  LOP3.LUT R15, R15, 0x20, RZ, 0xc0, !PT ;  /* 0x000000200f0f7812 */ /* 0x000fe200078ec0ff */
[----:B------:R-:W-:-:S02]  /*2820*/  IMAD.IADD R81, R81, 0x1, R65 ;  /* 0x0000000151517824 */ /* 0x000fc400078e0241 */
[----:B------:R-:W-:Y:S02]  /*2830*/  IMAD.IADD R82, R69, 0x1, R33 ;  /* 0x0000000145527824 */ /* 0x000fe400078e0221 */
[----:B0-----:R-:W-:-:S07]  /*2840*/  IMAD.IADD R80, R33, 0x1, R71 ;  /* 0x0000000121507824 */ /* 0x001fce00078e0247 */
.L_x_8625:
[----:B------:R-:W2:Y:S01]  /*2850*/  LDL R21, [R1+0x28] ;  /* 0x0000280001157983 */ /* 0x000ea20000100800 */
[----:B------:R-:W0:Y:S03]  /*2860*/  LDC.64 R90, c[0x0][0x2d8] ;  /* 0x0000b600ff5a7b82 */ /* 0x000e260000000a00 */
[----:B---3--:R-:W3:Y:S01]  /*2870*/  LDL R20, [R1+0x58] ;  /* 0x0000580001147983 */ /* 0x008ee20000100800 */
[----:B------:R-:W-:Y:S01]  /*2880*/  VIADD R39, R22, 0xffffffff ;  /* 0xffffffff16277836 */ /* 0x000fe20000000000 */
[----:B------:R-:W-:Y:S05]  /*2890*/  YIELD ;  /* 0x0000000000007946 */ /* 0x000fea0003800000 */
[----:B-1----:R-:W1:Y:S01]  /*28a0*/  LDC R103, c[0x0][0x3d4] ;  /* 0x0000f500ff677b82 */ /* 0x002e620000000800 */
[----:B------:R-:W-:Y:S01]  /*28b0*/  SHF.R.S32.HI R34, RZ, 0x1f, R39 ;  /* 0x0000001fff227819 */ /* 0x000fe20000011427 */
[----:B------:R-:W-:Y:S01]  /*28c0*/  IMAD.WIDE.U32 R60, R28, R39, RZ ;  /* 0x000000271c3c7225 */ /* 0x000fe200078e00ff */
[----:B------:R-:W-:Y:S01]  /*28d0*/  BSSY B0, `(.L_x_8570) ;  /* 0x0000415000007945 */ /* 0x000fe20003800000 */
[----:B--2---:R-:W-:-:S02]  /*28e0*/  LOP3.LUT P4, RZ, R21, 0x2, RZ, 0xc0, !PT ;  /* 0x0000000215ff7812 */ /* 0x004fc4000788c0ff */
[----:B------:R-:W-:Y:S02]  /*28f0*/  IMAD R21, R89, R39, RZ ;  /* 0x0000002759157224 */ /* 0x000fe400078e02ff */
[----:B---3--:R-:W-:Y:S02]  /*2900*/  IMAD R20, R19, 0x3600, R20 ;  /* 0x0000360013147824 */ /* 0x008fe400078e0214 */
[----:B------:R-:W-:Y:S01]  /*2910*/  IMAD R33, R34, R28, R21 ;  /* 0x0000001c22217224 */ /* 0x000fe200078e0215 */
[----:B------:R-:W-:Y:S01]  /*2920*/  IADD3 R21, P2, R88, R60, RZ ;  /* 0x0000003c58157210 */ /* 0x000fe20007f5e0ff */
[C---:B------:R-:W-:Y:S02]  /*2930*/  VIADD R32, R20.reuse, 0x10 ;  /* 0x0000001014207836 */ /* 0x040fe40000000000 */
[----:B------:R-:W-:Y:S01]  /*2940*/  IMAD.IADD R92, R61, 0x1, R33 ;  /* 0x000000013d5c7824 */ /* 0x000fe200078e0221 */
[----:B0-----:R-:W-:Y:S01]  /*2950*/  LEA R36, P3, R21, R90, 0x1 ;  /* 0x0000005a15247211 */ /* 0x001fe200078608ff */
[----:B------:R-:W-:-:S02]  /*2960*/  IMAD R79, R20, 0x2, R23 ;  /* 0x00000002144f7824 */ /* 0x000fc400078e0217 */
[----:B------:R-:W-:Y:S01]  /*2970*/  IMAD.X R22, R92, 0x1, R85, P2 ;  /* 0x000000015c167824 */ /* 0x000fe200010e0655 */
[----:B------:R-:W-:Y:S01]  /*2980*/  ISETP.GT.AND P2, PT, R39, R78, PT ;  /* 0x0000004e2700720c */ /* 0x000fe20003f44270 */
[----:B------:R-:W-:-:S03]  /*2990*/  @P4 VIADD R32, R20, 0xfffffff0 ;  /* 0xfffffff014204836 */ /* 0x000fc60000000000 */
[----:B------:R-:W-:Y:S01]  /*29a0*/  LEA.HI.X R37, R21, R91, R22, 0x1, P3 ;  /* 0x0000005b15257211 */ /* 0x000fe200018f0c16 */
[----:B------:R-:W-:Y:S01]  /*29b0*/  IMAD.MOV.U32 R22, RZ, RZ, R39 ;  /* 0x000000ffff167224 */ /* 0x000fe200078e0027 */
[----:B-1----:R-:W-:Y:S01]  /*29c0*/  ISETP.GE.AND P3, PT, R103, 0x1, PT ;  /* 0x000000016700780c */ /* 0x002fe20003f66270 */
[----:B------:R-:W-:-:S12]  /*29d0*/  IMAD R21, R32, 0x2, R23 ;  /* 0x0000000220157824 */ /* 0x000fd800078e0217 */
[----:B------:R-:W-:Y:S05]  /*29e0*/  @!P3 BRA `(.L_x_8571) ;  /* 0x0000003c0084b947 */ /* 0x000fea0003800000 */
        /* <DEDUP_REMOVED lines=28> */
[----:B------:R-:W-:Y:S01]  /*2bb0*/  IADD3 R58, P3, R70, R58, RZ ;  /* 0x0000003a463a7210 */ /* 0x000fe20007f7e0ff */
[----:B------:R-:W-:Y:S01]  /*2bc0*/  ULDC.64 UR4, c[0x0][0x3c8] ;  /* 0x0000f20000047ab9 */ /* 0x000fe20000000a00 */
[----:B------:R-:W-:Y:S02]  /*2bd0*/  CS2R R62, SRZ ;  /* 0x00000000003e7805 */ /* 0x000fe4000001ff00 */
[----:B------:R-:W-:Y:S01]  /*2be0*/  CS2R R90, SRZ ;  /* 0x00000000005a7805 */ /* 0x000fe2000001ff00 */
[----:B------:R-:W-:Y:S01]  /*2bf0*/  IMAD.X R33, R20, 0x1, R80, P3 ;  /* 0x0000000114217824 */ /* 0x000fe200018e0650 */
[----:B------:R-:W-:-:S05]  /*2c00*/  IADD3 R56, P3, R64, R56, RZ ;  /* 0x0000003840387210 */ /* 0x000fca0007f7e0ff */
[----:B------:R-:W-:Y:S01]  /*2c10*/  IMAD.X R87, R87, 0x1, R81, P3 ;  /* 0x0000000157577824 */ /* 0x000fe200018e0651 */
        /* <DEDUP_REMOVED lines=38> */
.L_x_8574:
[----:B------:R-:W-:Y:S05]  /*2e80*/  BSYNC B1 ;  /* 0x0000000000017941 */ /* 0x000fea0003800000 */
.L_x_8573:
[----:B------:R-:W2:Y:S01]  /*2e90*/  LDL R20, [R1+0x44] ;  /* 0x0000440001147983 */ /* 0x000ea20000100800 */
[----:B0----5:R-:W-:Y:S02]  /*2ea0*/  IMAD.MOV.U32 R32, RZ, RZ, R39 ;  /* 0x000000ffff207224 */ /* 0x021fe400078e0027 */
        /* <DEDUP_REMOVED lines=46> */
[----:B------:R-:W-:Y:S02]  /*3190*/  PRMT R112, R112, 0x5410, R32 ;  /* 0x0000541070707816 */ /* 0x000fe40000000020 */
[----:B------:R-:W-:Y:S01]  /*31a0*/  PRMT R126, R20, 0x7610, R126 ;  /* 0x00007610147e7816 */ /* 0x000fe2000000007e */
[----:B------:R-:W-:-:S05]  /*31b0*/  IMAD.MOV.U32 R20, RZ, RZ, R60 ;  /* 0x000000ffff147224 */ /* 0x000fca00078e003c */
[----:B------:R-:W-:Y:S01]  /*31c0*/  PRMT R111, R111, 0x5410, R20 ;  /* 0x000054106f6f7816 */ /* 0x000fe20000000014 */
[----:B------:R-:W-:Y:S06]  /*31d0*/  @!P3 BRA `(.L_x_8575) ;  /* 0x000000000004b947 */ /* 0x000fec0003800000 */
[----:B------:R-:W-:Y:S01]  /*31e0*/  BPT.TRAP 0x1 ;  /* 0x000000040000795c */ /* 0x000fe20000300000 */
.L_x_8575:
[----:B------:R-:W-:Y:S01]  /*31f0*/  IMAD R20, R19, 0x8, R18 ;  /* 0x0000000813147824 */ /* 0x000fe200078e0212 */
[----:B------:R-:W-:Y:S01]  /*3200*/  SHF.L.U32 R87, R149, 0x1f, RZ ;  /* 0x0000001f95577819 */ /* 0x000fe200000006ff */
[----:B------:R-:W-:Y:S03]  /*3210*/  BSSY B1, `(.L_x_8576) ;  /* 0x0000003000017945 */ /* 0x000fe60003800000 */
[----:B------:R-:W0:Y:S02]  /*3220*/  SYNCS.PHASECHK.TRANS64.TRYWAIT P5, [R20+URZ+0x31c90], R87 ;  /* 0x031c9057140075a7 */ /* 0x000e2400080a017f */
[----:B0-----:R-:W-:Y:S05]  /*3230*/  @!P5 BRA `(.L_x_8577) ;  /* 0x000001840024d947 */ /* 0x001fea0003800000 */
.L_x_8808:
[----:B------:R-:W-:Y:S05]  /*3240*/  BSYNC B1 ;  /* 0x0000000000017941 */ /* 0x000fea0003800000 */
.L_x_8576:
        /* <DEDUP_REMOVED lines=10> */
[----:B------:R-:W-:Y:S02]  /*32f0*/  SHF.R.U64 R56, R62, 0x10, R63 ;  /* 0x000000103e387819 */ /* 0x000fe4000000123f */
[C---:B------:R-:W-:Y:S02]  /*3300*/  PRMT R57, R58.reuse, 0x5410, R57 ;  /* 0x000054103a397816 */ /* 0x040fe40000000039 */
[----:B------:R-:W-:Y:S02]  /*3310*/  PRMT R56, R58, 0x5432, R56 ;  /* 0x000054323a387816 */ /* 0x000fe40000000038 */
[----:B------:R-:W-:Y:S02]  /*3320*/  SHF.R.U32.HI R59, RZ, 0x10, R63 ;  /* 0x00000010ff3b7819 */ /* 0x000fe4000001163f */
[----:B------:R-:W-:-:S02]  /*3330*/  SHF.R.U32.HI R62, RZ, 0x10, R91 ;  /* 0x00000010ff3e7819 */ /* 0x000fc4000001165b */
[----:B------:R-:W-:Y:S02]  /*3340*/  LOP3.LUT R92, R33, 0xffff0000, RZ, 0xc0, !PT ;  /* 0xffff0000215c7812 */ /* 0x000fe400078ec0ff */
[----:B------:R-:W-:Y:S02]  /*3350*/  LOP3.LUT R63, R57, 0xffff0000, RZ, 0xc0, !PT ;  /* 0xffff0000393f7812 */ /* 0x000fe400078ec0ff */
[C---:B------:R-:W-:Y:S01]  /*3360*/  LOP3.LUT R91, R56.reuse, 0xffff0000, RZ, 0xc0, !PT ;  /* 0xffff0000385b7812 */ /* 0x040fe200078ec0ff */
[----:B------:R-:W-:Y:S01]  /*3370*/  IMAD.U32 R56, R56, 0x10000, RZ ;  /* 0x0001000038387824 */ /* 0x000fe200078e00ff */
[C---:B------:R-:W-:Y:S01]  /*3380*/  PRMT R62, R93.reuse, 0x5432, R62 ;  /* 0x000054325d3e7816 */ /* 0x040fe2000000003e */
[C---:B------:R-:W-:Y:S01]  /*3390*/  FMUL.FTZ R33, R92.reuse, R63 ;  /* 0x0000003f5c217220 */ /* 0x040fe20000410000 */
[----:B------:R-:W-:Y:S01]  /*33a0*/  PRMT R59, R93, 0x5410, R59 ;  /* 0x000054105d3b7816 */ /* 0x000fe2000000003b */
[-C--:B------:R-:W-:Y:S02]  /*33b0*/  FMUL.FTZ R92, R92, R91.reuse ;  /* 0x0000005b5c5c7220 */ /* 0x080fe40000410000 */
[----:B------:R-:W-:-:S02]  /*33c0*/  FFMA.FTZ R58, R90, R91, -R33 ;  /* 0x0000005b5a3a7223 */ /* 0x000fc40000010821 */
[----:B------:R-:W-:Y:S01]  /*33d0*/  FFMA.FTZ R33, R90, R63, R92 ;  /* 0x0000003f5a217223 */ /* 0x000fe2000001005c */
[----:B------:R-:W-:Y:S01]  /*33e0*/  LOP3.LUT R92, R34, 0xffff0000, RZ, 0xc0, !PT ;  /* 0xffff0000225c7812 */ /* 0x000fe200078ec0ff */
[C---:B------:R-:W-:Y:S01]  /*33f0*/  IMAD.U32 R63, R62.reuse, 0x10000, RZ ;  /* 0x000100003e3f7824 */ /* 0x040fe200078e00ff */
[----:B------:R-:W-:Y:S01]  /*3400*/  LOP3.LUT R62, R62, 0xffff0000, RZ, 0xc0, !PT ;  /* 0xffff00003e3e7812 */ /* 0x000fe200078ec0ff */
[C---:B------:R-:W-:Y:S01]  /*3410*/  IMAD.U32 R91, R59.reuse, 0x10000, RZ ;  /* 0x000100003b5b7824 */ /* 0x040fe200078e00ff */
[----:B------:R-:W-:Y:S01]  /*3420*/  LOP3.LUT R59, R59, 0xffff0000, RZ, 0xc0, !PT ;  /* 0xffff00003b3b7812 */ /* 0x000fe200078ec0ff */
[----:B------:R-:W-:Y:S01]  /*3430*/  FMUL.FTZ R93, R92, R63 ;  /* 0x0000003f5c5d7220 */ /* 0x000fe20000410000 */
[----:B------:R-:W-:Y:S02]  /*3440*/  IMAD.U32 R90, R34, 0x10000, RZ ;  /* 0x00010000225a7824 */ /* 0x000fe400078e00ff */
[-C--:B------:R-:W-:Y:S01]  /*3450*/  FMUL.FTZ R92, R92, R91.reuse ;  /* 0x0000005b5c5c7220 */ /* 0x080fe20000410000 */
[----:B------:R-:W-:Y:S01]  /*3460*/  F2FP.BF16.F32.PACK_AB R33, R33, R58 ;  /* 0x0000003a2121723e */ /* 0x000fe200000010ff */
[----:B------:R-:W-:-:S02]  /*3470*/  FFMA.FTZ R34, R90, R91, -R93 ;  /* 0x0000005b5a227223 */ /* 0x000fc4000001085d */
[----:B------:R-:W-:Y:S01]  /*3480*/  FFMA.FTZ R63, R90, R63, R92 ;  /* 0x0000003f5a3f7223 */ /* 0x000fe2000001005c */
[C---:B------:R-:W-:Y:S01]  /*3490*/  LOP3.LUT R90, R35.reuse, 0xffff0000, RZ, 0xc0, !PT ;  /* 0xffff0000235a7812 */ /* 0x040fe200078ec0ff */
[----:B------:R-:W-:-:S03]  /*34a0*/  IMAD.U32 R35, R35, 0x10000, RZ ;  /* 0x0001000023237824 */ /* 0x000fc600078e00ff */
[----:B------:R-:W-:Y:S01]  /*34b0*/  F2FP.BF16.F32.PACK_AB R34, R63, R34 ;  /* 0x000000223f22723e */ /* 0x000fe200000010ff */
[CC--:B------:R-:W-:Y:S01]  /*34c0*/  FMUL.FTZ R92, R90.reuse, R62.reuse ;  /* 0x0000003e5a5c7220 */ /* 0x0c0fe20000410000 */
[-C--:B------:R-:W-:Y:S01]  /*34d0*/  FMUL.FTZ R91, R90, R59.reuse ;  /* 0x0000003b5a5b7220 */ /* 0x080fe20000410000 */
[----:B------:R-:W-:Y:S02]  /*34e0*/  IMAD.U32 R90, R57, 0x10000, RZ ;  /* 0x00010000395a7824 */ /* 0x000fe400078e00ff */
[C---:B------:R-:W-:Y:S01]  /*34f0*/  FFMA.FTZ R59, R35.reuse, R59, -R92 ;  /* 0x0000003b233b7223 */ /* 0x040fe2000001085c */
[----:B------:R-:W-:Y:S01]  /*3500*/  FFMA.FTZ R62, R35, R62, R91 ;  /* 0x0000003e233e7223 */ /* 0x000fe2000001005b */
[C---:B------:R-:W-:Y:S01]  /*3510*/  LOP3.LUT R35, R32.reuse, 0xffff0000, RZ, 0xc0, !PT ;  /* 0xffff000020237812 */ /* 0x040fe200078ec0ff */
[----:B------:R-:W-:-:S03]  /*3520*/  IMAD.U32 R57, R32, 0x10000, RZ ;  /* 0x0001000020397824 */ /* 0x000fc600078e00ff */
[----:B------:R-:W-:Y:S01]  /*3530*/  F2FP.BF16.F32.PACK_AB R59, R62, R59 ;  /* 0x0000003b3e3b723e */ /* 0x000fe200000010ff */
[C---:B------:R-:W-:Y:S01]  /*3540*/  FMUL.FTZ R32, R35.reuse, R90 ;  /* 0x0000005a23207220 */ /* 0x040fe20000410000 */
[----:B------:R-:W-:-:S03]  /*3550*/  FMUL.FTZ R35, R35, R56 ;  /* 0x0000003823237220 */ /* 0x000fc60000410000 */
[C---:B------:R-:W-:Y:S01]  /*3560*/  FFMA.FTZ R32, R57.reuse, R56, -R32 ;  /* 0x0000003839207223 */ /* 0x040fe20000010820 */
[----:B------:R-:W-:-:S05]  /*3570*/  FFMA.FTZ R35, R57, R90, R35 ;  /* 0x0000005a39237223 */ /* 0x000fca0000010023 */
[----:B------:R-:W-:Y:S01]  /*3580*/  F2FP.BF16.F32.PACK_AB R32, R35, R32 ;  /* 0x000000202320723e */ /* 0x000fe200000010ff */
[----:B------:R-:W-:-:S07]  /*3590*/  IMAD.MOV.U32 R35, RZ, RZ, R59 ;  /* 0x000000ffff237224 */ /* 0x000fce00078e003b */
.L_x_8582:
[----:B------:R-:W-:Y:S05]  /*35a0*/  BSYNC B2 ;  /* 0x0000000000027941 */ /* 0x000fea0003800000 */
.L_x_8581:
[----:B--2---:R1:W-:Y:S02]  /*35b0*/  STG.E.128 desc[UR60][R36.64], R32 ;  /* 0x0000002024007986 */ /* 0x0043e4000c101d3c */
.L_x_8580:
[----:B------:R-:W-:Y:S05]  /*35c0*/  BSYNC B1 ;  /* 0x0000000000017941 */ /* 0x000fea0003800000 */
.L_x_8579:
        /* <DEDUP_REMOVED lines=8> */
[----:B------:R-:W-:Y:S02]  /*3650*/  SHF.R.U64 R56, R60, 0x10, R61 ;  /* 0x000000103c387819 */ /* 0x000fe4000000123d */
[--C-:B------:R-:W-:Y:S02]  /*3660*/  SHF.R.U64 R54, R54, 0x10, R55.reuse ;  /* 0x0000001036367819 */ /* 0x100fe40000001237 */
[----:B------:R-:W-:Y:S02]  /*3670*/  PRMT R56, R111, 0x5432, R56 ;  /* 0x000054326f387816 */ /* 0x000fe40000000038 */
[----:B------:R-:W-:Y:S02]  /*3680*/  PRMT R54, R106, 0x5432, R54 ;  /* 0x000054326a367816 */ /* 0x000fe40000000036 */
[C---:B--2---:R-:W-:Y:S02]  /*3690*/  LOP3.LUT R59, R33.reuse, 0xffff0000, RZ, 0xc0, !PT ;  /* 0xffff0000213b7812 */ /* 0x044fe400078ec0ff */
[C---:B------:R-:W-:Y:S01]  /*36a0*/  LOP3.LUT R62, R56.reuse, 0xffff0000, RZ, 0xc0, !PT ;  /* 0xffff0000383e7812 */ /* 0x040fe200078ec0ff */
[----:B------:R-:W-:Y:S01]  /*36b0*/  IMAD.U32 R56, R56, 0x10000, RZ ;  /* 0x0001000038387824 */ /* 0x000fe200078e00ff */
[C---:B------:R-:W-:Y:S01]  /*36c0*/  LOP3.LUT R58, R54.reuse, 0xffff0000, RZ, 0xc0, !PT ;  /* 0xffff0000363a7812 */ /* 0x040fe200078ec0ff */
[----:B------:R-:W-:Y:S01]  /*36d0*/  IMAD.U32 R54, R54, 0x10000, RZ ;  /* 0x0001000036367824 */ /* 0x000fe200078e00ff */
[----:B------:R-:W-:Y:S01]  /*36e0*/  SHF.R.U32.HI R57, RZ, 0x10, R55 ;  /* 0x00000010ff397819 */ /* 0x000fe20000011637 */
[----:B------:R-:W-:-:S02]  /*36f0*/  IMAD.U32 R55, R33, 0x10000, RZ ;  /* 0x0001000021377824 */ /* 0x000fc400078e00ff */
[C---:B------:R-:W-:Y:S01]  /*3700*/  FMUL.FTZ R90, R59.reuse, R62 ;  /* 0x0000003e3b5a7220 */ /* 0x040fe20000410000 */
[-C--:B------:R-:W-:Y:S01]  /*3710*/  FMUL.FTZ R33, R59, R58.reuse ;  /* 0x0000003a3b217220 */ /* 0x080fe20000410000 */
[----:B------:R-:W-:Y:S02]  /*3720*/  SHF.R.U32.HI R60, RZ, 0x10, R61 ;  /* 0x00000010ff3c7819 */ /* 0x000fe4000001163d */
[C---:B------:R-:W-:Y:S01]  /*3730*/  FFMA.FTZ R58, R55.reuse, R58, -R90 ;  /* 0x0000003a373a7223 */ /* 0x040fe2000001085a */
[----:B------:R-:W-:Y:S01]  /*3740*/  FFMA.FTZ R55, R55, R62, R33 ;  /* 0x0000003e37377223 */ /* 0x000fe20000010021 */
[----:B------:R-:W-:Y:S01]  /*3750*/  PRMT R33, R124, 0x5410, R57 ;  /* 0x000054107c217816 */ /* 0x000fe20000000039 */
[----:B------:R-:W-:Y:S01]  /*3760*/  IMAD.U32 R62, R35, 0x10000, RZ ;  /* 0x00010000233e7824 */ /* 0x000fe200078e00ff */
[----:B------:R-:W-:Y:S02]  /*3770*/  PRMT R57, R112, 0x5432, R60 ;  /* 0x0000543270397816 */ /* 0x000fe4000000003c */
[C---:B------:R-:W-:Y:S01]  /*3780*/  LOP3.LUT R60, R34.reuse, 0xffff0000, RZ, 0xc0, !PT ;  /* 0xffff0000223c7812 */ /* 0x040fe200078ec0ff */
        /* <DEDUP_REMOVED lines=21> */
[----:B------:R-:W-:Y:S02]  /*38e0*/  F2FP.BF16.F32.PACK_AB R33, R55, R58 ;  /* 0x0000003a3721723e */ /* 0x000fe400000010ff */
[----:B------:R-:W-:Y:S02]  /*38f0*/  F2FP.BF16.F32.PACK_AB R34, R60, R63 ;  /* 0x0000003f3c22723e */ /* 0x000fe400000010ff */
[----:B------:R-:W-:-:S07]  /*3900*/  F2FP.BF16.F32.PACK_AB R32, R57, R32 ;  /* 0x000000203920723e */ /* 0x000fce00000010ff */
.L_x_8586:
[----:B------:R-:W-:Y:S05]  /*3910*/  BSYNC B2 ;  /* 0x0000000000027941 */ /* 0x000fea0003800000 */
.L_x_8585:
[----:B--2---:R2:W-:Y:S02]  /*3920*/  STG.E.128 desc[UR60][R36.64+0x20], R32 ;  /* 0x0000202024007986 */ /* 0x0045e4000c101d3c */
.L_x_8584:
[----:B------:R-:W-:Y:S05]  /*3930*/  BSYNC B1 ;  /* 0x0000000000017941 */ /* 0x000fea0003800000 */
.L_x_8583:
        /* <DEDUP_REMOVED lines=12> */
[----:B------:R-:W-:Y:S01]  /*3a00*/  SHF.R.U32.HI R54, RZ, 0x10, R51 ;  /* 0x00000010ff367819 */ /* 0x000fe20000011633 */
[----:B------:R-:W-:Y:S01]  /*3a10*/  IMAD.U32 R56, R32, 0x10000, RZ ;  /* 0x0001000020387824 */ /* 0x000fe200078e00ff */
[----:B------:R-:W-:Y:S02]  /*3a20*/  PRMT R125, R125, 0x5410, R50 ;  /* 0x000054107d7d7816 */ /* 0x000fe40000000032 */
[----:B------:R-:W-:Y:S02]  /*3a30*/  PRMT R122, R122, 0x5410, R55 ;  /* 0x000054107a7a7816 */ /* 0x000fe40000000037 */
[----:B------:R-:W-:-:S02]  /*3a40*/  SHF.R.U32.HI R53, RZ, 0x10, R53 ;  /* 0x00000010ff357819 */ /* 0x000fc40000011635 */
[----:B------:R-:W-:Y:S01]  /*3a50*/  LOP3.LUT R51, R35, 0xffff0000, RZ, 0xc0, !PT ;  /* 0xffff000023337812 */ /* 0x000fe200078ec0ff */
[C---:B------:R-:W-:Y:S01]  /*3a60*/  IMAD.U32 R35, R33.reuse, 0x10000, RZ ;  /* 0x0001000021237824 */ /* 0x040fe200078e00ff */
[----:B------:R-:W-:Y:S02]  /*3a70*/  LOP3.LUT R33, R33, 0xffff0000, RZ, 0xc0, !PT ;  /* 0xffff000021217812 */ /* 0x000fe400078ec0ff */
[C---:B------:R-:W-:Y:S01]  /*3a80*/  LOP3.LUT R50, R125.reuse, 0xffff0000, RZ, 0xc0, !PT ;  /* 0xffff00007d327812 */ /* 0x040fe200078ec0ff */
[----:B------:R-:W-:Y:S01]  /*3a90*/  IMAD.U32 R125, R125, 0x10000, RZ ;  /* 0x000100007d7d7824 */ /* 0x000fe200078e00ff */
[----:B------:R-:W-:Y:S02]  /*3aa0*/  LOP3.LUT R60, R122, 0xffff0000, RZ, 0xc0, !PT ;  /* 0xffff00007a3c7812 */ /* 0x000fe400078ec0ff */
[----:B------:R-:W-:Y:S01]  /*3ab0*/  PRMT R126, R126, 0x5410, R53 ;  /* 0x000054107e7e7816 */ /* 0x000fe20000000035 */
[----:B------:R-:W-:Y:S01]  /*3ac0*/  FMUL.FTZ R58, R33, R50 ;  /* 0x00000032213a7220 */ /* 0x000fe20000410000 */
[----:B------:R-:W-:Y:S01]  /*3ad0*/  PRMT R123, R123, 0x5410, R54 ;  /* 0x000054107b7b7816 */ /* 0x000fe20000000036 */
[----:B------:R-:W-:Y:S01]  /*3ae0*/  FMUL.FTZ R33, R33, R60 ;  /* 0x0000003c21217220 */ /* 0x000fe20000410000 */
[----:B------:R-:W-:Y:S01]  /*3af0*/  LOP3.LUT R34, R34, 0xffff0000, RZ, 0xc0, !PT ;  /* 0xffff000022227812 */ /* 0x000fe200078ec0ff */
[----:B------:R-:W-:-:S02]  /*3b00*/  IMAD.U32 R53, R126, 0x10000, RZ ;  /* 0x000100007e357824 */ /* 0x000fc400078e00ff */
[----:B------:R-:W-:Y:S01]  /*3b10*/  FFMA.FTZ R58, R35, R60, -R58 ;  /* 0x0000003c233a7223 */ /* 0x000fe2000001083a */
[----:B------:R-:W-:Y:S02]  /*3b20*/  IMAD.U32 R55, R123, 0x10000, RZ ;  /* 0x000100007b377824 */ /* 0x000fe400078e00ff */
[----:B------:R-:W-:Y:S01]  /*3b30*/  FFMA.FTZ R33, R35, R50, R33 ;  /* 0x0000003223217223 */ /* 0x000fe20000010021 */
[----:B------:R-:W-:Y:S01]  /*3b40*/  FMUL.FTZ R59, R34, R53 ;  /* 0x00000035223b7220 */ /* 0x000fe20000410000 */
[----:B------:R-:W-:Y:S01]  /*3b50*/  LOP3.LUT R126, R126, 0xffff0000, RZ, 0xc0, !PT ;  /* 0xffff00007e7e7812 */ /* 0x000fe200078ec0ff */
[-C--:B------:R-:W-:Y:S01]  /*3b60*/  FMUL.FTZ R35, R34, R55.reuse ;  /* 0x0000003722237220 */ /* 0x080fe20000410000 */
[----:B------:R-:W-:Y:S01]  /*3b70*/  LOP3.LUT R34, R123, 0xffff0000, RZ, 0xc0, !PT ;  /* 0xffff00007b227812 */ /* 0x000fe200078ec0ff */
[----:B------:R-:W-:Y:S01]  /*3b80*/  FFMA.FTZ R59, R52, R55, -R59 ;  /* 0x00000037343b7223 */ /* 0x000fe2000001083b */
[----:B------:R-:W-:Y:S01]  /*3b90*/  LOP3.LUT R32, R32, 0xffff0000, RZ, 0xc0, !PT ;  /* 0xffff000020207812 */ /* 0x000fe200078ec0ff */
[----:B------:R-:W-:Y:S01]  /*3ba0*/  FMUL.FTZ R50, R51, R126 ;  /* 0x0000007e33327220 */ /* 0x000fe20000410000 */
[----:B------:R-:W-:-:S02]  /*3bb0*/  IMAD.U32 R55, R122, 0x10000, RZ ;  /* 0x000100007a377824 */ /* 0x000fc400078e00ff */
        /* <DEDUP_REMOVED lines=13> */
.L_x_8590:
[----:B------:R-:W-:Y:S05]  /*3c90*/  BSYNC B2 ;  /* 0x0000000000027941 */ /* 0x000fea0003800000 */
.L_x_8589:
[----:B--2---:R3:W-:Y:S02]  /*3ca0*/  STG.E.128 desc[UR60][R36.64+0x40], R32 ;  /* 0x0000402024007986 */ /* 0x0047e4000c101d3c */
.L_x_8588:
[----:B------:R-:W-:Y:S05]  /*3cb0*/  BSYNC B1 ;  /* 0x0000000000017941 */ /* 0x000fea0003800000 */
.L_x_8587:
        /* <DEDUP_REMOVED lines=12> */
[----:B------:R-:W-:Y:S02]  /*3d80*/  PRMT R119, R119, 0x5410, R48 ;  /* 0x0000541077777816 */ /* 0x000fe40000000030 */
[----:B------:R-:W-:Y:S02]  /*3d90*/  PRMT R121, R121, 0x5410, R50 ;  /* 0x0000541079797816 */ /* 0x000fe40000000032 */
[----:B------:R-:W-:-:S02]  /*3da0*/  SHF.R.U32.HI R51, RZ, 0x10, R47 ;  /* 0x00000010ff337819 */ /* 0x000fc4000001162f */
[----:B------:R-:W-:Y:S02]  /*3db0*/  PRMT R120, R120, 0x5410, R49 ;  /* 0x0000541078787816 */ /* 0x000fe40000000031 */
[----:B------:R-:W-:Y:S02]  /*3dc0*/  LOP3.LUT R49, R33, 0xffff0000, RZ, 0xc0, !PT ;  /* 0xffff000021317812 */ /* 0x000fe400078ec0ff */
[----:B------:R-:W-:Y:S01]  /*3dd0*/  LOP3.LUT R54, R119, 0xffff0000, RZ, 0xc0, !PT ;  /* 0xffff000077367812 */ /* 0x000fe200078ec0ff */
[----:B------:R-:W-:Y:S01]  /*3de0*/  IMAD.U32 R48, R120, 0x10000, RZ ;  /* 0x0001000078307824 */ /* 0x000fe200078e00ff */
[----:B------:R-:W-:Y:S02]  /*3df0*/  LOP3.LUT R50, R121, 0xffff0000, RZ, 0xc0, !PT ;  /* 0xffff000079327812 */ /* 0x000fe400078ec0ff */
[----:B------:R-:W-:Y:S01]  /*3e00*/  PRMT R118, R118, 0x5410, R51 ;  /* 0x0000541076767816 */ /* 0x000fe20000000033 */
[----:B------:R-:W-:Y:S01]  /*3e10*/  IMAD.U32 R51, R33, 0x10000, RZ ;  /* 0x0001000021337824 */ /* 0x000fe200078e00ff */
[----:B------:R-:W-:Y:S01]  /*3e20*/  LOP3.LUT R47, R34, 0xffff0000, RZ, 0xc0, !PT ;  /* 0xffff0000222f7812 */ /* 0x000fe200078ec0ff */
[C---:B------:R-:W-:Y:S01]  /*3e30*/  FMUL.FTZ R56, R49.reuse, R54 ;  /* 0x0000003631387220 */ /* 0x040fe20000410000 */
[----:B------:R-:W-:Y:S01]  /*3e40*/  FMUL.FTZ R53, R49, R50 ;  /* 0x0000003231357220 */ /* 0x000fe20000410000 */
[----:B------:R-:W-:Y:S01]  /*3e50*/  IMAD.U32 R52, R118, 0x10000, RZ ;  /* 0x0001000076347824 */ /* 0x000fe200078e00ff */
[C---:B------:R-:W-:Y:S01]  /*3e60*/  LOP3.LUT R49, R32.reuse, 0xffff0000, RZ, 0xc0, !PT ;  /* 0xffff000020317812 */ /* 0x040fe200078ec0ff */
[----:B------:R-:W-:-:S02]  /*3e70*/  IMAD.U32 R33, R32, 0x10000, RZ ;  /* 0x0001000020217824 */ /* 0x000fc400078e00ff */
[----:B------:R-:W-:Y:S01]  /*3e80*/  FMUL.FTZ R55, R47, R48 ;  /* 0x000000302f377220 */ /* 0x000fe20000410000 */
[C---:B------:R-:W-:Y:S01]  /*3e90*/  FFMA.FTZ R32, R51.reuse, R50, -R56 ;  /* 0x0000003233207223 */ /* 0x040fe20000010838 */
[----:B------:R-:W-:Y:S01]  /*3ea0*/  FFMA.FTZ R51, R51, R54, R53 ;  /* 0x0000003633337223 */ /* 0x000fe20000010035 */
[----:B------:R-:W-:Y:S01]  /*3eb0*/  LOP3.LUT R34, R35, 0xffff0000, RZ, 0xc0, !PT ;  /* 0xffff000023227812 */ /* 0x000fe200078ec0ff */
[-C--:B------:R-:W-:Y:S01]  /*3ec0*/  FMUL.FTZ R53, R47, R52.reuse ;  /* 0x000000342f357220 */ /* 0x080fe20000410000 */
[----:B------:R-:W-:Y:S01]  /*3ed0*/  LOP3.LUT R120, R120, 0xffff0000, RZ, 0xc0, !PT ;  /* 0xffff000078787812 */ /* 0x000fe200078ec0ff */
[----:B------:R-:W-:Y:S01]  /*3ee0*/  FFMA.FTZ R47, R46, R52, -R55 ;  /* 0x000000342e2f7223 */ /* 0x000fe20000010837 */
[----:B------:R-:W-:Y:S01]  /*3ef0*/  LOP3.LUT R118, R118, 0xffff0000, RZ, 0xc0, !PT ;  /* 0xffff000076767812 */ /* 0x000fe200078ec0ff */
[----:B------:R-:W-:Y:S02]  /*3f00*/  IMAD.U32 R52, R119, 0x10000, RZ ;  /* 0x0001000077347824 */ /* 0x000fe400078e00ff */
[----:B------:R-:W-:Y:S01]  /*3f10*/  FFMA.FTZ R46, R46, R48, R53 ;  /* 0x000000302e2e7223 */ /* 0x000fe20000010035 */
[----:B------:R-:W-:-:S02]  /*3f20*/  IMAD.U32 R50, R121, 0x10000, RZ ;  /* 0x0001000079327824 */ /* 0x000fc400078e00ff */
        /* <DEDUP_REMOVED lines=14> */
.L_x_8594:
[----:B------:R-:W-:Y:S05]  /*4010*/  BSYNC B2 ;  /* 0x0000000000027941 */ /* 0x000fea0003800000 */
.L_x_8593:
[----:B--2---:R4:W-:Y:S02]  /*4020*/  STG.E.128 desc[UR60][R36.64+0x60], R32 ;  /* 0x0000602024007986 */ /* 0x0049e4000c101d3c */
.L_x_8592:
[----:B------:R-:W-:Y:S05]  /*4030*/  BSYNC B1 ;  /* 0x0000000000017941 */ /* 0x000fea0003800000 */
.L_x_8591:
        /* <DEDUP_REMOVED lines=12> */
[----:B------:R-:W-:Y:S02]  /*4100*/  SHF.R.U32.HI R44, RZ, 0x10, R45 ;  /* 0x00000010ff2c7819 */ /* 0x000fe4000001162d */
[----:B------:R-:W-:Y:S01]  /*4110*/  PRMT R116, R116, 0x5410, R43 ;  /* 0x0000541074747816 */ /* 0x000fe2000000002b */
[----:B------:R-:W-:Y:S01]  /*4120*/  IMAD.U32 R43, R33, 0x10000, RZ ;  /* 0x00010000212b7824 */ /* 0x000fe200078e00ff */
        /* <DEDUP_REMOVED lines=18> */
[----:B------:R-:W-:-:S02]  /*4250*/  IMAD.U32 R116, R116, 0x10000, RZ ;  /* 0x0001000074747824 */ /* 0x000fc400078e00ff */
[C---:B------:R-:W-:Y:S01]  /*4260*/  FFMA.FTZ R50, R43.reuse, R46, -R50 ;  /* 0x0000002e2b327223 */ /* 0x040fe20000010832 */
[----:B------:R-:W-:Y:S02]  /*4270*/  IMAD.U32 R114, R114, 0x10000, RZ ;  /* 0x0001000072727824 */ /* 0x000fe400078e00ff */
[----:B------:R-:W-:Y:S01]  /*4280*/  FFMA.FTZ R51, R43, R48, R51 ;  /* 0x000000302b337223 */ /* 0x000fe20000010033 */
[----:B------:R-:W-:Y:S01]  /*4290*/  FFMA.FTZ R53, R42, R47, -R53 ;  /* 0x0000002f2a357223 */ /* 0x000fe20000010835 */
[C---:B------:R-:W-:Y:S01]  /*42a0*/  FMUL.FTZ R44, R34.reuse, R117 ;  /* 0x00000075222c7220 */ /* 0x040fe20000410000 */
[----:B------:R-:W-:Y:S01]  /*42b0*/  FMUL.FTZ R46, R34, R115 ;  /* 0x00000073222e7220 */ /* 0x000fe20000410000 */
[----:B------:R-:W-:Y:S02]  /*42c0*/  IMAD.U32 R35, R35, 0x10000, RZ ;  /* 0x0001000023237824 */ /* 0x000fe400078e00ff */
        /* <DEDUP_REMOVED lines=11> */
[----:B------:R-:W-:-:S07]  /*4380*/  F2FP.BF16.F32.PACK_AB R35, R35, R44 ;  /* 0x0000002c2323723e */ /* 0x000fce00000010ff */
.L_x_8598:
[----:B------:R-:W-:Y:S05]  /*4390*/  BSYNC B2 ;  /* 0x0000000000027941 */ /* 0x000fea0003800000 */
.L_x_8597:
[----:B--2---:R1:W-:Y:S02]  /*43a0*/  STG.E.128 desc[UR60][R36.64+0x80], R32 ;  /* 0x0000802024007986 */ /* 0x0043e4000c101d3c */
.L_x_8596:
[----:B------:R-:W-:Y:S05]  /*43b0*/  BSYNC B1 ;  /* 0x0000000000017941 */ /* 0x000fea0003800000 */
.L_x_8595:
        /* <DEDUP_REMOVED lines=24> */
[C---:B------:R-:W-:Y:S01]  /*4540*/  LOP3.LUT R41, R35.reuse, 0xffff0000, RZ, 0xc0, !PT ;  /* 0xffff000023297812 */ /* 0x040fe200078ec0ff */
[----:B------:R-:W-:Y:S01]  /*4550*/  FMUL.FTZ R47, R38, R42 ;  /* 0x0000002a262f7220 */ /* 0x000fe20000410000 */
[----:B------:R-:W-:-:S02]  /*4560*/  IMAD.U32 R34, R35, 0x10000, RZ ;  /* 0x0001000023227824 */ /* 0x000fc400078e00ff */
[C---:B------:R-:W-:Y:S01]  /*4570*/  FMUL.FTZ R38, R40.reuse, R45 ;  /* 0x0000002d28267220 */ /* 0x040fe20000410000 */
[----:B------:R-:W-:Y:S02]  /*4580*/  IMAD.U32 R35, R33, 0x10000, RZ ;  /* 0x0001000021237824 */ /* 0x000fe400078e00ff */
[-C--:B------:R-:W-:Y:S01]  /*4590*/  FMUL.FTZ R40, R40, R43.reuse ;  /* 0x0000002b28287220 */ /* 0x080fe20000410000 */
[----:B------:R-:W-:Y:S01]  /*45a0*/  LOP3.LUT R113, R113, 0xffff0000, RZ, 0xc0, !PT ;  /* 0xffff000071717812 */ /* 0x000fe200078ec0ff */
[----:B------:R-:W-:Y:S01]  /*45b0*/  IMAD.U32 R33, R32, 0x10000, RZ ;  /* 0x0001000020217824 */ /* 0x000fe200078e00ff */
[----:B------:R-:W-:Y:S01]  /*45c0*/  LOP3.LUT R106, R106, 0xffff0000, RZ, 0xc0, !PT ;  /* 0xffff00006a6a7812 */ /* 0x000fe200078ec0ff */
[----:B------:R-:W-:Y:S01]  /*45d0*/  FFMA.FTZ R46, R35, R42, -R46 ;  /* 0x0000002a232e7223 */ /* 0x000fe2000001082e */
[----:B------:R-:W-:Y:S01]  /*45e0*/  LOP3.LUT R32, R32, 0xffff0000, RZ, 0xc0, !PT ;  /* 0xffff000020207812 */ /* 0x000fe200078ec0ff */
[C---:B------:R-:W-:Y:S01]  /*45f0*/  FFMA.FTZ R43, R39.reuse, R43, -R38 ;  /* 0x0000002b272b7223 */ /* 0x040fe20000010826 */
[----:B------:R-:W-:Y:S01]  /*4600*/  FFMA.FTZ R40, R39, R45, R40 ;  /* 0x0000002d27287223 */ /* 0x000fe20000010028 */
[----:B------:R-:W-:-:S02]  /*4610*/  IMAD.U32 R111, R111, 0x10000, RZ ;  /* 0x000100006f6f7824 */ /* 0x000fc400078e00ff */
[C---:B------:R-:W-:Y:S01]  /*4620*/  FMUL.FTZ R39, R41.reuse, R113 ;  /* 0x0000007129277220 */ /* 0x040fe20000410000 */
        /* <DEDUP_REMOVED lines=13> */
.L_x_8600:
[----:B------:R-:W-:Y:S05]  /*4700*/  BSYNC B1 ;  /* 0x0000000000017941 */ /* 0x000fea0003800000 */
.L_x_8599:
[----:B--2---:R1:W-:Y:S01]  /*4710*/  STG.E.128 desc[UR60][R36.64+0xa0], R32 ;  /* 0x0000a02024007986 */ /* 0x0043e2000c101d3c */
[----:B------:R-:W-:Y:S05]  /*4720*/  BRA `(.L_x_8578) ;  /* 0x0000002000bc7947 */ /* 0x000fea0003800000 */
.L_x_8572:
        /* <DEDUP_REMOVED lines=15> */
[----:B------:R-:W2:Y:S04]  /*4820*/  LDL R63, [R1+0x30] ;  /* 0x00003000013f7983 */ /* 0x000ea80000100800 */
[----:B------:R-:W3:Y:S01]  /*4830*/  LDL R62, [R1+0x34] ;  /* 0x00003400013e7983 */ /* 0x000ee20000100800 */
[----:B------:R-:W-:Y:S01]  /*4840*/  IADD3 R58, P3, R68, R58, RZ ;  /* 0x0000003a443a7210 */ /* 0x000fe20007f7e0ff */
[----:B------:R-:W-:Y:S01]  /*4850*/  ULDC.64 UR4, c[0x0][0x3c8] ;  /* 0x0000f20000047ab9 */ /* 0x000fe20000000a00 */
[----:B------:R-:W-:Y:S02]  /*4860*/  CS2R R42, SRZ ;  /* 0x00000000002a7805 */ /* 0x000fe4000001ff00 */
[----:B------:R-:W-:Y:S02]  /*4870*/  CS2R R40, SRZ ;  /* 0x0000000000287805 */ /* 0x000fe4000001ff00 */
[----:B------:R-:W-:Y:S01]  /*4880*/  CS2R R54, SRZ ;  /* 0x0000000000367805 */ /* 0x000fe2000001ff00 */
[----:B------:R-:W-:Y:S01]  /*4890*/  IMAD.X R33, R20, 0x1, R82, P3 ;  /* 0x0000000114217824 */ /* 0x000fe200018e0652 */
[----:B------:R-:W-:-:S02]  /*48a0*/  IADD3 R20, P3, R30, R56, RZ ;  /* 0x000000381e147210 */ /* 0x000fc40007f7e0ff */
[----:B------:R-:W-:-:S03]  /*48b0*/  CS2R R52, SRZ ;  /* 0x0000000000347805 */ /* 0x000fc6000001ff00 */
[----:B------:R-:W-:Y:S01]  /*48c0*/  IMAD.X R87, R87, 0x1, R83, P3 ;  /* 0x0000000157577824 */ /* 0x000fe200018e0653 */
        /* <DEDUP_REMOVED lines=12> */
[----:B------:R-:W-:Y:S02]  /*4990*/  CS2R R34, SRZ ;  /* 0x0000000000227805 */ /* 0x000fe4000001ff00 */
[----:B------:R-:W-:Y:S02]  /*49a0*/  CS2R R32, SRZ ;  /* 0x0000000000207805 */ /* 0x000fe4000001ff00 */
[----:B------:R-:W-:Y:S02]  /*49b0*/  CS2R R46, SRZ ;  /* 0x00000000002e7805 */ /* 0x000fe4000001ff00 */
[----:B------:R-:W-:-:S02]  /*49c0*/  CS2R R44, SRZ ;  /* 0x00000000002c7805 */ /* 0x000fc4000001ff00 */
[----:B--2---:R-:W-:-:S13]  /*49d0*/  ISETP.GE.AND P3, PT, R63, R103, PT ;  /* 0x000000673f00720c */ /* 0x004fda0003f66270 */
[----:B------:R0:W5:Y:S04]  /*49e0*/  @!P3 LDG.E.128 R36, desc[UR60][R56.64+0x20] ;  /* 0x0000203c3824b981 */ /* 0x000168000c1e1d00 */
[----:B------:R0:W5:Y:S01]  /*49f0*/  @!P3 LDG.E.128 R48, desc[UR60][R58.64+0x20] ;  /* 0x0000203c3a30b981 */ /* 0x000162000c1e1d00 */
[----:B---3--:R-:W-:-:S13]  /*4a00*/  ISETP.GE.AND P3, PT, R62, R103, PT ;  /* 0x000000673e00720c */ /* 0x008fda0003f66270 */
[----:B------:R0:W5:Y:S04]  /*4a10*/  @!P3 LDG.E.128 R32, desc[UR60][R56.64+0x40] ;  /* 0x0000403c3820b981 */ /* 0x000168000c1e1d00 */
[----:B------:R0:W5:Y:S02]  /*4a20*/  @!P3 LDG.E.128 R44, desc[UR60][R58.64+0x40] ;  /* 0x0000403c3a2cb981 */ /* 0x000164000c1e1d00 */
.L_x_8602:
[----:B------:R-:W-:Y:S05]  /*4a30*/  BSYNC B1 ;  /* 0x0000000000017941 */ /* 0x000fea0003800000 */
.L_x_8601:
[----:B------:R-:W2:Y:S01]  /*4a40*/  LDL R20, [R1+0x44] ;  /* 0x0000440001147983 */ /* 0x000ea20000100800 */
[----:B0----5:R-:W-:Y:S02]  /*4a50*/  IMAD.MOV.U32 R56, RZ, RZ, R35 ;  /* 0x000000ffff387224 */ /* 0x021fe400078e0023 */
[----:B------:R-:W-:Y:S02]  /*4a60*/  IMAD.MOV.U32 R57, RZ, RZ, R32 ;  /* 0x000000ffff397224 */ /* 0x000fe400078e0020 */
[----:B------:R-:W-:-:S05]  /*4a70*/  IMAD.MOV.U32 R58, RZ, RZ, R39 ;  /* 0x000000ffff3a7224 */ /* 0x000fca00078e0027 */
[----:B------:R-:W-:Y:S01]  /*4a80*/  PRMT R125, R58, 0x7610, R125 ;  /* 0x000076103a7d7816 */ /* 0x000fe2000000007d */
[----:B------:R-:W-:Y:S01]  /*4a90*/  IMAD.MOV.U32 R58, RZ, RZ, R43 ;  /* 0x000000ffff3a7224 */ /* 0x000fe200078e002b */
[----:B--2---:R-:W-:Y:S01]  /*4aa0*/  R2UR UR4, R20 ;  /* 0x00000000140472ca */ /* 0x004fe200000e0000 */
[----:B------:R-:W-:-:S05]  /*4ab0*/  IMAD.MOV.U32 R20, RZ, RZ, R34 ;  /* 0x000000ffff147224 */ /* 0x000fca00078e0022 */
[----:B------:R-:W-:Y:S01]  /*4ac0*/  PRMT R119, R20, 0x5410, R56 ;  /* 0x0000541014777816 */ /* 0x000fe20000000038 */
[----:B------:R-:W-:Y:S02]  /*4ad0*/  IMAD.MOV.U32 R20, RZ, RZ, R33 ;  /* 0x000000ffff147224 */ /* 0x000fe400078e0021 */
[----:B------:R-:W-:-:S03]  /*4ae0*/  IMAD.MOV.U32 R56, RZ, RZ, R38 ;  /* 0x000000ffff387224 */ /* 0x000fc600078e0026 */
        /* <DEDUP_REMOVED lines=37> */
.L_x_8603:
[----:B------:R-:W-:Y:S01]  /*4d40*/  IMAD R20, R19, 0x8, R18 ;  /* 0x0000000813147824 */ /* 0x000fe200078e0212 */
[----:B------:R-:W-:Y:S01]  /*4d50*/  SHF.L.U32 R87, R149, 0x1f, RZ ;  /* 0x0000001f95577819 */ /* 0x000fe200000006ff */
[----:B------:R-:W-:Y:S03]  /*4d60*/  BSSY B1, `(.L_x_8604) ;  /* 0x0000003000017945 */ /* 0x000fe60003800000 */
[----:B------:R-:W0:Y:S02]  /*4d70*/  SYNCS.PHASECHK.TRANS64.TRYWAIT P5, [R20+URZ+0x31c90], R87 ;  /* 0x031c9057140075a7 */ /* 0x000e2400080a017f */
[----:B0-----:R-:W-:Y:S05]  /*4d80*/  @!P5 BRA `(.L_x_8605) ;  /* 0x000001680064d947 */ /* 0x001fea0003800000 */
.L_x_8809:
[----:B------:R-:W-:Y:S05]  /*4d90*/  BSYNC B1 ;  /* 0x0000000000017941 */ /* 0x000fea0003800000 */
.L_x_8604:
[----:B------:R-:W-:Y:S05]  /*4da0*/  @P4 BRA `(.L_x_8578) ;  /* 0x0000001c001c4947 */ /* 0x000fea0003800000 */
[----:B------:R-:W1:Y:S01]  /*4db0*/  LDC R106, c[0x0][0x2e4] ;  /* 0x0000b900ff6a7b82 */ /* 0x000e620000000800 */
[----:B------:R-:W-:Y:S01]  /*4dc0*/  ISETP.NE.AND P4, PT, R10, RZ, PT ;  /* 0x000000ff0a00720c */ /* 0x000fe20003f85270 */
[----:B------:R-:W-:Y:S01]  /*4dd0*/  ULDC.64 UR4, c[0x0][0x2f0] ;  /* 0x0000bc0000047ab9 */ /* 0x000fe20000000a00 */
[----:B------:R-:W-:Y:S01]  /*4de0*/  SHF.R.S32.HI R56, RZ, 0x1f, R145 ;  /* 0x0000001fff387819 */ /* 0x000fe20000011491 */
[----:B------:R-:W-:Y:S01]  /*4df0*/  IMAD.MOV.U32 R93, RZ, RZ, R92 ;  /* 0x000000ffff5d7224 */ /* 0x000fe200078e005c */
[----:B------:R-:W-:Y:S01]  /*4e00*/  BSSY B1, `(.L_x_8606) ;  /* 0x000008d000017945 */ /* 0x000fe20003800000 */
[----:B------:R-:W-:Y:S02]  /*4e10*/  IMAD.MOV.U32 R92, RZ, RZ, R60 ;  /* 0x000000ffff5c7224 */ /* 0x000fe400078e003c */
[----:B------:R-:W-:Y:S02]  /*4e20*/  IMAD R56, R56, UR4, RZ ;  /* 0x0000000438387c24 */ /* 0x000fe4000f8e02ff */
[----:B------:R-:W-:-:S04]  /*4e30*/  IMAD.WIDE.U32 R92, R145, UR4, R92 ;  /* 0x00000004915c7c25 */ /* 0x000fc8000f8e005c */
[----:B------:R-:W-:-:S04]  /*4e40*/  IMAD R56, R145, UR5, R56 ;  /* 0x0000000591387c24 */ /* 0x000fc8000f8e0238 */
[----:B------:R-:W-:Y:S02]  /*4e50*/  IMAD.IADD R111, R56, 0x1, R93 ;  /* 0x00000001386f7824 */ /* 0x000fe400078e025d */
[----:B-1----:R-:W-:Y:S01]  /*4e60*/  IMAD.IADD R112, R106, 0x1, -R104 ;  /* 0x000000016a707824 */ /* 0x002fe200078e0a68 */
[----:B------:R-:W-:Y:S06]  /*4e70*/  @!P4 BRA `(.L_x_8607) ;  /* 0x000000080014c947 */ /* 0x000fec0003800000 */
[----:B------:R-:W2:Y:S04]  /*4e80*/  LDL R62, [R1+0x2c] ;  /* 0x00002c00013e7983 */ /* 0x000ea80000100800 */
[----:B------:R-:W3:Y:S04]  /*4e90*/  LDL R58, [R1+0x38] ;  /* 0x00003800013a7983 */ /* 0x000ee80000100800 */
[----:B------:R-:W4:Y:S01]  /*4ea0*/  LDL R59, [R1+0x3c] ;  /* 0x00003c00013b7983 */ /* 0x000f220000100800 */
[----:B------:R-:W-:-:S04]  /*4eb0*/  SEL R56, R104, R112, !P0 ;  /* 0x0000007068387207 */ /* 0x000fc80004000000 */
[----:B------:R-:W-:-:S04]  /*4ec0*/  SHF.R.S32.HI R57, RZ, 0x1f, R56 ;  /* 0x0000001fff397819 */ /* 0x000fc80000011438 */
[----:B------:R-:W-:-:S04]  /*4ed0*/  LEA.HI R57, R57, R56, RZ, 0x4 ;  /* 0x0000003839397211 */ /* 0x000fc800078f20ff */
[----:B------:R-:W-:-:S04]  /*4ee0*/  SHF.R.S32.HI R57, RZ, 0x4, R57 ;  /* 0x00000004ff397819 */ /* 0x000fc80000011439 */
[----:B------:R-:W-:-:S04]  /*4ef0*/  LEA.HI.SX32 R113, R5, R57, 0x1d ;  /* 0x0000003905717211 */ /* 0x000fc800078feaff */
[----:B------:R-:W-:-:S04]  /*4f00*/  SHF.R.S32.HI R57, RZ, 0x1f, R113 ;  /* 0x0000001fff397819 */ /* 0x000fc80000011471 */
[----:B------:R-:W-:Y:S01]  /*4f10*/  LEA.HI R57, R57, R113, RZ, 0x2 ;  /* 0x0000007139397211 */ /* 0x000fe200078f10ff */
[----:B------:R-:W-:-:S03]  /*4f20*/  IMAD.SHL.U32 R113, R113, 0x8, RZ ;  /* 0x0000000871717824 */ /* 0x000fc600078e00ff */
[----:B------:R-:W-:Y:S02]  /*4f30*/  SHF.R.S32.HI R57, RZ, 0x2, R57 ;  /* 0x00000002ff397819 */ /* 0x000fe40000011439 */
[----:B------:R-:W-:Y:S01]  /*4f40*/  ISETP.GE.AND P4, PT, R146, R103, PT ;  /* 0x000000679200720c */ /* 0x000fe20003f86270 */
[----:B------:R-:W-:Y:S01]  /*4f50*/  BSSY B2, `(.L_x_8608) ;  /* 0x000006b000027945 */ /* 0x000fe20003800000 */
[----:B--2---:R-:W-:-:S04]  /*4f60*/  LOP3.LUT R56, R62, 0x18, R113, 0xf8, !PT ;  /* 0x000000183e387812 */ /* 0x004fc800078ef871 */
[----:B---3--:R-:W-:Y:S01]  /*4f70*/  LOP3.LUT R56, R56, R58, RZ, 0x3c, !PT ;  /* 0x0000003a38387212 */ /* 0x008fe200078e3cff */
[----:B----4-:R-:W-:-:S04]  /*4f80*/  IMAD R57, R57, 0x1200, R59 ;  /* 0x0000120039397824 */ /* 0x010fc800078e023b */
[----:B------:R-:W-:-:S04]  /*4f90*/  IMAD.IADD R56, R57, 0x1, R56 ;  /* 0x0000000139387824 */ /* 0x000fc800078e0238 */
[C---:B------:R-:W-:Y:S02]  /*4fa0*/  IMAD R60, R19.reuse, 0x3600, R56 ;  /* 0x00003600133c7824 */ /* 0x040fe400078e0238 */
[----:B------:R-:W-:Y:S02]  /*4fb0*/  IMAD R56, R19, 0x3600, R101 ;  /* 0x0000360013387824 */ /* 0x000fe400078e0265 */
[--C-:B------:R-:W-:Y:S02]  /*4fc0*/  IMAD R60, R60, 0x2, R18.reuse ;  /* 0x000000023c3c7824 */ /* 0x100fe400078e0212 */
[----:B------:R-:W-:-:S04]  /*4fd0*/  IMAD R56, R56, 0x2, R18 ;  /* 0x0000000238387824 */ /* 0x000fc800078e0212 */
[----:B------:R-:W1:Y:S04]  /*4fe0*/  LDS.128 R60, [R60+0x16a00] ;  /* 0x016a00003c3c7984 */ /* 0x000e680000000c00 */
[----:B------:R-:W2:Y:S01]  /*4ff0*/  LDS.128 R56, [R56+0x16a00] ;  /* 0x016a000038387984 */ /* 0x000ea20000000c00 */
[----:B------:R-:W-:Y:S05]  /*5000*/  @P4 BRA `(.L_x_8609) ;  /* 0x00000004007c4947 */ /* 0x000fea0003800000 */
[--C-:B------:R-:W-:Y:S02]  /*5010*/  SHF.R.U64 R40, R40, 0x10, R41.reuse ;  /* 0x0000001028287819 */ /* 0x100fe40000001229 */
[----:B------:R-:W-:Y:S02]  /*5020*/  SHF.R.U32.HI R41, RZ, 0x10, R41 ;  /* 0x00000010ff297819 */ /* 0x000fe40000011629 */
[C---:B------:R-:W-:Y:S02]  /*5030*/  PRMT R40, R114.reuse, 0x5432, R40 ;  /* 0x0000543272287816 */ /* 0x040fe40000000028 */
[----:B------:R-:W-:Y:S02]  /*5040*/  PRMT R41, R114, 0x5410, R41 ;  /* 0x0000541072297816 */ /* 0x000fe40000000029 */
[----:B------:R-:W-:Y:S02]  /*5050*/  SHF.R.U64 R42, R42, 0x10, R43 ;  /* 0x000000102a2a7819 */ /* 0x000fe4000000122b */
[----:B------:R-:W-:-:S02]  /*5060*/  SHF.R.U32.HI R114, RZ, 0x10, R53 ;  /* 0x00000010ff727819 */ /* 0x000fc40000011635 */
[----:B------:R-:W-:Y:S02]  /*5070*/  SHF.R.U64 R52, R52, 0x10, R53 ;  /* 0x0000001034347819 */ /* 0x000fe40000001235 */
[--C-:B------:R-:W-:Y:S02]  /*5080*/  SHF.R.U64 R53, R54, 0x10, R55.reuse ;  /* 0x0000001036357819 */ /* 0x100fe40000001237 */
[----:B------:R-:W-:Y:S02]  /*5090*/  PRMT R54, R116, 0x5432, R42 ;  /* 0x0000543274367816 */ /* 0x000fe4000000002a */
[----:B------:R-:W-:Y:S01]  /*50a0*/  SHF.R.U32.HI R115, RZ, 0x10, R55 ;  /* 0x00000010ff737819 */ /* 0x000fe20000011637 */
[----:B------:R-:W-:Y:S01]  /*50b0*/  IMAD.U32 R55, R41, 0x10000, RZ ;  /* 0x0001000029377824 */ /* 0x000fe200078e00ff */
[----:B------:R-:W-:Y:S02]  /*50c0*/  PRMT R42, R118, 0x5432, R114 ;  /* 0x00005432762a7816 */ /* 0x000fe40000000072 */
[----:B------:R-:W-:-:S02]  /*50d0*/  SHF.R.U32.HI R43, RZ, 0x10, R43 ;  /* 0x00000010ff2b7819 */ /* 0x000fc4000001162b */
[C---:B------:R-:W-:Y:S02]  /*50e0*/  PRMT R52, R117.reuse, 0x5432, R52 ;  /* 0x0000543275347816 */ /* 0x040fe40000000034 */
[----:B------:R-:W-:Y:S01]  /*50f0*/  PRMT R53, R117, 0x5410, R53 ;  /* 0x0000541075357816 */ /* 0x000fe20000000035 */
[----:B------:R-:W-:Y:S01]  /*5100*/  IMAD.U32 R117, R42, 0x10000, RZ ;  /* 0x000100002a757824 */ /* 0x000fe200078e00ff */
[----:B------:R-:W-:Y:S01]  /*5110*/  PRMT R115, R118, 0x5410, R115 ;  /* 0x0000541076737816 */ /* 0x000fe20000000073 */
[----:B-1----:R-:W-:Y:S01]  /*5120*/  IMAD.U32 R118, R61, 0x10000, RZ ;  /* 0x000100003d767824 */ /* 0x002fe200078e00ff */
[----:B------:R-:W-:Y:S01]  /*5130*/  PRMT R43, R116, 0x5410, R43 ;  /* 0x00005410742b7816 */ /* 0x000fe2000000002b */
[----:B--2---:R-:W-:Y:S01]  /*5140*/  IMAD.U32 R116, R57, 0x10000, RZ ;  /* 0x0001000039747824 */ /* 0x004fe200078e00ff */
[----:B------:R-:W-:Y:S01]  /*5150*/  LOP3.LUT R42, R42, 0xffff0000, RZ, 0xc0, !PT ;  /* 0xffff00002a2a7812 */ /* 0x000fe200078ec0ff */
[----:B------:R-:W-:Y:S01]  /*5160*/  FMUL.FTZ R114, R118, R117 ;  /* 0x0000007576727220 */ /* 0x000fe20000410000 */
[----:B------:R-:W-:-:S02]  /*5170*/  LOP3.LUT R61, R61, 0xffff0000, RZ, 0xc0, !PT ;  /* 0xffff00003d3d7812 */ /* 0x000fc400078ec0ff */
[----:B------:R-:W-:Y:S01]  /*5180*/  LOP3.LUT R57, R57, 0xffff0000, RZ, 0xc0, !PT ;  /* 0xffff000039397812 */ /* 0x000fe200078ec0ff */
[-C--:B------:R-:W-:Y:S01]  /*5190*/  FFMA.FTZ R114, R116, R55.reuse, -R114 ;  /* 0x0000003774727223 */ /* 0x080fe20000010872 */
[----:B------:R-:W-:Y:S01]  /*51a0*/  FMUL.FTZ R55, R118, R55 ;  /* 0x0000003776377220 */ /* 0x000fe20000410000 */
[C---:B------:R-:W-:Y:S01]  /*51b0*/  IMAD.U32 R118, R43.reuse, 0x10000, RZ ;  /* 0x000100002b767824 */ /* 0x040fe200078e00ff */
[----:B------:R-:W-:Y:S02]  /*51c0*/  LOP3.LUT R43, R43, 0xffff0000, RZ, 0xc0, !PT ;  /* 0xffff00002b2b7812 */ /* 0x000fe400078ec0ff */
[----:B------:R-:W-:Y:S01]  /*51d0*/  FFMA.FTZ R55, R116, R117, R55 ;  /* 0x0000007574377223 */ /* 0x000fe20000010037 */
[----:B------:R-:W-:Y:S01]  /*51e0*/  LOP3.LUT R116, R41, 0xffff0000, RZ, 0xc0, !PT ;  /* 0xffff000029747812 */ /* 0x000fe200078ec0ff */
[----:B------:R-:W-:Y:S01]  /*51f0*/  FMUL.FTZ R41, R61, R42 ;  /* 0x0000002a3d297220 */ /* 0x000fe20000410000 */
[C---:B------:R-:W-:Y:S01]  /*5200*/  IMAD.U32 R117, R59.reuse, 0x10000, RZ ;  /* 0x000100003b757824 */ /* 0x040fe200078e00ff */
[----:B------:R-:W-:-:S02]  /*5210*/  LOP3.LUT R59, R59, 0xffff0000, RZ, 0xc0, !PT ;  /* 0xffff00003b3b7812 */ /* 0x000fc400078ec0ff */
[-C--:B------:R-:W-:Y:S01]  /*5220*/  FMUL.FTZ R61, R61, R116.reuse ;  /* 0x000000743d3d7220 */ /* 0x080fe20000410000 */
[----:B------:R-:W-:Y:S01]  /*5230*/  FFMA.FTZ R41, R57, R116, -R41 ;  /* 0x0000007439297223 */ /* 0x000fe20000010829 */
[C---:B------:R-:W-:Y:S01]  /*5240*/  IMAD.U32 R116, R115.reuse, 0x10000, RZ ;  /* 0x0001000073747824 */ /* 0x040fe200078e00ff */
[----:B------:R-:W-:Y:S01]  /*5250*/  LOP3.LUT R115, R115, 0xffff0000, RZ, 0xc0, !PT ;  /* 0xffff000073737812 */ /* 0x000fe200078ec0ff */
[----:B------:R-:W-:Y:S01]  /*5260*/  FFMA.FTZ R42, R57, R42, R61 ;  /* 0x0000002a392a7223 */ /* 0x000fe2000001003d */
[C---:B------:R-:W-:Y:S01]  /*5270*/  IMAD.U32 R61, R63.reuse, 0x10000, RZ ;  /* 0x000100003f3d7824 */ /* 0x040fe200078e00ff */
[----:B------:R-:W-:Y:S02]  /*5280*/  LOP3.LUT R63, R63, 0xffff0000, RZ, 0xc0, !PT ;  /* 0xffff00003f3f7812 */ /* 0x000fe400078ec0ff */
[----:B------:R-:W-:Y:S01]  /*5290*/  F2FP.BF16.F32.PACK_AB R41, R41, R114 ;  /* 0x000000722929723e */ /* 0x000fe200000010ff */
[C---:B------:R-:W-:Y:S01]  /*52a0*/  FMUL.FTZ R57, R61.reuse, R116 ;  /* 0x000000743d397220 */ /* 0x040fe20000410000 */
[----:B------:R-:W-:Y:S01]  /*52b0*/  FMUL.FTZ R61, R61, R118 ;  /* 0x000000763d3d7220 */ /* 0x000fe20000410000 */
[----:B------:R-:W-:Y:S01]  /*52c0*/  F2FP.BF16.F32.PACK_AB R42, R42, R55 ;  /* 0x000000372a2a723e */ /* 0x000fe200000010ff */
[----:B------:R-:W-:-:S02]  /*52d0*/  IMAD.U32 R55, R56, 0x10000, RZ ;  /* 0x0001000038377824 */ /* 0x000fc400078e00ff */
[C---:B------:R-:W-:Y:S01]  /*52e0*/  FFMA.FTZ R57, R117.reuse, R118, -R57 ;  /* 0x0000007675397223 */ /* 0x040fe20000010839 */
[----:B------:R-:W-:Y:S01]  /*52f0*/  FFMA.FTZ R61, R117, R116, R61 ;  /* 0x00000074753d7223 */ /* 0x000fe2000001003d */
[----:B------:R-:W-:Y:S01]  /*5300*/  FMUL.FTZ R116, R63, R115 ;  /* 0x000000733f747220 */ /* 0x000fe20000410000 */
[----:B------:R-:W-:-:S03]  /*5310*/  LOP3.LUT R56, R56, 0xffff0000, RZ, 0xc0, !PT ;  /* 0xffff000038387812 */ /* 0x000fc600078ec0ff */
[-C--:B------:R-:W-:Y:S01]  /*5320*/  FFMA.FTZ R116, R59, R43.reuse, -R116 ;  /* 0x0000002b3b747223 */ /* 0x080fe20000010874 */
[----:B------:R-:W-:-:S04]  /*5330*/  FMUL.FTZ R43, R63, R43 ;  /* 0x0000002b3f2b7220 */ /* 0x000fc80000410000 */
[----:B------:R-:W-:Y:S01]  /*5340*/  FFMA.FTZ R43, R59, R115, R43 ;  /* 0x000000733b2b7223 */ /* 0x000fe2000001002b */
[----:B------:R-:W-:Y:S01]  /*5350*/  F2FP.BF16.F32.PACK_AB R116, R116, R57 ;  /* 0x000000397474723e */ /* 0x000fe200000010ff */
[----:B------:R-:W-:Y:S02]  /*5360*/  IMAD.U32 R59, R60, 0x10000, RZ ;  /* 0x000100003c3b7824 */ /* 0x000fe400078e00ff */
[----:B------:R-:W-:Y:S01]  /*5370*/  IMAD.U32 R57, R52, 0x10000, RZ ;  /* 0x0001000034397824 */ /* 0x000fe200078e00ff */
[----:B------:R-:W-:Y:S01]  /*5380*/  F2FP.BF16.F32.PACK_AB R43, R43, R61 ;  /* 0x0000003d2b2b723e */ /* 0x000fe200000010ff */
[----:B------:R-:W-:Y:S01]  /*5390*/  IMAD.U32 R61, R40, 0x10000, RZ ;  /* 0x00010000283d7824 */ /* 0x000fe200078e00ff */
[----:B------:R-:W-:Y:S01]  /*53a0*/  LOP3.LUT R52, R52, 0xffff0000, RZ, 0xc0, !PT ;  /* 0xffff000034347812 */ /* 0x000fe200078ec0ff */
[C---:B------:R-:W-:Y:S01]  /*53b0*/  FMUL.FTZ R63, R59.reuse, R57 ;  /* 0x000000393b3f7220 */ /* 0x040fe20000410000 */
[----:B------:R-:W-:Y:S01]  /*53c0*/  LOP3.LUT R40, R40, 0xffff0000, RZ, 0xc0, !PT ;  /* 0xffff000028287812 */ /* 0x000fe200078ec0ff */
[----:B------:R-:W-:-:S02]  /*53d0*/  FMUL.FTZ R59, R59, R61 ;  /* 0x0000003d3b3b7220 */ /* 0x000fc40000410000 */
[C---:B------:R-:W-:Y:S01]  /*53e0*/  FFMA.FTZ R63, R55.reuse, R61, -R63 ;  /* 0x0000003d373f7223 */ /* 0x040fe2000001083f */
[----:B------:R-:W-:Y:S02]  /*53f0*/  IMAD.U32 R61, R62, 0x10000, RZ ;  /* 0x000100003e3d7824 */ /* 0x000fe400078e00ff */
[----:B------:R-:W-:Y:S01]  /*5400*/  FFMA.FTZ R59, R55, R57, R59 ;  /* 0x00000039373b7223 */ /* 0x000fe2000001003b */
[----:B------:R-:W-:-:S05]  /*5410*/  LOP3.LUT R55, R60, 0xffff0000, RZ, 0xc0, !PT ;  /* 0xffff00003c377812 */ /* 0x000fca00078ec0ff */
[C---:B------:R-:W-:Y:S01]  /*5420*/  FMUL.FTZ R57, R55.reuse, R52 ;  /* 0x0000003437397220 */ /* 0x040fe20000410000 */
[----:B------:R-:W-:-:S03]  /*5430*/  FMUL.FTZ R55, R55, R40 ;  /* 0x0000002837377220 */ /* 0x000fc60000410000 */
[C---:B------:R-:W-:Y:S01]  /*5440*/  FFMA.FTZ R40, R56.reuse, R40, -R57 ;  /* 0x0000002838287223 */ /* 0x040fe20000010839 */
[----:B------:R-:W-:Y:S01]  /*5450*/  FFMA.FTZ R52, R56, R52, R55 ;  /* 0x0000003438347223 */ /* 0x000fe20000010037 */
[C---:B------:R-:W-:Y:S01]  /*5460*/  IMAD.U32 R56, R53.reuse, 0x10000, RZ ;  /* 0x0001000035387824 */ /* 0x040fe200078e00ff */
[----:B------:R-:W-:Y:S01]  /*5470*/  LOP3.LUT R53, R53, 0xffff0000, RZ, 0xc0, !PT ;  /* 0xffff000035357812 */ /* 0x000fe200078ec0ff */
[C---:B------:R-:W-:Y:S01]  /*5480*/  IMAD.U32 R57, R54.reuse, 0x10000, RZ ;  /* 0x0001000036397824 */ /* 0x040fe200078e00ff */
[----:B------:R-:W-:Y:S01]  /*5490*/  LOP3.LUT R54, R54, 0xffff0000, RZ, 0xc0, !PT ;  /* 0xffff000036367812 */ /* 0x000fe200078ec0ff */
[C---:B------:R-:W-:Y:S01]  /*54a0*/  FMUL.FTZ R60, R61.reuse, R56 ;  /* 0x000000383d3c7220 */ /* 0x040fe20000410000 */
[----:B------:R-:W-:Y:S02]  /*54b0*/  IMAD.U32 R55, R58, 0x10000, RZ ;  /* 0x000100003a377824 */ /* 0x000fe400078e00ff */
[----:B------:R-:W-:Y:S01]  /*54c0*/  FMUL.FTZ R61, R61, R57 ;  /* 0x000000393d3d7220 */ /* 0x000fe20000410000 */
[----:B------:R-:W-:Y:S01]  /*54d0*/  F2FP.BF16.F32.PACK_AB R40, R40, R63 ;  /* 0x0000003f2828723e */ /* 0x000fe200000010ff */
[----:B------:R-:W-:-:S02]  /*54e0*/  IMAD.MOV.U32 R63, RZ, RZ, R43 ;  /* 0x000000ffff3f7224 */ /* 0x000fc400078e002b */
[C---:B------:R-:W-:Y:S01]  /*54f0*/  FFMA.FTZ R60, R55.reuse, R57, -R60 ;  /* 0x00000039373c7223 */ /* 0x040fe2000001083c */
[----:B------:R-:W-:Y:S01]  /*5500*/  FFMA.FTZ R61, R55, R56, R61 ;  /* 0x00000038373d7223 */ /* 0x000fe2000001003d */
[----:B------:R-:W-:Y:S02]  /*5510*/  LOP3.LUT R55, R62, 0xffff0000, RZ, 0xc0, !PT ;  /* 0xffff00003e377812 */ /* 0x000fe400078ec0ff */
[----:B------:R-:W-:Y:S02]  /*5520*/  LOP3.LUT R56, R58, 0xffff0000, RZ, 0xc0, !PT ;  /* 0xffff00003a387812 */ /* 0x000fe400078ec0ff */
[----:B------:R-:W-:Y:S01]  /*5530*/  F2FP.BF16.F32.PACK_AB R52, R52, R59 ;  /* 0x0000003b3434723e */ /* 0x000fe200000010ff */
[CC--:B------:R-:W-:Y:S01]  /*5540*/  FMUL.FTZ R57, R55.reuse, R53.reuse ;  /* 0x0000003537397220 */ /* 0x0c0fe20000410000 */
[-C--:B------:R-:W-:Y:S01]  /*5550*/  FMUL.FTZ R55, R55, R54.reuse ;  /* 0x0000003637377220 */ /* 0x080fe20000410000 */
[----:B------:R-:W-:Y:S02]  /*5560*/  IMAD.MOV.U32 R59, RZ, RZ, R116 ;  /* 0x000000ffff3b7224 */ /* 0x000fe400078e0074 */
[C---:B------:R-:W-:Y:S01]  /*5570*/  FFMA.FTZ R57, R56.reuse, R54, -R57 ;  /* 0x0000003638397223 */ /* 0x040fe20000010839 */
[----:B------:R-:W-:Y:S01]  /*5580*/  FFMA.FTZ R55, R56, R53, R55 ;  /* 0x0000003538377223 */ /* 0x000fe20000010037 */
[----:B------:R-:W-:-:S03]  /*5590*/  IMAD.MOV.U32 R56, RZ, RZ, R40 ;  /* 0x000000ffff387224 */ /* 0x000fc600078e0028 */
[----:B------:R-:W-:Y:S01]  /*55a0*/  F2FP.BF16.F32.PACK_AB R58, R57, R60 ;  /* 0x0000003c393a723e */ /* 0x000fe200000010ff */
[----:B------:R-:W-:Y:S01]  /*55b0*/  IMAD.MOV.U32 R57, RZ, RZ, R41 ;  /* 0x000000ffff397224 */ /* 0x000fe200078e0029 */
[----:B------:R-:W-:Y:S01]  /*55c0*/  F2FP.BF16.F32.PACK_AB R55, R55, R61 ;  /* 0x0000003d3737723e */ /* 0x000fe200000010ff */
[----:B------:R-:W-:Y:S02]  /*55d0*/  IMAD.MOV.U32 R60, RZ, RZ, R52 ;  /* 0x000000ffff3c7224 */ /* 0x000fe400078e0034 */
[----:B------:R-:W-:Y:S02]  /*55e0*/  IMAD.MOV.U32 R61, RZ, RZ, R42 ;  /* 0x000000ffff3d7224 */ /* 0x000fe400078e002a */
[----:B------:R-:W-:-:S07]  /*55f0*/  IMAD.MOV.U32 R62, RZ, RZ, R55 ;  /* 0x000000ffff3e7224 */ /* 0x000fce00078e0037 */
.L_x_8609:
[----:B------:R-:W-:Y:S05]  /*5600*/  BSYNC B2 ;  /* 0x0000000000027941 */ /* 0x000fea0003800000 */
.L_x_8608:
[----:B------:R-:W-:-:S13]  /*5610*/  ISETP.GE.AND P4, PT, R113, R106, PT ;  /* 0x0000006a7100720c */ /* 0x000fda0003f86270 */
[--C-:B------:R-:W-:Y:S02]  /*5620*/  @!P4 SHF.R.S32.HI R43, RZ, 0x1f, R113.reuse ;  /* 0x0000001fff2bc819 */ /* 0x100fe40000011471 */
[----:B------:R-:W-:-:S04]  /*5630*/  @!P4 IADD3 R113, P5, P6, R24, R92, R113 ;  /* 0x0000005c1871c210 */ /* 0x000fc80007ebe071 */
[----:B------:R-:W-:Y:S02]  /*5640*/  @!P4 IADD3.X R43, R0, R111, R43, P5, P6 ;  /* 0x0000006f002bc210 */ /* 0x000fe40002fec42b */
[----:B------:R-:W-:-:S04]  /*5650*/  IADD3 R41, P5, P6, R24, R92, R76 ;  /* 0x0000005c18297210 */ /* 0x000fc80007ebe04c */
[----:B------:R-:W-:Y:S02]  /*5660*/  IADD3.X R42, R0, R111, R98, P5, P6 ;  /* 0x0000006f002a7210 */ /* 0x000fe40002fec462 */
[----:B------:R-:W-:-:S04]  /*5670*/  LEA R40, P5, R41, R90, 0x1 ;  /* 0x0000005a29287211 */ /* 0x000fc800078a08ff */
[----:B------:R-:W-:Y:S02]  /*5680*/  LEA.HI.X R41, R41, R91, R42, 0x1, P5 ;  /* 0x0000005b29297211 */ /* 0x000fe400028f0c2a */
[----:B------:R-:W-:-:S03]  /*5690*/  @!P4 LEA R42, P5, R113, R90, 0x1 ;  /* 0x0000005a712ac211 */ /* 0x000fc600078a08ff */
[----:B--2---:R2:W-:Y:S01]  /*56a0*/  STG.E.128 desc[UR60][R40.64], R56 ;  /* 0x0000003828007986 */ /* 0x0045e2000c101d3c */
[----:B------:R-:W-:-:S05]  /*56b0*/  @!P4 LEA.HI.X R43, R113, R91, R43, 0x1, P5 ;  /* 0x0000005b712bc211 */ /* 0x000fca00028f0c2b */
[----:B-1----:R2:W-:Y:S04]  /*56c0*/  @!P4 STG.E.128 desc[UR60][R42.64], R60 ;  /* 0x0000003c2a00c986 */ /* 0x0025e8000c101d3c */
.L_x_8607:
[----:B------:R-:W-:Y:S05]  /*56d0*/  BSYNC B1 ;  /* 0x0000000000017941 */ /* 0x000fea0003800000 */
.L_x_8606:
[----:B------:R-:W-:Y:S01]  /*56e0*/  ISETP.NE.AND P4, PT, R11, RZ, PT ;  /* 0x000000ff0b00720c */ /* 0x000fe20003f85270 */
[----:B------:R-:W-:-:S12]  /*56f0*/  BSSY B1, `(.L_x_8610) ;  /* 0x0000083000017945 */ /* 0x000fd80003800000 */
[----:B------:R-:W-:Y:S05]  /*5700*/  @!P4 BRA `(.L_x_8611) ;  /* 0x000000080004c947 */ /* 0x000fea0003800000 */
[----:B------:R-:W3:Y:S04]  /*5710*/  LDL R52, [R1+0x2c] ;  /* 0x00002c0001347983 */ /* 0x000ee80000100800 */
[----:B--2---:R-:W2:Y:S04]  /*5720*/  LDL R42, [R1+0x38] ;  /* 0x00003800012a7983 */ /* 0x004ea80000100800 */
[----:B------:R-:W4:Y:S04]  /*5730*/  LDL R43, [R1+0x3c] ;  /* 0x00003c00012b7983 */ /* 0x000f280000100800 */
[----:B------:R-:W5:Y:S01]  /*5740*/  LDL R59, [R1+0x30] ;  /* 0x00003000013b7983 */ /* 0x000f620000100800 */
        /* <DEDUP_REMOVED lines=9> */
[----:B------:R-:W-:-:S04]  /*57e0*/  IADD3 R56, P4, P5, R24, R92, R8 ;  /* 0x0000005c18387210 */ /* 0x000fc80007d9e008 */
[----:B------:R-:W-:Y:S01]  /*57f0*/  IADD3.X R57, R0, R111, R97, P4, P5 ;  /* 0x0000006f00397210 */ /* 0x000fe200027ea461 */
[----:B------:R-:W-:Y:S01]  /*5800*/  BSSY B2, `(.L_x_8612) ;  /* 0x0000067000027945 */ /* 0x000fe20003800000 */
[----:B---3--:R-:W-:-:S04]  /*5810*/  LOP3.LUT R40, R52, 0x18, R58, 0xf8, !PT ;  /* 0x0000001834287812 */ /* 0x008fc800078ef83a */
[----:B--2---:R-:W-:Y:S01]  /*5820*/  LOP3.LUT R40, R40, R42, RZ, 0x3c, !PT ;  /* 0x0000002a28287212 */ /* 0x004fe200078e3cff */
[----:B----4-:R-:W-:-:S04]  /*5830*/  IMAD R41, R41, 0x1200, R43 ;  /* 0x0000120029297824 */ /* 0x010fc800078e022b */
[----:B------:R-:W-:Y:S02]  /*5840*/  IMAD.IADD R41, R41, 0x1, R40 ;  /* 0x0000000129297824 */ /* 0x000fe400078e0228 */
[C---:B------:R-:W-:Y:S02]  /*5850*/  IMAD R40, R19.reuse, 0x3600, R100 ;  /* 0x0000360013287824 */ /* 0x040fe400078e0264 */
[----:B------:R-:W-:Y:S02]  /*5860*/  IMAD R52, R19, 0x3600, R41 ;  /* 0x0000360013347824 */ /* 0x000fe400078e0229 */
[--C-:B------:R-:W-:Y:S02]  /*5870*/  IMAD R40, R40, 0x2, R18.reuse ;  /* 0x0000000228287824 */ /* 0x100fe400078e0212 */
[----:B------:R-:W-:-:S04]  /*5880*/  IMAD R52, R52, 0x2, R18 ;  /* 0x0000000234347824 */ /* 0x000fc800078e0212 */
[----:B------:R-:W1:Y:S04]  /*5890*/  LDS.128 R40, [R40+0x16a00] ;  /* 0x016a000028287984 */ /* 0x000e680000000c00 */
[----:B------:R-:W2:Y:S01]  /*58a0*/  LDS.128 R52, [R52+0x16a00] ;  /* 0x016a000034347984 */ /* 0x000ea20000000c00 */
[----:B-----5:R-:W-:-:S13]  /*58b0*/  ISETP.GE.AND P4, PT, R59, R103, PT ;  /* 0x000000673b00720c */ /* 0x020fda0003f86270 */
[----:B------:R-:W-:Y:S05]  /*58c0*/  @P4 BRA `(.L_x_8613) ;  /* 0x0000000400684947 */ /* 0x000fea0003800000 */
[--C-:B------:R-:W-:Y:S01]  /*58d0*/  SHF.R.U64 R60, R36, 0x10, R37.reuse ;  /* 0x00000010243c7819 */ /* 0x100fe20000001225 */
[----:B--2---:R-:W-:Y:S01]  /*58e0*/  IMAD.U32 R63, R53, 0x10000, RZ ;  /* 0x00010000353f7824 */ /* 0x004fe200078e00ff */
[----:B------:R-:W-:Y:S02]  /*58f0*/  SHF.R.U32.HI R37, RZ, 0x10, R37 ;  /* 0x00000010ff257819 */ /* 0x000fe40000011625 */
[--C-:B------:R-:W-:Y:S02]  /*5900*/  SHF.R.U64 R36, R38, 0x10, R39.reuse ;  /* 0x0000001026247819 */ /* 0x100fe40000001227 */
[----:B------:R-:W-:Y:S02]  /*5910*/  SHF.R.U32.HI R61, RZ, 0x10, R39 ;  /* 0x00000010ff3d7819 */ /* 0x000fe40000011627 */
[----:B------:R-:W-:Y:S02]  /*5920*/  SHF.R.U32.HI R39, RZ, 0x10, R49 ;  /* 0x00000010ff277819 */ /* 0x000fe40000011631 */
[----:B------:R-:W-:-:S02]  /*5930*/  PRMT R38, R126, 0x5432, R37 ;  /* 0x000054327e267816 */ /* 0x000fc40000000025 */
[----:B------:R-:W-:Y:S01]  /*5940*/  PRMT R37, R126, 0x5410, R39 ;  /* 0x000054107e257816 */ /* 0x000fe20000000027 */
[----:B-1----:R-:W-:Y:S01]  /*5950*/  IMAD.U32 R39, R41, 0x10000, RZ ;  /* 0x0001000029277824 */ /* 0x002fe200078e00ff */
[----:B------:R-:W-:Y:S01]  /*5960*/  PRMT R61, R125, 0x5410, R61 ;  /* 0x000054107d3d7816 */ /* 0x000fe2000000003d */
[C---:B------:R-:W-:Y:S01]  /*5970*/  IMAD.U32 R59, R38.reuse, 0x10000, RZ ;  /* 0x00010000263b7824 */ /* 0x040fe200078e00ff */
[----:B------:R-:W-:Y:S01]  /*5980*/  LOP3.LUT R38, R38, 0xffff0000, RZ, 0xc0, !PT ;  /* 0xffff000026267812 */ /* 0x000fe200078ec0ff */
[----:B------:R-:W-:Y:S01]  /*5990*/  IMAD.U32 R62, R37, 0x10000, RZ ;  /* 0x00010000253e7824 */ /* 0x000fe200078e00ff */
[----:B------:R-:W-:Y:S01]  /*59a0*/  SHF.R.U64 R48, R48, 0x10, R49 ;  /* 0x0000001030307819 */ /* 0x000fe20000001231 */
[----:B------:R-:W-:Y:S01]  /*59b0*/  IMAD.U32 R49, R43, 0x10000, RZ ;  /* 0x000100002b317824 */ /* 0x000fe200078e00ff */
[----:B------:R-:W-:Y:S01]  /*59c0*/  PRMT R60, R125, 0x5432, R60 ;  /* 0x000054327d3c7816 */ /* 0x000fe2000000003c */
[C---:B------:R-:W-:Y:S01]  /*59d0*/  FMUL.FTZ R113, R63.reuse, R62 ;  /* 0x0000003e3f717220 */ /* 0x040fe20000410000 */
[----:B------:R-:W-:Y:S01]  /*59e0*/  FMUL.FTZ R63, R63, R59 ;  /* 0x0000003b3f3f7220 */ /* 0x000fe20000410000 */
[----:B------:R-:W-:-:S02]  /*59f0*/  PRMT R48, R124, 0x5432, R48 ;  /* 0x000054327c307816 */ /* 0x000fc40000000030 */
[C---:B------:R-:W-:Y:S01]  /*5a00*/  FFMA.FTZ R59, R39.reuse, R59, -R113 ;  /* 0x0000003b273b7223 */ /* 0x040fe20000010871 */
[----:B------:R-:W-:Y:S01]  /*5a10*/  FFMA.FTZ R39, R39, R62, R63 ;  /* 0x0000003e27277223 */ /* 0x000fe2000001003f */
[----:B------:R-:W-:Y:S02]  /*5a20*/  LOP3.LUT R62, R37, 0xffff0000, RZ, 0xc0, !PT ;  /* 0xffff0000253e7812 */ /* 0x000fe400078ec0ff */
[----:B------:R-:W-:Y:S02]  /*5a30*/  LOP3.LUT R63, R53, 0xffff0000, RZ, 0xc0, !PT ;  /* 0xffff0000353f7812 */ /* 0x000fe400078ec0ff */
[----:B------:R-:W-:Y:S02]  /*5a40*/  LOP3.LUT R37, R41, 0xffff0000, RZ, 0xc0, !PT ;  /* 0xffff000029257812 */ /* 0x000fe400078ec0ff */
[----:B------:R-:W-:Y:S01]  /*5a50*/  SHF.R.U64 R50, R50, 0x10, R51 ;  /* 0x0000001032327819 */ /* 0x000fe20000001233 */
[C---:B------:R-:W-:Y:S01]  /*5a60*/  FMUL.FTZ R53, R63.reuse, R62 ;  /* 0x0000003e3f357220 */ /* 0x040fe20000410000 */
[-C--:B------:R-:W-:Y:S01]  /*5a70*/  FMUL.FTZ R41, R63, R38.reuse ;  /* 0x000000263f297220 */ /* 0x080fe20000410000 */
[C---:B------:R-:W-:Y:S01]  /*5a80*/  IMAD.U32 R63, R55.reuse, 0x10000, RZ ;  /* 0x00010000373f7824 */ /* 0x040fe200078e00ff */
[----:B------:R-:W-:Y:S01]  /*5a90*/  LOP3.LUT R55, R55, 0xffff0000, RZ, 0xc0, !PT ;  /* 0xffff000037377812 */ /* 0x000fe200078ec0ff */
[C---:B------:R-:W-:Y:S01]  /*5aa0*/  FFMA.FTZ R38, R37.reuse, R38, -R53 ;  /* 0x0000002625267223 */ /* 0x040fe20000010835 */
[----:B------:R-:W-:Y:S01]  /*5ab0*/  FFMA.FTZ R37, R37, R62, R41 ;  /* 0x0000003e25257223 */ /* 0x000fe20000010029 */
[----:B------:R-:W-:Y:S01]  /*5ac0*/  SHF.R.U32.HI R41, RZ, 0x10, R51 ;  /* 0x00000010ff297819 */ /* 0x000fe20000011633 */
[----:B------:R-:W-:Y:S01]  /*5ad0*/  IMAD.U32 R53, R61, 0x10000, RZ ;  /* 0x000100003d357824 */ /* 0x000fe200078e00ff */
[----:B------:R-:W-:-:S02]  /*5ae0*/  PRMT R50, R123, 0x5432, R50 ;  /* 0x000054327b327816 */ /* 0x000fc40000000032 */
[----:B------:R-:W-:Y:S02]  /*5af0*/  PRMT R41, R124, 0x5410, R41 ;  /* 0x000054107c297816 */ /* 0x000fe40000000029 */
[----:B------:R-:W-:Y:S02]  /*5b00*/  PRMT R36, R123, 0x5410, R36 ;  /* 0x000054107b247816 */ /* 0x000fe40000000024 */
[----:B------:R-:W-:Y:S01]  /*5b10*/  F2FP.BF16.F32.PACK_AB R38, R38, R59 ;  /* 0x0000003b2626723e */ /* 0x000fe200000010ff */
[----:B------:R-:W-:-:S04]  /*5b20*/  IMAD.U32 R62, R41, 0x10000, RZ ;  /* 0x00010000293e7824 */ /* 0x000fc800078e00ff */
[C---:B------:R-:W-:Y:S01]  /*5b30*/  FMUL.FTZ R113, R63.reuse, R62 ;  /* 0x0000003e3f717220 */ /* 0x040fe20000410000 */
[----:B------:R-:W-:-:S03]  /*5b40*/  FMUL.FTZ R63, R63, R53 ;  /* 0x000000353f3f7220 */ /* 0x000fc60000410000 */
[C---:B------:R-:W-:Y:S01]  /*5b50*/  FFMA.FTZ R53, R49.reuse, R53, -R113 ;  /* 0x0000003531357223 */ /* 0x040fe20000010871 */
[----:B------:R-:W-:Y:S01]  /*5b60*/  FFMA.FTZ R49, R49, R62, R63 ;  /* 0x0000003e31317223 */ /* 0x000fe2000001003f */
[----:B------:R-:W-:Y:S01]  /*5b70*/  LOP3.LUT R62, R61, 0xffff0000, RZ, 0xc0, !PT ;  /* 0xffff00003d3e7812 */ /* 0x000fe200078ec0ff */
[C---:B------:R-:W-:Y:S01]  /*5b80*/  IMAD.U32 R63, R60.reuse, 0x10000, RZ ;  /* 0x000100003c3f7824 */ /* 0x040fe200078e00ff */
[----:B------:R-:W-:Y:S02]  /*5b90*/  LOP3.LUT R61, R41, 0xffff0000, RZ, 0xc0, !PT ;  /* 0xffff0000293d7812 */ /* 0x000fe400078ec0ff */
[----:B------:R-:W-:Y:S02]  /*5ba0*/  LOP3.LUT R41, R43, 0xffff0000, RZ, 0xc0, !PT ;  /* 0xffff00002b297812 */ /* 0x000fe400078ec0ff */
[----:B------:R-:W-:Y:S01]  /*5bb0*/  LOP3.LUT R60, R60, 0xffff0000, RZ, 0xc0, !PT ;  /* 0xffff00003c3c7812 */ /* 0x000fe200078ec0ff */
        /* <DEDUP_REMOVED lines=8> */
[C---:B------:R-:W-:Y:S01]  /*5c40*/  IMAD.U32 R55, R40.reuse, 0x10000, RZ ;  /* 0x0001000028377824 */ /* 0x040fe200078e00ff */
[----:B------:R-:W-:Y:S01]  /*5c50*/  LOP3.LUT R40, R40, 0xffff0000, RZ, 0xc0, !PT ;  /* 0xffff000028287812 */ /* 0x000fe200078ec0ff */
[C---:B------:R-:W-:Y:S01]  /*5c60*/  FMUL.FTZ R113, R62.reuse, R61 ;  /* 0x0000003d3e717220 */ /* 0x040fe20000410000 */
[-C--:B------:R-:W-:Y:S01]  /*5c70*/  FMUL.FTZ R62, R62, R63.reuse ;  /* 0x0000003f3e3e7220 */ /* 0x080fe20000410000 */
[C---:B------:R-:W-:Y:S01]  /*5c80*/  FMUL.FTZ R51, R52.reuse, R48 ;  /* 0x0000003034337220 */ /* 0x040fe20000410000 */
[----:B------:R-:W-:Y:S01]  /*5c90*/  FMUL.FTZ R52, R52, R60 ;  /* 0x0000003c34347220 */ /* 0x000fe20000410000 */
[C---:B------:R-:W-:Y:S01]  /*5ca0*/  FFMA.FTZ R113, R55.reuse, R63, -R113 ;  /* 0x0000003f37717223 */ /* 0x040fe20000010871 */
[----:B------:R-:W-:Y:S01]  /*5cb0*/  FFMA.FTZ R62, R55, R61, R62 ;  /* 0x0000003d373e7223 */ /* 0x000fe2000001003e */
[----:B------:R-:W-:-:S02]  /*5cc0*/  IMAD.U32 R61, R54, 0x10000, RZ ;  /* 0x00010000363d7824 */ /* 0x000fc400078e00ff */
[----:B------:R-:W-:Y:S01]  /*5cd0*/  FFMA.FTZ R52, R40, R48, R52 ;  /* 0x0000003028347223 */ /* 0x000fe20000010034 */
[----:B------:R-:W-:Y:S02]  /*5ce0*/  IMAD.U32 R48, R50, 0x10000, RZ ;  /* 0x0001000032307824 */ /* 0x000fe400078e00ff */
[----:B------:R-:W-:Y:S01]  /*5cf0*/  FFMA.FTZ R51, R40, R60, -R51 ;  /* 0x0000003c28337223 */ /* 0x000fe20000010833 */
[----:B------:R-:W-:Y:S01]  /*5d00*/  IMAD.U32 R55, R36, 0x10000, RZ ;  /* 0x0001000024377824 */ /* 0x000fe200078e00ff */
[----:B------:R-:W-:Y:S01]  /*5d10*/  LOP3.LUT R54, R54, 0xffff0000, RZ, 0xc0, !PT ;  /* 0xffff000036367812 */ /* 0x000fe200078ec0ff */
[C---:B------:R-:W-:Y:S01]  /*5d20*/  FMUL.FTZ R60, R61.reuse, R48 ;  /* 0x000000303d3c7220 */ /* 0x040fe20000410000 */
[----:B------:R-:W-:Y:S02]  /*5d30*/  IMAD.U32 R40, R42, 0x10000, RZ ;  /* 0x000100002a287824 */ /* 0x000fe400078e00ff */
[----:B------:R-:W-:Y:S01]  /*5d40*/  FMUL.FTZ R61, R61, R55 ;  /* 0x000000373d3d7220 */ /* 0x000fe20000410000 */
[----:B------:R-:W-:-:S02]  /*5d50*/  LOP3.LUT R50, R50, 0xffff0000, RZ, 0xc0, !PT ;  /* 0xffff000032327812 */ /* 0x000fc400078ec0ff */
[----:B------:R-:W-:Y:S01]  /*5d60*/  LOP3.LUT R36, R36, 0xffff0000, RZ, 0xc0, !PT ;  /* 0xffff000024247812 */ /* 0x000fe200078ec0ff */
[C---:B------:R-:W-:Y:S01]  /*5d70*/  FFMA.FTZ R60, R40.reuse, R55, -R60 ;  /* 0x00000037283c7223 */ /* 0x040fe2000001083c */
[----:B------:R-:W-:Y:S01]  /*5d80*/  FFMA.FTZ R61, R40, R48, R61 ;  /* 0x00000030283d7223 */ /* 0x000fe2000001003d */
[----:B------:R-:W-:Y:S01]  /*5d90*/  LOP3.LUT R42, R42, 0xffff0000, RZ, 0xc0, !PT ;  /* 0xffff00002a2a7812 */ /* 0x000fe200078ec0ff */
[C---:B------:R-:W-:Y:S01]  /*5da0*/  FMUL.FTZ R40, R54.reuse, R50 ;  /* 0x0000003236287220 */ /* 0x040fe20000410000 */
[-C--:B------:R-:W-:Y:S01]  /*5db0*/  FMUL.FTZ R54, R54, R36.reuse ;  /* 0x0000002436367220 */ /* 0x080fe20000410000 */
[----:B------:R-:W-:Y:S02]  /*5dc0*/  F2FP.BF16.F32.PACK_AB R51, R51, R113 ;  /* 0x000000713333723e */ /* 0x000fe400000010ff */
[C---:B------:R-:W-:Y:S01]  /*5dd0*/  FFMA.FTZ R40, R42.reuse, R36, -R40 ;  /* 0x000000242a287223 */ /* 0x040fe20000010828 */
[----:B------:R-:W-:Y:S01]  /*5de0*/  FFMA.FTZ R54, R42, R50, R54 ;  /* 0x000000322a367223 */ /* 0x000fe20000010036 */
[----:B------:R-:W-:-:S02]  /*5df0*/  F2FP.BF16.F32.PACK_AB R43, R43, R53 ;  /* 0x000000352b2b723e */ /* 0x000fc400000010ff */
[----:B------:R-:W-:Y:S01]  /*5e00*/  F2FP.BF16.F32.PACK_AB R55, R41, R49 ;  /* 0x000000312937723e */ /* 0x000fe200000010ff */
[----:B------:R-:W-:Y:S01]  /*5e10*/  IMAD.MOV.U32 R41, RZ, RZ, R38 ;  /* 0x000000ffff297224 */ /* 0x000fe200078e0026 */
[----:B------:R-:W-:Y:S01]  /*5e20*/  F2FP.BF16.F32.PACK_AB R42, R40, R60 ;  /* 0x0000003c282a723e */ /* 0x000fe200000010ff */
[----:B------:R-:W-:Y:S01]  /*5e30*/  IMAD.MOV.U32 R40, RZ, RZ, R51 ;  /* 0x000000ffff287224 */ /* 0x000fe200078e0033 */
[----:B------:R-:W-:Y:S02]  /*5e40*/  F2FP.BF16.F32.PACK_AB R53, R37, R39 ;  /* 0x000000272535723e */ /* 0x000fe400000010ff */
[----:B------:R-:W-:Y:S02]  /*5e50*/  F2FP.BF16.F32.PACK_AB R52, R52, R62 ;  /* 0x0000003e3434723e */ /* 0x000fe400000010ff */
[----:B------:R-:W-:-:S07]  /*5e60*/  F2FP.BF16.F32.PACK_AB R54, R54, R61 ;  /* 0x0000003d3636723e */ /* 0x000fce00000010ff */
.L_x_8613:
[----:B------:R-:W-:Y:S05]  /*5e70*/  BSYNC B2 ;  /* 0x0000000000027941 */ /* 0x000fea0003800000 */
.L_x_8612:
[----:B------:R-:W-:-:S13]  /*5e80*/  ISETP.GE.AND P4, PT, R58, R106, PT ;  /* 0x0000006a3a00720c */ /* 0x000fda0003f86270 */
[--C-:B------:R-:W-:Y:S02]  /*5e90*/  @!P4 SHF.R.S32.HI R36, RZ, 0x1f, R58.reuse ;  /* 0x0000001fff24c819 */ /* 0x100fe4000001143a */
[----:B------:R-:W-:-:S04]  /*5ea0*/  @!P4 IADD3 R58, P5, P6, R24, R92, R58 ;  /* 0x0000005c183ac210 */ /* 0x000fc80007ebe03a */
[----:B------:R-:W-:Y:S02]  /*5eb0*/  @!P4 IADD3.X R39, R0, R111, R36, P5, P6 ;  /* 0x0000006f0027c210 */ /* 0x000fe40002fec424 */
[----:B------:R-:W-:-:S04]  /*5ec0*/  LEA R36, P5, R56, R90, 0x1 ;  /* 0x0000005a38247211 */ /* 0x000fc800078a08ff */
[----:B------:R-:W-:Y:S02]  /*5ed0*/  LEA.HI.X R37, R56, R91, R57, 0x1, P5 ;  /* 0x0000005b38257211 */ /* 0x000fe400028f0c39 */
[----:B------:R-:W-:-:S03]  /*5ee0*/  @!P4 LEA R38, P5, R58, R90, 0x1 ;  /* 0x0000005a3a26c211 */ /* 0x000fc600078a08ff */
[----:B-1----:R1:W-:Y:S01]  /*5ef0*/  STG.E.128 desc[UR60][R36.64], R40 ;  /* 0x0000002824007986 */ /* 0x0023e2000c101d3c */
[----:B------:R-:W-:-:S05]  /*5f00*/  @!P4 LEA.HI.X R39, R58, R91, R39, 0x1, P5 ;  /* 0x0000005b3a27c211 */ /* 0x000fca00028f0c27 */
[----:B--2---:R1:W-:Y:S04]  /*5f10*/  @!P4 STG.E.128 desc[UR60][R38.64], R52 ;  /* 0x000000342600c986 */ /* 0x0043e8000c101d3c */
.L_x_8611:
[----:B------:R-:W-:Y:S05]  /*5f20*/  BSYNC B1 ;  /* 0x0000000000017941 */ /* 0x000fea0003800000 */
.L_x_8610:
[----:B------:R-:W-:-:S13]  /*5f30*/  ISETP.NE.AND P4, PT, R12, RZ, PT ;  /* 0x000000ff0c00720c */ /* 0x000fda0003f85270 */
[----:B------:R-:W-:Y:S05]  /*5f40*/  @!P4 BRA `(.L_x_8578) ;  /* 0x0000000800b4c947 */ /* 0x000fea0003800000 */
[----:B-1----:R-:W3:Y:S04]  /*5f50*/  LDL R36, [R1+0x28] ;  /* 0x0000280001247983 */ /* 0x002ee80000100800 */
[----:B------:R-:W2:Y:S04]  /*5f60*/  LDL R39, [R1+0x2c] ;  /* 0x00002c0001277983 */ /* 0x000ea80000100800 */
[----:B------:R-:W4:Y:S04]  /*5f70*/  LDL R38, [R1+0x3c] ;  /* 0x00003c0001267983 */ /* 0x000f280000100800 */
[----:B------:R-:W5:Y:S04]  /*5f80*/  LDL R37, [R1+0x38] ;  /* 0x0000380001257983 */ /* 0x000f680000100800 */
[----:B------:R-:W5:Y:S01]  /*5f90*/  LDL R50, [R1+0x34] ;  /* 0x0000340001327983 */ /* 0x000f620000100800 */
[----:B------:R-:W-:Y:S01]  /*5fa0*/  BSSY B1, `(.L_x_8614) ;  /* 0x000007b000017945 */ /* 0x000fe20003800000 */
[----:B---3--:R-:W-:-:S02]  /*5fb0*/  LOP3.LUT P6, RZ, R36, 0x1, RZ, 0xc0, !PT ;  /* 0x0000000124ff7812 */ /* 0x008fc400078cc0ff */
[----:B------:R-:W-:Y:S01]  /*5fc0*/  IADD3 R36, P4, P5, R24, R92, R9 ;  /* 0x0000005c18247210 */ /* 0x000fe20007d9e009 */
[----:B--2---:R-:W-:Y:S02]  /*5fd0*/  IMAD.MOV.U32 R40, RZ, RZ, R39 ;  /* 0x000000ffff287224 */ /* 0x004fe400078e0027 */
[----:B----4-:R-:W-:Y:S01]  /*5fe0*/  IMAD.MOV.U32 R39, RZ, RZ, R38 ;  /* 0x000000ffff277224 */ /* 0x010fe200078e0026 */
[----:B------:R-:W-:Y:S01]  /*5ff0*/  SEL R112, R104, R112, !P6 ;  /* 0x0000007068707207 */ /* 0x000fe20007000000 */
[----:B-----5:R-:W-:Y:S01]  /*6000*/  IMAD.MOV.U32 R38, RZ, RZ, R37 ;  /* 0x000000ffff267224 */ /* 0x020fe200078e0025 */
[----:B------:R-:W-:Y:S02]  /*6010*/  IADD3.X R37, R0, R111, R96, P4, P5 ;  /* 0x0000006f00257210 */ /* 0x000fe400027ea460 */
[----:B------:R-:W-:-:S04]  /*6020*/  LEA R48, P4, R36, R90, 0x1 ;  /* 0x0000005a24307211 */ /* 0x000fc800078808ff */
[----:B------:R-:W-:Y:S02]  /*6030*/  LEA.HI.X R49, R36, R91, R37, 0x1, P4 ;  /* 0x0000005b24317211 */ /* 0x000fe400020f0c25 */
[----:B------:R-:W-:-:S04]  /*6040*/  SHF.R.S32.HI R37, RZ, 0x1f, R112 ;  /* 0x0000001fff257819 */ /* 0x000fc80000011470 */
[----:B------:R-:W-:-:S04]  /*6050*/  LEA.HI R37, R37, R112, RZ, 0x4 ;  /* 0x0000007025257211 */ /* 0x000fc800078f20ff */
[----:B------:R-:W-:-:S04]  /*6060*/  SHF.R.S32.HI R36, RZ, 0x4, R37 ;  /* 0x00000004ff247819 */ /* 0x000fc80000011425 */
        /* <DEDUP_REMOVED lines=13> */
[----:B------:R-:W1:Y:S04]  /*6140*/  LDS.128 R36, [R37+0x16a00] ;  /* 0x016a000025247984 */ /* 0x000e680000000c00 */
[----:B------:R-:W2:Y:S01]  /*6150*/  LDS.128 R40, [R40+0x16a00] ;  /* 0x016a000028287984 */ /* 0x000ea20000000c00 */
[----:B------:R-:W-:-:S13]  /*6160*/  ISETP.GE.AND P4, PT, R50, R103, PT ;  /* 0x000000673200720c */ /* 0x000fda0003f86270 */
[----:B------:R-:W-:Y:S05]  /*6170*/  @P4 BRA `(.L_x_8615) ;  /* 0x0000000400744947 */ /* 0x000fea0003800000 */
[----:B------:R-:W-:Y:S01]  /*6180*/  SHF.R.U64 R53, R32, 0x10, R33 ;  /* 0x0000001020357819 */ /* 0x000fe20000001221 */
[----:B--2---:R-:W-:Y:S01]  /*6190*/  IMAD.U32 R52, R41, 0x10000, RZ ;  /* 0x0001000029347824 */ /* 0x004fe200078e00ff */
[--C-:B------:R-:W-:Y:S01]  /*61a0*/  SHF.R.U64 R32, R34, 0x10, R35.reuse ;  /* 0x0000001022207819 */ /* 0x100fe20000001223 */
[----:B------:R-:W-:Y:S01]  /*61b0*/  IMAD.U32 R58, R43, 0x10000, RZ ;  /* 0x000100002b3a7824 */ /* 0x000fe200078e00ff */
[----:B------:R-:W-:Y:S01]  /*61c0*/  SHF.R.U32.HI R34, RZ, 0x10, R35 ;  /* 0x00000010ff227819 */ /* 0x000fe20000011623 */
[----:B-1----:R-:W-:Y:S01]  /*61d0*/  IMAD.U32 R56, R39, 0x10000, RZ ;  /* 0x0001000027387824 */ /* 0x002fe200078e00ff */
[--C-:B------:R-:W-:Y:S01]  /*61e0*/  SHF.R.U64 R35, R44, 0x10, R45.reuse ;  /* 0x000000102c237819 */ /* 0x100fe2000000122d */
[----:B------:R-:W-:Y:S01]  /*61f0*/  IMAD.U32 R55, R38, 0x10000, RZ ;  /* 0x0001000026377824 */ /* 0x000fe200078e00ff */
[----:B------:R-:W-:Y:S02]  /*6200*/  SHF.R.U32.HI R45, RZ, 0x10, R45 ;  /* 0x00000010ff2d7819 */ /* 0x000fe4000001162d */
        /* <DEDUP_REMOVED lines=10> */
[C---:B------:R-:W-:Y:S01]  /*62b0*/  FMUL.FTZ R60, R52.reuse, R45 ;  /* 0x0000002d343c7220 */ /* 0x040fe20000410000 */
[----:B------:R-:W-:Y:S01]  /*62c0*/  PRMT R44, R121, 0x5410, R44 ;  /* 0x00005410792c7816 */ /* 0x000fe2000000002c */
        /* <DEDUP_REMOVED lines=16> */
[C---:B------:R-:W-:Y:S01]  /*63d0*/  FMUL.FTZ R33, R58.reuse, R61 ;  /* 0x0000003d3a217220 */ /* 0x040fe20000410000 */
[-C--:B------:R-:W-:Y:S01]  /*63e0*/  FMUL.FTZ R58, R58, R45.reuse ;  /* 0x0000002d3a3a7220 */ /* 0x080fe20000410000 */
[----:B------:R-:W-:Y:S01]  /*63f0*/  PRMT R53, R120, 0x5410, R53 ;  /* 0x0000541078357816 */ /* 0x000fe20000000035 */
[----:B------:R-:W-:Y:S01]  /*6400*/  FMUL.FTZ R60, R43, R52 ;  /* 0x000000342b3c7220 */ /* 0x000fe20000410000 */
[----:B------:R-:W-:Y:S01]  /*6410*/  LOP3.LUT R34, R34, 0xffff0000, RZ, 0xc0, !PT ;  /* 0xffff000022227812 */ /* 0x000fe200078ec0ff */
[C---:B------:R-:W-:Y:S01]  /*6420*/  FFMA.FTZ R33, R56.reuse, R45, -R33 ;  /* 0x0000002d38217223 */ /* 0x040fe20000010821 */
[----:B------:R-:W-:Y:S01]  /*6430*/  LOP3.LUT R39, R39, 0xffff0000, RZ, 0xc0, !PT ;  /* 0xffff000027277812 */ /* 0x000fe200078ec0ff */
[----:B------:R-:W-:Y:S01]  /*6440*/  FFMA.FTZ R56, R56, R61, R58 ;  /* 0x0000003d38387223 */ /* 0x000fe2000001003a */
[----:B------:R-:W-:-:S02]  /*6450*/  IMAD.U32 R58, R122, 0x10000, RZ ;  /* 0x000100007a3a7824 */ /* 0x000fc400078e00ff */
[-C--:B------:R-:W-:Y:S01]  /*6460*/  FMUL.FTZ R62, R43, R34.reuse ;  /* 0x000000222b3e7220 */ /* 0x080fe20000410000 */
[----:B------:R-:W-:Y:S02]  /*6470*/  IMAD.U32 R54, R53, 0x10000, RZ ;  /* 0x0001000035367824 */ /* 0x000fe400078e00ff */
[----:B------:R-:W-:Y:S01]  /*6480*/  FFMA.FTZ R34, R39, R34, -R60 ;  /* 0x0000002227227223 */ /* 0x000fe2000001083c */
[----:B------:R-:W-:Y:S02]  /*6490*/  IMAD.U32 R37, R36, 0x10000, RZ ;  /* 0x0001000024257824 */ /* 0x000fe400078e00ff */
[C---:B------:R-:W-:Y:S01]  /*64a0*/  FMUL.FTZ R60, R41.reuse, R58 ;  /* 0x0000003a293c7220 */ /* 0x040fe20000410000 */
[----:B------:R-:W-:Y:S01]  /*64b0*/  LOP3.LUT R40, R40, 0xffff0000, RZ, 0xc0, !PT ;  /* 0xffff000028287812 */ /* 0x000fe200078ec0ff */
[-C--:B------:R-:W-:Y:S01]  /*64c0*/  FMUL.FTZ R45, R41, R54.reuse ;  /* 0x00000036292d7220 */ /* 0x080fe20000410000 */
[----:B------:R-:W-:Y:S01]  /*64d0*/  PRMT R32, R119, 0x5410, R32 ;  /* 0x0000541077207816 */ /* 0x000fe20000000020 */
[----:B------:R-:W-:Y:S01]  /*64e0*/  FFMA.FTZ R41, R37, R54, -R60 ;  /* 0x0000003625297223 */ /* 0x000fe2000001083c */
[----:B------:R-:W-:Y:S01]  /*64f0*/  LOP3.LUT R43, R122, 0xffff0000, RZ, 0xc0, !PT ;  /* 0xffff00007a2b7812 */ /* 0x000fe200078ec0ff */
[----:B------:R-:W-:Y:S01]  /*6500*/  FFMA.FTZ R50, R50, R59, R103 ;  /* 0x0000003b32327223 */ /* 0x000fe20000010067 */
[----:B------:R-:W-:Y:S01]  /*6510*/  LOP3.LUT R53, R53, 0xffff0000, RZ, 0xc0, !PT ;  /* 0xffff000035357812 */ /* 0x000fe200078ec0ff */
[----:B------:R-:W-:Y:S01]  /*6520*/  FFMA.FTZ R37, R37, R58, R45 ;  /* 0x0000003a25257223 */ /* 0x000fe2000001002d */
[----:B------:R-:W-:Y:S01]  /*6530*/  LOP3.LUT R36, R36, 0xffff0000, RZ, 0xc0, !PT ;  /* 0xffff000024247812 */ /* 0x000fe200078ec0ff */
[----:B------:R-:W-:Y:S01]  /*6540*/  FFMA.FTZ R39, R39, R52, R62 ;  /* 0x0000003427277223 */ /* 0x000fe2000001003e */
[----:B------:R-:W-:Y:S01]  /*6550*/  LOP3.LUT R57, R38, 0xffff0000, RZ, 0xc0, !PT ;  /* 0xffff000026397812 */ /* 0x000fe200078ec0ff */
[----:B------:R-:W-:-:S02]  /*6560*/  IMAD.U32 R38, R42, 0x10000, RZ ;  /* 0x000100002a267824 */ /* 0x000fc400078e00ff */
[----:B------:R-:W-:Y:S01]  /*6570*/  FMUL.FTZ R59, R40, R43 ;  /* 0x0000002b283b7220 */ /* 0x000fe20000410000 */
[----:B------:R-:W-:Y:S01]  /*6580*/  IMAD.U32 R45, R32, 0x10000, RZ ;  /* 0x00010000202d7824 */ /* 0x000fe200078e00ff */
[----:B------:R-:W-:Y:S01]  /*6590*/  LOP3.LUT R42, R42, 0xffff0000, RZ, 0xc0, !PT ;  /* 0xffff00002a2a7812 */ /* 0x000fe200078ec0ff */
[-C--:B------:R-:W-:Y:S01]  /*65a0*/  FMUL.FTZ R61, R40, R53.reuse ;  /* 0x00000035283d7220 */ /* 0x080fe20000410000 */
        /* <DEDUP_REMOVED lines=8> */
[----:B------:R-:W-:Y:S01]  /*6630*/  FMUL.FTZ R38, R42, R44 ;  /* 0x0000002c2a267220 */ /* 0x000fe20000410000 */
[C---:B------:R-:W-:Y:S01]  /*6640*/  FFMA.FTZ R54, R55.reuse, R45, -R54 ;  /* 0x0000002d37367223 */ /* 0x040fe20000010836 */
[----:B------:R-:W-:Y:S01]  /*6650*/  FFMA.FTZ R43, R55, R52, R43 ;  /* 0x00000034372b7223 */ /* 0x000fe2000001002b */
[C---:B------:R-:W-:Y:S01]  /*6660*/  FFMA.FTZ R44, R57.reuse, R44, R53 ;  /* 0x0000002c392c7223 */ /* 0x040fe20000010035 */
[----:B------:R-:W-:Y:S01]  /*6670*/  F2FP.BF16.F32.PACK_AB R33, R34, R33 ;  /* 0x000000212221723e */ /* 0x000fe200000010ff */
[----:B------:R-:W-:Y:S01]  /*6680*/  FFMA.FTZ R45, R57, R32, -R38 ;  /* 0x00000020392d7223 */ /* 0x000fe20000010826 */
        /* <DEDUP_REMOVED lines=12> */
.L_x_8615:
[----:B------:R-:W-:Y:S05]  /*6750*/  BSYNC B1 ;  /* 0x0000000000017941 */ /* 0x000fea0003800000 */
.L_x_8614:
[----:B-1----:R3:W-:Y:S01]  /*6760*/  STG.E.128 desc[UR60][R48.64], R36 ;  /* 0x0000002430007986 */ /* 0x0027e2000c101d3c */
[----:B------:R-:W-:-:S13]  /*6770*/  ISETP.GE.AND P4, PT, R51, R106, PT ;  /* 0x0000006a3300720c */ /* 0x000fda0003f86270 */
[----:B------:R-:W-:Y:S05]  /*6780*/  @P4 BRA `(.L_x_8578) ;  /* 0x0000000000a44947 */ /* 0x000fea0003800000 */
[--C-:B------:R-:W-:Y:S02]  /*6790*/  SHF.R.S32.HI R32, RZ, 0x1f, R51.reuse ;  /* 0x0000001fff207819 */ /* 0x100fe40000011433 */
[----:B------:R-:W-:-:S04]  /*67a0*/  IADD3 R51, P4, P5, R24, R92, R51 ;  /* 0x0000005c18337210 */ /* 0x000fc80007d9e033 */
[----:B------:R-:W-:Y:S02]  /*67b0*/  IADD3.X R32, R0, R111, R32, P4, P5 ;  /* 0x0000006f00207210 */ /* 0x000fe400027ea420 */
[----:B------:R-:W-:-:S04]  /*67c0*/  LEA R90, P4, R51, R90, 0x1 ;  /* 0x0000005a335a7211 */ /* 0x000fc800078808ff */
[----:B------:R-:W-:-:S05]  /*67d0*/  LEA.HI.X R91, R51, R91, R32, 0x1, P4 ;  /* 0x0000005b335b7211 */ /* 0x000fca00020f0c20 */
[----:B--2---:R4:W-:Y:S01]  /*67e0*/  STG.E.128 desc[UR60][R90.64], R40 ;  /* 0x000000285a007986 */ /* 0x0049e2000c101d3c */
[----:B------:R-:W-:Y:S05]  /*67f0*/  BRA `(.L_x_8578) ;  /* 0x0000000000887947 */ /* 0x000fea0003800000 */
.L_x_8571:
[----:B------:R-:W2:Y:S02]  /*6800*/  LDL R32, [R1+0x44] ;  /* 0x0000440001207983 */ /* 0x000ea40000100800 */
[----:B--2---:R-:W-:-:S13]  /*6810*/  R2UR UR4, R32 ;  /* 0x00000000200472ca */ /* 0x004fda00000e0000 */
[----:B------:R-:W-:-:S06]  /*6820*/  UISETP.NE.AND UP0, UPT, UR4, 0x3, UPT ;  /* 0x000000030400788c */ /* 0x000fcc000bf05270 */
[----:B------:R-:W-:-:S13]  /*6830*/  PLOP3.LUT P3, PT, PT, PT, UP0, 0x80, 0x0 ;  /* 0x000000000000781c */ /* 0x000fda0003f6f008 */
[----:B------:R-:W-:Y:S05]  /*6840*/  @!P3 BRA `(.L_x_8616) ;  /* 0x000000000004b947 */ /* 0x000fea0003800000 */
[----:B------:R-:W-:Y:S01]  /*6850*/  BPT.TRAP 0x1 ;  /* 0x000000040000795c */ /* 0x000fe20000300000 */
.L_x_8616:
[----:B------:R-:W-:Y:S01]  /*6860*/  IMAD R20, R19, 0x8, R18 ;  /* 0x0000000813147824 */ /* 0x000fe200078e0212 */
[----:B------:R-:W-:Y:S01]  /*6870*/  SHF.L.U32 R87, R149, 0x1f, RZ ;  /* 0x0000001f95577819 */ /* 0x000fe200000006ff */
[----:B------:R-:W-:Y:S01]  /*6880*/  IMAD R86, R22, -0x90, R2 ;  /* 0xffffff7016567824 */ /* 0x000fe200078e0202 */
[----:B------:R-:W-:Y:S02]  /*6890*/  BSSY B1, `(.L_x_8617) ;  /* 0x0000004000017945 */ /* 0x000fe40003800000 */
[----:B------:R-:W0:Y:S02]  /*68a0*/  SYNCS.PHASECHK.TRANS64.TRYWAIT P4, [R20+URZ+0x31c90], R87 ;  /* 0x031c9057140075a7 */ /* 0x000e24000808017f */
[----:B------:R-:W-:Y:S01]  /*68b0*/  VIMNMX R86, R86, 0x90, PT ;  /* 0x0000009056567848 */ /* 0x000fe20003fe0100 */
[----:B0-----:R-:W-:Y:S06]  /*68c0*/  @!P4 BRA `(.L_x_8618) ;  /* 0x0000014c00a8c947 */ /* 0x001fec0003800000 */
.L_x_8810:
[----:B------:R-:W-:Y:S05]  /*68d0*/  BSYNC B1 ;  /* 0x0000000000017941 */ /* 0x000fea0003800000 */
.L_x_8617:
[----:B------:R-:W-:-:S13]  /*68e0*/  ISETP.GE.AND P4, PT, R145, R86, PT ;  /* 0x000000569100720c */ /* 0x000fda0003f86270 */
[----:B------:R-:W-:Y:S05]  /*68f0*/  @P4 BRA `(.L_x_8578) ;  /* 0x0000000000484947 */ /* 0x000fea0003800000 */
        /* <DEDUP_REMOVED lines=18> */
.L_x_8578:
[----:B------:R-:W-:Y:S05]  /*6a20*/  BSYNC B0 ;  /* 0x0000000000007941 */ /* 0x000fea0003800000 */
.L_x_8570:
        /* <DEDUP_REMOVED lines=17> */
.L_x_8620:
[----:B------:R-:W-:Y:S05]  /*6b40*/  BSYNC B0 ;  /* 0x0000000000007941 */ /* 0x000fea0003800000 */
.L_x_8619:
[----:B------:R-:W2:Y:S01]  /*6b50*/  SYNCS.PHASECHK.TRANS64.TRYWAIT P3, [R20+URZ+0x31cb0], R87 ;  /* 0x031cb057140075a7 */ /* 0x000ea2000806017f */
[----:B------:R-:W-:Y:S04]  /*6b60*/  BSSY B0, `(.L_x_8621) ;  /* 0x0000002000007945 */ /* 0x000fe80003800000 */
[----:B--2---:R-:W-:Y:S05]  /*6b70*/  @!P3 BRA `(.L_x_8622) ;  /* 0x0000014c0010b947 */ /* 0x004fea0003800000 */
.L_x_8811:
[----:B------:R-:W-:Y:S05]  /*6b80*/  BSYNC B0 ;  /* 0x0000000000007941 */ /* 0x000fea0003800000 */
.L_x_8621:
[----:B------:R-:W-:Y:S01]  /*6b90*/  ISETP.GE.AND P3, PT, R145, R86, PT ;  /* 0x000000569100720c */ /* 0x000fe20003f66270 */
[----:B------:R-:W-:-:S12]  /*6ba0*/  BSSY B0, `(.L_x_8623) ;  /* 0x0000022000007945 */ /* 0x000fd80003800000 */
[----:B------:R-:W-:Y:S05]  /*6bb0*/  @P3 BRA `(.L_x_8624) ;  /* 0x0000000000803947 */ /* 0x000fea0003800000 */
[----:B------:R-:W3:Y:S04]  /*6bc0*/  LDL R39, [R1+0x34] ;  /* 0x0000340001277983 */ /* 0x000ee80000100800 */
[----:B------:R-:W4:Y:S01]  /*6bd0*/  LDL R38, [R1+0x30] ;  /* 0x0000300001267983 */ /* 0x000f220000100800 */
[----:B------:R-:W-:Y:S01]  /*6be0*/  IMAD.WIDE R34, R22, 0x90, R74 ;  /* 0x0000009016227825 */ /* 0x000fe200078e024a */
[----:B------:R-:W-:-:S03]  /*6bf0*/  ULDC.64 UR4, c[0x0][0x318] ;  /* 0x0000c60000047ab9 */ /* 0x000fc60000000a00 */
[----:B------:R-:W-:Y:S02]  /*6c00*/  IMAD R35, R35, UR4, RZ ;  /* 0x0000000423237c24 */ /* 0x000fe4000f8e02ff */
[----:B-1----:R-:W-:Y:S02]  /*6c10*/  IMAD.MOV.U32 R32, RZ, RZ, R26 ;  /* 0x000000ffff207224 */ /* 0x002fe400078e001a */
[----:B------:R-:W-:Y:S02]  /*6c20*/  IMAD.MOV.U32 R33, RZ, RZ, R84 ;  /* 0x000000ffff217224 */ /* 0x000fe400078e0054 */
[C---:B------:R-:W-:Y:S02]  /*6c30*/  IMAD R35, R34.reuse, UR5, R35 ;  /* 0x0000000522237c24 */ /* 0x040fe4000f8e0223 */
[----:B------:R-:W-:Y:S01]  /*6c40*/  IMAD.WIDE.U32 R32, R34, UR4, R32 ;  /* 0x0000000422207c25 */ /* 0x000fe2000f8e0020 */
[----:B------:R-:W-:-:S03]  /*6c50*/  ULDC.64 UR4, c[0x0][0x308] ;  /* 0x0000c20000047ab9 */ /* 0x000fc60000000a00 */
[----:B------:R-:W-:Y:S01]  /*6c60*/  IMAD.IADD R33, R33, 0x1, R35 ;  /* 0x0000000121217824 */ /* 0x000fe200078e0223 */
[----:B------:R-:W-:Y:S01]  /*6c70*/  LEA R36, P3, R32, UR4, 0x1 ;  /* 0x0000000420247c11 */ /* 0x000fe2000f8608ff */
[----:B------:R-:W-:-:S03]  /*6c80*/  ULDC UR4, c[0x0][0x2e4] ;  /* 0x0000b90000047ab9 */ /* 0x000fc60000000800 */
[----:B------:R-:W-:Y:S02]  /*6c90*/  LEA.HI.X R37, R32, UR5, R33, 0x1, P3 ;  /* 0x0000000520257c11 */ /* 0x000fe400098f0c21 */
[----:B------:R-:W-:-:S13]  /*6ca0*/  ISETP.GE.AND P3, PT, R146, UR4, PT ;  /* 0x0000000492007c0c */ /* 0x000fda000bf66270 */
[----:B------:R-:W1:Y:S04]  /*6cb0*/  @!P3 LDS.128 R32, [R79] ;  /* 0x000000004f20b984 */ /* 0x000e680000000c00 */
[----:B-1----:R-:W-:Y:S01]  /*6cc0*/  @!P3 STG.E.128 desc[UR60][R36.64], R32 ;  /* 0x000000202400b986 */ /* 0x002fe2000c101d3c */
[----:B---3--:R-:W-:-:S13]  /*6cd0*/  ISETP.GE.AND P3, PT, R39, UR4, PT ;  /* 0x0000000427007c0c */ /* 0x008fda000bf66270 */
[----:B------:R-:W1:Y:S04]  /*6ce0*/  @!P3 LDS.128 R32, [R79+0x2400] ;  /* 0x002400004f20b984 */ /* 0x000e680000000c00 */
[----:B-1----:R-:W-:Y:S01]  /*6cf0*/  @!P3 STG.E.128 desc[UR60][R36.64+0x40], R32 ;  /* 0x000040202400b986 */ /* 0x002fe2000c101d3c */
[----:B------:R-:W-:-:S13]  /*6d00*/  ISETP.GE.AND P3, PT, R4, UR4, PT ;  /* 0x0000000404007c0c */ /* 0x000fda000bf66270 */
[----:B------:R-:W1:Y:S04]  /*6d10*/  @!P3 LDS.128 R32, [R79+0x4800] ;  /* 0x004800004f20b984 */ /* 0x000e680000000c00 */
[----:B-1----:R-:W-:Y:S01]  /*6d20*/  @!P3 STG.E.128 desc[UR60][R36.64+0x80], R32 ;  /* 0x000080202400b986 */ /* 0x002fe2000c101d3c */
[----:B----4-:R-:W-:-:S13]  /*6d30*/  ISETP.GE.AND P3, PT, R38, UR4, PT ;  /* 0x0000000426007c0c */ /* 0x010fda000bf66270 */
[----:B------:R-:W1:Y:S04]  /*6d40*/  @!P3 LDS.128 R32, [R21] ;  /* 0x000000001520b984 */ /* 0x000e680000000c00 */
[----:B-1----:R-:W-:Y:S01]  /*6d50*/  @!P3 STG.E.128 desc[UR60][R36.64+0x20], R32 ;  /* 0x000020202400b986 */ /* 0x002fe2000c101d3c */
[----:B------:R-:W-:-:S13]  /*6d60*/  ISETP.GE.AND P3, PT, R3, UR4, PT ;  /* 0x0000000403007c0c */ /* 0x000fda000bf66270 */
[----:B------:R-:W1:Y:S04]  /*6d70*/  @!P3 LDS.128 R32, [R21+0x2400] ;  /* 0x002400001520b984 */ /* 0x000e680000000c00 */
[----:B-1----:R-:W-:Y:S01]  /*6d80*/  @!P3 STG.E.128 desc[UR60][R36.64+0x60], R32 ;  /* 0x000060202400b986 */ /* 0x002fe2000c101d3c */
[----:B------:R-:W-:-:S13]  /*6d90*/  ISETP.GE.AND P3, PT, R77, UR4, PT ;  /* 0x000000044d007c0c */ /* 0x000fda000bf66270 */
[----:B------:R-:W1:Y:S04]  /*6da0*/  @!P3 LDS.128 R32, [R21+0x4800] ;  /* 0x004800001520b984 */ /* 0x000e680000000c00 */
[----:B-1----:R3:W-:Y:S02]  /*6db0*/  @!P3 STG.E.128 desc[UR60][R36.64+0xa0], R32 ;  /* 0x0000a0202400b986 */ /* 0x0027e4000c101d3c */
.L_x_8624:
[----:B------:R-:W-:Y:S05]  /*6dc0*/  BSYNC B0 ;  /* 0x0000000000007941 */ /* 0x000fea0003800000 */
.L_x_8623:
[----:B------:R-:W-:Y:S01]  /*6dd0*/  @!PT LDS RZ, [RZ] ;  /* 0x00000000fffff984 */ /* 0x000fe20000000800 */
[----:B------:R-:W-:Y:S01]  /*6de0*/  @!PT LDS RZ, [RZ] ;  /* 0x00000000fffff984 */ /* 0x000fe20000000800 */
[----:B------:R-:W-:Y:S01]  /*6df0*/  @!PT LDS RZ, [RZ] ;  /* 0x00000000fffff984 */ /* 0x000fe20000000800 */
[----:B------:R-:W-:Y:S01]  /*6e00*/  @!PT LDS RZ, [RZ] ;  /* 0x00000000fffff984 */ /* 0x000fe20000000800 */
[----:B------:R4:W-:Y:S06]  /*6e10*/  MEMBAR.ALL.CTA ;  /* 0x0000000000007992 */ /* 0x0009ec0000008000 */
[----:B----4-:R-:W4:Y:S01]  /*6e20*/  FENCE.VIEW.ASYNC.S ;  /* 0x00000000000073c6 */ /* 0x010f220000000000 */
[----:B0-2---:R-:W-:Y:S02]  /*6e30*/  @!P4 VIADD R20, R20, 0x31cc0 ;  /* 0x00031cc01414c836 */ /* 0x005fe40000000000 */
[----:B------:R-:W-:-:S03]  /*6e40*/  VIADD R19, R19, 0x1 ;  /* 0x0000000113137836 */ /* 0x000fc60000000000 */
[----:B------:R-:W-:Y:S01]  /*6e50*/  @!P4 PRMT R20, RZ, 0x654, R20 ;  /* 0x00000654ff14c816 */ /* 0x000fe20000000014 */
[----:B----4-:R0:W-:Y:S01]  /*6e60*/  BAR.SYNC.DEFER_BLOCKING R109, 0x80 ;  /* 0x0002006d0000751d */ /* 0x0101e20000010000 */
[----:B------:R-:W-:-:S04]  /*6e70*/  ISETP.NE.AND P3, PT, R19, 0x2, PT ;  /* 0x000000021300780c */ /* 0x000fc80003f65270 */
[----:B------:R-:W-:Y:S01]  /*6e80*/  SEL R19, R19, RZ, P3 ;  /* 0x000000ff13137207 */ /* 0x000fe20001800000 */
[----:B------:R2:W-:Y:S02]  /*6e90*/  @!P4 SYNCS.ARRIVE.TRANS64.RED.A1T0 RZ, [R20+URZ], RZ ;  /* 0x000000ff14ffc9a7 */ /* 0x0005e4000810043f */
[----:B--2---:R-:W-:-:S04]  /*6ea0*/  SEL R20, RZ, 0x1, P3 ;  /* 0x00000001ff147807 */ /* 0x004fc80001800000 */
[----:B------:R-:W-:Y:S01]  /*6eb0*/  LOP3.LUT R149, R149, R20, RZ, 0x3c, !PT ;  /* 0x0000001495957212 */ /* 0x000fe200078e3cff */
[----:B0-----:R-:W-:Y:S06]  /*6ec0*/  @P2 BRA `(.L_x_8625) ;  /* 0xffffffb800602947 */ /* 0x001fec000383ffff */
[----:B------:R-:W0:Y:S01]  /*6ed0*/  S2R R21, SR_TID.X ;  /* 0x0000000000157919 */ /* 0x000e220000002100 */
[----:B------:R-:W-:Y:S02]  /*6ee0*/  PLOP3.LUT P0, PT, PT, PT, PT, 0x8, 0x0 ;  /* 0x000000000000781c */ /* 0x000fe40003f0e170 */
[----:B0-----:R-:W-:-:S04]  /*6ef0*/  SHF.R.U32.HI R21, RZ, 0x7, R21 ;  /* 0x00000007ff157819 */ /* 0x001fc80000011615 */
[----:B------:R-:W-:-:S13]  /*6f00*/  ISETP.NE.AND P5, PT, R21, 0x1, PT ;  /* 0x000000011500780c */ /* 0x000fda0003fa5270 */
[----:B------:R-:W-:Y:S06]  /*6f10*/  @!P5 BAR.ARV 0x9, 0x100 ;  /* 0x024400000000db1d */ /* 0x000fec0000002000 */
.L_x_8565:
[----:B------:R-:W-:Y:S02]  /*6f20*/  ISETP.GE.AND P2, PT, R108, 0x1, PT ;  /* 0x000000016c00780c */ /* 0x000fe40003f46270 */
[----:B------:R-:W-:Y:S02]  /*6f30*/  CS2R R2, SRZ ;  /* 0x0000000000027805 */ /* 0x000fe4000001ff00 */
[----:B------:R-:W-:Y:S02]  /*6f40*/  PLOP3.LUT P1, PT, PT, PT, PT, 0x80, 0x0 ;  /* 0x000000000000781c */ /* 0x000fe40003f2f070 */
[----:B---3--:R-:W-:Y:S02]  /*6f50*/  CS2R R34, SRZ ;  /* 0x0000000000227805 */ /* 0x008fe4000001ff00 */
[----:B------:R-:W-:Y:S02]  /*6f60*/  CS2R R30, SRZ ;  /* 0x00000000001e7805 */ /* 0x000fe4000001ff00 */
[----:B------:R-:W-:-:S02]  /*6f70*/  CS2R R52, SRZ ;  /* 0x0000000000347805 */ /* 0x000fc4000001ff00 */
[----:B------:R-:W-:Y:S02]  /*6f80*/  CS2R R36, SRZ ;  /* 0x0000000000247805 */ /* 0x000fe4000001ff00 */
[----:B------:R-:W-:Y:S02]  /*6f90*/  CS2R R44, SRZ ;  /* 0x00000000002c7805 */ /* 0x000fe4000001ff00 */
[----:B-1----:R-:W-:Y:S01]  /*6fa0*/  CS2R R32, SRZ ;  /* 0x0000000000207805 */ /* 0x002fe2000001ff00 */
[----:B------:R-:W-:Y:S01]  /*6fb0*/  IMAD.MOV.U32 R47, RZ, RZ, RZ ;  /* 0x000000ffff2f7224 */ /* 0x000fe200078e00ff */
        /* <DEDUP_REMOVED lines=17> */
[----:B------:R-:W-:Y:S01]  /*70d0*/  IMAD.MOV.U32 R79, RZ, RZ, RZ ;  /* 0x000000ffff4f7224 */ /* 0x000fe200078e00ff */
[----:B------:R-:W-:Y:S06]  /*70e0*/  @P0 BRA `(.L_x_8626) ;  /* 0x00000000000c0947 */ /* 0x000fec0003800000 */
[----:B------:R-:W0:Y:S01]  /*70f0*/  FENCE.VIEW.ASYNC.G ;  /* 0x00000000000073c6 */ /* 0x000e220000000100 */
[----:B------:R-:W-:Y:S05]  /*7100*/  WARPSYNC.ALL ;  /* 0x0000000000007948 */ /* 0x000fea0003800000 */
[----:B0-----:R-:W-:Y:S06]  /*7110*/  BAR.ARV 0xc, 0x1a0 ;  /* 0x0306800000007b1d */ /* 0x001fec0000002000 */
.L_x_8626:
        /* <DEDUP_REMOVED lines=12> */
.L_x_8814:
[----:B------:R-:W0:Y:S01]  /*71e0*/  LDL R3, [R1+0x48] ;  /* 0x0000480001037983 */ /* 0x000e220000100800 */
[----:B------:R-:W-:Y:S01]  /*71f0*/  BSSY B6, `(.L_x_8629) ;  /* 0x000001b000067945 */ /* 0x000fe20003800000 */
[----:B0-----:R-:W-:-:S05]  /*7200*/  IMAD.HI R0, R3, 0x55555556, RZ ;  /* 0x5555555603007827 */ /* 0x001fca00078e02ff */
[----:B------:R-:W-:-:S05]  /*7210*/  LEA.HI R2, R0, R0, RZ, 0x1 ;  /* 0x0000000000027211 */ /* 0x000fca00078f08ff */
[----:B------:R-:W-:Y:S02]  /*7220*/  IMAD R2, R2, -0x3, R3 ;  /* 0xfffffffd02027824 */ /* 0x000fe400078e0203 */
[----:B------:R-:W-:-:S04]  /*7230*/  VIADD R3, R18, 0x24300 ;  /* 0x0002430012037836 */ /* 0x000fc80000000000 */
[----:B------:R-:W-:Y:S01]  /*7240*/  IMAD R0, R2, 0x800, R3 ;  /* 0x0000080002007824 */ /* 0x000fe200078e0203 */
[----:B------:R-:W-:-:S04]  /*7250*/  LOP3.LUT P0, RZ, R3, 0x9f, RZ, 0xc0, !PT ;  /* 0x0000009f03ff7812 */ /* 0x000fc8000780c0ff */
[----:B------:R-:W-:-:S04]  /*7260*/  SHF.R.U32.HI R0, RZ, 0x4, R0 ;  /* 0x00000004ff007819 */ /* 0x000fc80000011600 */
[----:B------:R-:W-:-:S05]  /*7270*/  LOP3.LUT R0, R0, 0x3fff, RZ, 0xc0, !PT ;  /* 0x00003fff00007812 */ /* 0x000fca00078ec0ff */
[----:B------:R0:W-:Y:S01]  /*7280*/  STL [R1+0x50], R0 ;  /* 0x0000500001007387 */ /* 0x0001e20000100800 */
[----:B------:R-:W-:Y:S05]  /*7290*/  @!P0 BRA `(.L_x_8630) ;  /* 0x0000000000408947 */ /* 0x000fea0003800000 */
[----:B0-----:R-:W-:Y:S01]  /*72a0*/  MOV R0, 0x0 ;  /* 0x0000000000007802 */ /* 0x001fe20000000f00 */
        /* <DEDUP_REMOVED lines=15> */
.L_x_8630:
[----:B------:R-:W-:Y:S05]  /*73a0*/  BSYNC B6 ;  /* 0x0000000000067941 */ /* 0x000fea0003800000 */
.L_x_8629:
[----:B------:R-:W-:Y:S02]  /*73b0*/  ULDC UR4, c[0x0][0x3d4] ;  /* 0x0000f50000047ab9 */ /* 0x000fe40000000800 */
[----:B------:R-:W-:-:S13]  /*73c0*/  ISETP.LT.AND P0, PT, RZ, UR4, PT ;  /* 0x00000004ff007c0c */ /* 0x000fda000bf01270 */
[----:B------:R-:W-:Y:S05]  /*73d0*/  @P0 BRA `(.L_x_8631) ;  /* 0x0000000000400947 */ /* 0x000fea0003800000 */
[----:B------:R-:W0:Y:S02]  /*73e0*/  LDL R20, [R1+0x70] ;  /* 0x0000700001147983 */ /* 0x000e240000100800 */
[----:B0-----:R-:W-:-:S04]  /*73f0*/  LEA.HI R0, R20, R20, RZ, 0x1 ;  /* 0x0000001414007211 */ /* 0x001fc800078f08ff */
        /* <DEDUP_REMOVED lines=8> */
.L_x_8634:
[----:B--2---:R2:W3:Y:S02]  /*7480*/  SYNCS.PHASECHK.TRANS64.TRYWAIT P0, [R18+URZ+0x31c00], R3 ;  /* 0x031c0003120075a7 */ /* 0x0044e4000800017f */
[----:B---3--:R-:W-:Y:S05]  /*7490*/  @!P0 NANOSLEEP.SYNCS 0x989680 ;  /* 0x009896800000895d */ /* 0x008fea0003900000 */
[----:B------:R-:W3:Y:S02]  /*74a0*/  @!P0 SYNCS.PHASECHK.TRANS64 P0, [R18+URZ+0x31c00], R3 ;  /* 0x031c0003120085a7 */ /* 0x000ee4000800007f */
[----:B---3--:R-:W-:Y:S05]  /*74b0*/  @!P0 BRA `(.L_x_8634) ;  /* 0xfffffffc00f08947 */ /* 0x008fea000383ffff */
.L_x_8633:
[----:B------:R-:W-:Y:S05]  /*74c0*/  BSYNC B0 ;  /* 0x0000000000007941 */ /* 0x000fea0003800000 */
.L_x_8632:
[----:B------:R-:W-:Y:S05]  /*74d0*/  BRA `(.L_x_8635) ;  /* 0x0000003800a47947 */ /* 0x000fea0003800000 */
.L_x_8631:
[----:B0-----:R-:W2:Y:S01]  /*74e0*/  LDL R0, [R1+0x9c] ;  /* 0x00009c0001007983 */ /* 0x001ea20000100800 */
[----:B------:R-:W-:Y:S01]  /*74f0*/  ULDC.64 UR4, c[0x0][0x3d8] ;  /* 0x0000f60000047ab9 */ /* 0x000fe20000000a00 */
[----:B------:R-:W-:Y:S01]  /*7500*/  ULDC.64 UR6, c[0x0][0x3e8] ;  /* 0x0000fa0000067ab9 */ /* 0x000fe20000000a00 */
[----:B-----5:R-:W-:Y:S01]  /*7510*/  IMAD.WIDE.U32 R46, R102, UR4, RZ ;  /* 0x00000004662e7c25 */ /* 0x020fe2000f8e00ff */
[----:B------:R-:W-:Y:S02]  /*7520*/  SHF.R.S32.HI R8, RZ, 0x1f, R16 ;  /* 0x0000001fff087819 */ /* 0x000fe40000011410 */
[----:B------:R-:W-:Y:S02]  /*7530*/  SHF.R.S32.HI R10, RZ, 0x1f, R146 ;  /* 0x0000001fff0a7819 */ /* 0x000fe40000011492 */
[----:B--2---:R-:W-:Y:S02]  /*7540*/  R2UR UR8, R0 ;  /* 0x00000000000872ca */ /* 0x004fe400000e0000 */
[----:B------:R-:W-:-:S05]  /*7550*/  SHF.R.S32.HI R0, RZ, 0x1f, R102 ;  /* 0x0000001fff007819 */ /* 0x000fca0000011466 */
[C---:B------:R-:W-:Y:S02]  /*7560*/  IMAD R3, R0.reuse, UR4, RZ ;  /* 0x0000000400037c24 */ /* 0x040fe4000f8e02ff */
[----:B------:R-:W-:Y:S01]  /*7570*/  IMAD R5, R0, UR6, RZ ;  /* 0x0000000600057c24 */ /* 0x000fe2000f8e02ff */
[----:B------:R-:W-:Y:S01]  /*7580*/  IADD3 R0, P0, R16, R46, RZ ;  /* 0x0000002e10007210 */ /* 0x000fe20007f1e0ff */
[C---:B------:R-:W-:Y:S01]  /*7590*/  IMAD R3, R102.reuse, UR5, R3 ;  /* 0x0000000566037c24 */ /* 0x040fe2000f8e0203 */
[----:B------:R-:W-:Y:S01]  /*75a0*/  ULDC.64 UR4, c[0x0][0x3c8] ;  /* 0x0000f20000047ab9 */ /* 0x000fe20000000a00 */
[----:B------:R-:W-:Y:S01]  /*75b0*/  IMAD R7, R102, UR7, R5 ;  /* 0x0000000766077c24 */ /* 0x000fe2000f8e0205 */
[----:B------:R-:W-:Y:S01]  /*75c0*/  ULOP3.LUT UP0, URZ, UR8, 0x1bf, URZ, 0xc0, !UPT ;  /* 0x000001bf083f7892 */ /* 0x000fe2000f80c03f */
[----:B------:R-:W-:Y:S01]  /*75d0*/  IMAD.IADD R5, R3, 0x1, R47 ;  /* 0x0000000103057824 */ /* 0x000fe200078e022f */
[----:B------:R-:W-:Y:S01]  /*75e0*/  LEA R44, P1, R46, UR4, 0x1 ;  /* 0x000000042e2c7c11 */ /* 0x000fe2000f8208ff */
[----:B------:R-:W-:Y:S01]  /*75f0*/  IMAD.WIDE.U32 R102, R102, UR6, RZ ;  /* 0x0000000666667c25 */ /* 0x000fe2000f8e00ff */
[----:B------:R-:W-:Y:S01]  /*7600*/  LEA R26, P2, R0, UR4, 0x1 ;  /* 0x00000004001a7c11 */ /* 0x000fe2000f8408ff */
[----:B------:R-:W-:-:S02]  /*7610*/  ULDC.64 UR6, c[0x0][0x3e0] ;  /* 0x0000f80000067ab9 */ /* 0x000fc40000000a00 */
[----:B------:R-:W-:Y:S01]  /*7620*/  IMAD.X R3, R8, 0x1, R5, P0 ;  /* 0x0000000108037824 */ /* 0x000fe200000e0605 */
[----:B------:R-:W-:Y:S01]  /*7630*/  IADD3 R4, P0, R146, R46, RZ ;  /* 0x0000002e92047210 */ /* 0x000fe20007f1e0ff */
[----:B------:R-:W-:Y:S01]  /*7640*/  IMAD.IADD R47, R7, 0x1, R103 ;  /* 0x00000001072f7824 */ /* 0x000fe200078e0267 */
[--C-:B------:R-:W-:Y:S02]  /*7650*/  LEA.HI.X R46, R46, UR5, R5.reuse, 0x1, P1 ;  /* 0x000000052e2e7c11 */ /* 0x100fe400088f0c05 */
[----:B------:R-:W-:Y:S01]  /*7660*/  PLOP3.LUT P1, PT, PT, PT, UP0, 0x80, 0x0 ;  /* 0x000000000000781c */ /* 0x000fe20003f2f008 */
[----:B------:R-:W-:Y:S01]  /*7670*/  IMAD.X R5, R10, 0x1, R5, P0 ;  /* 0x000000010a057824 */ /* 0x000fe200000e0605 */
[----:B------:R-:W-:Y:S02]  /*7680*/  LEA.HI.X R27, R0, UR5, R3, 0x1, P2 ;  /* 0x00000005001b7c11 */ /* 0x000fe400090f0c03 */
[-C--:B------:R-:W-:Y:S02]  /*7690*/  IADD3 R6, P4, R16, R102.reuse, RZ ;  /* 0x0000006610067210 */ /* 0x080fe40007f9e0ff */
[----:B------:R-:W-:-:S02]  /*76a0*/  IADD3 R0, P3, R146, R102, RZ ;  /* 0x0000006692007210 */ /* 0x000fc40007f7e0ff */
[----:B------:R-:W-:Y:S01]  /*76b0*/  LEA R28, P2, R6, UR6, 0x1 ;  /* 0x00000006061c7c11 */ /* 0x000fe2000f8408ff */
[--C-:B------:R-:W-:Y:S01]  /*76c0*/  IMAD.X R7, R8, 0x1, R47.reuse, P4 ;  /* 0x0000000108077824 */ /* 0x100fe200020e062f */
[----:B------:R-:W-:Y:S01]  /*76d0*/  LEA R40, P0, R4, UR4, 0x1 ;  /* 0x0000000404287c11 */ /* 0x000fe2000f8008ff */
[----:B------:R-:W-:Y:S01]  /*76e0*/  IMAD.X R3, R10, 0x1, R47, P3 ;  /* 0x000000010a037824 */ /* 0x000fe200018e062f */
[----:B------:R-:W-:Y:S02]  /*76f0*/  LEA R42, P4, R0, UR6, 0x1 ;  /* 0x00000006002a7c11 */ /* 0x000fe4000f8808ff */
[----:B------:R-:W-:Y:S02]  /*7700*/  LEA R45, P3, R102, UR6, 0x1 ;  /* 0x00000006662d7c11 */ /* 0x000fe4000f8608ff */
[----:B------:R-:W-:Y:S02]  /*7710*/  LEA.HI.X R29, R6, UR7, R7, 0x1, P2 ;  /* 0x00000007061d7c11 */ /* 0x000fe400090f0c07 */
[----:B------:R-:W-:-:S02]  /*7720*/  LEA.HI.X R41, R4, UR5, R5, 0x1, P0 ;  /* 0x0000000504297c11 */ /* 0x000fc400080f0c05 */
[----:B------:R-:W-:Y:S02]  /*7730*/  LEA.HI.X R43, R0, UR7, R3, 0x1, P4 ;  /* 0x00000007002b7c11 */ /* 0x000fe4000a0f0c03 */
[----:B------:R-:W-:Y:S01]  /*7740*/  LEA.HI.X R47, R102, UR7, R47, 0x1, P3 ;  /* 0x00000007662f7c11 */ /* 0x000fe200098f0c2f */
[----:B------:R-:W-:Y:S06]  /*7750*/  @!P1 BRA `(.L_x_8636) ;  /* 0x0000000000409947 */ /* 0x000fec0003800000 */
        /* <DEDUP_REMOVED lines=16> */
.L_x_8636:
        /* <DEDUP_REMOVED lines=24> */
[----:B------:R-:W-:Y:S02]  /*79e0*/  ISETP.GE.AND P5, PT, R16, UR4, PT ;  /* 0x0000000410007c0c */ /* 0x000fe4000bfa6270 */
[----:B------:R-:W-:Y:S02]  /*79f0*/  CS2R R42, SRZ ;  /* 0x00000000002a7805 */ /* 0x000fe4000001ff00 */
[----:B------:R-:W-:Y:S01]  /*7a00*/  ISETP.GE.AND P4, PT, R0, UR4, PT ;  /* 0x0000000400007c0c */ /* 0x000fe2000bf86270 */
[C---:B------:R-:W-:Y:S01]  /*7a10*/  VIADD R0, R16.reuse, 0x18 ;  /* 0x0000001810007836 */ /* 0x040fe20000000000 */
[----:B------:R-:W-:Y:S02]  /*7a20*/  CS2R R48, SRZ ;  /* 0x0000000000307805 */ /* 0x000fe4000001ff00 */
[----:B------:R-:W-:Y:S01]  /*7a30*/  ISETP.GE.AND P3, PT, R3, UR4, PT ;  /* 0x0000000403007c0c */ /* 0x000fe2000bf66270 */
[----:B------:R-:W-:Y:S01]  /*7a40*/  VIADD R3, R16, 0x20 ;  /* 0x0000002010037836 */ /* 0x000fe20000000000 */
[----:B------:R-:W-:Y:S01]  /*7a50*/  ISETP.GE.AND P2, PT, R0, UR4, PT ;  /* 0x0000000400007c0c */ /* 0x000fe2000bf46270 */
[----:B------:R-:W-:-:S03]  /*7a60*/  VIADD R0, R16, 0x28 ;  /* 0x0000002810007836 */ /* 0x000fc60000000000 */
[----:B------:R-:W-:Y:S01]  /*7a70*/  ISETP.GE.AND P1, PT, R3, UR4, PT ;  /* 0x0000000403007c0c */ /* 0x000fe2000bf26270 */
[----:B------:R0:W5:Y:S04]  /*7a80*/  @!P5 LDG.E.64 R42, desc[UR60][R26.64] ;  /* 0x0000003c1a2ad981 */ /* 0x000168000c1e1b00 */
[----:B------:R0:W5:Y:S01]  /*7a90*/  @!P5 LDG.E.64 R48, desc[UR60][R28.64] ;  /* 0x0000003c1c30d981 */ /* 0x000162000c1e1b00 */
[----:B------:R-:W-:Y:S02]  /*7aa0*/  ISETP.GE.AND P5, PT, R0, UR4, PT ;  /* 0x0000000400007c0c */ /* 0x000fe4000bfa6270 */
        /* <DEDUP_REMOVED lines=20> */
.L_x_8640:
[----:B------:R-:W-:Y:S05]  /*7bf0*/  BSYNC B1 ;  /* 0x0000000000017941 */ /* 0x000fea0003800000 */
.L_x_8639:
[----:B------:R-:W2:Y:S01]  /*7c00*/  LDL R6, [R1+0x70] ;  /* 0x0000700001067983 */ /* 0x000ea20000100800 */
[----:B-----5:R-:W-:Y:S01]  /*7c10*/  IMAD.MOV.U32 R0, RZ, RZ, R48 ;  /* 0x000000ffff007224 */ /* 0x020fe200078e0030 */
[----:B------:R-:W-:Y:S01]  /*7c20*/  UMOV UR4, 0xffffffff ;  /* 0xffffffff00047882 */ /* 0x000fe20000000000 */
[----:B------:R-:W-:Y:S02]  /*7c30*/  IMAD.MOV.U32 R3, RZ, RZ, R49 ;  /* 0x000000ffff037224 */ /* 0x000fe400078e0031 */
[----:B------:R-:W-:Y:S01]  /*7c40*/  IMAD.MOV.U32 R4, RZ, RZ, R40 ;  /* 0x000000ffff047224 */ /* 0x000fe200078e0028 */
[----:B0-----:R-:W-:Y:S01]  /*7c50*/  PRMT R27, R27, 0x5410, R0 ;  /* 0x000054101b1b7816 */ /* 0x001fe20000000000 */
        /* <DEDUP_REMOVED lines=8> */
[----:B--2---:R-:W-:Y:S01]  /*7ce0*/  LEA.HI R0, R6, R6, RZ, 0x1 ;  /* 0x0000000606007211 */ /* 0x004fe200078f08ff */
[----:B------:R-:W-:Y:S06]  /*7cf0*/  BRA.DIV UR4, `(.L_x_8641) ;  /* 0x0000013e04047947 */ /* 0x000fec000b800000 */
.L_x_8817:
[----:B------:R-:W-:Y:S01]  /*7d00*/  UMOV UR4, 0xffffffff ;  /* 0xffffffff00047882 */ /* 0x000fe20000000000 */
[----:B------:R-:W-:Y:S02]  /*7d10*/  LOP3.LUT R0, R0, 0xfffffffe, RZ, 0xc0, !PT ;  /* 0xfffffffe00007812 */ /* 0x000fe400078ec0ff */
[----:B------:R-:W-:Y:S05]  /*7d20*/  BRA.DIV UR4, `(.L_x_8642) ;  /* 0x0000013e04207947 */ /* 0x000fea000b800000 */
.L_x_8820:
[----:B------:R-:W-:Y:S01]  /*7d30*/  UMOV UR4, 0xffffffff ;  /* 0xffffffff00047882 */ /* 0x000fe20000000000 */
[----:B------:R-:W-:Y:S02]  /*7d40*/  IMAD.IADD R0, R6, 0x1, -R0 ;  /* 0x0000000106007824 */ /* 0x000fe400078e0a00 */
[----:B------:R-:W-:Y:S05]  /*7d50*/  BRA.DIV UR4, `(.L_x_8643) ;  /* 0x0000013e043c7947 */ /* 0x000fea000b800000 */
.L_x_8823:
[----:B------:R-:W-:Y:S01]  /*7d60*/  UMOV UR4, 0xffffffff ;  /* 0xffffffff00047882 */ /* 0x000fe20000000000 */
[----:B------:R-:W-:Y:S02]  /*7d70*/  SHF.L.U32 R3, R0, 0x1f, RZ ;  /* 0x0000001f00037819 */ /* 0x000fe400000006ff */
[----:B------:R-:W-:Y:S05]  /*7d80*/  BRA.DIV UR4, `(.L_x_8644) ;  /* 0x0000013e04587947 */ /* 0x000fea000b800000 */
.L_x_8826:
        /* <DEDUP_REMOVED lines=9> */
[----:B-1----:R-:W-:Y:S01]  /*7e20*/  PRMT R14, R5, 0x7610, R14 ;  /* 0x00007610050e7816 */ /* 0x002fe2000000000e */
        /* <DEDUP_REMOVED lines=26> */
.L_x_8827:
[----:B------:R-:W-:Y:S05]  /*7fd0*/  BSYNC B1 ;  /* 0x0000000000017941 */ /* 0x000fea0003800000 */
.L_x_8645:
[----:B------:R-:W-:Y:S02]  /*7fe0*/  PRMT R12, R0, 0x7610, R12 ;  /* 0x00007610000c7816 */ /* 0x000fe4000000000c */
[----:B------:R-:W-:Y:S01]  /*7ff0*/  PRMT R13, R4, 0x7610, R13 ;  /* 0x00007610040d7816 */ /* 0x000fe2000000000d */
[----:B------:R-:W-:Y:S06]  /*8000*/  @P0 BRA `(.L_x_8647) ;  /* 0x0000002c00b40947 */ /* 0x000fec0003800000 */
[----:B------:R-:W0:Y:S01]  /*8010*/  LDL R52, [R1+0x58] ;  /* 0x0000580001347983 */ /* 0x000e220000100800 */
[----:B------:R-:W1:Y:S03]  /*8020*/  LDC R5, c[0x0][0x3d4] ;  /* 0x0000f500ff057b82 */ /* 0x000e660000000800 */
[----:B------:R-:W2:Y:S01]  /*8030*/  LDL R7, [R1+0x78] ;  /* 0x0000780001077983 */ /* 0x000ea20000100800 */
[C---:B------:R-:W-:Y:S01]  /*8040*/  VIADD R0, R16.reuse, 0x8 ;  /* 0x0000000810007836 */ /* 0x040fe20000000000 */
[----:B------:R-:W-:Y:S01]  /*8050*/  BSSY B1, `(.L_x_8648) ;  /* 0x000003d000017945 */ /* 0x000fe20003800000 */
[C---:B------:R-:W-:Y:S02]  /*8060*/  VIADD R4, R16.reuse, 0x10 ;  /* 0x0000001010047836 */ /* 0x040fe40000000000 */
[C---:B------:R-:W-:Y:S01]  /*8070*/  VIADD R6, R16.reuse, 0x18 ;  /* 0x0000001810067836 */ /* 0x040fe20000000000 */
[----:B-1----:R-:W-:-:S02]  /*8080*/  ISETP.GE.AND P6, PT, R16, R5, PT ;  /* 0x000000051000720c */ /* 0x002fc40003fc6270 */
[-C--:B------:R-:W-:Y:S01]  /*8090*/  ISETP.GE.AND P0, PT, R0, R5.reuse, PT ;  /* 0x000000050000720c */ /* 0x080fe20003f06270 */
[----:B------:R-:W-:Y:S01]  /*80a0*/  VIADD R0, R16, 0x20 ;  /* 0x0000002010007836 */ /* 0x000fe20000000000 */
[-C--:B------:R-:W-:Y:S01]  /*80b0*/  ISETP.GE.AND P1, PT, R4, R5.reuse, PT ;  /* 0x000000050400720c */ /* 0x080fe20003f26270 */
[----:B------:R-:W-:Y:S01]  /*80c0*/  VIADD R4, R16, 0x28 ;  /* 0x0000002810047836 */ /* 0x000fe20000000000 */
[-C--:B------:R-:W-:Y:S02]  /*80d0*/  ISETP.GE.AND P2, PT, R6, R5.reuse, PT ;  /* 0x000000050600720c */ /* 0x080fe40003f46270 */
[-C--:B------:R-:W-:Y:S02]  /*80e0*/  ISETP.GE.AND P3, PT, R0, R5.reuse, PT ;  /* 0x000000050000720c */ /* 0x080fe40003f66270 */
[----:B------:R-:W-:Y:S01]  /*80f0*/  ISETP.GE.AND P4, PT, R4, R5, PT ;  /* 0x000000050400720c */ /* 0x000fe20003f86270 */
[----:B0-----:R-:W-:-:S04]  /*8100*/  IMAD R3, R52, 0x2, R18 ;  /* 0x0000000234037824 */ /* 0x001fc800078e0212 */
[----:B------:R-:W-:Y:S01]  /*8110*/  VIADD R0, R3, 0x20 ;  /* 0x0000002003007836 */ /* 0x000fe20000000000 */
[----:B--2---:R-:W-:Y:S01]  /*8120*/  LOP3.LUT P5, RZ, R7, 0x2, RZ, 0xc0, !PT ;  /* 0x0000000207ff7812 */ /* 0x004fe200078ac0ff */
[----:B------:R-:W-:-:S12]  /*8130*/  @P6 BRA `(.L_x_8649) ;  /* 0x0000000000b86947 */ /* 0x000fd80003800000 */
[----:B------:R-:W0:Y:S01]  /*8140*/  LDS.128 R4, [R3+0xda00] ;  /* 0x00da000003047984 */ /* 0x000e220000000c00 */
        /* <DEDUP_REMOVED lines=8> */
[----:B------:R-:W-:-:S02]  /*81d0*/  LOP3.LUT R56, R56, 0xffff0000, RZ, 0xc0, !PT ;  /* 0xffff000038387812 */ /* 0x000fc400078ec0ff */
[----:B------:R-:W-:Y:S02]  /*81e0*/  LOP3.LUT R53, R53, 0xffff0000, RZ, 0xc0, !PT ;  /* 0xffff000035357812 */ /* 0x000fe400078ec0ff */
[----:B------:R-:W-:Y:S02]  /*81f0*/  PRMT R52, R11, 0x5432, R52 ;  /* 0x000054320b347816 */ /* 0x000fe40000000034 */
        /* <DEDUP_REMOVED lines=34> */
.L_x_8649:
[----:B------:R-:W-:Y:S05]  /*8420*/  BSYNC B1 ;  /* 0x0000000000017941 */ /* 0x000fea0003800000 */
.L_x_8648:
[----:B------:R-:W-:Y:S01]  /*8430*/  BSSY B1, `(.L_x_8650) ;  /* 0x0000031000017945 */ /* 0x000fe20003800000 */
[----:B------:R-:W-:-:S03]  /*8440*/  @P5 VIADD R0, R3, 0xffffffe0 ;  /* 0xffffffe003005836 */ /* 0x000fc60000000000 */
[----:B------:R-:W-:Y:S05]  /*8450*/  @P0 BRA `(.L_x_8651) ;  /* 0x0000000000b80947 */ /* 0x000fea0003800000 */
[----:B0-----:R-:W0:Y:S01]  /*8460*/  LDS.128 R4, [R0+0xda00] ;  /* 0x00da000000047984 */ /* 0x001e220000000c00 */
        /* <DEDUP_REMOVED lines=45> */
.L_x_8651:
[----:B------:R-:W-:Y:S05]  /*8740*/  BSYNC B1 ;  /* 0x0000000000017941 */ /* 0x000fea0003800000 */
.L_x_8650:
        /* <DEDUP_REMOVED lines=48> */
.L_x_8653:
[----:B------:R-:W-:Y:S05]  /*8a50*/  BSYNC B1 ;  /* 0x0000000000017941 */ /* 0x000fea0003800000 */
.L_x_8652:
[----:B------:R-:W-:Y:S04]  /*8a60*/  BSSY B1, `(.L_x_8654) ;  /* 0x0000030000017945 */ /* 0x000fe80003800000 */
[----:B------:R-:W-:Y:S05]  /*8a70*/  @P2 BRA `(.L_x_8655) ;  /* 0x0000000000b82947 */ /* 0x000fea0003800000 */
[----:B012---:R-:W0:Y:S01]  /*8a80*/  LDS.128 R4, [R0+0x10a00] ;  /* 0x010a000000047984 */ /* 0x007e220000000c00 */
[--C-:B------:R-:W-:Y:S02]  /*8a90*/  SHF.R.U64 R35, R32, 0x10, R33.reuse ;  /* 0x0000001020237819 */ /* 0x100fe40000001221 */
[----:B------:R-:W-:Y:S02]  /*8aa0*/  SHF.R.U32.HI R32, RZ, 0x10, R33 ;  /* 0x00000010ff207819 */ /* 0x000fe40000011621 */
[--C-:B------:R-:W-:Y:S02]  /*8ab0*/  SHF.R.U32.HI R34, RZ, 0x10, R31.reuse ;  /* 0x00000010ff227819 */ /* 0x100fe4000001161f */
[----:B------:R-:W-:Y:S02]  /*8ac0*/  PRMT R45, R45, 0x5410, R32 ;  /* 0x000054102d2d7816 */ /* 0x000fe40000000020 */
[----:B------:R-:W-:Y:S02]  /*8ad0*/  PRMT R34, R29, 0x5410, R34 ;  /* 0x000054101d227816 */ /* 0x000fe40000000022 */
[----:B------:R-:W-:Y:S01]  /*8ae0*/  SHF.R.U64 R33, R30, 0x10, R31 ;  /* 0x000000101e217819 */ /* 0x000fe2000000121f */
[----:B------:R-:W-:Y:S01]  /*8af0*/  IMAD.U32 R32, R45, 0x10000, RZ ;  /* 0x000100002d207824 */ /* 0x000fe200078e00ff */
[----:B------:R-:W-:Y:S01]  /*8b00*/  PRMT R44, R44, 0x5410, R35 ;  /* 0x000054102c2c7816 */ /* 0x000fe20000000023 */
[C---:B------:R-:W-:Y:S01]  /*8b10*/  IMAD.U32 R35, R34.reuse, 0x10000, RZ ;  /* 0x0001000022237824 */ /* 0x040fe200078e00ff */
[----:B------:R-:W-:-:S02]  /*8b20*/  LOP3.LUT R34, R34, 0xffff0000, RZ, 0xc0, !PT ;  /* 0xffff000022227812 */ /* 0x000fc400078ec0ff */
[----:B------:R-:W-:Y:S02]  /*8b30*/  PRMT R33, R28, 0x5410, R33 ;  /* 0x000054101c217816 */ /* 0x000fe40000000021 */
[----:B------:R-:W-:Y:S02]  /*8b40*/  LOP3.LUT R45, R45, 0xffff0000, RZ, 0xc0, !PT ;  /* 0xffff00002d2d7812 */ /* 0x000fe400078ec0ff */
        /* <DEDUP_REMOVED lines=33> */
.L_x_8655:
[----:B------:R-:W-:Y:S05]  /*8d60*/  BSYNC B1 ;  /* 0x0000000000017941 */ /* 0x000fea0003800000 */
.L_x_8654:
[----:B------:R-:W-:Y:S04]  /*8d70*/  BSSY B1, `(.L_x_8656) ;  /* 0x0000030000017945 */ /* 0x000fe80003800000 */
[----:B------:R-:W-:Y:S05]  /*8d80*/  @P3 BRA `(.L_x_8657) ;  /* 0x0000000000b83947 */ /* 0x000fea0003800000 */
[----:B0123--:R-:W0:Y:S01]  /*8d90*/  LDS.128 R4, [R3+0x13a00] ;  /* 0x013a000003047984 */ /* 0x00fe220000000c00 */
[----:B------:R-:W-:Y:S02]  /*8da0*/  SHF.R.U64 R29, R24, 0x10, R25 ;  /* 0x00000010181d7819 */ /* 0x000fe40000001219 */
[----:B------:R-:W-:Y:S02]  /*8db0*/  SHF.R.U32.HI R28, RZ, 0x10, R23 ;  /* 0x00000010ff1c7819 */ /* 0x000fe40000011617 */
[----:B------:R-:W-:Y:S02]  /*8dc0*/  SHF.R.U32.HI R24, RZ, 0x10, R25 ;  /* 0x00000010ff187819 */ /* 0x000fe40000011619 */
[----:B------:R-:W-:Y:S02]  /*8dd0*/  PRMT R28, R15, 0x5410, R28 ;  /* 0x000054100f1c7816 */ /* 0x000fe4000000001c */
[----:B------:R-:W-:Y:S02]  /*8de0*/  PRMT R27, R27, 0x5410, R24 ;  /* 0x000054101b1b7816 */ /* 0x000fe40000000018 */
[----:B------:R-:W-:Y:S01]  /*8df0*/  PRMT R26, R26, 0x5410, R29 ;  /* 0x000054101a1a7816 */ /* 0x000fe2000000001d */
[----:B------:R-:W-:Y:S01]  /*8e00*/  IMAD.U32 R29, R28, 0x10000, RZ ;  /* 0x000100001c1d7824 */ /* 0x000fe200078e00ff */
[----:B------:R-:W-:Y:S01]  /*8e10*/  SHF.R.U64 R25, R22, 0x10, R23 ;  /* 0x0000001016197819 */ /* 0x000fe20000001217 */
[----:B------:R-:W-:Y:S01]  /*8e20*/  IMAD.U32 R24, R27, 0x10000, RZ ;  /* 0x000100001b187824 */ /* 0x000fe200078e00ff */
        /* <DEDUP_REMOVED lines=36> */
.L_x_8657:
[----:B------:R-:W-:Y:S05]  /*9070*/  BSYNC B1 ;  /* 0x0000000000017941 */ /* 0x000fea0003800000 */
.L_x_8656:
[----:B------:R-:W-:Y:S05]  /*9080*/  @P4 BRA `(.L_x_8647) ;  /* 0x0000001c00944947 */ /* 0x000fea0003800000 */
[----:B01234-:R-:W0:Y:S01]  /*9090*/  LDS.128 R4, [R0+0x13a00] ;  /* 0x013a000000047984 */ /* 0x01fe220000000c00 */
[----:B------:R-:W-:Y:S02]  /*90a0*/  SHF.R.U64 R15, R20, 0x10, R21 ;  /* 0x00000010140f7819 */ /* 0x000fe40000001215 */
[--C-:B------:R-:W-:Y:S02]  /*90b0*/  SHF.R.U64 R3, R8, 0x10, R9.reuse ;  /* 0x0000001008037819 */ /* 0x100fe40000001209 */
[----:B------:R-:W-:Y:S02]  /*90c0*/  SHF.R.U32.HI R8, RZ, 0x10, R9 ;  /* 0x00000010ff087819 */ /* 0x000fe40000011609 */
[----:B------:R-:W-:Y:S02]  /*90d0*/  SHF.R.U32.HI R20, RZ, 0x10, R21 ;  /* 0x00000010ff147819 */ /* 0x000fe40000011615 */
[----:B------:R-:W-:Y:S02]  /*90e0*/  PRMT R12, R12, 0x5410, R15 ;  /* 0x000054100c0c7816 */ /* 0x000fe4000000000f */
[----:B------:R-:W-:-:S02]  /*90f0*/  PRMT R15, R11, 0x5410, R8 ;  /* 0x000054100b0f7816 */ /* 0x000fc40000000008 */
[----:B------:R-:W-:Y:S02]  /*9100*/  PRMT R13, R13, 0x5410, R20 ;  /* 0x000054100d0d7816 */ /* 0x000fe40000000014 */
[----:B------:R-:W-:Y:S01]  /*9110*/  PRMT R14, R10, 0x5410, R3 ;  /* 0x000054100a0e7816 */ /* 0x000fe20000000003 */
[C---:B------:R-:W-:Y:S01]  /*9120*/  IMAD.U32 R20, R15.reuse, 0x10000, RZ ;  /* 0x000100000f147824 */ /* 0x040fe200078e00ff */
[----:B------:R-:W-:Y:S01]  /*9130*/  LOP3.LUT R15, R15, 0xffff0000, RZ, 0xc0, !PT ;  /* 0xffff00000f0f7812 */ /* 0x000fe200078ec0ff */
[C---:B------:R-:W-:Y:S01]  /*9140*/  IMAD.U32 R11, R13.reuse, 0x10000, RZ ;  /* 0x000100000d0b7824 */ /* 0x040fe200078e00ff */
[----:B------:R-:W-:Y:S02]  /*9150*/  LOP3.LUT R13, R13, 0xffff0000, RZ, 0xc0, !PT ;  /* 0xffff00000d0d7812 */ /* 0x000fe400078ec0ff */
        /* <DEDUP_REMOVED lines=34> */
.L_x_8638:
        /* <DEDUP_REMOVED lines=15> */
[----:B------:R-:W2:Y:S01]  /*9470*/  LDL R8, [R1+0x30] ;  /* 0x0000300001087983 */ /* 0x000ea20000100800 */
[----:B------:R-:W-:-:S03]  /*9480*/  ULDC UR4, c[0x0][0x3d4] ;  /* 0x0000f50000047ab9 */ /* 0x000fc60000000800 */
[----:B------:R-:W3:Y:S01]  /*9490*/  LDL R3, [R1+0x34] ;  /* 0x0000340001037983 */ /* 0x000ee20000100800 */
        /* <DEDUP_REMOVED lines=13> */
[----:B------:R0:W5:Y:S04]  /*9570*/  @!P1 LDG.E.128 R28, desc[UR60][R40.64] ;  /* 0x0000003c281c9981 */ /* 0x000168000c1e1d00 */
[----:B------:R0:W5:Y:S01]  /*9580*/  @!P1 LDG.E.128 R4, desc[UR60][R42.64] ;  /* 0x0000003c2a049981 */ /* 0x000162000c1e1d00 */
[----:B--2---:R-:W-:Y:S02]  /*9590*/  ISETP.GE.AND P2, PT, R8, UR4, PT ;  /* 0x0000000408007c0c */ /* 0x004fe4000bf46270 */
[----:B---3--:R-:W-:-:S11]  /*95a0*/  ISETP.GE.AND P3, PT, R3, UR4, PT ;  /* 0x0000000403007c0c */ /* 0x008fd6000bf66270 */
[----:B------:R0:W5:Y:S04]  /*95b0*/  @!P2 LDG.E.128 R32, desc[UR60][R40.64+0x20] ;  /* 0x0000203c2820a981 */ /* 0x000168000c1e1d00 */
[----:B------:R0:W5:Y:S04]  /*95c0*/  @!P3 LDG.E.128 R36, desc[UR60][R40.64+0x40] ;  /* 0x0000403c2824b981 */ /* 0x000168000c1e1d00 */
[----:B------:R0:W5:Y:S04]  /*95d0*/  @!P2 LDG.E.128 R20, desc[UR60][R42.64+0x20] ;  /* 0x0000203c2a14a981 */ /* 0x000168000c1e1d00 */
[----:B------:R0:W5:Y:S02]  /*95e0*/  @!P3 LDG.E.128 R24, desc[UR60][R42.64+0x40] ;  /* 0x0000403c2a18b981 */ /* 0x000164000c1e1d00 */
.L_x_8659:
[----:B------:R-:W-:Y:S05]  /*95f0*/  BSYNC B1 ;  /* 0x0000000000017941 */ /* 0x000fea0003800000 */
.L_x_8658:
[----:B------:R-:W2:Y:S01]  /*9600*/  LDL R10, [R1+0x70] ;  /* 0x00007000010a7983 */ /* 0x000ea20000100800 */
[----:B-----5:R-:W-:Y:S01]  /*9610*/  IMAD.MOV.U32 R0, RZ, RZ, R4 ;  /* 0x000000ffff007224 */ /* 0x020fe200078e0004 */
[----:B------:R-:W-:Y:S01]  /*9620*/  UMOV UR4, 0xffffffff ;  /* 0xffffffff00047882 */ /* 0x000fe20000000000 */
        /* <DEDUP_REMOVED lines=8> */
[----:B0-----:R-:W-:-:S02]  /*96b0*/  PRMT R40, R40, 0x5410, R0 ;  /* 0x0000541028287816 */ /* 0x001fc40000000000 */
[----:B------:R-:W-:Y:S02]  /*96c0*/  PRMT R48, R3, 0x7610, R48 ;  /* 0x0000761003307816 */ /* 0x000fe40000000030 */
[----:B------:R-:W-:Y:S02]  /*96d0*/  PRMT R49, R9, 0x7610, R49 ;  /* 0x0000761009317816 */ /* 0x000fe40000000031 */
[----:B--2---:R-:W-:Y:S01]  /*96e0*/  LEA.HI R0, R10, R10, RZ, 0x1 ;  /* 0x0000000a0a007211 */ /* 0x004fe200078f08ff */
[----:B------:R-:W-:Y:S06]  /*96f0*/  BRA.DIV UR4, `(.L_x_8660) ;  /* 0x0000012604387947 */ /* 0x000fec000b800000 */
.L_x_8830:
[----:B------:R-:W-:Y:S01]  /*9700*/  UMOV UR4, 0xffffffff ;  /* 0xffffffff00047882 */ /* 0x000fe20000000000 */
[----:B------:R-:W-:Y:S02]  /*9710*/  LOP3.LUT R0, R0, 0xfffffffe, RZ, 0xc0, !PT ;  /* 0xfffffffe00007812 */ /* 0x000fe400078ec0ff */
[----:B------:R-:W-:Y:S05]  /*9720*/  BRA.DIV UR4, `(.L_x_8661) ;  /* 0x0000012604547947 */ /* 0x000fea000b800000 */
.L_x_8833:
[----:B------:R-:W-:Y:S01]  /*9730*/  UMOV UR4, 0xffffffff ;  /* 0xffffffff00047882 */ /* 0x000fe20000000000 */
[----:B------:R-:W-:Y:S02]  /*9740*/  IMAD.IADD R0, R10, 0x1, -R0 ;  /* 0x000000010a007824 */ /* 0x000fe400078e0a00 */
[----:B------:R-:W-:Y:S05]  /*9750*/  BRA.DIV UR4, `(.L_x_8662) ;  /* 0x0000012604707947 */ /* 0x000fea000b800000 */
.L_x_8836:
[----:B------:R-:W-:Y:S01]  /*9760*/  UMOV UR4, 0xffffffff ;  /* 0xffffffff00047882 */ /* 0x000fe20000000000 */
[----:B------:R-:W-:Y:S02]  /*9770*/  SHF.L.U32 R3, R0, 0x1f, RZ ;  /* 0x0000001f00037819 */ /* 0x000fe400000006ff */
[----:B------:R-:W-:Y:S05]  /*9780*/  BRA.DIV UR4, `(.L_x_8663) ;  /* 0x00000126048c7947 */ /* 0x000fea000b800000 */
.L_x_8839:
        /* <DEDUP_REMOVED lines=37> */
.L_x_8840:
[----:B------:R-:W-:Y:S05]  /*99e0*/  BSYNC B1 ;  /* 0x0000000000017941 */ /* 0x000fea0003800000 */
.L_x_8664:
[----:B------:R-:W-:Y:S02]  /*99f0*/  PRMT R46, R0, 0x7610, R46 ;  /* 0x00007610002e7816 */ /* 0x000fe4000000002e */
[----:B------:R-:W-:Y:S01]  /*9a00*/  PRMT R47, R8, 0x7610, R47 ;  /* 0x00007610082f7816 */ /* 0x000fe2000000002f */
[----:B------:R-:W-:Y:S06]  /*9a10*/  @P0 BRA `(.L_x_8647) ;  /* 0x0000001400300947 */ /* 0x000fec0003800000 */
[----:B------:R-:W2:Y:S01]  /*9a20*/  LDL R10, [R1+0x30] ;  /* 0x00003000010a7983 */ /* 0x000ea20000100800 */
[----:B0-----:R-:W0:Y:S03]  /*9a30*/  LDC R3, c[0x0][0x3d4] ;  /* 0x0000f500ff037b82 */ /* 0x001e260000000800 */
[----:B------:R-:W3:Y:S04]  /*9a40*/  LDL R9, [R1+0x34] ;  /* 0x0000340001097983 */ /* 0x000ee80000100800 */
[----:B------:R4:W5:Y:S04]  /*9a50*/  LDL R72, [R1+0x2c] ;  /* 0x00002c0001487983 */ /* 0x0009680000100800 */
[----:B------:R4:W5:Y:S04]  /*9a60*/  LDL R71, [R1+0x3c] ;  /* 0x00003c0001477983 */ /* 0x0009680000100800 */
[----:B------:R4:W5:Y:S01]  /*9a70*/  LDL R69, [R1+0x38] ;  /* 0x0000380001457983 */ /* 0x0009620000100800 */
[----:B------:R-:W-:Y:S01]  /*9a80*/  BSSY B1, `(.L_x_8666) ;  /* 0x0000071000017945 */ /* 0x000fe20003800000 */
[----:B0-----:R-:W-:-:S02]  /*9a90*/  ISETP.GE.AND P0, PT, R146, R3, PT ;  /* 0x000000039200720c */ /* 0x001fc40003f06270 */
[-C--:B--2---:R-:W-:Y:S02]  /*9aa0*/  ISETP.GE.AND P1, PT, R10, R3.reuse, PT ;  /* 0x000000030a00720c */ /* 0x084fe40003f26270 */
[----:B---3--:R-:W-:-:S09]  /*9ab0*/  ISETP.GE.AND P2, PT, R9, R3, PT ;  /* 0x000000030900720c */ /* 0x008fd20003f46270 */
[----:B----4-:R-:W-:Y:S05]  /*9ac0*/  @P0 BRA `(.L_x_8667) ;  /* 0x0000000400b00947 */ /* 0x010fea0003800000 */
[----:B------:R-:W2:Y:S01]  /*9ad0*/  LDL R73, [R1+0x84] ;  /* 0x0000840001497983 */ /* 0x000ea20000100800 */
[----:B------:R-:W0:Y:S02]  /*9ae0*/  S2R R9, SR_TID.X ;  /* 0x0000000000097919 */ /* 0x000e240000002100 */
[----:B0-----:R-:W-:-:S05]  /*9af0*/  VIADD R10, R9, 0xffffff80 ;  /* 0xffffff80090a7836 */ /* 0x001fca0000000000 */
[----:B------:R-:W-:-:S04]  /*9b00*/  LEA.HI R9, R10, R10, RZ, 0x1 ;  /* 0x0000000a0a097211 */ /* 0x000fc800078f08ff */
[----:B------:R-:W-:-:S05]  /*9b10*/  LOP3.LUT R9, R9, 0xfffffffe, RZ, 0xc0, !PT ;  /* 0xfffffffe09097812 */ /* 0x000fca00078ec0ff */
[----:B------:R-:W-:-:S05]  /*9b20*/  IMAD.IADD R9, R10, 0x1, -R9 ;  /* 0x000000010a097824 */ /* 0x000fca00078e0a09 */
[----:B------:R-:W-:-:S04]  /*9b30*/  LEA.HI R0, R3, R9, RZ, 0x1d ;  /* 0x0000000903007211 */ /* 0x000fc800078fe8ff */
[----:B------:R-:W-:-:S04]  /*9b40*/  SHF.R.S32.HI R9, RZ, 0x1f, R0 ;  /* 0x0000001fff097819 */ /* 0x000fc80000011400 */
[----:B------:R-:W-:Y:S01]  /*9b50*/  LEA.HI R9, R9, R0, RZ, 0x2 ;  /* 0x0000000009097211 */ /* 0x000fe200078f10ff */
[----:B------:R-:W-:-:S03]  /*9b60*/  IMAD.SHL.U32 R0, R0, 0x8, RZ ;  /* 0x0000000800007824 */ /* 0x000fc600078e00ff */
[----:B------:R-:W-:Y:S02]  /*9b70*/  SHF.R.S32.HI R9, RZ, 0x2, R9 ;  /* 0x00000002ff097819 */ /* 0x000fe40000011409 */
[----:B-----5:R-:W-:-:S03]  /*9b80*/  LOP3.LUT R0, R72, 0x18, R0, 0xf8, !PT ;  /* 0x0000001848007812 */ /* 0x020fc600078ef800 */
[----:B------:R-:W-:Y:S01]  /*9b90*/  IMAD R9, R9, 0x1800, R71 ;  /* 0x0000180009097824 */ /* 0x000fe200078e0247 */
[----:B------:R-:W-:-:S05]  /*9ba0*/  LOP3.LUT R0, R0, R69, RZ, 0x3c, !PT ;  /* 0x0000004500007212 */ /* 0x000fca00078e3cff */
[----:B------:R-:W-:-:S04]  /*9bb0*/  IMAD.IADD R13, R9, 0x1, R0 ;  /* 0x00000001090d7824 */ /* 0x000fc800078e0200 */
[----:B------:R-:W-:-:S05]  /*9bc0*/  IMAD R0, R13, 0x2, R18 ;  /* 0x000000020d007824 */ /* 0x000fca00078e0212 */
[----:B-1----:R-:W0:Y:S01]  /*9bd0*/  LDS.128 R12, [R0+0xda00] ;  /* 0x00da0000000c7984 */ /* 0x002e220000000c00 */
[----:B------:R-:W-:Y:S02]  /*9be0*/  SHF.R.U64 R61, R4, 0x10, R5 ;  /* 0x00000010043d7819 */ /* 0x000fe40000001205 */
[----:B------:R-:W-:Y:S02]  /*9bf0*/  SHF.R.U64 R58, R28, 0x10, R29 ;  /* 0x000000101c3a7819 */ /* 0x000fe4000000121d */
[--C-:B------:R-:W-:Y:S02]  /*9c00*/  SHF.R.U64 R28, R30, 0x10, R31.reuse ;  /* 0x000000101e1c7819 */ /* 0x100fe4000000121f */
[----:B------:R-:W-:Y:S02]  /*9c10*/  SHF.R.U32.HI R30, RZ, 0x10, R31 ;  /* 0x00000010ff1e7819 */ /* 0x000fe4000001161f */
[----:B------:R-:W-:Y:S02]  /*9c20*/  SHF.R.U32.HI R59, RZ, 0x10, R29 ;  /* 0x00000010ff3b7819 */ /* 0x000fe4000001161d */
[----:B------:R-:W-:-:S02]  /*9c30*/  SHF.R.U32.HI R63, RZ, 0x10, R5 ;  /* 0x00000010ff3f7819 */ /* 0x000fc40000011605 */
[----:B------:R-:W-:Y:S02]  /*9c40*/  PRMT R61, R56, 0x5410, R61 ;  /* 0x00005410383d7816 */ /* 0x000fe4000000003d */
[----:B------:R-:W-:Y:S02]  /*9c50*/  SHF.R.U64 R65, R6, 0x10, R7 ;  /* 0x0000001006417819 */ /* 0x000fe40000001207 */
[----:B------:R-:W-:Y:S02]  /*9c60*/  PRMT R58, R41, 0x5432, R58 ;  /* 0x00005432293a7816 */ /* 0x000fe4000000003a */
[----:B------:R-:W-:Y:S02]  /*9c70*/  PRMT R5, R43, 0x5432, R30 ;  /* 0x000054322b057816 */ /* 0x000fe4000000001e */
[----:B------:R-:W-:Y:S01]  /*9c80*/  PRMT R59, R62, 0x5410, R59 ;  /* 0x000054103e3b7816 */ /* 0x000fe2000000003b */
[----:B------:R-:W-:Y:S01]  /*9c90*/  IMAD.U32 R62, R61, 0x10000, RZ ;  /* 0x000100003d3e7824 */ /* 0x000fe200078e00ff */
[----:B------:R-:W-:-:S02]  /*9ca0*/  PRMT R63, R57, 0x5410, R63 ;  /* 0x00005410393f7816 */ /* 0x000fc4000000003f */
[----:B------:R-:W-:Y:S02]  /*9cb0*/  SHF.R.U32.HI R66, RZ, 0x10, R7 ;  /* 0x00000010ff427819 */ /* 0x000fe40000011607 */
[----:B------:R-:W-:Y:S01]  /*9cc0*/  PRMT R65, R60, 0x5410, R65 ;  /* 0x000054103c417816 */ /* 0x000fe20000000041 */
[----:B------:R-:W-:Y:S01]  /*9cd0*/  IMAD.U32 R60, R58, 0x10000, RZ ;  /* 0x000100003a3c7824 */ /* 0x000fe200078e00ff */
[----:B------:R-:W-:Y:S01]  /*9ce0*/  PRMT R66, R40, 0x5432, R66 ;  /* 0x0000543228427816 */ /* 0x000fe20000000042 */
[----:B------:R-:W-:Y:S01]  /*9cf0*/  IMAD.U32 R64, R63, 0x10000, RZ ;  /* 0x000100003f407824 */ /* 0x000fe200078e00ff */
[----:B------:R-:W-:Y:S01]  /*9d00*/  PRMT R6, R42, 0x5432, R28 ;  /* 0x000054322a067816 */ /* 0x000fe2000000001c */
[----:B0-----:R-:W-:Y:S02]  /*9d10*/  IMAD.U32 R31, R13, 0x10000, RZ ;  /* 0x000100000d1f7824 */ /* 0x001fe400078e00ff */
[----:B------:R-:W-:Y:S02]  /*9d20*/  IMAD.U32 R57, R15, 0x10000, RZ ;  /* 0x000100000f397824 */ /* 0x000fe400078e00ff */
[----:B------:R-:W-:Y:S01]  /*9d30*/  FMUL.FTZ R67, R31, R64 ;  /* 0x000000401f437220 */ /* 0x000fe20000410000 */
[----:B------:R-:W-:-:S02]  /*9d40*/  LOP3.LUT R61, R61, 0xffff0000, RZ, 0xc0, !PT ;  /* 0xffff00003d3d7812 */ /* 0x000fc400078ec0ff */
[----:B------:R-:W-:Y:S01]  /*9d50*/  LOP3.LUT R13, R13, 0xffff0000, RZ, 0xc0, !PT ;  /* 0xffff00000d0d7812 */ /* 0x000fe200078ec0ff */
        /* <DEDUP_REMOVED lines=8> */
[----:B------:R-:W-:-:S02]  /*9de0*/  IMAD.U32 R11, R12, 0x10000, RZ ;  /* 0x000100000c0b7824 */ /* 0x000fc400078e00ff */
[----:B------:R-:W-:Y:S02]  /*9df0*/  IMAD.U32 R7, R8, 0x10000, RZ ;  /* 0x0001000008077824 */ /* 0x000fe400078e00ff */
[C---:B------:R-:W-:Y:S01]  /*9e00*/  FMUL.FTZ R68, R11.reuse, R62 ;  /* 0x0000003e0b447220 */ /* 0x040fe20000410000 */
[-C--:B------:R-:W-:Y:S01]  /*9e10*/  FMUL.FTZ R70, R11, R60.reuse ;  /* 0x0000003c0b467220 */ /* 0x080fe20000410000 */
[----:B------:R-:W-:Y:S02]  /*9e20*/  IMAD.U32 R28, R9, 0x10000, RZ ;  /* 0x00010000091c7824 */ /* 0x000fe400078e00ff */
[----:B------:R-:W-:Y:S01]  /*9e30*/  FFMA.FTZ R68, R7, R60, -R68 ;  /* 0x0000003c07447223 */ /* 0x000fe20000010844 */
[----:B------:R-:W-:Y:S02]  /*9e40*/  IMAD.U32 R11, R59, 0x10000, RZ ;  /* 0x000100003b0b7824 */ /* 0x000fe400078e00ff */
[----:B------:R-:W-:Y:S02]  /*9e50*/  IMAD.U32 R60, R66, 0x10000, RZ ;  /* 0x00010000423c7824 */ /* 0x000fe400078e00ff */
[----:B------:R-:W-:Y:S01]  /*9e60*/  FFMA.FTZ R70, R7, R62, R70 ;  /* 0x0000003e07467223 */ /* 0x000fe20000010046 */
[----:B------:R-:W-:-:S02]  /*9e70*/  IMAD.U32 R7, R5, 0x10000, RZ ;  /* 0x0001000005077824 */ /* 0x000fc400078e00ff */
[-C--:B------:R-:W-:Y:S01]  /*9e80*/  FMUL.FTZ R31, R31, R11.reuse ;  /* 0x0000000b1f1f7220 */ /* 0x080fe20000410000 */
[----:B------:R-:W-:Y:S01]  /*9e90*/  FFMA.FTZ R67, R28, R11, -R67 ;  /* 0x0000000b1c437223 */ /* 0x000fe20000010843 */
[CC--:B------:R-:W-:Y:S01]  /*9ea0*/  FMUL.FTZ R11, R57.reuse, R60.reuse ;  /* 0x0000003c390b7220 */ /* 0x0c0fe20000410000 */
[----:B------:R-:W-:Y:S01]  /*9eb0*/  LOP3.LUT R12, R12, 0xffff0000, RZ, 0xc0, !PT ;  /* 0xffff00000c0c7812 */ /* 0x000fe200078ec0ff */
[-C--:B------:R-:W-:Y:S01]  /*9ec0*/  FMUL.FTZ R57, R57, R7.reuse ;  /* 0x0000000739397220 */ /* 0x080fe20000410000 */
[----:B------:R-:W-:Y:S01]  /*9ed0*/  LOP3.LUT R8, R8, 0xffff0000, RZ, 0xc0, !PT ;  /* 0xffff000008087812 */ /* 0x000fe200078ec0ff */
[----:B------:R-:W-:Y:S01]  /*9ee0*/  FFMA.FTZ R62, R30, R7, -R11 ;  /* 0x000000071e3e7223 */ /* 0x000fe2000001080b */
[----:B------:R-:W-:Y:S01]  /*9ef0*/  LOP3.LUT R7, R58, 0xffff0000, RZ, 0xc0, !PT ;  /* 0xffff00003a077812 */ /* 0x000fe200078ec0ff */
[----:B------:R-:W-:Y:S01]  /*9f00*/  FMUL.FTZ R11, R12, R61 ;  /* 0x0000003d0c0b7220 */ /* 0x000fe20000410000 */
[----:B------:R-:W-:Y:S01]  /*9f10*/  FFMA.FTZ R60, R30, R60, R57 ;  /* 0x0000003c1e3c7223 */ /* 0x000fe20000010039 */
[----:B------:R-:W-:Y:S01]  /*9f20*/  FFMA.FTZ R64, R28, R64, R31 ;  /* 0x000000401c407223 */ /* 0x000fe2000001001f */
[----:B------:R-:W-:Y:S01]  /*9f30*/  LOP3.LUT R30, R63, 0xffff0000, RZ, 0xc0, !PT ;  /* 0xffff00003f1e7812 */ /* 0x000fe200078ec0ff */
[-C--:B------:R-:W-:Y:S01]  /*9f40*/  FMUL.FTZ R57, R12, R7.reuse ;  /* 0x000000070c397220 */ /* 0x080fe20000410000 */
[----:B------:R-:W-:Y:S01]  /*9f50*/  LOP3.LUT R28, R59, 0xffff0000, RZ, 0xc0, !PT ;  /* 0xffff00003b1c7812 */ /* 0x000fe200078ec0ff */
[----:B------:R-:W-:Y:S01]  /*9f60*/  FFMA.FTZ R31, R8, R7, -R11 ;  /* 0x00000007081f7223 */ /* 0x000fe2000001080b */
[----:B------:R-:W-:Y:S01]  /*9f70*/  IMAD.U32 R11, R65, 0x10000, RZ ;  /* 0x00010000410b7824 */ /* 0x000fe200078e00ff */
[----:B------:R-:W-:Y:S01]  /*9f80*/  LOP3.LUT R9, R9, 0xffff0000, RZ, 0xc0, !PT ;  /* 0xffff000009097812 */ /* 0x000fe200078ec0ff */
[----:B------:R-:W-:Y:S01]  /*9f90*/  FMUL.FTZ R12, R13, R30 ;  /* 0x0000001e0d0c7220 */ /* 0x000fe20000410000 */
[----:B------:R-:W-:-:S02]  /*9fa0*/  IMAD.U32 R7, R6, 0x10000, RZ ;  /* 0x0001000006077824 */ /* 0x000fc400078e00ff */
[-C--:B------:R-:W-:Y:S01]  /*9fb0*/  FMUL.FTZ R13, R13, R28.reuse ;  /* 0x0000001c0d0d7220 */ /* 0x080fe20000410000 */
[----:B------:R-:W-:Y:S01]  /*9fc0*/  FFMA.FTZ R57, R8, R61, R57 ;  /* 0x0000003d08397223 */ /* 0x000fe20000010039 */
[C---:B------:R-:W-:Y:S01]  /*9fd0*/  FMUL.FTZ R8, R56.reuse, R11 ;  /* 0x0000000b38087220 */ /* 0x040fe20000410000 */
[C---:B------:R-:W-:Y:S01]  /*9fe0*/  FFMA.FTZ R12, R9.reuse, R28, -R12 ;  /* 0x0000001c090c7223 */ /* 0x040fe2000001080c */
[----:B------:R-:W-:Y:S01]  /*9ff0*/  FFMA.FTZ R9, R9, R30, R13 ;  /* 0x0000001e09097223 */ /* 0x000fe2000001000d */
[-C--:B------:R-:W-:Y:S01]  /*a000*/  FMUL.FTZ R56, R56, R7.reuse ;  /* 0x0000000738387220 */ /* 0x080fe20000410000 */
[----:B------:R-:W-:Y:S01]  /*a010*/  LOP3.LUT R65, R65, 0xffff0000, RZ, 0xc0, !PT ;  /* 0xffff000041417812 */ /* 0x000fe200078ec0ff */
[----:B------:R-:W-:Y:S01]  /*a020*/  FFMA.FTZ R13, R29, R7, -R8 ;  /* 0x000000071d0d7223 */ /* 0x000fe20000010808 */
[----:B------:R-:W-:Y:S02]  /*a030*/  LOP3.LUT R66, R66, 0xffff0000, RZ, 0xc0, !PT ;  /* 0xffff000042427812 */ /* 0x000fe400078ec0ff */
[----:B------:R-:W-:-:S02]  /*a040*/  LOP3.LUT R7, R6, 0xffff0000, RZ, 0xc0, !PT ;  /* 0xffff000006077812 */ /* 0x000fc400078ec0ff */
[----:B------:R-:W-:Y:S01]  /*a050*/  LOP3.LUT R5, R5, 0xffff0000, RZ, 0xc0, !PT ;  /* 0xffff000005057812 */ /* 0x000fe200078ec0ff */
[----:B------:R-:W-:Y:S01]  /*a060*/  FFMA.FTZ R56, R29, R11, R56 ;  /* 0x0000000b1d387223 */ /* 0x000fe20000010038 */
[C---:B------:R-:W-:Y:S01]  /*a070*/  FMUL.FTZ R11, R14.reuse, R65 ;  /* 0x000000410e0b7220 */ /* 0x040fe20000410000 */
[CC--:B------:R-:W-:Y:S01]  /*a080*/  FMUL.FTZ R29, R15.reuse, R66.reuse ;  /* 0x000000420f1d7220 */ /* 0x0c0fe20000410000 */
        /* <DEDUP_REMOVED lines=16> */
.L_x_8667:
[----:B------:R-:W-:Y:S05]  /*a190*/  BSYNC B1 ;  /* 0x0000000000017941 */ /* 0x000fea0003800000 */
.L_x_8666:
[----:B------:R-:W-:Y:S04]  /*a1a0*/  BSSY B1, `(.L_x_8668) ;  /* 0x000006a000017945 */ /* 0x000fe80003800000 */
[----:B------:R-:W-:Y:S05]  /*a1b0*/  @P1 BRA `(.L_x_8669) ;  /* 0x0000000400a01947 */ /* 0x000fea0003800000 */
[----:B0-----:R-:W2:Y:S04]  /*a1c0*/  LDL R0, [R1+0x8c] ;  /* 0x00008c0001007983 */ /* 0x001ea80000100800 */
        /* <DEDUP_REMOVED lines=10> */
[----:B------:R-:W-:Y:S02]  /*a270*/  PRMT R49, R49, 0x5410, R20 ;  /* 0x0000541031317816 */ /* 0x000fe40000000014 */
[----:B------:R-:W-:Y:S02]  /*a280*/  SHF.R.U64 R15, R34, 0x10, R35 ;  /* 0x00000010220f7819 */ /* 0x000fe40000001223 */
[----:B------:R-:W-:Y:S01]  /*a290*/  SHF.R.U32.HI R23, RZ, 0x10, R23 ;  /* 0x00000010ff177819 */ /* 0x000fe20000011617 */
[----:B------:R-:W-:Y:S01]  /*a2a0*/  IMAD.U32 R28, R49, 0x10000, RZ ;  /* 0x00010000311c7824 */ /* 0x000fe200078e00ff */
[----:B------:R-:W-:-:S02]  /*a2b0*/  SHF.R.U32.HI R34, RZ, 0x10, R35 ;  /* 0x00000010ff227819 */ /* 0x000fc40000011623 */
        /* <DEDUP_REMOVED lines=8> */
[----:B------:R-:W-:-:S04]  /*a340*/  SHF.R.S32.HI R5, RZ, 0x1f, R0 ;  /* 0x0000001fff057819 */ /* 0x000fc80000011400 */
[----:B------:R-:W-:Y:S01]  /*a350*/  LEA.HI R5, R5, R0, RZ, 0x2 ;  /* 0x0000000005057211 */ /* 0x000fe200078f10ff */
[----:B------:R-:W-:-:S03]  /*a360*/  IMAD.SHL.U32 R0, R0, 0x8, RZ ;  /* 0x0000000800007824 */ /* 0x000fc600078e00ff */
[----:B------:R-:W-:Y:S02]  /*a370*/  SHF.R.S32.HI R5, RZ, 0x2, R5 ;  /* 0x00000002ff057819 */ /* 0x000fe40000011405 */
[----:B-----5:R-:W-:-:S03]  /*a380*/  LOP3.LUT R0, R72, 0x18, R0, 0xf8, !PT ;  /* 0x0000001848007812 */ /* 0x020fc600078ef800 */
[----:B------:R-:W-:Y:S01]  /*a390*/  IMAD R5, R5, 0x1800, R71 ;  /* 0x0000180005057824 */ /* 0x000fe200078e0247 */
[----:B------:R-:W-:-:S05]  /*a3a0*/  LOP3.LUT R0, R0, R69, RZ, 0x3c, !PT ;  /* 0x0000004500007212 */ /* 0x000fca00078e3cff */
[----:B------:R-:W-:Y:S02]  /*a3b0*/  IMAD.IADD R9, R5, 0x1, R0 ;  /* 0x0000000105097824 */ /* 0x000fe400078e0200 */
[----:B---3--:R-:W0:Y:S02]  /*a3c0*/  LDS.128 R4, [R56] ;  /* 0x0000000038047984 */ /* 0x008e240000000c00 */
[----:B------:R-:W-:-:S05]  /*a3d0*/  IMAD R0, R9, 0x2, R18 ;  /* 0x0000000209007824 */ /* 0x000fca00078e0212 */
[----:B------:R-:W2:Y:S01]  /*a3e0*/  LDS.128 R8, [R0+0xda00] ;  /* 0x00da000000087984 */ /* 0x000ea20000000c00 */
[C---:B0-----:R-:W-:Y:S01]  /*a3f0*/  IMAD.U32 R12, R4.reuse, 0x10000, RZ ;  /* 0x00010000040c7824 */ /* 0x041fe200078e00ff */
[----:B------:R-:W-:Y:S01]  /*a400*/  LOP3.LUT R4, R4, 0xffff0000, RZ, 0xc0, !PT ;  /* 0xffff000004047812 */ /* 0x000fe200078ec0ff */
[C---:B------:R-:W-:Y:S01]  /*a410*/  IMAD.U32 R13, R5.reuse, 0x10000, RZ ;  /* 0x00010000050d7824 */ /* 0x040fe200078e00ff */
[----:B------:R-:W-:Y:S01]  /*a420*/  LOP3.LUT R5, R5, 0xffff0000, RZ, 0xc0, !PT ;  /* 0xffff000005057812 */ /* 0x000fe200078ec0ff */
[C---:B------:R-:W-:Y:S01]  /*a430*/  IMAD.U32 R15, R7.reuse, 0x10000, RZ ;  /* 0x00010000070f7824 */ /* 0x040fe200078e00ff */
[----:B------:R-:W-:Y:S01]  /*a440*/  LOP3.LUT R7, R7, 0xffff0000, RZ, 0xc0, !PT ;  /* 0xffff000007077812 */ /* 0x000fe200078ec0ff */
[C---:B-1----:R-:W-:Y:S01]  /*a450*/  IMAD.U32 R14, R6.reuse, 0x10000, RZ ;  /* 0x00010000060e7824 */ /* 0x042fe200078e00ff */
[----:B------:R-:W-:Y:S01]  /*a460*/  LOP3.LUT R6, R6, 0xffff0000, RZ, 0xc0, !PT ;  /* 0xffff000006067812 */ /* 0x000fe200078ec0ff */
[C---:B--2---:R-:W-:Y:S01]  /*a470*/  IMAD.U32 R20, R8.reuse, 0x10000, RZ ;  /* 0x0001000008147824 */ /* 0x044fe200078e00ff */
        /* <DEDUP_REMOVED lines=17> */
[----:B------:R-:W-:Y:S01]  /*a590*/  LOP3.LUT R13, R50, 0xffff0000, RZ, 0xc0, !PT ;  /* 0xffff0000320d7812 */ /* 0x000fe200078ec0ff */
[C---:B------:R-:W-:Y:S01]  /*a5a0*/  FFMA.FTZ R31, R15.reuse, R12, -R20 ;  /* 0x0000000c0f1f7223 */ /* 0x040fe20000010814 */
[----:B------:R-:W-:Y:S01]  /*a5b0*/  FFMA.FTZ R48, R15, R30, R23 ;  /* 0x0000001e0f307223 */ /* 0x000fe20000010017 */
[C---:B------:R-:W-:Y:S01]  /*a5c0*/  FMUL.FTZ R15, R8.reuse, R21 ;  /* 0x00000015080f7220 */ /* 0x040fe20000410000 */
[----:B------:R-:W-:Y:S01]  /*a5d0*/  LOP3.LUT R12, R55, 0xffff0000, RZ, 0xc0, !PT ;  /* 0xffff0000370c7812 */ /* 0x000fe200078ec0ff */
[-C--:B------:R-:W-:Y:S01]  /*a5e0*/  FMUL.FTZ R23, R8, R13.reuse ;  /* 0x0000000d08177220 */ /* 0x080fe20000410000 */
[----:B------:R-:W-:Y:S01]  /*a5f0*/  LOP3.LUT R20, R49, 0xffff0000, RZ, 0xc0, !PT ;  /* 0xffff000031147812 */ /* 0x000fe200078ec0ff */
[----:B------:R-:W-:Y:S01]  /*a600*/  FFMA.FTZ R8, R4, R13, -R15 ;  /* 0x0000000d04087223 */ /* 0x000fe2000001080f */
[----:B------:R-:W-:-:S02]  /*a610*/  IMAD.U32 R22, R10, 0x10000, RZ ;  /* 0x000100000a167824 */ /* 0x000fc400078e00ff */
[----:B------:R-:W-:Y:S01]  /*a620*/  FMUL.FTZ R29, R9, R12 ;  /* 0x0000000c091d7220 */ /* 0x000fe20000410000 */
[----:B------:R-:W-:Y:S02]  /*a630*/  IMAD.U32 R15, R53, 0x10000, RZ ;  /* 0x00010000350f7824 */ /* 0x000fe400078e00ff */
[----:B------:R-:W-:Y:S01]  /*a640*/  FMUL.FTZ R30, R9, R20 ;  /* 0x00000014091e7220 */ /* 0x000fe20000410000 */
[----:B------:R-:W-:Y:S02]  /*a650*/  IMAD.U32 R13, R54, 0x10000, RZ ;  /* 0x00010000360d7824 */ /* 0x000fe400078e00ff */
[----:B------:R-:W-:Y:S01]  /*a660*/  FFMA.FTZ R28, R4, R21, R23 ;  /* 0x00000015041c7223 */ /* 0x000fe20000010017 */
[----:B------:R-:W-:Y:S01]  /*a670*/  LOP3.LUT R10, R10, 0xffff0000, RZ, 0xc0, !PT ;  /* 0xffff00000a0a7812 */ /* 0x000fe200078ec0ff */
[C---:B------:R-:W-:Y:S01]  /*a680*/  FMUL.FTZ R21, R22.reuse, R15 ;  /* 0x0000000f16157220 */ /* 0x040fe20000410000 */
[----:B------:R-:W-:Y:S01]  /*a690*/  LOP3.LUT R11, R11, 0xffff0000, RZ, 0xc0, !PT ;  /* 0xffff00000b0b7812 */ /* 0x000fe200078ec0ff */
[C---:B------:R-:W-:Y:S01]  /*a6a0*/  FFMA.FTZ R9, R5.reuse, R12, -R30 ;  /* 0x0000000c05097223 */ /* 0x040fe2000001081e */
        /* <DEDUP_REMOVED lines=25> */
.L_x_8669:
[----:B------:R-:W-:Y:S05]  /*a840*/  BSYNC B1 ;  /* 0x0000000000017941 */ /* 0x000fea0003800000 */
.L_x_8668:
[----:B------:R-:W-:Y:S05]  /*a850*/  @P2 BRA `(.L_x_8647) ;  /* 0x0000000400a02947 */ /* 0x000fea0003800000 */
[----:B0-2---:R-:W2:Y:S04]  /*a860*/  LDL R0, [R1+0x88] ;  /* 0x0000880001007983 */ /* 0x005ea80000100800 */
[----:B------:R-:W3:Y:S01]  /*a870*/  LDL R32, [R1+0x7c] ;  /* 0x00007c0001207983 */ /* 0x000ee20000100800 */
[----:B------:R-:W-:Y:S02]  /*a880*/  SHF.R.U64 R21, R36, 0x10, R37 ;  /* 0x0000001024157819 */ /* 0x000fe40000001225 */
[----:B------:R-:W-:Y:S02]  /*a890*/  SHF.R.U64 R13, R24, 0x10, R25 ;  /* 0x00000010180d7819 */ /* 0x000fe40000001219 */
[----:B------:R-:W-:Y:S02]  /*a8a0*/  SHF.R.U64 R15, R38, 0x10, R39 ;  /* 0x00000010260f7819 */ /* 0x000fe40000001227 */
[----:B------:R-:W-:-:S02]  /*a8b0*/  SHF.R.U32.HI R24, RZ, 0x10, R25 ;  /* 0x00000010ff187819 */ /* 0x000fc40000011619 */
[----:B------:R-:W-:Y:S02]  /*a8c0*/  PRMT R44, R44, 0x5410, R21 ;  /* 0x000054102c2c7816 */ /* 0x000fe40000000015 */
[----:B------:R-:W-:Y:S02]  /*a8d0*/  PRMT R40, R40, 0x5410, R13 ;  /* 0x0000541028287816 */ /* 0x000fe4000000000d */
[----:B------:R-:W-:Y:S02]  /*a8e0*/  PRMT R46, R46, 0x5410, R15 ;  /* 0x000054102e2e7816 */ /* 0x000fe4000000000f */
[----:B------:R-:W-:Y:S01]  /*a8f0*/  PRMT R41, R41, 0x5410, R24 ;  /* 0x0000541029297816 */ /* 0x000fe20000000018 */
[----:B------:R-:W-:Y:S01]  /*a900*/  IMAD.U32 R24, R44, 0x10000, RZ ;  /* 0x000100002c187824 */ /* 0x000fe200078e00ff */
[----:B------:R-:W-:Y:S02]  /*a910*/  SHF.R.U32.HI R38, RZ, 0x10, R39 ;  /* 0x00000010ff267819 */ /* 0x000fe40000011627 */
[----:B------:R-:W-:Y:S01]  /*a920*/  SHF.R.U32.HI R36, RZ, 0x10, R37 ;  /* 0x00000010ff247819 */ /* 0x000fe20000011625 */
[----:B------:R-:W-:Y:S01]  /*a930*/  IMAD.U32 R23, R41, 0x10000, RZ ;  /* 0x0001000029177824 */ /* 0x000fe200078e00ff */
[----:B------:R-:W-:-:S02]  /*a940*/  PRMT R47, R47, 0x5410, R38 ;  /* 0x000054102f2f7816 */ /* 0x000fc40000000026 */
[----:B------:R-:W-:Y:S02]  /*a950*/  PRMT R45, R45, 0x5410, R36 ;  /* 0x000054102d2d7816 */ /* 0x000fe40000000024 */
[----:B--2---:R-:W-:-:S04]  /*a960*/  LEA.HI R3, R3, R0, RZ, 0x1d ;  /* 0x0000000003037211 */ /* 0x004fc800078fe8ff */
[----:B------:R-:W-:Y:S01]  /*a970*/  SHF.R.S32.HI R0, RZ, 0x1f, R3 ;  /* 0x0000001fff007819 */ /* 0x000fe20000011403 */
[----:B---3--:R-:W0:Y:S03]  /*a980*/  LDS.128 R4, [R32] ;  /* 0x0000000020047984 */ /* 0x008e260000000c00 */
[----:B------:R-:W-:Y:S01]  /*a990*/  LEA.HI R0, R0, R3, RZ, 0x2 ;  /* 0x0000000300007211 */ /* 0x000fe200078f10ff */
[----:B------:R-:W-:-:S03]  /*a9a0*/  IMAD.SHL.U32 R3, R3, 0x8, RZ ;  /* 0x0000000803037824 */ /* 0x000fc600078e00ff */
[----:B------:R-:W-:Y:S02]  /*a9b0*/  SHF.R.S32.HI R0, RZ, 0x2, R0 ;  /* 0x00000002ff007819 */ /* 0x000fe40000011400 */
[----:B-----5:R-:W-:-:S03]  /*a9c0*/  LOP3.LUT R3, R72, 0x18, R3, 0xf8, !PT ;  /* 0x0000001848037812 */ /* 0x020fc600078ef803 */
[----:B------:R-:W-:Y:S01]  /*a9d0*/  IMAD R0, R0, 0x1800, R71 ;  /* 0x0000180000007824 */ /* 0x000fe200078e0247 */
[----:B------:R-:W-:-:S05]  /*a9e0*/  LOP3.LUT R3, R3, R69, RZ, 0x3c, !PT ;  /* 0x0000004503037212 */ /* 0x000fca00078e3cff */
[----:B------:R-:W-:-:S04]  /*a9f0*/  IMAD.IADD R3, R0, 0x1, R3 ;  /* 0x0000000100037824 */ /* 0x000fc800078e0203 */
[----:B------:R-:W-:Y:S01]  /*aa00*/  IMAD R0, R3, 0x2, R18 ;  /* 0x0000000203007824 */ /* 0x000fe200078e0212 */
[--C-:B------:R-:W-:Y:S02]  /*aa10*/  SHF.R.U64 R3, R26, 0x10, R27.reuse ;  /* 0x000000101a037819 */ /* 0x100fe4000000121b */
[----:B------:R-:W-:Y:S02]  /*aa20*/  SHF.R.U32.HI R26, RZ, 0x10, R27 ;  /* 0x00000010ff1a7819 */ /* 0x000fe4000001161b */
[----:B------:R-:W2:Y:S01]  /*aa30*/  LDS.128 R8, [R0+0xda00] ;  /* 0x00da000000087984 */ /* 0x000ea20000000c00 */
[----:B------:R-:W-:Y:S02]  /*aa40*/  PRMT R42, R42, 0x5410, R3 ;  /* 0x000054102a2a7816 */ /* 0x000fe40000000003 */
[----:B------:R-:W-:Y:S01]  /*aa50*/  PRMT R43, R43, 0x5410, R26 ;  /* 0x000054102b2b7816 */ /* 0x000fe2000000001a */
[----:B------:R-:W-:-:S04]  /*aa60*/  IMAD.U32 R26, R40, 0x10000, RZ ;  /* 0x00010000281a7824 */ /* 0x000fc800078e00ff */
[----:B------:R-:W-:Y:S02]  /*aa70*/  IMAD.U32 R25, R43, 0x10000, RZ ;  /* 0x000100002b197824 */ /* 0x000fe400078e00ff */
        /* <DEDUP_REMOVED lines=70> */
.L_x_8647:
[----:B------:R-:W-:Y:S05]  /*aee0*/  BSYNC B0 ;  /* 0x0000000000007941 */ /* 0x000fea0003800000 */
.L_x_8637:
        /* <DEDUP_REMOVED lines=8> */
.L_x_8635:
[----:B0-23--:R-:W2:Y:S02]  /*af70*/  LDL R0, [R1+0x44] ;  /* 0x0000440001007983 */ /* 0x00dea40000100800 */
[----:B--2---:R-:W-:-:S13]  /*af80*/  R2UR UR4, R0 ;  /* 0x00000000000472ca */ /* 0x004fda00000e0000 */
[----:B------:R-:W-:-:S05]  /*af90*/  IMAD.U32 R0, RZ, RZ, UR4 ;  /* 0x00000004ff007e24 */ /* 0x000fca000f8e00ff */
[----:B------:R-:W-:-:S13]  /*afa0*/  ISETP.NE.AND P0, PT, R0, 0x3, PT ;  /* 0x000000030000780c */ /* 0x000fda0003f05270 */
[----:B------:R-:W-:Y:S05]  /*afb0*/  @!P0 BRA `(.L_x_8670) ;  /* 0x0000000000048947 */ /* 0x000fea0003800000 */
[----:B------:R-:W-:Y:S01]  /*afc0*/  BPT.TRAP 0x1 ;  /* 0x000000040000795c */ /* 0x000fe20000300000 */
.L_x_8670:
[----:B------:R-:W4:Y:S01]  /*afd0*/  LDL R0, [R1+0x40] ;  /* 0x0000400001007983 */ /* 0x000f220000100800 */
[----:B------:R-:W-:Y:S01]  /*afe0*/  IMAD R15, R148, 0x8, R18 ;  /* 0x00000008940f7824 */ /* 0x000fe200078e0212 */
[----:B----4-:R-:W-:-:S04]  /*aff0*/  SHF.L.U32 R4, R0, 0x1f, RZ ;  /* 0x0000001f00047819 */ /* 0x010fc800000006ff */
[----:B------:R0:W2:Y:S01]  /*b000*/  SYNCS.PHASECHK.TRANS64.TRYWAIT P1, [R15+URZ+0x31c30], R4 ;  /* 0x031c30040f0075a7 */ /* 0x0000a2000802017f */
[----:B------:R-:W-:Y:S05]  /*b010*/  @!P0 BRA `(.L_x_8671) ;  /* 0x0000000000048947 */ /* 0x000fea0003800000 */
[----:B------:R-:W-:Y:S01]  /*b020*/  BPT.TRAP 0x1 ;  /* 0x000000040000795c */ /* 0x000fe20000300000 */
.L_x_8671:
[----:B------:R-:W-:Y:S02]  /*b030*/  VIADD R0, R18, 0x16a00 ;  /* 0x00016a0012007836 */ /* 0x000fe40000000000 */
[----:B------:R-:W-:-:S03]  /*b040*/  IMAD R2, R2, 0x1000, R18 ;  /* 0x0000100002027824 */ /* 0x000fc600078e0212 */
[----:B------:R-:W-:Y:S01]  /*b050*/  SHF.R.U32.HI R0, RZ, 0x4, R0 ;  /* 0x00000004ff007819 */ /* 0x000fe20000011600 */
[----:B------:R-:W-:-:S03]  /*b060*/  VIADD R2, R2, 0xda00 ;  /* 0x0000da0002027836 */ /* 0x000fc60000000000 */
[----:B------:R-:W-:Y:S02]  /*b070*/  LOP3.LUT R0, R0, 0x3fff, RZ, 0xc0, !PT ;  /* 0x00003fff00007812 */ /* 0x000fe400078ec0ff */
[----:B------:R-:W-:Y:S02]  /*b080*/  SHF.R.U32.HI R2, RZ, 0x4, R2 ;  /* 0x00000004ff027819 */ /* 0x000fe40000011602 */
[----:B------:R-:W-:Y:S02]  /*b090*/  LOP3.LUT R0, R0, 0x10000, RZ, 0xfc, !PT ;  /* 0x0001000000007812 */ /* 0x000fe400078efcff */
[----:B------:R-:W-:-:S03]  /*b0a0*/  LOP3.LUT R2, R2, 0x3fff, RZ, 0xc0, !PT ;  /* 0x00003fff02027812 */ /* 0x000fc600078ec0ff */
[----:B------:R3:W-:Y:S01]  /*b0b0*/  STL [R1+0x4c], R0 ;  /* 0x00004c0001007387 */ /* 0x0007e20000100800 */
[----:B--2---:R-:W-:Y:S05]  /*b0c0*/  @P1 BRA `(.L_x_8672) ;  /* 0x0000000000081947 */ /* 0x004fea0003800000 */
[----:B------:R-:W2:Y:S02]  /*b0d0*/  SYNCS.PHASECHK.TRANS64.TRYWAIT P1, [R15+URZ+0x31c30], R4 ;  /* 0x031c30040f0075a7 */ /* 0x000ea4000802017f */
[----:B--2---:R-:W-:Y:S05]  /*b0e0*/  @!P1 BRA `(.L_x_8673) ;  /* 0x0000010c00709947 */ /* 0x004fea0003800000 */
.L_x_8672:
[----:B---3--:R-:W3:Y:S01]  /*b0f0*/  LDL R0, [R1+0x4c] ;  /* 0x00004c0001007983 */ /* 0x008ee20000100800 */
[----:B------:R-:W-:Y:S01]  /*b100*/  IMAD.MOV.U32 R21, RZ, RZ, -0x7fffffe0 ;  /* 0x80000020ff157424 */ /* 0x000fe200078e00ff */
[----:B------:R-:W-:Y:S01]  /*b110*/  LOP3.LUT R2, R2, 0x10000, RZ, 0xfc, !PT ;  /* 0x0001000002027812 */ /* 0x000fe200078efcff */
[----:B------:R-:W-:Y:S01]  /*b120*/  IMAD.MOV.U32 R3, RZ, RZ, -0x7fffffe0 ;  /* 0x80000020ff037424 */ /* 0x000fe200078e00ff */
[----:B------:R-:W-:Y:S05]  /*b130*/  WARPSYNC.ALL ;  /* 0x0000000000007948 */ /* 0x000fea0003800000 */
[----:B------:R-:W-:Y:S02]  /*b140*/  R2UR UR7, R21 ;  /* 0x00000000150772ca */ /* 0x000fe400000e0000 */
[----:B------:R-:W-:-:S02]  /*b150*/  R2UR UR4, R2 ;  /* 0x00000000020472ca */ /* 0x000fc400000e0000 */
[C---:B------:R-:W-:Y:S01]  /*b160*/  R2UR UR5, R3.reuse ;  /* 0x00000000030572ca */ /* 0x040fe200000e0000 */
[----:B------:R-:W-:Y:S01]  /*b170*/  WARPGROUP.ARRIVE ;  /* 0x00000000000079c5 */ /* 0x000fe20000000000 */
[----:B------:R-:W-:Y:S01]  /*b180*/  IMAD.MOV.U32 R5, RZ, RZ, -0x7fffffe0 ;  /* 0x80000020ff057424 */ /* 0x000fe200078e00ff */
[----:B------:R-:W-:Y:S01]  /*b190*/  P2R R98, PR, RZ, 0x1 ;  /* 0x00000001ff627803 */ /* 0x000fe20000000000 */
[----:B------:R-:W-:Y:S01]  /*b1a0*/  IMAD.MOV.U32 R7, RZ, RZ, -0x7fffffe0 ;  /* 0x80000020ff077424 */ /* 0x000fe200078e00ff */
[C---:B------:R-:W-:Y:S02]  /*b1b0*/  R2UR UR8, R2.reuse ;  /* 0x00000000020872ca */ /* 0x040fe400000e0000 */
[----:B------:R-:W-:Y:S02]  /*b1c0*/  R2UR UR9, R3 ;  /* 0x00000000030972ca */ /* 0x000fe400000e0000 */
[----:B------:R-:W-:Y:S02]  /*b1d0*/  R2UR UR11, R7 ;  /* 0x00000000070b72ca */ /* 0x000fe400000e0000 */
[----:B------:R-:W-:-:S02]  /*b1e0*/  R2UR UR12, R2 ;  /* 0x00000000020c72ca */ /* 0x000fc400000e0000 */
[C---:B------:R-:W-:Y:S01]  /*b1f0*/  R2UR UR13, R3.reuse ;  /* 0x00000000030d72ca */ /* 0x040fe200000e0000 */
[----:B------:R-:W-:Y:S01]  /*b200*/  IMAD.MOV.U32 R9, RZ, RZ, -0x7fffffe0 ;  /* 0x80000020ff097424 */ /* 0x000fe200078e00ff */
[----:B------:R-:W-:Y:S02]  /*b210*/  R2UR UR16, R2 ;  /* 0x00000000021072ca */ /* 0x000fe400000e0000 */
[----:B------:R-:W-:Y:S02]  /*b220*/  R2UR UR17, R3 ;  /* 0x00000000031172ca */ /* 0x000fe400000e0000 */
[----:B------:R-:W-:Y:S01]  /*b230*/  R2UR UR19, R9 ;  /* 0x00000000091372ca */ /* 0x000fe200000e0000 */
[----:B---3--:R-:W-:Y:S02]  /*b240*/  IMAD R20, R148, 0x6c0, R0 ;  /* 0x000006c094147824 */ /* 0x008fe400078e0200 */
[----:B------:R-:W-:Y:S01]  /*b250*/  IMAD.MOV.U32 R7, RZ, RZ, -0x7fffffe0 ;  /* 0x80000020ff077424 */ /* 0x000fe200078e00ff */
[----:B------:R-:W-:-:S02]  /*b260*/  R2UR UR20, R2 ;  /* 0x00000000021472ca */ /* 0x000fc400000e0000 */
[C---:B------:R-:W-:Y:S02]  /*b270*/  R2UR UR21, R3.reuse ;  /* 0x00000000031572ca */ /* 0x040fe400000e0000 */
[----:B------:R-:W-:Y:S02]  /*b280*/  R2UR UR24, R2 ;  /* 0x00000000021872ca */ /* 0x000fe400000e0000 */
[C---:B------:R-:W-:Y:S01]  /*b290*/  R2UR UR25, R3.reuse ;  /* 0x00000000031972ca */ /* 0x040fe200000e0000 */
[----:B------:R-:W-:Y:S01]  /*b2a0*/  IMAD.MOV.U32 R9, RZ, RZ, -0x7fffffe0 ;  /* 0x80000020ff097424 */ /* 0x000fe200078e00ff */
[----:B------:R-:W-:Y:S01]  /*b2b0*/  R2UR UR6, R20 ;  /* 0x00000000140672ca */ /* 0x000fe200000e0000 */
[----:B------:R-:W-:Y:S01]  /*b2c0*/  IMAD.MOV.U32 R11, RZ, RZ, -0x7fffffe0 ;  /* 0x80000020ff0b7424 */ /* 0x000fe200078e00ff */
[C---:B------:R-:W-:Y:S01]  /*b2d0*/  R2UR UR28, R2.reuse ;  /* 0x00000000021c72ca */ /* 0x040fe200000e0000 */
[----:B------:R-:W-:Y:S01]  /*b2e0*/  VIADD R12, R2, 0x300 ;  /* 0x00000300020c7836 */ /* 0x000fe20000000000 */
[----:B------:R-:W-:Y:S01]  /*b2f0*/  R2UR UR29, R3 ;  /* 0x00000000031d72ca */ /* 0x000fe200000e0000 */
[----:B------:R-:W-:Y:S01]  /*b300*/  IMAD.MOV.U32 R13, RZ, RZ, -0x7fffffe0 ;  /* 0x80000020ff0d7424 */ /* 0x000fe200078e00ff */
[----:B------:R-:W3:Y:S01]  /*b310*/  LDL R0, [R1+0x90] ;  /* 0x0000900001007983 */ /* 0x000ee20000100800 */
[C---:B0-2---:R-:W-:Y:S01]  /*b320*/  VIADD R4, R20.reuse, 0x40 ;  /* 0x0000004014047836 */ /* 0x045fe20000000000 */
[----:B------:R-:W-:Y:S01]  /*b330*/  R2UR UR23, R7 ;  /* 0x00000000071772ca */ /* 0x000fe200000e0000 */
[C---:B------:R-:W-:Y:S01]  /*b340*/  VIADD R6, R20.reuse, 0x80 ;  /* 0x0000008014067836 */ /* 0x040fe20000000000 */
[----:B------:R-:W-:Y:S01]  /*b350*/  R2UR UR31, R9 ;  /* 0x00000000091f72ca */ /* 0x000fe200000e0000 */
[----:B------:R-:W-:Y:S01]  /*b360*/  VIADD R8, R20, 0x100 ;  /* 0x0000010014087836 */ /* 0x000fe20000000000 */
[----:B------:R-:W0:Y:S01]  /*b370*/  S2R R101, SR_TID.X ;  /* 0x0000000000657919 */ /* 0x000e220000002100 */
[----:B------:R-:W-:Y:S01]  /*b380*/  HGMMA.64x16x16.F32.BF16 R88, gdesc[UR4], RZ, !UPT, gsb0 ;  /* 0x00200000045879f0 */ /* 0x000fe2000c0018ff */
[----:B------:R-:W-:Y:S01]  /*b390*/  R2UR UR6, R4 ;  /* 0x00000000040672ca */ /* 0x000fe200000e0000 */
[----:B------:R-:W-:Y:S01]  /*b3a0*/  VIADD R4, R20, 0xc0 ;  /* 0x000000c014047836 */ /* 0x000fe20000000000 */
[----:B------:R-:W-:Y:S01]  /*b3b0*/  R2UR UR7, R5 ;  /* 0x00000000050772ca */ /* 0x000fe200000e0000 */
[----:B------:R-:W-:Y:S01]  /*b3c0*/  IMAD.MOV.U32 R5, RZ, RZ, -0x7fffffe0 ;  /* 0x80000020ff057424 */ /* 0x000fe200078e00ff */
[----:B------:R-:W-:Y:S01]  /*b3d0*/  R2UR UR4, R2 ;  /* 0x00000000020472ca */ /* 0x000fe200000e0000 */
[----:B------:R-:W-:Y:S01]  /*b3e0*/  IMAD.MOV.U32 R7, RZ, RZ, -0x7fffffe0 ;  /* 0x80000020ff077424 */ /* 0x000fe200078e00ff */
[----:B------:R-:W-:Y:S01]  /*b3f0*/  R2UR UR5, R3 ;  /* 0x00000000030572ca */ /* 0x000fe200000e0000 */
[----:B------:R-:W-:Y:S01]  /*b400*/  IMAD.MOV.U32 R9, RZ, RZ, -0x7fffffe0 ;  /* 0x80000020ff097424 */ /* 0x000fe200078e00ff */
[----:B------:R-:W-:Y:S01]  /*b410*/  R2UR UR10, R6 ;  /* 0x00000000060a72ca */ /* 0x000fe200000e0000 */
[----:B------:R-:W-:Y:S01]  /*b420*/  VIADD R6, R20, 0x140 ;  /* 0x0000014014067836 */ /* 0x000fe20000000000 */
[----:B------:R-:W-:Y:S01]  /*b430*/  R2UR UR14, R4 ;  /* 0x00000000040e72ca */ /* 0x000fe200000e0000 */
[----:B------:R-:W-:Y:S01]  /*b440*/  VIADD R4, R20, 0x180 ;  /* 0x0000018014047836 */ /* 0x000fe20000000000 */
        /* <DEDUP_REMOVED lines=11> */
[C---:B------:R-:W-:Y:S01]  /*b500*/  VIADD R6, R20.reuse, 0x82 ;  /* 0x0000008214067836 */ /* 0x040fe20000000000 */
[----:B------:R-:W-:Y:S01]  /*b510*/  R2UR UR33, R9 ;  /* 0x00000000092172ca */ /* 0x000fe200000e0000 */
[----:B------:R-:W-:Y:S01]  /*b520*/  VIADD R10, R20, 0x102 ;  /* 0x00000102140a7836 */ /* 0x000fe20000000000 */
[----:B------:R-:W-:Y:S01]  /*b530*/  R2UR UR32, R8 ;  /* 0x00000000082072ca */ /* 0x000fe200000e0000 */
[----:B------:R-:W-:-:S02]  /*b540*/  VIADD R22, R20, 0x342 ;  /* 0x0000034214167836 */ /* 0x000fc40000000000 */
[----:B------:R-:W-:Y:S01]  /*b550*/  IMAD.MOV.U32 R23, RZ, RZ, -0x7fffffe0 ;  /* 0x80000020ff177424 */ /* 0x000fe200078e00ff */
[----:B0-----:R-:W-:Y:S01]  /*b560*/  LOP3.LUT R101, R101, 0x7f, RZ, 0xc0, !PT ;  /* 0x0000007f65657812 */ /* 0x001fe200078ec0ff */
[----:B------:R-:W-:Y:S02]  /*b570*/  VIADD R96, R20, 0x580 ;  /* 0x0000058014607836 */ /* 0x000fe40000000000 */
[----:B------:R-:W-:Y:S01]  /*b580*/  IMAD.MOV.U32 R97, RZ, RZ, -0x7fffffe0 ;  /* 0x80000020ff617424 */ /* 0x000fe200078e00ff */
[----:B------:R-:W-:Y:S02]  /*b590*/  WARPGROUP.DEPBAR.LE gsb0, 0x0 ;  /* 0x00008000000079c5 */ /* 0x000fe40000010000 */
[----:B------:R-:W-:-:S06]  /*b5a0*/  WARPGROUP.ARRIVE ;  /* 0x00000000000079c5 */ /* 0x000fcc0000000000 */
[----:B------:R-:W-:Y:S01]  /*b5b0*/  HGMMA.64x16x16.F32.BF16 R80, gdesc[UR4], RZ, !UPT, gsb0 ;  /* 0x00200000045079f0 */ /* 0x000fe2000c0018ff */
[----:B------:R-:W-:Y:S01]  /*b5c0*/  R2UR UR6, R4 ;  /* 0x00000000040672ca */ /* 0x000fe200000e0000 */
[----:B------:R-:W-:Y:S01]  /*b5d0*/  VIADD R4, R20, 0x2 ;  /* 0x0000000214047836 */ /* 0x000fe20000000000 */
[----:B------:R-:W-:Y:S01]  /*b5e0*/  R2UR UR7, R5 ;  /* 0x00000000050772ca */ /* 0x000fe200000e0000 */
[----:B------:R-:W-:Y:S01]  /*b5f0*/  IMAD.MOV.U32 R5, RZ, RZ, -0x7fffffe0 ;  /* 0x80000020ff057424 */ /* 0x000fe200078e00ff */
[----:B------:R-:W-:Y:S02]  /*b600*/  R2UR UR4, R2 ;  /* 0x00000000020472ca */ /* 0x000fe400000e0000 */
[----:B------:R-:W-:Y:S02]  /*b610*/  R2UR UR5, R3 ;  /* 0x00000000030572ca */ /* 0x000fe400000e0000 */
[----:B------:R-:W-:Y:S01]  /*b620*/  R2UR UR34, R4 ;  /* 0x00000000042272ca */ /* 0x000fe200000e0000 */
[----:B------:R-:W-:Y:S01]  /*b630*/  VIADD R4, R20, 0x42 ;  /* 0x0000004214047836 */ /* 0x000fe20000000000 */
[----:B------:R-:W-:Y:S01]  /*b640*/  R2UR UR35, R5 ;  /* 0x00000000052372ca */ /* 0x000fe200000e0000 */
[----:B------:R-:W-:Y:S01]  /*b650*/  IMAD.MOV.U32 R5, RZ, RZ, -0x7fffffe0 ;  /* 0x80000020ff057424 */ /* 0x000fe200078e00ff */
[----:B------:R-:W-:-:S02]  /*b660*/  WARPGROUP.DEPBAR.LE gsb0, 0x0 ;  /* 0x00008000000079c5 */ /* 0x000fc40000010000 */
[----:B-----5:R-:W-:-:S06]  /*b670*/  WARPGROUP.ARRIVE ;  /* 0x00000000000079c5 */ /* 0x020fcc0000000000 */
[----:B------:R-:W-:Y:S01]  /*b680*/  HGMMA.64x16x16.F32.BF16 R72, gdesc[UR8], RZ, !UPT, gsb0 ;  /* 0x00200000084879f0 */ /* 0x000fe2000c0018ff */
[----:B------:R-:W-:Y:S01]  /*b690*/  R2UR UR10, R6 ;  /* 0x00000000060a72ca */ /* 0x000fe200000e0000 */
[----:B------:R-:W-:Y:S01]  /*b6a0*/  VIADD R6, R20, 0x142 ;  /* 0x0000014214067836 */ /* 0x000fe20000000000 */
[----:B------:R-:W-:Y:S01]  /*b6b0*/  R2UR UR11, R7 ;  /* 0x00000000070b72ca */ /* 0x000fe200000e0000 */
[----:B------:R-:W-:Y:S01]  /*b6c0*/  IMAD.MOV.U32 R7, RZ, RZ, -0x7fffffe0 ;  /* 0x80000020ff077424 */ /* 0x000fe200078e00ff */
[----:B------:R-:W-:Y:S02]  /*b6d0*/  R2UR UR8, R8 ;  /* 0x00000000080872ca */ /* 0x000fe400000e0000 */
[----:B------:R-:W-:Y:S01]  /*b6e0*/  R2UR UR9, R9 ;  /* 0x00000000090972ca */ /* 0x000fe200000e0000 */
[----:B------:R-:W-:Y:S02]  /*b6f0*/  WARPGROUP.DEPBAR.LE gsb0, 0x0 ;  /* 0x00008000000079c5 */ /* 0x000fe40000010000 */
[----:B------:R-:W-:-:S06]  /*b700*/  WARPGROUP.ARRIVE ;  /* 0x00000000000079c5 */ /* 0x000fcc0000000000 */
[----:B------:R-:W-:Y:S01]  /*b710*/  HGMMA.64x16x16.F32.BF16 R64, gdesc[UR12], RZ, !UPT, gsb0 ;  /* 0x002000000c4079f0 */ /* 0x000fe2000c0018ff */
[----:B------:R-:W-:Y:S02]  /*b720*/  R2UR UR12, R8 ;  /* 0x00000000080c72ca */ /* 0x000fe400000e0000 */
[----:B------:R-:W-:Y:S01]  /*b730*/  R2UR UR13, R9 ;  /* 0x00000000090d72ca */ /* 0x000fe200000e0000 */
        /* <DEDUP_REMOVED lines=10> */
[----:B------:R-:W-:Y:S01]  /*b7e0*/  WARPGROUP.ARRIVE ;  /* 0x00000000000079c5 */ /* 0x000fe20000000000 */
[----:B---3--:R-:W-:-:S04]  /*b7f0*/  IMAD.IADD R21, R0, 0x1, R108 ;  /* 0x0000000100157824 */ /* 0x008fc800078e026c */
[----:B------:R-:W-:Y:S01]  /*b800*/  IMAD R21, R110, -0x90, R21 ;  /* 0xffffff706e157824 */ /* 0x000fe200078e0215 */
[----:B------:R-:W-:Y:S01]  /*b810*/  HGMMA.64x16x16.F32.BF16 R48, gdesc[UR20], RZ, !UPT, gsb0 ;  /* 0x00200000143079f0 */ /* 0x000fe2000c0018ff */
[----:B------:R-:W-:Y:S01]  /*b820*/  R2UR UR22, R6 ;  /* 0x00000000061672ca */ /* 0x000fe200000e0000 */
[----:B------:R-:W-:Y:S01]  /*b830*/  VIADD R6, R20, 0x1c2 ;  /* 0x000001c214067836 */ /* 0x000fe20000000000 */
[----:B------:R-:W-:Y:S01]  /*b840*/  R2UR UR23, R7 ;  /* 0x00000000071772ca */ /* 0x000fe200000e0000 */
[----:B------:R-:W-:Y:S01]  /*b850*/  IMAD.MOV.U32 R7, RZ, RZ, -0x7fffffe0 ;  /* 0x80000020ff077424 */ /* 0x000fe200078e00ff */
[----:B------:R-:W-:Y:S02]  /*b860*/  R2UR UR20, R8 ;  /* 0x00000000081472ca */ /* 0x000fe400000e0000 */
[----:B------:R-:W-:Y:S02]  /*b870*/  R2UR UR21, R9 ;  /* 0x00000000091572ca */ /* 0x000fe400000e0000 */
[----:B------:R-:W-:-:S02]  /*b880*/  ISETP.GT.AND P1, PT, R21, RZ, PT ;  /* 0x000000ff1500720c */ /* 0x000fc40003f24270 */
[C---:B------:R-:W-:Y:S02]  /*b890*/  ISETP.GT.AND P2, PT, R21.reuse, 0x1, PT ;  /* 0x000000011500780c */ /* 0x040fe40003f44270 */
[C---:B------:R-:W-:Y:S02]  /*b8a0*/  ISETP.GT.AND P3, PT, R21.reuse, 0x8, PT ;  /* 0x000000081500780c */ /* 0x040fe40003f64270 */
[C---:B------:R-:W-:Y:S02]  /*b8b0*/  ISETP.GT.AND P4, PT, R21.reuse, 0x9, PT ;  /* 0x000000091500780c */ /* 0x040fe40003f84270 */
[C---:B------:R-:W-:Y:S02]  /*b8c0*/  ISETP.GT.AND P5, PT, R21.reuse, 0x30, PT ;  /* 0x000000301500780c */ /* 0x040fe40003fa4270 */
[C---:B------:R-:W-:Y:S02]  /*b8d0*/  ISETP.GT.AND P0, PT, R21.reuse, 0x69, PT ;  /* 0x000000691500780c */ /* 0x040fe40003f04270 */
[----:B------:R-:W-:Y:S01]  /*b8e0*/  ISETP.GT.AND P6, PT, R21, 0x70, PT ;  /* 0x000000701500780c */ /* 0x000fe20003fc4270 */
[----:B------:R-:W-:-:S02]  /*b8f0*/  WARPGROUP.DEPBAR.LE gsb0, 0x0 ;  /* 0x00008000000079c5 */ /* 0x000fc40000010000 */
        /* <DEDUP_REMOVED lines=50> */
[----:B------:R-:W-:Y:S01]  /*bc20*/  HGMMA.64x16x16.F32.BF16 R72, gdesc[UR8], R72, gsb0 ;  /* 0x00200000084879f0 */ /* 0x000fe20008001848 */
        /* <DEDUP_REMOVED lines=217> */
[----:B------:R-:W-:Y:S02]  /*c9c0*/  R2UR UR31, R97 ;  /* 0x00000000611f72ca */ /* 0x000fe400000e0000 */
        /* <DEDUP_REMOVED lines=55> */
[----:B------:R-:W-:Y:S01]  /*cd40*/  WARPGROUP.ARRIVE ;  /* 0x00000000000079c5 */ /* 0x000fe20000000000 */
[----:B------:R-:W-:Y:S01]  /*cd50*/  FSEL R96, R88, -INF , P1 ;  /* 0xff80000058607808 */ /* 0x000fe20000800000 */
[----:B------:R-:W-:Y:S01]  /*cd60*/  VIADD R88, R20, 0x602 ;  /* 0x0000060214587836 */ /* 0x000fe20000000000 */
[----:B------:R-:W-:Y:S01]  /*cd70*/  FSEL R97, R89, -INF , P2 ;  /* 0xff80000059617808 */ /* 0x000fe20001000000 */
[----:B------:R-:W-:Y:S01]  /*cd80*/  IMAD.MOV.U32 R89, RZ, RZ, -0x7fffffe0 ;  /* 0x80000020ff597424 */ /* 0x000fe200078e00ff */
[----:B------:R-:W-:Y:S01]  /*cd90*/  FSEL R91, R91, -INF , P2 ;  /* 0xff8000005b5b7808 */ /* 0x000fe20001000000 */
[----:B------:R-:W-:Y:S01]  /*cda0*/  HGMMA.64x16x16.F32.BF16 R80, gdesc[UR4], R80, gsb0 ;  /* 0x00200000045079f0 */ /* 0x000fe20008001850 */
[----:B------:R-:W-:Y:S01]  /*cdb0*/  R2UR UR6, R22 ;  /* 0x00000000160672ca */ /* 0x000fe200000e0000 */
[----:B------:R-:W-:Y:S01]  /*cdc0*/  VIADD R22, R20, 0x542 ;  /* 0x0000054214167836 */ /* 0x000fe20000000000 */
[----:B------:R-:W-:Y:S01]  /*cdd0*/  R2UR UR7, R23 ;  /* 0x00000000170772ca */ /* 0x000fe200000e0000 */
[----:B------:R-:W-:Y:S01]  /*cde0*/  IMAD.MOV.U32 R23, RZ, RZ, -0x7fffffe0 ;  /* 0x80000020ff177424 */ /* 0x000fe200078e00ff */
[----:B------:R-:W-:-:S02]  /*cdf0*/  R2UR UR4, R4 ;  /* 0x00000000040472ca */ /* 0x000fc400000e0000 */
[----:B------:R-:W-:Y:S02]  /*ce00*/  R2UR UR5, R5 ;  /* 0x00000000050572ca */ /* 0x000fe400000e0000 */
[----:B------:R-:W-:Y:S02]  /*ce10*/  ISETP.GT.AND P2, PT, R21, 0x11, PT ;  /* 0x000000111500780c */ /* 0x000fe40003f44270 */
[----:B------:R-:W-:Y:S02]  /*ce20*/  FSEL R92, R92, -INF , P3 ;  /* 0xff8000005c5c7808 */ /* 0x000fe40001800000 */
[----:B------:R-:W-:Y:S02]  /*ce30*/  FSEL R90, R90, -INF , P1 ;  /* 0xff8000005a5a7808 */ /* 0x000fe40000800000 */
        /* <DEDUP_REMOVED lines=9> */
[----:B------:R-:W-:Y:S02]  /*ced0*/  FMNMX.FTZ R81, R96, R97, !PT ;  /* 0x0000006160517209 */ /* 0x000fe40007810000 */
[----:B------:R-:W-:Y:S01]  /*cee0*/  FSEL R99, R80, -INF , P1 ;  /* 0xff80000050637808 */ /* 0x000fe20000800000 */
[----:B------:R-:W-:Y:S01]  /*cef0*/  HGMMA.64x16x16.F32.BF16 R72, gdesc[UR4], R72, gsb0 ;  /* 0x00200000044879f0 */ /* 0x000fe20008001848 */
[----:B------:R-:W-:Y:S01]  /*cf00*/  R2UR UR6, R22 ;  /* 0x00000000160672ca */ /* 0x000fe200000e0000 */
[----:B------:R-:W-:Y:S01]  /*cf10*/  VIADD R22, R20, 0x582 ;  /* 0x0000058214167836 */ /* 0x000fe20000000000 */
[----:B------:R-:W-:Y:S01]  /*cf20*/  R2UR UR7, R23 ;  /* 0x00000000170772ca */ /* 0x000fe200000e0000 */
[----:B------:R-:W-:Y:S01]  /*cf30*/  IMAD.MOV.U32 R23, RZ, RZ, -0x7fffffe0 ;  /* 0x80000020ff177424 */ /* 0x000fe200078e00ff */
[----:B------:R-:W-:Y:S01]  /*cf40*/  R2UR UR4, R4 ;  /* 0x00000000040472ca */ /* 0x000fe200000e0000 */
[----:B------:R-:W-:Y:S01]  /*cf50*/  VIADD R80, R20, 0x682 ;  /* 0x0000068214507836 */ /* 0x000fe20000000000 */
[----:B------:R-:W-:-:S02]  /*cf60*/  R2UR UR5, R5 ;  /* 0x00000000050572ca */ /* 0x000fc400000e0000 */
[----:B------:R-:W-:Y:S01]  /*cf70*/  R2UR UR10, R22 ;  /* 0x00000000160a72ca */ /* 0x000fe200000e0000 */
[----:B------:R-:W-:Y:S01]  /*cf80*/  VIADD R22, R20, 0x5c2 ;  /* 0x000005c214167836 */ /* 0x000fe20000000000 */
[----:B------:R-:W-:Y:S01]  /*cf90*/  R2UR UR11, R23 ;  /* 0x00000000170b72ca */ /* 0x000fe200000e0000 */
[----:B------:R-:W-:Y:S01]  /*cfa0*/  IMAD.MOV.U32 R23, RZ, RZ, -0x7fffffe0 ;  /* 0x80000020ff177424 */ /* 0x000fe200078e00ff */
[----:B------:R-:W-:Y:S01]  /*cfb0*/  FMNMX.FTZ R0, R92, R81, !PT ;  /* 0x000000515c007209 */ /* 0x000fe20007810000 */
[----:B------:R-:W-:Y:S01]  /*cfc0*/  IMAD.MOV.U32 R81, RZ, RZ, -0x7fffffe0 ;  /* 0x80000020ff517424 */ /* 0x000fe200078e00ff */
[----:B------:R-:W-:Y:S02]  /*cfd0*/  FSEL R84, R84, -INF , P3 ;  /* 0xff80000054547808 */ /* 0x000fe40001800000 */
[----:B------:R-:W-:Y:S02]  /*cfe0*/  FMNMX.FTZ R0, R93, R0, !PT ;  /* 0x000000005d007209 */ /* 0x000fe40007810000 */
[----:B------:R-:W-:-:S02]  /*cff0*/  FSEL R82, R82, -INF , P1 ;  /* 0xff80000052527808 */ /* 0x000fc40000800000 */
[----:B------:R-:W-:Y:S02]  /*d000*/  FSEL R85, R85, -INF , P4 ;  /* 0xff80000055557808 */ /* 0x000fe40002000000 */
[----:B------:R-:W-:Y:S02]  /*d010*/  ISETP.GT.AND P1, PT, R21, 0x20, PT ;  /* 0x000000201500780c */ /* 0x000fe40003f24270 */
[----:B------:R-:W-:Y:S02]  /*d020*/  FSEL R83, R83, -INF , P2 ;  /* 0xff80000053537808 */ /* 0x000fe40001000000 */
[C---:B------:R-:W-:Y:S02]  /*d030*/  ISETP.GT.AND P2, PT, R21.reuse, 0x21, PT ;  /* 0x000000211500780c */ /* 0x040fe40003f44270 */
[----:B------:R-:W-:Y:S02]  /*d040*/  FSEL R86, R86, -INF , P3 ;  /* 0xff80000056567808 */ /* 0x000fe40001800000 */
[----:B------:R-:W-:-:S02]  /*d050*/  ISETP.GT.AND P3, PT, R21, 0x28, PT ;  /* 0x000000281500780c */ /* 0x000fc40003f64270 */
[----:B------:R-:W-:Y:S02]  /*d060*/  FSEL R87, R87, -INF , P4 ;  /* 0xff80000057577808 */ /* 0x000fe40002000000 */
[----:B------:R-:W-:Y:S02]  /*d070*/  ISETP.GT.AND P4, PT, R21, 0x29, PT ;  /* 0x000000291500780c */ /* 0x000fe40003f84270 */
[----:B------:R-:W-:Y:S02]  /*d080*/  R2UR UR14, R80 ;  /* 0x00000000500e72ca */ /* 0x000fe400000e0000 */
[----:B------:R-:W-:Y:S01]  /*d090*/  R2UR UR15, R81 ;  /* 0x00000000510f72ca */ /* 0x000fe200000e0000 */
[----:B------:R-:W-:Y:S02]  /*d0a0*/  WARPGROUP.DEPBAR.LE gsb0, 0x0 ;  /* 0x00008000000079c5 */ /* 0x000fe40000010000 */
[----:B------:R-:W-:Y:S01]  /*d0b0*/  WARPGROUP.ARRIVE ;  /* 0x00000000000079c5 */ /* 0x000fe20000000000 */
[----:B------:R-:W-:-:S02]  /*d0c0*/  FSEL R72, R72, -INF , P1 ;  /* 0xff80000048487808 */ /* 0x000fc40000800000 */
[----:B------:R-:W-:Y:S02]  /*d0d0*/  FSEL R73, R73, -INF , P2 ;  /* 0xff80000049497808 */ /* 0x000fe40001000000 */
[----:B------:R-:W-:Y:S01]  /*d0e0*/  FSEL R76, R76, -INF , P3 ;  /* 0xff8000004c4c7808 */ /* 0x000fe20001800000 */
[----:B------:R-:W-:Y:S01]  /*d0f0*/  HGMMA.64x16x16.F32.BF16 R64, gdesc[UR4], R64, gsb0 ;  /* 0x00200000044079f0 */ /* 0x000fe20008001840 */
[----:B------:R-:W-:Y:S01]  /*d100*/  R2UR UR6, R22 ;  /* 0x00000000160672ca */ /* 0x000fe200000e0000 */
[----:B------:R-:W-:Y:S01]  /*d110*/  VIADD R22, R20, 0x642 ;  /* 0x0000064214167836 */ /* 0x000fe20000000000 */
[----:B------:R-:W-:Y:S02]  /*d120*/  R2UR UR7, R23 ;  /* 0x00000000170772ca */ /* 0x000fe400000e0000 */
[----:B------:R-:W-:Y:S02]  /*d130*/  R2UR UR4, R4 ;  /* 0x00000000040472ca */ /* 0x000fe400000e0000 */
[----:B------:R-:W-:-:S02]  /*d140*/  R2UR UR5, R5 ;  /* 0x00000000050572ca */ /* 0x000fc400000e0000 */
[----:B------:R-:W-:Y:S02]  /*d150*/  FMNMX.FTZ R23, R99, R0, !PT ;  /* 0x0000000063177209 */ /* 0x000fe40007810000 */
[----:B------:R-:W-:Y:S02]  /*d160*/  FSEL R77, R77, -INF , P4 ;  /* 0xff8000004d4d7808 */ /* 0x000fe40002000000 */
[----:B------:R-:W-:Y:S02]  /*d170*/  FMNMX.FTZ R23, R100, R23, !PT ;  /* 0x0000001764177209 */ /* 0x000fe40007810000 */
[----:B------:R-:W-:Y:S02]  /*d180*/  FSEL R79, R79, -INF , P4 ;  /* 0xff8000004f4f7808 */ /* 0x000fe40002000000 */
[----:B------:R-:W-:Y:S02]  /*d190*/  FMNMX.FTZ R0, R84, R23, !PT ;  /* 0x0000001754007209 */ /* 0x000fe40007810000 */
[----:B------:R-:W-:-:S02]  /*d1a0*/  ISETP.GT.AND P4, PT, R21, 0x31, PT ;  /* 0x000000311500780c */ /* 0x000fc40003f84270 */
[----:B------:R-:W-:Y:S02]  /*d1b0*/  FMNMX.FTZ R23, R85, R0, !PT ;  /* 0x0000000055177209 */ /* 0x000fe40007810000 */
[----:B------:R-:W-:Y:S02]  /*d1c0*/  FSEL R74, R74, -INF , P1 ;  /* 0xff8000004a4a7808 */ /* 0x000fe40000800000 */
[----:B------:R-:W-:Y:S01]  /*d1d0*/  FMNMX.FTZ R0, R72, R23, !PT ;  /* 0x0000001748007209 */ /* 0x000fe20007810000 */
[----:B------:R-:W-:Y:S01]  /*d1e0*/  IMAD.MOV.U32 R23, RZ, RZ, -0x7fffffe0 ;  /* 0x80000020ff177424 */ /* 0x000fe200078e00ff */
[C---:B------:R-:W-:Y:S02]  /*d1f0*/  ISETP.GT.AND P1, PT, R21.reuse, 0x38, PT ;  /* 0x000000381500780c */ /* 0x040fe40003f24270 */
        /* <DEDUP_REMOVED lines=8> */
[----:B------:R-:W-:Y:S01]  /*d280*/  FSEL R68, R68, -INF , P1 ;  /* 0xff80000044447808 */ /* 0x000fe20000800000 */
[----:B------:R-:W-:Y:S01]  /*d290*/  HGMMA.64x16x16.F32.BF16 R56, gdesc[UR8], R56, gsb0 ;  /* 0x00200000083879f0 */ /* 0x000fe20008001838 */
[----:B------:R-:W-:-:S02]  /*d2a0*/  R2UR UR10, R88 ;  /* 0x00000000580a72ca */ /* 0x000fc400000e0000 */
[----:B------:R-:W-:Y:S02]  /*d2b0*/  R2UR UR11, R89 ;  /* 0x00000000590b72ca */ /* 0x000fe400000e0000 */
[----:B------:R-:W-:Y:S02]  /*d2c0*/  R2UR UR8, R4 ;  /* 0x00000000040872ca */ /* 0x000fe400000e0000 */
[----:B------:R-:W-:Y:S02]  /*d2d0*/  R2UR UR9, R5 ;  /* 0x00000000050972ca */ /* 0x000fe400000e0000 */
[----:B------:R-:W-:Y:S02]  /*d2e0*/  FSEL R69, R69, -INF , P3 ;  /* 0xff80000045457808 */ /* 0x000fe40001800000 */
[----:B------:R-:W-:Y:S02]  /*d2f0*/  FSEL R66, R66, -INF , P5 ;  /* 0xff80000042427808 */ /* 0x000fe40002800000 */
[----:B------:R-:W-:-:S02]  /*d300*/  ISETP.GT.AND P5, PT, R21, 0x41, PT ;  /* 0x000000411500780c */ /* 0x000fc40003fa4270 */
[----:B------:R-:W-:Y:S02]  /*d310*/  FSEL R67, R67, -INF , P4 ;  /* 0xff80000043437808 */ /* 0x000fe40002000000 */
[----:B------:R-:W-:Y:S02]  /*d320*/  ISETP.GT.AND P4, PT, R21, 0x48, PT ;  /* 0x000000481500780c */ /* 0x000fe40003f84270 */
[----:B------:R-:W-:Y:S02]  /*d330*/  FSEL R71, R71, -INF , P3 ;  /* 0xff80000047477808 */ /* 0x000fe40001800000 */
[C---:B------:R-:W-:Y:S02]  /*d340*/  ISETP.GT.AND P3, PT, R21.reuse, 0x49, PT ;  /* 0x000000491500780c */ /* 0x040fe40003f64270 */
[----:B------:R-:W-:Y:S02]  /*d350*/  FSEL R70, R70, -INF , P1 ;  /* 0xff80000046467808 */ /* 0x000fe40000800000 */
[----:B------:R-:W-:-:S02]  /*d360*/  ISETP.GT.AND P1, PT, R21, 0x50, PT ;  /* 0x000000501500780c */ /* 0x000fc40003f24270 */
[----:B------:R-:W-:Y:S01]  /*d370*/  FMNMX.FTZ R89, R90, R91, !PT ;  /* 0x0000005b5a597209 */ /* 0x000fe20007810000 */
        /* <DEDUP_REMOVED lines=10> */
[----:B------:R-:W-:Y:S02]  /*d420*/  FMNMX.FTZ R23, R73, R0, !PT ;  /* 0x0000000049177209 */ /* 0x000fe40007810000 */
[----:B------:R-:W-:Y:S02]  /*d430*/  FSEL R61, R61, -INF , P3 ;  /* 0xff8000003d3d7808 */ /* 0x000fe40001800000 */
[----:B------:R-:W-:-:S02]  /*d440*/  FMNMX.FTZ R0, R76, R23, !PT ;  /* 0x000000174c007209 */ /* 0x000fc40007810000 */
[----:B------:R-:W-:Y:S02]  /*d450*/  FSEL R58, R58, -INF , P2 ;  /* 0xff8000003a3a7808 */ /* 0x000fe40001000000 */
[----:B------:R-:W-:Y:S02]  /*d460*/  FMNMX.FTZ R23, R77, R0, !PT ;  /* 0x000000004d177209 */ /* 0x000fe40007810000 */
[----:B------:R-:W-:Y:S02]  /*d470*/  ISETP.GT.AND P2, PT, R21, 0x51, PT ;  /* 0x000000511500780c */ /* 0x000fe40003f44270 */
[----:B------:R-:W-:Y:S02]  /*d480*/  FMNMX.FTZ R0, R64, R23, !PT ;  /* 0x0000001740007209 */ /* 0x000fe40007810000 */
[----:B------:R-:W-:Y:S02]  /*d490*/  FSEL R59, R59, -INF , P5 ;  /* 0xff8000003b3b7808 */ /* 0x000fe40002800000 */
        /* <DEDUP_REMOVED lines=15> */
[----:B------:R-:W-:Y:S02]  /*d590*/  FSEL R49, R49, -INF , P2 ;  /* 0xff80000031317808 */ /* 0x000fe40001000000 */
[----:B------:R-:W-:Y:S01]  /*d5a0*/  FMNMX.FTZ R0, R48, R23, !PT ;  /* 0x0000001730007209 */ /* 0x000fe20007810000 */
[----:B------:R-:W-:Y:S01]  /*d5b0*/  HGMMA.64x16x16.F32.BF16 R40, gdesc[UR8], R40, gsb0 ;  /* 0x00200000082879f0 */ /* 0x000fe20008001828 */
[----:B------:R-:W-:-:S02]  /*d5c0*/  FSEL R52, R52, -INF , P5 ;  /* 0xff80000034347808 */ /* 0x000fc40002800000 */
[----:B------:R-:W-:Y:S02]  /*d5d0*/  FMNMX.FTZ R23, R49, R0, !PT ;  /* 0x0000000031177209 */ /* 0x000fe40007810000 */
        /* <DEDUP_REMOVED lines=8> */
[C---:B------:R-:W-:Y:S02]  /*d660*/  ISETP.GT.AND P4, PT, R21.reuse, 0x81, PT ;  /* 0x000000811500780c */ /* 0x040fe40003f84270 */
        /* <DEDUP_REMOVED lines=8> */
[----:B------:R-:W-:Y:S01]  /*d6f0*/  FSEL R44, R44, -INF , P2 ;  /* 0xff8000002c2c7808 */ /* 0x000fe20001000000 */
[----:B------:R-:W-:Y:S01]  /*d700*/  ULDC UR4, c[0x0][0x988] ;  /* 0x0002620000047ab9 */ /* 0x000fe20000000800 */
[----:B------:R-:W-:Y:S01]  /*d710*/  FMNMX.FTZ R23, R41, R0, !PT ;  /* 0x0000000029177209 */ /* 0x000fe20007810000 */
[----:B-1----:R-:W-:Y:S01]  /*d720*/  IMAD.U32 R14, RZ, RZ, UR4 ;  /* 0x00000004ff0e7e24 */ /* 0x002fe2000f8e00ff */
[----:B------:R-:W-:-:S02]  /*d730*/  FSEL R45, R45, -INF , P0 ;  /* 0xff8000002d2d7808 */ /* 0x000fc40000000000 */
[----:B------:R-:W-:Y:S02]  /*d740*/  FMNMX.FTZ R0, R44, R23, !PT ;  /* 0x000000172c007209 */ /* 0x000fe40007810000 */
[----:B------:R-:W-:Y:S02]  /*d750*/  ISETP.GT.AND P0, PT, R21, 0x71, PT ;  /* 0x000000711500780c */ /* 0x000fe40003f04270 */
[----:B------:R-:W-:Y:S02]  /*d760*/  FMNMX.FTZ R23, R45, R0, !PT ;  /* 0x000000002d177209 */ /* 0x000fe40007810000 */
[----:B------:R-:W-:Y:S02]  /*d770*/  FSEL R43, R43, -INF , P1 ;  /* 0xff8000002b2b7808 */ /* 0x000fe40000800000 */
[----:B------:R-:W-:Y:S02]  /*d780*/  ISETP.GT.AND P1, PT, R21, 0x78, PT ;  /* 0x000000781500780c */ /* 0x000fe40003f24270 */
[----:B------:R-:W-:-:S02]  /*d790*/  FSEL R46, R46, -INF , P2 ;  /* 0xff8000002e2e7808 */ /* 0x000fc40001000000 */
[C---:B------:R-:W-:Y:S02]  /*d7a0*/  ISETP.GT.AND P2, PT, R21.reuse, 0x79, PT ;  /* 0x000000791500780c */ /* 0x040fe40003f44270 */
[----:B------:R-:W-:Y:S02]  /*d7b0*/  FSEL R42, R42, -INF , P3 ;  /* 0xff8000002a2a7808 */ /* 0x000fe40001800000 */
[----:B------:R-:W-:Y:S02]  /*d7c0*/  ISETP.GT.AND P3, PT, R21, 0x80, PT ;  /* 0x000000801500780c */ /* 0x000fe40003f64270 */
[----:B------:R-:W-:Y:S02]  /*d7d0*/  P2R R81, PR, RZ, 0x4 ;  /* 0x00000004ff517803 */ /* 0x000fe40000000000 */
[----:B------:R-:W-:Y:S02]  /*d7e0*/  P2R R20, PR, RZ, 0x1 ;  /* 0x00000001ff147803 */ /* 0x000fe40000000000 */
[----:B------:R-:W-:Y:S01]  /*d7f0*/  P2R R80, PR, RZ, 0x2 ;  /* 0x00000002ff507803 */ /* 0x000fe20000000000 */
[----:B------:R-:W-:-:S02]  /*d800*/  WARPGROUP.DEPBAR.LE gsb0, 0x0 ;  /* 0x00008000000079c5 */ /* 0x000fc40000010000 */
[----:B------:R-:W-:Y:S01]  /*d810*/  WARPGROUP.ARRIVE ;  /* 0x00000000000079c5 */ /* 0x000fe20000000000 */
[----:B------:R-:W-:Y:S02]  /*d820*/  FSEL R32, R32, -INF , P6 ;  /* 0xff80000020207808 */ /* 0x000fe40003000000 */
[----:B------:R-:W-:Y:S02]  /*d830*/  FSEL R33, R33, -INF , P0 ;  /* 0xff80000021217808 */ /* 0x000fe40000000000 */
[----:B------:R-:W-:Y:S01]  /*d840*/  FMNMX.FTZ R0, R32, R23, !PT ;  /* 0x0000001720007209 */ /* 0x000fe20007810000 */
[----:B------:R-:W-:Y:S01]  /*d850*/  HGMMA.64x16x16.F32.BF16 R24, gdesc[UR12], R24, gsb0 ;  /* 0x002000000c1879f0 */ /* 0x000fe20008001818 */
[----:B------:R-:W-:Y:S02]  /*d860*/  FSEL R36, R36, -INF , P1 ;  /* 0xff80000024247808 */ /* 0x000fe40000800000 */
[----:B------:R-:W-:Y:S02]  /*d870*/  FMNMX.FTZ R23, R33, R0, !PT ;  /* 0x0000000021177209 */ /* 0x000fe40007810000 */
[----:B------:R-:W-:-:S02]  /*d880*/  FSEL R37, R37, -INF , P2 ;  /* 0xff80000025257808 */ /* 0x000fc40001000000 */
[----:B------:R-:W-:Y:S02]  /*d890*/  FMNMX.FTZ R0, R36, R23, !PT ;  /* 0x0000001724007209 */ /* 0x000fe40007810000 */
[----:B------:R-:W-:Y:S02]  /*d8a0*/  ISETP.GT.AND P6, PT, R21, 0x89, PT ;  /* 0x000000891500780c */ /* 0x000fe40003fc4270 */
[----:B------:R-:W-:Y:S02]  /*d8b0*/  FMNMX.FTZ R23, R37, R0, !PT ;  /* 0x0000000025177209 */ /* 0x000fe40007810000 */
[C---:B------:R-:W-:Y:S02]  /*d8c0*/  ISETP.GT.AND P1, PT, R21.reuse, 0x69, PT ;  /* 0x000000691500780c */ /* 0x040fe40003f24270 */
[----:B------:R-:W-:Y:S02]  /*d8d0*/  ISETP.GT.AND P0, PT, R21, 0x70, PT ;  /* 0x000000701500780c */ /* 0x000fe40003f04270 */
[----:B------:R-:W-:-:S02]  /*d8e0*/  FSEL R47, R47, -INF , P1 ;  /* 0xff8000002f2f7808 */ /* 0x000fc40000800000 */
[----:B------:R-:W-:Y:S02]  /*d8f0*/  ISETP.NE.AND P1, PT, R80, RZ, PT ;  /* 0x000000ff5000720c */ /* 0x000fe40003f25270 */
[----:B------:R-:W-:Y:S02]  /*d900*/  FSEL R34, R34, -INF , P0 ;  /* 0xff80000022227808 */ /* 0x000fe40000000000 */
[----:B------:R-:W-:Y:S02]  /*d910*/  ISETP.NE.AND P0, PT, R20, RZ, PT ;  /* 0x000000ff1400720c */ /* 0x000fe40003f05270 */
[----:B------:R-:W-:Y:S02]  /*d920*/  FSEL R38, R38, -INF , P1 ;  /* 0xff80000026267808 */ /* 0x000fe40000800000 */
[----:B------:R-:W-:Y:S02]  /*d930*/  FSEL R35, R35, -INF , P0 ;  /* 0xff80000023237808 */ /* 0x000fe40000000000 */
[----:B------:R-:W-:Y:S01]  /*d940*/  ISETP.NE.AND P0, PT, R98, RZ, PT ;  /* 0x000000ff6200720c */ /* 0x000fe20003f05270 */
[----:B------:R-:W-:-:S02]  /*d950*/  WARPGROUP.DEPBAR.LE gsb0, 0x0 ;  /* 0x00008000000079c5 */ /* 0x000fc40000010000 */
[----:B------:R-:W-:Y:S02]  /*d960*/  FSEL R24, R24, -INF , P3 ;  /* 0xff80000018187808 */ /* 0x000fe40001800000 */
[----:B------:R-:W-:Y:S02]  /*d970*/  FSEL R25, R25, -INF , P4 ;  /* 0xff80000019197808 */ /* 0x000fe40002000000 */
[----:B------:R-:W-:Y:S02]  /*d980*/  FMNMX.FTZ R0, R24, R23, !PT ;  /* 0x0000001718007209 */ /* 0x000fe40007810000 */
[----:B------:R-:W-:Y:S02]  /*d990*/  FSEL R28, R28, -INF , P5 ;  /* 0xff8000001c1c7808 */ /* 0x000fe40002800000 */
[----:B------:R-:W-:Y:S02]  /*d9a0*/  FMNMX.FTZ R23, R25, R0, !PT ;  /* 0x0000000019177209 */ /* 0x000fe40007810000 */
[----:B------:R-:W-:-:S02]  /*d9b0*/  FSEL R29, R29, -INF , P6 ;  /* 0xff8000001d1d7808 */ /* 0x000fc40003000000 */
[----:B------:R-:W-:Y:S02]  /*d9c0*/  FMNMX.FTZ R0, R28, R23, !PT ;  /* 0x000000171c007209 */ /* 0x000fe40007810000 */
[----:B------:R-:W-:Y:S02]  /*d9d0*/  FSEL R26, R26, -INF , P3 ;  /* 0xff8000001a1a7808 */ /* 0x000fe40001800000 */
[----:B------:R-:W-:Y:S02]  /*d9e0*/  FMNMX.FTZ R22, R29, R0, !PT ;  /* 0x000000001d167209 */ /* 0x000fe40007810000 */
[----:B------:R-:W-:Y:S02]  /*d9f0*/  FSEL R27, R27, -INF , P4 ;  /* 0xff8000001b1b7808 */ /* 0x000fe40002000000 */
[----:B------:R-:W-:Y:S01]  /*da00*/  FSEL R30, R30, -INF , P5 ;  /* 0xff8000001e1e7808 */ /* 0x000fe20002800000 */
[----:B------:R-:W0:Y:S01]  /*da10*/  SHFL.BFLY PT, R23, R22, 0x2, 0x1f ;  /* 0x0c401f0016177f89 */ /* 0x000e2200000e0000 */
[----:B------:R-:W-:-:S02]  /*da20*/  FSEL R31, R31, -INF , P6 ;  /* 0xff8000001f1f7808 */ /* 0x000fc40003000000 */
[----:B0-----:R-:W-:-:S05]  /*da30*/  FMNMX.FTZ R23, R22, R23, !PT ;  /* 0x0000001716177209 */ /* 0x001fca0007810000 */
[----:B------:R-:W0:Y:S02]  /*da40*/  SHFL.BFLY PT, R0, R23, 0x1, 0x1f ;  /* 0x0c201f0017007f89 */ /* 0x000e2400000e0000 */
[----:B0-----:R-:W-:-:S04]  /*da50*/  FMNMX.FTZ R0, R23, R0, !PT ;  /* 0x0000000017007209 */ /* 0x001fc80007810000 */
[C---:B------:R-:W-:Y:S01]  /*da60*/  FSETP.NEU.FTZ.AND P2, PT, R0.reuse, -INF , PT ;  /* 0xff8000000000780b */ /* 0x040fe20003f5d000 */
[----:B------:R-:W-:-:S05]  /*da70*/  FMUL.FTZ R88, R0, R14 ;  /* 0x0000000e00587220 */ /* 0x000fca0000410000 */
[----:B------:R-:W-:Y:S02]  /*da80*/  FSEL R21, R88, RZ, P2 ;  /* 0x000000ff58157208 */ /* 0x000fe40001000000 */
[----:B------:R-:W-:-:S03]  /*da90*/  ISETP.NE.AND P2, PT, R81, RZ, PT ;  /* 0x000000ff5100720c */ /* 0x000fc60003f45270 */
[-CC-:B------:R-:W-:Y:S01]  /*daa0*/  FFMA.FTZ R23, R92, R14.reuse, -R21.reuse ;  /* 0x0000000e5c177223 */ /* 0x180fe20000010815 */
[----:B------:R-:W-:Y:S01]  /*dab0*/  FMNMX.FTZ R92, R94, R89, !PT ;  /* 0x000000595e5c7209 */ /* 0x000fe20007810000 */
[-CC-:B------:R-:W-:Y:S01]  /*dac0*/  FFMA.FTZ R80, R93, R14.reuse, -R21.reuse ;  /* 0x0000000e5d507223 */ /* 0x180fe20000010815 */
[-CC-:B------:R-:W-:Y:S01]  /*dad0*/  FFMA.FTZ R22, R97, R14.reuse, -R21.reuse ;  /* 0x0000000e61167223 */ /* 0x180fe20000010815 */
[----:B------:R-:W-:Y:S01]  /*dae0*/  FSEL R97, R39, -INF , P2 ;  /* 0xff80000027617808 */ /* 0x000fe20001000000 */
        /* <DEDUP_REMOVED lines=41> */
[----:B------:R-:W-:-:S02]  /*dd80*/  FMNMX.FTZ R93, R67, R72, !PT ;  /* 0x00000048435d7209 */ /* 0x000fc40007810000 */
[----:B------:R-:W-:Y:S02]  /*dd90*/  ISETP.GE.AND P2, PT, R108, 0x91, PT ;  /* 0x000000916c00780c */ /* 0x000fe40003f46270 */
[----:B------:R-:W-:-:S03]  /*dda0*/  FMNMX.FTZ R72, R70, R93, !PT ;  /* 0x0000005d46487209 */ /* 0x000fc60007810000 */
[----:B------:R-:W0:Y:S01]  /*ddb0*/  MUFU.EX2 R22, R22 ;  /* 0x0000001600167308 */ /* 0x000e220000000800 */
[----:B------:R-:W-:-:S04]  /*ddc0*/  FMNMX.FTZ R93, R71, R72, !PT ;  /* 0x00000048475d7209 */ /* 0x000fc80007810000 */
[----:B------:R-:W-:-:S03]  /*ddd0*/  FMNMX.FTZ R72, R58, R93, !PT ;  /* 0x0000005d3a487209 */ /* 0x000fc60007810000 */
[----:B------:R-:W1:Y:S01]  /*dde0*/  MUFU.EX2 R23, R23 ;  /* 0x0000001700177308 */ /* 0x000e620000000800 */
[----:B------:R-:W-:-:S04]  /*ddf0*/  FMNMX.FTZ R93, R59, R72, !PT ;  /* 0x000000483b5d7209 */ /* 0x000fc80007810000 */
[----:B------:R-:W-:-:S03]  /*de00*/  FMNMX.FTZ R72, R62, R93, !PT ;  /* 0x0000005d3e487209 */ /* 0x000fc60007810000 */
[----:B------:R-:W2:Y:S01]  /*de10*/  MUFU.EX2 R80, R80 ;  /* 0x0000005000507308 */ /* 0x000ea20000000800 */
[----:B------:R-:W-:-:S04]  /*de20*/  FMNMX.FTZ R93, R63, R72, !PT ;  /* 0x000000483f5d7209 */ /* 0x000fc80007810000 */
[----:B------:R-:W-:-:S03]  /*de30*/  FMNMX.FTZ R72, R50, R93, !PT ;  /* 0x0000005d32487209 */ /* 0x000fc60007810000 */
[----:B------:R-:W3:Y:S01]  /*de40*/  MUFU.EX2 R81, R81 ;  /* 0x0000005100517308 */ /* 0x000ee20000000800 */
[----:B------:R-:W-:-:S04]  /*de50*/  FMNMX.FTZ R93, R51, R72, !PT ;  /* 0x00000048335d7209 */ /* 0x000fc80007810000 */
[----:B------:R-:W-:-:S03]  /*de60*/  FMNMX.FTZ R72, R54, R93, !PT ;  /* 0x0000005d36487209 */ /* 0x000fc60007810000 */
[----:B------:R-:W4:Y:S01]  /*de70*/  MUFU.EX2 R88, R88 ;  /* 0x0000005800587308 */ /* 0x000f220000000800 */
        /* <DEDUP_REMOVED lines=17> */
[-CC-:B------:R-:W-:Y:S01]  /*df90*/  FFMA.FTZ R93, R44, R14.reuse, -R21.reuse ;  /* 0x0000000e2c5d7223 */ /* 0x180fe20000010815 */
[----:B------:R-:W-:Y:S01]  /*dfa0*/  FFMA.FTZ R44, R24, R14, -R21 ;  /* 0x0000000e182c7223 */ /* 0x000fe20000010815 */
[----:B------:R-:W-:Y:S01]  /*dfb0*/  MUFU.EX2 R77, R77 ;  /* 0x0000004d004d7308 */ /* 0x000fe20000000800 */
[----:B------:R-:W-:-:S05]  /*dfc0*/  FMNMX.FTZ R72, R31, R48, !PT ;  /* 0x000000301f487209 */ /* 0x000fca0007810000 */
[----:B------:R-:W0:Y:S02]  /*dfd0*/  SHFL.BFLY PT, R99, R72, 0x2, 0x1f ;  /* 0x0c401f0048637f89 */ /* 0x000e2400000e0000 */
[----:B------:R-:W-:Y:S08]  /*dfe0*/  MUFU.EX2 R48, R96 ;  /* 0x0000006000307308 */ /* 0x000ff00000000800 */
[----:B------:R1:W-:Y:S08]  /*dff0*/  MUFU.EX2 R96, R45 ;  /* 0x0000002d00607308 */ /* 0x0003f00000000800 */
[----:B------:R-:W-:Y:S01]  /*e000*/  MUFU.EX2 R64, R64 ;  /* 0x0000004000407308 */ /* 0x000fe20000000800 */
[----:B-1----:R-:W-:Y:S01]  /*e010*/  FFMA.FTZ R45, R25, R14, -R21 ;  /* 0x0000000e192d7223 */ /* 0x002fe20000010815 */
[----:B0-----:R-:W-:-:S06]  /*e020*/  FMNMX.FTZ R99, R72, R99, !PT ;  /* 0x0000006348637209 */ /* 0x001fcc0007810000 */
[----:B------:R-:W-:Y:S01]  /*e030*/  MUFU.EX2 R65, R65 ;  /* 0x0000004100417308 */ /* 0x000fe20000000800 */
[----:B------:R-:W0:Y:S07]  /*e040*/  SHFL.BFLY PT, R72, R99, 0x1, 0x1f ;  /* 0x0c201f0063487f89 */ /* 0x000e2e00000e0000 */
[----:B------:R-:W-:Y:S08]  /*e050*/  MUFU.EX2 R68, R68 ;  /* 0x0000004400447308 */ /* 0x000ff00000000800 */
[----:B------:R-:W-:Y:S08]  /*e060*/  MUFU.EX2 R69, R69 ;  /* 0x0000004500457308 */ /* 0x000ff00000000800 */
[----:B------:R-:W-:Y:S01]  /*e070*/  MUFU.EX2 R56, R56 ;  /* 0x0000003800387308 */ /* 0x000fe20000000800 */
[----:B0-----:R-:W-:-:S04]  /*e080*/  FMNMX.FTZ R72, R99, R72, !PT ;  /* 0x0000004863487209 */ /* 0x001fc80007810000 */
[C---:B------:R-:W-:Y:S01]  /*e090*/  FSETP.NEU.FTZ.AND P1, PT, R72.reuse, -INF , PT ;  /* 0xff8000004800780b */ /* 0x040fe20003f3d000 */
[----:B------:R-:W-:Y:S02]  /*e0a0*/  FMUL.FTZ R99, R72, R14 ;  /* 0x0000000e48637220 */ /* 0x000fe40000410000 */
[----:B------:R-:W-:Y:S03]  /*e0b0*/  MUFU.EX2 R57, R57 ;  /* 0x0000003900397308 */ /* 0x000fe60000000800 */
[----:B------:R-:W-:Y:S02]  /*e0c0*/  FSEL R99, R99, RZ, P1 ;  /* 0x000000ff63637208 */ /* 0x000fe40000800000 */
[----:B------:R-:W-:-:S03]  /*e0d0*/  ISETP.NE.AND P1, PT, R101, RZ, PT ;  /* 0x000000ff6500720c */ /* 0x000fc60003f25270 */
        /* <DEDUP_REMOVED lines=10> */
[----:B------:R-:W-:Y:S01]  /*e180*/  FADD.FTZ R54, R20, R22 ;  /* 0x0000001614367221 */ /* 0x000fe20000010000 */
[-CC-:B------:R-:W-:Y:S01]  /*e190*/  FFMA.FTZ R87, R87, R14.reuse, -R99.reuse ;  /* 0x0000000e57577223 */ /* 0x180fe20000010863 */
[-CC-:B------:R-:W-:Y:S01]  /*e1a0*/  FFMA.FTZ R94, R43, R14.reuse, -R99.reuse ;  /* 0x0000000e2b5e7223 */ /* 0x180fe20000010863 */
[-CC-:B------:R-:W-:Y:S01]  /*e1b0*/  FFMA.FTZ R74, R74, R14.reuse, -R99.reuse ;  /* 0x0000000e4a4a7223 */ /* 0x180fe20000010863 */
[----:B------:R-:W-:Y:S01]  /*e1c0*/  FADD.FTZ R43, R23, R54 ;  /* 0x00000036172b7221 */ /* 0x000fe20000010000 */
[----:B------:R-:W-:Y:S01]  /*e1d0*/  @!P1 VIADD R15, R15, 0x31c40 ;  /* 0x00031c400f0f9836 */ /* 0x000fe20000000000 */
[----:B------:R-:W0:Y:S01]  /*e1e0*/  MUFU.EX2 R25, R25 ;  /* 0x0000001900197308 */ /* 0x000e220000000800 */
[-C--:B------:R-:W-:Y:S01]  /*e1f0*/  FFMA.FTZ R91, R46, R14.reuse, -R99 ;  /* 0x0000000e2e5b7223 */ /* 0x080fe20000010863 */
[----:B--2---:R-:W-:Y:S01]  /*e200*/  FADD.FTZ R46, R80, R43 ;  /* 0x0000002b502e7221 */ /* 0x004fe20000010000 */
[-C--:B------:R-:W-:Y:S01]  /*e210*/  FFMA.FTZ R75, R75, R14.reuse, -R99 ;  /* 0x0000000e4b4b7223 */ /* 0x080fe20000010863 */
[----:B------:R-:W-:Y:S01]  /*e220*/  @!P1 PRMT R15, RZ, 0x654, R15 ;  /* 0x00000654ff0f9816 */ /* 0x000fe2000000000f */
[-CC-:B------:R-:W-:Y:S01]  /*e230*/  FFMA.FTZ R95, R51, R14.reuse, -R99.reuse ;  /* 0x0000000e335f7223 */ /* 0x180fe20000010863 */
[----:B---3--:R-:W-:Y:S01]  /*e240*/  FADD.FTZ R43, R81, R46 ;  /* 0x0000002e512b7221 */ /* 0x008fe20000010000 */
[-CC-:B------:R-:W-:Y:S01]  /*e250*/  FFMA.FTZ R50, R50, R14.reuse, -R99.reuse ;  /* 0x0000000e32327223 */ /* 0x180fe20000010863 */
[----:B------:R-:W1:Y:S01]  /*e260*/  MUFU.EX2 R29, R29 ;  /* 0x0000001d001d7308 */ /* 0x000e620000000800 */
[-CC-:B------:R-:W-:Y:S01]  /*e270*/  FFMA.FTZ R78, R78, R14.reuse, -R99.reuse ;  /* 0x0000000e4e4e7223 */ /* 0x180fe20000010863 */
[-C--:B------:R-:W-:Y:S01]  /*e280*/  FFMA.FTZ R28, R42, R14.reuse, -R99 ;  /* 0x0000000e2a1c7223 */ /* 0x080fe20000010863 */
[----:B----4-:R-:W-:Y:S01]  /*e290*/  FADD.FTZ R43, R88, R43 ;  /* 0x0000002b582b7221 */ /* 0x010fe20000010000 */
[----:B------:R2:W-:Y:S01]  /*e2a0*/  @!P1 SYNCS.ARRIVE.TRANS64.RED.A1T0 RZ, [R15+URZ], RZ ;  /* 0x000000ff0fff99a7 */ /* 0x0005e2000810043f */
[-CC-:B------:R-:W-:Y:S01]  /*e2b0*/  FFMA.FTZ R79, R79, R14.reuse, -R99.reuse ;  /* 0x0000000e4f4f7223 */ /* 0x180fe20000010863 */
[-CC-:B------:R-:W-:Y:S01]  /*e2c0*/  FFMA.FTZ R24, R55, R14.reuse, -R99.reuse ;  /* 0x0000000e37187223 */ /* 0x180fe20000010863 */
[-C--:B------:R-:W-:Y:S01]  /*e2d0*/  FFMA.FTZ R55, R47, R14.reuse, -R99 ;  /* 0x0000000e2f377223 */ /* 0x080fe20000010863 */
[----:B------:R-:W3:Y:S01]  /*e2e0*/  MUFU.EX2 R90, R90 ;  /* 0x0000005a005a7308 */ /* 0x000ee20000000800 */
[----:B0-----:R-:W-:Y:S01]  /*e2f0*/  FADD.FTZ R100, R21, R25 ;  /* 0x0000001915647221 */ /* 0x001fe20000010000 */
[-CC-:B------:R-:W-:Y:S01]  /*e300*/  FFMA.FTZ R47, R26, R14.reuse, -R99.reuse ;  /* 0x0000000e1a2f7223 */ /* 0x180fe20000010863 */
[-CC-:B------:R-:W-:Y:S01]  /*e310*/  FFMA.FTZ R66, R66, R14.reuse, -R99.reuse ;  /* 0x0000000e42427223 */ /* 0x180fe20000010863 */
[-CC-:B------:R-:W-:Y:S01]  /*e320*/  FFMA.FTZ R67, R67, R14.reuse, -R99.reuse ;  /* 0x0000000e43437223 */ /* 0x180fe20000010863 */
[--C-:B------:R-:W-:Y:S01]  /*e330*/  FFMA.FTZ R70, R70, R14, -R99.reuse ;  /* 0x0000000e46467223 */ /* 0x100fe20000010863 */
[----:B------:R-:W-:Y:S01]  /*e340*/  F2FP.BF16.F32.PACK_AB R20, R22, R20 ;  /* 0x000000141614723e */ /* 0x000fe200000010ff */
[-CC-:B------:R-:W-:Y:S01]  /*e350*/  FFMA.FTZ R71, R71, R14.reuse, -R99.reuse ;  /* 0x0000000e47477223 */ /* 0x180fe20000010863 */
[----:B------:R-:W0:Y:S01]  /*e360*/  MUFU.EX2 R82, R82 ;  /* 0x0000005200527308 */ /* 0x000e220000000800 */
[----:B-1----:R-:W-:Y:S01]  /*e370*/  FADD.FTZ R101, R29, R100 ;  /* 0x000000641d657221 */ /* 0x002fe20000010000 */
[----:B------:R-:W-:Y:S01]  /*e380*/  F2FP.BF16.F32.PACK_AB R22, R80, R23 ;  /* 0x000000175016723e */ /* 0x000fe200000010ff */
[-CC-:B------:R-:W-:Y:S01]  /*e390*/  FFMA.FTZ R58, R58, R14.reuse, -R99.reuse ;  /* 0x0000000e3a3a7223 */ /* 0x180fe20000010863 */
[-CC-:B------:R-:W-:Y:S01]  /*e3a0*/  FFMA.FTZ R59, R59, R14.reuse, -R99.reuse ;  /* 0x0000000e3b3b7223 */ /* 0x180fe20000010863 */
[-CC-:B------:R-:W-:Y:S01]  /*e3b0*/  FFMA.FTZ R62, R62, R14.reuse, -R99.reuse ;  /* 0x0000000e3e3e7223 */ /* 0x180fe20000010863 */
[-C--:B------:R-:W-:Y:S01]  /*e3c0*/  FFMA.FTZ R63, R63, R14.reuse, -R99 ;  /* 0x0000000e3f3f7223 */ /* 0x080fe20000010863 */
[----:B------:R-:W-:Y:S01]  /*e3d0*/  F2FP.BF16.F32.PACK_AB R21, R25, R21 ;  /* 0x000000151915723e */ /* 0x000fe200000010ff */
[----:B------:R-:W1:Y:S01]  /*e3e0*/  MUFU.EX2 R83, R83 ;  /* 0x0000005300537308 */ /* 0x000e620000000800 */
[----:B---3--:R-:W-:Y:S01]  /*e3f0*/  FADD.FTZ R101, R90, R101 ;  /* 0x000000655a657221 */ /* 0x008fe20000010000 */
[-CC-:B------:R-:W-:Y:S01]  /*e400*/  FFMA.FTZ R51, R34, R14.reuse, -R99.reuse ;  /* 0x0000000e22337223 */ /* 0x180fe20000010863 */
[-CC-:B------:R-:W-:Y:S01]  /*e410*/  FFMA.FTZ R54, R35, R14.reuse, -R99.reuse ;  /* 0x0000000e23367223 */ /* 0x180fe20000010863 */
[----:B------:R-:W-:-:S04]  /*e420*/  FFMA.FTZ R97, R97, R14, -R99 ;  /* 0x0000000e61617223 */ /* 0x000fc80000010863 */
[----:B------:R-:W3:Y:S01]  /*e430*/  MUFU.EX2 R86, R86 ;  /* 0x0000005600567308 */ /* 0x000ee20000000800 */
[----:B0-----:R-:W-:-:S07]  /*e440*/  FADD.FTZ R46, R82, R101 ;  /* 0x00000065522e7221 */ /* 0x001fce0000010000 */
[----:B------:R-:W0:Y:S01]  /*e450*/  MUFU.EX2 R87, R87 ;  /* 0x0000005700577308 */ /* 0x000e220000000800 */
[----:B-1----:R-:W-:-:S07]  /*e460*/  F2FP.BF16.F32.PACK_AB R25, R83, R82 ;  /* 0x000000525319723e */ /* 0x002fce00000010ff */
[----:B------:R-:W1:Y:S08]  /*e470*/  MUFU.EX2 R74, R74 ;  /* 0x0000004a004a7308 */ /* 0x000e700000000800 */
[----:B------:R-:W4:Y:S08]  /*e480*/  MUFU.EX2 R75, R75 ;  /* 0x0000004b004b7308 */ /* 0x000f300000000800 */
[----:B------:R3:W-:Y:S08]  /*e490*/  MUFU.EX2 R42, R95 ;  /* 0x0000005f002a7308 */ /* 0x0007f00000000800 */
[----:B--2---:R2:W-:Y:S01]  /*e4a0*/  MUFU.EX2 R15, R50 ;  /* 0x00000032000f7308 */ /* 0x0045e20000000800 */
[----:B---3--:R-:W-:Y:S01]  /*e4b0*/  FADD.FTZ R95, R83, R46 ;  /* 0x0000002e535f7221 */ /* 0x008fe20000010000 */
[----:B------:R-:W-:-:S03]  /*e4c0*/  FFMA.FTZ R46, R27, R14, -R99 ;  /* 0x0000000e1b2e7223 */ /* 0x000fc60000010863 */
[----:B------:R-:W-:-:S03]  /*e4d0*/  FADD.FTZ R26, R86, R95 ;  /* 0x0000005f561a7221 */ /* 0x000fc60000010000 */
[----:B------:R-:W3:Y:S01]  /*e4e0*/  MUFU.EX2 R78, R78 ;  /* 0x0000004e004e7308 */ /* 0x000ee20000000800 */
[----:B--2---:R-:W-:Y:S01]  /*e4f0*/  FFMA.FTZ R50, R38, R14, -R99 ;  /* 0x0000000e26327223 */ /* 0x004fe20000010863 */
[----:B------:R-:W-:Y:S01]  /*e500*/  FADD.FTZ R38, R84, R43 ;  /* 0x0000002b54267221 */ /* 0x000fe20000010000 */
[----:B0-----:R-:W-:-:S03]  /*e510*/  FADD.FTZ R27, R87, R26 ;  /* 0x0000001a571b7221 */ /* 0x001fc60000010000 */
[----:B------:R-:W-:Y:S01]  /*e520*/  FADD.FTZ R100, R85, R38 ;  /* 0x0000002655647221 */ /* 0x000fe20000010000 */
[----:B-1----:R-:W-:Y:S01]  /*e530*/  FADD.FTZ R26, R74, R27 ;  /* 0x0000001b4a1a7221 */ /* 0x002fe20000010000 */
[----:B------:R-:W0:Y:S01]  /*e540*/  MUFU.EX2 R79, R79 ;  /* 0x0000004f004f7308 */ /* 0x000e220000000800 */
[-CC-:B------:R-:W-:Y:S01]  /*e550*/  FFMA.FTZ R38, R30, R14.reuse, -R99.reuse ;  /* 0x0000000e1e267223 */ /* 0x180fe20000010863 */
[----:B------:R-:W-:Y:S01]  /*e560*/  FADD.FTZ R100, R89, R100 ;  /* 0x0000006459647221 */ /* 0x000fe20000010000 */
[----:B----4-:R-:W-:Y:S01]  /*e570*/  FADD.FTZ R23, R75, R26 ;  /* 0x0000001a4b177221 */ /* 0x010fe20000010000 */
[----:B------:R-:W-:Y:S02]  /*e580*/  FFMA.FTZ R99, R31, R14, -R99 ;  /* 0x0000000e1f637223 */ /* 0x000fe40000010863 */
[----:B------:R-:W-:Y:S02]  /*e590*/  FADD.FTZ R27, R73, R100 ;  /* 0x00000064491b7221 */ /* 0x000fe40000010000 */
[----:B------:R-:W1:Y:S01]  /*e5a0*/  MUFU.EX2 R66, R66 ;  /* 0x0000004200427308 */ /* 0x000e620000000800 */
[----:B---3--:R-:W-:Y:S01]  /*e5b0*/  FADD.FTZ R30, R78, R23 ;  /* 0x000000174e1e7221 */ /* 0x008fe20000010000 */
[----:B------:R-:W-:-:S04]  /*e5c0*/  FADD.FTZ R26, R76, R27 ;  /* 0x0000001b4c1a7221 */ /* 0x000fc80000010000 */
[----:B------:R-:W-:Y:S01]  /*e5d0*/  FADD.FTZ R23, R77, R26 ;  /* 0x0000001a4d177221 */ /* 0x000fe20000010000 */
[----:B------:R-:W-:Y:S01]  /*e5e0*/  F2FP.BF16.F32.PACK_AB R26, R85, R84 ;  /* 0x00000054551a723e */ /* 0x000fe200000010ff */
[----:B------:R-:W2:Y:S01]  /*e5f0*/  MUFU.EX2 R67, R67 ;  /* 0x0000004300437308 */ /* 0x000ea20000000800 */
[----:B0-----:R-:W-:Y:S01]  /*e600*/  FADD.FTZ R27, R79, R30 ;  /* 0x0000001e4f1b7221 */ /* 0x001fe20000010000 */
[----:B------:R-:W-:Y:S01]  /*e610*/  FADD.FTZ R84, R64, R23 ;  /* 0x0000001740547221 */ /* 0x000fe20000010000 */
[----:B------:R-:W-:Y:S02]  /*e620*/  F2FP.BF16.F32.PACK_AB R30, R77, R76 ;  /* 0x0000004c4d1e723e */ /* 0x000fe400000010ff */
[----:B------:R-:W-:-:S03]  /*e630*/  F2FP.BF16.F32.PACK_AB R23, R90, R29 ;  /* 0x0000001d5a17723e */ /* 0x000fc600000010ff */
[----:B------:R-:W0:Y:S01]  /*e640*/  MUFU.EX2 R70, R70 ;  /* 0x0000004600467308 */ /* 0x000e220000000800 */
[----:B-1----:R-:W-:Y:S01]  /*e650*/  FADD.FTZ R76, R66, R27 ;  /* 0x0000001b424c7221 */ /* 0x002fe20000010000 */
[----:B------:R-:W-:Y:S01]  /*e660*/  FADD.FTZ R27, R65, R84 ;  /* 0x00000054411b7221 */ /* 0x000fe20000010000 */
[----:B------:R1:W-:Y:S03]  /*e670*/  STSM.16.M88.4 [R144+0x24300], R20 ;  /* 0x0243001490007844 */ /* 0x0003e60000000200 */
[----:B------:R-:W-:Y:S01]  /*e680*/  FADD.FTZ R84, R68, R27 ;  /* 0x0000001b44547221 */ /* 0x000fe20000010000 */
[----:B------:R-:W-:Y:S01]  /*e690*/  F2FP.BF16.F32.PACK_AB R27, R87, R86 ;  /* 0x00000056571b723e */ /* 0x000fe200000010ff */
[----:B------:R-:W3:Y:S01]  /*e6a0*/  MUFU.EX2 R71, R71 ;  /* 0x0000004700477308 */ /* 0x000ee20000000800 */
[----:B--2---:R-:W-:Y:S01]  /*e6b0*/  FADD.FTZ R29, R67, R76 ;  /* 0x0000004c431d7221 */ /* 0x004fe20000010000 */
[----:B------:R-:W-:-:S06]  /*e6c0*/  FADD.FTZ R31, R69, R84 ;  /* 0x00000054451f7221 */ /* 0x000fcc0000010000 */
[----:B------:R-:W2:Y:S01]  /*e6d0*/  MUFU.EX2 R58, R58 ;  /* 0x0000003a003a7308 */ /* 0x000ea20000000800 */
[----:B0-----:R-:W-:Y:S01]  /*e6e0*/  FADD.FTZ R82, R70, R29 ;  /* 0x0000001d46527221 */ /* 0x001fe20000010000 */
[----:B------:R-:W-:Y:S01]  /*e6f0*/  F2FP.BF16.F32.PACK_AB R29, R75, R74 ;  /* 0x0000004a4b1d723e */ /* 0x000fe200000010ff */
[----:B------:R-:W-:Y:S01]  /*e700*/  FADD.FTZ R74, R56, R31 ;  /* 0x0000001f384a7221 */ /* 0x000fe20000010000 */
[----:B------:R-:W-:Y:S02]  /*e710*/  F2FP.BF16.F32.PACK_AB R31, R79, R78 ;  /* 0x0000004e4f1f723e */ /* 0x000fe400000010ff */
[----:B-1----:R-:W-:Y:S02]  /*e720*/  F2FP.BF16.F32.PACK_AB R20, R65, R64 ;  /* 0x000000404114723e */ /* 0x002fe400000010ff */
[----:B------:R-:W-:Y:S01]  /*e730*/  MUFU.EX2 R59, R59 ;  /* 0x0000003b003b7308 */ /* 0x000fe20000000800 */
[----:B---3--:R-:W-:Y:S01]  /*e740*/  FADD.FTZ R75, R71, R82 ;  /* 0x00000052474b7221 */ /* 0x008fe20000010000 */
[----:B------:R-:W-:-:S02]  /*e750*/  F2FP.BF16.F32.PACK_AB R22, R69, R68 ;  /* 0x000000444516723e */ /* 0x000fc400000010ff */
[----:B------:R-:W-:-:S04]  /*e760*/  F2FP.BF16.F32.PACK_AB R21, R67, R66 ;  /* 0x000000424315723e */ /* 0x000fc800000010ff */
[----:B------:R-:W-:Y:S01]  /*e770*/  MUFU.EX2 R62, R62 ;  /* 0x0000003e003e7308 */ /* 0x000fe20000000800 */
[----:B--2---:R-:W-:Y:S01]  /*e780*/  FADD.FTZ R78, R58, R75 ;  /* 0x0000004b3a4e7221 */ /* 0x004fe20000010000 */
[----:B------:R-:W-:-:S04]  /*e790*/  FADD.FTZ R75, R57, R74 ;  /* 0x0000004a394b7221 */ /* 0x000fc80000010000 */
[----:B------:R-:W-:Y:S02]  /*e7a0*/  FADD.FTZ R74, R60, R75 ;  /* 0x0000004b3c4a7221 */ /* 0x000fe40000010000 */
[----:B------:R-:W0:Y:S08]  /*e7b0*/  MUFU.EX2 R61, R61 ;  /* 0x0000003d003d7308 */ /* 0x000e300000000800 */
[----:B------:R-:W-:Y:S08]  /*e7c0*/  MUFU.EX2 R63, R63 ;  /* 0x0000003f003f7308 */ /* 0x000ff00000000800 */
[----:B------:R-:W1:Y:S01]  /*e7d0*/  MUFU.EX2 R39, R39 ;  /* 0x0000002700277308 */ /* 0x000e620000000800 */
[----:B0-----:R-:W-:-:S07]  /*e7e0*/  FADD.FTZ R74, R61, R74 ;  /* 0x0000004a3d4a7221 */ /* 0x001fce0000010000 */
[----:B------:R-:W0:Y:S08]  /*e7f0*/  MUFU.EX2 R49, R49 ;  /* 0x0000003100317308 */ /* 0x000e300000000800 */
[----:B------:R2:W-:Y:S01]  /*e800*/  MUFU.EX2 R76, R55 ;  /* 0x00000037004c7308 */ /* 0x0005e20000000800 */
[----:B-1----:R-:W-:-:S07]  /*e810*/  FADD.FTZ R74, R39, R74 ;  /* 0x0000004a274a7221 */ /* 0x002fce0000010000 */
[----:B------:R-:W1:Y:S01]  /*e820*/  MUFU.EX2 R34, R98 ;  /* 0x0000006200227308 */ /* 0x000e620000000800 */
[----:B--2---:R-:W-:-:S04]  /*e830*/  FADD.FTZ R55, R59, R78 ;  /* 0x0000004e3b377221 */ /* 0x004fc80000010000 */
[----:B------:R-:W-:-:S03]  /*e840*/  FADD.FTZ R78, R62, R55 ;  /* 0x000000373e4e7221 */ /* 0x000fc60000010000 */
[----:B------:R-:W2:Y:S01]  /*e850*/  MUFU.EX2 R52, R52 ;  /* 0x0000003400347308 */ /* 0x000ea20000000800 */
[----:B------:R-:W-:-:S04]  /*e860*/  FADD.FTZ R78, R63, R78 ;  /* 0x0000004e3f4e7221 */ /* 0x000fc80000010000 */
[----:B------:R-:W-:-:S03]  /*e870*/  FADD.FTZ R23, R15, R78 ;  /* 0x0000004e0f177221 */ /* 0x000fc60000010000 */
[----:B------:R3:W4:Y:S08]  /*e880*/  MUFU.EX2 R35, R24 ;  /* 0x0000001800237308 */ /* 0x0007300000000800 */
[----:B------:R-:W4:Y:S01]  /*e890*/  MUFU.EX2 R53, R53 ;  /* 0x0000003500357308 */ /* 0x000f220000000800 */
[----:B---3--:R-:W-:-:S05]  /*e8a0*/  F2FP.BF16.F32.PACK_AB R24, R88, R81 ;  /* 0x000000515818723e */ /* 0x008fca00000010ff */
[----:B------:R0:W-:Y:S02]  /*e8b0*/  STSM.16.M88.4 [R144+0x25b00], R24 ;  /* 0x025b001890007844 */ /* 0x0001e40000000200 */
[----:B------:R3:W4:Y:S08]  /*e8c0*/  MUFU.EX2 R43, R28 ;  /* 0x0000001c002b7308 */ /* 0x0007300000000800 */
[----:B------:R-:W4:Y:S01]  /*e8d0*/  MUFU.EX2 R92, R92 ;  /* 0x0000005c005c7308 */ /* 0x000f220000000800 */
[----:B---3--:R-:W-:Y:S01]  /*e8e0*/  F2FP.BF16.F32.PACK_AB R28, R73, R89 ;  /* 0x00000059491c723e */ /* 0x008fe200000010ff */
[----:B0-----:R-:W-:Y:S01]  /*e8f0*/  FADD.FTZ R25, R49, R74 ;  /* 0x0000004a31197221 */ /* 0x001fe20000010000 */
[----:B------:R-:W-:-:S05]  /*e900*/  FADD.FTZ R27, R42, R23 ;  /* 0x000000172a1b7221 */ /* 0x000fca0000010000 */
[----:B------:R-:W0:Y:S01]  /*e910*/  MUFU.EX2 R80, R94 ;  /* 0x0000005e00507308 */ /* 0x000e220000000800 */
[----:B------:R1:W-:Y:S01]  /*e920*/  STSM.16.M88.4 [R144+0x27300], R28 ;  /* 0x0273001c90007844 */ /* 0x0003e20000000200 */
[----:B------:R-:W-:Y:S01]  /*e930*/  FADD.FTZ R25, R48, R25 ;  /* 0x0000001930197221 */ /* 0x000fe20000010000 */
[----:B------:R-:W-:Y:S01]  /*e940*/  F2FP.BF16.F32.PACK_AB R23, R71, R70 ;  /* 0x000000464717723e */ /* 0x000fe200000010ff */
[----:B------:R-:W-:Y:S01]  /*e950*/  IMAD.MOV.U32 R71, RZ, RZ, RZ ;  /* 0x000000ffff477224 */ /* 0x000fe200078e00ff */
[----:B------:R-:W-:Y:S02]  /*e960*/  F2FP.BF16.F32.PACK_AB R24, R57, R56 ;  /* 0x000000383918723e */ /* 0x000fe400000010ff */
[----:B------:R-:W-:Y:S01]  /*e970*/  F2FP.BF16.F32.PACK_AB R26, R61, R60 ;  /* 0x0000003c3d1a723e */ /* 0x000fe200000010ff */
[----:B------:R-:W3:Y:S01]  /*e980*/  MUFU.EX2 R93, R93 ;  /* 0x0000005d005d7308 */ /* 0x000ee20000000800 */
[----:B------:R0:W-:Y:S01]  /*e990*/  STSM.16.M88.4 [R144+0x28b00], R20 ;  /* 0x028b001490007844 */ /* 0x0001e20000000200 */
[----:B------:R-:W-:-:S02]  /*e9a0*/  IMAD.MOV.U32 R70, RZ, RZ, R71 ;  /* 0x000000ffff467224 */ /* 0x000fc400078e0047 */
[--C-:B------:R-:W-:Y:S02]  /*e9b0*/  IMAD.MOV.U32 R69, RZ, RZ, R71.reuse ;  /* 0x000000ffff457224 */ /* 0x100fe400078e0047 */
[----:B------:R-:W-:Y:S02]  /*e9c0*/  IMAD.MOV.U32 R68, RZ, RZ, R71 ;  /* 0x000000ffff447224 */ /* 0x000fe400078e0047 */
[----:B------:R-:W3:Y:S01]  /*e9d0*/  MUFU.EX2 R73, R91 ;  /* 0x0000005b00497308 */ /* 0x000ee20000000800 */
[----:B-1----:R-:W-:Y:S01]  /*e9e0*/  FADD.FTZ R28, R34, R27 ;  /* 0x0000001b221c7221 */ /* 0x002fe20000010000 */
[----:B--2---:R-:W-:Y:S01]  /*e9f0*/  FADD.FTZ R30, R52, R25 ;  /* 0x00000019341e7221 */ /* 0x004fe20000010000 */
[----:B------:R-:W-:Y:S01]  /*ea00*/  F2FP.BF16.F32.PACK_AB R25, R59, R58 ;  /* 0x0000003a3b19723e */ /* 0x000fe200000010ff */
[----:B------:R-:W-:Y:S02]  /*ea10*/  IMAD.MOV.U32 R67, RZ, RZ, R71 ;  /* 0x000000ffff437224 */ /* 0x000fe400078e0047 */
[----:B----4-:R-:W-:Y:S01]  /*ea20*/  FADD.FTZ R28, R35, R28 ;  /* 0x0000001c231c7221 */ /* 0x010fe20000010000 */
[----:B------:R-:W-:Y:S01]  /*ea30*/  FADD.FTZ R29, R53, R30 ;  /* 0x0000001e351d7221 */ /* 0x000fe20000010000 */
[----:B------:R-:W-:Y:S01]  /*ea40*/  F2FP.BF16.F32.PACK_AB R27, R63, R62 ;  /* 0x0000003e3f1b723e */ /* 0x000fe200000010ff */
[----:B------:R-:W1:Y:S01]  /*ea50*/  MUFU.EX2 R40, R40 ;  /* 0x0000002800287308 */ /* 0x000e620000000800 */
[----:B------:R-:W-:Y:S01]  /*ea60*/  FADD.FTZ R55, R43, R28 ;  /* 0x0000001c2b377221 */ /* 0x000fe20000010000 */
[----:B------:R-:W-:Y:S01]  /*ea70*/  FADD.FTZ R28, R92, R29 ;  /* 0x0000001d5c1c7221 */ /* 0x000fe20000010000 */
[----:B0-----:R-:W-:Y:S01]  /*ea80*/  F2FP.BF16.F32.PACK_AB R20, R49, R39 ;  /* 0x000000273114723e */ /* 0x001fe200000010ff */
[----:B------:R0:W-:Y:S01]  /*ea90*/  STSM.16.M88.4 [R144+0x2a300], R24 ;  /* 0x02a3001890007844 */ /* 0x0001e20000000200 */
[----:B------:R-:W-:Y:S01]  /*eaa0*/  FADD.FTZ R30, R80, R55 ;  /* 0x00000037501e7221 */ /* 0x000fe20000010000 */
[----:B---3--:R-:W-:Y:S01]  /*eab0*/  FADD.FTZ R29, R93, R28 ;  /* 0x0000001c5d1d7221 */ /* 0x008fe20000010000 */
[----:B------:R-:W-:Y:S01]  /*eac0*/  F2FP.BF16.F32.PACK_AB R21, R42, R15 ;  /* 0x0000000f2a15723e */ /* 0x000fe200000010ff */
[----:B------:R-:W2:Y:S01]  /*ead0*/  MUFU.EX2 R51, R51 ;  /* 0x0000003300337308 */ /* 0x000ea20000000800 */
[----:B------:R-:W-:Y:S01]  /*eae0*/  FADD.FTZ R39, R73, R30 ;  /* 0x0000001e49277221 */ /* 0x000fe20000010000 */
[----:B------:R-:W-:Y:S01]  /*eaf0*/  FADD.FTZ R29, R96, R29 ;  /* 0x0000001d601d7221 */ /* 0x000fe20000010000 */
[----:B------:R-:W-:Y:S01]  /*eb00*/  F2FP.BF16.F32.PACK_AB R23, R35, R34 ;  /* 0x000000222317723e */ /* 0x000fe200000010ff */
[----:B------:R-:W-:-:S02]  /*eb10*/  IMAD.MOV.U32 R66, RZ, RZ, R71 ;  /* 0x000000ffff427224 */ /* 0x000fc400078e0047 */
[----:B------:R-:W-:Y:S01]  /*eb20*/  FADD.FTZ R28, R76, R39 ;  /* 0x000000274c1c7221 */ /* 0x000fe20000010000 */
[----:B------:R-:W-:Y:S01]  /*eb30*/  F2FP.BF16.F32.PACK_AB R22, R52, R48 ;  /* 0x000000303416723e */ /* 0x000fe200000010ff */
[----:B------:R-:W-:Y:S01]  /*eb40*/  IMAD.MOV.U32 R65, RZ, RZ, R71 ;  /* 0x000000ffff417224 */ /* 0x000fe200078e0047 */
[----:B------:R-:W3:Y:S01]  /*eb50*/  MUFU.EX2 R41, R41 ;  /* 0x0000002900297308 */ /* 0x000ee20000000800 */
[----:B-1----:R-:W-:Y:S01]  /*eb60*/  FADD.FTZ R30, R40, R29 ;  /* 0x0000001d281e7221 */ /* 0x002fe20000010000 */
[--C-:B------:R-:W-:Y:S01]  /*eb70*/  IMAD.MOV.U32 R64, RZ, RZ, R71.reuse ;  /* 0x000000ffff407224 */ /* 0x100fe200078e0047 */
[----:B------:R-:W-:Y:S01]  /*eb80*/  STSM.16.M88.4 [R144+0x2bb00], R20 ;  /* 0x02bb001490007844 */ /* 0x000fe20000000200 */
[----:B0-----:R-:W-:Y:S01]  /*eb90*/  F2FP.BF16.F32.PACK_AB R24, R92, R53 ;  /* 0x000000355c18723e */ /* 0x001fe200000010ff */
[--C-:B------:R-:W-:Y:S01]  /*eba0*/  IMAD.MOV.U32 R63, RZ, RZ, R71.reuse ;  /* 0x000000ffff3f7224 */ /* 0x100fe200078e0047 */
[----:B------:R-:W-:Y:S01]  /*ebb0*/  F2FP.BF16.F32.PACK_AB R26, R96, R93 ;  /* 0x0000005d601a723e */ /* 0x000fe200000010ff */
[--C-:B------:R-:W-:Y:S01]  /*ebc0*/  IMAD.MOV.U32 R62, RZ, RZ, R71.reuse ;  /* 0x000000ffff3e7224 */ /* 0x100fe200078e0047 */
[----:B------:R-:W0:Y:S01]  /*ebd0*/  MUFU.EX2 R54, R54 ;  /* 0x0000003600367308 */ /* 0x000e220000000800 */
[----:B--2---:R-:W-:Y:S01]  /*ebe0*/  FADD.FTZ R15, R51, R28 ;  /* 0x0000001c330f7221 */ /* 0x004fe20000010000 */
[----:B------:R-:W-:Y:S01]  /*ebf0*/  F2FP.BF16.F32.PACK_AB R25, R80, R43 ;  /* 0x0000002b5019723e */ /* 0x000fe200000010ff */
[----:B------:R-:W-:-:S02]  /*ec00*/  IMAD.MOV.U32 R61, RZ, RZ, R71 ;  /* 0x000000ffff3d7224 */ /* 0x000fc400078e0047 */
[--C-:B------:R-:W-:Y:S02]  /*ec10*/  IMAD.MOV.U32 R60, RZ, RZ, R71.reuse ;  /* 0x000000ffff3c7224 */ /* 0x100fe400078e0047 */
[--C-:B------:R-:W-:Y:S01]  /*ec20*/  IMAD.MOV.U32 R59, RZ, RZ, R71.reuse ;  /* 0x000000ffff3b7224 */ /* 0x100fe200078e0047 */
[----:B------:R-:W1:Y:S01]  /*ec30*/  MUFU.EX2 R36, R36 ;  /* 0x0000002400247308 */ /* 0x000e620000000800 */
[----:B---3--:R-:W-:Y:S01]  /*ec40*/  FADD.FTZ R27, R41, R30 ;  /* 0x0000001e291b7221 */ /* 0x008fe20000010000 */
[--C-:B------:R-:W-:Y:S02]  /*ec50*/  IMAD.MOV.U32 R58, RZ, RZ, R71.reuse ;  /* 0x000000ffff3a7224 */ /* 0x100fe400078e0047 */
[--C-:B------:R-:W-:Y:S02]  /*ec60*/  IMAD.MOV.U32 R57, RZ, RZ, R71.reuse ;  /* 0x000000ffff397224 */ /* 0x100fe400078e0047 */
[----:B------:R-:W-:Y:S02]  /*ec70*/  IMAD.MOV.U32 R56, RZ, RZ, R71 ;  /* 0x000000ffff387224 */ /* 0x000fe400078e0047 */
        /* <DEDUP_REMOVED lines=8> */
[----:B------:R-:W-:Y:S01]  /*ed00*/  F2FP.BF16.F32.PACK_AB R27, R76, R73 ;  /* 0x000000494c1b723e */ /* 0x000fe200000010ff */
[--C-:B------:R-:W-:Y:S02]  /*ed10*/  IMAD.MOV.U32 R52, RZ, RZ, R71.reuse ;  /* 0x000000ffff347224 */ /* 0x100fe400078e0047 */
[----:B------:R-:W-:Y:S02]  /*ed20*/  IMAD.MOV.U32 R51, RZ, RZ, R71 ;  /* 0x000000ffff337224 */ /* 0x000fe400078e0047 */
[----:B------:R1:W-:Y:S01]  /*ed30*/  STSM.16.M88.4 [R144+0x2d300], R24 ;  /* 0x02d3001890007844 */ /* 0x0003e20000000200 */
[----:B------:R-:W3:Y:S01]  /*ed40*/  MUFU.EX2 R31, R97 ;  /* 0x00000061001f7308 */ /* 0x000ee20000000800 */
[----:B--2---:R-:W-:Y:S01]  /*ed50*/  FADD.FTZ R30, R50, R15 ;  /* 0x0000000f321e7221 */ /* 0x004fe20000010000 */
[----:B------:R-:W-:-:S02]  /*ed60*/  IMAD.MOV.U32 R49, RZ, RZ, R71 ;  /* 0x000000ffff317224 */ /* 0x000fc400078e0047 */
[--C-:B------:R-:W-:Y:S02]  /*ed70*/  IMAD.MOV.U32 R48, RZ, RZ, R71.reuse ;  /* 0x000000ffff307224 */ /* 0x100fe400078e0047 */
[--C-:B------:R-:W-:Y:S02]  /*ed80*/  IMAD.MOV.U32 R43, RZ, RZ, R71.reuse ;  /* 0x000000ffff2b7224 */ /* 0x100fe400078e0047 */
[----:B------:R-:W2:Y:S01]  /*ed90*/  MUFU.EX2 R44, R44 ;  /* 0x0000002c002c7308 */ /* 0x000ea20000000800 */
[----:B0-----:R-:W-:Y:S01]  /*eda0*/  FADD.FTZ R15, R37, R28 ;  /* 0x0000001c250f7221 */ /* 0x001fe20000010000 */
[----:B------:R-:W-:Y:S01]  /*edb0*/  F2FP.BF16.F32.PACK_AB R28, R41, R40 ;  /* 0x00000028291c723e */ /* 0x000fe200000010ff */
[--C-:B------:R-:W-:Y:S02]  /*edc0*/  IMAD.MOV.U32 R41, RZ, RZ, R71.reuse ;  /* 0x000000ffff297224 */ /* 0x100fe400078e0047 */
[--C-:B------:R-:W-:Y:S02]  /*edd0*/  IMAD.MOV.U32 R40, RZ, RZ, R71.reuse ;  /* 0x000000ffff287224 */ /* 0x100fe400078e0047 */
[--C-:B------:R-:W-:Y:S01]  /*ede0*/  IMAD.MOV.U32 R39, RZ, RZ, R71.reuse ;  /* 0x000000ffff277224 */ /* 0x100fe200078e0047 */
[----:B------:R-:W0:Y:S01]  /*edf0*/  MUFU.EX2 R47, R47 ;  /* 0x0000002f002f7308 */ /* 0x000e220000000800 */
[----:B---3--:R-:W-:Y:S01]  /*ee00*/  FADD.FTZ R34, R31, R30 ;  /* 0x0000001e1f227221 */ /* 0x008fe20000010000 */
[----:B------:R-:W-:Y:S01]  /*ee10*/  F2FP.BF16.F32.PACK_AB R30, R37, R36 ;  /* 0x00000024251e723e */ /* 0x000fe200000010ff */
[--C-:B------:R-:W-:Y:S01]  /*ee20*/  IMAD.MOV.U32 R37, RZ, RZ, R71.reuse ;  /* 0x000000ffff257224 */ /* 0x100fe200078e0047 */
[----:B------:R-:W-:Y:S01]  /*ee30*/  F2FP.BF16.F32.PACK_AB R31, R31, R50 ;  /* 0x000000321f1f723e */ /* 0x000fe200000010ff */
[----:B------:R-:W-:-:S02]  /*ee40*/  IMAD.MOV.U32 R50, RZ, RZ, R71 ;  /* 0x000000ffff327224 */ /* 0x000fc400078e0047 */
[----:B------:R-:W-:Y:S01]  /*ee50*/  IMAD.MOV.U32 R36, RZ, RZ, R71 ;  /* 0x000000ffff247224 */ /* 0x000fe200078e0047 */
[----:B------:R-:W3:Y:S01]  /*ee60*/  MUFU.EX2 R45, R45 ;  /* 0x0000002d002d7308 */ /* 0x000ee20000000800 */
[----:B--2---:R-:W-:Y:S01]  /*ee70*/  FADD.FTZ R42, R44, R15 ;  /* 0x0000000f2c2a7221 */ /* 0x004fe20000010000 */
[----:B------:R2:W-:Y:S01]  /*ee80*/  STSM.16.M88.4 [R144+0x2eb00], R28 ;  /* 0x02eb001c90007844 */ /* 0x0005e20000000200 */
[--C-:B-1----:R-:W-:Y:S02]  /*ee90*/  IMAD.MOV.U32 R27, RZ, RZ, R71.reuse ;  /* 0x000000ffff1b7224 */ /* 0x102fe400078e0047 */
[--C-:B------:R-:W-:Y:S02]  /*eea0*/  IMAD.MOV.U32 R26, RZ, RZ, R71.reuse ;  /* 0x000000ffff1a7224 */ /* 0x100fe400078e0047 */
[--C-:B------:R-:W-:Y:S01]  /*eeb0*/  IMAD.MOV.U32 R25, RZ, RZ, R71.reuse ;  /* 0x000000ffff197224 */ /* 0x100fe200078e0047 */
[----:B------:R-:W-:Y:S01]  /*eec0*/  MUFU.EX2 R32, R32 ;  /* 0x0000002000207308 */ /* 0x000fe20000000800 */
[----:B0-----:R-:W-:Y:S01]  /*eed0*/  FADD.FTZ R15, R47, R34 ;  /* 0x000000222f0f7221 */ /* 0x001fe20000010000 */
[----:B------:R-:W-:-:S02]  /*eee0*/  IMAD.MOV.U32 R34, RZ, RZ, R71 ;  /* 0x000000ffff227224 */ /* 0x000fc400078e0047 */
[----:B------:R-:W-:-:S04]  /*eef0*/  IMAD.MOV.U32 R24, RZ, RZ, R71 ;  /* 0x000000ffff187224 */ /* 0x000fc800078e0047 */
[----:B------:R-:W0:Y:S01]  /*ef00*/  MUFU.EX2 R33, R33 ;  /* 0x0000002100217308 */ /* 0x000e220000000800 */
[C---:B---3--:R-:W-:Y:S01]  /*ef10*/  FADD.FTZ R35, R45.reuse, R42 ;  /* 0x0000002a2d237221 */ /* 0x048fe20000010000 */
[----:B------:R-:W-:Y:S01]  /*ef20*/  F2FP.BF16.F32.PACK_AB R20, R45, R44 ;  /* 0x0000002c2d14723e */ /* 0x000fe200000010ff */
[--C-:B------:R-:W-:Y:S02]  /*ef30*/  IMAD.MOV.U32 R45, RZ, RZ, R71.reuse ;  /* 0x000000ffff2d7224 */ /* 0x100fe400078e0047 */
[--C-:B------:R-:W-:Y:S02]  /*ef40*/  IMAD.MOV.U32 R44, RZ, RZ, R71.reuse ;  /* 0x000000ffff2c7224 */ /* 0x100fe400078e0047 */
[--C-:B------:R-:W-:Y:S01]  /*ef50*/  IMAD.MOV.U32 R42, RZ, RZ, R71.reuse ;  /* 0x000000ffff2a7224 */ /* 0x100fe200078e0047 */
[----:B------:R-:W1:Y:S01]  /*ef60*/  MUFU.EX2 R46, R46 ;  /* 0x0000002e002e7308 */ /* 0x000e620000000800 */
[--C-:B--2---:R-:W-:Y:S02]  /*ef70*/  IMAD.MOV.U32 R31, RZ, RZ, R71.reuse ;  /* 0x000000ffff1f7224 */ /* 0x104fe400078e0047 */
[----:B------:R-:W-:-:S02]  /*ef80*/  IMAD.MOV.U32 R30, RZ, RZ, R71 ;  /* 0x000000ffff1e7224 */ /* 0x000fc400078e0047 */
[--C-:B------:R-:W-:Y:S02]  /*ef90*/  IMAD.MOV.U32 R29, RZ, RZ, R71.reuse ;  /* 0x000000ffff1d7224 */ /* 0x100fe400078e0047 */
[----:B------:R-:W-:Y:S01]  /*efa0*/  IMAD.MOV.U32 R28, RZ, RZ, R71 ;  /* 0x000000ffff1c7224 */ /* 0x000fe200078e0047 */
[----:B------:R-:W-:Y:S01]  /*efb0*/  MUFU.EX2 R38, R38 ;  /* 0x0000002600267308 */ /* 0x000fe20000000800 */
[----:B0-----:R-:W-:Y:S01]  /*efc0*/  F2FP.BF16.F32.PACK_AB R22, R33, R32 ;  /* 0x000000202116723e */ /* 0x001fe200000010ff */
[----:B------:R-:W-:Y:S01]  /*efd0*/  FADD.FTZ R32, R32, R35 ;  /* 0x0000002320207221 */ /* 0x000fe20000010000 */
[----:B------:R-:W-:-:S05]  /*efe0*/  IMAD.MOV.U32 R35, RZ, RZ, R71 ;  /* 0x000000ffff237224 */ /* 0x000fca00078e0047 */
[----:B------:R-:W0:Y:S01]  /*eff0*/  MUFU.EX2 R99, R99 ;  /* 0x0000006300637308 */ /* 0x000e220000000800 */
[C---:B-1----:R-:W-:Y:S01]  /*f000*/  FADD.FTZ R15, R46.reuse, R15 ;  /* 0x0000000f2e0f7221 */ /* 0x042fe20000010000 */
[----:B------:R-:W-:Y:S01]  /*f010*/  F2FP.BF16.F32.PACK_AB R21, R46, R47 ;  /* 0x0000002f2e15723e */ /* 0x000fe200000010ff */
[--C-:B------:R-:W-:Y:S02]  /*f020*/  IMAD.MOV.U32 R47, RZ, RZ, R71.reuse ;  /* 0x000000ffff2f7224 */ /* 0x100fe400078e0047 */
[----:B------:R-:W-:Y:S01]  /*f030*/  IMAD.MOV.U32 R46, RZ, RZ, R71 ;  /* 0x000000ffff2e7224 */ /* 0x000fe200078e0047 */
[----:B0-----:R-:W-:Y:S01]  /*f040*/  F2FP.BF16.F32.PACK_AB R23, R99, R38 ;  /* 0x000000266317723e */ /* 0x001fe200000010ff */
[----:B------:R-:W-:-:S04]  /*f050*/  FADD.FTZ R38, R38, R15 ;  /* 0x0000000f26267221 */ /* 0x000fc80000010000 */
[----:B------:R0:W-:Y:S01]  /*f060*/  STSM.16.M88.4 [R144+0x30300], R20 ;  /* 0x0303001490007844 */ /* 0x0001e20000000200 */
[----:B------:R-:W-:Y:S01]  /*f070*/  FADD.FTZ R15, R99, R38 ;  /* 0x00000026630f7221 */ /* 0x000fe20000010000 */
[--C-:B------:R-:W-:Y:S01]  /*f080*/  IMAD.MOV.U32 R38, RZ, RZ, R71.reuse ;  /* 0x000000ffff267224 */ /* 0x100fe200078e0047 */
[----:B------:R1:W-:Y:S06]  /*f090*/  MEMBAR.ALL.CTA ;  /* 0x0000000000007992 */ /* 0x0003ec0000008000 */
[----:B-1----:R-:W1:Y:S01]  /*f0a0*/  FENCE.VIEW.ASYNC.S ;  /* 0x00000000000073c6 */ /* 0x002e620000000000 */
[----:B0-----:R-:W-:Y:S01]  /*f0b0*/  FADD.FTZ R20, R33, R32 ;  /* 0x0000002021147221 */ /* 0x001fe20000010000 */
[----:B------:R-:W-:-:S02]  /*f0c0*/  IMAD.MOV.U32 R33, RZ, RZ, R71 ;  /* 0x000000ffff217224 */ /* 0x000fc400078e0047 */
[----:B------:R-:W-:Y:S02]  /*f0d0*/  IMAD.MOV.U32 R32, RZ, RZ, R71 ;  /* 0x000000ffff207224 */ /* 0x000fe400078e0047 */
[----:B------:R0:W-:Y:S04]  /*f0e0*/  STL [R1+0x20], R20 ;  /* 0x0000201401007387 */ /* 0x0001e80000100800 */
[----:B------:R0:W-:Y:S01]  /*f0f0*/  STL [R1+0x24], R15 ;  /* 0x0000240f01007387 */ /* 0x0001e20000100800 */
[----:B-1----:R-:W-:Y:S01]  /*f100*/  NOP ;  /* 0x0000000000007918 */ /* 0x002fe20000000000 */
[----:B------:R-:W-:Y:S05]  /*f110*/  @!P2 BRA `(.L_x_8674) ;  /* 0x000000480054a947 */ /* 0x000fea0003800000 */
[----:B------:R-:W-:Y:S02]  /*f120*/  VIADD R14, R110, 0xfffffffe ;  /* 0xfffffffe6e0e7836 */ /* 0x000fe40000000000 */
[----:B------:R-:W-:Y:S02]  /*f130*/  IMAD.MOV.U32 R155, RZ, RZ, R72 ;  /* 0x000000ffff9b7224 */ /* 0x000fe400078e0048 */
[----:B------:R-:W-:Y:S01]  /*f140*/  IMAD.MOV.U32 R154, RZ, RZ, R0 ;  /* 0x000000ffff9a7224 */ /* 0x000fe200078e0000 */
[----:B------:R1:W-:Y:S04]  /*f150*/  STL [R1+0x1c], R14 ;  /* 0x00001c0e01007387 */ /* 0x0003e80000100800 */
[----:B------:R1:W5:Y:S01]  /*f160*/  LDL.LU R156, [R1+0x40] ;  /* 0x00004000019c7983 */ /* 0x0003620000300800 */
[----:B0-----:R-:W-:Y:S01]  /*f170*/  IMAD.MOV.U32 R15, RZ, RZ, R148 ;  /* 0x000000ffff0f7224 */ /* 0x001fe200078e0094 */
        /* <DEDUP_REMOVED lines=23> */
[----:B-1----:R-:W-:-:S07]  /*f2f0*/  CS2R R24, SRZ ;  /* 0x0000000000187805 */ /* 0x002fce000001ff00 */
.L_x_8685:
        /* <DEDUP_REMOVED lines=12> */
.L_x_8676:
[----:B------:R-:W-:Y:S01]  /*f3c0*/  IMAD R0, R148, 0x8, R18 ;  /* 0x0000000894007824 */ /* 0x000fe200078e0212 */
[----:B------:R-:W-:-:S04]  /*f3d0*/  SHF.L.U32 R21, R14, 0x1f, RZ ;  /* 0x0000001f0e157819 */ /* 0x000fc800000006ff */
[----:B------:R0:W1:Y:S01]  /*f3e0*/  SYNCS.PHASECHK.TRANS64.TRYWAIT P3, [R0+URZ+0x31c30], R21 ;  /* 0x031c3015000075a7 */ /* 0x000062000806017f */
[----:B------:R-:W-:Y:S05]  /*f3f0*/  @!P0 BRA `(.L_x_8677) ;  /* 0x0000000000048947 */ /* 0x000fea0003800000 */
[----:B------:R-:W-:Y:S01]  /*f400*/  BPT.TRAP 0x1 ;  /* 0x000000040000795c */ /* 0x000fe20000300000 */
.L_x_8677:
[----:B------:R-:W-:Y:S04]  /*f410*/  BSSY B0, `(.L_x_8675) ;  /* 0x0000004000007945 */ /* 0x000fe80003800000 */
[----:B-1----:R-:W-:Y:S05]  /*f420*/  @P3 BRA `(.L_x_8678) ;  /* 0x0000000000083947 */ /* 0x002fea0003800000 */
[----:B------:R-:W1:Y:S02]  /*f430*/  SYNCS.PHASECHK.TRANS64.TRYWAIT P3, [R0+URZ+0x31c30], R21 ;  /* 0x031c3015000075a7 */ /* 0x000e64000806017f */
[----:B-1----:R-:W-:Y:S05]  /*f440*/  @!P3 BRA `(.L_x_8679) ;  /* 0x000000c800acb947 */ /* 0x002fea0003800000 */
.L_x_8678:
[----:B------:R-:W-:Y:S05]  /*f450*/  BSYNC B0 ;  /* 0x0000000000007941 */ /* 0x000fea0003800000 */
.L_x_8675:
[----:B------:R-:W2:Y:S01]  /*f460*/  LDL R14, [R1+0x4c] ;  /* 0x00004c00010e7983 */ /* 0x000ea20000100800 */
[----:B------:R-:W-:Y:S01]  /*f470*/  IMAD.MOV.U32 R23, RZ, RZ, -0x7fffffe0 ;  /* 0x80000020ff177424 */ /* 0x000fe200078e00ff */
[----:B------:R-:W-:Y:S05]  /*f480*/  WARPSYNC.ALL ;  /* 0x0000000000007948 */ /* 0x000fea0003800000 */
[----:B01----:R-:W0:Y:S01]  /*f490*/  S2R R0, SR_TID.X ;  /* 0x0000000000007919 */ /* 0x003e220000002100 */
[----:B------:R-:W-:Y:S01]  /*f4a0*/  R2UR UR59, R23 ;  /* 0x00000000173b72ca */ /* 0x000fe200000e0000 */
[----:B------:R-:W-:Y:S01]  /*f4b0*/  IMAD.MOV.U32 R151, RZ, RZ, -0x7fffffe0 ;  /* 0x80000020ff977424 */ /* 0x000fe200078e00ff */
[----:B------:R-:W-:Y:S01]  /*f4c0*/  R2UR UR56, R2 ;  /* 0x00000000023872ca */ /* 0x000fe200000e0000 */
[----:B------:R-:W-:Y:S01]  /*f4d0*/  IMAD.MOV.U32 R73, RZ, RZ, -0x7fffffe0 ;  /* 0x80000020ff497424 */ /* 0x000fe200078e00ff */
[----:B------:R-:W-:Y:S01]  /*f4e0*/  R2UR UR57, R3 ;  /* 0x00000000033972ca */ /* 0x000fe200000e0000 */
[----:B------:R-:W-:Y:S01]  /*f4f0*/  IMAD.MOV.U32 R21, RZ, RZ, -0x7fffffe0 ;  /* 0x80000020ff157424 */ /* 0x000fe200078e00ff */
[----:B------:R-:W-:Y:S01]  /*f500*/  R2UR UR19, R23 ;  /* 0x00000000171372ca */ /* 0x000fe200000e0000 */
[----:B------:R-:W-:Y:S01]  /*f510*/  STL [R1+0xbc], R25 ;  /* 0x0000bc1901007387 */ /* 0x000fe20000100800 */
[C---:B------:R-:W-:Y:S01]  /*f520*/  R2UR UR7, R73.reuse ;  /* 0x00000000490772ca */ /* 0x040fe200000e0000 */
[----:B------:R-:W-:Y:S01]  /*f530*/  IMAD.MOV.U32 R153, RZ, RZ, -0x7fffffe0 ;  /* 0x80000020ff997424 */ /* 0x000fe200078e00ff */
[----:B------:R-:W-:Y:S01]  /*f540*/  R2UR UR11, R73 ;  /* 0x00000000490b72ca */ /* 0x000fe200000e0000 */
[----:B------:R-:W-:Y:S01]  /*f550*/  STL [R1+0xb8], R24 ;  /* 0x0000b81801007387 */ /* 0x000fe20000100800 */
[----:B------:R-:W-:-:S02]  /*f560*/  R2UR UR9, R21 ;  /* 0x00000000150972ca */ /* 0x000fc400000e0000 */
[----:B------:R-:W-:Y:S01]  /*f570*/  MOV R78, UR59 ;  /* 0x0000003b004e7c02 */ /* 0x000fe20008000f00 */
[----:B------:R-:W-:Y:S01]  /*f580*/  STL [R1+0xb4], R19 ;  /* 0x0000b41301007387 */ /* 0x000fe20000100800 */
[----:B------:R-:W-:Y:S02]  /*f590*/  R2UR UR59, R151 ;  /* 0x00000000973b72ca */ /* 0x000fe400000e0000 */
[C---:B------:R-:W-:Y:S01]  /*f5a0*/  R2UR UR5, R21.reuse ;  /* 0x00000000150572ca */ /* 0x040fe200000e0000 */
[----:B------:R1:W-:Y:S01]  /*f5b0*/  STL [R1+0xb0], R18 ;  /* 0x0000b01201007387 */ /* 0x0003e20000100800 */
[C---:B------:R-:W-:Y:S02]  /*f5c0*/  R2UR UR15, R21.reuse ;  /* 0x00000000150f72ca */ /* 0x040fe400000e0000 */
[C---:B------:R-:W-:Y:S01]  /*f5d0*/  R2UR UR23, R21.reuse ;  /* 0x00000000151772ca */ /* 0x040fe200000e0000 */
[----:B------:R3:W-:Y:S01]  /*f5e0*/  STL [R1+0xac], R17 ;  /* 0x0000ac1101007387 */ /* 0x0007e20000100800 */
[----:B------:R-:W-:-:S02]  /*f5f0*/  R2UR UR35, R21 ;  /* 0x00000000152372ca */ /* 0x000fc400000e0000 */
[----:B------:R-:W-:Y:S01]  /*f600*/  MOV R75, UR9 ;  /* 0x00000009004b7c02 */ /* 0x000fe20008000f00 */
[----:B------:R-:W-:Y:S01]  /*f610*/  STL [R1+0xa8], R16 ;  /* 0x0000a81001007387 */ /* 0x000fe20000100800 */
[----:B------:R-:W-:Y:S02]  /*f620*/  R2UR UR9, R3 ;  /* 0x00000000030972ca */ /* 0x000fe400000e0000 */
[C---:B------:R-:W-:Y:S01]  /*f630*/  R2UR UR47, R21.reuse ;  /* 0x00000000152f72ca */ /* 0x040fe200000e0000 */
[----:B------:R4:W-:Y:S01]  /*f640*/  STL [R1+0xa4], R15 ;  /* 0x0000a40f01007387 */ /* 0x0009e20000100800 */
[----:B0-----:R-:W-:Y:S02]  /*f650*/  SHF.R.U32.HI R0, RZ, 0x7, R0 ;  /* 0x00000007ff007819 */ /* 0x001fe40000011600 */
[----:B------:R-:W-:Y:S02]  /*f660*/  R2UR UR55, R21 ;  /* 0x00000000153772ca */ /* 0x000fe400000e0000 */
[C---:B------:R-:W-:Y:S01]  /*f670*/  R2UR UR31, R23.reuse ;  /* 0x00000000171f72ca */ /* 0x040fe200000e0000 */
[----:B------:R-:W-:Y:S01]  /*f680*/  VIADD R0, R0, 0x8 ;  /* 0x0000000800007836 */ /* 0x000fe20000000000 */
[----:B------:R-:W-:-:S02]  /*f690*/  R2UR UR39, R23 ;  /* 0x00000000172772ca */ /* 0x000fc400000e0000 */
[C---:B------:R-:W-:Y:S02]  /*f6a0*/  R2UR UR41, R23.reuse ;  /* 0x00000000172972ca */ /* 0x040fe400000e0000 */
[----:B------:R0:W-:Y:S01]  /*f6b0*/  BAR.SYNC.DEFER_BLOCKING R0, 0x100 ;  /* 0x000400000000751d */ /* 0x0001e20000010000 */
[----:B------:R-:W-:Y:S02]  /*f6c0*/  R2UR UR45, R23 ;  /* 0x00000000172d72ca */ /* 0x000fe400000e0000 */
[----:B------:R-:W-:Y:S02]  /*f6d0*/  R2UR UR12, R2 ;  /* 0x00000000020c72ca */ /* 0x000fe400000e0000 */
[----:B------:R-:W-:Y:S02]  /*f6e0*/  R2UR UR13, R3 ;  /* 0x00000000030d72ca */ /* 0x000fe400000e0000 */
[----:B------:R-:W-:Y:S02]  /*f6f0*/  R2UR UR27, R73 ;  /* 0x00000000491b72ca */ /* 0x000fe400000e0000 */
[----:B0-----:R-:W-:Y:S01]  /*f700*/  MOV R0, UR7 ;  /* 0x0000000700007c02 */ /* 0x001fe20008000f00 */
[----:B------:R-:W-:Y:S01]  /*f710*/  UMOV UR7, UR11 ;  /* 0x0000000b00077c82 */ /* 0x000fe20008000000 */
[----:B------:R-:W-:-:S02]  /*f720*/  R2UR UR11, R23 ;  /* 0x00000000170b72ca */ /* 0x000fc400000e0000 */
[C---:B------:R-:W-:Y:S02]  /*f730*/  R2UR UR43, R73.reuse ;  /* 0x00000000492b72ca */ /* 0x040fe400000e0000 */
[C---:B------:R-:W-:Y:S02]  /*f740*/  R2UR UR51, R73.reuse ;  /* 0x00000000493372ca */ /* 0x040fe400000e0000 */
[C---:B------:R-:W-:Y:S02]  /*f750*/  R2UR UR29, R73.reuse ;  /* 0x00000000491d72ca */ /* 0x040fe400000e0000 */
[C---:B------:R-:W-:Y:S02]  /*f760*/  R2UR UR49, R73.reuse ;  /* 0x00000000493172ca */ /* 0x040fe400000e0000 */
[----:B------:R-:W-:Y:S01]  /*f770*/  R2UR UR37, R73 ;  /* 0x00000000492572ca */ /* 0x000fe200000e0000 */
[----:B------:R-:W-:Y:S01]  /*f780*/  IMAD.MOV.U32 R73, RZ, RZ, -0x7fffffe0 ;  /* 0x80000020ff497424 */ /* 0x000fe200078e00ff */
[----:B-1----:R-:W-:Y:S01]  /*f790*/  MOV R18, UR61 ;  /* 0x0000003d00127c02 */ /* 0x002fe20008000f00 */
[----:B------:R-:W-:Y:S01]  /*f7a0*/  WARPGROUP.ARRIVE ;  /* 0x00000000000079c5 */ /* 0x000fe20000000000 */
[----:B------:R-:W-:Y:S01]  /*f7b0*/  MOV R76, UR11 ;  /* 0x0000000b004c7c02 */ /* 0x000fe20008000f00 */
[----:B------:R-:W-:Y:S01]  /*f7c0*/  UMOV UR11, UR5 ;  /* 0x00000005000b7c82 */ /* 0x000fe20008000000 */
[----:B------:R-:W-:Y:S01]  /*f7d0*/  R2UR UR5, R23 ;  /* 0x00000000170572ca */ /* 0x000fe200000e0000 */
[----:B------:R-:W-:Y:S01]  /*f7e0*/  IMAD.MOV.U32 R23, RZ, RZ, -0x7fffffe0 ;  /* 0x80000020ff177424 */ /* 0x000fe200078e00ff */
[----:B------:R-:W-:Y:S01]  /*f7f0*/  R2UR UR33, R73 ;  /* 0x00000000492172ca */ /* 0x000fe200000e0000 */
[----:B------:R-:W-:Y:S01]  /*f800*/  IMAD.MOV.U32 R73, RZ, RZ, -0x7fffffe0 ;  /* 0x80000020ff497424 */ /* 0x000fe200078e00ff */
[----:B---3--:R-:W-:-:S02]  /*f810*/  MOV R17, UR60 ;  /* 0x0000003c00117c02 */ /* 0x008fc40008000f00 */
[----:B------:R-:W-:Y:S01]  /*f820*/  R2UR UR25, R23 ;  /* 0x00000000171972ca */ /* 0x000fe200000e0000 */
[----:B------:R-:W-:Y:S01]  /*f830*/  IMAD.MOV.U32 R23, RZ, RZ, -0x7fffffe0 ;  /* 0x80000020ff177424 */ /* 0x000fe200078e00ff */
[----:B------:R-:W-:Y:S01]  /*f840*/  R2UR UR61, R73 ;  /* 0x00000000493d72ca */ /* 0x000fe200000e0000 */
[----:B------:R-:W-:Y:S01]  /*f850*/  IMAD.MOV.U32 R73, RZ, RZ, -0x7fffffe0 ;  /* 0x80000020ff497424 */ /* 0x000fe200078e00ff */
[----:B------:R-:W-:Y:S02]  /*f860*/  R2UR UR16, R2 ;  /* 0x00000000021072ca */ /* 0x000fe400000e0000 */
[C---:B------:R-:W-:Y:S01]  /*f870*/  R2UR UR17, R3.reuse ;  /* 0x00000000031172ca */ /* 0x040fe200000e0000 */
[----:B------:R-:W-:Y:S01]  /*f880*/  IMAD.U32 R21, RZ, RZ, UR5 ;  /* 0x00000005ff157e24 */ /* 0x000fe2000f8e00ff */
[----:B------:R-:W-:Y:S02]  /*f890*/  R2UR UR5, R3 ;  /* 0x00000000030572ca */ /* 0x000fe400000e0000 */
[----:B------:R-:W-:-:S02]  /*f8a0*/  R2UR UR20, R8 ;  /* 0x00000000081472ca */ /* 0x000fc400000e0000 */
[C---:B------:R-:W-:Y:S02]  /*f8b0*/  R2UR UR21, R9.reuse ;  /* 0x00000000091572ca */ /* 0x040fe400000e0000 */
[----:B------:R-:W-:Y:S02]  /*f8c0*/  R2UR UR52, R8 ;  /* 0x00000000083472ca */ /* 0x000fe400000e0000 */
[----:B------:R-:W-:Y:S01]  /*f8d0*/  R2UR UR53, R9 ;  /* 0x00000000093572ca */ /* 0x000fe200000e0000 */
[----:B--2---:R-:W-:-:S04]  /*f8e0*/  IMAD R150, R148, 0x6c0, R14 ;  /* 0x000006c094967824 */ /* 0x004fc800078e020e */
[C---:B------:R-:W-:Y:S02]  /*f8f0*/  VIADD R22, R150.reuse, 0xc0 ;  /* 0x000000c096167836 */ /* 0x040fe40000000000 */
[C---:B------:R-:W-:Y:S02]  /*f900*/  VIADD R72, R150.reuse, 0x80 ;  /* 0x0000008096487836 */ /* 0x040fe40000000000 */
[----:B------:R-:W-:Y:S01]  /*f910*/  VIADD R20, R150, 0x40 ;  /* 0x0000004096147836 */ /* 0x000fe20000000000 */
[----:B------:R-:W-:Y:S01]  /*f920*/  R2UR UR58, R22 ;  /* 0x00000000163a72ca */ /* 0x000fe200000e0000 */
[----:B------:R-:W-:Y:S01]  /*f930*/  VIADD R22, R150, 0x180 ;  /* 0x0000018096167836 */ /* 0x000fe20000000000 */
[----:B------:R-:W-:Y:S01]  /*f940*/  R2UR UR10, R72 ;  /* 0x00000000480a72ca */ /* 0x000fe200000e0000 */
[----:B------:R-:W-:Y:S01]  /*f950*/  VIADD R72, R150, 0x140 ;  /* 0x0000014096487836 */ /* 0x000fe20000000000 */
[----:B------:R-:W-:Y:S01]  /*f960*/  R2UR UR4, R20 ;  /* 0x00000000140472ca */ /* 0x000fe200000e0000 */
[----:B------:R-:W-:-:S02]  /*f970*/  VIADD R20, R150, 0x100 ;  /* 0x0000010096147836 */ /* 0x000fc40000000000 */
[----:B------:R-:W-:Y:S01]  /*f980*/  VIADD R152, R150, 0x382 ;  /* 0x0000038296987836 */ /* 0x000fe20000000000 */
[----:B------:R-:W-:Y:S01]  /*f990*/  R2UR UR6, R72 ;  /* 0x00000000480672ca */ /* 0x000fe200000e0000 */
[----:B------:R-:W-:Y:S01]  /*f9a0*/  VIADD R72, R150, 0x42 ;  /* 0x0000004296487836 */ /* 0x000fe20000000000 */
[----:B------:R-:W-:Y:S01]  /*f9b0*/  R2UR UR8, R20 ;  /* 0x00000000140872ca */ /* 0x000fe200000e0000 */
[C---:B------:R-:W-:Y:S02]  /*f9c0*/  VIADD R20, R150.reuse, 0x1c0 ;  /* 0x000001c096147836 */ /* 0x040fe40000000000 */
[----:B------:R-:W-:Y:S02]  /*f9d0*/  MOV R79, UR58 ;  /* 0x0000003a004f7c02 */ /* 0x000fe40008000f00 */
[----:B------:R-:W-:Y:S02]  /*f9e0*/  R2UR UR58, R150 ;  /* 0x00000000963a72ca */ /* 0x000fe400000e0000 */
[----:B------:R-:W-:Y:S01]  /*f9f0*/  R2UR UR14, R20 ;  /* 0x00000000140e72ca */ /* 0x000fe200000e0000 */
[----:B------:R-:W-:Y:S01]  /*fa00*/  VIADD R20, R150, 0x2 ;  /* 0x0000000296147836 */ /* 0x000fe20000000000 */
[----:B------:R-:W-:Y:S01]  /*fa10*/  R2UR UR26, R72 ;  /* 0x00000000481a72ca */ /* 0x000fe200000e0000 */
[----:B------:R-:W-:Y:S01]  /*fa20*/  VIADD R72, R150, 0x142 ;  /* 0x0000014296487836 */ /* 0x000fe20000000000 */
[----:B------:R-:W-:Y:S01]  /*fa30*/  MOV R14, UR6 ;  /* 0x00000006000e7c02 */ /* 0x000fe20008000f00 */
[----:B------:R-:W-:Y:S01]  /*fa40*/  UMOV UR6, UR10 ;  /* 0x0000000a00067c82 */ /* 0x000fe20008000000 */
[----:B------:R-:W-:Y:S01]  /*fa50*/  R2UR UR10, R22 ;  /* 0x00000000160a72ca */ /* 0x000fe200000e0000 */
[----:B------:R-:W-:Y:S01]  /*fa60*/  VIADD R22, R150, 0x200 ;  /* 0x0000020096167836 */ /* 0x000fe20000000000 */
[----:B------:R-:W-:-:S02]  /*fa70*/  MOV R74, UR8 ;  /* 0x00000008004a7c02 */ /* 0x000fc40008000f00 */
[----:B------:R-:W-:Y:S01]  /*fa80*/  R2UR UR8, R2 ;  /* 0x00000000020872ca */ /* 0x000fe200000e0000 */
[----:B------:R-:W-:Y:S01]  /*fa90*/  HGMMA.64x16x16.F32.BF16 R136, gdesc[UR56], RZ, !UPT, gsb0 ;  /* 0x00200000388879f0 */ /* 0x000fe2000c0018ff */
[----:B------:R-:W-:Y:S01]  /*faa0*/  R2UR UR18, R22 ;  /* 0x00000000161272ca */ /* 0x000fe200000e0000 */
[----:B------:R-:W-:Y:S01]  /*fab0*/  VIADD R22, R150, 0x82 ;  /* 0x0000008296167836 */ /* 0x000fe20000000000 */
[----:B------:R-:W-:Y:S01]  /*fac0*/  R2UR UR22, R20 ;  /* 0x00000000141672ca */ /* 0x000fe200000e0000 */
[----:B------:R-:W-:Y:S01]  /*fad0*/  VIADD R20, R150, 0xc2 ;  /* 0x000000c296147836 */ /* 0x000fe20000000000 */
[----:B------:R-:W-:Y:S02]  /*fae0*/  R2UR UR59, R78 ;  /* 0x000000004e3b72ca */ /* 0x000fe400000e0000 */
[----:B------:R-:W-:Y:S01]  /*faf0*/  R2UR UR30, R22 ;  /* 0x00000000161e72ca */ /* 0x000fe200000e0000 */
[----:B------:R-:W-:Y:S01]  /*fb00*/  VIADD R22, R150, 0x102 ;  /* 0x0000010296167836 */ /* 0x000fe20000000000 */
[----:B------:R-:W-:Y:S01]  /*fb10*/  MOV R77, UR10 ;  /* 0x0000000a004d7c02 */ /* 0x000fe20008000f00 */
[----:B------:R-:W-:Y:S01]  /*fb20*/  UMOV UR10, UR4 ;  /* 0x00000004000a7c82 */ /* 0x000fe20008000000 */
[----:B------:R-:W-:Y:S01]  /*fb30*/  R2UR UR34, R20 ;  /* 0x00000000142272ca */ /* 0x000fe200000e0000 */
[----:B------:R-:W-:Y:S01]  /*fb40*/  VIADD R20, R150, 0x182 ;  /* 0x0000018296147836 */ /* 0x000fe20000000000 */
[----:B------:R-:W-:Y:S01]  /*fb50*/  R2UR UR38, R22 ;  /* 0x00000000162672ca */ /* 0x000fe200000e0000 */
[----:B------:R-:W-:Y:S01]  /*fb60*/  VIADD R22, R150, 0x240 ;  /* 0x0000024096167836 */ /* 0x000fe20000000000 */
[----:B------:R-:W-:-:S02]  /*fb70*/  R2UR UR58, R79 ;  /* 0x000000004f3a72ca */ /* 0x000fc400000e0000 */
[----:B------:R-:W-:Y:S01]  /*fb80*/  R2UR UR46, R20 ;  /* 0x00000000142e72ca */ /* 0x000fe200000e0000 */
[----:B------:R-:W-:Y:S01]  /*fb90*/  VIADD R20, R150, 0x202 ;  /* 0x0000020296147836 */ /* 0x000fe20000000000 */
[----:B------:R-:W-:Y:S01]  /*fba0*/  R2UR UR4, R22 ;  /* 0x00000000160472ca */ /* 0x000fe200000e0000 */
[----:B------:R-:W-:Y:S01]  /*fbb0*/  VIADD R22, R150, 0x2c0 ;  /* 0x000002c096167836 */ /* 0x000fe20000000000 */
[----:B------:R-:W-:Y:S02]  /*fbc0*/  R2UR UR56, R2 ;  /* 0x00000000023872ca */ /* 0x000fe400000e0000 */
[----:B------:R-:W-:Y:S02]  /*fbd0*/  R2UR UR54, R20 ;  /* 0x00000000143672ca */ /* 0x000fe400000e0000 */
[----:B------:R-:W-:Y:S02]  /*fbe0*/  R2UR UR57, R3 ;  /* 0x00000000033972ca */ /* 0x000fe400000e0000 */
[----:B------:R-:W-:Y:S01]  /*fbf0*/  R2UR UR40, R22 ;  /* 0x00000000162872ca */ /* 0x000fe200000e0000 */
[----:B------:R-:W-:Y:S01]  /*fc00*/  VIADD R22, R150, 0x340 ;  /* 0x0000034096167836 */ /* 0x000fe20000000000 */
[----:B------:R-:W-:Y:S01]  /*fc10*/  R2UR UR42, R72 ;  /* 0x00000000482a72ca */ /* 0x000fe200000e0000 */
[----:B------:R-:W-:-:S02]  /*fc20*/  VIADD R72, R150, 0x1c2 ;  /* 0x000001c296487836 */ /* 0x000fc40000000000 */
[----:B------:R-:W-:Y:S01]  /*fc30*/  IMAD.U32 R20, RZ, RZ, UR4 ;  /* 0x00000004ff147e24 */ /* 0x000fe2000f8e00ff */
[----:B------:R-:W-:Y:S02]  /*fc40*/  R2UR UR4, R2 ;  /* 0x00000000020472ca */ /* 0x000fe400000e0000 */
[----:B------:R-:W-:Y:S01]  /*fc50*/  R2UR UR44, R22 ;  /* 0x00000000162c72ca */ /* 0x000fe200000e0000 */
[----:B------:R-:W-:Y:S01]  /*fc60*/  VIADD R22, R150, 0x3c0 ;  /* 0x000003c096167836 */ /* 0x000fe20000000000 */
[----:B------:R-:W-:Y:S01]  /*fc70*/  R2UR UR50, R72 ;  /* 0x00000000483272ca */ /* 0x000fe200000e0000 */
[----:B------:R-:W-:-:S03]  /*fc80*/  VIADD R72, R150, 0x280 ;  /* 0x0000028096487836 */ /* 0x000fc60000000000 */
[----:B------:R-:W-:Y:S01]  /*fc90*/  R2UR UR24, R22 ;  /* 0x00000000161872ca */ /* 0x000fe200000e0000 */
[----:B------:R-:W-:Y:S01]  /*fca0*/  VIADD R22, R150, 0x440 ;  /* 0x0000044096167836 */ /* 0x000fe20000000000 */
[----:B------:R-:W-:Y:S01]  /*fcb0*/  R2UR UR28, R72 ;  /* 0x00000000481c72ca */ /* 0x000fe200000e0000 */
[----:B------:R-:W-:-:S05]  /*fcc0*/  VIADD R72, R150, 0x300 ;  /* 0x0000030096487836 */ /* 0x000fca0000000000 */
[----:B------:R-:W-:Y:S01]  /*fcd0*/  R2UR UR48, R72 ;  /* 0x00000000483072ca */ /* 0x000fe200000e0000 */
[----:B------:R-:W-:Y:S01]  /*fce0*/  VIADD R72, R150, 0x380 ;  /* 0x0000038096487836 */ /* 0x000fe20000000000 */
[----:B------:R-:W-:Y:S02]  /*fcf0*/  WARPGROUP.DEPBAR.LE gsb0, 0x0 ;  /* 0x00008000000079c5 */ /* 0x000fe40000010000 */
[----:B------:R-:W-:Y:S02]  /*fd00*/  WARPGROUP.ARRIVE ;  /* 0x00000000000079c5 */ /* 0x000fe40000000000 */
[----:B------:R-:W-:Y:S01]  /*fd10*/  R2UR UR36, R72 ;  /* 0x00000000482472ca */ /* 0x000fe200000e0000 */
[----:B------:R-:W-:-:S03]  /*fd20*/  VIADD R72, R150, 0x400 ;  /* 0x0000040096487836 */ /* 0x000fc60000000000 */
[----:B------:R-:W-:Y:S01]  /*fd30*/  HGMMA.64x16x16.F32.BF16 R128, gdesc[UR8], RZ, !UPT, gsb0 ;  /* 0x00200000088079f0 */ /* 0x000fe2000c0018ff */
[----:B------:R-:W-:Y:S01]  /*fd40*/  R2UR UR9, R75 ;  /* 0x000000004b0972ca */ /* 0x000fe200000e0000 */
[----:B------:R-:W-:Y:S01]  /*fd50*/  IMAD.MOV.U32 R75, RZ, RZ, -0x7fffffe0 ;  /* 0x80000020ff4b7424 */ /* 0x000fe200078e00ff */
[----:B------:R-:W-:Y:S01]  /*fd60*/  R2UR UR8, R74 ;  /* 0x000000004a0872ca */ /* 0x000fe200000e0000 */
[----:B------:R-:W-:Y:S01]  /*fd70*/  VIADD R74, R150, 0x302 ;  /* 0x00000302964a7836 */ /* 0x000fe20000000000 */
[----:B------:R-:W-:Y:S02]  /*fd80*/  R2UR UR11, R76 ;  /* 0x000000004c0b72ca */ /* 0x000fe400000e0000 */
[----:B------:R-:W-:Y:S02]  /*fd90*/  R2UR UR10, R77 ;  /* 0x000000004d0a72ca */ /* 0x000fe400000e0000 */
[----:B------:R-:W-:Y:S01]  /*fda0*/  R2UR UR32, R72 ;  /* 0x00000000482072ca */ /* 0x000fe200000e0000 */
[----:B------:R-:W-:-:S05]  /*fdb0*/  VIADD R72, R150, 0x242 ;  /* 0x0000024296487836 */ /* 0x000fca0000000000 */
[----:B------:R-:W-:Y:S01]  /*fdc0*/  R2UR UR60, R72 ;  /* 0x00000000483c72ca */ /* 0x000fe200000e0000 */
[----:B------:R-:W-:Y:S01]  /*fdd0*/  VIADD R72, R150, 0x2c2 ;  /* 0x000002c296487836 */ /* 0x000fe20000000000 */
[----:B------:R-:W-:Y:S02]  /*fde0*/  WARPGROUP.DEPBAR.LE gsb0, 0x0 ;  /* 0x00008000000079c5 */ /* 0x000fe40000010000 */
[----:B------:R-:W-:-:S06]  /*fdf0*/  WARPGROUP.ARRIVE ;  /* 0x00000000000079c5 */ /* 0x000fcc0000000000 */
[----:B------:R-:W-:Y:S01]  /*fe00*/  HGMMA.64x16x16.F32.BF16 R120, gdesc[UR4], RZ, !UPT, gsb0 ;  /* 0x00200000047879f0 */ /* 0x000fe2000c0018ff */
[----:B------:R-:W-:Y:S02]  /*fe10*/  R2UR UR7, R0 ;  /* 0x00000000000772ca */ /* 0x000fe400000e0000 */
[----:B------:R-:W-:Y:S02]  /*fe20*/  R2UR UR6, R14 ;  /* 0x000000000e0672ca */ /* 0x000fe400000e0000 */
        /* <DEDUP_REMOVED lines=10> */
[----:B------:R-:W-:-:S07]  /*fed0*/  R2UR UR57, R3 ;  /* 0x00000000033972ca */ /* 0x000fce00000e0000 */
[----:B------:R-:W-:Y:S01]  /*fee0*/  MOV R25, UR58 ;  /* 0x0000003a00197c02 */ /* 0x000fe20008000f00 */
[----:B------:R-:W-:Y:S01]  /*fef0*/  UMOV UR58, UR8 ;  /* 0x00000008003a7c82 */ /* 0x000fe20008000000 */
[----:B------:R-:W-:Y:S01]  /*ff00*/  MOV R0, UR59 ;  /* 0x0000003b00007c02 */ /* 0x000fe20008000f00 */
[----:B------:R-:W-:Y:S01]  /*ff10*/  UMOV UR59, UR9 ;  /* 0x00000009003b7c82 */ /* 0x000fe20008000000 */
        /* <DEDUP_REMOVED lines=8> */
[----:B------:R-:W-:-:S03]  /*ffa0*/  IMAD.MOV.U32 R73, RZ, RZ, -0x7fffffe0 ;  /* 0x80000020ff497424 */ /* 0x000fc600078e00ff */
[----:B------:R-:W-:Y:S02]  /*ffb0*/  R2UR UR56, R72 ;  /* 0x00000000483872ca */ /* 0x000fe400000e0000 */
[----:B------:R-:W-:Y:S01]  /*ffc0*/  R2UR UR57, R73 ;  /* 0x00000000493972ca */ /* 0x000fe200000e0000 */
[----:B------:R-:W-:Y:S02]  /*ffd0*/  WARPGROUP.DEPBAR.LE gsb0, 0x0 ;  /* 0x00008000000079c5 */ /* 0x000fe40000010000 */
[----:B------:R-:W-:-:S06]  /*ffe0*/  WARPGROUP.ARRIVE ;  /* 0x00000000000079c5 */ /* 0x000fcc0000000000 */
[----:B------:R-:W-:Y:S01]  /*fff0*/  HGMMA.64x16x16.F32.BF16 R96, gdesc[UR4], RZ, !UPT, gsb0 ;  /* 0x00200000046079f0 */ /* 0x000fe2000c0018ff */
[----:B------:R-:W-:Y:S02]  /*10000*/  R2UR UR4, R22 ;  /* 0x00000000160472ca */ /* 0x000fe400000e0000 */
[----:B------:R-:W-:Y:S02]  /*10010*/  R2UR UR5, R23 ;  /* 0x00000000170572ca */ /* 0x000fe400000e0000 */
[----:B------:R-:W-:Y:S01]  /*10020*/  R2UR UR6, R152 ;  /* 0x00000000980672ca */ /* 0x000fe200000e0000 */
[----:B------:R-:W-:Y:S01]  /*10030*/  VIADD R152, R150, 0x3c2 ;  /* 0x000003c296987836 */ /* 0x000fe20000000000 */
[----:B------:R-:W-:Y:S01]  /*10040*/  R2UR UR7, R153 ;  /* 0x00000000990772ca */ /* 0x000fe200000e0000 */
[----:B------:R-:W-:-:S06]  /*10050*/  IMAD.MOV.U32 R153, RZ, RZ, -0x7fffffe0 ;  /* 0x80000020ff997424 */ /* 0x000fcc00078e00ff */
[----:B------:R-:W-:Y:S01]  /*10060*/  IMAD.U32 R22, RZ, RZ, UR4 ;  /* 0x00000004ff167e24 */ /* 0x000fe2000f8e00ff */
[----:B------:R-:W-:Y:S01]  /*10070*/  UMOV UR4, UR44 ;  /* 0x0000002c00047c82 */ /* 0x000fe20008000000 */
[----:B------:R-:W-:Y:S01]  /*10080*/  IMAD.U32 R23, RZ, RZ, UR5 ;  /* 0x00000005ff177e24 */ /* 0x000fe2000f8e00ff */
[----:B------:R-:W-:Y:S01]  /*10090*/  UMOV UR5, UR45 ;  /* 0x0000002d00057c82 */ /* 0x000fe20008000000 */
[C---:B------:R-:W-:Y:S02]  /*100a0*/  R2UR UR44, R8.reuse ;  /* 0x00000000082c72ca */ /* 0x040fe400000e0000 */
[----:B------:R-:W-:Y:S02]  /*100b0*/  R2UR UR45, R9 ;  /* 0x00000000092d72ca */ /* 0x000fe400000e0000 */
[----:B------:R-:W-:Y:S01]  /*100c0*/  MOV R24, UR7 ;  /* 0x0000000700187c02 */ /* 0x000fe20008000f00 */
[----:B------:R-:W-:Y:S01]  /*100d0*/  UMOV UR7, UR49 ;  /* 0x0000003100077c82 */ /* 0x000fe20008000000 */
[----:B------:R-:W-:Y:S01]  /*100e0*/  MOV R19, UR6 ;  /* 0x0000000600137c02 */ /* 0x000fe20008000f00 */
[----:B------:R-:W-:Y:S01]  /*100f0*/  UMOV UR6, UR48 ;  /* 0x0000003000067c82 */ /* 0x000fe20008000000 */
[----:B------:R-:W-:-:S02]  /*10100*/  R2UR UR48, R8 ;  /* 0x00000000083072ca */ /* 0x000fc400000e0000 */
        /* <DEDUP_REMOVED lines=9> */
[----:B------:R-:W-:Y:S01]  /*101a0*/  IMAD.MOV.U32 R153, RZ, RZ, -0x7fffffe0 ;  /* 0x80000020ff997424 */ /* 0x000fe200078e00ff */
[----:B------:R-:W-:Y:S02]  /*101b0*/  WARPGROUP.DEPBAR.LE gsb0, 0x0 ;  /* 0x00008000000079c5 */ /* 0x000fe40000010000 */
[----:B------:R-:W-:-:S06]  /*101c0*/  WARPGROUP.ARRIVE ;  /* 0x00000000000079c5 */ /* 0x000fcc0000000000 */
[----:B------:R-:W-:Y:S01]  /*101d0*/  HGMMA.64x16x16.F32.BF16 R80, gdesc[UR12], RZ, !UPT, gsb0 ;  /* 0x002000000c5079f0 */ /* 0x000fe2000c0018ff */
[----:B------:R-:W-:Y:S01]  /*101e0*/  UMOV UR12, UR36 ;  /* 0x00000024000c7c82 */ /* 0x000fe20008000000 */
[----:B------:R-:W-:Y:S01]  /*101f0*/  UMOV UR13, UR37 ;  /* 0x00000025000d7c82 */ /* 0x000fe20008000000 */
        /* <DEDUP_REMOVED lines=20> */
[----:B------:R-:W-:Y:S01]  /*10340*/  UMOV UR20, UR28 ;  /* 0x0000001c00147c82 */ /* 0x000fe20008000000 */
[----:B------:R-:W-:Y:S01]  /*10350*/  UMOV UR21, UR29 ;  /* 0x0000001d00157c82 */ /* 0x000fe20008000000 */
[C---:B------:R-:W-:Y:S01]  /*10360*/  R2UR UR28, R8.reuse ;  /* 0x00000000081c72ca */ /* 0x040fe200000e0000 */
[----:B------:R-:W-:Y:S01]  /*10370*/  UMOV UR22, UR32 ;  /* 0x0000002000167c82 */ /* 0x000fe20008000000 */
[C---:B------:R-:W-:Y:S01]  /*10380*/  R2UR UR29, R9.reuse ;  /* 0x00000000091d72ca */ /* 0x040fe200000e0000 */
[----:B------:R-:W-:Y:S01]  /*10390*/  UMOV UR23, UR33 ;  /* 0x0000002100177c82 */ /* 0x000fe20008000000 */
[----:B------:R-:W-:Y:S02]  /*103a0*/  R2UR UR32, R8 ;  /* 0x00000000082072ca */ /* 0x000fe400000e0000 */
[----:B------:R-:W-:Y:S01]  /*103b0*/  R2UR UR33, R9 ;  /* 0x00000000092172ca */ /* 0x000fe200000e0000 */
        /* <DEDUP_REMOVED lines=11> */
[----:B------:R-:W-:Y:S02]  /*10470*/  R2UR UR40, R8 ;  /* 0x00000000082872ca */ /* 0x000fe400000e0000 */
[----:B------:R-:W-:Y:S02]  /*10480*/  R2UR UR41, R9 ;  /* 0x00000000092972ca */ /* 0x000fe400000e0000 */
[----:B------:R-:W-:Y:S02]  /*10490*/  R2UR UR32, R12 ;  /* 0x000000000c2072ca */ /* 0x000fe400000e0000 */
[----:B------:R-:W-:Y:S01]  /*104a0*/  R2UR UR33, R13 ;  /* 0x000000000d2172ca */ /* 0x000fe200000e0000 */
        /* <DEDUP_REMOVED lines=8> */
[----:B------:R-:W-:Y:S01]  /*10530*/  UMOV UR42, UR22 ;  /* 0x00000016002a7c82 */ /* 0x000fe20008000000 */
[----:B------:R-:W-:Y:S01]  /*10540*/  UMOV UR43, UR23 ;  /* 0x00000017002b7c82 */ /* 0x000fe20008000000 */
[----:B------:R-:W-:Y:S01]  /*10550*/  R2UR UR22, R152 ;  /* 0x00000000981672ca */ /* 0x000fe200000e0000 */
[----:B------:R-:W-:Y:S01]  /*10560*/  VIADD R152, R150, 0x4c0 ;  /* 0x000004c096987836 */ /* 0x000fe20000000000 */
[----:B------:R-:W-:Y:S01]  /*10570*/  R2UR UR23, R153 ;  /* 0x00000000991772ca */ /* 0x000fe200000e0000 */
[----:B------:R-:W-:-:S03]  /*10580*/  IMAD.MOV.U32 R153, RZ, RZ, -0x7fffffe0 ;  /* 0x80000020ff997424 */ /* 0x000fc600078e00ff */
[----:B------:R-:W-:Y:S02]  /*10590*/  R2UR UR38, R152 ;  /* 0x00000000982672ca */ /* 0x000fe400000e0000 */
[----:B------:R-:W-:-:S05]  /*105a0*/  R2UR UR39, R153 ;  /* 0x00000000992772ca */ /* 0x000fca00000e0000 */
[----:B----4-:R-:W-:Y:S01]  /*105b0*/  MOV R15, UR22 ;  /* 0x00000016000f7c02 */ /* 0x010fe20008000f00 */
[----:B------:R-:W-:Y:S01]  /*105c0*/  UMOV UR22, UR20 ;  /* 0x0000001400167c82 */ /* 0x000fe20008000000 */
[----:B------:R-:W-:Y:S01]  /*105d0*/  MOV R16, UR23 ;  /* 0x0000001700107c02 */ /* 0x000fe20008000f00 */
[----:B------:R-:W-:Y:S01]  /*105e0*/  UMOV UR23, UR21 ;  /* 0x0000001500177c82 */ /* 0x000fe20008000000 */
[----:B------:R-:W-:Y:S02]  /*105f0*/  R2UR UR20, R12 ;  /* 0x000000000c1472ca */ /* 0x000fe400000e0000 */
[----:B------:R-:W-:Y:S02]  /*10600*/  MOV R153, UR38 ;  /* 0x0000002600997c02 */ /* 0x000fe40008000f00 */
[----:B------:R-:W-:Y:S02]  /*10610*/  MOV R157, UR39 ;  /* 0x00000027009d7c02 */ /* 0x000fe40008000f00 */
[----:B------:R-:W-:Y:S01]  /*10620*/  R2UR UR38, R20 ;  /* 0x00000000142672ca */ /* 0x000fe200000e0000 */
[----:B------:R-:W-:Y:S01]  /*10630*/  VIADD R20, R150, 0x500 ;  /* 0x0000050096147836 */ /* 0x000fe20000000000 */
[----:B------:R-:W-:Y:S01]  /*10640*/  R2UR UR39, R21 ;  /* 0x00000000152772ca */ /* 0x000fe200000e0000 */
[----:B------:R-:W-:Y:S01]  /*10650*/  IMAD.MOV.U32 R21, RZ, RZ, -0x7fffffe0 ;  /* 0x80000020ff157424 */ /* 0x000fe200078e00ff */
[----:B------:R-:W-:-:S02]  /*10660*/  R2UR UR21, R13 ;  /* 0x000000000d1572ca */ /* 0x000fc400000e0000 */
[----:B------:R-:W-:Y:S02]  /*10670*/  R2UR UR40, R12 ;  /* 0x000000000c2872ca */ /* 0x000fe400000e0000 */
[----:B------:R-:W-:Y:S02]  /*10680*/  R2UR UR41, R13 ;  /* 0x000000000d2972ca */ /* 0x000fe400000e0000 */
[----:B------:R-:W-:Y:S01]  /*10690*/  R2UR UR30, R20 ;  /* 0x00000000141e72ca */ /* 0x000fe200000e0000 */
[----:B------:R-:W-:Y:S01]  /*106a0*/  VIADD R20, R150, 0x540 ;  /* 0x0000054096147836 */ /* 0x000fe20000000000 */
[----:B------:R-:W-:Y:S01]  /*106b0*/  R2UR UR31, R21 ;  /* 0x00000000151f72ca */ /* 0x000fe200000e0000 */
[----:B------:R-:W-:-:S03]  /*106c0*/  IMAD.MOV.U32 R21, RZ, RZ, -0x7fffffe0 ;  /* 0x80000020ff157424 */ /* 0x000fc600078e00ff */
[----:B------:R-:W-:Y:S01]  /*106d0*/  R2UR UR26, R20 ;  /* 0x00000000141a72ca */ /* 0x000fe200000e0000 */
[----:B------:R-:W-:Y:S01]  /*106e0*/  IMAD.MOV.U32 R20, RZ, RZ, R0 ;  /* 0x000000ffff147224 */ /* 0x000fe200078e0000 */
[----:B------:R-:W-:-:S05]  /*106f0*/  R2UR UR27, R21 ;  /* 0x00000000151b72ca */ /* 0x000fca00000e0000 */
[----:B------:R-:W-:Y:S01]  /*10700*/  MOV R151, UR30 ;  /* 0x0000001e00977c02 */ /* 0x000fe20008000f00 */
[----:B------:R-:W-:Y:S01]  /*10710*/  UMOV UR30, UR58 ;  /* 0x0000003a001e7c82 */ /* 0x000fe20008000000 */
[----:B------:R-:W-:Y:S01]  /*10720*/  MOV R152, UR31 ;  /* 0x0000001f00987c02 */ /* 0x000fe20008000f00 */
[----:B------:R-:W-:Y:S02]  /*10730*/  WARPGROUP.DEPBAR.LE gsb0, 0x0 ;  /* 0x00008000000079c5 */ /* 0x000fe40000010000 */
[----:B------:R-:W-:Y:S01]  /*10740*/  WARPGROUP.ARRIVE ;  /* 0x00000000000079c5 */ /* 0x000fe20000000000 */
[----:B------:R-:W-:Y:S01]  /*10750*/  UMOV UR31, UR59 ;  /* 0x0000003b001f7c82 */ /* 0x000fe20008000000 */
[----:B------:R-:W-:Y:S02]  /*10760*/  R2UR UR59, R20 ;  /* 0x00000000143b72ca */ /* 0x000fe400000e0000 */
[----:B------:R-:W-:Y:S02]  /*10770*/  R2UR UR58, R25 ;  /* 0x00000000193a72ca */ /* 0x000fe400000e0000 */
[----:B------:R-:W-:Y:S01]  /*10780*/  HGMMA.64x16x16.F32.BF16 R88, gdesc[UR44], R88, gsb0 ;  /* 0x002000002c5879f0 */ /* 0x000fe20008001858 */
[----:B------:R-:W-:Y:S01]  /*10790*/  R2UR UR44, R12 ;  /* 0x000000000c2c72ca */ /* 0x000fe200000e0000 */
[----:B------:R-:W-:Y:S01]  /*107a0*/  UMOV UR46, UR16 ;  /* 0x00000010002e7c82 */ /* 0x000fe20008000000 */
[----:B------:R-:W-:Y:S01]  /*107b0*/  R2UR UR45, R13 ;  /* 0x000000000d2d72ca */ /* 0x000fe200000e0000 */
[----:B------:R-:W-:Y:S01]  /*107c0*/  UMOV UR47, UR17 ;  /* 0x00000011002f7c82 */ /* 0x000fe20008000000 */
[----:B------:R-:W-:-:S02]  /*107d0*/  MOV R14, UR27 ;  /* 0x0000001b000e7c02 */ /* 0x000fc40008000f00 */
[----:B------:R-:W-:Y:S02]  /*107e0*/  MOV R0, UR26 ;  /* 0x0000001a00007c02 */ /* 0x000fe40008000f00 */
[C---:B------:R-:W-:Y:S02]  /*107f0*/  R2UR UR24, R10.reuse ;  /* 0x000000000a1872ca */ /* 0x040fe400000e0000 */
[C---:B------:R-:W-:Y:S02]  /*10800*/  R2UR UR25, R11.reuse ;  /* 0x000000000b1972ca */ /* 0x040fe400000e0000 */
[----:B------:R-:W-:Y:S02]  /*10810*/  R2UR UR28, R10 ;  /* 0x000000000a1c72ca */ /* 0x000fe400000e0000 */
[----:B------:R-:W-:Y:S01]  /*10820*/  R2UR UR29, R11 ;  /* 0x000000000b1d72ca */ /* 0x000fe200000e0000 */
[----:B------:R-:W-:Y:S01]  /*10830*/  VIADD R20, R150, 0x580 ;  /* 0x0000058096147836 */ /* 0x000fe20000000000 */
[----:B------:R-:W-:Y:S01]  /*10840*/  R2UR UR26, R22 ;  /* 0x00000000161a72ca */ /* 0x000fe200000e0000 */
[----:B------:R-:W-:Y:S01]  /*10850*/  IMAD.MOV.U32 R21, RZ, RZ, -0x7fffffe0 ;  /* 0x80000020ff157424 */ /* 0x000fe200078e00ff */
[----:B------:R-:W-:Y:S01]  /*10860*/  R2UR UR27, R23 ;  /* 0x00000000171b72ca */ /* 0x000fe200000e0000 */
[----:B------:R0:W5:Y:S01]  /*10870*/  LDL.LU R25, [R1+0xbc] ;  /* 0x0000bc0001197983 */ /* 0x0001620000300800 */
        /* <DEDUP_REMOVED lines=10> */
[----:B------:R-:W-:Y:S01]  /*10920*/  UMOV UR54, UR4 ;  /* 0x0000000400367c82 */ /* 0x000fe20008000000 */
[----:B------:R-:W-:Y:S01]  /*10930*/  UMOV UR55, UR5 ;  /* 0x0000000500377c82 */ /* 0x000fe20008000000 */
[C---:B------:R-:W-:Y:S02]  /*10940*/  R2UR UR4, R12.reuse ;  /* 0x000000000c0472ca */ /* 0x040fe400000e0000 */
[C---:B------:R-:W-:Y:S02]  /*10950*/  R2UR UR5, R13.reuse ;  /* 0x000000000d0572ca */ /* 0x040fe400000e0000 */
        /* <DEDUP_REMOVED lines=29> */
[----:B------:R-:W-:Y:S01]  /*10b30*/  R2UR UR57, R13 ;  /* 0x000000000d3972ca */ /* 0x000fe200000e0000 */
[----:B------:R-:W-:Y:S02]  /*10b40*/  WARPGROUP.DEPBAR.LE gsb0, 0x0 ;  /* 0x00008000000079c5 */ /* 0x000fe40000010000 */
[----:B------:R-:W-:-:S10]  /*10b50*/  WARPGROUP.ARRIVE ;  /* 0x00000000000079c5 */ /* 0x000fd40000000000 */
[----:B------:R-:W-:Y:S01]  /*10b60*/  HGMMA.64x16x16.F32.BF16 R72, gdesc[UR56], R72, gsb0 ;  /* 0x00200000384879f0 */ /* 0x000fe20008001848 */
[----:B------:R-:W-:Y:S02]  /*10b70*/  R2UR UR56, R10 ;  /* 0x000000000a3872ca */ /* 0x000fe400000e0000 */
[----:B------:R-:W-:Y:S01]  /*10b80*/  R2UR UR57, R11 ;  /* 0x000000000b3972ca */ /* 0x000fe200000e0000 */
[----:B------:R-:W-:Y:S01]  /*10b90*/  UMOV UR58, UR60 ;  /* 0x0000003c003a7c82 */ /* 0x000fe20008000000 */
[----:B------:R-:W-:Y:S01]  /*10ba0*/  UMOV UR59, UR61 ;  /* 0x0000003d003b7c82 */ /* 0x000fe20008000000 */
[----:B------:R-:W-:Y:S02]  /*10bb0*/  WARPGROUP.DEPBAR.LE gsb0, 0x0 ;  /* 0x00008000000079c5 */ /* 0x000fe40000010000 */
[----:B------:R-:W-:-:S08]  /*10bc0*/  WARPGROUP.ARRIVE ;  /* 0x00000000000079c5 */ /* 0x000fd00000000000 */
[----:B------:R-:W-:Y:S03]  /*10bd0*/  HGMMA.64x16x16.F32.BF16 R136, gdesc[UR56], R136, gsb0 ;  /* 0x00200000388879f0 */ /* 0x000fe60008001888 */
[----:B------:R-:W-:Y:S02]  /*10be0*/  WARPGROUP.DEPBAR.LE gsb0, 0x0 ;  /* 0x00008000000079c5 */ /* 0x000fe40000010000 */
[----:B------:R-:W-:-:S06]  /*10bf0*/  WARPGROUP.ARRIVE ;  /* 0x00000000000079c5 */ /* 0x000fcc0000000000 */
[----:B------:R-:W-:Y:S03]  /*10c00*/  HGMMA.64x16x16.F32.BF16 R128, gdesc[UR24], R128, gsb0 ;  /* 0x00200000188079f0 */ /* 0x000fe60008001880 */
        /* <DEDUP_REMOVED lines=12> */
[----:B------:R-:W-:Y:S02]  /*10cd0*/  WARPGROUP.DEPBAR.LE gsb0, 0x0 ;  /* 0x00008000000079c5 */ /* 0x000fe40000010000 */
[----:B------:R-:W-:-:S10]  /*10ce0*/  WARPGROUP.ARRIVE ;  /* 0x00000000000079c5 */ /* 0x000fd40000000000 */
[----:B------:R-:W-:Y:S01]  /*10cf0*/  HGMMA.64x16x16.F32.BF16 R104, gdesc[UR20], R104, gsb0 ;  /* 0x00200000146879f0 */ /* 0x000fe20008001868 */
[----:B------:R-:W-:Y:S02]  /*10d00*/  R2UR UR7, R24 ;  /* 0x00000000180772ca */ /* 0x000fe400000e0000 */
[----:B------:R-:W-:Y:S01]  /*10d10*/  R2UR UR6, R19 ;  /* 0x00000000130672ca */ /* 0x000fe200000e0000 */
[----:B------:R0:W5:Y:S01]  /*10d20*/  LDL.LU R24, [R1+0xb8] ;  /* 0x0000b80001187983 */ /* 0x0001620000300800 */
[----:B------:R-:W-:Y:S02]  /*10d30*/  R2UR UR4, R10 ;  /* 0x000000000a0472ca */ /* 0x000fe400000e0000 */
[----:B------:R-:W-:Y:S01]  /*10d40*/  R2UR UR5, R11 ;  /* 0x000000000b0572ca */ /* 0x000fe200000e0000 */
[----:B------:R0:W5:Y:S01]  /*10d50*/  LDL.LU R19, [R1+0xb4] ;  /* 0x0000b40001137983 */ /* 0x0001620000300800 */
[----:B------:R-:W-:Y:S02]  /*10d60*/  WARPGROUP.DEPBAR.LE gsb0, 0x0 ;  /* 0x00008000000079c5 */ /* 0x000fe40000010000 */
[----:B------:R-:W-:-:S09]  /*10d70*/  WARPGROUP.ARRIVE ;  /* 0x00000000000079c5 */ /* 0x000fd20000000000 */
        /* <DEDUP_REMOVED lines=17> */
[----:B------:R-:W-:Y:S02]  /*10e90*/  R2UR UR22, R15 ;  /* 0x000000000f1672ca */ /* 0x000fe400000e0000 */
        /* <DEDUP_REMOVED lines=33> */
[----:B------:R-:W-:Y:S02]  /*110b0*/  VIADD R20, R150, 0x5c0 ;  /* 0x000005c096147836 */ /* 0x000fe40000000000 */
[----:B------:R-:W-:Y:S01]  /*110c0*/  IMAD.MOV.U32 R21, RZ, RZ, -0x7fffffe0 ;  /* 0x80000020ff157424 */ /* 0x000fe200078e00ff */
        /* <DEDUP_REMOVED lines=75> */
[----:B------:R-:W-:-:S02]  /*11580*/  R2UR UR17, R5 ;  /* 0x00000000051172ca */ /* 0x000fc400000e0000 */
[----:B------:R-:W-:Y:S02]  /*11590*/  R2UR UR61, R18 ;  /* 0x00000000123d72ca */ /* 0x000fe400000e0000 */
[----:B------:R0:W5:Y:S01]  /*115a0*/  LDL.LU R18, [R1+0xb0] ;  /* 0x0000b00001127983 */ /* 0x0001620000300800 */
[----:B------:R-:W-:-:S03]  /*115b0*/  R2UR UR60, R17 ;  /* 0x00000000113c72ca */ /* 0x000fc600000e0000 */
[----:B------:R0:W5:Y:S04]  /*115c0*/  LDL.LU R17, [R1+0xac] ;  /* 0x0000ac0001117983 */ /* 0x0001680000300800 */
[----:B------:R0:W5:Y:S04]  /*115d0*/  LDL.LU R16, [R1+0xa8] ;  /* 0x0000a80001107983 */ /* 0x0001680000300800 */
[----:B------:R0:W5:Y:S01]  /*115e0*/  LDL.LU R15, [R1+0xa4] ;  /* 0x0000a400010f7983 */ /* 0x0001620000300800 */
[----:B------:R-:W-:Y:S02]  /*115f0*/  WARPGROUP.DEPBAR.LE gsb0, 0x0 ;  /* 0x00008000000079c5 */ /* 0x000fe40000010000 */
[----:B------:R-:W-:-:S06]  /*11600*/  WARPGROUP.ARRIVE ;  /* 0x00000000000079c5 */ /* 0x000fcc0000000000 */
        /* <DEDUP_REMOVED lines=36> */
[----:B------:R-:W-:Y:S03]  /*11850*/  HGMMA.64x16x16.F32.BF16 R72, gdesc[UR32], R72, gsb0 ;  /* 0x00200000204879f0 */ /* 0x000fe60008001848 */
[----:B------:R-:W-:Y:S02]  /*11860*/  WARPGROUP.DEPBAR.LE gsb0, 0x0 ;  /* 0x00008000000079c5 */ /* 0x000fe40000010000 */
[----:B0-----:R-:W-:Y:S05]  /*11870*/  @P2 BRA `(.L_x_8680) ;  /* 0x0000000000302947 */ /* 0x001fea0003800000 */
[----:B------:R-:W-:Y:S05]  /*11880*/  @!P0 BRA `(.L_x_8681) ;  /* 0x0000000000048947 */ /* 0x000fea0003800000 */
[----:B------:R-:W-:Y:S01]  /*11890*/  BPT.TRAP 0x1 ;  /* 0x000000040000795c */ /* 0x000fe20000300000 */
.L_x_8681:
[----:B------:R-:W-:Y:S01]  /*118a0*/  SHF.L.U32 R0, R156, 0x1f, RZ ;  /* 0x0000001f9c007819 */ /* 0x000fe200000006ff */
[----:B-----5:R-:W-:-:S04]  /*118b0*/  IMAD R14, R15, 0x8, R18 ;  /* 0x000000080f0e7824 */ /* 0x020fc800078e0212 */
[----:B------:R0:W1:Y:S01]  /*118c0*/  SYNCS.PHASECHK.TRANS64.TRYWAIT P2, [R14+URZ+0x31c50], R0 ;  /* 0x031c50000e0075a7 */ /* 0x000062000804017f */
[----:B------:R-:W-:Y:S05]  /*118d0*/  @!P0 BRA `(.L_x_8682) ;  /* 0x0000000000048947 */ /* 0x000fea0003800000 */
[----:B------:R-:W-:Y:S01]  /*118e0*/  BPT.TRAP 0x1 ;  /* 0x000000040000795c */ /* 0x000fe20000300000 */
.L_x_8682:
[----:B------:R-:W-:Y:S04]  /*118f0*/  BSSY B0, `(.L_x_8680) ;  /* 0x0000004000007945 */ /* 0x000fe80003800000 */
[----:B-1----:R-:W-:Y:S05]  /*11900*/  @P2 BRA `(.L_x_8683) ;  /* 0x0000000000082947 */ /* 0x002fea0003800000 */
[----:B------:R-:W1:Y:S02]  /*11910*/  SYNCS.PHASECHK.TRANS64.TRYWAIT P2, [R14+URZ+0x31c50], R0 ;  /* 0x031c50000e0075a7 */ /* 0x000e64000804017f */
[----:B-1----:R-:W-:Y:S05]  /*11920*/  @!P2 BRA `(.L_x_8684) ;  /* 0x000000a40088a947 */ /* 0x002fea0003800000 */
.L_x_8683:
[----:B------:R-:W-:Y:S05]  /*11930*/  BSYNC B0 ;  /* 0x0000000000007941 */ /* 0x000fea0003800000 */
.L_x_8680:
[----:B------:R-:W2:Y:S01]  /*11940*/  LDL.LU R22, [R1+0x20] ;  /* 0x0000200001167983 */ /* 0x000ea20000300800 */
[----:B01----:R-:W-:Y:S01]  /*11950*/  FMNMX.FTZ R0, R136, R154, !PT ;  /* 0x0000009a88007209 */ /* 0x003fe20007810000 */
[----:B------:R-:W-:Y:S05]  /*11960*/  WARPSYNC.ALL ;  /* 0x0000000000007948 */ /* 0x000fea0003800000 */
[----:B------:R-:W-:Y:S01]  /*11970*/  FMNMX.FTZ R0, R137, R0, !PT ;  /* 0x0000000089007209 */ /* 0x000fe20007810000 */
[----:B------:R-:W-:-:S03]  /*11980*/  ULDC UR4, c[0x0][0x988] ;  /* 0x0002620000047ab9 */ /* 0x000fc60000000800 */
        /* <DEDUP_REMOVED lines=38> */
[----:B------:R-:W-:-:S04]  /*11bf0*/  IMAD.U32 R14, RZ, RZ, UR4 ;  /* 0x00000004ff0e7e24 */ /* 0x000fc8000f8e00ff */
[C---:B------:R-:W-:Y:S01]  /*11c00*/  FMUL.FTZ R21, R0.reuse, R14 ;  /* 0x0000000e00157220 */ /* 0x040fe20000410000 */
[----:B------:R-:W-:-:S03]  /*11c10*/  FADD.FTZ R20, -R0, R154 ;  /* 0x0000009a00147221 */ /* 0x000fc60000010100 */
[-CC-:B------:R-:W-:Y:S01]  /*11c20*/  FFMA.FTZ R151, R121, R14.reuse, -R21.reuse ;  /* 0x0000000e79977223 */ /* 0x180fe20000010815 */
[-C--:B------:R-:W-:Y:S01]  /*11c30*/  FMUL.FTZ R20, R20, R14.reuse ;  /* 0x0000000e14147220 */ /* 0x080fe20000410000 */
[----:B------:R-:W3:Y:S01]  /*11c40*/  LDL R121, [R1+0x50] ;  /* 0x0000500001797983 */ /* 0x000ee20000100800 */
        /* <DEDUP_REMOVED lines=39> */
[----:B-----5:R-:W-:Y:S01]  /*11ec0*/  WARPGROUP.ARRIVE ;  /* 0x00000000000079c5 */ /* 0x020fe20000000000 */
[----:B0-----:R-:W4:Y:S01]  /*11ed0*/  LDL.LU R136, [R1+0x24] ;  /* 0x0000240001887983 */ /* 0x001f220000300800 */
[----:B--2---:R-:W-:-:S05]  /*11ee0*/  FFMA.FTZ R21, R80, R22, R20 ;  /* 0x0000001650157223 */ /* 0x004fca0000010014 */
[----:B------:R-:W0:Y:S01]  /*11ef0*/  MUFU.EX2 R22, R140 ;  /* 0x0000008c00167308 */ /* 0x000e220000000800 */
[C---:B-1----:R-:W-:Y:S01]  /*11f00*/  FADD.FTZ R21, R137.reuse, R21 ;  /* 0x0000001589157221 */ /* 0x042fe20000010000 */
[----:B------:R-:W-:-:S03]  /*11f10*/  F2FP.BF16.F32.PACK_AB R20, R137, R20 ;  /* 0x000000148914723e */ /* 0x000fc600000010ff */
[----:B0-----:R-:W-:-:S04]  /*11f20*/  FADD.FTZ R21, R22, R21 ;  /* 0x0000001516157221 */ /* 0x001fc80000010000 */
[----:B------:R-:W-:Y:S01]  /*11f30*/  FADD.FTZ R137, R141, R21 ;  /* 0x000000158d897221 */ /* 0x000fe20000010000 */
        /* <DEDUP_REMOVED lines=38> */
[----:B------:R-:W0:Y:S01]  /*121a0*/  SHFL.BFLY PT, R72, R23, 0x1, 0x1f ;  /* 0x0c201f0017487f89 */ /* 0x000e2200000e0000 */
[----:B------:R-:W-:-:S05]  /*121b0*/  VIADD R21, R18, 0x200 ;  /* 0x0000020012157836 */ /* 0x000fca0000000000 */
[----:B------:R-:W-:-:S04]  /*121c0*/  SHF.R.U32.HI R21, RZ, 0x4, R21 ;  /* 0x00000004ff157819 */ /* 0x000fc80000011615 */
[----:B------:R-:W-:-:S04]  /*121d0*/  LOP3.LUT R21, R21, 0x3fff, RZ, 0xc0, !PT ;  /* 0x00003fff15157812 */ /* 0x000fc800078ec0ff */
[----:B------:R-:W-:Y:S02]  /*121e0*/  LOP3.LUT R21, R21, 0x2400000, RZ, 0xfc, !PT ;  /* 0x0240000015157812 */ /* 0x000fe400078efcff */
[----:B0-----:R-:W-:-:S03]  /*121f0*/  FMNMX.FTZ R72, R23, R72, !PT ;  /* 0x0000004817487209 */ /* 0x001fc60007810000 */
[----:B------:R-:W-:Y:S02]  /*12200*/  IMAD R76, R15, 0x6c0, R21 ;  /* 0x000006c00f4c7824 */ /* 0x000fe400078e0215 */
[----:B------:R-:W-:-:S04]  /*12210*/  FMUL.FTZ R81, R72, R14 ;  /* 0x0000000e48517220 */ /* 0x000fc80000410000 */
[----:B------:R-:W-:Y:S01]  /*12220*/  FFMA.FTZ R73, R78, R14, -R81 ;  /* 0x0000000e4e497223 */ /* 0x000fe20000010851 */
[----:B------:R-:W-:-:S05]  /*12230*/  VIADD R78, R76, 0x40 ;  /* 0x000000404c4e7836 */ /* 0x000fca0000000000 */
[----:B------:R-:W-:Y:S01]  /*12240*/  R2UR UR10, R78 ;  /* 0x000000004e0a72ca */ /* 0x000fe200000e0000 */
        /* <DEDUP_REMOVED lines=8> */
[C---:B------:R-:W-:Y:S01]  /*122d0*/  VIADD R78, R76.reuse, 0x180 ;  /* 0x000001804c4e7836 */ /* 0x040fe20000000000 */
[----:B------:R-:W-:Y:S01]  /*122e0*/  R2UR UR6, R76 ;  /* 0x000000004c0672ca */ /* 0x000fe200000e0000 */
[----:B------:R-:W-:-:S03]  /*122f0*/  IMAD.MOV.U32 R77, RZ, RZ, -0x7fffffe0 ;  /* 0x80000020ff4d7424 */ /* 0x000fc600078e00ff */
[----:B------:R-:W-:Y:S01]  /*12300*/  R2UR UR30, R78 ;  /* 0x000000004e1e72ca */ /* 0x000fe200000e0000 */
[C---:B------:R-:W-:Y:S02]  /*12310*/  VIADD R78, R76.reuse, 0x1c0 ;  /* 0x000001c04c4e7836 */ /* 0x040fe40000000000 */
[----:B------:R-:W-:Y:S01]  /*12320*/  VIADD R76, R76, 0x200 ;  /* 0x000002004c4c7836 */ /* 0x000fe20000000000 */
[C---:B------:R-:W-:Y:S02]  /*12330*/  R2UR UR7, R77.reuse ;  /* 0x000000004d0772ca */ /* 0x040fe400000e0000 */
[----:B------:R-:W-:Y:S01]  /*12340*/  R2UR UR39, R77 ;  /* 0x000000004d2772ca */ /* 0x000fe200000e0000 */
[----:B------:R-:W-:Y:S01]  /*12350*/  IMAD.MOV.U32 R77, RZ, RZ, -0x3ffffff0 ;  /* 0xc0000010ff4d7424 */ /* 0x000fe200078e00ff */
[----:B------:R-:W-:Y:S02]  /*12360*/  R2UR UR38, R76 ;  /* 0x000000004c2672ca */ /* 0x000fe400000e0000 */
[----:B---3--:R-:W-:-:S02]  /*12370*/  LOP3.LUT R76, R121, 0x10000, RZ, 0xfc, !PT ;  /* 0x00010000794c7812 */ /* 0x008fc400078efcff */
[----:B------:R-:W-:Y:S02]  /*12380*/  R2UR UR5, R77 ;  /* 0x000000004d0572ca */ /* 0x000fe400000e0000 */
[----:B------:R-:W-:-:S13]  /*12390*/  R2UR UR4, R76 ;  /* 0x000000004c0472ca */ /* 0x000fda00000e0000 */
[----:B------:R-:W-:Y:S01]  /*123a0*/  HGMMA.64x96x16.F32.BF16 R24, gdesc[UR4].tnspB, R24, gsb0 ;  /* 0x41600000041879f0 */ /* 0x000fe20008001818 */
        /* <DEDUP_REMOVED lines=35> */
[----:B------:R-:W-:Y:S01]  /*125e0*/  IMAD.MOV.U32 R79, RZ, RZ, -0x7fffffe0 ;  /* 0x80000020ff4f7424 */ /* 0x000fe200078e00ff */
[----:B------:R-:W-:Y:S01]  /*125f0*/  R2UR UR34, R78 ;  /* 0x000000004e2272ca */ /* 0x000fe200000e0000 */
[----:B------:R-:W-:-:S03]  /*12600*/  VIADD R78, R76, 0x180 ;  /* 0x000001804c4e7836 */ /* 0x000fc60000000000 */
[C---:B------:R-:W-:Y:S02]  /*12610*/  R2UR UR11, R79.reuse ;  /* 0x000000004f0b72ca */ /* 0x040fe400000e0000 */
[C---:B------:R-:W-:Y:S02]  /*12620*/  R2UR UR15, R79.reuse ;  /* 0x000000004f0f72ca */ /* 0x040fe400000e0000 */
[C---:B------:R-:W-:Y:S02]  /*12630*/  R2UR UR19, R79.reuse ;  /* 0x000000004f1372ca */ /* 0x040fe400000e0000 */
[C---:B------:R-:W-:Y:S02]  /*12640*/  R2UR UR23, R79.reuse ;  /* 0x000000004f1772ca */ /* 0x040fe400000e0000 */
[C---:B------:R-:W-:Y:S02]  /*12650*/  R2UR UR27, R79.reuse ;  /* 0x000000004f1b72ca */ /* 0x040fe400000e0000 */
[----:B------:R-:W-:-:S02]  /*12660*/  R2UR UR31, R79 ;  /* 0x000000004f1f72ca */ /* 0x000fc400000e0000 */
[----:B------:R-:W-:Y:S01]  /*12670*/  R2UR UR35, R79 ;  /* 0x000000004f2372ca */ /* 0x000fe200000e0000 */
[----:B------:R-:W-:Y:S01]  /*12680*/  IMAD.MOV.U32 R79, RZ, RZ, -0x3ffffff0 ;  /* 0xc0000010ff4f7424 */ /* 0x000fe200078e00ff */
[----:B------:R-:W-:-:S04]  /*12690*/  R2UR UR8, R78 ;  /* 0x000000004e0872ca */ /* 0x000fc800000e0000 */
[----:B------:R-:W-:Y:S01]  /*126a0*/  R2UR UR9, R79 ;  /* 0x000000004f0972ca */ /* 0x000fe200000e0000 */
[----:B------:R-:W-:Y:S02]  /*126b0*/  WARPGROUP.DEPBAR.LE gsb0, 0x0 ;  /* 0x00008000000079c5 */ /* 0x000fe40000010000 */
[----:B------:R-:W-:-:S10]  /*126c0*/  WARPGROUP.ARRIVE ;  /* 0x00000000000079c5 */ /* 0x000fd40000000000 */
[----:B------:R-:W-:Y:S01]  /*126d0*/  HGMMA.64x96x16.F32.BF16 R24, gdesc[UR8].tnspB, R24, gsb0 ;  /* 0x41600000081879f0 */ /* 0x000fe20008001818 */
[----:B------:R-:W-:Y:S02]  /*126e0*/  VIADD R78, R76, 0x300 ;  /* 0x000003004c4e7836 */ /* 0x000fe40000000000 */
[----:B------:R-:W-:-:S03]  /*126f0*/  IMAD.MOV.U32 R79, RZ, RZ, -0x3ffffff0 ;  /* 0xc0000010ff4f7424 */ /* 0x000fc600078e00ff */
[----:B------:R-:W-:Y:S02]  /*12700*/  R2UR UR12, R78 ;  /* 0x000000004e0c72ca */ /* 0x000fe400000e0000 */
[----:B------:R-:W-:Y:S01]  /*12710*/  R2UR UR13, R79 ;  /* 0x000000004f0d72ca */ /* 0x000fe200000e0000 */
[----:B------:R-:W-:Y:S02]  /*12720*/  VIADD R78, R76, 0x480 ;  /* 0x000004804c4e7836 */ /* 0x000fe40000000000 */
[----:B------:R-:W-:Y:S01]  /*12730*/  IMAD.MOV.U32 R79, RZ, RZ, -0x3ffffff0 ;  /* 0xc0000010ff4f7424 */ /* 0x000fe200078e00ff */
[----:B------:R-:W-:Y:S02]  /*12740*/  WARPGROUP.DEPBAR.LE gsb0, 0x0 ;  /* 0x00008000000079c5 */ /* 0x000fe40000010000 */
[----:B------:R-:W-:-:S07]  /*12750*/  WARPGROUP.ARRIVE ;  /* 0x00000000000079c5 */ /* 0x000fce0000000000 */
[----:B------:R-:W-:Y:S01]  /*12760*/  HGMMA.64x96x16.F32.BF16 R24, gdesc[UR12].tnspB, R24, gsb0 ;  /* 0x416000000c1879f0 */ /* 0x000fe20008001818 */
[----:B------:R-:W-:Y:S02]  /*12770*/  R2UR UR16, R78 ;  /* 0x000000004e1072ca */ /* 0x000fe400000e0000 */
[----:B------:R-:W-:Y:S01]  /*12780*/  R2UR UR17, R79 ;  /* 0x000000004f1172ca */ /* 0x000fe200000e0000 */
[----:B------:R-:W-:Y:S02]  /*12790*/  VIADD R78, R76, 0x600 ;  /* 0x000006004c4e7836 */ /* 0x000fe40000000000 */
[----:B------:R-:W-:-:S03]  /*127a0*/  IMAD.MOV.U32 R79, RZ, RZ, -0x3ffffff0 ;  /* 0xc0000010ff4f7424 */ /* 0x000fc600078e00ff */
[----:B------:R-:W-:Y:S01]  /*127b0*/  R2UR UR20, R78 ;  /* 0x000000004e1472ca */ /* 0x000fe200000e0000 */
[----:B------:R-:W-:Y:S02]  /*127c0*/  WARPGROUP.DEPBAR.LE gsb0, 0x0 ;  /* 0x00008000000079c5 */ /* 0x000fe40000010000 */
[----:B------:R-:W-:-:S06]  /*127d0*/  WARPGROUP.ARRIVE ;  /* 0x00000000000079c5 */ /* 0x000fcc0000000000 */
[----:B------:R-:W-:Y:S01]  /*127e0*/  HGMMA.64x96x16.F32.BF16 R24, gdesc[UR16].tnspB, R24, gsb0 ;  /* 0x41600000101879f0 */ /* 0x000fe20008001818 */
[----:B------:R-:W-:Y:S01]  /*127f0*/  R2UR UR21, R79 ;  /* 0x000000004f1572ca */ /* 0x000fe200000e0000 */
[----:B------:R-:W-:Y:S02]  /*12800*/  VIADD R78, R76, 0x780 ;  /* 0x000007804c4e7836 */ /* 0x000fe40000000000 */
[----:B------:R-:W-:-:S03]  /*12810*/  IMAD.MOV.U32 R79, RZ, RZ, -0x3ffffff0 ;  /* 0xc0000010ff4f7424 */ /* 0x000fc600078e00ff */
[----:B------:R-:W-:Y:S02]  /*12820*/  R2UR UR24, R78 ;  /* 0x000000004e1872ca */ /* 0x000fe400000e0000 */
[----:B------:R-:W-:Y:S01]  /*12830*/  R2UR UR25, R79 ;  /* 0x000000004f1972ca */ /* 0x000fe200000e0000 */
[----:B------:R-:W-:Y:S02]  /*12840*/  WARPGROUP.DEPBAR.LE gsb0, 0x0 ;  /* 0x00008000000079c5 */ /* 0x000fe40000010000 */
[----:B------:R-:W-:-:S06]  /*12850*/  WARPGROUP.ARRIVE ;  /* 0x00000000000079c5 */ /* 0x000fcc0000000000 */
[----:B------:R-:W-:Y:S01]  /*12860*/  HGMMA.64x96x16.F32.BF16 R24, gdesc[UR20].tnspB, R24, gsb0 ;  /* 0x41600000141879f0 */ /* 0x000fe20008001818 */
        /* <DEDUP_REMOVED lines=21> */
[----:B------:R-:W-:Y:S02]  /*129c0*/  F2FP.BF16.F32.PACK_AB R22, R141, R22 ;  /* 0x000000168d16723e */ /* 0x000fe400000010ff */
[----:B------:R-:W0:Y:S01]  /*129d0*/  S2R R141, SR_TID.X ;  /* 0x00000000008d7919 */ /* 0x000e220000002100 */
[----:B------:R-:W-:-:S04]  /*129e0*/  FADD.FTZ R21, -R72, R155 ;  /* 0x0000009b48157221 */ /* 0x000fc80000010100 */
[----:B------:R-:W-:-:S04]  /*129f0*/  FMUL.FTZ R21, R21, R14 ;  /* 0x0000000e15157220 */ /* 0x000fc80000410000 */
[----:B------:R-:W-:Y:S01]  /*12a00*/  MUFU.EX2 R121, R21 ;  /* 0x0000001500797308 */ /* 0x000fe20000000800 */
[----:B------:R-:W-:Y:S02]  /*12a10*/  WARPGROUP.DEPBAR.LE gsb0, 0x0 ;  /* 0x00008000000079c5 */ /* 0x000fe40000010000 */
[----:B------:R-:W-:-:S06]  /*12a20*/  WARPGROUP.ARRIVE ;  /* 0x00000000000079c5 */ /* 0x000fcc0000000000 */
[----:B------:R-:W-:Y:S01]  /*12a30*/  HGMMA.64x96x16.F32.BF16 R24, gdesc[UR36].tnspB, R24, gsb0 ;  /* 0x41600000241879f0 */ /* 0x000fe20008001818 */
[----:B------:R-:W4:Y:S01]  /*12a40*/  MUFU.EX2 R21, R138 ;  /* 0x0000008a00157308 */ /* 0x000f220000000800 */
[----:B0-----:R-:W-:Y:S02]  /*12a50*/  SHF.R.U32.HI R140, RZ, 0x7, R141 ;  /* 0x00000007ff8c7819 */ /* 0x001fe4000001168d */
[----:B------:R-:W-:-:S03]  /*12a60*/  ISETP.GE.U32.AND P2, PT, R141, 0x180, PT ;  /* 0x000001808d00780c */ /* 0x000fc60003f46070 */
[----:B------:R-:W-:Y:S02]  /*12a70*/  VIADD R76, R140, 0x9 ;  /* 0x000000098c4c7836 */ /* 0x000fe40000000000 */
[----:B------:R-:W0:Y:S03]  /*12a80*/  MUFU.EX2 R139, R139 ;  /* 0x0000008b008b7308 */ /* 0x000e260000000800 */
[----:B------:R-:W-:-:S05]  /*12a90*/  SEL R76, R76, 0x9, !P2 ;  /* 0x000000094c4c7807 */ /* 0x000fca0005000000 */
[----:B------:R-:W1:Y:S08]  /*12aa0*/  MUFU.EX2 R23, R142 ;  /* 0x0000008e00177308 */ /* 0x000e700000000800 */
[----:B------:R-:W2:Y:S01]  /*12ab0*/  MUFU.EX2 R143, R143 ;  /* 0x0000008f008f7308 */ /* 0x000ea20000000800 */
[----:B----4-:R-:W-:Y:S01]  /*12ac0*/  FFMA.FTZ R77, R121, R136, R21 ;  /* 0x00000088794d7223 */ /* 0x010fe20000010015 */
[----:B------:R-:W-:-:S03]  /*12ad0*/  @!P1 IMAD R15, R15, 0x8, R18 ;  /* 0x000000080f0f9824 */ /* 0x000fc600078e0212 */
[----:B0-----:R-:W-:Y:S01]  /*12ae0*/  FADD.FTZ R77, R139, R77 ;  /* 0x0000004d8b4d7221 */ /* 0x001fe20000010000 */
[----:B------:R-:W-:Y:S01]  /*12af0*/  @!P1 VIADD R15, R15, 0x31c60 ;  /* 0x00031c600f0f9836 */ /* 0x000fe20000000000 */
[----:B------:R-:W-:Y:S02]  /*12b00*/  F2FP.BF16.F32.PACK_AB R21, R139, R21 ;  /* 0x000000158b15723e */ /* 0x000fe400000010ff */
[----:B-1----:R-:W-:Y:S02]  /*12b10*/  FADD.FTZ R77, R23, R77 ;  /* 0x0000004d174d7221 */ /* 0x002fe40000010000 */
[----:B------:R-:W-:Y:S01]  /*12b20*/  @!P1 PRMT R15, RZ, 0x654, R15 ;  /* 0x00000654ff0f9816 */ /* 0x000fe2000000000f */
[----:B------:R-:W0:Y:S01]  /*12b30*/  MUFU.EX2 R157, R157 ;  /* 0x0000009d009d7308 */ /* 0x000e220000000800 */
[----:B--2---:R-:W-:-:S07]  /*12b40*/  F2FP.BF16.F32.PACK_AB R23, R143, R23 ;  /* 0x000000178f17723e */ /* 0x004fce00000010ff */
[----:B------:R-:W-:Y:S08]  /*12b50*/  MUFU.EX2 R154, R154 ;  /* 0x0000009a009a7308 */ /* 0x000ff00000000800 */
[----:B------:R-:W-:Y:S01]  /*12b60*/  MUFU.EX2 R131, R131 ;  /* 0x0000008300837308 */ /* 0x000fe20000000800 */
[----:B0-----:R-:W-:Y:S01]  /*12b70*/  FADD.FTZ R137, R157, R137 ;  /* 0x000000899d897221 */ /* 0x001fe20000010000 */
[----:B------:R-:W-:-:S06]  /*12b80*/  FADD.FTZ R77, R143, R77 ;  /* 0x0000004d8f4d7221 */ /* 0x000fcc0000010000 */
[----:B------:R-:W-:Y:S08]  /*12b90*/  MUFU.EX2 R152, R152 ;  /* 0x0000009800987308 */ /* 0x000ff00000000800 */
[----:B------:R-:W-:Y:S01]  /*12ba0*/  MUFU.EX2 R135, R135 ;  /* 0x0000008700877308 */ /* 0x000fe20000000800 */
[----:B------:R-:W-:Y:S02]  /*12bb0*/  WARPGROUP.DEPBAR.LE gsb0, 0x0 ;  /* 0x00008000000079c5 */ /* 0x000fe40000010000 */
[----:B------:R0:W-:Y:S06]  /*12bc0*/  BAR.ARV R76, 0x100 ;  /* 0x0004004c0000751d */ /* 0x0001ec0000002000 */
[----:B0-----:R-:W-:-:S04]  /*12bd0*/  @!P1 IMAD R76, R148, 0x8, R18 ;  /* 0x00000008944c9824 */ /* 0x001fc800078e0212 */
[----:B------:R-:W-:-:S05]  /*12be0*/  @!P1 VIADD R76, R76, 0x31c40 ;  /* 0x00031c404c4c9836 */ /* 0x000fca0000000000 */
[----:B------:R-:W-:-:S04]  /*12bf0*/  @!P1 PRMT R76, RZ, 0x654, R76 ;  /* 0x00000654ff4c9816 */ /* 0x000fc8000000004c */
[----:B------:R0:W-:Y:S01]  /*12c00*/  @!P1 SYNCS.ARRIVE.TRANS64.RED.A1T0 RZ, [R76+URZ], RZ ;  /* 0x000000ff4cff99a7 */ /* 0x0001e2000810043f */
[----:B------:R1:W-:Y:S01]  /*12c10*/  @!P1 SYNCS.ARRIVE.TRANS64.RED.A1T0 RZ, [R15+URZ], RZ ;  /* 0x000000ff0fff99a7 */ /* 0x0003e2000810043f */
[----:B------:R2:W-:Y:S02]  /*12c20*/  STSM.16.M88.4 [R144+0x24300], R20 ;  /* 0x0243001490007844 */ /* 0x0005e40000000200 */
[----:B--2---:R-:W2:Y:S08]  /*12c30*/  MUFU.EX2 R20, R156 ;  /* 0x0000009c00147308 */ /* 0x004eb00000000800 */
[----:B------:R-:W3:Y:S08]  /*12c40*/  MUFU.EX2 R21, R130 ;  /* 0x0000008200157308 */ /* 0x000ef00000000800 */
[----:B------:R-:W4:Y:S01]  /*12c50*/  MUFU.EX2 R22, R153 ;  /* 0x0000009900167308 */ /* 0x000f220000000800 */
[----:B--2---:R-:W-:-:S07]  /*12c60*/  FADD.FTZ R137, R20, R137 ;  /* 0x0000008914897221 */ /* 0x004fce0000010000 */
[----:B------:R-:W2:Y:S01]  /*12c70*/  MUFU.EX2 R23, R134 ;  /* 0x0000008600177308 */ /* 0x000ea20000000800 */
[----:B---3--:R-:W-:Y:S01]  /*12c80*/  FADD.FTZ R77, R21, R77 ;  /* 0x0000004d154d7221 */ /* 0x008fe20000010000 */
[----:B------:R-:W-:-:S06]  /*12c90*/  FADD.FTZ R137, R154, R137 ;  /* 0x000000899a897221 */ /* 0x000fcc0000010000 */
[----:B0-----:R-:W0:Y:S01]  /*12ca0*/  MUFU.EX2 R76, R151 ;  /* 0x00000097004c7308 */ /* 0x001e220000000800 */
[----:B------:R-:W-:-:S07]  /*12cb0*/  FADD.FTZ R77, R131, R77 ;  /* 0x0000004d834d7221 */ /* 0x000fce0000010000 */
[----:B------:R-:W3:Y:S01]  /*12cc0*/  MUFU.EX2 R122, R122 ;  /* 0x0000007a007a7308 */ /* 0x000ee20000000800 */
[----:B----4-:R-:W-:-:S07]  /*12cd0*/  FADD.FTZ R137, R22, R137 ;  /* 0x0000008916897221 */ /* 0x010fce0000010000 */
[----:B------:R-:W-:Y:S01]  /*12ce0*/  MUFU.EX2 R150, R150 ;  /* 0x0000009600967308 */ /* 0x000fe20000000800 */
[----:B--2---:R-:W-:-:S07]  /*12cf0*/  FADD.FTZ R77, R23, R77 ;  /* 0x0000004d174d7221 */ /* 0x004fce0000010000 */
[----:B------:R-:W2:Y:S01]  /*12d00*/  MUFU.EX2 R123, R123 ;  /* 0x0000007b007b7308 */ /* 0x000ea20000000800 */
[----:B------:R-:W-:-:S07]  /*12d10*/  FADD.FTZ R137, R152, R137 ;  /* 0x0000008998897221 */ /* 0x000fce0000010000 */
[----:B------:R-:W-:Y:S01]  /*12d20*/  MUFU.EX2 R78, R133 ;  /* 0x00000085004e7308 */ /* 0x000fe20000000800 */
[----:B------:R-:W-:-:S07]  /*12d30*/  FADD.FTZ R77, R135, R77 ;  /* 0x0000004d874d7221 */ /* 0x000fce0000010000 */
[----:B------:R-:W4:Y:S01]  /*12d40*/  MUFU.EX2 R79, R126 ;  /* 0x0000007e004f7308 */ /* 0x000f220000000800 */
[----:B0-----:R-:W-:-:S07]  /*12d50*/  FADD.FTZ R137, R76, R137 ;  /* 0x000000894c897221 */ /* 0x001fce0000010000 */
[----:B------:R-:W0:Y:S01]  /*12d60*/  MUFU.EX2 R136, R132 ;  /* 0x0000008400887308 */ /* 0x000e220000000800 */
[----:B---3--:R-:W-:-:S07]  /*12d70*/  FADD.FTZ R77, R122, R77 ;  /* 0x0000004d7a4d7221 */ /* 0x008fce0000010000 */
[----:B------:R-:W3:Y:S08]  /*12d80*/  MUFU.EX2 R127, R127 ;  /* 0x0000007f007f7308 */ /* 0x000ef00000000800 */
[----:B------:R-:W-:Y:S01]  /*12d90*/  MUFU.EX2 R133, R128 ;  /* 0x0000008000857308 */ /* 0x000fe20000000800 */
[----:B--2---:R-:W-:-:S07]  /*12da0*/  FADD.FTZ R77, R123, R77 ;  /* 0x0000004d7b4d7221 */ /* 0x004fce0000010000 */
[----:B------:R-:W2:Y:S08]  /*12db0*/  MUFU.EX2 R129, R129 ;  /* 0x0000008100817308 */ /* 0x000eb00000000800 */
[----:B------:R-:W-:Y:S08]  /*12dc0*/  MUFU.EX2 R128, R117 ;  /* 0x0000007500807308 */ /* 0x000ff00000000800 */
[----:B------:R-:W-:Y:S08]  /*12dd0*/  MUFU.EX2 R117, R109 ;  /* 0x0000006d00757308 */ /* 0x000ff00000000800 */
[----:B-1----:R-:W-:Y:S08]  /*12de0*/  MUFU.EX2 R15, R89 ;  /* 0x00000059000f7308 */ /* 0x002ff00000000800 */
[----:B------:R-:W-:Y:S08]  /*12df0*/  MUFU.EX2 R109, R104 ;  /* 0x00000068006d7308 */ /* 0x000ff00000000800 */
[----:B------:R-:W1:Y:S08]  /*12e00*/  MUFU.EX2 R89, R114 ;  /* 0x0000007200597308 */ /* 0x000e700000000800 */
[----:B------:R-:W-:Y:S01]  /*12e10*/  MUFU.EX2 R104, R92 ;  /* 0x0000005c00687308 */ /* 0x000fe20000000800 */
[----:B----4-:R-:W-:-:S07]  /*12e20*/  FADD.FTZ R77, R79, R77 ;  /* 0x0000004d4f4d7221 */ /* 0x010fce0000010000 */
[----:B------:R4:W-:Y:S08]  /*12e30*/  MUFU.EX2 R92, R88 ;  /* 0x00000058005c7308 */ /* 0x0009f00000000800 */
[----:B------:R-:W1:Y:S01]  /*12e40*/  MUFU.EX2 R115, R115 ;  /* 0x0000007300737308 */ /* 0x000e620000000800 */
[----:B----4-:R-:W-:-:S04]  /*12e50*/  FADD.FTZ R88, R150, R137 ;  /* 0x0000008996587221 */ /* 0x010fc80000010000 */
[----:B------:R-:W-:-:S03]  /*12e60*/  FADD.FTZ R88, R78, R88 ;  /* 0x000000584e587221 */ /* 0x000fc60000010000 */
[----:B------:R-:W4:Y:S01]  /*12e70*/  MUFU.EX2 R125, R125 ;  /* 0x0000007d007d7308 */ /* 0x000f220000000800 */
[----:B0-----:R-:W-:Y:S01]  /*12e80*/  FADD.FTZ R88, R136, R88 ;  /* 0x0000005888587221 */ /* 0x001fe20000010000 */
[----:B---3--:R-:W-:-:S06]  /*12e90*/  FADD.FTZ R77, R127, R77 ;  /* 0x0000004d7f4d7221 */ /* 0x008fcc0000010000 */
[----:B------:R-:W0:Y:S01]  /*12ea0*/  MUFU.EX2 R118, R118 ;  /* 0x0000007600767308 */ /* 0x000e220000000800 */
[----:B--2---:R-:W-:-:S07]  /*12eb0*/  FADD.FTZ R88, R129, R88 ;  /* 0x0000005881587221 */ /* 0x004fce0000010000 */
[----:B------:R-:W2:Y:S01]  /*12ec0*/  MUFU.EX2 R132, R124 ;  /* 0x0000007c00847308 */ /* 0x000ea20000000800 */
[----:B-1----:R-:W-:-:S07]  /*12ed0*/  FADD.FTZ R77, R89, R77 ;  /* 0x0000004d594d7221 */ /* 0x002fce0000010000 */
[----:B------:R-:W1:Y:S01]  /*12ee0*/  MUFU.EX2 R119, R119 ;  /* 0x0000007700777308 */ /* 0x000e620000000800 */
[----:B------:R-:W-:-:S07]  /*12ef0*/  FADD.FTZ R88, R133, R88 ;  /* 0x0000005885587221 */ /* 0x000fce0000010000 */
[----:B------:R-:W3:Y:S01]  /*12f00*/  MUFU.EX2 R120, R120 ;  /* 0x0000007800787308 */ /* 0x000ee20000000800 */
[----:B------:R-:W-:-:S07]  /*12f10*/  FADD.FTZ R77, R115, R77 ;  /* 0x0000004d734d7221 */ /* 0x000fce0000010000 */
[----:B------:R-:W3:Y:S01]  /*12f20*/  MUFU.EX2 R106, R106 ;  /* 0x0000006a006a7308 */ /* 0x000ee20000000800 */
[----:B----4-:R-:W-:Y:S01]  /*12f30*/  FADD.FTZ R88, R125, R88 ;  /* 0x000000587d587221 */ /* 0x010fe20000010000 */
[----:B0-----:R-:W-:-:S06]  /*12f40*/  FADD.FTZ R77, R118, R77 ;  /* 0x0000004d764d7221 */ /* 0x001fcc0000010000 */
[----:B------:R-:W0:Y:S08]  /*12f50*/  MUFU.EX2 R107, R107 ;  /* 0x0000006b006b7308 */ /* 0x000e300000000800 */
[----:B------:R-:W4:Y:S08]  /*12f60*/  MUFU.EX2 R116, R116 ;  /* 0x0000007400747308 */ /* 0x000f300000000800 */
[----:B------:R-:W4:Y:S08]  /*12f70*/  MUFU.EX2 R124, R113 ;  /* 0x00000071007c7308 */ /* 0x000f300000000800 */
[----:B------:R-:W4:Y:S08]  /*12f80*/  MUFU.EX2 R110, R110 ;  /* 0x0000006e006e7308 */ /* 0x000f300000000800 */
[----:B------:R-:W-:Y:S08]  /*12f90*/  MUFU.EX2 R113, R84 ;  /* 0x0000005400717308 */ /* 0x000ff00000000800 */
[----:B------:R2:W-:Y:S01]  /*12fa0*/  MUFU.EX2 R84, R90 ;  /* 0x0000005a00547308 */ /* 0x0005e20000000800 */
[----:B------:R-:W-:-:S07]  /*12fb0*/  F2FP.BF16.F32.PACK_AB R20, R20, R157 ;  /* 0x0000009d1414723e */ /* 0x000fce00000010ff */
[----:B------:R-:W-:Y:S01]  /*12fc0*/  MUFU.EX2 R111, R111 ;  /* 0x0000006f006f7308 */ /* 0x000fe20000000800 */
[----:B--2---:R-:W-:Y:S01]  /*12fd0*/  FADD.FTZ R90, R132, R88 ;  /* 0x00000058845a7221 */ /* 0x004fe20000010000 */
[----:B-1----:R-:W-:-:S03]  /*12fe0*/  FADD.FTZ R88, R119, R77 ;  /* 0x0000004d77587221 */ /* 0x002fc60000010000 */
[----:B---3--:R-:W-:-:S03]  /*12ff0*/  FADD.FTZ R90, R120, R90 ;  /* 0x0000005a785a7221 */ /* 0x008fc60000010000 */
[----:B------:R-:W1:Y:S01]  /*13000*/  MUFU.EX2 R112, R112 ;  /* 0x0000007000707308 */ /* 0x000e620000000800 */
[----:B------:R-:W-:Y:S01]  /*13010*/  FADD.FTZ R88, R106, R88 ;  /* 0x000000586a587221 */ /* 0x000fe20000010000 */
[----:B------:R-:W-:Y:S01]  /*13020*/  F2FP.BF16.F32.PACK_AB R21, R131, R21 ;  /* 0x000000158315723e */ /* 0x000fe200000010ff */
[----:B------:R-:W-:Y:S01]  /*13030*/  FADD.FTZ R90, R128, R90 ;  /* 0x0000005a805a7221 */ /* 0x000fe20000010000 */
[----:B------:R-:W-:-:S04]  /*13040*/  F2FP.BF16.F32.PACK_AB R22, R22, R154 ;  /* 0x0000009a1616723e */ /* 0x000fc800000010ff */
[----:B------:R-:W2:Y:S01]  /*13050*/  MUFU.EX2 R98, R98 ;  /* 0x0000006200627308 */ /* 0x000ea20000000800 */
[----:B------:R-:W-:Y:S01]  /*13060*/  F2FP.BF16.F32.PACK_AB R23, R135, R23 ;  /* 0x000000178717723e */ /* 0x000fe200000010ff */
[----:B0-----:R-:W-:Y:S01]  /*13070*/  FADD.FTZ R88, R107, R88 ;  /* 0x000000586b587221 */ /* 0x001fe20000010000 */
[----:B----4-:R-:W-:-:S05]  /*13080*/  FADD.FTZ R90, R116, R90 ;  /* 0x0000005a745a7221 */ /* 0x010fca0000010000 */
[----:B------:R-:W0:Y:S01]  /*13090*/  MUFU.EX2 R99, R99 ;  /* 0x0000006300637308 */ /* 0x000e220000000800 */
[----:B------:R3:W-:Y:S01]  /*130a0*/  STSM.16.M88.4 [R144+0x25b00], R20 ;  /* 0x025b001490007844 */ /* 0x0007e20000000200 */
[----:B------:R-:W-:-:S06]  /*130b0*/  FADD.FTZ R90, R124, R90 ;  /* 0x0000005a7c5a7221 */ /* 0x000fcc0000010000 */
[----:B------:R-:W4:Y:S08]  /*130c0*/  MUFU.EX2 R108, R108 ;  /* 0x0000006c006c7308 */ /* 0x000f300000000800 */
[----:B------:R-:W4:Y:S01]  /*130d0*/  MUFU.EX2 R102, R102 ;  /* 0x0000006600667308 */ /* 0x000f220000000800 */
[----:B---3--:R-:W-:Y:S01]  /*130e0*/  FADD.FTZ R20, R110, R88 ;  /* 0x000000586e147221 */ /* 0x008fe20000010000 */
[----:B-1----:R-:W-:-:S03]  /*130f0*/  FADD.FTZ R21, R112, R90 ;  /* 0x0000005a70157221 */ /* 0x002fc60000010000 */
[----:B------:R-:W-:-:S03]  /*13100*/  FADD.FTZ R20, R111, R20 ;  /* 0x000000146f147221 */ /* 0x000fc60000010000 */
[----:B------:R-:W1:Y:S01]  /*13110*/  MUFU.EX2 R105, R105 ;  /* 0x0000006900697308 */ /* 0x000e620000000800 */
[----:B--2---:R-:W-:-:S07]  /*13120*/  FADD.FTZ R20, R98, R20 ;  /* 0x0000001462147221 */ /* 0x004fce0000010000 */
[----:B------:R-:W2:Y:S01]  /*13130*/  MUFU.EX2 R103, R103 ;  /* 0x0000006700677308 */ /* 0x000ea20000000800 */
[----:B------:R-:W-:Y:S01]  /*13140*/  F2FP.BF16.F32.PACK_AB R76, R76, R152 ;  /* 0x000000984c4c723e */ /* 0x000fe200000010ff */
[----:B------:R-:W-:Y:S01]  /*13150*/  FADD.FTZ R21, R117, R21 ;  /* 0x0000001575157221 */ /* 0x000fe20000010000 */
[----:B------:R-:W-:Y:S02]  /*13160*/  F2FP.BF16.F32.PACK_AB R77, R123, R122 ;  /* 0x0000007a7b4d723e */ /* 0x000fe400000010ff */
[----:B------:R-:W-:Y:S02]  /*13170*/  F2FP.BF16.F32.PACK_AB R78, R78, R150 ;  /* 0x000000964e4e723e */ /* 0x000fe400000010ff */
[----:B------:R-:W-:Y:S01]  /*13180*/  F2FP.BF16.F32.PACK_AB R79, R127, R79 ;  /* 0x0000004f7f4f723e */ /* 0x000fe200000010ff */
[----:B------:R-:W3:Y:S01]  /*13190*/  MUFU.EX2 R101, R101 ;  /* 0x0000006500657308 */ /* 0x000ee20000000800 */
[----:B0-----:R-:W-:Y:S01]  /*131a0*/  FADD.FTZ R22, R99, R20 ;  /* 0x0000001463167221 */ /* 0x001fe20000010000 */
[----:B----4-:R-:W-:-:S06]  /*131b0*/  FADD.FTZ R23, R108, R21 ;  /* 0x000000156c177221 */ /* 0x010fcc0000010000 */
[----:B------:R-:W-:Y:S01]  /*131c0*/  MUFU.EX2 R138, R85 ;  /* 0x00000055008a7308 */ /* 0x000fe20000000800 */
[----:B------:R0:W-:Y:S07]  /*131d0*/  STSM.16.M88.4 [R144+0x27300], R76 ;  /* 0x0273004c90007844 */ /* 0x0001ee0000000200 */
[----:B------:R-:W4:Y:S08]  /*131e0*/  MUFU.EX2 R85, R91 ;  /* 0x0000005b00557308 */ /* 0x000f300000000800 */
[----:B------:R-:W4:Y:S01]  /*131f0*/  MUFU.EX2 R100, R100 ;  /* 0x0000006400647308 */ /* 0x000f220000000800 */
[----:B0-----:R-:W-:Y:S01]  /*13200*/  FADD.FTZ R76, R102, R22 ;  /* 0x00000016664c7221 */ /* 0x001fe20000010000 */
[----:B-1----:R-:W-:-:S06]  /*13210*/  FADD.FTZ R77, R105, R23 ;  /* 0x00000017694d7221 */ /* 0x002fcc0000010000 */
[----:B------:R-:W0:Y:S01]  /*13220*/  MUFU.EX2 R94, R94 ;  /* 0x0000005e005e7308 */ /* 0x000e220000000800 */
[----:B--2---:R-:W-:Y:S01]  /*13230*/  FADD.FTZ R76, R103, R76 ;  /* 0x0000004c674c7221 */ /* 0x004fe20000010000 */
[----:B------:R-:W-:-:S06]  /*13240*/  FADD.FTZ R78, R109, R77 ;  /* 0x0000004d6d4e7221 */ /* 0x000fcc0000010000 */
[----:B------:R-:W1:Y:S01]  /*13250*/  MUFU.EX2 R97, R97 ;  /* 0x0000006100617308 */ /* 0x000e620000000800 */
[----:B------:R-:W-:Y:S01]  /*13260*/  FADD.FTZ R76, R84, R76 ;  /* 0x0000004c544c7221 */ /* 0x000fe20000010000 */
[----:B---3--:R-:W-:-:S06]  /*13270*/  FADD.FTZ R79, R101, R78 ;  /* 0x0000004e654f7221 */ /* 0x008fcc0000010000 */
[----:B------:R-:W2:Y:S01]  /*13280*/  MUFU.EX2 R95, R95 ;  /* 0x0000005f005f7308 */ /* 0x000ea20000000800 */
[----:B----4-:R-:W-:-:S07]  /*13290*/  FADD.FTZ R77, R85, R76 ;  /* 0x0000004c554d7221 */ /* 0x010fce0000010000 */
[----:B------:R-:W3:Y:S01]  /*132a0*/  MUFU.EX2 R96, R96 ;  /* 0x0000006000607308 */ /* 0x000ee20000000800 */
[----:B------:R-:W-:-:S07]  /*132b0*/  FADD.FTZ R78, R100, R79 ;  /* 0x0000004f644e7221 */ /* 0x000fce0000010000 */
[----:B------:R-:W4:Y:S01]  /*132c0*/  MUFU.EX2 R82, R82 ;  /* 0x0000005200527308 */ /* 0x000f220000000800 */
[----:B------:R-:W-:-:S07]  /*132d0*/  F2FP.BF16.F32.PACK_AB R88, R129, R136 ;  /* 0x000000888158723e */ /* 0x000fce00000010ff */
[----:B------:R-:W4:Y:S01]  /*132e0*/  MUFU.EX2 R93, R93 ;  /* 0x0000005d005d7308 */ /* 0x000f220000000800 */
[----:B------:R-:W-:Y:S02]  /*132f0*/  F2FP.BF16.F32.PACK_AB R89, R115, R89 ;  /* 0x000000597359723e */ /* 0x000fe400000010ff */
[----:B------:R-:W-:Y:S02]  /*13300*/  F2FP.BF16.F32.PACK_AB R90, R125, R133 ;  /* 0x000000857d5a723e */ /* 0x000fe400000010ff */
[----:B------:R-:W-:-:S03]  /*13310*/  F2FP.BF16.F32.PACK_AB R91, R119, R118 ;  /* 0x00000076775b723e */ /* 0x000fc600000010ff */
[----:B------:R0:W-:Y:S01]  /*13320*/  MUFU.EX2 R114, R86 ;  /* 0x0000005600727308 */ /* 0x0001e20000000800 */
[----:B------:R-:W-:Y:S01]  /*13330*/  F2FP.BF16.F32.PACK_AB R20, R120, R132 ;  /* 0x000000847814723e */ /* 0x000fe200000010ff */
[----:B------:R2:W-:Y:S01]  /*13340*/  STSM.16.M88.4 [R144+0x28b00], R88 ;  /* 0x028b005890007844 */ /* 0x0005e20000000200 */
[----:B------:R-:W-:Y:S02]  /*13350*/  F2FP.BF16.F32.PACK_AB R21, R107, R106 ;  /* 0x0000006a6b15723e */ /* 0x000fe400000010ff */
[----:B------:R-:W-:Y:S01]  /*13360*/  F2FP.BF16.F32.PACK_AB R22, R116, R128 ;  /* 0x000000807416723e */ /* 0x000fe200000010ff */
[----:B0-----:R-:W-:Y:S01]  /*13370*/  FADD.FTZ R86, R94, R77 ;  /* 0x0000004d5e567221 */ /* 0x001fe20000010000 */
[----:B------:R-:W-:Y:S01]  /*13380*/  F2FP.BF16.F32.PACK_AB R77, R99, R98 ;  /* 0x00000062634d723e */ /* 0x000fe200000010ff */
[----:B-1----:R-:W-:Y:S01]  /*13390*/  FADD.FTZ R99, R97, R78 ;  /* 0x0000004e61637221 */ /* 0x002fe20000010000 */
[----:B------:R-:W-:Y:S01]  /*133a0*/  F2FP.BF16.F32.PACK_AB R23, R111, R110 ;  /* 0x0000006e6f17723e */ /* 0x000fe200000010ff */
[----:B--2---:R-:W-:-:S02]  /*133b0*/  FADD.FTZ R89, R95, R86 ;  /* 0x000000565f597221 */ /* 0x004fc40000010000 */
[----:B---3--:R-:W-:Y:S02]  /*133c0*/  FADD.FTZ R86, R96, R99 ;  /* 0x0000006360567221 */ /* 0x008fe40000010000 */
[----:B------:R4:W-:Y:S02]  /*133d0*/  STSM.16.M88.4 [R144+0x2a300], R20 ;  /* 0x02a3001490007844 */ /* 0x0009e40000000200 */
[----:B----4-:R-:W-:Y:S01]  /*133e0*/  FADD.FTZ R22, R82, R89 ;  /* 0x0000005952167221 */ /* 0x010fe20000010000 */
[----:B------:R-:W-:Y:S01]  /*133f0*/  FADD.FTZ R89, R93, R86 ;  /* 0x000000565d597221 */ /* 0x000fe20000010000 */
[----:B------:R-:W-:-:S03]  /*13400*/  F2FP.BF16.F32.PACK_AB R21, R85, R84 ;  /* 0x000000545515723e */ /* 0x000fc600000010ff */
[----:B------:R-:W-:-:S04]  /*13410*/  FADD.FTZ R84, R104, R89 ;  /* 0x0000005968547221 */ /* 0x000fc80000010000 */
[----:B------:R-:W-:-:S04]  /*13420*/  FADD.FTZ R91, R15, R84 ;  /* 0x000000540f5b7221 */ /* 0x000fc80000010000 */
[C---:B------:R-:W-:Y:S01]  /*13430*/  FADD.FTZ R91, R92.reuse, R91 ;  /* 0x0000005b5c5b7221 */ /* 0x040fe20000010000 */
[----:B------:R-:W-:Y:S02]  /*13440*/  F2FP.BF16.F32.PACK_AB R92, R92, R15 ;  /* 0x0000000f5c5c723e */ /* 0x000fe400000010ff */
[----:B------:R-:W2:Y:S01]  /*13450*/  LDL.LU R15, [R1+0x1c] ;  /* 0x00001c00010f7983 */ /* 0x000ea20000300800 */
[----:B------:R-:W0:Y:S08]  /*13460*/  MUFU.EX2 R83, R83 ;  /* 0x0000005300537308 */ /* 0x000e300000000800 */
[----:B------:R-:W1:Y:S08]  /*13470*/  MUFU.EX2 R87, R87 ;  /* 0x0000005700577308 */ /* 0x000e700000000800 */
[----:B------:R-:W-:Y:S01]  /*13480*/  MUFU.EX2 R74, R74 ;  /* 0x0000004a004a7308 */ /* 0x000fe20000000800 */
[----:B0-----:R-:W-:-:S07]  /*13490*/  FADD.FTZ R23, R83, R22 ;  /* 0x0000001653177221 */ /* 0x001fce0000010000 */
[----:B------:R-:W0:Y:S08]  /*134a0*/  MUFU.EX2 R75, R75 ;  /* 0x0000004b004b7308 */ /* 0x000e300000000800 */
[----:B------:R-:W-:Y:S08]  /*134b0*/  MUFU.EX2 R73, R73 ;  /* 0x0000004900497308 */ /* 0x000ff00000000800 */
[----:B------:R-:W3:Y:S01]  /*134c0*/  MUFU.EX2 R88, R81 ;  /* 0x0000005100587308 */ /* 0x000ee20000000800 */
[----:B------:R-:W-:Y:S01]  /*134d0*/  FADD.FTZ R86, R114, R23 ;  /* 0x0000001772567221 */ /* 0x000fe20000010000 */
[----:B------:R-:W-:-:S02]  /*134e0*/  F2FP.BF16.F32.PACK_AB R76, R112, R124 ;  /* 0x0000007c704c723e */ /* 0x000fc400000010ff */
[----:B------:R-:W-:Y:S01]  /*134f0*/  F2FP.BF16.F32.PACK_AB R78, R108, R117 ;  /* 0x000000756c4e723e */ /* 0x000fe200000010ff */
[----:B-1----:R-:W-:Y:S01]  /*13500*/  FADD.FTZ R89, R87, R86 ;  /* 0x0000005657597221 */ /* 0x002fe20000010000 */
        /* <DEDUP_REMOVED lines=8> */
[----:B0-----:R-:W-:Y:S02]  /*13590*/  F2FP.BF16.F32.PACK_AB R93, R75, R74 ;  /* 0x0000004a4b5d723e */ /* 0x001fe400000010ff */
[----:B------:R-:W-:Y:S02]  /*135a0*/  F2FP.BF16.F32.PACK_AB R94, R113, R138 ;  /* 0x0000008a715e723e */ /* 0x000fe400000010ff */
[----:B---3--:R-:W-:Y:S01]  /*135b0*/  F2FP.BF16.F32.PACK_AB R95, R88, R73 ;  /* 0x00000049585f723e */ /* 0x008fe200000010ff */
[----:B------:R-:W-:Y:S04]  /*135c0*/  STSM.16.M88.4 [R144+0x2bb00], R76 ;  /* 0x02bb004c90007844 */ /* 0x000fe80000000200 */
[----:B------:R0:W-:Y:S04]  /*135d0*/  STSM.16.M88.4 [R144+0x2d300], R20 ;  /* 0x02d3001490007844 */ /* 0x0001e80000000200 */
[----:B------:R-:W-:Y:S04]  /*135e0*/  STSM.16.M88.4 [R144+0x2eb00], R84 ;  /* 0x02eb005490007844 */ /* 0x000fe80000000200 */
[----:B------:R-:W-:Y:S01]  /*135f0*/  STSM.16.M88.4 [R144+0x30300], R92 ;  /* 0x0303005c90007844 */ /* 0x000fe20000000200 */
[----:B------:R-:W-:Y:S01]  /*13600*/  @!PT LDS RZ, [RZ] ;  /* 0x00000000fffff984 */ /* 0x000fe20000000800 */
[----:B------:R-:W-:Y:S01]  /*13610*/  @!PT LDS RZ, [RZ] ;  /* 0x00000000fffff984 */ /* 0x000fe20000000800 */
[----:B------:R-:W-:Y:S01]  /*13620*/  @!PT LDS RZ, [RZ] ;  /* 0x00000000fffff984 */ /* 0x000fe20000000800 */
[----:B------:R-:W-:Y:S01]  /*13630*/  @!PT LDS RZ, [RZ] ;  /* 0x00000000fffff984 */ /* 0x000fe20000000800 */
[----:B------:R1:W-:Y:S06]  /*13640*/  MEMBAR.ALL.CTA ;  /* 0x0000000000007992 */ /* 0x0003ec0000008000 */
[----:B-1----:R-:W1:Y:S01]  /*13650*/  FENCE.VIEW.ASYNC.S ;  /* 0x00000000000073c6 */ /* 0x002e620000000000 */
[----:B------:R-:W-:Y:S01]  /*13660*/  FADD.FTZ R82, R74, R89 ;  /* 0x000000594a527221 */ /* 0x000fe20000010000 */
[----:B------:R-:W-:-:S03]  /*13670*/  FADD.FTZ R90, R138, R91 ;  /* 0x0000005b8a5a7221 */ /* 0x000fc60000010000 */
[----:B------:R-:W-:Y:S01]  /*13680*/  FADD.FTZ R82, R75, R82 ;  /* 0x000000524b527221 */ /* 0x000fe20000010000 */
[----:B------:R-:W-:-:S03]  /*13690*/  FADD.FTZ R74, R113, R90 ;  /* 0x0000005a714a7221 */ /* 0x000fc60000010000 */
[----:B------:R-:W-:-:S04]  /*136a0*/  FADD.FTZ R73, R73, R82 ;  /* 0x0000005249497221 */ /* 0x000fc80000010000 */
[----:B0-----:R-:W-:Y:S01]  /*136b0*/  FADD.FTZ R20, R88, R73 ;  /* 0x0000004958147221 */ /* 0x001fe20000010000 */
[----:B------:R-:W-:Y:S01]  /*136c0*/  STL [R1+0x20], R74 ;  /* 0x0000204a01007387 */ /* 0x000fe20000100800 */
[----:B------:R-:W-:-:S03]  /*136d0*/  FMUL.FTZ R24, R24, R80 ;  /* 0x0000005018187220 */ /* 0x000fc60000410000 */
[----:B------:R-:W-:Y:S01]  /*136e0*/  STL [R1+0x24], R20 ;  /* 0x0000241401007387 */ /* 0x000fe20000100800 */
[-C--:B------:R-:W-:Y:S01]  /*136f0*/  FMUL.FTZ R25, R25, R80.reuse ;  /* 0x0000005019197220 */ /* 0x080fe20000410000 */
[-C--:B------:R-:W-:Y:S02]  /*13700*/  FMUL.FTZ R28, R28, R80.reuse ;  /* 0x000000501c1c7220 */ /* 0x080fe40000410000 */
[----:B------:R3:W5:Y:S01]  /*13710*/  LDL R156, [R1+0x40] ;  /* 0x00004000019c7983 */ /* 0x0007620000100800 */
        /* <DEDUP_REMOVED lines=47> */
[C---:B--2---:R-:W-:Y:S01]  /*13a10*/  ISETP.GT.AND P2, PT, R15.reuse, RZ, PT ;  /* 0x000000ff0f00720c */ /* 0x044fe20003f44270 */
[----:B------:R-:W-:-:S05]  /*13a20*/  VIADD R15, R15, 0xffffffff ;  /* 0xffffffff0f0f7836 */ /* 0x000fca0000000000 */
[----:B------:R0:W-:Y:S02]  /*13a30*/  STL [R1+0x1c], R15 ;  /* 0x00001c0f01007387 */ /* 0x0001e40000100800 */
[----:B0-----:R-:W-:Y:S01]  /*13a40*/  IMAD.MOV.U32 R15, RZ, RZ, R148 ;  /* 0x000000ffff0f7224 */ /* 0x001fe200078e0094 */
[----:B-1----:R-:W-:-:S04]  /*13a50*/  NOP ;  /* 0x0000000000007918 */ /* 0x002fc80000000000 */
[----:B---3--:R-:W-:Y:S05]  /*13a60*/  @P2 BRA `(.L_x_8685) ;  /* 0xffffffb800242947 */ /* 0x008fea000383ffff */
.L_x_8674:
[----:B------:R-:W-:Y:S05]  /*13a70*/  WARPSYNC.ALL ;  /* 0x0000000000007948 */ /* 0x000fea0003800000 */
[----:B------:R-:W-:Y:S06]  /*13a80*/  BAR.ARV 0x8, 0x1a0 ;  /* 0x0206800000007b1d */ /* 0x000fec0000002000 */
[----:B------:R-:W-:Y:S05]  /*13a90*/  @!P0 BRA `(.L_x_8686) ;  /* 0x0000000000048947 */ /* 0x000fea0003800000 */
[----:B------:R-:W-:Y:S01]  /*13aa0*/  BPT.TRAP 0x1 ;  /* 0x000000040000795c */ /* 0x000fe20000300000 */
.L_x_8686:
[----:B------:R-:W2:Y:S01]  /*13ab0*/  LDL R2, [R1+0x40] ;  /* 0x0000400001027983 */ /* 0x000ea20000100800 */
[----:B------:R-:W-:Y:S01]  /*13ac0*/  IMAD R7, R148, 0x8, R18 ;  /* 0x0000000894077824 */ /* 0x000fe200078e0212 */
[----:B--2---:R-:W-:-:S04]  /*13ad0*/  SHF.L.U32 R4, R2, 0x1f, RZ ;  /* 0x0000001f02047819 */ /* 0x004fc800000006ff */
[----:B------:R1:W2:Y:S01]  /*13ae0*/  SYNCS.PHASECHK.TRANS64.TRYWAIT P2, [R7+URZ+0x31c50], R4 ;  /* 0x031c5004070075a7 */ /* 0x0002a2000804017f */
[----:B------:R-:W-:Y:S05]  /*13af0*/  @!P0 BRA `(.L_x_8687) ;  /* 0x0000000000048947 */ /* 0x000fea0003800000 */
[----:B------:R-:W-:Y:S01]  /*13b00*/  BPT.TRAP 0x1 ;  /* 0x000000040000795c */ /* 0x000fe20000300000 */
.L_x_8687:
[----:B------:R-:W3:Y:S01]  /*13b10*/  LDL.LU R2, [R1+0x50] ;  /* 0x0000500001027983 */ /* 0x000ee20000300800 */
[----:B------:R-:W-:Y:S02]  /*13b20*/  VIADD R18, R18, 0x200 ;  /* 0x0000020012127836 */ /* 0x000fe40000000000 */
[----:B------:R-:W-:-:S03]  /*13b30*/  IMAD.MOV.U32 R3, RZ, RZ, -0x3ffffff0 ;  /* 0xc0000010ff037424 */ /* 0x000fc600078e00ff */
[----:B------:R-:W-:-:S04]  /*13b40*/  SHF.R.U32.HI R18, RZ, 0x4, R18 ;  /* 0x00000004ff127819 */ /* 0x000fc80000011612 */
[----:B------:R-:W-:-:S04]  /*13b50*/  LOP3.LUT R18, R18, 0x3fff, RZ, 0xc0, !PT ;  /* 0x00003fff12127812 */ /* 0x000fc800078ec0ff */
[----:B------:R-:W-:Y:S02]  /*13b60*/  LOP3.LUT R5, R18, 0x2400000, RZ, 0xfc, !PT ;  /* 0x0240000012057812 */ /* 0x000fe400078efcff */
[----:B---3--:R-:W-:Y:S01]  /*13b70*/  LOP3.LUT R2, R2, 0x10000, RZ, 0xfc, !PT ;  /* 0x0001000002027812 */ /* 0x008fe200078efcff */
[----:B--2---:R-:W-:Y:S06]  /*13b80*/  @P2 BRA `(.L_x_8688) ;  /* 0x0000000000082947 */ /* 0x004fec0003800000 */
[----:B------:R-:W2:Y:S02]  /*13b90*/  SYNCS.PHASECHK.TRANS64.TRYWAIT P0, [R7+URZ+0x31c50], R4 ;  /* 0x031c5004070075a7 */ /* 0x000ea4000800017f */
[----:B--2---:R-:W-:Y:S05]  /*13ba0*/  @!P0 BRA `(.L_x_8689) ;  /* 0x0000008000fc8947 */ /* 0x004fea0003800000 */
.L_x_8688:
[----:B-12---:R-:W-:Y:S01]  /*13bb0*/  IMAD R4, R148, 0x6c0, R5 ;  /* 0x000006c094047824 */ /* 0x006fe200078e0205 */
[----:B------:R-:W2:Y:S01]  /*13bc0*/  LDL.LU R12, [R1+0x20] ;  /* 0x00002000010c7983 */ /* 0x000ea20000300800 */
[----:B------:R-:W-:Y:S01]  /*13bd0*/  IMAD.MOV.U32 R5, RZ, RZ, -0x7fffffe0 ;  /* 0x80000020ff057424 */ /* 0x000fe200078e00ff */
[----:B------:R-:W-:Y:S05]  /*13be0*/  WARPSYNC.ALL ;  /* 0x0000000000007948 */ /* 0x000fea0003800000 */
[C---:B------:R-:W-:Y:S01]  /*13bf0*/  R2UR UR4, R2.reuse ;  /* 0x00000000020472ca */ /* 0x040fe200000e0000 */
[----:B------:R-:W-:Y:S01]  /*13c00*/  VIADD R10, R2, 0x180 ;  /* 0x00000180020a7836 */ /* 0x000fe20000000000 */
[----:B------:R-:W-:Y:S01]  /*13c10*/  R2UR UR5, R3 ;  /* 0x00000000030572ca */ /* 0x000fe200000e0000 */
[C---:B------:R-:W-:Y:S01]  /*13c20*/  VIADD R8, R4.reuse, 0x40 ;  /* 0x0000004004087836 */ /* 0x040fe20000000000 */
[----:B------:R-:W-:Y:S01]  /*13c30*/  R2UR UR6, R4 ;  /* 0x00000000040672ca */ /* 0x000fe200000e0000 */
[----:B------:R-:W-:Y:S01]  /*13c40*/  IMAD.MOV.U32 R11, RZ, RZ, -0x3ffffff0 ;  /* 0xc0000010ff0b7424 */ /* 0x000fe200078e00ff */
[----:B------:R-:W-:Y:S01]  /*13c50*/  R2UR UR7, R5 ;  /* 0x00000000050772ca */ /* 0x000fe200000e0000 */
[----:B------:R-:W-:Y:S01]  /*13c60*/  WARPGROUP.ARRIVE ;  /* 0x00000000000079c5 */ /* 0x000fe20000000000 */
[----:B------:R-:W-:Y:S01]  /*13c70*/  IMAD.MOV.U32 R9, RZ, RZ, -0x7fffffe0 ;  /* 0x80000020ff097424 */ /* 0x000fe200078e00ff */
[----:B------:R-:W3:Y:S01]  /*13c80*/  LDL.LU R6, [R1+0x24] ;  /* 0x0000240001067983 */ /* 0x000ee20000300800 */
[----:B------:R-:W-:-:S02]  /*13c90*/  IMAD.MOV.U32 R3, RZ, RZ, -0x3ffffff0 ;  /* 0xc0000010ff037424 */ /* 0x000fc400078e00ff */
[----:B------:R-:W-:Y:S01]  /*13ca0*/  IMAD.MOV.U32 R5, RZ, RZ, -0x7fffffe0 ;  /* 0x80000020ff057424 */ /* 0x000fe200078e00ff */
[----:B------:R-:W4:Y:S01]  /*13cb0*/  LDL.LU R13, [R1+0x40] ;  /* 0x00004000010d7983 */ /* 0x000f220000300800 */
[----:B------:R-:W-:-:S05]  /*13cc0*/  VIADD R148, R148, 0x1 ;  /* 0x0000000194947836 */ /* 0x000fca0000000000 */
[----:B------:R-:W-:Y:S01]  /*13cd0*/  HGMMA.64x96x16.F32.BF16 R24, gdesc[UR4].tnspB, R24, gsb0 ;  /* 0x41600000041879f0 */ /* 0x000fe20008001818 */
[----:B------:R-:W-:Y:S01]  /*13ce0*/  R2UR UR4, R10 ;  /* 0x000000000a0472ca */ /* 0x000fe200000e0000 */
[----:B------:R-:W-:Y:S01]  /*13cf0*/  VIADD R10, R2, 0x300 ;  /* 0x00000300020a7836 */ /* 0x000fe20000000000 */
[----:B------:R-:W-:Y:S01]  /*13d00*/  R2UR UR5, R11 ;  /* 0x000000000b0572ca */ /* 0x000fe200000e0000 */
[----:B------:R-:W-:Y:S01]  /*13d10*/  IMAD.MOV.U32 R11, RZ, RZ, -0x3ffffff0 ;  /* 0xc0000010ff0b7424 */ /* 0x000fe200078e00ff */
[----:B------:R-:W-:Y:S01]  /*13d20*/  R2UR UR6, R8 ;  /* 0x00000000080672ca */ /* 0x000fe200000e0000 */
[----:B------:R-:W-:Y:S01]  /*13d30*/  VIADD R8, R4, 0x80 ;  /* 0x0000008004087836 */ /* 0x000fe20000000000 */
[----:B------:R-:W-:Y:S01]  /*13d40*/  R2UR UR7, R9 ;  /* 0x00000000090772ca */ /* 0x000fe200000e0000 */
[----:B------:R-:W-:Y:S01]  /*13d50*/  IMAD.MOV.U32 R9, RZ, RZ, -0x7fffffe0 ;  /* 0x80000020ff097424 */ /* 0x000fe200078e00ff */
[----:B------:R-:W-:Y:S01]  /*13d60*/  ISETP.NE.AND P0, PT, R148, 0x2, PT ;  /* 0x000000029400780c */ /* 0x000fe20003f05270 */
[----:B------:R-:W-:-:S02]  /*13d70*/  WARPGROUP.DEPBAR.LE gsb0, 0x0 ;  /* 0x00008000000079c5 */ /* 0x000fc40000010000 */
[----:B------:R-:W-:-:S08]  /*13d80*/  WARPGROUP.ARRIVE ;  /* 0x00000000000079c5 */ /* 0x000fd00000000000 */
        /* <DEDUP_REMOVED lines=9> */
[----:B------:R-:W-:Y:S02]  /*13e20*/  WARPGROUP.DEPBAR.LE gsb0, 0x0 ;  /* 0x00008000000079c5 */ /* 0x000fe40000010000 */
[----:B------:R-:W-:-:S09]  /*13e30*/  WARPGROUP.ARRIVE ;  /* 0x00000000000079c5 */ /* 0x000fd20000000000 */
        /* <DEDUP_REMOVED lines=41> */
[----:B------:R-:W-:Y:S02]  /*140d0*/  IMAD.MOV.U32 R9, RZ, RZ, -0x7fffffe0 ;  /* 0x80000020ff097424 */ /* 0x000fe400078e00ff */
[----:B------:R-:W-:-:S02]  /*140e0*/  VIADD R2, R2, 0xc00 ;  /* 0x00000c0002027836 */ /* 0x000fc40000000000 */
[----:B------:R-:W-:Y:S01]  /*140f0*/  VIADD R4, R4, 0x200 ;  /* 0x0000020004047836 */ /* 0x000fe20000000000 */
[----:B------:R-:W-:Y:S02]  /*14100*/  WARPGROUP.DEPBAR.LE gsb0, 0x0 ;  /* 0x00008000000079c5 */ /* 0x000fe40000010000 */
[----:B------:R-:W-:-:S06]  /*14110*/  WARPGROUP.ARRIVE ;  /* 0x00000000000079c5 */ /* 0x000fcc0000000000 */
[----:B------:R-:W-:Y:S01]  /*14120*/  HGMMA.64x96x16.F32.BF16 R24, gdesc[UR4].tnspB, R24, gsb0 ;  /* 0x41600000041879f0 */ /* 0x000fe20008001818 */
[----:B------:R-:W-:Y:S02]  /*14130*/  R2UR UR4, R10 ;  /* 0x000000000a0472ca */ /* 0x000fe400000e0000 */
[----:B------:R-:W-:Y:S02]  /*14140*/  R2UR UR5, R11 ;  /* 0x000000000b0572ca */ /* 0x000fe400000e0000 */
[----:B------:R-:W-:Y:S02]  /*14150*/  R2UR UR6, R8 ;  /* 0x00000000080672ca */ /* 0x000fe400000e0000 */
[----:B------:R-:W-:Y:S01]  /*14160*/  R2UR UR7, R9 ;  /* 0x00000000090772ca */ /* 0x000fe200000e0000 */
[----:B------:R-:W-:Y:S02]  /*14170*/  WARPGROUP.DEPBAR.LE gsb0, 0x0 ;  /* 0x00008000000079c5 */ /* 0x000fe40000010000 */
[----:B------:R-:W-:-:S10]  /*14180*/  WARPGROUP.ARRIVE ;  /* 0x00000000000079c5 */ /* 0x000fd40000000000 */
[----:B------:R-:W-:Y:S01]  /*14190*/  HGMMA.64x96x16.F32.BF16 R24, gdesc[UR4].tnspB, R24, gsb0 ;  /* 0x41600000041879f0 */ /* 0x000fe20008001818 */
[----:B------:R-:W-:Y:S02]  /*141a0*/  R2UR UR4, R2 ;  /* 0x00000000020472ca */ /* 0x000fe400000e0000 */
[----:B--2---:R-:W1:Y:S01]  /*141b0*/  SHFL.BFLY PT, R2, R12, 0x2, 0x1f ;  /* 0x0c401f000c027f89 */ /* 0x004e6200000e0000 */
[----:B------:R-:W-:Y:S02]  /*141c0*/  R2UR UR5, R3 ;  /* 0x00000000030572ca */ /* 0x000fe400000e0000 */
[----:B------:R-:W-:Y:S01]  /*141d0*/  R2UR UR6, R4 ;  /* 0x00000000040672ca */ /* 0x000fe200000e0000 */
[----:B---3--:R-:W2:Y:S01]  /*141e0*/  SHFL.BFLY PT, R3, R6, 0x2, 0x1f ;  /* 0x0c401f0006037f89 */ /* 0x008ea200000e0000 */
[----:B------:R-:W-:Y:S01]  /*141f0*/  R2UR UR7, R5 ;  /* 0x00000000050772ca */ /* 0x000fe200000e0000 */
[----:B-1----:R-:W-:Y:S01]  /*14200*/  FADD.FTZ R2, R2, R12 ;  /* 0x0000000c02027221 */ /* 0x002fe20000010000 */
[----:B--2---:R-:W-:-:S04]  /*14210*/  FADD.FTZ R4, R3, R6 ;  /* 0x0000000603047221 */ /* 0x004fc80000010000 */
[----:B------:R-:W1:Y:S04]  /*14220*/  SHFL.BFLY PT, R3, R2, 0x1, 0x1f ;  /* 0x0c201f0002037f89 */ /* 0x000e6800000e0000 */
[----:B------:R-:W2:Y:S01]  /*14230*/  SHFL.BFLY PT, R5, R4, 0x1, 0x1f ;  /* 0x0c201f0004057f89 */ /* 0x000ea200000e0000 */
[----:B-1----:R-:W-:Y:S01]  /*14240*/  FADD.FTZ R11, R2, R3 ;  /* 0x00000003020b7221 */ /* 0x002fe20000010000 */
[----:B------:R-:W-:Y:S01]  /*14250*/  SEL R2, RZ, 0x1, P0 ;  /* 0x00000001ff027807 */ /* 0x000fe20000000000 */
[----:B--2---:R-:W-:-:S03]  /*14260*/  FADD.FTZ R12, R4, R5 ;  /* 0x00000005040c7221 */ /* 0x004fc60000010000 */
[----:B------:R-:W-:Y:S02]  /*14270*/  FSETP.NE.FTZ.AND P2, PT, R11, RZ, PT ;  /* 0x000000ff0b00720b */ /* 0x000fe40003f55000 */
[----:B------:R-:W-:Y:S02]  /*14280*/  CS2R R4, SRZ ;  /* 0x0000000000047805 */ /* 0x000fe4000001ff00 */
[----:B----4-:R-:W-:Y:S02]  /*14290*/  LOP3.LUT R13, R13, R2, RZ, 0x3c, !PT ;  /* 0x000000020d0d7212 */ /* 0x010fe400078e3cff */
[----:B------:R-:W-:-:S07]  /*142a0*/  FSETP.NE.FTZ.AND P3, PT, R12, RZ, PT ;  /* 0x000000ff0c00720b */ /* 0x000fce0003f75000 */
[----:B------:R-:W-:Y:S08]  /*142b0*/  @P2 MUFU.LG2 R6, R11 ;  /* 0x0000000b00062308 */ /* 0x000ff00000000c00 */
[----:B------:R1:W-:Y:S08]  /*142c0*/  @P2 MUFU.RCP R5, R11 ;  /* 0x0000000b00052308 */ /* 0x0003f00000001000 */
[----:B------:R-:W2:Y:S01]  /*142d0*/  @P3 MUFU.LG2 R8, R12 ;  /* 0x0000000c00083308 */ /* 0x000ea20000000c00 */
[----:B-1----:R-:W3:Y:S01]  /*142e0*/  LDL.LU R11, [R1+0x70] ;  /* 0x00007000010b7983 */ /* 0x002ee20000300800 */
[----:B------:R-:W-:-:S02]  /*142f0*/  WARPGROUP.DEPBAR.LE gsb0, 0x0 ;  /* 0x00008000000079c5 */ /* 0x000fc40000010000 */
[----:B------:R-:W-:-:S06]  /*14300*/  WARPGROUP.ARRIVE ;  /* 0x00000000000079c5 */ /* 0x000fcc0000000000 */
[----:B------:R-:W-:Y:S01]  /*14310*/  HGMMA.64x96x16.F32.BF16 R24, gdesc[UR4].tnspB, R24, gsb0 ;  /* 0x41600000041879f0 */ /* 0x000fe20008001818 */
[----:B------:R1:W-:Y:S01]  /*14320*/  STL [R1+0x40], R13 ;  /* 0x0000400d01007387 */ /* 0x0003e20000100800 */
[----:B------:R-:W4:Y:S01]  /*14330*/  @P3 MUFU.RCP R4, R12 ;  /* 0x0000000c00043308 */ /* 0x000f220000001000 */
[----:B------:R-:W-:Y:S02]  /*14340*/  @!P1 VIADD R10, R7, 0x31c60 ;  /* 0x00031c60070a9836 */ /* 0x000fe40000000000 */
[C---:B------:R-:W-:Y:S01]  /*14350*/  @P2 FMUL.FTZ R7, R14.reuse, 0.69314718246459960938 ;  /* 0x3f3172180e072820 */ /* 0x040fe20000410000 */
[----:B------:R-:W-:Y:S01]  /*14360*/  @P3 FMUL.FTZ R14, R14, 0.69314718246459960938 ;  /* 0x3f3172180e0e3820 */ /* 0x000fe20000410000 */
[----:B--2---:R-:W-:Y:S01]  /*14370*/  @P3 FMUL.FTZ R9, R8, 0.69314718246459960938 ;  /* 0x3f31721808093820 */ /* 0x004fe20000410000 */
[----:B------:R-:W-:Y:S01]  /*14380*/  @P2 FMUL.FTZ R6, R6, 0.69314718246459960938 ;  /* 0x3f31721806062820 */ /* 0x000fe20000410000 */
[----:B------:R-:W-:Y:S01]  /*14390*/  IMAD.MOV.U32 R3, RZ, RZ, -0x800000 ;  /* 0xff800000ff037424 */ /* 0x000fe200078e00ff */
[----:B------:R-:W-:Y:S01]  /*143a0*/  @!P1 PRMT R10, RZ, 0x654, R10 ;  /* 0x00000654ff0a9816 */ /* 0x000fe2000000000a */
[----:B------:R-:W-:-:S02]  /*143b0*/  IMAD.MOV.U32 R2, RZ, RZ, -0x800000 ;  /* 0xff800000ff027424 */ /* 0x000fc400078e00ff */
[----:B------:R-:W-:Y:S01]  /*143c0*/  @P3 FFMA.FTZ R3, R14, R72, R9 ;  /* 0x000000480e033223 */ /* 0x000fe20000010009 */
[----:B------:R-:W-:Y:S01]  /*143d0*/  @P2 FFMA.FTZ R2, R7, R0, R6 ;  /* 0x0000000007022223 */ /* 0x000fe20000010006 */
[----:B------:R-:W-:Y:S01]  /*143e0*/  SEL R148, R148, RZ, P0 ;  /* 0x000000ff94947207 */ /* 0x000fe20000000000 */
        /* <DEDUP_REMOVED lines=51> */
[----:B---3--:R-:W-:-:S05]  /*14720*/  VIADD R11, R11, 0x1 ;  /* 0x000000010b0b7836 */ /* 0x008fca0000000000 */
[----:B------:R1:W-:Y:S02]  /*14730*/  STL [R1+0x70], R11 ;  /* 0x0000700b01007387 */ /* 0x0003e40000100800 */
.L_x_8627:
[----:B------:R-:W2:Y:S01]  /*14740*/  LDL R62, [R1+0x68] ;  /* 0x00006800013e7983 */ /* 0x000ea20000100800 */
[----:B------:R-:W-:Y:S05]  /*14750*/  WARPSYNC.ALL ;  /* 0x0000000000007948 */ /* 0x000fea0003800000 */
[----:B------:R-:W3:Y:S01]  /*14760*/  S2UR UR5, SR_CgaCtaId ;  /* 0x00000000000579c3 */ /* 0x000ee20000008800 */
[----:B------:R-:W-:Y:S01]  /*14770*/  UMOV UR4, 0x400 ;  /* 0x0000040000047882 */ /* 0x000fe20000000000 */
[----:B------:R-:W-:Y:S01]  /*14780*/  BSSY B0, `(.L_x_8690) ;  /* 0x0000180000007945 */ /* 0x000fe20003800000 */
[----:B---3--:R-:W-:-:S06]  /*14790*/  ULEA UR4, UR5, UR4, 0x18 ;  /* 0x0000000405047291 */ /* 0x008fcc000f8ec03f */
[----:B------:R-:W-:Y:S01]  /*147a0*/  IMAD.U32 R18, RZ, RZ, UR4 ;  /* 0x00000004ff127e24 */ /* 0x000fe2000f8e00ff */
[----:B------:R-:W-:Y:S06]  /*147b0*/  BAR.SYNC.DEFER_BLOCKING 0x5, 0x1a0 ;  /* 0x0146800000007b1d */ /* 0x000fec0000010000 */
[----:B------:R3:W4:Y:S02]  /*147c0*/  LDS.128 R104, [R18+0x31cd0] ;  /* 0x031cd00012687984 */ /* 0x0007240000000c00 */
[----:B------:R-:W-:Y:S06]  /*147d0*/  BAR.ARV 0x4, 0x1a0 ;  /* 0x0106800000007b1d */ /* 0x000fec0000002000 */
[----:B--2---:R-:W-:Y:S01]  /*147e0*/  SHF.R.S32.HI R26, RZ, 0x1f, R62 ;  /* 0x0000001fff1a7819 */ /* 0x004fe2000001143e */
[----:B------:R-:W-:-:S03]  /*147f0*/  IMAD.SHL.U32 R46, R62, 0x4, RZ ;  /* 0x000000043e2e7824 */ /* 0x000fc600078e00ff */
[----:B------:R-:W-:Y:S01]  /*14800*/  SHF.L.U64.HI R27, R62, 0x2, R26 ;  /* 0x000000023e1b7819 */ /* 0x000fe2000001021a */
[----:B---34-:R-:W-:Y:S06]  /*14810*/  @P1 BRA `(.L_x_8691) ;  /* 0x0000000c00e41947 */ /* 0x018fec0003800000 */
[----:B------:R-:W2:Y:S01]  /*14820*/  LDL R4, [R1+0x98] ;  /* 0x0000980001047983 */ /* 0x000ea20000100800 */
[----:B------:R-:W3:Y:S01]  /*14830*/  S2R R5, SR_SWINHI ;  /* 0x0000000000057919 */ /* 0x000ee20000002f00 */
[----:B------:R-:W-:Y:S05]  /*14840*/  WARPSYNC.ALL ;  /* 0x0000000000007948 */ /* 0x000fea0003800000 */
[----:B------:R-:W-:Y:S01]  /*14850*/  F2FP.BF16.F32.PACK_AB R6, R77, R6 ;  /* 0x000000064d06723e */ /* 0x000fe200000010ff */
[----:B------:R-:W-:Y:S01]  /*14860*/  ULDC.64 UR4, c[0x0][0xbd8] ;  /* 0x0002f60000047ab9 */ /* 0x000fe20000000a00 */
[----:B------:R-:W4:Y:S01]  /*14870*/  LDL R66, [R1+0x6c] ;  /* 0x00006c0001427983 */ /* 0x000f220000100800 */
[----:B------:R-:W-:-:S02]  /*14880*/  MOV R24, R18 ;  /* 0x0000001200187202 */ /* 0x000fc40000000f00 */
[----:B---3--:R-:W-:Y:S02]  /*14890*/  MOV R25, R5 ;  /* 0x0000000500197202 */ /* 0x008fe40000000f00 */
[----:B------:R-:W-:Y:S01]  /*148a0*/  F2FP.BF16.F32.PACK_AB R22, R37, R22 ;  /* 0x000000162516723e */ /* 0x000fe200000010ff */
[----:B------:R-:W-:Y:S01]  /*148b0*/  IMAD.MOV.U32 R37, RZ, RZ, RZ ;  /* 0x000000ffff257224 */ /* 0x000fe200078e00ff */
[----:B------:R-:W-:Y:S01]  /*148c0*/  BAR.SYNC.DEFER_BLOCKING 0x1, 0x180 ;  /* 0x0046000000007b1d */ /* 0x000fe20000010000 */
[----:B--2---:R-:W-:-:S03]  /*148d0*/  IMAD.WIDE R4, R4, 0x2, R24 ;  /* 0x0000000204047825 */ /* 0x004fc600078e0218 */
[----:B------:R-:W-:-:S04]  /*148e0*/  IADD3 R55, P4, R4, 0x20, RZ ;  /* 0x0000002004377810 */ /* 0x000fc80007f9e0ff */
[----:B------:R-:W-:Y:S02]  /*148f0*/  LOP3.LUT R8, R55, 0x180, RZ, 0xc0, !PT ;  /* 0x0000018037087812 */ /* 0x000fe400078ec0ff */
[----:B------:R-:W-:Y:S02]  /*14900*/  IADD3 R59, P3, R4, 0x3000, RZ ;  /* 0x00003000043b7810 */ /* 0x000fe40007f7e0ff */
[----:B------:R-:W-:Y:S02]  /*14910*/  SHF.R.U64 R8, R8, 0x3, RZ ;  /* 0x0000000308087819 */ /* 0x000fe400000012ff */
[C---:B------:R-:W-:Y:S02]  /*14920*/  IADD3 R63, P2, R4.reuse, 0x3020, RZ ;  /* 0x00003020043f7810 */ /* 0x040fe40007f5e0ff */
[C---:B------:R-:W-:Y:S02]  /*14930*/  IADD3 R67, P1, R4.reuse, 0x6000, RZ ;  /* 0x0000600004437810 */ /* 0x040fe40007f3e0ff */
[----:B------:R-:W-:-:S02]  /*14940*/  LOP3.LUT R9, R4, 0x180, RZ, 0xc0, !PT ;  /* 0x0000018004097812 */ /* 0x000fc400078ec0ff */
[----:B------:R-:W-:Y:S02]  /*14950*/  LOP3.LUT R12, R8, R55, RZ, 0x3c, !PT ;  /* 0x00000037080c7212 */ /* 0x000fe400078e3cff */
[----:B------:R-:W-:Y:S02]  /*14960*/  IADD3 R58, P0, R4, 0x6020, RZ ;  /* 0x00006020043a7810 */ /* 0x000fe40007f1e0ff */
[----:B------:R-:W-:Y:S02]  /*14970*/  LOP3.LUT R8, R59, 0x180, RZ, 0xc0, !PT ;  /* 0x000001803b087812 */ /* 0x000fe400078ec0ff */
[----:B-1----:R-:W-:Y:S02]  /*14980*/  LOP3.LUT R10, R63, 0x180, RZ, 0xc0, !PT ;  /* 0x000001803f0a7812 */ /* 0x002fe400078ec0ff */
[----:B------:R-:W-:Y:S02]  /*14990*/  LOP3.LUT R54, R67, 0x180, RZ, 0xc0, !PT ;  /* 0x0000018043367812 */ /* 0x000fe400078ec0ff */
[----:B------:R-:W-:-:S02]  /*149a0*/  SHF.R.U64 R9, R9, 0x3, RZ ;  /* 0x0000000309097819 */ /* 0x000fc400000012ff */
[----:B------:R-:W-:Y:S02]  /*149b0*/  LOP3.LUT R55, R58, 0x180, RZ, 0xc0, !PT ;  /* 0x000001803a377812 */ /* 0x000fe400078ec0ff */
[----:B------:R-:W-:Y:S02]  /*149c0*/  SHF.R.U64 R8, R8, 0x3, RZ ;  /* 0x0000000308087819 */ /* 0x000fe400000012ff */
[----:B------:R-:W-:Y:S02]  /*149d0*/  SHF.R.U64 R10, R10, 0x3, RZ ;  /* 0x000000030a0a7819 */ /* 0x000fe400000012ff */
[----:B------:R-:W-:Y:S02]  /*149e0*/  SHF.R.U64 R54, R54, 0x3, RZ ;  /* 0x0000000336367819 */ /* 0x000fe400000012ff */
[----:B------:R-:W-:Y:S01]  /*149f0*/  LOP3.LUT R4, R9, R4, RZ, 0x3c, !PT ;  /* 0x0000000409047212 */ /* 0x000fe200078e3cff */
[--C-:B------:R-:W-:Y:S01]  /*14a00*/  IMAD.X R13, RZ, RZ, R5.reuse, P4 ;  /* 0x000000ffff0d7224 */ /* 0x100fe200020e0605 */
[----:B------:R-:W-:Y:S01]  /*14a10*/  SHF.R.U64 R55, R55, 0x3, RZ ;  /* 0x0000000337377819 */ /* 0x000fe200000012ff */
[--C-:B0-----:R-:W-:Y:S01]  /*14a20*/  IMAD.X R15, RZ, RZ, R5.reuse, P3 ;  /* 0x000000ffff0f7224 */ /* 0x101fe200018e0605 */
[----:B------:R-:W-:Y:S01]  /*14a30*/  LOP3.LUT R14, R8, R59, RZ, 0x3c, !PT ;  /* 0x0000003b080e7212 */ /* 0x000fe200078e3cff */
[----:B------:R-:W-:Y:S01]  /*14a40*/  IMAD.X R21, RZ, RZ, R5, P2 ;  /* 0x000000ffff157224 */ /* 0x000fe200010e0605 */
[----:B------:R-:W-:-:S02]  /*14a50*/  LOP3.LUT R20, R10, R63, RZ, 0x3c, !PT ;  /* 0x0000003f0a147212 */ /* 0x000fc400078e3cff */
[----:B------:R-:W-:Y:S01]  /*14a60*/  LOP3.LUT R8, R54, R67, RZ, 0x3c, !PT ;  /* 0x0000004336087212 */ /* 0x000fe200078e3cff */
[--C-:B------:R-:W-:Y:S01]  /*14a70*/  IMAD.X R9, RZ, RZ, R5.reuse, P1 ;  /* 0x000000ffff097224 */ /* 0x100fe200008e0605 */
[----:B------:R-:W-:Y:S01]  /*14a80*/  MOV R54, R4 ;  /* 0x0000000400367202 */ /* 0x000fe20000000f00 */
[----:B------:R-:W-:Y:S01]  /*14a90*/  IMAD.X R11, RZ, RZ, R5, P0 ;  /* 0x000000ffff0b7224 */ /* 0x000fe200000e0605 */
[----:B------:R-:W-:Y:S02]  /*14aa0*/  F2FP.BF16.F32.PACK_AB R4, R78, R7 ;  /* 0x000000074e04723e */ /* 0x000fe400000010ff */
[----:B------:R-:W-:Y:S02]  /*14ab0*/  LOP3.LUT R10, R55, R58, RZ, 0x3c, !PT ;  /* 0x0000003a370a7212 */ /* 0x000fe400078e3cff */
[----:B------:R-:W-:Y:S02]  /*14ac0*/  F2FP.BF16.F32.PACK_AB R5, R80, R79 ;  /* 0x0000004f5005723e */ /* 0x000fe400000010ff */
[----:B------:R-:W-:-:S02]  /*14ad0*/  F2FP.BF16.F32.PACK_AB R7, R81, R68 ;  /* 0x000000445107723e */ /* 0x000fc400000010ff */
[----:B------:R-:W-:Y:S02]  /*14ae0*/  MOV R59, R12 ;  /* 0x0000000c003b7202 */ /* 0x000fe40000000f00 */
[----:B------:R-:W-:Y:S02]  /*14af0*/  MOV R58, R14 ;  /* 0x0000000e003a7202 */ /* 0x000fe40000000f00 */
[----:B------:R-:W-:Y:S02]  /*14b00*/  MOV R55, R20 ;  /* 0x0000001400377202 */ /* 0x000fe40000000f00 */
[----:B------:R-:W-:Y:S02]  /*14b10*/  F2FP.BF16.F32.PACK_AB R12, R76, R73 ;  /* 0x000000494c0c723e */ /* 0x000fe400000010ff */
[----:B------:R-:W-:Y:S02]  /*14b20*/  F2FP.BF16.F32.PACK_AB R13, R69, R60 ;  /* 0x0000003c450d723e */ /* 0x000fe400000010ff */
[----:B------:R-:W-:-:S02]  /*14b30*/  F2FP.BF16.F32.PACK_AB R14, R75, R72 ;  /* 0x000000484b0e723e */ /* 0x000fc400000010ff */
[----:B------:R-:W-:Y:S02]  /*14b40*/  F2FP.BF16.F32.PACK_AB R15, R64, R57 ;  /* 0x00000039400f723e */ /* 0x000fe400000010ff */
[----:B------:R-:W-:Y:S02]  /*14b50*/  F2FP.BF16.F32.PACK_AB R20, R74, R23 ;  /* 0x000000174a14723e */ /* 0x000fe400000010ff */
[----:B------:R-:W-:Y:S02]  /*14b60*/  F2FP.BF16.F32.PACK_AB R21, R61, R56 ;  /* 0x000000383d15723e */ /* 0x000fe400000010ff */
[----:B------:R-:W-:Y:S01]  /*14b70*/  F2FP.BF16.F32.PACK_AB R23, R65, R52 ;  /* 0x000000344117723e */ /* 0x000fe200000010ff */
[----:B------:R0:W-:Y:S01]  /*14b80*/  STSM.16.M88.4 [R54], R4 ;  /* 0x0000000436007844 */ /* 0x0001e20000000200 */
[----:B------:R-:W-:Y:S02]  /*14b90*/  MOV R52, R10 ;  /* 0x0000000a00347202 */ /* 0x000fe40000000f00 */
[----:B------:R-:W-:Y:S01]  /*14ba0*/  F2FP.BF16.F32.PACK_AB R10, R49, R32 ;  /* 0x00000020310a723e */ /* 0x000fe200000010ff */
[----:B------:R1:W-:Y:S01]  /*14bb0*/  STSM.16.M88.4 [R59], R12 ;  /* 0x0000000c3b007844 */ /* 0x0003e20000000200 */
[----:B------:R-:W-:-:S02]  /*14bc0*/  F2FP.BF16.F32.PACK_AB R11, R47, R38 ;  /* 0x000000262f0b723e */ /* 0x000fc400000010ff */
[----:B------:R-:W-:Y:S01]  /*14bd0*/  ISETP.NE.U32.AND P0, PT, RZ, UR4, PT ;  /* 0x00000004ff007c0c */ /* 0x000fe2000bf05070 */
[----:B------:R2:W-:Y:S01]  /*14be0*/  STSM.16.M88.4 [R58], R20 ;  /* 0x000000143a007844 */ /* 0x0005e20000000200 */
[----:B0-----:R-:W-:Y:S02]  /*14bf0*/  MOV R54, R8 ;  /* 0x0000000800367202 */ /* 0x001fe40000000f00 */
[----:B------:R-:W-:Y:S02]  /*14c00*/  F2FP.BF16.F32.PACK_AB R4, R41, R0 ;  /* 0x000000002904723e */ /* 0x000fe400000010ff */
[----:B------:R-:W-:Y:S02]  /*14c10*/  F2FP.BF16.F32.PACK_AB R5, R50, R43 ;  /* 0x0000002b3205723e */ /* 0x000fe400000010ff */
[----:B------:R-:W-:Y:S02]  /*14c20*/  F2FP.BF16.F32.PACK_AB R6, R45, R28 ;  /* 0x0000001c2d06723e */ /* 0x000fe400000010ff */
[----:B------:R-:W-:-:S02]  /*14c30*/  F2FP.BF16.F32.PACK_AB R7, R51, R42 ;  /* 0x0000002a3307723e */ /* 0x000fc400000010ff */
[----:B------:R-:W-:Y:S02]  /*14c40*/  F2FP.BF16.F32.PACK_AB R8, R40, R29 ;  /* 0x0000001d2808723e */ /* 0x000fe400000010ff */
[----:B------:R-:W-:Y:S02]  /*14c50*/  F2FP.BF16.F32.PACK_AB R9, R48, R39 ;  /* 0x000000273009723e */ /* 0x000fe400000010ff */
[----:B-1----:R-:W-:Y:S02]  /*14c60*/  F2FP.BF16.F32.PACK_AB R12, R44, R33 ;  /* 0x000000212c0c723e */ /* 0x002fe400000010ff */
[----:B------:R-:W-:Y:S02]  /*14c70*/  F2FP.BF16.F32.PACK_AB R13, R35, R30 ;  /* 0x0000001e230d723e */ /* 0x000fe400000010ff */
[----:B------:R-:W-:Y:S02]  /*14c80*/  F2FP.BF16.F32.PACK_AB R14, R53, R36 ;  /* 0x00000024350e723e */ /* 0x000fe400000010ff */
[----:B------:R-:W-:-:S02]  /*14c90*/  F2FP.BF16.F32.PACK_AB R15, R34, R31 ;  /* 0x0000001f220f723e */ /* 0x000fc400000010ff */
[----:B--2---:R-:W-:Y:S01]  /*14ca0*/  IADD3 R20, P1, R46, UR4, RZ ;  /* 0x000000042e147c10 */ /* 0x004fe2000ff3e0ff */
[----:B------:R0:W-:Y:S01]  /*14cb0*/  STSM.16.M88.4 [R55], R4 ;  /* 0x0000000437007844 */ /* 0x0001e20000000200 */
[----:B------:R-:W-:Y:S02]  /*14cc0*/  ISETP.NE.AND.EX P0, PT, RZ, UR5, PT, P0 ;  /* 0x00000005ff007c0c */ /* 0x000fe4000bf05300 */
[----:B------:R-:W-:Y:S01]  /*14cd0*/  IADD3.X R21, R27, UR5, RZ, P1, !PT ;  /* 0x000000051b157c10 */ /* 0x000fe20008ffe4ff */
[----:B------:R0:W-:Y:S01]  /*14ce0*/  STSM.16.M88.4 [R54], R8 ;  /* 0x0000000836007844 */ /* 0x0001e20000000200 */
[----:B------:R-:W-:-:S03]  /*14cf0*/  ULDC.64 UR4, c[0x0][0xbe0] ;  /* 0x0002f80000047ab9 */ /* 0x000fc60000000a00 */
        /* <DEDUP_REMOVED lines=8> */
[----:B------:R-:W2:Y:S04]  /*14d80*/  @P0 LDG.E R37, desc[UR60][R20.64] ;  /* 0x0000003c14250981 */ /* 0x000ea8000c1e1900 */
[----:B------:R0:W5:Y:S01]  /*14d90*/  @P1 LDG.E R0, desc[UR60][R46.64] ;  /* 0x0000003c2e001981 */ /* 0x000162000c1e1900 */
[----:B----4-:R-:W-:-:S02]  /*14da0*/  SHF.R.S32.HI R38, RZ, 0x1f, R66 ;  /* 0x0000001fff267819 */ /* 0x010fc40000011442 */
[----:B--2---:R-:W-:Y:S01]  /*14db0*/  SHF.R.S32.HI R36, RZ, 0x1f, R37 ;  /* 0x0000001fff247819 */ /* 0x004fe20000011425 */
[----:B0-----:R-:W-:Y:S06]  /*14dc0*/  @P1 BRA `(.L_x_8692) ;  /* 0x0000000000101947 */ /* 0x001fec0003800000 */
[----:B------:R-:W-:Y:S05]  /*14dd0*/  @!P0 BRA `(.L_x_8692) ;  /* 0x00000000000c8947 */ /* 0x000fea0003800000 */
[----:B------:R-:W2:Y:S04]  /*14de0*/  LDG.E R5, desc[UR60][R20.64] ;  /* 0x0000003c14057981 */ /* 0x000ea8000c1e1900 */
[----:B-----5:R-:W2:Y:S02]  /*14df0*/  LDG.E R0, desc[UR60][R20.64+0x4] ;  /* 0x0000043c14007981 */ /* 0x020ea4000c1e1900 */
[----:B--2---:R-:W-:-:S07]  /*14e00*/  IMAD.IADD R0, R0, 0x1, -R5 ;  /* 0x0000000100007824 */ /* 0x004fce00078e0a05 */
.L_x_8692:
[----:B------:R-:W2:Y:S01]  /*14e10*/  LDL.64 R4, [R1+0x60] ;  /* 0x0000600001047983 */ /* 0x000ea20000100a00 */
[----:B------:R-:W-:-:S03]  /*14e20*/  ULDC.64 UR4, c[0x0][0xb70] ;  /* 0x0002dc0000047ab9 */ /* 0x000fc60000000a00 */
[----:B------:R0:W3:Y:S04]  /*14e30*/  LDL.64 R44, [R1+0x60] ;  /* 0x00006000012c7983 */ /* 0x0000e80000100a00 */
[----:B------:R-:W4:Y:S04]  /*14e40*/  LDL R8, [R1+0x94] ;  /* 0x0000940001087983 */ /* 0x000f280000100800 */
[----:B------:R-:W4:Y:S04]  /*14e50*/  LDL.LU R42, [R1+0x74] ;  /* 0x00007400012a7983 */ /* 0x000f280000300800 */
[----:B------:R-:W4:Y:S01]  /*14e60*/  LDL R41, [R1+0x54] ;  /* 0x0000540001297983 */ /* 0x000f220000100800 */
[----:B------:R-:W1:Y:S01]  /*14e70*/  S2R R10, SR_TID.X ;  /* 0x00000000000a7919 */ /* 0x000e620000002100 */
[----:B------:R-:W-:Y:S01]  /*14e80*/  IMAD R6, R38, UR4, RZ ;  /* 0x0000000426067c24 */ /* 0x000fe2000f8e02ff */
[----:B------:R-:W-:-:S03]  /*14e90*/  SEL R40, R26, RZ, !P0 ;  /* 0x000000ff1a287207 */ /* 0x000fc60004000000 */
[----:B------:R-:W-:Y:S01]  /*14ea0*/  IMAD R9, R66, UR5, R6 ;  /* 0x0000000542097c24 */ /* 0x000fe2000f8e0206 */
[----:B------:R-:W-:Y:S01]  /*14eb0*/  SEL R39, R62, RZ, !P0 ;  /* 0x000000ff3e277207 */ /* 0x000fe20004000000 */
[----:B-1----:R-:W-:-:S05]  /*14ec0*/  VIADD R14, R10, 0xffffff80 ;  /* 0xffffff800a0e7836 */ /* 0x002fca0000000000 */
[----:B------:R-:W-:-:S04]  /*14ed0*/  SHF.R.S32.HI R10, RZ, 0x1f, R14 ;  /* 0x0000001fff0a7819 */ /* 0x000fc8000001140e */
[----:B------:R-:W-:-:S04]  /*14ee0*/  LEA.HI R10, R10, R14, RZ, 0x7 ;  /* 0x0000000e0a0a7211 */ /* 0x000fc800078f38ff */
[----:B------:R-:W-:-:S05]  /*14ef0*/  LOP3.LUT R10, R10, 0xffffff80, RZ, 0xc0, !PT ;  /* 0xffffff800a0a7812 */ /* 0x000fca00078ec0ff */
[----:B------:R-:W-:Y:S01]  /*14f00*/  IMAD.IADD R10, R14, 0x1, -R10 ;  /* 0x000000010e0a7824 */ /* 0x000fe200078e0a0a */
[----:B------:R-:W-:Y:S01]  /*14f10*/  BSSY B1, `(.L_x_8693) ;  /* 0x0000071000017945 */ /* 0x000fe20003800000 */
[----:B--2---:R-:W-:Y:S02]  /*14f20*/  IMAD.MOV.U32 R5, RZ, RZ, R36 ;  /* 0x000000ffff057224 */ /* 0x004fe400078e0024 */
[----:B---3--:R-:W-:Y:S02]  /*14f30*/  IMAD.MOV.U32 R44, RZ, RZ, R4 ;  /* 0x000000ffff2c7224 */ /* 0x008fe400078e0004 */
[----:B------:R-:W-:-:S04]  /*14f40*/  IMAD.MOV.U32 R4, RZ, RZ, R37 ;  /* 0x000000ffff047224 */ /* 0x000fc800078e0025 */
[----:B------:R-:W-:Y:S01]  /*14f50*/  IMAD.WIDE.U32 R4, R66, UR4, R4 ;  /* 0x0000000442047c25 */ /* 0x000fe2000f8e0004 */
[----:B------:R-:W-:-:S03]  /*14f60*/  ULDC.64 UR4, c[0x0][0xb78] ;  /* 0x0002de0000047ab9 */ /* 0x000fc60000000a00 */
[----:B----4-:R-:W-:Y:S02]  /*14f70*/  IMAD R7, R44, 0x20, R41 ;  /* 0x000000202c077824 */ /* 0x010fe400078e0229 */
[----:B------:R-:W-:Y:S02]  /*14f80*/  IMAD.IADD R5, R5, 0x1, R9 ;  /* 0x0000000105057824 */ /* 0x000fe400078e0209 */
[----:B------:R-:W-:-:S04]  /*14f90*/  IMAD.WIDE R24, R7, 0x2, R24 ;  /* 0x0000000207187825 */ /* 0x000fc800078e0218 */
[----:B------:R-:W-:Y:S01]  /*14fa0*/  IMAD R6, R40, UR4, RZ ;  /* 0x0000000428067c24 */ /* 0x000fe2000f8e02ff */
[----:B------:R-:W-:Y:S01]  /*14fb0*/  IADD3 R9, P2, R24, 0x1800, RZ ;  /* 0x0000180018097810 */ /* 0x000fe20007f5e0ff */
[----:B------:R-:W-:Y:S02]  /*14fc0*/  IMAD R11, R42, 0xc0, R8 ;  /* 0x000000c02a0b7824 */ /* 0x000fe400078e0208 */
[----:B------:R-:W-:Y:S01]  /*14fd0*/  IMAD.WIDE.U32 R4, R39, UR4, R4 ;  /* 0x0000000427047c25 */ /* 0x000fe2000f8e0004 */
[----:B------:R-:W-:Y:S02]  /*14fe0*/  LOP3.LUT R8, R9, 0x180, RZ, 0xc0, !PT ;  /* 0x0000018009087812 */ /* 0x000fe400078ec0ff */
[----:B------:R-:W-:Y:S01]  /*14ff0*/  SHF.R.S32.HI R7, RZ, 0x1f, R11 ;  /* 0x0000001fff077819 */ /* 0x000fe2000001140b */
[----:B------:R-:W-:Y:S01]  /*15000*/  IMAD R6, R39, UR5, R6 ;  /* 0x0000000527067c24 */ /* 0x000fe2000f8e0206 */
[----:B------:R-:W-:Y:S01]  /*15010*/  IADD3 R4, P0, R11, R4, RZ ;  /* 0x000000040b047210 */ /* 0x000fe20007f1e0ff */
[----:B------:R-:W-:Y:S01]  /*15020*/  ULDC.64 UR4, c[0x0][0xb40] ;  /* 0x0002d00000047ab9 */ /* 0x000fe20000000a00 */
[----:B------:R-:W-:-:S02]  /*15030*/  SHF.R.U64 R8, R8, 0x3, RZ ;  /* 0x0000000308087819 */ /* 0x000fc400000012ff */
[----:B------:R-:W-:Y:S02]  /*15040*/  IADD3.X R7, R7, R5, R6, P0, !PT ;  /* 0x0000000507077210 */ /* 0x000fe400007fe406 */
[----:B------:R-:W-:Y:S01]  /*15050*/  LEA R34, P1, R4, UR4, 0x2 ;  /* 0x0000000404227c11 */ /* 0x000fe2000f8210ff */
[----:B------:R-:W-:Y:S01]  /*15060*/  VIADD R5, R11, 0x8 ;  /* 0x000000080b057836 */ /* 0x000fe20000000000 */
[----:B------:R-:W-:Y:S01]  /*15070*/  LOP3.LUT R8, R8, R9, RZ, 0x3c, !PT ;  /* 0x0000000908087212 */ /* 0x000fe200078e3cff */
[----:B------:R-:W-:Y:S01]  /*15080*/  IMAD.X R9, RZ, RZ, R25, P2 ;  /* 0x000000ffff097224 */ /* 0x000fe200010e0619 */
[C---:B------:R-:W-:Y:S02]  /*15090*/  IADD3 R13, P5, R24.reuse, 0x3000, RZ ;  /* 0x00003000180d7810 */ /* 0x040fe40007fbe0ff */
[C---:B------:R-:W-:Y:S02]  /*150a0*/  IADD3 R21, P4, R24.reuse, 0x4800, RZ ;  /* 0x0000480018157810 */ /* 0x040fe40007f9e0ff */
[----:B------:R-:W-:-:S02]  /*150b0*/  IADD3 R27, P3, R24, 0x6000, RZ ;  /* 0x00006000181b7810 */ /* 0x000fc40007f7e0ff */
[----:B------:R-:W-:Y:S02]  /*150c0*/  LOP3.LUT P0, RZ, R10, 0x3, RZ, 0xc0, !PT ;  /* 0x000000030aff7812 */ /* 0x000fe4000780c0ff */
[----:B------:R-:W-:Y:S01]  /*150d0*/  LEA.HI.X R35, R4, UR5, R7, 0x2, P1 ;  /* 0x0000000504237c11 */ /* 0x000fe200088f1407 */
[----:B------:R-:W-:Y:S01]  /*150e0*/  ULDC.64 UR4, c[0x0][0xaa0] ;  /* 0x0002a80000047ab9 */ /* 0x000fe20000000a00 */
[----:B------:R-:W-:Y:S02]  /*150f0*/  IADD3 R7, P2, R24, 0x7800, RZ ;  /* 0x0000780018077810 */ /* 0x000fe40007f5e0ff */
[----:B------:R-:W-:Y:S02]  /*15100*/  LOP3.LUT R12, R13, 0x180, RZ, 0xc0, !PT ;  /* 0x000001800d0c7812 */ /* 0x000fe400078ec0ff */
[----:B------:R-:W-:Y:S02]  /*15110*/  LOP3.LUT R20, R21, 0x180, RZ, 0xc0, !PT ;  /* 0x0000018015147812 */ /* 0x000fe400078ec0ff */
[----:B------:R-:W-:-:S02]  /*15120*/  LOP3.LUT R26, R27, 0x180, RZ, 0xc0, !PT ;  /* 0x000001801b1a7812 */ /* 0x000fc400078ec0ff */
[-C--:B-----5:R-:W-:Y:S02]  /*15130*/  ISETP.GE.OR P1, PT, R11, R0.reuse, P0 ;  /* 0x000000000b00720c */ /* 0x0a0fe40000726670 */
[----:B------:R-:W-:Y:S02]  /*15140*/  LOP3.LUT R4, R24, 0x180, RZ, 0xc0, !PT ;  /* 0x0000018018047812 */ /* 0x000fe400078ec0ff */
[----:B------:R-:W-:Y:S02]  /*15150*/  ISETP.GE.OR P0, PT, R5, R0, P0 ;  /* 0x000000000500720c */ /* 0x000fe40000706670 */
[----:B------:R-:W-:Y:S02]  /*15160*/  LOP3.LUT R6, R7, 0x180, RZ, 0xc0, !PT ;  /* 0x0000018007067812 */ /* 0x000fe400078ec0ff */
        /* <DEDUP_REMOVED lines=15> */
[----:B------:R-:W-:Y:S01]  /*15260*/  @!P1 STG.E desc[UR60][R34.64], R2 ;  /* 0x0000000222009986 */ /* 0x000fe2000c10193c */
[----:B------:R-:W-:-:S03]  /*15270*/  SHF.R.S32.HI R33, RZ, 0x1f, R41 ;  /* 0x0000001fff217819 */ /* 0x000fc60000011429 */
[----:B------:R1:W-:Y:S01]  /*15280*/  @!P0 STG.E desc[UR60][R34.64+0x20], R3 ;  /* 0x0000200322008986 */ /* 0x0003e2000c10193c */
[----:B------:R-:W-:-:S03]  /*15290*/  IMAD.MOV.U32 R32, RZ, RZ, R41 ;  /* 0x000000ffff207224 */ /* 0x000fc600078e0029 */
[----:B------:R-:W5:Y:S01]  /*152a0*/  LD.E.128 R4, desc[UR60][R4.64] ;  /* 0x0000003c04047980 */ /* 0x000f62000c101d00 */
[----:B------:R-:W-:-:S03]  /*152b0*/  SHF.R.S32.HI R45, RZ, 0x1f, R44 ;  /* 0x0000001fff2d7819 */ /* 0x000fc6000001142c */
        /* <DEDUP_REMOVED lines=12> */
[----:B-1----:R-:W-:-:S03]  /*15380*/  IMAD.WIDE.U32 R2, R37, UR4, R32 ;  /* 0x0000000425027c25 */ /* 0x002fc6000f8e0020 */
[----:B------:R0:W-:Y:S01]  /*15390*/  STL [R1+0x64], R45 ;  /* 0x0000642d01007387 */ /* 0x0001e20000100800 */
[----:B------:R-:W-:Y:S01]  /*153a0*/  IMAD R37, R37, UR5, R36 ;  /* 0x0000000525257c24 */ /* 0x000fe2000f8e0224 */
[----:B------:R-:W-:Y:S01]  /*153b0*/  ULDC.64 UR4, c[0x0][0xae0] ;  /* 0x0002b80000047ab9 */ /* 0x000fe20000000a00 */
[----:B------:R-:W-:Y:S02]  /*153c0*/  IMAD R35, R42, -0xc0, R0 ;  /* 0xffffff402a237824 */ /* 0x000fe400078e0200 */
[----:B------:R-:W-:Y:S02]  /*153d0*/  IMAD.IADD R3, R3, 0x1, R37 ;  /* 0x0000000103037824 */ /* 0x000fe400078e0225 */
[----:B------:R-:W-:Y:S01]  /*153e0*/  IMAD R33, R38, UR4, RZ ;  /* 0x0000000426217c24 */ /* 0x000fe2000f8e02ff */
[C---:B------:R-:W-:Y:S01]  /*153f0*/  ISETP.GE.AND P0, PT, R44.reuse, R35, PT ;  /* 0x000000232c00720c */ /* 0x040fe20003f06270 */
[----:B------:R-:W-:Y:S02]  /*15400*/  VIADD R0, R44, 0x60 ;  /* 0x000000602c007836 */ /* 0x000fe40000000000 */
[----:B------:R-:W-:-:S02]  /*15410*/  VIADD R32, R18, 0x31c20 ;  /* 0x00031c2012207836 */ /* 0x000fc40000000000 */
[C---:B------:R-:W-:Y:S02]  /*15420*/  IMAD R33, R66.reuse, UR5, R33 ;  /* 0x0000000542217c24 */ /* 0x040fe4000f8e0221 */
[----:B------:R-:W-:Y:S01]  /*15430*/  IMAD.WIDE.U32 R2, R66, UR4, R2 ;  /* 0x0000000442027c25 */ /* 0x000fe2000f8e0002 */
[----:B------:R-:W-:Y:S01]  /*15440*/  ULDC.64 UR4, c[0x0][0xae8] ;  /* 0x0002ba0000047ab9 */ /* 0x000fe20000000a00 */
[----:B------:R-:W-:Y:S02]  /*15450*/  ISETP.GE.AND P3, PT, R0, R35, PT ;  /* 0x000000230000720c */ /* 0x000fe40003f66270 */
[----:B------:R-:W-:Y:S01]  /*15460*/  IMAD.IADD R3, R3, 0x1, R33 ;  /* 0x0000000103037824 */ /* 0x000fe200078e0221 */
[----:B------:R-:W-:Y:S01]  /*15470*/  PRMT R32, RZ, 0x654, R32 ;  /* 0x00000654ff207816 */ /* 0x000fe20000000020 */
[----:B------:R-:W-:Y:S02]  /*15480*/  IMAD R0, R40, UR4, RZ ;  /* 0x0000000428007c24 */ /* 0x000fe4000f8e02ff */
[C---:B------:R-:W-:Y:S01]  /*15490*/  IMAD.WIDE.U32 R34, R39.reuse, UR4, R2 ;  /* 0x0000000427227c25 */ /* 0x040fe2000f8e0002 */
[----:B--2---:R1:W-:Y:S03]  /*154a0*/  SYNCS.ARRIVE.TRANS64.RED.A1T0 RZ, [R32+URZ], RZ ;  /* 0x000000ff20ff79a7 */ /* 0x0043e6000810043f */
[----:B------:R-:W-:-:S04]  /*154b0*/  IMAD R37, R39, UR5, R0 ;  /* 0x0000000527257c24 */ /* 0x000fc8000f8e0200 */
[----:B------:R-:W-:Y:S02]  /*154c0*/  IMAD.IADD R39, R35, 0x1, R37 ;  /* 0x0000000123277824 */ /* 0x000fe400078e0225 */
[----:B-1----:R-:W-:Y:S01]  /*154d0*/  IMAD.WIDE R32, R42, 0xc0, R44 ;  /* 0x000000c02a207825 */ /* 0x002fe200078e022c */
        /* <DEDUP_REMOVED lines=20> */
.L_x_8694:
[----:B------:R-:W-:Y:S05]  /*15620*/  BSYNC B1 ;  /* 0x0000000000017941 */ /* 0x000fea0003800000 */
.L_x_8693:
[----:B------:R-:W-:Y:S05]  /*15630*/  @P3 BRA `(.L_x_8695) ;  /* 0x0000000800503947 */ /* 0x000fea0003800000 */
[----:B0----5:R-:W-:Y:S01]  /*15640*/  IADD3 R5, P0, R32, 0x60, RZ ;  /* 0x0000006020057810 */ /* 0x021fe20007f1e0ff */
        /* <DEDUP_REMOVED lines=22> */
.L_x_8691:
[----:B------:R-:W2:Y:S01]  /*157b0*/  S2R R0, SR_TID.X ;  /* 0x0000000000007919 */ /* 0x000ea20000002100 */
[----:B------:R-:W-:Y:S01]  /*157c0*/  ULDC.64 UR4, c[0x0][0xbd8] ;  /* 0x0002f60000047ab9 */ /* 0x000fe20000000a00 */
[----:B------:R-:W-:Y:S01]  /*157d0*/  IMAD.MOV.U32 R7, RZ, RZ, RZ ;  /* 0x000000ffff077224 */ /* 0x000fe200078e00ff */
[----:B------:R-:W-:Y:S02]  /*157e0*/  ISETP.NE.U32.AND P0, PT, RZ, UR4, PT ;  /* 0x00000004ff007c0c */ /* 0x000fe4000bf05070 */
[----:B------:R-:W-:Y:S02]  /*157f0*/  IADD3 R2, P1, R46, UR4, RZ ;  /* 0x000000042e027c10 */ /* 0x000fe4000ff3e0ff */
[----:B------:R-:W-:Y:S02]  /*15800*/  ISETP.NE.AND.EX P0, PT, RZ, UR5, PT, P0 ;  /* 0x00000005ff007c0c */ /* 0x000fe4000bf05300 */
[----:B------:R-:W-:Y:S01]  /*15810*/  IADD3.X R3, R27, UR5, RZ, P1, !PT ;  /* 0x000000051b037c10 */ /* 0x000fe20008ffe4ff */
[----:B------:R-:W-:-:S02]  /*15820*/  ULDC.64 UR4, c[0x0][0xbe0] ;  /* 0x0002f80000047ab9 */ /* 0x000fc40000000a00 */
[----:B------:R-:W-:-:S04]  /*15830*/  ISETP.NE.U32.AND P1, PT, RZ, UR4, PT ;  /* 0x00000004ff007c0c */ /* 0x000fc8000bf25070 */
[----:B------:R-:W-:-:S04]  /*15840*/  ISETP.NE.AND.EX P1, PT, RZ, UR5, PT, P1 ;  /* 0x00000005ff007c0c */ /* 0x000fc8000bf25310 */
[----:B------:R3:W5:Y:S09]  /*15850*/  @P0 LDG.E R7, desc[UR60][R2.64] ;  /* 0x0000003c02070981 */ /* 0x000772000c1e1900 */
[----:B------:R-:W-:Y:S01]  /*15860*/  @P1 IADD3 R46, P2, R46, UR4, RZ ;  /* 0x000000042e2e1c10 */ /* 0x000fe2000ff5e0ff */
[----:B------:R-:W-:Y:S01]  /*15870*/  ULDC UR4, c[0x0][0xa88] ;  /* 0x0002a20000047ab9 */ /* 0x000fe20000000800 */
[----:B--2---:R-:W-:-:S02]  /*15880*/  VIADD R4, R0, 0xffffff80 ;  /* 0xffffff8000047836 */ /* 0x004fc40000000000 */
[----:B------:R-:W-:Y:S01]  /*15890*/  @P1 IADD3.X R47, R27, UR5, RZ, P2, !PT ;  /* 0x000000051b2f1c10 */ /* 0x000fe200097fe4ff */
[----:B------:R-:W-:-:S06]  /*158a0*/  IMAD.U32 R0, RZ, RZ, UR4 ;  /* 0x00000004ff007e24 */ /* 0x000fcc000f8e00ff */
[----:B------:R3:W5:Y:S01]  /*158b0*/  @P1 LDG.E R0, desc[UR60][R46.64] ;  /* 0x0000003c2e001981 */ /* 0x000762000c1e1900 */
[----:B------:R-:W-:Y:S01]  /*158c0*/  ISETP.GT.AND P2, PT, R4, 0xbf, PT ;  /* 0x000000bf0400780c */ /* 0x000fe20003f44270 */
[----:B------:R-:W-:-:S12]  /*158d0*/  @P1 BRA `(.L_x_8696) ;  /* 0x0000000000101947 */ /* 0x000fd80003800000 */
[----:B------:R-:W-:Y:S05]  /*158e0*/  @!P0 BRA `(.L_x_8696) ;  /* 0x00000000000c8947 */ /* 0x000fea0003800000 */
[----:B------:R-:W2:Y:S04]  /*158f0*/  LDG.E R5, desc[UR60][R2.64] ;  /* 0x0000003c02057981 */ /* 0x000ea8000c1e1900 */
[----:B-----5:R-:W2:Y:S02]  /*15900*/  LDG.E R0, desc[UR60][R2.64+0x4] ;  /* 0x0000043c02007981 */ /* 0x020ea4000c1e1900 */
[----:B--2---:R-:W-:-:S07]  /*15910*/  IMAD.IADD R0, R0, 0x1, -R5 ;  /* 0x0000000100007824 */ /* 0x004fce00078e0a05 */
.L_x_8696:
[----:B-1----:R-:W2:Y:S04]  /*15920*/  LDL R13, [R1+0x6c] ;  /* 0x00006c00010d7983 */ /* 0x002ea80000100800 */
[----:B------:R-:W4:Y:S04]  /*15930*/  LDL R10, [R1+0x54] ;  /* 0x00005400010a7983 */ /* 0x000f280000100800 */
[----:B------:R1:W5:Y:S01]  /*15940*/  LDL R12, [R1+0x74] ;  /* 0x00007400010c7983 */ /* 0x0003620000100800 */
[----:B------:R-:W-:Y:S01]  /*15950*/  BSSY B1, `(.L_x_8697) ;  /* 0x000001d000017945 */ /* 0x000fe20003800000 */
[----:B------:R-:W-:-:S02]  /*15960*/  SEL R11, R62, RZ, !P0 ;  /* 0x000000ff3e0b7207 */ /* 0x000fc40004000000 */
[----:B------:R-:W-:Y:S02]  /*15970*/  SEL R26, R26, RZ, !P0 ;  /* 0x000000ff1a1a7207 */ /* 0x000fe40004000000 */
[----:B-----5:R-:W-:Y:S02]  /*15980*/  SHF.R.S32.HI R6, RZ, 0x1f, R7 ;  /* 0x0000001fff067819 */ /* 0x020fe40000011407 */
[----:B--2---:R-:W-:Y:S02]  /*15990*/  SHF.R.S32.HI R8, RZ, 0x1f, R13 ;  /* 0x0000001fff087819 */ /* 0x004fe4000001140d */
[----:B----4-:R-:W-:Y:S01]  /*159a0*/  SHF.R.S32.HI R9, RZ, 0x1f, R10 ;  /* 0x0000001fff097819 */ /* 0x010fe2000001140a */
[----:B-1----:R-:W-:Y:S06]  /*159b0*/  @P2 BRA `(.L_x_8698) ;  /* 0x0000000000582947 */ /* 0x002fec0003800000 */
[----:B---3--:R-:W1:Y:S02]  /*159c0*/  S2R R2, SR_TID.X ;  /* 0x0000000000027919 */ /* 0x008e640000002100 */
[----:B-1----:R-:W-:-:S04]  /*159d0*/  IMAD R2, R12, 0xc0, R2 ;  /* 0x000000c00c027824 */ /* 0x002fc800078e0202 */
[----:B------:R-:W-:-:S05]  /*159e0*/  VIADD R3, R2, 0xffffff80 ;  /* 0xffffff8002037836 */ /* 0x000fca0000000000 */
[----:B------:R-:W-:-:S13]  /*159f0*/  ISETP.GE.AND P0, PT, R3, R0, PT ;  /* 0x000000000300720c */ /* 0x000fda0003f06270 */
[----:B------:R-:W-:Y:S05]  /*15a00*/  @P0 BRA `(.L_x_8698) ;  /* 0x0000000000440947 */ /* 0x000fea0003800000 */
[C---:B------:R-:W-:Y:S01]  /*15a10*/  IADD3 R2, P0, R3.reuse, R7, RZ ;  /* 0x0000000703027210 */ /* 0x040fe20007f1e0ff */
        /* <DEDUP_REMOVED lines=16> */
.L_x_8698:
[----:B------:R-:W-:Y:S05]  /*15b20*/  BSYNC B1 ;  /* 0x0000000000017941 */ /* 0x000fea0003800000 */
.L_x_8697:
[----:B0-----:R-:W2:Y:S01]  /*15b30*/  LDL.64 R14, [R1+0x60] ;  /* 0x00006000010e7983 */ /* 0x001ea20000100a00 */
[----:B------:R-:W-:Y:S01]  /*15b40*/  ULDC.64 UR4, c[0x0][0xaa0] ;  /* 0x0002a80000047ab9 */ /* 0x000fe20000000a00 */
[----:B---3--:R-:W-:Y:S01]  /*15b50*/  IMAD.MOV.U32 R2, RZ, RZ, R10 ;  /* 0x000000ffff027224 */ /* 0x008fe200078e000a */
[----:B------:R-:W-:Y:S01]  /*15b60*/  BSSY B1, `(.L_x_8699) ;  /* 0x000002b000017945 */ /* 0x000fe20003800000 */
[----:B-1----:R-:W-:Y:S02]  /*15b70*/  IMAD.MOV.U32 R3, RZ, RZ, R9 ;  /* 0x000000ffff037224 */ /* 0x002fe400078e0009 */
[----:B------:R-:W-:Y:S02]  /*15b80*/  IMAD R4, R6, UR4, RZ ;  /* 0x0000000406047c24 */ /* 0x000fe4000f8e02ff */
[----:B------:R-:W-:-:S04]  /*15b90*/  IMAD.WIDE.U32 R2, R7, UR4, R2 ;  /* 0x0000000407027c25 */ /* 0x000fc8000f8e0002 */
[----:B------:R-:W-:Y:S01]  /*15ba0*/  IMAD R7, R7, UR5, R4 ;  /* 0x0000000507077c24 */ /* 0x000fe2000f8e0204 */
[----:B------:R-:W-:Y:S02]  /*15bb0*/  ULDC.64 UR4, c[0x0][0xae0] ;  /* 0x0002b80000047ab9 */ /* 0x000fe40000000a00 */
[----:B------:R-:W-:Y:S02]  /*15bc0*/  IMAD R4, R8, UR4, RZ ;  /* 0x0000000408047c24 */ /* 0x000fe4000f8e02ff */
[----:B------:R-:W-:Y:S02]  /*15bd0*/  IMAD.IADD R3, R3, 0x1, R7 ;  /* 0x0000000103037824 */ /* 0x000fe400078e0207 */
[C---:B------:R-:W-:Y:S02]  /*15be0*/  IMAD R5, R13.reuse, UR5, R4 ;  /* 0x000000050d057c24 */ /* 0x040fe4000f8e0204 */
[----:B------:R-:W-:Y:S02]  /*15bf0*/  IMAD R4, R12, -0xc0, R0 ;  /* 0xffffff400c047824 */ /* 0x000fe400078e0200 */
[----:B------:R-:W-:Y:S01]  /*15c00*/  IMAD.WIDE.U32 R2, R13, UR4, R2 ;  /* 0x000000040d027c25 */ /* 0x000fe2000f8e0002 */
[----:B------:R-:W-:-:S03]  /*15c10*/  ULDC.64 UR4, c[0x0][0xae8] ;  /* 0x0002ba0000047ab9 */ /* 0x000fc60000000a00 */
[----:B------:R-:W-:Y:S02]  /*15c20*/  IMAD.IADD R3, R3, 0x1, R5 ;  /* 0x0000000103037824 */ /* 0x000fe400078e0205 */
[----:B------:R-:W-:-:S04]  /*15c30*/  IMAD R0, R26, UR4, RZ ;  /* 0x000000041a007c24 */ /* 0x000fc8000f8e02ff */
[----:B------:R-:W-:Y:S01]  /*15c40*/  IMAD R9, R11, UR5, R0 ;  /* 0x000000050b097c24 */ /* 0x000fe2000f8e0200 */
[C---:B--2---:R-:W-:Y:S01]  /*15c50*/  ISETP.GE.AND P0, PT, R14.reuse, R4, PT ;  /* 0x000000040e00720c */ /* 0x044fe20003f06270 */
[----:B------:R-:W-:Y:S02]  /*15c60*/  VIADD R7, R14, 0x60 ;  /* 0x000000600e077836 */ /* 0x000fe40000000000 */
[----:B------:R-:W-:-:S03]  /*15c70*/  IMAD.MOV.U32 R6, RZ, RZ, R14 ;  /* 0x000000ffff067224 */ /* 0x000fc600078e000e */
[----:B------:R-:W-:Y:S01]  /*15c80*/  ISETP.GE.AND P1, PT, R7, R4, PT ;  /* 0x000000040700720c */ /* 0x000fe20003f26270 */
[----:B------:R-:W-:Y:S01]  /*15c90*/  IMAD.WIDE.U32 R4, R11, UR4, R2 ;  /* 0x000000040b047c25 */ /* 0x000fe2000f8e0002 */
[----:B------:R-:W-:-:S03]  /*15ca0*/  SHF.R.S32.HI R7, RZ, 0x1f, R14 ;  /* 0x0000001fff077819 */ /* 0x000fc6000001140e */
        /* <DEDUP_REMOVED lines=22> */
.L_x_8700:
[----:B------:R-:W-:Y:S05]  /*15e10*/  BSYNC B1 ;  /* 0x0000000000017941 */ /* 0x000fea0003800000 */
.L_x_8699:
        /* <DEDUP_REMOVED lines=22> */
.L_x_8695:
[----:B------:R-:W-:Y:S05]  /*15f80*/  BSYNC B0 ;  /* 0x0000000000007941 */ /* 0x000fea0003800000 */
.L_x_8690:
[----:B------:R-:W-:Y:S02]  /*15f90*/  ULDC UR4, c[0x0][0xc14] ;  /* 0x0003050000047ab9 */ /* 0x000fe40000000800 */
[----:B------:R-:W-:-:S13]  /*15fa0*/  ISETP.GE.AND P0, PT, R107, UR4, PT ;  /* 0x000000046b007c0c */ /* 0x000fda000bf06270 */
[----:B------:R-:W-:Y:S05]  /*15fb0*/  @!P0 BRA `(.L_x_8701) ;  /* 0xfffffeb4001c8947 */ /* 0x000fea000383ffff */
[----:B------:R-:W-:Y:S05]  /*15fc0*/  BRA `(.L_x_8561) ;  /* 0x0000005400b87947 */ /* 0x000fea0003800000 */
.L_x_8559:
        /* <DEDUP_REMOVED lines=9> */
[----:B------:R-:W-:Y:S01]  /*16060*/  IMAD.MOV.U32 R0, RZ, RZ, RZ ;  /* 0x000000ffff007224 */ /* 0x000fe200078e00ff */
        /* <DEDUP_REMOVED lines=17> */
[----:B------:R-:W-:Y:S02]  /*16180*/  IMAD.MOV.U32 R16, RZ, RZ, RZ ;  /* 0x000000ffff107224 */ /* 0x000fe400078e00ff */
        /* <DEDUP_REMOVED lines=35> */
.L_x_8706:
[----:B------:R-:W-:Y:S02]  /*163c0*/  VIADD R0, R19, 0x1f ;  /* 0x0000001f13007836 */ /* 0x000fe40000000000 */
[----:B------:R-:W-:-:S03]  /*163d0*/  IMAD.U32 R19, RZ, RZ, UR7 ;  /* 0x00000007ff137e24 */ /* 0x000fc6000f8e00ff */
[----:B------:R-:W-:-:S13]  /*163e0*/  ISETP.GE.AND P0, PT, R0, UR5, PT ;  /* 0x0000000500007c0c */ /* 0x000fda000bf06270 */
[----:B------:R-:W-:Y:S05]  /*163f0*/  @P0 BRA `(.L_x_8703) ;  /* 0x00000004003c0947 */ /* 0x000fea0003800000 */
[----:B------:R-:W-:Y:S01]  /*16400*/  IMAD.MOV.U32 R19, RZ, RZ, R0 ;  /* 0x000000ffff137224 */ /* 0x000fe200078e0000 */
[C---:B------:R-:W-:Y:S01]  /*16410*/  ISETP.NE.AND P1, PT, R28.reuse, 0x1f, PT ;  /* 0x0000001f1c00780c */ /* 0x040fe20003f25270 */
[----:B------:R-:W-:Y:S01]  /*16420*/  BSSY B0, `(.L_x_8704) ;  /* 0x0000008000007945 */ /* 0x000fe20003800000 */
[----:B------:R-:W-:Y:S02]  /*16430*/  IMAD.MOV.U32 R0, RZ, RZ, RZ ;  /* 0x000000ffff007224 */ /* 0x000fe400078e00ff */
[----:B------:R-:W-:-:S05]  /*16440*/  IMAD.IADD R5, R28, 0x1, R19 ;  /* 0x000000011c057824 */ /* 0x000fca00078e0213 */
[----:B------:R-:W-:-:S13]  /*16450*/  ISETP.GE.OR P0, PT, R5, UR5, !P1 ;  /* 0x0000000505007c0c */ /* 0x000fda000cf06670 */
[----:B------:R-:W-:Y:S05]  /*16460*/  @P0 BRA `(.L_x_8705) ;  /* 0x00000000000c0947 */ /* 0x000fea0003800000 */
[----:B------:R-:W0:Y:S02]  /*16470*/  LDC.64 R2, c[0x0][0xc58] ;  /* 0x00031600ff027b82 */ /* 0x000e240000000a00 */
[----:B0-----:R-:W-:-:S05]  /*16480*/  IMAD.WIDE R2, R5, 0x4, R2 ;  /* 0x0000000405027825 */ /* 0x001fca00078e0202 */
[----:B------:R0:W5:Y:S02]  /*16490*/  LDG.E R0, desc[UR60][R2.64] ;  /* 0x0000003c02007981 */ /* 0x000164000c1e1900 */
.L_x_8705:
[----:B------:R-:W-:Y:S05]  /*164a0*/  BSYNC B0 ;  /* 0x0000000000007941 */ /* 0x000fea0003800000 */
.L_x_8704:
        /* <DEDUP_REMOVED lines=25> */
.L_x_8702:
        /* <DEDUP_REMOVED lines=15> */
.L_x_8707:
        /* <DEDUP_REMOVED lines=28> */
.L_x_8703:
[----:B------:R-:W-:Y:S02]  /*168f0*/  IMAD.MOV.U32 R17, RZ, RZ, RZ ;  /* 0x000000ffff117224 */ /* 0x000fe400078e00ff */
[----:B------:R-:W-:Y:S02]  /*16900*/  IMAD.U32 R16, RZ, RZ, UR6 ;  /* 0x00000006ff107e24 */ /* 0x000fe4000f8e00ff */
[----:B------:R-:W-:-:S07]  /*16910*/  IMAD.MOV.U32 R18, RZ, RZ, RZ ;  /* 0x000000ffff127224 */ /* 0x000fce00078e00ff */
.L_x_8708:
[----:B------:R-:W2:Y:S01]  /*16920*/  LDL.LU R2, [R1+0x28] ;  /* 0x0000280001027983 */ /* 0x000ea20000300800 */
[----:B------:R-:W-:Y:S01]  /*16930*/  ISETP.NE.AND P0, PT, R28, RZ, PT ;  /* 0x000000ff1c00720c */ /* 0x000fe20003f05270 */
[----:B------:R-:W-:Y:S02]  /*16940*/  IMAD.MOV.U32 R24, RZ, RZ, 0x1 ;  /* 0x00000001ff187424 */ /* 0x000fe400078e00ff */
[----:B------:R-:W-:-:S10]  /*16950*/  IMAD.MOV.U32 R22, RZ, RZ, RZ ;  /* 0x000000ffff167224 */ /* 0x000fd400078e00ff */
[----:B------:R-:W0:Y:S01]  /*16960*/  @!P0 S2R R3, SR_CgaCtaId ;  /* 0x0000000000038919 */ /* 0x000e220000008800 */
[----:B------:R-:W-:-:S04]  /*16970*/  @!P0 MOV R0, 0x400 ;  /* 0x0000040000008802 */ /* 0x000fc80000000f00 */
[----:B0-----:R-:W-:-:S05]  /*16980*/  @!P0 LEA R0, R3, R0, 0x18 ;  /* 0x0000000003008211 */ /* 0x001fca00078ec0ff */
[----:B------:R0:W-:Y:S01]  /*16990*/  @!P0 STS.128 [R0+0x31cd0], R16 ;  /* 0x031cd01000008388 */ /* 0x0001e20000000c00 */
[----:B------:R-:W-:Y:S06]  /*169a0*/  BAR.ARV 0x5, 0x1a0 ;  /* 0x0146800000007b1d */ /* 0x000fec0000002000 */
[----:B--2---:R-:W-:-:S04]  /*169b0*/  LOP3.LUT R2, R2, 0xfffffeff, RZ, 0xc0, !PT ;  /* 0xfffffeff02027812 */ /* 0x004fc800078ec0ff */
[----:B------:R-:W-:Y:S02]  /*169c0*/  @P0 LOP3.LUT R2, R2, 0x100, RZ, 0xfc, !PT ;  /* 0x0000010002020812 */ /* 0x000fe400078efcff */
[----:B------:R-:W-:-:S03]  /*169d0*/  ISETP.GE.AND P0, PT, R19, UR5, PT ;  /* 0x0000000513007c0c */ /* 0x000fc6000bf06270 */
[----:B------:R0:W-:Y:S04]  /*169e0*/  STL [R1+0x28], R2 ;  /* 0x0000280201007387 */ /* 0x0001e80000100800 */
[----:B------:R0:W-:Y:S06]  /*169f0*/  STL [R1+0x10], RZ ;  /* 0x000010ff01007387 */ /* 0x0001ec0000100800 */
[----:B------:R-:W-:Y:S05]  /*16a00*/  @P0 BRA `(.L_x_8709) ;  /* 0x0000004800440947 */ /* 0x000fea0003800000 */
[----:B------:R-:W2:Y:S01]  /*16a10*/  LDL R4, [R1+0xa0] ;  /* 0x0000a00001047983 */ /* 0x000ea20000100800 */
[----:B------:R-:W-:Y:S01]  /*16a20*/  ISETP.NE.AND P1, PT, R28, RZ, PT ;  /* 0x000000ff1c00720c */ /* 0x000fe20003f25270 */
[----:B------:R-:W-:Y:S01]  /*16a30*/  IMAD.MOV.U32 R27, RZ, RZ, 0x1 ;  /* 0x00000001ff1b7424 */ /* 0x000fe200078e00ff */
[----:B0-----:R-:W-:Y:S01]  /*16a40*/  LOP3.LUT R2, R2, 0xffffffbf, RZ, 0xc0, !PT ;  /* 0xffffffbf02027812 */ /* 0x001fe200078ec0ff */
[----:B------:R0:W-:Y:S01]  /*16a50*/  STL [R1+0x10], RZ ;  /* 0x000010ff01007387 */ /* 0x0001e20000100800 */
[----:B------:R-:W-:Y:S01]  /*16a60*/  IMAD.MOV.U32 R26, RZ, RZ, RZ ;  /* 0x000000ffff1a7224 */ /* 0x000fe200078e00ff */
[----:B------:R-:W-:Y:S01]  /*16a70*/  ULDC.64 UR36, c[0x0][0x198] ;  /* 0x0000660000247ab9 */ /* 0x000fe20000000a00 */
[----:B------:R-:W-:Y:S01]  /*16a80*/  LOP3.LUT R2, R2, 0xfffffffd, RZ, 0xc0, !PT ;  /* 0xfffffffd02027812 */ /* 0x000fe200078ec0ff */
[----:B------:R-:W-:Y:S01]  /*16a90*/  IMAD.MOV.U32 R24, RZ, RZ, 0x1 ;  /* 0x00000001ff187424 */ /* 0x000fe200078e00ff */
[----:B------:R-:W-:Y:S01]  /*16aa0*/  ULDC UR39, c[0x0][0xc] ;  /* 0x0000030000277ab9 */ /* 0x000fe20000000800 */
[----:B------:R-:W-:Y:S01]  /*16ab0*/  IMAD.MOV.U32 R22, RZ, RZ, RZ ;  /* 0x000000ffff167224 */ /* 0x000fe200078e00ff */
        /* <DEDUP_REMOVED lines=9> */
.L_x_8797:
[----:B01----:R-:W0:Y:S02]  /*16b50*/  LDC.64 R2, c[0x0][0xc60] ;  /* 0x00031800ff027b82 */ /* 0x003e240000000a00 */
[----:B0-----:R-:W-:-:S05]  /*16b60*/  IMAD.WIDE R2, R19, 0x4, R2 ;  /* 0x0000000413027825 */ /* 0x001fca00078e0202 */
[----:B------:R-:W2:Y:S01]  /*16b70*/  LDG.E R9, desc[UR60][R2.64] ;  /* 0x0000003c02097981 */ /* 0x000ea2000c1e1900 */
[----:B------:R-:W-:Y:S05]  /*16b80*/  YIELD ;  /* 0x0000000000007946 */ /* 0x000fea0003800000 */
[----:B------:R-:W-:Y:S01]  /*16b90*/  ULDC.64 UR4, c[0x0][0xa28] ;  /* 0x00028a0000047ab9 */ /* 0x000fe20000000a00 */
[----:B------:R-:W-:Y:S01]  /*16ba0*/  IMAD.MOV.U32 R6, RZ, RZ, RZ ;  /* 0x000000ffff067224 */ /* 0x000fe200078e00ff */
[----:B------:R-:W-:Y:S01]  /*16bb0*/  ISETP.NE.U32.AND P1, PT, RZ, UR4, PT ;  /* 0x00000004ff007c0c */ /* 0x000fe2000bf25070 */
[----:B------:R-:W-:Y:S01]  /*16bc0*/  IMAD.MOV.U32 R23, RZ, RZ, RZ ;  /* 0x000000ffff177224 */ /* 0x000fe200078e00ff */
[----:B------:R-:W-:-:S02]  /*16bd0*/  ULDC.64 UR6, c[0x0][0xa10] ;  /* 0x0002840000067ab9 */ /* 0x000fc40000000a00 */
[----:B------:R-:W-:Y:S02]  /*16be0*/  ISETP.NE.AND.EX P1, PT, RZ, UR5, PT, P1 ;  /* 0x00000005ff007c0c */ /* 0x000fe4000bf25310 */
[----:B--2---:R-:W-:Y:S01]  /*16bf0*/  SHF.R.S32.HI R0, RZ, 0x1f, R9 ;  /* 0x0000001fff007819 */ /* 0x004fe20000011409 */
[----:B------:R-:W-:Y:S10]  /*16c00*/  STL [R1], R9 ;  /* 0x0000000901007387 */ /* 0x000ff40000100800 */
[----:B------:R-:W-:-:S04]  /*16c10*/  @P1 LEA R4, P0, R9, UR4, 0x2 ;  /* 0x0000000409041c11 */ /* 0x000fc8000f8010ff */
[----:B------:R-:W-:Y:S01]  /*16c20*/  @P1 LEA.HI.X R5, R9, UR5, R0, 0x2, P0 ;  /* 0x0000000509051c11 */ /* 0x000fe200080f1400 */
[----:B------:R-:W-:Y:S02]  /*16c30*/  ULDC.64 UR4, c[0x0][0xa00] ;  /* 0x0002800000047ab9 */ /* 0x000fe40000000a00 */
[----:B------:R-:W-:Y:S02]  /*16c40*/  ISETP.NE.U32.AND P0, PT, RZ, UR4, PT ;  /* 0x00000004ff007c0c */ /* 0x000fe4000bf05070 */
[----:B------:R0:W5:Y:S02]  /*16c50*/  @P1 LDG.E R23, desc[UR60][R4.64] ;  /* 0x0000003c04171981 */ /* 0x000164000c1e1900 */
[----:B------:R-:W-:-:S13]  /*16c60*/  ISETP.NE.AND.EX P0, PT, RZ, UR5, PT, P0 ;  /* 0x00000005ff007c0c */ /* 0x000fda000bf05300 */
[----:B------:R-:W-:-:S04]  /*16c70*/  @P0 LEA R2, P2, R9, UR4, 0x2 ;  /* 0x0000000409020c11 */ /* 0x000fc8000f8410ff */
[----:B------:R-:W-:Y:S01]  /*16c80*/  @P0 LEA.HI.X R3, R9, UR5, R0, 0x2, P2 ;  /* 0x0000000509030c11 */ /* 0x000fe200090f1400 */
[----:B------:R-:W-:-:S04]  /*16c90*/  ULDC.64 UR4, c[0x0][0xa20] ;  /* 0x0002880000047ab9 */ /* 0x000fc80000000a00 */
[----:B------:R-:W2:Y:S01]  /*16ca0*/  @P0 LDG.E R6, desc[UR60][R2.64] ;  /* 0x0000003c02060981 */ /* 0x000ea2000c1e1900 */
[----:B------:R-:W-:-:S04]  /*16cb0*/  ISETP.NE.U32.AND P1, PT, RZ, UR4, PT ;  /* 0x00000004ff007c0c */ /* 0x000fc8000bf25070 */
[----:B------:R-:W-:Y:S01]  /*16cc0*/  ISETP.NE.AND.EX P1, PT, RZ, UR5, PT, P1 ;  /* 0x00000005ff007c0c */ /* 0x000fe2000bf25310 */
[C---:B0-----:R-:W-:Y:S01]  /*16cd0*/  IMAD.SHL.U32 R4, R9.reuse, 0x4, RZ ;  /* 0x0000000409047824 */ /* 0x041fe200078e00ff */
[----:B------:R-:W-:-:S04]  /*16ce0*/  SHF.L.U64.HI R0, R9, 0x2, R0 ;  /* 0x0000000209007819 */ /* 0x000fc80000010200 */
[----:B------:R-:W-:Y:S01]  /*16cf0*/  STL [R1+0x8], R4 ;  /* 0x0000080401007387 */ /* 0x000fe20000100800 */
[----:B------:R-:W-:-:S03]  /*16d00*/  IMAD.MOV.U32 R8, RZ, RZ, RZ ;  /* 0x000000ffff087224 */ /* 0x000fc600078e00ff */
[----:B--2---:R0:W-:Y:S03]  /*16d10*/  STL [R1+0x18], R6 ;  /* 0x0000180601007387 */ /* 0x0041e60000100800 */
[----:B0-----:R-:W-:-:S04]  /*16d20*/  @P1 IADD3 R6, P0, R4, UR4, RZ ;  /* 0x0000000404061c10 */ /* 0x001fc8000ff1e0ff */
[----:B------:R-:W-:Y:S01]  /*16d30*/  @P1 IADD3.X R7, R0, UR5, RZ, P0, !PT ;  /* 0x0000000500071c10 */ /* 0x000fe200087fe4ff */
[----:B------:R-:W-:Y:S02]  /*16d40*/  ULDC.64 UR4, c[0x0][0xa08] ;  /* 0x0002820000047ab9 */ /* 0x000fe40000000a00 */
[----:B------:R-:W-:Y:S02]  /*16d50*/  IADD3 R2, P0, R4, UR4, RZ ;  /* 0x0000000404027c10 */ /* 0x000fe4000ff1e0ff */
[----:B------:R-:W-:Y:S02]  /*16d60*/  ISETP.NE.U32.AND P2, PT, RZ, UR4, PT ;  /* 0x00000004ff007c0c */ /* 0x000fe4000bf45070 */
[----:B------:R-:W-:Y:S02]  /*16d70*/  IADD3.X R3, R0, UR5, RZ, P0, !PT ;  /* 0x0000000500037c10 */ /* 0x000fe400087fe4ff */
[----:B------:R-:W-:Y:S01]  /*16d80*/  ISETP.NE.AND.EX P2, PT, RZ, UR5, PT, P2 ;  /* 0x00000005ff007c0c */ /* 0x000fe2000bf45320 */
[----:B------:R-:W-:-:S02]  /*16d90*/  ULDC.64 UR4, c[0x0][0x3f8] ;  /* 0x0000fe0000047ab9 */ /* 0x000fc40000000a00 */
[----:B------:R-:W-:-:S03]  /*16da0*/  UISETP.NE.U32.AND UP0, UPT, UR4, URZ, UPT ;  /* 0x0000003f0400728c */ /* 0x000fc6000bf05070 */
[----:B------:R-:W-:Y:S01]  /*16db0*/  ULDC UR4, c[0x0][0x404] ;  /* 0x0001010000047ab9 */ /* 0x000fe20000000800 */
[----:B------:R-:W-:-:S03]  /*16dc0*/  UISETP.NE.AND.EX UP0, UPT, UR5, URZ, UPT, UP0 ;  /* 0x0000003f0500728c */ /* 0x000fc6000bf05300 */
[----:B------:R-:W-:Y:S01]  /*16dd0*/  ULDC UR5, c[0x0][0x2e0] ;  /* 0x0000b80000057ab9 */ /* 0x000fe20000000800 */
[----:B------:R-:W-:Y:S02]  /*16de0*/  USEL UR4, UR4, 0x1, UP0 ;  /* 0x0000000104047887 */ /* 0x000fe40008000000 */
[----:B------:R0:W5:Y:S02]  /*16df0*/  @P2 LDG.E R8, desc[UR60][R2.64] ;  /* 0x0000003c02082981 */ /* 0x000164000c1e1900 */
[----:B------:R-:W-:-:S06]  /*16e00*/  UIMAD UR4, UR4, UR5, URZ ;  /* 0x00000005040472a4 */ /* 0x000fcc000f8e023f */
[----:B------:R-:W-:-:S06]  /*16e10*/  IMAD.U32 R10, RZ, RZ, UR4 ;  /* 0x00000004ff0a7e24 */ /* 0x000fcc000f8e00ff */
[----:B------:R0:W5:Y:S01]  /*16e20*/  @P1 LDG.E R10, desc[UR60][R6.64] ;  /* 0x0000003c060a1981 */ /* 0x000162000c1e1900 */
[----:B------:R-:W-:Y:S01]  /*16e30*/  IADD3 R4, P0, R4, UR6, RZ ;  /* 0x0000000604047c10 */ /* 0x000fe2000ff1e0ff */
[----:B------:R-:W-:-:S03]  /*16e40*/  ULDC UR4, c[0x0][0x338] ;  /* 0x0000ce0000047ab9 */ /* 0x000fc60000000800 */
[----:B------:R-:W-:Y:S02]  /*16e50*/  IADD3.X R5, R0, UR7, RZ, P0, !PT ;  /* 0x0000000700057c10 */ /* 0x000fe400087fe4ff */
[----:B------:R-:W-:Y:S01]  /*16e60*/  ISETP.NE.U32.AND P0, PT, RZ, UR6, PT ;  /* 0x00000006ff007c0c */ /* 0x000fe2000bf05070 */
[----:B------:R1:W-:Y:S03]  /*16e70*/  STL [R1+0xc], R0 ;  /* 0x00000c0001007387 */ /* 0x0003e60000100800 */
[----:B------:R-:W-:Y:S01]  /*16e80*/  ISETP.NE.AND.EX P0, PT, RZ, UR7, PT, P0 ;  /* 0x00000007ff007c0c */ /* 0x000fe2000bf05300 */
[----:B-1----:R-:W-:Y:S01]  /*16e90*/  IMAD.U32 R0, RZ, RZ, UR4 ;  /* 0x00000004ff007e24 */ /* 0x002fe2000f8e00ff */
[----:B0-----:R-:W-:Y:S11]  /*16ea0*/  @P1 BRA `(.L_x_8710) ;  /* 0x0000000000101947 */ /* 0x001ff60003800000 */
[----:B------:R-:W-:Y:S05]  /*16eb0*/  @!P2 BRA `(.L_x_8710) ;  /* 0x00000000000ca947 */ /* 0x000fea0003800000 */
[----:B------:R-:W2:Y:S04]  /*16ec0*/  LDG.E R7, desc[UR60][R2.64] ;  /* 0x0000003c02077981 */ /* 0x000ea8000c1e1900 */
[----:B-----5:R-:W2:Y:S02]  /*16ed0*/  LDG.E R10, desc[UR60][R2.64+0x4] ;  /* 0x0000043c020a7981 */ /* 0x020ea4000c1e1900 */
[----:B--2---:R-:W-:-:S07]  /*16ee0*/  IMAD.IADD R10, R10, 0x1, -R7 ;  /* 0x000000010a0a7824 */ /* 0x004fce00078e0a07 */
.L_x_8710:
[----:B------:R-:W2:Y:S04]  /*16ef0*/  @P0 LDG.E R3, desc[UR60][R4.64] ;  /* 0x0000003c04030981 */ /* 0x000ea8000c1e1900 */
[----:B------:R-:W2:Y:S02]  /*16f00*/  @P0 LDG.E R2, desc[UR60][R4.64+0x4] ;  /* 0x0000043c04020981 */ /* 0x000ea4000c1e1900 */
[----:B--2---:R-:W-:Y:S02]  /*16f10*/  @P0 IMAD.IADD R0, R2, 0x1, -R3 ;  /* 0x0000000102000824 */ /* 0x004fe400078e0a03 */
[----:B-----5:R-:W-:-:S04]  /*16f20*/  IMAD.IADD R3, R10, 0x1, -R23 ;  /* 0x000000010a037824 */ /* 0x020fc800078e0a17 */
[----:B------:R-:W-:-:S04]  /*16f30*/  IMAD.IADD R6, R3, 0x1, R0 ;  /* 0x0000000103067824 */ /* 0x000fc800078e0200 */
[----:B------:R-:W-:Y:S01]  /*16f40*/  VIADD R2, R6, 0x8f ;  /* 0x0000008f06027836 */ /* 0x000fe20000000000 */
[----:B------:R0:W-:Y:S03]  /*16f50*/  STL [R1+0x14], R6 ;  /* 0x0000140601007387 */ /* 0x0001e60000100800 */
[----:B------:R-:W-:-:S05]  /*16f60*/  IMAD.HI R2, R2, 0x38e38e39, RZ ;  /* 0x38e38e3902027827 */ /* 0x000fca00078e02ff */
[----:B------:R-:W-:-:S04]  /*16f70*/  SHF.R.U32.HI R7, RZ, 0x1f, R2 ;  /* 0x0000001fff077819 */ /* 0x000fc80000011602 */
[----:B0-----:R-:W-:Y:S01]  /*16f80*/  LEA.HI.SX32 R6, R2, R7, 0x1b ;  /* 0x0000000702067211 */ /* 0x001fe200078fdaff */
[----:B------:R-:W-:-:S04]  /*16f90*/  IMAD.MOV R2, RZ, RZ, -R3 ;  /* 0x000000ffff027224 */ /* 0x000fc800078e0a03 */
[----:B------:R-:W-:Y:S01]  /*16fa0*/  IMAD R7, R6, 0x90, -R3 ;  /* 0x0000009006077824 */ /* 0x000fe200078e0a03 */
[----:B------:R-:W-:Y:S01]  /*16fb0*/  VIMNMX R2, RZ, R2, !PT ;  /* 0x00000002ff027248 */ /* 0x000fe20007fe0100 */
[----:B------:R0:W-:Y:S03]  /*16fc0*/  STL [R1+0x4], R6 ;  /* 0x0000040601007387 */ /* 0x0001e60000100800 */
[----:B------:R-:W-:-:S04]  /*16fd0*/  VIMNMX R7, R7, R0, PT ;  /* 0x0000000007077248 */ /* 0x000fc80003fe0100 */
[----:B------:R-:W-:Y:S01]  /*16fe0*/  ISETP.GT.AND P1, PT, R7, R2, PT ;  /* 0x000000020700720c */ /* 0x000fe20003f24270 */
[----:B------:R-:W-:-:S05]  /*16ff0*/  IMAD.WIDE.U32 R2, R2, 0x38e38e39, RZ ;  /* 0x38e38e3902027825 */ /* 0x000fca00078e00ff */
[----:B------:R-:W-:-:S05]  /*17000*/  SHF.R.U32.HI R0, RZ, 0x5, R3 ;  /* 0x00000005ff007819 */ /* 0x000fca0000011603 */
[----:B------:R-:W-:Y:S02]  /*17010*/  IMAD.MOV.U32 R2, RZ, RZ, R0 ;  /* 0x000000ffff027224 */ /* 0x000fe400078e0000 */
[----:B0-----:R-:W-:-:S04]  /*17020*/  @P1 VIADD R6, R7, 0x8f ;  /* 0x0000008f07061836 */ /* 0x001fc80000000000 */
[----:B------:R-:W-:-:S05]  /*17030*/  @P1 IMAD.HI R6, R6, 0x38e38e39, RZ ;  /* 0x38e38e3906061827 */ /* 0x000fca00078e02ff */
[----:B------:R-:W-:-:S04]  /*17040*/  @P1 SHF.R.U32.HI R3, RZ, 0x1f, R6 ;  /* 0x0000001fff031819 */ /* 0x000fc80000011606 */
[----:B------:R-:W-:Y:S01]  /*17050*/  @P1 LEA.HI.SX32 R2, R6, R3, 0x1b ;  /* 0x0000000306021211 */ /* 0x000fe200078fdaff */
[----:B------:R-:W-:-:S06]  /*17060*/  IMAD.MOV.U32 R3, RZ, RZ, RZ ;  /* 0x000000ffff037224 */ /* 0x000fcc00078e00ff */
[----:B------:R0:W5:Y:S01]  /*17070*/  @P0 LDG.E R3, desc[UR60][R4.64] ;  /* 0x0000003c04030981 */ /* 0x000162000c1e1900 */
[----:B------:R-:W-:Y:S01]  /*17080*/  ISETP.GT.AND P1, PT, R2, R0, PT ;  /* 0x000000000200720c */ /* 0x000fe20003f24270 */
[----:B------:R-:W-:Y:S01]  /*17090*/  BSSY B0, `(.L_x_8711) ;  /* 0x00000c3000007945 */ /* 0x000fe20003800000 */
[----:B------:R-:W-:Y:S01]  /*170a0*/  IMAD.IADD R23, R8, 0x1, R23 ;  /* 0x0000000108177824 */ /* 0x000fe200078e0217 */
[----:B------:R-:W-:-:S10]  /*170b0*/  PLOP3.LUT P2, PT, PT, PT, PT, 0x80, 0x0 ;  /* 0x000000000000781c */ /* 0x000fd40003f4f070 */
[----:B0-----:R-:W-:Y:S05]  /*170c0*/  @!P1 BRA `(.L_x_8712) ;  /* 0x0000000800fc9947 */ /* 0x001fea0003800000 */
[----:B------:R-:W0:Y:S01]  /*170d0*/  LDC R4, c[0x0][0x428] ;  /* 0x00010a00ff047b82 */ /* 0x000e220000000800 */
[----:B------:R-:W-:Y:S01]  /*170e0*/  UMOV UR4, 0xffffffff ;  /* 0xffffffff00047882 */ /* 0x000fe20000000000 */
[----:B0-----:R-:W-:-:S13]  /*170f0*/  ISETP.NE.AND P1, PT, R4, 0x1, PT ;  /* 0x000000010400780c */ /* 0x001fda0003f25270 */
[----:B------:R-:W0:Y:S08]  /*17100*/  @P1 LDC R5, c[0x0][0x42c] ;  /* 0x00010b00ff051b82 */ /* 0x000e300000000800 */
[----:B------:R-:W1:Y:S01]  /*17110*/  @P1 LDC R7, c[0x0][0x430] ;  /* 0x00010c00ff071b82 */ /* 0x000e620000000800 */
[----:B0-----:R-:W-:-:S04]  /*17120*/  @P1 IMAD.HI.U32 R4, R18, R5, RZ ;  /* 0x0000000512041227 */ /* 0x001fc800078e00ff */
[----:B------:R-:W-:Y:S01]  /*17130*/  IMAD.MOV.U32 R5, RZ, RZ, R18 ;  /* 0x000000ffff057224 */ /* 0x000fe200078e0012 */
[----:B-1----:R-:W-:Y:S02]  /*17140*/  @P1 SHF.R.U32.HI R5, RZ, R7, R4 ;  /* 0x00000007ff051219 */ /* 0x002fe40000011604 */
[----:B------:R-:W-:Y:S01]  /*17150*/  SEL R4, R9, RZ, !P0 ;  /* 0x000000ff09047207 */ /* 0x000fe20004000000 */
[----:B------:R-:W-:Y:S06]  /*17160*/  BRA.DIV UR4, `(.L_x_8713) ;  /* 0x0000004e04a07947 */ /* 0x000fec000b800000 */
.L_x_8843:
[----:B------:R-:W-:-:S03]  /*17170*/  UMOV UR4, 0xffffffff ;  /* 0xffffffff00047882 */ /* 0x000fc60000000000 */
[----:B------:R-:W-:Y:S05]  /*17180*/  BRA.DIV UR4, `(.L_x_8714) ;  /* 0x0000004e04cc7947 */ /* 0x000fea000b800000 */
[----:B------:R-:W-:-:S13]  /*17190*/  ELECT P6, URZ, PT ;  /* 0x00000000003f782f */ /* 0x000fda00038c0000 */
.L_x_8846:
[----:B------:R-:W2:Y:S01]  /*171a0*/  LDL R6, [R1+0x10] ;  /* 0x0000100001067983 */ /* 0x000ea20000100800 */
[----:B------:R-:W-:Y:S01]  /*171b0*/  MOV R8, 0x400 ;  /* 0x0000040000087802 */ /* 0x000fe20000000f00 */
[----:B------:R-:W-:Y:S01]  /*171c0*/  BSSY B1, `(.L_x_8715) ;  /* 0x000000a000017945 */ /* 0x000fe20003800000 */
[----:B--2---:R-:W-:-:S05]  /*171d0*/  VIADD R7, R6, 0x1 ;  /* 0x0000000106077836 */ /* 0x004fca0000000000 */
[----:B------:R-:W-:-:S04]  /*171e0*/  LEA.HI R6, R7, R7, RZ, 0x1 ;  /* 0x0000000707067211 */ /* 0x000fc800078f08ff */
[----:B------:R-:W-:-:S05]  /*171f0*/  LOP3.LUT R6, R6, 0xfffffffe, RZ, 0xc0, !PT ;  /* 0xfffffffe06067812 */ /* 0x000fca00078ec0ff */
[----:B------:R-:W-:Y:S02]  /*17200*/  IMAD.IADD R7, R7, 0x1, -R6 ;  /* 0x0000000107077824 */ /* 0x000fe400078e0a06 */
[----:B------:R-:W0:Y:S03]  /*17210*/  S2R R6, SR_CgaCtaId ;  /* 0x0000000000067919 */ /* 0x000e260000008800 */
[----:B------:R-:W-:Y:S02]  /*17220*/  SHF.L.U32 R7, R7, 0x1f, RZ ;  /* 0x0000001f07077819 */ /* 0x000fe400000006ff */
[----:B0-----:R-:W-:-:S04]  /*17230*/  LEA R6, R6, R8, 0x18 ;  /* 0x0000000806067211 */ /* 0x001fc800078ec0ff */
[----:B------:R-:W0:Y:S02]  /*17240*/  SYNCS.PHASECHK.TRANS64.TRYWAIT P0, [R6+URZ+0x31c20], R7 ;  /* 0x031c2007060075a7 */ /* 0x000e24000800017f */
[----:B0-----:R-:W-:Y:S05]  /*17250*/  @!P0 BRA `(.L_x_8716) ;  /* 0x0000004c00b88947 */ /* 0x001fea0003800000 */
.L_x_8847:
[----:B------:R-:W-:Y:S05]  /*17260*/  BSYNC B1 ;  /* 0x0000000000017941 */ /* 0x000fea0003800000 */
.L_x_8715:
[----:B------:R-:W-:Y:S04]  /*17270*/  BSSY B1, `(.L_x_8717) ;  /* 0x0000049000017945 */ /* 0x000fe80003800000 */
[----:B------:R-:W-:Y:S05]  /*17280*/  @!P6 BRA `(.L_x_8718) ;  /* 0x00000004001ce947 */ /* 0x000fea0003800000 */
[----:B0-----:R-:W-:Y:S01]  /*17290*/  IMAD R7, R26, 0x8, R6 ;  /* 0x000000081a077824 */ /* 0x001fe200078e0206 */
[----:B------:R-:W-:-:S04]  /*172a0*/  SHF.L.U32 R8, R27, 0x1f, RZ ;  /* 0x0000001f1b087819 */ /* 0x000fc800000006ff */
[----:B------:R-:W0:Y:S02]  /*172b0*/  SYNCS.PHASECHK.TRANS64.TRYWAIT P0, [R7+URZ+0x31ca0], R8 ;  /* 0x031ca008070075a7 */ /* 0x000e24000800017f */
[----:B0-----:R-:W-:Y:S05]  /*172c0*/  @!P0 BRA `(.L_x_8719) ;  /* 0x0000004c00b08947 */ /* 0x001fea0003800000 */
.L_x_8848:
[----:B------:R-:W1:Y:S02]  /*172d0*/  S2R R9, SR_TID.X ;  /* 0x0000000000097919 */ /* 0x000e640000002100 */
[----:B-1----:R-:W-:-:S04]  /*172e0*/  LOP3.LUT R9, R9, 0x7f, RZ, 0xc0, !PT ;  /* 0x0000007f09097812 */ /* 0x002fc800078ec0ff */
[----:B------:R-:W-:-:S13]  /*172f0*/  ISETP.NE.AND P1, PT, R9, RZ, PT ;  /* 0x000000ff0900720c */ /* 0x000fda0003f25270 */
[----:B------:R-:W-:Y:S05]  /*17300*/  @P1 BRA `(.L_x_8720) ;  /* 0x0000000000141947 */ /* 0x000fea0003800000 */
[----:B------:R-:W-:Y:S01]  /*17310*/  ISETP.NE.AND P0, PT, R28, RZ, PT ;  /* 0x000000ff1c00720c */ /* 0x000fe20003f05270 */
[----:B------:R-:W-:-:S04]  /*17320*/  IMAD.MOV.U32 R9, RZ, RZ, 0x6c00 ;  /* 0x00006c00ff097424 */ /* 0x000fc800078e00ff */
[----:B------:R1:W-:Y:S08]  /*17330*/  SYNCS.ARRIVE.TRANS64 RZ, [R7+URZ+0x31c90], R9 ;  /* 0x031c900907ff79a7 */ /* 0x0003f0000800003f */
[----:B------:R-:W-:Y:S05]  /*17340*/  @!P0 BRA `(.L_x_8720) ;  /* 0x0000000000048947 */ /* 0x000fea0003800000 */
[----:B------:R-:W-:Y:S01]  /*17350*/  BPT.TRAP 0x1 ;  /* 0x000000040000795c */ /* 0x000fe20000300000 */
.L_x_8720:
[----:B-1----:R-:W-:Y:S01]  /*17360*/  IMAD R9, R26, 0x6c00, R6 ;  /* 0x00006c001a097824 */ /* 0x002fe200078e0206 */
[----:B------:R-:W-:Y:S01]  /*17370*/  R2UR UR9, R7 ;  /* 0x00000000070972ca */ /* 0x000fe200000e0000 */
[----:B-----5:R-:W-:Y:S01]  /*17380*/  IMAD R10, R2, 0x90, R3 ;  /* 0x00000090020a7824 */ /* 0x020fe200078e0203 */
[----:B------:R-:W-:Y:S01]  /*17390*/  UIADD3 UR4, UP0, UR36, 0x570, URZ ;  /* 0x0000057024047890 */ /* 0x000fe2000ff1e03f */
[----:B------:R-:W-:Y:S01]  /*173a0*/  R2UR UR12, R5 ;  /* 0x00000000050c72ca */ /* 0x000fe200000e0000 */
[----:B------:R-:W-:Y:S01]  /*173b0*/  UMOV UR10, URZ ;  /* 0x0000003f000a7c82 */ /* 0x000fe20008000000 */
[----:B------:R-:W-:Y:S01]  /*173c0*/  R2UR UR15, R9 ;  /* 0x00000000090f72ca */ /* 0x000fe200000e0000 */
[----:B------:R-:W-:Y:S01]  /*173d0*/  VIADD R10, R10, 0xffffff70 ;  /* 0xffffff700a0a7836 */ /* 0x000fe20000000000 */
[----:B------:R-:W-:Y:S01]  /*173e0*/  R2UR UR13, R4 ;  /* 0x00000000040d72ca */ /* 0x000fe200000e0000 */
[----:B------:R-:W-:Y:S01]  /*173f0*/  UIADD3.X UR5, URZ, UR37, URZ, UP0, !UPT ;  /* 0x000000253f057290 */ /* 0x000fe200087fe43f */
[----:B------:R-:W-:-:S02]  /*17400*/  UMOV UR6, 0x0 ;  /* 0x0000000000067882 */ /* 0x000fc40000000000 */
[----:B------:R-:W-:Y:S01]  /*17410*/  R2UR UR11, R10 ;  /* 0x000000000a0b72ca */ /* 0x000fe200000e0000 */
[----:B------:R-:W-:Y:S01]  /*17420*/  UMOV UR7, 0x12f00000 ;  /* 0x12f0000000077882 */ /* 0x000fe20000000000 */
[----:B------:R-:W-:Y:S01]  /*17430*/  UIADD3 UR9, UR9, 0x31c90, URZ ;  /* 0x00031c9009097890 */ /* 0x000fe2000fffe03f */
[----:B------:R-:W-:-:S04]  /*17440*/  UMOV UR16, 0x20 ;  /* 0x0000002000107882 */ /* 0x000fc80000000000 */
        /* <DEDUP_REMOVED lines=13> */
.L_x_8849:
[----:B------:R-:W-:Y:S05]  /*17520*/  @P1 BRA `(.L_x_8722) ;  /* 0x0000000000141947 */ /* 0x000fea0003800000 */
[----:B------:R-:W-:Y:S01]  /*17530*/  ISETP.NE.AND P0, PT, R28, RZ, PT ;  /* 0x000000ff1c00720c */ /* 0x000fe20003f05270 */
[----:B01----:R-:W-:-:S04]  /*17540*/  IMAD.MOV.U32 R8, RZ, RZ, 0x6c00 ;  /* 0x00006c00ff087424 */ /* 0x003fc800078e00ff */
[----:B------:R2:W-:Y:S08]  /*17550*/  SYNCS.ARRIVE.TRANS64 RZ, [R7+URZ+0x31cb0], R8 ;  /* 0x031cb00807ff79a7 */ /* 0x0005f0000800003f */
[----:B------:R-:W-:Y:S05]  /*17560*/  @!P0 BRA `(.L_x_8722) ;  /* 0x0000000000048947 */ /* 0x000fea0003800000 */
[----:B------:R-:W-:Y:S01]  /*17570*/  BPT.TRAP 0x1 ;  /* 0x000000040000795c */ /* 0x000fe20000300000 */
.L_x_8722:
        /* <DEDUP_REMOVED lines=24> */
.L_x_8718:
[----:B------:R-:W-:Y:S05]  /*17700*/  BSYNC B1 ;  /* 0x0000000000017941 */ /* 0x000fea0003800000 */
.L_x_8717:
[----:B------:R-:W-:Y:S01]  /*17710*/  VIADD R26, R26, 0x1 ;  /* 0x000000011a1a7836 */ /* 0x000fe20000000000 */
[----:B------:R-:W-:Y:S01]  /*17720*/  PLOP3.LUT P2, PT, PT, PT, PT, 0x8, 0x0 ;  /* 0x000000000000781c */ /* 0x000fe20003f4e170 */
[----:B------:R-:W-:-:S03]  /*17730*/  VIADD R2, R2, 0xfffffffe ;  /* 0xfffffffe02027836 */ /* 0x000fc60000000000 */
[----:B------:R-:W-:-:S04]  /*17740*/  ISETP.NE.AND P0, PT, R26, 0x2, PT ;  /* 0x000000021a00780c */ /* 0x000fc80003f05270 */
[----:B------:R-:W-:Y:S02]  /*17750*/  SEL R26, R26, RZ, P0 ;  /* 0x000000ff1a1a7207 */ /* 0x000fe40000000000 */
[----:B012---:R-:W-:Y:S02]  /*17760*/  SEL R8, RZ, 0x1, P0 ;  /* 0x00000001ff087807 */ /* 0x007fe40000000000 */
[----:B------:R-:W-:Y:S02]  /*17770*/  ISETP.GE.AND P0, PT, R2, R0, PT ;  /* 0x000000000200720c */ /* 0x000fe40003f06270 */
[----:B------:R-:W-:-:S11]  /*17780*/  LOP3.LUT R27, R27, R8, RZ, 0x3c, !PT ;  /* 0x000000081b1b7212 */ /* 0x000fd600078e3cff */
[----:B------:R-:W-:Y:S05]  /*17790*/  @!P0 BRA `(.L_x_8712) ;  /* 0x0000000400488947 */ /* 0x000fea0003800000 */
.L_x_8729:
[----:B------:R-:W-:Y:S05]  /*177a0*/  YIELD ;  /* 0x0000000000007946 */ /* 0x000fea0003800000 */
[----:B------:R-:W-:Y:S04]  /*177b0*/  BSSY B1, `(.L_x_8723) ;  /* 0x0000048000017945 */ /* 0x000fe80003800000 */
[----:B------:R-:W-:Y:S05]  /*177c0*/  @!P6 BRA `(.L_x_8724) ;  /* 0x000000040018e947 */ /* 0x000fea0003800000 */
[----:B------:R-:W-:Y:S01]  /*177d0*/  IMAD R7, R26, 0x8, R6 ;  /* 0x000000081a077824 */ /* 0x000fe200078e0206 */
[----:B------:R-:W-:-:S04]  /*177e0*/  SHF.L.U32 R8, R27, 0x1f, RZ ;  /* 0x0000001f1b087819 */ /* 0x000fc800000006ff */
[----:B------:R-:W0:Y:S02]  /*177f0*/  SYNCS.PHASECHK.TRANS64.TRYWAIT P0, [R7+URZ+0x31ca0], R8 ;  /* 0x031ca008070075a7 */ /* 0x000e24000800017f */
[----:B0-----:R-:W-:Y:S05]  /*17800*/  @!P0 BRA `(.L_x_8725) ;  /* 0x0000004800888947 */ /* 0x001fea0003800000 */
.L_x_8850:
        /* <DEDUP_REMOVED lines=9> */
.L_x_8726:
[----:B-1----:R-:W-:Y:S01]  /*178a0*/  IMAD R9, R26, 0x6c00, R6 ;  /* 0x00006c001a097824 */ /* 0x002fe200078e0206 */
[----:B------:R-:W-:Y:S01]  /*178b0*/  R2UR UR9, R7 ;  /* 0x00000000070972ca */ /* 0x000fe200000e0000 */
[----:B-----5:R-:W-:Y:S01]  /*178c0*/  IMAD R10, R2, 0x90, R3 ;  /* 0x00000090020a7824 */ /* 0x020fe200078e0203 */
        /* <DEDUP_REMOVED lines=9> */
[----:B------:R-:W-:-:S02]  /*17960*/  UMOV UR16, 0x20 ;  /* 0x0000002000107882 */ /* 0x000fc40000000000 */
[----:B------:R-:W-:-:S05]  /*17970*/  UIADD3 UR9, UR9, 0x31c90, URZ ;  /* 0x00031c9009097890 */ /* 0x000fca000fffe03f */
        /* <DEDUP_REMOVED lines=13> */
.L_x_8851:
[----:B------:R-:W-:Y:S05]  /*17a50*/  @P0 BRA `(.L_x_8728) ;  /* 0x0000000000140947 */ /* 0x000fea0003800000 */
[----:B------:R-:W-:Y:S01]  /*17a60*/  ISETP.NE.AND P1, PT, R28, RZ, PT ;  /* 0x000000ff1c00720c */ /* 0x000fe20003f25270 */
[----:B01----:R-:W-:-:S04]  /*17a70*/  IMAD.MOV.U32 R8, RZ, RZ, 0x6c00 ;  /* 0x00006c00ff087424 */ /* 0x003fc800078e00ff */
[----:B------:R2:W-:Y:S08]  /*17a80*/  SYNCS.ARRIVE.TRANS64 RZ, [R7+URZ+0x31cb0], R8 ;  /* 0x031cb00807ff79a7 */ /* 0x0005f0000800003f */
[----:B------:R-:W-:Y:S05]  /*17a90*/  @!P1 BRA `(.L_x_8728) ;  /* 0x0000000000049947 */ /* 0x000fea0003800000 */
[----:B------:R-:W-:Y:S01]  /*17aa0*/  BPT.TRAP 0x1 ;  /* 0x000000040000795c */ /* 0x000fe20000300000 */
.L_x_8728:
        /* <DEDUP_REMOVED lines=24> */
.L_x_8724:
[----:B------:R-:W-:Y:S05]  /*17c30*/  BSYNC B1 ;  /* 0x0000000000017941 */ /* 0x000fea0003800000 */
.L_x_8723:
[----:B------:R-:W-:-:S05]  /*17c40*/  VIADD R26, R26, 0x1 ;  /* 0x000000011a1a7836 */ /* 0x000fca0000000000 */
[----:B------:R-:W-:-:S04]  /*17c50*/  ISETP.NE.AND P0, PT, R26, 0x2, PT ;  /* 0x000000021a00780c */ /* 0x000fc80003f05270 */
[----:B012---:R-:W-:Y:S02]  /*17c60*/  SEL R8, RZ, 0x1, P0 ;  /* 0x00000001ff087807 */ /* 0x007fe40000000000 */
[----:B------:R-:W-:Y:S02]  /*17c70*/  SEL R26, R26, RZ, P0 ;  /* 0x000000ff1a1a7207 */ /* 0x000fe40000000000 */
[C---:B------:R-:W-:Y:S01]  /*17c80*/  ISETP.GT.AND P0, PT, R2.reuse, R0, PT ;  /* 0x000000000200720c */ /* 0x040fe20003f04270 */
[----:B------:R-:W-:Y:S01]  /*17c90*/  VIADD R2, R2, 0xffffffff ;  /* 0xffffffff02027836 */ /* 0x000fe20000000000 */
[----:B------:R-:W-:-:S11]  /*17ca0*/  LOP3.LUT R27, R27, R8, RZ, 0x3c, !PT ;  /* 0x000000081b1b7212 */ /* 0x000fd600078e3cff */
[----:B------:R-:W-:Y:S05]  /*17cb0*/  @P0 BRA `(.L_x_8729) ;  /* 0xfffffff800b80947 */ /* 0x000fea000383ffff */
.L_x_8712:
[----:B------:R-:W-:Y:S05]  /*17cc0*/  BSYNC B0 ;  /* 0x0000000000007941 */ /* 0x000fea0003800000 */
.L_x_8711:
[----:B------:R-:W2:Y:S01]  /*17cd0*/  LDL R7, [R1+0x14] ;  /* 0x0000140001077983 */ /* 0x000ea20000100800 */
[----:B------:R-:W-:Y:S05]  /*17ce0*/  @!P2 WARPSYNC.ALL ;  /* 0x000000000000a948 */ /* 0x000fea0003800000 */
[----:B------:R-:W-:Y:S01]  /*17cf0*/  BSSY B6, `(.L_x_8730) ;  /* 0x00002cb000067945 */ /* 0x000fe20003800000 */
[----:B------:R-:W-:Y:S01]  /*17d00*/  @!P2 BAR.SYNC.DEFER_BLOCKING 0xc, 0x1a0 ;  /* 0x030680000000ab1d */ /* 0x000fe20000010000 */
[----:B--2---:R-:W-:-:S13]  /*17d10*/  ISETP.GT.AND P0, PT, R7, RZ, PT ;  /* 0x000000ff0700720c */ /* 0x004fda0003f04270 */
[----:B------:R-:W-:Y:S05]  /*17d20*/  @P0 BRA `(.L_x_8731) ;  /* 0x00000000003c0947 */ /* 0x000fea0003800000 */
[----:B------:R-:W-:-:S13]  /*17d30*/  ISETP.NE.AND P1, PT, R28, RZ, PT ;  /* 0x000000ff1c00720c */ /* 0x000fda0003f25270 */
[----:B------:R-:W-:Y:S05]  /*17d40*/  @P1 BRA `(.L_x_8732) ;  /* 0x0000002c00141947 */ /* 0x000fea0003800000 */
[----:B------:R-:W0:Y:S01]  /*17d50*/  S2R R7, SR_LANEID ;  /* 0x0000000000077919 */ /* 0x000e220000000000 */
[----:B------:R-:W-:Y:S01]  /*17d60*/  VOTEU.ANY UR4, UPT, PT ;  /* 0x0000000000047886 */ /* 0x000fe200038e0100 */
[----:B-----5:R-:W1:Y:S01]  /*17d70*/  LDC.64 R2, c[0x0][0xc38] ;  /* 0x00030e00ff027b82 */ /* 0x020e620000000a00 */
        /* <DEDUP_REMOVED lines=10> */
.L_x_8731:
        /* <DEDUP_REMOVED lines=11> */
[----:B-----5:R-:W0:Y:S01]  /*17ed0*/  LDC.64 R2, c[0x4][R2] ;  /* 0x0100000002027b82 */ /* 0x020e220000000a00 */
        /* <DEDUP_REMOVED lines=10> */
.L_x_8733:
[----:B------:R-:W-:-:S05]  /*17f80*/  VIADD R0, R29, 0x200 ;  /* 0x000002001d007836 */ /* 0x000fca0000000000 */
[----:B------:R-:W-:-:S13]  /*17f90*/  LOP3.LUT P0, RZ, R0, 0x1bf, RZ, 0xc0, !PT ;  /* 0x000001bf00ff7812 */ /* 0x000fda000780c0ff */
[----:B------:R-:W-:Y:S05]  /*17fa0*/  @!P0 BRA `(.L_x_8734) ;  /* 0x0000000000808947 */ /* 0x000fea0003800000 */
[----:B------:R-:W-:Y:S01]  /*17fb0*/  MOV R0, 0x0 ;  /* 0x0000000000007802 */ /* 0x000fe20000000f00 */
[----:B------:R-:W-:Y:S01]  /*17fc0*/  ULDC.64 UR6, c[0x4][0x1b8] ;  /* 0x01006e0000067ab9 */ /* 0x000fe20000000a00 */
[----:B------:R-:W-:Y:S01]  /*17fd0*/  ULDC.64 UR8, c[0x4][0x1c0] ;  /* 0x0100700000087ab9 */ /* 0x000fe20000000a00 */
[----:B------:R-:W-:Y:S01]  /*17fe0*/  ULDC.64 UR4, c[0x4][0x58] ;  /* 0x0100160000047ab9 */ /* 0x000fe20000000a00 */
[----:B-----5:R0:W1:Y:S01]  /*17ff0*/  LDC.64 R2, c[0x4][R0] ;  /* 0x0100000000027b82 */ /* 0x0200620000000a00 */
        /* <DEDUP_REMOVED lines=11> */
.L_x_8735:
        /* <DEDUP_REMOVED lines=16> */
.L_x_8734:
[----:B------:R-:W2:Y:S01]  /*181b0*/  LDL.LU R2, [R1+0x8] ;  /* 0x0000080001027983 */ /* 0x000ea20000300800 */
[----:B------:R-:W-:-:S03]  /*181c0*/  ULDC.64 UR4, c[0x0][0x9f8] ;  /* 0x00027e0000047ab9 */ /* 0x000fc60000000a00 */
[----:B------:R-:W3:Y:S04]  /*181d0*/  LDL.LU R0, [R1+0xc] ;  /* 0x00000c0001007983 */ /* 0x000ee80000300800 */
[----:B------:R-:W4:Y:S04]  /*181e0*/  LDL.LU R21, [R1] ;  /* 0x0000000001157983 */ /* 0x000f280000300800 */
[----:B------:R-:W4:Y:S01]  /*181f0*/  LDL.LU R20, [R1+0x18] ;  /* 0x0000180001147983 */ /* 0x000f220000300800 */
[----:B------:R-:W-:-:S04]  /*18200*/  ISETP.NE.U32.AND P0, PT, RZ, UR4, PT ;  /* 0x00000004ff007c0c */ /* 0x000fc8000bf05070 */
[----:B------:R-:W-:Y:S02]  /*18210*/  ISETP.NE.AND.EX P0, PT, RZ, UR5, PT, P0 ;  /* 0x00000005ff007c0c */ /* 0x000fe4000bf05300 */
[----:B------:R-:W-:-:S13]  /*18220*/  ISETP.NE.AND P6, PT, R28, RZ, PT ;  /* 0x000000ff1c00720c */ /* 0x000fda0003fc5270 */
[----:B------:R-:W-:-:S05]  /*18230*/  VOTEU.ALL UP1, P6 ;  /* 0x00000000003f7886 */ /* 0x000fca0003020000 */
[----:B------:R-:W-:-:S04]  /*18240*/  @!UP1 UIADD3 UR8, UP0, UR36, 0x270, URZ ;  /* 0x0000027024089890 */ /* 0x000fc8000ff1e03f */
[----:B------:R-:W-:-:S03]  /*18250*/  @!UP1 UIADD3.X UR9, URZ, UR37, URZ, UP0, !UPT ;  /* 0x000000253f099290 */ /* 0x000fc600087fe43f */
[----:B------:R-:W-:Y:S01]  /*18260*/  VOTEU.ALL UP0, P6 ;  /* 0x00000000003f7886 */ /* 0x000fe20003000000 */
[----:B--2---:R-:W-:-:S04]  /*18270*/  @P0 IADD3 R2, P1, R2, UR4, RZ ;  /* 0x0000000402020c10 */ /* 0x004fc8000ff3e0ff */
[----:B---3-5:R-:W-:Y:S01]  /*18280*/  @P0 IADD3.X R3, R0, UR5, RZ, P1, !PT ;  /* 0x0000000500030c10 */ /* 0x028fe20008ffe4ff */
[----:B------:R-:W-:Y:S01]  /*18290*/  ULDC.64 UR4, c[0x0][0xa00] ;  /* 0x0002800000047ab9 */ /* 0x000fe20000000a00 */
[----:B------:R-:W0:Y:S01]  /*182a0*/  LDC R0, c[0x0][0x428] ;  /* 0x00010a00ff007b82 */ /* 0x000e220000000800 */
[----:B----4-:R-:W-:-:S06]  /*182b0*/  IMAD.MOV.U32 R6, RZ, RZ, R21 ;  /* 0x000000ffff067224 */ /* 0x010fcc00078e0015 */
[----:B------:R1:W5:Y:S01]  /*182c0*/  @P0 LDG.E R6, desc[UR60][R2.64] ;  /* 0x0000003c02060981 */ /* 0x000362000c1e1900 */
[----:B------:R-:W-:Y:S01]  /*182d0*/  IMAD R17, R17, 0xc0, R20 ;  /* 0x000000c011117824 */ /* 0x000fe200078e0214 */
        /* <DEDUP_REMOVED lines=10> */
.L_x_8736:
        /* <DEDUP_REMOVED lines=14> */
.L_x_8737:
        /* <DEDUP_REMOVED lines=13> */
.L_x_8738:
        /* <DEDUP_REMOVED lines=16> */
.L_x_8854:
[----:B------:R-:W2:Y:S01]  /*18630*/  LDL R4, [R1+0x4] ;  /* 0x0000040001047983 */ /* 0x000ea20000100800 */
[----:B------:R-:W-:Y:S01]  /*18640*/  UMOV UR4, 0xffffffff ;  /* 0xffffffff00047882 */ /* 0x000fe20000000000 */
[----:B------:R-:W-:Y:S01]  /*18650*/  SHF.R.S32.HI R11, RZ, 0x1f, R6 ;  /* 0x0000001fff0b7819 */ /* 0x000fe20000011406 */
[----:B--2---:R-:W-:Y:S01]  /*18660*/  VIADD R9, R4, 0xffffffff ;  /* 0xffffffff04097836 */ /* 0x004fe20000000000 */
[----:B------:R-:W-:Y:S06]  /*18670*/  BRA.DIV UR4, `(.L_x_8740) ;  /* 0x0000003e04487947 */ /* 0x000fec000b800000 */
[----:B------:R-:W-:-:S13]  /*18680*/  ELECT P6, URZ, PT ;  /* 0x00000000003f782f */ /* 0x000fda00038c0000 */
.L_x_8857:
[----:B------:R-:W-:Y:S05]  /*18690*/  @!P6 BRA `(.L_x_8741) ;  /* 0x0000000000f8e947 */ /* 0x000fea0003800000 */
[----:B------:R-:W-:Y:S01]  /*186a0*/  ISETP.NE.U32.AND P0, PT, R2, RZ, PT ;  /* 0x000000ff0200720c */ /* 0x000fe20003f05070 */
[----:B------:R-:W-:-:S03]  /*186b0*/  IMAD.MOV.U32 R25, RZ, RZ, R9 ;  /* 0x000000ffff197224 */ /* 0x000fc600078e0009 */
[----:B------:R-:W-:-:S13]  /*186c0*/  ISETP.NE.AND.EX P0, PT, R3, RZ, PT, P0 ;  /* 0x000000ff0300720c */ /* 0x000fda0003f05300 */
[----:B------:R-:W-:Y:S05]  /*186d0*/  @!P0 BRA `(.L_x_8742) ;  /* 0x0000000000448947 */ /* 0x000fea0003800000 */
[----:B------:R-:W0:Y:S01]  /*186e0*/  LDC R10, c[0x0][0x41c] ;  /* 0x00010700ff0a7b82 */ /* 0x000e220000000800 */
[----:B------:R-:W-:Y:S02]  /*186f0*/  ULDC.64 UR4, c[0x0][0x408] ;  /* 0x0001020000047ab9 */ /* 0x000fe40000000a00 */
[----:B------:R-:W-:-:S04]  /*18700*/  IMAD R7, R11, UR4, RZ ;  /* 0x000000040b077c24 */ /* 0x000fc8000f8e02ff */
[----:B------:R-:W-:Y:S01]  /*18710*/  IMAD R7, R6, UR5, R7 ;  /* 0x0000000506077c24 */ /* 0x000fe2000f8e0207 */
[----:B0-----:R-:W-:-:S13]  /*18720*/  ISETP.NE.AND P0, PT, R10, 0x1, PT ;  /* 0x000000010a00780c */ /* 0x001fda0003f05270 */
[----:B------:R-:W0:Y:S02]  /*18730*/  @P0 LDC.64 R4, c[0x0][0x420] ;  /* 0x00010800ff040b82 */ /* 0x000e240000000a00 */
[----:B0-----:R-:W-:-:S04]  /*18740*/  @P0 IMAD.HI.U32 R12, R9, R4, RZ ;  /* 0x00000004090c0227 */ /* 0x001fc800078e00ff */
[----:B------:R-:W-:Y:S01]  /*18750*/  IMAD.MOV.U32 R4, RZ, RZ, R9 ;  /* 0x000000ffff047224 */ /* 0x000fe200078e0009 */
[----:B------:R-:W-:-:S04]  /*18760*/  @P0 SHF.R.U32.HI R4, RZ, R5, R12 ;  /* 0x00000005ff040219 */ /* 0x000fc8000001160c */
[--C-:B------:R-:W-:Y:S01]  /*18770*/  SHF.R.S32.HI R5, RZ, 0x1f, R4.reuse ;  /* 0x0000001fff057819 */ /* 0x100fe20000011404 */
[--C-:B------:R-:W-:Y:S02]  /*18780*/  IMAD.MOV R25, RZ, RZ, -R4.reuse ;  /* 0x000000ffff197224 */ /* 0x100fe400078e0a04 */
[----:B------:R-:W-:-:S04]  /*18790*/  IMAD.WIDE.U32 R4, R6, UR4, R4 ;  /* 0x0000000406047c25 */ /* 0x000fc8000f8e0004 */
[----:B------:R-:W-:Y:S01]  /*187a0*/  IMAD.IADD R7, R5, 0x1, R7 ;  /* 0x0000000105077824 */ /* 0x000fe200078e0207 */
[----:B------:R-:W-:Y:S01]  /*187b0*/  LEA R12, P0, R4, R2, 0x2 ;  /* 0x00000002040c7211 */ /* 0x000fe200078010ff */
[----:B------:R-:W-:-:S03]  /*187c0*/  IMAD R25, R10, R25, R9 ;  /* 0x000000190a197224 */ /* 0x000fc600078e0209 */
[----:B------:R-:W-:-:S05]  /*187d0*/  LEA.HI.X R13, R4, R3, R7, 0x2, P0 ;  /* 0x00000003040d7211 */ /* 0x000fca00000f1407 */
[----:B------:R0:W5:Y:S04]  /*187e0*/  LDG.E R7, desc[UR60][R12.64] ;  /* 0x0000003c0c077981 */ /* 0x000168000c1e1900 */
.L_x_8742:
[----:B------:R-:W-:Y:S01]  /*187f0*/  IMAD R4, R22, 0x8, R29 ;  /* 0x0000000816047824 */ /* 0x000fe200078e021d */
[----:B------:R-:W-:-:S04]  /*18800*/  SHF.L.U32 R5, R24, 0x1f, RZ ;  /* 0x0000001f18057819 */ /* 0x000fc800000006ff */
[----:B------:R-:W1:Y:S02]  /*18810*/  SYNCS.PHASECHK.TRANS64.TRYWAIT P0, [R4+URZ+0x31c40], R5 ;  /* 0x031c4005040075a7 */ /* 0x000e64000800017f */
[----:B-1----:R-:W-:Y:S05]  /*18820*/  @!P0 BRA `(.L_x_8743) ;  /* 0x0000003800fc8947 */ /* 0x002fea0003800000 */
.L_x_8858:
[----:B------:R-:W2:Y:S02]  /*18830*/  S2R R10, SR_TID.X ;  /* 0x00000000000a7919 */ /* 0x000ea40000002100 */
[----:B--2---:R-:W-:-:S04]  /*18840*/  LOP3.LUT R10, R10, 0x7f, RZ, 0xc0, !PT ;  /* 0x0000007f0a0a7812 */ /* 0x004fc800078ec0ff */
[----:B------:R-:W-:-:S13]  /*18850*/  ISETP.NE.AND P0, PT, R10, RZ, PT ;  /* 0x000000ff0a00720c */ /* 0x000fda0003f05270 */
[----:B------:R-:W-:Y:S05]  /*18860*/  @P0 BRA `(.L_x_8744) ;  /* 0x0000000000140947 */ /* 0x000fea0003800000 */
[----:B------:R-:W-:Y:S01]  /*18870*/  ISETP.NE.AND P1, PT, R28, RZ, PT ;  /* 0x000000ff1c00720c */ /* 0x000fe20003f25270 */
[----:B-1----:R-:W-:-:S04]  /*18880*/  IMAD.MOV.U32 R5, RZ, RZ, 0x6c00 ;  /* 0x00006c00ff057424 */ /* 0x002fc800078e00ff */
[----:B------:R2:W-:Y:S08]  /*18890*/  SYNCS.ARRIVE.TRANS64 RZ, [R4+URZ+0x31c30], R5 ;  /* 0x031c300504ff79a7 */ /* 0x0005f0000800003f */
[----:B------:R-:W-:Y:S05]  /*188a0*/  @!P1 BRA `(.L_x_8744) ;  /* 0x0000000000049947 */ /* 0x000fea0003800000 */
[----:B------:R-:W-:Y:S01]  /*188b0*/  BPT.TRAP 0x1 ;  /* 0x000000040000795c */ /* 0x000fe20000300000 */
.L_x_8744:
[----:B------:R-:W-:Y:S01]  /*188c0*/  R2UR UR9, R4 ;  /* 0x00000000040972ca */ /* 0x000fe200000e0000 */
[----:B-12---:R-:W-:Y:S01]  /*188d0*/  IMAD R4, R22, 0x6c00, R29 ;  /* 0x00006c0016047824 */ /* 0x006fe200078e021d */
        /* <DEDUP_REMOVED lines=8> */
[----:B-----5:R-:W-:Y:S01]  /*18960*/  R2UR UR13, R7 ;  /* 0x00000000070d72ca */ /* 0x020fe200000e0000 */
[----:B------:R-:W-:-:S02]  /*18970*/  UMOV UR17, 0x20 ;  /* 0x0000002000117882 */ /* 0x000fc40000000000 */
[----:B------:R-:W-:-:S04]  /*18980*/  UIADD3 UR9, UR9, 0x31c30, URZ ;  /* 0x00031c3009097890 */ /* 0x000fc8000fffe03f */
[----:B------:R-:W-:Y:S02]  /*18990*/  UIMAD UR11, UR11, 0x90, UR5 ;  /* 0x000000900b0b78a4 */ /* 0x000fe4000f8e0205 */
[----:B------:R-:W-:Y:S02]  /*189a0*/  UIADD3 UR14, UR8, 0x16a00, URZ ;  /* 0x00016a00080e7890 */ /* 0x000fe4000fffe03f */
[----:B------:R-:W-:Y:S02]  /*189b0*/  UIADD3.X UR5, URZ, UR37, URZ, UP0, !UPT ;  /* 0x000000253f057290 */ /* 0x000fe400087fe43f */
        /* <DEDUP_REMOVED lines=12> */
.L_x_8741:
[----:B------:R-:W2:Y:S01]  /*18a80*/  LDL.LU R5, [R1+0x10] ;  /* 0x0000100001057983 */ /* 0x000ea20000300800 */
[----:B------:R-:W-:Y:S05]  /*18a90*/  WARPSYNC.ALL ;  /* 0x0000000000007948 */ /* 0x000fea0003800000 */
[----:B------:R-:W-:Y:S02]  /*18aa0*/  R2UR UR24, R29 ;  /* 0x000000001d1872ca */ /* 0x000fe400000e0000 */
        /* <DEDUP_REMOVED lines=27> */
[----:B---3--:R-:W-:Y:S01]  /*18c60*/  @P0 R2UR UR13, R8 ;  /* 0x00000000080d02ca */ /* 0x008fe200000e0000 */
[----:B------:R-:W-:Y:S01]  /*18c70*/  UIADD3 UR8, UR24, 0x13a00, URZ ;  /* 0x00013a0018087890 */ /* 0x000fe2000fffe03f */
[----:B------:R-:W-:Y:S01]  /*18c80*/  @P0 R2UR UR12, R18 ;  /* 0x00000000120c02ca */ /* 0x000fe200000e0000 */
[----:B------:R-:W-:Y:S01]  /*18c90*/  UMOV UR10, 0x40 ;  /* 0x00000040000a7882 */ /* 0x000fe20000000000 */
[----:B------:R-:W-:-:S13]  /*18ca0*/  @P0 R2UR UR11, R17 ;  /* 0x00000000110b02ca */ /* 0x000fda00000e0000 */
[----:B------:R4:W-:Y:S01]  /*18cb0*/  UTMALDG.4D [UR8], [UR4], desc[UR22] ;  /* 0x00001608040075b4 */ /* 0x0009e20008019000 */
[----:B--2---:R-:W-:-:S05]  /*18cc0*/  VIADD R5, R5, 0x1 ;  /* 0x0000000105057836 */ /* 0x004fca0000000000 */
[----:B-1----:R-:W-:Y:S01]  /*18cd0*/  LEA.HI R4, R5, R5, RZ, 0x1 ;  /* 0x0000000505047211 */ /* 0x002fe200078f08ff */
[----:B------:R4:W-:Y:S03]  /*18ce0*/  STL [R1+0x10], R5 ;  /* 0x0000100501007387 */ /* 0x0009e60000100800 */
[----:B------:R-:W-:-:S05]  /*18cf0*/  LOP3.LUT R4, R4, 0xfffffffe, RZ, 0xc0, !PT ;  /* 0xfffffffe04047812 */ /* 0x000fca00078ec0ff */
[----:B------:R-:W-:-:S05]  /*18d00*/  IMAD.IADD R4, R5, 0x1, -R4 ;  /* 0x0000000105047824 */ /* 0x000fca00078e0a04 */
[----:B------:R-:W-:-:S04]  /*18d10*/  SHF.L.U32 R4, R4, 0x1f, RZ ;  /* 0x0000001f04047819 */ /* 0x000fc800000006ff */
[----:B------:R-:W1:Y:S02]  /*18d20*/  SYNCS.PHASECHK.TRANS64.TRYWAIT P0, [R29+URZ+0x31c20], R4 ;  /* 0x031c20041d0075a7 */ /* 0x000e64000800017f */
[----:B-1--4-:R-:W-:Y:S05]  /*18d30*/  @!P0 BRA `(.L_x_8746) ;  /* 0x0000003400cc8947 */ /* 0x012fea0003800000 */
.L_x_8859:
[----:B------:R-:W-:Y:S05]  /*18d40*/  BSYNC B0 ;  /* 0x0000000000007941 */ /* 0x000fea0003800000 */
.L_x_8745:
[----:B------:R-:W2:Y:S01]  /*18d50*/  LDL.LU R5, [R1+0x14] ;  /* 0x0000140001057983 */ /* 0x000ea20000300800 */
[----:B------:R-:W-:Y:S01]  /*18d60*/  BSSY B0, `(.L_x_8747) ;  /* 0x000017d000007945 */ /* 0x000fe20003800000 */
[----:B--2---:R-:W-:-:S13]  /*18d70*/  ISETP.GE.AND P0, PT, R5, 0x91, PT ;  /* 0x000000910500780c */ /* 0x004fda0003f06270 */
[----:B------:R-:W-:Y:S05]  /*18d80*/  @!P0 BRA `(.L_x_8748) ;  /* 0x0000001400e88947 */ /* 0x000fea0003800000 */
[----:B------:R-:W0:Y:S01]  /*18d90*/  LDL R5, [R1+0x4] ;  /* 0x0000040001057983 */ /* 0x000e220000100800 */
[----:B-1----:R-:W-:Y:S01]  /*18da0*/  IMAD.MOV.U32 R4, RZ, RZ, 0x1 ;  /* 0x00000001ff047424 */ /* 0x002fe200078e00ff */
[----:B------:R-:W-:Y:S01]  /*18db0*/  BSSY B1, `(.L_x_8749) ;  /* 0x0000081000017945 */ /* 0x000fe20003800000 */
[----:B0-----:R-:W-:Y:S02]  /*18dc0*/  IMAD.MOV R13, RZ, RZ, -R5 ;  /* 0x000000ffff0d7224 */ /* 0x001fe400078e0a05 */
        /* <DEDUP_REMOVED lines=35> */
.L_x_8753:
[----:B0-----:R-:W-:Y:S01]  /*19000*/  IMAD R3, R10, 0x8, R29 ;  /* 0x000000080a037824 */ /* 0x001fe200078e021d */
[----:B------:R-:W-:-:S04]  /*19010*/  SHF.L.U32 R2, R14, 0x1f, RZ ;  /* 0x0000001f0e027819 */ /* 0x000fc800000006ff */
[----:B------:R-:W0:Y:S02]  /*19020*/  SYNCS.PHASECHK.TRANS64.TRYWAIT P0, [R3+URZ+0x31c40], R2 ;  /* 0x031c4002030075a7 */ /* 0x000e24000800017f */
[----:B0-----:R-:W-:Y:S05]  /*19030*/  @!P0 BRA `(.L_x_8754) ;  /* 0x0000003400208947 */ /* 0x001fea0003800000 */
.L_x_8860:
[----:B------:R-:W1:Y:S02]  /*19040*/  S2R R5, SR_TID.X ;  /* 0x0000000000057919 */ /* 0x000e640000002100 */
[----:B-1----:R-:W-:-:S04]  /*19050*/  LOP3.LUT R5, R5, 0x7f, RZ, 0xc0, !PT ;  /* 0x0000007f05057812 */ /* 0x002fc800078ec0ff */
[----:B------:R-:W-:-:S13]  /*19060*/  ISETP.NE.AND P0, PT, R5, RZ, PT ;  /* 0x000000ff0500720c */ /* 0x000fda0003f05270 */
[----:B------:R-:W-:Y:S05]  /*19070*/  @P0 BRA `(.L_x_8755) ;  /* 0x0000000000140947 */ /* 0x000fea0003800000 */
[----:B------:R-:W-:Y:S01]  /*19080*/  ISETP.NE.AND P1, PT, R28, RZ, PT ;  /* 0x000000ff1c00720c */ /* 0x000fe20003f25270 */
[----:B0-----:R-:W-:-:S04]  /*19090*/  IMAD.MOV.U32 R2, RZ, RZ, 0x6c00 ;  /* 0x00006c00ff027424 */ /* 0x001fc800078e00ff */
[----:B------:R1:W-:Y:S08]  /*190a0*/  SYNCS.ARRIVE.TRANS64 RZ, [R3+URZ+0x31c30], R2 ;  /* 0x031c300203ff79a7 */ /* 0x0003f0000800003f */
[----:B------:R-:W-:Y:S05]  /*190b0*/  @!P1 BRA `(.L_x_8755) ;  /* 0x0000000000049947 */ /* 0x000fea0003800000 */
[----:B------:R-:W-:Y:S01]  /*190c0*/  BPT.TRAP 0x1 ;  /* 0x000000040000795c */ /* 0x000fe20000300000 */
.L_x_8755:
[--C-:B01----:R-:W-:Y:S01]  /*190d0*/  IMAD R2, R10, 0x6c00, R29.reuse ;  /* 0x00006c000a027824 */ /* 0x103fe200078e021d */
        /* <DEDUP_REMOVED lines=12> */
[----:B------:R-:W-:Y:S01]  /*191a0*/  SHF.L.U32 R3, R24, 0x1f, RZ ;  /* 0x0000001f18037819 */ /* 0x000fe200000006ff */
[----:B------:R-:W-:-:S02]  /*191b0*/  IMAD R2, R22, 0x8, R29 ;  /* 0x0000000816027824 */ /* 0x000fc400078e021d */
[----:B------:R-:W-:Y:S02]  /*191c0*/  UIMAD UR11, UR11, 0x90, UR5 ;  /* 0x000000900b0b78a4 */ /* 0x000fe4000f8e0205 */
[----:B------:R-:W-:Y:S02]  /*191d0*/  UIADD3 UR9, UR9, 0x31c30, URZ ;  /* 0x00031c3009097890 */ /* 0x000fe4000fffe03f */
        /* <DEDUP_REMOVED lines=14> */
.L_x_8861:
        /* <DEDUP_REMOVED lines=10> */
.L_x_8757:
[----:B------:R-:W2:Y:S02]  /*19360*/  LDL R3, [R1+0x28] ;  /* 0x0000280001037983 */ /* 0x000ea40000100800 */
[----:B--2---:R-:W-:-:S13]  /*19370*/  LOP3.LUT P0, RZ, R3, 0x40, RZ, 0xc0, !PT ;  /* 0x0000004003ff7812 */ /* 0x004fda000780c0ff */
[----:B------:R-:W-:Y:S05]  /*19380*/  @P0 BRA `(.L_x_8758) ;  /* 0x0000000000040947 */ /* 0x000fea0003800000 */
[----:B------:R-:W-:Y:S01]  /*19390*/  BPT.TRAP 0x1 ;  /* 0x000000040000795c */ /* 0x000fe20000300000 */
.L_x_8758:
        /* <DEDUP_REMOVED lines=29> */
.L_x_8752:
[----:B------:R-:W-:Y:S05]  /*19570*/  BSYNC B2 ;  /* 0x0000000000027941 */ /* 0x000fea0003800000 */
.L_x_8751:
[----:B------:R-:W2:Y:S01]  /*19580*/  LDL.LU R2, [R1+0x4] ;  /* 0x0000040001027983 */ /* 0x000ea20000300800 */
[----:B------:R-:W-:Y:S02]  /*19590*/  IMAD.MOV.U32 R22, RZ, RZ, R10 ;  /* 0x000000ffff167224 */ /* 0x000fe400078e000a */
[----:B------:R-:W-:Y:S02]  /*195a0*/  IMAD.MOV.U32 R24, RZ, RZ, R14 ;  /* 0x000000ffff187224 */ /* 0x000fe400078e000e */
[----:B--2---:R-:W-:-:S07]  /*195b0*/  VIADD R8, R2, 0xfffffffd ;  /* 0xfffffffd02087836 */ /* 0x004fce0000000000 */
.L_x_8750:
[----:B------:R-:W-:Y:S05]  /*195c0*/  BSYNC B1 ;  /* 0x0000000000017941 */ /* 0x000fea0003800000 */
.L_x_8749:
[----:B------:R-:W-:-:S05]  /*195d0*/  IMAD.MOV R2, RZ, RZ, -R13 ;  /* 0x000000ffff027224 */ /* 0x000fca00078e0a0d */
[----:B------:R-:W-:-:S13]  /*195e0*/  ISETP.NE.AND P0, PT, R9, R2, PT ;  /* 0x000000020900720c */ /* 0x000fda0003f05270 */
[----:B------:R-:W-:Y:S05]  /*195f0*/  @!P0 BRA `(.L_x_8748) ;  /* 0x0000000c00cc8947 */ /* 0x000fea0003800000 */
[----:B------:R-:W-:-:S07]  /*19600*/  IMAD.MOV.U32 R4, RZ, RZ, R7 ;  /* 0x000000ffff047224 */ /* 0x000fce00078e0007 */
.L_x_8775:
        /* <DEDUP_REMOVED lines=31> */
.L_x_8761:
[----:B------:R-:W-:Y:S01]  /*19800*/  IMAD R3, R9, 0x8, R29 ;  /* 0x0000000809037824 */ /* 0x000fe200078e021d */
[----:B------:R-:W-:-:S04]  /*19810*/  SHF.L.U32 R2, R10, 0x1f, RZ ;  /* 0x0000001f0a027819 */ /* 0x000fc800000006ff */
[----:B------:R-:W1:Y:S02]  /*19820*/  SYNCS.PHASECHK.TRANS64.TRYWAIT P0, [R3+URZ+0x31c40], R2 ;  /* 0x031c4002030075a7 */ /* 0x000e64000800017f */
[----:B-1----:R-:W-:Y:S05]  /*19830*/  @!P0 BRA `(.L_x_8762) ;  /* 0x0000002c00488947 */ /* 0x002fea0003800000 */
.L_x_8862:
[----:B0-----:R-:W0:Y:S02]  /*19840*/  S2R R5, SR_TID.X ;  /* 0x0000000000057919 */ /* 0x001e240000002100 */
[----:B0-----:R-:W-:-:S04]  /*19850*/  LOP3.LUT R5, R5, 0x7f, RZ, 0xc0, !PT ;  /* 0x0000007f05057812 */ /* 0x001fc800078ec0ff */
[----:B------:R-:W-:-:S13]  /*19860*/  ISETP.NE.AND P0, PT, R5, RZ, PT ;  /* 0x000000ff0500720c */ /* 0x000fda0003f05270 */
[----:B------:R-:W-:Y:S05]  /*19870*/  @P0 BRA `(.L_x_8763) ;  /* 0x0000000000140947 */ /* 0x000fea0003800000 */
[----:B------:R-:W-:Y:S01]  /*19880*/  ISETP.NE.AND P1, PT, R28, RZ, PT ;  /* 0x000000ff1c00720c */ /* 0x000fe20003f25270 */
[----:B-1----:R-:W-:-:S04]  /*19890*/  IMAD.MOV.U32 R2, RZ, RZ, 0x6c00 ;  /* 0x00006c00ff027424 */ /* 0x002fc800078e00ff */
[----:B------:R0:W-:Y:S08]  /*198a0*/  SYNCS.ARRIVE.TRANS64 RZ, [R3+URZ+0x31c30], R2 ;  /* 0x031c300203ff79a7 */ /* 0x0001f0000800003f */
[----:B------:R-:W-:Y:S05]  /*198b0*/  @!P1 BRA `(.L_x_8763) ;  /* 0x0000000000049947 */ /* 0x000fea0003800000 */
[----:B------:R-:W-:Y:S01]  /*198c0*/  BPT.TRAP 0x1 ;  /* 0x000000040000795c */ /* 0x000fe20000300000 */
.L_x_8763:
        /* <DEDUP_REMOVED lines=31> */
.L_x_8863:
        /* <DEDUP_REMOVED lines=10> */
.L_x_8765:
[----:B------:R-:W2:Y:S02]  /*19b60*/  LDL R2, [R1+0x28] ;  /* 0x0000280001027983 */ /* 0x000ea40000100800 */
[----:B--2---:R-:W-:-:S13]  /*19b70*/  LOP3.LUT P0, RZ, R2, 0x40, RZ, 0xc0, !PT ;  /* 0x0000004002ff7812 */ /* 0x004fda000780c0ff */
[----:B------:R-:W-:Y:S05]  /*19b80*/  @P0 BRA `(.L_x_8766) ;  /* 0x0000000000040947 */ /* 0x000fea0003800000 */
[----:B------:R-:W-:Y:S01]  /*19b90*/  BPT.TRAP 0x1 ;  /* 0x000000040000795c */ /* 0x000fe20000300000 */
.L_x_8766:
        /* <DEDUP_REMOVED lines=30> */
.L_x_8760:
[----:B------:R-:W-:Y:S05]  /*19d80*/  BSYNC B1 ;  /* 0x0000000000017941 */ /* 0x000fea0003800000 */
.L_x_8759:
        /* <DEDUP_REMOVED lines=26> */
[----:B------:R-:W-:Y:S01]  /*19f30*/  LEA.HI.X R5, R2, UR5, R3, 0x2, P0 ;  /* 0x0000000502057c11 */ /* 0x000fe200080f1403 */
[----:B------:R-:W-:-:S04]  /*19f40*/  IMAD.MOV R2, RZ, RZ, -R14 ;  /* 0x000000ffff027224 */ /* 0x000fc800078e0a0e */
[----:B------:R0:W5:Y:S01]  /*19f50*/  LDG.E R4, desc[UR60][R4.64] ;  /* 0x0000003c04047981 */ /* 0x000162000c1e1900 */
[----:B------:R-:W-:-:S07]  /*19f60*/  IMAD R13, R12, R2, R13 ;  /* 0x000000020c0d7224 */ /* 0x000fce00078e020d */
.L_x_8769:
[----:B------:R-:W-:Y:S01]  /*19f70*/  IMAD R2, R22, 0x8, R29 ;  /* 0x0000000816027824 */ /* 0x000fe200078e021d */
[----:B------:R-:W-:-:S04]  /*19f80*/  SHF.L.U32 R3, R24, 0x1f, RZ ;  /* 0x0000001f18037819 */ /* 0x000fc800000006ff */
[----:B------:R-:W1:Y:S02]  /*19f90*/  SYNCS.PHASECHK.TRANS64.TRYWAIT P0, [R2+URZ+0x31c40], R3 ;  /* 0x031c4003020075a7 */ /* 0x000e64000800017f */
[----:B-1----:R-:W-:Y:S05]  /*19fa0*/  @!P0 BRA `(.L_x_8770) ;  /* 0x0000002400948947 */ /* 0x002fea0003800000 */
.L_x_8864:
        /* <DEDUP_REMOVED lines=9> */
.L_x_8771:
[----:B------:R-:W-:Y:S01]  /*1a040*/  R2UR UR9, R2 ;  /* 0x00000000020972ca */ /* 0x000fe200000e0000 */
        /* <DEDUP_REMOVED lines=12> */
[----:B------:R-:W-:Y:S01]  /*1a110*/  UIADD3 UR9, UR9, 0x31c30, URZ ;  /* 0x00031c3009097890 */ /* 0x000fe2000fffe03f */
[----:B------:R-:W-:Y:S01]  /*1a120*/  SHF.L.U32 R3, R10, 0x1f, RZ ;  /* 0x0000001f0a037819 */ /* 0x000fe200000006ff */
[----:B------:R-:W-:-:S02]  /*1a130*/  IMAD R2, R9, 0x8, R29 ;  /* 0x0000000809027824 */ /* 0x000fc400078e021d */
[----:B------:R-:W-:Y:S02]  /*1a140*/  UIMAD UR11, UR11, 0x90, UR5 ;  /* 0x000000900b0b78a4 */ /* 0x000fe4000f8e0205 */
        /* <DEDUP_REMOVED lines=14> */
.L_x_8865:
        /* <DEDUP_REMOVED lines=10> */
.L_x_8773:
[----:B------:R-:W2:Y:S02]  /*1a2d0*/  LDL R3, [R1+0x28] ;  /* 0x0000280001037983 */ /* 0x000ea40000100800 */
[----:B--2---:R-:W-:-:S13]  /*1a2e0*/  LOP3.LUT P0, RZ, R3, 0x40, RZ, 0xc0, !PT ;  /* 0x0000004003ff7812 */ /* 0x004fda000780c0ff */
[----:B------:R-:W-:Y:S05]  /*1a2f0*/  @P0 BRA `(.L_x_8774) ;  /* 0x0000000000040947 */ /* 0x000fea0003800000 */
[----:B------:R-:W-:Y:S01]  /*1a300*/  BPT.TRAP 0x1 ;  /* 0x000000040000795c */ /* 0x000fe20000300000 */
.L_x_8774:
        /* <DEDUP_REMOVED lines=29> */
.L_x_8768:
[----:B------:R-:W-:Y:S05]  /*1a4e0*/  BSYNC B1 ;  /* 0x0000000000017941 */ /* 0x000fea0003800000 */
.L_x_8767:
[C---:B------:R-:W-:Y:S01]  /*1a4f0*/  ISETP.GT.AND P0, PT, R8.reuse, 0x1, PT ;  /* 0x000000010800780c */ /* 0x040fe20003f04270 */
[----:B------:R-:W-:-:S04]  /*1a500*/  VIADD R2, R8, 0xfffffffe ;  /* 0xfffffffe08027836 */ /* 0x000fc80000000000 */
[----:B------:R-:W-:-:S08]  /*1a510*/  IMAD.MOV.U32 R8, RZ, RZ, R2 ;  /* 0x000000ffff087224 */ /* 0x000fd000078e0002 */
[----:B------:R-:W-:Y:S05]  /*1a520*/  @P0 BRA `(.L_x_8775) ;  /* 0xfffffff000380947 */ /* 0x000fea000383ffff */
.L_x_8748:
[----:B------:R-:W-:Y:S05]  /*1a530*/  BSYNC B0 ;  /* 0x0000000000007941 */ /* 0x000fea0003800000 */
.L_x_8747:
[----:B------:R-:W-:Y:S01]  /*1a540*/  ISETP.NE.AND P0, PT, R28, RZ, PT ;  /* 0x000000ff1c00720c */ /* 0x000fe20003f05270 */
[----:B------:R-:W-:-:S12]  /*1a550*/  BSSY B0, `(.L_x_8776) ;  /* 0x000000e000007945 */ /* 0x000fd80003800000 */
[----:B------:R-:W-:Y:S05]  /*1a560*/  @P0 BRA `(.L_x_8777) ;  /* 0x0000000000300947 */ /* 0x000fea0003800000 */
[----:B------:R-:W2:Y:S01]  /*1a570*/  S2R R9, SR_LANEID ;  /* 0x0000000000097919 */ /* 0x000ea20000000000 */
[----:B------:R-:W-:Y:S01]  /*1a580*/  VOTEU.ANY UR4, UPT, PT ;  /* 0x0000000000047886 */ /* 0x000fe200038e0100 */
[----:B------:R-:W3:Y:S01]  /*1a590*/  LDC.64 R2, c[0x0][0xc38] ;  /* 0x00030e00ff027b82 */ /* 0x000ee20000000a00 */
[----:B-1----:R-:W2:Y:S08]  /*1a5a0*/  FLO.U32 R4, UR4 ;  /* 0x0000000400047d00 */ /* 0x002eb000080e0000 */
[----:B------:R-:W3:Y:S01]  /*1a5b0*/  POPC R5, UR4 ;  /* 0x0000000400057d09 */ /* 0x000ee20008000000 */
[----:B--2---:R-:W-:-:S13]  /*1a5c0*/  ISETP.EQ.U32.AND P0, PT, R4, R9, PT ;  /* 0x000000090400720c */ /* 0x004fda0003f02070 */
[----:B---3--:R-:W2:Y:S01]  /*1a5d0*/  @P0 ATOMG.E.ADD.STRONG.GPU PT, R3, desc[UR60][R2.64], R5 ;  /* 0x00000005020309a8 */ /* 0x008ea200081ee1fc */
[----:B------:R-:W1:Y:S02]  /*1a5e0*/  S2R R6, SR_LTMASK ;  /* 0x0000000000067919 */ /* 0x000e640000003900 */
[----:B-1----:R-:W-:-:S04]  /*1a5f0*/  LOP3.LUT R6, R6, UR4, RZ, 0xc0, !PT ;  /* 0x0000000406067c12 */ /* 0x002fc8000f8ec0ff */
[----:B------:R-:W1:Y:S01]  /*1a600*/  POPC R9, R6 ;  /* 0x0000000600097309 */ /* 0x000e620000000000 */
[----:B--2---:R-:W1:Y:S02]  /*1a610*/  SHFL.IDX PT, R4, R3, R4, 0x1f ;  /* 0x00001f0403047589 */ /* 0x004e6400000e0000 */
[----:B-1----:R-:W-:-:S07]  /*1a620*/  IADD3 R16, R4, UR39, R9 ;  /* 0x0000002704107c10 */ /* 0x002fce000fffe009 */
.L_x_8777:
[----:B------:R-:W-:Y:S05]  /*1a630*/  BSYNC B0 ;  /* 0x0000000000007941 */ /* 0x000fea0003800000 */
.L_x_8776:
[----:B------:R-:W-:Y:S04]  /*1a640*/  BSSY B0, `(.L_x_8778) ;  /* 0x0000030000007945 */ /* 0x000fe80003800000 */
[----:B------:R-:W-:Y:S05]  /*1a650*/  @!P6 BRA `(.L_x_8779) ;  /* 0x0000000000b8e947 */ /* 0x000fea0003800000 */
[----:B------:R-:W-:Y:S01]  /*1a660*/  IMAD R3, R22, 0x8, R29 ;  /* 0x0000000816037824 */ /* 0x000fe200078e021d */
[----:B------:R-:W-:-:S04]  /*1a670*/  SHF.L.U32 R2, R24, 0x1f, RZ ;  /* 0x0000001f18027819 */ /* 0x000fc800000006ff */
[----:B------:R-:W2:Y:S02]  /*1a680*/  SYNCS.PHASECHK.TRANS64.TRYWAIT P0, [R3+URZ+0x31c60], R2 ;  /* 0x031c6002030075a7 */ /* 0x000ea4000800017f */
[----:B--2---:R-:W-:Y:S05]  /*1a690*/  @!P0 BRA `(.L_x_8780) ;  /* 0x0000002000008947 */ /* 0x004fea0003800000 */
.L_x_8866:
[----:B-1----:R-:W1:Y:S01]  /*1a6a0*/  S2R R4, SR_TID.X ;  /* 0x0000000000047919 */ /* 0x002e620000002100 */
[----:B------:R-:W-:-:S04]  /*1a6b0*/  UPRMT UR4, UR38, 0x9910, URZ ;  /* 0x0000991026047896 */ /* 0x000fc8000800003f */
[----:B------:R-:W-:Y:S01]  /*1a6c0*/  UISETP.NE.AND UP0, UPT, UR4, 0x2, UPT ;  /* 0x000000020400788c */ /* 0x000fe2000bf05270 */
[----:B-1----:R-:W-:-:S04]  /*1a6d0*/  LOP3.LUT R4, R4, 0x7f, RZ, 0xc0, !PT ;  /* 0x0000007f04047812 */ /* 0x002fc800078ec0ff */
[----:B------:R-:W-:-:S13]  /*1a6e0*/  ISETP.NE.AND P0, PT, R4, RZ, PT ;  /* 0x000000ff0400720c */ /* 0x000fda0003f05270 */
[----:B--2---:R-:W-:-:S04]  /*1a6f0*/  @!P0 IMAD.MOV.U32 R2, RZ, RZ, 0x6c00 ;  /* 0x00006c00ff028424 */ /* 0x004fc800078e00ff */
[----:B------:R1:W-:Y:S01]  /*1a700*/  @!P0 SYNCS.ARRIVE.TRANS64 RZ, [R3+URZ+0x31c50], R2 ;  /* 0x031c500203ff89a7 */ /* 0x0003e2000800003f */
[----:B------:R-:W-:-:S13]  /*1a710*/  PLOP3.LUT P0, PT, PT, PT, UP0, 0x40, 0x0 ;  /* 0x000000000000781c */ /* 0x000fda0003f0e808 */
[----:B-1----:R-:W-:Y:S05]  /*1a720*/  @!P0 BRA `(.L_x_8781) ;  /* 0x0000000000048947 */ /* 0x002fea0003800000 */
[----:B------:R-:W-:Y:S01]  /*1a730*/  BPT.TRAP 0x1 ;  /* 0x000000040000795c */ /* 0x000fe20000300000 */
.L_x_8781:
[----:B------:R-:W2:Y:S02]  /*1a740*/  LDL R2, [R1+0x28] ;  /* 0x0000280001027983 */ /* 0x000ea40000100800 */
[----:B--2---:R-:W-:-:S13]  /*1a750*/  LOP3.LUT P0, RZ, R2, 0x40, RZ, 0xc0, !PT ;  /* 0x0000004002ff7812 */ /* 0x004fda000780c0ff */
[----:B------:R-:W-:Y:S05]  /*1a760*/  @P0 BRA `(.L_x_8782) ;  /* 0x0000000000040947 */ /* 0x000fea0003800000 */
[----:B------:R-:W-:Y:S01]  /*1a770*/  BPT.TRAP 0x1 ;  /* 0x000000040000795c */ /* 0x000fe20000300000 */
.L_x_8782:
        /* <DEDUP_REMOVED lines=27> */
[----:B--2---:R-:W-:Y:S01]  /*1a930*/  NOP ;  /* 0x0000000000007918 */ /* 0x004fe20000000000 */
.L_x_8779:
[----:B------:R-:W-:Y:S05]  /*1a940*/  BSYNC B0 ;  /* 0x0000000000007941 */ /* 0x000fea0003800000 */
.L_x_8778:
[----:B------:R-:W-:-:S05]  /*1a950*/  VIADD R22, R22, 0x1 ;  /* 0x0000000116167836 */ /* 0x000fca0000000000 */
[----:B------:R-:W-:-:S04]  /*1a960*/  ISETP.NE.AND P0, PT, R22, 0x2, PT ;  /* 0x000000021600780c */ /* 0x000fc80003f05270 */
[----:B------:R-:W-:Y:S02]  /*1a970*/  SEL R3, RZ, 0x1, P0 ;  /* 0x00000001ff037807 */ /* 0x000fe40000000000 */
[----:B------:R-:W-:Y:S02]  /*1a980*/  SEL R22, R22, RZ, P0 ;  /* 0x000000ff16167207 */ /* 0x000fe40000000000 */
[----:B------:R-:W-:-:S07]  /*1a990*/  LOP3.LUT R24, R24, R3, RZ, 0x3c, !PT ;  /* 0x0000000318187212 */ /* 0x000fce00078e3cff */
.L_x_8732:
[----:B------:R-:W-:Y:S05]  /*1a9a0*/  BSYNC B6 ;  /* 0x0000000000067941 */ /* 0x000fea0003800000 */
.L_x_8730:
[----:B------:R-:W-:-:S03]  /*1a9b0*/  UMOV UR4, 0xffffffff ;  /* 0xffffffff00047882 */ /* 0x000fc60000000000 */
[----:B------:R-:W-:Y:S05]  /*1a9c0*/  BRA.DIV UR4, `(.L_x_8783) ;  /* 0x0000001e04487947 */ /* 0x000fea000b800000 */
[----:B-1----:R1:W2:Y:S04]  /*1a9d0*/  SHFL.IDX PT, R4, R16, RZ, 0x1f ;  /* 0x00001fff10047589 */ /* 0x0022a800000e0000 */
[----:B------:R1:W3:Y:S02]  /*1a9e0*/  SHFL.IDX PT, R5, R16, 0x1, 0x1f ;  /* 0x00201f0010057f89 */ /* 0x0002e400000e0000 */
.L_x_8870:
        /* <DEDUP_REMOVED lines=8> */
[----:B-----5:R-:W4:Y:S02]  /*1aa70*/  LDC.64 R2, c[0x0][0xc58] ;  /* 0x00031600ff027b82 */ /* 0x020f240000000a00 */
[----:B----4-:R-:W-:-:S06]  /*1aa80*/  IMAD.WIDE R2, R7, 0x4, R2 ;  /* 0x0000000407027825 */ /* 0x010fcc00078e0202 */
[----:B------:R4:W5:Y:S02]  /*1aa90*/  LDG.E R2, desc[UR60][R2.64] ;  /* 0x0000003c02027981 */ /* 0x000964000c1e1900 */
.L_x_8785:
[----:B------:R-:W-:Y:S05]  /*1aaa0*/  BSYNC B0 ;  /* 0x0000000000007941 */ /* 0x000fea0003800000 */
.L_x_8784:
[----:B------:R-:W-:-:S03]  /*1aab0*/  UMOV UR4, 0xffffffff ;  /* 0xffffffff00047882 */ /* 0x000fc60000000000 */
[----:B------:R-:W-:Y:S05]  /*1aac0*/  BRA.DIV UR4, `(.L_x_8786) ;  /* 0x0000001e04547947 */ /* 0x000fea000b800000 */
[----:B-----5:R-:W0:Y:S01]  /*1aad0*/  SHFL.UP PT, R14, R2, 0x1, RZ ;  /* 0x04200000020e7989 */ /* 0x020e2200000e00ff */
        /* <DEDUP_REMOVED lines=20> */
.L_x_8878:
[----:B------:R-:W-:Y:S02]  /*1ac20*/  ULDC UR4, c[0x0][0xc10] ;  /* 0x0003040000047ab9 */ /* 0x000fe40000000800 */
[----:B-1----:R-:W-:-:S04]  /*1ac30*/  IMAD.U32 R16, RZ, RZ, UR4 ;  /* 0x00000004ff107e24 */ /* 0x002fc8000f8e00ff */
[----:B----4-:R-:W-:-:S04]  /*1ac40*/  IMAD R14, R14, R16, RZ ;  /* 0x000000100e0e7224 */ /* 0x010fc800078e02ff */
[----:B---3--:R-:W-:-:S05]  /*1ac50*/  IMAD.IADD R5, R5, 0x1, R14 ;  /* 0x0000000105057824 */ /* 0x008fca00078e020e */
[----:B--2---:R-:W-:-:S13]  /*1ac60*/  ISETP.GT.AND P0, PT, R5, R4, PT ;  /* 0x000000040500720c */ /* 0x004fda0003f04270 */
[----:B------:R-:W-:Y:S05]  /*1ac70*/  @P0 BRA `(.L_x_8787) ;  /* 0x0000000000ac0947 */ /* 0x000fea0003800000 */
[----:B------:R-:W1:Y:S02]  /*1ac80*/  LDC R0, c[0x0][0xc14] ;  /* 0x00030500ff007b82 */ /* 0x000e640000000800 */
.L_x_8792:
[----:B------:R-:W-:-:S05]  /*1ac90*/  VIADD R19, R19, 0x1f ;  /* 0x0000001f13137836 */ /* 0x000fca0000000000 */
[----:B-1----:R-:W-:-:S13]  /*1aca0*/  ISETP.GE.AND P0, PT, R19, R0, PT ;  /* 0x000000001300720c */ /* 0x002fda0003f06270 */
[----:B------:R-:W-:Y:S05]  /*1acb0*/  @P0 BRA `(.L_x_8788) ;  /* 0x0000000400540947 */ /* 0x000fea0003800000 */
[C---:B------:R-:W-:Y:S01]  /*1acc0*/  IMAD.IADD R7, R28.reuse, 0x1, R19 ;  /* 0x000000011c077824 */ /* 0x040fe200078e0213 */
[----:B------:R-:W-:Y:S01]  /*1acd0*/  ISETP.NE.AND P1, PT, R28, 0x1f, PT ;  /* 0x0000001f1c00780c */ /* 0x000fe20003f25270 */
[----:B------:R-:W-:Y:S01]  /*1ace0*/  BSSY B0, `(.L_x_8789) ;  /* 0x0000007000007945 */ /* 0x000fe20003800000 */
[----:B------:R-:W-:Y:S02]  /*1acf0*/  IMAD.MOV.U32 R2, RZ, RZ, RZ ;  /* 0x000000ffff027224 */ /* 0x000fe400078e00ff */
[----:B------:R-:W-:-:S13]  /*1ad00*/  ISETP.GE.OR P0, PT, R7, R0, !P1 ;  /* 0x000000000700720c */ /* 0x000fda0004f06670 */
[----:B------:R-:W-:Y:S05]  /*1ad10*/  @P0 BRA `(.L_x_8790) ;  /* 0x00000000000c0947 */ /* 0x000fea0003800000 */
[----:B0-----:R-:W0:Y:S02]  /*1ad20*/  LDC.64 R2, c[0x0][0xc58] ;  /* 0x00031600ff027b82 */ /* 0x001e240000000a00 */
[----:B0-----:R-:W-:-:S06]  /*1ad30*/  IMAD.WIDE R2, R7, 0x4, R2 ;  /* 0x0000000407027825 */ /* 0x001fcc00078e0202 */
[----:B------:R1:W5:Y:S02]  /*1ad40*/  LDG.E R2, desc[UR60][R2.64] ;  /* 0x0000003c02027981 */ /* 0x000364000c1e1900 */
.L_x_8790:
[----:B------:R-:W-:Y:S05]  /*1ad50*/  BSYNC B0 ;  /* 0x0000000000007941 */ /* 0x000fea0003800000 */
.L_x_8789:
[----:B------:R-:W-:-:S03]  /*1ad60*/  UMOV UR4, 0xffffffff ;  /* 0xffffffff00047882 */ /* 0x000fc60000000000 */
[----:B------:R-:W-:Y:S05]  /*1ad70*/  BRA.DIV UR4, `(.L_x_8791) ;  /* 0x0000001e04787947 */ /* 0x000fea000b800000 */
[----:B-----5:R-:W2:Y:S01]  /*1ad80*/  SHFL.UP PT, R14, R2, 0x1, RZ ;  /* 0x04200000020e7989 */ /* 0x020ea200000e00ff */
[C---:B------:R-:W-:Y:S02]  /*1ad90*/  ISETP.NE.AND P0, PT, R28.reuse, RZ, PT ;  /* 0x000000ff1c00720c */ /* 0x040fe40003f05270 */
[----:B------:R-:W-:Y:S02]  /*1ada0*/  ISETP.GE.U32.AND P1, PT, R28, 0x2, PT ;  /* 0x000000021c00780c */ /* 0x000fe40003f26070 */
[----:B--2---:R-:W-:Y:S02]  /*1adb0*/  SEL R13, R14, RZ, P0 ;  /* 0x000000ff0e0d7207 */ /* 0x004fe40000000000 */
[----:B------:R-:W-:-:S03]  /*1adc0*/  ISETP.GE.U32.AND P0, PT, R28, 0x4, PT ;  /* 0x000000041c00780c */ /* 0x000fc60003f06070 */
[----:B------:R-:W-:-:S05]  /*1add0*/  IMAD.IADD R13, R2, 0x1, R13 ;  /* 0x00000001020d7824 */ /* 0x000fca00078e020d */
[----:B------:R-:W2:Y:S02]  /*1ade0*/  SHFL.UP PT, R14, R13, 0x2, RZ ;  /* 0x044000000d0e7989 */ /* 0x000ea400000e00ff */
[----:B--2---:R-:W-:Y:S02]  /*1adf0*/  SEL R14, R14, RZ, P1 ;  /* 0x000000ff0e0e7207 */ /* 0x004fe40000800000 */
[----:B------:R-:W-:-:S03]  /*1ae00*/  ISETP.GE.U32.AND P1, PT, R28, 0x8, PT ;  /* 0x000000081c00780c */ /* 0x000fc60003f26070 */
[----:B01----:R-:W-:-:S05]  /*1ae10*/  IMAD.IADD R3, R13, 0x1, R14 ;  /* 0x000000010d037824 */ /* 0x003fca00078e020e */
        /* <DEDUP_REMOVED lines=11> */
.L_x_8886:
[----:B------:R-:W-:Y:S02]  /*1aed0*/  ULDC UR4, c[0x0][0xc10] ;  /* 0x0003040000047ab9 */ /* 0x000fe40000000800 */
[----:B------:R-:W-:-:S04]  /*1aee0*/  IMAD.U32 R16, RZ, RZ, UR4 ;  /* 0x00000004ff107e24 */ /* 0x000fc8000f8e00ff */
[----:B-1----:R-:W-:-:S04]  /*1aef0*/  IMAD R14, R14, R16, RZ ;  /* 0x000000100e0e7224 */ /* 0x002fc800078e02ff */
[----:B------:R-:W-:-:S05]  /*1af00*/  IMAD.IADD R5, R14, 0x1, R5 ;  /* 0x000000010e057824 */ /* 0x000fca00078e0205 */
[----:B------:R-:W-:-:S13]  /*1af10*/  ISETP.GT.AND P0, PT, R5, R4, PT ;  /* 0x000000040500720c */ /* 0x000fda0003f04270 */
[----:B------:R-:W-:Y:S05]  /*1af20*/  @!P0 BRA `(.L_x_8792) ;  /* 0xfffffffc00588947 */ /* 0x000fea000383ffff */
.L_x_8787:
        /* <DEDUP_REMOVED lines=8> */
.L_x_8890:
[----:B------:R-:W-:Y:S01]  /*1afb0*/  ISETP.NE.AND P0, PT, R6, RZ, PT ;  /* 0x000000ff0600720c */ /* 0x000fe20003f05270 */
[----:B------:R-:W-:-:S12]  /*1afc0*/  IMAD.MOV.U32 R14, RZ, RZ, RZ ;  /* 0x000000ffff0e7224 */ /* 0x000fd800078e00ff */
[----:B------:R-:W-:Y:S05]  /*1afd0*/  @!P0 BRA `(.L_x_8794) ;  /* 0x0000000000108947 */ /* 0x000fea0003800000 */
[----:B------:R-:W-:Y:S01]  /*1afe0*/  UMOV UR4, 0xffffffff ;  /* 0xffffffff00047882 */ /* 0x000fe20000000000 */
[----:B------:R-:W-:Y:S02]  /*1aff0*/  VIADD R12, R5, 0xffffffff ;  /* 0xffffffff050c7836 */ /* 0x000fe40000000000 */
[----:B------:R-:W-:Y:S05]  /*1b000*/  BRA.DIV UR4, `(.L_x_8795) ;  /* 0x0000001e04ec7947 */ /* 0x000fea000b800000 */
[----:B------:R3:W4:Y:S02]  /*1b010*/  SHFL.IDX PT, R14, R3, R12, 0x1f ;  /* 0x00001f0c030e7589 */ /* 0x00072400000e0000 */
.L_x_8794:
[-C--:B--2---:R-:W-:Y:S01]  /*1b020*/  IABS R6, R17.reuse ;  /* 0x0000001100067213 */ /* 0x084fe20000000000 */
[----:B----4-:R-:W-:Y:S01]  /*1b030*/  IMAD R16, R14, R16, R7 ;  /* 0x000000100e107224 */ /* 0x010fe200078e0207 */
[----:B------:R-:W-:Y:S01]  /*1b040*/  IABS R9, R17 ;  /* 0x0000001100097213 */ /* 0x000fe20000000000 */
[----:B-1----:R-:W-:Y:S01]  /*1b050*/  IMAD.MOV.U32 R2, RZ, RZ, RZ ;  /* 0x000000ffff027224 */ /* 0x002fe200078e00ff */
[----:B------:R-:W1:Y:S01]  /*1b060*/  I2F.RP R8, R6 ;  /* 0x0000000600087306 */ /* 0x000e620000209400 */
[----:B------:R-:W-:-:S07]  /*1b070*/  IMAD.IADD R19, R5, 0x1, R19 ;  /* 0x0000000105137824 */ /* 0x000fce00078e0213 */
[----:B-1----:R-:W0:Y:S02]  /*1b080*/  MUFU.RCP R8, R8 ;  /* 0x0000000800087308 */ /* 0x002e240000001000 */
[----:B0--3--:R-:W-:-:S06]  /*1b090*/  VIADD R3, R8, 0xffffffe ;  /* 0x0ffffffe08037836 */ /* 0x009fcc0000000000 */
[----:B------:R-:W0:Y:S02]  /*1b0a0*/  F2I.FTZ.U32.TRUNC.NTZ R3, R3 ;  /* 0x0000000300037305 */ /* 0x000e24000021f000 */
[----:B0-----:R-:W-:-:S04]  /*1b0b0*/  IMAD.MOV R7, RZ, RZ, -R3 ;  /* 0x000000ffff077224 */ /* 0x001fc800078e0a03 */
[----:B------:R-:W-:-:S04]  /*1b0c0*/  IMAD R7, R7, R6, RZ ;  /* 0x0000000607077224 */ /* 0x000fc800078e02ff */
[----:B------:R-:W-:-:S04]  /*1b0d0*/  IMAD.HI.U32 R7, R3, R7, R2 ;  /* 0x0000000703077227 */ /* 0x000fc800078e0002 */
[----:B------:R-:W-:Y:S02]  /*1b0e0*/  IMAD.IADD R2, R4, 0x1, -R16 ;  /* 0x0000000104027824 */ /* 0x000fe400078e0a10 */
[----:B------:R-:W-:-:S03]  /*1b0f0*/  IMAD.MOV R3, RZ, RZ, -R9 ;  /* 0x000000ffff037224 */ /* 0x000fc600078e0a09 */
        /* <DEDUP_REMOVED lines=17> */
.L_x_8788:
[----:B------:R-:W-:Y:S01]  /*1b210*/  UMOV UR4, URZ ;  /* 0x0000003f00047c82 */ /* 0x000fe20008000000 */
[----:B------:R-:W-:Y:S01]  /*1b220*/  UMOV UR5, URZ ;  /* 0x0000003f00057c82 */ /* 0x000fe20008000000 */
[----:B------:R-:W-:Y:S01]  /*1b230*/  ULDC UR6, c[0x0][0xc14] ;  /* 0x0003050000067ab9 */ /* 0x000fe20000000800 */
[----:B------:R-:W-:Y:S02]  /*1b240*/  IMAD.MOV.U32 R16, RZ, RZ, R4 ;  /* 0x000000ffff107224 */ /* 0x000fe400078e0004 */
[----:B------:R-:W-:Y:S02]  /*1b250*/  IMAD.U32 R17, RZ, RZ, UR4 ;  /* 0x00000004ff117e24 */ /* 0x000fe4000f8e00ff */
[----:B------:R-:W-:Y:S02]  /*1b260*/  IMAD.U32 R18, RZ, RZ, UR5 ;  /* 0x00000005ff127e24 */ /* 0x000fe4000f8e00ff */
[----:B------:R-:W-:-:S07]  /*1b270*/  IMAD.U32 R19, RZ, RZ, UR6 ;  /* 0x00000006ff137e24 */ /* 0x000fce000f8e00ff */
.L_x_8796:
[----:B------:R-:W-:Y:S01]  /*1b280*/  ISETP.NE.AND P0, PT, R28, RZ, PT ;  /* 0x000000ff1c00720c */ /* 0x000fe20003f05270 */
[----:B------:R-:W-:Y:S05]  /*1b290*/  WARPSYNC.ALL ;  /* 0x0000000000007948 */ /* 0x000fea0003800000 */
[----:B------:R-:W-:Y:S07]  /*1b2a0*/  BAR.SYNC.DEFER_BLOCKING 0x4, 0x1a0 ;  /* 0x0106800000007b1d */ /* 0x000fee0000010000 */
[----:B------:R-:W-:Y:S01]  /*1b2b0*/  @!P0 MOV R2, 0x400 ;  /* 0x0000040000028802 */ /* 0x000fe20000000f00 */
[----:B0-----:R-:W0:Y:S03]  /*1b2c0*/  @!P0 S2R R3, SR_CgaCtaId ;  /* 0x0000000000038919 */ /* 0x001e260000008800 */
[----:B0-----:R-:W-:-:S05]  /*1b2d0*/  @!P0 LEA R2, R3, R2, 0x18 ;  /* 0x0000000203028211 */ /* 0x001fca00078ec0ff */
[----:B------:R1:W-:Y:S01]  /*1b2e0*/  @!P0 STS.128 [R2+0x31cd0], R16 ;  /* 0x031cd01002008388 */ /* 0x0003e20000000c00 */
[----:B------:R-:W-:Y:S06]  /*1b2f0*/  BAR.ARV 0x5, 0x1a0 ;  /* 0x0146800000007b1d */ /* 0x000fec0000002000 */
[----:B------:R-:W-:-:S13]  /*1b300*/  ISETP.GE.AND P0, PT, R19, R0, PT ;  /* 0x000000001300720c */ /* 0x000fda0003f06270 */
[----:B------:R-:W-:Y:S05]  /*1b310*/  @!P0 BRA `(.L_x_8797) ;  /* 0xffffffb8000c8947 */ /* 0x000fea000383ffff */
.L_x_8709:
[----:B0-----:R-:W2:Y:S01]  /*1b320*/  LDL.LU R0, [R1+0x10] ;  /* 0x0000100001007983 */ /* 0x001ea20000300800 */
[----:B------:R-:W-:Y:S01]  /*1b330*/  BSSY B0, `(.L_x_8798) ;  /* 0x000000b000007945 */ /* 0x000fe20003800000 */
[----:B------:R-:W0:Y:S01]  /*1b340*/  S2R R5, SR_CgaCtaId ;  /* 0x0000000000057919 */ /* 0x000e220000008800 */
[----:B--2---:R-:W-:-:S05]  /*1b350*/  VIADD R0, R0, 0x1 ;  /* 0x0000000100007836 */ /* 0x004fca0000000000 */
[----:B-1----:R-:W-:-:S04]  /*1b360*/  LEA.HI R2, R0, R0, RZ, 0x1 ;  /* 0x0000000000027211 */ /* 0x002fc800078f08ff */
[----:B------:R-:W-:Y:S02]  /*1b370*/  LOP3.LUT R3, R2, 0xfffffffe, RZ, 0xc0, !PT ;  /* 0xfffffffe02037812 */ /* 0x000fe400078ec0ff */
[----:B------:R-:W-:-:S03]  /*1b380*/  MOV R2, 0x400 ;  /* 0x0000040000027802 */ /* 0x000fc60000000f00 */
[----:B------:R-:W-:Y:S01]  /*1b390*/  IMAD.IADD R0, R0, 0x1, -R3 ;  /* 0x0000000100007824 */ /* 0x000fe200078e0a03 */
[----:B0-----:R-:W-:-:S04]  /*1b3a0*/  LEA R9, R5, R2, 0x18 ;  /* 0x0000000205097211 */ /* 0x001fc800078ec0ff */
[----:B------:R-:W-:-:S04]  /*1b3b0*/  SHF.L.U32 R0, R0, 0x1f, RZ ;  /* 0x0000001f00007819 */ /* 0x000fc800000006ff */
[----:B------:R-:W0:Y:S02]  /*1b3c0*/  SYNCS.PHASECHK.TRANS64.TRYWAIT P0, [R9+URZ+0x31c20], R0 ;  /* 0x031c2000090075a7 */ /* 0x000e24000800017f */
[----:B0-----:R-:W-:Y:S05]  /*1b3d0*/  @!P0 BRA `(.L_x_8799) ;  /* 0x0000001c001c8947 */ /* 0x001fea0003800000 */
.L_x_8893:
[----:B------:R-:W-:Y:S05]  /*1b3e0*/  BSYNC B0 ;  /* 0x0000000000007941 */ /* 0x000fea0003800000 */
.L_x_8798:
[----:B------:R-:W-:-:S03]  /*1b3f0*/  UMOV UR4, 0xffffffff ;  /* 0xffffffff00047882 */ /* 0x000fc60000000000 */
[----:B------:R-:W-:Y:S05]  /*1b400*/  BRA.DIV UR4, `(.L_x_8800) ;  /* 0x0000001e04247947 */ /* 0x000fea000b800000 */
[----:B0-----:R-:W0:Y:S02]  /*1b410*/  S2R R0, SR_TID.X ;  /* 0x0000000000007919 */ /* 0x001e240000002100 */
[----:B0-----:R-:W-:-:S04]  /*1b420*/  SHF.R.U32.HI R0, RZ, 0x5, R0 ;  /* 0x00000005ff007819 */ /* 0x001fc80000011600 */
[----:B------:R-:W-:-:S05]  /*1b430*/  LOP3.LUT R0, R0, 0x3, RZ, 0xc0, !PT ;  /* 0x0000000300007812 */ /* 0x000fca00078ec0ff */
[----:B------:R0:W1:Y:S02]  /*1b440*/  SHFL.IDX PT, R14, R0, RZ, 0x1f ;  /* 0x00001fff000e7589 */ /* 0x00006400000e0000 */
.L_x_8896:
[----:B-1----:R-:W-:-:S13]  /*1b450*/  ISETP.NE.AND P0, PT, R14, RZ, PT ;  /* 0x000000ff0e00720c */ /* 0x002fda0003f05270 */
[----:B------:R-:W-:Y:S05]  /*1b460*/  @P0 BRA `(.L_x_8561) ;  /* 0x0000000000900947 */ /* 0x000fea0003800000 */
[----:B------:R-:W-:-:S03]  /*1b470*/  UMOV UR4, 0xffffffff ;  /* 0xffffffff00047882 */ /* 0x000fc60000000000 */
[----:B------:R-:W-:Y:S05]  /*1b480*/  BRA.DIV UR4, `(.L_x_8801) ;  /* 0x0000001e04387947 */ /* 0x000fea000b800000 */
[----:B------:R-:W-:-:S13]  /*1b490*/  ELECT P6, URZ, PT ;  /* 0x00000000003f782f */ /* 0x000fda00038c0000 */
.L_x_8899:
[----:B------:R-:W-:Y:S05]  /*1b4a0*/  @!P6 BRA `(.L_x_8561) ;  /* 0x000000000080e947 */ /* 0x000fea0003800000 */
[----:B0-----:R-:W2:Y:S02]  /*1b4b0*/  LDL R0, [R1+0xa0] ;  /* 0x0000a00001007983 */ /* 0x001ea40000100800 */
[----:B--2---:R-:W-:-:S13]  /*1b4c0*/  R2UR UR4, R0 ;  /* 0x00000000000472ca */ /* 0x004fda00000e0000 */
[----:B------:R-:W-:-:S06]  /*1b4d0*/  ULOP3.LUT UR4, UR4, 0x2, URZ, 0xfc, !UPT ;  /* 0x0000000204047892 */ /* 0x000fcc000f8efc3f */
[----:B------:R-:W-:-:S05]  /*1b4e0*/  IMAD.U32 R0, RZ, RZ, UR4 ;  /* 0x00000004ff007e24 */ /* 0x000fca000f8e00ff */
[----:B------:R-:W-:-:S13]  /*1b4f0*/  ISETP.NE.AND P2, PT, R0, 0x3, PT ;  /* 0x000000030000780c */ /* 0x000fda0003f45270 */
[----:B------:R-:W-:Y:S05]  /*1b500*/  @!P2 BRA `(.L_x_8802) ;  /* 0x000000000004a947 */ /* 0x000fea0003800000 */
[----:B------:R-:W-:Y:S01]  /*1b510*/  BPT.TRAP 0x1 ;  /* 0x000000040000795c */ /* 0x000fe20000300000 */
.L_x_8802:
        /* <DEDUP_REMOVED lines=12> */
.L_x_8900:
[----:B------:R-:W1:Y:S02]  /*1b5e0*/  SYNCS.PHASECHK.TRANS64.TRYWAIT P0, [R3+URZ], R0 ;  /* 0x00000000030075a7 */ /* 0x000e64000800017f */
[----:B-1----:R-:W-:Y:S05]  /*1b5f0*/  @!P0 BRA `(.L_x_8804) ;  /* 0x0000001c00108947 */ /* 0x002fea0003800000 */
.L_x_8901:
[----:B------:R-:W-:Y:S05]  /*1b600*/  @!P2 BRA `(.L_x_8805) ;  /* 0x000000000004a947 */ /* 0x000fea0003800000 */
[----:B------:R-:W-:Y:S01]  /*1b610*/  BPT.TRAP 0x1 ;  /* 0x000000040000795c */ /* 0x000fe20000300000 */
.L_x_8805:
[----:B-1----:R-:W-:-:S04]  /*1b620*/  VIADD R3, R9, 0x31c60 ;  /* 0x00031c6009037836 */ /* 0x002fc80000000000 */
[----:B------:R-:W-:-:S04]  /*1b630*/  IMAD R5, R22, 0x8, R3 ;  /* 0x0000000816057824 */ /* 0x000fc800078e0203 */
[----:B------:R-:W1:Y:S02]  /*1b640*/  SYNCS.PHASECHK.TRANS64.TRYWAIT P0, [R5+URZ], R2 ;  /* 0x00000002050075a7 */ /* 0x000e64000800017f */
[----:B-1----:R-:W-:Y:S05]  /*1b650*/  @!P0 BRA `(.L_x_8806) ;  /* 0x0000001c000c8947 */ /* 0x002fea0003800000 */
.L_x_8902:
[----:B------:R-:W-:-:S07]  /*1b660*/  IMAD R3, R4, 0x8, R3 ;  /* 0x0000000804037824 */ /* 0x000fce00078e0203 */
.L_x_8807:
[----:B--2---:R2:W3:Y:S02]  /*1b670*/  SYNCS.PHASECHK.TRANS64.TRYWAIT P0, [R3+URZ], R0 ;  /* 0x00000000030075a7 */ /* 0x0044e4000800017f */
[----:B---3--:R-:W-:Y:S05]  /*1b680*/  @!P0 NANOSLEEP.SYNCS 0x989680 ;  /* 0x009896800000895d */ /* 0x008fea0003900000 */
[----:B------:R-:W3:Y:S02]  /*1b690*/  @!P0 SYNCS.PHASECHK.TRANS64 P0, [R3+URZ], R0 ;  /* 0x00000000030085a7 */ /* 0x000ee4000800007f */
[----:B---3--:R-:W-:Y:S05]  /*1b6a0*/  @!P0 BRA `(.L_x_8807) ;  /* 0xfffffffc00f08947 */ /* 0x008fea000383ffff */
.L_x_8561:
[----:B------:R-:W-:Y:S05]  /*1b6b0*/  BSYNC B7 ;  /* 0x0000000000077941 */ /* 0x000fea0003800000 */
.L_x_8558:
[----:B------:R-:W-:Y:S05]  /*1b6c0*/  EXIT ;  /* 0x000000000000794d */ /* 0x000fea0003800000 */
.L_x_8577:
[----:B0-----:R0:W1:Y:S02]  /*1b6d0*/  SYNCS.PHASECHK.TRANS64.TRYWAIT P5, [R20+URZ+0x31c90], R87 ;  /* 0x031c9057140075a7 */ /* 0x00106400080a017f */
[----:B-1----:R-:W-:Y:S05]  /*1b6e0*/  @!P5 NANOSLEEP.SYNCS 0x989680 ;  /* 0x009896800000d95d */ /* 0x002fea0003900000 */
[----:B------:R-:W1:Y:S02]  /*1b6f0*/  @!P5 SYNCS.PHASECHK.TRANS64 P5, [R20+URZ+0x31c90], R87 ;  /* 0x031c90571400d5a7 */ /* 0x000e6400080a007f */
[----:B-1----:R-:W-:Y:S05]  /*1b700*/  @!P5 BRA `(.L_x_8577) ;  /* 0xfffffffc00f0d947 */ /* 0x002fea000383ffff */
[----:B------:R-:W-:Y:S05]  /*1b710*/  BRA `(.L_x_8808) ;  /* 0xfffffe7800c87947 */ /* 0x000fea000383ffff */
.L_x_8605:
[----:B0-----:R0:W1:Y:S02]  /*1b720*/  SYNCS.PHASECHK.TRANS64.TRYWAIT P5, [R20+URZ+0x31c90], R87 ;  /* 0x031c9057140075a7 */ /* 0x00106400080a017f */
[----:B-1----:R-:W-:Y:S05]  /*1b730*/  @!P5 NANOSLEEP.SYNCS 0x989680 ;  /* 0x009896800000d95d */ /* 0x002fea0003900000 */
[----:B------:R-:W1:Y:S02]  /*1b740*/  @!P5 SYNCS.PHASECHK.TRANS64 P5, [R20+URZ+0x31c90], R87 ;  /* 0x031c90571400d5a7 */ /* 0x000e6400080a007f */
[----:B-1----:R-:W-:Y:S05]  /*1b750*/  @!P5 BRA `(.L_x_8605) ;  /* 0xfffffffc00f0d947 */ /* 0x002fea000383ffff */
[----:B------:R-:W-:Y:S05]  /*1b760*/  BRA `(.L_x_8809) ;  /* 0xfffffe9400887947 */ /* 0x000fea000383ffff */
.L_x_8618:
[----:B0-----:R0:W1:Y:S02]  /*1b770*/  SYNCS.PHASECHK.TRANS64.TRYWAIT P4, [R20+URZ+0x31c90], R87 ;  /* 0x031c9057140075a7 */ /* 0x001064000808017f */
[----:B-1----:R-:W-:Y:S05]  /*1b780*/  @!P4 NANOSLEEP.SYNCS 0x989680 ;  /* 0x009896800000c95d */ /* 0x002fea0003900000 */
[----:B------:R-:W1:Y:S02]  /*1b790*/  @!P4 SYNCS.PHASECHK.TRANS64 P4, [R20+URZ+0x31c90], R87 ;  /* 0x031c90571400c5a7 */ /* 0x000e64000808007f */
[----:B-1----:R-:W-:Y:S05]  /*1b7a0*/  @!P4 BRA `(.L_x_8618) ;  /* 0xfffffffc00f0c947 */ /* 0x002fea000383ffff */
[----:B------:R-:W-:Y:S05]  /*1b7b0*/  BRA `(.L_x_8810) ;  /* 0xfffffeb000447947 */ /* 0x000fea000383ffff */
.L_x_8622:
[----:B--2---:R2:W3:Y:S02]  /*1b7c0*/  SYNCS.PHASECHK.TRANS64.TRYWAIT P3, [R20+URZ+0x31cb0], R87 ;  /* 0x031cb057140075a7 */ /* 0x0044e4000806017f */
[----:B---3--:R-:W-:Y:S05]  /*1b7d0*/  @!P3 NANOSLEEP.SYNCS 0x989680 ;  /* 0x009896800000b95d */ /* 0x008fea0003900000 */
[----:B------:R-:W3:Y:S02]  /*1b7e0*/  @!P3 SYNCS.PHASECHK.TRANS64 P3, [R20+URZ+0x31cb0], R87 ;  /* 0x031cb0571400b5a7 */ /* 0x000ee4000806007f */
[----:B---3--:R-:W-:Y:S05]  /*1b7f0*/  @!P3 BRA `(.L_x_8622) ;  /* 0xfffffffc00f0b947 */ /* 0x008fea000383ffff */
[----:B------:R-:W-:Y:S05]  /*1b800*/  BRA `(.L_x_8811) ;  /* 0xfffffeb000dc7947 */ /* 0x000fea000383ffff */
.L_x_8628:
        /* <DEDUP_REMOVED lines=13> */
.L_x_8813:
[----:B------:R-:W-:Y:S05]  /*1b8e0*/  BSYNC B0 ;  /* 0x0000000000007941 */ /* 0x000fea0003800000 */
.L_x_8812:
[----:B------:R1:W-:Y:S01]  /*1b8f0*/  STL [R1+0x48], R14 ;  /* 0x0000480e01007387 */ /* 0x0003e20000100800 */
[----:B------:R-:W-:Y:S05]  /*1b900*/  BRA `(.L_x_8814) ;  /* 0xfffffeb800347947 */ /* 0x000fea000383ffff */
.L_x_8641:
[----:B------:R-:W-:Y:S01]  /*1b910*/  BSSY B1, `(.L_x_8815) ;  /* 0x0000008000017945 */ /* 0x000fe20003800000 */
[----:B------:R-:W-:Y:S02]  /*1b920*/  IMAD.MOV.U32 R13, RZ, RZ, R46 ;  /* 0x000000ffff0d7224 */ /* 0x000fe400078e002e */
[----:B------:R-:W-:Y:S02]  /*1b930*/  IMAD.MOV.U32 R12, RZ, RZ, RZ ;  /* 0x000000ffff0c7224 */ /* 0x000fe400078e00ff */
[----:B------:R-:W-:Y:S02]  /*1b940*/  IMAD.MOV.U32 R11, RZ, RZ, 0x1e1f ;  /* 0x00001e1fff0b7424 */ /* 0x000fe400078e00ff */
[----:B------:R-:W-:-:S07]  /*1b950*/  IMAD.MOV.U32 R15, RZ, RZ, -0x1 ;  /* 0xffffffffff0f7424 */ /* 0x000fce00078e00ff */
[----:B-1----:R-:W-:Y:S05]  /*1b960*/  WARPSYNC.COLLECTIVE R15, `(.L_x_8816) ;  /* 0x000000000f087348 */ /* 0x002fea0003c00000 */
[----:B-1----:R0:W1:Y:S02]  /*1b970*/  SHFL.IDX P6, R14, R13, R12, R11 ;  /* 0x0000000c0d0e7389 */ /* 0x00206400000c000b */
[----:B01----:R-:W-:Y:S01]  /*1b980*/  ENDCOLLECTIVE ;  /* 0x000000000000791b */ /* 0x003fe20003800000 */
.L_x_8816:
[----:B------:R-:W-:Y:S05]  /*1b990*/  BSYNC B1 ;  /* 0x0000000000017941 */ /* 0x000fea0003800000 */
.L_x_8815:
[----:B------:R-:W-:Y:S05]  /*1b9a0*/  BRA `(.L_x_8817) ;  /* 0xfffffec000d47947 */ /* 0x000fea000383ffff */
.L_x_8642:
        /* <DEDUP_REMOVED lines=8> */
.L_x_8819:
[----:B------:R-:W-:Y:S05]  /*1ba30*/  BSYNC B1 ;  /* 0x0000000000017941 */ /* 0x000fea0003800000 */
.L_x_8818:
[----:B------:R-:W-:Y:S05]  /*1ba40*/  BRA `(.L_x_8820) ;  /* 0xfffffec000b87947 */ /* 0x000fea000383ffff */
.L_x_8643:
        /* <DEDUP_REMOVED lines=8> */
.L_x_8822:
[----:B------:R-:W-:Y:S05]  /*1bad0*/  BSYNC B1 ;  /* 0x0000000000017941 */ /* 0x000fea0003800000 */
.L_x_8821:
[----:B------:R-:W-:Y:S05]  /*1bae0*/  BRA `(.L_x_8823) ;  /* 0xfffffec0009c7947 */ /* 0x000fea000383ffff */
.L_x_8644:
        /* <DEDUP_REMOVED lines=8> */
.L_x_8825:
[----:B------:R-:W-:Y:S05]  /*1bb70*/  BSYNC B1 ;  /* 0x0000000000017941 */ /* 0x000fea0003800000 */
.L_x_8824:
[----:B------:R-:W-:Y:S05]  /*1bb80*/  BRA `(.L_x_8826) ;  /* 0xfffffec000807947 */ /* 0x000fea000383ffff */
.L_x_8646:
[----:B0-----:R0:W1:Y:S02]  /*1bb90*/  SYNCS.PHASECHK.TRANS64.TRYWAIT P1, [R18+URZ+0x31c00], R3 ;  /* 0x031c0003120075a7 */ /* 0x001064000802017f */
[----:B-1----:R-:W-:Y:S05]  /*1bba0*/  @!P1 NANOSLEEP.SYNCS 0x989680 ;  /* 0x009896800000995d */ /* 0x002fea0003900000 */
[----:B------:R-:W1:Y:S02]  /*1bbb0*/  @!P1 SYNCS.PHASECHK.TRANS64 P1, [R18+URZ+0x31c00], R3 ;  /* 0x031c0003120095a7 */ /* 0x000e64000802007f */
[----:B-1----:R-:W-:Y:S05]  /*1bbc0*/  @!P1 BRA `(.L_x_8646) ;  /* 0xfffffffc00f09947 */ /* 0x002fea000383ffff */
[----:B------:R-:W-:Y:S05]  /*1bbd0*/  BRA `(.L_x_8827) ;  /* 0xfffffec000fc7947 */ /* 0x000fea000383ffff */
.L_x_8660:
        /* <DEDUP_REMOVED lines=8> */
.L_x_8829:
[----:B------:R-:W-:Y:S05]  /*1bc60*/  BSYNC B1 ;  /* 0x0000000000017941 */ /* 0x000fea0003800000 */
.L_x_8828:
[----:B------:R-:W-:Y:S05]  /*1bc70*/  BRA `(.L_x_8830) ;  /* 0xfffffed800a07947 */ /* 0x000fea000383ffff */
.L_x_8661:
        /* <DEDUP_REMOVED lines=8> */
.L_x_8832:
[----:B------:R-:W-:Y:S05]  /*1bd00*/  BSYNC B1 ;  /* 0x0000000000017941 */ /* 0x000fea0003800000 */
.L_x_8831:
[----:B------:R-:W-:Y:S05]  /*1bd10*/  BRA `(.L_x_8833) ;  /* 0xfffffed800847947 */ /* 0x000fea000383ffff */
.L_x_8662:
        /* <DEDUP_REMOVED lines=8> */
.L_x_8835:
[----:B------:R-:W-:Y:S05]  /*1bda0*/  BSYNC B1 ;  /* 0x0000000000017941 */ /* 0x000fea0003800000 */
.L_x_8834:
[----:B------:R-:W-:Y:S05]  /*1bdb0*/  BRA `(.L_x_8836) ;  /* 0xfffffed800687947 */ /* 0x000fea000383ffff */
.L_x_8663:
        /* <DEDUP_REMOVED lines=8> */
.L_x_8838:
[----:B------:R-:W-:Y:S05]  /*1be40*/  BSYNC B1 ;  /* 0x0000000000017941 */ /* 0x000fea0003800000 */
.L_x_8837:
[----:B------:R-:W-:Y:S05]  /*1be50*/  BRA `(.L_x_8839) ;  /* 0xfffffed8004c7947 */ /* 0x000fea000383ffff */
.L_x_8665:
[----:B0-----:R0:W2:Y:S02]  /*1be60*/  SYNCS.PHASECHK.TRANS64.TRYWAIT P1, [R18+URZ+0x31c00], R3 ;  /* 0x031c0003120075a7 */ /* 0x0010a4000802017f */
[----:B--2---:R-:W-:Y:S05]  /*1be70*/  @!P1 NANOSLEEP.SYNCS 0x989680 ;  /* 0x009896800000995d */ /* 0x004fea0003900000 */
[----:B------:R-:W2:Y:S02]  /*1be80*/  @!P1 SYNCS.PHASECHK.TRANS64 P1, [R18+URZ+0x31c00], R3 ;  /* 0x031c0003120095a7 */ /* 0x000ea4000802007f */
[----:B--2---:R-:W-:Y:S05]  /*1be90*/  @!P1 BRA `(.L_x_8665) ;  /* 0xfffffffc00f09947 */ /* 0x004fea000383ffff */
[----:B------:R-:W-:Y:S05]  /*1bea0*/  BRA `(.L_x_8840) ;  /* 0xfffffed800cc7947 */ /* 0x000fea000383ffff */
.L_x_8673:
[----:B--2---:R2:W4:Y:S02]  /*1beb0*/  SYNCS.PHASECHK.TRANS64.TRYWAIT P1, [R15+URZ+0x31c30], R4 ;  /* 0x031c30040f0075a7 */ /* 0x004524000802017f */
[----:B----4-:R-:W-:Y:S05]  /*1bec0*/  @!P1 NANOSLEEP.SYNCS 0x989680 ;  /* 0x009896800000995d */ /* 0x010fea0003900000 */
[----:B------:R-:W4:Y:S02]  /*1bed0*/  @!P1 SYNCS.PHASECHK.TRANS64 P1, [R15+URZ+0x31c30], R4 ;  /* 0x031c30040f0095a7 */ /* 0x000f24000802007f */
[----:B----4-:R-:W-:Y:S05]  /*1bee0*/  @!P1 BRA `(.L_x_8673) ;  /* 0xfffffffc00f09947 */ /* 0x010fea000383ffff */
[----:B------:R-:W-:Y:S05]  /*1bef0*/  BRA `(.L_x_8672) ;  /* 0xfffffef0007c7947 */ /* 0x000fea000383ffff */
.L_x_8679:
[----:B-1----:R1:W2:Y:S02]  /*1bf00*/  SYNCS.PHASECHK.TRANS64.TRYWAIT P3, [R0+URZ+0x31c30], R21 ;  /* 0x031c3015000075a7 */ /* 0x0022a4000806017f */
[----:B--2---:R-:W-:Y:S05]  /*1bf10*/  @!P3 NANOSLEEP.SYNCS 0x989680 ;  /* 0x009896800000b95d */ /* 0x004fea0003900000 */
[----:B------:R-:W2:Y:S02]  /*1bf20*/  @!P3 SYNCS.PHASECHK.TRANS64 P3, [R0+URZ+0x31c30], R21 ;  /* 0x031c30150000b5a7 */ /* 0x000ea4000806007f */
[----:B--2---:R-:W-:Y:S05]  /*1bf30*/  @!P3 BRA `(.L_x_8679) ;  /* 0xfffffffc00f0b947 */ /* 0x004fea000383ffff */
[----:B------:R-:W-:Y:S05]  /*1bf40*/  BRA `(.L_x_8678) ;  /* 0xffffff3400407947 */ /* 0x000fea000383ffff */
.L_x_8684:
[----:B-1----:R1:W2:Y:S02]  /*1bf50*/  SYNCS.PHASECHK.TRANS64.TRYWAIT P2, [R14+URZ+0x31c50], R0 ;  /* 0x031c50000e0075a7 */ /* 0x0022a4000804017f */
[----:B--2---:R-:W-:Y:S05]  /*1bf60*/  @!P2 NANOSLEEP.SYNCS 0x989680 ;  /* 0x009896800000a95d */ /* 0x004fea0003900000 */
[----:B------:R-:W2:Y:S02]  /*1bf70*/  @!P2 SYNCS.PHASECHK.TRANS64 P2, [R14+URZ+0x31c50], R0 ;  /* 0x031c50000e00a5a7 */ /* 0x000ea4000804007f */
[----:B--2---:R-:W-:Y:S05]  /*1bf80*/  @!P2 BRA `(.L_x_8684) ;  /* 0xfffffffc00f0a947 */ /* 0x004fea000383ffff */
[----:B------:R-:W-:Y:S05]  /*1bf90*/  BRA `(.L_x_8683) ;  /* 0xffffff5800647947 */ /* 0x000fea000383ffff */
.L_x_8689:
[----:B--2---:R2:W3:Y:S02]  /*1bfa0*/  SYNCS.PHASECHK.TRANS64.TRYWAIT P0, [R7+URZ+0x31c50], R4 ;  /* 0x031c5004070075a7 */ /* 0x0044e4000800017f */
[----:B---3--:R-:W-:Y:S05]  /*1bfb0*/  @!P0 NANOSLEEP.SYNCS 0x989680 ;  /* 0x009896800000895d */ /* 0x008fea0003900000 */
[----:B------:R-:W3:Y:S02]  /*1bfc0*/  @!P0 SYNCS.PHASECHK.TRANS64 P0, [R7+URZ+0x31c50], R4 ;  /* 0x031c5004070085a7 */ /* 0x000ee4000800007f */
[----:B---3--:R-:W-:Y:S05]  /*1bfd0*/  @!P0 BRA `(.L_x_8689) ;  /* 0xfffffffc00f08947 */ /* 0x008fea000383ffff */
[----:B------:R-:W-:Y:S05]  /*1bfe0*/  BRA `(.L_x_8688) ;  /* 0xffffff7800f07947 */ /* 0x000fea000383ffff */
.L_x_8713:
        /* <DEDUP_REMOVED lines=8> */
[----:B-----5:R-:W-:Y:S05]  /*1c070*/  WARPSYNC.COLLECTIVE R15, `(.L_x_8842) ;  /* 0x000000000f087348 */ /* 0x020fea0003c00000 */
[----:B------:R0:W1:Y:S02]  /*1c080*/  SHFL.IDX P6, R14, R13, R12, R11 ;  /* 0x0000000c0d0e7389 */ /* 0x00006400000c000b */
[----:B01---5:R-:W-:Y:S01]  /*1c090*/  ENDCOLLECTIVE ;  /* 0x000000000000791b */ /* 0x023fe20003800000 */
.L_x_8842:
[----:B------:R-:W-:Y:S05]  /*1c0a0*/  BSYNC B1 ;  /* 0x0000000000017941 */ /* 0x000fea0003800000 */
.L_x_8841:
[----:B------:R-:W-:Y:S05]  /*1c0b0*/  BRA `(.L_x_8843) ;  /* 0xffffffb0002c7947 */ /* 0x000fea000383ffff */
.L_x_8714:
[----:B------:R-:W-:Y:S01]  /*1c0c0*/  BSSY B1, `(.L_x_8844) ;  /* 0x0000006000017945 */ /* 0x000fe20003800000 */
[----:B------:R-:W-:-:S07]  /*1c0d0*/  IMAD.MOV.U32 R15, RZ, RZ, -0x1 ;  /* 0xffffffffff0f7424 */ /* 0x000fce00078e00ff */
[----:B-----5:R-:W-:Y:S05]  /*1c0e0*/  WARPSYNC.COLLECTIVE R15, `(.L_x_8845) ;  /* 0x000000000f0c7348 */ /* 0x020fea0003c00000 */
[----:B------:R-:W-:Y:S02]  /*1c0f0*/  ELECT P6, UR62, PT ;  /* 0x00000000003e782f */ /* 0x000fe400038c0000 */
[----:B------:R-:W-:Y:S01]  /*1c100*/  MOV R14, UR62 ;  /* 0x0000003e000e7c02 */ /* 0x000fe20008000f00 */
[----:B-----5:R-:W-:Y:S10]  /*1c110*/  ENDCOLLECTIVE ;  /* 0x000000000000791b */ /* 0x020ff40003800000 */
.L_x_8845:
[----:B------:R-:W-:Y:S05]  /*1c120*/  BSYNC B1 ;  /* 0x0000000000017941 */ /* 0x000fea0003800000 */
.L_x_8844:
[----:B------:R-:W-:Y:S05]  /*1c130*/  BRA `(.L_x_8846) ;  /* 0xffffffb000187947 */ /* 0x000fea000383ffff */
.L_x_8716:
[----:B0-----:R0:W1:Y:S02]  /*1c140*/  SYNCS.PHASECHK.TRANS64.TRYWAIT P0, [R6+URZ+0x31c20], R7 ;  /* 0x031c2007060075a7 */ /* 0x001064000800017f */
[----:B-1----:R-:W-:Y:S05]  /*1c150*/  @!P0 NANOSLEEP.SYNCS 0x989680 ;  /* 0x009896800000895d */ /* 0x002fea0003900000 */
[----:B------:R-:W1:Y:S02]  /*1c160*/  @!P0 SYNCS.PHASECHK.TRANS64 P0, [R6+URZ+0x31c20], R7 ;  /* 0x031c2007060085a7 */ /* 0x000e64000800007f */
[----:B-1----:R-:W-:Y:S05]  /*1c170*/  @!P0 BRA `(.L_x_8716) ;  /* 0xfffffffc00f08947 */ /* 0x002fea000383ffff */
[----:B------:R-:W-:Y:S05]  /*1c180*/  BRA `(.L_x_8847) ;  /* 0xffffffb000347947 */ /* 0x000fea000383ffff */
.L_x_8719:
[----:B0-----:R0:W1:Y:S02]  /*1c190*/  SYNCS.PHASECHK.TRANS64.TRYWAIT P0, [R7+URZ+0x31ca0], R8 ;  /* 0x031ca008070075a7 */ /* 0x001064000800017f */
[----:B-1----:R-:W-:Y:S05]  /*1c1a0*/  @!P0 NANOSLEEP.SYNCS 0x989680 ;  /* 0x009896800000895d */ /* 0x002fea0003900000 */
[----:B------:R-:W1:Y:S02]  /*1c1b0*/  @!P0 SYNCS.PHASECHK.TRANS64 P0, [R7+URZ+0x31ca0], R8 ;  /* 0x031ca008070085a7 */ /* 0x000e64000800007f */
[----:B-1----:R-:W-:Y:S05]  /*1c1c0*/  @!P0 BRA `(.L_x_8719) ;  /* 0xfffffffc00f08947 */ /* 0x002fea000383ffff */
[----:B------:R-:W-:Y:S05]  /*1c1d0*/  BRA `(.L_x_8848) ;  /* 0xffffffb0003c7947 */ /* 0x000fea000383ffff */
.L_x_8721:
[----:B-1----:R1:W2:Y:S02]  /*1c1e0*/  SYNCS.PHASECHK.TRANS64.TRYWAIT P0, [R7+URZ+0x31cc0], R8 ;  /* 0x031cc008070075a7 */ /* 0x0022a4000800017f */
[----:B--2---:R-:W-:Y:S05]  /*1c1f0*/  @!P0 NANOSLEEP.SYNCS 0x989680 ;  /* 0x009896800000895d */ /* 0x004fea0003900000 */
[----:B------:R-:W2:Y:S02]  /*1c200*/  @!P0 SYNCS.PHASECHK.TRANS64 P0, [R7+URZ+0x31cc0], R8 ;  /* 0x031cc008070085a7 */ /* 0x000ea4000800007f */
[----:B--2---:R-:W-:Y:S05]  /*1c210*/  @!P0 BRA `(.L_x_8721) ;  /* 0xfffffffc00f08947 */ /* 0x004fea000383ffff */
[----:B------:R-:W-:Y:S05]  /*1c220*/  BRA `(.L_x_8849) ;  /* 0xffffffb000bc7947 */ /* 0x000fea000383ffff */
.L_x_8725:
[----:B0-----:R0:W1:Y:S02]  /*1c230*/  SYNCS.PHASECHK.TRANS64.TRYWAIT P0, [R7+URZ+0x31ca0], R8 ;  /* 0x031ca008070075a7 */ /* 0x001064000800017f */
[----:B-1----:R-:W-:Y:S05]  /*1c240*/  @!P0 NANOSLEEP.SYNCS 0x989680 ;  /* 0x009896800000895d */ /* 0x002fea0003900000 */
[----:B------:R-:W1:Y:S02]  /*1c250*/  @!P0 SYNCS.PHASECHK.TRANS64 P0, [R7+URZ+0x31ca0], R8 ;  /* 0x031ca008070085a7 */ /* 0x000e64000800007f */
[----:B-1----:R-:W-:Y:S05]  /*1c260*/  @!P0 BRA `(.L_x_8725) ;  /* 0xfffffffc00f08947 */ /* 0x002fea000383ffff */
[----:B------:R-:W-:Y:S05]  /*1c270*/  BRA `(.L_x_8850) ;  /* 0xffffffb400647947 */ /* 0x000fea000383ffff */
.L_x_8727:
[----:B-1----:R1:W2:Y:S02]  /*1c280*/  SYNCS.PHASECHK.TRANS64.TRYWAIT P1, [R7+URZ+0x31cc0], R8 ;  /* 0x031cc008070075a7 */ /* 0x0022a4000802017f */
[----:B--2---:R-:W-:Y:S05]  /*1c290*/  @!P1 NANOSLEEP.SYNCS 0x989680 ;  /* 0x009896800000995d */ /* 0x004fea0003900000 */
[----:B------:R-:W2:Y:S02]  /*1c2a0*/  @!P1 SYNCS.PHASECHK.TRANS64 P1, [R7+URZ+0x31cc0], R8 ;  /* 0x031cc008070095a7 */ /* 0x000ea4000802007f */
[----:B--2---:R-:W-:Y:S05]  /*1c2b0*/  @!P1 BRA `(.L_x_8727) ;  /* 0xfffffffc00f09947 */ /* 0x004fea000383ffff */
[----:B------:R-:W-:Y:S05]  /*1c2c0*/  BRA `(.L_x_8851) ;  /* 0xffffffb400e07947 */ /* 0x000fea000383ffff */
.L_x_8739:
        /* <DEDUP_REMOVED lines=11> */
.L_x_8853:
[----:B------:R-:W-:Y:S05]  /*1c380*/  BSYNC B0 ;  /* 0x0000000000007941 */ /* 0x000fea0003800000 */
.L_x_8852:
[----:B------:R-:W-:Y:S05]  /*1c390*/  BRA `(.L_x_8854) ;  /* 0xffffffc000a47947 */ /* 0x000fea000383ffff */
.L_x_8740:
[----:B------:R-:W-:Y:S01]  /*1c3a0*/  BSSY B0, `(.L_x_8855) ;  /* 0x0000006000007945 */ /* 0x000fe20003800000 */
[----:B------:R-:W-:-:S07]  /*1c3b0*/  IMAD.MOV.U32 R15, RZ, RZ, -0x1 ;  /* 0xffffffffff0f7424 */ /* 0x000fce00078e00ff */
[----:B------:R-:W-:Y:S05]  /*1c3c0*/  WARPSYNC.COLLECTIVE R15, `(.L_x_8856) ;  /* 0x000000000f0c7348 */ /* 0x000fea0003c00000 */
[----:B------:R-:W-:Y:S02]  /*1c3d0*/  ELECT P6, UR62, PT ;  /* 0x00000000003e782f */ /* 0x000fe400038c0000 */
[----:B------:R-:W-:Y:S01]  /*1c3e0*/  MOV R14, UR62 ;  /* 0x0000003e000e7c02 */ /* 0x000fe20008000f00 */
[----:B------:R-:W-:Y:S10]  /*1c3f0*/  ENDCOLLECTIVE ;  /* 0x000000000000791b */ /* 0x000ff40003800000 */
.L_x_8856:
[----:B------:R-:W-:Y:S05]  /*1c400*/  BSYNC B0 ;  /* 0x0000000000007941 */ /* 0x000fea0003800000 */
.L_x_8855:
[----:B------:R-:W-:Y:S05]  /*1c410*/  BRA `(.L_x_8857) ;  /* 0xffffffc0009c7947 */ /* 0x000fea000383ffff */
.L_x_8743:
[----:B-1----:R1:W2:Y:S02]  /*1c420*/  SYNCS.PHASECHK.TRANS64.TRYWAIT P0, [R4+URZ+0x31c40], R5 ;  /* 0x031c4005040075a7 */ /* 0x0022a4000800017f */
[----:B--2---:R-:W-:Y:S05]  /*1c430*/  @!P0 NANOSLEEP.SYNCS 0x989680 ;  /* 0x009896800000895d */ /* 0x004fea0003900000 */
[----:B------:R-:W2:Y:S02]  /*1c440*/  @!P0 SYNCS.PHASECHK.TRANS64 P0, [R4+URZ+0x31c40], R5 ;  /* 0x031c4005040085a7 */ /* 0x000ea4000800007f */
[----:B--2---:R-:W-:Y:S05]  /*1c450*/  @!P0 BRA `(.L_x_8743) ;  /* 0xfffffffc00f08947 */ /* 0x004fea000383ffff */
[----:B------:R-:W-:Y:S05]  /*1c460*/  BRA `(.L_x_8858) ;  /* 0xffffffc000f07947 */ /* 0x000fea000383ffff */
.L_x_8746:
[----:B-1----:R1:W2:Y:S02]  /*1c470*/  SYNCS.PHASECHK.TRANS64.TRYWAIT P0, [R29+URZ+0x31c20], R4 ;  /* 0x031c20041d0075a7 */ /* 0x0022a4000800017f */
[----:B--2---:R-:W-:Y:S05]  /*1c480*/  @!P0 NANOSLEEP.SYNCS 0x989680 ;  /* 0x009896800000895d */ /* 0x004fea0003900000 */
[----:B------:R-:W2:Y:S02]  /*1c490*/  @!P0 SYNCS.PHASECHK.TRANS64 P0, [R29+URZ+0x31c20], R4 ;  /* 0x031c20041d0085a7 */ /* 0x000ea4000800007f */
[----:B--2---:R-:W-:Y:S05]  /*1c4a0*/  @!P0 BRA `(.L_x_8746) ;  /* 0xfffffffc00f08947 */ /* 0x004fea000383ffff */
[----:B------:R-:W-:Y:S05]  /*1c4b0*/  BRA `(.L_x_8859) ;  /* 0xffffffc800207947 */ /* 0x000fea000383ffff */
.L_x_8754:
[----:B0-----:R0:W1:Y:S02]  /*1c4c0*/  SYNCS.PHASECHK.TRANS64.TRYWAIT P0, [R3+URZ+0x31c40], R2 ;  /* 0x031c4002030075a7 */ /* 0x001064000800017f */
[----:B-1----:R-:W-:Y:S05]  /*1c4d0*/  @!P0 NANOSLEEP.SYNCS 0x989680 ;  /* 0x009896800000895d */ /* 0x002fea0003900000 */
[----:B------:R-:W1:Y:S02]  /*1c4e0*/  @!P0 SYNCS.PHASECHK.TRANS64 P0, [R3+URZ+0x31c40], R2 ;  /* 0x031c4002030085a7 */ /* 0x000e64000800007f */
[----:B-1----:R-:W-:Y:S05]  /*1c4f0*/  @!P0 BRA `(.L_x_8754) ;  /* 0xfffffffc00f08947 */ /* 0x002fea000383ffff */
[----:B------:R-:W-:Y:S05]  /*1c500*/  BRA `(.L_x_8860) ;  /* 0xffffffc800cc7947 */ /* 0x000fea000383ffff */
.L_x_8756:
[----:B0-----:R0:W1:Y:S02]  /*1c510*/  SYNCS.PHASECHK.TRANS64.TRYWAIT P0, [R2+URZ+0x31c60], R3 ;  /* 0x031c6003020075a7 */ /* 0x001064000800017f */
[----:B-1----:R-:W-:Y:S05]  /*1c520*/  @!P0 NANOSLEEP.SYNCS 0x989680 ;  /* 0x009896800000895d */ /* 0x002fea0003900000 */
[----:B------:R-:W1:Y:S02]  /*1c530*/  @!P0 SYNCS.PHASECHK.TRANS64 P0, [R2+URZ+0x31c60], R3 ;  /* 0x031c6003020085a7 */ /* 0x000e64000800007f */
[----:B-1----:R-:W-:Y:S05]  /*1c540*/  @!P0 BRA `(.L_x_8756) ;  /* 0xfffffffc00f08947 */ /* 0x002fea000383ffff */
[----:B------:R-:W-:Y:S05]  /*1c550*/  BRA `(.L_x_8861) ;  /* 0xffffffcc00587947 */ /* 0x000fea000383ffff */
.L_x_8762:
[----:B-1----:R1:W2:Y:S02]  /*1c560*/  SYNCS.PHASECHK.TRANS64.TRYWAIT P0, [R3+URZ+0x31c40], R2 ;  /* 0x031c4002030075a7 */ /* 0x0022a4000800017f */
[----:B--2---:R-:W-:Y:S05]  /*1c570*/  @!P0 NANOSLEEP.SYNCS 0x989680 ;  /* 0x009896800000895d */ /* 0x004fea0003900000 */
[----:B------:R-:W2:Y:S02]  /*1c580*/  @!P0 SYNCS.PHASECHK.TRANS64 P0, [R3+URZ+0x31c40], R2 ;  /* 0x031c4002030085a7 */ /* 0x000ea4000800007f */
[----:B--2---:R-:W-:Y:S05]  /*1c590*/  @!P0 BRA `(.L_x_8762) ;  /* 0xfffffffc00f08947 */ /* 0x004fea000383ffff */
[----:B------:R-:W-:Y:S05]  /*1c5a0*/  BRA `(.L_x_8862) ;  /* 0xffffffd000a47947 */ /* 0x000fea000383ffff */
.L_x_8764:
[----:B0-----:R0:W1:Y:S02]  /*1c5b0*/  SYNCS.PHASECHK.TRANS64.TRYWAIT P0, [R3+URZ+0x31c60], R24 ;  /* 0x031c6018030075a7 */ /* 0x001064000800017f */
[----:B-1----:R-:W-:Y:S05]  /*1c5c0*/  @!P0 NANOSLEEP.SYNCS 0x989680 ;  /* 0x009896800000895d */ /* 0x002fea0003900000 */
[----:B------:R-:W1:Y:S02]  /*1c5d0*/  @!P0 SYNCS.PHASECHK.TRANS64 P0, [R3+URZ+0x31c60], R24 ;  /* 0x031c6018030085a7 */ /* 0x000e64000800007f */
[----:B-1----:R-:W-:Y:S05]  /*1c5e0*/  @!P0 BRA `(.L_x_8764) ;  /* 0xfffffffc00f08947 */ /* 0x002fea000383ffff */
[----:B------:R-:W-:Y:S05]  /*1c5f0*/  BRA `(.L_x_8863) ;  /* 0xffffffd400307947 */ /* 0x000fea000383ffff */
.L_x_8770:
[----:B-1----:R1:W2:Y:S02]  /*1c600*/  SYNCS.PHASECHK.TRANS64.TRYWAIT P0, [R2+URZ+0x31c40], R3 ;  /* 0x031c4003020075a7 */ /* 0x0022a4000800017f */
[----:B--2---:R-:W-:Y:S05]  /*1c610*/  @!P0 NANOSLEEP.SYNCS 0x989680 ;  /* 0x009896800000895d */ /* 0x004fea0003900000 */
[----:B------:R-:W2:Y:S02]  /*1c620*/  @!P0 SYNCS.PHASECHK.TRANS64 P0, [R2+URZ+0x31c40], R3 ;  /* 0x031c4003020085a7 */ /* 0x000ea4000800007f */
[----:B--2---:R-:W-:Y:S05]  /*1c630*/  @!P0 BRA `(.L_x_8770) ;  /* 0xfffffffc00f08947 */ /* 0x004fea000383ffff */
[----:B------:R-:W-:Y:S05]  /*1c640*/  BRA `(.L_x_8864) ;  /* 0xffffffd800587947 */ /* 0x000fea000383ffff */
.L_x_8772:
[----:B0-----:R0:W1:Y:S02]  /*1c650*/  SYNCS.PHASECHK.TRANS64.TRYWAIT P0, [R2+URZ+0x31c60], R3 ;  /* 0x031c6003020075a7 */ /* 0x001064000800017f */
[----:B-1----:R-:W-:Y:S05]  /*1c660*/  @!P0 NANOSLEEP.SYNCS 0x989680 ;  /* 0x009896800000895d */ /* 0x002fea0003900000 */
[----:B------:R-:W1:Y:S02]  /*1c670*/  @!P0 SYNCS.PHASECHK.TRANS64 P0, [R2+URZ+0x31c60], R3 ;  /* 0x031c6003020085a7 */ /* 0x000e64000800007f */
[----:B-1----:R-:W-:Y:S05]  /*1c680*/  @!P0 BRA `(.L_x_8772) ;  /* 0xfffffffc00f08947 */ /* 0x002fea000383ffff */
[----:B------:R-:W-:Y:S05]  /*1c690*/  BRA `(.L_x_8865) ;  /* 0xffffffd800e47947 */ /* 0x000fea000383ffff */
.L_x_8780:
[----:B--2---:R2:W3:Y:S02]  /*1c6a0*/  SYNCS.PHASECHK.TRANS64.TRYWAIT P0, [R3+URZ+0x31c60], R2 ;  /* 0x031c6002030075a7 */ /* 0x0044e4000800017f */
[----:B---3--:R-:W-:Y:S05]  /*1c6b0*/  @!P0 NANOSLEEP.SYNCS 0x989680 ;  /* 0x009896800000895d */ /* 0x008fea0003900000 */
[----:B------:R-:W3:Y:S02]  /*1c6c0*/  @!P0 SYNCS.PHASECHK.TRANS64 P0, [R3+URZ+0x31c60], R2 ;  /* 0x031c6002030085a7 */ /* 0x000ee4000800007f */
[----:B---3--:R-:W-:Y:S05]  /*1c6d0*/  @!P0 BRA `(.L_x_8780) ;  /* 0xfffffffc00f08947 */ /* 0x008fea000383ffff */
[----:B------:R-:W-:Y:S05]  /*1c6e0*/  BRA `(.L_x_8866) ;  /* 0xffffffdc00ec7947 */ /* 0x000fea000383ffff */
.L_x_8783:
        /* <DEDUP_REMOVED lines=8> */
.L_x_8868:
[----:B------:R-:W-:Y:S05]  /*1c770*/  BSYNC B0 ;  /* 0x0000000000007941 */ /* 0x000fea0003800000 */
.L_x_8867:
        /* <DEDUP_REMOVED lines=8> */
.L_x_8869:
[----:B------:R-:W-:Y:S01]  /*1c800*/  IMAD.MOV.U32 R5, RZ, RZ, R14 ;  /* 0x000000ffff057224 */ /* 0x000fe200078e000e */
[----:B------:R-:W-:Y:S06]  /*1c810*/  BRA `(.L_x_8870) ;  /* 0xffffffe000747947 */ /* 0x000fec000383ffff */
.L_x_8786:
        /* <DEDUP_REMOVED lines=8> */
.L_x_8872:
[----:B------:R-:W-:Y:S05]  /*1c8a0*/  BSYNC B0 ;  /* 0x0000000000007941 */ /* 0x000fea0003800000 */
.L_x_8871:
        /* <DEDUP_REMOVED lines=10> */
.L_x_8873:
        /* <DEDUP_REMOVED lines=8> */
.L_x_8874:
        /* <DEDUP_REMOVED lines=8> */
.L_x_8875:
        /* <DEDUP_REMOVED lines=8> */
.L_x_8876:
        /* <DEDUP_REMOVED lines=8> */
.L_x_8877:
[----:B------:R-:W-:Y:S05]  /*1cb50*/  BRA `(.L_x_8878) ;  /* 0xffffffe000307947 */ /* 0x000fea000383ffff */
.L_x_8791:
        /* <DEDUP_REMOVED lines=8> */
.L_x_8880:
[----:B------:R-:W-:Y:S05]  /*1cbe0*/  BSYNC B0 ;  /* 0x0000000000007941 */ /* 0x000fea0003800000 */
.L_x_8879:
        /* <DEDUP_REMOVED lines=10> */
.L_x_8881:
        /* <DEDUP_REMOVED lines=8> */
.L_x_8882:
        /* <DEDUP_REMOVED lines=8> */
.L_x_8883:
        /* <DEDUP_REMOVED lines=8> */
.L_x_8884:
        /* <DEDUP_REMOVED lines=8> */
.L_x_8885:
[----:B------:R-:W-:Y:S05]  /*1ce90*/  BRA `(.L_x_8886) ;  /* 0xffffffe0000c7947 */ /* 0x000fea000383ffff */
.L_x_8793:
[----:B------:R-:W-:Y:S01]  /*1cea0*/  BSSY B0, `(.L_x_8887) ;  /* 0x0000006000007945 */ /* 0x000fe20003800000 */
[----:B------:R-:W-:Y:S01]  /*1ceb0*/  PLOP3.LUT P6, PT, P6, PT, PT, 0x8, 0x0 ;  /* 0x000000000000781c */ /* 0x000fe200037ce170 */
[----:B------:R-:W-:-:S12]  /*1cec0*/  IMAD.MOV.U32 R15, RZ, RZ, -0x1 ;  /* 0xffffffffff0f7424 */ /* 0x000fd800078e00ff */
[----:B0-----:R-:W-:Y:S05]  /*1ced0*/  WARPSYNC.COLLECTIVE R15, `(.L_x_8888) ;  /* 0x000000000f087348 */ /* 0x001fea0003c00000 */
[----:B------:R-:W-:Y:S01]  /*1cee0*/  VOTE.ANY R14, PT, P6 ;  /* 0x00000000000e7806 */ /* 0x000fe200030e0100 */
[----:B0-----:R-:W-:Y:S06]  /*1cef0*/  ENDCOLLECTIVE ;  /* 0x000000000000791b */ /* 0x001fec0003800000 */
.L_x_8888:
[----:B------:R-:W-:Y:S05]  /*1cf00*/  BSYNC B0 ;  /* 0x0000000000007941 */ /* 0x000fea0003800000 */
.L_x_8887:
        /* <DEDUP_REMOVED lines=9> */
.L_x_8889:
[----:B------:R-:W-:Y:S01]  /*1cfa0*/  IMAD.MOV.U32 R17, RZ, RZ, R14 ;  /* 0x000000ffff117224 */ /* 0x000fe200078e000e */
[----:B------:R-:W-:Y:S06]  /*1cfb0*/  BRA `(.L_x_8890) ;  /* 0xffffffdc00fc7947 */ /* 0x000fec000383ffff */
.L_x_8795:
[----:B------:R-:W-:Y:S01]  /*1cfc0*/  BSSY B0, `(.L_x_8891) ;  /* 0x0000007000007945 */ /* 0x000fe20003800000 */
[----:B------:R-:W-:Y:S02]  /*1cfd0*/  IMAD.MOV.U32 R13, RZ, RZ, R3 ;  /* 0x000000ffff0d7224 */ /* 0x000fe400078e0003 */
[----:B------:R-:W-:Y:S02]  /*1cfe0*/  IMAD.MOV.U32 R11, RZ, RZ, 0x1f ;  /* 0x0000001fff0b7424 */ /* 0x000fe400078e00ff */
[----:B------:R-:W-:-:S07]  /*1cff0*/  IMAD.MOV.U32 R15, RZ, RZ, -0x1 ;  /* 0xffffffffff0f7424 */ /* 0x000fce00078e00ff */
[----:B012---:R-:W-:Y:S05]  /*1d000*/  WARPSYNC.COLLECTIVE R15, `(.L_x_8892) ;  /* 0x000000000f087348 */ /* 0x007fea0003c00000 */
[----:B------:R3:W4:Y:S02]  /*1d010*/  SHFL.IDX P6, R14, R13, R12, R11 ;  /* 0x0000000c0d0e7389 */ /* 0x00072400000c000b */
[----:B01234-:R-:W-:Y:S01]  /*1d020*/  ENDCOLLECTIVE ;  /* 0x000000000000791b */ /* 0x01ffe20003800000 */
.L_x_8892:
[----:B------:R-:W-:Y:S05]  /*1d030*/  BSYNC B0 ;  /* 0x0000000000007941 */ /* 0x000fea0003800000 */
.L_x_8891:
[----:B------:R-:W-:Y:S05]  /*1d040*/  BRA `(.L_x_8794) ;  /* 0xffffffdc00f47947 */ /* 0x000fea000383ffff */
.L_x_8799:
[----:B0-----:R0:W1:Y:S02]  /*1d050*/  SYNCS.PHASECHK.TRANS64.TRYWAIT P0, [R9+URZ+0x31c20], R0 ;  /* 0x031c2000090075a7 */ /* 0x001064000800017f */
[----:B-1----:R-:W-:Y:S05]  /*1d060*/  @!P0 NANOSLEEP.SYNCS 0x989680 ;  /* 0x009896800000895d */ /* 0x002fea0003900000 */
[----:B------:R-:W1:Y:S02]  /*1d070*/  @!P0 SYNCS.PHASECHK.TRANS64 P0, [R9+URZ+0x31c20], R0 ;  /* 0x031c2000090085a7 */ /* 0x000e64000800007f */
[----:B-1----:R-:W-:Y:S05]  /*1d080*/  @!P0 BRA `(.L_x_8799) ;  /* 0xfffffffc00f08947 */ /* 0x002fea000383ffff */
[----:B------:R-:W-:Y:S05]  /*1d090*/  BRA `(.L_x_8893) ;  /* 0xffffffe000d07947 */ /* 0x000fea000383ffff */
.L_x_8800:
        /* <DEDUP_REMOVED lines=11> */
.L_x_8895:
[----:B------:R-:W-:Y:S05]  /*1d150*/  BSYNC B0 ;  /* 0x0000000000007941 */ /* 0x000fea0003800000 */
.L_x_8894:
[----:B------:R-:W-:Y:S05]  /*1d160*/  BRA `(.L_x_8896) ;  /* 0xffffffe000b87947 */ /* 0x000fea000383ffff */
.L_x_8801:
[----:B------:R-:W-:Y:S01]  /*1d170*/  BSSY B0, `(.L_x_8897) ;  /* 0x0000006000007945 */ /* 0x000fe20003800000 */
[----:B------:R-:W-:-:S07]  /*1d180*/  IMAD.MOV.U32 R15, RZ, RZ, -0x1 ;  /* 0xffffffffff0f7424 */ /* 0x000fce00078e00ff */
[----:B0-----:R-:W-:Y:S05]  /*1d190*/  WARPSYNC.COLLECTIVE R15, `(.L_x_8898) ;  /* 0x000000000f0c7348 */ /* 0x001fea0003c00000 */
[----:B------:R-:W-:Y:S02]  /*1d1a0*/  ELECT P6, UR62, PT ;  /* 0x00000000003e782f */ /* 0x000fe400038c0000 */
[----:B------:R-:W-:Y:S01]  /*1d1b0*/  MOV R14, UR62 ;  /* 0x0000003e000e7c02 */ /* 0x000fe20008000f00 */
[----:B0-----:R-:W-:Y:S10]  /*1d1c0*/  ENDCOLLECTIVE ;  /* 0x000000000000791b */ /* 0x001ff40003800000 */
.L_x_8898:
[----:B------:R-:W-:Y:S05]  /*1d1d0*/  BSYNC B0 ;  /* 0x0000000000007941 */ /* 0x000fea0003800000 */
.L_x_8897:
[----:B------:R-:W-:Y:S05]  /*1d1e0*/  BRA `(.L_x_8899) ;  /* 0xffffffe000ac7947 */ /* 0x000fea000383ffff */
.L_x_8803:
[----:B0-----:R0:W1:Y:S02]  /*1d1f0*/  SYNCS.PHASECHK.TRANS64.TRYWAIT P0, [R7+URZ], R2 ;  /* 0x00000002070075a7 */ /* 0x001064000800017f */
[----:B-1----:R-:W-:Y:S05]  /*1d200*/  @!P0 NANOSLEEP.SYNCS 0x989680 ;  /* 0x009896800000895d */ /* 0x002fea0003900000 */
[----:B------:R-:W1:Y:S02]  /*1d210*/  @!P0 SYNCS.PHASECHK.TRANS64 P0, [R7+URZ], R2 ;  /* 0x00000002070085a7 */ /* 0x000e64000800007f */
[----:B-1----:R-:W-:Y:S05]  /*1d220*/  @!P0 BRA `(.L_x_8803) ;  /* 0xfffffffc00f08947 */ /* 0x002fea000383ffff */
[----:B------:R-:W-:Y:S05]  /*1d230*/  BRA `(.L_x_8900) ;  /* 0xffffffe000e87947 */ /* 0x000fea000383ffff */
.L_x_8804:
[----:B-1----:R1:W2:Y:S02]  /*1d240*/  SYNCS.PHASECHK.TRANS64.TRYWAIT P0, [R3+URZ], R0 ;  /* 0x00000000030075a7 */ /* 0x0022a4000800017f */
[----:B--2---:R-:W-:Y:S05]  /*1d250*/  @!P0 NANOSLEEP.SYNCS 0x989680 ;  /* 0x009896800000895d */ /* 0x004fea0003900000 */
[----:B------:R-:W2:Y:S02]  /*1d260*/  @!P0 SYNCS.PHASECHK.TRANS64 P0, [R3+URZ], R0 ;  /* 0x00000000030085a7 */ /* 0x000ea4000800007f */
[----:B--2---:R-:W-:Y:S05]  /*1d270*/  @!P0 BRA `(.L_x_8804) ;  /* 0xfffffffc00f08947 */ /* 0x004fea000383ffff */
[----:B------:R-:W-:Y:S05]  /*1d280*/  BRA `(.L_x_8901) ;  /* 0xffffffe000dc7947 */ /* 0x000fea000383ffff */
.L_x_8806:
[----:B-1----:R1:W2:Y:S02]  /*1d290*/  SYNCS.PHASECHK.TRANS64.TRYWAIT P0, [R5+URZ], R2 ;  /* 0x00000002050075a7 */ /* 0x0022a4000800017f */
[----:B--2---:R-:W-:Y:S05]  /*1d2a0*/  @!P0 NANOSLEEP.SYNCS 0x989680 ;  /* 0x009896800000895d */ /* 0x004fea0003900000 */
[----:B------:R-:W2:Y:S02]  /*1d2b0*/  @!P0 SYNCS.PHASECHK.TRANS64 P0, [R5+URZ], R2 ;  /* 0x00000002050085a7 */ /* 0x000ea4000800007f */
[----:B--2---:R-:W-:Y:S05]  /*1d2c0*/  @!P0 BRA `(.L_x_8806) ;  /* 0xfffffffc00f08947 */ /* 0x004fea000383ffff */
[----:B------:R-:W-:Y:S05]  /*1d2d0*/  BRA `(.L_x_8902) ;  /* 0xffffffe000e07947 */ /* 0x000fea000383ffff */
.L_x_8903:
        /* <DEDUP_REMOVED lines=10> */
.L_x_12781:


//--------------------- .text._ZN7cutlass13device_kernelIN5flash11enable_sm90INS1_16FlashAttnFwdSm90INS1_25CollectiveMainloopFwdSm90ILi2EN4cute5tupleIJNS5_1CILi1EEES8_S8_EEENS6_IJNS7_ILi192EEENS7_ILi128EEENS7_ILi96EEEEEELi96ENS_10bfloat16_tEfNS_4arch4Sm90ELb0ELb1ELb0ELb0ELb0ELb0ELb0ELb0ELb1ELb0ELb0ELb0EEENS1_21CollectiveEpilogueFwdINS6_IJSA_SC_SB_EEES9_SE_SG_Li384ELb0ELb0ELb0ELb0EEENS1_30DynamicPersistentTileSchedulerILi384ELi32ELb0ELb0ELb1EEEEEEEEEvNT_6ParamsE --------------------------
	.section	.text._ZN7cutlass13device_kernelIN5flash11enable_sm90INS1_16FlashAttnFwdSm90INS1_25CollectiveMainloopFwdSm90ILi2EN4cute5tupleIJNS5_1CILi1EEES8_S8_EEENS6_IJNS7_ILi192EEENS7_ILi128EEENS7_ILi96EEEEEELi96ENS_10bfloat16_tEfNS_4arch4Sm90ELb0ELb1ELb0ELb0ELb0ELb0ELb0ELb0ELb1ELb0ELb0ELb0EEENS1_21CollectiveEpilogueFwdINS6_IJSA_SC_SB_EEES9_SE_SG_Li384ELb0ELb0ELb0ELb0EEENS1_30DynamicPersistentTileSchedulerILi384ELi32ELb0ELb0ELb1EEEEEEEEEvNT_6ParamsE,"ax",@progbits
	.align	128
.text._ZN7cutlass13device_kernelIN5flash11enable_sm90INS1_16FlashAttnFwdSm90INS1_25CollectiveMainloopFwdSm90ILi2EN4cute5tupleIJNS5_1CILi1EEES8_S8_EEENS6_IJNS7_ILi192EEENS7_ILi128EEENS7_ILi96EEEEEELi96ENS_10bfloat16_tEfNS_4arch4Sm90ELb0ELb1ELb0ELb0ELb0ELb0ELb0ELb0ELb1ELb0ELb0ELb0EEENS1_21CollectiveEpilogueFwdINS6_IJSA_SC_SB_EEES9_SE_SG_Li384ELb0ELb0ELb0ELb0EEENS1_30DynamicPersistentTileSchedulerILi384ELi32ELb0ELb0ELb1EEEEEEEEEvNT_6ParamsE:
        .type           _ZN7cutlass13device_kernelIN5flash11enable_sm90INS1_16FlashAttnFwdSm90INS1_25CollectiveMainloopFwdSm90ILi2EN4cute5tupleIJNS5_1CILi1EEES8_S8_EEENS6_IJNS7_ILi192EEENS7_ILi128EEENS7_ILi96EEEEEELi96ENS_10bfloat16_tEfNS_4arch4Sm90ELb0ELb1ELb0ELb0ELb0ELb0ELb0ELb0ELb1ELb0ELb0ELb0EEENS1_21CollectiveEpilogueFwdINS6_IJSA_SC_SB_EEES9_SE_SG_Li384ELb0ELb0ELb0ELb0EEENS1_30DynamicPersistentTileSchedulerILi384ELi32ELb0ELb0ELb1EEEEEEEEEvNT_6ParamsE,@function
        .size           _ZN7cutlass13device_kernelIN5flash11enable_sm90INS1_16FlashAttnFwdSm90INS1_25CollectiveMainloopFwdSm90ILi2EN4cute5tupleIJNS5_1CILi1EEES8_S8_EEENS6_IJNS7_ILi192EEENS7_ILi128EEENS7_ILi96EEEEEELi96ENS_10bfloat16_tEfNS_4arch4Sm90ELb0ELb1ELb0ELb0ELb0ELb0ELb0ELb0ELb1ELb0ELb0ELb0EEENS1_21CollectiveEpilogueFwdINS6_IJSA_SC_SB_EEES9_SE_SG_Li384ELb0ELb0ELb0ELb0EEENS1_30DynamicPersistentTileSchedulerILi384ELi32ELb0ELb0ELb1EEEEEEEEEvNT_6ParamsE,(.L_x_12782 - _ZN7cutlass13device_kernelIN5flash11enable_sm90INS1_16FlashAttnFwdSm90INS1_25CollectiveMainloopFwdSm90ILi2EN4cute5tupleIJNS5_1CILi1EEES8_S8_EEENS6_IJNS7_ILi192EEENS7_ILi128EEENS7_ILi96EEEEEELi96ENS_10bfloat16_tEfNS_4arch4Sm90ELb0ELb1ELb0ELb0ELb0ELb0ELb0ELb0ELb1ELb0ELb0ELb0EEENS1_21CollectiveEpilogueFwdINS6_IJSA_SC_SB_EEES9_SE_SG_Li384ELb0ELb0ELb0ELb0EEENS1_30DynamicPersistentTileSchedulerILi384ELi32ELb0ELb0ELb1EEEEEEEEEvNT_6ParamsE)
        .other          _ZN7cutlass13device_kernelIN5flash11enable_sm90INS1_16FlashAttnFwdSm90INS1_25CollectiveMainloopFwdSm90ILi2EN4cute5tupleIJNS5_1CILi1EEES8_S8_EEENS6_IJNS7_ILi192EEENS7_ILi128EEENS7_ILi96EEEEEELi96ENS_10bfloat16_tEfNS_4arch4Sm90ELb0ELb1ELb0ELb0ELb0ELb0ELb0ELb0ELb1ELb0ELb0ELb0EEENS1_21CollectiveEpilogueFwdINS6_IJSA_SC_SB_EEES9_SE_SG_Li384ELb0ELb0ELb0ELb0EEENS1_30DynamicPersistentTileSchedulerILi384ELi32ELb0ELb0ELb1EEEEEEEEEvNT_6ParamsE,@"STO_CUDA_ENTRY STV_DEFAULT"
_ZN7cutlass13device_kernelIN5flash11enable_sm90INS1_16FlashAttnFwdSm90INS1_25CollectiveMainloopFwdSm90ILi2EN4cute5tupleIJNS5_1CILi1EEES8_S8_EEENS6_IJNS7_ILi192EEENS7_ILi128EEENS7_ILi96EEEEEELi96ENS_10bfloat16_tEfNS_4arch4Sm90ELb0ELb1ELb0ELb0ELb0ELb0ELb0ELb0ELb1ELb0ELb0ELb0EEENS1_21CollectiveEpilogueFwdINS6_IJSA_SC_SB_EEES9_SE_SG_Li384ELb0ELb0ELb0ELb0EEENS1_30DynamicPersistentTileSchedulerILi384ELi32ELb0ELb0ELb1EEEEEEEEEvNT_6ParamsE:
        /* <DEDUP_REMOVED lines=23> */
.L_x_8905:
[----:B------:R-:W-:Y:S05]  /*0170*/  BSYNC B0 ;  /* 0x0000000000007941 */ /* 0x000fea0003800000 */
.L_x_8904:
        /* <DEDUP_REMOVED lines=37> */
.L_x_8906:
        /* <DEDUP_REMOVED lines=22> */
.L_x_8907:
        /* <DEDUP_REMOVED lines=18> */
.L_x_8908:
        /* <DEDUP_REMOVED lines=22> */
.L_x_8909:
        /* <DEDUP_REMOVED lines=22> */
.L_x_8910:
[----:B------:R-:W-:Y:S01]  /*0910*/  PLOP3.LUT P0, PT, PT, PT, UP0, 0x80, 0x0 ;  /* 0x000000000000781c */ /* 0x000fe20003f0f008 */
[----:B------:R-:W-:Y:S01]  /*0920*/  UMOV UR46, 0x1 ;  /* 0x00000001002e7882 */ /* 0x000fe20000000000 */
[----:B------:R-:W-:Y:S01]  /*0930*/  NOP ;  /* 0x0000000000007918 */ /* 0x000fe20000000000 */
[----:B------:R-:W-:Y:S01]  /*0940*/  USEL UR46, UR46, 0x2, !UP0 ;  /* 0x000000022e2e7887 */ /* 0x000fe2000c000000 */
[----:B------:R-:W-:Y:S01]  /*0950*/  LOP3.LUT R17, R2, 0x7f, RZ, 0xc0, !PT ;  /* 0x0000007f02117812 */ /* 0x000fe200078ec0ff */
[----:B------:R-:W-:Y:S01]  /*0960*/  ULDC.64 UR50, c[0x0][0x208] ;  /* 0x0000820000327ab9 */ /* 0x000fe20000000a00 */
[----:B-123--:R-:W-:Y:S07]  /*0970*/  BAR.SYNC.DEFER_BLOCKING 0x0 ;  /* 0x0000000000007b1d */ /* 0x00efee0000010000 */
[----:B------:R-:W-:Y:S05]  /*0980*/  @!P0 BRA `(.L_x_8911) ;  /* 0x000000e000488947 */ /* 0x000fea0003800000 */
.L_x_8912:
[----:B------:R-:W-:-:S08]  /*0990*/  NOP ;  /* 0x0000000000007918 */ /* 0x000fd00000000000 */
[----:B------:R-:W1:Y:S02]  /*09a0*/  USETMAXREG.TRY_ALLOC.CTAPOOL UP0, 0xa0 ;  /* 0x000000a0000079c8 */ /* 0x000e640008000600 */
[----:B-1----:R-:W-:-:S13]  /*09b0*/  PLOP3.LUT P0, PT, PT, PT, UP0, 0x80, 0x0 ;  /* 0x000000000000781c */ /* 0x002fda0003f0f008 */
[----:B------:R-:W-:Y:S05]  /*09c0*/  @!P0 BRA `(.L_x_8912) ;  /* 0xfffffffc00f08947 */ /* 0x000fea000383ffff */
[----:B------:R-:W-:Y:S01]  /*09d0*/  LOP3.LUT R0, R2, 0xffffff80, RZ, 0xc0, !PT ;  /* 0xffffff8002007812 */ /* 0x000fe200078ec0ff */
[----:B------:R-:W1:Y:S08]  /*09e0*/  S2UR UR7, SR_CTAID.X ;  /* 0x00000000000779c3 */ /* 0x000e700000002500 */
[----:B------:R-:W-:Y:S08]  /*09f0*/  BAR.ARV 0x4, 0x1a0 ;  /* 0x0106800000007b1d */ /* 0x000ff00000002000 */
[----:B------:R-:W-:Y:S06]  /*0a00*/  BAR.ARV 0x8, 0x1a0 ;  /* 0x0206800000007b1d */ /* 0x000fec0000002000 */
[----:B------:R-:W-:-:S02]  /*0a10*/  ISETP.NE.AND P0, PT, R0, 0x80, PT ;  /* 0x000000800000780c */ /* 0x000fc40003f05270 */
[----:B------:R-:W1:Y:S11]  /*0a20*/  LDC R0, c[0x0][0xda8] ;  /* 0x00036a00ff007b82 */ /* 0x000e760000000800 */
[----:B------:R-:W-:Y:S06]  /*0a30*/  @!P0 BAR.ARV 0x9, 0x100 ;  /* 0x0244000000008b1d */ /* 0x000fec0000002000 */
[----:B-1----:R-:W-:-:S13]  /*0a40*/  ISETP.LE.AND P0, PT, R0, UR7, PT ;  /* 0x0000000700007c0c */ /* 0x002fda000bf03270 */
[----:B------:R-:W-:Y:S05]  /*0a50*/  @P0 EXIT ;  /* 0x000000000000094d */ /* 0x000fea0003800000 */
[----:B------:R-:W-:Y:S01]  /*0a60*/  VIADD R0, R2, 0xffffff80 ;  /* 0xffffff8002007836 */ /* 0x000fe20000000000 */
[----:B------:R-:W1:Y:S01]  /*0a70*/  S2UR UR4, SR_CgaCtaId ;  /* 0x00000000000479c3 */ /* 0x000e620000008800 */
[----:B------:R-:W-:Y:S01]  /*0a80*/  UMOV UR39, 0x400 ;  /* 0x0000040000277882 */ /* 0x000fe20000000000 */
[----:B------:R-:W-:Y:S01]  /*0a90*/  IMAD.MOV.U32 R18, RZ, RZ, 0x40 ;  /* 0x00000040ff127424 */ /* 0x000fe200078e00ff */
[----:B------:R-:W-:Y:S01]  /*0aa0*/  ULOP3.LUT UR38, UR46, 0x1, URZ, 0xfc, !UPT ;  /* 0x000000012e267892 */ /* 0x000fe2000f8efc3f */
[----:B------:R-:W-:Y:S01]  /*0ab0*/  SHF.R.S32.HI R3, RZ, 0x1f, R0 ;  /* 0x0000001fff037819 */ /* 0x000fe20000011400 */
[----:B------:R-:W-:Y:S01]  /*0ac0*/  UMOV UR37, URZ ;  /* 0x0000003f00257c82 */ /* 0x000fe20008000000 */
[----:B------:R-:W-:Y:S01]  /*0ad0*/  UMOV UR49, URZ ;  /* 0x0000003f00317c82 */ /* 0x000fe20008000000 */
[----:B------:R-:W-:Y:S01]  /*0ae0*/  UMOV UR36, URZ ;  /* 0x0000003f00247c82 */ /* 0x000fe20008000000 */
[CC--:B------:R-:W-:Y:S01]  /*0af0*/  LEA.HI R6, R3.reuse, R0.reuse, RZ, 0x4 ;  /* 0x0000000003067211 */ /* 0x0c0fe200078f20ff */
[----:B------:R-:W2:Y:S01]  /*0b00*/  S2UR UR6, SR_SWINHI ;  /* 0x00000000000679c3 */ /* 0x000ea20000002f00 */
[----:B------:R-:W-:-:S02]  /*0b10*/  LEA.HI R4, R3, R0, RZ, 0x7 ;  /* 0x0000000003047211 */ /* 0x000fc400078f38ff */
[----:B------:R-:W-:Y:S02]  /*0b20*/  LOP3.LUT R5, R6, 0xfffffff0, RZ, 0xc0, !PT ;  /* 0xfffffff006057812 */ /* 0x000fe400078ec0ff */
[----:B------:R-:W-:Y:S02]  /*0b30*/  LOP3.LUT R11, R4, 0xffffff80, RZ, 0xc0, !PT ;  /* 0xffffff80040b7812 */ /* 0x000fe400078ec0ff */
[----:B------:R-:W-:Y:S01]  /*0b40*/  SHF.R.S32.HI R9, RZ, 0x4, R6 ;  /* 0x00000004ff097819 */ /* 0x000fe20000011406 */
[C---:B------:R-:W-:Y:S01]  /*0b50*/  IMAD.IADD R7, R0.reuse, 0x1, -R5 ;  /* 0x0000000100077824 */ /* 0x040fe200078e0a05 */
[----:B------:R-:W-:Y:S01]  /*0b60*/  SHF.R.S32.HI R5, RZ, 0x7, R4 ;  /* 0x00000007ff057819 */ /* 0x000fe20000011404 */
[----:B------:R-:W-:Y:S01]  /*0b70*/  IMAD.IADD R11, R0, 0x1, -R11 ;  /* 0x00000001000b7824 */ /* 0x000fe200078e0a0b */
[----:B------:R-:W-:Y:S02]  /*0b80*/  LEA.HI R3, R3, R0, RZ, 0x5 ;  /* 0x0000000003037211 */ /* 0x000fe400078f28ff */
[----:B------:R-:W-:Y:S01]  /*0b90*/  SHF.R.S32.HI R4, RZ, 0x1f, R7 ;  /* 0x0000001fff047819 */ /* 0x000fe20000011407 */
[----:B------:R-:W-:Y:S01]  /*0ba0*/  IMAD.HI R8, R5, 0x55555556, RZ ;  /* 0x5555555605087827 */ /* 0x000fe200078e02ff */
[----:B------:R-:W-:Y:S01]  /*0bb0*/  LEA.HI R6, R6, R9, RZ, 0x1 ;  /* 0x0000000906067211 */ /* 0x000fe200078f08ff */
[----:B-1----:R-:W-:Y:S01]  /*0bc0*/  ULEA UR39, UR4, UR39, 0x18 ;  /* 0x0000002704277291 */ /* 0x002fe2000f8ec03f */
[----:B------:R-:W-:-:S02]  /*0bd0*/  LEA.HI R4, R4, R7, RZ, 0x3 ;  /* 0x0000000704047211 */ /* 0x000fc400078f18ff */
[----:B------:R-:W-:Y:S02]  /*0be0*/  LEA.HI R8, R8, R8, RZ, 0x1 ;  /* 0x0000000808087211 */ /* 0x000fe400078f08ff */
[C---:B------:R-:W-:Y:S01]  /*0bf0*/  LOP3.LUT R0, R4.reuse, 0xfffffff8, RZ, 0xc0, !PT ;  /* 0xfffffff804007812 */ /* 0x040fe200078ec0ff */
[----:B------:R-:W-:Y:S01]  /*0c00*/  IMAD.SHL.U32 R4, R4, 0x40, RZ ;  /* 0x0000004004047824 */ /* 0x000fe200078e00ff */
[----:B------:R-:W-:Y:S01]  /*0c10*/  LOP3.LUT R6, R6, 0x1ffffffe, RZ, 0xc0, !PT ;  /* 0x1ffffffe06067812 */ /* 0x000fe200078ec0ff */
[----:B------:R-:W-:Y:S01]  /*0c20*/  IMAD R137, R8, -0x3, R5 ;  /* 0xfffffffd08897824 */ /* 0x000fe200078e0205 */
[----:B------:R-:W-:Y:S01]  /*0c30*/  SHF.R.S32.HI R8, RZ, 0x5, R3 ;  /* 0x00000005ff087819 */ /* 0x000fe20000011403 */
[----:B------:R-:W-:Y:S01]  /*0c40*/  IMAD.IADD R0, R7, 0x1, -R0 ;  /* 0x0000000107007824 */ /* 0x000fe200078e0a00 */
[----:B------:R-:W-:Y:S01]  /*0c50*/  SHF.R.S32.HI R10, RZ, 0x1f, R11 ;  /* 0x0000001fff0a7819 */ /* 0x000fe2000001140b */
[----:B------:R-:W-:Y:S01]  /*0c60*/  IMAD.IADD R6, R9, 0x1, -R6 ;  /* 0x0000000109067824 */ /* 0x000fe200078e0a06 */
[----:B------:R-:W-:Y:S01]  /*0c70*/  LOP3.LUT R5, R4, 0x7ffffe00, RZ, 0xc0, !PT ;  /* 0x7ffffe0004057812 */ /* 0x000fe200078ec0ff */
[C---:B------:R-:W-:Y:S01]  /*0c80*/  IMAD.SHL.U32 R3, R0.reuse, 0x40, RZ ;  /* 0x0000004000037824 */ /* 0x040fe200078e00ff */
[----:B------:R-:W-:Y:S01]  /*0c90*/  R2P PR, R0, 0x6 ;  /* 0x0000000600007804 */ /* 0x000fe20000000000 */
[----:B------:R-:W-:Y:S01]  /*0ca0*/  IMAD.SHL.U32 R6, R6, 0x8, RZ ;  /* 0x0000000806067824 */ /* 0x000fe200078e00ff */
[----:B------:R-:W-:Y:S01]  /*0cb0*/  UMOV UR4, UR39 ;  /* 0x0000002700047c82 */ /* 0x000fe20008000000 */
[----:B--2---:R-:W-:Y:S01]  /*0cc0*/  UMOV UR5, UR6 ;  /* 0x0000000600057c82 */ /* 0x004fe20008000000 */
[C---:B------:R-:W-:Y:S01]  /*0cd0*/  IMAD R13, R8.reuse, 0x10, R7 ;  /* 0x00000010080d7824 */ /* 0x040fe200078e0207 */
[----:B------:R-:W-:Y:S01]  /*0ce0*/  LOP3.LUT R3, R3, 0x1c0, RZ, 0xc0, !PT ;  /* 0x000001c003037812 */ /* 0x000fe200078ec0ff */
[----:B------:R-:W-:Y:S01]  /*0cf0*/  IMAD R5, R8, 0x400, R5 ;  /* 0x0000040008057824 */ /* 0x000fe200078e0205 */
[----:B------:R-:W-:Y:S01]  /*0d00*/  LEA.HI R7, R10, R11, RZ, 0x2 ;  /* 0x0000000b0a077211 */ /* 0x000fe200078f10ff */
[----:B------:R-:W-:Y:S01]  /*0d10*/  IMAD.U32 R140, RZ, RZ, UR4 ;  /* 0x00000004ff8c7e24 */ /* 0x000fe2000f8e00ff */
[----:B------:R-:W-:Y:S01]  /*0d20*/  LOP3.LUT R4, R3, 0x8, R6, 0xf8, !PT ;  /* 0x0000000803047812 */ /* 0x000fe200078ef806 */
[----:B------:R-:W-:Y:S01]  /*0d30*/  IMAD.U32 R141, RZ, RZ, UR5 ;  /* 0x00000005ff8d7e24 */ /* 0x000fe2000f8e00ff */
[----:B------:R-:W-:Y:S01]  /*0d40*/  SHF.R.U32.HI R3, RZ, 0x3, R3 ;  /* 0x00000003ff037819 */ /* 0x000fe20000011603 */
[----:B------:R-:W-:Y:S01]  /*0d50*/  UMOV UR4, UR7 ;  /* 0x0000000700047c82 */ /* 0x000fe20008000000 */
[----:B------:R-:W-:-:S02]  /*0d60*/  SHF.R.S32.HI R9, RZ, 0x2, R7 ;  /* 0x00000002ff097819 */ /* 0x000fc40000011407 */
[----:B------:R-:W-:Y:S01]  /*0d70*/  LOP3.LUT R4, R4, R3, RZ, 0x3c, !PT ;  /* 0x0000000304047212 */ /* 0x000fe200078e3cff */
[----:B------:R-:W-:Y:S01]  /*0d80*/  IMAD.U32 R3, R13, 0x20, R6 ;  /* 0x000000200d037824 */ /* 0x000fe200078e0006 */
[----:B------:R-:W-:Y:S02]  /*0d90*/  SHF.R.S32.HI R12, RZ, 0x1f, R7 ;  /* 0x0000001fff0c7819 */ /* 0x000fe40000011407 */
[----:B------:R-:W-:Y:S01]  /*0da0*/  LEA.HI R10, R10, R11, RZ, 0x5 ;  /* 0x0000000b0a0a7211 */ /* 0x000fe200078f28ff */
[----:B------:R-:W-:Y:S01]  /*0db0*/  IMAD.IADD R4, R5, 0x1, R4 ;  /* 0x0000000105047824 */ /* 0x000fe200078e0204 */
[----:B------:R-:W-:Y:S01]  /*0dc0*/  LEA.HI R12, R12, R9, RZ, 0x3 ;  /* 0x000000090c0c7211 */ /* 0x000fe200078f18ff */
[----:B------:R-:W-:Y:S01]  /*0dd0*/  IMAD.WIDE R140, R3, 0x2, R140 ;  /* 0x00000002038c7825 */ /* 0x000fe200078e028c */
[----:B------:R-:W-:Y:S02]  /*0de0*/  SHF.R.S32.HI R10, RZ, 0x5, R10 ;  /* 0x00000005ff0a7819 */ /* 0x000fe4000001140a */
[----:B------:R-:W-:-:S02]  /*0df0*/  LOP3.LUT R12, R12, 0xfffffff8, RZ, 0xc0, !PT ;  /* 0xfffffff80c0c7812 */ /* 0x000fc400078ec0ff */
[----:B------:R-:W-:Y:S02]  /*0e00*/  LEA R136, R4, UR39, 0x1 ;  /* 0x0000002704887c11 */ /* 0x000fe4000f8e08ff */
[----:B------:R-:W-:Y:S01]  /*0e10*/  SEL R18, R18, 0xffffffc0, !P2 ;  /* 0xffffffc012127807 */ /* 0x000fe20005000000 */
[----:B------:R-:W-:Y:S01]  /*0e20*/  IMAD.IADD R9, R9, 0x1, -R12 ;  /* 0x0000000109097824 */ /* 0x000fe200078e0a0c */
[----:B------:R-:W-:Y:S01]  /*0e30*/  LOP3.LUT R0, R7, 0x7ffffffc, RZ, 0xc0, !PT ;  /* 0x7ffffffc07007812 */ /* 0x000fe200078ec0ff */
[C---:B------:R-:W-:Y:S02]  /*0e40*/  VIADD R22, R136.reuse, 0x21800 ;  /* 0x0002180088167836 */ /* 0x040fe40000000000 */
[----:B------:R-:W-:Y:S02]  /*0e50*/  VIADD R23, R136, 0x21820 ;  /* 0x0002182088177836 */ /* 0x000fe40000000000 */
[----:B------:R-:W-:Y:S02]  /*0e60*/  IMAD R10, R10, 0x10, R9 ;  /* 0x000000100a0a7824 */ /* 0x000fe400078e0209 */
[----:B------:R-:W-:-:S02]  /*0e70*/  @P1 VIADD R23, R22, 0xffffffe0 ;  /* 0xffffffe016171836 */ /* 0x000fc40000000000 */
[----:B------:R-:W-:Y:S02]  /*0e80*/  IMAD.IADD R22, R22, 0x1, R18 ;  /* 0x0000000116167824 */ /* 0x000fe400078e0212 */
[----:B------:R-:W-:Y:S02]  /*0e90*/  IMAD.IADD R19, R11, 0x1, -R0 ;  /* 0x000000010b137824 */ /* 0x000fe400078e0a00 */
[----:B------:R-:W-:Y:S02]  /*0ea0*/  IMAD R137, R137, 0x40, R10 ;  /* 0x0000004089897824 */ /* 0x000fe400078e020a */
[----:B------:R-:W-:Y:S02]  /*0eb0*/  IMAD.IADD R18, R18, 0x1, R23 ;  /* 0x0000000112127824 */ /* 0x000fe400078e0217 */
[----:B------:R-:W-:-:S07]  /*0ec0*/  VIADD R17, R23, 0x6000 ;  /* 0x0000600017117836 */ /* 0x000fce0000000000 */
.L_x_9001:
        /* <DEDUP_REMOVED lines=20> */
.L_x_8913:
[----:B------:R-:W-:Y:S01]  /*1010*/  ULDC UR6, c[0x0][0xdc4] ;  /* 0x0003710000067ab9 */ /* 0x000fe20000000800 */
[----:B------:R-:W-:Y:S01]  /*1020*/  UMOV UR48, UR7 ;  /* 0x0000000700307c82 */ /* 0x000fe20008000000 */
[----:B------:R-:W-:-:S11]  /*1030*/  UISETP.NE.AND UP0, UPT, UR6, 0x1, UPT ;  /* 0x000000010600788c */ /* 0x000fd6000bf05270 */
[----:B------:R-:W-:Y:S02]  /*1040*/  @UP0 ULDC.64 UR10, c[0x0][0xdc8] ;  /* 0x00037200000a0ab9 */ /* 0x000fe40000000a00 */
[----:B------:R-:W-:-:S04]  /*1050*/  UIMAD.WIDE.U32 UR4, UR7, UR10, URZ ;  /* 0x0000000a070472a5 */ /* 0x000fc8000f8e003f */
[----:B------:R-:W-:-:S04]  /*1060*/  @UP0 USHF.R.U32.HI UR48, URZ, UR11, UR5 ;  /* 0x0000000b3f300299 */ /* 0x000fc80008011605 */
[----:B------:R-:W-:-:S12]  /*1070*/  UIMAD UR4, UR48, UR6, URZ ;  /* 0x00000006300472a4 */ /* 0x000fd8000f8e023f */
.L_x_8914:
        /* <DEDUP_REMOVED lines=12> */
[----:B------:R-:W-:Y:S01]  /*1140*/  UIMAD UR42, UR42, 0xc0, URZ ;  /* 0x000000c02a2a78a4 */ /* 0x000fe2000f8e023f */
        /* <DEDUP_REMOVED lines=28> */
.L_x_8916:
[----:B------:R-:W-:-:S11]  /*1310*/  UISETP.NE.AND UP0, UPT, UR5, 0x1, UPT ;  /* 0x000000010500788c */ /* 0x000fd6000bf05270 */
[----:B------:R-:W-:Y:S02]  /*1320*/  @UP0 ULDC.64 UR12, c[0x0][0x9e8] ;  /* 0x00027a00000c0ab9 */ /* 0x000fe40000000a00 */
[----:B------:R-:W-:-:S04]  /*1330*/  UIMAD.WIDE.U32 UR6, UR4, UR12, URZ ;  /* 0x0000000c040672a5 */ /* 0x000fc8000f8e003f */
[----:B------:R-:W-:-:S12]  /*1340*/  @UP0 USHF.R.U32.HI UR4, URZ, UR13, UR7 ;  /* 0x0000000d3f040299 */ /* 0x000fd80008011607 */
.L_x_8917:
[----:B------:R-:W-:-:S06]  /*1350*/  UIMAD UR4, UR4, UR5, UR5 ;  /* 0x00000005040472a4 */ /* 0x000fcc000f8e0205 */
[----:B------:R-:W-:-:S07]  /*1360*/  VIMNMX R0, R0, UR4, PT ;  /* 0x0000000400007c48 */ /* 0x000fce000bfe0100 */
.L_x_8915:
        /* <DEDUP_REMOVED lines=25> */
.L_x_8919:
[----:B------:R-:W-:-:S11]  /*1500*/  UISETP.NE.AND UP0, UPT, UR5, 0x1, UPT ;  /* 0x000000010500788c */ /* 0x000fd6000bf05270 */
[----:B------:R-:W-:Y:S02]  /*1510*/  @UP0 ULDC.64 UR10, c[0x0][0x9e8] ;  /* 0x00027a00000a0ab9 */ /* 0x000fe40000000a00 */
[----:B------:R-:W-:-:S04]  /*1520*/  UIMAD.WIDE.U32 UR6, UR4, UR10, URZ ;  /* 0x0000000a040672a5 */ /* 0x000fc8000f8e003f */
[----:B------:R-:W-:-:S12]  /*1530*/  @UP0 USHF.R.U32.HI UR4, URZ, UR11, UR7 ;  /* 0x0000000b3f040299 */ /* 0x000fd80008011607 */
.L_x_8920:
[----:B------:R-:W-:-:S04]  /*1540*/  UIMAD UR4, UR4, UR5, URZ ;  /* 0x00000005040472a4 */ /* 0x000fc8000f8e023f */
[----:B------:R-:W-:-:S04]  /*1550*/  UISETP.LT.AND UP0, UPT, UR8, UR4, UPT ;  /* 0x000000040800728c */ /* 0x000fc8000bf01270 */
[----:B------:R-:W-:-:S12]  /*1560*/  USEL UR8, UR8, UR4, !UP0 ;  /* 0x0000000408087287 */ /* 0x000fd8000c000000 */
.L_x_8918:
[----:B------:R-:W-:Y:S01]  /*1570*/  USHF.R.S32.HI UR4, URZ, 0x1f, UR8 ;  /* 0x0000001f3f047899 */ /* 0x000fe20008011408 */
[----:B------:R-:W-:Y:S01]  /*1580*/  PLOP3.LUT P0, PT, PT, PT, PT, 0x80, 0x0 ;  /* 0x000000000000781c */ /* 0x000fe20003f0f070 */
[----:B------:R-:W-:Y:S01]  /*1590*/  IMAD.MOV.U32 R0, RZ, RZ, RZ ;  /* 0x000000ffff007224 */ /* 0x000fe200078e00ff */
[----:B------:R-:W-:Y:S01]  /*15a0*/  CS2R R134, SRZ ;  /* 0x0000000000867805 */ /* 0x000fe2000001ff00 */
[----:B------:R-:W-:Y:S01]  /*15b0*/  ULEA.HI UR4, UR4, UR8, URZ, 0x7 ;  /* 0x0000000804047291 */ /* 0x000fe2000f8f383f */
[----:B------:R-:W-:Y:S01]  /*15c0*/  IMAD.MOV.U32 R3, RZ, RZ, RZ ;  /* 0x000000ffff037224 */ /* 0x000fe200078e00ff */
[----:B------:R-:W-:Y:S02]  /*15d0*/  CS2R R132, SRZ ;  /* 0x0000000000847805 */ /* 0x000fe4000001ff00 */
[----:B------:R-:W-:Y:S01]  /*15e0*/  CS2R R130, SRZ ;  /* 0x0000000000827805 */ /* 0x000fe2000001ff00 */
[----:B------:R-:W-:Y:S01]  /*15f0*/  USHF.R.S32.HI UR4, URZ, 0x7, UR4 ;  /* 0x000000073f047899 */ /* 0x000fe20008011404 */
[----:B------:R-:W-:Y:S01]  /*1600*/  CS2R R128, SRZ ;  /* 0x0000000000807805 */ /* 0x000fe2000001ff00 */
[----:B------:R-:W-:Y:S01]  /*1610*/  IMAD.MOV.U32 R123, RZ, RZ, RZ ;  /* 0x000000ffff7b7224 */ /* 0x000fe200078e00ff */
[----:B------:R-:W-:Y:S01]  /*1620*/  CS2R R124, SRZ ;  /* 0x00000000007c7805 */ /* 0x000fe2000001ff00 */
[----:B------:R-:W-:Y:S01]  /*1630*/  UISETP.LT.AND UP0, UPT, URZ, UR4, UPT ;  /* 0x000000043f00728c */ /* 0x000fe2000bf01270 */
[----:B------:R-:W-:Y:S01]  /*1640*/  IMAD.MOV.U32 R126, RZ, RZ, RZ ;  /* 0x000000ffff7e7224 */ /* 0x000fe200078e00ff */
[----:B------:R-:W-:-:S02]  /*1650*/  CS2R R26, SRZ ;  /* 0x00000000001a7805 */ /* 0x000fc4000001ff00 */
[----:B------:R-:W-:Y:S01]  /*1660*/  CS2R R120, SRZ ;  /* 0x0000000000787805 */ /* 0x000fe2000001ff00 */
[----:B------:R-:W-:Y:S01]  /*1670*/  USEL UR40, URZ, UR4, !UP0 ;  /* 0x000000043f287287 */ /* 0x000fe2000c000000 */
[----:B------:R-:W-:Y:S01]  /*1680*/  CS2R R14, SRZ ;  /* 0x00000000000e7805 */ /* 0x000fe2000001ff00 */
[----:B------:R-:W-:Y:S01]  /*1690*/  IMAD.MOV.U32 R118, RZ, RZ, RZ ;  /* 0x000000ffff767224 */ /* 0x000fe200078e00ff */
[----:B------:R-:W-:Y:S01]  /*16a0*/  CS2R R114, SRZ ;  /* 0x0000000000727805 */ /* 0x000fe2000001ff00 */
[----:B------:R-:W-:Y:S01]  /*16b0*/  IMAD.MOV.U32 R117, RZ, RZ, RZ ;  /* 0x000000ffff757224 */ /* 0x000fe200078e00ff */
        /* <DEDUP_REMOVED lines=16> */
[----:B------:R-:W-:Y:S06]  /*17c0*/  @!P1 BRA `(.L_x_8921) ;  /* 0x000000c000cc9947 */ /* 0x000fec0003800000 */
[----:B------:R-:W-:-:S05]  /*17d0*/  VIADD R0, R2, 0xffffff80 ;  /* 0xffffff8002007836 */ /* 0x000fca0000000000 */
[----:B------:R-:W-:-:S04]  /*17e0*/  SHF.R.S32.HI R3, RZ, 0x1f, R0 ;  /* 0x0000001fff037819 */ /* 0x000fc80000011400 */
[----:B------:R-:W-:-:S04]  /*17f0*/  LEA.HI R3, R3, R0, RZ, 0x7 ;  /* 0x0000000003037211 */ /* 0x000fc800078f38ff */
[----:B------:R-:W-:-:S06]  /*1800*/  SHF.R.S32.HI R3, RZ, 0x7, R3 ;  /* 0x00000007ff037819 */ /* 0x000fcc0000011403 */
[----:B------:R-:W1:Y:S02]  /*1810*/  SHFL.IDX PT, R3, R3, RZ, 0x1f ;  /* 0x00001fff03037589 */ /* 0x000e6400000e0000 */
[----:B-1----:R-:W-:-:S13]  /*1820*/  R2UR UR45, R3 ;  /* 0x00000000032d72ca */ /* 0x002fda00000e0000 */
[----:B------:R-:W-:-:S04]  /*1830*/  UIMAD.WIDE UR4, UR45, 0x55555556, URZ ;  /* 0x555555562d0478a5 */ /* 0x000fc8000f8e023f */
[----:B------:R-:W-:Y:S02]  /*1840*/  ULEA.HI UR52, UR5, UR5, URZ, 0x1 ;  /* 0x0000000505347291 */ /* 0x000fe4000f8f083f */
[----:B------:R-:W-:Y:S02]  /*1850*/  UIADD3 UR5, UR39, 0x21800, URZ ;  /* 0x0002180027057890 */ /* 0x000fe4000fffe03f */
[----:B------:R-:W-:Y:S02]  /*1860*/  UIMAD UR52, UR52, -0x3, UR45 ;  /* 0xfffffffd343478a4 */ /* 0x000fe4000f8e022d */
[----:B------:R-:W-:Y:S02]  /*1870*/  ULOP3.LUT UP0, URZ, UR5, 0x3ff, URZ, 0xc0, !UPT ;  /* 0x000003ff053f7892 */ /* 0x000fe4000f80c03f */
[----:B------:R-:W-:Y:S02]  /*1880*/  ULEA UR4, UR52, UR39, 0xc ;  /* 0x0000002734047291 */ /* 0x000fe4000f8e603f */
[----:B------:R-:W-:-:S02]  /*1890*/  ULEA UR5, UR52, UR5, 0xd ;  /* 0x0000000534057291 */ /* 0x000fc4000f8e683f */
[----:B------:R-:W-:Y:S01]  /*18a0*/  PLOP3.LUT P0, PT, PT, PT, UP0, 0x80, 0x0 ;  /* 0x000000000000781c */ /* 0x000fe20003f0f008 */
[----:B------:R-:W-:Y:S02]  /*18b0*/  UIADD3 UR4, UR4, 0xc400, URZ ;  /* 0x0000c40004047890 */ /* 0x000fe4000fffe03f */
[----:B------:R-:W-:Y:S02]  /*18c0*/  USHF.R.U32.HI UR5, URZ, 0x4, UR5 ;  /* 0x000000043f057899 */ /* 0x000fe40008011605 */
[----:B------:R-:W-:Y:S02]  /*18d0*/  USHF.R.U32.HI UR4, URZ, 0x4, UR4 ;  /* 0x000000043f047899 */ /* 0x000fe40008011604 */
[----:B------:R-:W-:Y:S02]  /*18e0*/  ULOP3.LUT UR41, UR5, 0x3fff, URZ, 0xc0, !UPT ;  /* 0x00003fff05297892 */ /* 0x000fe4000f8ec03f */
[----:B------:R-:W-:-:S04]  /*18f0*/  ULOP3.LUT UR54, UR4, 0x3fff, URZ, 0xc0, !UPT ;  /* 0x00003fff04367892 */ /* 0x000fc8000f8ec03f */
[----:B------:R-:W-:Y:S08]  /*1900*/  @!P0 BRA `(.L_x_8922) ;  /* 0x0000000000408947 */ /* 0x000ff00003800000 */
        /* <DEDUP_REMOVED lines=16> */
.L_x_8922:
        /* <DEDUP_REMOVED lines=9> */
.L_x_9066:
[----:B------:R-:W-:Y:S05]  /*1aa0*/  @!P0 BRA `(.L_x_8924) ;  /* 0x0000000000048947 */ /* 0x000fea0003800000 */
[----:B------:R-:W-:Y:S01]  /*1ab0*/  BPT.TRAP 0x1 ;  /* 0x000000040000795c */ /* 0x000fe20000300000 */
.L_x_8924:
[----:B------:R-:W-:Y:S02]  /*1ac0*/  IMAD.U32 R7, RZ, RZ, UR36 ;  /* 0x00000024ff077e24 */ /* 0x000fe4000f8e00ff */
[----:B-1----:R-:W-:-:S03]  /*1ad0*/  IMAD.U32 R0, RZ, RZ, UR49 ;  /* 0x00000031ff007e24 */ /* 0x002fc6000f8e00ff */
[----:B------:R-:W-:Y:S02]  /*1ae0*/  LEA R7, R7, UR39, 0x3 ;  /* 0x0000002707077c11 */ /* 0x000fe4000f8e18ff */
[----:B------:R-:W-:-:S04]  /*1af0*/  SHF.L.U32 R0, R0, 0x1f, RZ ;  /* 0x0000001f00007819 */ /* 0x000fc800000006ff */
[----:B------:R1:W2:Y:S01]  /*1b00*/  SYNCS.PHASECHK.TRANS64.TRYWAIT P2, [R7+URZ+0x2d830], R0 ;  /* 0x02d83000070075a7 */ /* 0x0002a2000804017f */
[----:B------:R-:W-:Y:S05]  /*1b10*/  @!P0 BRA `(.L_x_8925) ;  /* 0x0000000000048947 */ /* 0x000fea0003800000 */
[----:B------:R-:W-:Y:S01]  /*1b20*/  BPT.TRAP 0x1 ;  /* 0x000000040000795c */ /* 0x000fe20000300000 */
.L_x_8925:
[----:B------:R-:W-:Y:S01]  /*1b30*/  LOP3.LUT P1, RZ, R2, 0x7f, RZ, 0xc0, !PT ;  /* 0x0000007f02ff7812 */ /* 0x000fe2000782c0ff */
[----:B--2---:R-:W-:-:S12]  /*1b40*/  @P2 BRA `(.L_x_8926) ;  /* 0x0000000000082947 */ /* 0x004fd80003800000 */
[----:B------:R-:W2:Y:S02]  /*1b50*/  SYNCS.PHASECHK.TRANS64.TRYWAIT P2, [R7+URZ+0x2d830], R0 ;  /* 0x02d83000070075a7 */ /* 0x000ea4000804017f */
[----:B--2---:R-:W-:Y:S05]  /*1b60*/  @!P2 BRA `(.L_x_8927) ;  /* 0x0000010000b8a947 */ /* 0x004fea0003800000 */
.L_x_8926:
[----:B------:R-:W-:Y:S05]  /*1b70*/  WARPSYNC.ALL ;  /* 0x0000000000007948 */ /* 0x000fea0003800000 */
[----:B------:R-:W-:Y:S01]  /*1b80*/  UIADD3 UR4, UR39, 0x15400, URZ ;  /* 0x0001540027047890 */ /* 0x000fe2000fffe03f */
[----:B------:R-:W-:Y:S01]  /*1b90*/  WARPGROUP.ARRIVE ;  /* 0x00000000000079c5 */ /* 0x000fe20000000000 */
[----:B------:R-:W-:Y:S01]  /*1ba0*/  UMOV UR5, 0x80000020 ;  /* 0x8000002000057882 */ /* 0x000fe20000000000 */
[----:B------:R-:W-:Y:S01]  /*1bb0*/  UMOV UR7, 0x80000020 ;  /* 0x8000002000077882 */ /* 0x000fe20000000000 */
[----:B------:R-:W-:Y:S01]  /*1bc0*/  USHF.R.U32.HI UR4, URZ, 0x4, UR4 ;  /* 0x000000043f047899 */ /* 0x000fe20008011604 */
[----:B------:R-:W3:Y:S01]  /*1bd0*/  LDC R5, c[0x0][0x2e0] ;  /* 0x0000b800ff057b82 */ /* 0x000ee20000000800 */
[----:B------:R-:W-:Y:S01]  /*1be0*/  UMOV UR9, 0x80000020 ;  /* 0x8000002000097882 */ /* 0x000fe20000000000 */
[----:B------:R-:W-:Y:S01]  /*1bf0*/  UMOV UR11, 0x80000020 ;  /* 0x80000020000b7882 */ /* 0x000fe20000000000 */
[----:B------:R-:W-:Y:S01]  /*1c00*/  ULOP3.LUT UR4, UR4, 0x3fff, URZ, 0xc0, !UPT ;  /* 0x00003fff04047892 */ /* 0x000fe2000f8ec03f */
[----:B------:R-:W-:Y:S01]  /*1c10*/  IMAD.MOV.U32 R3, RZ, RZ, -0x80 ;  /* 0xffffff80ff037424 */ /* 0x000fe200078e00ff */
[----:B------:R-:W-:Y:S01]  /*1c20*/  UMOV UR13, 0x80000020 ;  /* 0x80000020000d7882 */ /* 0x000fe20000000000 */
[----:B------:R-:W-:Y:S01]  /*1c30*/  UMOV UR15, 0x80000020 ;  /* 0x80000020000f7882 */ /* 0x000fe20000000000 */
[----:B------:R-:W-:Y:S01]  /*1c40*/  ULOP3.LUT UR32, UR4, 0x10000, URZ, 0xfc, !UPT ;  /* 0x0001000004207892 */ /* 0x000fe2000f8efc3f */
[----:B------:R-:W4:Y:S01]  /*1c50*/  LDC R4, c[0x0][0x288] ;  /* 0x0000a200ff047b82 */ /* 0x000f220000000800 */
[----:B------:R-:W-:Y:S01]  /*1c60*/  ULOP3.LUT UR4, UR54, 0x10000, URZ, 0xfc, !UPT ;  /* 0x0001000036047892 */ /* 0x000fe2000f8efc3f */
[----:B-12---:R-:W-:Y:S01]  /*1c70*/  @!P1 VIADD R0, R7, 0x2d840 ;  /* 0x0002d84007009836 */ /* 0x006fe20000000000 */
[----:B------:R-:W-:Y:S01]  /*1c80*/  UIMAD UR6, UR36, 0x600, UR32 ;  /* 0x00000600240678a4 */ /* 0x000fe2000f8e0220 */
[C---:B------:R-:W-:Y:S01]  /*1c90*/  IMAD R12, R88.reuse, R3, 0x80 ;  /* 0x00000080580c7424 */ /* 0x040fe200078e0203 */
[----:B------:R-:W-:Y:S01]  /*1ca0*/  UIADD3 UR8, UR4, 0x2, URZ ;  /* 0x0000000204087890 */ /* 0x000fe2000fffe03f */
[----:B------:R-:W-:Y:S01]  /*1cb0*/  LEA R10, R88, 0xffffff80, 0x7 ;  /* 0xffffff80580a7811 */ /* 0x000fe200078e38ff */
[----:B------:R-:W-:Y:S01]  /*1cc0*/  UIADD3 UR10, UR6, 0x2, URZ ;  /* 0x00000002060a7890 */ /* 0x000fe2000fffe03f */
[----:B------:R-:W-:Y:S01]  /*1cd0*/  @!P1 PRMT R0, RZ, 0x654, R0 ;  /* 0x00000654ff009816 */ /* 0x000fe20000000000 */
[----:B------:R-:W-:-:S02]  /*1ce0*/  UIADD3 UR12, UR4, 0x300, URZ ;  /* 0x00000300040c7890 */ /* 0x000fc4000fffe03f */
[----:B------:R-:W-:Y:S02]  /*1cf0*/  UIADD3 UR14, UR6, 0x200, URZ ;  /* 0x00000200060e7890 */ /* 0x000fe4000fffe03f */
[----:B------:R-:W-:Y:S01]  /*1d00*/  HGMMA.64x128x16.F32.BF16 R24, gdesc[UR4], RZ, !UPT, gsb0 ;  /* 0x01e00000041879f0 */ /* 0x000fe2000c0018ff */
[----:B------:R-:W-:Y:S02]  /*1d10*/  UIADD3 UR16, UR4, 0x302, URZ ;  /* 0x0000030204107890 */ /* 0x000fe4000fffe03f */
[----:B------:R-:W-:Y:S01]  /*1d20*/  UIADD3 UR18, UR6, 0x202, URZ ;  /* 0x0000020206127890 */ /* 0x000fe2000fffe03f */
[----:B---3--:R-:W-:Y:S01]  /*1d30*/  IMAD R3, R5, UR47, R12 ;  /* 0x0000002f05037c24 */ /* 0x008fe2000f8e020c */
        /* <DEDUP_REMOVED lines=11> */
[----:B------:R-:W-:Y:S01]  /*1df0*/  ULDC.64 UR6, c[0x0][0x9e0] ;  /* 0x0002780000067ab9 */ /* 0x000fe20000000a00 */
[----:B------:R-:W-:Y:S01]  /*1e00*/  ULDC UR35, c[0x0][0x9dc] ;  /* 0x0002770000237ab9 */ /* 0x000fe20000000800 */
[----:B------:R-:W-:-:S06]  /*1e10*/  UISETP.GE.AND UP0, UPT, UR7, 0x1, UPT ;  /* 0x000000010700788c */ /* 0x000fcc000bf06270 */
[----:B------:R-:W-:Y:S01]  /*1e20*/  PLOP3.LUT P2, PT, PT, PT, UP0, 0x40, 0x0 ;  /* 0x000000000000781c */ /* 0x000fe20003f4e808 */
[----:B------:R-:W-:Y:S02]  /*1e30*/  WARPGROUP.DEPBAR.LE gsb0, 0x0 ;  /* 0x00008000000079c5 */ /* 0x000fe40000010000 */
[----:B------:R-:W-:-:S06]  /*1e40*/  WARPGROUP.ARRIVE ;  /* 0x00000000000079c5 */ /* 0x000fcc0000000000 */
[----:B------:R-:W-:Y:S01]  /*1e50*/  HGMMA.64x128x16.F32.BF16 R24, gdesc[UR8], R24, gsb0 ;  /* 0x01e00000081879f0 */ /* 0x000fe20008001818 */
[----:B------:R-:W-:Y:S02]  /*1e60*/  ULOP3.LUT UR10, URZ, UR35, URZ, 0x33, !UPT ;  /* 0x000000233f0a7292 */ /* 0x000fe4000f8e333f */
        /* <DEDUP_REMOVED lines=14> */
[----:B----4-:R-:W-:-:S05]  /*1f50*/  IADD3 R0, R3, 0x1, -R4 ;  /* 0x0000000103007810 */ /* 0x010fca0007ffe804 */
[----:B------:R-:W-:Y:S02]  /*1f60*/  IMAD R6, R19, -0x2, R0 ;  /* 0xfffffffe13067824 */ /* 0x000fe400078e0200 */
[----:B------:R-:W-:Y:S02]  /*1f70*/  VIADD R0, R137, UR42 ;  /* 0x0000002a89007c36 */ /* 0x000fe40008000000 */
[C---:B------:R-:W-:Y:S02]  /*1f80*/  VIADD R14, R6.reuse, UR6 ;  /* 0x00000006060e7c36 */ /* 0x040fe40008000000 */
[----:B------:R-:W-:-:S03]  /*1f90*/  VIADD R13, R6, UR10 ;  /* 0x0000000a060d7c36 */ /* 0x000fc60008000000 */
[----:B------:R-:W-:Y:S01]  /*1fa0*/  VIADDMNMX R3, R0, R14, R11, PT ;  /* 0x0000000e00037246 */ /* 0x000fe2000380010b */
[----:B------:R-:W-:Y:S01]  /*1fb0*/  IMAD.IADD R6, R13, 0x1, R0 ;  /* 0x000000010d067824 */ /* 0x000fe200078e0200 */
        /* <DEDUP_REMOVED lines=14> */
.L_x_8930:
[----:B------:R-:W-:-:S06]  /*20a0*/  UISETP.NE.AND UP1, UPT, UR7, 0x1, UPT ;  /* 0x000000010700788c */ /* 0x000fcc000bf25270 */
[----:B------:R-:W-:-:S05]  /*20b0*/  PLOP3.LUT P2, PT, PT, PT, UP1, 0x80, 0x0 ;  /* 0x000000000000781c */ /* 0x000fca0003f4f018 */
[----:B------:R-:W-:-:S08]  /*20c0*/  @UP1 ULDC.64 UR10, c[0x0][0x9e8] ;  /* 0x00027a00000a1ab9 */ /* 0x000fd00000000a00 */
[----:B------:R-:W-:-:S05]  /*20d0*/  @P2 IMAD.HI.U32 R8, R7, UR10, RZ ;  /* 0x0000000a07082c27 */ /* 0x000fca000f8e00ff */
[----:B------:R-:W-:-:S07]  /*20e0*/  @P2 SHF.R.U32.HI R7, RZ, UR11, R8 ;  /* 0x0000000bff072c19 */ /* 0x000fce0008011608 */
.L_x_8931:
[----:B------:R-:W-:Y:S05]  /*20f0*/  BSYNC B0 ;  /* 0x0000000000007941 */ /* 0x000fea0003800000 */
.L_x_8929:
[----:B------:R-:W-:-:S04]  /*2100*/  IMAD R8, R7, UR7, -R10 ;  /* 0x0000000707087c24 */ /* 0x000fc8000f8e0a0a */
[----:B------:R-:W-:-:S05]  /*2110*/  IMAD R8, R19, -0x2, R8 ;  /* 0xfffffffe13087824 */ /* 0x000fca00078e0208 */
[----:B------:R-:W-:Y:S02]  /*2120*/  VIMNMX R6, R6, R8, !PT ;  /* 0x0000000806067248 */ /* 0x000fe40007fe0100 */
[----:B------:R-:W-:-:S07]  /*2130*/  VIADDMNMX R3, R8, UR7, R3, PT ;  /* 0x0000000708037c46 */ /* 0x000fce000b800103 */
.L_x_8928:
[C---:B------:R-:W-:Y:S02]  /*2140*/  ISETP.GE.AND P4, PT, R12.reuse, 0x9, PT ;  /* 0x000000090c00780c */ /* 0x040fe40003f86270 */
[C---:B------:R-:W-:Y:S02]  /*2150*/  ISETP.GE.AND P2, PT, R12.reuse, 0x2, PT ;  /* 0x000000020c00780c */ /* 0x040fe40003f46270 */
[----:B------:R-:W-:Y:S02]  /*2160*/  ISETP.GE.AND P5, PT, R12, 0xa, PT ;  /* 0x0000000a0c00780c */ /* 0x000fe40003fa6270 */
[----:B------:R-:W-:Y:S02]  /*2170*/  LOP3.LUT R138, R138, 0xfffffffd, RZ, 0xc0, !PT ;  /* 0xfffffffd8a8a7812 */ /* 0x000fe400078ec0ff */
[----:B------:R-:W-:-:S04]  /*2180*/  ISETP.GT.AND P3, PT, R6, 0x1, !P2 ;  /* 0x000000010600780c */ /* 0x000fc80005764270 */
[----:B------:R-:W-:Y:S02]  /*2190*/  ISETP.LT.OR P3, PT, R3, 0x2, P3 ;  /* 0x000000020300780c */ /* 0x000fe40001f61670 */
[----:B------:R-:W-:Y:S02]  /*21a0*/  @P4 LOP3.LUT R138, R138, 0x2, RZ, 0xfc, !PT ;  /* 0x000000028a8a4812 */ /* 0x000fe400078efcff */
[----:B------:R-:W-:Y:S02]  /*21b0*/  FSEL R25, R25, -INF , !P3 ;  /* 0xff80000019197808 */ /* 0x000fe40005800000 */
[----:B------:R-:W-:Y:S02]  /*21c0*/  LOP3.LUT R138, R138, 0xfffffffb, RZ, 0xc0, !PT ;  /* 0xfffffffb8a8a7812 */ /* 0x000fe400078ec0ff */
[----:B------:R-:W-:Y:S02]  /*21d0*/  ISETP.GT.AND P4, PT, R6, 0x8, !P4 ;  /* 0x000000080600780c */ /* 0x000fe40006784270 */
[----:B------:R-:W-:-:S02]  /*21e0*/  @P5 LOP3.LUT R138, R138, 0x4, RZ, 0xfc, !PT ;  /* 0x000000048a8a5812 */ /* 0x000fc400078efcff */
[----:B------:R-:W-:Y:S02]  /*21f0*/  ISETP.GT.AND P3, PT, R6, 0x9, !P5 ;  /* 0x000000090600780c */ /* 0x000fe40006f64270 */
[----:B------:R-:W-:Y:S02]  /*2200*/  ISETP.GE.AND P5, PT, R12, 0x11, PT ;  /* 0x000000110c00780c */ /* 0x000fe40003fa6270 */
[C---:B------:R-:W-:Y:S02]  /*2210*/  ISETP.LT.OR P4, PT, R3.reuse, 0x9, P4 ;  /* 0x000000090300780c */ /* 0x040fe40002781670 */
[----:B------:R-:W-:Y:S02]  /*2220*/  ISETP.LT.OR P3, PT, R3, 0xa, P3 ;  /* 0x0000000a0300780c */ /* 0x000fe40001f61670 */
[----:B------:R-:W-:Y:S02]  /*2230*/  FSEL R28, R28, -INF , !P4 ;  /* 0xff8000001c1c7808 */ /* 0x000fe40006000000 */
[----:B------:R-:W-:-:S02]  /*2240*/  ISETP.GE.AND P4, PT, R12, 0x12, PT ;  /* 0x000000120c00780c */ /* 0x000fc40003f86270 */
[----:B------:R-:W-:Y:S02]  /*2250*/  LOP3.LUT R138, R138, 0xfffffff7, RZ, 0xc0, !PT ;  /* 0xfffffff78a8a7812 */ /* 0x000fe400078ec0ff */
[----:B------:R-:W-:Y:S02]  /*2260*/  FSEL R29, R29, -INF , !P3 ;  /* 0xff8000001d1d7808 */ /* 0x000fe40005800000 */
[----:B------:R-:W-:Y:S02]  /*2270*/  ISETP.GT.AND P3, PT, R6, 0x10, !P5 ;  /* 0x000000100600780c */ /* 0x000fe40006f64270 */
[----:B------:R-:W-:Y:S02]  /*2280*/  @P5 LOP3.LUT R138, R138, 0x8, RZ, 0xfc, !PT ;  /* 0x000000088a8a5812 */ /* 0x000fe400078efcff */
[----:B------:R-:W-:Y:S02]  /*2290*/  ISETP.LT.OR P3, PT, R3, 0x11, P3 ;  /* 0x000000110300780c */ /* 0x000fe40001f61670 */
[----:B------:R-:W-:-:S02]  /*22a0*/  LOP3.LUT R138, R138, 0xfdffffff, RZ, 0xc0, !PT ;  /* 0xfdffffff8a8a7812 */ /* 0x000fc400078ec0ff */
[----:B------:R-:W-:Y:S02]  /*22b0*/  FSEL R32, R32, -INF , !P3 ;  /* 0xff80000020207808 */ /* 0x000fe40005800000 */
[----:B------:R-:W-:Y:S02]  /*22c0*/  @P4 LOP3.LUT R138, R138, 0x2000000, RZ, 0xfc, !PT ;  /* 0x020000008a8a4812 */ /* 0x000fe400078efcff */
[----:B------:R-:W-:Y:S02]  /*22d0*/  ISETP.GT.AND P3, PT, R6, 0x11, !P4 ;  /* 0x000000110600780c */ /* 0x000fe40006764270 */
[----:B------:R-:W-:Y:S02]  /*22e0*/  ISETP.GE.AND P4, PT, R12, 0x19, PT ;  /* 0x000000190c00780c */ /* 0x000fe40003f86270 */
[----:B------:R-:W-:Y:S02]  /*22f0*/  ISETP.LT.OR P3, PT, R3, 0x12, P3 ;  /* 0x000000120300780c */ /* 0x000fe40001f61670 */
[----:B------:R-:W-:-:S02]  /*2300*/  LOP3.LUT R138, R138, 0xfeffffff, RZ, 0xc0, !PT ;  /* 0xfeffffff8a8a7812 */ /* 0x000fc400078ec0ff */
[----:B------:R-:W-:Y:S02]  /*2310*/  FSEL R33, R33, -INF , !P3 ;  /* 0xff80000021217808 */ /* 0x000fe40005800000 */
[----:B------:R-:W-:-:S04]  /*2320*/  ISETP.GT.AND P3, PT, R6, 0x18, !P4 ;  /* 0x000000180600780c */ /* 0x000fc80006764270 */
[----:B------:R-:W-:Y:S02]  /*2330*/  ISETP.LT.OR P3, PT, R3, 0x19, P3 ;  /* 0x000000190300780c */ /* 0x000fe40001f61670 */
        /* <DEDUP_REMOVED lines=150> */
[----:B------:R-:W-:Y:S01]  /*2ca0*/  ISETP.LT.OR P6, PT, R3, 0x7a, P6 ;  /* 0x0000007a0300780c */ /* 0x000fe200037c1670 */
[----:B------:R-:W-:-:S03]  /*2cb0*/  VIADD R3, R0, 0x8 ;  /* 0x0000000800037836 */ /* 0x000fc60000000000 */
[----:B------:R-:W-:Y:S01]  /*2cc0*/  FSEL R85, R85, -INF , !P6 ;  /* 0xff80000055557808 */ /* 0x000fe20007000000 */
[----:B------:R-:W-:Y:S01]  /*2cd0*/  IMAD.IADD R8, R13, 0x1, R3 ;  /* 0x000000010d087824 */ /* 0x000fe200078e0203 */
[----:B------:R-:W-:Y:S02]  /*2ce0*/  PLOP3.LUT P6, PT, PT, PT, UP0, 0x40, 0x0 ;  /* 0x000000000000781c */ /* 0x000fe40003fce808 */
[----:B------:R-:W-:-:S11]  /*2cf0*/  VIADDMNMX R6, R3, R14, R11, PT ;  /* 0x0000000e03067246 */ /* 0x000fd6000380010b */
        /* <DEDUP_REMOVED lines=15> */
.L_x_8934:
[----:B------:R-:W-:-:S06]  /*2df0*/  UISETP.NE.AND UP1, UPT, UR7, 0x1, UPT ;  /* 0x000000010700788c */ /* 0x000fcc000bf25270 */
[----:B------:R-:W-:-:S05]  /*2e00*/  PLOP3.LUT P6, PT, PT, PT, UP1, 0x80, 0x0 ;  /* 0x000000000000781c */ /* 0x000fca0003fcf018 */
[----:B------:R-:W-:-:S08]  /*2e10*/  @UP1 ULDC.64 UR10, c[0x0][0x9e8] ;  /* 0x00027a00000a1ab9 */ /* 0x000fd00000000a00 */
[----:B------:R-:W-:Y:S01]  /*2e20*/  @P6 IMAD.HI.U32 R11, R7, UR10, RZ ;  /* 0x0000000a070b6c27 */ /* 0x000fe2000f8e00ff */
[----:B------:R-:W-:-:S13]  /*2e30*/  PLOP3.LUT P6, PT, PT, PT, UP1, 0x80, 0x0 ;  /* 0x000000000000781c */ /* 0x000fda0003fcf018 */
[----:B------:R-:W-:-:S07]  /*2e40*/  @P6 SHF.R.U32.HI R7, RZ, UR11, R11 ;  /* 0x0000000bff076c19 */ /* 0x000fce000801160b */
.L_x_8935:
[----:B------:R-:W-:Y:S05]  /*2e50*/  BSYNC B0 ;  /* 0x0000000000007941 */ /* 0x000fea0003800000 */
.L_x_8933:
[----:B------:R-:W-:-:S04]  /*2e60*/  IMAD R10, R7, UR7, -R10 ;  /* 0x00000007070a7c24 */ /* 0x000fc8000f8e0a0a */
[----:B------:R-:W-:-:S05]  /*2e70*/  IMAD R7, R19, -0x2, R10 ;  /* 0xfffffffe13077824 */ /* 0x000fca00078e020a */
[----:B------:R-:W-:Y:S02]  /*2e80*/  VIMNMX R8, R8, R7, !PT ;  /* 0x0000000708087248 */ /* 0x000fe40007fe0100 */
[----:B------:R-:W-:-:S07]  /*2e90*/  VIADDMNMX R6, R7, UR7, R6, PT ;  /* 0x0000000707067c46 */ /* 0x000fce000b800106 */
.L_x_8932:
[----:B------:R-:W-:Y:S01]  /*2ea0*/  ISETP.GT.AND P2, PT, R8, 0x1, !P2 ;  /* 0x000000010800780c */ /* 0x000fe20005744270 */
[----:B------:R-:W-:Y:S01]  /*2eb0*/  ULDC UR33, c[0x0][0x988] ;  /* 0x0002620000217ab9 */ /* 0x000fe20000000800 */
[----:B------:R-:W-:Y:S01]  /*2ec0*/  LOP3.LUT P6, RZ, R138, 0x8, RZ, 0xc0, !PT ;  /* 0x000000088aff7812 */ /* 0x000fe200078cc0ff */
[----:B------:R-:W-:Y:S01]  /*2ed0*/  IMAD R5, R5, UR47, -R4 ;  /* 0x0000002f05057c24 */ /* 0x000fe2000f8e0a04 */
[----:B------:R-:W-:Y:S02]  /*2ee0*/  ISETP.LT.OR P2, PT, R6, 0x2, P2 ;  /* 0x000000020600780c */ /* 0x000fe40001741670 */
[----:B------:R-:W-:Y:S02]  /*2ef0*/  FMNMX.FTZ R7, R9, R25, !PT ;  /* 0x0000001909077209 */ /* 0x000fe40007810000 */
[----:B------:R-:W-:Y:S02]  /*2f00*/  FSEL R27, R27, -INF , !P2 ;  /* 0xff8000001b1b7808 */ /* 0x000fe40005000000 */
[----:B------:R-:W-:-:S02]  /*2f10*/  LOP3.LUT P2, RZ, R138, 0x2, RZ, 0xc0, !PT ;  /* 0x000000028aff7812 */ /* 0x000fc4000784c0ff */
[----:B------:R-:W-:Y:S02]  /*2f20*/  FMNMX.FTZ R10, R28, R7, !PT ;  /* 0x000000071c0a7209 */ /* 0x000fe40007810000 */
[----:B------:R-:W-:Y:S02]  /*2f30*/  ISETP.GT.AND P2, PT, R8, 0x8, !P2 ;  /* 0x000000080800780c */ /* 0x000fe40005744270 */
[----:B------:R-:W-:Y:S02]  /*2f40*/  FMNMX.FTZ R7, R29, R10, !PT ;  /* 0x0000000a1d077209 */ /* 0x000fe40007810000 */
[----:B------:R-:W-:Y:S02]  /*2f50*/  ISETP.LT.OR P2, PT, R6, 0x9, P2 ;  /* 0x000000090600780c */ /* 0x000fe40001741670 */
[----:B------:R-:W-:Y:S02]  /*2f60*/  FMNMX.FTZ R10, R32, R7, !PT ;  /* 0x00000007200a7209 */ /* 0x000fe40007810000 */
        /* <DEDUP_REMOVED lines=67> */
[----:B------:R-:W-:Y:S01]  /*33a0*/  ISETP.GT.AND P3, PT, R8, 0x70, !P3 ;  /* 0x000000700800780c */ /* 0x000fe20005f64270 */
[----:B------:R-:W1:Y:S01]  /*33b0*/  SHFL.BFLY PT, R7, R10, 0x2, 0x1f ;  /* 0x0c401f000a077f89 */ /* 0x000e6200000e0000 */
[----:B------:R-:W-:Y:S02]  /*33c0*/  FSEL R50, R50, -INF , !P2 ;  /* 0xff80000032327808 */ /* 0x000fe40005000000 */
[----:B------:R-:W-:Y:S02]  /*33d0*/  LOP3.LUT P2, RZ, R138, 0x20000, RZ, 0xc0, !PT ;  /* 0x000200008aff7812 */ /* 0x000fe4000784c0ff */
[C---:B------:R-:W-:Y:S02]  /*33e0*/  ISETP.GT.AND P4, PT, R8.reuse, 0x71, !P4 ;  /* 0x000000710800780c */ /* 0x040fe40006784270 */
[----:B------:R-:W-:Y:S02]  /*33f0*/  ISETP.GT.AND P2, PT, R8, 0x31, !P2 ;  /* 0x000000310800780c */ /* 0x000fe40005744270 */
[----:B------:R-:W-:-:S02]  /*3400*/  ISETP.LT.OR P3, PT, R6, 0x71, P3 ;  /* 0x000000710600780c */ /* 0x000fc40001f61670 */
[----:B------:R-:W-:Y:S02]  /*3410*/  ISETP.LT.OR P2, PT, R6, 0x32, P2 ;  /* 0x000000320600780c */ /* 0x000fe40001741670 */
[----:B------:R-:W-:Y:S02]  /*3420*/  ISETP.GT.AND P5, PT, R8, 0x78, !P5 ;  /* 0x000000780800780c */ /* 0x000fe40006fa4270 */
[----:B------:R-:W-:Y:S02]  /*3430*/  FSEL R51, R51, -INF , !P2 ;  /* 0xff80000033337808 */ /* 0x000fe40005000000 */
[----:B------:R-:W-:Y:S02]  /*3440*/  LOP3.LUT P2, RZ, R138, 0x10000, RZ, 0xc0, !PT ;  /* 0x000100008aff7812 */ /* 0x000fe4000784c0ff */
[----:B------:R-:W-:Y:S02]  /*3450*/  ISETP.LT.OR P4, PT, R6, 0x72, P4 ;  /* 0x000000720600780c */ /* 0x000fe40002781670 */
[----:B------:R-:W-:-:S02]  /*3460*/  ISETP.GT.AND P2, PT, R8, 0x38, !P2 ;  /* 0x000000380800780c */ /* 0x000fc40005744270 */
[----:B------:R-:W-:Y:S02]  /*3470*/  FSEL R82, R82, -INF , !P3 ;  /* 0xff80000052527808 */ /* 0x000fe40005800000 */
[----:B------:R-:W-:Y:S02]  /*3480*/  ISETP.LT.OR P2, PT, R6, 0x39, P2 ;  /* 0x000000390600780c */ /* 0x000fe40001741670 */
[----:B-1----:R-:W-:Y:S02]  /*3490*/  FMNMX.FTZ R11, R10, R7, !PT ;  /* 0x000000070a0b7209 */ /* 0x002fe40007810000 */
[----:B------:R-:W-:Y:S02]  /*34a0*/  FSEL R54, R54, -INF , !P2 ;  /* 0xff80000036367808 */ /* 0x000fe40005000000 */
[----:B------:R-:W-:Y:S01]  /*34b0*/  ISETP.GT.AND P2, PT, R8, 0x39, !P6 ;  /* 0x000000390800780c */ /* 0x000fe20007744270 */
[----:B------:R-:W1:Y:S01]  /*34c0*/  SHFL.BFLY PT, R12, R11, 0x1, 0x1f ;  /* 0x0c201f000b0c7f89 */ /* 0x000e6200000e0000 */
[----:B------:R-:W-:-:S02]  /*34d0*/  LOP3.LUT P6, RZ, R138, 0x10, RZ, 0xc0, !PT ;  /* 0x000000108aff7812 */ /* 0x000fc400078cc0ff */
[C---:B------:R-:W-:Y:S02]  /*34e0*/  ISETP.LT.OR P2, PT, R6.reuse, 0x3a, P2 ;  /* 0x0000003a0600780c */ /* 0x040fe40001741670 */
[----:B------:R-:W-:Y:S02]  /*34f0*/  ISETP.LT.OR P5, PT, R6, 0x79, P5 ;  /* 0x000000790600780c */ /* 0x000fe40002fa1670 */
[----:B------:R-:W-:Y:S02]  /*3500*/  FSEL R55, R55, -INF , !P2 ;  /* 0xff80000037377808 */ /* 0x000fe40005000000 */
[----:B------:R-:W-:Y:S02]  /*3510*/  LOP3.LUT P2, RZ, R138, 0x4000, RZ, 0xc0, !PT ;  /* 0x000040008aff7812 */ /* 0x000fe4000784c0ff */
[----:B------:R-:W-:Y:S02]  /*3520*/  FSEL R83, R83, -INF , !P4 ;  /* 0xff80000053537808 */ /* 0x000fe40006000000 */
[----:B------:R-:W-:-:S02]  /*3530*/  ISETP.GT.AND P2, PT, R8, 0x40, !P2 ;  /* 0x000000400800780c */ /* 0x000fc40005744270 */
[----:B------:R-:W-:Y:S02]  /*3540*/  FSEL R86, R86, -INF , !P5 ;  /* 0xff80000056567808 */ /* 0x000fe40006800000 */
[----:B------:R-:W-:Y:S02]  /*3550*/  ISETP.LT.OR P2, PT, R6, 0x41, P2 ;  /* 0x000000410600780c */ /* 0x000fe40001741670 */
[----:B------:R-:W-:Y:S02]  /*3560*/  R2UR UR10, R5 ;  /* 0x00000000050a72ca */ /* 0x000fe400000e0000 */
[----:B------:R-:W-:Y:S02]  /*3570*/  FSEL R58, R58, -INF , !P2 ;  /* 0xff8000003a3a7808 */ /* 0x000fe40005000000 */
[----:B------:R-:W-:Y:S02]  /*3580*/  LOP3.LUT P2, RZ, R138, 0x2000, RZ, 0xc0, !PT ;  /* 0x000020008aff7812 */ /* 0x000fe4000784c0ff */
[----:B-1----:R-:W-:-:S02]  /*3590*/  FMNMX.FTZ R7, R11, R12, !PT ;  /* 0x0000000c0b077209 */ /* 0x002fc40007810000 */
[----:B------:R-:W-:-:S03]  /*35a0*/  ISETP.GT.AND P2, PT, R8, 0x41, !P2 ;  /* 0x000000410800780c */ /* 0x000fc60005744270 */
[----:B------:R-:W-:Y:S01]  /*35b0*/  FMUL.FTZ R90, R7, UR33 ;  /* 0x00000021075a7c20 */ /* 0x000fe20008410000 */
[----:B------:R-:W-:Y:S01]  /*35c0*/  ISETP.LT.OR P2, PT, R6, 0x42, P2 ;  /* 0x000000420600780c */ /* 0x000fe20001741670 */
[----:B------:R-:W-:-:S03]  /*35d0*/  UIADD3 UR10, UR42, UR10, URZ ;  /* 0x0000000a2a0a7290 */ /* 0x000fc6000fffe03f */
[----:B------:R-:W-:Y:S01]  /*35e0*/  FSEL R59, R59, -INF , !P2 ;  /* 0xff8000003b3b7808 */ /* 0x000fe20005000000 */
[----:B------:R-:W-:Y:S01]  /*35f0*/  UIADD3 UR6, UR10, UR6, URZ ;  /* 0x000000060a067290 */ /* 0x000fe2000fffe03f */
[----:B------:R-:W-:-:S04]  /*3600*/  LOP3.LUT P2, RZ, R138, 0x1000, RZ, 0xc0, !PT ;  /* 0x000010008aff7812 */ /* 0x000fc8000784c0ff */
[----:B------:R-:W-:-:S04]  /*3610*/  ISETP.GT.AND P2, PT, R8, 0x48, !P2 ;  /* 0x000000480800780c */ /* 0x000fc80005744270 */
[----:B------:R-:W-:-:S04]  /*3620*/  ISETP.LT.OR P2, PT, R6, 0x49, P2 ;  /* 0x000000490600780c */ /* 0x000fc80001741670 */
[----:B------:R-:W-:Y:S02]  /*3630*/  FSEL R62, R62, -INF , !P2 ;  /* 0xff8000003e3e7808 */ /* 0x000fe40005000000 */
        /* <DEDUP_REMOVED lines=32> */
[----:B------:R-:W-:-:S04]  /*3840*/  FSETP.NEU.FTZ.AND P2, PT, R7, -INF , PT ;  /* 0xff8000000700780b */ /* 0x000fc80003f5d000 */
[----:B------:R-:W-:Y:S02]  /*3850*/  FSEL R90, R90, RZ, P2 ;  /* 0x000000ff5a5a7208 */ /* 0x000fe40001000000 */
[----:B------:R-:W-:Y:S02]  /*3860*/  ISETP.GT.AND P2, PT, R8, RZ, !P6 ;  /* 0x000000ff0800720c */ /* 0x000fe40007744270 */
[----:B------:R-:W-:Y:S01]  /*3870*/  LOP3.LUT P6, RZ, R138, 0x8000000, RZ, 0xc0, !PT ;  /* 0x080000008aff7812 */ /* 0x000fe200078cc0ff */
[--C-:B------:R-:W-:Y:S01]  /*3880*/  FFMA.FTZ R12, R9, UR33, -R90.reuse ;  /* 0x00000021090c7c23 */ /* 0x100fe2000801085a */
[----:B------:R-:W-:Y:S01]  /*3890*/  ISETP.LT.OR P2, PT, R6, 0x1, P2 ;  /* 0x000000010600780c */ /* 0x000fe20001741670 */
[--C-:B------:R-:W-:Y:S01]  /*38a0*/  FFMA.FTZ R24, R32, UR33, -R90.reuse ;  /* 0x0000002120187c23 */ /* 0x100fe2000801085a */
[--C-:B------:R-:W-:Y:S01]  /*38b0*/  FFMA.FTZ R14, R28, UR33, -R90.reuse ;  /* 0x000000211c0e7c23 */ /* 0x100fe2000801085a */
[--C-:B------:R-:W-:Y:S01]  /*38c0*/  FFMA.FTZ R28, R40, UR33, -R90.reuse ;  /* 0x00000021281c7c23 */ /* 0x100fe2000801085a */
[----:B------:R-:W-:Y:S01]  /*38d0*/  FSEL R20, R26, -INF , !P2 ;  /* 0xff8000001a147808 */ /* 0x000fe20005000000 */
[--C-:B------:R-:W-:Y:S01]  /*38e0*/  FFMA.FTZ R26, R36, UR33, -R90.reuse ;  /* 0x00000021241a7c23 */ /* 0x100fe2000801085a */
[----:B------:R-:W-:Y:S01]  /*38f0*/  LOP3.LUT P2, RZ, R138, 0x4000000, RZ, 0xc0, !PT ;  /* 0x040000008aff7812 */ /* 0x000fe2000784c0ff */
[--C-:B------:R-:W-:Y:S01]  /*3900*/  FFMA.FTZ R11, R25, UR33, -R90.reuse ;  /* 0x00000021190b7c23 */ /* 0x100fe2000801085a */
[----:B------:R-:W-:Y:S01]  /*3910*/  FMNMX.FTZ R9, R20, R27, !PT ;  /* 0x0000001b14097209 */ /* 0x000fe20007810000 */
        /* <DEDUP_REMOVED lines=8> */
[----:B------:R-:W1:Y:S01]  /*39a0*/  MUFU.EX2 R11, R11 ;  /* 0x0000000b000b7308 */ /* 0x000e620000000800 */
[----:B------:R-:W-:Y:S01]  /*39b0*/  FSEL R79, R79, -INF , !P2 ;  /* 0xff8000004f4f7808 */ /* 0x000fe20005000000 */
[--C-:B------:R-:W-:Y:S01]  /*39c0*/  FFMA.FTZ R25, R37, UR33, -R90.reuse ;  /* 0x0000002125197c23 */ /* 0x100fe2000801085a */
[----:B------:R-:W-:Y:S01]  /*39d0*/  FMNMX.FTZ R10, R34, R9, !PT ;  /* 0x00000009220a7209 */ /* 0x000fe20007810000 */
[--C-:B------:R-:W-:Y:S01]  /*39e0*/  FFMA.FTZ R37, R49, UR33, -R90.reuse ;  /* 0x0000002131257c23 */ /* 0x100fe2000801085a */
[----:B------:R-:W-:Y:S01]  /*39f0*/  ISETP.GT.AND P6, PT, R8, 0x79, !P6 ;  /* 0x000000790800780c */ /* 0x000fe200077c4270 */
[--C-:B------:R-:W-:Y:S01]  /*3a00*/  FFMA.FTZ R49, R61, UR33, -R90.reuse ;  /* 0x000000213d317c23 */ /* 0x100fe2000801085a */
[----:B------:R-:W-:Y:S01]  /*3a10*/  FMNMX.FTZ R9, R35, R10, !PT ;  /* 0x0000000a23097209 */ /* 0x000fe20007810000 */
[----:B------:R-:W2:Y:S01]  /*3a20*/  MUFU.EX2 R14, R14 ;  /* 0x0000000e000e7308 */ /* 0x000ea20000000800 */
[----:B------:R-:W-:Y:S01]  /*3a30*/  ISETP.LT.OR P6, PT, R6, 0x7a, P6 ;  /* 0x0000007a0600780c */ /* 0x000fe200037c1670 */
[--C-:B------:R-:W-:Y:S01]  /*3a40*/  FFMA.FTZ R6, R60, UR33, -R90.reuse ;  /* 0x000000213c067c23 */ /* 0x100fe2000801085a */
[----:B------:R-:W-:Y:S01]  /*3a50*/  FMNMX.FTZ R10, R38, R9, !PT ;  /* 0x00000009260a7209 */ /* 0x000fe20007810000 */
[--C-:B------:R-:W-:Y:S01]  /*3a60*/  FFMA.FTZ R29, R41, UR33, -R90.reuse ;  /* 0x00000021291d7c23 */ /* 0x100fe2000801085a */
[----:B------:R-:W-:Y:S01]  /*3a70*/  FSEL R87, R87, -INF , !P6 ;  /* 0xff80000057577808 */ /* 0x000fe20007000000 */
        /* <DEDUP_REMOVED lines=18> */
[----:B------:R-:W-:Y:S03]  /*3ba0*/  MUFU.EX2 R21, R21 ;  /* 0x0000001500157308 */ /* 0x000fe60000000800 */
[----:B------:R-:W-:-:S04]  /*3bb0*/  FMNMX.FTZ R10, R50, R9, !PT ;  /* 0x00000009320a7209 */ /* 0x000fc80007810000 */
[----:B------:R-:W-:Y:S01]  /*3bc0*/  FMNMX.FTZ R9, R51, R10, !PT ;  /* 0x0000000a33097209 */ /* 0x000fe20007810000 */
[----:B------:R-:W-:Y:S01]  /*3bd0*/  FFMA.FTZ R10, R44, UR33, -R90 ;  /* 0x000000212c0a7c23 */ /* 0x000fe2000801085a */
[----:B------:R-:W-:Y:S02]  /*3be0*/  MUFU.EX2 R26, R26 ;  /* 0x0000001a001a7308 */ /* 0x000fe40000000800 */
[----:B------:R-:W-:-:S04]  /*3bf0*/  FMNMX.FTZ R32, R54, R9, !PT ;  /* 0x0000000936207209 */ /* 0x000fc80007810000 */
[----:B------:R-:W-:Y:S02]  /*3c00*/  FMNMX.FTZ R9, R55, R32, !PT ;  /* 0x0000002037097209 */ /* 0x000fe40007810000 */
[----:B------:R-:W-:Y:S02]  /*3c10*/  MUFU.EX2 R25, R25 ;  /* 0x0000001900197308 */ /* 0x000fe40000000800 */
[----:B------:R-:W-:-:S04]  /*3c20*/  FMNMX.FTZ R32, R58, R9, !PT ;  /* 0x000000093a207209 */ /* 0x000fc80007810000 */
[----:B------:R-:W-:Y:S01]  /*3c30*/  FMNMX.FTZ R9, R59, R32, !PT ;  /* 0x000000203b097209 */ /* 0x000fe20007810000 */
[--C-:B------:R-:W-:Y:S01]  /*3c40*/  FFMA.FTZ R32, R48, UR33, -R90.reuse ;  /* 0x0000002130207c23 */ /* 0x100fe2000801085a */
[----:B------:R-:W-:Y:S01]  /*3c50*/  FFMA.FTZ R48, R68, UR33, -R90 ;  /* 0x0000002144307c23 */ /* 0x000fe2000801085a */
[----:B------:R-:W-:Y:S01]  /*3c60*/  MUFU.EX2 R28, R28 ;  /* 0x0000001c001c7308 */ /* 0x000fe20000000800 */
[----:B------:R-:W-:-:S04]  /*3c70*/  FMNMX.FTZ R36, R62, R9, !PT ;  /* 0x000000093e247209 */ /* 0x000fc80007810000 */
[----:B------:R-:W-:-:S03]  /*3c80*/  FMNMX.FTZ R9, R63, R36, !PT ;  /* 0x000000243f097209 */ /* 0x000fc60007810000 */
[----:B------:R-:W-:Y:S01]  /*3c90*/  MUFU.EX2 R29, R29 ;  /* 0x0000001d001d7308 */ /* 0x000fe20000000800 */
        /* <DEDUP_REMOVED lines=19> */
[----:B------:R-:W-:Y:S02]  /*3dd0*/  FFMA.FTZ R40, R64, UR33, -R90 ;  /* 0x0000002140287c23 */ /* 0x000fe4000801085a */
[----:B------:R-:W-:Y:S02]  /*3de0*/  MUFU.EX2 R41, R41 ;  /* 0x0000002900297308 */ /* 0x000fe40000000800 */
[----:B------:R-:W5:Y:S06]  /*3df0*/  SHFL.BFLY PT, R44, R9, 0x2, 0x1f ;  /* 0x0c401f00092c7f89 */ /* 0x000f6c00000e0000 */
[----:B------:R-:W-:Y:S08]  /*3e00*/  MUFU.EX2 R8, R8 ;  /* 0x0000000800087308 */ /* 0x000ff00000000800 */
[----:B------:R-:W-:Y:S08]  /*3e10*/  MUFU.EX2 R45, R45 ;  /* 0x0000002d002d7308 */ /* 0x000ff00000000800 */
[----:B------:R-:W-:Y:S01]  /*3e20*/  MUFU.EX2 R6, R6 ;  /* 0x0000000600067308 */ /* 0x000fe20000000800 */
[----:B-----5:R-:W-:-:S05]  /*3e30*/  FMNMX.FTZ R15, R9, R44, !PT ;  /* 0x0000002c090f7209 */ /* 0x020fca0007810000 */
[----:B------:R-:W5:Y:S02]  /*3e40*/  SHFL.BFLY PT, R60, R15, 0x1, 0x1f ;  /* 0x0c201f000f3c7f89 */ /* 0x000f6400000e0000 */
[----:B------:R-:W-:Y:S08]  /*3e50*/  MUFU.EX2 R44, R72 ;  /* 0x00000048002c7308 */ /* 0x000ff00000000800 */
[----:B------:R-:W-:Y:S08]  /*3e60*/  MUFU.EX2 R49, R49 ;  /* 0x0000003100317308 */ /* 0x000ff00000000800 */
[----:B------:R-:W-:Y:S01]  /*3e70*/  MUFU.EX2 R40, R40 ;  /* 0x0000002800287308 */ /* 0x000fe20000000800 */
[----:B-----5:R-:W-:-:S07]  /*3e80*/  FMNMX.FTZ R9, R15, R60, !PT ;  /* 0x0000003c0f097209 */ /* 0x020fce0007810000 */
[----:B------:R-:W-:Y:S01]  /*3e90*/  MUFU.EX2 R53, R53 ;  /* 0x0000003500357308 */ /* 0x000fe20000000800 */
[----:B------:R-:W-:Y:S01]  /*3ea0*/  FFMA.FTZ R60, R84, UR33, -R90 ;  /* 0x00000021543c7c23 */ /* 0x000fe2000801085a */
[C---:B------:R-:W-:Y:S01]  /*3eb0*/  FSETP.NEU.FTZ.AND P2, PT, R9.reuse, -INF , PT ;  /* 0xff8000000900780b */ /* 0x040fe20003f5d000 */
[----:B------:R-:W-:-:S05]  /*3ec0*/  FMUL.FTZ R64, R9, UR33 ;  /* 0x0000002109407c20 */ /* 0x000fca0008410000 */
[----:B------:R-:W-:Y:S01]  /*3ed0*/  MUFU.EX2 R48, R48 ;  /* 0x0000003000307308 */ /* 0x000fe20000000800 */
[----:B------:R-:W-:Y:S02]  /*3ee0*/  FSEL R64, R64, RZ, P2 ;  /* 0x000000ff40407208 */ /* 0x000fe40001000000 */
[----:B------:R-:W-:-:S03]  /*3ef0*/  PLOP3.LUT P2, PT, PT, PT, UP0, 0x40, 0x0 ;  /* 0x000000000000781c */ /* 0x000fc60003f4e808 */
[--C-:B------:R-:W-:Y:S01]  /*3f00*/  FFMA.FTZ R15, R20, UR33, -R64.reuse ;  /* 0x00000021140f7c23 */ /* 0x100fe20008010840 */
[--C-:B------:R-:W-:Y:S01]  /*3f10*/  FFMA.FTZ R68, R27, UR33, -R64.reuse ;  /* 0x000000211b447c23 */ /* 0x100fe20008010840 */
        /* <DEDUP_REMOVED lines=11> */
[----:B------:R-:W4:Y:S01]  /*3fd0*/  MUFU.EX2 R15, R15 ;  /* 0x0000000f000f7308 */ /* 0x000f220000000800 */
[--C-:B-----5:R-:W-:Y:S01]  /*3fe0*/  FFMA.FTZ R68, R46, UR33, -R64.reuse ;  /* 0x000000212e447c23 */ /* 0x120fe20008010840 */
[--C-:B------:R-:W-:Y:S01]  /*3ff0*/  FFMA.FTZ R46, R55, UR33, -R64.reuse ;  /* 0x00000021372e7c23 */ /* 0x100fe20008010840 */
[----:B-1----:R-:W-:Y:S01]  /*4000*/  FADD.FTZ R55, R12, R11 ;  /* 0x0000000b0c377221 */ /* 0x002fe20000010000 */
[----:B------:R-:W-:Y:S01]  /*4010*/  F2FP.BF16.F32.PACK_AB R12, R11, R12 ;  /* 0x0000000c0b0c723e */ /* 0x000fe200000010ff */
[--C-:B------:R-:W-:Y:S01]  /*4020*/  FFMA.FTZ R42, R42, UR33, -R64.reuse ;  /* 0x000000212a2a7c23 */ /* 0x100fe20008010840 */
[--C-:B------:R-:W-:Y:S01]  /*4030*/  FFMA.FTZ R43, R43, UR33, -R64.reuse ;  /* 0x000000212b2b7c23 */ /* 0x100fe20008010840 */
[----:B--2---:R-:W-:Y:S01]  /*4040*/  FADD.FTZ R58, R14, R55 ;  /* 0x000000370e3a7221 */ /* 0x004fe20000010000 */
[----:B------:R-:W1:Y:S01]  /*4050*/  MUFU.EX2 R30, R30 ;  /* 0x0000001e001e7308 */ /* 0x000e620000000800 */
[C---:B---3--:R-:W-:Y:S01]  /*4060*/  F2FP.BF16.F32.PACK_AB R14, R13.reuse, R14 ;  /* 0x0000000e0d0e723e */ /* 0x048fe200000010ff */
[----:B------:R-:W-:Y:S01]  /*4070*/  FFMA.FTZ R35, R50, UR33, -R64 ;  /* 0x0000002132237c23 */ /* 0x000fe20008010840 */
[----:B------:R-:W-:Y:S01]  /*4080*/  FADD.FTZ R55, R13, R58 ;  /* 0x0000003a0d377221 */ /* 0x000fe20000010000 */
[--C-:B------:R-:W-:Y:S01]  /*4090*/  FFMA.FTZ R39, R54, UR33, -R64.reuse ;  /* 0x0000002136277c23 */ /* 0x100fe20008010840 */
[--C-:B------:R-:W-:Y:S01]  /*40a0*/  FFMA.FTZ R50, R59, UR33, -R64.reuse ;  /* 0x000000213b327c23 */ /* 0x100fe20008010840 */
[----:B------:R-:W-:Y:S01]  /*40b0*/  FFMA.FTZ R54, R63, UR33, -R64 ;  /* 0x000000213f367c23 */ /* 0x000fe20008010840 */
[----:B----4-:R-:W-:Y:S01]  /*40c0*/  FADD.FTZ R62, R24, R55 ;  /* 0x00000037183e7221 */ /* 0x010fe20000010000 */
[----:B------:R-:W2:Y:S01]  /*40d0*/  MUFU.EX2 R81, R76 ;  /* 0x0000004c00517308 */ /* 0x000ea20000000800 */
[----:B------:R-:W-:Y:S01]  /*40e0*/  FADD.FTZ R11, R15, R72 ;  /* 0x000000480f0b7221 */ /* 0x000fe20000010000 */
[----:B------:R-:W-:Y:S01]  /*40f0*/  F2FP.BF16.F32.PACK_AB R13, R72, R15 ;  /* 0x0000000f480d723e */ /* 0x000fe200000010ff */
[----:B------:R-:W-:Y:S01]  /*4100*/  FADD.FTZ R55, R21, R62 ;  /* 0x0000003e15377221 */ /* 0x000fe20000010000 */
[--C-:B------:R-:W-:Y:S01]  /*4110*/  FFMA.FTZ R4, R66, UR33, -R64.reuse ;  /* 0x0000002142047c23 */ /* 0x100fe20008010840 */
[--C-:B------:R-:W-:Y:S01]  /*4120*/  FFMA.FTZ R67, R67, UR33, -R64.reuse ;  /* 0x0000002143437c23 */ /* 0x100fe20008010840 */
[--C-:B------:R-:W-:Y:S01]  /*4130*/  FFMA.FTZ R70, R70, UR33, -R64.reuse ;  /* 0x0000002146467c23 */ /* 0x100fe20008010840 */
[----:B------:R-:W-:Y:S01]  /*4140*/  F2FP.BF16.F32.PACK_AB R24, R21, R24 ;  /* 0x000000181518723e */ /* 0x000fe200000010ff */
[----:B------:R-:W3:Y:S01]  /*4150*/  MUFU.EX2 R20, R20 ;  /* 0x0000001400147308 */ /* 0x000ee20000000800 */
[----:B-1----:R-:W-:Y:S01]  /*4160*/  FADD.FTZ R58, R30, R11 ;  /* 0x0000000b1e3a7221 */ /* 0x002fe20000010000 */
[--C-:B------:R-:W-:Y:S01]  /*4170*/  FFMA.FTZ R71, R71, UR33, -R64.reuse ;  /* 0x0000002147477c23 */ /* 0x100fe20008010840 */
[--C-:B------:R-:W-:Y:S01]  /*4180*/  FFMA.FTZ R74, R74, UR33, -R64.reuse ;  /* 0x000000214a4a7c23 */ /* 0x100fe20008010840 */
[--C-:B------:R-:W-:Y:S01]  /*4190*/  FFMA.FTZ R75, R75, UR33, -R64.reuse ;  /* 0x000000214b4b7c23 */ /* 0x100fe20008010840 */
[--C-:B------:R-:W-:Y:S01]  /*41a0*/  FFMA.FTZ R78, R78, UR33, -R64.reuse ;  /* 0x000000214e4e7c23 */ /* 0x100fe20008010840 */
[--C-:B------:R-:W-:Y:S01]  /*41b0*/  FFMA.FTZ R79, R79, UR33, -R64.reuse ;  /* 0x000000214f4f7c23 */ /* 0x100fe20008010840 */
[----:B------:R-:W-:Y:S01]  /*41c0*/  FFMA.FTZ R82, R82, UR33, -R64 ;  /* 0x0000002152527c23 */ /* 0x000fe20008010840 */
[----:B------:R-:W1:Y:S01]  /*41d0*/  MUFU.EX2 R27, R27 ;  /* 0x0000001b001b7308 */ /* 0x000e620000000800 */
[C---:B--2---:R-:W-:Y:S01]  /*41e0*/  FADD.FTZ R11, R81.reuse, R58 ;  /* 0x0000003a510b7221 */ /* 0x044fe20000010000 */
[----:B------:R-:W-:Y:S01]  /*41f0*/  F2FP.BF16.F32.PACK_AB R15, R81, R30 ;  /* 0x0000001e510f723e */ /* 0x000fe200000010ff */
[----:B------:R-:W-:Y:S01]  /*4200*/  FADD.FTZ R58, R26, R55 ;  /* 0x000000371a3a7221 */ /* 0x000fe20000010000 */
[----:B------:R-:W-:Y:S01]  /*4210*/  F2FP.BF16.F32.PACK_AB R26, R25, R26 ;  /* 0x0000001a191a723e */ /* 0x000fe200000010ff */
[--C-:B------:R-:W-:Y:S01]  /*4220*/  FFMA.FTZ R83, R83, UR33, -R64.reuse ;  /* 0x0000002153537c23 */ /* 0x100fe20008010840 */
[----:B------:R-:W-:Y:S01]  /*4230*/  FFMA.FTZ R86, R86, UR33, -R64 ;  /* 0x0000002156567c23 */ /* 0x000fe20008010840 */
[----:B------:R2:W-:Y:S01]  /*4240*/  STSM.16.M88.4 [R136+0x21800], R12 ;  /* 0x0218000c88007844 */ /* 0x0005e20000000200 */
[----:B------:R-:W4:Y:S01]  /*4250*/  MUFU.EX2 R31, R31 ;  /* 0x0000001f001f7308 */ /* 0x000f220000000800 */
[----:B---3--:R-:W-:Y:S01]  /*4260*/  FADD.FTZ R30, R20, R11 ;  /* 0x0000000b141e7221 */ /* 0x008fe20000010000 */
[----:B------:R-:W-:Y:S01]  /*4270*/  FADD.FTZ R11, R25, R58 ;  /* 0x0000003a190b7221 */ /* 0x000fe20000010000 */
[----:B------:R-:W-:-:S03]  /*4280*/  FFMA.FTZ R64, R87, UR33, -R64 ;  /* 0x0000002157407c23 */ /* 0x000fc60008010840 */
[----:B------:R-:W-:Y:S01]  /*4290*/  FADD.FTZ R58, R28, R11 ;  /* 0x0000000b1c3a7221 */ /* 0x000fe20000010000 */
[----:B------:R-:W-:Y:S01]  /*42a0*/  F2FP.BF16.F32.PACK_AB R28, R29, R28 ;  /* 0x0000001c1d1c723e */ /* 0x000fe200000010ff */
[----:B------:R-:W3:Y:S01]  /*42b0*/  MUFU.EX2 R34, R34 ;  /* 0x0000002200227308 */ /* 0x000ee20000000800 */
[----:B-1----:R-:W-:Y:S01]  /*42c0*/  FADD.FTZ R30, R27, R30 ;  /* 0x0000001e1b1e7221 */ /* 0x002fe20000010000 */
[----:B------:R-:W-:Y:S01]  /*42d0*/  FADD.FTZ R55, R29, R58 ;  /* 0x0000003a1d377221 */ /* 0x000fe20000010000 */
[----:B------:R-:W-:-:S03]  /*42e0*/  F2FP.BF16.F32.PACK_AB R25, R27, R20 ;  /* 0x000000141b19723e */ /* 0x000fc600000010ff */
[----:B------:R-:W-:Y:S01]  /*42f0*/  FADD.FTZ R58, R10, R55 ;  /* 0x000000370a3a7221 */ /* 0x000fe20000010000 */
[----:B--2---:R-:W-:Y:S01]  /*4300*/  F2FP.BF16.F32.PACK_AB R14, R41, R36 ;  /* 0x00000024290e723e */ /* 0x004fe200000010ff */
[----:B------:R-:W1:Y:S01]  /*4310*/  MUFU.EX2 R42, R42 ;  /* 0x0000002a002a7308 */ /* 0x000e620000000800 */
[----:B----4-:R-:W-:Y:S01]  /*4320*/  FADD.FTZ R11, R31, R30 ;  /* 0x0000001e1f0b7221 */ /* 0x010fe20000010000 */
[----:B------:R-:W-:-:S04]  /*4330*/  FADD.FTZ R55, R33, R58 ;  /* 0x0000003a21377221 */ /* 0x000fc80000010000 */
[----:B------:R-:W-:Y:S02]  /*4340*/  FADD.FTZ R58, R32, R55 ;  /* 0x00000037203a7221 */ /* 0x000fe40000010000 */
[----:B------:R-:W2:Y:S01]  /*4350*/  MUFU.EX2 R43, R43 ;  /* 0x0000002b002b7308 */ /* 0x000ea20000000800 */
[C---:B---3--:R-:W-:Y:S01]  /*4360*/  FADD.FTZ R11, R34.reuse, R11 ;  /* 0x0000000b220b7221 */ /* 0x048fe20000010000 */
[----:B------:R-:W-:Y:S02]  /*4370*/  F2FP.BF16.F32.PACK_AB R27, R34, R31 ;  /* 0x0000001f221b723e */ /* 0x000fe400000010ff */
[----:B------:R-:W-:-:S03]  /*4380*/  F2FP.BF16.F32.PACK_AB R34, R49, R6 ;  /* 0x000000063122723e */ /* 0x000fc600000010ff */
[----:B------:R3:W-:Y:S01]  /*4390*/  STSM.16.M88.4 [R23], R24 ;  /* 0x0000001817007844 */ /* 0x0007e20000000200 */
[----:B------:R-:W4:Y:S01]  /*43a0*/  MUFU.EX2 R68, R68 ;  /* 0x0000004400447308 */ /* 0x000f220000000800 */
[----:B-1----:R-:W-:-:S07]  /*43b0*/  FADD.FTZ R30, R42, R11 ;  /* 0x0000000b2a1e7221 */ /* 0x002fce0000010000 */
[----:B------:R-:W1:Y:S01]  /*43c0*/  MUFU.EX2 R77, R77 ;  /* 0x0000004d004d7308 */ /* 0x000e620000000800 */
[C---:B--2---:R-:W-:Y:S01]  /*43d0*/  FADD.FTZ R11, R43.reuse, R30 ;  /* 0x0000001e2b0b7221 */ /* 0x044fe20000010000 */
[----:B------:R-:W-:Y:S02]  /*43e0*/  F2FP.BF16.F32.PACK_AB R29, R43, R42 ;  /* 0x0000002a2b1d723e */ /* 0x000fe400000010ff */
[----:B---3--:R-:W-:-:S04]  /*43f0*/  F2FP.BF16.F32.PACK_AB R24, R53, R40 ;  /* 0x000000283518723e */ /* 0x008fc800000010ff */
[----:B------:R-:W2:Y:S01]  /*4400*/  MUFU.EX2 R35, R35 ;  /* 0x0000002300237308 */ /* 0x000ea20000000800 */
[----:B----4-:R-:W-:Y:S01]  /*4410*/  FADD.FTZ R30, R68, R11 ;  /* 0x0000000b441e7221 */ /* 0x010fe20000010000 */
[----:B------:R-:W-:-:S04]  /*4420*/  FADD.FTZ R11, R37, R58 ;  /* 0x0000003a250b7221 */ /* 0x000fc80000010000 */
[----:B------:R-:W-:Y:S02]  /*4430*/  FADD.FTZ R58, R36, R11 ;  /* 0x0000000b243a7221 */ /* 0x000fe40000010000 */
[----:B------:R-:W3:Y:S01]  /*4440*/  MUFU.EX2 R38, R38 ;  /* 0x0000002600267308 */ /* 0x000ee20000000800 */
[----:B-1----:R-:W-:Y:S01]  /*4450*/  FADD.FTZ R30, R77, R30 ;  /* 0x0000001e4d1e7221 */ /* 0x002fe20000010000 */
[----:B------:R-:W-:Y:S01]  /*4460*/  FADD.FTZ R21, R41, R58 ;  /* 0x0000003a29157221 */ /* 0x000fe20000010000 */
[----:B------:R-:W-:-:S03]  /*4470*/  F2FP.BF16.F32.PACK_AB R31, R77, R68 ;  /* 0x000000444d1f723e */ /* 0x000fc600000010ff */
[----:B------:R-:W-:Y:S02]  /*4480*/  FADD.FTZ R12, R8, R21 ;  /* 0x00000015080c7221 */ /* 0x000fe40000010000 */
[----:B------:R-:W1:Y:S01]  /*4490*/  MUFU.EX2 R39, R39 ;  /* 0x0000002700277308 */ /* 0x000e620000000800 */
[----:B--2---:R-:W-:Y:S01]  /*44a0*/  FADD.FTZ R11, R35, R30 ;  /* 0x0000001e230b7221 */ /* 0x004fe20000010000 */
[----:B------:R-:W-:Y:S01]  /*44b0*/  F2FP.BF16.F32.PACK_AB R30, R33, R10 ;  /* 0x0000000a211e723e */ /* 0x000fe200000010ff */
[----:B------:R-:W-:-:S04]  /*44c0*/  FADD.FTZ R13, R45, R12 ;  /* 0x0000000c2d0d7221 */ /* 0x000fc80000010000 */
[----:B------:R-:W-:Y:S01]  /*44d0*/  FADD.FTZ R12, R6, R13 ;  /* 0x0000000d060c7221 */ /* 0x000fe20000010000 */
[----:B------:R-:W2:Y:S01]  /*44e0*/  MUFU.EX2 R46, R46 ;  /* 0x0000002e002e7308 */ /* 0x000ea20000000800 */
[----:B---3--:R-:W-:Y:S01]  /*44f0*/  FADD.FTZ R10, R38, R11 ;  /* 0x0000000b260a7221 */ /* 0x008fe20000010000 */
[----:B------:R3:W-:Y:S01]  /*4500*/  STSM.16.M88.4 [R22], R28 ;  /* 0x0000001c16007844 */ /* 0x0007e20000000200 */
[----:B------:R-:W-:Y:S01]  /*4510*/  FADD.FTZ R13, R49, R12 ;  /* 0x0000000c310d7221 */ /* 0x000fe20000010000 */
[----:B------:R-:W-:Y:S02]  /*4520*/  F2FP.BF16.F32.PACK_AB R12, R37, R32 ;  /* 0x00000020250c723e */ /* 0x000fe400000010ff */
[----:B------:R-:W-:Y:S01]  /*4530*/  F2FP.BF16.F32.PACK_AB R32, R45, R8 ;  /* 0x000000082d20723e */ /* 0x000fe200000010ff */
[----:B------:R-:W-:Y:S01]  /*4540*/  FADD.FTZ R20, R40, R13 ;  /* 0x0000000d28147221 */ /* 0x000fe20000010000 */
[----:B------:R-:W4:Y:S01]  /*4550*/  MUFU.EX2 R47, R47 ;  /* 0x0000002f002f7308 */ /* 0x000f220000000800 */
[----:B-1----:R-:W-:-:S02]  /*4560*/  FADD.FTZ R11, R39, R10 ;  /* 0x0000000a270b7221 */ /* 0x002fc40000010000 */
[----:B------:R-:W-:-:S04]  /*4570*/  FADD.FTZ R13, R53, R20 ;  /* 0x00000014350d7221 */ /* 0x000fc80000010000 */
[----:B------:R-:W-:Y:S01]  /*4580*/  FADD.FTZ R8, R48, R13 ;  /* 0x0000000d30087221 */ /* 0x000fe20000010000 */
[----:B------:R-:W1:Y:S01]  /*4590*/  MUFU.EX2 R50, R50 ;  /* 0x0000003200327308 */ /* 0x000e620000000800 */
[----:B--2---:R-:W-:Y:S01]  /*45a0*/  FADD.FTZ R10, R46, R11 ;  /* 0x0000000b2e0a7221 */ /* 0x004fe20000010000 */
[----:B------:R-:W-:Y:S02]  /*45b0*/  F2FP.BF16.F32.PACK_AB R13, R38, R35 ;  /* 0x00000023260d723e */ /* 0x000fe400000010ff */
[----:B------:R-:W-:-:S04]  /*45c0*/  F2FP.BF16.F32.PACK_AB R15, R46, R39 ;  /* 0x000000272e0f723e */ /* 0x000fc800000010ff */
[----:B------:R-:W2:Y:S01]  /*45d0*/  MUFU.EX2 R51, R51 ;  /* 0x0000003300337308 */ /* 0x000ea20000000800 */
[----:B----4-:R-:W-:Y:S01]  /*45e0*/  FADD.FTZ R11, R47, R10 ;  /* 0x0000000a2f0b7221 */ /* 0x010fe20000010000 */
[----:B------:R4:W-:Y:S06]  /*45f0*/  STSM.16.M88.4 [R18], R12 ;  /* 0x0000000c12007844 */ /* 0x0009ec0000000200 */
[----:B------:R-:W5:Y:S01]  /*4600*/  MUFU.EX2 R54, R54 ;  /* 0x0000003600367308 */ /* 0x000f620000000800 */
[C---:B-1----:R-:W-:Y:S01]  /*4610*/  FADD.FTZ R10, R50.reuse, R11 ;  /* 0x0000000b320a7221 */ /* 0x042fe20000010000 */
[----:B------:R-:W-:-:S06]  /*4620*/  F2FP.BF16.F32.PACK_AB R33, R50, R47 ;  /* 0x0000002f3221723e */ /* 0x000fcc00000010ff */
[----:B------:R-:W1:Y:S01]  /*4630*/  MUFU.EX2 R4, R4 ;  /* 0x0000000400047308 */ /* 0x000e620000000800 */
[----:B--2---:R-:W-:-:S07]  /*4640*/  FADD.FTZ R11, R51, R10 ;  /* 0x0000000a330b7221 */ /* 0x004fce0000010000 */
[----:B------:R-:W2:Y:S01]  /*4650*/  MUFU.EX2 R67, R67 ;  /* 0x0000004300437308 */ /* 0x000ea20000000800 */
[C---:B-----5:R-:W-:Y:S01]  /*4660*/  FADD.FTZ R11, R54.reuse, R11 ;  /* 0x0000000b360b7221 */ /* 0x060fe20000010000 */
[----:B------:R-:W-:-:S05]  /*4670*/  F2FP.BF16.F32.PACK_AB R35, R54, R51 ;  /* 0x000000333623723e */ /* 0x000fca00000010ff */
[----:B------:R3:W-:Y:S01]  /*4680*/  STSM.16.M88.4 [R136+0x27800], R32 ;  /* 0x0278002088007844 */ /* 0x0007e20000000200 */
[----:B------:R-:W5:Y:S01]  /*4690*/  MUFU.EX2 R70, R70 ;  /* 0x0000004600467308 */ /* 0x000f620000000800 */
[----:B-1----:R-:W-:-:S07]  /*46a0*/  FADD.FTZ R6, R4, R11 ;  /* 0x0000000b04067221 */ /* 0x002fce0000010000 */
[----:B------:R-:W1:Y:S01]  /*46b0*/  MUFU.EX2 R61, R61 ;  /* 0x0000003d003d7308 */ /* 0x000e620000000800 */
[C---:B--2---:R-:W-:Y:S01]  /*46c0*/  FADD.FTZ R11, R67.reuse, R6 ;  /* 0x00000006430b7221 */ /* 0x044fe20000010000 */
[----:B------:R-:W-:-:S06]  /*46d0*/  F2FP.BF16.F32.PACK_AB R25, R67, R4 ;  /* 0x000000044319723e */ /* 0x000fcc00000010ff */
[----:B------:R-:W2:Y:S01]  /*46e0*/  MUFU.EX2 R71, R71 ;  /* 0x0000004700477308 */ /* 0x000ea20000000800 */
[----:B-----5:R-:W-:-:S07]  /*46f0*/  FADD.FTZ R6, R70, R11 ;  /* 0x0000000b46067221 */ /* 0x020fce0000010000 */
[----:B------:R-:W5:Y:S01]  /*4700*/  MUFU.EX2 R57, R57 ;  /* 0x0000003900397308 */ /* 0x000f620000000800 */
[C---:B-1----:R-:W-:Y:S01]  /*4710*/  FADD.FTZ R21, R61.reuse, R8 ;  /* 0x000000083d157221 */ /* 0x042fe20000010000 */
[----:B------:R-:W-:Y:S01]  /*4720*/  F2FP.BF16.F32.PACK_AB R26, R61, R48 ;  /* 0x000000303d1a723e */ /* 0x000fe200000010ff */
[----:B------:R-:W-:Y:S02]  /*4730*/  VIADD R8, R88, 0xfffffffe ;  /* 0xfffffffe58087836 */ /* 0x000fe40000000000 */
[----:B------:R-:W-:-:S03]  /*4740*/  FADD.FTZ R4, R44, R21 ;  /* 0x000000152c047221 */ /* 0x000fc60000010000 */
[----:B------:R-:W1:Y:S01]  /*4750*/  MUFU.EX2 R52, R52 ;  /* 0x0000003400347308 */ /* 0x000e620000000800 */
[C---:B--2---:R-:W-:Y:S01]  /*4760*/  F2FP.BF16.F32.PACK_AB R27, R71.reuse, R70 ;  /* 0x00000046471b723e */ /* 0x044fe200000010ff */
[----:B---3--:R-:W-:-:S04]  /*4770*/  FADD.FTZ R29, R71, R6 ;  /* 0x00000006471d7221 */ /* 0x008fc80000010000 */
[----:B------:R2:W-:Y:S02]  /*4780*/  STSM.16.M88.4 [R17], R24 ;  /* 0x0000001811007844 */ /* 0x0005e40000000200 */
[----:B------:R-:W3:Y:S01]  /*4790*/  MUFU.EX2 R65, R65 ;  /* 0x0000004100417308 */ /* 0x000ee20000000800 */
[C---:B-----5:R-:W-:Y:S01]  /*47a0*/  F2FP.BF16.F32.PACK_AB R44, R57.reuse, R44 ;  /* 0x0000002c392c723e */ /* 0x060fe200000010ff */
[----:B------:R-:W-:-:S06]  /*47b0*/  FADD.FTZ R21, R57, R4 ;  /* 0x0000000439157221 */ /* 0x000fcc0000010000 */
[----:B------:R-:W5:Y:S01]  /*47c0*/  MUFU.EX2 R74, R74 ;  /* 0x0000004a004a7308 */ /* 0x000f620000000800 */
[----:B-1----:R-:W-:-:S07]  /*47d0*/  FADD.FTZ R4, R52, R21 ;  /* 0x0000001534047221 */ /* 0x002fce0000010000 */
[----:B------:R-:W1:Y:S01]  /*47e0*/  MUFU.EX2 R75, R75 ;  /* 0x0000004b004b7308 */ /* 0x000e620000000800 */
[C---:B---3--:R-:W-:Y:S01]  /*47f0*/  F2FP.BF16.F32.PACK_AB R46, R65.reuse, R52 ;  /* 0x00000034412e723e */ /* 0x048fe200000010ff */
[----:B------:R-:W-:-:S06]  /*4800*/  FADD.FTZ R21, R65, R4 ;  /* 0x0000000441157221 */ /* 0x000fcc0000010000 */
[----:B------:R-:W3:Y:S01]  /*4810*/  MUFU.EX2 R78, R78 ;  /* 0x0000004e004e7308 */ /* 0x000ee20000000800 */
[----:B-----5:R-:W-:-:S07]  /*4820*/  FADD.FTZ R6, R74, R29 ;  /* 0x0000001d4a067221 */ /* 0x020fce0000010000 */
[----:B------:R-:W5:Y:S01]  /*4830*/  MUFU.EX2 R79, R79 ;  /* 0x0000004f004f7308 */ /* 0x000f620000000800 */
[C---:B-1----:R-:W-:Y:S01]  /*4840*/  F2FP.BF16.F32.PACK_AB R45, R75.reuse, R74 ;  /* 0x0000004a4b2d723e */ /* 0x042fe200000010ff */
[----:B------:R-:W-:-:S06]  /*4850*/  FADD.FTZ R29, R75, R6 ;  /* 0x000000064b1d7221 */ /* 0x000fcc0000010000 */
[----:B------:R-:W-:Y:S01]  /*4860*/  MUFU.EX2 R56, R56 ;  /* 0x0000003800387308 */ /* 0x000fe20000000800 */
[----:B---3--:R-:W-:-:S07]  /*4870*/  FADD.FTZ R6, R78, R29 ;  /* 0x0000001d4e067221 */ /* 0x008fce0000010000 */
[----:B------:R-:W4:Y:S01]  /*4880*/  MUFU.EX2 R69, R69 ;  /* 0x0000004500457308 */ /* 0x000f220000000800 */
[C---:B-----5:R-:W-:Y:S01]  /*4890*/  F2FP.BF16.F32.PACK_AB R47, R79.reuse, R78 ;  /* 0x0000004e4f2f723e */ /* 0x060fe200000010ff */
[----:B------:R-:W-:-:S04]  /*48a0*/  FADD.FTZ R29, R79, R6 ;  /* 0x000000064f1d7221 */ /* 0x000fc80000010000 */
[----:B------:R2:W-:Y:S02]  /*48b0*/  STSM.16.M88.4 [R22+0x6000], R44 ;  /* 0x0060002c16007844 */ /* 0x0005e40000000200 */
[----:B------:R-:W1:Y:S08]  /*48c0*/  MUFU.EX2 R60, R60 ;  /* 0x0000003c003c7308 */ /* 0x000e700000000800 */
[----:B------:R-:W3:Y:S01]  /*48d0*/  MUFU.EX2 R73, R73 ;  /* 0x0000004900497308 */ /* 0x000ee20000000800 */
[----:B----4-:R-:W-:Y:S01]  /*48e0*/  F2FP.BF16.F32.PACK_AB R12, R69, R56 ;  /* 0x00000038450c723e */ /* 0x010fe200000010ff */
[----:B------:R-:W-:-:S04]  /*48f0*/  FADD.FTZ R56, R56, R21 ;  /* 0x0000001538387221 */ /* 0x000fc80000010000 */
[----:B------:R-:W-:Y:S02]  /*4900*/  FADD.FTZ R69, R69, R56 ;  /* 0x0000003845457221 */ /* 0x000fe40000010000 */
[----:B------:R-:W-:Y:S02]  /*4910*/  MUFU.EX2 R82, R82 ;  /* 0x0000005200527308 */ /* 0x000fe40000000800 */
[----:B-1----:R-:W-:-:S06]  /*4920*/  FADD.FTZ R6, R60, R69 ;  /* 0x000000453c067221 */ /* 0x002fcc0000010000 */
[----:B------:R-:W1:Y:S01]  /*4930*/  MUFU.EX2 R83, R83 ;  /* 0x0000005300537308 */ /* 0x000e620000000800 */
[C---:B---3--:R-:W-:Y:S01]  /*4940*/  F2FP.BF16.F32.PACK_AB R14, R73.reuse, R60 ;  /* 0x0000003c490e723e */ /* 0x048fe200000010ff */
[----:B------:R-:W-:-:S06]  /*4950*/  FADD.FTZ R6, R73, R6 ;  /* 0x0000000649067221 */ /* 0x000fcc0000010000 */
[----:B------:R-:W3:Y:S08]  /*4960*/  MUFU.EX2 R86, R86 ;  /* 0x0000005600567308 */ /* 0x000ef00000000800 */
[----:B------:R-:W4:Y:S01]  /*4970*/  MUFU.EX2 R11, R64 ;  /* 0x00000040000b7308 */ /* 0x000f220000000800 */
[----:B-1----:R-:W-:Y:S01]  /*4980*/  F2FP.BF16.F32.PACK_AB R13, R83, R82 ;  /* 0x00000052530d723e */ /* 0x002fe200000010ff */
[----:B------:R-:W-:-:S04]  /*4990*/  FADD.FTZ R82, R82, R29 ;  /* 0x0000001d52527221 */ /* 0x000fc80000010000 */
[----:B------:R-:W-:-:S04]  /*49a0*/  FADD.FTZ R83, R83, R82 ;  /* 0x0000005253537221 */ /* 0x000fc80000010000 */
[----:B---3--:R-:W-:Y:S01]  /*49b0*/  FADD.FTZ R4, R86, R83 ;  /* 0x0000005356047221 */ /* 0x008fe20000010000 */
[----:B----4-:R-:W-:-:S03]  /*49c0*/  F2FP.BF16.F32.PACK_AB R15, R11, R86 ;  /* 0x000000560b0f723e */ /* 0x010fc600000010ff */
[----:B------:R-:W-:Y:S02]  /*49d0*/  FADD.FTZ R4, R11, R4 ;  /* 0x000000040b047221 */ /* 0x000fe40000010000 */
[----:B------:R2:W-:Y:S01]  /*49e0*/  STSM.16.M88.4 [R18+0x6000], R12 ;  /* 0x0060000c12007844 */ /* 0x0005e20000000200 */
[----:B------:R1:W-:Y:S06]  /*49f0*/  MEMBAR.ALL.CTA ;  /* 0x0000000000007992 */ /* 0x0003ec0000008000 */
[----:B-1----:R-:W1:Y:S02]  /*4a00*/  FENCE.VIEW.ASYNC.S ;  /* 0x00000000000073c6 */ /* 0x002e640000000000 */
[----:B-1----:R-:W-:Y:S01]  /*4a10*/  NOP ;  /* 0x0000000000007918 */ /* 0x002fe20000000000 */
[----:B------:R-:W-:Y:S05]  /*4a20*/  @P2 BRA `(.L_x_8936) ;  /* 0x0000000000442947 */ /* 0x000fea0003800000 */
        /* <DEDUP_REMOVED lines=10> */
.L_x_8937:
[----:B------:R-:W-:-:S11]  /*4ad0*/  UISETP.NE.AND UP1, UPT, UR7, 0x1, UPT ;  /* 0x000000010700788c */ /* 0x000fd6000bf25270 */
[----:B------:R-:W-:Y:S02]  /*4ae0*/  @UP1 ULDC.64 UR10, c[0x0][0x9e8] ;  /* 0x00027a00000a1ab9 */ /* 0x000fe40000000a00 */
[----:B------:R-:W-:-:S04]  /*4af0*/  UIMAD.WIDE.U32 UR14, UR18, UR10, URZ ;  /* 0x0000000a120e72a5 */ /* 0x000fc8000f8e003f */
[----:B------:R-:W-:-:S12]  /*4b00*/  @UP1 USHF.R.U32.HI UR18, URZ, UR11, UR15 ;  /* 0x0000000b3f121299 */ /* 0x000fd8000801160f */
.L_x_8938:
[----:B------:R-:W-:-:S04]  /*4b10*/  UIMAD UR7, UR18, UR7, UR7 ;  /* 0x00000007120772a4 */ /* 0x000fc8000f8e0207 */
[----:B------:R-:W-:-:S04]  /*4b20*/  UISETP.LT.AND UP1, UPT, UR6, UR7, UPT ;  /* 0x000000070600728c */ /* 0x000fc8000bf21270 */
[----:B------:R-:W-:-:S12]  /*4b30*/  USEL UR6, UR6, UR7, UP1 ;  /* 0x0000000706067287 */ /* 0x000fd80008800000 */
.L_x_8936:
        /* <DEDUP_REMOVED lines=33> */
[----:B------:R-:W-:Y:S01]  /*4d50*/  IMAD.MOV.U32 R135, RZ, RZ, RZ ;  /* 0x000000ffff877224 */ /* 0x000fe200078e00ff */
[----:B------:R-:W-:Y:S01]  /*4d60*/  ULDC UR35, c[0x0][0x9dc] ;  /* 0x0002770000237ab9 */ /* 0x000fe20000000800 */
[----:B------:R-:W-:Y:S01]  /*4d70*/  ULDC UR55, c[0x0][0x288] ;  /* 0x0000a20000377ab9 */ /* 0x000fe20000000800 */
[----:B------:R-:W-:Y:S01]  /*4d80*/  ULDC UR33, c[0x0][0x988] ;  /* 0x0002620000217ab9 */ /* 0x000fe20000000800 */
[----:B------:R-:W-:-:S05]  /*4d90*/  ULDC UR54, c[0x0][0x9e0] ;  /* 0x0002780000367ab9 */ /* 0x000fca0000000800 */
.L_x_8956:
[----:B------:R-:W-:Y:S01]  /*4da0*/  UIADD3 UR57, UR36, 0x1, URZ ;  /* 0x0000000124397890 */ /* 0x000fe2000fffe03f */
[----:B------:R-:W-:-:S03]  /*4db0*/  ISETP.NE.AND P3, PT, RZ, UR45, PT ;  /* 0x0000002dff007c0c */ /* 0x000fc6000bf65270 */
[----:B------:R-:W-:-:S04]  /*4dc0*/  UISETP.NE.AND UP1, UPT, UR57, 0x2, UPT ;  /* 0x000000023900788c */ /* 0x000fc8000bf25270 */
[----:B------:R-:W-:Y:S02]  /*4dd0*/  USEL UR56, URZ, 0x1, UP1 ;  /* 0x000000013f387887 */ /* 0x000fe40008800000 */
[----:B------:R-:W-:Y:S02]  /*4de0*/  USEL UR57, UR57, URZ, UP1 ;  /* 0x0000003f39397287 */ /* 0x000fe40008800000 */
[----:B------:R-:W-:Y:S02]  /*4df0*/  ULOP3.LUT UR56, UR49, UR56, URZ, 0x3c, !UPT ;  /* 0x0000003831387292 */ /* 0x000fe4000f8e3c3f */
[----:B----4-:R-:W-:Y:S10]  /*4e00*/  @P3 BRA `(.L_x_8940) ;  /* 0x00000000002c3947 */ /* 0x010ff40003800000 */
[----:B------:R-:W-:Y:S05]  /*4e10*/  @!P0 BRA `(.L_x_8941) ;  /* 0x0000000000048947 */ /* 0x000fea0003800000 */
[----:B------:R-:W-:Y:S01]  /*4e20*/  BPT.TRAP 0x1 ;  /* 0x000000040000795c */ /* 0x000fe20000300000 */
.L_x_8941:
[----:B------:R-:W-:Y:S01]  /*4e30*/  ULEA UR6, UR57, UR39, 0x3 ;  /* 0x0000002739067291 */ /* 0x000fe2000f8e183f */
[----:B------:R-:W-:-:S05]  /*4e40*/  IMAD.U32 R10, RZ, RZ, UR56 ;  /* 0x00000038ff0a7e24 */ /* 0x000fca000f8e00ff */
[----:B------:R-:W-:-:S04]  /*4e50*/  SHF.L.U32 R10, R10, 0x1f, RZ ;  /* 0x0000001f0a0a7819 */ /* 0x000fc800000006ff */
[----:B------:R1:W3:Y:S01]  /*4e60*/  SYNCS.PHASECHK.TRANS64.TRYWAIT P2, [UR6+0x2d830], R10 ;  /* 0x02d8300aff0075a7 */ /* 0x0002e20008040146 */
[----:B------:R-:W-:Y:S05]  /*4e70*/  @!P0 BRA `(.L_x_8942) ;  /* 0x0000000000048947 */ /* 0x000fea0003800000 */
[----:B------:R-:W-:Y:S01]  /*4e80*/  BPT.TRAP 0x1 ;  /* 0x000000040000795c */ /* 0x000fe20000300000 */
.L_x_8942:
[----:B---3--:R-:W-:Y:S05]  /*4e90*/  @P2 BRA `(.L_x_8940) ;  /* 0x0000000000082947 */ /* 0x008fea0003800000 */
[----:B------:R-:W3:Y:S02]  /*4ea0*/  SYNCS.PHASECHK.TRANS64.TRYWAIT P2, [UR6+0x2d830], R10 ;  /* 0x02d8300aff0075a7 */ /* 0x000ee40008040146 */
[----:B---3--:R-:W-:Y:S05]  /*4eb0*/  @!P2 BRA `(.L_x_8943) ;  /* 0x000000cc00f8a947 */ /* 0x008fea0003800000 */
.L_x_8940:
[----:B-1-3--:R-:W-:Y:S01]  /*4ec0*/  VIADD R10, R16, 0x8 ;  /* 0x00000008100a7836 */ /* 0x00afe20000000000 */
[----:B------:R-:W-:Y:S01]  /*4ed0*/  UIMAD UR6, UR57, 0x600, UR32 ;  /* 0x00000600390678a4 */ /* 0x000fe2000f8e0220 */
        /* <DEDUP_REMOVED lines=12> */
[----:B--2---:R-:W-:-:S06]  /*4fa0*/  WARPGROUP.ARRIVE ;  /* 0x00000000000079c5 */ /* 0x004fcc0000000000 */
        /* <DEDUP_REMOVED lines=20> */
.L_x_8945:
[----:B------:R-:W-:Y:S01]  /*50f0*/  ULEA UR6, UR36, UR39, 0x3 ;  /* 0x0000002724067291 */ /* 0x000fe2000f8e183f */
[----:B------:R-:W-:-:S05]  /*5100*/  IMAD.U32 R10, RZ, RZ, UR49 ;  /* 0x00000031ff0a7e24 */ /* 0x000fca000f8e00ff */
[----:B------:R-:W-:-:S04]  /*5110*/  SHF.L.U32 R10, R10, 0x1f, RZ ;  /* 0x0000001f0a0a7819 */ /* 0x000fc800000006ff */
[----:B------:R1:W2:Y:S01]  /*5120*/  SYNCS.PHASECHK.TRANS64.TRYWAIT P2, [UR6+0x2d850], R10 ;  /* 0x02d8500aff0075a7 */ /* 0x0002a20008040146 */
[----:B------:R-:W-:Y:S05]  /*5130*/  @!P0 BRA `(.L_x_8946) ;  /* 0x0000000000048947 */ /* 0x000fea0003800000 */
[----:B------:R-:W-:Y:S01]  /*5140*/  BPT.TRAP 0x1 ;  /* 0x000000040000795c */ /* 0x000fe20000300000 */
.L_x_8946:
[----:B--2---:R-:W-:Y:S05]  /*5150*/  @P2 BRA `(.L_x_8944) ;  /* 0x0000000000082947 */ /* 0x004fea0003800000 */
[----:B------:R-:W2:Y:S02]  /*5160*/  SYNCS.PHASECHK.TRANS64.TRYWAIT P2, [UR6+0x2d850], R10 ;  /* 0x02d8500aff0075a7 */ /* 0x000ea40008040146 */
[----:B--2---:R-:W-:Y:S05]  /*5170*/  @!P2 BRA `(.L_x_8947) ;  /* 0x000000cc0060a947 */ /* 0x004fea0003800000 */
.L_x_8944:
[----:B------:R-:W-:Y:S01]  /*5180*/  UIADD3 UR6, UR39, 0x400, URZ ;  /* 0x0000040027067890 */ /* 0x000fe2000fffe03f */
[----:B------:R-:W-:Y:S01]  /*5190*/  WARPGROUP.ARRIVE ;  /* 0x00000000000079c5 */ /* 0x000fe20000000000 */
[----:B------:R-:W-:Y:S01]  /*51a0*/  ULEA UR7, UR52, UR39, 0xd ;  /* 0x0000002734077291 */ /* 0x000fe2000f8e683f */
[----:B------:R-:W3:Y:S01]  /*51b0*/  LDC R13, c[0x0][0x2e0] ;  /* 0x0000b800ff0d7b82 */ /* 0x000ee20000000800 */
[----:B------:R-:W-:Y:S01]  /*51c0*/  USHF.R.U32.HI UR6, URZ, 0x4, UR6 ;  /* 0x000000043f067899 */ /* 0x000fe20008011606 */
[----:B------:R-:W-:Y:S01]  /*51d0*/  IMAD.SHL.U32 R20, R8, 0x80, RZ ;  /* 0x0000008008147824 */ /* 0x000fe200078e00ff */
[----:B------:R-:W-:Y:S01]  /*51e0*/  UIADD3 UR7, UR7, 0x21800, URZ ;  /* 0x0002180007077890 */ /* 0x000fe2000fffe03f */
[----:B--2---:R-:W-:Y:S01]  /*51f0*/  IMAD.U32 R11, RZ, RZ, UR57 ;  /* 0x00000039ff0b7e24 */ /* 0x004fe2000f8e00ff */
[----:B------:R-:W-:Y:S01]  /*5200*/  ULOP3.LUT UR6, UR6, 0x3fff, URZ, 0xc0, !UPT ;  /* 0x00003fff06067892 */ /* 0x000fe2000f8ec03f */
[----:B-1----:R-:W-:Y:S01]  /*5210*/  VIADD R10, R16, 0x9 ;  /* 0x00000009100a7836 */ /* 0x002fe20000000000 */
[----:B------:R-:W-:Y:S01]  /*5220*/  USHF.R.U32.HI UR7, URZ, 0x4, UR7 ;  /* 0x000000043f077899 */ /* 0x000fe20008011607 */
[----:B------:R-:W-:Y:S01]  /*5230*/  IADD3 R12, -R20, 0x1, RZ ;  /* 0x00000001140c7810 */ /* 0x000fe20007ffe1ff */
[----:B------:R-:W-:Y:S01]  /*5240*/  ULOP3.LUT UR10, UR6, 0x2000000, URZ, 0xfc, !UPT ;  /* 0x02000000060a7892 */ /* 0x000fe2000f8efc3f */
[----:B------:R-:W-:Y:S01]  /*5250*/  ISETP.GE.U32.AND P2, PT, R2, 0x180, PT ;  /* 0x000001800200780c */ /* 0x000fe20003f46070 */
[----:B------:R-:W-:Y:S01]  /*5260*/  ULOP3.LUT UR6, UR7, 0x3fff, URZ, 0xc0, !UPT ;  /* 0x00003fff07067892 */ /* 0x000fe2000f8ec03f */
[----:B------:R-:W-:Y:S01]  /*5270*/  @!P1 LEA R11, R11, UR39, 0x3 ;  /* 0x000000270b0b9c11 */ /* 0x000fe2000f8e18ff */
[----:B------:R-:W-:-:S02]  /*5280*/  UIMAD UR7, UR36, 0x600, UR10 ;  /* 0x00000600240778a4 */ /* 0x000fc4000f8e020a */
[----:B------:R-:W-:Y:S01]  /*5290*/  ULOP3.LUT UR6, UR6, 0x10000, URZ, 0xfc, !UPT ;  /* 0x0001000006067892 */ /* 0x000fe2000f8efc3f */
[----:B------:R-:W-:Y:S01]  /*52a0*/  UMOV UR31, 0x80000020 ;  /* 0x80000020001f7882 */ /* 0x000fe20000000000 */
[----:B------:R-:W-:Y:S01]  /*52b0*/  UMOV UR29, 0x40000040 ;  /* 0x40000040001d7882 */ /* 0x000fe20000000000 */
[----:B------:R-:W-:Y:S02]  /*52c0*/  @!P1 VIADD R11, R11, 0x2d840 ;  /* 0x0002d8400b0b9836 */ /* 0x000fe40000000000 */
[----:B------:R-:W-:Y:S02]  /*52d0*/  UMOV UR30, UR7 ;  /* 0x00000007001e7c82 */ /* 0x000fe40008000000 */
[----:B------:R-:W-:Y:S02]  /*52e0*/  UMOV UR28, UR6 ;  /* 0x00000006001c7c82 */ /* 0x000fe40008000000 */
[----:B------:R-:W-:Y:S01]  /*52f0*/  HGMMA.64x96x16.F32.BF16 R88, gdesc[UR28].tnspB, R88, gsb0 ;  /* 0x416000001c5879f0 */ /* 0x000fe20008001858 */
[----:B------:R-:W-:Y:S01]  /*5300*/  UIADD3 UR30, UR7, 0x40, URZ ;  /* 0x00000040071e7890 */ /* 0x000fe2000fffe03f */
[----:B---3--:R-:W-:Y:S01]  /*5310*/  IMAD R13, R13, UR47, R12 ;  /* 0x0000002f0d0d7c24 */ /* 0x008fe2000f8e020c */
[----:B------:R-:W-:Y:S01]  /*5320*/  UIADD3 UR28, UR6, 0x2, URZ ;  /* 0x00000002061c7890 */ /* 0x000fe2000fffe03f */
[----:B------:R-:W-:Y:S01]  /*5330*/  SEL R12, R10, 0x9, !P2 ;  /* 0x000000090a0c7807 */ /* 0x000fe20005000000 */
[----:B------:R-:W-:Y:S01]  /*5340*/  UMOV UR31, 0x80000020 ;  /* 0x80000020001f7882 */ /* 0x000fe20000000000 */
[----:B------:R-:W-:Y:S01]  /*5350*/  UMOV UR29, 0x40000040 ;  /* 0x40000040001d7882 */ /* 0x000fe20000000000 */
[----:B------:R-:W-:Y:S01]  /*5360*/  PLOP3.LUT P2, PT, PT, PT, UP0, 0x40, 0x0 ;  /* 0x000000000000781c */ /* 0x000fe20003f4e808 */
[----:B------:R-:W-:Y:S01]  /*5370*/  VIADD R10, R13, -UR55 ;  /* 0x800000370d0a7c36 */ /* 0x000fe20008000000 */
[----:B------:R-:W-:-:S03]  /*5380*/  @!P1 PRMT R11, RZ, 0x654, R11 ;  /* 0x00000654ff0b9816 */ /* 0x000fc6000000000b */
[----:B------:R-:W-:-:S04]  /*5390*/  IMAD R10, R19, -0x2, R10 ;  /* 0xfffffffe130a7824 */ /* 0x000fc800078e020a */
[----:B------:R-:W-:Y:S01]  /*53a0*/  VIADD R15, R10, UR54 ;  /* 0x000000360a0f7c36 */ /* 0x000fe20008000000 */
        /* <DEDUP_REMOVED lines=42> */
[----:B------:R-:W-:-:S06]  /*5650*/  ULOP3.LUT UR6, URZ, UR35, URZ, 0x33, !UPT ;  /* 0x000000233f067292 */ /* 0x000fcc000f8e333f */
[----:B------:R-:W-:-:S04]  /*5660*/  VIADD R14, R10, UR6 ;  /* 0x000000060a0e7c36 */ /* 0x000fc80008000000 */
[----:B------:R-:W-:Y:S01]  /*5670*/  IMAD.IADD R10, R0, 0x1, R14 ;  /* 0x00000001000a7824 */ /* 0x000fe200078e020e */
[----:B------:R-:W-:Y:S02]  /*5680*/  WARPGROUP.DEPBAR.LE gsb0, 0x0 ;  /* 0x00008000000079c5 */ /* 0x000fe40000010000 */
[----:B------:R-:W-:-:S06]  /*5690*/  WARPGROUP.ARRIVE ;  /* 0x00000000000079c5 */ /* 0x000fcc0000000000 */
[----:B------:R-:W-:Y:S03]  /*56a0*/  HGMMA.64x96x16.F32.BF16 R88, gdesc[UR28].tnspB, R88, gsb0 ;  /* 0x416000001c5879f0 */ /* 0x000fe60008001858 */
[----:B------:R-:W-:Y:S02]  /*56b0*/  WARPGROUP.DEPBAR.LE gsb0, 0x0 ;  /* 0x00008000000079c5 */ /* 0x000fe40000010000 */
[----:B------:R1:W-:Y:S06]  /*56c0*/  BAR.ARV R12, 0x100 ;  /* 0x0004000c0000751d */ /* 0x0003ec0000002000 */
[----:B------:R2:W-:Y:S02]  /*56d0*/  @!P1 SYNCS.ARRIVE.TRANS64.RED.A1T0 RZ, [R11+URZ], RZ ;  /* 0x000000ff0bff99a7 */ /* 0x0005e4000810043f */
[----:B--2---:R-:W-:Y:S01]  /*56e0*/  IMAD.IADD R11, R0, 0x1, R15 ;  /* 0x00000001000b7824 */ /* 0x004fe200078e020f */
[----:B-1----:R-:W-:Y:S06]  /*56f0*/  @P2 BRA `(.L_x_8948) ;  /* 0x00000000005c2947 */ /* 0x002fec0003800000 */
        /* <DEDUP_REMOVED lines=11> */
.L_x_8950:
[----:B------:R-:W-:-:S05]  /*57b0*/  IMAD.U32 R142, RZ, RZ, UR34 ;  /* 0x00000022ff8e7e24 */ /* 0x000fca000f8e00ff */
[----:B------:R-:W-:-:S13]  /*57c0*/  ISETP.NE.AND P2, PT, R142, 0x1, PT ;  /* 0x000000018e00780c */ /* 0x000fda0003f45270 */
[----:B------:R-:W1:Y:S01]  /*57d0*/  @P2 LDC.64 R12, c[0x0][0x9e8] ;  /* 0x00027a00ff0c2b82 */ /* 0x000e620000000a00 */
[----:B------:R-:W-:-:S04]  /*57e0*/  @P2 IMAD.IADD R139, R0, 0x1, R5 ;  /* 0x00000001008b2824 */ /* 0x000fc800078e0205 */
[----:B-1----:R-:W-:-:S04]  /*57f0*/  @P2 IMAD.HI.U32 R12, R139, R12, RZ ;  /* 0x0000000c8b0c2227 */ /* 0x002fc800078e00ff */
[----:B------:R-:W-:Y:S01]  /*5800*/  IMAD.MOV.U32 R139, RZ, RZ, R21 ;  /* 0x000000ffff8b7224 */ /* 0x000fe200078e0015 */
[----:B------:R-:W-:-:S07]  /*5810*/  @P2 SHF.R.U32.HI R139, RZ, R13, R12 ;  /* 0x0000000dff8b2219 */ /* 0x000fce000001160c */
.L_x_8951:
[----:B------:R-:W-:Y:S05]  /*5820*/  BSYNC B0 ;  /* 0x0000000000007941 */ /* 0x000fea0003800000 */
.L_x_8949:
[----:B------:R-:W-:-:S04]  /*5830*/  IMAD R12, R139, R142, -R20 ;  /* 0x0000008e8b0c7224 */ /* 0x000fc800078e0a14 */
[----:B------:R-:W-:-:S05]  /*5840*/  IMAD R12, R19, -0x2, R12 ;  /* 0xfffffffe130c7824 */ /* 0x000fca00078e020c */
[----:B------:R-:W-:Y:S02]  /*5850*/  VIADDMNMX R11, R12, R142, R11, PT ;  /* 0x0000008e0c0b7246 */ /* 0x000fe4000380010b */
[----:B------:R-:W-:-:S07]  /*5860*/  VIMNMX R10, R10, R12, !PT ;  /* 0x0000000c0a0a7248 */ /* 0x000fce0007fe0100 */
.L_x_8948:
[----:B------:R-:W-:Y:S01]  /*5870*/  ISETP.GT.AND P2, PT, R8, -0x1, PT ;  /* 0xffffffff0800780c */ /* 0x000fe20003f44270 */
[C---:B------:R-:W-:Y:S02]  /*5880*/  IMAD.IADD R15, R3.reuse, 0x1, R15 ;  /* 0x00000001030f7824 */ /* 0x040fe400078e020f */
[----:B------:R-:W-:Y:S01]  /*5890*/  IMAD.IADD R14, R3, 0x1, R14 ;  /* 0x00000001030e7824 */ /* 0x000fe200078e020e */
        /* <DEDUP_REMOVED lines=110> */
.L_x_8954:
[----:B------:R-:W-:-:S05]  /*5f80*/  IMAD.U32 R12, RZ, RZ, UR34 ;  /* 0x00000022ff0c7e24 */ /* 0x000fca000f8e00ff */
[----:B------:R-:W-:-:S13]  /*5f90*/  ISETP.NE.AND P3, PT, R12, 0x1, PT ;  /* 0x000000010c00780c */ /* 0x000fda0003f65270 */
[----:B------:R-:W1:Y:S02]  /*5fa0*/  @P3 LDC.64 R10, c[0x0][0x9e8] ;  /* 0x00027a00ff0a3b82 */ /* 0x000e640000000a00 */
[----:B-1----:R-:W-:-:S05]  /*5fb0*/  @P3 IMAD.HI.U32 R10, R13, R10, RZ ;  /* 0x0000000a0d0a3227 */ /* 0x002fca00078e00ff */
[----:B------:R-:W-:-:S07]  /*5fc0*/  @P3 SHF.R.U32.HI R13, RZ, R11, R10 ;  /* 0x0000000bff0d3219 */ /* 0x000fce000001160a */
.L_x_8955:
[----:B------:R-:W-:Y:S05]  /*5fd0*/  BSYNC B0 ;  /* 0x0000000000007941 */ /* 0x000fea0003800000 */
.L_x_8953:
[----:B------:R-:W-:-:S04]  /*5fe0*/  IMAD R20, R13, R12, -R20 ;  /* 0x0000000c0d147224 */ /* 0x000fc800078e0a14 */
[----:B------:R-:W-:-:S05]  /*5ff0*/  IMAD R20, R19, -0x2, R20 ;  /* 0xfffffffe13147824 */ /* 0x000fca00078e0214 */
[----:B------:R-:W-:Y:S02]  /*6000*/  VIADDMNMX R15, R20, R12, R15, PT ;  /* 0x0000000c140f7246 */ /* 0x000fe4000380010f */
[----:B------:R-:W-:-:S07]  /*6010*/  VIMNMX R14, R14, R20, !PT ;  /* 0x000000140e0e7248 */ /* 0x000fce0007fe0100 */
.L_x_8952:
[----:B------:R-:W-:Y:S01]  /*6020*/  FMNMX.FTZ R10, R24, R7, !PT ;  /* 0x00000007180a7209 */ /* 0x000fe20007810000 */
[----:B------:R-:W-:Y:S01]  /*6030*/  UMOV UR49, UR56 ;  /* 0x0000003800317c82 */ /* 0x000fe20008000000 */
        /* <DEDUP_REMOVED lines=18> */
[----:B------:R-:W-:Y:S02]  /*6160*/  ISETP.GT.AND P5, PT, R14, RZ, P2 ;  /* 0x000000ff0e00720c */ /* 0x000fe400017a4270 */
        /* <DEDUP_REMOVED lines=45> */
[----:B------:R-:W1:Y:S01]  /*6440*/  SHFL.BFLY PT, R10, R11, 0x2, 0x1f ;  /* 0x0c401f000b0a7f89 */ /* 0x000e6200000e0000 */
[----:B------:R-:W-:-:S02]  /*6450*/  FSEL R46, R46, -INF , !P4 ;  /* 0xff8000002e2e7808 */ /* 0x000fc40006000000 */
[C---:B------:R-:W-:Y:S02]  /*6460*/  ISETP.GT.AND P4, PT, R14.reuse, 0x30, P2 ;  /* 0x000000300e00780c */ /* 0x040fe40001784270 */
[----:B------:R-:W-:Y:S02]  /*6470*/  ISETP.LT.OR P5, PT, R15, 0x2a, P3 ;  /* 0x0000002a0f00780c */ /* 0x000fe40001fa1670 */
[C---:B------:R-:W-:Y:S02]  /*6480*/  ISETP.GT.AND P3, PT, R14.reuse, 0x31, P2 ;  /* 0x000000310e00780c */ /* 0x040fe40001764270 */
[----:B------:R-:W-:Y:S02]  /*6490*/  FSEL R47, R47, -INF , !P5 ;  /* 0xff8000002f2f7808 */ /* 0x000fe40006800000 */
[----:B------:R-:W-:Y:S02]  /*64a0*/  ISETP.LT.OR P4, PT, R15, 0x31, P4 ;  /* 0x000000310f00780c */ /* 0x000fe40002781670 */
[----:B------:R-:W-:-:S02]  /*64b0*/  ISETP.GT.AND P5, PT, R14, 0x38, P2 ;  /* 0x000000380e00780c */ /* 0x000fc400017a4270 */
[----:B------:R-:W-:Y:S02]  /*64c0*/  ISETP.LT.OR P3, PT, R15, 0x32, P3 ;  /* 0x000000320f00780c */ /* 0x000fe40001f61670 */
[----:B------:R-:W-:Y:S02]  /*64d0*/  FSEL R50, R50, -INF , !P4 ;  /* 0xff80000032327808 */ /* 0x000fe40006000000 */
[----:B------:R-:W-:Y:S02]  /*64e0*/  ISETP.GT.AND P4, PT, R14, 0x39, P2 ;  /* 0x000000390e00780c */ /* 0x000fe40001784270 */
[----:B------:R-:W-:Y:S02]  /*64f0*/  FSEL R51, R51, -INF , !P3 ;  /* 0xff80000033337808 */ /* 0x000fe40005800000 */
[----:B------:R-:W-:Y:S02]  /*6500*/  ISETP.LT.OR P5, PT, R15, 0x39, P5 ;  /* 0x000000390f00780c */ /* 0x000fe40002fa1670 */
[----:B-1----:R-:W-:-:S02]  /*6510*/  FMNMX.FTZ R12, R11, R10, !PT ;  /* 0x0000000a0b0c7209 */ /* 0x002fc40007810000 */
[----:B------:R-:W-:Y:S02]  /*6520*/  ISETP.GT.AND P3, PT, R14, 0x40, P2 ;  /* 0x000000400e00780c */ /* 0x000fe40001764270 */
[----:B------:R-:W-:Y:S01]  /*6530*/  ISETP.LT.OR P4, PT, R15, 0x3a, P4 ;  /* 0x0000003a0f00780c */ /* 0x000fe20002781670 */
[----:B------:R-:W1:Y:S01]  /*6540*/  SHFL.BFLY PT, R13, R12, 0x1, 0x1f ;  /* 0x0c201f000c0d7f89 */ /* 0x000e6200000e0000 */
[----:B------:R-:W-:Y:S02]  /*6550*/  FSEL R54, R54, -INF , !P5 ;  /* 0xff80000036367808 */ /* 0x000fe40006800000 */
[----:B------:R-:W-:Y:S02]  /*6560*/  ISETP.GT.AND P5, PT, R14, 0x41, P2 ;  /* 0x000000410e00780c */ /* 0x000fe400017a4270 */
[----:B------:R-:W-:Y:S02]  /*6570*/  FSEL R55, R55, -INF , !P4 ;  /* 0xff80000037377808 */ /* 0x000fe40006000000 */
[----:B------:R-:W-:-:S02]  /*6580*/  ISETP.LT.OR P3, PT, R15, 0x41, P3 ;  /* 0x000000410f00780c */ /* 0x000fc40001f61670 */
[----:B------:R-:W-:Y:S02]  /*6590*/  ISETP.GT.AND P4, PT, R14, 0x48, P2 ;  /* 0x000000480e00780c */ /* 0x000fe40001784270 */
[----:B------:R-:W-:Y:S02]  /*65a0*/  ISETP.LT.OR P5, PT, R15, 0x42, P5 ;  /* 0x000000420f00780c */ /* 0x000fe40002fa1670 */
[----:B------:R-:W-:Y:S02]  /*65b0*/  FSEL R58, R58, -INF , !P3 ;  /* 0xff8000003a3a7808 */ /* 0x000fe40005800000 */
[----:B------:R-:W-:Y:S02]  /*65c0*/  ISETP.GT.AND P3, PT, R14, 0x49, P2 ;  /* 0x000000490e00780c */ /* 0x000fe40001764270 */
[----:B------:R-:W-:Y:S02]  /*65d0*/  FSEL R59, R59, -INF , !P5 ;  /* 0xff8000003b3b7808 */ /* 0x000fe40006800000 */
[----:B------:R-:W-:-:S02]  /*65e0*/  ISETP.LT.OR P4, PT, R15, 0x49, P4 ;  /* 0x000000490f00780c */ /* 0x000fc40002781670 */
[----:B------:R-:W-:Y:S02]  /*65f0*/  ISETP.GT.AND P5, PT, R14, 0x50, P2 ;  /* 0x000000500e00780c */ /* 0x000fe400017a4270 */
[----:B------:R-:W-:Y:S02]  /*6600*/  ISETP.LT.OR P3, PT, R15, 0x4a, P3 ;  /* 0x0000004a0f00780c */ /* 0x000fe40001f61670 */
[----:B-1----:R-:W-:Y:S02]  /*6610*/  FMNMX.FTZ R10, R12, R13, !PT ;  /* 0x0000000d0c0a7209 */ /* 0x002fe40007810000 */
[----:B------:R-:W-:Y:S02]  /*6620*/  FSEL R62, R62, -INF , !P4 ;  /* 0xff8000003e3e7808 */ /* 0x000fe40006000000 */
[C---:B------:R-:W-:Y:S01]  /*6630*/  FSETP.NEU.FTZ.AND P6, PT, R10.reuse, -INF , PT ;  /* 0xff8000000a00780b */ /* 0x040fe20003fdd000 */
[----:B------:R-:W-:Y:S01]  /*6640*/  FMUL.FTZ R13, R10, UR33 ;  /* 0x000000210a0d7c20 */ /* 0x000fe20008410000 */
[----:B------:R-:W-:-:S02]  /*6650*/  ISETP.GT.AND P4, PT, R14, 0x51, P2 ;  /* 0x000000510e00780c */ /* 0x000fc40001784270 */
[----:B------:R-:W-:Y:S02]  /*6660*/  FSEL R63, R63, -INF , !P3 ;  /* 0xff8000003f3f7808 */ /* 0x000fe40005800000 */
[----:B------:R-:W-:Y:S02]  /*6670*/  FSEL R11, R13, RZ, P6 ;  /* 0x000000ff0d0b7208 */ /* 0x000fe40003000000 */
[----:B------:R-:W-:Y:S02]  /*6680*/  ISETP.LT.OR P5, PT, R15, 0x51, P5 ;  /* 0x000000510f00780c */ /* 0x000fe40002fa1670 */
[----:B------:R-:W-:Y:S01]  /*6690*/  ISETP.GT.AND P3, PT, R14, 0x58, P2 ;  /* 0x000000580e00780c */ /* 0x000fe20001764270 */
        /* <DEDUP_REMOVED lines=15> */
[----:B------:R1:W-:Y:S01]  /*6790*/  MUFU.EX2 R28, R36 ;  /* 0x00000024001c7308 */ /* 0x0003e20000000800 */
[----:B------:R-:W-:Y:S01]  /*67a0*/  ISETP.LT.OR P4, PT, R15, 0x52, P4 ;  /* 0x000000520f00780c */ /* 0x000fe20002781670 */
[--C-:B------:R-:W-:Y:S01]  /*67b0*/  FFMA.FTZ R56, R56, UR33, -R11.reuse ;  /* 0x0000002138387c23 */ /* 0x100fe2000801080b */
[----:B------:R-:W-:Y:S01]  /*67c0*/  FMNMX.FTZ R32, R34, R33, !PT ;  /* 0x0000002122207209 */ /* 0x000fe20007810000 */
[--C-:B------:R-:W-:Y:S01]  /*67d0*/  FFMA.FTZ R33, R37, UR33, -R11.reuse ;  /* 0x0000002125217c23 */ /* 0x100fe2000801080b */
[----:B------:R-:W-:Y:S01]  /*67e0*/  FSEL R66, R66, -INF , !P5 ;  /* 0xff80000042427808 */ /* 0x000fe20006800000 */
[--C-:B------:R-:W-:Y:S01]  /*67f0*/  FFMA.FTZ R60, R60, UR33, -R11.reuse ;  /* 0x000000213c3c7c23 */ /* 0x100fe2000801080b */
[----:B------:R-:W-:Y:S01]  /*6800*/  FMNMX.FTZ R37, R35, R32, !PT ;  /* 0x0000002023257209 */ /* 0x000fe20007810000 */
[----:B------:R-:W-:Y:S01]  /*6810*/  FFMA.FTZ R85, R85, UR33, -R11 ;  /* 0x0000002155557c23 */ /* 0x000fe2000801080b */
[----:B------:R-:W-:Y:S01]  /*6820*/  ISETP.GT.AND P5, PT, R14, 0x59, P2 ;  /* 0x000000590e00780c */ /* 0x000fe200017a4270 */
[----:B------:R-:W-:Y:S01]  /*6830*/  MUFU.EX2 R13, R13 ;  /* 0x0000000d000d7308 */ /* 0x000fe20000000800 */
[----:B------:R-:W-:-:S02]  /*6840*/  FMNMX.FTZ R32, R38, R37, !PT ;  /* 0x0000002526207209 */ /* 0x000fc40007810000 */
[----:B------:R-:W-:Y:S02]  /*6850*/  FSEL R67, R67, -INF , !P4 ;  /* 0xff80000043437808 */ /* 0x000fe40006000000 */
[----:B------:R-:W-:Y:S02]  /*6860*/  FMNMX.FTZ R37, R39, R32, !PT ;  /* 0x0000002027257209 */ /* 0x000fe40007810000 */
[----:B------:R-:W-:Y:S01]  /*6870*/  ISETP.LT.OR P3, PT, R15, 0x59, P3 ;  /* 0x000000590f00780c */ /* 0x000fe20001f61670 */
[----:B------:R2:W-:Y:S01]  /*6880*/  MUFU.EX2 R32, R40 ;  /* 0x0000002800207308 */ /* 0x0005e20000000800 */
[----:B-1----:R-:W-:Y:S01]  /*6890*/  FMNMX.FTZ R36, R42, R37, !PT ;  /* 0x000000252a247209 */ /* 0x002fe20007810000 */
[----:B------:R-:W-:Y:S01]  /*68a0*/  FFMA.FTZ R37, R41, UR33, -R11 ;  /* 0x0000002129257c23 */ /* 0x000fe2000801080b */
[----:B------:R-:W-:Y:S02]  /*68b0*/  ISETP.GT.AND P4, PT, R14, 0x60, P2 ;  /* 0x000000600e00780c */ /* 0x000fe40001784270 */
[----:B------:R-:W-:-:S02]  /*68c0*/  FMNMX.FTZ R41, R43, R36, !PT ;  /* 0x000000242b297209 */ /* 0x000fc40007810000 */
[----:B------:R-:W-:Y:S01]  /*68d0*/  ISETP.LT.OR P5, PT, R15, 0x5a, P5 ;  /* 0x0000005a0f00780c */ /* 0x000fe20002fa1670 */
[----:B------:R-:W-:Y:S01]  /*68e0*/  MUFU.EX2 R12, R12 ;  /* 0x0000000c000c7308 */ /* 0x000fe20000000800 */
[----:B------:R-:W-:Y:S02]  /*68f0*/  FMNMX.FTZ R36, R46, R41, !PT ;  /* 0x000000292e247209 */ /* 0x000fe40007810000 */
[----:B------:R-:W-:Y:S02]  /*6900*/  FSEL R70, R70, -INF , !P3 ;  /* 0xff80000046467808 */ /* 0x000fe40005800000 */
[----:B------:R-:W-:Y:S02]  /*6910*/  FMNMX.FTZ R41, R47, R36, !PT ;  /* 0x000000242f297209 */ /* 0x000fe40007810000 */
[----:B------:R-:W-:Y:S01]  /*6920*/  ISETP.GT.AND P3, PT, R14, 0x61, P2 ;  /* 0x000000610e00780c */ /* 0x000fe20001764270 */
[----:B------:R1:W-:Y:S01]  /*6930*/  MUFU.EX2 R36, R44 ;  /* 0x0000002c00247308 */ /* 0x0003e20000000800 */
[----:B--2---:R-:W-:Y:S01]  /*6940*/  FMNMX.FTZ R40, R50, R41, !PT ;  /* 0x0000002932287209 */ /* 0x004fe20007810000 */
[----:B------:R-:W-:Y:S01]  /*6950*/  FFMA.FTZ R41, R45, UR33, -R11 ;  /* 0x000000212d297c23 */ /* 0x000fe2000801080b */
[----:B------:R-:W-:-:S02]  /*6960*/  FSEL R71, R71, -INF , !P5 ;  /* 0xff80000047477808 */ /* 0x000fc40006800000 */
[----:B------:R-:W-:Y:S02]  /*6970*/  FMNMX.FTZ R45, R51, R40, !PT ;  /* 0x00000028332d7209 */ /* 0x000fe40007810000 */
[----:B------:R-:W-:Y:S01]  /*6980*/  ISETP.LT.OR P4, PT, R15, 0x61, P4 ;  /* 0x000000610f00780c */ /* 0x000fe20002781670 */
[----:B------:R-:W-:Y:S01]  /*6990*/  MUFU.EX2 R20, R20 ;  /* 0x0000001400147308 */ /* 0x000fe20000000800 */
[----:B------:R-:W-:Y:S02]  /*69a0*/  FMNMX.FTZ R40, R54, R45, !PT ;  /* 0x0000002d36287209 */ /* 0x000fe40007810000 */
[----:B------:R-:W-:Y:S02]  /*69b0*/  ISETP.GT.AND P5, PT, R14, 0x68, P2 ;  /* 0x000000680e00780c */ /* 0x000fe400017a4270 */
[----:B------:R-:W-:Y:S02]  /*69c0*/  FMNMX.FTZ R45, R55, R40, !PT ;  /* 0x00000028372d7209 */ /* 0x000fe40007810000 */
[----:B------:R-:W-:Y:S01]  /*69d0*/  ISETP.LT.OR P3, PT, R15, 0x62, P3 ;  /* 0x000000620f00780c */ /* 0x000fe20001f61670 */
[----:B------:R2:W-:Y:S01]  /*69e0*/  MUFU.EX2 R40, R48 ;  /* 0x0000003000287308 */ /* 0x0005e20000000800 */
[----:B-1----:R-:W-:Y:S01]  /*69f0*/  FMNMX.FTZ R44, R58, R45, !PT ;  /* 0x0000002d3a2c7209 */ /* 0x002fe20007810000 */
[----:B------:R-:W-:Y:S01]  /*6a00*/  FFMA.FTZ R45, R49, UR33, -R11 ;  /* 0x00000021312d7c23 */ /* 0x000fe2000801080b */
[----:B------:R-:W-:-:S02]  /*6a10*/  FSEL R74, R74, -INF , !P4 ;  /* 0xff8000004a4a7808 */ /* 0x000fc40006000000 */
[----:B------:R-:W-:Y:S02]  /*6a20*/  FMNMX.FTZ R49, R59, R44, !PT ;  /* 0x0000002c3b317209 */ /* 0x000fe40007810000 */
[----:B------:R-:W-:Y:S01]  /*6a30*/  ISETP.GT.AND P4, PT, R14, 0x69, P2 ;  /* 0x000000690e00780c */ /* 0x000fe20001784270 */
[----:B------:R-:W-:Y:S01]  /*6a40*/  MUFU.EX2 R25, R25 ;  /* 0x0000001900197308 */ /* 0x000fe20000000800 */
[----:B------:R-:W-:Y:S02]  /*6a50*/  FMNMX.FTZ R44, R62, R49, !PT ;  /* 0x000000313e2c7209 */ /* 0x000fe40007810000 */
[----:B------:R-:W-:Y:S02]  /*6a60*/  FSEL R75, R75, -INF , !P3 ;  /* 0xff8000004b4b7808 */ /* 0x000fe40005800000 */
[----:B------:R-:W-:Y:S02]  /*6a70*/  FMNMX.FTZ R49, R63, R44, !PT ;  /* 0x0000002c3f317209 */ /* 0x000fe40007810000 */
[----:B------:R-:W-:Y:S01]  /*6a80*/  ISETP.LT.OR P5, PT, R15, 0x69, P5 ;  /* 0x000000690f00780c */ /* 0x000fe20002fa1670 */
[----:B------:R1:W-:Y:S01]  /*6a90*/  MUFU.EX2 R44, R52 ;  /* 0x00000034002c7308 */ /* 0x0003e20000000800 */
[----:B--2---:R-:W-:Y:S01]  /*6aa0*/  FMNMX.FTZ R48, R66, R49, !PT ;  /* 0x0000003142307209 */ /* 0x004fe20007810000 */
[----:B------:R-:W-:Y:S01]  /*6ab0*/  FFMA.FTZ R49, R53, UR33, -R11 ;  /* 0x0000002135317c23 */ /* 0x000fe2000801080b */
[----:B------:R-:W-:-:S02]  /*6ac0*/  ISETP.GT.AND P3, PT, R14, 0x70, P2 ;  /* 0x000000700e00780c */ /* 0x000fc40001764270 */
[----:B------:R-:W-:Y:S02]  /*6ad0*/  FMNMX.FTZ R53, R67, R48, !PT ;  /* 0x0000003043357209 */ /* 0x000fe40007810000 */
[----:B------:R-:W-:Y:S01]  /*6ae0*/  ISETP.LT.OR P4, PT, R15, 0x6a, P4 ;  /* 0x0000006a0f00780c */ /* 0x000fe20002781670 */
[----:B------:R-:W-:Y:S01]  /*6af0*/  MUFU.EX2 R24, R24 ;  /* 0x0000001800187308 */ /* 0x000fe20000000800 */
[----:B------:R-:W-:Y:S02]  /*6b00*/  FMNMX.FTZ R48, R70, R53, !PT ;  /* 0x0000003546307209 */ /* 0x000fe40007810000 */
[----:B------:R-:W-:Y:S02]  /*6b10*/  FSEL R139, R78, -INF , !P5 ;  /* 0xff8000004e8b7808 */ /* 0x000fe40006800000 */
[----:B------:R-:W-:Y:S02]  /*6b20*/  FMNMX.FTZ R53, R71, R48, !PT ;  /* 0x0000003047357209 */ /* 0x000fe40007810000 */
[----:B------:R-:W-:Y:S01]  /*6b30*/  ISETP.GT.AND P5, PT, R14, 0x71, P2 ;  /* 0x000000710e00780c */ /* 0x000fe200017a4270 */
[----:B------:R2:W-:Y:S01]  /*6b40*/  MUFU.EX2 R48, R56 ;  /* 0x0000003800307308 */ /* 0x0005e20000000800 */
[----:B-1----:R-:W-:Y:S01]  /*6b50*/  FMNMX.FTZ R52, R74, R53, !PT ;  /* 0x000000354a347209 */ /* 0x002fe20007810000 */
[----:B------:R-:W-:Y:S01]  /*6b60*/  FFMA.FTZ R53, R57, UR33, -R11 ;  /* 0x0000002139357c23 */ /* 0x000fe2000801080b */
[----:B------:R-:W-:-:S02]  /*6b70*/  FSEL R79, R79, -INF , !P4 ;  /* 0xff8000004f4f7808 */ /* 0x000fc40006000000 */
[----:B------:R-:W-:Y:S02]  /*6b80*/  FMNMX.FTZ R52, R75, R52, !PT ;  /* 0x000000344b347209 */ /* 0x000fe40007810000 */
[----:B------:R-:W-:Y:S01]  /*6b90*/  ISETP.LT.OR P3, PT, R15, 0x71, P3 ;  /* 0x000000710f00780c */ /* 0x000fe20001f61670 */
[----:B------:R-:W-:Y:S01]  /*6ba0*/  MUFU.EX2 R29, R29 ;  /* 0x0000001d001d7308 */ /* 0x000fe20000000800 */
[----:B------:R-:W-:Y:S01]  /*6bb0*/  FMNMX.FTZ R52, R139, R52, !PT ;  /* 0x000000348b347209 */ /* 0x000fe20007810000 */
[--C-:B--2---:R-:W-:Y:S01]  /*6bc0*/  FFMA.FTZ R56, R64, UR33, -R11.reuse ;  /* 0x0000002140387c23 */ /* 0x104fe2000801080b */
[----:B------:R-:W-:Y:S01]  /*6bd0*/  ISETP.GT.AND P4, PT, R14, 0x78, P2 ;  /* 0x000000780e00780c */ /* 0x000fe20001784270 */
[--C-:B------:R-:W-:Y:S01]  /*6be0*/  FFMA.FTZ R64, R72, UR33, -R11.reuse ;  /* 0x0000002148407c23 */ /* 0x100fe2000801080b */
[----:B------:R-:W-:Y:S01]  /*6bf0*/  ISETP.LT.OR P5, PT, R15, 0x72, P5 ;  /* 0x000000720f00780c */ /* 0x000fe20002fa1670 */
[----:B------:R-:W-:Y:S01]  /*6c00*/  FFMA.FTZ R72, R80, UR33, -R11 ;  /* 0x0000002150487c23 */ /* 0x000fe2000801080b */
[----:B------:R-:W-:Y:S01]  /*6c10*/  FSEL R82, R82, -INF , !P3 ;  /* 0xff80000052527808 */ /* 0x000fe20005800000 */
[----:B------:R-:W-:Y:S01]  /*6c20*/  MUFU.EX2 R33, R33 ;  /* 0x0000002100217308 */ /* 0x000fe20000000800 */
[----:B------:R-:W-:-:S02]  /*6c30*/  FMNMX.FTZ R57, R79, R52, !PT ;  /* 0x000000344f397209 */ /* 0x000fc40007810000 */
[----:B------:R-:W-:Y:S02]  /*6c40*/  ISETP.GT.AND P2, PT, R14, 0x79, P2 ;  /* 0x000000790e00780c */ /* 0x000fe40001744270 */
[----:B------:R-:W-:Y:S02]  /*6c50*/  ISETP.LT.OR P4, PT, R15, 0x79, P4 ;  /* 0x000000790f00780c */ /* 0x000fe40002781670 */
[----:B------:R-:W-:Y:S01]  /*6c60*/  FSEL R83, R83, -INF , !P5 ;  /* 0xff80000053537808 */ /* 0x000fe20006800000 */
[----:B------:R1:W-:Y:S01]  /*6c70*/  MUFU.EX2 R52, R60 ;  /* 0x0000003c00347308 */ /* 0x0003e20000000800 */
[----:B------:R-:W-:Y:S01]  /*6c80*/  FMNMX.FTZ R14, R82, R57, !PT ;  /* 0x00000039520e7209 */ /* 0x000fe20007810000 */
[--C-:B------:R-:W-:Y:S01]  /*6c90*/  FFMA.FTZ R57, R61, UR33, -R11.reuse ;  /* 0x000000213d397c23 */ /* 0x100fe2000801080b */
[----:B------:R-:W-:Y:S01]  /*6ca0*/  ISETP.LT.OR P2, PT, R15, 0x7a, P2 ;  /* 0x0000007a0f00780c */ /* 0x000fe20001741670 */
[--C-:B------:R-:W-:Y:S01]  /*6cb0*/  FFMA.FTZ R61, R65, UR33, -R11.reuse ;  /* 0x00000021413d7c23 */ /* 0x100fe2000801080b */
[----:B------:R-:W-:Y:S01]  /*6cc0*/  FSEL R86, R86, -INF , !P4 ;  /* 0xff80000056567808 */ /* 0x000fe20006000000 */
[--C-:B------:R-:W-:Y:S01]  /*6cd0*/  FFMA.FTZ R65, R69, UR33, -R11.reuse ;  /* 0x0000002145417c23 */ /* 0x100fe2000801080b */
[----:B------:R-:W-:Y:S01]  /*6ce0*/  FMNMX.FTZ R15, R83, R14, !PT ;  /* 0x0000000e530f7209 */ /* 0x000fe20007810000 */
[--C-:B------:R-:W-:Y:S01]  /*6cf0*/  FFMA.FTZ R69, R73, UR33, -R11.reuse ;  /* 0x0000002149457c23 */ /* 0x100fe2000801080b */
[----:B------:R-:W-:Y:S01]  /*6d00*/  FSEL R87, R87, -INF , !P2 ;  /* 0xff80000057577808 */ /* 0x000fe20005000000 */
[--C-:B-1----:R-:W-:Y:S01]  /*6d10*/  FFMA.FTZ R60, R68, UR33, -R11.reuse ;  /* 0x00000021443c7c23 */ /* 0x102fe2000801080b */
[----:B------:R-:W-:Y:S01]  /*6d20*/  FMNMX.FTZ R14, R86, R15, !PT ;  /* 0x0000000f560e7209 */ /* 0x000fe20007810000 */
[--C-:B------:R-:W-:Y:S01]  /*6d30*/  FFMA.FTZ R68, R76, UR33, -R11.reuse ;  /* 0x000000214c447c23 */ /* 0x100fe2000801080b */
[--C-:B------:R-:W-:Y:S01]  /*6d40*/  FFMA.FTZ R73, R77, UR33, -R11.reuse ;  /* 0x000000214d497c23 */ /* 0x100fe2000801080b */
[--C-:B------:R-:W-:Y:S01]  /*6d50*/  FFMA.FTZ R77, R81, UR33, -R11.reuse ;  /* 0x00000021514d7c23 */ /* 0x100fe2000801080b */
[----:B------:R-:W-:Y:S01]  /*6d60*/  FMNMX.FTZ R14, R87, R14, !PT ;  /* 0x0000000e570e7209 */ /* 0x000fe20007810000 */
[----:B------:R-:W-:Y:S01]  /*6d70*/  FFMA.FTZ R76, R84, UR33, -R11 ;  /* 0x00000021544c7c23 */ /* 0x000fe2000801080b */
[----:B------:R-:W-:Y:S01]  /*6d80*/  FSEL R78, R10, RZ, P6 ;  /* 0x000000ff0a4e7208 */ /* 0x000fe20003000000 */
[----:B------:R-:W-:Y:S02]  /*6d90*/  MUFU.EX2 R37, R37 ;  /* 0x0000002500257308 */ /* 0x000fe40000000800 */
[----:B------:R-:W1:Y:S02]  /*6da0*/  SHFL.BFLY PT, R15, R14, 0x2, 0x1f ;  /* 0x0c401f000e0f7f89 */ /* 0x000e6400000e0000 */
[----:B------:R-:W-:-:S04]  /*6db0*/  FADD.FTZ R78, -R78, R7 ;  /* 0x000000074e4e7221 */ /* 0x000fc80000010100 */
[----:B------:R-:W-:Y:S01]  /*6dc0*/  FMUL.FTZ R78, R78, UR33 ;  /* 0x000000214e4e7c20 */ /* 0x000fe20008410000 */
[----:B------:R-:W-:Y:S08]  /*6dd0*/  MUFU.EX2 R7, R85 ;  /* 0x0000005500077308 */ /* 0x000ff00000000800 */
[----:B------:R-:W2:Y:S08]  /*6de0*/  MUFU.EX2 R78, R78 ;  /* 0x0000004e004e7308 */ /* 0x000eb00000000800 */
[----:B------:R-:W-:Y:S01]  /*6df0*/  MUFU.EX2 R41, R41 ;  /* 0x0000002900297308 */ /* 0x000fe20000000800 */
[----:B-1----:R-:W-:-:S05]  /*6e00*/  FMNMX.FTZ R15, R14, R15, !PT ;  /* 0x0000000f0e0f7209 */ /* 0x002fca0007810000 */
[----:B------:R-:W1:Y:S02]  /*6e10*/  SHFL.BFLY PT, R14, R15, 0x1, 0x1f ;  /* 0x0c201f000f0e7f89 */ /* 0x000e6400000e0000 */
[----:B------:R-:W-:Y:S01]  /*6e20*/  MUFU.EX2 R45, R45 ;  /* 0x0000002d002d7308 */ /* 0x000fe20000000800 */
[-C--:B--2---:R-:W-:Y:S01]  /*6e30*/  FMUL.FTZ R88, R88, R78.reuse ;  /* 0x0000004e58587220 */ /* 0x084fe20000410000 */
        /* <DEDUP_REMOVED lines=19> */
[----:B------:R-:W-:Y:S01]  /*6f70*/  FMUL.FTZ R124, R124, R78 ;  /* 0x0000004e7c7c7220 */ /* 0x000fe20000410000 */
[----:B-1----:R-:W-:Y:S01]  /*6f80*/  FMNMX.FTZ R11, R15, R14, !PT ;  /* 0x0000000e0f0b7209 */ /* 0x002fe20007810000 */
[-C--:B------:R-:W-:Y:S01]  /*6f90*/  FMUL.FTZ R125, R125, R78.reuse ;  /* 0x0000004e7d7d7220 */ /* 0x080fe20000410000 */
[----:B------:R-:W-:Y:S01]  /*6fa0*/  MUFU.EX2 R57, R57 ;  /* 0x0000003900397308 */ /* 0x000fe20000000800 */
[-C--:B------:R-:W-:Y:S01]  /*6fb0*/  FMUL.FTZ R128, R128, R78.reuse ;  /* 0x0000004e80807220 */ /* 0x080fe20000410000 */
[C---:B------:R-:W-:Y:S01]  /*6fc0*/  FSETP.NEU.FTZ.AND P2, PT, R11.reuse, -INF , PT ;  /* 0xff8000000b00780b */ /* 0x040fe20003f5d000 */
[----:B------:R-:W-:Y:S01]  /*6fd0*/  FMUL.FTZ R80, R11, UR33 ;  /* 0x000000210b507c20 */ /* 0x000fe20008410000 */
[-C--:B------:R-:W-:Y:S01]  /*6fe0*/  FMUL.FTZ R129, R129, R78.reuse ;  /* 0x0000004e81817220 */ /* 0x080fe20000410000 */
[-C--:B------:R-:W-:Y:S01]  /*6ff0*/  FMUL.FTZ R132, R132, R78.reuse ;  /* 0x0000004e84847220 */ /* 0x080fe20000410000 */
[----:B------:R-:W-:Y:S01]  /*7000*/  FSEL R14, R11, RZ, P2 ;  /* 0x000000ff0b0e7208 */ /* 0x000fe20001000000 */
[----:B------:R-:W-:Y:S01]  /*7010*/  FMUL.FTZ R133, R133, R78 ;  /* 0x0000004e85857220 */ /* 0x000fe20000410000 */
[----:B------:R-:W-:Y:S01]  /*7020*/  FSEL R80, R80, RZ, P2 ;  /* 0x000000ff50507208 */ /* 0x000fe20001000000 */
[----:B------:R-:W-:Y:S01]  /*7030*/  MUFU.EX2 R56, R56 ;  /* 0x0000003800387308 */ /* 0x000fe20000000800 */
[----:B------:R-:W-:Y:S01]  /*7040*/  ISETP.GT.AND P2, PT, R8, UR58, PT ;  /* 0x0000003a08007c0c */ /* 0x000fe2000bf44270 */
[----:B------:R-:W-:Y:S01]  /*7050*/  FADD.FTZ R14, -R14, R9 ;  /* 0x000000090e0e7221 */ /* 0x000fe20000010100 */
[----:B------:R-:W-:-:S02]  /*7060*/  VIADD R8, R8, 0xffffffff ;  /* 0xffffffff08087836 */ /* 0x000fc40000000000 */
[--C-:B------:R-:W-:Y:S01]  /*7070*/  FFMA.FTZ R26, R26, UR33, -R80.reuse ;  /* 0x000000211a1a7c23 */ /* 0x100fe20008010850 */
[--C-:B------:R-:W-:Y:S01]  /*7080*/  FFMA.FTZ R15, R27, UR33, -R80.reuse ;  /* 0x000000211b0f7c23 */ /* 0x100fe20008010850 */
[----:B------:R-:W-:Y:S01]  /*7090*/  FMUL.FTZ R9, R14, UR33 ;  /* 0x000000210e097c20 */ /* 0x000fe20008410000 */
[----:B------:R-:W-:Y:S02]  /*70a0*/  IMAD.U32 R14, RZ, RZ, UR36 ;  /* 0x00000024ff0e7e24 */ /* 0x000fe4000f8e00ff */
[--C-:B------:R-:W-:Y:S01]  /*70b0*/  FFMA.FTZ R84, R35, UR33, -R80.reuse ;  /* 0x0000002123547c23 */ /* 0x100fe20008010850 */
[--C-:B------:R-:W-:Y:S01]  /*70c0*/  FFMA.FTZ R30, R30, UR33, -R80.reuse ;  /* 0x000000211e1e7c23 */ /* 0x100fe20008010850 */
[----:B------:R-:W-:Y:S01]  /*70d0*/  MUFU.EX2 R26, R26 ;  /* 0x0000001a001a7308 */ /* 0x000fe20000000800 */
[--C-:B------:R-:W-:Y:S01]  /*70e0*/  FFMA.FTZ R35, R38, UR33, -R80.reuse ;  /* 0x0000002126237c23 */ /* 0x100fe20008010850 */
[----:B------:R-:W-:Y:S01]  /*70f0*/  @!P1 LEA R14, R14, UR39, 0x3 ;  /* 0x000000270e0e9c11 */ /* 0x000fe2000f8e18ff */
[--C-:B------:R-:W-:Y:S01]  /*7100*/  FFMA.FTZ R38, R39, UR33, -R80.reuse ;  /* 0x0000002127267c23 */ /* 0x100fe20008010850 */
[--C-:B------:R-:W-:Y:S01]  /*7110*/  FFMA.FTZ R142, R31, UR33, -R80.reuse ;  /* 0x000000211f8e7c23 */ /* 0x100fe20008010850 */
[--C-:B------:R-:W-:Y:S01]  /*7120*/  FFMA.FTZ R39, R42, UR33, -R80.reuse ;  /* 0x000000212a277c23 */ /* 0x100fe20008010850 */
[--C-:B------:R-:W-:Y:S01]  /*7130*/  FFMA.FTZ R42, R43, UR33, -R80.reuse ;  /* 0x000000212b2a7c23 */ /* 0x100fe20008010850 */
[----:B------:R-:W-:Y:S01]  /*7140*/  FFMA.FTZ R43, R54, UR33, -R80 ;  /* 0x00000021362b7c23 */ /* 0x000fe20008010850 */
[----:B------:R-:W1:Y:S01]  /*7150*/  MUFU.EX2 R9, R9 ;  /* 0x0000000900097308 */ /* 0x000e620000000800 */
[----:B------:R-:W-:-:S02]  /*7160*/  @!P1 VIADD R14, R14, 0x2d860 ;  /* 0x0002d8600e0e9836 */ /* 0x000fc40000000000 */
[--C-:B------:R-:W-:Y:S01]  /*7170*/  FFMA.FTZ R54, R55, UR33, -R80.reuse ;  /* 0x0000002137367c23 */ /* 0x100fe20008010850 */
[--C-:B------:R-:W-:Y:S01]  /*7180*/  FFMA.FTZ R27, R34, UR33, -R80.reuse ;  /* 0x00000021221b7c23 */ /* 0x100fe20008010850 */
[----:B------:R-:W-:Y:S01]  /*7190*/  FFMA.FTZ R55, R78, R6, R13 ;  /* 0x000000064e377223 */ /* 0x000fe2000001000d */
[----:B------:R-:W-:Y:S01]  /*71a0*/  FFMA.FTZ R81, R47, UR33, -R80 ;  /* 0x000000212f517c23 */ /* 0x000fe20008010850 */
[----:B------:R-:W-:Y:S01]  /*71b0*/  @!P1 PRMT R14, RZ, 0x654, R14 ;  /* 0x00000654ff0e9816 */ /* 0x000fe2000000000e */
[--C-:B------:R-:W-:Y:S01]  /*71c0*/  FFMA.FTZ R47, R58, UR33, -R80.reuse ;  /* 0x000000213a2f7c23 */ /* 0x100fe20008010850 */
[----:B------:R-:W2:Y:S01]  /*71d0*/  MUFU.EX2 R15, R15 ;  /* 0x0000000f000f7308 */ /* 0x000ea20000000800 */
[C---:B------:R-:W-:Y:S01]  /*71e0*/  FADD.FTZ R55, R12.reuse, R55 ;  /* 0x000000370c377221 */ /* 0x040fe20000010000 */
[----:B------:R3:W-:Y:S01]  /*71f0*/  @!P1 SYNCS.ARRIVE.TRANS64.RED.A1T0 RZ, [R14+URZ], RZ ;  /* 0x000000ff0eff99a7 */ /* 0x0007e2000810043f */
[----:B------:R-:W-:Y:S01]  /*7200*/  F2FP.BF16.F32.PACK_AB R12, R12, R13 ;  /* 0x0000000d0c0c723e */ /* 0x000fe200000010ff */
[--C-:B------:R-:W-:Y:S01]  /*7210*/  FFMA.FTZ R58, R59, UR33, -R80.reuse ;  /* 0x000000213b3a7c23 */ /* 0x100fe20008010850 */
[--C-:B------:R-:W-:Y:S01]  /*7220*/  FFMA.FTZ R46, R46, UR33, -R80.reuse ;  /* 0x000000212e2e7c23 */ /* 0x100fe20008010850 */
[--C-:B------:R-:W-:Y:S01]  /*7230*/  FFMA.FTZ R6, R63, UR33, -R80.reuse ;  /* 0x000000213f067c23 */ /* 0x100fe20008010850 */
[----:B------:R-:W-:Y:S01]  /*7240*/  FFMA.FTZ R31, R51, UR33, -R80 ;  /* 0x00000021331f7c23 */ /* 0x000fe20008010850 */
[----:B------:R4:W5:Y:S01]  /*7250*/  MUFU.EX2 R85, R30 ;  /* 0x0000001e00557308 */ /* 0x0009620000000800 */
[----:B-1----:R-:W-:Y:S01]  /*7260*/  FFMA.FTZ R4, R9, R4, R26 ;  /* 0x0000000409047223 */ /* 0x002fe2000001001a */
[----:B---3--:R-:W-:Y:S01]  /*7270*/  FADD.FTZ R14, R20, R55 ;  /* 0x00000037140e7221 */ /* 0x008fe20000010000 */
[--C-:B------:R-:W-:Y:S01]  /*7280*/  FFMA.FTZ R51, R62, UR33, -R80.reuse ;  /* 0x000000213e337c23 */ /* 0x100fe20008010850 */
[--C-:B------:R-:W-:Y:S01]  /*7290*/  FFMA.FTZ R62, R74, UR33, -R80.reuse ;  /* 0x000000214a3e7c23 */ /* 0x100fe20008010850 */
[----:B------:R-:W-:Y:S01]  /*72a0*/  FFMA.FTZ R75, R75, UR33, -R80 ;  /* 0x000000214b4b7c23 */ /* 0x000fe20008010850 */
[C---:B------:R-:W-:Y:S01]  /*72b0*/  FADD.FTZ R55, R25.reuse, R14 ;  /* 0x0000000e19377221 */ /* 0x040fe20000010000 */
[----:B------:R-:W-:Y:S01]  /*72c0*/  F2FP.BF16.F32.PACK_AB R14, R25, R20 ;  /* 0x00000014190e723e */ /* 0x000fe200000010ff */
[----:B------:R-:W1:Y:S01]  /*72d0*/  MUFU.EX2 R142, R142 ;  /* 0x0000008e008e7308 */ /* 0x000e620000000800 */
[C---:B--2---:R-:W-:Y:S01]  /*72e0*/  FADD.FTZ R4, R15.reuse, R4 ;  /* 0x000000040f047221 */ /* 0x044fe20000010000 */
[----:B------:R-:W-:Y:S01]  /*72f0*/  F2FP.BF16.F32.PACK_AB R13, R15, R26 ;  /* 0x0000001a0f0d723e */ /* 0x000fe200000010ff */
[----:B------:R-:W-:Y:S01]  /*7300*/  FADD.FTZ R26, R24, R55 ;  /* 0x00000037181a7221 */ /* 0x000fe20000010000 */
[--C-:B----4-:R-:W-:Y:S01]  /*7310*/  FFMA.FTZ R30, R50, UR33, -R80.reuse ;  /* 0x00000021321e7c23 */ /* 0x110fe20008010850 */
[--C-:B------:R-:W-:Y:S01]  /*7320*/  FFMA.FTZ R55, R67, UR33, -R80.reuse ;  /* 0x0000002143377c23 */ /* 0x100fe20008010850 */
[----:B------:R-:W-:Y:S01]  /*7330*/  FFMA.FTZ R139, R139, UR33, -R80 ;  /* 0x000000218b8b7c23 */ /* 0x000fe20008010850 */
[----:B------:R-:W-:Y:S01]  /*7340*/  FADD.FTZ R59, R29, R26 ;  /* 0x0000001a1d3b7221 */ /* 0x000fe20000010000 */
[----:B------:R-:W2:Y:S01]  /*7350*/  MUFU.EX2 R27, R27 ;  /* 0x0000001b001b7308 */ /* 0x000ea20000000800 */
[----:B-----5:R-:W-:Y:S01]  /*7360*/  FADD.FTZ R25, R85, R4 ;  /* 0x0000000455197221 */ /* 0x020fe20000010000 */
[--C-:B------:R-:W-:Y:S01]  /*7370*/  FFMA.FTZ R4, R66, UR33, -R80.reuse ;  /* 0x0000002142047c23 */ /* 0x100fe20008010850 */
[----:B------:R-:W-:Y:S01]  /*7380*/  FADD.FTZ R34, R28, R59 ;  /* 0x0000003b1c227221 */ /* 0x000fe20000010000 */
[--C-:B------:R-:W-:Y:S01]  /*7390*/  FFMA.FTZ R59, R70, UR33, -R80.reuse ;  /* 0x00000021463b7c23 */ /* 0x100fe20008010850 */
[--C-:B------:R-:W-:Y:S01]  /*73a0*/  FFMA.FTZ R79, R79, UR33, -R80.reuse ;  /* 0x000000214f4f7c23 */ /* 0x100fe20008010850 */
[----:B------:R-:W-:Y:S01]  /*73b0*/  FFMA.FTZ R82, R82, UR33, -R80 ;  /* 0x0000002152527c23 */ /* 0x000fe20008010850 */
[----:B------:R-:W-:Y:S01]  /*73c0*/  FADD.FTZ R63, R33, R34 ;  /* 0x00000022213f7221 */ /* 0x000fe20000010000 */
[----:B------:R-:W3:Y:S01]  /*73d0*/  MUFU.EX2 R84, R84 ;  /* 0x0000005400547308 */ /* 0x000ee20000000800 */
[C---:B-1----:R-:W-:Y:S01]  /*73e0*/  FADD.FTZ R20, R142.reuse, R25 ;  /* 0x000000198e147221 */ /* 0x042fe20000010000 */
[----:B------:R-:W-:Y:S01]  /*73f0*/  F2FP.BF16.F32.PACK_AB R15, R142, R85 ;  /* 0x000000558e0f723e */ /* 0x000fe200000010ff */
[----:B------:R-:W-:Y:S01]  /*7400*/  FADD.FTZ R34, R32, R63 ;  /* 0x0000003f20227221 */ /* 0x000fe20000010000 */
[--C-:B------:R-:W-:Y:S01]  /*7410*/  FFMA.FTZ R83, R83, UR33, -R80.reuse ;  /* 0x0000002153537c23 */ /* 0x100fe20008010850 */
[----:B------:R-:W-:Y:S01]  /*7420*/  FFMA.FTZ R86, R86, UR33, -R80 ;  /* 0x0000002156567c23 */ /* 0x000fe20008010850 */
[----:B------:R-:W-:Y:S01]  /*7430*/  F2FP.BF16.F32.PACK_AB R24, R29, R24 ;  /* 0x000000181d18723e */ /* 0x000fe200000010ff */
[----:B------:R-:W-:Y:S01]  /*7440*/  FADD.FTZ R63, R37, R34 ;  /* 0x00000022253f7221 */ /* 0x000fe20000010000 */
[----:B------:R-:W1:Y:S01]  /*7450*/  MUFU.EX2 R35, R35 ;  /* 0x0000002300237308 */ /* 0x000e620000000800 */
[----:B--2---:R-:W-:Y:S01]  /*7460*/  FADD.FTZ R25, R27, R20 ;  /* 0x000000141b197221 */ /* 0x004fe20000010000 */
[----:B------:R2:W-:Y:S01]  /*7470*/  STSM.16.M88.4 [R136+0x21800], R12 ;  /* 0x0218000c88007844 */ /* 0x0005e20000000200 */
[--C-:B------:R-:W-:Y:S01]  /*7480*/  FFMA.FTZ R20, R71, UR33, -R80.reuse ;  /* 0x0000002147147c23 */ /* 0x100fe20008010850 */
[----:B------:R-:W-:Y:S01]  /*7490*/  FFMA.FTZ R80, R87, UR33, -R80 ;  /* 0x0000002157507c23 */ /* 0x000fe20008010850 */
[----:B------:R-:W-:Y:S01]  /*74a0*/  F2FP.BF16.F32.PACK_AB R32, R37, R32 ;  /* 0x000000202520723e */ /* 0x000fe200000010ff */
[----:B------:R-:W-:Y:S01]  /*74b0*/  UMOV UR36, UR57 ;  /* 0x0000003900247c82 */ /* 0x000fe20008000000 */
[-C--:B------:R-:W-:Y:S01]  /*74c0*/  FMUL.FTZ R90, R90, R9.reuse ;  /* 0x000000095a5a7220 */ /* 0x080fe20000410000 */
[----:B------:R-:W4:Y:S01]  /*74d0*/  MUFU.EX2 R38, R38 ;  /* 0x0000002600267308 */ /* 0x000f220000000800 */
        /* <DEDUP_REMOVED lines=16> */
[----:B----4-:R-:W-:Y:S01]  /*75e0*/  FADD.FTZ R26, R38, R25 ;  /* 0x00000019261a7221 */ /* 0x010fe20000010000 */
[-C--:B------:R-:W-:Y:S01]  /*75f0*/  FMUL.FTZ R115, R115, R9.reuse ;  /* 0x0000000973737220 */ /* 0x080fe20000410000 */
[-C--:B------:R-:W-:Y:S01]  /*7600*/  FMUL.FTZ R118, R118, R9.reuse ;  /* 0x0000000976767220 */ /* 0x080fe20000410000 */
[-C--:B------:R-:W-:Y:S01]  /*7610*/  FMUL.FTZ R119, R119, R9.reuse ;  /* 0x0000000977777220 */ /* 0x080fe20000410000 */
[-C--:B------:R-:W-:Y:S01]  /*7620*/  FMUL.FTZ R122, R122, R9.reuse ;  /* 0x000000097a7a7220 */ /* 0x080fe20000410000 */
[-C--:B------:R-:W-:Y:S01]  /*7630*/  FMUL.FTZ R123, R123, R9.reuse ;  /* 0x000000097b7b7220 */ /* 0x080fe20000410000 */
[-C--:B------:R-:W-:Y:S01]  /*7640*/  FMUL.FTZ R126, R126, R9.reuse ;  /* 0x000000097e7e7220 */ /* 0x080fe20000410000 */
[----:B------:R-:W4:Y:S01]  /*7650*/  MUFU.EX2 R46, R46 ;  /* 0x0000002e002e7308 */ /* 0x000f220000000800 */
[----:B---3--:R-:W-:Y:S01]  /*7660*/  FADD.FTZ R25, R39, R26 ;  /* 0x0000001a27197221 */ /* 0x008fe20000010000 */
[----:B------:R-:W-:Y:S01]  /*7670*/  FADD.FTZ R26, R36, R63 ;  /* 0x0000003f241a7221 */ /* 0x000fe20000010000 */
[-C--:B------:R-:W-:Y:S01]  /*7680*/  FMUL.FTZ R127, R127, R9.reuse ;  /* 0x000000097f7f7220 */ /* 0x080fe20000410000 */
[-C--:B------:R-:W-:Y:S01]  /*7690*/  FMUL.FTZ R130, R130, R9.reuse ;  /* 0x0000000982827220 */ /* 0x080fe20000410000 */
[-C--:B------:R-:W-:Y:S01]  /*76a0*/  FMUL.FTZ R131, R131, R9.reuse ;  /* 0x0000000983837220 */ /* 0x080fe20000410000 */
[----:B------:R-:W-:Y:S01]  /*76b0*/  FADD.FTZ R63, R41, R26 ;  /* 0x0000001a293f7221 */ /* 0x000fe20000010000 */
[-C--:B------:R-:W-:Y:S01]  /*76c0*/  FMUL.FTZ R134, R134, R9.reuse ;  /* 0x0000000986867220 */ /* 0x080fe20000410000 */
[----:B------:R-:W3:Y:S01]  /*76d0*/  MUFU.EX2 R81, R81 ;  /* 0x0000005100517308 */ /* 0x000ee20000000800 */
[----:B-1----:R-:W-:Y:S01]  /*76e0*/  FADD.FTZ R25, R42, R25 ;  /* 0x000000192a197221 */ /* 0x002fe20000010000 */
[----:B------:R-:W-:Y:S01]  /*76f0*/  FADD.FTZ R34, R40, R63 ;  /* 0x0000003f28227221 */ /* 0x000fe20000010000 */
[----:B------:R-:W-:Y:S01]  /*7700*/  F2FP.BF16.F32.PACK_AB R40, R45, R40 ;  /* 0x000000282d28723e */ /* 0x000fe200000010ff */
[----:B------:R-:W-:Y:S01]  /*7710*/  FMUL.FTZ R135, R135, R9 ;  /* 0x0000000987877220 */ /* 0x000fe20000410000 */
[----:B------:R-:W-:-:S02]  /*7720*/  IMAD.MOV.U32 R9, RZ, RZ, R11 ;  /* 0x000000ffff097224 */ /* 0x000fc400078e000b */
[----:B------:R-:W-:Y:S01]  /*7730*/  FADD.FTZ R63, R45, R34 ;  /* 0x000000222d3f7221 */ /* 0x000fe20000010000 */
[----:B------:R-:W1:Y:S01]  /*7740*/  MUFU.EX2 R30, R30 ;  /* 0x0000001e001e7308 */ /* 0x000e620000000800 */
[----:B----4-:R-:W-:Y:S02]  /*7750*/  FADD.FTZ R26, R46, R25 ;  /* 0x000000192e1a7221 */ /* 0x010fe40000010000 */
[----:B------:R-:W-:-:S05]  /*7760*/  FADD.FTZ R50, R44, R63 ;  /* 0x0000003f2c327221 */ /* 0x000fca0000010000 */
[----:B------:R-:W4:Y:S01]  /*7770*/  MUFU.EX2 R31, R31 ;  /* 0x0000001f001f7308 */ /* 0x000f220000000800 */
[----:B---3--:R-:W-:Y:S01]  /*7780*/  FADD.FTZ R25, R81, R26 ;  /* 0x0000001a51197221 */ /* 0x008fe20000010000 */
[----:B------:R-:W-:Y:S02]  /*7790*/  F2FP.BF16.F32.PACK_AB R26, R33, R28 ;  /* 0x0000001c211a723e */ /* 0x000fe400000010ff */
[----:B------:R-:W-:Y:S02]  /*77a0*/  F2FP.BF16.F32.PACK_AB R33, R42, R39 ;  /* 0x000000272a21723e */ /* 0x000fe400000010ff */
[C---:B------:R-:W-:Y:S02]  /*77b0*/  F2FP.BF16.F32.PACK_AB R42, R49.reuse, R44 ;  /* 0x0000002c312a723e */ /* 0x040fe400000010ff */
[----:B------:R-:W3:Y:S01]  /*77c0*/  MUFU.EX2 R43, R43 ;  /* 0x0000002b002b7308 */ /* 0x000ee20000000800 */
[----:B-1----:R-:W-:Y:S01]  /*77d0*/  FADD.FTZ R34, R30, R25 ;  /* 0x000000191e227221 */ /* 0x002fe20000010000 */
[----:B------:R-:W-:Y:S01]  /*77e0*/  FADD.FTZ R25, R49, R50 ;  /* 0x0000003231197221 */ /* 0x000fe20000010000 */
[----:B------:R-:W-:-:S03]  /*77f0*/  F2FP.BF16.F32.PACK_AB R50, R57, R52 ;  /* 0x000000343932723e */ /* 0x000fc600000010ff */
[----:B--2---:R-:W-:Y:S01]  /*7800*/  FADD.FTZ R14, R48, R25 ;  /* 0x00000019300e7221 */ /* 0x004fe20000010000 */
[----:B------:R-:W-:Y:S01]  /*7810*/  F2FP.BF16.F32.PACK_AB R25, R84, R27 ;  /* 0x0000001b5419723e */ /* 0x000fe200000010ff */
[----:B------:R-:W1:Y:S01]  /*7820*/  MUFU.EX2 R54, R54 ;  /* 0x0000003600367308 */ /* 0x000e620000000800 */
[----:B----4-:R-:W-:Y:S01]  /*7830*/  FADD.FTZ R28, R31, R34 ;  /* 0x000000221f1c7221 */ /* 0x010fe20000010000 */
[----:B------:R-:W-:Y:S01]  /*7840*/  FADD.FTZ R15, R53, R14 ;  /* 0x0000000e350f7221 */ /* 0x000fe20000010000 */
[----:B------:R-:W-:Y:S02]  /*7850*/  F2FP.BF16.F32.PACK_AB R27, R38, R35 ;  /* 0x00000023261b723e */ /* 0x000fe400000010ff */
[----:B------:R-:W-:Y:S01]  /*7860*/  F2FP.BF16.F32.PACK_AB R34, R41, R36 ;  /* 0x000000242922723e */ /* 0x000fe200000010ff */
[----:B------:R-:W-:Y:S01]  /*7870*/  FADD.FTZ R14, R52, R15 ;  /* 0x0000000f340e7221 */ /* 0x000fe20000010000 */
[----:B------:R-:W-:Y:S01]  /*7880*/  F2FP.BF16.F32.PACK_AB R35, R81, R46 ;  /* 0x0000002e5123723e */ /* 0x000fe200000010ff */
[----:B------:R-:W2:Y:S01]  /*7890*/  MUFU.EX2 R47, R47 ;  /* 0x0000002f002f7308 */ /* 0x000ea20000000800 */
[----:B---3--:R-:W-:Y:S01]  /*78a0*/  FADD.FTZ R13, R43, R28 ;  /* 0x0000001c2b0d7221 */ /* 0x008fe20000010000 */
[----:B------:R-:W-:Y:S01]  /*78b0*/  FADD.FTZ R15, R57, R14 ;  /* 0x0000000e390f7221 */ /* 0x000fe20000010000 */
[----:B------:R3:W-:Y:S01]  /*78c0*/  STSM.16.M88.4 [R23], R24 ;  /* 0x0000001817007844 */ /* 0x0007e20000000200 */
[----:B------:R-:W-:-:S02]  /*78d0*/  F2FP.BF16.F32.PACK_AB R41, R31, R30 ;  /* 0x0000001e1f29723e */ /* 0x000fc400000010ff */
[----:B------:R-:W-:Y:S01]  /*78e0*/  F2FP.BF16.F32.PACK_AB R48, R53, R48 ;  /* 0x000000303530723e */ /* 0x000fe200000010ff */
[----:B------:R4:W-:Y:S01]  /*78f0*/  STSM.16.M88.4 [R22], R32 ;  /* 0x0000002016007844 */ /* 0x0009e20000000200 */
[----:B------:R-:W5:Y:S01]  /*7900*/  MUFU.EX2 R58, R58 ;  /* 0x0000003a003a7308 */ /* 0x000f620000000800 */
[C---:B-1----:R-:W-:Y:S01]  /*7910*/  FADD.FTZ R12, R54.reuse, R13 ;  /* 0x0000000d360c7221 */ /* 0x042fe20000010000 */
[----:B------:R-:W-:-:S05]  /*7920*/  F2FP.BF16.F32.PACK_AB R43, R54, R43 ;  /* 0x0000002b362b723e */ /* 0x000fca00000010ff */
[----:B------:R4:W-:Y:S01]  /*7930*/  STSM.16.M88.4 [R18], R40 ;  /* 0x0000002812007844 */ /* 0x0009e20000000200 */
[----:B------:R-:W1:Y:S01]  /*7940*/  MUFU.EX2 R51, R51 ;  /* 0x0000003300337308 */ /* 0x000e620000000800 */
[----:B--2---:R-:W-:-:S07]  /*7950*/  FADD.FTZ R13, R47, R12 ;  /* 0x0000000c2f0d7221 */ /* 0x004fce0000010000 */
[----:B------:R-:W2:Y:S01]  /*7960*/  MUFU.EX2 R6, R6 ;  /* 0x0000000600067308 */ /* 0x000ea20000000800 */
[C---:B-----5:R-:W-:Y:S01]  /*7970*/  FADD.FTZ R12, R58.reuse, R13 ;  /* 0x0000000d3a0c7221 */ /* 0x060fe20000010000 */
[----:B------:R-:W-:-:S06]  /*7980*/  F2FP.BF16.F32.PACK_AB R49, R58, R47 ;  /* 0x0000002f3a31723e */ /* 0x000fcc00000010ff */
[----:B------:R-:W5:Y:S01]  /*7990*/  MUFU.EX2 R61, R61 ;  /* 0x0000003d003d7308 */ /* 0x000f620000000800 */
[----:B-1----:R-:W-:Y:S01]  /*79a0*/  FADD.FTZ R13, R51, R12 ;  /* 0x0000000c330d7221 */ /* 0x002fe20000010000 */
[----:B------:R-:W-:-:S06]  /*79b0*/  FADD.FTZ R12, R56, R15 ;  /* 0x0000000f380c7221 */ /* 0x000fcc0000010000 */
[----:B------:R-:W1:Y:S01]  /*79c0*/  MUFU.EX2 R4, R4 ;  /* 0x0000000400047308 */ /* 0x000e620000000800 */
[C---:B--2---:R-:W-:Y:S01]  /*79d0*/  FADD.FTZ R13, R6.reuse, R13 ;  /* 0x0000000d060d7221 */ /* 0x044fe20000010000 */
[----:B------:R-:W-:-:S05]  /*79e0*/  F2FP.BF16.F32.PACK_AB R51, R6, R51 ;  /* 0x000000330633723e */ /* 0x000fca00000010ff */
[----:B------:R4:W-:Y:S01]  /*79f0*/  STSM.16.M88.4 [R136+0x27800], R48 ;  /* 0x0278003088007844 */ /* 0x0009e20000000200 */
[----:B------:R-:W2:Y:S01]  /*7a00*/  MUFU.EX2 R60, R60 ;  /* 0x0000003c003c7308 */ /* 0x000ea20000000800 */
[C---:B-----5:R-:W-:Y:S01]  /*7a10*/  FADD.FTZ R15, R61.reuse, R12 ;  /* 0x0000000c3d0f7221 */ /* 0x060fe20000010000 */
[----:B------:R-:W-:-:S06]  /*7a20*/  F2FP.BF16.F32.PACK_AB R56, R61, R56 ;  /* 0x000000383d38723e */ /* 0x000fcc00000010ff */
[----:B------:R-:W5:Y:S01]  /*7a30*/  MUFU.EX2 R55, R55 ;  /* 0x0000003700377308 */ /* 0x000f620000000800 */
[----:B-1----:R-:W-:-:S07]  /*7a40*/  FADD.FTZ R12, R4, R13 ;  /* 0x0000000d040c7221 */ /* 0x002fce0000010000 */
[----:B------:R-:W1:Y:S01]  /*7a50*/  MUFU.EX2 R65, R65 ;  /* 0x0000004100417308 */ /* 0x000e620000000800 */
[----:B--2---:R-:W-:-:S07]  /*7a60*/  FADD.FTZ R14, R60, R15 ;  /* 0x0000000f3c0e7221 */ /* 0x004fce0000010000 */
[----:B------:R-:W2:Y:S01]  /*7a70*/  MUFU.EX2 R59, R59 ;  /* 0x0000003b003b7308 */ /* 0x000ea20000000800 */
[C---:B-----5:R-:W-:Y:S01]  /*7a80*/  FADD.FTZ R12, R55.reuse, R12 ;  /* 0x0000000c370c7221 */ /* 0x060fe20000010000 */
[----:B------:R-:W-:-:S06]  /*7a90*/  F2FP.BF16.F32.PACK_AB R57, R55, R4 ;  /* 0x000000043739723e */ /* 0x000fcc00000010ff */
[----:B------:R-:W5:Y:S01]  /*7aa0*/  MUFU.EX2 R64, R64 ;  /* 0x0000004000407308 */ /* 0x000f620000000800 */
[C---:B-1----:R-:W-:Y:S01]  /*7ab0*/  FADD.FTZ R15, R65.reuse, R14 ;  /* 0x0000000e410f7221 */ /* 0x042fe20000010000 */
[----:B------:R-:W-:-:S06]  /*7ac0*/  F2FP.BF16.F32.PACK_AB R58, R65, R60 ;  /* 0x0000003c413a723e */ /* 0x000fcc00000010ff */
[----:B------:R-:W1:Y:S01]  /*7ad0*/  MUFU.EX2 R20, R20 ;  /* 0x0000001400147308 */ /* 0x000e620000000800 */
[----:B--2---:R-:W-:-:S07]  /*7ae0*/  FADD.FTZ R13, R59, R12 ;  /* 0x0000000c3b0d7221 */ /* 0x004fce0000010000 */
[----:B------:R-:W2:Y:S01]  /*7af0*/  MUFU.EX2 R69, R69 ;  /* 0x0000004500457308 */ /* 0x000ea20000000800 */
[----:B-----5:R-:W-:-:S07]  /*7b00*/  FADD.FTZ R12, R64, R15 ;  /* 0x0000000f400c7221 */ /* 0x020fce0000010000 */
[----:B------:R-:W5:Y:S01]  /*7b10*/  MUFU.EX2 R62, R62 ;  /* 0x0000003e003e7308 */ /* 0x000f620000000800 */
[C---:B-1----:R-:W-:Y:S01]  /*7b20*/  FADD.FTZ R13, R20.reuse, R13 ;  /* 0x0000000d140d7221 */ /* 0x042fe20000010000 */
[----:B------:R-:W-:-:S05]  /*7b30*/  F2FP.BF16.F32.PACK_AB R59, R20, R59 ;  /* 0x0000003b143b723e */ /* 0x000fca00000010ff */
[----:B------:R4:W-:Y:S01]  /*7b40*/  STSM.16.M88.4 [R17], R56 ;  /* 0x0000003811007844 */ /* 0x0009e20000000200 */
[----:B------:R-:W1:Y:S01]  /*7b50*/  MUFU.EX2 R68, R68 ;  /* 0x0000004400447308 */ /* 0x000e620000000800 */
[C---:B--2---:R-:W-:Y:S01]  /*7b60*/  FADD.FTZ R15, R69.reuse, R12 ;  /* 0x0000000c450f7221 */ /* 0x044fe20000010000 */
[----:B------:R-:W-:-:S06]  /*7b70*/  F2FP.BF16.F32.PACK_AB R64, R69, R64 ;  /* 0x000000404540723e */ /* 0x000fcc00000010ff */
[----:B------:R-:W2:Y:S01]  /*7b80*/  MUFU.EX2 R75, R75 ;  /* 0x0000004b004b7308 */ /* 0x000ea20000000800 */
[----:B-----5:R-:W-:-:S07]  /*7b90*/  FADD.FTZ R6, R62, R13 ;  /* 0x0000000d3e067221 */ /* 0x020fce0000010000 */
[----:B------:R-:W5:Y:S01]  /*7ba0*/  MUFU.EX2 R73, R73 ;  /* 0x0000004900497308 */ /* 0x000f620000000800 */
[----:B-1----:R-:W-:-:S07]  /*7bb0*/  FADD.FTZ R12, R68, R15 ;  /* 0x0000000f440c7221 */ /* 0x002fce0000010000 */
[----:B------:R-:W1:Y:S01]  /*7bc0*/  MUFU.EX2 R67, R139 ;  /* 0x0000008b00437308 */ /* 0x000e620000000800 */
[C---:B--2---:R-:W-:Y:S01]  /*7bd0*/  FADD.FTZ R6, R75.reuse, R6 ;  /* 0x000000064b067221 */ /* 0x044fe20000010000 */
[----:B------:R-:W-:-:S06]  /*7be0*/  F2FP.BF16.F32.PACK_AB R65, R75, R62 ;  /* 0x0000003e4b41723e */ /* 0x000fcc00000010ff */
        /* <DEDUP_REMOVED lines=8> */
[C---:B-----5:R-:W-:Y:S01]  /*7c70*/  F2FP.BF16.F32.PACK_AB R67, R79.reuse, R67 ;  /* 0x000000434f43723e */ /* 0x060fe200000010ff */
[----:B------:R-:W-:-:S04]  /*7c80*/  FADD.FTZ R6, R79, R6 ;  /* 0x000000064f067221 */ /* 0x000fc80000010000 */
[----:B------:R4:W-:Y:S02]  /*7c90*/  STSM.16.M88.4 [R22+0x6000], R64 ;  /* 0x0060004016007844 */ /* 0x0009e40000000200 */
[----:B---3--:R-:W3:Y:S01]  /*7ca0*/  MUFU.EX2 R25, R82 ;  /* 0x0000005200197308 */ /* 0x008ee20000000800 */
[C---:B-1----:R-:W-:Y:S01]  /*7cb0*/  F2FP.BF16.F32.PACK_AB R72, R77.reuse, R72 ;  /* 0x000000484d48723e */ /* 0x042fe200000010ff */
[----:B------:R-:W-:-:S06]  /*7cc0*/  FADD.FTZ R13, R77, R12 ;  /* 0x0000000c4d0d7221 */ /* 0x000fcc0000010000 */
[----:B------:R-:W1:Y:S01]  /*7cd0*/  MUFU.EX2 R83, R83 ;  /* 0x0000005300537308 */ /* 0x000e620000000800 */
[----:B--2---:R-:W-:Y:S01]  /*7ce0*/  F2FP.BF16.F32.PACK_AB R74, R7, R76 ;  /* 0x0000004c074a723e */ /* 0x004fe200000010ff */
[----:B------:R-:W-:-:S06]  /*7cf0*/  FADD.FTZ R76, R76, R13 ;  /* 0x0000000d4c4c7221 */ /* 0x000fcc0000010000 */
[----:B------:R-:W2:Y:S01]  /*7d00*/  MUFU.EX2 R27, R86 ;  /* 0x00000056001b7308 */ /* 0x000ea20000000800 */
[----:B---3--:R-:W-:-:S07]  /*7d10*/  FADD.FTZ R6, R25, R6 ;  /* 0x0000000619067221 */ /* 0x008fce0000010000 */
[----:B------:R-:W3:Y:S01]  /*7d20*/  MUFU.EX2 R80, R80 ;  /* 0x0000005000507308 */ /* 0x000ee20000000800 */
[C---:B-1----:R-:W-:Y:S01]  /*7d30*/  F2FP.BF16.F32.PACK_AB R73, R83.reuse, R25 ;  /* 0x000000195349723e */ /* 0x042fe200000010ff */
[----:B------:R-:W-:-:S04]  /*7d40*/  FADD.FTZ R6, R83, R6 ;  /* 0x0000000653067221 */ /* 0x000fc80000010000 */
[----:B--2---:R-:W-:Y:S01]  /*7d50*/  FADD.FTZ R4, R27, R6 ;  /* 0x000000061b047221 */ /* 0x004fe20000010000 */
[----:B------:R-:W-:Y:S01]  /*7d60*/  FADD.FTZ R6, R7, R76 ;  /* 0x0000004c07067221 */ /* 0x000fe20000010000 */
[----:B------:R-:W-:Y:S01]  /*7d70*/  IMAD.MOV.U32 R7, RZ, RZ, R10 ;  /* 0x000000ffff077224 */ /* 0x000fe200078e000a */
[C---:B---3--:R-:W-:Y:S01]  /*7d80*/  F2FP.BF16.F32.PACK_AB R75, R80.reuse, R27 ;  /* 0x0000001b504b723e */ /* 0x048fe200000010ff */
[----:B------:R-:W-:-:S04]  /*7d90*/  FADD.FTZ R4, R80, R4 ;  /* 0x0000000450047221 */ /* 0x000fc80000010000 */
[----:B------:R4:W-:Y:S01]  /*7da0*/  STSM.16.M88.4 [R18+0x6000], R72 ;  /* 0x0060004812007844 */ /* 0x0009e20000000200 */
[----:B------:R1:W-:Y:S06]  /*7db0*/  MEMBAR.ALL.CTA ;  /* 0x0000000000007992 */ /* 0x0003ec0000008000 */
[----:B-1----:R-:W1:Y:S02]  /*7dc0*/  FENCE.VIEW.ASYNC.S ;  /* 0x00000000000073c6 */ /* 0x002e640000000000 */
[----:B-1----:R-:W-:Y:S01]  /*7dd0*/  NOP ;  /* 0x0000000000007918 */ /* 0x002fe20000000000 */
[----:B------:R-:W-:Y:S05]  /*7de0*/  @P2 BRA `(.L_x_8956) ;  /* 0xffffffcc00ec2947 */ /* 0x000fea000383ffff */
[----:B------:R-:W-:Y:S01]  /*7df0*/  IMAD.MOV.U32 R9, RZ, RZ, R11 ;  /* 0x000000ffff097224 */ /* 0x000fe200078e000b */
[----:B------:R-:W-:Y:S01]  /*7e00*/  UMOV UR36, UR57 ;  /* 0x0000003900247c82 */ /* 0x000fe20008000000 */
[----:B------:R-:W-:Y:S01]  /*7e10*/  IMAD.MOV.U32 R7, RZ, RZ, R10 ;  /* 0x000000ffff077224 */ /* 0x000fe200078e000a */
[----:B------:R-:W-:-:S06]  /*7e20*/  UMOV UR49, UR56 ;  /* 0x0000003800317c82 */ /* 0x000fcc0008000000 */
.L_x_8939:
        /* <DEDUP_REMOVED lines=15> */
.L_x_8958:
[----:B------:R-:W-:-:S11]  /*7f20*/  UISETP.NE.AND UP0, UPT, UR10, 0x1, UPT ;  /* 0x000000010a00788c */ /* 0x000fd6000bf05270 */
[----:B------:R-:W-:Y:S02]  /*7f30*/  @UP0 ULDC.64 UR14, c[0x0][0x9e8] ;  /* 0x00027a00000e0ab9 */ /* 0x000fe40000000a00 */
[----:B------:R-:W-:-:S04]  /*7f40*/  UIMAD.WIDE.U32 UR6, UR53, UR14, URZ ;  /* 0x0000000e350672a5 */ /* 0x000fc8000f8e003f */
[----:B------:R-:W-:-:S12]  /*7f50*/  @UP0 USHF.R.U32.HI UR53, URZ, UR15, UR7 ;  /* 0x0000000f3f350299 */ /* 0x000fd80008011607 */
.L_x_8959:
[----:B------:R-:W-:-:S04]  /*7f60*/  UIMAD UR53, UR53, UR10, URZ ;  /* 0x0000000a353572a4 */ /* 0x000fc8000f8e023f */
[----:B------:R-:W-:-:S04]  /*7f70*/  UISETP.LT.AND UP0, UPT, UR35, UR53, UPT ;  /* 0x000000352300728c */ /* 0x000fc8000bf01270 */
[----:B------:R-:W-:-:S12]  /*7f80*/  USEL UR35, UR35, UR53, !UP0 ;  /* 0x0000003523237287 */ /* 0x000fd8000c000000 */
.L_x_8957:
        /* <DEDUP_REMOVED lines=13> */
.L_x_8969:
        /* <DEDUP_REMOVED lines=9> */
.L_x_8962:
[----:B------:R-:W-:Y:S01]  /*80f0*/  ULEA UR6, UR36, UR39, 0x3 ;  /* 0x0000002724067291 */ /* 0x000fe2000f8e183f */
[----:B------:R-:W-:-:S05]  /*8100*/  IMAD.U32 R7, RZ, RZ, UR49 ;  /* 0x00000031ff077e24 */ /* 0x000fca000f8e00ff */
[----:B------:R-:W-:-:S04]  /*8110*/  SHF.L.U32 R7, R7, 0x1f, RZ ;  /* 0x0000001f07077819 */ /* 0x000fc800000006ff */
[----:B------:R1:W3:Y:S01]  /*8120*/  SYNCS.PHASECHK.TRANS64.TRYWAIT P2, [UR6+0x2d830], R7 ;  /* 0x02d83007ff0075a7 */ /* 0x0002e20008040146 */
[----:B------:R-:W-:Y:S05]  /*8130*/  @!P0 BRA `(.L_x_8963) ;  /* 0x0000000000048947 */ /* 0x000fea0003800000 */
[----:B------:R-:W-:Y:S01]  /*8140*/  BPT.TRAP 0x1 ;  /* 0x000000040000795c */ /* 0x000fe20000300000 */
.L_x_8963:
[----:B---3--:R-:W-:Y:S05]  /*8150*/  @P2 BRA `(.L_x_8961) ;  /* 0x0000000000082947 */ /* 0x008fea0003800000 */
[----:B------:R-:W3:Y:S02]  /*8160*/  SYNCS.PHASECHK.TRANS64.TRYWAIT P2, [UR6+0x2d830], R7 ;  /* 0x02d83007ff0075a7 */ /* 0x000ee40008040146 */
[----:B---3--:R-:W-:Y:S05]  /*8170*/  @!P2 BRA `(.L_x_8964) ;  /* 0x0000009c0078a947 */ /* 0x008fea0003800000 */
.L_x_8961:
[----:B-12---:R-:W-:Y:S01]  /*8180*/  VIADD R7, R16, 0x8 ;  /* 0x0000000810077836 */ /* 0x006fe20000000000 */
        /* <DEDUP_REMOVED lines=13> */
[----:B----4-:R-:W-:-:S06]  /*8260*/  WARPGROUP.ARRIVE ;  /* 0x00000000000079c5 */ /* 0x010fcc0000000000 */
        /* <DEDUP_REMOVED lines=20> */
.L_x_8966:
[----:B------:R-:W-:Y:S01]  /*83b0*/  ULEA UR6, UR35, UR39, 0x3 ;  /* 0x0000002723067291 */ /* 0x000fe2000f8e183f */
[----:B------:R-:W-:-:S05]  /*83c0*/  IMAD.U32 R7, RZ, RZ, UR28 ;  /* 0x0000001cff077e24 */ /* 0x000fca000f8e00ff */
[----:B------:R-:W-:-:S04]  /*83d0*/  SHF.L.U32 R7, R7, 0x1f, RZ ;  /* 0x0000001f07077819 */ /* 0x000fc800000006ff */
[----:B------:R1:W2:Y:S01]  /*83e0*/  SYNCS.PHASECHK.TRANS64.TRYWAIT P2, [UR6+0x2d850], R7 ;  /* 0x02d85007ff0075a7 */ /* 0x0002a20008040146 */
[----:B------:R-:W-:Y:S05]  /*83f0*/  @!P0 BRA `(.L_x_8967) ;  /* 0x0000000000048947 */ /* 0x000fea0003800000 */
[----:B------:R-:W-:Y:S01]  /*8400*/  BPT.TRAP 0x1 ;  /* 0x000000040000795c */ /* 0x000fe20000300000 */
.L_x_8967:
[----:B--2---:R-:W-:Y:S05]  /*8410*/  @P2 BRA `(.L_x_8965) ;  /* 0x0000000000082947 */ /* 0x004fea0003800000 */
[----:B------:R-:W2:Y:S02]  /*8420*/  SYNCS.PHASECHK.TRANS64.TRYWAIT P2, [UR6+0x2d850], R7 ;  /* 0x02d85007ff0075a7 */ /* 0x000ea40008040146 */
[----:B--2---:R-:W-:Y:S05]  /*8430*/  @!P2 BRA `(.L_x_8968) ;  /* 0x0000009800e0a947 */ /* 0x004fea0003800000 */
.L_x_8965:
[----:B------:R-:W-:Y:S01]  /*8440*/  UIADD3 UR6, UR39, 0x400, URZ ;  /* 0x0000040027067890 */ /* 0x000fe2000fffe03f */
[----:B------:R-:W-:Y:S01]  /*8450*/  WARPGROUP.ARRIVE ;  /* 0x00000000000079c5 */ /* 0x000fe20000000000 */
[----:B------:R-:W-:Y:S01]  /*8460*/  UMOV UR29, 0x40000040 ;  /* 0x40000040001d7882 */ /* 0x000fe20000000000 */
[----:B------:R-:W-:Y:S01]  /*8470*/  UMOV UR31, 0x80000020 ;  /* 0x80000020001f7882 */ /* 0x000fe20000000000 */
[----:B------:R-:W-:Y:S01]  /*8480*/  USHF.R.U32.HI UR6, URZ, 0x4, UR6 ;  /* 0x000000043f067899 */ /* 0x000fe20008011606 */
[----:B--2---:R-:W-:Y:S02]  /*8490*/  FMNMX.FTZ R12, R24, R11, !PT ;  /* 0x0000000b180c7209 */ /* 0x004fe40007810000 */
[----:B------:R-:W-:Y:S01]  /*84a0*/  ISETP.GE.U32.AND P2, PT, R2, 0x180, PT ;  /* 0x000001800200780c */ /* 0x000fe20003f46070 */
[----:B------:R-:W-:Y:S01]  /*84b0*/  ULOP3.LUT UR6, UR6, 0x3fff, URZ, 0xc0, !UPT ;  /* 0x00003fff06067892 */ /* 0x000fe2000f8ec03f */
[----:B-1----:R-:W-:-:S03]  /*84c0*/  FMNMX.FTZ R7, R25, R12, !PT ;  /* 0x0000000c19077209 */ /* 0x002fc60007810000 */
[----:B------:R-:W-:Y:S01]  /*84d0*/  ULOP3.LUT UR7, UR6, 0x2000000, URZ, 0xfc, !UPT ;  /* 0x0200000006077892 */ /* 0x000fe2000f8efc3f */
[----:B------:R-:W-:Y:S01]  /*84e0*/  FMNMX.FTZ R12, R28, R7, !PT ;  /* 0x000000071c0c7209 */ /* 0x000fe20007810000 */
[----:B------:R-:W-:Y:S02]  /*84f0*/  ULOP3.LUT UR6, UR41, 0x10000, URZ, 0xfc, !UPT ;  /* 0x0001000029067892 */ /* 0x000fe4000f8efc3f */
[----:B------:R-:W-:Y:S01]  /*8500*/  UIMAD UR7, UR35, 0x600, UR7 ;  /* 0x00000600230778a4 */ /* 0x000fe2000f8e0207 */
[----:B------:R-:W-:-:S04]  /*8510*/  FMNMX.FTZ R7, R29, R12, !PT ;  /* 0x0000000c1d077209 */ /* 0x000fc80007810000 */
[----:B------:R-:W-:Y:S01]  /*8520*/  UMOV UR28, UR6 ;  /* 0x00000006001c7c82 */ /* 0x000fe20008000000 */
[----:B------:R-:W-:Y:S01]  /*8530*/  FMNMX.FTZ R12, R32, R7, !PT ;  /* 0x00000007200c7209 */ /* 0x000fe20007810000 */
        /* <DEDUP_REMOVED lines=38> */
[----:B------:R-:W1:Y:S01]  /*87a0*/  SHFL.BFLY PT, R7, R12, 0x2, 0x1f ;  /* 0x0c401f000c077f89 */ /* 0x000e6200000e0000 */
[----:B------:R-:W-:Y:S01]  /*87b0*/  UMOV UR29, 0x40000040 ;  /* 0x40000040001d7882 */ /* 0x000fe20000000000 */
[----:B------:R-:W-:Y:S01]  /*87c0*/  UMOV UR31, 0x80000020 ;  /* 0x80000020001f7882 */ /* 0x000fe20000000000 */
[----:B-1----:R-:W-:-:S05]  /*87d0*/  FMNMX.FTZ R9, R12, R7, !PT ;  /* 0x000000070c097209 */ /* 0x002fca0007810000 */
[----:B------:R-:W1:Y:S02]  /*87e0*/  SHFL.BFLY PT, R14, R9, 0x1, 0x1f ;  /* 0x0c201f00090e7f89 */ /* 0x000e6400000e0000 */
[----:B-1----:R-:W-:-:S05]  /*87f0*/  FMNMX.FTZ R7, R9, R14, !PT ;  /* 0x0000000e09077209 */ /* 0x002fca0007810000 */
[C---:B------:R-:W-:Y:S01]  /*8800*/  FMUL.FTZ R12, R7.reuse, UR33 ;  /* 0x00000021070c7c20 */ /* 0x040fe20008410000 */
[----:B------:R-:W-:-:S03]  /*8810*/  FADD.FTZ R11, -R7, R11 ;  /* 0x0000000b070b7221 */ /* 0x000fc60000010100 */
        /* <DEDUP_REMOVED lines=18> */
[----:B------:R-:W-:Y:S01]  /*8940*/  FFMA.FTZ R85, R85, UR33, -R12 ;  /* 0x0000002155557c23 */ /* 0x000fe2000801080c */
[----:B------:R-:W-:-:S02]  /*8950*/  FMUL.FTZ R11, R11, UR33 ;  /* 0x000000210b0b7c20 */ /* 0x000fc40008410000 */
[----:B------:R-:W-:-:S03]  /*8960*/  FMNMX.FTZ R9, R35, R28, !PT ;  /* 0x0000001c23097209 */ /* 0x000fc60007810000 */
[----:B------:R-:W-:Y:S01]  /*8970*/  MUFU.EX2 R14, R14 ;  /* 0x0000000e000e7308 */ /* 0x000fe20000000800 */
[----:B------:R-:W-:Y:S01]  /*8980*/  FMNMX.FTZ R28, R38, R9, !PT ;  /* 0x00000009261c7209 */ /* 0x000fe20007810000 */
[--C-:B-1----:R-:W-:Y:S01]  /*8990*/  FFMA.FTZ R33, R44, UR33, -R12.reuse ;  /* 0x000000212c217c23 */ /* 0x102fe2000801080c */
        /* <DEDUP_REMOVED lines=8> */
[----:B------:R-:W-:Y:S01]  /*8a20*/  FFMA.FTZ R73, R80, UR33, -R12 ;  /* 0x0000002150497c23 */ /* 0x000fe2000801080c */
[----:B------:R-:W-:-:S02]  /*8a30*/  WARPGROUP.DEPBAR.LE gsb0, 0x0 ;  /* 0x00008000000079c5 */ /* 0x000fc40000010000 */
[----:B------:R-:W-:Y:S01]  /*8a40*/  WARPGROUP.ARRIVE ;  /* 0x00000000000079c5 */ /* 0x000fe20000000000 */
[----:B------:R-:W-:Y:S01]  /*8a50*/  FMNMX.FTZ R9, R43, R32, !PT ;  /* 0x000000202b097209 */ /* 0x000fe20007810000 */
[----:B------:R-:W-:Y:S01]  /*8a60*/  MUFU.EX2 R11, R11 ;  /* 0x0000000b000b7308 */ /* 0x000fe20000000800 */
[--C-:B-1----:R-:W-:Y:S01]  /*8a70*/  FFMA.FTZ R37, R48, UR33, -R12.reuse ;  /* 0x0000002130257c23 */ /* 0x102fe2000801080c */
[--C-:B------:R-:W-:Y:S01]  /*8a80*/  FFMA.FTZ R48, R53, UR33, -R12.reuse ;  /* 0x0000002135307c23 */ /* 0x100fe2000801080c */
[----:B------:R-:W-:Y:S01]  /*8a90*/  FMNMX.FTZ R32, R46, R9, !PT ;  /* 0x000000092e207209 */ /* 0x000fe20007810000 */
[----:B------:R-:W-:Y:S01]  /*8aa0*/  HGMMA.64x96x16.F32.BF16 R88, gdesc[UR28].tnspB, R88, gsb0 ;  /* 0x416000001c5879f0 */ /* 0x000fe20008001858 */
[----:B------:R-:W-:Y:S01]  /*8ab0*/  UIADD3 UR28, UR6, 0x6, URZ ;  /* 0x00000006061c7890 */ /* 0x000fe2000fffe03f */
[--C-:B------:R-:W-:Y:S01]  /*8ac0*/  FFMA.FTZ R53, R60, UR33, -R12.reuse ;  /* 0x000000213c357c23 */ /* 0x100fe2000801080c */
[----:B------:R-:W-:Y:S01]  /*8ad0*/  UIADD3 UR30, UR7, 0xc0, URZ ;  /* 0x000000c0071e7890 */ /* 0x000fe2000fffe03f */
[----:B------:R-:W-:Y:S01]  /*8ae0*/  FMNMX.FTZ R9, R47, R32, !PT ;  /* 0x000000202f097209 */ /* 0x000fe20007810000 */
[----:B------:R-:W-:Y:S01]  /*8af0*/  UMOV UR29, 0x40000040 ;  /* 0x40000040001d7882 */ /* 0x000fe20000000000 */
[----:B------:R-:W-:Y:S01]  /*8b00*/  UMOV UR31, 0x80000020 ;  /* 0x80000020001f7882 */ /* 0x000fe20000000000 */
        /* <DEDUP_REMOVED lines=11> */
[----:B------:R-:W-:-:S04]  /*8bc0*/  FMNMX.FTZ R40, R58, R9, !PT ;  /* 0x000000093a287209 */ /* 0x000fc80007810000 */
[----:B------:R-:W-:-:S03]  /*8bd0*/  FMNMX.FTZ R9, R59, R40, !PT ;  /* 0x000000283b097209 */ /* 0x000fc60007810000 */
[----:B------:R1:W-:Y:S01]  /*8be0*/  MUFU.EX2 R45, R52 ;  /* 0x00000034002d7308 */ /* 0x0003e20000000800 */
[----:B------:R-:W-:-:S04]  /*8bf0*/  FMNMX.FTZ R40, R62, R9, !PT ;  /* 0x000000093e287209 */ /* 0x000fc80007810000 */
        /* <DEDUP_REMOVED lines=24> */
[----:B------:R-:W-:Y:S02]  /*8d80*/  MUFU.EX2 R37, R37 ;  /* 0x0000002500257308 */ /* 0x000fe40000000800 */
[----:B------:R-:W1:Y:S06]  /*8d90*/  SHFL.BFLY PT, R9, R40, 0x2, 0x1f ;  /* 0x0c401f0028097f89 */ /* 0x000e6c00000e0000 */
[----:B------:R-:W-:Y:S01]  /*8da0*/  MUFU.EX2 R44, R44 ;  /* 0x0000002c002c7308 */ /* 0x000fe20000000800 */
[----:B------:R-:W-:Y:S02]  /*8db0*/  WARPGROUP.DEPBAR.LE gsb0, 0x0 ;  /* 0x00008000000079c5 */ /* 0x000fe40000010000 */
[----:B------:R-:W-:-:S05]  /*8dc0*/  WARPGROUP.ARRIVE ;  /* 0x00000000000079c5 */ /* 0x000fca0000000000 */
[----:B------:R-:W-:Y:S01]  /*8dd0*/  MUFU.EX2 R48, R48 ;  /* 0x0000003000307308 */ /* 0x000fe20000000800 */
[----:B------:R-:W-:Y:S01]  /*8de0*/  HGMMA.64x96x16.F32.BF16 R88, gdesc[UR28].tnspB, R88, gsb0 ;  /* 0x416000001c5879f0 */ /* 0x000fe20008001858 */
[----:B------:R-:W-:Y:S02]  /*8df0*/  UIADD3 UR28, UR6, 0x600, URZ ;  /* 0x00000600061c7890 */ /* 0x000fe4000fffe03f */
[----:B------:R-:W-:Y:S01]  /*8e00*/  UIADD3 UR30, UR7, 0x100, URZ ;  /* 0x00000100071e7890 */ /* 0x000fe2000fffe03f */
[----:B-1----:R-:W-:Y:S01]  /*8e10*/  FMNMX.FTZ R41, R40, R9, !PT ;  /* 0x0000000928297209 */ /* 0x002fe20007810000 */
[----:B------:R-:W-:Y:S01]  /*8e20*/  UMOV UR29, 0x40000040 ;  /* 0x40000040001d7882 */ /* 0x000fe20000000000 */
[----:B------:R-:W-:Y:S01]  /*8e30*/  UMOV UR31, 0x80000020 ;  /* 0x80000020001f7882 */ /* 0x000fe20000000000 */
[----:B------:R-:W-:Y:S02]  /*8e40*/  MUFU.EX2 R49, R49 ;  /* 0x0000003100317308 */ /* 0x000fe40000000800 */
[----:B------:R-:W1:Y:S06]  /*8e50*/  SHFL.BFLY PT, R40, R41, 0x1, 0x1f ;  /* 0x0c201f0029287f89 */ /* 0x000e6c00000e0000 */
[----:B------:R-:W-:Y:S08]  /*8e60*/  MUFU.EX2 R52, R52 ;  /* 0x0000003400347308 */ /* 0x000ff00000000800 */
[----:B------:R-:W-:Y:S08]  /*8e70*/  MUFU.EX2 R53, R53 ;  /* 0x0000003500357308 */ /* 0x000ff00000000800 */
[----:B------:R-:W-:Y:S01]  /*8e80*/  MUFU.EX2 R56, R56 ;  /* 0x0000003800387308 */ /* 0x000fe20000000800 */
[----:B-1----:R-:W-:-:S05]  /*8e90*/  FMNMX.FTZ R9, R41, R40, !PT ;  /* 0x0000002829097209 */ /* 0x002fca0007810000 */
[C---:B------:R-:W-:Y:S02]  /*8ea0*/  FADD.FTZ R12, -R9.reuse, R10 ;  /* 0x0000000a090c7221 */ /* 0x040fe40000010100 */
[----:B------:R-:W-:Y:S02]  /*8eb0*/  MUFU.EX2 R57, R57 ;  /* 0x0000003900397308 */ /* 0x000fe40000000800 */
[----:B------:R-:W-:Y:S01]  /*8ec0*/  FMUL.FTZ R81, R12, UR33 ;  /* 0x000000210c517c20 */ /* 0x000fe20008410000 */
[----:B------:R-:W-:-:S05]  /*8ed0*/  FMUL.FTZ R12, R9, UR33 ;  /* 0x00000021090c7c20 */ /* 0x000fca0008410000 */
[----:B------:R1:W-:Y:S01]  /*8ee0*/  MUFU.EX2 R10, R85 ;  /* 0x00000055000a7308 */ /* 0x0003e20000000800 */
[--C-:B------:R-:W-:Y:S01]  /*8ef0*/  FFMA.FTZ R26, R26, UR33, -R12.reuse ;  /* 0x000000211a1a7c23 */ /* 0x100fe2000801080c */
[--C-:B------:R-:W-:Y:S01]  /*8f00*/  FFMA.FTZ R27, R27, UR33, -R12.reuse ;  /* 0x000000211b1b7c23 */ /* 0x100fe2000801080c */
[--C-:B------:R-:W-:Y:S01]  /*8f10*/  FFMA.FTZ R139, R43, UR33, -R12.reuse ;  /* 0x000000212b8b7c23 */ /* 0x100fe2000801080c */
[----:B------:R-:W-:Y:S02]  /*8f20*/  IMAD.U32 R43, RZ, RZ, UR35 ;  /* 0x00000023ff2b7e24 */ /* 0x000fe4000f8e00ff */
[--C-:B------:R-:W-:Y:S01]  /*8f30*/  FFMA.FTZ R40, R30, UR33, -R12.reuse ;  /* 0x000000211e287c23 */ /* 0x100fe2000801080c */
[--C-:B------:R-:W-:Y:S01]  /*8f40*/  FFMA.FTZ R41, R34, UR33, -R12.reuse ;  /* 0x0000002122297c23 */ /* 0x100fe2000801080c */
[----:B------:R-:W-:Y:S01]  /*8f50*/  VIADD R34, R16, 0x9 ;  /* 0x0000000910227836 */ /* 0x000fe20000000000 */
[----:B------:R-:W-:Y:S01]  /*8f60*/  MUFU.EX2 R81, R81 ;  /* 0x0000005100517308 */ /* 0x000fe20000000800 */
[----:B-1----:R-:W-:Y:S01]  /*8f70*/  FFMA.FTZ R85, R39, UR33, -R12 ;  /* 0x0000002127557c23 */ /* 0x002fe2000801080c */
[----:B------:R-:W-:-:S02]  /*8f80*/  IMAD.U32 R39, RZ, RZ, UR36 ;  /* 0x00000024ff277e24 */ /* 0x000fc4000f8e00ff */
[--C-:B------:R-:W-:Y:S01]  /*8f90*/  FFMA.FTZ R143, R31, UR33, -R12.reuse ;  /* 0x000000211f8f7c23 */ /* 0x100fe2000801080c */
[----:B------:R-:W-:Y:S01]  /*8fa0*/  @!P1 LEA R43, R43, UR39, 0x3 ;  /* 0x000000272b2b9c11 */ /* 0x000fe2000f8e18ff */
[--C-:B------:R-:W-:Y:S01]  /*8fb0*/  FFMA.FTZ R31, R54, UR33, -R12.reuse ;  /* 0x00000021361f7c23 */ /* 0x100fe2000801080c */
[--C-:B------:R-:W-:Y:S01]  /*8fc0*/  FFMA.FTZ R80, R38, UR33, -R12.reuse ;  /* 0x0000002126507c23 */ /* 0x100fe2000801080c */
[----:B------:R-:W-:Y:S01]  /*8fd0*/  @!P1 LEA R39, R39, UR39, 0x3 ;  /* 0x0000002727279c11 */ /* 0x000fe2000f8e18ff */
[----:B------:R-:W1:Y:S01]  /*8fe0*/  MUFU.EX2 R26, R26 ;  /* 0x0000001a001a7308 */ /* 0x000e620000000800 */
[----:B------:R-:W-:Y:S01]  /*8ff0*/  SEL R54, R34, 0x9, !P2 ;  /* 0x0000000922367807 */ /* 0x000fe20005000000 */
[--C-:B------:R-:W-:Y:S01]  /*9000*/  FFMA.FTZ R38, R42, UR33, -R12.reuse ;  /* 0x000000212a267c23 */ /* 0x100fe2000801080c */
[----:B------:R-:W-:Y:S02]  /*9010*/  @!P1 VIADD R43, R43, 0x2d860 ;  /* 0x0002d8602b2b9836 */ /* 0x000fe40000000000 */
[----:B------:R-:W-:Y:S01]  /*9020*/  FFMA.FTZ R84, R35, UR33, -R12 ;  /* 0x0000002123547c23 */ /* 0x000fe2000801080c */
[----:B------:R-:W-:-:S02]  /*9030*/  @!P1 VIADD R39, R39, 0x2d840 ;  /* 0x0002d84027279836 */ /* 0x000fc40000000000 */
[--C-:B------:R-:W-:Y:S01]  /*9040*/  FFMA.FTZ R34, R58, UR33, -R12.reuse ;  /* 0x000000213a227c23 */ /* 0x100fe2000801080c */
[--C-:B------:R-:W-:Y:S01]  /*9050*/  FFMA.FTZ R35, R46, UR33, -R12.reuse ;  /* 0x000000212e237c23 */ /* 0x100fe2000801080c */
[----:B------:R-:W2:Y:S01]  /*9060*/  MUFU.EX2 R27, R27 ;  /* 0x0000001b001b7308 */ /* 0x000ea20000000800 */
[----:B------:R-:W-:Y:S01]  /*9070*/  @!P1 PRMT R43, RZ, 0x654, R43 ;  /* 0x00000654ff2b9816 */ /* 0x000fe2000000002b */
[--C-:B------:R-:W-:Y:S01]  /*9080*/  FFMA.FTZ R46, R47, UR33, -R12.reuse ;  /* 0x000000212f2e7c23 */ /* 0x100fe2000801080c */
[----:B------:R-:W-:Y:S01]  /*9090*/  @!P1 PRMT R42, RZ, 0x654, R39 ;  /* 0x00000654ff2a9816 */ /* 0x000fe20000000027 */
[--C-:B------:R-:W-:Y:S01]  /*90a0*/  FFMA.FTZ R39, R59, UR33, -R12.reuse ;  /* 0x000000213b277c23 */ /* 0x100fe2000801080c */
[--C-:B------:R-:W-:Y:S01]  /*90b0*/  FFMA.FTZ R30, R50, UR33, -R12.reuse ;  /* 0x00000021321e7c23 */ /* 0x100fe2000801080c */
[--C-:B------:R-:W-:Y:S01]  /*90c0*/  FFMA.FTZ R47, R51, UR33, -R12.reuse ;  /* 0x00000021332f7c23 */ /* 0x100fe2000801080c */
[----:B------:R-:W-:Y:S01]  /*90d0*/  FFMA.FTZ R50, R55, UR33, -R12 ;  /* 0x0000002137327c23 */ /* 0x000fe2000801080c */
[----:B------:R-:W-:Y:S01]  /*90e0*/  MUFU.EX2 R40, R40 ;  /* 0x0000002800287308 */ /* 0x000fe20000000800 */
[----:B-1----:R-:W-:Y:S01]  /*90f0*/  FFMA.FTZ R4, R81, R4, R26 ;  /* 0x0000000451047223 */ /* 0x002fe2000001001a */
        /* <DEDUP_REMOVED lines=9> */
[--C-:B------:R-:W-:Y:S01]  /*9190*/  FFMA.FTZ R82, R82, UR33, -R12.reuse ;  /* 0x0000002152527c23 */ /* 0x100fe2000801080c */
[--C-:B------:R-:W-:Y:S01]  /*91a0*/  FFMA.FTZ R83, R83, UR33, -R12.reuse ;  /* 0x0000002153537c23 */ /* 0x100fe2000801080c */
[--C-:B------:R-:W-:Y:S01]  /*91b0*/  FFMA.FTZ R86, R86, UR33, -R12.reuse ;  /* 0x0000002156567c23 */ /* 0x100fe2000801080c */
[----:B------:R-:W-:Y:S01]  /*91c0*/  FFMA.FTZ R87, R87, UR33, -R12 ;  /* 0x0000002157577c23 */ /* 0x000fe2000801080c */
[C---:B------:R-:W-:Y:S01]  /*91d0*/  ISETP.GT.AND P2, PT, R8.reuse, UR34, PT ;  /* 0x0000002208007c0c */ /* 0x040fe2000bf44270 */
[----:B------:R-:W3:Y:S01]  /*91e0*/  MUFU.EX2 R41, R41 ;  /* 0x0000002900297308 */ /* 0x000ee20000000800 */
[----:B------:R-:W-:Y:S01]  /*91f0*/  UMOV UR35, UR36 ;  /* 0x0000002400237c82 */ /* 0x000fe20008000000 */
[----:B------:R-:W-:Y:S01]  /*9200*/  VIADD R8, R8, 0xffffffff ;  /* 0xffffffff08087836 */ /* 0x000fe20000000000 */
[----:B------:R-:W-:-:S02]  /*9210*/  WARPGROUP.DEPBAR.LE gsb0, 0x0 ;  /* 0x00008000000079c5 */ /* 0x000fc40000010000 */
[----:B------:R-:W-:-:S03]  /*9220*/  WARPGROUP.ARRIVE ;  /* 0x00000000000079c5 */ /* 0x000fc60000000000 */
[----:B------:R-:W4:Y:S03]  /*9230*/  MUFU.EX2 R84, R84 ;  /* 0x0000005400547308 */ /* 0x000f260000000800 */
[----:B------:R-:W-:Y:S01]  /*9240*/  HGMMA.64x96x16.F32.BF16 R88, gdesc[UR28].tnspB, R88, gsb0 ;  /* 0x416000001c5879f0 */ /* 0x000fe20008001858 */
[----:B------:R-:W-:Y:S02]  /*9250*/  UIADD3 UR28, UR6, 0x602, URZ ;  /* 0x00000602061c7890 */ /* 0x000fe4000fffe03f */
[----:B------:R-:W-:Y:S02]  /*9260*/  UIADD3 UR30, UR7, 0x140, URZ ;  /* 0x00000140071e7890 */ /* 0x000fe4000fffe03f */
[----:B------:R-:W5:Y:S01]  /*9270*/  MUFU.EX2 R80, R80 ;  /* 0x0000005000507308 */ /* 0x000f620000000800 */
[----:B------:R-:W-:Y:S01]  /*9280*/  UMOV UR29, 0x40000040 ;  /* 0x40000040001d7882 */ /* 0x000fe20000000000 */
[----:B------:R-:W-:-:S06]  /*9290*/  UMOV UR31, 0x80000020 ;  /* 0x80000020001f7882 */ /* 0x000fcc0000000000 */
        /* <DEDUP_REMOVED lines=49> */
[----:B------:R-:W-:Y:S02]  /*95b0*/  UMOV UR28, UR49 ;  /* 0x00000031001c7c82 */ /* 0x000fe40008000000 */
[----:B------:R-:W-:Y:S02]  /*95c0*/  WARPGROUP.DEPBAR.LE gsb0, 0x0 ;  /* 0x00008000000079c5 */ /* 0x000fe40000010000 */
[----:B------:R2:W-:Y:S06]  /*95d0*/  BAR.ARV R54, 0x100 ;  /* 0x000400360000751d */ /* 0x0005ec0000002000 */
[----:B------:R1:W-:Y:S01]  /*95e0*/  @!P1 SYNCS.ARRIVE.TRANS64.RED.A1T0 RZ, [R42+URZ], RZ ;  /* 0x000000ff2aff99a7 */ /* 0x0003e2000810043f */
[-C--:B------:R-:W-:Y:S01]  /*95f0*/  FMUL.FTZ R88, R88, R11.reuse ;  /* 0x0000000b58587220 */ /* 0x080fe20000410000 */
[----:B--2---:R-:W-:Y:S01]  /*9600*/  FFMA.FTZ R54, R70, UR33, -R12 ;  /* 0x0000002146367c23 */ /* 0x004fe2000801080c */
[-C--:B------:R-:W-:Y:S01]  /*9610*/  FMUL.FTZ R89, R89, R11.reuse ;  /* 0x0000000b59597220 */ /* 0x080fe20000410000 */
[-C--:B------:R-:W-:Y:S01]  /*9620*/  FMUL.FTZ R92, R92, R11.reuse ;  /* 0x0000000b5c5c7220 */ /* 0x080fe20000410000 */
[-C--:B------:R-:W-:Y:S01]  /*9630*/  FMUL.FTZ R93, R93, R11.reuse ;  /* 0x0000000b5d5d7220 */ /* 0x080fe20000410000 */
[-C--:B------:R-:W-:Y:S01]  /*9640*/  FMUL.FTZ R96, R96, R11.reuse ;  /* 0x0000000b60607220 */ /* 0x080fe20000410000 */
[----:B------:R-:W-:Y:S01]  /*9650*/  FMUL.FTZ R97, R97, R11 ;  /* 0x0000000b61617220 */ /* 0x000fe20000410000 */
[----:B-1----:R-:W-:Y:S01]  /*9660*/  FFMA.FTZ R42, R11, R6, R14 ;  /* 0x000000060b2a7223 */ /* 0x002fe2000001000e */
[----:B------:R1:W-:Y:S01]  /*9670*/  @!P1 SYNCS.ARRIVE.TRANS64.RED.A1T0 RZ, [R43+URZ], RZ ;  /* 0x000000ff2bff99a7 */ /* 0x0003e2000810043f */
[----:B------:R-:W-:Y:S01]  /*9680*/  FFMA.FTZ R6, R66, UR33, -R12 ;  /* 0x0000002142067c23 */ /* 0x000fe2000801080c */
[C---:B------:R-:W-:Y:S01]  /*9690*/  F2FP.BF16.F32.PACK_AB R12, R13.reuse, R14 ;  /* 0x0000000e0d0c723e */ /* 0x040fe200000010ff */
[----:B------:R-:W-:Y:S01]  /*96a0*/  FADD.FTZ R42, R13, R42 ;  /* 0x0000002a0d2a7221 */ /* 0x000fe20000010000 */
[----:B------:R-:W-:Y:S01]  /*96b0*/  F2FP.BF16.F32.PACK_AB R14, R20, R15 ;  /* 0x0000000f140e723e */ /* 0x000fe200000010ff */
[----:B------:R-:W-:Y:S01]  /*96c0*/  MUFU.EX2 R54, R54 ;  /* 0x0000003600367308 */ /* 0x000fe20000000800 */
[----:B------:R-:W-:Y:S01]  /*96d0*/  F2FP.BF16.F32.PACK_AB R13, R27, R26 ;  /* 0x0000001a1b0d723e */ /* 0x000fe200000010ff */
[----:B------:R-:W-:Y:S01]  /*96e0*/  FADD.FTZ R59, R15, R42 ;  /* 0x0000002a0f3b7221 */ /* 0x000fe20000010000 */
[----:B-1----:R-:W-:Y:S01]  /*96f0*/  FADD.FTZ R43, R27, R4 ;  /* 0x000000041b2b7221 */ /* 0x002fe20000010000 */
[----:B------:R-:W-:Y:S01]  /*9700*/  F2FP.BF16.F32.PACK_AB R15, R143, R40 ;  /* 0x000000288f0f723e */ /* 0x000fe200000010ff */
[----:B------:R-:W-:Y:S01]  /*9710*/  FMUL.FTZ R100, R100, R11 ;  /* 0x0000000b64647220 */ /* 0x000fe20000410000 */
[----:B------:R-:W-:Y:S01]  /*9720*/  FADD.FTZ R58, R20, R59 ;  /* 0x0000003b143a7221 */ /* 0x000fe20000010000 */
[----:B------:R-:W-:Y:S01]  /*9730*/  FADD.FTZ R42, R40, R43 ;  /* 0x0000002b282a7221 */ /* 0x000fe20000010000 */
[----:B------:R-:W-:Y:S01]  /*9740*/  F2FP.BF16.F32.PACK_AB R40, R24, R21 ;  /* 0x000000151828723e */ /* 0x000fe200000010ff */
[----:B------:R-:W1:Y:S01]  /*9750*/  MUFU.EX2 R4, R63 ;  /* 0x0000003f00047308 */ /* 0x000e620000000800 */
[----:B------:R-:W-:Y:S01]  /*9760*/  FADD.FTZ R43, R21, R58 ;  /* 0x0000003a152b7221 */ /* 0x000fe20000010000 */
[----:B------:R-:W-:Y:S01]  /*9770*/  FADD.FTZ R42, R143, R42 ;  /* 0x0000002a8f2a7221 */ /* 0x000fe20000010000 */
[----:B------:R2:W-:Y:S01]  /*9780*/  STSM.16.M88.4 [R136+0x21800], R12 ;  /* 0x0218000c88007844 */ /* 0x0005e20000000200 */
[-C--:B------:R-:W-:Y:S01]  /*9790*/  FMUL.FTZ R101, R101, R11.reuse ;  /* 0x0000000b65657220 */ /* 0x080fe20000410000 */
[----:B------:R-:W-:Y:S01]  /*97a0*/  FMUL.FTZ R104, R104, R11 ;  /* 0x0000000b68687220 */ /* 0x000fe20000410000 */
[----:B---3--:R-:W-:Y:S01]  /*97b0*/  FADD.FTZ R59, R41, R42 ;  /* 0x0000002a293b7221 */ /* 0x008fe20000010000 */
[----:B------:R-:W-:Y:S01]  /*97c0*/  FADD.FTZ R42, R24, R43 ;  /* 0x0000002b182a7221 */ /* 0x000fe20000010000 */
[----:B------:R-:W-:Y:S01]  /*97d0*/  F2FP.BF16.F32.PACK_AB R24, R32, R29 ;  /* 0x0000001d2018723e */ /* 0x000fe200000010ff */
[----:B------:R-:W3:Y:S01]  /*97e0*/  MUFU.EX2 R6, R6 ;  /* 0x0000000600067308 */ /* 0x000ee20000000800 */
[C---:B----4-:R-:W-:Y:S01]  /*97f0*/  FADD.FTZ R59, R84.reuse, R59 ;  /* 0x0000003b543b7221 */ /* 0x050fe20000010000 */
[----:B------:R-:W-:Y:S01]  /*9800*/  FADD.FTZ R43, R25, R42 ;  /* 0x0000002a192b7221 */ /* 0x000fe20000010000 */
[----:B------:R-:W-:Y:S01]  /*9810*/  F2FP.BF16.F32.PACK_AB R41, R84, R41 ;  /* 0x000000295429723e */ /* 0x000fe200000010ff */
        /* <DEDUP_REMOVED lines=32> */
[----:B------:R-:W-:Y:S01]  /*9a20*/  STSM.16.M88.4 [R23], R40 ;  /* 0x0000002817007844 */ /* 0x000fe20000000200 */
[----:B------:R-:W-:Y:S01]  /*9a30*/  FADD.FTZ R29, R31, R20 ;  /* 0x000000141f1d7221 */ /* 0x000fe20000010000 */
[----:B------:R-:W-:Y:S01]  /*9a40*/  FADD.FTZ R20, R48, R21 ;  /* 0x0000001530147221 */ /* 0x000fe20000010000 */
[----:B------:R-:W-:Y:S01]  /*9a50*/  F2FP.BF16.F32.PACK_AB R27, R46, R35 ;  /* 0x000000232e1b723e */ /* 0x000fe200000010ff */
[----:B------:R-:W-:Y:S01]  /*9a60*/  FMUL.FTZ R129, R129, R11 ;  /* 0x0000000b81817220 */ /* 0x000fe20000410000 */
[C---:B------:R-:W-:Y:S01]  /*9a70*/  FADD.FTZ R29, R50.reuse, R29 ;  /* 0x0000001d321d7221 */ /* 0x040fe20000010000 */
[----:B------:R-:W-:Y:S01]  /*9a80*/  FADD.FTZ R21, R49, R20 ;  /* 0x0000001431157221 */ /* 0x000fe20000010000 */
[----:B------:R-:W-:Y:S01]  /*9a90*/  F2FP.BF16.F32.PACK_AB R31, R50, R31 ;  /* 0x0000001f321f723e */ /* 0x000fe200000010ff */
[----:B------:R4:W-:Y:S01]  /*9aa0*/  STSM.16.M88.4 [R22], R24 ;  /* 0x0000001816007844 */ /* 0x0009e20000000200 */
[----:B------:R-:W-:Y:S01]  /*9ab0*/  FADD.FTZ R20, R34, R29 ;  /* 0x0000001d22147221 */ /* 0x000fe20000010000 */
[----:B------:R-:W-:Y:S01]  /*9ac0*/  FADD.FTZ R28, R52, R21 ;  /* 0x00000015341c7221 */ /* 0x000fe20000010000 */
[----:B------:R-:W-:Y:S01]  /*9ad0*/  F2FP.BF16.F32.PACK_AB R29, R47, R30 ;  /* 0x0000001e2f1d723e */ /* 0x000fe200000010ff */
[----:B------:R-:W-:Y:S01]  /*9ae0*/  FMUL.FTZ R132, R132, R11 ;  /* 0x0000000b84847220 */ /* 0x000fe20000410000 */
[----:B------:R-:W-:Y:S01]  /*9af0*/  FADD.FTZ R20, R39, R20 ;  /* 0x0000001427147221 */ /* 0x000fe20000010000 */
[----:B------:R-:W-:Y:S01]  /*9b00*/  FADD.FTZ R21, R53, R28 ;  /* 0x0000001c35157221 */ /* 0x000fe20000010000 */
[----:B------:R-:W-:Y:S01]  /*9b10*/  F2FP.BF16.F32.PACK_AB R28, R44, R37 ;  /* 0x000000252c1c723e */ /* 0x000fe200000010ff */
[----:B------:R-:W-:Y:S01]  /*9b20*/  FMUL.FTZ R133, R133, R11 ;  /* 0x0000000b85857220 */ /* 0x000fe20000410000 */
[----:B------:R-:W-:Y:S01]  /*9b30*/  FADD.FTZ R33, R51, R20 ;  /* 0x0000001433217221 */ /* 0x000fe20000010000 */
[----:B--2---:R-:W-:Y:S01]  /*9b40*/  FADD.FTZ R12, R56, R21 ;  /* 0x00000015380c7221 */ /* 0x004fe20000010000 */
[----:B------:R-:W-:Y:S01]  /*9b50*/  F2FP.BF16.F32.PACK_AB R30, R48, R45 ;  /* 0x0000002d301e723e */ /* 0x000fe200000010ff */
[----:B------:R-:W-:Y:S01]  /*9b60*/  FMUL.FTZ R90, R90, R81 ;  /* 0x000000515a5a7220 */ /* 0x000fe20000410000 */
[----:B-1----:R-:W-:Y:S01]  /*9b70*/  FADD.FTZ R33, R4, R33 ;  /* 0x0000002104217221 */ /* 0x002fe20000010000 */
[----:B------:R-:W-:Y:S01]  /*9b80*/  FADD.FTZ R13, R57, R12 ;  /* 0x0000000c390d7221 */ /* 0x000fe20000010000 */
[----:B------:R-:W-:Y:S01]  /*9b90*/  F2FP.BF16.F32.PACK_AB R12, R52, R49 ;  /* 0x00000031340c723e */ /* 0x000fe200000010ff */
[----:B------:R1:W-:Y:S01]  /*9ba0*/  STSM.16.M88.4 [R18], R28 ;  /* 0x0000001c12007844 */ /* 0x0003e20000000200 */
[----:B---3--:R-:W-:Y:S01]  /*9bb0*/  FADD.FTZ R14, R6, R33 ;  /* 0x00000021060e7221 */ /* 0x008fe20000010000 */
        /* <DEDUP_REMOVED lines=8> */
[----:B------:R-:W-:Y:S01]  /*9c40*/  F2FP.BF16.F32.PACK_AB R15, R4, R51 ;  /* 0x00000033040f723e */ /* 0x000fe200000010ff */
[----:B------:R-:W-:Y:S01]  /*9c50*/  FADD.FTZ R4, R64, R21 ;  /* 0x0000001540047221 */ /* 0x000fe20000010000 */
[----:B----4-:R-:W-:Y:S01]  /*9c60*/  F2FP.BF16.F32.PACK_AB R24, R60, R57 ;  /* 0x000000393c18723e */ /* 0x010fe200000010ff */
[----:B------:R-:W-:Y:S01]  /*9c70*/  FADD.FTZ R21, R71, R20 ;  /* 0x0000001447157221 */ /* 0x000fe20000010000 */
[----:B------:R-:W-:Y:S01]  /*9c80*/  F2FP.BF16.F32.PACK_AB R26, R64, R61 ;  /* 0x0000003d401a723e */ /* 0x000fe200000010ff */
[----:B------:R-:W-:Y:S01]  /*9c90*/  FADD.FTZ R25, R65, R4 ;  /* 0x0000000441197221 */ /* 0x000fe20000010000 */
[----:B------:R2:W-:Y:S01]  /*9ca0*/  STSM.16.M88.4 [R136+0x27800], R12 ;  /* 0x0278000c88007844 */ /* 0x0005e20000000200 */
[----:B------:R-:W-:Y:S01]  /*9cb0*/  FADD.FTZ R4, R74, R21 ;  /* 0x000000154a047221 */ /* 0x000fe20000010000 */
[----:B------:R-:W-:Y:S01]  /*9cc0*/  F2FP.BF16.F32.PACK_AB R27, R71, R54 ;  /* 0x00000036471b723e */ /* 0x000fe200000010ff */
[----:B------:R-:W-:Y:S01]  /*9cd0*/  FADD.FTZ R20, R68, R25 ;  /* 0x0000001944147221 */ /* 0x000fe20000010000 */
[----:B------:R-:W-:Y:S01]  /*9ce0*/  F2FP.BF16.F32.PACK_AB R25, R55, R6 ;  /* 0x000000063719723e */ /* 0x000fe200000010ff */
[----:B------:R-:W-:Y:S01]  /*9cf0*/  FADD.FTZ R21, R75, R4 ;  /* 0x000000044b157221 */ /* 0x000fe20000010000 */
[----:B-1----:R-:W-:Y:S01]  /*9d00*/  F2FP.BF16.F32.PACK_AB R28, R76, R73 ;  /* 0x000000494c1c723e */ /* 0x002fe200000010ff */
[----:B------:R-:W-:Y:S01]  /*9d10*/  FADD.FTZ R29, R69, R20 ;  /* 0x00000014451d7221 */ /* 0x000fe20000010000 */
[----:B------:R-:W-:Y:S01]  /*9d20*/  F2FP.BF16.F32.PACK_AB R30, R10, R77 ;  /* 0x0000004d0a1e723e */ /* 0x000fe200000010ff */
[----:B------:R1:W-:Y:S01]  /*9d30*/  STSM.16.M88.4 [R17], R24 ;  /* 0x0000001811007844 */ /* 0x0003e20000000200 */
[----:B------:R-:W-:Y:S01]  /*9d40*/  F2FP.BF16.F32.PACK_AB R31, R87, R86 ;  /* 0x00000056571f723e */ /* 0x000fe200000010ff */
[----:B------:R-:W-:Y:S01]  /*9d50*/  FADD.FTZ R4, R72, R29 ;  /* 0x0000001d48047221 */ /* 0x000fe20000010000 */
[----:B------:R-:W-:Y:S01]  /*9d60*/  FADD.FTZ R21, R78, R21 ;  /* 0x000000154e157221 */ /* 0x000fe20000010000 */
[-C--:B------:R-:W-:Y:S01]  /*9d70*/  FMUL.FTZ R95, R95, R81.reuse ;  /* 0x000000515f5f7220 */ /* 0x080fe20000410000 */
[----:B------:R-:W-:Y:S01]  /*9d80*/  FMUL.FTZ R98, R98, R81 ;  /* 0x0000005162627220 */ /* 0x000fe20000410000 */
[----:B------:R-:W-:Y:S01]  /*9d90*/  FADD.FTZ R29, R73, R4 ;  /* 0x00000004491d7221 */ /* 0x000fe20000010000 */
        /* <DEDUP_REMOVED lines=8> */
[C---:B------:R-:W-:Y:S01]  /*9e20*/  F2FP.BF16.F32.PACK_AB R29, R83.reuse, R82 ;  /* 0x00000052531d723e */ /* 0x040fe200000010ff */
[----:B------:R-:W-:Y:S01]  /*9e30*/  FADD.FTZ R21, R83, R21 ;  /* 0x0000001553157221 */ /* 0x000fe20000010000 */
[-C--:B------:R-:W-:Y:S01]  /*9e40*/  FMUL.FTZ R99, R99, R81.reuse ;  /* 0x0000005163637220 */ /* 0x080fe20000410000 */
[----:B------:R1:W-:Y:S01]  /*9e50*/  STSM.16.M88.4 [R22+0x6000], R12 ;  /* 0x0060000c16007844 */ /* 0x0003e20000000200 */
[----:B------:R-:W-:Y:S01]  /*9e60*/  FADD.FTZ R6, R10, R77 ;  /* 0x0000004d0a067221 */ /* 0x000fe20000010000 */
[----:B------:R-:W-:Y:S01]  /*9e70*/  FADD.FTZ R21, R86, R21 ;  /* 0x0000001556157221 */ /* 0x000fe20000010000 */
[-C--:B------:R-:W-:Y:S01]  /*9e80*/  FMUL.FTZ R102, R102, R81.reuse ;  /* 0x0000005166667220 */ /* 0x080fe20000410000 */
[----:B------:R1:W-:Y:S01]  /*9e90*/  STSM.16.M88.4 [R18+0x6000], R28 ;  /* 0x0060001c12007844 */ /* 0x0003e20000000200 */
[-C--:B------:R-:W-:Y:S01]  /*9ea0*/  FMUL.FTZ R103, R103, R81.reuse ;  /* 0x0000005167677220 */ /* 0x080fe20000410000 */
[----:B------:R-:W-:Y:S01]  /*9eb0*/  FADD.FTZ R4, R87, R21 ;  /* 0x0000001557047221 */ /* 0x000fe20000010000 */
[-C--:B------:R-:W-:Y:S01]  /*9ec0*/  FMUL.FTZ R106, R106, R81.reuse ;  /* 0x000000516a6a7220 */ /* 0x080fe20000410000 */
[----:B------:R-:W-:Y:S01]  /*9ed0*/  @!PT LDS RZ, [RZ] ;  /* 0x00000000fffff984 */ /* 0x000fe20000000800 */
[----:B------:R-:W-:Y:S01]  /*9ee0*/  @!PT LDS RZ, [RZ] ;  /* 0x00000000fffff984 */ /* 0x000fe20000000800 */
[----:B------:R-:W-:Y:S01]  /*9ef0*/  @!PT LDS RZ, [RZ] ;  /* 0x00000000fffff984 */ /* 0x000fe20000000800 */
[----:B------:R-:W-:Y:S01]  /*9f00*/  @!PT LDS RZ, [RZ] ;  /* 0x00000000fffff984 */ /* 0x000fe20000000800 */
[----:B------:R2:W-:Y:S06]  /*9f10*/  MEMBAR.ALL.CTA ;  /* 0x0000000000007992 */ /* 0x0005ec0000008000 */
[----:B--2---:R-:W2:Y:S01]  /*9f20*/  FENCE.VIEW.ASYNC.S ;  /* 0x00000000000073c6 */ /* 0x004ea20000000000 */
        /* <DEDUP_REMOVED lines=17> */
[----:B--2---:R-:W-:Y:S01]  /*a040*/  NOP ;  /* 0x0000000000007918 */ /* 0x004fe20000000000 */
[----:B-1----:R-:W-:Y:S05]  /*a050*/  @P2 BRA `(.L_x_8969) ;  /* 0xffffffe000002947 */ /* 0x002fea000383ffff */
.L_x_8960:
[----:B------:R-:W-:-:S13]  /*a060*/  ISETP.GE.AND P2, PT, R8, UR40, PT ;  /* 0x0000002808007c0c */ /* 0x000fda000bf46270 */
[----:B------:R-:W-:Y:S05]  /*a070*/  @!P2 BRA `(.L_x_8970) ;  /* 0x000000300024a947 */ /* 0x000fea0003800000 */
[----:B--2---:R-:W-:Y:S01]  /*a080*/  IMAD.MOV.U32 R12, RZ, RZ, R9 ;  /* 0x000000ffff0c7224 */ /* 0x004fe200078e0009 */
[----:B------:R-:W-:Y:S01]  /*a090*/  UMOV UR28, UR49 ;  /* 0x00000031001c7c82 */ /* 0x000fe20008000000 */
[----:B------:R-:W-:Y:S01]  /*a0a0*/  IMAD.MOV.U32 R11, RZ, RZ, R7 ;  /* 0x000000ffff0b7224 */ /* 0x000fe200078e0007 */
[----:B------:R-:W-:Y:S01]  /*a0b0*/  UMOV UR54, UR36 ;  /* 0x0000002400367c82 */ /* 0x000fe20008000000 */
[----:B------:R-:W-:Y:S01]  /*a0c0*/  IMAD.IADD R10, R0, 0x1, R5 ;  /* 0x00000001000a7824 */ /* 0x000fe200078e0205 */
[----:B------:R-:W-:Y:S01]  /*a0d0*/  ULDC UR34, c[0x0][0x9e4] ;  /* 0x0002790000227ab9 */ /* 0x000fe20000000800 */
[----:B------:R-:W-:Y:S01]  /*a0e0*/  ULDC UR53, c[0x0][0x9dc] ;  /* 0x0002770000357ab9 */ /* 0x000fe20000000800 */
[----:B------:R-:W-:Y:S01]  /*a0f0*/  ULDC UR52, c[0x0][0x288] ;  /* 0x0000a20000347ab9 */ /* 0x000fe20000000800 */
[----:B------:R-:W-:Y:S01]  /*a100*/  ULDC UR33, c[0x0][0x988] ;  /* 0x0002620000217ab9 */ /* 0x000fe20000000800 */
[----:B------:R-:W-:-:S05]  /*a110*/  ULDC UR35, c[0x0][0x9e0] ;  /* 0x0002780000237ab9 */ /* 0x000fca0000000800 */
.L_x_8987:
        /* <DEDUP_REMOVED lines=9> */
.L_x_8972:
[----:B------:R-:W-:Y:S01]  /*a1b0*/  ULEA UR6, UR36, UR39, 0x3 ;  /* 0x0000002724067291 */ /* 0x000fe2000f8e183f */
[----:B------:R-:W-:-:S05]  /*a1c0*/  IMAD.U32 R7, RZ, RZ, UR49 ;  /* 0x00000031ff077e24 */ /* 0x000fca000f8e00ff */
[----:B------:R-:W-:-:S04]  /*a1d0*/  SHF.L.U32 R7, R7, 0x1f, RZ ;  /* 0x0000001f07077819 */ /* 0x000fc800000006ff */
[----:B------:R1:W2:Y:S01]  /*a1e0*/  SYNCS.PHASECHK.TRANS64.TRYWAIT P2, [UR6+0x2d830], R7 ;  /* 0x02d83007ff0075a7 */ /* 0x0002a20008040146 */
[----:B------:R-:W-:Y:S05]  /*a1f0*/  @!P0 BRA `(.L_x_8973) ;  /* 0x0000000000048947 */ /* 0x000fea0003800000 */
[----:B------:R-:W-:Y:S01]  /*a200*/  BPT.TRAP 0x1 ;  /* 0x000000040000795c */ /* 0x000fe20000300000 */
.L_x_8973:
[----:B--2---:R-:W-:Y:S05]  /*a210*/  @P2 BRA `(.L_x_8971) ;  /* 0x0000000000082947 */ /* 0x004fea0003800000 */
[----:B------:R-:W2:Y:S02]  /*a220*/  SYNCS.PHASECHK.TRANS64.TRYWAIT P2, [UR6+0x2d830], R7 ;  /* 0x02d83007ff0075a7 */ /* 0x000ea40008040146 */
[----:B--2---:R-:W-:Y:S05]  /*a230*/  @!P2 BRA `(.L_x_8974) ;  /* 0x0000007c0078a947 */ /* 0x004fea0003800000 */
.L_x_8971:
        /* <DEDUP_REMOVED lines=35> */
.L_x_8976:
[----:B------:R-:W-:Y:S01]  /*a470*/  ULEA UR6, UR54, UR39, 0x3 ;  /* 0x0000002736067291 */ /* 0x000fe2000f8e183f */
[----:B------:R-:W-:-:S05]  /*a480*/  IMAD.U32 R7, RZ, RZ, UR28 ;  /* 0x0000001cff077e24 */ /* 0x000fca000f8e00ff */
[----:B------:R-:W-:-:S04]  /*a490*/  SHF.L.U32 R7, R7, 0x1f, RZ ;  /* 0x0000001f07077819 */ /* 0x000fc800000006ff */
[----:B------:R1:W2:Y:S01]  /*a4a0*/  SYNCS.PHASECHK.TRANS64.TRYWAIT P2, [UR6+0x2d850], R7 ;  /* 0x02d85007ff0075a7 */ /* 0x0002a20008040146 */
[----:B------:R-:W-:Y:S05]  /*a4b0*/  @!P0 BRA `(.L_x_8977) ;  /* 0x0000000000048947 */ /* 0x000fea0003800000 */
[----:B------:R-:W-:Y:S01]  /*a4c0*/  BPT.TRAP 0x1 ;  /* 0x000000040000795c */ /* 0x000fe20000300000 */
.L_x_8977:
[----:B--2---:R-:W-:Y:S05]  /*a4d0*/  @P2 BRA `(.L_x_8975) ;  /* 0x0000000000082947 */ /* 0x004fea0003800000 */
[----:B------:R-:W2:Y:S02]  /*a4e0*/  SYNCS.PHASECHK.TRANS64.TRYWAIT P2, [UR6+0x2d850], R7 ;  /* 0x02d85007ff0075a7 */ /* 0x000ea40008040146 */
[----:B--2---:R-:W-:Y:S05]  /*a4f0*/  @!P2 BRA `(.L_x_8978) ;  /* 0x0000007800e0a947 */ /* 0x004fea0003800000 */
.L_x_8975:
[----:B------:R-:W-:Y:S01]  /*a500*/  UIADD3 UR6, UR39, 0x400, URZ ;  /* 0x0000040027067890 */ /* 0x000fe2000fffe03f */
[----:B------:R-:W-:Y:S01]  /*a510*/  WARPGROUP.ARRIVE ;  /* 0x00000000000079c5 */ /* 0x000fe20000000000 */
[----:B------:R-:W-:Y:S01]  /*a520*/  UMOV UR29, 0x40000040 ;  /* 0x40000040001d7882 */ /* 0x000fe20000000000 */
[----:B------:R-:W-:Y:S01]  /*a530*/  UMOV UR31, 0x80000020 ;  /* 0x80000020001f7882 */ /* 0x000fe20000000000 */
[----:B------:R-:W-:Y:S01]  /*a540*/  USHF.R.U32.HI UR6, URZ, 0x4, UR6 ;  /* 0x000000043f067899 */ /* 0x000fe20008011606 */
[----:B--2---:R-:W2:Y:S01]  /*a550*/  LDC R14, c[0x0][0x2e0] ;  /* 0x0000b800ff0e7b82 */ /* 0x004ea20000000800 */
[----:B------:R-:W-:Y:S01]  /*a560*/  IMAD.SHL.U32 R21, R8, 0x80, RZ ;  /* 0x0000008008157824 */ /* 0x000fe200078e00ff */
[----:B------:R-:W-:Y:S01]  /*a570*/  ISETP.GE.U32.AND P2, PT, R2, 0x180, PT ;  /* 0x000001800200780c */ /* 0x000fe20003f46070 */
[----:B------:R-:W-:Y:S01]  /*a580*/  ULOP3.LUT UR6, UR6, 0x3fff, URZ, 0xc0, !UPT ;  /* 0x00003fff06067892 */ /* 0x000fe2000f8ec03f */
[----:B------:R-:W-:Y:S02]  /*a590*/  IMAD.U32 R13, RZ, RZ, UR36 ;  /* 0x00000024ff0d7e24 */ /* 0x000fe4000f8e00ff */
[----:B-1----:R-:W-:Y:S01]  /*a5a0*/  IADD3 R7, -R21, 0x1, RZ ;  /* 0x0000000115077810 */ /* 0x002fe20007ffe1ff */
[----:B------:R-:W-:Y:S01]  /*a5b0*/  ULOP3.LUT UR7, UR6, 0x2000000, URZ, 0xfc, !UPT ;  /* 0x0200000006077892 */ /* 0x000fe2000f8efc3f */
[----:B------:R-:W-:Y:S01]  /*a5c0*/  VIADD R9, R16, 0x9 ;  /* 0x0000000910097836 */ /* 0x000fe20000000000 */
[----:B------:R-:W-:Y:S01]  /*a5d0*/  ULOP3.LUT UR6, UR41, 0x10000, URZ, 0xfc, !UPT ;  /* 0x0001000029067892 */ /* 0x000fe2000f8efc3f */
[----:B------:R-:W-:Y:S01]  /*a5e0*/  @!P1 LEA R13, R13, UR39, 0x3 ;  /* 0x000000270d0d9c11 */ /* 0x000fe2000f8e18ff */
[----:B------:R-:W-:-:S02]  /*a5f0*/  UIMAD UR7, UR54, 0x600, UR7 ;  /* 0x00000600360778a4 */ /* 0x000fc4000f8e0207 */
[----:B------:R-:W-:Y:S02]  /*a600*/  SEL R15, R9, 0x9, !P2 ;  /* 0x00000009090f7807 */ /* 0x000fe40005000000 */
[----:B------:R-:W-:Y:S01]  /*a610*/  @!P1 VIADD R13, R13, 0x2d840 ;  /* 0x0002d8400d0d9836 */ /* 0x000fe20000000000 */
[----:B------:R-:W-:Y:S02]  /*a620*/  UMOV UR28, UR6 ;  /* 0x00000006001c7c82 */ /* 0x000fe40008000000 */
[----:B------:R-:W-:Y:S02]  /*a630*/  UMOV UR30, UR7 ;  /* 0x00000007001e7c82 */ /* 0x000fe40008000000 */
[----:B------:R-:W-:Y:S01]  /*a640*/  HGMMA.64x96x16.F32.BF16 R88, gdesc[UR28].tnspB, R88, gsb0 ;  /* 0x416000001c5879f0 */ /* 0x000fe20008001858 */
[----:B------:R-:W-:Y:S01]  /*a650*/  UIADD3 UR28, UR6, 0x2, URZ ;  /* 0x00000002061c7890 */ /* 0x000fe2000fffe03f */
[----:B------:R-:W-:Y:S01]  /*a660*/  @!P1 PRMT R13, RZ, 0x654, R13 ;  /* 0x00000654ff0d9816 */ /* 0x000fe2000000000d */
[----:B------:R-:W-:Y:S01]  /*a670*/  UIADD3 UR30, UR7, 0x40, URZ ;  /* 0x00000040071e7890 */ /* 0x000fe2000fffe03f */
[----:B--2---:R-:W-:Y:S01]  /*a680*/  IMAD R7, R14, UR47, R7 ;  /* 0x0000002f0e077c24 */ /* 0x004fe2000f8e0207 */
[----:B------:R-:W-:Y:S01]  /*a690*/  UMOV UR29, 0x40000040 ;  /* 0x40000040001d7882 */ /* 0x000fe20000000000 */
[----:B------:R-:W-:-:S02]  /*a6a0*/  UMOV UR31, 0x80000020 ;  /* 0x80000020001f7882 */ /* 0x000fc40000000000 */
[----:B------:R-:W-:-:S04]  /*a6b0*/  VIADD R14, R7, -UR52 ;  /* 0x80000034070e7c36 */ /* 0x000fc80008000000 */
[----:B------:R-:W-:-:S04]  /*a6c0*/  IMAD R14, R19, -0x2, R14 ;  /* 0xfffffffe130e7824 */ /* 0x000fc800078e020e */
[----:B------:R-:W-:-:S04]  /*a6d0*/  VIADD R20, R14, UR35 ;  /* 0x000000230e147c36 */ /* 0x000fc80008000000 */
[----:B------:R-:W-:Y:S01]  /*a6e0*/  IMAD.IADD R9, R0, 0x1, R20 ;  /* 0x0000000100097824 */ /* 0x000fe200078e0214 */
        /* <DEDUP_REMOVED lines=42> */
[----:B------:R-:W-:Y:S01]  /*a990*/  ULOP3.LUT UR6, URZ, UR53, URZ, 0x33, !UPT ;  /* 0x000000353f067292 */ /* 0x000fe2000f8e333f */
[----:B------:R-:W-:Y:S02]  /*a9a0*/  WARPGROUP.DEPBAR.LE gsb0, 0x0 ;  /* 0x00008000000079c5 */ /* 0x000fe40000010000 */
[----:B------:R-:W-:-:S06]  /*a9b0*/  WARPGROUP.ARRIVE ;  /* 0x00000000000079c5 */ /* 0x000fcc0000000000 */
[----:B------:R-:W-:Y:S03]  /*a9c0*/  HGMMA.64x96x16.F32.BF16 R88, gdesc[UR28].tnspB, R88, gsb0 ;  /* 0x416000001c5879f0 */ /* 0x000fe60008001858 */
[----:B------:R-:W-:Y:S02]  /*a9d0*/  WARPGROUP.DEPBAR.LE gsb0, 0x0 ;  /* 0x00008000000079c5 */ /* 0x000fe40000010000 */
[----:B------:R1:W-:Y:S06]  /*a9e0*/  BAR.ARV R15, 0x100 ;  /* 0x0004000f0000751d */ /* 0x0003ec0000002000 */
[----:B------:R2:W-:Y:S02]  /*a9f0*/  @!P1 SYNCS.ARRIVE.TRANS64.RED.A1T0 RZ, [R13+URZ], RZ ;  /* 0x000000ff0dff99a7 */ /* 0x0005e4000810043f */
[----:B--2---:R-:W-:-:S04]  /*aa00*/  VIADD R13, R14, UR6 ;  /* 0x000000060e0d7c36 */ /* 0x004fc80008000000 */
        /* <DEDUP_REMOVED lines=13> */
.L_x_8981:
[----:B------:R-:W-:-:S05]  /*aae0*/  IMAD.U32 R142, RZ, RZ, UR34 ;  /* 0x00000022ff8e7e24 */ /* 0x000fca000f8e00ff */
[----:B------:R-:W-:-:S13]  /*aaf0*/  ISETP.NE.AND P2, PT, R142, 0x1, PT ;  /* 0x000000018e00780c */ /* 0x000fda0003f45270 */
[----:B------:R-:W1:Y:S01]  /*ab00*/  @P2 LDC.64 R14, c[0x0][0x9e8] ;  /* 0x00027a00ff0e2b82 */ /* 0x000e620000000a00 */
[----:B------:R-:W-:-:S04]  /*ab10*/  @P2 IMAD.IADD R139, R0, 0x1, R5 ;  /* 0x00000001008b2824 */ /* 0x000fc800078e0205 */
[----:B-1----:R-:W-:-:S04]  /*ab20*/  @P2 IMAD.HI.U32 R144, R139, R14, RZ ;  /* 0x0000000e8b902227 */ /* 0x002fc800078e00ff */
[----:B------:R-:W-:Y:S01]  /*ab30*/  IMAD.MOV.U32 R14, RZ, RZ, R10 ;  /* 0x000000ffff0e7224 */ /* 0x000fe200078e000a */
[----:B------:R-:W-:-:S07]  /*ab40*/  @P2 SHF.R.U32.HI R14, RZ, R15, R144 ;  /* 0x0000000fff0e2219 */ /* 0x000fce0000011690 */
.L_x_8982:
[----:B------:R-:W-:Y:S05]  /*ab50*/  BSYNC B0 ;  /* 0x0000000000007941 */ /* 0x000fea0003800000 */
.L_x_8980:
[----:B------:R-:W-:-:S04]  /*ab60*/  IMAD R14, R14, R142, -R21 ;  /* 0x0000008e0e0e7224 */ /* 0x000fc800078e0a15 */
[----:B------:R-:W-:-:S05]  /*ab70*/  IMAD R14, R19, -0x2, R14 ;  /* 0xfffffffe130e7824 */ /* 0x000fca00078e020e */
[----:B------:R-:W-:Y:S02]  /*ab80*/  VIADDMNMX R9, R14, R142, R9, PT ;  /* 0x0000008e0e097246 */ /* 0x000fe40003800109 */
[----:B------:R-:W-:-:S07]  /*ab90*/  VIMNMX R7, R7, R14, !PT ;  /* 0x0000000e07077248 */ /* 0x000fce0007fe0100 */
.L_x_8979:
[----:B------:R-:W-:Y:S01]  /*aba0*/  ISETP.GT.AND P2, PT, R8, -0x1, PT ;  /* 0xffffffff0800780c */ /* 0x000fe20003f44270 */
[C---:B------:R-:W-:Y:S02]  /*abb0*/  IMAD.IADD R20, R3.reuse, 0x1, R20 ;  /* 0x0000000103147824 */ /* 0x040fe400078e0214 */
[----:B------:R-:W-:Y:S01]  /*abc0*/  IMAD.IADD R13, R3, 0x1, R13 ;  /* 0x00000001030d7824 */ /* 0x000fe200078e020d */
[C---:B------:R-:W-:Y:S02]  /*abd0*/  ISETP.GT.AND P4, PT, R7.reuse, RZ, P2 ;  /* 0x000000ff0700720c */ /* 0x040fe40001784270 */
[----:B------:R-:W-:Y:S02]  /*abe0*/  ISETP.GT.AND P6, PT, R7, 0x1, P2 ;  /* 0x000000010700780c */ /* 0x000fe400017c4270 */
[C---:B------:R-:W-:Y:S02]  /*abf0*/  ISETP.LT.OR P4, PT, R9.reuse, 0x1, P4 ;  /* 0x000000010900780c */ /* 0x040fe40002781670 */
[----:B------:R-:W-:-:S02]  /*ac00*/  ISETP.LT.OR P6, PT, R9, 0x2, P6 ;  /* 0x000000020900780c */ /* 0x000fc400037c1670 */
        /* <DEDUP_REMOVED lines=105> */
.L_x_8985:
[----:B------:R-:W-:-:S05]  /*b2a0*/  IMAD.U32 R9, RZ, RZ, UR34 ;  /* 0x00000022ff097e24 */ /* 0x000fca000f8e00ff */
[----:B------:R-:W-:-:S13]  /*b2b0*/  ISETP.NE.AND P3, PT, R9, 0x1, PT ;  /* 0x000000010900780c */ /* 0x000fda0003f65270 */
[----:B------:R-:W1:Y:S02]  /*b2c0*/  @P3 LDC.64 R14, c[0x0][0x9e8] ;  /* 0x00027a00ff0e3b82 */ /* 0x000e640000000a00 */
[----:B-1----:R-:W-:-:S05]  /*b2d0*/  @P3 IMAD.HI.U32 R14, R142, R14, RZ ;  /* 0x0000000e8e0e3227 */ /* 0x002fca00078e00ff */
[----:B------:R-:W-:-:S07]  /*b2e0*/  @P3 SHF.R.U32.HI R142, RZ, R15, R14 ;  /* 0x0000000fff8e3219 */ /* 0x000fce000001160e */
.L_x_8986:
[----:B------:R-:W-:Y:S05]  /*b2f0*/  BSYNC B0 ;  /* 0x0000000000007941 */ /* 0x000fea0003800000 */
.L_x_8984:
[----:B------:R-:W-:-:S04]  /*b300*/  IMAD R142, R142, R9, -R21 ;  /* 0x000000098e8e7224 */ /* 0x000fc800078e0a15 */
[----:B------:R-:W-:-:S05]  /*b310*/  IMAD R142, R19, -0x2, R142 ;  /* 0xfffffffe138e7824 */ /* 0x000fca00078e028e */
[----:B------:R-:W-:Y:S02]  /*b320*/  VIADDMNMX R20, R142, R9, R20, PT ;  /* 0x000000098e147246 */ /* 0x000fe40003800114 */
[----:B------:R-:W-:-:S07]  /*b330*/  VIMNMX R13, R13, R142, !PT ;  /* 0x0000008e0d0d7248 */ /* 0x000fce0007fe0100 */
.L_x_8983:
        /* <DEDUP_REMOVED lines=20> */
[----:B------:R-:W-:Y:S02]  /*b480*/  ISETP.GT.AND P4, PT, R13, 0x1, P2 ;  /* 0x000000010d00780c */ /* 0x000fe40001784270 */
[----:B------:R-:W-:Y:S02]  /*b490*/  FMNMX.FTZ R14, R44, R7, !PT ;  /* 0x000000072c0e7209 */ /* 0x000fe40007810000 */
[----:B------:R-:W-:Y:S02]  /*b4a0*/  FSEL R39, R39, -INF , !P3 ;  /* 0xff80000027277808 */ /* 0x000fe40005800000 */
[----:B------:R-:W-:Y:S02]  /*b4b0*/  FMNMX.FTZ R7, R45, R14, !PT ;  /* 0x0000000e2d077209 */ /* 0x000fe40007810000 */
[----:B------:R-:W-:-:S02]  /*b4c0*/  ISETP.GT.AND P3, PT, R13, 0x21, P2 ;  /* 0x000000210d00780c */ /* 0x000fc40001764270 */
[----:B------:R-:W-:Y:S02]  /*b4d0*/  FMNMX.FTZ R14, R48, R7, !PT ;  /* 0x00000007300e7209 */ /* 0x000fe40007810000 */
[C---:B------:R-:W-:Y:S02]  /*b4e0*/  ISETP.LT.OR P6, PT, R20.reuse, 0x9, P6 ;  /* 0x000000091400780c */ /* 0x040fe400037c1670 */
[----:B------:R-:W-:Y:S02]  /*b4f0*/  FMNMX.FTZ R7, R49, R14, !PT ;  /* 0x0000000e31077209 */ /* 0x000fe40007810000 */
[----:B------:R-:W-:Y:S02]  /*b500*/  ISETP.LT.OR P4, PT, R20, 0x2, P4 ;  /* 0x000000021400780c */ /* 0x000fe40002781670 */
        /* <DEDUP_REMOVED lines=11> */
[----:B------:R-:W-:Y:S02]  /*b5c0*/  ISETP.GT.AND P3, PT, R13, RZ, P2 ;  /* 0x000000ff0d00720c */ /* 0x000fe40001764270 */
        /* <DEDUP_REMOVED lines=24> */
[----:B------:R-:W-:Y:S01]  /*b750*/  ISETP.GT.AND P4, PT, R13, 0x29, P2 ;  /* 0x000000290d00780c */ /* 0x000fe20001784270 */
[----:B------:R-:W1:Y:S03]  /*b760*/  SHFL.BFLY PT, R7, R14, 0x2, 0x1f ;  /* 0x0c401f000e077f89 */ /* 0x000e6600000e0000 */
[----:B------:R-:W-:-:S04]  /*b770*/  ISETP.LT.OR P4, PT, R20, 0x2a, P4 ;  /* 0x0000002a1400780c */ /* 0x000fc80002781670 */
[----:B------:R-:W-:Y:S02]  /*b780*/  FSEL R47, R47, -INF , !P4 ;  /* 0xff8000002f2f7808 */ /* 0x000fe40006000000 */
[----:B------:R-:W-:-:S04]  /*b790*/  ISETP.GT.AND P4, PT, R13, 0x31, P2 ;  /* 0x000000310d00780c */ /* 0x000fc80001784270 */
[----:B------:R-:W-:-:S04]  /*b7a0*/  ISETP.LT.OR P4, PT, R20, 0x32, P4 ;  /* 0x000000321400780c */ /* 0x000fc80002781670 */
[----:B------:R-:W-:Y:S02]  /*b7b0*/  FSEL R51, R51, -INF , !P4 ;  /* 0xff80000033337808 */ /* 0x000fe40006000000 */
[----:B------:R-:W-:-:S04]  /*b7c0*/  ISETP.GT.AND P4, PT, R13, 0x39, P2 ;  /* 0x000000390d00780c */ /* 0x000fc80001784270 */
[----:B------:R-:W-:Y:S02]  /*b7d0*/  ISETP.LT.OR P4, PT, R20, 0x3a, P4 ;  /* 0x0000003a1400780c */ /* 0x000fe40002781670 */
[----:B-1----:R-:W-:Y:S02]  /*b7e0*/  FMNMX.FTZ R9, R14, R7, !PT ;  /* 0x000000070e097209 */ /* 0x002fe40007810000 */
        /* <DEDUP_REMOVED lines=12> */
[C---:B------:R-:W-:Y:S01]  /*b8b0*/  FSETP.NEU.FTZ.AND P6, PT, R7.reuse, -INF , PT ;  /* 0xff8000000700780b */ /* 0x040fe20003fdd000 */
[----:B------:R-:W-:Y:S01]  /*b8c0*/  FMUL.FTZ R9, R7, UR33 ;  /* 0x0000002107097c20 */ /* 0x000fe20008410000 */
[----:B------:R-:W-:-:S04]  /*b8d0*/  ISETP.GT.AND P4, PT, R13, 0x59, P2 ;  /* 0x000000590d00780c */ /* 0x000fc80001784270 */
[----:B------:R-:W-:Y:S02]  /*b8e0*/  FSEL R9, R9, RZ, P6 ;  /* 0x000000ff09097208 */ /* 0x000fe40003000000 */
[----:B------:R-:W-:-:S03]  /*b8f0*/  ISETP.LT.OR P4, PT, R20, 0x5a, P4 ;  /* 0x0000005a1400780c */ /* 0x000fc60002781670 */
[--C-:B------:R-:W-:Y:S01]  /*b900*/  FFMA.FTZ R14, R25, UR33, -R9.reuse ;  /* 0x00000021190e7c23 */ /* 0x100fe20008010809 */
[----:B------:R-:W-:Y:S01]  /*b910*/  FSEL R25, R26, -INF , !P3 ;  /* 0xff8000001a197808 */ /* 0x000fe20005800000 */
[--C-:B------:R-:W-:Y:S01]  /*b920*/  FFMA.FTZ R21, R28, UR33, -R9.reuse ;  /* 0x000000211c157c23 */ /* 0x100fe20008010809 */
[--C-:B------:R-:W-:Y:S01]  /*b930*/  FFMA.FTZ R15, R24, UR33, -R9.reuse ;  /* 0x00000021180f7c23 */ /* 0x100fe20008010809 */
[--C-:B------:R-:W-:Y:S01]  /*b940*/  FFMA.FTZ R24, R29, UR33, -R9.reuse ;  /* 0x000000211d187c23 */ /* 0x100fe20008010809 */
[----:B------:R-:W-:Y:S01]  /*b950*/  FMNMX.FTZ R28, R25, R12, !PT ;  /* 0x0000000c191c7209 */ /* 0x000fe20007810000 */
[--C-:B------:R-:W-:Y:S01]  /*b960*/  FFMA.FTZ R29, R33, UR33, -R9.reuse ;  /* 0x00000021211d7c23 */ /* 0x100fe20008010809 */
        /* <DEDUP_REMOVED lines=13> */
[----:B------:R1:W-:Y:S01]  /*ba40*/  MUFU.EX2 R28, R36 ;  /* 0x00000024001c7308 */ /* 0x0003e20000000800 */
[----:B------:R-:W-:Y:S01]  /*ba50*/  ISETP.GT.AND P3, PT, R13, 0x38, P2 ;  /* 0x000000380d00780c */ /* 0x000fe20001764270 */
[--C-:B------:R-:W-:Y:S01]  /*ba60*/  FFMA.FTZ R142, R64, UR33, -R9.reuse ;  /* 0x00000021408e7c23 */ /* 0x100fe20008010809 */
[----:B------:R-:W-:Y:S01]  /*ba70*/  FMNMX.FTZ R32, R34, R33, !PT ;  /* 0x0000002122207209 */ /* 0x000fe20007810000 */
[--C-:B------:R-:W-:Y:S01]  /*ba80*/  FFMA.FTZ R33, R37, UR33, -R9.reuse ;  /* 0x0000002125217c23 */ /* 0x100fe20008010809 */
[----:B------:R-:W-:Y:S01]  /*ba90*/  ISETP.LT.OR P3, PT, R20, 0x39, P3 ;  /* 0x000000391400780c */ /* 0x000fe20001f61670 */
[--C-:B------:R-:W-:Y:S01]  /*baa0*/  FFMA.FTZ R60, R60, UR33, -R9.reuse ;  /* 0x000000213c3c7c23 */ /* 0x100fe20008010809 */
        /* <DEDUP_REMOVED lines=8> */
[----:B------:R2:W-:Y:S01]  /*bb30*/  MUFU.EX2 R32, R40 ;  /* 0x0000002800207308 */ /* 0x0005e20000000800 */
[----:B-1----:R-:W-:Y:S01]  /*bb40*/  FMNMX.FTZ R36, R42, R37, !PT ;  /* 0x000000252a247209 */ /* 0x002fe20007810000 */
[----:B------:R-:W-:Y:S01]  /*bb50*/  FFMA.FTZ R37, R41, UR33, -R9 ;  /* 0x0000002129257c23 */ /* 0x000fe20008010809 */
[----:B------:R-:W-:Y:S02]  /*bb60*/  FSEL R58, R58, -INF , !P3 ;  /* 0xff8000003a3a7808 */ /* 0x000fe40005800000 */
[----:B------:R-:W-:-:S02]  /*bb70*/  FMNMX.FTZ R41, R43, R36, !PT ;  /* 0x000000242b297209 */ /* 0x000fc40007810000 */
[----:B------:R-:W-:Y:S01]  /*bb80*/  ISETP.GT.AND P3, PT, R13, 0x48, P2 ;  /* 0x000000480d00780c */ /* 0x000fe20001764270 */
[----:B------:R-:W-:Y:S01]  /*bb90*/  MUFU.EX2 R14, R14 ;  /* 0x0000000e000e7308 */ /* 0x000fe20000000800 */
[----:B------:R-:W-:Y:S02]  /*bba0*/  FMNMX.FTZ R36, R46, R41, !PT ;  /* 0x000000292e247209 */ /* 0x000fe40007810000 */
[----:B------:R-:W-:Y:S02]  /*bbb0*/  ISETP.LT.OR P3, PT, R20, 0x49, P3 ;  /* 0x000000491400780c */ /* 0x000fe40001f61670 */
[----:B------:R-:W-:Y:S02]  /*bbc0*/  FMNMX.FTZ R41, R47, R36, !PT ;  /* 0x000000242f297209 */ /* 0x000fe40007810000 */
[----:B------:R-:W-:Y:S01]  /*bbd0*/  FSEL R62, R62, -INF , !P3 ;  /* 0xff8000003e3e7808 */ /* 0x000fe20005800000 */
        /* <DEDUP_REMOVED lines=14> */
[----:B------:R-:W-:-:S02]  /*bcc0*/  ISETP.LT.OR P3, PT, R20, 0x59, P3 ;  /* 0x000000591400780c */ /* 0x000fc40001f61670 */
[----:B------:R-:W-:Y:S02]  /*bcd0*/  FMNMX.FTZ R49, R59, R44, !PT ;  /* 0x0000002c3b317209 */ /* 0x000fe40007810000 */
[----:B------:R-:W-:Y:S01]  /*bce0*/  FSEL R70, R70, -INF , !P3 ;  /* 0xff80000046467808 */ /* 0x000fe20005800000 */
[----:B------:R-:W-:Y:S01]  /*bcf0*/  MUFU.EX2 R24, R24 ;  /* 0x0000001800187308 */ /* 0x000fe20000000800 */
[----:B------:R-:W-:Y:S02]  /*bd00*/  FMNMX.FTZ R44, R62, R49, !PT ;  /* 0x000000313e2c7209 */ /* 0x000fe40007810000 */
[----:B------:R-:W-:Y:S02]  /*bd10*/  ISETP.GT.AND P3, PT, R13, 0x60, P2 ;  /* 0x000000600d00780c */ /* 0x000fe40001764270 */
[----:B------:R-:W-:Y:S02]  /*bd20*/  FMNMX.FTZ R49, R63, R44, !PT ;  /* 0x0000002c3f317209 */ /* 0x000fe40007810000 */
[----:B------:R-:W-:Y:S01]  /*bd30*/  ISETP.LT.OR P3, PT, R20, 0x61, P3 ;  /* 0x000000611400780c */ /* 0x000fe20001f61670 */
[----:B------:R1:W-:Y:S01]  /*bd40*/  MUFU.EX2 R44, R52 ;  /* 0x00000034002c7308 */ /* 0x0003e20000000800 */
[----:B--2---:R-:W-:Y:S01]  /*bd50*/  FMNMX.FTZ R48, R66, R49, !PT ;  /* 0x0000003142307209 */ /* 0x004fe20007810000 */
[----:B------:R-:W-:Y:S01]  /*bd60*/  FFMA.FTZ R49, R53, UR33, -R9 ;  /* 0x0000002135317c23 */ /* 0x000fe20008010809 */
[----:B------:R-:W-:-:S02]  /*bd70*/  FSEL R71, R71, -INF , !P4 ;  /* 0xff80000047477808 */ /* 0x000fc40006000000 */
[----:B------:R-:W-:Y:S02]  /*bd80*/  FMNMX.FTZ R53, R67, R48, !PT ;  /* 0x0000003043357209 */ /* 0x000fe40007810000 */
[C---:B------:R-:W-:Y:S01]  /*bd90*/  ISETP.GT.AND P4, PT, R13.reuse, 0x61, P2 ;  /* 0x000000610d00780c */ /* 0x040fe20001784270 */
[----:B------:R-:W-:Y:S01]  /*bda0*/  MUFU.EX2 R26, R26 ;  /* 0x0000001a001a7308 */ /* 0x000fe20000000800 */
[----:B------:R-:W-:Y:S02]  /*bdb0*/  FSEL R74, R74, -INF , !P3 ;  /* 0xff8000004a4a7808 */ /* 0x000fe40005800000 */
[----:B------:R-:W-:Y:S02]  /*bdc0*/  ISETP.GT.AND P3, PT, R13, 0x68, P2 ;  /* 0x000000680d00780c */ /* 0x000fe40001764270 */
[----:B------:R-:W-:Y:S02]  /*bdd0*/  FMNMX.FTZ R48, R70, R53, !PT ;  /* 0x0000003546307209 */ /* 0x000fe40007810000 */
[C---:B------:R-:W-:Y:S01]  /*bde0*/  ISETP.LT.OR P4, PT, R20.reuse, 0x62, P4 ;  /* 0x000000621400780c */ /* 0x040fe20002781670 */
[----:B------:R-:W-:Y:S01]  /*bdf0*/  MUFU.EX2 R29, R29 ;  /* 0x0000001d001d7308 */ /* 0x000fe20000000800 */
[----:B------:R-:W-:-:S02]  /*be00*/  ISETP.LT.OR P3, PT, R20, 0x69, P3 ;  /* 0x000000691400780c */ /* 0x000fc40001f61670 */
[----:B------:R-:W-:Y:S02]  /*be10*/  FMNMX.FTZ R53, R71, R48, !PT ;  /* 0x0000003047357209 */ /* 0x000fe40007810000 */
[----:B------:R-:W-:Y:S02]  /*be20*/  FSEL R75, R75, -INF , !P4 ;  /* 0xff8000004b4b7808 */ /* 0x000fe40006000000 */
[----:B------:R-:W-:Y:S01]  /*be30*/  ISETP.GT.AND P4, PT, R13, 0x69, P2 ;  /* 0x000000690d00780c */ /* 0x000fe20001784270 */
[----:B------:R2:W-:Y:S01]  /*be40*/  MUFU.EX2 R48, R56 ;  /* 0x0000003800307308 */ /* 0x0005e20000000800 */
[----:B------:R-:W-:Y:S02]  /*be50*/  FSEL R78, R78, -INF , !P3 ;  /* 0xff8000004e4e7808 */ /* 0x000fe40005800000 */
[----:B-1----:R-:W-:Y:S01]  /*be60*/  FMNMX.FTZ R52, R74, R53, !PT ;  /* 0x000000354a347209 */ /* 0x002fe20007810000 */
[----:B------:R-:W-:Y:S01]  /*be70*/  FFMA.FTZ R53, R57, UR33, -R9 ;  /* 0x0000002139357c23 */ /* 0x000fe20008010809 */
[----:B------:R-:W-:-:S02]  /*be80*/  ISETP.GT.AND P3, PT, R13, 0x70, P2 ;  /* 0x000000700d00780c */ /* 0x000fc40001764270 */
[C---:B------:R-:W-:Y:S01]  /*be90*/  ISETP.LT.OR P4, PT, R20.reuse, 0x6a, P4 ;  /* 0x0000006a1400780c */ /* 0x040fe20002781670 */
[----:B------:R-:W-:Y:S01]  /*bea0*/  MUFU.EX2 R33, R33 ;  /* 0x0000002100217308 */ /* 0x000fe20000000800 */
[----:B------:R-:W-:Y:S02]  /*beb0*/  FMNMX.FTZ R57, R75, R52, !PT ;  /* 0x000000344b397209 */ /* 0x000fe40007810000 */
[----:B------:R-:W-:Y:S02]  /*bec0*/  ISETP.LT.OR P3, PT, R20, 0x71, P3 ;  /* 0x000000711400780c */ /* 0x000fe40001f61670 */
[----:B------:R-:W-:Y:S01]  /*bed0*/  FSEL R139, R79, -INF , !P4 ;  /* 0xff8000004f8b7808 */ /* 0x000fe20006000000 */
[--C-:B------:R-:W-:Y:S01]  /*bee0*/  FFMA.FTZ R79, R61, UR33, -R9.reuse ;  /* 0x000000213d4f7c23 */ /* 0x100fe20008010809 */
[----:B------:R-:W-:Y:S01]  /*bef0*/  ISETP.GT.AND P4, PT, R13, 0x71, P2 ;  /* 0x000000710d00780c */ /* 0x000fe20001784270 */
[--C-:B------:R-:W-:Y:S01]  /*bf00*/  FFMA.FTZ R61, R69, UR33, -R9.reuse ;  /* 0x00000021453d7c23 */ /* 0x100fe20008010809 */
[----:B------:R-:W-:Y:S01]  /*bf10*/  FMNMX.FTZ R52, R78, R57, !PT ;  /* 0x000000394e347209 */ /* 0x000fe20007810000 */
[--C-:B------:R-:W-:Y:S01]  /*bf20*/  FFMA.FTZ R57, R65, UR33, -R9.reuse ;  /* 0x0000002141397c23 */ /* 0x100fe20008010809 */
[----:B------:R-:W-:Y:S01]  /*bf30*/  FSEL R82, R82, -INF , !P3 ;  /* 0xff80000052527808 */ /* 0x000fe20005800000 */
[--C-:B------:R-:W-:Y:S01]  /*bf40*/  FFMA.FTZ R65, R73, UR33, -R9.reuse ;  /* 0x0000002149417c23 */ /* 0x100fe20008010809 */
[----:B------:R-:W-:Y:S01]  /*bf50*/  ISETP.GT.AND P3, PT, R13, 0x78, P2 ;  /* 0x000000780d00780c */ /* 0x000fe20001764270 */
[--C-:B------:R-:W-:Y:S01]  /*bf60*/  FFMA.FTZ R69, R77, UR33, -R9.reuse ;  /* 0x000000214d457c23 */ /* 0x100fe20008010809 */
[----:B------:R-:W-:Y:S01]  /*bf70*/  ISETP.GT.AND P2, PT, R13, 0x79, P2 ;  /* 0x000000790d00780c */ /* 0x000fe20001744270 */
[----:B------:R-:W-:Y:S01]  /*bf80*/  FFMA.FTZ R73, R81, UR33, -R9 ;  /* 0x0000002151497c23 */ /* 0x000fe20008010809 */
[----:B------:R-:W-:Y:S01]  /*bf90*/  ISETP.LT.OR P4, PT, R20, 0x72, P4 ;  /* 0x000000721400780c */ /* 0x000fe20002781670 */
[----:B------:R-:W-:Y:S01]  /*bfa0*/  MUFU.EX2 R37, R37 ;  /* 0x0000002500257308 */ /* 0x000fe20000000800 */
[----:B------:R-:W-:-:S02]  /*bfb0*/  FMNMX.FTZ R13, R139, R52, !PT ;  /* 0x000000348b0d7209 */ /* 0x000fc40007810000 */
[----:B------:R-:W-:Y:S02]  /*bfc0*/  ISETP.LT.OR P3, PT, R20, 0x79, P3 ;  /* 0x000000791400780c */ /* 0x000fe40001f61670 */
[----:B------:R-:W-:Y:S02]  /*bfd0*/  FSEL R83, R83, -INF , !P4 ;  /* 0xff80000053537808 */ /* 0x000fe40006000000 */
[----:B--2---:R-:W-:Y:S01]  /*bfe0*/  FMNMX.FTZ R56, R82, R13, !PT ;  /* 0x0000000d52387209 */ /* 0x004fe20007810000 */
[----:B------:R1:W-:Y:S01]  /*bff0*/  MUFU.EX2 R52, R60 ;  /* 0x0000003c00347308 */ /* 0x0003e20000000800 */
[----:B------:R-:W-:Y:S02]  /*c000*/  ISETP.LT.OR P2, PT, R20, 0x7a, P2 ;  /* 0x0000007a1400780c */ /* 0x000fe40001741670 */
[----:B------:R-:W-:Y:S02]  /*c010*/  FSEL R86, R86, -INF , !P3 ;  /* 0xff80000056567808 */ /* 0x000fe40005800000 */
[----:B------:R-:W-:Y:S01]  /*c020*/  FMNMX.FTZ R13, R83, R56, !PT ;  /* 0x00000038530d7209 */ /* 0x000fe20007810000 */
[--C-:B------:R-:W-:Y:S01]  /*c030*/  FFMA.FTZ R56, R68, UR33, -R9.reuse ;  /* 0x0000002144387c23 */ /* 0x100fe20008010809 */
[----:B------:R-:W-:Y:S01]  /*c040*/  FSEL R87, R87, -INF , !P2 ;  /* 0xff80000057577808 */ /* 0x000fe20005000000 */
[--C-:B------:R-:W-:Y:S01]  /*c050*/  FFMA.FTZ R68, R84, UR33, -R9.reuse ;  /* 0x0000002154447c23 */ /* 0x100fe20008010809 */
[----:B------:R-:W-:Y:S01]  /*c060*/  FMNMX.FTZ R20, R86, R13, !PT ;  /* 0x0000000d56147209 */ /* 0x000fe20007810000 */
[--C-:B-1----:R-:W-:Y:S01]  /*c070*/  FFMA.FTZ R60, R72, UR33, -R9.reuse ;  /* 0x00000021483c7c23 */ /* 0x102fe20008010809 */
[----:B------:R-:W-:Y:S01]  /*c080*/  FFMA.FTZ R72, R80, UR33, -R9 ;  /* 0x0000002150487c23 */ /* 0x000fe20008010809 */
[----:B------:R-:W-:Y:S01]  /*c090*/  MUFU.EX2 R41, R41 ;  /* 0x0000002900297308 */ /* 0x000fe20000000800 */
[----:B------:R-:W-:-:S05]  /*c0a0*/  FMNMX.FTZ R13, R87, R20, !PT ;  /* 0x00000014570d7209 */ /* 0x000fca0007810000 */
[----:B------:R-:W1:Y:S02]  /*c0b0*/  SHFL.BFLY PT, R64, R13, 0x2, 0x1f ;  /* 0x0c401f000d407f89 */ /* 0x000e6400000e0000 */
[----:B------:R1:W-:Y:S08]  /*c0c0*/  MUFU.EX2 R20, R142 ;  /* 0x0000008e00147308 */ /* 0x0003f00000000800 */
[----:B------:R-:W-:Y:S08]  /*c0d0*/  MUFU.EX2 R45, R45 ;  /* 0x0000002d002d7308 */ /* 0x000ff00000000800 */
[----:B------:R-:W-:Y:S01]  /*c0e0*/  MUFU.EX2 R49, R49 ;  /* 0x0000003100317308 */ /* 0x000fe20000000800 */
[----:B-1----:R-:W-:Y:S01]  /*c0f0*/  FMNMX.FTZ R142, R13, R64, !PT ;  /* 0x000000400d8e7209 */ /* 0x002fe20007810000 */
[----:B------:R-:W-:Y:S01]  /*c100*/  FFMA.FTZ R64, R76, UR33, -R9 ;  /* 0x000000214c407c23 */ /* 0x000fe20008010809 */
[----:B------:R-:W-:-:S05]  /*c110*/  FSEL R76, R7, RZ, P6 ;  /* 0x000000ff074c7208 */ /* 0x000fca0003000000 */
[----:B------:R-:W-:Y:S01]  /*c120*/  MUFU.EX2 R53, R53 ;  /* 0x0000003500357308 */ /* 0x000fe20000000800 */
[----:B------:R-:W1:Y:S01]  /*c130*/  SHFL.BFLY PT, R13, R142, 0x1, 0x1f ;  /* 0x0c201f008e0d7f89 */ /* 0x000e6200000e0000 */
[----:B------:R-:W-:-:S04]  /*c140*/  FADD.FTZ R76, -R76, R11 ;  /* 0x0000000b4c4c7221 */ /* 0x000fc80000010100 */
[----:B------:R-:W-:Y:S02]  /*c150*/  FMUL.FTZ R76, R76, UR33 ;  /* 0x000000214c4c7c20 */ /* 0x000fe40008410000 */
[----:B------:R-:W-:Y:S08]  /*c160*/  MUFU.EX2 R79, R79 ;  /* 0x0000004f004f7308 */ /* 0x000ff00000000800 */
[----:B------:R-:W2:Y:S08]  /*c170*/  MUFU.EX2 R76, R76 ;  /* 0x0000004c004c7308 */ /* 0x000eb00000000800 */
[----:B------:R-:W-:Y:S01]  /*c180*/  MUFU.EX2 R57, R57 ;  /* 0x0000003900397308 */ /* 0x000fe20000000800 */
[----:B-1----:R-:W-:-:S04]  /*c190*/  FMNMX.FTZ R9, R142, R13, !PT ;  /* 0x0000000d8e097209 */ /* 0x002fc80007810000 */
[C---:B------:R-:W-:Y:S01]  /*c1a0*/  FSETP.NEU.FTZ.AND P2, PT, R9.reuse, -INF , PT ;  /* 0xff8000000900780b */ /* 0x040fe20003f5d000 */
[----:B------:R-:W-:Y:S02]  /*c1b0*/  FMUL.FTZ R80, R9, UR33 ;  /* 0x0000002109507c20 */ /* 0x000fe40008410000 */
[----:B------:R-:W-:Y:S01]  /*c1c0*/  MUFU.EX2 R56, R56 ;  /* 0x0000003800387308 */ /* 0x000fe20000000800 */
[-C--:B--2---:R-:W-:Y:S01]  /*c1d0*/  FMUL.FTZ R88, R88, R76.reuse ;  /* 0x0000004c58587220 */ /* 0x084fe20000410000 */
[-C--:B------:R-:W-:Y:S01]  /*c1e0*/  FMUL.FTZ R89, R89, R76.reuse ;  /* 0x0000004c59597220 */ /* 0x080fe20000410000 */
[----:B------:R-:W-:Y:S01]  /*c1f0*/  FSEL R80, R80, RZ, P2 ;  /* 0x000000ff50507208 */ /* 0x000fe20001000000 */
[-C--:B------:R-:W-:Y:S01]  /*c200*/  FMUL.FTZ R92, R92, R76.reuse ;  /* 0x0000004c5c5c7220 */ /* 0x080fe20000410000 */
[-C--:B------:R-:W-:Y:S01]  /*c210*/  FMUL.FTZ R93, R93, R76.reuse ;  /* 0x0000004c5d5d7220 */ /* 0x080fe20000410000 */
[-C--:B------:R-:W-:Y:S01]  /*c220*/  FMUL.FTZ R96, R96, R76.reuse ;  /* 0x0000004c60607220 */ /* 0x080fe20000410000 */
[----:B------:R-:W-:Y:S01]  /*c230*/  FMUL.FTZ R97, R97, R76 ;  /* 0x0000004c61617220 */ /* 0x000fe20000410000 */
[--C-:B------:R-:W-:Y:S01]  /*c240*/  FFMA.FTZ R144, R31, UR33, -R80.reuse ;  /* 0x000000211f907c23 */ /* 0x100fe20008010850 */
[----:B------:R-:W-:Y:S01]  /*c250*/  FSEL R31, R9, RZ, P2 ;  /* 0x000000ff091f7208 */ /* 0x000fe20001000000 */
[--C-:B------:R-:W-:Y:S01]  /*c260*/  FFMA.FTZ R142, R25, UR33, -R80.reuse ;  /* 0x00000021198e7c23 */ /* 0x100fe20008010850 */
[--C-:B------:R-:W-:Y:S01]  /*c270*/  FFMA.FTZ R13, R27, UR33, -R80.reuse ;  /* 0x000000211b0d7c23 */ /* 0x100fe20008010850 */
[--C-:B------:R-:W-:Y:S01]  /*c280*/  FFMA.FTZ R81, R30, UR33, -R80.reuse ;  /* 0x000000211e517c23 */ /* 0x100fe20008010850 */
[----:B------:R-:W-:Y:S01]  /*c290*/  FFMA.FTZ R84, R35, UR33, -R80 ;  /* 0x0000002123547c23 */ /* 0x000fe20008010850 */
[----:B------:R-:W-:Y:S01]  /*c2a0*/  FADD.FTZ R31, -R31, R12 ;  /* 0x0000000c1f1f7221 */ /* 0x000fe20000010100 */
[----:B------:R-:W-:Y:S01]  /*c2b0*/  IMAD.U32 R12, RZ, RZ, UR54 ;  /* 0x00000036ff0c7e24 */ /* 0x000fe2000f8e00ff */
[----:B------:R-:W-:Y:S01]  /*c2c0*/  MUFU.EX2 R142, R142 ;  /* 0x0000008e008e7308 */ /* 0x000fe20000000800 */
[--C-:B------:R-:W-:Y:S01]  /*c2d0*/  FFMA.FTZ R35, R42, UR33, -R80.reuse ;  /* 0x000000212a237c23 */ /* 0x100fe20008010850 */
[----:B------:R-:W-:Y:S01]  /*c2e0*/  FMUL.FTZ R31, R31, UR33 ;  /* 0x000000211f1f7c20 */ /* 0x000fe20008410000 */
[--C-:B------:R-:W-:Y:S01]  /*c2f0*/  FFMA.FTZ R42, R43, UR33, -R80.reuse ;  /* 0x000000212b2a7c23 */ /* 0x100fe20008010850 */
[--C-:B------:R-:W-:Y:S01]  /*c300*/  FFMA.FTZ R43, R54, UR33, -R80.reuse ;  /* 0x00000021362b7c23 */ /* 0x100fe20008010850 */
[--C-:B------:R-:W-:Y:S01]  /*c310*/  FFMA.FTZ R54, R55, UR33, -R80.reuse ;  /* 0x0000002137367c23 */ /* 0x100fe20008010850 */
[----:B------:R-:W-:Y:S01]  /*c320*/  @!P1 LEA R12, R12, UR39, 0x3 ;  /* 0x000000270c0c9c11 */ /* 0x000fe2000f8e18ff */
[--C-:B------:R-:W-:Y:S01]  /*c330*/  FFMA.FTZ R25, R34, UR33, -R80.reuse ;  /* 0x0000002122197c23 */ /* 0x100fe20008010850 */
[----:B------:R-:W1:Y:S01]  /*c340*/  MUFU.EX2 R31, R31 ;  /* 0x0000001f001f7308 */ /* 0x000e620000000800 */
[----:B------:R-:W-:Y:S01]  /*c350*/  FFMA.FTZ R55, R76, R6, R15 ;  /* 0x000000064c377223 */ /* 0x000fe2000001000f */
[----:B------:R-:W-:Y:S01]  /*c360*/  FFMA.FTZ R27, R38, UR33, -R80 ;  /* 0x00000021261b7c23 */ /* 0x000fe20008010850 */
[----:B------:R-:W-:-:S02]  /*c370*/  @!P1 VIADD R12, R12, 0x2d860 ;  /* 0x0002d8600c0c9836 */ /* 0x000fc40000000000 */
[--C-:B------:R-:W-:Y:S01]  /*c380*/  FFMA.FTZ R38, R39, UR33, -R80.reuse ;  /* 0x0000002127267c23 */ /* 0x100fe20008010850 */
[----:B------:R-:W-:Y:S01]  /*c390*/  FADD.FTZ R6, R14, R55 ;  /* 0x000000370e067221 */ /* 0x000fe20000010000 */
[--C-:B------:R-:W-:Y:S01]  /*c3a0*/  FFMA.FTZ R77, R47, UR33, -R80.reuse ;  /* 0x000000212f4d7c23 */ /* 0x100fe20008010850 */
[----:B------:R-:W-:Y:S01]  /*c3b0*/  FFMA.FTZ R47, R58, UR33, -R80 ;  /* 0x000000213a2f7c23 */ /* 0x000fe20008010850 */
[----:B------:R-:W2:Y:S01]  /*c3c0*/  MUFU.EX2 R13, R13 ;  /* 0x0000000d000d7308 */ /* 0x000ea20000000800 */
[----:B------:R-:W-:Y:S01]  /*c3d0*/  FADD.FTZ R55, R21, R6 ;  /* 0x0000000615377221 */ /* 0x000fe20000010000 */
[----:B------:R-:W-:Y:S01]  /*c3e0*/  @!P1 PRMT R12, RZ, 0x654, R12 ;  /* 0x00000654ff0c9816 */ /* 0x000fe2000000000c */
[--C-:B------:R-:W-:Y:S01]  /*c3f0*/  FFMA.FTZ R58, R59, UR33, -R80.reuse ;  /* 0x000000213b3a7c23 */ /* 0x100fe20008010850 */
[--C-:B------:R-:W-:Y:S01]  /*c400*/  FFMA.FTZ R46, R46, UR33, -R80.reuse ;  /* 0x000000212e2e7c23 */ /* 0x100fe20008010850 */
[----:B------:R-:W-:Y:S01]  /*c410*/  FADD.FTZ R55, R24, R55 ;  /* 0x0000003718377221 */ /* 0x000fe20000010000 */
[----:B------:R3:W-:Y:S01]  /*c420*/  @!P1 SYNCS.ARRIVE.TRANS64.RED.A1T0 RZ, [R12+URZ], RZ ;  /* 0x000000ff0cff99a7 */ /* 0x0007e2000810043f */
[----:B------:R-:W-:Y:S01]  /*c430*/  FFMA.FTZ R6, R63, UR33, -R80 ;  /* 0x000000213f067c23 */ /* 0x000fe20008010850 */
[----:B------:R-:W4:Y:S01]  /*c440*/  MUFU.EX2 R81, R81 ;  /* 0x0000005100517308 */ /* 0x000f220000000800 */
[----:B-1----:R-:W-:Y:S01]  /*c450*/  FFMA.FTZ R4, R31, R4, R142 ;  /* 0x000000041f047223 */ /* 0x002fe2000001008e */
[----:B------:R-:W-:Y:S01]  /*c460*/  FADD.FTZ R34, R26, R55 ;  /* 0x000000371a227221 */ /* 0x000fe20000010000 */
[--C-:B------:R-:W-:Y:S01]  /*c470*/  FFMA.FTZ R30, R50, UR33, -R80.reuse ;  /* 0x00000021321e7c23 */ /* 0x100fe20008010850 */
[--C-:B------:R-:W-:Y:S01]  /*c480*/  FFMA.FTZ R39, R51, UR33, -R80.reuse ;  /* 0x0000002133277c23 */ /* 0x100fe20008010850 */
[----:B------:R-:W-:Y:S01]  /*c490*/  FFMA.FTZ R51, R62, UR33, -R80 ;  /* 0x000000213e337c23 */ /* 0x000fe20008010850 */
[----:B---3--:R-:W-:Y:S01]  /*c4a0*/  F2FP.BF16.F32.PACK_AB R12, R14, R15 ;  /* 0x0000000f0e0c723e */ /* 0x008fe200000010ff */
[----:B------:R-:W-:Y:S01]  /*c4b0*/  FADD.FTZ R55, R29, R34 ;  /* 0x000000221d377221 */ /* 0x000fe20000010000 */
[----:B------:R-:W1:Y:S01]  /*c4c0*/  MUFU.EX2 R144, R144 ;  /* 0x0000009000907308 */ /* 0x000e620000000800 */
[----:B--2---:R-:W-:Y:S01]  /*c4d0*/  FADD.FTZ R4, R13, R4 ;  /* 0x000000040d047221 */ /* 0x004fe20000010000 */
[----:B------:R-:W-:Y:S01]  /*c4e0*/  F2FP.BF16.F32.PACK_AB R14, R24, R21 ;  /* 0x00000015180e723e */ /* 0x000fe200000010ff */
[----:B------:R-:W-:Y:S01]  /*c4f0*/  FADD.FTZ R34, R28, R55 ;  /* 0x000000371c227221 */ /* 0x000fe20000010000 */
[--C-:B------:R-:W-:Y:S01]  /*c500*/  FFMA.FTZ R21, R67, UR33, -R80.reuse ;  /* 0x0000002143157c23 */ /* 0x100fe20008010850 */
[----:B------:R-:W-:Y:S01]  /*c510*/  F2FP.BF16.F32.PACK_AB R13, R13, R142 ;  /* 0x0000008e0d0d723e */ /* 0x000fe200000010ff */
[----:B------:R-:W-:Y:S01]  /*c520*/  FFMA.FTZ R55, R70, UR33, -R80 ;  /* 0x0000002146377c23 */ /* 0x000fe20008010850 */
[----:B------:R-:W-:Y:S01]  /*c530*/  FADD.FTZ R67, R33, R34 ;  /* 0x0000002221437221 */ /* 0x000fe20000010000 */
[----:B------:R-:W2:Y:S01]  /*c540*/  MUFU.EX2 R25, R25 ;  /* 0x0000001900197308 */ /* 0x000ea20000000800 */
[----:B----4-:R-:W-:Y:S01]  /*c550*/  FADD.FTZ R15, R81, R4 ;  /* 0x00000004510f7221 */ /* 0x010fe20000010000 */
        /* <DEDUP_REMOVED lines=9> */
[--C-:B------:R-:W-:Y:S01]  /*c5f0*/  FFMA.FTZ R139, R139, UR33, -R80.reuse ;  /* 0x000000218b8b7c23 */ /* 0x100fe20008010850 */
[--C-:B------:R-:W-:Y:S01]  /*c600*/  FFMA.FTZ R82, R82, UR33, -R80.reuse ;  /* 0x0000002152527c23 */ /* 0x100fe20008010850 */
[--C-:B------:R-:W-:Y:S01]  /*c610*/  FFMA.FTZ R83, R83, UR33, -R80.reuse ;  /* 0x0000002153537c23 */ /* 0x100fe20008010850 */
[----:B------:R-:W-:Y:S01]  /*c620*/  FFMA.FTZ R86, R86, UR33, -R80 ;  /* 0x0000002156567c23 */ /* 0x000fe20008010850 */
[----:B------:R1:W-:Y:S01]  /*c630*/  STSM.16.M88.4 [R136+0x21800], R12 ;  /* 0x0218000c88007844 */ /* 0x0003e20000000200 */
[----:B------:R-:W4:Y:S01]  /*c640*/  MUFU.EX2 R27, R27 ;  /* 0x0000001b001b7308 */ /* 0x000f220000000800 */
[----:B--2---:R-:W-:Y:S01]  /*c650*/  FADD.FTZ R59, R25, R24 ;  /* 0x00000018193b7221 */ /* 0x004fe20000010000 */
[----:B------:R-:W-:Y:S01]  /*c660*/  F2FP.BF16.F32.PACK_AB R32, R37, R32 ;  /* 0x000000202520723e */ /* 0x000fe200000010ff */
[----:B------:R-:W-:Y:S01]  /*c670*/  UMOV UR54, UR36 ;  /* 0x0000002400367c82 */ /* 0x000fe20008000000 */
[----:B------:R-:W-:Y:S01]  /*c680*/  ISETP.GT.AND P2, PT, R8, UR40, PT ;  /* 0x0000002808007c0c */ /* 0x000fe2000bf44270 */
[-C--:B------:R-:W-:Y:S01]  /*c690*/  FMUL.FTZ R100, R100, R76.reuse ;  /* 0x0000004c64647220 */ /* 0x080fe20000410000 */
[-C--:B------:R-:W-:Y:S01]  /*c6a0*/  FMUL.FTZ R101, R101, R76.reuse ;  /* 0x0000004c65657220 */ /* 0x080fe20000410000 */
[-C--:B------:R-:W-:Y:S01]  /*c6b0*/  FMUL.FTZ R104, R104, R76.reuse ;  /* 0x0000004c68687220 */ /* 0x080fe20000410000 */
[----:B------:R-:W2:Y:S01]  /*c6c0*/  MUFU.EX2 R38, R38 ;  /* 0x0000002600267308 */ /* 0x000ea20000000800 */
[----:B---3--:R-:W-:Y:S01]  /*c6d0*/  FADD.FTZ R24, R84, R59 ;  /* 0x0000003b54187221 */ /* 0x008fe20000010000 */
[--C-:B------:R-:W-:Y:S01]  /*c6e0*/  FFMA.FTZ R59, R74, UR33, -R80.reuse ;  /* 0x000000214a3b7c23 */ /* 0x100fe20008010850 */
[----:B------:R-:W-:Y:S01]  /*c6f0*/  FFMA.FTZ R80, R87, UR33, -R80 ;  /* 0x0000002157507c23 */ /* 0x000fe20008010850 */
[----:B------:R-:W-:Y:S01]  /*c700*/  F2FP.BF16.F32.PACK_AB R25, R84, R25 ;  /* 0x000000195419723e */ /* 0x000fe200000010ff */
[-C--:B------:R-:W-:Y:S01]  /*c710*/  FMUL.FTZ R105, R105, R76.reuse ;  /* 0x0000004c69697220 */ /* 0x080fe20000410000 */
[-C--:B------:R-:W-:Y:S01]  /*c720*/  FMUL.FTZ R108, R108, R76.reuse ;  /* 0x0000004c6c6c7220 */ /* 0x080fe20000410000 */
[-C--:B------:R-:W-:Y:S01]  /*c730*/  FMUL.FTZ R109, R109, R76.reuse ;  /* 0x0000004c6d6d7220 */ /* 0x080fe20000410000 */
[----:B------:R-:W3:Y:S01]  /*c740*/  MUFU.EX2 R35, R35 ;  /* 0x0000002300237308 */ /* 0x000ee20000000800 */
        /* <DEDUP_REMOVED lines=16> */
[----:B---3--:R-:W-:Y:S01]  /*c850*/  FADD.FTZ R63, R35, R24 ;  /* 0x00000018233f7221 */ /* 0x008fe20000010000 */
[----:B------:R-:W-:Y:S01]  /*c860*/  FADD.FTZ R24, R36, R67 ;  /* 0x0000004324187221 */ /* 0x000fe20000010000 */
[----:B------:R-:W-:Y:S01]  /*c870*/  FMUL.FTZ R133, R133, R76 ;  /* 0x0000004c85857220 */ /* 0x000fe20000410000 */
[----:B------:R-:W-:-:S02]  /*c880*/  VIADD R8, R8, 0xffffffff ;  /* 0xffffffff08087836 */ /* 0x000fc40000000000 */
[-C--:B------:R-:W-:Y:S01]  /*c890*/  FMUL.FTZ R90, R90, R31.reuse ;  /* 0x0000001f5a5a7220 */ /* 0x080fe20000410000 */
[----:B------:R-:W-:Y:S01]  /*c8a0*/  FADD.FTZ R67, R41, R24 ;  /* 0x0000001829437221 */ /* 0x000fe20000010000 */
[-C--:B------:R-:W-:Y:S01]  /*c8b0*/  FMUL.FTZ R91, R91, R31.reuse ;  /* 0x0000001f5b5b7220 */ /* 0x080fe20000410000 */
[----:B------:R-:W3:Y:S01]  /*c8c0*/  MUFU.EX2 R77, R77 ;  /* 0x0000004d004d7308 */ /* 0x000ee20000000800 */
[----:B----4-:R-:W-:Y:S01]  /*c8d0*/  FADD.FTZ R63, R42, R63 ;  /* 0x0000003f2a3f7221 */ /* 0x010fe20000010000 */
[----:B------:R-:W-:Y:S01]  /*c8e0*/  FADD.FTZ R34, R40, R67 ;  /* 0x0000004328227221 */ /* 0x000fe20000010000 */
[----:B------:R-:W-:Y:S01]  /*c8f0*/  F2FP.BF16.F32.PACK_AB R40, R45, R40 ;  /* 0x000000282d28723e */ /* 0x000fe200000010ff */
[-C--:B------:R-:W-:Y:S01]  /*c900*/  FMUL.FTZ R94, R94, R31.reuse ;  /* 0x0000001f5e5e7220 */ /* 0x080fe20000410000 */
[-C--:B------:R-:W-:Y:S01]  /*c910*/  FMUL.FTZ R95, R95, R31.reuse ;  /* 0x0000001f5f5f7220 */ /* 0x080fe20000410000 */
[----:B------:R-:W-:Y:S01]  /*c920*/  FADD.FTZ R67, R45, R34 ;  /* 0x000000222d437221 */ /* 0x000fe20000010000 */
[-C--:B------:R-:W-:Y:S01]  /*c930*/  FMUL.FTZ R98, R98, R31.reuse ;  /* 0x0000001f62627220 */ /* 0x080fe20000410000 */
[----:B------:R-:W4:Y:S01]  /*c940*/  MUFU.EX2 R30, R30 ;  /* 0x0000001e001e7308 */ /* 0x000f220000000800 */
[----:B--2---:R-:W-:Y:S01]  /*c950*/  FADD.FTZ R24, R46, R63 ;  /* 0x0000003f2e187221 */ /* 0x004fe20000010000 */
[----:B------:R-:W-:Y:S01]  /*c960*/  FADD.FTZ R62, R44, R67 ;  /* 0x000000432c3e7221 */ /* 0x000fe20000010000 */
[-C--:B------:R-:W-:Y:S01]  /*c970*/  FMUL.FTZ R99, R99, R31.reuse ;  /* 0x0000001f63637220 */ /* 0x080fe20000410000 */
[-C--:B------:R-:W-:Y:S01]  /*c980*/  FMUL.FTZ R102, R102, R31.reuse ;  /* 0x0000001f66667220 */ /* 0x080fe20000410000 */
[-C--:B------:R-:W-:Y:S01]  /*c990*/  FMUL.FTZ R103, R103, R31.reuse ;  /* 0x0000001f67677220 */ /* 0x080fe20000410000 */
[-C--:B------:R-:W-:Y:S01]  /*c9a0*/  FMUL.FTZ R106, R106, R31.reuse ;  /* 0x0000001f6a6a7220 */ /* 0x080fe20000410000 */
[-C--:B------:R-:W-:Y:S01]  /*c9b0*/  FMUL.FTZ R107, R107, R31.reuse ;  /* 0x0000001f6b6b7220 */ /* 0x080fe20000410000 */
[----:B------:R-:W2:Y:S01]  /*c9c0*/  MUFU.EX2 R39, R39 ;  /* 0x0000002700277308 */ /* 0x000ea20000000800 */
[----:B---3--:R-:W-:Y:S01]  /*c9d0*/  FADD.FTZ R63, R77, R24 ;  /* 0x000000184d3f7221 */ /* 0x008fe20000010000 */
[----:B------:R-:W-:Y:S01]  /*c9e0*/  F2FP.BF16.F32.PACK_AB R24, R29, R26 ;  /* 0x0000001a1d18723e */ /* 0x000fe200000010ff */
[----:B------:R-:W-:Y:S01]  /*c9f0*/  FADD.FTZ R29, R49, R62 ;  /* 0x0000003e311d7221 */ /* 0x000fe20000010000 */
[----:B------:R-:W-:Y:S01]  /*ca00*/  F2FP.BF16.F32.PACK_AB R26, R33, R28 ;  /* 0x0000001c211a723e */ /* 0x000fe200000010ff */
[----:B------:R-:W-:Y:S01]  /*ca10*/  FMUL.FTZ R110, R110, R31 ;  /* 0x0000001f6e6e7220 */ /* 0x000fe20000410000 */
[----:B------:R-:W-:Y:S01]  /*ca20*/  F2FP.BF16.F32.PACK_AB R33, R42, R35 ;  /* 0x000000232a21723e */ /* 0x000fe200000010ff */
[----:B-1----:R-:W-:Y:S01]  /*ca30*/  FADD.FTZ R14, R48, R29 ;  /* 0x0000001d300e7221 */ /* 0x002fe20000010000 */
[----:B------:R-:W1:Y:S01]  /*ca40*/  MUFU.EX2 R43, R43 ;  /* 0x0000002b002b7308 */ /* 0x000e620000000800 */
[----:B----4-:R-:W-:Y:S01]  /*ca50*/  FADD.FTZ R34, R30, R63 ;  /* 0x0000003f1e227221 */ /* 0x010fe20000010000 */
[----:B------:R3:W-:Y:S01]  /*ca60*/  STSM.16.M88.4 [R23], R24 ;  /* 0x0000001817007844 */ /* 0x0007e20000000200 */
[----:B------:R-:W-:Y:S01]  /*ca70*/  FADD.FTZ R15, R53, R14 ;  /* 0x0000000e350f7221 */ /* 0x000fe20000010000 */
[----:B------:R-:W-:Y:S01]  /*ca80*/  F2FP.BF16.F32.PACK_AB R35, R77, R46 ;  /* 0x0000002e4d23723e */ /* 0x000fe200000010ff */
[-C--:B------:R-:W-:Y:S01]  /*ca90*/  FMUL.FTZ R111, R111, R31.reuse ;  /* 0x0000001f6f6f7220 */ /* 0x080fe20000410000 */
[----:B------:R-:W-:Y:S01]  /*caa0*/  F2FP.BF16.F32.PACK_AB R42, R49, R44 ;  /* 0x0000002c312a723e */ /* 0x000fe200000010ff */
[----:B------:R-:W-:Y:S01]  /*cab0*/  FADD.FTZ R14, R52, R15 ;  /* 0x0000000f340e7221 */ /* 0x000fe20000010000 */
[----:B------:R-:W4:Y:S01]  /*cac0*/  MUFU.EX2 R54, R54 ;  /* 0x0000003600367308 */ /* 0x000f220000000800 */
[----:B--2---:R-:W-:Y:S01]  /*cad0*/  FADD.FTZ R50, R39, R34 ;  /* 0x0000002227327221 */ /* 0x004fe20000010000 */
[----:B------:R-:W-:Y:S01]  /*cae0*/  F2FP.BF16.F32.PACK_AB R34, R41, R36 ;  /* 0x000000242922723e */ /* 0x000fe200000010ff */
[----:B------:R-:W-:Y:S01]  /*caf0*/  FADD.FTZ R15, R79, R14 ;  /* 0x0000000e4f0f7221 */ /* 0x000fe20000010000 */
[----:B------:R-:W-:Y:S01]  /*cb00*/  F2FP.BF16.F32.PACK_AB R41, R39, R30 ;  /* 0x0000001e2729723e */ /* 0x000fe200000010ff */
[-C--:B------:R-:W-:Y:S01]  /*cb10*/  FMUL.FTZ R114, R114, R31.reuse ;  /* 0x0000001f72727220 */ /* 0x080fe20000410000 */
[----:B------:R-:W-:Y:S01]  /*cb20*/  F2FP.BF16.F32.PACK_AB R48, R53, R48 ;  /* 0x000000303530723e */ /* 0x000fe200000010ff */
[----:B------:R-:W-:Y:S01]  /*cb30*/  STSM.16.M88.4 [R22], R32 ;  /* 0x0000002016007844 */ /* 0x000fe20000000200 */
[----:B------:R-:W2:Y:S01]  /*cb40*/  MUFU.EX2 R47, R47 ;  /* 0x0000002f002f7308 */ /* 0x000ea20000000800 */
[----:B-1----:R-:W-:Y:S01]  /*cb50*/  FADD.FTZ R13, R43, R50 ;  /* 0x000000322b0d7221 */ /* 0x002fe20000010000 */
[----:B------:R-:W-:Y:S01]  /*cb60*/  F2FP.BF16.F32.PACK_AB R50, R79, R52 ;  /* 0x000000344f32723e */ /* 0x000fe200000010ff */
[-C--:B------:R-:W-:Y:S01]  /*cb70*/  FMUL.FTZ R115, R115, R31.reuse ;  /* 0x0000001f73737220 */ /* 0x080fe20000410000 */
[-C--:B------:R-:W-:Y:S01]  /*cb80*/  FMUL.FTZ R118, R118, R31.reuse ;  /* 0x0000001f76767220 */ /* 0x080fe20000410000 */
[-C--:B------:R-:W-:Y:S01]  /*cb90*/  FMUL.FTZ R119, R119, R31.reuse ;  /* 0x0000001f77777220 */ /* 0x080fe20000410000 */
[-C--:B------:R-:W-:Y:S01]  /*cba0*/  FMUL.FTZ R122, R122, R31.reuse ;  /* 0x0000001f7a7a7220 */ /* 0x080fe20000410000 */
[----:B------:R-:W-:Y:S01]  /*cbb0*/  FMUL.FTZ R123, R123, R31 ;  /* 0x0000001f7b7b7220 */ /* 0x000fe20000410000 */
[----:B------:R-:W1:Y:S01]  /*cbc0*/  MUFU.EX2 R58, R58 ;  /* 0x0000003a003a7308 */ /* 0x000e620000000800 */
[C---:B----4-:R-:W-:Y:S01]  /*cbd0*/  FADD.FTZ R12, R54.reuse, R13 ;  /* 0x0000000d360c7221 */ /* 0x050fe20000010000 */
[----:B------:R-:W-:Y:S01]  /*cbe0*/  F2FP.BF16.F32.PACK_AB R43, R54, R43 ;  /* 0x0000002b362b723e */ /* 0x000fe200000010ff */
[-C--:B------:R-:W-:Y:S01]  /*cbf0*/  FMUL.FTZ R126, R126, R31.reuse ;  /* 0x0000001f7e7e7220 */ /* 0x080fe20000410000 */
[-C--:B------:R-:W-:Y:S01]  /*cc00*/  FMUL.FTZ R127, R127, R31.reuse ;  /* 0x0000001f7f7f7220 */ /* 0x080fe20000410000 */
[-C--:B------:R-:W-:Y:S01]  /*cc10*/  FMUL.FTZ R130, R130, R31.reuse ;  /* 0x0000001f82827220 */ /* 0x080fe20000410000 */
[-C--:B------:R-:W-:Y:S01]  /*cc20*/  FMUL.FTZ R131, R131, R31.reuse ;  /* 0x0000001f83837220 */ /* 0x080fe20000410000 */
[----:B------:R-:W-:Y:S01]  /*cc30*/  STSM.16.M88.4 [R18], R40 ;  /* 0x0000002812007844 */ /* 0x000fe20000000200 */
[----:B------:R-:W4:Y:S01]  /*cc40*/  MUFU.EX2 R51, R51 ;  /* 0x0000003300337308 */ /* 0x000f220000000800 */
[----:B--2---:R-:W-:Y:S01]  /*cc50*/  FADD.FTZ R13, R47, R12 ;  /* 0x0000000c2f0d7221 */ /* 0x004fe20000010000 */
[-C--:B------:R-:W-:Y:S01]  /*cc60*/  FMUL.FTZ R134, R134, R31.reuse ;  /* 0x0000001f86867220 */ /* 0x080fe20000410000 */
[----:B------:R-:W-:-:S05]  /*cc70*/  FMUL.FTZ R135, R135, R31 ;  /* 0x0000001f87877220 */ /* 0x000fca0000410000 */
[----:B------:R-:W2:Y:S01]  /*cc80*/  MUFU.EX2 R6, R6 ;  /* 0x0000000600067308 */ /* 0x000ea20000000800 */
[C---:B-1----:R-:W-:Y:S01]  /*cc90*/  FADD.FTZ R12, R58.reuse, R13 ;  /* 0x0000000d3a0c7221 */ /* 0x042fe20000010000 */
[----:B------:R-:W-:-:S06]  /*cca0*/  F2FP.BF16.F32.PACK_AB R49, R58, R47 ;  /* 0x0000002f3a31723e */ /* 0x000fcc00000010ff */
[----:B------:R-:W1:Y:S01]  /*ccb0*/  MUFU.EX2 R4, R4 ;  /* 0x0000000400047308 */ /* 0x000e620000000800 */
[----:B----4-:R-:W-:Y:S01]  /*ccc0*/  FADD.FTZ R13, R51, R12 ;  /* 0x0000000c330d7221 */ /* 0x010fe20000010000 */
[----:B------:R-:W-:-:S04]  /*ccd0*/  FADD.FTZ R12, R20, R15 ;  /* 0x0000000f140c7221 */ /* 0x000fc80000010000 */
[----:B------:R-:W-:Y:S02]  /*cce0*/  FADD.FTZ R15, R57, R12 ;  /* 0x0000000c390f7221 */ /* 0x000fe40000010000 */
[----:B------:R-:W4:Y:S01]  /*ccf0*/  MUFU.EX2 R21, R21 ;  /* 0x0000001500157308 */ /* 0x000f220000000800 */
[----:B--2---:R-:W-:Y:S01]  /*cd00*/  FADD.FTZ R13, R6, R13 ;  /* 0x0000000d060d7221 */ /* 0x004fe20000010000 */
[----:B------:R-:W-:Y:S01]  /*cd10*/  FADD.FTZ R14, R56, R15 ;  /* 0x0000000f380e7221 */ /* 0x000fe20000010000 */
[----:B------:R-:W-:-:S05]  /*cd20*/  F2FP.BF16.F32.PACK_AB R51, R6, R51 ;  /* 0x000000330633723e */ /* 0x000fca00000010ff */
[----:B------:R-:W2:Y:S01]  /*cd30*/  MUFU.EX2 R61, R61 ;  /* 0x0000003d003d7308 */ /* 0x000ea20000000800 */
[----:B-1----:R-:W-:Y:S01]  /*cd40*/  FADD.FTZ R12, R4, R13 ;  /* 0x0000000d040c7221 */ /* 0x002fe20000010000 */
[----:B------:R-:W-:Y:S06]  /*cd50*/  STSM.16.M88.4 [R136+0x27800], R48 ;  /* 0x0278003088007844 */ /* 0x000fec0000000200 */
[----:B------:R-:W1:Y:S01]  /*cd60*/  MUFU.EX2 R55, R55 ;  /* 0x0000003700377308 */ /* 0x000e620000000800 */
[----:B----4-:R-:W-:-:S07]  /*cd70*/  FADD.FTZ R12, R21, R12 ;  /* 0x0000000c150c7221 */ /* 0x010fce0000010000 */
[----:B------:R-:W4:Y:S01]  /*cd80*/  MUFU.EX2 R60, R60 ;  /* 0x0000003c003c7308 */ /* 0x000f220000000800 */
[----:B--2---:R-:W-:-:S07]  /*cd90*/  FADD.FTZ R15, R61, R14 ;  /* 0x0000000e3d0f7221 */ /* 0x004fce0000010000 */
[----:B------:R-:W2:Y:S01]  /*cda0*/  MUFU.EX2 R66, R66 ;  /* 0x0000004200427308 */ /* 0x000ea20000000800 */
[----:B-1----:R-:W-:-:S07]  /*cdb0*/  FADD.FTZ R13, R55, R12 ;  /* 0x0000000c370d7221 */ /* 0x002fce0000010000 */
[----:B------:R-:W1:Y:S01]  /*cdc0*/  MUFU.EX2 R65, R65 ;  /* 0x0000004100417308 */ /* 0x000e620000000800 */
[----:B----4-:R-:W-:-:S07]  /*cdd0*/  FADD.FTZ R12, R60, R15 ;  /* 0x0000000f3c0c7221 */ /* 0x010fce0000010000 */
[----:B------:R-:W4:Y:S01]  /*cde0*/  MUFU.EX2 R59, R59 ;  /* 0x0000003b003b7308 */ /* 0x000f220000000800 */
[----:B--2---:R-:W-:-:S07]  /*cdf0*/  FADD.FTZ R6, R66, R13 ;  /* 0x0000000d42067221 */ /* 0x004fce0000010000 */
[----:B------:R-:W2:Y:S01]  /*ce00*/  MUFU.EX2 R64, R64 ;  /* 0x0000004000407308 */ /* 0x000ea20000000800 */
[----:B-1----:R-:W-:Y:S01]  /*ce10*/  FADD.FTZ R15, R65, R12 ;  /* 0x0000000c410f7221 */ /* 0x002fe20000010000 */
[----:B------:R-:W-:Y:S02]  /*ce20*/  F2FP.BF16.F32.PACK_AB R12, R57, R20 ;  /* 0x00000014390c723e */ /* 0x000fe400000010ff */
[----:B------:R-:W-:-:S04]  /*ce30*/  F2FP.BF16.F32.PACK_AB R60, R65, R60 ;  /* 0x0000003c413c723e */ /* 0x000fc800000010ff */
[----:B------:R-:W1:Y:S01]  /*ce40*/  MUFU.EX2 R28, R75 ;  /* 0x0000004b001c7308 */ /* 0x000e620000000800 */
[----:B----4-:R-:W-:-:S07]  /*ce50*/  FADD.FTZ R13, R59, R6 ;  /* 0x000000063b0d7221 */ /* 0x010fce0000010000 */
[----:B------:R-:W4:Y:S01]  /*ce60*/  MUFU.EX2 R69, R69 ;  /* 0x0000004500457308 */ /* 0x000f220000000800 */
[----:B--2---:R-:W-:Y:S01]  /*ce70*/  FADD.FTZ R14, R64, R15 ;  /* 0x0000000f400e7221 */ /* 0x004fe20000010000 */
[----:B------:R-:W-:-:S06]  /*ce80*/  F2FP.BF16.F32.PACK_AB R15, R66, R55 ;  /* 0x00000037420f723e */ /* 0x000fcc00000010ff */
[----:B------:R-:W2:Y:S01]  /*ce90*/  MUFU.EX2 R72, R72 ;  /* 0x0000004800487308 */ /* 0x000ea20000000800 */
[----:B-1----:R-:W-:-:S07]  /*cea0*/  FADD.FTZ R6, R28, R13 ;  /* 0x0000000d1c067221 */ /* 0x002fce0000010000 */
[----:B------:R-:W1:Y:S01]  /*ceb0*/  MUFU.EX2 R63, R78 ;  /* 0x0000004e003f7308 */ /* 0x000e620000000800 */
[----:B----4-:R-:W-:Y:S01]  /*cec0*/  FADD.FTZ R13, R69, R14 ;  /* 0x0000000e450d7221 */ /* 0x010fe20000010000 */
[----:B------:R-:W-:Y:S02]  /*ced0*/  F2FP.BF16.F32.PACK_AB R14, R61, R56 ;  /* 0x000000383d0e723e */ /* 0x000fe400000010ff */
[----:B------:R-:W-:Y:S02]  /*cee0*/  F2FP.BF16.F32.PACK_AB R62, R69, R64 ;  /* 0x00000040453e723e */ /* 0x000fe400000010ff */
[----:B------:R-:W-:Y:S02]  /*cef0*/  F2FP.BF16.F32.PACK_AB R61, R28, R59 ;  /* 0x0000003b1c3d723e */ /* 0x000fe400000010ff */
[----:B------:R-:W3:Y:S01]  /*cf00*/  MUFU.EX2 R73, R73 ;  /* 0x0000004900497308 */ /* 0x000ee20000000800 */
[----:B--2---:R-:W-:Y:S01]  /*cf10*/  FADD.FTZ R20, R72, R13 ;  /* 0x0000000d48147221 */ /* 0x004fe20000010000 */
[----:B------:R-:W-:-:S05]  /*cf20*/  F2FP.BF16.F32.PACK_AB R13, R21, R4 ;  /* 0x00000004150d723e */ /* 0x000fca00000010ff */
[----:B------:R2:W-:Y:S01]  /*cf30*/  STSM.16.M88.4 [R17], R12 ;  /* 0x0000000c11007844 */ /* 0x0005e20000000200 */
[----:B------:R-:W4:Y:S01]  /*cf40*/  MUFU.EX2 R139, R139 ;  /* 0x0000008b008b7308 */ /* 0x000f220000000800 */
[----:B-1----:R-:W-:-:S07]  /*cf50*/  FADD.FTZ R6, R63, R6 ;  /* 0x000000063f067221 */ /* 0x002fce0000010000 */
[----:B------:R-:W-:Y:S01]  /*cf60*/  MUFU.EX2 R68, R68 ;  /* 0x0000004400447308 */ /* 0x000fe20000000800 */
[C---:B---3--:R-:W-:Y:S01]  /*cf70*/  FADD.FTZ R25, R73.reuse, R20 ;  /* 0x0000001449197221 */ /* 0x048fe20000010000 */
[----:B------:R-:W-:Y:S01]  /*cf80*/  F2FP.BF16.F32.PACK_AB R72, R73, R72 ;  /* 0x000000484948723e */ /* 0x000fe200000010ff */
[----:B--2---:R-:W-:-:S05]  /*cf90*/  IMAD.MOV.U32 R12, RZ, RZ, R9 ;  /* 0x000000ffff0c7224 */ /* 0x004fca00078e0009 */
[----:B------:R-:W1:Y:S01]  /*cfa0*/  MUFU.EX2 R11, R85 ;  /* 0x00000055000b7308 */ /* 0x000e620000000800 */
[C---:B----4-:R-:W-:Y:S01]  /*cfb0*/  F2FP.BF16.F32.PACK_AB R63, R139.reuse, R63 ;  /* 0x0000003f8b3f723e */ /* 0x050fe200000010ff */
[----:B------:R-:W-:-:S04]  /*cfc0*/  FADD.FTZ R6, R139, R6 ;  /* 0x000000068b067221 */ /* 0x000fc80000010000 */
[----:B------:R3:W-:Y:S02]  /*cfd0*/  STSM.16.M88.4 [R22+0x6000], R60 ;  /* 0x0060003c16007844 */ /* 0x0007e40000000200 */
[----:B------:R-:W2:Y:S08]  /*cfe0*/  MUFU.EX2 R27, R82 ;  /* 0x00000052001b7308 */ /* 0x000eb00000000800 */
[----:B------:R-:W4:Y:S01]  /*cff0*/  MUFU.EX2 R83, R83 ;  /* 0x0000005300537308 */ /* 0x000f220000000800 */
[----:B-1----:R-:W-:Y:S01]  /*d000*/  F2FP.BF16.F32.PACK_AB R74, R11, R68 ;  /* 0x000000440b4a723e */ /* 0x002fe200000010ff */
[----:B------:R-:W-:-:S06]  /*d010*/  FADD.FTZ R68, R68, R25 ;  /* 0x0000001944447221 */ /* 0x000fcc0000010000 */
[----:B------:R-:W1:Y:S01]  /*d020*/  MUFU.EX2 R29, R86 ;  /* 0x00000056001d7308 */ /* 0x000e620000000800 */
[----:B--2---:R-:W-:-:S07]  /*d030*/  FADD.FTZ R6, R27, R6 ;  /* 0x000000061b067221 */ /* 0x004fce0000010000 */
[----:B------:R-:W2:Y:S01]  /*d040*/  MUFU.EX2 R80, R80 ;  /* 0x0000005000507308 */ /* 0x000ea20000000800 */
[C---:B----4-:R-:W-:Y:S01]  /*d050*/  F2FP.BF16.F32.PACK_AB R73, R83.reuse, R27 ;  /* 0x0000001b5349723e */ /* 0x050fe200000010ff */
[----:B------:R-:W-:-:S04]  /*d060*/  FADD.FTZ R6, R83, R6 ;  /* 0x0000000653067221 */ /* 0x000fc80000010000 */
[----:B-1----:R-:W-:Y:S01]  /*d070*/  FADD.FTZ R4, R29, R6 ;  /* 0x000000061d047221 */ /* 0x002fe20000010000 */
[----:B------:R-:W-:Y:S01]  /*d080*/  FADD.FTZ R6, R11, R68 ;  /* 0x000000440b067221 */ /* 0x000fe20000010000 */
[----:B------:R-:W-:Y:S01]  /*d090*/  IMAD.MOV.U32 R11, RZ, RZ, R7 ;  /* 0x000000ffff0b7224 */ /* 0x000fe200078e0007 */
[C---:B--2---:R-:W-:Y:S01]  /*d0a0*/  F2FP.BF16.F32.PACK_AB R75, R80.reuse, R29 ;  /* 0x0000001d504b723e */ /* 0x044fe200000010ff */
[----:B------:R-:W-:-:S04]  /*d0b0*/  FADD.FTZ R4, R80, R4 ;  /* 0x0000000450047221 */ /* 0x000fc80000010000 */
[----:B------:R3:W-:Y:S01]  /*d0c0*/  STSM.16.M88.4 [R18+0x6000], R72 ;  /* 0x0060004812007844 */ /* 0x0007e20000000200 */
[----:B------:R1:W-:Y:S06]  /*d0d0*/  MEMBAR.ALL.CTA ;  /* 0x0000000000007992 */ /* 0x0003ec0000008000 */
[----:B-1----:R-:W1:Y:S02]  /*d0e0*/  FENCE.VIEW.ASYNC.S ;  /* 0x00000000000073c6 */ /* 0x002e640000000000 */
[----:B-1----:R-:W-:Y:S01]  /*d0f0*/  NOP ;  /* 0x0000000000007918 */ /* 0x002fe20000000000 */
[----:B------:R-:W-:Y:S05]  /*d100*/  @P2 BRA `(.L_x_8987) ;  /* 0xffffffd000042947 */ /* 0x000fea000383ffff */
.L_x_8970:
[----:B------:R-:W-:Y:S06]  /*d110*/  BAR.ARV 0x8, 0x1a0 ;  /* 0x0206800000007b1d */ /* 0x000fec0000002000 */
[----:B------:R-:W-:Y:S05]  /*d120*/  @!P0 BRA `(.L_x_8988) ;  /* 0x0000000000048947 */ /* 0x000fea0003800000 */
[----:B------:R-:W-:Y:S01]  /*d130*/  BPT.TRAP 0x1 ;  /* 0x000000040000795c */ /* 0x000fe20000300000 */
.L_x_8988:
[----:B------:R-:W-:Y:S01]  /*d140*/  ULEA UR9, UR36, UR39, 0x3 ;  /* 0x0000002724097291 */ /* 0x000fe2000f8e183f */
[----:B------:R-:W-:-:S05]  /*d150*/  IMAD.U32 R0, RZ, RZ, UR49 ;  /* 0x00000031ff007e24 */ /* 0x000fca000f8e00ff */
[----:B------:R-:W-:-:S04]  /*d160*/  SHF.L.U32 R0, R0, 0x1f, RZ ;  /* 0x0000001f00007819 */ /* 0x000fc800000006ff */
[----:B------:R1:W1:Y:S01]  /*d170*/  SYNCS.PHASECHK.TRANS64.TRYWAIT P2, [UR9+0x2d850], R0 ;  /* 0x02d85000ff0075a7 */ /* 0x0002620008040149 */
[----:B------:R-:W-:Y:S05]  /*d180*/  @!P0 BRA `(.L_x_8989) ;  /* 0x0000000000048947 */ /* 0x000fea0003800000 */
[----:B------:R-:W-:Y:S01]  /*d190*/  BPT.TRAP 0x1 ;  /* 0x000000040000795c */ /* 0x000fe20000300000 */
.L_x_8989:
[----:B-1----:R-:W-:Y:S05]  /*d1a0*/  @P2 BRA `(.L_x_8990) ;  /* 0x0000000000082947 */ /* 0x002fea0003800000 */
[----:B------:R-:W1:Y:S02]  /*d1b0*/  SYNCS.PHASECHK.TRANS64.TRYWAIT P0, [UR9+0x2d850], R0 ;  /* 0x02d85000ff0075a7 */ /* 0x000e640008000149 */
[----:B-1----:R-:W-:Y:S05]  /*d1c0*/  @!P0 BRA `(.L_x_8991) ;  /* 0x0000004c00c48947 */ /* 0x002fea0003800000 */
.L_x_8990:
[----:B------:R-:W-:Y:S01]  /*d1d0*/  UIADD3 UR39, UR39, 0x400, URZ ;  /* 0x0000040027277890 */ /* 0x000fe2000fffe03f */
[----:B------:R-:W-:Y:S01]  /*d1e0*/  WARPGROUP.ARRIVE ;  /* 0x00000000000079c5 */ /* 0x000fe20000000000 */
[----:B------:R-:W-:Y:S01]  /*d1f0*/  ULOP3.LUT UR41, UR41, 0x10000, URZ, 0xfc, !UPT ;  /* 0x0001000029297892 */ /* 0x000fe2000f8efc3f */
[----:B------:R-:W1:Y:S01]  /*d200*/  SHFL.BFLY PT, R3, R6, 0x2, 0x1f ;  /* 0x0c401f0006037f89 */ /* 0x000e6200000e0000 */
[----:B------:R-:W-:Y:S01]  /*d210*/  USHF.R.U32.HI UR39, URZ, 0x4, UR39 ;  /* 0x000000043f277899 */ /* 0x000fe20008011627 */
[----:B--2---:R-:W-:Y:S01]  /*d220*/  IMAD.U32 R14, RZ, RZ, UR9 ;  /* 0x00000009ff0e7e24 */ /* 0x004fe2000f8e00ff */
[----:B------:R-:W-:Y:S01]  /*d230*/  UMOV UR5, 0x40000040 ;  /* 0x4000004000057882 */ /* 0x000fe20000000000 */
[----:B------:R-:W-:Y:S01]  /*d240*/  UMOV UR7, 0x80000020 ;  /* 0x8000002000077882 */ /* 0x000fe20000000000 */
[----:B------:R-:W-:Y:S01]  /*d250*/  ULOP3.LUT UR39, UR39, 0x3fff, URZ, 0xc0, !UPT ;  /* 0x00003fff27277892 */ /* 0x000fe2000f8ec03f */
[----:B------:R-:W2:Y:S01]  /*d260*/  SHFL.BFLY PT, R5, R4, 0x2, 0x1f ;  /* 0x0c401f0004057f89 */ /* 0x000ea200000e0000 */
[----:B------:R-:W-:Y:S01]  /*d270*/  UMOV UR4, UR41 ;  /* 0x0000002900047c82 */ /* 0x000fe20008000000 */
[----:B------:R-:W-:Y:S01]  /*d280*/  IMAD.MOV.U32 R10, RZ, RZ, RZ ;  /* 0x000000ffff0a7224 */ /* 0x000fe200078e00ff */
[----:B------:R-:W-:Y:S01]  /*d290*/  ULOP3.LUT UR8, UR39, 0x2000000, URZ, 0xfc, !UPT ;  /* 0x0200000027087892 */ /* 0x000fe2000f8efc3f */
[----:B------:R-:W-:Y:S01]  /*d2a0*/  IMAD.U32 R15, RZ, RZ, UR33 ;  /* 0x00000021ff0f7e24 */ /* 0x000fe2000f8e00ff */
[----:B------:R-:W-:-:S02]  /*d2b0*/  UIADD3 UR37, UR37, 0x1, URZ ;  /* 0x0000000125257890 */ /* 0x000fc4000fffe03f */
        /* <DEDUP_REMOVED lines=8> */
[----:B------:R-:W-:Y:S01]  /*d340*/  IMAD.U32 R6, RZ, RZ, UR33 ;  /* 0x00000021ff067e24 */ /* 0x000fe2000f8e00ff */
[----:B------:R-:W-:Y:S01]  /*d350*/  UMOV UR5, 0x40000040 ;  /* 0x4000004000057882 */ /* 0x000fe20000000000 */
[----:B------:R-:W-:Y:S01]  /*d360*/  UMOV UR7, 0x80000020 ;  /* 0x8000002000077882 */ /* 0x000fe20000000000 */
[----:B--2---:R-:W-:Y:S01]  /*d370*/  FADD.FTZ R5, R5, R4 ;  /* 0x0000000405057221 */ /* 0x004fe20000010000 */
[----:B------:R-:W1:Y:S01]  /*d380*/  SHFL.BFLY PT, R0, R3, 0x1, 0x1f ;  /* 0x0c201f0003007f89 */ /* 0x000e6200000e0000 */
[----:B------:R-:W-:Y:S01]  /*d390*/  IMAD.MOV.U32 R4, RZ, RZ, RZ ;  /* 0x000000ffff047224 */ /* 0x000fe200078e00ff */
[----:B------:R-:W-:-:S02]  /*d3a0*/  USEL UR36, UR36, URZ, UP0 ;  /* 0x0000003f24247287 */ /* 0x000fc40008000000 */
[----:B------:R-:W2:Y:S01]  /*d3b0*/  SHFL.BFLY PT, R8, R5, 0x1, 0x1f ;  /* 0x0c201f0005087f89 */ /* 0x000ea200000e0000 */
[----:B-1----:R-:W-:Y:S01]  /*d3c0*/  FADD.FTZ R12, R3, R0 ;  /* 0x00000000030c7221 */ /* 0x002fe20000010000 */
[----:B------:R-:W-:Y:S02]  /*d3d0*/  IMAD.MOV.U32 R3, RZ, RZ, -0x800000 ;  /* 0xff800000ff037424 */ /* 0x000fe400078e00ff */
[----:B------:R-:W-:Y:S02]  /*d3e0*/  IMAD.MOV.U32 R0, RZ, RZ, -0x800000 ;  /* 0xff800000ff007424 */ /* 0x000fe400078e00ff */
[----:B--2---:R-:W-:Y:S01]  /*d3f0*/  FADD.FTZ R13, R5, R8 ;  /* 0x00000008050d7221 */ /* 0x004fe20000010000 */
[----:B------:R-:W-:-:S04]  /*d400*/  FSETP.NE.FTZ.AND P0, PT, R12, RZ, PT ;  /* 0x000000ff0c00720b */ /* 0x000fc80003f15000 */
[----:B------:R-:W-:-:S09]  /*d410*/  FSETP.NE.FTZ.AND P2, PT, R13, RZ, PT ;  /* 0x000000ff0d00720b */ /* 0x000fd20003f55000 */
[----:B------:R-:W1:Y:S01]  /*d420*/  @P0 MUFU.LG2 R8, R12 ;  /* 0x0000000c00080308 */ /* 0x000e620000000c00 */
[----:B------:R-:W-:-:S03]  /*d430*/  @P0 FMUL.FTZ R6, R6, 0.69314718246459960938 ;  /* 0x3f31721806060820 */ /* 0x000fc60000410000 */
[----:B------:R-:W-:-:S04]  /*d440*/  @P2 FMUL.FTZ R15, R15, 0.69314718246459960938 ;  /* 0x3f3172180f0f2820 */ /* 0x000fc80000410000 */
[----:B------:R-:W2:Y:S08]  /*d450*/  @P2 MUFU.LG2 R11, R13 ;  /* 0x0000000d000b2308 */ /* 0x000eb00000000c00 */
[----:B------:R-:W5:Y:S01]  /*d460*/  @P2 MUFU.RCP R10, R13 ;  /* 0x0000000d000a2308 */ /* 0x000f620000001000 */
[----:B-1----:R-:W-:-:S04]  /*d470*/  @P0 FMUL.FTZ R5, R8, 0.69314718246459960938 ;  /* 0x3f31721808050820 */ /* 0x002fc80000410000 */
[----:B------:R-:W-:-:S03]  /*d480*/  @P0 FFMA.FTZ R3, R6, R7, R5 ;  /* 0x0000000706030223 */ /* 0x000fc60000010005 */
[----:B------:R-:W1:Y:S01]  /*d490*/  @P0 MUFU.RCP R4, R12 ;  /* 0x0000000c00040308 */ /* 0x000e620000001000 */
[----:B--2---:R-:W-:Y:S01]  /*d4a0*/  @P2 FMUL.FTZ R8, R11, 0.69314718246459960938 ;  /* 0x3f3172180b082820 */ /* 0x004fe20000410000 */
[----:B------:R-:W-:Y:S01]  /*d4b0*/  @!P1 VIADD R11, R14, 0x2d860 ;  /* 0x0002d8600e0b9836 */ /* 0x000fe20000000000 */
[----:B------:R-:W-:Y:S02]  /*d4c0*/  PLOP3.LUT P0, PT, PT, PT, PT, 0x8, 0x0 ;  /* 0x000000000000781c */ /* 0x000fe40003f0e170 */
[----:B------:R-:W-:Y:S02]  /*d4d0*/  @P2 FFMA.FTZ R0, R15, R9, R8 ;  /* 0x000000090f002223 */ /* 0x000fe40000010008 */
[----:B------:R-:W-:Y:S01]  /*d4e0*/  @!P1 PRMT R11, RZ, 0x654, R11 ;  /* 0x00000654ff0b9816 */ /* 0x000fe2000000000b */
        /* <DEDUP_REMOVED lines=45> */
[----:B------:R-:W-:-:S04]  /*d7c0*/  USEL UR4, URZ, 0x1, UP0 ;  /* 0x000000013f047887 */ /* 0x000fc80008000000 */
[----:B------:R-:W-:Y:S01]  /*d7d0*/  ULOP3.LUT UR49, UR49, UR4, URZ, 0x3c, !UPT ;  /* 0x0000000431317292 */ /* 0x000fe2000f8e3c3f */
[----:B------:R-:W-:Y:S02]  /*d7e0*/  WARPGROUP.DEPBAR.LE gsb0, 0x0 ;  /* 0x00008000000079c5 */ /* 0x000fe40000010000 */
[----:B------:R2:W-:Y:S01]  /*d7f0*/  @!P1 SYNCS.ARRIVE.TRANS64.RED.A1T0 RZ, [R11+URZ], RZ ;  /* 0x000000ff0bff99a7 */ /* 0x0005e2000810043f */
[----:B-----5:R-:W-:Y:S01]  /*d800*/  FMUL.FTZ R26, R123, R10 ;  /* 0x0000000a7b1a7220 */ /* 0x020fe20000410000 */
        /* <DEDUP_REMOVED lines=47> */
.L_x_8921:
[----:B------:R-:W1:Y:S08]  /*db00*/  S2UR UR4, SR_CgaCtaId ;  /* 0x00000000000479c3 */ /* 0x000e700000008800 */
[----:B------:R-:W-:Y:S01]  /*db10*/  BAR.SYNC.DEFER_BLOCKING 0x5, 0x1a0 ;  /* 0x0146800000007b1d */ /* 0x000fe20000010000 */
[----:B------:R-:W-:-:S05]  /*db20*/  VIADD R29, R2, 0xffffff80 ;  /* 0xffffff80021d7836 */ /* 0x000fca0000000000 */
[----:B------:R-:W-:Y:S02]  /*db30*/  UMOV UR39, 0x400 ;  /* 0x0000040000277882 */ /* 0x000fe40000000000 */
        /* <DEDUP_REMOVED lines=10> */
[----:B------:R-:W-:-:S03]  /*dbe0*/  IADD3 R25, P1, R140, 0x6020, RZ ;  /* 0x000060208c197810 */ /* 0x000fc60007f3e0ff */
[----:B----4-:R-:W1:Y:S01]  /*dbf0*/  LDC.64 R34, c[0x0][0xb78] ;  /* 0x0002de00ff227b82 */ /* 0x010e620000000a00 */
[----:B------:R-:W-:Y:S01]  /*dc00*/  SHF.R.U64 R8, R8, 0x3, RZ ;  /* 0x0000000308087819 */ /* 0x000fe200000012ff */
[----:B------:R-:W-:Y:S01]  /*dc10*/  ULDC.64 UR6, c[0x0][0xb70] ;  /* 0x0002dc0000067ab9 */ /* 0x000fe20000000a00 */
[----:B------:R-:W-:Y:S01]  /*dc20*/  IADD3 R13, P3, R140, 0x3020, RZ ;  /* 0x000030208c0d7810 */ /* 0x000fe20007f7e0ff */
[----:B------:R-:W-:Y:S01]  /*dc30*/  UIMAD UR5, UR5, UR6, URZ ;  /* 0x00000006050572a4 */ /* 0x000fe2000f8e023f */
[----:B------:R-:W-:Y:S01]  /*dc40*/  LOP3.LUT R8, R8, R5, RZ, 0x3c, !PT ;  /* 0x0000000508087212 */ /* 0x000fe200078e3cff */
[----:B------:R-:W-:Y:S01]  /*dc50*/  UIMAD.WIDE.U32 UR8, UR43, UR6, URZ ;  /* 0x000000062b0872a5 */ /* 0x000fe2000f8e003f */
[----:B------:R-:W-:Y:S01]  /*dc60*/  LOP3.LUT R5, R140, 0x180, RZ, 0xc0, !PT ;  /* 0x000001808c057812 */ /* 0x000fe200078ec0ff */
[----:B------:R-:W-:Y:S01]  /*dc70*/  UIMAD UR5, UR43, UR7, UR5 ;  /* 0x000000072b0572a4 */ /* 0x000fe2000f8e0205 */
[----:B------:R-:W-:Y:S01]  /*dc80*/  LOP3.LUT R10, R11, 0x180, RZ, 0xc0, !PT ;  /* 0x000001800b0a7812 */ /* 0x000fe200078ec0ff */
[----:B------:R-:W-:Y:S01]  /*dc90*/  USHF.R.S32.HI UR6, URZ, 0x1f, UR44 ;  /* 0x0000001f3f067899 */ /* 0x000fe2000801142c */
[----:B------:R-:W-:Y:S01]  /*dca0*/  SHF.R.U64 R5, R5, 0x3, RZ ;  /* 0x0000000305057819 */ /* 0x000fe200000012ff */
[----:B------:R-:W-:Y:S01]  /*dcb0*/  UIADD3 UR5, UR9, UR5, URZ ;  /* 0x0000000509057290 */ /* 0x000fe2000fffe03f */
[----:B------:R-:W-:-:S02]  /*dcc0*/  LOP3.LUT R24, R25, 0x180, RZ, 0xc0, !PT ;  /* 0x0000018019187812 */ /* 0x000fc400078ec0ff */
[----:B------:R-:W-:Y:S02]  /*dcd0*/  LOP3.LUT R12, R13, 0x180, RZ, 0xc0, !PT ;  /* 0x000001800d0c7812 */ /* 0x000fe400078ec0ff */
[----:B------:R-:W-:Y:S01]  /*dce0*/  LOP3.LUT R4, R5, R140, RZ, 0x3c, !PT ;  /* 0x0000008c05047212 */ /* 0x000fe200078e3cff */
[----:B------:R-:W-:Y:S01]  /*dcf0*/  IMAD.MOV.U32 R5, RZ, RZ, R141 ;  /* 0x000000ffff057224 */ /* 0x000fe200078e008d */
[----:B------:R-:W-:Y:S02]  /*dd00*/  SHF.R.U64 R10, R10, 0x3, RZ ;  /* 0x000000030a0a7819 */ /* 0x000fe400000012ff */
[----:B------:R-:W-:Y:S02]  /*dd10*/  SHF.R.U64 R24, R24, 0x3, RZ ;  /* 0x0000000318187819 */ /* 0x000fe400000012ff */
[----:B------:R-:W-:Y:S02]  /*dd20*/  SHF.R.S32.HI R30, RZ, 0x1f, R29 ;  /* 0x0000001fff1e7819 */ /* 0x000fe4000001141d */
[----:B------:R-:W-:-:S02]  /*dd30*/  SHF.R.U64 R12, R12, 0x3, RZ ;  /* 0x000000030c0c7819 */ /* 0x000fc400000012ff */
[----:B------:R-:W-:Y:S02]  /*dd40*/  LOP3.LUT R10, R10, R11, RZ, 0x3c, !PT ;  /* 0x0000000b0a0a7212 */ /* 0x000fe400078e3cff */
[----:B------:R-:W-:Y:S02]  /*dd50*/  IADD3 R21, P2, R140, 0x6000, RZ ;  /* 0x000060008c157810 */ /* 0x000fe40007f5e0ff */
[----:B------:R-:W-:Y:S02]  /*dd60*/  LOP3.LUT R24, R24, R25, RZ, 0x3c, !PT ;  /* 0x0000001918187212 */ /* 0x000fe400078e3cff */
[----:B------:R-:W-:Y:S02]  /*dd70*/  LEA.HI R11, R30, R29, RZ, 0x7 ;  /* 0x0000001d1e0b7211 */ /* 0x000fe400078f38ff */
[----:B------:R-:W-:Y:S02]  /*dd80*/  MOV R25, R4 ;  /* 0x0000000400197202 */ /* 0x000fe40000000f00 */
[----:B------:R-:W-:-:S02]  /*dd90*/  F2FP.BF16.F32.PACK_AB R4, R89, R28 ;  /* 0x0000001c5904723e */ /* 0x000fc400000010ff */
[----:B------:R-:W-:Y:S02]  /*dda0*/  F2FP.BF16.F32.PACK_AB R5, R91, R90 ;  /* 0x0000005a5b05723e */ /* 0x000fe400000010ff */
[----:B------:R-:W-:Y:S01]  /*ddb0*/  F2FP.BF16.F32.PACK_AB R6, R6, R9 ;  /* 0x000000090606723e */ /* 0x000fe200000010ff */
[--C-:B------:R-:W-:Y:S01]  /*ddc0*/  IMAD.X R9, RZ, RZ, R141.reuse, P5 ;  /* 0x000000ffff097224 */ /* 0x100fe200028e068d */
[----:B------:R-:W-:Y:S02]  /*ddd0*/  F2FP.BF16.F32.PACK_AB R7, R7, R94 ;  /* 0x0000005e0707723e */ /* 0x000fe400000010ff */
[----:B------:R-:W-:Y:S01]  /*dde0*/  LOP3.LUT R12, R12, R13, RZ, 0x3c, !PT ;  /* 0x0000000d0c0c7212 */ /* 0x000fe200078e3cff */
[--C-:B------:R-:W-:Y:S01]  /*ddf0*/  IMAD.X R13, RZ, RZ, R141.reuse, P3 ;  /* 0x000000ffff0d7224 */ /* 0x100fe200018e068d */
[----:B------:R-:W-:Y:S01]  /*de00*/  LOP3.LUT R20, R21, 0x180, RZ, 0xc0, !PT ;  /* 0x0000018015147812 */ /* 0x000fe200078ec0ff */
[----:B------:R2:W-:Y:S01]  /*de10*/  STSM.16.M88.4 [R25], R4 ;  /* 0x0000000419007844 */ /* 0x0005e20000000200 */
[----:B------:R-:W-:Y:S01]  /*de20*/  LOP3.LUT R32, R11, 0xffffff80, RZ, 0xc0, !PT ;  /* 0xffffff800b207812 */ /* 0x000fe200078ec0ff */
[----:B------:R-:W-:Y:S01]  /*de30*/  IMAD.X R11, RZ, RZ, R141, P4 ;  /* 0x000000ffff0b7224 */ /* 0x000fe200020e068d */
[----:B------:R-:W-:-:S02]  /*de40*/  SHF.R.U64 R20, R20, 0x3, RZ ;  /* 0x0000000314147819 */ /* 0x000fc400000012ff */
[----:B------:R-:W-:Y:S01]  /*de50*/  MOV R28, R12 ;  /* 0x0000000c001c7202 */ /* 0x000fe20000000f00 */
[----:B------:R-:W-:Y:S01]  /*de60*/  IMAD.IADD R32, R29, 0x1, -R32 ;  /* 0x000000011d207824 */ /* 0x000fe200078e0a20 */
[----:B------:R-:W-:Y:S01]  /*de70*/  LOP3.LUT R20, R20, R21, RZ, 0x3c, !PT ;  /* 0x0000001514147212 */ /* 0x000fe200078e3cff */
[----:B------:R-:W-:Y:S01]  /*de80*/  IMAD.U32 R13, RZ, RZ, UR9 ;  /* 0x00000009ff0d7e24 */ /* 0x000fe2000f8e00ff */
[----:B------:R-:W-:Y:S01]  /*de90*/  LEA.HI R31, R30, R29, RZ, 0x5 ;  /* 0x0000001d1e1f7211 */ /* 0x000fe200078f28ff */
[----:B------:R-:W-:Y:S01]  /*dea0*/  IMAD.U32 R12, RZ, RZ, UR8 ;  /* 0x00000008ff0c7e24 */ /* 0x000fe2000f8e00ff */
[----:B------:R-:W-:Y:S01]  /*deb0*/  LOP3.LUT P0, RZ, R32, 0x3, RZ, 0xc0, !PT ;  /* 0x0000000320ff7812 */ /* 0x000fe2000780c0ff */
[----:B------:R-:W-:Y:S01]  /*dec0*/  IMAD.U32 R13, RZ, RZ, UR5 ;  /* 0x00000005ff0d7e24 */ /* 0x000fe2000f8e00ff */
[----:B------:R-:W-:Y:S01]  /*ded0*/  ULDC UR5, c[0x0][0xa88] ;  /* 0x0002a20000057ab9 */ /* 0x000fe20000000800 */
[--C-:B------:R-:W-:Y:S01]  /*dee0*/  IMAD.X R21, RZ, RZ, R141.reuse, P2 ;  /* 0x000000ffff157224 */ /* 0x100fe200010e068d */
[----:B------:R-:W-:Y:S01]  /*def0*/  MOV R30, R8 ;  /* 0x00000008001e7202 */ /* 0x000fe20000000f00 */
[----:B--2---:R-:W-:Y:S01]  /*df00*/  IMAD.X R25, RZ, RZ, R141, P1 ;  /* 0x000000ffff197224 */ /* 0x004fe200008e068d */
[----:B------:R-:W-:Y:S01]  /*df10*/  MOV R29, R10 ;  /* 0x0000000a001d7202 */ /* 0x000fe20000000f00 */
[C---:B-1----:R-:W-:Y:S01]  /*df20*/  IMAD R4, R34.reuse, UR6, RZ ;  /* 0x0000000622047c24 */ /* 0x042fe2000f8e02ff */
[----:B------:R-:W-:Y:S01]  /*df30*/  MOV R20, R20 ;  /* 0x0000001400147202 */ /* 0x000fe20000000f00 */
[----:B------:R-:W-:Y:S01]  /*df40*/  IMAD.WIDE.U32 R12, R34, UR44, R12 ;  /* 0x0000002c220c7c25 */ /* 0x000fe2000f8e000c */
[----:B------:R-:W-:Y:S01]  /*df50*/  MOV R24, R24 ;  /* 0x0000001800187202 */ /* 0x000fe20000000f00 */
[----:B------:R-:W-:Y:S01]  /*df60*/  ULDC.64 UR6, c[0x0][0xb40] ;  /* 0x0002d00000067ab9 */ /* 0x000fe20000000a00 */
[----:B------:R-:W-:Y:S01]  /*df70*/  F2FP.BF16.F32.PACK_AB R5, R99, R98 ;  /* 0x000000626305723e */ /* 0x000fe200000010ff */
[----:B------:R-:W-:Y:S01]  /*df80*/  VIADD R25, R137, UR42 ;  /* 0x0000002a89197c36 */ /* 0x000fe20008000000 */
[----:B------:R-:W-:Y:S01]  /*df90*/  F2FP.BF16.F32.PACK_AB R6, R101, R100 ;  /* 0x000000646506723e */ /* 0x000fe200000010ff */
[----:B------:R-:W-:Y:S01]  /*dfa0*/  IMAD R32, R35, UR44, R4 ;  /* 0x0000002c23207c24 */ /* 0x000fe2000f8e0204 */
[----:B------:R-:W-:Y:S01]  /*dfb0*/  F2FP.BF16.F32.PACK_AB R4, R97, R96 ;  /* 0x000000606104723e */ /* 0x000fe200000010ff */
[----:B------:R-:W-:Y:S01]  /*dfc0*/  VIADD R33, R25, 0x8 ;  /* 0x0000000819217836 */ /* 0x000fe20000000000 */
[----:B------:R-:W-:-:S02]  /*dfd0*/  SHF.R.S32.HI R21, RZ, 0x1f, R25 ;  /* 0x0000001fff157819 */ /* 0x000fc40000011419 */
[C---:B------:R-:W-:Y:S02]  /*dfe0*/  ISETP.GE.OR P1, PT, R25.reuse, UR5, P0 ;  /* 0x0000000519007c0c */ /* 0x040fe40008726670 */
[----:B------:R-:W-:Y:S02]  /*dff0*/  IADD3 R25, P2, R25, R12, RZ ;  /* 0x0000000c19197210 */ /* 0x000fe40007f5e0ff */
[----:B------:R-:W-:Y:S02]  /*e000*/  F2FP.BF16.F32.PACK_AB R7, R103, R102 ;  /* 0x000000666707723e */ /* 0x000fe400000010ff */
[----:B------:R-:W-:Y:S02]  /*e010*/  F2FP.BF16.F32.PACK_AB R8, R105, R104 ;  /* 0x000000686908723e */ /* 0x000fe400000010ff */
[----:B------:R-:W-:Y:S01]  /*e020*/  F2FP.BF16.F32.PACK_AB R9, R107, R106 ;  /* 0x0000006a6b09723e */ /* 0x000fe200000010ff */
[----:B------:R1:W-:Y:S01]  /*e030*/  STSM.16.M88.4 [R30], R4 ;  /* 0x000000041e007844 */ /* 0x0003e20000000200 */
[----:B------:R-:W-:-:S02]  /*e040*/  F2FP.BF16.F32.PACK_AB R10, R109, R108 ;  /* 0x0000006c6d0a723e */ /* 0x000fc400000010ff */
[----:B------:R-:W-:Y:S02]  /*e050*/  F2FP.BF16.F32.PACK_AB R11, R111, R110 ;  /* 0x0000006e6f0b723e */ /* 0x000fe400000010ff */
[----:B------:R-:W-:Y:S02]  /*e060*/  IADD3.X R32, R21, R13, R32, P2, !PT ;  /* 0x0000000d15207210 */ /* 0x000fe400017fe420 */
[----:B------:R-:W-:Y:S01]  /*e070*/  F2FP.BF16.F32.PACK_AB R12, R113, R112 ;  /* 0x00000070710c723e */ /* 0x000fe200000010ff */
[----:B------:R-:W-:Y:S01]  /*e080*/  STSM.16.M88.4 [R29], R8 ;  /* 0x000000081d007844 */ /* 0x000fe20000000200 */
        /* <DEDUP_REMOVED lines=9> */
[----:B------:R-:W-:-:S02]  /*e120*/  F2FP.BF16.F32.PACK_AB R129, R131, R130 ;  /* 0x000000828381723e */ /* 0x000fc400000010ff */
[----:B------:R-:W-:Y:S01]  /*e130*/  F2FP.BF16.F32.PACK_AB R130, R133, R132 ;  /* 0x000000848582723e */ /* 0x000fe200000010ff */
[----:B------:R-:W-:Y:S01]  /*e140*/  STSM.16.M88.4 [R20], R120 ;  /* 0x0000007814007844 */ /* 0x000fe20000000200 */
[----:B------:R-:W-:Y:S02]  /*e150*/  F2FP.BF16.F32.PACK_AB R131, R135, R134 ;  /* 0x000000868783723e */ /* 0x000fe400000010ff */
[----:B-1----:R-:W-:Y:S02]  /*e160*/  SHF.R.S32.HI R6, RZ, 0x5, R31 ;  /* 0x00000005ff067819 */ /* 0x002fe4000001141f */
[----:B------:R-:W-:Y:S01]  /*e170*/  ISETP.GE.OR P0, PT, R33, UR5, P0 ;  /* 0x0000000521007c0c */ /* 0x000fe20008706670 */
[----:B------:R-:W-:Y:S01]  /*e180*/  STSM.16.M88.4 [R24], R128 ;  /* 0x0000008018007844 */ /* 0x000fe20000000200 */
[C---:B------:R-:W-:Y:S01]  /*e190*/  LEA R4, P2, R25.reuse, UR6, 0x2 ;  /* 0x0000000619047c11 */ /* 0x040fe2000f8410ff */
[----:B------:R-:W-:Y:S01]  /*e1a0*/  @!PT LDS RZ, [RZ] ;  /* 0x00000000fffff984 */ /* 0x000fe20000000800 */
[----:B------:R-:W-:Y:S01]  /*e1b0*/  @!PT LDS RZ, [RZ] ;  /* 0x00000000fffff984 */ /* 0x000fe20000000800 */
[----:B------:R-:W-:Y:S01]  /*e1c0*/  @!PT LDS RZ, [RZ] ;  /* 0x00000000fffff984 */ /* 0x000fe20000000800 */
[----:B------:R-:W-:Y:S01]  /*e1d0*/  @!PT LDS RZ, [RZ] ;  /* 0x00000000fffff984 */ /* 0x000fe20000000800 */
[----:B------:R1:W-:Y:S06]  /*e1e0*/  MEMBAR.ALL.CTA ;  /* 0x0000000000007992 */ /* 0x0003ec0000008000 */
[----:B-1----:R-:W1:Y:S01]  /*e1f0*/  FENCE.VIEW.ASYNC.S ;  /* 0x00000000000073c6 */ /* 0x002e620000000000 */
[----:B------:R-:W-:-:S03]  /*e200*/  LEA.HI.X R5, R25, UR7, R32, 0x2, P2 ;  /* 0x0000000719057c11 */ /* 0x000fc600090f1420 */
[----:B-1----:R-:W1:Y:S01]  /*e210*/  SHFL.IDX PT, R6, R6, RZ, 0x1f ;  /* 0x00001fff06067589 */ /* 0x002e6200000e0000 */
[----:B------:R-:W-:Y:S06]  /*e220*/  BAR.ARV 0x1, 0x1a0 ;  /* 0x0046800000007b1d */ /* 0x000fec0000002000 */
        /* <DEDUP_REMOVED lines=30> */
.L_x_8995:
[----:B------:R-:W-:Y:S05]  /*e410*/  BSYNC B0 ;  /* 0x0000000000007941 */ /* 0x000fea0003800000 */
.L_x_8994:
[----:B------:R-:W-:Y:S05]  /*e420*/  BRA `(.L_x_8993) ;  /* 0x0000000400907947 */ /* 0x000fea0003800000 */
.L_x_8992:
[----:B------:R-:W1:Y:S01]  /*e430*/  LDC.64 R12, c[0x0][0xae0] ;  /* 0x0002b800ff0c7b82 */ /* 0x000e620000000a00 */
[----:B------:R-:W-:Y:S01]  /*e440*/  SHF.R.S32.HI R0, RZ, 0x1f, R29 ;  /* 0x0000001fff007819 */ /* 0x000fe2000001141d */
[----:B------:R-:W-:Y:S01]  /*e450*/  USHF.R.S32.HI UR5, URZ, 0x1f, UR43 ;  /* 0x0000001f3f057899 */ /* 0x000fe2000801142b */
[----:B------:R-:W-:Y:S01]  /*e460*/  ISETP.GT.AND P0, PT, R29, 0xbf, PT ;  /* 0x000000bf1d00780c */ /* 0x000fe20003f04270 */
[----:B------:R-:W-:Y:S01]  /*e470*/  USHF.R.S32.HI UR6, URZ, 0x1f, UR44 ;  /* 0x0000001f3f067899 */ /* 0x000fe2000801142c */
[----:B------:R-:W-:Y:S01]  /*e480*/  LEA.HI R25, R0, R29, RZ, 0x2 ;  /* 0x0000001d00197211 */ /* 0x000fe200078f10ff */
[----:B------:R-:W-:Y:S02]  /*e490*/  BSSY B0, `(.L_x_8996) ;  /* 0x000001e000007945 */ /* 0x000fe40003800000 */
[----:B------:R-:W2:Y:S01]  /*e4a0*/  LDC R11, c[0x0][0xdac] ;  /* 0x00036b00ff0b7b82 */ /* 0x000ea20000000800 */
[----:B------:R-:W-:-:S05]  /*e4b0*/  LOP3.LUT R0, R25, 0x1ffffffc, RZ, 0xc0, !PT ;  /* 0x1ffffffc19007812 */ /* 0x000fca00078ec0ff */
[----:B------:R-:W-:Y:S02]  /*e4c0*/  IMAD.IADD R0, R29, 0x1, -R0 ;  /* 0x000000011d007824 */ /* 0x000fe400078e0a00 */
[----:B------:R-:W2:Y:S02]  /*e4d0*/  LDC R24, c[0x0][0xa88] ;  /* 0x0002a200ff187b82 */ /* 0x000ea40000000800 */
[----:B------:R-:W-:-:S06]  /*e4e0*/  IMAD.SHL.U32 R8, R0, 0x8, RZ ;  /* 0x0000000800087824 */ /* 0x000fcc00078e00ff */
[----:B------:R-:W2:Y:S01]  /*e4f0*/  LDC.64 R14, c[0x0][0xae8] ;  /* 0x0002ba00ff0e7b82 */ /* 0x000ea20000000a00 */
[----:B-1----:R-:W-:Y:S01]  /*e500*/  IMAD R10, R12, UR5, RZ ;  /* 0x000000050c0a7c24 */ /* 0x002fe2000f8e02ff */
[----:B------:R-:W-:Y:S06]  /*e510*/  @P0 BRA `(.L_x_8997) ;  /* 0x0000000000540947 */ /* 0x000fec0003800000 */
[----:B------:R-:W-:Y:S01]  /*e520*/  IMAD.U32 R5, RZ, RZ, UR42 ;  /* 0x0000002aff057e24 */ /* 0x000fe2000f8e00ff */
[----:B------:R-:W-:-:S04]  /*e530*/  ULDC UR7, c[0x0][0xa88] ;  /* 0x0002a20000077ab9 */ /* 0x000fc80000000800 */
[----:B------:R-:W-:-:S04]  /*e540*/  IADD3 R4, R5, -0x80, R2 ;  /* 0xffffff8005047810 */ /* 0x000fc80007ffe002 */
[----:B------:R-:W-:-:S13]  /*e550*/  ISETP.GE.AND P0, PT, R4, UR7, PT ;  /* 0x0000000704007c0c */ /* 0x000fda000bf06270 */
[----:B------:R-:W-:Y:S05]  /*e560*/  @P0 BRA `(.L_x_8997) ;  /* 0x0000000000400947 */ /* 0x000fea0003800000 */
[----:B------:R-:W1:Y:S01]  /*e570*/  LDC.64 R6, c[0x0][0xb70] ;  /* 0x0002dc00ff067b82 */ /* 0x000e620000000a00 */
[----:B------:R-:W-:Y:S01]  /*e580*/  SHF.R.S32.HI R5, RZ, 0x1f, R4 ;  /* 0x0000001fff057819 */ /* 0x000fe20000011404 */
[----:B------:R-:W-:-:S06]  /*e590*/  ULDC.64 UR8, c[0x0][0xb40] ;  /* 0x0002d00000087ab9 */ /* 0x000fcc0000000a00 */
[----:B------:R-:W5:Y:S01]  /*e5a0*/  LDC.64 R20, c[0x0][0xb78] ;  /* 0x0002de00ff147b82 */ /* 0x000f620000000a00 */
[C---:B-1----:R-:W-:Y:S02]  /*e5b0*/  IMAD R0, R6.reuse, UR5, RZ ;  /* 0x0000000506007c24 */ /* 0x042fe4000f8e02ff */
        /* <DEDUP_REMOVED lines=11> */
.L_x_8997:
[----:B------:R-:W-:Y:S05]  /*e670*/  BSYNC B0 ;  /* 0x0000000000007941 */ /* 0x000fea0003800000 */
.L_x_8996:
[----:B------:R-:W-:Y:S01]  /*e680*/  ULOP3.LUT UR48, URZ, UR48, URZ, 0x33, !UPT ;  /* 0x000000303f307292 */ /* 0x000fe2000f8e333f */
[----:B-1----:R-:W-:Y:S01]  /*e690*/  IMAD R3, R13, UR43, R10 ;  /* 0x0000002b0d037c24 */ /* 0x002fe2000f8e020a */
[----:B------:R-:W-:Y:S01]  /*e6a0*/  SHF.R.S32.HI R4, RZ, 0x2, R25 ;  /* 0x00000002ff047819 */ /* 0x000fe20000011419 */
[----:B--2---:R-:W-:Y:S01]  /*e6b0*/  IMAD R10, R14, UR6, RZ ;  /* 0x000000060e0a7c24 */ /* 0x004fe2000f8e02ff */
[----:B------:R-:W-:Y:S01]  /*e6c0*/  SHF.R.S32.HI R9, RZ, 0x1f, R8 ;  /* 0x0000001fff097819 */ /* 0x000fe20000011408 */
[----:B------:R-:W-:Y:S01]  /*e6d0*/  BSSY B0, `(.L_x_8998) ;  /* 0x0000021000007945 */ /* 0x000fe20003800000 */
[----:B------:R-:W-:Y:S02]  /*e6e0*/  VIADD R13, R11, UR48 ;  /* 0x000000300b0d7c36 */ /* 0x000fe40008000000 */
[----:B------:R-:W-:Y:S02]  /*e6f0*/  VIADD R0, R4, 0x60 ;  /* 0x0000006004007836 */ /* 0x000fe40000000000 */
[----:B------:R-:W-:-:S02]  /*e700*/  IMAD R5, R13, -0xc0, R24 ;  /* 0xffffff400d057824 */ /* 0x000fc400078e0218 */
[----:B------:R-:W-:-:S03]  /*e710*/  IMAD.WIDE.U32 R6, R12, UR43, R8 ;  /* 0x0000002b0c067c25 */ /* 0x000fc6000f8e0008 */
[-C--:B------:R-:W-:Y:S01]  /*e720*/  ISETP.GE.AND P0, PT, R4, R5.reuse, PT ;  /* 0x000000050400720c */ /* 0x080fe20003f06270 */
[----:B------:R-:W-:Y:S01]  /*e730*/  IMAD.IADD R7, R7, 0x1, R3 ;  /* 0x0000000107077824 */ /* 0x000fe200078e0203 */
[----:B------:R-:W-:Y:S01]  /*e740*/  ISETP.GE.AND P3, PT, R0, R5, PT ;  /* 0x000000050000720c */ /* 0x000fe20003f66270 */
[----:B------:R-:W-:Y:S01]  /*e750*/  IMAD R3, R15, UR44, R10 ;  /* 0x0000002c0f037c24 */ /* 0x000fe2000f8e020a */
[----:B------:R-:W-:Y:S01]  /*e760*/  SHF.R.S32.HI R5, RZ, 0x1f, R4 ;  /* 0x0000001fff057819 */ /* 0x000fe20000011404 */
        /* <DEDUP_REMOVED lines=23> */
.L_x_8999:
[----:B------:R-:W-:Y:S05]  /*e8e0*/  BSYNC B0 ;  /* 0x0000000000007941 */ /* 0x000fea0003800000 */
.L_x_8998:
[----:B------:R-:W-:Y:S04]  /*e8f0*/  BSSY B0, `(.L_x_8993) ;  /* 0x0000017000007945 */ /* 0x000fe80003800000 */
[----:B------:R-:W-:Y:S05]  /*e900*/  @P3 BRA `(.L_x_9000) ;  /* 0x0000000000543947 */ /* 0x000fea0003800000 */
[----:B------:R-:W-:Y:S01]  /*e910*/  IADD3 R3, P0, R6, 0x60, RZ ;  /* 0x0000006006037810 */ /* 0x000fe20007f1e0ff */
[----:B------:R-:W-:Y:S01]  /*e920*/  ULDC UR5, c[0x0][0xa8c] ;  /* 0x0002a30000057ab9 */ /* 0x000fe20000000800 */
[----:B------:R-:W-:Y:S01]  /*e930*/  ULDC.64 UR6, c[0x0][0xad8] ;  /* 0x0002b60000067ab9 */ /* 0x000fe20000000a00 */
[----:B------:R-:W-:Y:S01]  /*e940*/  IMAD.MOV.U32 R4, RZ, RZ, R10 ;  /* 0x000000ffff047224 */ /* 0x000fe200078e000a */
[C---:B------:R-:W-:Y:S01]  /*e950*/  ISETP.GE.AND P1, PT, R8.reuse, UR5, PT ;  /* 0x0000000508007c0c */ /* 0x040fe2000bf26270 */
[----:B------:R-:W-:Y:S02]  /*e960*/  IMAD.X R6, RZ, RZ, R7, P0 ;  /* 0x000000ffff067224 */ /* 0x000fe400000e0607 */
[----:B------:R-:W-:Y:S02]  /*e970*/  IMAD.MOV.U32 R5, RZ, RZ, R13 ;  /* 0x000000ffff057224 */ /* 0x000fe400078e000d */
[----:B------:R-:W-:Y:S02]  /*e980*/  VIADD R0, R8, 0x20 ;  /* 0x0000002008007836 */ /* 0x000fe40000000000 */
        /* <DEDUP_REMOVED lines=13> */
.L_x_9000:
[----:B------:R-:W-:Y:S05]  /*ea60*/  BSYNC B0 ;  /* 0x0000000000007941 */ /* 0x000fea0003800000 */
.L_x_8993:
[----:B------:R-:W5:Y:S02]  /*ea70*/  LDC R0, c[0x0][0xda8] ;  /* 0x00036a00ff007b82 */ /* 0x000f640000000800 */
[----:B-----5:R-:W-:-:S13]  /*ea80*/  ISETP.LE.AND P0, PT, R0, UR4, PT ;  /* 0x0000000400007c0c */ /* 0x020fda000bf03270 */
[----:B------:R-:W-:Y:S05]  /*ea90*/  @!P0 BRA `(.L_x_9001) ;  /* 0xffffff24000c8947 */ /* 0x000fea000383ffff */
[----:B------:R-:W-:Y:S05]  /*eaa0*/  EXIT ;  /* 0x000000000000794d */ /* 0x000fea0003800000 */
.L_x_8911:
[----:B------:R-:W-:-:S08]  /*eab0*/  NOP ;  /* 0x0000000000007918 */ /* 0x000fd00000000000 */
[----:B------:R-:W1:-:S00]  /*eac0*/  USETMAXREG.DEALLOC.CTAPOOL 0x20 ;  /* 0x00000020000079c8 */ /* 0x000e4000080e0500 */
[----:B-1----:R-:W-:-:S05]  /*ead0*/  LOP3.LUT R16, R0, 0x3, RZ, 0xc0, !PT ;  /* 0x0000000300107812 */ /* 0x002fca00078ec0ff */
        /* <DEDUP_REMOVED lines=10> */
[----:B------:R-:W-:Y:S01]  /*eb80*/  LOP3.LUT R23, R2, 0x1f, RZ, 0xc0, !PT ;  /* 0x0000001f02177812 */ /* 0x000fe200078ec0ff */
[----:B------:R-:W-:Y:S01]  /*eb90*/  IMAD.U32 R22, RZ, RZ, UR4 ;  /* 0x00000004ff167e24 */ /* 0x000fe2000f8e00ff */
[----:B------:R-:W-:Y:S01]  /*eba0*/  ULDC UR45, c[0x0][0xc] ;  /* 0x00000300002d7ab9 */ /* 0x000fe20000000800 */
[----:B------:R-:W-:Y:S01]  /*ebb0*/  IMAD.MOV.U32 R18, RZ, RZ, 0x1 ;  /* 0x00000001ff127424 */ /* 0x000fe200078e00ff */
[----:B------:R-:W-:Y:S01]  /*ebc0*/  ULDC.64 UR48, c[0x0][0x198] ;  /* 0x0000660000307ab9 */ /* 0x000fe20000000a00 */
[----:B------:R-:W-:Y:S01]  /*ebd0*/  IMAD.MOV.U32 R19, RZ, RZ, RZ ;  /* 0x000000ffff137224 */ /* 0x000fe200078e00ff */
[----:B------:R-:W-:-:S06]  /*ebe0*/  UMOV UR47, URZ ;  /* 0x0000003f002f7c82 */ /* 0x000fcc0008000000 */
.L_x_9056:
        /* <DEDUP_REMOVED lines=21> */
.L_x_9003:
[----:B------:R-:W-:Y:S01]  /*ed40*/  ULDC UR9, c[0x0][0xdc4] ;  /* 0x0003710000097ab9 */ /* 0x000fe20000000800 */
[----:B------:R-:W-:Y:S01]  /*ed50*/  UMOV UR7, UR8 ;  /* 0x0000000800077c82 */ /* 0x000fe20008000000 */
[----:B------:R-:W-:-:S11]  /*ed60*/  UISETP.NE.AND UP0, UPT, UR9, 0x1, UPT ;  /* 0x000000010900788c */ /* 0x000fd6000bf05270 */
[----:B------:R-:W-:Y:S02]  /*ed70*/  @UP0 ULDC.64 UR10, c[0x0][0xdc8] ;  /* 0x00037200000a0ab9 */ /* 0x000fe40000000a00 */
[----:B------:R-:W-:-:S04]  /*ed80*/  UIMAD.WIDE.U32 UR4, UR8, UR10, URZ ;  /* 0x0000000a080472a5 */ /* 0x000fc8000f8e003f */
[----:B------:R-:W-:-:S04]  /*ed90*/  @UP0 USHF.R.U32.HI UR7, URZ, UR11, UR5 ;  /* 0x0000000b3f070299 */ /* 0x000fc80008011605 */
[----:B------:R-:W-:-:S12]  /*eda0*/  UIMAD UR4, UR7, UR9, URZ ;  /* 0x00000009070472a4 */ /* 0x000fd8000f8e023f */
.L_x_9004:
        /* <DEDUP_REMOVED lines=15> */
[----:B------:R-:W-:Y:S02]  /*eea0*/  UIMAD UR37, UR37, 0xc0, URZ ;  /* 0x000000c0252578a4 */ /* 0x000fe4000f8e023f */
        /* <DEDUP_REMOVED lines=24> */
.L_x_9006:
[----:B------:R-:W-:-:S11]  /*f030*/  UISETP.NE.AND UP0, UPT, UR5, 0x1, UPT ;  /* 0x000000010500788c */ /* 0x000fd6000bf05270 */
[----:B------:R-:W-:Y:S02]  /*f040*/  @UP0 ULDC.64 UR14, c[0x0][0x9e8] ;  /* 0x00027a00000e0ab9 */ /* 0x000fe40000000a00 */
[----:B------:R-:W-:-:S04]  /*f050*/  UIMAD.WIDE.U32 UR6, UR8, UR14, URZ ;  /* 0x0000000e080672a5 */ /* 0x000fc8000f8e003f */
[----:B------:R-:W-:-:S12]  /*f060*/  @UP0 USHF.R.U32.HI UR8, URZ, UR15, UR7 ;  /* 0x0000000f3f080299 */ /* 0x000fd80008011607 */
.L_x_9007:
[----:B------:R-:W-:-:S04]  /*f070*/  UIMAD UR8, UR8, UR5, UR5 ;  /* 0x00000005080872a4 */ /* 0x000fc8000f8e0205 */
[----:B------:R-:W-:-:S04]  /*f080*/  UISETP.LT.AND UP0, UPT, UR4, UR8, UPT ;  /* 0x000000080400728c */ /* 0x000fc8000bf01270 */
[----:B------:R-:W-:-:S12]  /*f090*/  USEL UR4, UR4, UR8, UP0 ;  /* 0x0000000804047287 */ /* 0x000fd80008000000 */
.L_x_9005:
        /* <DEDUP_REMOVED lines=25> */
.L_x_9009:
[----:B------:R-:W-:-:S11]  /*f230*/  UISETP.NE.AND UP0, UPT, UR5, 0x1, UPT ;  /* 0x000000010500788c */ /* 0x000fd6000bf05270 */
[----:B------:R-:W-:Y:S02]  /*f240*/  @UP0 ULDC.64 UR10, c[0x0][0x9e8] ;  /* 0x00027a00000a0ab9 */ /* 0x000fe40000000a00 */
[----:B------:R-:W-:-:S04]  /*f250*/  UIMAD.WIDE.U32 UR6, UR4, UR10, URZ ;  /* 0x0000000a040672a5 */ /* 0x000fc8000f8e003f */
[----:B------:R-:W-:-:S12]  /*f260*/  @UP0 USHF.R.U32.HI UR4, URZ, UR11, UR7 ;  /* 0x0000000b3f040299 */ /* 0x000fd80008011607 */
.L_x_9010:
[----:B------:R-:W-:-:S04]  /*f270*/  UIMAD UR4, UR4, UR5, URZ ;  /* 0x00000005040472a4 */ /* 0x000fc8000f8e023f */
[----:B------:R-:W-:-:S04]  /*f280*/  UISETP.LT.AND UP0, UPT, UR8, UR4, UPT ;  /* 0x000000040800728c */ /* 0x000fc8000bf01270 */
[----:B------:R-:W-:-:S12]  /*f290*/  USEL UR8, UR8, UR4, !UP0 ;  /* 0x0000000408087287 */ /* 0x000fd8000c000000 */
.L_x_9008:
        /* <DEDUP_REMOVED lines=9> */
[----:B------:R-:W-:Y:S01]  /*f330*/  ISETP.NE.AND P0, PT, R23, RZ, PT ;  /* 0x000000ff1700720c */ /* 0x000fe20003f05270 */
[----:B------:R-:W-:-:S12]  /*f340*/  IMAD.MOV.U32 R13, RZ, RZ, R22 ;  /* 0x000000ffff0d7224 */ /* 0x000fd800078e0016 */
        /* <DEDUP_REMOVED lines=14> */
.L_x_9012:
        /* <DEDUP_REMOVED lines=10> */
[----:B------:R-:W-:Y:S02]  /*f4d0*/  IMAD.U32 R4, RZ, RZ, UR4 ;  /* 0x00000004ff047e24 */ /* 0x000fe4000f8e00ff */
[----:B------:R-:W-:Y:S01]  /*f4e0*/  IMAD.U32 R5, RZ, RZ, UR5 ;  /* 0x00000005ff057e24 */ /* 0x000fe2000f8e00ff */
[----:B------:R-:W1:Y:S01]  /*f4f0*/  LDC.64 R2, c[0x4][R2] ;  /* 0x0100000002027b82 */ /* 0x000e620000000a00 */
[----:B------:R-:W-:Y:S01]  /*f500*/  ULDC.64 UR4, c[0x4][0x78] ;  /* 0x01001e0000047ab9 */ /* 0x000fe20000000a00 */
        /* <DEDUP_REMOVED lines=9> */
.L_x_9014:
[----:B------:R-:W-:-:S04]  /*f5a0*/  UIADD3 UR4, UR42, 0x400, URZ ;  /* 0x000004002a047890 */ /* 0x000fc8000fffe03f */
[----:B------:R-:W-:-:S06]  /*f5b0*/  ULOP3.LUT UP0, URZ, UR4, 0x1bf, URZ, 0xc0, !UPT ;  /* 0x000001bf043f7892 */ /* 0x000fcc000f80c03f */
[----:B------:R-:W-:-:S13]  /*f5c0*/  PLOP3.LUT P0, PT, PT, PT, UP0, 0x80, 0x0 ;  /* 0x000000000000781c */ /* 0x000fda0003f0f008 */
[----:B------:R-:W-:Y:S05]  /*f5d0*/  @!P0 BRA `(.L_x_9015) ;  /* 0x00000000007c8947 */ /* 0x000fea0003800000 */
        /* <DEDUP_REMOVED lines=16> */
.L_x_9016:
[----:B------:R1:W2:Y:S01]  /*f6e0*/  LDC.64 R2, c[0x4][R24] ;  /* 0x0100000018027b82 */ /* 0x0002a20000000a00 */
[----:B------:R-:W-:Y:S01]  /*f6f0*/  ULDC.64 UR4, c[0x4][0x1b8] ;  /* 0x01006e0000047ab9 */ /* 0x000fe20000000a00 */
[----:B------:R-:W-:Y:S01]  /*f700*/  ULDC.64 UR6, c[0x4][0x1c0] ;  /* 0x0100700000067ab9 */ /* 0x000fe20000000a00 */
[----:B------:R-:W-:Y:S02]  /*f710*/  IMAD.U32 R4, RZ, RZ, UR4 ;  /* 0x00000004ff047e24 */ /* 0x000fe4000f8e00ff */
        /* <DEDUP_REMOVED lines=11> */
.L_x_9015:
[----:B------:R-:W-:Y:S01]  /*f7d0*/  ULDC.64 UR4, c[0x0][0x9f8] ;  /* 0x00027e0000047ab9 */ /* 0x000fe20000000a00 */
[----:B------:R-:W-:Y:S01]  /*f7e0*/  IMAD.U32 R5, RZ, RZ, UR39 ;  /* 0x00000027ff057e24 */ /* 0x000fe2000f8e00ff */
[----:B------:R-:W-:Y:S01]  /*f7f0*/  ISETP.NE.U32.AND P0, PT, RZ, UR4, PT ;  /* 0x00000004ff007c0c */ /* 0x000fe2000bf05070 */
[----:B------:R-:W-:-:S03]  /*f800*/  IMAD.U32 R0, RZ, RZ, UR39 ;  /* 0x00000027ff007e24 */ /* 0x000fc6000f8e00ff */
[----:B------:R-:W-:-:S13]  /*f810*/  ISETP.NE.AND.EX P0, PT, RZ, UR5, PT, P0 ;  /* 0x00000005ff007c0c */ /* 0x000fda000bf05300 */
[----:B------:R-:W1:Y:S02]  /*f820*/  @P0 LDC.64 R2, c[0x0][0x9f8] ;  /* 0x00027e00ff020b82 */ /* 0x000e640000000a00 */
[----:B-1----:R-:W-:-:S06]  /*f830*/  @P0 IMAD.WIDE R4, R5, 0x4, R2 ;  /* 0x0000000405040825 */ /* 0x002fcc00078e0202 */
[----:B------:R-:W1:Y:S01]  /*f840*/  LDC R2, c[0x0][0x428] ;  /* 0x00010a00ff027b82 */ /* 0x000e620000000800 */
[----:B------:R2:W3:Y:S01]  /*f850*/  @P0 LDG.E R0, desc[UR50][R4.64] ;  /* 0x0000003204000981 */ /* 0x0004e2000c1e1900 */
[----:B------:R-:W-:Y:S01]  /*f860*/  ISETP.NE.AND P1, PT, R23, RZ, PT ;  /* 0x000000ff1700720c */ /* 0x000fe20003f25270 */
[----:B------:R-:W-:Y:S01]  /*f870*/  UMOV UR36, URZ ;  /* 0x0000003f00247c82 */ /* 0x000fe20008000000 */
[----:B------:R-:W-:Y:S01]  /*f880*/  UMOV UR12, 0x20 ;  /* 0x00000020000c7882 */ /* 0x000fe20000000000 */
[----:B------:R-:W-:Y:S01]  /*f890*/  UMOV UR13, UR37 ;  /* 0x00000025000d7c82 */ /* 0x000fe20008000000 */
[----:B------:R-:W-:Y:S01]  /*f8a0*/  UMOV UR14, UR38 ;  /* 0x00000026000e7c82 */ /* 0x000fe20008000000 */
[----:B------:R-:W-:Y:S01]  /*f8b0*/  UMOV UR15, UR39 ;  /* 0x00000027000f7c82 */ /* 0x000fe20008000000 */
[----:B------:R-:W-:Y:S01]  /*f8c0*/  UMOV UR8, 0x40 ;  /* 0x0000004000087882 */ /* 0x000fe20000000000 */
[----:B------:R-:W-:Y:S01]  /*f8d0*/  UMOV UR9, UR37 ;  /* 0x0000002500097c82 */ /* 0x000fe20008000000 */
[----:B------:R-:W-:Y:S01]  /*f8e0*/  UMOV UR10, UR38 ;  /* 0x00000026000a7c82 */ /* 0x000fe20008000000 */
[----:B------:R-:W-:Y:S01]  /*f8f0*/  UMOV UR11, UR39 ;  /* 0x00000027000b7c82 */ /* 0x000fe20008000000 */
[----:B------:R-:W-:Y:S01]  /*f900*/  UMOV UR6, 0xffffffff ;  /* 0xffffffff00067882 */ /* 0x000fe20000000000 */
[----:B------:R-:W-:-:S02]  /*f910*/  IMAD.U32 R7, RZ, RZ, UR44 ;  /* 0x0000002cff077e24 */ /* 0x000fc4000f8e00ff */
[----:B------:R-:W-:Y:S02]  /*f920*/  VOTEU.ALL UP1, P1 ;  /* 0x00000000003f7886 */ /* 0x000fe40000820000 */
[----:B------:R-:W-:-:S03]  /*f930*/  VIADD R7, R7, 0xffffffff ;  /* 0xffffffff07077836 */ /* 0x000fc60000000000 */
[----:B------:R-:W-:Y:S01]  /*f940*/  @!UP1 UIADD3 UR4, UP0, UR48, 0x270, URZ ;  /* 0x0000027030049890 */ /* 0x000fe2000ff1e03f */
[----:B-1----:R-:W-:Y:S02]  /*f950*/  ISETP.NE.AND P2, PT, R2, 0x1, PT ;  /* 0x000000010200780c */ /* 0x002fe40003f45270 */
[----:B------:R-:W1:Y:S01]  /*f960*/  LDC.64 R2, c[0x0][0x3f8] ;  /* 0x0000fe00ff027b82 */ /* 0x000e620000000a00 */
[----:B------:R-:W-:-:S09]  /*f970*/  @!UP1 UIADD3.X UR5, URZ, UR49, URZ, UP0, !UPT ;  /* 0x000000313f059290 */ /* 0x000fd200087fe43f */
[----:B------:R4:W-:Y:S01]  /*f980*/  @!UP1 UTMAPF.L2.4D [UR36], [UR4] ;  /* 0x00000024040095b8 */ /* 0x0009e20008018000 */
[----:B------:R-:W2:Y:S01]  /*f990*/  @P2 LDC R6, c[0x0][0x42c] ;  /* 0x00010b00ff062b82 */ /* 0x000ea20000000800 */
[----:B------:R4:W-:Y:S07]  /*f9a0*/  @!UP1 UTMAPF.L2.4D [UR12], [UR4] ;  /* 0x0000000c040095b8 */ /* 0x0009ee0008018000 */
[----:B------:R-:W5:Y:S01]  /*f9b0*/  @P2 LDC R9, c[0x0][0x430] ;  /* 0x00010c00ff092b82 */ /* 0x000f620000000800 */
[----:B-1----:R-:W-:Y:S01]  /*f9c0*/  ISETP.NE.U32.AND P0, PT, R2, RZ, PT ;  /* 0x000000ff0200720c */ /* 0x002fe20003f05070 */
[----:B------:R4:W-:Y:S03]  /*f9d0*/  @!UP1 UTMAPF.L2.4D [UR8], [UR4] ;  /* 0x00000008040095b8 */ /* 0x0009e60008018000 */
[----:B------:R-:W-:Y:S01]  /*f9e0*/  ISETP.NE.AND.EX P0, PT, R3, RZ, PT, P0 ;  /* 0x000000ff0300720c */ /* 0x000fe20003f05300 */
[----:B--2---:R-:W-:-:S04]  /*f9f0*/  @P2 IMAD.HI.U32 R4, R6, UR38, RZ ;  /* 0x0000002606042c27 */ /* 0x004fc8000f8e00ff */
[----:B------:R-:W-:Y:S01]  /*fa00*/  IMAD.U32 R6, RZ, RZ, UR38 ;  /* 0x00000026ff067e24 */ /* 0x000fe2000f8e00ff */
[----:B-----5:R-:W-:Y:S02]  /*fa10*/  @P2 SHF.R.U32.HI R6, RZ, R9, R4 ;  /* 0x00000009ff062219 */ /* 0x020fe40000011604 */
[----:B---3--:R-:W-:Y:S01]  /*fa20*/  SEL R9, R0, RZ, !P0 ;  /* 0x000000ff00097207 */ /* 0x008fe20004000000 */
[----:B----4-:R-:W-:Y:S06]  /*fa30*/  BRA.DIV UR6, `(.L_x_9017) ;  /* 0x0000002606c07947 */ /* 0x010fec000b800000 */
.L_x_9068:
[----:B------:R-:W-:Y:S01]  /*fa40*/  UMOV UR4, 0xffffffff ;  /* 0xffffffff00047882 */ /* 0x000fe20000000000 */
[----:B------:R-:W-:Y:S02]  /*fa50*/  SHF.R.S32.HI R8, RZ, 0x1f, R0 ;  /* 0x0000001fff087819 */ /* 0x000fe40000011400 */
[----:B------:R-:W-:Y:S05]  /*fa60*/  BRA.DIV UR4, `(.L_x_9018) ;  /* 0x0000002604d47947 */ /* 0x000fea000b800000 */
[----:B------:R-:W-:-:S13]  /*fa70*/  ELECT P6, URZ, PT ;  /* 0x00000000003f782f */ /* 0x000fda00038c0000 */
.L_x_9071:
[----:B------:R-:W-:Y:S05]  /*fa80*/  @!P6 BRA `(.L_x_9019) ;  /* 0x0000000000e8e947 */ /* 0x000fea0003800000 */
[----:B------:R-:W-:Y:S01]  /*fa90*/  LEA R13, R19, UR42, 0x3 ;  /* 0x0000002a130d7c11 */ /* 0x000fe2000f8e18ff */
[----:B------:R-:W-:Y:S01]  /*faa0*/  IMAD.MOV.U32 R9, RZ, RZ, R0 ;  /* 0x000000ffff097224 */ /* 0x000fe200078e0000 */
[----:B------:R-:W-:Y:S01]  /*fab0*/  SHF.L.U32 R12, R18, 0x1f, RZ ;  /* 0x0000001f120c7819 */ /* 0x000fe200000006ff */
        /* <DEDUP_REMOVED lines=19> */
.L_x_9020:
[----:B------:R-:W2:Y:S01]  /*fbf0*/  SYNCS.PHASECHK.TRANS64.TRYWAIT P2, [R13+URZ+0x2d840], R12 ;  /* 0x02d8400c0d0075a7 */ /* 0x000ea2000804017f */
[----:B------:R-:W-:Y:S01]  /*fc00*/  ISETP.NE.AND P3, PT, R17, RZ, PT ;  /* 0x000000ff1100720c */ /* 0x000fe20003f65270 */
[----:B--2---:R-:W-:-:S12]  /*fc10*/  @!P2 BRA `(.L_x_9021) ;  /* 0x000000240088a947 */ /* 0x004fd80003800000 */
.L_x_9072:
[----:B------:R-:W-:Y:S05]  /*fc20*/  @P3 BRA `(.L_x_9022) ;  /* 0x0000000000143947 */ /* 0x000fea0003800000 */
[----:B------:R-:W-:Y:S01]  /*fc30*/  ISETP.NE.AND P2, PT, R23, RZ, PT ;  /* 0x000000ff1700720c */ /* 0x000fe20003f45270 */
[----:B-1----:R-:W-:-:S04]  /*fc40*/  IMAD.MOV.U32 R4, RZ, RZ, 0x6000 ;  /* 0x00006000ff047424 */ /* 0x002fc800078e00ff */
[----:B------:R3:W-:Y:S08]  /*fc50*/  SYNCS.ARRIVE.TRANS64 RZ, [R13+URZ+0x2d830], R4 ;  /* 0x02d830040dff79a7 */ /* 0x0007f0000800003f */
[----:B------:R-:W-:Y:S05]  /*fc60*/  @!P2 BRA `(.L_x_9022) ;  /* 0x000000000004a947 */ /* 0x000fea0003800000 */
[----:B------:R-:W-:Y:S01]  /*fc70*/  BPT.TRAP 0x1 ;  /* 0x000000040000795c */ /* 0x000fe20000300000 */
.L_x_9022:
        /* <DEDUP_REMOVED lines=12> */
[----:B------:R-:W-:Y:S02]  /*fd40*/  USHF.L.U32 UR11, UR11, 0x7, URZ ;  /* 0x000000070b0b7899 */ /* 0x000fe4000800063f */
[----:B------:R-:W-:Y:S02]  /*fd50*/  UIADD3 UR9, UR9, 0x2d830, URZ ;  /* 0x0002d83009097890 */ /* 0x000fe4000fffe03f */
[----:B------:R-:W-:Y:S02]  /*fd60*/  UIADD3 UR14, UR8, 0x15400, URZ ;  /* 0x00015400080e7890 */ /* 0x000fe4000fffe03f */
[----:B------:R-:W-:Y:S02]  /*fd70*/  UIADD3 UR15, UR8, 0x17400, URZ ;  /* 0x00017400080f7890 */ /* 0x000fe4000fffe03f */
[----:B------:R-:W-:-:S03]  /*fd80*/  UIADD3 UR17, UR8, 0x19400, URZ ;  /* 0x0001940008117890 */ /* 0x000fc6000fffe03f */
[----:B------:R-:W-:Y:S01]  /*fd90*/  UMOV UR8, UR14 ;  /* 0x0000000e00087c82 */ /* 0x000fe20008000000 */
[----:B------:R-:W-:Y:S01]  /*fda0*/  UMOV UR14, 0x40 ;  /* 0x00000040000e7882 */ /* 0x000fe20000000000 */
[----:B------:R4:W-:Y:S02]  /*fdb0*/  UTMALDG.4D [UR8], [UR4], desc[UR6] ;  /* 0x00000608040075b4 */ /* 0x0009e40008019000 */
[----:B----4-:R-:W-:Y:S01]  /*fdc0*/  UMOV UR8, UR15 ;  /* 0x0000000f00087c82 */ /* 0x010fe20008000000 */
[----:B------:R-:W-:Y:S02]  /*fdd0*/  UMOV UR10, UR16 ;  /* 0x00000010000a7c82 */ /* 0x000fe40008000000 */
[----:B------:R4:W-:Y:S02]  /*fde0*/  UTMALDG.4D [UR8], [UR4], desc[UR6] ;  /* 0x00000608040075b4 */ /* 0x0009e40008019000 */
[----:B----4-:R-:W-:Y:S01]  /*fdf0*/  UMOV UR8, UR17 ;  /* 0x0000001100087c82 */ /* 0x010fe20008000000 */
[----:B------:R-:W-:-:S02]  /*fe00*/  UMOV UR10, UR14 ;  /* 0x0000000e000a7c82 */ /* 0x000fc40008000000 */
[----:B------:R4:W-:Y:S02]  /*fe10*/  UTMALDG.4D [UR8], [UR4], desc[UR6] ;  /* 0x00000608040075b4 */ /* 0x0009e40008019000 */
[----:B----4-:R-:W-:Y:S01]  /*fe20*/  NOP ;  /* 0x0000000000007918 */ /* 0x010fe20000000000 */
.L_x_9019:
        /* <DEDUP_REMOVED lines=9> */
[----:B-1-3--:R-:W-:Y:S01]  /*fec0*/  @P2 IMAD.MOV.U32 R4, RZ, RZ, 0x9000 ;  /* 0x00009000ff042424 */ /* 0x00afe200078e00ff */
        /* <DEDUP_REMOVED lines=26> */
[----:B------:R-:W3:Y:S02]  /*10070*/  SYNCS.PHASECHK.TRANS64.TRYWAIT P2, [UR42+0x2d820], R4 ;  /* 0x02d82004ff0075a7 */ /* 0x000ee4000804016a */
[----:B-1-3--:R-:W-:Y:S05]  /*10080*/  @!P2 BRA `(.L_x_9023) ;  /* 0x000000200080a947 */ /* 0x00afea0003800000 */
.L_x_9073:
[----:B------:R-:W-:-:S04]  /*10090*/  UIADD3 UR4, UR44, -0x2, URZ ;  /* 0xfffffffe2c047890 */ /* 0x000fc8000fffe03f */
[----:B------:R-:W-:-:S06]  /*100a0*/  UISETP.GE.AND UP0, UPT, UR4, UR43, UPT ;  /* 0x0000002b0400728c */ /* 0x000fcc000bf06270 */
[----:B------:R-:W-:-:S13]  /*100b0*/  PLOP3.LUT P2, PT, PT, PT, UP0, 0x80, 0x0 ;  /* 0x000000000000781c */ /* 0x000fda0003f4f008 */
[----:B------:R-:W-:Y:S05]  /*100c0*/  @!P2 BRA `(.L_x_9024) ;  /* 0x00000014004ca947 */ /* 0x000fea0003800000 */
[----:B-1----:R-:W-:Y:S01]  /*100d0*/  IMAD R5, RZ, RZ, -UR44 ;  /* 0x8000002cff057e24 */ /* 0x002fe2000f8e02ff */
[----:B------:R-:W-:Y:S01]  /*100e0*/  LOP3.LUT R10, RZ, UR43, RZ, 0x33, !PT ;  /* 0x0000002bff0a7c12 */ /* 0x000fe2000f8e33ff */
[----:B------:R-:W-:Y:S01]  /*100f0*/  IMAD.U32 R11, RZ, RZ, UR4 ;  /* 0x00000004ff0b7e24 */ /* 0x000fe2000f8e00ff */
[----:B------:R-:W-:Y:S02]  /*10100*/  ULDC.64 UR40, c[0x0][0x408] ;  /* 0x0001020000287ab9 */ /* 0x000fe40000000a00 */
[----:B------:R-:W-:-:S05]  /*10110*/  VIADDMNMX R10, R5, 0x1, R10, !PT ;  /* 0x00000001050a7846 */ /* 0x000fca000780010a */
[----:B------:R-:W-:-:S05]  /*10120*/  VIADD R4, R10, UR44 ;  /* 0x0000002c0a047c36 */ /* 0x000fca0008000000 */
[----:B------:R-:W-:-:S04]  /*10130*/  LOP3.LUT R4, R4, 0x1, RZ, 0xc0, !PT ;  /* 0x0000000104047812 */ /* 0x000fc800078ec0ff */
[----:B------:R-:W-:-:S13]  /*10140*/  ISETP.NE.U32.AND P2, PT, R4, 0x1, PT ;  /* 0x000000010400780c */ /* 0x000fda0003f45070 */
[----:B------:R-:W-:Y:S05]  /*10150*/  @P2 BRA `(.L_x_9025) ;  /* 0x0000000400b42947 */ /* 0x000fea0003800000 */
[----:B--2---:R-:W-:Y:S01]  /*10160*/  VIADD R12, R19, 0x1 ;  /* 0x00000001130c7836 */ /* 0x004fe20000000000 */
        /* <DEDUP_REMOVED lines=26> */
.L_x_9028:
[----:B-1----:R-:W-:Y:S02]  /*10310*/  LEA R3, R12, UR42, 0x3 ;  /* 0x0000002a0c037c11 */ /* 0x002fe4000f8e18ff */
[----:B------:R-:W-:Y:S02]  /*10320*/  SHF.L.U32 R2, R13, 0x1f, RZ ;  /* 0x0000001f0d027819 */ /* 0x000fe400000006ff */
[----:B------:R-:W-:Y:S02]  /*10330*/  ISETP.NE.AND P2, PT, R17, RZ, PT ;  /* 0x000000ff1100720c */ /* 0x000fe40003f45270 */
[----:B------:R-:W1:Y:S02]  /*10340*/  SYNCS.PHASECHK.TRANS64.TRYWAIT P3, [R3+URZ+0x2d840], R2 ;  /* 0x02d84002030075a7 */ /* 0x000e64000806017f */
[----:B-1----:R-:W-:Y:S09]  /*10350*/  @!P3 BRA `(.L_x_9029) ;  /* 0x0000001c00e4b947 */ /* 0x002ff20003800000 */
.L_x_9074:
[----:B------:R-:W-:Y:S05]  /*10360*/  @P2 BRA `(.L_x_9030) ;  /* 0x0000000000142947 */ /* 0x000fea0003800000 */
[----:B------:R-:W-:Y:S01]  /*10370*/  ISETP.NE.AND P3, PT, R23, RZ, PT ;  /* 0x000000ff1700720c */ /* 0x000fe20003f65270 */
[----:B-1----:R-:W-:-:S04]  /*10380*/  IMAD.MOV.U32 R2, RZ, RZ, 0x6000 ;  /* 0x00006000ff027424 */ /* 0x002fc800078e00ff */
[----:B------:R2:W-:Y:S08]  /*10390*/  SYNCS.ARRIVE.TRANS64 RZ, [R3+URZ+0x2d830], R2 ;  /* 0x02d8300203ff79a7 */ /* 0x0005f0000800003f */
[----:B------:R-:W-:Y:S05]  /*103a0*/  @!P3 BRA `(.L_x_9030) ;  /* 0x000000000004b947 */ /* 0x000fea0003800000 */
[----:B------:R-:W-:Y:S01]  /*103b0*/  BPT.TRAP 0x1 ;  /* 0x000000040000795c */ /* 0x000fe20000300000 */
.L_x_9030:
        /* <DEDUP_REMOVED lines=14> */
[----:B-12---:R-:W-:Y:S01]  /*104a0*/  SHF.L.U32 R3, R18, 0x1f, RZ ;  /* 0x0000001f12037819 */ /* 0x006fe200000006ff */
[----:B------:R-:W-:Y:S01]  /*104b0*/  UIADD3 UR9, UR9, 0x2d830, URZ ;  /* 0x0002d83009097890 */ /* 0x000fe2000fffe03f */
[----:B------:R-:W-:Y:S01]  /*104c0*/  LEA R2, R19, UR19, 0x3 ;  /* 0x0000001313027c11 */ /* 0x000fe2000f8e18ff */
[----:B------:R-:W-:-:S02]  /*104d0*/  USHF.L.U32 UR11, UR11, 0x7, URZ ;  /* 0x000000070b0b7899 */ /* 0x000fc4000800063f */
        /* <DEDUP_REMOVED lines=13> */
.L_x_9075:
[----:B------:R-:W-:Y:S05]  /*105b0*/  @P2 BRA `(.L_x_9032) ;  /* 0x0000000000182947 */ /* 0x000fea0003800000 */
[----:B------:R-:W-:Y:S01]  /*105c0*/  ISETP.NE.AND P2, PT, R23, RZ, PT ;  /* 0x000000ff1700720c */ /* 0x000fe20003f45270 */
[----:B-1----:R-:W-:Y:S01]  /*105d0*/  IMAD.MOV.U32 R3, RZ, RZ, 0x6000 ;  /* 0x00006000ff037424 */ /* 0x002fe200078e00ff */
[----:B------:R-:W-:-:S04]  /*105e0*/  LEA R2, R19, UR42, 0x3 ;  /* 0x0000002a13027c11 */ /* 0x000fc8000f8e18ff */
[----:B------:R2:W-:Y:S07]  /*105f0*/  SYNCS.ARRIVE.TRANS64 RZ, [R2+URZ+0x2d850], R3 ;  /* 0x02d8500302ff79a7 */ /* 0x0005ee000800003f */
[----:B------:R-:W-:Y:S05]  /*10600*/  @!P2 BRA `(.L_x_9032) ;  /* 0x000000000004a947 */ /* 0x000fea0003800000 */
[----:B------:R-:W-:Y:S01]  /*10610*/  BPT.TRAP 0x1 ;  /* 0x000000040000795c */ /* 0x000fe20000300000 */
.L_x_9032:
        /* <DEDUP_REMOVED lines=14> */
[----:B------:R-:W-:Y:S02]  /*10700*/  USHF.L.U32 UR11, UR11, 0x7, URZ ;  /* 0x000000070b0b7899 */ /* 0x000fe4000800063f */
[----:B------:R-:W-:Y:S02]  /*10710*/  UIADD3 UR8, UR15, 0x400, URZ ;  /* 0x000004000f087890 */ /* 0x000fe4000fffe03f */
[----:B------:R-:W-:Y:S02]  /*10720*/  UIADD3 UR9, UR9, 0x2d850, URZ ;  /* 0x0002d85009097890 */ /* 0x000fe4000fffe03f */
        /* <DEDUP_REMOVED lines=11> */
.L_x_9027:
[----:B------:R-:W-:Y:S05]  /*107e0*/  BSYNC B0 ;  /* 0x0000000000007941 */ /* 0x000fea0003800000 */
.L_x_9026:
[----:B------:R-:W-:Y:S01]  /*107f0*/  UIADD3 UR4, UR44, -0x3, URZ ;  /* 0xfffffffd2c047890 */ /* 0x000fe2000fffe03f */
[----:B------:R-:W-:Y:S02]  /*10800*/  IMAD.MOV.U32 R19, RZ, RZ, R12 ;  /* 0x000000ffff137224 */ /* 0x000fe400078e000c */
[----:B------:R-:W-:-:S03]  /*10810*/  IMAD.MOV.U32 R18, RZ, RZ, R13 ;  /* 0x000000ffff127224 */ /* 0x000fc600078e000d */
[----:B------:R-:W-:-:S07]  /*10820*/  IMAD.U32 R11, RZ, RZ, UR4 ;  /* 0x00000004ff0b7e24 */ /* 0x000fce000f8e00ff */
.L_x_9025:
[----:B------:R-:W-:Y:S01]  /*10830*/  ULOP3.LUT UR4, URZ, UR44, URZ, 0x33, !UPT ;  /* 0x0000002c3f047292 */ /* 0x000fe2000f8e333f */
[----:B------:R-:W-:Y:S01]  /*10840*/  VIADD R10, R10, 0xfffffffe ;  /* 0xfffffffe0a0a7836 */ /* 0x000fe20000000000 */
[----:B------:R-:W-:Y:S04]  /*10850*/  BSSY B0, `(.L_x_9024) ;  /* 0x00000da000007945 */ /* 0x000fe80003800000 */
[----:B------:R-:W-:-:S13]  /*10860*/  ISETP.NE.AND P2, PT, R10, UR4, PT ;  /* 0x000000040a007c0c */ /* 0x000fda000bf45270 */
[----:B------:R-:W-:Y:S05]  /*10870*/  @!P2 BRA `(.L_x_9033) ;  /* 0x0000000c005ca947 */ /* 0x000fea0003800000 */
[----:B-12---:R-:W-:-:S07]  /*10880*/  IMAD.MOV.U32 R2, RZ, RZ, R9 ;  /* 0x000000ffff027224 */ /* 0x006fce00078e0009 */
.L_x_9048:
        /* <DEDUP_REMOVED lines=11> */
[----:B------:R-:W-:Y:S02]  /*10940*/  IMAD.MOV.U32 R13, RZ, RZ, R11 ;  /* 0x000000ffff0d7224 */ /* 0x000fe400078e000b */
[----:B------:R-:W-:-:S04]  /*10950*/  IMAD R15, R8, UR40, RZ ;  /* 0x00000028080f7c24 */ /* 0x000fc8000f8e02ff */
[----:B------:R-:W-:Y:S01]  /*10960*/  IMAD R15, R0, UR41, R15 ;  /* 0x00000029000f7c24 */ /* 0x000fe2000f8e020f */
[----:B------:R-:W2:Y:S01]  /*10970*/  LDC.64 R2, c[0x0][0x3f8] ;  /* 0x0000fe00ff027b82 */ /* 0x000ea20000000a00 */
        /* <DEDUP_REMOVED lines=13> */
.L_x_9036:
[----:B------:R-:W-:Y:S02]  /*10a50*/  LEA R4, R10, UR42, 0x3 ;  /* 0x0000002a0a047c11 */ /* 0x000fe4000f8e18ff */
[----:B-1----:R-:W-:Y:S02]  /*10a60*/  SHF.L.U32 R3, R12, 0x1f, RZ ;  /* 0x0000001f0c037819 */ /* 0x002fe400000006ff */
[----:B------:R-:W-:Y:S02]  /*10a70*/  ISETP.NE.AND P2, PT, R17, RZ, PT ;  /* 0x000000ff1100720c */ /* 0x000fe40003f45270 */
[----:B------:R-:W1:Y:S02]  /*10a80*/  SYNCS.PHASECHK.TRANS64.TRYWAIT P3, [R4+URZ+0x2d840], R3 ;  /* 0x02d84003040075a7 */ /* 0x000e64000806017f */
[----:B-1----:R-:W-:Y:S09]  /*10a90*/  @!P3 BRA `(.L_x_9037) ;  /* 0x00000018003cb947 */ /* 0x002ff20003800000 */
.L_x_9076:
[----:B------:R-:W-:Y:S05]  /*10aa0*/  @P2 BRA `(.L_x_9038) ;  /* 0x0000000000142947 */ /* 0x000fea0003800000 */
[----:B------:R-:W-:Y:S01]  /*10ab0*/  ISETP.NE.AND P3, PT, R23, RZ, PT ;  /* 0x000000ff1700720c */ /* 0x000fe20003f65270 */
[----:B-1----:R-:W-:-:S04]  /*10ac0*/  IMAD.MOV.U32 R3, RZ, RZ, 0x6000 ;  /* 0x00006000ff037424 */ /* 0x002fc800078e00ff */
[----:B------:R2:W-:Y:S08]  /*10ad0*/  SYNCS.ARRIVE.TRANS64 RZ, [R4+URZ+0x2d830], R3 ;  /* 0x02d8300304ff79a7 */ /* 0x0005f0000800003f */
[----:B------:R-:W-:Y:S05]  /*10ae0*/  @!P3 BRA `(.L_x_9038) ;  /* 0x000000000004b947 */ /* 0x000fea0003800000 */
[----:B------:R-:W-:Y:S01]  /*10af0*/  BPT.TRAP 0x1 ;  /* 0x000000040000795c */ /* 0x000fe20000300000 */
.L_x_9038:
        /* <DEDUP_REMOVED lines=16> */
[----:B-12---:R-:W-:Y:S01]  /*10c00*/  LEA R3, R19, UR19, 0x3 ;  /* 0x0000001313037c11 */ /* 0x006fe2000f8e18ff */
        /* <DEDUP_REMOVED lines=14> */
.L_x_9077:
[----:B------:R-:W-:Y:S05]  /*10cf0*/  @P2 BRA `(.L_x_9040) ;  /* 0x0000000000142947 */ /* 0x000fea0003800000 */
[----:B------:R-:W-:Y:S01]  /*10d00*/  ISETP.NE.AND P2, PT, R23, RZ, PT ;  /* 0x000000ff1700720c */ /* 0x000fe20003f45270 */
[----:B------:R-:W-:-:S04]  /*10d10*/  IMAD.MOV.U32 R4, RZ, RZ, 0x6000 ;  /* 0x00006000ff047424 */ /* 0x000fc800078e00ff */
[----:B------:R2:W-:Y:S08]  /*10d20*/  SYNCS.ARRIVE.TRANS64 RZ, [R3+URZ+0x50], R4 ;  /* 0x0000500403ff79a7 */ /* 0x0005f0000800003f */
[----:B------:R-:W-:Y:S05]  /*10d30*/  @!P2 BRA `(.L_x_9040) ;  /* 0x000000000004a947 */ /* 0x000fea0003800000 */
[----:B------:R-:W-:Y:S01]  /*10d40*/  BPT.TRAP 0x1 ;  /* 0x000000040000795c */ /* 0x000fe20000300000 */
.L_x_9040:
        /* <DEDUP_REMOVED lines=29> */
.L_x_9035:
[----:B------:R-:W-:Y:S05]  /*10f20*/  BSYNC B1 ;  /* 0x0000000000017941 */ /* 0x000fea0003800000 */
.L_x_9034:
[----:B------:R-:W-:Y:S01]  /*10f30*/  VIADD R19, R10, 0x1 ;  /* 0x000000010a137836 */ /* 0x000fe20000000000 */
[----:B------:R-:W-:Y:S01]  /*10f40*/  BSSY B1, `(.L_x_9041) ;  /* 0x0000067000017945 */ /* 0x000fe20003800000 */
[----:B------:R-:W-:-:S03]  /*10f50*/  VIADD R13, R11, 0xffffffff ;  /* 0xffffffff0b0d7836 */ /* 0x000fc60000000000 */
[----:B------:R-:W-:-:S04]  /*10f60*/  ISETP.NE.AND P2, PT, R19, 0x2, PT ;  /* 0x000000021300780c */ /* 0x000fc80003f45270 */
[----:B-12---:R-:W-:Y:S02]  /*10f70*/  SEL R3, RZ, 0x1, P2 ;  /* 0x00000001ff037807 */ /* 0x006fe40001000000 */
        /* <DEDUP_REMOVED lines=9> */
[----:B-1----:R-:W-:-:S13]  /*11010*/  ISETP.NE.AND P2, PT, R14, 0x1, PT ;  /* 0x000000010e00780c */ /* 0x002fda0003f45270 */
[----:B------:R-:W1:Y:S02]  /*11020*/  @P2 LDC.64 R2, c[0x0][0x420] ;  /* 0x00010800ff022b82 */ /* 0x000e640000000a00 */
[----:B-1----:R-:W-:-:S05]  /*11030*/  @P2 IMAD.HI.U32 R2, R13, R2, RZ ;  /* 0x000000020d022227 */ /* 0x002fca00078e00ff */
[----:B------:R-:W-:Y:S02]  /*11040*/  @P2 SHF.R.U32.HI R15, RZ, R3, R2 ;  /* 0x00000003ff0f2219 */ /* 0x000fe40000011602 */
[----:B------:R-:W1:Y:S02]  /*11050*/  LDC.64 R2, c[0x0][0x3f8] ;  /* 0x0000fe00ff027b82 */ /* 0x000e640000000a00 */
[--C-:B------:R-:W-:Y:S01]  /*11060*/  SHF.R.S32.HI R5, RZ, 0x1f, R15.reuse ;  /* 0x0000001fff057819 */ /* 0x100fe2000001140f */
[----:B------:R-:W-:-:S04]  /*11070*/  IMAD.MOV.U32 R4, RZ, RZ, R15 ;  /* 0x000000ffff047224 */ /* 0x000fc800078e000f */
[----:B------:R-:W-:-:S04]  /*11080*/  IMAD.WIDE.U32 R4, R0, UR40, R4 ;  /* 0x0000002800047c25 */ /* 0x000fc8000f8e0004 */
[----:B------:R-:W-:Y:S01]  /*11090*/  IMAD.IADD R5, R21, 0x1, R5 ;  /* 0x0000000115057824 */ /* 0x000fe200078e0205 */
[----:B-1----:R-:W-:-:S04]  /*110a0*/  LEA R2, P2, R4, R2, 0x2 ;  /* 0x0000000204027211 */ /* 0x002fc800078410ff */
[----:B------:R-:W-:-:S05]  /*110b0*/  LEA.HI.X R3, R4, R3, R5, 0x2, P2 ;  /* 0x0000000304037211 */ /* 0x000fca00010f1405 */
[----:B------:R1:W5:Y:S01]  /*110c0*/  LDG.E R2, desc[UR50][R2.64] ;  /* 0x0000003202027981 */ /* 0x000362000c1e1900 */
[----:B------:R-:W-:-:S04]  /*110d0*/  IMAD.MOV R4, RZ, RZ, -R15 ;  /* 0x000000ffff047224 */ /* 0x000fc800078e0a0f */
[----:B------:R-:W-:-:S07]  /*110e0*/  IMAD R14, R14, R4, R13 ;  /* 0x000000040e0e7224 */ /* 0x000fce00078e020d */
.L_x_9043:
[----:B-1----:R-:W-:Y:S02]  /*110f0*/  LEA R3, R19, UR42, 0x3 ;  /* 0x0000002a13037c11 */ /* 0x002fe4000f8e18ff */
[----:B------:R-:W-:Y:S02]  /*11100*/  SHF.L.U32 R4, R18, 0x1f, RZ ;  /* 0x0000001f12047819 */ /* 0x000fe400000006ff */
[----:B------:R-:W-:Y:S02]  /*11110*/  ISETP.NE.AND P2, PT, R17, RZ, PT ;  /* 0x000000ff1100720c */ /* 0x000fe40003f45270 */
[----:B------:R-:W1:Y:S02]  /*11120*/  SYNCS.PHASECHK.TRANS64.TRYWAIT P3, [R3+URZ+0x2d840], R4 ;  /* 0x02d84004030075a7 */ /* 0x000e64000806017f */
[----:B-1----:R-:W-:Y:S09]  /*11130*/  @!P3 BRA `(.L_x_9044) ;  /* 0x0000001000bcb947 */ /* 0x002ff20003800000 */
.L_x_9078:
[----:B------:R-:W-:Y:S05]  /*11140*/  @P2 BRA `(.L_x_9045) ;  /* 0x0000000000142947 */ /* 0x000fea0003800000 */
[----:B------:R-:W-:Y:S01]  /*11150*/  ISETP.NE.AND P3, PT, R23, RZ, PT ;  /* 0x000000ff1700720c */ /* 0x000fe20003f65270 */
[----:B-1----:R-:W-:-:S04]  /*11160*/  IMAD.MOV.U32 R4, RZ, RZ, 0x6000 ;  /* 0x00006000ff047424 */ /* 0x002fc800078e00ff */
[----:B------:R2:W-:Y:S08]  /*11170*/  SYNCS.ARRIVE.TRANS64 RZ, [R3+URZ+0x2d830], R4 ;  /* 0x02d8300403ff79a7 */ /* 0x0005f0000800003f */
[----:B------:R-:W-:Y:S05]  /*11180*/  @!P3 BRA `(.L_x_9045) ;  /* 0x000000000004b947 */ /* 0x000fea0003800000 */
[----:B------:R-:W-:Y:S01]  /*11190*/  BPT.TRAP 0x1 ;  /* 0x000000040000795c */ /* 0x000fe20000300000 */
.L_x_9045:
        /* <DEDUP_REMOVED lines=16> */
[----:B------:R-:W-:Y:S02]  /*112a0*/  USHF.L.U32 UR11, UR11, 0x7, URZ ;  /* 0x000000070b0b7899 */ /* 0x000fe4000800063f */
        /* <DEDUP_REMOVED lines=14> */
.L_x_9079:
[----:B------:R-:W-:Y:S05]  /*11390*/  @P2 BRA `(.L_x_9047) ;  /* 0x0000000000142947 */ /* 0x000fea0003800000 */
[----:B------:R-:W-:Y:S01]  /*113a0*/  ISETP.NE.AND P2, PT, R23, RZ, PT ;  /* 0x000000ff1700720c */ /* 0x000fe20003f45270 */
[----:B------:R-:W-:-:S04]  /*113b0*/  IMAD.MOV.U32 R4, RZ, RZ, 0x6000 ;  /* 0x00006000ff047424 */ /* 0x000fc800078e00ff */
[----:B------:R2:W-:Y:S08]  /*113c0*/  SYNCS.ARRIVE.TRANS64 RZ, [R3+URZ+0x50], R4 ;  /* 0x0000500403ff79a7 */ /* 0x0005f0000800003f */
[----:B------:R-:W-:Y:S05]  /*113d0*/  @!P2 BRA `(.L_x_9047) ;  /* 0x000000000004a947 */ /* 0x000fea0003800000 */
[----:B------:R-:W-:Y:S01]  /*113e0*/  BPT.TRAP 0x1 ;  /* 0x000000040000795c */ /* 0x000fe20000300000 */
.L_x_9047:
        /* <DEDUP_REMOVED lines=28> */
.L_x_9042:
[----:B------:R-:W-:Y:S05]  /*115b0*/  BSYNC B1 ;  /* 0x0000000000017941 */ /* 0x000fea0003800000 */
.L_x_9041:
[----:B------:R-:W-:Y:S01]  /*115c0*/  ISETP.GT.AND P2, PT, R13, UR43, PT ;  /* 0x0000002b0d007c0c */ /* 0x000fe2000bf44270 */
[----:B------:R-:W-:-:S12]  /*115d0*/  VIADD R11, R11, 0xfffffffe ;  /* 0xfffffffe0b0b7836 */ /* 0x000fd80000000000 */
[----:B------:R-:W-:Y:S05]  /*115e0*/  @P2 BRA `(.L_x_9048) ;  /* 0xfffffff000a82947 */ /* 0x000fea000383ffff */
.L_x_9033:
[----:B------:R-:W-:Y:S05]  /*115f0*/  BSYNC B0 ;  /* 0x0000000000007941 */ /* 0x000fea0003800000 */
.L_x_9024:
[----:B------:R-:W-:Y:S04]  /*11600*/  BSSY B0, `(.L_x_9049) ;  /* 0x000000e000007945 */ /* 0x000fe80003800000 */
[----:B------:R-:W-:Y:S05]  /*11610*/  @P1 BRA `(.L_x_9050) ;  /* 0x0000000000301947 */ /* 0x000fea0003800000 */
[----:B------:R-:W3:Y:S01]  /*11620*/  S2R R11, SR_LANEID ;  /* 0x00000000000b7919 */ /* 0x000ee20000000000 */
[----:B------:R-:W-:Y:S01]  /*11630*/  VOTEU.ANY UR4, UPT, PT ;  /* 0x0000000000047886 */ /* 0x000fe200038e0100 */
[----:B-12---:R-:W1:Y:S01]  /*11640*/  LDC.64 R2, c[0x0][0xdf0] ;  /* 0x00037c00ff027b82 */ /* 0x006e620000000a00 */
[----:B------:R-:W3:Y:S08]  /*11650*/  FLO.U32 R0, UR4 ;  /* 0x0000000400007d00 */ /* 0x000ef000080e0000 */
[----:B------:R-:W1:Y:S01]  /*11660*/  POPC R5, UR4 ;  /* 0x0000000400057d09 */ /* 0x000e620008000000 */
[----:B---3--:R-:W-:-:S13]  /*11670*/  ISETP.EQ.U32.AND P0, PT, R0, R11, PT ;  /* 0x0000000b0000720c */ /* 0x008fda0003f02070 */
[----:B-1----:R-:W2:Y:S01]  /*11680*/  @P0 ATOMG.E.ADD.STRONG.GPU PT, R3, desc[UR50][R2.64], R5 ;  /* 0x00000005020309a8 */ /* 0x002ea200081ee1f2 */
[----:B------:R-:W1:Y:S02]  /*11690*/  S2R R4, SR_LTMASK ;  /* 0x0000000000047919 */ /* 0x000e640000003900 */
[----:B-1----:R-:W-:-:S04]  /*116a0*/  LOP3.LUT R4, R4, UR4, RZ, 0xc0, !PT ;  /* 0x0000000404047c12 */ /* 0x002fc8000f8ec0ff */
[----:B------:R-:W1:Y:S01]  /*116b0*/  POPC R11, R4 ;  /* 0x00000004000b7309 */ /* 0x000e620000000000 */
[----:B--2---:R-:W1:Y:S02]  /*116c0*/  SHFL.IDX PT, R0, R3, R0, 0x1f ;  /* 0x00001f0003007589 */ /* 0x004e6400000e0000 */
[----:B-1----:R-:W-:-:S07]  /*116d0*/  IADD3 R22, R0, UR45, R11 ;  /* 0x0000002d00167c10 */ /* 0x002fce000fffe00b */
.L_x_9050:
[----:B------:R-:W-:Y:S05]  /*116e0*/  BSYNC B0 ;  /* 0x0000000000007941 */ /* 0x000fea0003800000 */
.L_x_9049:
[----:B------:R-:W-:Y:S04]  /*116f0*/  BSSY B0, `(.L_x_9051) ;  /* 0x0000028000007945 */ /* 0x000fe80003800000 */
[----:B------:R-:W-:Y:S05]  /*11700*/  @!P6 BRA `(.L_x_9052) ;  /* 0x000000000098e947 */ /* 0x000fea0003800000 */
[----:B-12---:R-:W-:Y:S02]  /*11710*/  LEA R3, R19, UR42, 0x3 ;  /* 0x0000002a13037c11 */ /* 0x006fe4000f8e18ff */
[----:B------:R-:W-:Y:S02]  /*11720*/  SHF.L.U32 R0, R18, 0x1f, RZ ;  /* 0x0000001f12007819 */ /* 0x000fe400000006ff */
[----:B------:R-:W-:Y:S02]  /*11730*/  ISETP.NE.AND P1, PT, R17, RZ, PT ;  /* 0x000000ff1100720c */ /* 0x000fe40003f25270 */
[----:B------:R-:W1:Y:S02]  /*11740*/  SYNCS.PHASECHK.TRANS64.TRYWAIT P0, [R3+URZ+0x2d860], R0 ;  /* 0x02d86000030075a7 */ /* 0x000e64000800017f */
[----:B-1----:R-:W-:Y:S09]  /*11750*/  @!P0 BRA `(.L_x_9053) ;  /* 0x0000000c005c8947 */ /* 0x002ff20003800000 */
.L_x_9080:
[----:B------:R-:W-:Y:S05]  /*11760*/  @P1 BRA `(.L_x_9054) ;  /* 0x0000000000141947 */ /* 0x000fea0003800000 */
[----:B------:R-:W-:Y:S01]  /*11770*/  ISETP.NE.AND P0, PT, R23, RZ, PT ;  /* 0x000000ff1700720c */ /* 0x000fe20003f05270 */
[----:B-1----:R-:W-:-:S04]  /*11780*/  IMAD.MOV.U32 R0, RZ, RZ, 0x6000 ;  /* 0x00006000ff007424 */ /* 0x002fc800078e00ff */
[----:B------:R2:W-:Y:S08]  /*11790*/  SYNCS.ARRIVE.TRANS64 RZ, [R3+URZ+0x2d850], R0 ;  /* 0x02d8500003ff79a7 */ /* 0x0005f0000800003f */
[----:B------:R-:W-:Y:S05]  /*117a0*/  @!P0 BRA `(.L_x_9054) ;  /* 0x0000000000048947 */ /* 0x000fea0003800000 */
[----:B------:R-:W-:Y:S01]  /*117b0*/  BPT.TRAP 0x1 ;  /* 0x000000040000795c */ /* 0x000fe20000300000 */
.L_x_9054:
        /* <DEDUP_REMOVED lines=27> */
.L_x_9052:
[----:B------:R-:W-:Y:S05]  /*11970*/  BSYNC B0 ;  /* 0x0000000000007941 */ /* 0x000fea0003800000 */
.L_x_9051:
[----:B------:R-:W-:Y:S02]  /*11980*/  VIADD R19, R19, 0x1 ;  /* 0x0000000113137836 */ /* 0x000fe40000000000 */
[----:B--2---:R-:W-:-:S03]  /*11990*/  IMAD.MOV.U32 R13, RZ, RZ, R22 ;  /* 0x000000ffff0d7224 */ /* 0x004fc600078e0016 */
[----:B------:R-:W-:-:S04]  /*119a0*/  ISETP.NE.AND P0, PT, R19, 0x2, PT ;  /* 0x000000021300780c */ /* 0x000fc80003f05270 */
[----:B-1----:R-:W-:Y:S02]  /*119b0*/  SEL R3, RZ, 0x1, P0 ;  /* 0x00000001ff037807 */ /* 0x002fe40000000000 */
[----:B------:R-:W-:Y:S02]  /*119c0*/  SEL R19, R19, RZ, P0 ;  /* 0x000000ff13137207 */ /* 0x000fe40000000000 */
[----:B------:R-:W-:-:S07]  /*119d0*/  LOP3.LUT R18, R18, R3, RZ, 0x3c, !PT ;  /* 0x0000000312127212 */ /* 0x000fce00078e3cff */
.L_x_9013:
[----:B------:R-:W-:Y:S05]  /*119e0*/  BSYNC B6 ;  /* 0x0000000000067941 */ /* 0x000fea0003800000 */
.L_x_9011:
[----:B------:R-:W-:-:S03]  /*119f0*/  UMOV UR4, 0xffffffff ;  /* 0xffffffff00047882 */ /* 0x000fc60000000000 */
[----:B------:R-:W-:Y:S05]  /*11a00*/  BRA.DIV UR4, `(.L_x_9055) ;  /* 0x0000000a04c47947 */ /* 0x000fea000b800000 */
[----:B------:R1:W2:Y:S02]  /*11a10*/  SHFL.IDX PT, R14, R13, RZ, 0x1f ;  /* 0x00001fff0d0e7589 */ /* 0x0002a400000e0000 */
.L_x_9083:
        /* <DEDUP_REMOVED lines=12> */
.L_x_9002:
[----:B------:R-:W2:Y:S01]  /*11ae0*/  S2R R3, SR_CgaCtaId ;  /* 0x0000000000037919 */ /* 0x000ea20000008800 */
[----:B------:R-:W-:Y:S01]  /*11af0*/  UIADD3 UR47, UR47, 0x1, URZ ;  /* 0x000000012f2f7890 */ /* 0x000fe2000fffe03f */
[----:B------:R-:W-:-:S03]  /*11b00*/  MOV R0, 0x400 ;  /* 0x0000040000007802 */ /* 0x000fc60000000f00 */
[----:B------:R-:W-:-:S04]  /*11b10*/  ULEA.HI UR4, UR47, UR47, URZ, 0x1 ;  /* 0x0000002f2f047291 */ /* 0x000fc8000f8f083f */
[----:B------:R-:W-:-:S04]  /*11b20*/  ULOP3.LUT UR4, UR4, 0xfffffffe, URZ, 0xc0, !UPT ;  /* 0xfffffffe04047892 */ /* 0x000fc8000f8ec03f */
[----:B------:R-:W-:-:S06]  /*11b30*/  UIADD3 UR4, UR47, -UR4, URZ ;  /* 0x800000042f047290 */ /* 0x000fcc000fffe03f */
[----:B------:R-:W-:Y:S01]  /*11b40*/  IMAD.U32 R2, RZ, RZ, UR4 ;  /* 0x00000004ff027e24 */ /* 0x000fe2000f8e00ff */
[----:B--2---:R-:W-:-:S04]  /*11b50*/  LEA R9, R3, R0, 0x18 ;  /* 0x0000000003097211 */ /* 0x004fc800078ec0ff */
[----:B------:R-:W-:-:S04]  /*11b60*/  SHF.L.U32 R0, R2, 0x1f, RZ ;  /* 0x0000001f02007819 */ /* 0x000fc800000006ff */
[----:B------:R-:W2:Y:S02]  /*11b70*/  SYNCS.PHASECHK.TRANS64.TRYWAIT P0, [R9+URZ+0x2d820], R0 ;  /* 0x02d82000090075a7 */ /* 0x000ea4000800017f */
[----:B--2---:R-:W-:Y:S05]  /*11b80*/  @!P0 BRA `(.L_x_9057) ;  /* 0x0000000800888947 */ /* 0x004fea0003800000 */
.L_x_9084:
[----:B------:R-:W3:Y:S02]  /*11b90*/  SHFL.IDX PT, R16, R16, RZ, 0x1f ;  /* 0x00001fff10107589 */ /* 0x000ee400000e0000 */
[----:B---3--:R-:W-:-:S13]  /*11ba0*/  ISETP.NE.AND P0, PT, R16, RZ, PT ;  /* 0x000000ff1000720c */ /* 0x008fda0003f05270 */
[----:B------:R-:W-:Y:S05]  /*11bb0*/  @P0 EXIT ;  /* 0x000000000000094d */ /* 0x000fea0003800000 */
[----:B------:R-:W-:Y:S01]  /*11bc0*/  ELECT P0, URZ, PT ;  /* 0x00000000003f782f */ /* 0x000fe20003800000 */
[----:B------:R-:W-:-:S12]  /*11bd0*/  BSSY B0, `(.L_x_9058) ;  /* 0x0000020000007945 */ /* 0x000fd80003800000 */
[----:B------:R-:W-:Y:S05]  /*11be0*/  @!P0 BRA `(.L_x_9059) ;  /* 0x0000000000788947 */ /* 0x000fea0003800000 */
[----:B------:R-:W-:-:S06]  /*11bf0*/  ULOP3.LUT UR4, UR46, 0x2, URZ, 0xfc, !UPT ;  /* 0x000000022e047892 */ /* 0x000fcc000f8efc3f */
[----:B--2---:R-:W-:-:S05]  /*11c00*/  IMAD.U32 R0, RZ, RZ, UR4 ;  /* 0x00000004ff007e24 */ /* 0x004fca000f8e00ff */
[----:B------:R-:W-:-:S13]  /*11c10*/  ISETP.NE.AND P2, PT, R0, 0x3, PT ;  /* 0x000000030000780c */ /* 0x000fda0003f45270 */
[----:B------:R-:W-:Y:S05]  /*11c20*/  @!P2 BRA `(.L_x_9060) ;  /* 0x000000000004a947 */ /* 0x000fea0003800000 */
[----:B------:R-:W-:Y:S01]  /*11c30*/  BPT.TRAP 0x1 ;  /* 0x000000040000795c */ /* 0x000fe20000300000 */
.L_x_9060:
        /* <DEDUP_REMOVED lines=12> */
.L_x_9085:
[----:B------:R-:W3:Y:S02]  /*11d00*/  SYNCS.PHASECHK.TRANS64.TRYWAIT P0, [R3+URZ], R2 ;  /* 0x00000002030075a7 */ /* 0x000ee4000800017f */
[----:B---3--:R-:W-:Y:S05]  /*11d10*/  @!P0 BRA `(.L_x_9062) ;  /* 0x00000008004c8947 */ /* 0x008fea0003800000 */
.L_x_9086:
[----:B------:R-:W-:Y:S05]  /*11d20*/  @!P2 BRA `(.L_x_9063) ;  /* 0x000000000004a947 */ /* 0x000fea0003800000 */
[----:B------:R-:W-:Y:S01]  /*11d30*/  BPT.TRAP 0x1 ;  /* 0x000000040000795c */ /* 0x000fe20000300000 */
.L_x_9063:
[----:B------:R-:W-:-:S04]  /*11d40*/  VIADD R0, R9, 0x2d860 ;  /* 0x0002d86009007836 */ /* 0x000fc80000000000 */
[----:B------:R-:W-:-:S04]  /*11d50*/  IMAD R19, R19, 0x8, R0 ;  /* 0x0000000813137824 */ /* 0x000fc800078e0200 */
[----:B------:R-:W4:Y:S02]  /*11d60*/  SYNCS.PHASECHK.TRANS64.TRYWAIT P0, [R19+URZ], R4 ;  /* 0x00000004130075a7 */ /* 0x000f24000800017f */
[----:B----4-:R-:W-:Y:S05]  /*11d70*/  @!P0 BRA `(.L_x_9064) ;  /* 0x0000000800488947 */ /* 0x010fea0003800000 */
.L_x_9087:
[----:B------:R-:W-:-:S07]  /*11d80*/  IMAD R7, R7, 0x8, R0 ;  /* 0x0000000807077824 */ /* 0x000fce00078e0200 */
.L_x_9065:
[----:B------:R1:W1:Y:S02]  /*11d90*/  SYNCS.PHASECHK.TRANS64.TRYWAIT P0, [R7+URZ], R2 ;  /* 0x00000002070075a7 */ /* 0x000264000800017f */
[----:B-1----:R-:W-:Y:S05]  /*11da0*/  @!P0 NANOSLEEP.SYNCS 0x989680 ;  /* 0x009896800000895d */ /* 0x002fea0003900000 */
[----:B------:R-:W1:Y:S02]  /*11db0*/  @!P0 SYNCS.PHASECHK.TRANS64 P0, [R7+URZ], R2 ;  /* 0x00000002070085a7 */ /* 0x000e64000800007f */
[----:B-1----:R-:W-:Y:S05]  /*11dc0*/  @!P0 BRA `(.L_x_9065) ;  /* 0xfffffffc00f08947 */ /* 0x002fea000383ffff */
.L_x_9059:
[----:B------:R-:W-:Y:S05]  /*11dd0*/  BSYNC B0 ;  /* 0x0000000000007941 */ /* 0x000fea0003800000 */
.L_x_9058:
[----:B------:R-:W-:Y:S05]  /*11de0*/  EXIT ;  /* 0x000000000000794d */ /* 0x000fea0003800000 */
.L_x_8923:
[----:B-1----:R-:W-:-:S04]  /*11df0*/  IMAD.U32 R3, RZ, RZ, UR39 ;  /* 0x00000027ff037e24 */ /* 0x002fc8000f8e00ff */
[----:B------:R1:W2:Y:S03]  /*11e00*/  SYNCS.PHASECHK.TRANS64.TRYWAIT P1, [R3+URZ+0x2d800], R0 ;  /* 0x02d80000030075a7 */ /* 0x0002a6000802017f */
[----:B--2---:R-:W-:Y:S05]  /*11e10*/  @!P1 NANOSLEEP.SYNCS 0x989680 ;  /* 0x009896800000995d */ /* 0x004fea0003900000 */
[----:B------:R-:W2:Y:S02]  /*11e20*/  @!P1 SYNCS.PHASECHK.TRANS64 P1, [R3+URZ+0x2d800], R0 ;  /* 0x02d80000030095a7 */ /* 0x000ea4000802007f */
[----:B--2---:R-:W-:Y:S05]  /*11e30*/  @!P1 BRA `(.L_x_8923) ;  /* 0xfffffffc00ec9947 */ /* 0x004fea000383ffff */
[----:B------:R-:W-:Y:S05]  /*11e40*/  BRA `(.L_x_9066) ;  /* 0xfffffefc00147947 */ /* 0x000fea000383ffff */
.L_x_8927:
[----:B--2---:R2:W3:Y:S02]  /*11e50*/  SYNCS.PHASECHK.TRANS64.TRYWAIT P2, [R7+URZ+0x2d830], R0 ;  /* 0x02d83000070075a7 */ /* 0x0044e4000804017f */
[----:B---3--:R-:W-:Y:S05]  /*11e60*/  @!P2 NANOSLEEP.SYNCS 0x989680 ;  /* 0x009896800000a95d */ /* 0x008fea0003900000 */
[----:B------:R-:W3:Y:S02]  /*11e70*/  @!P2 SYNCS.PHASECHK.TRANS64 P2, [R7+URZ+0x2d830], R0 ;  /* 0x02d830000700a5a7 */ /* 0x000ee4000804007f */
[----:B---3--:R-:W-:Y:S05]  /*11e80*/  @!P2 BRA `(.L_x_8927) ;  /* 0xfffffffc00f0a947 */ /* 0x008fea000383ffff */
[----:B------:R-:W-:Y:S05]  /*11e90*/  BRA `(.L_x_8926) ;  /* 0xfffffefc00347947 */ /* 0x000fea000383ffff */
.L_x_8943:
[----:B---3--:R-:W-:-:S04]  /*11ea0*/  IMAD.U32 R11, RZ, RZ, UR6 ;  /* 0x00000006ff0b7e24 */ /* 0x008fc8000f8e00ff */
[----:B------:R3:W4:Y:S03]  /*11eb0*/  SYNCS.PHASECHK.TRANS64.TRYWAIT P2, [R11+URZ+0x2d830], R10 ;  /* 0x02d8300a0b0075a7 */ /* 0x000726000804017f */
[----:B----4-:R-:W-:Y:S05]  /*11ec0*/  @!P2 NANOSLEEP.SYNCS 0x989680 ;  /* 0x009896800000a95d */ /* 0x010fea0003900000 */
[----:B------:R-:W4:Y:S02]  /*11ed0*/  @!P2 SYNCS.PHASECHK.TRANS64 P2, [R11+URZ+0x2d830], R10 ;  /* 0x02d8300a0b00a5a7 */ /* 0x000f24000804007f */
[----:B----4-:R-:W-:Y:S05]  /*11ee0*/  @!P2 BRA `(.L_x_8943) ;  /* 0xfffffffc00eca947 */ /* 0x010fea000383ffff */
[----:B------:R-:W-:Y:S05]  /*11ef0*/  BRA `(.L_x_8940) ;  /* 0xffffff2c00f07947 */ /* 0x000fea000383ffff */
.L_x_8947:
[----:B--2---:R-:W-:-:S04]  /*11f00*/  IMAD.U32 R11, RZ, RZ, UR6 ;  /* 0x00000006ff0b7e24 */ /* 0x004fc8000f8e00ff */
[----:B------:R2:W3:Y:S03]  /*11f10*/  SYNCS.PHASECHK.TRANS64.TRYWAIT P2, [R11+URZ+0x2d850], R10 ;  /* 0x02d8500a0b0075a7 */ /* 0x0004e6000804017f */
[----:B---3--:R-:W-:Y:S05]  /*11f20*/  @!P2 NANOSLEEP.SYNCS 0x989680 ;  /* 0x009896800000a95d */ /* 0x008fea0003900000 */
[----:B------:R-:W3:Y:S02]  /*11f30*/  @!P2 SYNCS.PHASECHK.TRANS64 P2, [R11+URZ+0x2d850], R10 ;  /* 0x02d8500a0b00a5a7 */ /* 0x000ee4000804007f */
[----:B---3--:R-:W-:Y:S05]  /*11f40*/  @!P2 BRA `(.L_x_8947) ;  /* 0xfffffffc00eca947 */ /* 0x008fea000383ffff */
[----:B------:R-:W-:Y:S05]  /*11f50*/  BRA `(.L_x_8944) ;  /* 0xffffff3000887947 */ /* 0x000fea000383ffff */
.L_x_8964:
[----:B--2---:R-:W-:-:S04]  /*11f60*/  IMAD.U32 R12, RZ, RZ, UR6 ;  /* 0x00000006ff0c7e24 */ /* 0x004fc8000f8e00ff */
[----:B------:R2:W3:Y:S03]  /*11f70*/  SYNCS.PHASECHK.TRANS64.TRYWAIT P2, [R12+URZ+0x2d830], R7 ;  /* 0x02d830070c0075a7 */ /* 0x0004e6000804017f */
[----:B---3--:R-:W-:Y:S05]  /*11f80*/  @!P2 NANOSLEEP.SYNCS 0x989680 ;  /* 0x009896800000a95d */ /* 0x008fea0003900000 */
[----:B------:R-:W3:Y:S02]  /*11f90*/  @!P2 SYNCS.PHASECHK.TRANS64 P2, [R12+URZ+0x2d830], R7 ;  /* 0x02d830070c00a5a7 */ /* 0x000ee4000804007f */
[----:B---3--:R-:W-:Y:S05]  /*11fa0*/  @!P2 BRA `(.L_x_8964) ;  /* 0xfffffffc00eca947 */ /* 0x008fea000383ffff */
[----:B------:R-:W-:Y:S05]  /*11fb0*/  BRA `(.L_x_8961) ;  /* 0xffffff6000707947 */ /* 0x000fea000383ffff */
.L_x_8968:
[----:B--2---:R-:W-:-:S04]  /*11fc0*/  IMAD.U32 R12, RZ, RZ, UR6 ;  /* 0x00000006ff0c7e24 */ /* 0x004fc8000f8e00ff */
[----:B------:R2:W3:Y:S03]  /*11fd0*/  SYNCS.PHASECHK.TRANS64.TRYWAIT P2, [R12+URZ+0x2d850], R7 ;  /* 0x02d850070c0075a7 */ /* 0x0004e6000804017f */
[----:B---3--:R-:W-:Y:S05]  /*11fe0*/  @!P2 NANOSLEEP.SYNCS 0x989680 ;  /* 0x009896800000a95d */ /* 0x008fea0003900000 */
[----:B------:R-:W3:Y:S02]  /*11ff0*/  @!P2 SYNCS.PHASECHK.TRANS64 P2, [R12+URZ+0x2d850], R7 ;  /* 0x02d850070c00a5a7 */ /* 0x000ee4000804007f */
[----:B---3--:R-:W-:Y:S05]  /*12000*/  @!P2 BRA `(.L_x_8968) ;  /* 0xfffffffc00eca947 */ /* 0x008fea000383ffff */
[----:B------:R-:W-:Y:S05]  /*12010*/  BRA `(.L_x_8965) ;  /* 0xffffff6400087947 */ /* 0x000fea000383ffff */
.L_x_8974:
[----:B--2---:R-:W-:-:S04]  /*12020*/  IMAD.U32 R14, RZ, RZ, UR6 ;  /* 0x00000006ff0e7e24 */ /* 0x004fc8000f8e00ff */
[----:B------:R2:W3:Y:S03]  /*12030*/  SYNCS.PHASECHK.TRANS64.TRYWAIT P2, [R14+URZ+0x2d830], R7 ;  /* 0x02d830070e0075a7 */ /* 0x0004e6000804017f */
[----:B---3--:R-:W-:Y:S05]  /*12040*/  @!P2 NANOSLEEP.SYNCS 0x989680 ;  /* 0x009896800000a95d */ /* 0x008fea0003900000 */
[----:B------:R-:W3:Y:S02]  /*12050*/  @!P2 SYNCS.PHASECHK.TRANS64 P2, [R14+URZ+0x2d830], R7 ;  /* 0x02d830070e00a5a7 */ /* 0x000ee4000804007f */
[----:B---3--:R-:W-:Y:S05]  /*12060*/  @!P2 BRA `(.L_x_8974) ;  /* 0xfffffffc00eca947 */ /* 0x008fea000383ffff */
[----:B------:R-:W-:Y:S05]  /*12070*/  BRA `(.L_x_8971) ;  /* 0xffffff8000707947 */ /* 0x000fea000383ffff */
.L_x_8978:
[----:B--2---:R-:W-:-:S04]  /*12080*/  IMAD.U32 R14, RZ, RZ, UR6 ;  /* 0x00000006ff0e7e24 */ /* 0x004fc8000f8e00ff */
[----:B------:R2:W3:Y:S03]  /*12090*/  SYNCS.PHASECHK.TRANS64.TRYWAIT P2, [R14+URZ+0x2d850], R7 ;  /* 0x02d850070e0075a7 */ /* 0x0004e6000804017f */
[----:B---3--:R-:W-:Y:S05]  /*120a0*/  @!P2 NANOSLEEP.SYNCS 0x989680 ;  /* 0x009896800000a95d */ /* 0x008fea0003900000 */
[----:B------:R-:W3:Y:S02]  /*120b0*/  @!P2 SYNCS.PHASECHK.TRANS64 P2, [R14+URZ+0x2d850], R7 ;  /* 0x02d850070e00a5a7 */ /* 0x000ee4000804007f */
[----:B---3--:R-:W-:Y:S05]  /*120c0*/  @!P2 BRA `(.L_x_8978) ;  /* 0xfffffffc00eca947 */ /* 0x008fea000383ffff */
[----:B------:R-:W-:Y:S05]  /*120d0*/  BRA `(.L_x_8975) ;  /* 0xffffff8400087947 */ /* 0x000fea000383ffff */
.L_x_8991:
[----:B------:R-:W-:-:S04]  /*120e0*/  IMAD.U32 R3, RZ, RZ, UR9 ;  /* 0x00000009ff037e24 */ /* 0x000fc8000f8e00ff */
[----:B------:R1:W1:Y:S03]  /*120f0*/  SYNCS.PHASECHK.TRANS64.TRYWAIT P0, [R3+URZ+0x2d850], R0 ;  /* 0x02d85000030075a7 */ /* 0x000266000800017f */
[----:B-1----:R-:W-:Y:S05]  /*12100*/  @!P0 NANOSLEEP.SYNCS 0x989680 ;  /* 0x009896800000895d */ /* 0x002fea0003900000 */
[----:B------:R-:W1:Y:S02]  /*12110*/  @!P0 SYNCS.PHASECHK.TRANS64 P0, [R3+URZ+0x2d850], R0 ;  /* 0x02d85000030085a7 */ /* 0x000e64000800007f */
[----:B-1----:R-:W-:Y:S05]  /*12120*/  @!P0 BRA `(.L_x_8991) ;  /* 0xfffffffc00ec8947 */ /* 0x002fea000383ffff */
[----:B------:R-:W-:Y:S05]  /*12130*/  BRA `(.L_x_8990) ;  /* 0xffffffb000247947 */ /* 0x000fea000383ffff */
.L_x_9017:
[----:B------:R-:W-:Y:S02]  /*12140*/  IMAD.MOV.U32 R13, RZ, RZ, R16 ;  /* 0x000000ffff0d7224 */ /* 0x000fe400078e0010 */
[----:B------:R-:W-:Y:S02]  /*12150*/  IMAD.MOV.U32 R12, RZ, RZ, RZ ;  /* 0x000000ffff0c7224 */ /* 0x000fe400078e00ff */
[----:B------:R-:W-:Y:S02]  /*12160*/  IMAD.MOV.U32 R11, RZ, RZ, 0x1f ;  /* 0x0000001fff0b7424 */ /* 0x000fe400078e00ff */
[----:B------:R-:W-:-:S07]  /*12170*/  IMAD.MOV.U32 R15, RZ, RZ, -0x1 ;  /* 0xffffffffff0f7424 */ /* 0x000fce00078e00ff */
[----:B------:R-:W-:Y:S05]  /*12180*/  WARPSYNC.COLLECTIVE R15, `(.L_x_9067) ;  /* 0x000000000f087348 */ /* 0x000fea0003c00000 */
[----:B------:R1:W2:Y:S02]  /*12190*/  SHFL.IDX P6, R14, R13, R12, R11 ;  /* 0x0000000c0d0e7389 */ /* 0x0002a400000c000b */
[----:B-12---:R-:W-:Y:S01]  /*121a0*/  ENDCOLLECTIVE ;  /* 0x000000000000791b */ /* 0x006fe20003800000 */
.L_x_9067:
[----:B------:R-:W-:Y:S05]  /*121b0*/  BRA `(.L_x_9068) ;  /* 0xffffffd800207947 */ /* 0x000fea000383ffff */
.L_x_9018:
[----:B------:R-:W-:Y:S01]  /*121c0*/  BSSY B0, `(.L_x_9069) ;  /* 0x0000006000007945 */ /* 0x000fe20003800000 */
[----:B------:R-:W-:-:S07]  /*121d0*/  IMAD.MOV.U32 R15, RZ, RZ, -0x1 ;  /* 0xffffffffff0f7424 */ /* 0x000fce00078e00ff */
[----:B------:R-:W-:Y:S05]  /*121e0*/  WARPSYNC.COLLECTIVE R15, `(.L_x_9070) ;  /* 0x000000000f0c7348 */ /* 0x000fea0003c00000 */
[----:B------:R-:W-:Y:S02]  /*121f0*/  ELECT P6, UR62, PT ;  /* 0x00000000003e782f */ /* 0x000fe400038c0000 */
[----:B------:R-:W-:Y:S01]  /*12200*/  MOV R14, UR62 ;  /* 0x0000003e000e7c02 */ /* 0x000fe20008000f00 */
[----:B------:R-:W-:Y:S10]  /*12210*/  ENDCOLLECTIVE ;  /* 0x000000000000791b */ /* 0x000ff40003800000 */
.L_x_9070:
[----:B------:R-:W-:Y:S05]  /*12220*/  BSYNC B0 ;  /* 0x0000000000007941 */ /* 0x000fea0003800000 */
.L_x_9069:
[----:B------:R-:W-:Y:S05]  /*12230*/  BRA `(.L_x_9071) ;  /* 0xffffffd800107947 */ /* 0x000fea000383ffff */
.L_x_9021:
[----:B--2---:R2:W3:Y:S02]  /*12240*/  SYNCS.PHASECHK.TRANS64.TRYWAIT P2, [R13+URZ+0x2d840], R12 ;  /* 0x02d8400c0d0075a7 */ /* 0x0044e4000804017f */
[----:B---3--:R-:W-:Y:S05]  /*12250*/  @!P2 NANOSLEEP.SYNCS 0x989680 ;  /* 0x009896800000a95d */ /* 0x008fea0003900000 */
[----:B------:R-:W3:Y:S02]  /*12260*/  @!P2 SYNCS.PHASECHK.TRANS64 P2, [R13+URZ+0x2d840], R12 ;  /* 0x02d8400c0d00a5a7 */ /* 0x000ee4000804007f */
[----:B---3--:R-:W-:Y:S05]  /*12270*/  @!P2 BRA `(.L_x_9021) ;  /* 0xfffffffc00f0a947 */ /* 0x008fea000383ffff */
[----:B------:R-:W-:Y:S05]  /*12280*/  BRA `(.L_x_9072) ;  /* 0xffffffd800647947 */ /* 0x000fea000383ffff */
.L_x_9023:
[----:B-1----:R-:W-:-:S04]  /*12290*/  IMAD.U32 R5, RZ, RZ, UR42 ;  /* 0x0000002aff057e24 */ /* 0x002fc8000f8e00ff */
[----:B------:R1:W3:Y:S03]  /*122a0*/  SYNCS.PHASECHK.TRANS64.TRYWAIT P2, [R5+URZ+0x2d820], R4 ;  /* 0x02d82004050075a7 */ /* 0x0002e6000804017f */
[----:B---3--:R-:W-:Y:S05]  /*122b0*/  @!P2 NANOSLEEP.SYNCS 0x989680 ;  /* 0x009896800000a95d */ /* 0x008fea0003900000 */
[----:B------:R-:W3:Y:S02]  /*122c0*/  @!P2 SYNCS.PHASECHK.TRANS64 P2, [R5+URZ+0x2d820], R4 ;  /* 0x02d820040500a5a7 */ /* 0x000ee4000804007f */
[----:B---3--:R-:W-:Y:S05]  /*122d0*/  @!P2 BRA `(.L_x_9023) ;  /* 0xfffffffc00eca947 */ /* 0x008fea000383ffff */
[----:B------:R-:W-:Y:S05]  /*122e0*/  BRA `(.L_x_9073) ;  /* 0xffffffdc00687947 */ /* 0x000fea000383ffff */
.L_x_9029:
[----:B-1----:R1:W2:Y:S02]  /*122f0*/  SYNCS.PHASECHK.TRANS64.TRYWAIT P3, [R3+URZ+0x2d840], R2 ;  /* 0x02d84002030075a7 */ /* 0x0022a4000806017f */
[----:B--2---:R-:W-:Y:S05]  /*12300*/  @!P3 NANOSLEEP.SYNCS 0x989680 ;  /* 0x009896800000b95d */ /* 0x004fea0003900000 */
[----:B------:R-:W2:Y:S02]  /*12310*/  @!P3 SYNCS.PHASECHK.TRANS64 P3, [R3+URZ+0x2d840], R2 ;  /* 0x02d840020300b5a7 */ /* 0x000ea4000806007f */
[----:B--2---:R-:W-:Y:S05]  /*12320*/  @!P3 BRA `(.L_x_9029) ;  /* 0xfffffffc00f0b947 */ /* 0x004fea000383ffff */
[----:B------:R-:W-:Y:S05]  /*12330*/  BRA `(.L_x_9074) ;  /* 0xffffffe000087947 */ /* 0x000fea000383ffff */
.L_x_9031:
[----:B-1----:R1:W2:Y:S02]  /*12340*/  SYNCS.PHASECHK.TRANS64.TRYWAIT P3, [R2+URZ+0x60], R3 ;  /* 0x00006003020075a7 */ /* 0x0022a4000806017f */
[----:B--2---:R-:W-:Y:S05]  /*12350*/  @!P3 NANOSLEEP.SYNCS 0x989680 ;  /* 0x009896800000b95d */ /* 0x004fea0003900000 */
[----:B------:R-:W2:Y:S02]  /*12360*/  @!P3 SYNCS.PHASECHK.TRANS64 P3, [R2+URZ+0x60], R3 ;  /* 0x000060030200b5a7 */ /* 0x000ea4000806007f */
[----:B--2---:R-:W-:Y:S05]  /*12370*/  @!P3 BRA `(.L_x_9031) ;  /* 0xfffffffc00f0b947 */ /* 0x004fea000383ffff */
[----:B------:R-:W-:Y:S05]  /*12380*/  BRA `(.L_x_9075) ;  /* 0xffffffe000887947 */ /* 0x000fea000383ffff */
.L_x_9037:
[----:B-1----:R1:W2:Y:S02]  /*12390*/  SYNCS.PHASECHK.TRANS64.TRYWAIT P3, [R4+URZ+0x2d840], R3 ;  /* 0x02d84003040075a7 */ /* 0x0022a4000806017f */
[----:B--2---:R-:W-:Y:S05]  /*123a0*/  @!P3 NANOSLEEP.SYNCS 0x989680 ;  /* 0x009896800000b95d */ /* 0x004fea0003900000 */
[----:B------:R-:W2:Y:S02]  /*123b0*/  @!P3 SYNCS.PHASECHK.TRANS64 P3, [R4+URZ+0x2d840], R3 ;  /* 0x02d840030400b5a7 */ /* 0x000ea4000806007f */
[----:B--2---:R-:W-:Y:S05]  /*123c0*/  @!P3 BRA `(.L_x_9037) ;  /* 0xfffffffc00f0b947 */ /* 0x004fea000383ffff */
[----:B------:R-:W-:Y:S05]  /*123d0*/  BRA `(.L_x_9076) ;  /* 0xffffffe400b07947 */ /* 0x000fea000383ffff */
.L_x_9039:
[----:B-1----:R1:W2:Y:S02]  /*123e0*/  SYNCS.PHASECHK.TRANS64.TRYWAIT P3, [R3+URZ+0x60], R18 ;  /* 0x00006012030075a7 */ /* 0x0022a4000806017f */
[----:B--2---:R-:W-:Y:S05]  /*123f0*/  @!P3 NANOSLEEP.SYNCS 0x989680 ;  /* 0x009896800000b95d */ /* 0x004fea0003900000 */
[----:B------:R-:W2:Y:S02]  /*12400*/  @!P3 SYNCS.PHASECHK.TRANS64 P3, [R3+URZ+0x60], R18 ;  /* 0x000060120300b5a7 */ /* 0x000ea4000806007f */
[----:B--2---:R-:W-:Y:S05]  /*12410*/  @!P3 BRA `(.L_x_9039) ;  /* 0xfffffffc00f0b947 */ /* 0x004fea000383ffff */
[----:B------:R-:W-:Y:S05]  /*12420*/  BRA `(.L_x_9077) ;  /* 0xffffffe800307947 */ /* 0x000fea000383ffff */
.L_x_9044:
[----:B-1----:R1:W2:Y:S02]  /*12430*/  SYNCS.PHASECHK.TRANS64.TRYWAIT P3, [R3+URZ+0x2d840], R4 ;  /* 0x02d84004030075a7 */ /* 0x0022a4000806017f */
[----:B--2---:R-:W-:Y:S05]  /*12440*/  @!P3 NANOSLEEP.SYNCS 0x989680 ;  /* 0x009896800000b95d */ /* 0x004fea0003900000 */
[----:B------:R-:W2:Y:S02]  /*12450*/  @!P3 SYNCS.PHASECHK.TRANS64 P3, [R3+URZ+0x2d840], R4 ;  /* 0x02d840040300b5a7 */ /* 0x000ea4000806007f */
[----:B--2---:R-:W-:Y:S05]  /*12460*/  @!P3 BRA `(.L_x_9044) ;  /* 0xfffffffc00f0b947 */ /* 0x004fea000383ffff */
[----:B------:R-:W-:Y:S05]  /*12470*/  BRA `(.L_x_9078) ;  /* 0xffffffec00307947 */ /* 0x000fea000383ffff */
.L_x_9046:
[----:B-1----:R1:W2:Y:S02]  /*12480*/  SYNCS.PHASECHK.TRANS64.TRYWAIT P3, [R3+URZ+0x60], R12 ;  /* 0x0000600c030075a7 */ /* 0x0022a4000806017f */
[----:B--2---:R-:W-:Y:S05]  /*12490*/  @!P3 NANOSLEEP.SYNCS 0x989680 ;  /* 0x009896800000b95d */ /* 0x004fea0003900000 */
[----:B------:R-:W2:Y:S02]  /*124a0*/  @!P3 SYNCS.PHASECHK.TRANS64 P3, [R3+URZ+0x60], R12 ;  /* 0x0000600c0300b5a7 */ /* 0x000ea4000806007f */
[----:B--2---:R-:W-:Y:S05]  /*124b0*/  @!P3 BRA `(.L_x_9046) ;  /* 0xfffffffc00f0b947 */ /* 0x004fea000383ffff */
[----:B------:R-:W-:Y:S05]  /*124c0*/  BRA `(.L_x_9079) ;  /* 0xffffffec00b07947 */ /* 0x000fea000383ffff */
.L_x_9053:
[----:B-1----:R1:W2:Y:S02]  /*124d0*/  SYNCS.PHASECHK.TRANS64.TRYWAIT P0, [R3+URZ+0x2d860], R0 ;  /* 0x02d86000030075a7 */ /* 0x0022a4000800017f */
[----:B--2---:R-:W-:Y:S05]  /*124e0*/  @!P0 NANOSLEEP.SYNCS 0x989680 ;  /* 0x009896800000895d */ /* 0x004fea0003900000 */
[----:B------:R-:W2:Y:S02]  /*124f0*/  @!P0 SYNCS.PHASECHK.TRANS64 P0, [R3+URZ+0x2d860], R0 ;  /* 0x02d86000030085a7 */ /* 0x000ea4000800007f */
[----:B--2---:R-:W-:Y:S05]  /*12500*/  @!P0 BRA `(.L_x_9053) ;  /* 0xfffffffc00f08947 */ /* 0x004fea000383ffff */
[----:B------:R-:W-:Y:S05]  /*12510*/  BRA `(.L_x_9080) ;  /* 0xfffffff000907947 */ /* 0x000fea000383ffff */
.L_x_9055:
[----:B------:R-:W-:Y:S01]  /*12520*/  BSSY B0, `(.L_x_9081) ;  /* 0x0000007000007945 */ /* 0x000fe20003800000 */
[----:B------:R-:W-:Y:S02]  /*12530*/  IMAD.MOV.U32 R12, RZ, RZ, RZ ;  /* 0x000000ffff0c7224 */ /* 0x000fe400078e00ff */
[----:B------:R-:W-:Y:S02]  /*12540*/  IMAD.MOV.U32 R11, RZ, RZ, 0x1f ;  /* 0x0000001fff0b7424 */ /* 0x000fe400078e00ff */
[----:B------:R-:W-:-:S07]  /*12550*/  IMAD.MOV.U32 R15, RZ, RZ, -0x1 ;  /* 0xffffffffff0f7424 */ /* 0x000fce00078e00ff */
[----:B------:R-:W-:Y:S05]  /*12560*/  WARPSYNC.COLLECTIVE R15, `(.L_x_9082) ;  /* 0x000000000f087348 */ /* 0x000fea0003c00000 */
[----:B------:R1:W2:Y:S02]  /*12570*/  SHFL.IDX P6, R14, R13, R12, R11 ;  /* 0x0000000c0d0e7389 */ /* 0x0002a400000c000b */
[----:B-12---:R-:W-:Y:S01]  /*12580*/  ENDCOLLECTIVE ;  /* 0x000000000000791b */ /* 0x006fe20003800000 */
.L_x_9082:
[----:B------:R-:W-:Y:S05]  /*12590*/  BSYNC B0 ;  /* 0x0000000000007941 */ /* 0x000fea0003800000 */
.L_x_9081:
[----:B------:R-:W-:Y:S05]  /*125a0*/  BRA `(.L_x_9083) ;  /* 0xfffffff4001c7947 */ /* 0x000fea000383ffff */
.L_x_9057:
[----:B--2---:R2:W3:Y:S02]  /*125b0*/  SYNCS.PHASECHK.TRANS64.TRYWAIT P0, [R9+URZ+0x2d820], R0 ;  /* 0x02d82000090075a7 */ /* 0x0044e4000800017f */
[----:B---3--:R-:W-:Y:S05]  /*125c0*/  @!P0 NANOSLEEP.SYNCS 0x989680 ;  /* 0x009896800000895d */ /* 0x008fea0003900000 */
[----:B------:R-:W3:Y:S02]  /*125d0*/  @!P0 SYNCS.PHASECHK.TRANS64 P0, [R9+URZ+0x2d820], R0 ;  /* 0x02d82000090085a7 */ /* 0x000ee4000800007f */
[----:B---3--:R-:W-:Y:S05]  /*125e0*/  @!P0 BRA `(.L_x_9057) ;  /* 0xfffffffc00f08947 */ /* 0x008fea000383ffff */
[----:B------:R-:W-:Y:S05]  /*125f0*/  BRA `(.L_x_9084) ;  /* 0xfffffff400647947 */ /* 0x000fea000383ffff */
.L_x_9061:
[----:B--2---:R2:W3:Y:S02]  /*12600*/  SYNCS.PHASECHK.TRANS64.TRYWAIT P0, [R5+URZ], R4 ;  /* 0x00000004050075a7 */ /* 0x0044e4000800017f */
[----:B---3--:R-:W-:Y:S05]  /*12610*/  @!P0 NANOSLEEP.SYNCS 0x989680 ;  /* 0x009896800000895d */ /* 0x008fea0003900000 */
[----:B------:R-:W3:Y:S02]  /*12620*/  @!P0 SYNCS.PHASECHK.TRANS64 P0, [R5+URZ], R4 ;  /* 0x00000004050085a7 */ /* 0x000ee4000800007f */
[----:B---3--:R-:W-:Y:S05]  /*12630*/  @!P0 BRA `(.L_x_9061) ;  /* 0xfffffffc00f08947 */ /* 0x008fea000383ffff */
[----:B------:R-:W-:Y:S05]  /*12640*/  BRA `(.L_x_9085) ;  /* 0xfffffff400ac7947 */ /* 0x000fea000383ffff */
.L_x_9062:
[----:B---3--:R3:W4:Y:S02]  /*12650*/  SYNCS.PHASECHK.TRANS64.TRYWAIT P0, [R3+URZ], R2 ;  /* 0x00000002030075a7 */ /* 0x008724000800017f */
[----:B----4-:R-:W-:Y:S05]  /*12660*/  @!P0 NANOSLEEP.SYNCS 0x989680 ;  /* 0x009896800000895d */ /* 0x010fea0003900000 */
[----:B------:R-:W4:Y:S02]  /*12670*/  @!P0 SYNCS.PHASECHK.TRANS64 P0, [R3+URZ], R2 ;  /* 0x00000002030085a7 */ /* 0x000f24000800007f */
[----:B----4-:R-:W-:Y:S05]  /*12680*/  @!P0 BRA `(.L_x_9062) ;  /* 0xfffffffc00f08947 */ /* 0x010fea000383ffff */
[----:B------:R-:W-:Y:S05]  /*12690*/  BRA `(.L_x_9086) ;  /* 0xfffffff400a07947 */ /* 0x000fea000383ffff */
.L_x_9064:
[----:B----4-:R4:W1:Y:S02]  /*126a0*/  SYNCS.PHASECHK.TRANS64.TRYWAIT P0, [R19+URZ], R4 ;  /* 0x00000004130075a7 */ /* 0x010864000800017f */
[----:B-1----:R-:W-:Y:S05]  /*126b0*/  @!P0 NANOSLEEP.SYNCS 0x989680 ;  /* 0x009896800000895d */ /* 0x002fea0003900000 */
[----:B------:R-:W1:Y:S02]  /*126c0*/  @!P0 SYNCS.PHASECHK.TRANS64 P0, [R19+URZ], R4 ;  /* 0x00000004130085a7 */ /* 0x000e64000800007f */
[----:B-1----:R-:W-:Y:S05]  /*126d0*/  @!P0 BRA `(.L_x_9064) ;  /* 0xfffffffc00f08947 */ /* 0x002fea000383ffff */
[----:B------:R-:W-:Y:S05]  /*126e0*/  BRA `(.L_x_9087) ;  /* 0xfffffff400a47947 */ /* 0x000fea000383ffff */
.L_x_9088:
        /* <DEDUP_REMOVED lines=9> */
.L_x_12782:


//--------------------- .text._ZN7cutlass13device_kernelIN5flash11enable_sm90INS1_16FlashAttnFwdSm90INS1_25CollectiveMainloopFwdSm90ILi2EN4cute5tupleIJNS5_1CILi1EEES8_S8_EEENS6_IJNS7_ILi192EEENS7_ILi128EEENS7_ILi96EEEEEELi96ENS_10bfloat16_tEfNS_4arch4Sm90ELb0ELb1ELb0ELb1ELb0ELb0ELb0ELb0ELb1ELb0ELb0ELb0EEENS1_21CollectiveEpilogueFwdINS6_IJSA_SC_SB_EEES9_SE_SG_Li384ELb1ELb0ELb0ELb0EEENS1_36VarlenDynamicPersistentTileSchedulerILi192ELi128ELi384ELi32ELb0ELb0ELb1ELb1ELb0ELb1EEEEEEEEEvNT_6ParamsE --------------------------
	.section	.text._ZN7cutlass13device_kernelIN5flash11enable_sm90INS1_16FlashAttnFwdSm90INS1_25CollectiveMainloopFwdSm90ILi2EN4cute5tupleIJNS5_1CILi1EEES8_S8_EEENS6_IJNS7_ILi192EEENS7_ILi128EEENS7_ILi96EEEEEELi96ENS_10bfloat16_tEfNS_4arch4Sm90ELb0ELb1ELb0ELb1ELb0ELb0ELb0ELb0ELb1ELb0ELb0ELb0EEENS1_21CollectiveEpilogueFwdINS6_IJSA_SC_SB_EEES9_SE_SG_Li384ELb1ELb0ELb0ELb0EEENS1_36VarlenDynamicPersistentTileSchedulerILi192ELi128ELi384ELi32ELb0ELb0ELb1ELb1ELb0ELb1EEEEEEEEEvNT_6ParamsE,"ax",@progbits
	.align	128
.text._ZN7cutlass13device_kernelIN5flash11enable_sm90INS1_16FlashAttnFwdSm90INS1_25CollectiveMainloopFwdSm90ILi2EN4cute5tupleIJNS5_1CILi1EEES8_S8_EEENS6_IJNS7_ILi192EEENS7_ILi128EEENS7_ILi96EEEEEELi96ENS_10bfloat16_tEfNS_4arch4Sm90ELb0ELb1ELb0ELb1ELb0ELb0ELb0ELb0ELb1ELb0ELb0ELb0EEENS1_21CollectiveEpilogueFwdINS6_IJSA_SC_SB_EEES9_SE_SG_Li384ELb1ELb0ELb0ELb0EEENS1_36VarlenDynamicPersistentTileSchedulerILi192ELi128ELi384ELi32ELb0ELb0ELb1ELb1ELb0ELb1EEEEEEEEEvNT_6ParamsE:
        .type           _ZN7cutlass13device_kernelIN5flash11enable_sm90INS1_16FlashAttnFwdSm90INS1_25CollectiveMainloopFwdSm90ILi2EN4cute5tupleIJNS5_1CILi1EEES8_S8_EEENS6_IJNS7_ILi192EEENS7_ILi128EEENS7_ILi96EEEEEELi96ENS_10bfloat16_tEfNS_4arch4Sm90ELb0ELb1ELb0ELb1ELb0ELb0ELb0ELb0ELb1ELb0ELb0ELb0EEENS1_21CollectiveEpilogueFwdINS6_IJSA_SC_SB_EEES9_SE_SG_Li384ELb1ELb0ELb0ELb0EEENS1_36VarlenDynamicPersistentTileSchedulerILi192ELi128ELi384ELi32ELb0ELb0ELb1ELb1ELb0ELb1EEEEEEEEEvNT_6ParamsE,@function
        .size           _ZN7cutlass13device_kernelIN5flash11enable_sm90INS1_16FlashAttnFwdSm90INS1_25CollectiveMainloopFwdSm90ILi2EN4cute5tupleIJNS5_1CILi1EEES8_S8_EEENS6_IJNS7_ILi192EEENS7_ILi128EEENS7_ILi96EEEEEELi96ENS_10bfloat16_tEfNS_4arch4Sm90ELb0ELb1ELb0ELb1ELb0ELb0ELb0ELb0ELb1ELb0ELb0ELb0EEENS1_21CollectiveEpilogueFwdINS6_IJSA_SC_SB_EEES9_SE_SG_Li384ELb1ELb0ELb0ELb0EEENS1_36VarlenDynamicPersistentTileSchedulerILi192ELi128ELi384ELi32ELb0ELb0ELb1ELb1ELb0ELb1EEEEEEEEEvNT_6ParamsE,(.L_x_12783 - _ZN7cutlass13device_kernelIN5flash11enable_sm90INS1_16FlashAttnFwdSm90INS1_25CollectiveMainloopFwdSm90ILi2EN4cute5tupleIJNS5_1CILi1EEES8_S8_EEENS6_IJNS7_ILi192EEENS7_ILi128EEENS7_ILi96EEEEEELi96ENS_10bfloat16_tEfNS_4arch4Sm90ELb0ELb1ELb0ELb1ELb0ELb0ELb0ELb0ELb1ELb0ELb0ELb0EEENS1_21CollectiveEpilogueFwdINS6_IJSA_SC_SB_EEES9_SE_SG_Li384ELb1ELb0ELb0ELb0EEENS1_36VarlenDynamicPersistentTileSchedulerILi192ELi128ELi384ELi32ELb0ELb0ELb1ELb1ELb0ELb1EEEEEEEEEvNT_6ParamsE)
        .other          _ZN7cutlass13device_kernelIN5flash11enable_sm90INS1_16FlashAttnFwdSm90INS1_25CollectiveMainloopFwdSm90ILi2EN4cute5tupleIJNS5_1CILi1EEES8_S8_EEENS6_IJNS7_ILi192EEENS7_ILi128EEENS7_ILi96EEEEEELi96ENS_10bfloat16_tEfNS_4arch4Sm90ELb0ELb1ELb0ELb1ELb0ELb0ELb0ELb0ELb1ELb0ELb0ELb0EEENS1_21CollectiveEpilogueFwdINS6_IJSA_SC_SB_EEES9_SE_SG_Li384ELb1ELb0ELb0ELb0EEENS1_36VarlenDynamicPersistentTileSchedulerILi192ELi128ELi384ELi32ELb0ELb0ELb1ELb1ELb0ELb1EEEEEEEEEvNT_6ParamsE,@"STO_CUDA_ENTRY STV_DEFAULT"
_ZN7cutlass13device_kernelIN5flash11enable_sm90INS1_16FlashAttnFwdSm90INS1_25CollectiveMainloopFwdSm90ILi2EN4cute5tupleIJNS5_1CILi1EEES8_S8_EEENS6_IJNS7_ILi192EEENS7_ILi128EEENS7_ILi96EEEEEELi96ENS_10bfloat16_tEfNS_4arch4Sm90ELb0ELb1ELb0ELb1ELb0ELb0ELb0ELb0ELb1ELb0ELb0ELb0EEENS1_21CollectiveEpilogueFwdINS6_IJSA_SC_SB_EEES9_SE_SG_Li384ELb1ELb0ELb0ELb0EEENS1_36VarlenDynamicPersistentTileSchedulerILi192ELi128ELi384ELi32ELb0ELb0ELb1ELb1ELb0ELb1EEEEEEEEEvNT_6ParamsE:
        /* <DEDUP_REMOVED lines=21> */
.L_x_9090:
[----:B------:R-:W-:Y:S05]  /*0150*/  BSYNC B0 ;  /* 0x0000000000007941 */ /* 0x000fea0003800000 */
.L_x_9089:
        /* <DEDUP_REMOVED lines=41> */
.L_x_9091:
        /* <DEDUP_REMOVED lines=22> */
.L_x_9092:
        /* <DEDUP_REMOVED lines=18> */
.L_x_9093:
        /* <DEDUP_REMOVED lines=22> */
.L_x_9094:
        /* <DEDUP_REMOVED lines=22> */
.L_x_9095:
[----:B------:R-:W-:Y:S01]  /*0930*/  PLOP3.LUT P0, PT, PT, PT, UP0, 0x80, 0x0 ;  /* 0x000000000000781c */ /* 0x000fe20003f0f008 */
[----:B------:R-:W-:Y:S01]  /*0940*/  UMOV UR36, 0x1 ;  /* 0x0000000100247882 */ /* 0x000fe20000000000 */
[----:B------:R-:W-:Y:S01]  /*0950*/  NOP ;  /* 0x0000000000007918 */ /* 0x000fe20000000000 */
[----:B------:R-:W-:Y:S01]  /*0960*/  USEL UR36, UR36, 0x2, !UP0 ;  /* 0x0000000224247887 */ /* 0x000fe2000c000000 */
[----:B------:R-:W-:Y:S01]  /*0970*/  ULDC.64 UR48, c[0x0][0x208] ;  /* 0x0000820000307ab9 */ /* 0x000fe20000000a00 */
[----:B012-4-:R-:W-:Y:S08]  /*0980*/  BAR.SYNC.DEFER_BLOCKING 0x0 ;  /* 0x0000000000007b1d */ /* 0x017ff00000010000 */
[----:B------:R-:W-:Y:S05]  /*0990*/  @!P0 BRA `(.L_x_9096) ;  /* 0x000000e800ac8947 */ /* 0x000fea0003800000 */
.L_x_9097:
        /* <DEDUP_REMOVED lines=18> */
[----:B------:R-:W-:Y:S01]  /*0ac0*/  VIADD R153, R2, 0xffffff80 ;  /* 0xffffff8002997836 */ /* 0x000fe20000000000 */
[----:B------:R-:W-:Y:S01]  /*0ad0*/  R2UR UR6, R146 ;  /* 0x00000000920672ca */ /* 0x000fe200000e0000 */
[----:B------:R-:W-:Y:S01]  /*0ae0*/  IMAD.MOV.U32 R18, RZ, RZ, 0x40 ;  /* 0x00000040ff127424 */ /* 0x000fe200078e00ff */
[----:B------:R-:W-:Y:S01]  /*0af0*/  R2UR UR5, R147 ;  /* 0x00000000930572ca */ /* 0x000fe200000e0000 */
[----:B------:R-:W-:Y:S01]  /*0b00*/  ULOP3.LUT UR45, UR36, 0x1, URZ, 0xfc, !UPT ;  /* 0x00000001242d7892 */ /* 0x000fe2000f8efc3f */
[----:B------:R-:W-:Y:S01]  /*0b10*/  SHF.R.S32.HI R0, RZ, 0x1f, R153 ;  /* 0x0000001fff007819 */ /* 0x000fe20000011499 */
[----:B------:R-:W-:Y:S01]  /*0b20*/  UMOV UR44, URZ ;  /* 0x0000003f002c7c82 */ /* 0x000fe20008000000 */
[----:B------:R-:W-:Y:S01]  /*0b30*/  UMOV UR46, URZ ;  /* 0x0000003f002e7c82 */ /* 0x000fe20008000000 */
[----:B------:R-:W-:Y:S01]  /*0b40*/  UMOV UR43, URZ ;  /* 0x0000003f002b7c82 */ /* 0x000fe20008000000 */
[CC--:B------:R-:W-:Y:S02]  /*0b50*/  LEA.HI R151, R0.reuse, R153.reuse, RZ, 0x7 ;  /* 0x0000009900977211 */ /* 0x0c0fe400078f38ff */
[----:B------:R-:W-:-:S02]  /*0b60*/  LEA.HI R2, R0, R153, RZ, 0x4 ;  /* 0x0000009900027211 */ /* 0x000fc400078f20ff */
[----:B------:R-:W-:Y:S02]  /*0b70*/  LOP3.LUT R4, R151, 0xffffff80, RZ, 0xc0, !PT ;  /* 0xffffff8097047812 */ /* 0x000fe400078ec0ff */
[----:B------:R-:W-:Y:S02]  /*0b80*/  SHF.R.S32.HI R7, RZ, 0x4, R2 ;  /* 0x00000004ff077819 */ /* 0x000fe40000011402 */
[----:B------:R-:W-:Y:S01]  /*0b90*/  LEA.HI R6, R0, R153, RZ, 0x5 ;  /* 0x0000009900067211 */ /* 0x000fe200078f28ff */
[C---:B------:R-:W-:Y:S01]  /*0ba0*/  IMAD.IADD R149, R153.reuse, 0x1, -R4 ;  /* 0x0000000199957824 */ /* 0x040fe200078e0a04 */
[C---:B------:R-:W-:Y:S02]  /*0bb0*/  LOP3.LUT R4, R2.reuse, 0xfffffff0, RZ, 0xc0, !PT ;  /* 0xfffffff002047812 */ /* 0x040fe400078ec0ff */
[----:B------:R-:W-:Y:S02]  /*0bc0*/  LEA.HI R2, R2, R7, RZ, 0x1 ;  /* 0x0000000702027211 */ /* 0x000fe400078f08ff */
[----:B------:R-:W-:Y:S01]  /*0bd0*/  SHF.R.S32.HI R10, RZ, 0x1f, R149 ;  /* 0x0000001fff0a7819 */ /* 0x000fe20000011495 */
[----:B------:R-:W-:Y:S01]  /*0be0*/  IMAD.IADD R4, R153, 0x1, -R4 ;  /* 0x0000000199047824 */ /* 0x000fe200078e0a04 */
[----:B------:R-:W-:-:S02]  /*0bf0*/  LOP3.LUT R2, R2, 0x1ffffffe, RZ, 0xc0, !PT ;  /* 0x1ffffffe02027812 */ /* 0x000fc400078ec0ff */
[----:B------:R-:W-:Y:S02]  /*0c00*/  LEA.HI R11, R10, R149, RZ, 0x2 ;  /* 0x000000950a0b7211 */ /* 0x000fe400078f10ff */
[----:B------:R-:W-:Y:S01]  /*0c10*/  SHF.R.S32.HI R3, RZ, 0x1f, R4 ;  /* 0x0000001fff037819 */ /* 0x000fe20000011404 */
[----:B------:R-:W-:Y:S01]  /*0c20*/  IMAD.IADD R2, R7, 0x1, -R2 ;  /* 0x0000000107027824 */ /* 0x000fe200078e0a02 */
[--C-:B------:R-:W-:Y:S02]  /*0c30*/  SHF.R.S32.HI R8, RZ, 0x2, R11.reuse ;  /* 0x00000002ff087819 */ /* 0x100fe4000001140b */
[----:B------:R-:W-:Y:S02]  /*0c40*/  SHF.R.S32.HI R5, RZ, 0x1f, R11 ;  /* 0x0000001fff057819 */ /* 0x000fe4000001140b */
[----:B------:R-:W-:Y:S02]  /*0c50*/  LEA.HI R3, R3, R4, RZ, 0x3 ;  /* 0x0000000403037211 */ /* 0x000fe400078f18ff */
[----:B------:R-:W-:-:S02]  /*0c60*/  LEA.HI R9, R5, R8, RZ, 0x3 ;  /* 0x0000000805097211 */ /* 0x000fc400078f18ff */
[C---:B------:R-:W-:Y:S02]  /*0c70*/  LOP3.LUT R5, R3.reuse, 0xfffffff8, RZ, 0xc0, !PT ;  /* 0xfffffff803057812 */ /* 0x040fe400078ec0ff */
[----:B------:R-:W-:Y:S01]  /*0c80*/  SHF.R.S32.HI R7, RZ, 0x5, R6 ;  /* 0x00000005ff077819 */ /* 0x000fe20000011406 */
[----:B------:R-:W-:Y:S01]  /*0c90*/  IMAD.SHL.U32 R6, R3, 0x40, RZ ;  /* 0x0000004003067824 */ /* 0x000fe200078e00ff */
[----:B------:R-:W-:Y:S01]  /*0ca0*/  LOP3.LUT R9, R9, 0xfffffff8, RZ, 0xc0, !PT ;  /* 0xfffffff809097812 */ /* 0x000fe200078ec0ff */
[----:B------:R-:W-:Y:S01]  /*0cb0*/  IMAD.IADD R5, R4, 0x1, -R5 ;  /* 0x0000000104057824 */ /* 0x000fe200078e0a05 */
[----:B------:R-:W-:Y:S01]  /*0cc0*/  SHF.R.S32.HI R151, RZ, 0x7, R151 ;  /* 0x00000007ff977819 */ /* 0x000fe20000011497 */
[----:B------:R-:W-:Y:S01]  /*0cd0*/  IMAD R152, R7, 0x10, R4 ;  /* 0x0000001007987824 */ /* 0x000fe200078e0204 */
[----:B------:R-:W-:Y:S01]  /*0ce0*/  LOP3.LUT R6, R6, 0x7ffffe00, RZ, 0xc0, !PT ;  /* 0x7ffffe0006067812 */ /* 0x000fe200078ec0ff */
[C---:B------:R-:W-:Y:S01]  /*0cf0*/  IMAD.SHL.U32 R4, R5.reuse, 0x40, RZ ;  /* 0x0000004005047824 */ /* 0x040fe200078e00ff */
[----:B------:R-:W-:Y:S01]  /*0d00*/  R2P PR, R5, 0x6 ;  /* 0x0000000605007804 */ /* 0x000fe20000000000 */
[----:B------:R-:W-:Y:S01]  /*0d10*/  IMAD.SHL.U32 R3, R2, 0x8, RZ ;  /* 0x0000000802037824 */ /* 0x000fe200078e00ff */
[----:B------:R-:W-:Y:S01]  /*0d20*/  LEA.HI R10, R10, R149, RZ, 0x5 ;  /* 0x000000950a0a7211 */ /* 0x000fe200078f28ff */
[----:B------:R-:W-:Y:S01]  /*0d30*/  IMAD.IADD R13, R8, 0x1, -R9 ;  /* 0x00000001080d7824 */ /* 0x000fe200078e0a09 */
[----:B------:R-:W-:Y:S01]  /*0d40*/  LOP3.LUT R4, R4, 0x1c0, RZ, 0xc0, !PT ;  /* 0x000001c004047812 */ /* 0x000fe200078ec0ff */
[----:B------:R-:W-:Y:S01]  /*0d50*/  IMAD R6, R7, 0x400, R6 ;  /* 0x0000040007067824 */ /* 0x000fe200078e0206 */
[----:B------:R-:W-:Y:S01]  /*0d60*/  LEA.HI R0, R0, R153, RZ, 0x2 ;  /* 0x0000009900007211 */ /* 0x000fe200078f10ff */
[----:B------:R-:W-:Y:S01]  /*0d70*/  IMAD.HI R8, R151, 0x55555556, RZ ;  /* 0x5555555697087827 */ /* 0x000fe200078e02ff */
[----:B------:R-:W-:-:S02]  /*0d80*/  LOP3.LUT R2, R4, 0x8, R3, 0xf8, !PT ;  /* 0x0000000804027812 */ /* 0x000fc400078ef803 */
[----:B------:R-:W-:Y:S01]  /*0d90*/  SHF.R.U32.HI R9, RZ, 0x3, R4 ;  /* 0x00000003ff097819 */ /* 0x000fe20000011604 */
[----:B------:R-:W-:Y:S01]  /*0da0*/  IMAD.U32 R152, R152, 0x20, R3 ;  /* 0x0000002098987824 */ /* 0x000fe200078e0003 */
[----:B------:R-:W-:Y:S02]  /*0db0*/  LEA.HI R8, R8, R8, RZ, 0x1 ;  /* 0x0000000808087211 */ /* 0x000fe400078f08ff */
[----:B------:R-:W-:Y:S02]  /*0dc0*/  LOP3.LUT R9, R2, R9, RZ, 0x3c, !PT ;  /* 0x0000000902097212 */ /* 0x000fe400078e3cff */
[----:B------:R-:W-:Y:S01]  /*0dd0*/  SHF.R.S32.HI R10, RZ, 0x5, R10 ;  /* 0x00000005ff0a7819 */ /* 0x000fe2000001140a */
[----:B------:R-:W-:Y:S01]  /*0de0*/  IMAD R8, R8, -0x3, R151 ;  /* 0xfffffffd08087824 */ /* 0x000fe200078e0297 */
[----:B------:R-:W-:Y:S01]  /*0df0*/  LOP3.LUT R2, R0, 0x1ffffffc, RZ, 0xc0, !PT ;  /* 0x1ffffffc00027812 */ /* 0x000fe200078ec0ff */
[----:B------:R-:W-:Y:S01]  /*0e00*/  IMAD.IADD R6, R6, 0x1, R9 ;  /* 0x0000000106067824 */ /* 0x000fe200078e0209 */
[----:B------:R-:W-:Y:S01]  /*0e10*/  SEL R18, R18, 0xffffffc0, !P2 ;  /* 0xffffffc012127807 */ /* 0x000fe20005000000 */
[----:B------:R-:W-:Y:S01]  /*0e20*/  IMAD R13, R10, 0x10, R13 ;  /* 0x000000100a0d7824 */ /* 0x000fe200078e020d */
[----:B------:R-:W-:Y:S01]  /*0e30*/  LOP3.LUT R16, R11, 0x7ffffffc, RZ, 0xc0, !PT ;  /* 0x7ffffffc0b107812 */ /* 0x000fe200078ec0ff */
[----:B------:R-:W-:Y:S01]  /*0e40*/  IMAD.IADD R2, R153, 0x1, -R2 ;  /* 0x0000000199027824 */ /* 0x000fe200078e0a02 */
[----:B------:R-:W-:Y:S01]  /*0e50*/  LEA R17, R6, UR42, 0x1 ;  /* 0x0000002a06117c11 */ /* 0x000fe2000f8e08ff */
[----:B------:R-:W-:Y:S01]  /*0e60*/  IMAD R150, R8, 0x40, R13 ;  /* 0x0000004008967824 */ /* 0x000fe200078e020d */
[----:B------:R-:W-:Y:S01]  /*0e70*/  SHF.R.S32.HI R142, RZ, 0x2, R0 ;  /* 0x00000002ff8e7819 */ /* 0x000fe20000011400 */
[----:B------:R-:W-:-:S02]  /*0e80*/  IMAD.SHL.U32 R140, R2, 0x8, RZ ;  /* 0x00000008028c7824 */ /* 0x000fc400078e00ff */
[C---:B------:R-:W-:Y:S02]  /*0e90*/  VIADD R19, R17.reuse, 0x21800 ;  /* 0x0002180011137836 */ /* 0x040fe40000000000 */
[----:B------:R-:W-:Y:S02]  /*0ea0*/  VIADD R23, R17, 0x21820 ;  /* 0x0002182011177836 */ /* 0x000fe40000000000 */
[C---:B------:R-:W-:Y:S02]  /*0eb0*/  @P1 VIADD R23, R19.reuse, 0xffffffe0 ;  /* 0xffffffe013171836 */ /* 0x040fe40000000000 */
[----:B------:R-:W-:Y:S02]  /*0ec0*/  IMAD.IADD R19, R19, 0x1, R18 ;  /* 0x0000000113137824 */ /* 0x000fe400078e0212 */
[----:B------:R-:W-:Y:S02]  /*0ed0*/  IMAD.IADD R16, R149, 0x1, -R16 ;  /* 0x0000000195107824 */ /* 0x000fe400078e0a10 */
[----:B------:R-:W-:-:S02]  /*0ee0*/  IMAD.IADD R18, R18, 0x1, R23 ;  /* 0x0000000112127824 */ /* 0x000fc400078e0217 */
[----:B------:R-:W-:-:S07]  /*0ef0*/  VIADD R136, R23, 0x6000 ;  /* 0x0000600017887836 */ /* 0x000fce0000000000 */
.L_x_9189:
[----:B------:R-:W-:Y:S01]  /*0f00*/  ULDC.64 UR8, c[0x0][0xa28] ;  /* 0x00028a0000087ab9 */ /* 0x000fe20000000a00 */
[----:B0-----:R-:W0:Y:S01]  /*0f10*/  LDC R139, c[0x0][0x288] ;  /* 0x0000a200ff8b7b82 */ /* 0x001e220000000800 */
[----:B------:R-:W-:Y:S01]  /*0f20*/  UISETP.NE.U32.AND UP0, UPT, UR8, URZ, UPT ;  /* 0x0000003f0800728c */ /* 0x000fe2000bf05070 */
[----:B-1---5:R-:W-:-:S03]  /*0f30*/  IMAD.MOV.U32 R6, RZ, RZ, RZ ;  /* 0x000000ffff067224 */ /* 0x022fc600078e00ff */
[----:B------:R-:W-:-:S03]  /*0f40*/  UISETP.NE.AND.EX UP0, UPT, UR9, URZ, UPT, UP0 ;  /* 0x0000003f0900728c */ /* 0x000fc6000bf05300 */
[----:B------:R-:W-:Y:S01]  /*0f50*/  ULDC.64 UR8, c[0x0][0xa18] ;  /* 0x0002860000087ab9 */ /* 0x000fe20000000a00 */
[----:B--2---:R-:W1:Y:S01]  /*0f60*/  LDC.64 R8, c[0x0][0x3f8] ;  /* 0x0000fe00ff087b82 */ /* 0x004e620000000a00 */
        /* <DEDUP_REMOVED lines=12> */
[----:B----4-:R4:W5:Y:S02]  /*1030*/  @P0 LDG.E R6, desc[UR48][R2.64] ;  /* 0x0000003002060981 */ /* 0x010964000c1e1900 */
        /* <DEDUP_REMOVED lines=22> */
.L_x_9098:
        /* <DEDUP_REMOVED lines=10> */
.L_x_9099:
        /* <DEDUP_REMOVED lines=11> */
.L_x_9100:
[----:B------:R-:W1:Y:S01]  /*12f0*/  LDC.64 R8, c[0x0][0x9e0] ;  /* 0x00027800ff087b82 */ /* 0x000e620000000a00 */
[----:B------:R-:W-:Y:S02]  /*1300*/  IMAD.MOV.U32 R0, RZ, RZ, 0xc0 ;  /* 0x000000c0ff007424 */ /* 0x000fe400078e00ff */
[----:B-----5:R-:W-:Y:S02]  /*1310*/  IMAD.IADD R137, R137, 0x1, -R6 ;  /* 0x0000000189897824 */ /* 0x020fe400078e0a06 */
[----:B------:R-:W-:-:S05]  /*1320*/  IMAD R0, R145, R0, 0xc0 ;  /* 0x000000c091007424 */ /* 0x000fca00078e0200 */
        /* <DEDUP_REMOVED lines=14> */
.L_x_9102:
[----:B------:R-:W-:-:S13]  /*1410*/  ISETP.NE.AND P0, PT, R9, 0x1, PT ;  /* 0x000000010900780c */ /* 0x000fda0003f05270 */
[----:B------:R-:W0:Y:S02]  /*1420*/  @P0 LDC.64 R4, c[0x0][0x9e8] ;  /* 0x00027a00ff040b82 */ /* 0x000e240000000a00 */
[----:B0-----:R-:W-:-:S05]  /*1430*/  @P0 IMAD.HI.U32 R4, R2, R4, RZ ;  /* 0x0000000402040227 */ /* 0x001fca00078e00ff */
[----:B------:R-:W-:-:S07]  /*1440*/  @P0 SHF.R.U32.HI R2, RZ, R5, R4 ;  /* 0x00000005ff020219 */ /* 0x000fce0000011604 */
.L_x_9103:
[----:B------:R-:W-:-:S05]  /*1450*/  IMAD R3, R2, R9, R9 ;  /* 0x0000000902037224 */ /* 0x000fca00078e0209 */
[----:B------:R-:W-:-:S07]  /*1460*/  VIMNMX R0, R0, R3, PT ;  /* 0x0000000300007248 */ /* 0x000fce0003fe0100 */
.L_x_9101:
        /* <DEDUP_REMOVED lines=24> */
.L_x_9105:
[----:B------:R-:W-:-:S13]  /*15f0*/  ISETP.NE.AND P0, PT, R9, 0x1, PT ;  /* 0x000000010900780c */ /* 0x000fda0003f05270 */
[----:B------:R-:W0:Y:S02]  /*1600*/  @P0 LDC.64 R2, c[0x0][0x9e8] ;  /* 0x00027a00ff020b82 */ /* 0x000e240000000a00 */
[----:B0-----:R-:W-:-:S05]  /*1610*/  @P0 IMAD.HI.U32 R0, R4, R2, RZ ;  /* 0x0000000204000227 */ /* 0x001fca00078e00ff */
[----:B------:R-:W-:-:S07]  /*1620*/  @P0 SHF.R.U32.HI R4, RZ, R3, R0 ;  /* 0x00000003ff040219 */ /* 0x000fce0000011600 */
.L_x_9106:
[----:B------:R-:W-:-:S05]  /*1630*/  IMAD R4, R4, R9, RZ ;  /* 0x0000000904047224 */ /* 0x000fca00078e02ff */
[----:B------:R-:W-:-:S13]  /*1640*/  R2UR UR5, R4 ;  /* 0x00000000040572ca */ /* 0x000fda00000e0000 */
[----:B------:R-:W-:-:S04]  /*1650*/  UISETP.LT.AND UP0, UPT, UR4, UR5, UPT ;  /* 0x000000050400728c */ /* 0x000fc8000bf01270 */
[----:B------:R-:W-:-:S12]  /*1660*/  USEL UR4, UR4, UR5, !UP0 ;  /* 0x0000000504047287 */ /* 0x000fd8000c000000 */
.L_x_9104:
        /* <DEDUP_REMOVED lines=17> */
[----:B------:R-:W-:Y:S02]  /*1780*/  CS2R R116, SRZ ;  /* 0x0000000000747805 */ /* 0x000fe4000001ff00 */
[----:B------:R-:W-:Y:S02]  /*1790*/  CS2R R114, SRZ ;  /* 0x0000000000727805 */ /* 0x000fe4000001ff00 */
[----:B------:R-:W-:Y:S02]  /*17a0*/  CS2R R112, SRZ ;  /* 0x0000000000707805 */ /* 0x000fe4000001ff00 */
[----:B------:R-:W-:Y:S02]  /*17b0*/  CS2R R110, SRZ ;  /* 0x00000000006e7805 */ /* 0x000fe4000001ff00 */
[----:B------:R-:W-:-:S02]  /*17c0*/  CS2R R108, SRZ ;  /* 0x00000000006c7805 */ /* 0x000fc4000001ff00 */
[----:B------:R-:W-:Y:S02]  /*17d0*/  ISETP.GT.AND P1, PT, R88, UR39, PT ;  /* 0x0000002758007c0c */ /* 0x000fe4000bf24270 */
        /* <DEDUP_REMOVED lines=21> */
[----:B------:R-:W-:Y:S02]  /*1930*/  ULEA UR4, UR5, UR42, 0xc ;  /* 0x0000002a05047291 */ /* 0x000fe4000f8e603f */
[----:B------:R-:W-:Y:S02]  /*1940*/  ULEA UR5, UR5, UR6, 0xd ;  /* 0x0000000605057291 */ /* 0x000fe4000f8e683f */
[----:B------:R-:W-:Y:S02]  /*1950*/  UIADD3 UR4, UR4, 0xc400, URZ ;  /* 0x0000c40004047890 */ /* 0x000fe4000fffe03f */
[----:B------:R-:W-:Y:S02]  /*1960*/  USHF.R.U32.HI UR5, URZ, 0x4, UR5 ;  /* 0x000000043f057899 */ /* 0x000fe40008011605 */
[----:B------:R-:W-:Y:S02]  /*1970*/  USHF.R.U32.HI UR4, URZ, 0x4, UR4 ;  /* 0x000000043f047899 */ /* 0x000fe40008011604 */
[----:B------:R-:W-:-:S02]  /*1980*/  ULOP3.LUT UR37, UR5, 0x3fff, URZ, 0xc0, !UPT ;  /* 0x00003fff05257892 */ /* 0x000fc4000f8ec03f */
        /* <DEDUP_REMOVED lines=18> */
.L_x_9108:
        /* <DEDUP_REMOVED lines=9> */
.L_x_9285:
[----:B------:R-:W-:Y:S05]  /*1b40*/  @!P0 BRA `(.L_x_9110) ;  /* 0x0000000000048947 */ /* 0x000fea0003800000 */
[----:B------:R-:W-:Y:S01]  /*1b50*/  BPT.TRAP 0x1 ;  /* 0x000000040000795c */ /* 0x000fe20000300000 */
.L_x_9110:
[----:B------:R-:W-:Y:S02]  /*1b60*/  IMAD.U32 R5, RZ, RZ, UR43 ;  /* 0x0000002bff057e24 */ /* 0x000fe4000f8e00ff */
[----:B0-----:R-:W-:-:S03]  /*1b70*/  IMAD.U32 R0, RZ, RZ, UR46 ;  /* 0x0000002eff007e24 */ /* 0x001fc6000f8e00ff */
[----:B------:R-:W-:Y:S02]  /*1b80*/  LEA R5, R5, UR42, 0x3 ;  /* 0x0000002a05057c11 */ /* 0x000fe4000f8e18ff */
[----:B------:R-:W-:-:S04]  /*1b90*/  SHF.L.U32 R0, R0, 0x1f, RZ ;  /* 0x0000001f00007819 */ /* 0x000fc800000006ff */
[----:B------:R0:W1:Y:S01]  /*1ba0*/  SYNCS.PHASECHK.TRANS64.TRYWAIT P2, [R5+URZ+0x2d830], R0 ;  /* 0x02d83000050075a7 */ /* 0x000062000804017f */
[----:B------:R-:W-:Y:S05]  /*1bb0*/  @!P0 BRA `(.L_x_9111) ;  /* 0x0000000000048947 */ /* 0x000fea0003800000 */
[----:B------:R-:W-:Y:S01]  /*1bc0*/  BPT.TRAP 0x1 ;  /* 0x000000040000795c */ /* 0x000fe20000300000 */
.L_x_9111:
[----:B------:R-:W2:Y:S02]  /*1bd0*/  S2R R2, SR_TID.X ;  /* 0x0000000000027919 */ /* 0x000ea40000002100 */
[----:B--2---:R-:W-:Y:S01]  /*1be0*/  LOP3.LUT P1, RZ, R2, 0x7f, RZ, 0xc0, !PT ;  /* 0x0000007f02ff7812 */ /* 0x004fe2000782c0ff */
[----:B-1----:R-:W-:-:S12]  /*1bf0*/  @P2 BRA `(.L_x_9112) ;  /* 0x0000000000082947 */ /* 0x002fd80003800000 */
[----:B------:R-:W1:Y:S02]  /*1c00*/  SYNCS.PHASECHK.TRANS64.TRYWAIT P2, [R5+URZ+0x2d830], R0 ;  /* 0x02d83000050075a7 */ /* 0x000e64000804017f */
[----:B-1----:R-:W-:Y:S05]  /*1c10*/  @!P2 BRA `(.L_x_9113) ;  /* 0x00000124008ca947 */ /* 0x002fea0003800000 */
.L_x_9112:
[----:B------:R-:W-:Y:S05]  /*1c20*/  WARPSYNC.ALL ;  /* 0x0000000000007948 */ /* 0x000fea0003800000 */
[----:B------:R-:W-:Y:S01]  /*1c30*/  UIADD3 UR4, UR42, 0x15400, URZ ;  /* 0x000154002a047890 */ /* 0x000fe2000fffe03f */
[----:B------:R-:W-:Y:S01]  /*1c40*/  WARPGROUP.ARRIVE ;  /* 0x00000000000079c5 */ /* 0x000fe20000000000 */
[----:B------:R-:W-:Y:S01]  /*1c50*/  UMOV UR5, 0x80000020 ;  /* 0x8000002000057882 */ /* 0x000fe20000000000 */
[----:B------:R-:W-:Y:S01]  /*1c60*/  UMOV UR7, 0x80000020 ;  /* 0x8000002000077882 */ /* 0x000fe20000000000 */
[----:B------:R-:W-:Y:S01]  /*1c70*/  USHF.R.U32.HI UR4, URZ, 0x4, UR4 ;  /* 0x000000043f047899 */ /* 0x000fe20008011604 */
[----:B------:R-:W-:Y:S01]  /*1c80*/  IMAD.MOV.U32 R3, RZ, RZ, -0x80 ;  /* 0xffffff80ff037424 */ /* 0x000fe200078e00ff */
        /* <DEDUP_REMOVED lines=8> */
[----:B------:R-:W-:Y:S01]  /*1d10*/  ULOP3.LUT UR4, UR47, 0x10000, URZ, 0xfc, !UPT ;  /* 0x000100002f047892 */ /* 0x000fe2000f8efc3f */
[----:B01----:R-:W-:Y:S01]  /*1d20*/  @!P1 VIADD R0, R5, 0x2d840 ;  /* 0x0002d84005009836 */ /* 0x003fe20000000000 */
[----:B------:R-:W-:Y:S01]  /*1d30*/  UIMAD UR6, UR43, 0x600, UR32 ;  /* 0x000006002b0678a4 */ /* 0x000fe2000f8e0220 */
[----:B------:R-:W-:Y:S01]  /*1d40*/  IMAD R6, R145, 0xc0, R150 ;  /* 0x000000c091067824 */ /* 0x000fe200078e0296 */
[----:B------:R-:W-:Y:S01]  /*1d50*/  UIADD3 UR8, UR4, 0x2, URZ ;  /* 0x0000000204087890 */ /* 0x000fe2000fffe03f */
[----:B------:R-:W-:Y:S01]  /*1d60*/  IADD3 R3, -R139, 0x1, R2 ;  /* 0x000000018b037810 */ /* 0x000fe20007ffe102 */
[----:B------:R-:W-:Y:S01]  /*1d70*/  UIADD3 UR10, UR6, 0x2, URZ ;  /* 0x00000002060a7890 */ /* 0x000fe2000fffe03f */
[----:B------:R-:W-:Y:S01]  /*1d80*/  @!P1 PRMT R0, RZ, 0x654, R0 ;  /* 0x00000654ff009816 */ /* 0x000fe20000000000 */
[----:B------:R-:W-:Y:S01]  /*1d90*/  UIADD3 UR12, UR4, 0x300, URZ ;  /* 0x00000300040c7890 */ /* 0x000fe2000fffe03f */
[----:B------:R-:W-:Y:S01]  /*1da0*/  IMAD R8, R16, -0x2, R2 ;  /* 0xfffffffe10087824 */ /* 0x000fe200078e0202 */
[----:B------:R-:W-:-:S02]  /*1db0*/  UIADD3 UR14, UR6, 0x200, URZ ;  /* 0x00000200060e7890 */ /* 0x000fc4000fffe03f */
[----:B------:R-:W-:Y:S01]  /*1dc0*/  HGMMA.64x128x16.F32.BF16 R24, gdesc[UR4], RZ, !UPT, gsb0 ;  /* 0x01e00000041879f0 */ /* 0x000fe2000c0018ff */
[----:B------:R-:W-:Y:S01]  /*1dd0*/  UIADD3 UR16, UR4, 0x302, URZ ;  /* 0x0000030204107890 */ /* 0x000fe2000fffe03f */
[----:B------:R-:W-:Y:S01]  /*1de0*/  IMAD R3, R16, -0x2, R3 ;  /* 0xfffffffe10037824 */ /* 0x000fe200078e0203 */
[----:B------:R-:W-:Y:S01]  /*1df0*/  UIADD3 UR18, UR6, 0x202, URZ ;  /* 0x0000020206127890 */ /* 0x000fe2000fffe03f */
[----:B------:R-:W-:Y:S01]  /*1e00*/  LEA R9, R88, 0xffffff80, 0x7 ;  /* 0xffffff8058097811 */ /* 0x000fe200078e38ff */
        /* <DEDUP_REMOVED lines=49> */
.L_x_9116:
[----:B------:R-:W-:-:S06]  /*2120*/  UISETP.NE.AND UP1, UPT, UR7, 0x1, UPT ;  /* 0x000000010700788c */ /* 0x000fcc000bf25270 */
[----:B------:R-:W-:-:S05]  /*2130*/  PLOP3.LUT P2, PT, PT, PT, UP1, 0x80, 0x0 ;  /* 0x000000000000781c */ /* 0x000fca0003f4f018 */
[----:B------:R-:W-:-:S08]  /*2140*/  @UP1 ULDC.64 UR10, c[0x0][0x9e8] ;  /* 0x00027a00000a1ab9 */ /* 0x000fd00000000a00 */
[----:B------:R-:W-:-:S05]  /*2150*/  @P2 IMAD.HI.U32 R5, R3, UR10, RZ ;  /* 0x0000000a03052c27 */ /* 0x000fca000f8e00ff */
[----:B------:R-:W-:-:S07]  /*2160*/  @P2 SHF.R.U32.HI R3, RZ, UR11, R5 ;  /* 0x0000000bff032c19 */ /* 0x000fce0008011605 */
.L_x_9117:
[----:B------:R-:W-:Y:S05]  /*2170*/  BSYNC B0 ;  /* 0x0000000000007941 */ /* 0x000fea0003800000 */
.L_x_9115:
[----:B------:R-:W-:-:S04]  /*2180*/  IMAD R3, R3, UR7, -R9 ;  /* 0x0000000703037c24 */ /* 0x000fc8000f8e0a09 */
[----:B------:R-:W-:-:S05]  /*2190*/  IMAD R3, R16, -0x2, R3 ;  /* 0xfffffffe10037824 */ /* 0x000fca00078e0203 */
[----:B------:R-:W-:Y:S02]  /*21a0*/  VIMNMX R2, R2, R3, !PT ;  /* 0x0000000302027248 */ /* 0x000fe40007fe0100 */
[----:B------:R-:W-:-:S07]  /*21b0*/  VIADDMNMX R0, R3, UR7, R0, PT ;  /* 0x0000000703007c46 */ /* 0x000fce000b800100 */
.L_x_9114:
[----:B------:R-:W-:Y:S01]  /*21c0*/  ISETP.GE.AND P4, PT, R4, 0x9, PT ;  /* 0x000000090400780c */ /* 0x000fe20003f86270 */
[----:B------:R-:W-:Y:S01]  /*21d0*/  VIADD R5, R6, 0x8 ;  /* 0x0000000806057836 */ /* 0x000fe20000000000 */
[C---:B------:R-:W-:Y:S02]  /*21e0*/  ISETP.GE.AND P2, PT, R4.reuse, 0x2, PT ;  /* 0x000000020400780c */ /* 0x040fe40003f46270 */
[----:B------:R-:W-:Y:S01]  /*21f0*/  ISETP.GE.AND P5, PT, R4, 0xa, PT ;  /* 0x0000000a0400780c */ /* 0x000fe20003fa6270 */
[----:B------:R-:W-:Y:S01]  /*2200*/  IMAD.IADD R3, R10, 0x1, R5 ;  /* 0x000000010a037824 */ /* 0x000fe200078e0205 */
        /* <DEDUP_REMOVED lines=178> */
[----:B------:R-:W-:Y:S02]  /*2d30*/  ISETP.GT.AND P6, PT, R2, 0x79, !P6 ;  /* 0x000000790200780c */ /* 0x000fe400077c4270 */
[----:B------:R-:W-:Y:S02]  /*2d40*/  VIADDMNMX R2, R5, R11, R8, PT ;  /* 0x0000000b05027246 */ /* 0x000fe40003800108 */
        /* <DEDUP_REMOVED lines=18> */
.L_x_9120:
[----:B------:R-:W-:-:S06]  /*2e70*/  UISETP.NE.AND UP1, UPT, UR7, 0x1, UPT ;  /* 0x000000010700788c */ /* 0x000fcc000bf25270 */
[----:B------:R-:W-:-:S05]  /*2e80*/  PLOP3.LUT P6, PT, PT, PT, UP1, 0x80, 0x0 ;  /* 0x000000000000781c */ /* 0x000fca0003fcf018 */
[----:B------:R-:W-:-:S08]  /*2e90*/  @UP1 ULDC.64 UR10, c[0x0][0x9e8] ;  /* 0x00027a00000a1ab9 */ /* 0x000fd00000000a00 */
[----:B------:R-:W-:Y:S01]  /*2ea0*/  @P6 IMAD.HI.U32 R4, R0, UR10, RZ ;  /* 0x0000000a00046c27 */ /* 0x000fe2000f8e00ff */
[----:B------:R-:W-:-:S13]  /*2eb0*/  PLOP3.LUT P6, PT, PT, PT, UP1, 0x80, 0x0 ;  /* 0x000000000000781c */ /* 0x000fda0003fcf018 */
[----:B------:R-:W-:-:S07]  /*2ec0*/  @P6 SHF.R.U32.HI R0, RZ, UR11, R4 ;  /* 0x0000000bff006c19 */ /* 0x000fce0008011604 */
.L_x_9121:
[----:B------:R-:W-:Y:S05]  /*2ed0*/  BSYNC B0 ;  /* 0x0000000000007941 */ /* 0x000fea0003800000 */
.L_x_9119:
[----:B------:R-:W-:-:S04]  /*2ee0*/  IMAD R9, R0, UR7, -R9 ;  /* 0x0000000700097c24 */ /* 0x000fc8000f8e0a09 */
[----:B------:R-:W-:-:S05]  /*2ef0*/  IMAD R9, R16, -0x2, R9 ;  /* 0xfffffffe10097824 */ /* 0x000fca00078e0209 */
[----:B------:R-:W-:Y:S02]  /*2f00*/  VIMNMX R3, R3, R9, !PT ;  /* 0x0000000903037248 */ /* 0x000fe40007fe0100 */
[----:B------:R-:W-:-:S07]  /*2f10*/  VIADDMNMX R2, R9, UR7, R2, PT ;  /* 0x0000000709027c46 */ /* 0x000fce000b800102 */
.L_x_9118:
[----:B------:R-:W-:Y:S01]  /*2f20*/  ISETP.GT.AND P2, PT, R3, 0x1, !P2 ;  /* 0x000000010300780c */ /* 0x000fe20005744270 */
[----:B------:R-:W-:Y:S01]  /*2f30*/  ULDC UR33, c[0x0][0x988] ;  /* 0x0002620000217ab9 */ /* 0x000fe20000000800 */
[----:B------:R-:W-:Y:S02]  /*2f40*/  LOP3.LUT P6, RZ, R22, 0x8, RZ, 0xc0, !PT ;  /* 0x0000000816ff7812 */ /* 0x000fe400078cc0ff */
        /* <DEDUP_REMOVED lines=76> */
[C---:B------:R-:W-:Y:S01]  /*3410*/  ISETP.GT.AND P3, PT, R3.reuse, 0x70, !P3 ;  /* 0x000000700300780c */ /* 0x040fe20005f64270 */
[----:B------:R-:W0:Y:S01]  /*3420*/  SHFL.BFLY PT, R9, R8, 0x2, 0x1f ;  /* 0x0c401f0008097f89 */ /* 0x000e2200000e0000 */
[----:B------:R-:W-:Y:S02]  /*3430*/  FSEL R50, R50, -INF , !P2 ;  /* 0xff80000032327808 */ /* 0x000fe40005000000 */
[----:B------:R-:W-:Y:S02]  /*3440*/  LOP3.LUT P2, RZ, R22, 0x20000, RZ, 0xc0, !PT ;  /* 0x0002000016ff7812 */ /* 0x000fe4000784c0ff */
[C---:B------:R-:W-:Y:S02]  /*3450*/  ISETP.GT.AND P4, PT, R3.reuse, 0x71, !P4 ;  /* 0x000000710300780c */ /* 0x040fe40006784270 */
[C---:B------:R-:W-:Y:S02]  /*3460*/  ISETP.GT.AND P2, PT, R3.reuse, 0x31, !P2 ;  /* 0x000000310300780c */ /* 0x040fe40005744270 */
[----:B------:R-:W-:-:S02]  /*3470*/  ISETP.GT.AND P5, PT, R3, 0x78, !P5 ;  /* 0x000000780300780c */ /* 0x000fc40006fa4270 */
[C---:B------:R-:W-:Y:S02]  /*3480*/  ISETP.LT.OR P2, PT, R2.reuse, 0x32, P2 ;  /* 0x000000320200780c */ /* 0x040fe40001741670 */
[----:B------:R-:W-:Y:S02]  /*3490*/  ISETP.LT.OR P3, PT, R2, 0x71, P3 ;  /* 0x000000710200780c */ /* 0x000fe40001f61670 */
[----:B------:R-:W-:Y:S02]  /*34a0*/  FSEL R51, R51, -INF , !P2 ;  /* 0xff80000033337808 */ /* 0x000fe40005000000 */
[----:B------:R-:W-:Y:S02]  /*34b0*/  LOP3.LUT P2, RZ, R22, 0x10000, RZ, 0xc0, !PT ;  /* 0x0001000016ff7812 */ /* 0x000fe4000784c0ff */
        /* <DEDUP_REMOVED lines=16> */
[----:B------:R-:W-:-:S04]  /*35c0*/  ISETP.LT.OR P2, PT, R2, 0x41, P2 ;  /* 0x000000410200780c */ /* 0x000fc80001741670 */
[----:B------:R-:W-:Y:S02]  /*35d0*/  FSEL R58, R58, -INF , !P2 ;  /* 0xff8000003a3a7808 */ /* 0x000fe40005000000 */
[----:B------:R-:W-:Y:S02]  /*35e0*/  LOP3.LUT P2, RZ, R22, 0x2000, RZ, 0xc0, !PT ;  /* 0x0000200016ff7812 */ /* 0x000fe4000784c0ff */
[----:B0-----:R-:W-:Y:S02]  /*35f0*/  FMNMX.FTZ R0, R9, R0, !PT ;  /* 0x0000000009007209 */ /* 0x001fe40007810000 */
[----:B------:R-:W-:-:S03]  /*3600*/  ISETP.GT.AND P2, PT, R3, 0x41, !P2 ;  /* 0x000000410300780c */ /* 0x000fc60005744270 */
[----:B------:R-:W-:Y:S01]  /*3610*/  FMUL.FTZ R20, R0, UR33 ;  /* 0x0000002100147c20 */ /* 0x000fe20008410000 */
        /* <DEDUP_REMOVED lines=46> */
[----:B------:R-:W-:Y:S01]  /*3900*/  ISETP.GT.AND P6, PT, R3, 0x79, !P6 ;  /* 0x000000790300780c */ /* 0x000fe200077c4270 */
[--C-:B------:R-:W-:Y:S01]  /*3910*/  FFMA.FTZ R56, R56, UR33, -R20.reuse ;  /* 0x0000002138387c23 */ /* 0x100fe20008010814 */
[----:B------:R-:W-:Y:S01]  /*3920*/  FSEL R4, R26, -INF , !P2 ;  /* 0xff8000001a047808 */ /* 0x000fe20005000000 */
[--C-:B------:R-:W-:Y:S01]  /*3930*/  FFMA.FTZ R57, R57, UR33, -R20.reuse ;  /* 0x0000002139397c23 */ /* 0x100fe20008010814 */
[----:B------:R-:W-:Y:S01]  /*3940*/  LOP3.LUT P2, RZ, R22, 0x4000000, RZ, 0xc0, !PT ;  /* 0x0400000016ff7812 */ /* 0x000fe2000784c0ff */
[--C-:B------:R-:W-:Y:S01]  /*3950*/  FFMA.FTZ R9, R25, UR33, -R20.reuse ;  /* 0x0000002119097c23 */ /* 0x100fe20008010814 */
[----:B------:R-:W-:Y:S01]  /*3960*/  FMNMX.FTZ R7, R4, R27, !PT ;  /* 0x0000001b04077209 */ /* 0x000fe20007810000 */
[--C-:B------:R-:W-:Y:S01]  /*3970*/  FFMA.FTZ R11, R29, UR33, -R20.reuse ;  /* 0x000000211d0b7c23 */ /* 0x100fe20008010814 */
[----:B------:R-:W-:Y:S01]  /*3980*/  ISETP.GT.AND P2, PT, R3, 0x69, !P2 ;  /* 0x000000690300780c */ /* 0x000fe20005744270 */
        /* <DEDUP_REMOVED lines=26> */
[----:B0-----:R-:W-:-:S03]  /*3b30*/  FFMA.FTZ R57, R76, UR33, -R20 ;  /* 0x000000214c397c23 */ /* 0x001fc60008010814 */
[----:B------:R-:W-:Y:S01]  /*3b40*/  FMNMX.FTZ R7, R43, R24, !PT ;  /* 0x000000182b077209 */ /* 0x000fe20007810000 */
[----:B------:R-:W-:Y:S02]  /*3b50*/  FFMA.FTZ R24, R40, UR33, -R20 ;  /* 0x0000002128187c23 */ /* 0x000fe40008010814 */
[----:B------:R-:W0:Y:S01]  /*3b60*/  MUFU.EX2 R9, R9 ;  /* 0x0000000900097308 */ /* 0x000e220000000800 */
[----:B------:R-:W-:-:S04]  /*3b70*/  FMNMX.FTZ R26, R46, R7, !PT ;  /* 0x000000072e1a7209 */ /* 0x000fc80007810000 */
[----:B------:R-:W-:-:S03]  /*3b80*/  FMNMX.FTZ R7, R47, R26, !PT ;  /* 0x0000001a2f077209 */ /* 0x000fc60007810000 */
[----:B------:R-:W1:Y:S01]  /*3b90*/  MUFU.EX2 R10, R10 ;  /* 0x0000000a000a7308 */ /* 0x000e620000000800 */
[----:B------:R-:W-:-:S04]  /*3ba0*/  FMNMX.FTZ R26, R50, R7, !PT ;  /* 0x00000007321a7209 */ /* 0x000fc80007810000 */
[----:B------:R-:W-:Y:S01]  /*3bb0*/  FMNMX.FTZ R7, R51, R26, !PT ;  /* 0x0000001a33077209 */ /* 0x000fe20007810000 */
[----:B------:R-:W-:Y:S02]  /*3bc0*/  FFMA.FTZ R26, R44, UR33, -R20 ;  /* 0x000000212c1a7c23 */ /* 0x000fe40008010814 */
[----:B------:R-:W2:Y:S01]  /*3bd0*/  MUFU.EX2 R11, R11 ;  /* 0x0000000b000b7308 */ /* 0x000ea20000000800 */
        /* <DEDUP_REMOVED lines=26> */
[----:B------:R-:W-:Y:S01]  /*3d80*/  FMNMX.FTZ R7, R83, R36, !PT ;  /* 0x0000002453077209 */ /* 0x000fe20007810000 */
[--C-:B------:R-:W-:Y:S02]  /*3d90*/  FFMA.FTZ R36, R60, UR33, -R20.reuse ;  /* 0x000000213c247c23 */ /* 0x100fe40008010814 */
[----:B------:R-:W-:Y:S01]  /*3da0*/  MUFU.EX2 R26, R26 ;  /* 0x0000001a001a7308 */ /* 0x000fe20000000800 */
[----:B------:R-:W-:Y:S01]  /*3db0*/  FMNMX.FTZ R40, R86, R7, !PT ;  /* 0x0000000756287209 */ /* 0x000fe20007810000 */
[----:B---3--:R-:W-:-:S03]  /*3dc0*/  FFMA.FTZ R56, R73, UR33, -R20 ;  /* 0x0000002149387c23 */ /* 0x008fc60008010814 */
[----:B------:R-:W-:Y:S01]  /*3dd0*/  FMNMX.FTZ R7, R87, R40, !PT ;  /* 0x0000002857077209 */ /* 0x000fe20007810000 */
[--C-:B------:R-:W-:Y:S02]  /*3de0*/  FFMA.FTZ R40, R64, UR33, -R20.reuse ;  /* 0x0000002140287c23 */ /* 0x100fe40008010814 */
[----:B------:R-:W-:Y:S02]  /*3df0*/  MUFU.EX2 R25, R25 ;  /* 0x0000001900197308 */ /* 0x000fe40000000800 */
[----:B------:R-:W3:Y:S06]  /*3e00*/  SHFL.BFLY PT, R44, R7, 0x2, 0x1f ;  /* 0x0c401f00072c7f89 */ /* 0x000eec00000e0000 */
[----:B------:R-:W-:Y:S08]  /*3e10*/  MUFU.EX2 R28, R28 ;  /* 0x0000001c001c7308 */ /* 0x000ff00000000800 */
[----:B------:R-:W-:Y:S08]  /*3e20*/  MUFU.EX2 R29, R29 ;  /* 0x0000001d001d7308 */ /* 0x000ff00000000800 */
[----:B------:R-:W-:Y:S01]  /*3e30*/  MUFU.EX2 R32, R32 ;  /* 0x0000002000207308 */ /* 0x000fe20000000800 */
[----:B---3--:R-:W-:Y:S01]  /*3e40*/  FMNMX.FTZ R60, R7, R44, !PT ;  /* 0x0000002c073c7209 */ /* 0x008fe20007810000 */
[----:B------:R-:W-:-:S04]  /*3e50*/  FFMA.FTZ R44, R77, UR33, -R20 ;  /* 0x000000214d2c7c23 */ /* 0x000fc80008010814 */
[----:B------:R-:W3:Y:S02]  /*3e60*/  SHFL.BFLY PT, R7, R60, 0x1, 0x1f ;  /* 0x0c201f003c077f89 */ /* 0x000ee400000e0000 */
[----:B------:R-:W-:Y:S08]  /*3e70*/  MUFU.EX2 R33, R33 ;  /* 0x0000002100217308 */ /* 0x000ff00000000800 */
[----:B------:R-:W-:Y:S08]  /*3e80*/  MUFU.EX2 R36, R36 ;  /* 0x0000002400247308 */ /* 0x000ff00000000800 */
[----:B------:R-:W-:Y:S01]  /*3e90*/  MUFU.EX2 R37, R37 ;  /* 0x0000002500257308 */ /* 0x000fe20000000800 */
[----:B---3--:R-:W-:Y:S01]  /*3ea0*/  FMNMX.FTZ R7, R60, R7, !PT ;  /* 0x000000073c077209 */ /* 0x008fe20007810000 */
[----:B------:R-:W-:-:S06]  /*3eb0*/  FFMA.FTZ R60, R84, UR33, -R20 ;  /* 0x00000021543c7c23 */ /* 0x000fcc0008010814 */
[----:B------:R-:W-:Y:S01]  /*3ec0*/  MUFU.EX2 R40, R40 ;  /* 0x0000002800287308 */ /* 0x000fe20000000800 */
[C---:B------:R-:W-:Y:S01]  /*3ed0*/  FSETP.NEU.FTZ.AND P2, PT, R7.reuse, -INF , PT ;  /* 0xff8000000700780b */ /* 0x040fe20003f5d000 */
[----:B------:R-:W-:-:S05]  /*3ee0*/  FMUL.FTZ R64, R7, UR33 ;  /* 0x0000002107407c20 */ /* 0x000fca0008410000 */
[----:B------:R-:W-:Y:S01]  /*3ef0*/  FSEL R20, R64, RZ, P2 ;  /* 0x000000ff40147208 */ /* 0x000fe20001000000 */
[----:B------:R-:W-:Y:S01]  /*3f00*/  MUFU.EX2 R41, R41 ;  /* 0x0000002900297308 */ /* 0x000fe20000000800 */
[----:B------:R-:W-:-:S03]  /*3f10*/  PLOP3.LUT P2, PT, PT, PT, UP0, 0x40, 0x0 ;  /* 0x000000000000781c */ /* 0x000fc60003f4e808 */
        /* <DEDUP_REMOVED lines=10> */
[----:B0-----:R-:W-:Y:S01]  /*3fc0*/  FADD.FTZ R59, R8, R9 ;  /* 0x00000009083b7221 */ /* 0x001fe20000010000 */
[--C-:B------:R-:W-:Y:S01]  /*3fd0*/  FFMA.FTZ R34, R42, UR33, -R20.reuse ;  /* 0x000000212a227c23 */ /* 0x100fe20008010814 */
[--C-:B------:R-:W-:Y:S01]  /*3fe0*/  FFMA.FTZ R35, R43, UR33, -R20.reuse ;  /* 0x000000212b237c23 */ /* 0x100fe20008010814 */
[--C-:B------:R-:W-:Y:S01]  /*3ff0*/  FFMA.FTZ R42, R50, UR33, -R20.reuse ;  /* 0x00000021322a7c23 */ /* 0x100fe20008010814 */
[----:B------:R-:W0:Y:S01]  /*4000*/  MUFU.EX2 R65, R65 ;  /* 0x0000004100417308 */ /* 0x000e220000000800 */
[--C-:B------:R-:W-:Y:S01]  /*4010*/  FFMA.FTZ R43, R47, UR33, -R20.reuse ;  /* 0x000000212f2b7c23 */ /* 0x100fe20008010814 */
[--C-:B------:R-:W-:Y:S01]  /*4020*/  FFMA.FTZ R50, R62, UR33, -R20.reuse ;  /* 0x000000213e327c23 */ /* 0x100fe20008010814 */
[--C-:B------:R-:W-:Y:S01]  /*4030*/  FFMA.FTZ R47, R51, UR33, -R20.reuse ;  /* 0x00000021332f7c23 */ /* 0x100fe20008010814 */
[----:B-1----:R-:W-:Y:S01]  /*4040*/  FADD.FTZ R62, R10, R59 ;  /* 0x0000003b0a3e7221 */ /* 0x002fe20000010000 */
[--C-:B------:R-:W-:Y:S01]  /*4050*/  FFMA.FTZ R51, R54, UR33, -R20.reuse ;  /* 0x0000002136337c23 */ /* 0x100fe20008010814 */
[----:B------:R-:W-:Y:S01]  /*4060*/  F2FP.BF16.F32.PACK_AB R8, R9, R8 ;  /* 0x000000080908723e */ /* 0x000fe200000010ff */
[--C-:B------:R-:W-:Y:S01]  /*4070*/  FFMA.FTZ R54, R55, UR33, -R20.reuse ;  /* 0x0000002137367c23 */ /* 0x100fe20008010814 */
[----:B------:R-:W1:Y:S01]  /*4080*/  MUFU.EX2 R68, R68 ;  /* 0x0000004400447308 */ /* 0x000e620000000800 */
[--C-:B------:R-:W-:Y:S01]  /*4090*/  FFMA.FTZ R31, R39, UR33, -R20.reuse ;  /* 0x00000021271f7c23 */ /* 0x100fe20008010814 */
[----:B------:R-:W-:Y:S01]  /*40a0*/  FFMA.FTZ R55, R63, UR33, -R20 ;  /* 0x000000213f377c23 */ /* 0x000fe20008010814 */
[C---:B--2---:R-:W-:Y:S01]  /*40b0*/  FADD.FTZ R63, R11.reuse, R62 ;  /* 0x0000003e0b3f7221 */ /* 0x044fe20000010000 */
[--C-:B------:R-:W-:Y:S01]  /*40c0*/  FFMA.FTZ R39, R58, UR33, -R20.reuse ;  /* 0x000000213a277c23 */ /* 0x100fe20008010814 */
[--C-:B------:R-:W-:Y:S01]  /*40d0*/  FFMA.FTZ R58, R66, UR33, -R20.reuse ;  /* 0x00000021423a7c23 */ /* 0x100fe20008010814 */
[----:B------:R-:W-:Y:S01]  /*40e0*/  F2FP.BF16.F32.PACK_AB R10, R11, R10 ;  /* 0x0000000a0b0a723e */ /* 0x000fe200000010ff */
[--C-:B------:R-:W-:Y:S01]  /*40f0*/  FFMA.FTZ R59, R67, UR33, -R20.reuse ;  /* 0x00000021433b7c23 */ /* 0x100fe20008010814 */
[----:B------:R-:W2:Y:S01]  /*4100*/  MUFU.EX2 R69, R69 ;  /* 0x0000004500457308 */ /* 0x000ea20000000800 */
[----:B0-----:R-:W-:Y:S01]  /*4110*/  FADD.FTZ R9, R64, R65 ;  /* 0x0000004140097221 */ /* 0x001fe20000010000 */
[--C-:B------:R-:W-:Y:S01]  /*4120*/  FFMA.FTZ R71, R71, UR33, -R20.reuse ;  /* 0x0000002147477c23 */ /* 0x100fe20008010814 */
[--C-:B------:R-:W-:Y:S01]  /*4130*/  FFMA.FTZ R74, R74, UR33, -R20.reuse ;  /* 0x000000214a4a7c23 */ /* 0x100fe20008010814 */
[--C-:B------:R-:W-:Y:S01]  /*4140*/  FFMA.FTZ R75, R75, UR33, -R20.reuse ;  /* 0x000000214b4b7c23 */ /* 0x100fe20008010814 */
[--C-:B------:R-:W-:Y:S01]  /*4150*/  FFMA.FTZ R78, R78, UR33, -R20.reuse ;  /* 0x000000214e4e7c23 */ /* 0x100fe20008010814 */
[--C-:B------:R-:W-:Y:S01]  /*4160*/  FFMA.FTZ R79, R79, UR33, -R20.reuse ;  /* 0x000000214f4f7c23 */ /* 0x100fe20008010814 */
[--C-:B------:R-:W-:Y:S01]  /*4170*/  FFMA.FTZ R82, R82, UR33, -R20.reuse ;  /* 0x0000002152527c23 */ /* 0x100fe20008010814 */
[----:B------:R-:W0:Y:S01]  /*4180*/  MUFU.EX2 R4, R4 ;  /* 0x0000000400047308 */ /* 0x000e220000000800 */
[----:B-1----:R-:W-:Y:S01]  /*4190*/  FADD.FTZ R62, R68, R9 ;  /* 0x00000009443e7221 */ /* 0x002fe20000010000 */
[----:B------:R-:W-:Y:S01]  /*41a0*/  F2FP.BF16.F32.PACK_AB R9, R65, R64 ;  /* 0x000000404109723e */ /* 0x000fe200000010ff */
[----:B------:R-:W-:Y:S01]  /*41b0*/  FADD.FTZ R64, R12, R63 ;  /* 0x0000003f0c407221 */ /* 0x000fe20000010000 */
[----:B------:R-:W-:Y:S01]  /*41c0*/  F2FP.BF16.F32.PACK_AB R12, R13, R12 ;  /* 0x0000000c0d0c723e */ /* 0x000fe200000010ff */
[--C-:B------:R-:W-:Y:S01]  /*41d0*/  FFMA.FTZ R83, R83, UR33, -R20.reuse ;  /* 0x0000002153537c23 */ /* 0x100fe20008010814 */
[----:B------:R-:W-:Y:S01]  /*41e0*/  FFMA.FTZ R86, R86, UR33, -R20 ;  /* 0x0000002156567c23 */ /* 0x000fe20008010814 */
[----:B------:R-:W-:Y:S01]  /*41f0*/  FADD.FTZ R65, R13, R64 ;  /* 0x000000400d417221 */ /* 0x000fe20000010000 */
[----:B------:R-:W1:Y:S01]  /*4200*/  MUFU.EX2 R27, R27 ;  /* 0x0000001b001b7308 */ /* 0x000e620000000800 */
[C---:B--2---:R-:W-:Y:S01]  /*4210*/  FADD.FTZ R63, R69.reuse, R62 ;  /* 0x0000003e453f7221 */ /* 0x044fe20000010000 */
[----:B------:R-:W-:Y:S01]  /*4220*/  F2FP.BF16.F32.PACK_AB R11, R69, R68 ;  /* 0x00000044450b723e */ /* 0x000fe200000010ff */
[----:B------:R-:W-:Y:S01]  /*4230*/  FADD.FTZ R66, R14, R65 ;  /* 0x000000410e427221 */ /* 0x000fe20000010000 */
[----:B------:R-:W-:Y:S01]  /*4240*/  F2FP.BF16.F32.PACK_AB R14, R15, R14 ;  /* 0x0000000e0f0e723e */ /* 0x000fe200000010ff */
[--C-:B------:R-:W-:Y:S01]  /*4250*/  FFMA.FTZ R62, R70, UR33, -R20.reuse ;  /* 0x00000021463e7c23 */ /* 0x100fe20008010814 */
[----:B------:R-:W-:Y:S01]  /*4260*/  FFMA.FTZ R20, R87, UR33, -R20 ;  /* 0x0000002157147c23 */ /* 0x000fe20008010814 */
[----:B------:R-:W-:Y:S01]  /*4270*/  FADD.FTZ R65, R15, R66 ;  /* 0x000000420f417221 */ /* 0x000fe20000010000 */
[----:B------:R-:W2:Y:S01]  /*4280*/  MUFU.EX2 R30, R30 ;  /* 0x0000001e001e7308 */ /* 0x000ea20000000800 */
[----:B0-----:R-:W-:Y:S01]  /*4290*/  FADD.FTZ R64, R4, R63 ;  /* 0x0000003f04407221 */ /* 0x001fe20000010000 */
[----:B------:R0:W-:Y:S01]  /*42a0*/  STSM.16.M88.4 [R17+0x21800], R8 ;  /* 0x0218000811007844 */ /* 0x0001e20000000200 */
[----:B------:R-:W-:Y:S01]  /*42b0*/  FADD.FTZ R66, R24, R65 ;  /* 0x0000004118427221 */ /* 0x000fe20000010000 */
[----:B------:R-:W-:-:S03]  /*42c0*/  F2FP.BF16.F32.PACK_AB R24, R21, R24 ;  /* 0x000000181518723e */ /* 0x000fc600000010ff */
[----:B------:R-:W-:Y:S01]  /*42d0*/  FADD.FTZ R65, R21, R66 ;  /* 0x0000004215417221 */ /* 0x000fe20000010000 */
[----:B------:R-:W3:Y:S01]  /*42e0*/  MUFU.EX2 R31, R31 ;  /* 0x0000001f001f7308 */ /* 0x000ee20000000800 */
[----:B-1----:R-:W-:Y:S02]  /*42f0*/  FADD.FTZ R63, R27, R64 ;  /* 0x000000401b3f7221 */ /* 0x002fe40000010000 */
[----:B------:R-:W-:Y:S01]  /*4300*/  FADD.FTZ R66, R26, R65 ;  /* 0x000000411a427221 */ /* 0x000fe20000010000 */
[----:B------:R-:W-:-:S03]  /*4310*/  F2FP.BF16.F32.PACK_AB R26, R25, R26 ;  /* 0x0000001a191a723e */ /* 0x000fc600000010ff */
[----:B------:R-:W-:Y:S01]  /*4320*/  FADD.FTZ R65, R25, R66 ;  /* 0x0000004219417221 */ /* 0x000fe20000010000 */
[----:B------:R-:W1:Y:S01]  /*4330*/  MUFU.EX2 R34, R34 ;  /* 0x0000002200227308 */ /* 0x000e620000000800 */
[----:B--2---:R-:W-:Y:S01]  /*4340*/  FADD.FTZ R64, R30, R63 ;  /* 0x0000003f1e407221 */ /* 0x004fe20000010000 */
[----:B0-----:R-:W-:Y:S01]  /*4350*/  F2FP.BF16.F32.PACK_AB R8, R29, R28 ;  /* 0x0000001c1d08723e */ /* 0x001fe200000010ff */
[----:B------:R-:W-:-:S04]  /*4360*/  FADD.FTZ R66, R28, R65 ;  /* 0x000000411c427221 */ /* 0x000fc80000010000 */
[----:B------:R-:W-:Y:S01]  /*4370*/  FADD.FTZ R15, R29, R66 ;  /* 0x000000421d0f7221 */ /* 0x000fe20000010000 */
[----:B------:R-:W0:Y:S01]  /*4380*/  MUFU.EX2 R35, R35 ;  /* 0x0000002300237308 */ /* 0x000e220000000800 */
[C---:B---3--:R-:W-:Y:S02]  /*4390*/  FADD.FTZ R63, R31.reuse, R64 ;  /* 0x000000401f3f7221 */ /* 0x048fe40000010000 */
[----:B------:R-:W-:Y:S01]  /*43a0*/  FADD.FTZ R10, R32, R15 ;  /* 0x0000000f200a7221 */ /* 0x000fe20000010000 */
[----:B------:R-:W-:Y:S02]  /*43b0*/  F2FP.BF16.F32.PACK_AB R15, R31, R30 ;  /* 0x0000001e1f0f723e */ /* 0x000fe400000010ff */
[----:B------:R-:W-:Y:S01]  /*43c0*/  F2FP.BF16.F32.PACK_AB R30, R37, R36 ;  /* 0x00000024251e723e */ /* 0x000fe200000010ff */
[C---:B------:R-:W-:Y:S01]  /*43d0*/  FADD.FTZ R28, R33.reuse, R10 ;  /* 0x0000000a211c7221 */ /* 0x040fe20000010000 */
[----:B------:R-:W2:Y:S01]  /*43e0*/  MUFU.EX2 R38, R38 ;  /* 0x0000002600267308 */ /* 0x000ea20000000800 */
[----:B-1----:R-:W-:Y:S01]  /*43f0*/  FADD.FTZ R64, R34, R63 ;  /* 0x0000003f22407221 */ /* 0x002fe20000010000 */
[----:B------:R-:W-:Y:S01]  /*4400*/  F2FP.BF16.F32.PACK_AB R10, R33, R32 ;  /* 0x00000020210a723e */ /* 0x000fe200000010ff */
[----:B------:R-:W-:Y:S01]  /*4410*/  FADD.FTZ R11, R3, R28 ;  /* 0x0000001c030b7221 */ /* 0x000fe20000010000 */
[----:B------:R-:W-:-:S03]  /*4420*/  IMAD.IADD R32, R137, 0x1, -R139 ;  /* 0x0000000189207824 */ /* 0x000fc600078e0a8b */
[----:B------:R-:W-:Y:S01]  /*4430*/  FADD.FTZ R11, R2, R11 ;  /* 0x0000000b020b7221 */ /* 0x000fe20000010000 */
[----:B------:R-:W1:Y:S01]  /*4440*/  MUFU.EX2 R43, R43 ;  /* 0x0000002b002b7308 */ /* 0x000e620000000800 */
[C---:B0-----:R-:W-:Y:S01]  /*4450*/  FADD.FTZ R63, R35.reuse, R64 ;  /* 0x00000040233f7221 */ /* 0x041fe20000010000 */
[----:B------:R-:W-:Y:S01]  /*4460*/  F2FP.BF16.F32.PACK_AB R25, R35, R34 ;  /* 0x000000222319723e */ /* 0x000fe200000010ff */
[----:B------:R-:W-:-:S05]  /*4470*/  IMAD R32, R145, 0xc0, R32 ;  /* 0x000000c091207824 */ /* 0x000fca00078e0220 */
[----:B------:R-:W0:Y:S01]  /*4480*/  MUFU.EX2 R42, R42 ;  /* 0x0000002a002a7308 */ /* 0x000e220000000800 */
[----:B--2---:R-:W-:Y:S01]  /*4490*/  FADD.FTZ R64, R38, R63 ;  /* 0x0000003f26407221 */ /* 0x004fe20000010000 */
[----:B------:R-:W-:-:S06]  /*44a0*/  R2UR UR10, R32 ;  /* 0x00000000200a72ca */ /* 0x000fcc00000e0000 */
[----:B------:R-:W2:Y:S01]  /*44b0*/  MUFU.EX2 R47, R47 ;  /* 0x0000002f002f7308 */ /* 0x000ea20000000800 */
[----:B-1----:R-:W-:-:S06]  /*44c0*/  FADD.FTZ R13, R43, R64 ;  /* 0x000000402b0d7221 */ /* 0x002fcc0000010000 */
[----:B------:R-:W-:Y:S01]  /*44d0*/  UIADD3 UR6, UR10, UR6, URZ ;  /* 0x000000060a067290 */ /* 0x000fe2000fffe03f */
[----:B------:R-:W1:Y:S01]  /*44e0*/  MUFU.EX2 R51, R51 ;  /* 0x0000003300337308 */ /* 0x000e620000000800 */
[----:B0-----:R-:W-:Y:S01]  /*44f0*/  FADD.FTZ R64, R42, R13 ;  /* 0x0000000d2a407221 */ /* 0x001fe20000010000 */
[----:B------:R-:W-:Y:S02]  /*4500*/  F2FP.BF16.F32.PACK_AB R13, R27, R4 ;  /* 0x000000041b0d723e */ /* 0x000fe400000010ff */
[----:B------:R-:W-:-:S03]  /*4510*/  F2FP.BF16.F32.PACK_AB R27, R43, R38 ;  /* 0x000000262b1b723e */ /* 0x000fc600000010ff */
[----:B------:R0:W-:Y:S01]  /*4520*/  STSM.16.M88.4 [R23], R12 ;  /* 0x0000000c17007844 */ /* 0x0001e20000000200 */
[----:B------:R-:W3:Y:S01]  /*4530*/  MUFU.EX2 R54, R54 ;  /* 0x0000003600367308 */ /* 0x000ee20000000800 */
[----:B--2---:R-:W-:Y:S02]  /*4540*/  FADD.FTZ R64, R47, R64 ;  /* 0x000000402f407221 */ /* 0x004fe40000010000 */
[----:B------:R-:W-:Y:S05]  /*4550*/  STSM.16.M88.4 [R19], R24 ;  /* 0x0000001813007844 */ /* 0x000fea0000000200 */
[----:B------:R-:W2:Y:S01]  /*4560*/  MUFU.EX2 R39, R39 ;  /* 0x0000002700277308 */ /* 0x000ea20000000800 */
[----:B-1----:R-:W-:Y:S01]  /*4570*/  FADD.FTZ R9, R51, R64 ;  /* 0x0000004033097221 */ /* 0x002fe20000010000 */
[----:B0-----:R-:W-:-:S06]  /*4580*/  F2FP.BF16.F32.PACK_AB R12, R41, R40 ;  /* 0x00000028290c723e */ /* 0x001fcc00000010ff */
[----:B------:R-:W0:Y:S01]  /*4590*/  MUFU.EX2 R46, R46 ;  /* 0x0000002e002e7308 */ /* 0x000e220000000800 */
[----:B---3--:R-:W-:Y:S01]  /*45a0*/  FADD.FTZ R4, R54, R9 ;  /* 0x0000000936047221 */ /* 0x008fe20000010000 */
[----:B------:R-:W-:-:S06]  /*45b0*/  F2FP.BF16.F32.PACK_AB R9, R47, R42 ;  /* 0x0000002a2f09723e */ /* 0x000fcc00000010ff */
[----:B------:R-:W1:Y:S01]  /*45c0*/  MUFU.EX2 R50, R50 ;  /* 0x0000003200327308 */ /* 0x000e620000000800 */
[----:B--2---:R-:W-:Y:S01]  /*45d0*/  FADD.FTZ R21, R39, R4 ;  /* 0x0000000427157221 */ /* 0x004fe20000010000 */
[----:B------:R-:W-:Y:S01]  /*45e0*/  FADD.FTZ R4, R36, R11 ;  /* 0x0000000b24047221 */ /* 0x000fe20000010000 */
[----:B------:R-:W-:-:S03]  /*45f0*/  F2FP.BF16.F32.PACK_AB R11, R54, R51 ;  /* 0x00000033360b723e */ /* 0x000fc600000010ff */
[----:B------:R-:W-:Y:S02]  /*4600*/  FADD.FTZ R29, R37, R4 ;  /* 0x00000004251d7221 */ /* 0x000fe40000010000 */
[----:B------:R-:W2:Y:S01]  /*4610*/  MUFU.EX2 R55, R55 ;  /* 0x0000003700377308 */ /* 0x000ea20000000800 */
[----:B0-----:R-:W-:Y:S01]  /*4620*/  FADD.FTZ R21, R46, R21 ;  /* 0x000000152e157221 */ /* 0x001fe20000010000 */
[----:B------:R-:W-:Y:S01]  /*4630*/  FADD.FTZ R28, R40, R29 ;  /* 0x0000001d281c7221 */ /* 0x000fe20000010000 */
[----:B------:R0:W-:Y:S01]  /*4640*/  STSM.16.M88.4 [R18], R8 ;  /* 0x0000000812007844 */ /* 0x0001e20000000200 */
[----:B------:R-:W-:-:S04]  /*4650*/  F2FP.BF16.F32.PACK_AB R29, R46, R39 ;  /* 0x000000272e1d723e */ /* 0x000fc800000010ff */
[----:B------:R-:W3:Y:S01]  /*4660*/  MUFU.EX2 R58, R58 ;  /* 0x0000003a003a7308 */ /* 0x000ee20000000800 */
[----:B-1----:R-:W-:-:S07]  /*4670*/  FADD.FTZ R4, R50, R21 ;  /* 0x0000001532047221 */ /* 0x002fce0000010000 */
[----:B------:R-:W1:Y:S01]  /*4680*/  MUFU.EX2 R59, R59 ;  /* 0x0000003b003b7308 */ /* 0x000e620000000800 */
[----:B--2---:R-:W-:Y:S01]  /*4690*/  FADD.FTZ R21, R55, R4 ;  /* 0x0000000437157221 */ /* 0x004fe20000010000 */
[----:B------:R-:W-:Y:S01]  /*46a0*/  FADD.FTZ R4, R41, R28 ;  /* 0x0000001c29047221 */ /* 0x000fe20000010000 */
[----:B------:R-:W-:Y:S02]  /*46b0*/  F2FP.BF16.F32.PACK_AB R28, R2, R3 ;  /* 0x00000003021c723e */ /* 0x000fe400000010ff */
[----:B------:R-:W-:-:S03]  /*46c0*/  F2FP.BF16.F32.PACK_AB R31, R55, R50 ;  /* 0x00000032371f723e */ /* 0x000fc600000010ff */
[----:B------:R-:W2:Y:S01]  /*46d0*/  MUFU.EX2 R45, R45 ;  /* 0x0000002d002d7308 */ /* 0x000ea20000000800 */
[----:B---3--:R-:W-:Y:S01]  /*46e0*/  FADD.FTZ R2, R58, R21 ;  /* 0x000000153a027221 */ /* 0x008fe20000010000 */
[----:B------:R3:W-:Y:S06]  /*46f0*/  STSM.16.M88.4 [R17+0x27800], R28 ;  /* 0x0278001c11007844 */ /* 0x0007ec0000000200 */
[----:B------:R-:W4:Y:S01]  /*4700*/  MUFU.EX2 R62, R62 ;  /* 0x0000003e003e7308 */ /* 0x000f220000000800 */
[----:B-1----:R-:W-:-:S07]  /*4710*/  FADD.FTZ R3, R59, R2 ;  /* 0x000000023b037221 */ /* 0x002fce0000010000 */
[----:B------:R-:W1:Y:S01]  /*4720*/  MUFU.EX2 R52, R52 ;  /* 0x0000003400347308 */ /* 0x000e620000000800 */
[----:B--2---:R-:W-:-:S07]  /*4730*/  FADD.FTZ R13, R45, R4 ;  /* 0x000000042d0d7221 */ /* 0x004fce0000010000 */
[----:B------:R-:W0:Y:S01]  /*4740*/  MUFU.EX2 R71, R71 ;  /* 0x0000004700477308 */ /* 0x000e220000000800 */
[----:B----4-:R-:W-:-:S07]  /*4750*/  FADD.FTZ R2, R62, R3 ;  /* 0x000000033e027221 */ /* 0x010fce0000010000 */
[----:B------:R-:W2:Y:S01]  /*4760*/  MUFU.EX2 R49, R49 ;  /* 0x0000003100317308 */ /* 0x000ea20000000800 */
[C---:B-1----:R-:W-:Y:S01]  /*4770*/  FADD.FTZ R4, R52.reuse, R13 ;  /* 0x0000000d34047221 */ /* 0x042fe20000010000 */
[----:B------:R-:W-:Y:S02]  /*4780*/  F2FP.BF16.F32.PACK_AB R14, R52, R45 ;  /* 0x0000002d340e723e */ /* 0x000fe400000010ff */
[----:B------:R-:W-:-:S04]  /*4790*/  F2FP.BF16.F32.PACK_AB R13, R59, R58 ;  /* 0x0000003a3b0d723e */ /* 0x000fc800000010ff */
[----:B------:R-:W1:Y:S01]  /*47a0*/  MUFU.EX2 R74, R74 ;  /* 0x0000004a004a7308 */ /* 0x000e620000000800 */
[C---:B0-----:R-:W-:Y:S01]  /*47b0*/  FADD.FTZ R9, R71.reuse, R2 ;  /* 0x0000000247097221 */ /* 0x041fe20000010000 */
[----:B------:R-:W-:-:S05]  /*47c0*/  F2FP.BF16.F32.PACK_AB R15, R71, R62 ;  /* 0x0000003e470f723e */ /* 0x000fca00000010ff */
[----:B------:R3:W-:Y:S01]  /*47d0*/  STSM.16.M88.4 [R136], R12 ;  /* 0x0000000c88007844 */ /* 0x0007e20000000200 */
        /* <DEDUP_REMOVED lines=9> */
[----:B------:R-:W-:-:S06]  /*4870*/  F2FP.BF16.F32.PACK_AB R9, R75, R74 ;  /* 0x0000004a4b09723e */ /* 0x000fcc00000010ff */
[----:B------:R-:W2:Y:S01]  /*4880*/  MUFU.EX2 R44, R44 ;  /* 0x0000002c002c7308 */ /* 0x000ea20000000800 */
[----:B-1----:R-:W-:-:S07]  /*4890*/  FADD.FTZ R2, R78, R11 ;  /* 0x0000000b4e027221 */ /* 0x002fce0000010000 */
[----:B------:R-:W1:Y:S01]  /*48a0*/  MUFU.EX2 R79, R79 ;  /* 0x0000004f004f7308 */ /* 0x000e620000000800 */
[----:B0-----:R-:W-:-:S07]  /*48b0*/  FADD.FTZ R21, R57, R4 ;  /* 0x0000000439157221 */ /* 0x001fce0000010000 */
[----:B------:R-:W-:Y:S01]  /*48c0*/  MUFU.EX2 R48, R48 ;  /* 0x0000003000307308 */ /* 0x000fe20000000800 */
[C---:B--2---:R-:W-:Y:S01]  /*48d0*/  F2FP.BF16.F32.PACK_AB R10, R44.reuse, R57 ;  /* 0x000000392c0a723e */ /* 0x044fe200000010ff */
[----:B------:R-:W-:-:S06]  /*48e0*/  FADD.FTZ R21, R44, R21 ;  /* 0x000000152c157221 */ /* 0x000fcc0000010000 */
[----:B------:R-:W0:Y:S01]  /*48f0*/  MUFU.EX2 R53, R53 ;  /* 0x0000003500357308 */ /* 0x000e220000000800 */
[C---:B-1----:R-:W-:Y:S01]  /*4900*/  F2FP.BF16.F32.PACK_AB R11, R79.reuse, R78 ;  /* 0x0000004e4f0b723e */ /* 0x042fe200000010ff */
[----:B------:R-:W-:Y:S01]  /*4910*/  FADD.FTZ R79, R79, R2 ;  /* 0x000000024f4f7221 */ /* 0x000fe20000010000 */
[----:B------:R-:W-:-:S03]  /*4920*/  VIADD R2, R88, 0xfffffffe ;  /* 0xfffffffe58027836 */ /* 0x000fc60000000000 */
[----:B------:R3:W-:Y:S02]  /*4930*/  STSM.16.M88.4 [R19+0x6000], R8 ;  /* 0x0060000813007844 */ /* 0x0007e40000000200 */
[----:B------:R-:W1:Y:S08]  /*4940*/  MUFU.EX2 R60, R60 ;  /* 0x0000003c003c7308 */ /* 0x000e700000000800 */
[----:B------:R-:W2:Y:S01]  /*4950*/  MUFU.EX2 R61, R61 ;  /* 0x0000003d003d7308 */ /* 0x000ea20000000800 */
[----:B0-----:R-:W-:Y:S01]  /*4960*/  F2FP.BF16.F32.PACK_AB R24, R53, R48 ;  /* 0x000000303518723e */ /* 0x001fe200000010ff */
[----:B------:R-:W-:-:S04]  /*4970*/  FADD.FTZ R48, R48, R21 ;  /* 0x0000001530307221 */ /* 0x000fc80000010000 */
[----:B------:R-:W-:Y:S02]  /*4980*/  FADD.FTZ R53, R53, R48 ;  /* 0x0000003035357221 */ /* 0x000fe40000010000 */
[----:B------:R-:W-:Y:S02]  /*4990*/  MUFU.EX2 R82, R82 ;  /* 0x0000005200527308 */ /* 0x000fe40000000800 */
[----:B-1----:R-:W-:-:S06]  /*49a0*/  FADD.FTZ R4, R60, R53 ;  /* 0x000000353c047221 */ /* 0x002fcc0000010000 */
[----:B------:R-:W0:Y:S01]  /*49b0*/  MUFU.EX2 R83, R83 ;  /* 0x0000005300537308 */ /* 0x000e220000000800 */
[C---:B--2---:R-:W-:Y:S01]  /*49c0*/  F2FP.BF16.F32.PACK_AB R26, R61.reuse, R60 ;  /* 0x0000003c3d1a723e */ /* 0x044fe200000010ff */
[----:B------:R-:W-:-:S06]  /*49d0*/  FADD.FTZ R4, R61, R4 ;  /* 0x000000043d047221 */ /* 0x000fcc0000010000 */
[----:B------:R-:W-:Y:S08]  /*49e0*/  MUFU.EX2 R86, R86 ;  /* 0x0000005600567308 */ /* 0x000ff00000000800 */
[----:B------:R-:W1:Y:S01]  /*49f0*/  MUFU.EX2 R3, R20 ;  /* 0x0000001400037308 */ /* 0x000e620000000800 */
[----:B0-----:R-:W-:Y:S01]  /*4a00*/  F2FP.BF16.F32.PACK_AB R25, R83, R82 ;  /* 0x000000525319723e */ /* 0x001fe200000010ff */
[----:B------:R-:W-:-:S04]  /*4a10*/  FADD.FTZ R82, R82, R79 ;  /* 0x0000004f52527221 */ /* 0x000fc80000010000 */
[----:B------:R-:W-:Y:S01]  /*4a20*/  FADD.FTZ R83, R83, R82 ;  /* 0x0000005253537221 */ /* 0x000fe20000010000 */
[----:B-1----:R-:W-:-:S03]  /*4a30*/  F2FP.BF16.F32.PACK_AB R27, R3, R86 ;  /* 0x00000056031b723e */ /* 0x002fc600000010ff */
[----:B------:R-:W-:Y:S02]  /*4a40*/  FADD.FTZ R86, R86, R83 ;  /* 0x0000005356567221 */ /* 0x000fe40000010000 */
[----:B------:R3:W-:Y:S02]  /*4a50*/  STSM.16.M88.4 [R18+0x6000], R24 ;  /* 0x0060001812007844 */ /* 0x0007e40000000200 */
[----:B------:R-:W-:Y:S01]  /*4a60*/  FADD.FTZ R3, R3, R86 ;  /* 0x0000005603037221 */ /* 0x000fe20000010000 */
[----:B------:R0:W-:Y:S06]  /*4a70*/  MEMBAR.ALL.CTA ;  /* 0x0000000000007992 */ /* 0x0001ec0000008000 */
[----:B0-----:R-:W0:Y:S02]  /*4a80*/  FENCE.VIEW.ASYNC.S ;  /* 0x00000000000073c6 */ /* 0x001e240000000000 */
[----:B0-----:R-:W-:Y:S01]  /*4a90*/  NOP ;  /* 0x0000000000007918 */ /* 0x001fe20000000000 */
[----:B------:R-:W-:Y:S05]  /*4aa0*/  @P2 BRA `(.L_x_9122) ;  /* 0x0000000000482947 */ /* 0x000fea0003800000 */
[C---:B------:R-:W-:Y:S01]  /*4ab0*/  ISETP.GT.AND P2, PT, R32.reuse, RZ, PT ;  /* 0x000000ff2000720c */ /* 0x040fe20003f44270 */
[----:B---3--:R-:W-:-:S05]  /*4ac0*/  VIADD R8, R32, 0xffffffff ;  /* 0xffffffff20087836 */ /* 0x008fca0000000000 */
        /* <DEDUP_REMOVED lines=9> */
.L_x_9123:
[----:B------:R-:W-:-:S11]  /*4b60*/  UISETP.NE.AND UP1, UPT, UR7, 0x1, UPT ;  /* 0x000000010700788c */ /* 0x000fd6000bf25270 */
[----:B------:R-:W-:Y:S02]  /*4b70*/  @UP1 ULDC.64 UR18, c[0x0][0x9e8] ;  /* 0x00027a0000121ab9 */ /* 0x000fe40000000a00 */
[----:B------:R-:W-:-:S04]  /*4b80*/  UIMAD.WIDE.U32 UR10, UR14, UR18, URZ ;  /* 0x000000120e0a72a5 */ /* 0x000fc8000f8e003f */
[----:B------:R-:W-:-:S12]  /*4b90*/  @UP1 USHF.R.U32.HI UR14, URZ, UR19, UR11 ;  /* 0x000000133f0e1299 */ /* 0x000fd8000801160b */
.L_x_9124:
[----:B------:R-:W-:-:S04]  /*4ba0*/  UIMAD UR7, UR14, UR7, UR7 ;  /* 0x000000070e0772a4 */ /* 0x000fc8000f8e0207 */
[----:B------:R-:W-:-:S04]  /*4bb0*/  UISETP.LT.AND UP1, UPT, UR6, UR7, UPT ;  /* 0x000000070600728c */ /* 0x000fc8000bf21270 */
[----:B------:R-:W-:-:S12]  /*4bc0*/  USEL UR6, UR6, UR7, UP1 ;  /* 0x0000000706067287 */ /* 0x000fd80008800000 */
.L_x_9122:
        /* <DEDUP_REMOVED lines=31> */
[----:B---3--:R-:W-:Y:S01]  /*4dc0*/  IADD3 R8, R6, R137, -R139 ;  /* 0x0000008906087210 */ /* 0x008fe20007ffe88b */
[----:B------:R-:W-:Y:S01]  /*4dd0*/  IMAD.MOV.U32 R135, RZ, RZ, RZ ;  /* 0x000000ffff877224 */ /* 0x000fe200078e00ff */
[----:B------:R-:W-:Y:S01]  /*4de0*/  ULDC UR34, c[0x0][0x9e4] ;  /* 0x0002790000227ab9 */ /* 0x000fe20000000800 */
[----:B------:R-:W-:Y:S01]  /*4df0*/  ULDC UR35, c[0x0][0x9dc] ;  /* 0x0002770000237ab9 */ /* 0x000fe20000000800 */
[----:B------:R-:W-:Y:S01]  /*4e00*/  LOP3.LUT R10, RZ, R8, RZ, 0x33, !PT ;  /* 0x00000008ff0a7212 */ /* 0x000fe200078e33ff */
[----:B------:R-:W-:Y:S01]  /*4e10*/  VIADD R9, R8, 0x8 ;  /* 0x0000000808097836 */ /* 0x000fe20000000000 */
[----:B------:R-:W-:Y:S01]  /*4e20*/  ULDC UR33, c[0x0][0x988] ;  /* 0x0002620000217ab9 */ /* 0x000fe20000000800 */
[----:B------:R-:W-:-:S03]  /*4e30*/  ULDC UR47, c[0x0][0x9e0] ;  /* 0x00027800002f7ab9 */ /* 0x000fc60000000800 */
[----:B------:R-:W-:-:S07]  /*4e40*/  LOP3.LUT R11, RZ, R9, RZ, 0x33, !PT ;  /* 0x00000009ff0b7212 */ /* 0x000fce00078e33ff */
.L_x_9142:
[----:B------:R-:W-:Y:S01]  /*4e50*/  UIADD3 UR51, UR43, 0x1, URZ ;  /* 0x000000012b337890 */ /* 0x000fe2000fffe03f */
[----:B------:R-:W-:-:S03]  /*4e60*/  ISETP.NE.AND P3, PT, RZ, UR38, PT ;  /* 0x00000026ff007c0c */ /* 0x000fc6000bf65270 */
[----:B------:R-:W-:-:S04]  /*4e70*/  UISETP.NE.AND UP1, UPT, UR51, 0x2, UPT ;  /* 0x000000023300788c */ /* 0x000fc8000bf25270 */
[----:B------:R-:W-:Y:S02]  /*4e80*/  USEL UR50, URZ, 0x1, UP1 ;  /* 0x000000013f327887 */ /* 0x000fe40008800000 */
[----:B------:R-:W-:Y:S02]  /*4e90*/  USEL UR51, UR51, URZ, UP1 ;  /* 0x0000003f33337287 */ /* 0x000fe40008800000 */
[----:B------:R-:W-:Y:S02]  /*4ea0*/  ULOP3.LUT UR50, UR46, UR50, URZ, 0x3c, !UPT ;  /* 0x000000322e327292 */ /* 0x000fe4000f8e3c3f */
[----:B--2---:R-:W-:Y:S10]  /*4eb0*/  @P3 BRA `(.L_x_9126) ;  /* 0x00000000002c3947 */ /* 0x004ff40003800000 */
[----:B------:R-:W-:Y:S05]  /*4ec0*/  @!P0 BRA `(.L_x_9127) ;  /* 0x0000000000048947 */ /* 0x000fea0003800000 */
[----:B------:R-:W-:Y:S01]  /*4ed0*/  BPT.TRAP 0x1 ;  /* 0x000000040000795c */ /* 0x000fe20000300000 */
.L_x_9127:
[----:B------:R-:W-:Y:S01]  /*4ee0*/  ULEA UR6, UR51, UR42, 0x3 ;  /* 0x0000002a33067291 */ /* 0x000fe2000f8e183f */
[----:B------:R-:W-:-:S05]  /*4ef0*/  IMAD.U32 R12, RZ, RZ, UR50 ;  /* 0x00000032ff0c7e24 */ /* 0x000fca000f8e00ff */
[----:B------:R-:W-:-:S04]  /*4f00*/  SHF.L.U32 R12, R12, 0x1f, RZ ;  /* 0x0000001f0c0c7819 */ /* 0x000fc800000006ff */
[----:B------:R0:W1:Y:S01]  /*4f10*/  SYNCS.PHASECHK.TRANS64.TRYWAIT P2, [UR6+0x2d830], R12 ;  /* 0x02d8300cff0075a7 */ /* 0x0000620008040146 */
[----:B------:R-:W-:Y:S05]  /*4f20*/  @!P0 BRA `(.L_x_9128) ;  /* 0x0000000000048947 */ /* 0x000fea0003800000 */
[----:B------:R-:W-:Y:S01]  /*4f30*/  BPT.TRAP 0x1 ;  /* 0x000000040000795c */ /* 0x000fe20000300000 */
.L_x_9128:
[----:B-1----:R-:W-:Y:S05]  /*4f40*/  @P2 BRA `(.L_x_9126) ;  /* 0x0000000000082947 */ /* 0x002fea0003800000 */
[----:B------:R-:W1:Y:S02]  /*4f50*/  SYNCS.PHASECHK.TRANS64.TRYWAIT P2, [UR6+0x2d830], R12 ;  /* 0x02d8300cff0075a7 */ /* 0x000e640008040146 */
[----:B-1----:R-:W-:Y:S05]  /*4f60*/  @!P2 BRA `(.L_x_9129) ;  /* 0x000000f000cca947 */ /* 0x002fea0003800000 */
.L_x_9126:
[----:B-1----:R-:W1:Y:S01]  /*4f70*/  S2R R13, SR_TID.X ;  /* 0x00000000000d7919 */ /* 0x002e620000002100 */
[----:B------:R-:W-:Y:S01]  /*4f80*/  UIMAD UR6, UR51, 0x600, UR32 ;  /* 0x00000600330678a4 */ /* 0x000fe2000f8e0220 */
        /* <DEDUP_REMOVED lines=35> */
.L_x_9131:
[----:B------:R-:W-:Y:S01]  /*51c0*/  ULEA UR6, UR43, UR42, 0x3 ;  /* 0x0000002a2b067291 */ /* 0x000fe2000f8e183f */
[----:B------:R-:W-:-:S05]  /*51d0*/  IMAD.U32 R12, RZ, RZ, UR46 ;  /* 0x0000002eff0c7e24 */ /* 0x000fca000f8e00ff */
[----:B------:R-:W-:-:S04]  /*51e0*/  SHF.L.U32 R12, R12, 0x1f, RZ ;  /* 0x0000001f0c0c7819 */ /* 0x000fc800000006ff */
[----:B------:R0:W1:Y:S01]  /*51f0*/  SYNCS.PHASECHK.TRANS64.TRYWAIT P2, [UR6+0x2d850], R12 ;  /* 0x02d8500cff0075a7 */ /* 0x0000620008040146 */
[----:B------:R-:W-:Y:S05]  /*5200*/  @!P0 BRA `(.L_x_9132) ;  /* 0x0000000000048947 */ /* 0x000fea0003800000 */
[----:B------:R-:W-:Y:S01]  /*5210*/  BPT.TRAP 0x1 ;  /* 0x000000040000795c */ /* 0x000fe20000300000 */
.L_x_9132:
[----:B-1----:R-:W-:Y:S05]  /*5220*/  @P2 BRA `(.L_x_9130) ;  /* 0x0000000000082947 */ /* 0x002fea0003800000 */
[----:B------:R-:W1:Y:S02]  /*5230*/  SYNCS.PHASECHK.TRANS64.TRYWAIT P2, [UR6+0x2d850], R12 ;  /* 0x02d8500cff0075a7 */ /* 0x000e640008040146 */
[----:B-1----:R-:W-:Y:S05]  /*5240*/  @!P2 BRA `(.L_x_9133) ;  /* 0x000000f0002ca947 */ /* 0x002fea0003800000 */
.L_x_9130:
[----:B------:R-:W-:Y:S01]  /*5250*/  UIADD3 UR6, UR42, 0x400, URZ ;  /* 0x000004002a067890 */ /* 0x000fe2000fffe03f */
[----:B------:R-:W-:Y:S01]  /*5260*/  WARPGROUP.ARRIVE ;  /* 0x00000000000079c5 */ /* 0x000fe20000000000 */
[----:B------:R-:W-:Y:S01]  /*5270*/  UMOV UR29, 0x40000040 ;  /* 0x40000040001d7882 */ /* 0x000fe20000000000 */
[----:B------:R-:W-:Y:S01]  /*5280*/  UMOV UR31, 0x80000020 ;  /* 0x80000020001f7882 */ /* 0x000fe20000000000 */
[----:B------:R-:W-:-:S03]  /*5290*/  USHF.R.U32.HI UR6, URZ, 0x4, UR6 ;  /* 0x000000043f067899 */ /* 0x000fc60008011606 */
[----:B------:R-:W1:Y:S01]  /*52a0*/  S2R R15, SR_TID.X ;  /* 0x00000000000f7919 */ /* 0x000e620000002100 */
[----:B------:R-:W-:Y:S01]  /*52b0*/  IMAD.U32 R14, RZ, RZ, UR51 ;  /* 0x00000033ff0e7e24 */ /* 0x000fe2000f8e00ff */
[----:B------:R-:W-:-:S04]  /*52c0*/  ULOP3.LUT UR6, UR6, 0x3fff, URZ, 0xc0, !UPT ;  /* 0x00003fff06067892 */ /* 0x000fc8000f8ec03f */
[----:B------:R-:W-:Y:S01]  /*52d0*/  @!P1 LEA R14, R14, UR42, 0x3 ;  /* 0x0000002a0e0e9c11 */ /* 0x000fe2000f8e18ff */
[----:B------:R-:W-:Y:S02]  /*52e0*/  ULOP3.LUT UR7, UR6, 0x2000000, URZ, 0xfc, !UPT ;  /* 0x0200000006077892 */ /* 0x000fe4000f8efc3f */
[----:B------:R-:W-:Y:S02]  /*52f0*/  ULOP3.LUT UR6, UR37, 0x10000, URZ, 0xfc, !UPT ;  /* 0x0001000025067892 */ /* 0x000fe4000f8efc3f */
[----:B------:R-:W-:Y:S01]  /*5300*/  UIMAD UR7, UR43, 0x600, UR7 ;  /* 0x000006002b0778a4 */ /* 0x000fe2000f8e0207 */
[----:B------:R-:W-:-:S04]  /*5310*/  @!P1 VIADD R14, R14, 0x2d840 ;  /* 0x0002d8400e0e9836 */ /* 0x000fc80000000000 */
[----:B------:R-:W-:Y:S01]  /*5320*/  UMOV UR28, UR6 ;  /* 0x00000006001c7c82 */ /* 0x000fe20008000000 */
[----:B------:R-:W-:Y:S01]  /*5330*/  @!P1 PRMT R14, RZ, 0x654, R14 ;  /* 0x00000654ff0e9816 */ /* 0x000fe2000000000e */
[----:B------:R-:W-:Y:S02]  /*5340*/  UMOV UR30, UR7 ;  /* 0x00000007001e7c82 */ /* 0x000fe40008000000 */
[----:B------:R-:W-:Y:S01]  /*5350*/  HGMMA.64x96x16.F32.BF16 R88, gdesc[UR28].tnspB, R88, gsb0 ;  /* 0x416000001c5879f0 */ /* 0x000fe20008001858 */
[----:B------:R-:W-:Y:S02]  /*5360*/  UIADD3 UR28, UR6, 0x2, URZ ;  /* 0x00000002061c7890 */ /* 0x000fe4000fffe03f */
[----:B------:R-:W-:Y:S01]  /*5370*/  UIADD3 UR30, UR7, 0x40, URZ ;  /* 0x00000040071e7890 */ /* 0x000fe2000fffe03f */
[----:B------:R-:W-:Y:S01]  /*5380*/  UMOV UR29, 0x40000040 ;  /* 0x40000040001d7882 */ /* 0x000fe20000000000 */
[----:B------:R-:W-:Y:S01]  /*5390*/  UMOV UR31, 0x80000020 ;  /* 0x80000020001f7882 */ /* 0x000fe20000000000 */
[----:B-1----:R-:W-:-:S02]  /*53a0*/  SHF.R.U32.HI R13, RZ, 0x7, R15 ;  /* 0x00000007ff0d7819 */ /* 0x002fc4000001160f */
[----:B------:R-:W-:-:S03]  /*53b0*/  ISETP.GE.U32.AND P2, PT, R15, 0x180, PT ;  /* 0x000001800f00780c */ /* 0x000fc60003f46070 */
[----:B0-----:R-:W-:-:S05]  /*53c0*/  VIADD R12, R13, 0x9 ;  /* 0x000000090d0c7836 */ /* 0x001fca0000000000 */
[----:B------:R-:W-:Y:S01]  /*53d0*/  SEL R13, R12, 0x9, !P2 ;  /* 0x000000090c0d7807 */ /* 0x000fe20005000000 */
[----:B------:R-:W-:Y:S01]  /*53e0*/  IMAD.SHL.U32 R12, R2, 0x80, RZ ;  /* 0x00000080020c7824 */ /* 0x000fe200078e00ff */
[----:B------:R-:W-:-:S04]  /*53f0*/  PLOP3.LUT P2, PT, PT, PT, UP0, 0x40, 0x0 ;  /* 0x000000000000781c */ /* 0x000fc80003f4e808 */
[----:B------:R-:W-:-:S05]  /*5400*/  IADD3 R20, R137, 0x1, -R12 ;  /* 0x0000000189147810 */ /* 0x000fca0007ffe80c */
[----:B------:R-:W-:-:S04]  /*5410*/  IMAD.IADD R15, R20, 0x1, -R139 ;  /* 0x00000001140f7824 */ /* 0x000fc800078e0a8b */
        /* <DEDUP_REMOVED lines=46> */
[----:B------:R-:W-:Y:S01]  /*5700*/  VIADD R21, R15, UR6 ;  /* 0x000000060f157c36 */ /* 0x000fe20008000000 */
[----:B------:R-:W-:Y:S02]  /*5710*/  WARPGROUP.DEPBAR.LE gsb0, 0x0 ;  /* 0x00008000000079c5 */ /* 0x000fe40000010000 */
[----:B------:R-:W-:-:S06]  /*5720*/  WARPGROUP.ARRIVE ;  /* 0x00000000000079c5 */ /* 0x000fcc0000000000 */
[----:B------:R-:W-:Y:S03]  /*5730*/  HGMMA.64x96x16.F32.BF16 R88, gdesc[UR28].tnspB, R88, gsb0 ;  /* 0x416000001c5879f0 */ /* 0x000fe60008001858 */
[----:B------:R-:W-:Y:S02]  /*5740*/  WARPGROUP.DEPBAR.LE gsb0, 0x0 ;  /* 0x00008000000079c5 */ /* 0x000fe40000010000 */
[----:B------:R0:W-:Y:S06]  /*5750*/  BAR.ARV R13, 0x100 ;  /* 0x0004000d0000751d */ /* 0x0001ec0000002000 */
[----:B------:R1:W-:Y:S01]  /*5760*/  @!P1 SYNCS.ARRIVE.TRANS64.RED.A1T0 RZ, [R14+URZ], RZ ;  /* 0x000000ff0eff99a7 */ /* 0x0003e2000810043f */
[----:B0-----:R-:W-:Y:S01]  /*5770*/  IMAD.IADD R13, R6, 0x1, R21 ;  /* 0x00000001060d7824 */ /* 0x001fe200078e0215 */
[----:B------:R-:W-:Y:S06]  /*5780*/  @P2 BRA `(.L_x_9134) ;  /* 0x0000000000582947 */ /* 0x000fec0003800000 */
[----:B------:R-:W-:Y:S01]  /*5790*/  ISETP.GT.AND P2, PT, R8, -0x1, PT ;  /* 0xffffffff0800780c */ /* 0x000fe20003f44270 */
[----:B------:R-:W-:-:S12]  /*57a0*/  BSSY B0, `(.L_x_9135) ;  /* 0x0000010000007945 */ /* 0x000fd80003800000 */
[----:B------:R-:W-:Y:S05]  /*57b0*/  @P2 BRA `(.L_x_9136) ;  /* 0x0000000000202947 */ /* 0x000fea0003800000 */
[----:B------:R-:W-:-:S05]  /*57c0*/  IMAD.U32 R141, RZ, RZ, UR34 ;  /* 0x00000022ff8d7e24 */ /* 0x000fca000f8e00ff */
[----:B------:R-:W-:-:S13]  /*57d0*/  ISETP.NE.AND P2, PT, R141, 0x1, PT ;  /* 0x000000018d00780c */ /* 0x000fda0003f45270 */
[----:B-1----:R-:W0:Y:S02]  /*57e0*/  @P2 LDC.64 R14, c[0x0][0x9e8] ;  /* 0x00027a00ff0e2b82 */ /* 0x002e240000000a00 */
[----:B0-----:R-:W-:-:S04]  /*57f0*/  @P2 IMAD.HI.U32 R144, R10, R14, RZ ;  /* 0x0000000e0a902227 */ /* 0x001fc800078e00ff */
[----:B------:R-:W-:Y:S01]  /*5800*/  IMAD.MOV.U32 R14, RZ, RZ, R10 ;  /* 0x000000ffff0e7224 */ /* 0x000fe200078e000a */
[----:B------:R-:W-:-:S04]  /*5810*/  @P2 SHF.R.U32.HI R14, RZ, R15, R144 ;  /* 0x0000000fff0e2219 */ /* 0x000fc80000011690 */
[----:B------:R-:W-:Y:S01]  /*5820*/  LOP3.LUT R14, RZ, R14, RZ, 0x33, !PT ;  /* 0x0000000eff0e7212 */ /* 0x000fe200078e33ff */
[----:B------:R-:W-:Y:S06]  /*5830*/  BRA `(.L_x_9137) ;  /* 0x0000000000187947 */ /* 0x000fec0003800000 */
.L_x_9136:
[----:B------:R-:W-:-:S05]  /*5840*/  IMAD.U32 R141, RZ, RZ, UR34 ;  /* 0x00000022ff8d7e24 */ /* 0x000fca000f8e00ff */
[----:B------:R-:W-:-:S13]  /*5850*/  ISETP.NE.AND P2, PT, R141, 0x1, PT ;  /* 0x000000018d00780c */ /* 0x000fda0003f45270 */
[----:B-1----:R-:W0:Y:S02]  /*5860*/  @P2 LDC.64 R14, c[0x0][0x9e8] ;  /* 0x00027a00ff0e2b82 */ /* 0x002e240000000a00 */
[----:B0-----:R-:W-:-:S04]  /*5870*/  @P2 IMAD.HI.U32 R144, R8, R14, RZ ;  /* 0x0000000e08902227 */ /* 0x001fc800078e00ff */
[----:B------:R-:W-:Y:S01]  /*5880*/  IMAD.MOV.U32 R14, RZ, RZ, R8 ;  /* 0x000000ffff0e7224 */ /* 0x000fe200078e0008 */
[----:B------:R-:W-:-:S07]  /*5890*/  @P2 SHF.R.U32.HI R14, RZ, R15, R144 ;  /* 0x0000000fff0e2219 */ /* 0x000fce0000011690 */
.L_x_9137:
[----:B------:R-:W-:Y:S05]  /*58a0*/  BSYNC B0 ;  /* 0x0000000000007941 */ /* 0x000fea0003800000 */
.L_x_9135:
[----:B------:R-:W-:-:S04]  /*58b0*/  IMAD R15, R14, R141, -R12 ;  /* 0x0000008d0e0f7224 */ /* 0x000fc800078e0a0c */
[----:B------:R-:W-:-:S05]  /*58c0*/  IMAD R14, R16, -0x2, R15 ;  /* 0xfffffffe100e7824 */ /* 0x000fca00078e020f */
[----:B------:R-:W-:Y:S02]  /*58d0*/  VIADDMNMX R20, R14, R141, R20, PT ;  /* 0x0000008d0e147246 */ /* 0x000fe40003800114 */
[----:B------:R-:W-:-:S07]  /*58e0*/  VIMNMX R13, R13, R14, !PT ;  /* 0x0000000e0d0d7248 */ /* 0x000fce0007fe0100 */
.L_x_9134:
        /* <DEDUP_REMOVED lines=112> */
.L_x_9140:
[----:B------:R-:W-:-:S05]  /*5ff0*/  IMAD.U32 R13, RZ, RZ, UR34 ;  /* 0x00000022ff0d7e24 */ /* 0x000fca000f8e00ff */
[----:B------:R-:W-:-:S13]  /*6000*/  ISETP.NE.AND P3, PT, R13, 0x1, PT ;  /* 0x000000010d00780c */ /* 0x000fda0003f65270 */
[----:B-1----:R-:W0:Y:S02]  /*6010*/  @P3 LDC.64 R14, c[0x0][0x9e8] ;  /* 0x00027a00ff0e3b82 */ /* 0x002e240000000a00 */
[----:B0-----:R-:W-:-:S04]  /*6020*/  @P3 IMAD.HI.U32 R20, R9, R14, RZ ;  /* 0x0000000e09143227 */ /* 0x001fc800078e00ff */
[----:B------:R-:W-:Y:S01]  /*6030*/  IMAD.MOV.U32 R14, RZ, RZ, R9 ;  /* 0x000000ffff0e7224 */ /* 0x000fe200078e0009 */
[----:B------:R-:W-:-:S07]  /*6040*/  @P3 SHF.R.U32.HI R14, RZ, R15, R20 ;  /* 0x0000000fff0e3219 */ /* 0x000fce0000011614 */
.L_x_9141:
[----:B------:R-:W-:Y:S05]  /*6050*/  BSYNC B0 ;  /* 0x0000000000007941 */ /* 0x000fea0003800000 */
.L_x_9139:
[----:B------:R-:W-:-:S04]  /*6060*/  IMAD R15, R14, R13, -R12 ;  /* 0x0000000d0e0f7224 */ /* 0x000fc800078e0a0c */
[----:B------:R-:W-:-:S05]  /*6070*/  IMAD R12, R16, -0x2, R15 ;  /* 0xfffffffe100c7824 */ /* 0x000fca00078e020f */
[----:B------:R-:W-:Y:S02]  /*6080*/  VIADDMNMX R138, R12, R13, R138, PT ;  /* 0x0000000d0c8a7246 */ /* 0x000fe4000380018a */
[----:B------:R-:W-:-:S07]  /*6090*/  VIMNMX R21, R21, R12, !PT ;  /* 0x0000000c15157248 */ /* 0x000fce0007fe0100 */
.L_x_9138:
        /* <DEDUP_REMOVED lines=32> */
[----:B------:R-:W-:Y:S02]  /*62a0*/  ISETP.LT.OR P3, PT, R138, 0x2, P3 ;  /* 0x000000028a00780c */ /* 0x000fe40001f61670 */
        /* <DEDUP_REMOVED lines=11> */
[C---:B------:R-:W-:Y:S02]  /*6360*/  ISETP.GT.AND P3, PT, R21.reuse, 0x11, P2 ;  /* 0x000000111500780c */ /* 0x040fe40001764270 */
[----:B------:R-:W-:Y:S02]  /*6370*/  FMNMX.FTZ R12, R68, R13, !PT ;  /* 0x0000000d440c7209 */ /* 0x000fe40007810000 */
[----:B------:R-:W-:Y:S02]  /*6380*/  ISETP.GT.AND P4, PT, R21, 0x49, P2 ;  /* 0x000000491500780c */ /* 0x000fe40001784270 */
[----:B------:R-:W-:Y:S02]  /*6390*/  FMNMX.FTZ R13, R69, R12, !PT ;  /* 0x0000000c450d7209 */ /* 0x000fe40007810000 */
[----:B------:R-:W-:-:S02]  /*63a0*/  FSEL R38, R38, -INF , !P5 ;  /* 0xff80000026267808 */ /* 0x000fc40006800000 */
[----:B------:R-:W-:Y:S02]  /*63b0*/  FMNMX.FTZ R12, R72, R13, !PT ;  /* 0x0000000d480c7209 */ /* 0x000fe40007810000 */
[----:B------:R-:W-:Y:S02]  /*63c0*/  ISETP.GT.AND P5, PT, R21, 0x28, P2 ;  /* 0x000000281500780c */ /* 0x000fe400017a4270 */
[----:B------:R-:W-:Y:S02]  /*63d0*/  FMNMX.FTZ R13, R73, R12, !PT ;  /* 0x0000000c490d7209 */ /* 0x000fe40007810000 */
[----:B------:R-:W-:Y:S02]  /*63e0*/  ISETP.LT.OR P6, PT, R138, 0x11, P6 ;  /* 0x000000118a00780c */ /* 0x000fe400037c1670 */
[----:B------:R-:W-:Y:S02]  /*63f0*/  FMNMX.FTZ R12, R76, R13, !PT ;  /* 0x0000000d4c0c7209 */ /* 0x000fe40007810000 */
[----:B------:R-:W-:-:S02]  /*6400*/  ISETP.LT.OR P3, PT, R138, 0x12, P3 ;  /* 0x000000128a00780c */ /* 0x000fc40001f61670 */
[----:B------:R-:W-:Y:S02]  /*6410*/  FMNMX.FTZ R13, R77, R12, !PT ;  /* 0x0000000c4d0d7209 */ /* 0x000fe40007810000 */
[----:B------:R-:W-:Y:S02]  /*6420*/  ISETP.LT.OR P4, PT, R138, 0x4a, P4 ;  /* 0x0000004a8a00780c */ /* 0x000fe40002781670 */
[----:B------:R-:W-:Y:S02]  /*6430*/  FMNMX.FTZ R12, R80, R13, !PT ;  /* 0x0000000d500c7209 */ /* 0x000fe40007810000 */
[----:B------:R-:W-:Y:S02]  /*6440*/  ISETP.LT.OR P5, PT, R138, 0x29, P5 ;  /* 0x000000298a00780c */ /* 0x000fe40002fa1670 */
[----:B------:R-:W-:Y:S02]  /*6450*/  FMNMX.FTZ R13, R81, R12, !PT ;  /* 0x0000000c510d7209 */ /* 0x000fe40007810000 */
[----:B------:R-:W-:-:S02]  /*6460*/  FSEL R34, R34, -INF , !P6 ;  /* 0xff80000022227808 */ /* 0x000fc40007000000 */
[----:B------:R-:W-:Y:S02]  /*6470*/  FMNMX.FTZ R12, R84, R13, !PT ;  /* 0x0000000d540c7209 */ /* 0x000fe40007810000 */
[----:B------:R-:W-:Y:S02]  /*6480*/  FSEL R35, R35, -INF , !P3 ;  /* 0xff80000023237808 */ /* 0x000fe40005800000 */
[----:B------:R-:W-:Y:S02]  /*6490*/  FMNMX.FTZ R13, R85, R12, !PT ;  /* 0x0000000c550d7209 */ /* 0x000fe40007810000 */
[----:B------:R-:W-:Y:S02]  /*64a0*/  FSEL R63, R63, -INF , !P4 ;  /* 0xff8000003f3f7808 */ /* 0x000fe40006000000 */
[C---:B------:R-:W-:Y:S01]  /*64b0*/  ISETP.GT.AND P6, PT, R21.reuse, 0x20, P2 ;  /* 0x000000201500780c */ /* 0x040fe200017c4270 */
[----:B------:R-:W1:Y:S01]  /*64c0*/  SHFL.BFLY PT, R12, R13, 0x2, 0x1f ;  /* 0x0c401f000d0c7f89 */ /* 0x000e6200000e0000 */
[----:B------:R-:W-:-:S02]  /*64d0*/  ISETP.GT.AND P3, PT, R21, 0x21, P2 ;  /* 0x000000211500780c */ /* 0x000fc40001764270 */
[C---:B------:R-:W-:Y:S02]  /*64e0*/  ISETP.GT.AND P4, PT, R21.reuse, 0x58, P2 ;  /* 0x000000581500780c */ /* 0x040fe40001784270 */
[----:B------:R-:W-:Y:S02]  /*64f0*/  FSEL R46, R46, -INF , !P5 ;  /* 0xff8000002e2e7808 */ /* 0x000fe40006800000 */
[----:B------:R-:W-:Y:S02]  /*6500*/  ISETP.GT.AND P5, PT, R21, 0x38, P2 ;  /* 0x000000381500780c */ /* 0x000fe400017a4270 */
[C---:B------:R-:W-:Y:S02]  /*6510*/  ISETP.LT.OR P6, PT, R138.reuse, 0x21, P6 ;  /* 0x000000218a00780c */ /* 0x040fe400037c1670 */
[C---:B------:R-:W-:Y:S02]  /*6520*/  ISETP.LT.OR P3, PT, R138.reuse, 0x22, P3 ;  /* 0x000000228a00780c */ /* 0x040fe40001f61670 */
[----:B------:R-:W-:-:S02]  /*6530*/  ISETP.LT.OR P4, PT, R138, 0x59, P4 ;  /* 0x000000598a00780c */ /* 0x000fc40002781670 */
[----:B------:R-:W-:Y:S02]  /*6540*/  ISETP.LT.OR P5, PT, R138, 0x39, P5 ;  /* 0x000000398a00780c */ /* 0x000fe40002fa1670 */
[----:B------:R-:W-:Y:S02]  /*6550*/  FSEL R42, R42, -INF , !P6 ;  /* 0xff8000002a2a7808 */ /* 0x000fe40007000000 */
[----:B------:R-:W-:Y:S02]  /*6560*/  FSEL R43, R43, -INF , !P3 ;  /* 0xff8000002b2b7808 */ /* 0x000fe40005800000 */
[----:B------:R-:W-:Y:S02]  /*6570*/  FSEL R70, R70, -INF , !P4 ;  /* 0xff80000046467808 */ /* 0x000fe40006000000 */
[----:B------:R-:W-:Y:S02]  /*6580*/  ISETP.GT.AND P6, PT, R21, 0x30, P2 ;  /* 0x000000301500780c */ /* 0x000fe400017c4270 */
[----:B-1----:R-:W-:-:S02]  /*6590*/  FMNMX.FTZ R14, R13, R12, !PT ;  /* 0x0000000c0d0e7209 */ /* 0x002fc40007810000 */
[C---:B------:R-:W-:Y:S02]  /*65a0*/  ISETP.GT.AND P3, PT, R21.reuse, 0x31, P2 ;  /* 0x000000311500780c */ /* 0x040fe40001764270 */
[C---:B------:R-:W-:Y:S01]  /*65b0*/  ISETP.GT.AND P4, PT, R21.reuse, 0x61, P2 ;  /* 0x000000611500780c */ /* 0x040fe20001784270 */
[----:B------:R-:W0:Y:S01]  /*65c0*/  SHFL.BFLY PT, R15, R14, 0x1, 0x1f ;  /* 0x0c201f000e0f7f89 */ /* 0x000e2200000e0000 */
        /* <DEDUP_REMOVED lines=11> */
[----:B------:R-:W-:Y:S02]  /*6680*/  ISETP.GT.AND P4, PT, R21, RZ, P2 ;  /* 0x000000ff1500720c */ /* 0x000fe40001784270 */
[----:B0-----:R-:W-:Y:S02]  /*6690*/  FMNMX.FTZ R12, R14, R15, !PT ;  /* 0x0000000f0e0c7209 */ /* 0x001fe40007810000 */
[----:B------:R-:W-:Y:S02]  /*66a0*/  FSEL R62, R62, -INF , !P5 ;  /* 0xff8000003e3e7808 */ /* 0x000fe40006800000 */
[C---:B------:R-:W-:Y:S01]  /*66b0*/  FSETP.NEU.FTZ.AND P5, PT, R12.reuse, -INF , PT ;  /* 0xff8000000c00780b */ /* 0x040fe20003fbd000 */
[----:B------:R-:W-:Y:S01]  /*66c0*/  FMUL.FTZ R13, R12, UR33 ;  /* 0x000000210c0d7c20 */ /* 0x000fe20008410000 */
[----:B------:R-:W-:-:S02]  /*66d0*/  ISETP.LT.OR P6, PT, R138, 0x41, P6 ;  /* 0x000000418a00780c */ /* 0x000fc400037c1670 */
[C---:B------:R-:W-:Y:S02]  /*66e0*/  ISETP.LT.OR P3, PT, R138.reuse, 0x42, P3 ;  /* 0x000000428a00780c */ /* 0x040fe40001f61670 */
[----:B------:R-:W-:Y:S02]  /*66f0*/  ISETP.LT.OR P4, PT, R138, 0x1, P4 ;  /* 0x000000018a00780c */ /* 0x000fe40002781670 */
[----:B------:R-:W-:Y:S02]  /*6700*/  FSEL R13, R13, RZ, P5 ;  /* 0x000000ff0d0d7208 */ /* 0x000fe40002800000 */
[----:B------:R-:W-:Y:S02]  /*6710*/  FSEL R58, R58, -INF , !P6 ;  /* 0xff8000003a3a7808 */ /* 0x000fe40007000000 */
[----:B------:R-:W-:Y:S01]  /*6720*/  FSEL R59, R59, -INF , !P3 ;  /* 0xff8000003b3b7808 */ /* 0x000fe20005800000 */
[--C-:B------:R-:W-:Y:S01]  /*6730*/  FFMA.FTZ R14, R24, UR33, -R13.reuse ;  /* 0x00000021180e7c23 */ /* 0x100fe2000801080d */
[----:B------:R-:W-:Y:S01]  /*6740*/  FSEL R26, R26, -INF , !P4 ;  /* 0xff8000001a1a7808 */ /* 0x000fe20006000000 */
[--C-:B------:R-:W-:Y:S01]  /*6750*/  FFMA.FTZ R15, R25, UR33, -R13.reuse ;  /* 0x00000021190f7c23 */ /* 0x100fe2000801080d */
[----:B------:R-:W-:Y:S01]  /*6760*/  ISETP.GT.AND P6, PT, R21, 0x50, P2 ;  /* 0x000000501500780c */ /* 0x000fe200017c4270 */
[--C-:B------:R-:W-:Y:S01]  /*6770*/  FFMA.FTZ R25, R29, UR33, -R13.reuse ;  /* 0x000000211d197c23 */ /* 0x100fe2000801080d */
[----:B------:R-:W-:Y:S01]  /*6780*/  ISETP.GT.AND P3, PT, R21, 0x51, P2 ;  /* 0x000000511500780c */ /* 0x000fe20001764270 */
[--C-:B------:R-:W-:Y:S01]  /*6790*/  FFMA.FTZ R20, R28, UR33, -R13.reuse ;  /* 0x000000211c147c23 */ /* 0x100fe2000801080d */
[----:B------:R-:W-:Y:S01]  /*67a0*/  FMNMX.FTZ R24, R26, R7, !PT ;  /* 0x000000071a187209 */ /* 0x000fe20007810000 */
[--C-:B------:R-:W-:Y:S01]  /*67b0*/  FFMA.FTZ R28, R33, UR33, -R13.reuse ;  /* 0x00000021211c7c23 */ /* 0x100fe2000801080d */
[C---:B------:R-:W-:Y:S01]  /*67c0*/  ISETP.LT.OR P6, PT, R138.reuse, 0x51, P6 ;  /* 0x000000518a00780c */ /* 0x040fe200037c1670 */
[--C-:B------:R-:W-:Y:S01]  /*67d0*/  FFMA.FTZ R141, R45, UR33, -R13.reuse ;  /* 0x000000212d8d7c23 */ /* 0x100fe2000801080d */
[----:B------:R-:W-:Y:S01]  /*67e0*/  ISETP.LT.OR P3, PT, R138, 0x52, P3 ;  /* 0x000000528a00780c */ /* 0x000fe20001f61670 */
[--C-:B------:R-:W-:Y:S01]  /*67f0*/  FFMA.FTZ R36, R36, UR33, -R13.reuse ;  /* 0x0000002124247c23 */ /* 0x100fe2000801080d */
[----:B------:R-:W-:Y:S01]  /*6800*/  FMNMX.FTZ R29, R27, R24, !PT ;  /* 0x000000181b1d7209 */ /* 0x000fe20007810000 */
[--C-:B------:R-:W-:Y:S01]  /*6810*/  FFMA.FTZ R40, R40, UR33, -R13.reuse ;  /* 0x0000002128287c23 */ /* 0x100fe2000801080d */
[----:B------:R-:W-:Y:S01]  /*6820*/  FSEL R66, R66, -INF , !P6 ;  /* 0xff80000042427808 */ /* 0x000fe20007000000 */
[--C-:B------:R-:W-:Y:S01]  /*6830*/  FFMA.FTZ R44, R44, UR33, -R13.reuse ;  /* 0x000000212c2c7c23 */ /* 0x100fe2000801080d */
[----:B------:R-:W-:Y:S01]  /*6840*/  FSEL R67, R67, -INF , !P3 ;  /* 0xff80000043437808 */ /* 0x000fe20005800000 */
[--C-:B------:R-:W-:Y:S01]  /*6850*/  FFMA.FTZ R48, R48, UR33, -R13.reuse ;  /* 0x0000002130307c23 */ /* 0x100fe2000801080d */
[C---:B------:R-:W-:Y:S01]  /*6860*/  ISETP.GT.AND P6, PT, R21.reuse, 0x59, P2 ;  /* 0x000000591500780c */ /* 0x040fe200017c4270 */
[--C-:B------:R-:W-:Y:S01]  /*6870*/  FFMA.FTZ R52, R52, UR33, -R13.reuse ;  /* 0x0000002134347c23 */ /* 0x100fe2000801080d */
[----:B------:R-:W-:Y:S01]  /*6880*/  ISETP.GT.AND P3, PT, R21, 0x60, P2 ;  /* 0x000000601500780c */ /* 0x000fe20001764270 */
[--C-:B------:R-:W-:Y:S01]  /*6890*/  FFMA.FTZ R56, R56, UR33, -R13.reuse ;  /* 0x0000002138387c23 */ /* 0x100fe2000801080d */
[----:B------:R-:W-:Y:S01]  /*68a0*/  FMNMX.FTZ R24, R30, R29, !PT ;  /* 0x0000001d1e187209 */ /* 0x000fe20007810000 */
[--C-:B------:R-:W-:Y:S01]  /*68b0*/  FFMA.FTZ R60, R60, UR33, -R13.reuse ;  /* 0x000000213c3c7c23 */ /* 0x100fe2000801080d */
[C---:B------:R-:W-:Y:S01]  /*68c0*/  ISETP.LT.OR P6, PT, R138.reuse, 0x5a, P6 ;  /* 0x0000005a8a00780c */ /* 0x040fe200037c1670 */
[----:B------:R-:W-:Y:S01]  /*68d0*/  MUFU.EX2 R29, R36 ;  /* 0x00000024001d7308 */ /* 0x000fe20000000800 */
[----:B------:R-:W-:Y:S01]  /*68e0*/  ISETP.LT.OR P3, PT, R138, 0x61, P3 ;  /* 0x000000618a00780c */ /* 0x000fe20001f61670 */
[----:B------:R-:W-:Y:S01]  /*68f0*/  FFMA.FTZ R85, R85, UR33, -R13 ;  /* 0x0000002155557c23 */ /* 0x000fe2000801080d */
[----:B------:R-:W-:-:S02]  /*6900*/  FMNMX.FTZ R33, R31, R24, !PT ;  /* 0x000000181f217209 */ /* 0x000fc40007810000 */
[----:B------:R-:W-:Y:S02]  /*6910*/  FSEL R71, R71, -INF , !P6 ;  /* 0xff80000047477808 */ /* 0x000fe40007000000 */
[----:B------:R-:W-:Y:S01]  /*6920*/  FSEL R74, R74, -INF , !P3 ;  /* 0xff8000004a4a7808 */ /* 0x000fe20005800000 */
[----:B------:R-:W-:Y:S01]  /*6930*/  MUFU.EX2 R14, R14 ;  /* 0x0000000e000e7308 */ /* 0x000fe20000000800 */
[C---:B------:R-:W-:Y:S02]  /*6940*/  ISETP.GT.AND P6, PT, R21.reuse, 0x68, P2 ;  /* 0x000000681500780c */ /* 0x040fe400017c4270 */
[----:B------:R-:W-:Y:S02]  /*6950*/  ISETP.GT.AND P3, PT, R21, 0x69, P2 ;  /* 0x000000691500780c */ /* 0x000fe40001764270 */
[----:B------:R-:W-:Y:S02]  /*6960*/  FMNMX.FTZ R24, R34, R33, !PT ;  /* 0x0000002122187209 */ /* 0x000fe40007810000 */
[C---:B------:R-:W-:Y:S01]  /*6970*/  ISETP.LT.OR P6, PT, R138.reuse, 0x69, P6 ;  /* 0x000000698a00780c */ /* 0x040fe200037c1670 */
[----:B------:R-:W-:Y:S01]  /*6980*/  MUFU.EX2 R15, R15 ;  /* 0x0000000f000f7308 */ /* 0x000fe20000000800 */
[----:B------:R-:W-:-:S02]  /*6990*/  ISETP.LT.OR P3, PT, R138, 0x6a, P3 ;  /* 0x0000006a8a00780c */ /* 0x000fc40001f61670 */
[----:B------:R-:W-:Y:S02]  /*69a0*/  FMNMX.FTZ R33, R35, R24, !PT ;  /* 0x0000001823217209 */ /* 0x000fe40007810000 */
[----:B------:R-:W-:Y:S02]  /*69b0*/  FSEL R78, R78, -INF , !P6 ;  /* 0xff8000004e4e7808 */ /* 0x000fe40007000000 */
[----:B------:R-:W-:Y:S01]  /*69c0*/  FSEL R79, R79, -INF , !P3 ;  /* 0xff8000004f4f7808 */ /* 0x000fe20005800000 */
[----:B------:R-:W-:Y:S01]  /*69d0*/  MUFU.EX2 R20, R20 ;  /* 0x0000001400147308 */ /* 0x000fe20000000800 */
[C---:B------:R-:W-:Y:S02]  /*69e0*/  ISETP.GT.AND P6, PT, R21.reuse, 0x70, P2 ;  /* 0x000000701500780c */ /* 0x040fe400017c4270 */
[C---:B------:R-:W-:Y:S02]  /*69f0*/  ISETP.GT.AND P3, PT, R21.reuse, 0x71, P2 ;  /* 0x000000711500780c */ /* 0x040fe40001764270 */
[----:B------:R-:W-:-:S02]  /*6a00*/  ISETP.GT.AND P4, PT, R21, 0x78, P2 ;  /* 0x000000781500780c */ /* 0x000fc40001784270 */
[----:B------:R-:W-:Y:S01]  /*6a10*/  FMNMX.FTZ R24, R38, R33, !PT ;  /* 0x0000002126187209 */ /* 0x000fe20007810000 */
[----:B------:R-:W-:Y:S01]  /*6a20*/  MUFU.EX2 R25, R25 ;  /* 0x0000001900197308 */ /* 0x000fe20000000800 */
[----:B------:R-:W-:Y:S01]  /*6a30*/  ISETP.GT.AND P2, PT, R21, 0x79, P2 ;  /* 0x000000791500780c */ /* 0x000fe20001744270 */
[--C-:B------:R-:W-:Y:S01]  /*6a40*/  FFMA.FTZ R21, R32, UR33, -R13.reuse ;  /* 0x0000002120157c23 */ /* 0x100fe2000801080d */
[----:B------:R-:W-:Y:S01]  /*6a50*/  FFMA.FTZ R32, R37, UR33, -R13 ;  /* 0x0000002125207c23 */ /* 0x000fe2000801080d */
[----:B------:R-:W-:Y:S02]  /*6a60*/  FMNMX.FTZ R37, R39, R24, !PT ;  /* 0x0000001827257209 */ /* 0x000fe40007810000 */
[----:B------:R-:W-:Y:S02]  /*6a70*/  ISETP.LT.OR P6, PT, R138, 0x71, P6 ;  /* 0x000000718a00780c */ /* 0x000fe400037c1670 */
[----:B------:R-:W-:Y:S01]  /*6a80*/  FMNMX.FTZ R24, R42, R37, !PT ;  /* 0x000000252a187209 */ /* 0x000fe20007810000 */
[----:B------:R-:W-:Y:S01]  /*6a90*/  MUFU.EX2 R33, R40 ;  /* 0x0000002800217308 */ /* 0x000fe20000000800 */
[----:B------:R-:W-:-:S02]  /*6aa0*/  ISETP.LT.OR P3, PT, R138, 0x72, P3 ;  /* 0x000000728a00780c */ /* 0x000fc40001f61670 */
[----:B------:R-:W-:Y:S02]  /*6ab0*/  FMNMX.FTZ R37, R43, R24, !PT ;  /* 0x000000182b257209 */ /* 0x000fe40007810000 */
[----:B------:R-:W-:Y:S02]  /*6ac0*/  ISETP.LT.OR P4, PT, R138, 0x79, P4 ;  /* 0x000000798a00780c */ /* 0x000fe40002781670 */
[----:B------:R-:W-:Y:S01]  /*6ad0*/  FMNMX.FTZ R24, R46, R37, !PT ;  /* 0x000000252e187209 */ /* 0x000fe20007810000 */
[----:B------:R0:W-:Y:S01]  /*6ae0*/  MUFU.EX2 R40, R141 ;  /* 0x0000008d00287308 */ /* 0x0001e20000000800 */
[----:B------:R-:W-:Y:S01]  /*6af0*/  ISETP.LT.OR P2, PT, R138, 0x7a, P2 ;  /* 0x0000007a8a00780c */ /* 0x000fe20001741670 */
[----:B------:R-:W-:Y:S01]  /*6b00*/  FFMA.FTZ R138, R41, UR33, -R13 ;  /* 0x00000021298a7c23 */ /* 0x000fe2000801080d */
[----:B------:R-:W-:Y:S02]  /*6b10*/  FMNMX.FTZ R41, R47, R24, !PT ;  /* 0x000000182f297209 */ /* 0x000fe40007810000 */
[----:B------:R-:W-:-:S02]  /*6b20*/  FSEL R82, R82, -INF , !P6 ;  /* 0xff80000052527808 */ /* 0x000fc40007000000 */
[----:B------:R-:W-:Y:S01]  /*6b30*/  FMNMX.FTZ R24, R50, R41, !PT ;  /* 0x0000002932187209 */ /* 0x000fe20007810000 */
[----:B------:R1:W-:Y:S01]  /*6b40*/  MUFU.EX2 R36, R138 ;  /* 0x0000008a00247308 */ /* 0x0003e20000000800 */
[--C-:B0-----:R-:W-:Y:S01]  /*6b50*/  FFMA.FTZ R141, R53, UR33, -R13.reuse ;  /* 0x00000021358d7c23 */ /* 0x101fe2000801080d */
[----:B------:R-:W-:Y:S02]  /*6b60*/  FSEL R83, R83, -INF , !P3 ;  /* 0xff80000053537808 */ /* 0x000fe40005800000 */
[----:B------:R-:W-:Y:S02]  /*6b70*/  FMNMX.FTZ R41, R51, R24, !PT ;  /* 0x0000001833297209 */ /* 0x000fe40007810000 */
[----:B------:R-:W-:Y:S02]  /*6b80*/  FSEL R86, R86, -INF , !P4 ;  /* 0xff80000056567808 */ /* 0x000fe40006000000 */
[----:B------:R-:W-:Y:S01]  /*6b90*/  FMNMX.FTZ R24, R54, R41, !PT ;  /* 0x0000002936187209 */ /* 0x000fe20007810000 */
[----:B-1----:R-:W-:Y:S01]  /*6ba0*/  FFMA.FTZ R138, R49, UR33, -R13 ;  /* 0x00000021318a7c23 */ /* 0x002fe2000801080d */
[----:B------:R-:W-:Y:S01]  /*6bb0*/  MUFU.EX2 R37, R44 ;  /* 0x0000002c00257308 */ /* 0x000fe20000000800 */
[----:B------:R-:W-:-:S02]  /*6bc0*/  FSEL R87, R87, -INF , !P2 ;  /* 0xff80000057577808 */ /* 0x000fc40005000000 */
[----:B------:R-:W-:-:S04]  /*6bd0*/  FMNMX.FTZ R45, R55, R24, !PT ;  /* 0x00000018372d7209 */ /* 0x000fc80007810000 */
[----:B------:R-:W-:Y:S01]  /*6be0*/  FMNMX.FTZ R24, R58, R45, !PT ;  /* 0x0000002d3a187209 */ /* 0x000fe20007810000 */
[----:B------:R0:W-:Y:S03]  /*6bf0*/  MUFU.EX2 R44, R138 ;  /* 0x0000008a002c7308 */ /* 0x0001e60000000800 */
[----:B------:R-:W-:-:S04]  /*6c00*/  FMNMX.FTZ R45, R59, R24, !PT ;  /* 0x000000183b2d7209 */ /* 0x000fc80007810000 */
[----:B------:R-:W-:Y:S01]  /*6c10*/  FMNMX.FTZ R24, R62, R45, !PT ;  /* 0x0000002d3e187209 */ /* 0x000fe20007810000 */
[----:B------:R-:W-:Y:S01]  /*6c20*/  MUFU.EX2 R41, R48 ;  /* 0x0000003000297308 */ /* 0x000fe20000000800 */
[----:B0-----:R-:W-:Y:S02]  /*6c30*/  FFMA.FTZ R138, R57, UR33, -R13 ;  /* 0x00000021398a7c23 */ /* 0x001fe4000801080d */
        /* <DEDUP_REMOVED lines=11> */
[----:B------:R1:W-:Y:S01]  /*6cf0*/  MUFU.EX2 R49, R56 ;  /* 0x0000003800317308 */ /* 0x0003e20000000800 */
[--C-:B0-----:R-:W-:Y:S01]  /*6d00*/  FFMA.FTZ R138, R64, UR33, -R13.reuse ;  /* 0x00000021408a7c23 */ /* 0x101fe2000801080d */
[--C-:B------:R-:W-:Y:S01]  /*6d10*/  FFMA.FTZ R64, R69, UR33, -R13.reuse ;  /* 0x0000002145407c23 */ /* 0x100fe2000801080d */
[----:B------:R-:W-:Y:S01]  /*6d20*/  FMNMX.FTZ R57, R79, R24, !PT ;  /* 0x000000184f397209 */ /* 0x000fe20007810000 */
[--C-:B------:R-:W-:Y:S01]  /*6d30*/  FFMA.FTZ R69, R76, UR33, -R13.reuse ;  /* 0x000000214c457c23 */ /* 0x100fe2000801080d */
[--C-:B------:R-:W-:Y:S01]  /*6d40*/  FFMA.FTZ R76, R81, UR33, -R13.reuse ;  /* 0x00000021514c7c23 */ /* 0x100fe2000801080d */
[----:B------:R-:W-:Y:S02]  /*6d50*/  FSEL R81, R12, RZ, P5 ;  /* 0x000000ff0c517208 */ /* 0x000fe40002800000 */
[----:B------:R-:W-:Y:S01]  /*6d60*/  FMNMX.FTZ R24, R82, R57, !PT ;  /* 0x0000003952187209 */ /* 0x000fe20007810000 */
[----:B------:R0:W-:Y:S01]  /*6d70*/  MUFU.EX2 R53, R60 ;  /* 0x0000003c00357308 */ /* 0x0001e20000000800 */
[--C-:B-1----:R-:W-:Y:S01]  /*6d80*/  FFMA.FTZ R56, R61, UR33, -R13.reuse ;  /* 0x000000213d387c23 */ /* 0x102fe2000801080d */
[--C-:B------:R-:W-:Y:S01]  /*6d90*/  FFMA.FTZ R61, R68, UR33, -R13.reuse ;  /* 0x00000021443d7c23 */ /* 0x100fe2000801080d */
[----:B------:R-:W-:Y:S01]  /*6da0*/  FMNMX.FTZ R57, R83, R24, !PT ;  /* 0x0000001853397209 */ /* 0x000fe20007810000 */
[--C-:B------:R-:W-:Y:S01]  /*6db0*/  FFMA.FTZ R68, R73, UR33, -R13.reuse ;  /* 0x0000002149447c23 */ /* 0x100fe2000801080d */
[--C-:B------:R-:W-:Y:S01]  /*6dc0*/  FFMA.FTZ R73, R80, UR33, -R13.reuse ;  /* 0x0000002150497c23 */ /* 0x100fe2000801080d */
[----:B------:R-:W-:Y:S01]  /*6dd0*/  FADD.FTZ R81, -R81, R0 ;  /* 0x0000000051517221 */ /* 0x000fe20000010100 */
[----:B------:R-:W-:Y:S01]  /*6de0*/  FMNMX.FTZ R24, R86, R57, !PT ;  /* 0x0000003956187209 */ /* 0x000fe20007810000 */
[----:B------:R-:W-:Y:S01]  /*6df0*/  MUFU.EX2 R21, R21 ;  /* 0x0000001500157308 */ /* 0x000fe20000000800 */
[--C-:B0-----:R-:W-:Y:S01]  /*6e00*/  FFMA.FTZ R60, R65, UR33, -R13.reuse ;  /* 0x00000021413c7c23 */ /* 0x101fe2000801080d */
[--C-:B------:R-:W-:Y:S01]  /*6e10*/  FFMA.FTZ R65, R72, UR33, -R13.reuse ;  /* 0x0000002148417c23 */ /* 0x100fe2000801080d */
[----:B------:R-:W-:Y:S01]  /*6e20*/  FMNMX.FTZ R24, R87, R24, !PT ;  /* 0x0000001857187209 */ /* 0x000fe20007810000 */
[--C-:B------:R-:W-:Y:S01]  /*6e30*/  FFMA.FTZ R72, R77, UR33, -R13.reuse ;  /* 0x000000214d487c23 */ /* 0x100fe2000801080d */
[----:B------:R-:W-:Y:S01]  /*6e40*/  FFMA.FTZ R77, R84, UR33, -R13 ;  /* 0x00000021544d7c23 */ /* 0x000fe2000801080d */
[----:B------:R-:W-:-:S02]  /*6e50*/  FMUL.FTZ R80, R81, UR33 ;  /* 0x0000002151507c20 */ /* 0x000fc40008410000 */
[----:B------:R-:W0:Y:S01]  /*6e60*/  SHFL.BFLY PT, R141, R24, 0x2, 0x1f ;  /* 0x0c401f00188d7f89 */ /* 0x000e2200000e0000 */
[----:B------:R0:W-:Y:S08]  /*6e70*/  MUFU.EX2 R57, R138 ;  /* 0x0000008a00397308 */ /* 0x0001f00000000800 */
[----:B------:R-:W1:Y:S08]  /*6e80*/  MUFU.EX2 R80, R80 ;  /* 0x0000005000507308 */ /* 0x000e700000000800 */
[----:B------:R2:W-:Y:S01]  /*6e90*/  MUFU.EX2 R0, R85 ;  /* 0x0000005500007308 */ /* 0x0005e20000000800 */
[----:B0-----:R-:W-:-:S07]  /*6ea0*/  FMNMX.FTZ R138, R24, R141, !PT ;  /* 0x0000008d188a7209 */ /* 0x001fce0007810000 */
[----:B------:R-:W-:Y:S01]  /*6eb0*/  MUFU.EX2 R28, R28 ;  /* 0x0000001c001c7308 */ /* 0x000fe20000000800 */
[----:B-1----:R-:W-:Y:S01]  /*6ec0*/  FFMA.FTZ R4, R80, R4, R14 ;  /* 0x0000000450047223 */ /* 0x002fe2000001000e */
[-C--:B------:R-:W-:Y:S01]  /*6ed0*/  FMUL.FTZ R88, R88, R80.reuse ;  /* 0x0000005058587220 */ /* 0x080fe20000410000 */
[-C--:B------:R-:W-:Y:S01]  /*6ee0*/  FMUL.FTZ R89, R89, R80.reuse ;  /* 0x0000005059597220 */ /* 0x080fe20000410000 */
[----:B------:R-:W0:Y:S01]  /*6ef0*/  SHFL.BFLY PT, R141, R138, 0x1, 0x1f ;  /* 0x0c201f008a8d7f89 */ /* 0x000e2200000e0000 */
        /* <DEDUP_REMOVED lines=23> */
[----:B0-----:R-:W-:Y:S01]  /*7070*/  FMNMX.FTZ R13, R138, R141, !PT ;  /* 0x0000008d8a0d7209 */ /* 0x001fe20007810000 */
[-C--:B------:R-:W-:Y:S01]  /*7080*/  FMUL.FTZ R132, R132, R80.reuse ;  /* 0x0000005084847220 */ /* 0x080fe20000410000 */
[----:B------:R-:W-:-:S02]  /*7090*/  FMUL.FTZ R133, R133, R80 ;  /* 0x0000005085857220 */ /* 0x000fc40000410000 */
[C---:B------:R-:W-:Y:S01]  /*70a0*/  FSETP.NEU.FTZ.AND P2, PT, R13.reuse, -INF , PT ;  /* 0xff8000000d00780b */ /* 0x040fe20003f5d000 */
[C---:B------:R-:W-:Y:S01]  /*70b0*/  FMUL.FTZ R24, R13.reuse, UR33 ;  /* 0x000000210d187c20 */ /* 0x040fe20008410000 */
[----:B------:R-:W-:Y:S04]  /*70c0*/  MUFU.EX2 R61, R61 ;  /* 0x0000003d003d7308 */ /* 0x000fe80000000800 */
[----:B------:R-:W-:Y:S02]  /*70d0*/  FSEL R81, R24, RZ, P2 ;  /* 0x000000ff18517208 */ /* 0x000fe40001000000 */
[----:B------:R-:W-:Y:S02]  /*70e0*/  FSEL R24, R13, RZ, P2 ;  /* 0x000000ff0d187208 */ /* 0x000fe40001000000 */
[----:B------:R-:W-:Y:S01]  /*70f0*/  MUFU.EX2 R64, R64 ;  /* 0x0000004000407308 */ /* 0x000fe20000000800 */
[--C-:B------:R-:W-:Y:S01]  /*7100*/  FFMA.FTZ R138, R26, UR33, -R81.reuse ;  /* 0x000000211a8a7c23 */ /* 0x100fe20008010851 */
[----:B------:R-:W-:Y:S01]  /*7110*/  FFMA.FTZ R27, R27, UR33, -R81 ;  /* 0x000000211b1b7c23 */ /* 0x000fe20008010851 */
[----:B------:R-:W-:Y:S01]  /*7120*/  FADD.FTZ R24, -R24, R7 ;  /* 0x0000000718187221 */ /* 0x000fe20000010100 */
[--C-:B------:R-:W-:Y:S01]  /*7130*/  FFMA.FTZ R30, R30, UR33, -R81.reuse ;  /* 0x000000211e1e7c23 */ /* 0x100fe20008010851 */
[--C-:B------:R-:W-:Y:S01]  /*7140*/  FFMA.FTZ R144, R31, UR33, -R81.reuse ;  /* 0x000000211f907c23 */ /* 0x100fe20008010851 */
[--C-:B------:R-:W-:Y:S01]  /*7150*/  FFMA.FTZ R31, R34, UR33, -R81.reuse ;  /* 0x00000021221f7c23 */ /* 0x100fe20008010851 */
[----:B------:R-:W-:Y:S01]  /*7160*/  FMUL.FTZ R7, R24, UR33 ;  /* 0x0000002118077c20 */ /* 0x000fe20008410000 */
[----:B------:R-:W-:Y:S01]  /*7170*/  IMAD.U32 R24, RZ, RZ, UR43 ;  /* 0x0000002bff187e24 */ /* 0x000fe2000f8e00ff */
[----:B------:R-:W-:Y:S01]  /*7180*/  MUFU.EX2 R138, R138 ;  /* 0x0000008a008a7308 */ /* 0x000fe20000000800 */
[--C-:B--2---:R-:W-:Y:S01]  /*7190*/  FFMA.FTZ R85, R42, UR33, -R81.reuse ;  /* 0x000000212a557c23 */ /* 0x104fe20008010851 */
[--C-:B------:R-:W-:Y:S01]  /*71a0*/  FFMA.FTZ R42, R51, UR33, -R81.reuse ;  /* 0x00000021332a7c23 */ /* 0x100fe20008010851 */
[--C-:B------:R-:W-:Y:S01]  /*71b0*/  FFMA.FTZ R51, R59, UR33, -R81.reuse ;  /* 0x000000213b337c23 */ /* 0x100fe20008010851 */
[----:B------:R-:W-:Y:S01]  /*71c0*/  @!P1 LEA R24, R24, UR42, 0x3 ;  /* 0x0000002a18189c11 */ /* 0x000fe2000f8e18ff */
[--C-:B------:R-:W-:Y:S01]  /*71d0*/  FFMA.FTZ R35, R35, UR33, -R81.reuse ;  /* 0x0000002123237c23 */ /* 0x100fe20008010851 */
[----:B------:R-:W-:Y:S01]  /*71e0*/  FADD.FTZ R59, R15, R4 ;  /* 0x000000040f3b7221 */ /* 0x000fe20000010000 */
[----:B------:R-:W-:Y:S01]  /*71f0*/  FFMA.FTZ R84, R38, UR33, -R81 ;  /* 0x0000002126547c23 */ /* 0x000fe20008010851 */
[----:B------:R-:W0:Y:S01]  /*7200*/  MUFU.EX2 R7, R7 ;  /* 0x0000000700077308 */ /* 0x000e220000000800 */
[----:B------:R-:W-:-:S02]  /*7210*/  @!P1 VIADD R24, R24, 0x2d860 ;  /* 0x0002d86018189836 */ /* 0x000fc40000000000 */
[----:B------:R-:W-:Y:S01]  /*7220*/  FADD.FTZ R26, R20, R59 ;  /* 0x0000003b141a7221 */ /* 0x000fe20000010000 */
[--C-:B------:R-:W-:Y:S01]  /*7230*/  FFMA.FTZ R39, R39, UR33, -R81.reuse ;  /* 0x0000002127277c23 */ /* 0x100fe20008010851 */
[--C-:B------:R-:W-:Y:S01]  /*7240*/  FFMA.FTZ R141, R43, UR33, -R81.reuse ;  /* 0x000000212b8d7c23 */ /* 0x100fe20008010851 */
[--C-:B------:R-:W-:Y:S01]  /*7250*/  FFMA.FTZ R46, R46, UR33, -R81.reuse ;  /* 0x000000212e2e7c23 */ /* 0x100fe20008010851 */
[----:B------:R-:W-:Y:S01]  /*7260*/  @!P1 PRMT R24, RZ, 0x654, R24 ;  /* 0x00000654ff189816 */ /* 0x000fe20000000018 */
[--C-:B------:R-:W-:Y:S01]  /*7270*/  FFMA.FTZ R146, R47, UR33, -R81.reuse ;  /* 0x000000212f927c23 */ /* 0x100fe20008010851 */
[----:B------:R-:W1:Y:S01]  /*7280*/  MUFU.EX2 R27, R27 ;  /* 0x0000001b001b7308 */ /* 0x000e620000000800 */
[--C-:B------:R-:W-:Y:S01]  /*7290*/  FFMA.FTZ R34, R50, UR33, -R81.reuse ;  /* 0x0000002132227c23 */ /* 0x100fe20008010851 */
[----:B------:R2:W-:Y:S01]  /*72a0*/  @!P1 SYNCS.ARRIVE.TRANS64.RED.A1T0 RZ, [R24+URZ], RZ ;  /* 0x000000ff18ff99a7 */ /* 0x0005e2000810043f */
[--C-:B------:R-:W-:Y:S01]  /*72b0*/  FFMA.FTZ R47, R54, UR33, -R81.reuse ;  /* 0x00000021362f7c23 */ /* 0x100fe20008010851 */
[--C-:B------:R-:W-:Y:S01]  /*72c0*/  FFMA.FTZ R43, R55, UR33, -R81.reuse ;  /* 0x00000021372b7c23 */ /* 0x100fe20008010851 */
[--C-:B------:R-:W-:Y:S01]  /*72d0*/  FFMA.FTZ R50, R58, UR33, -R81.reuse ;  /* 0x000000213a327c23 */ /* 0x100fe20008010851 */
[--C-:B------:R-:W-:Y:S01]  /*72e0*/  FFMA.FTZ R55, R62, UR33, -R81.reuse ;  /* 0x000000213e377c23 */ /* 0x100fe20008010851 */
[--C-:B------:R-:W-:Y:S01]  /*72f0*/  FFMA.FTZ R4, R63, UR33, -R81.reuse ;  /* 0x000000213f047c23 */ /* 0x100fe20008010851 */
[----:B------:R-:W3:Y:S01]  /*7300*/  MUFU.EX2 R30, R30 ;  /* 0x0000001e001e7308 */ /* 0x000ee20000000800 */
[--C-:B------:R-:W-:Y:S01]  /*7310*/  FFMA.FTZ R63, R70, UR33, -R81.reuse ;  /* 0x00000021463f7c23 */ /* 0x100fe20008010851 */
[----:B--2---:R-:W-:Y:S01]  /*7320*/  F2FP.BF16.F32.PACK_AB R24, R15, R14 ;  /* 0x0000000e0f18723e */ /* 0x004fe200000010ff */
[----:B0-----:R-:W-:Y:S01]  /*7330*/  FFMA.FTZ R14, R7, R3, R138 ;  /* 0x00000003070e7223 */ /* 0x001fe2000001008a */
[--C-:B------:R-:W-:Y:S01]  /*7340*/  FFMA.FTZ R75, R75, UR33, -R81.reuse ;  /* 0x000000214b4b7c23 */ /* 0x100fe20008010851 */
[--C-:B------:R-:W-:Y:S01]  /*7350*/  FFMA.FTZ R78, R78, UR33, -R81.reuse ;  /* 0x000000214e4e7c23 */ /* 0x100fe20008010851 */
[--C-:B------:R-:W-:Y:S01]  /*7360*/  FFMA.FTZ R79, R79, UR33, -R81.reuse ;  /* 0x000000214f4f7c23 */ /* 0x100fe20008010851 */
[--C-:B------:R-:W-:Y:S01]  /*7370*/  FFMA.FTZ R82, R82, UR33, -R81.reuse ;  /* 0x0000002152527c23 */ /* 0x100fe20008010851 */
[----:B------:R-:W0:Y:S01]  /*7380*/  MUFU.EX2 R144, R144 ;  /* 0x0000009000907308 */ /* 0x000e220000000800 */
[----:B-1----:R-:W-:Y:S01]  /*7390*/  FADD.FTZ R3, R27, R14 ;  /* 0x0000000e1b037221 */ /* 0x002fe20000010000 */
[C---:B------:R-:W-:Y:S01]  /*73a0*/  FADD.FTZ R14, R25.reuse, R26 ;  /* 0x0000001a190e7221 */ /* 0x040fe20000010000 */
[----:B------:R-:W-:Y:S01]  /*73b0*/  F2FP.BF16.F32.PACK_AB R26, R25, R20 ;  /* 0x00000014191a723e */ /* 0x000fe200000010ff */
[--C-:B------:R-:W-:Y:S01]  /*73c0*/  FFMA.FTZ R83, R83, UR33, -R81.reuse ;  /* 0x0000002153537c23 */ /* 0x100fe20008010851 */
[----:B------:R-:W-:Y:S01]  /*73d0*/  F2FP.BF16.F32.PACK_AB R25, R27, R138 ;  /* 0x0000008a1b19723e */ /* 0x000fe200000010ff */
[----:B------:R-:W-:Y:S01]  /*73e0*/  FADD.FTZ R59, R21, R14 ;  /* 0x0000000e153b7221 */ /* 0x000fe20000010000 */
[----:B------:R-:W-:Y:S01]  /*73f0*/  FFMA.FTZ R14, R67, UR33, -R81 ;  /* 0x00000021430e7c23 */ /* 0x000fe20008010851 */
[----:B------:R-:W1:Y:S01]  /*7400*/  MUFU.EX2 R31, R31 ;  /* 0x0000001f001f7308 */ /* 0x000e620000000800 */
[----:B---3--:R-:W-:Y:S01]  /*7410*/  FADD.FTZ R15, R30, R3 ;  /* 0x000000031e0f7221 */ /* 0x008fe20000010000 */
[C---:B------:R-:W-:Y:S01]  /*7420*/  FADD.FTZ R38, R28.reuse, R59 ;  /* 0x0000003b1c267221 */ /* 0x040fe20000010000 */
[----:B------:R-:W-:Y:S01]  /*7430*/  F2FP.BF16.F32.PACK_AB R28, R28, R21 ;  /* 0x000000151c1c723e */ /* 0x000fe200000010ff */
[--C-:B------:R-:W-:Y:S01]  /*7440*/  FFMA.FTZ R3, R66, UR33, -R81.reuse ;  /* 0x0000002142037c23 */ /* 0x100fe20008010851 */
[----:B------:R-:W-:Y:S01]  /*7450*/  FFMA.FTZ R86, R86, UR33, -R81 ;  /* 0x0000002156567c23 */ /* 0x000fe20008010851 */
[----:B------:R-:W-:Y:S01]  /*7460*/  F2FP.BF16.F32.PACK_AB R62, R64, R61 ;  /* 0x0000003d403e723e */ /* 0x000fe200000010ff */
[----:B------:R-:W-:Y:S01]  /*7470*/  UMOV UR43, UR51 ;  /* 0x00000033002b7c82 */ /* 0x000fe20008000000 */
[----:B------:R-:W2:Y:S01]  /*7480*/  MUFU.EX2 R35, R35 ;  /* 0x0000002300237308 */ /* 0x000ea20000000800 */
[C---:B0-----:R-:W-:Y:S01]  /*7490*/  FADD.FTZ R20, R144.reuse, R15 ;  /* 0x0000000f90147221 */ /* 0x041fe20000010000 */
[----:B------:R-:W-:Y:S01]  /*74a0*/  F2FP.BF16.F32.PACK_AB R27, R144, R30 ;  /* 0x0000001e901b723e */ /* 0x000fe200000010ff */
[----:B------:R-:W-:Y:S01]  /*74b0*/  FADD.FTZ R15, R29, R38 ;  /* 0x000000261d0f7221 */ /* 0x000fe20000010000 */
[----:B------:R-:W-:Y:S01]  /*74c0*/  ISETP.GT.AND P2, PT, R2, UR52, PT ;  /* 0x0000003402007c0c */ /* 0x000fe2000bf44270 */
[-C--:B------:R-:W-:Y:S01]  /*74d0*/  FMUL.FTZ R90, R90, R7.reuse ;  /* 0x000000075a5a7220 */ /* 0x080fe20000410000 */
[-C--:B------:R-:W-:Y:S01]  /*74e0*/  FMUL.FTZ R91, R91, R7.reuse ;  /* 0x000000075b5b7220 */ /* 0x080fe20000410000 */
[----:B------:R-:W-:Y:S01]  /*74f0*/  FADD.FTZ R38, R32, R15 ;  /* 0x0000000f20267221 */ /* 0x000fe20000010000 */
[----:B------:R-:W0:Y:S01]  /*7500*/  MUFU.EX2 R84, R84 ;  /* 0x0000005400547308 */ /* 0x000e220000000800 */
[----:B-1----:R-:W-:Y:S01]  /*7510*/  FADD.FTZ R30, R31, R20 ;  /* 0x000000141f1e7221 */ /* 0x002fe20000010000 */
[----:B------:R1:W-:Y:S01]  /*7520*/  STSM.16.M88.4 [R17+0x21800], R24 ;  /* 0x0218001811007844 */ /* 0x0003e20000000200 */
[--C-:B------:R-:W-:Y:S01]  /*7530*/  FFMA.FTZ R20, R71, UR33, -R81.reuse ;  /* 0x0000002147147c23 */ /* 0x100fe20008010851 */
[--C-:B------:R-:W-:Y:S01]  /*7540*/  FFMA.FTZ R15, R74, UR33, -R81.reuse ;  /* 0x000000214a0f7c23 */ /* 0x100fe20008010851 */
[----:B------:R-:W-:Y:S01]  /*7550*/  FFMA.FTZ R81, R87, UR33, -R81 ;  /* 0x0000002157517c23 */ /* 0x000fe20008010851 */
[-C--:B------:R-:W-:Y:S01]  /*7560*/  FMUL.FTZ R94, R94, R7.reuse ;  /* 0x000000075e5e7220 */ /* 0x080fe20000410000 */
[-C--:B------:R-:W-:Y:S01]  /*7570*/  FMUL.FTZ R95, R95, R7.reuse ;  /* 0x000000075f5f7220 */ /* 0x080fe20000410000 */
[----:B------:R-:W3:Y:S01]  /*7580*/  MUFU.EX2 R39, R39 ;  /* 0x0000002700277308 */ /* 0x000ee20000000800 */
        /* <DEDUP_REMOVED lines=9> */
[----:B------:R-:W-:Y:S01]  /*7620*/  FADD.FTZ R59, R33, R38 ;  /* 0x00000026213b7221 */ /* 0x000fe20000010000 */
[-C--:B------:R-:W-:Y:S01]  /*7630*/  FMUL.FTZ R110, R110, R7.reuse ;  /* 0x000000076e6e7220 */ /* 0x080fe20000410000 */
[-C--:B------:R-:W-:Y:S01]  /*7640*/  FMUL.FTZ R111, R111, R7.reuse ;  /* 0x000000076f6f7220 */ /* 0x080fe20000410000 */
[----:B------:R-:W-:Y:S01]  /*7650*/  FMUL.FTZ R114, R114, R7 ;  /* 0x0000000772727220 */ /* 0x000fe20000410000 */
[C---:B------:R-:W-:Y:S01]  /*7660*/  FADD.FTZ R38, R36.reuse, R59 ;  /* 0x0000003b24267221 */ /* 0x040fe20000010000 */
[----:B------:R-:W-:Y:S01]  /*7670*/  F2FP.BF16.F32.PACK_AB R36, R36, R33 ;  /* 0x000000212424723e */ /* 0x000fe200000010ff */
[----:B------:R-:W0:Y:S01]  /*7680*/  MUFU.EX2 R141, R141 ;  /* 0x0000008d008d7308 */ /* 0x000e220000000800 */
[----:B---3--:R-:W-:Y:S01]  /*7690*/  FADD.FTZ R30, R39, R30 ;  /* 0x0000001e271e7221 */ /* 0x008fe20000010000 */
[----:B------:R-:W-:Y:S01]  /*76a0*/  FADD.FTZ R67, R37, R38 ;  /* 0x0000002625437221 */ /* 0x000fe20000010000 */
[----:B------:R-:W-:Y:S01]  /*76b0*/  F2FP.BF16.F32.PACK_AB R38, R40, R37 ;  /* 0x000000252826723e */ /* 0x000fe200000010ff */
[-C--:B------:R-:W-:Y:S01]  /*76c0*/  FMUL.FTZ R115, R115, R7.reuse ;  /* 0x0000000773737220 */ /* 0x080fe20000410000 */
[-C--:B------:R-:W-:Y:S01]  /*76d0*/  FMUL.FTZ R118, R118, R7.reuse ;  /* 0x0000000776767220 */ /* 0x080fe20000410000 */
        /* <DEDUP_REMOVED lines=9> */
[----:B------:R-:W-:Y:S01]  /*7770*/  FMUL.FTZ R134, R134, R7 ;  /* 0x0000000786867220 */ /* 0x000fe20000410000 */
[----:B------:R-:W2:Y:S01]  /*7780*/  MUFU.EX2 R146, R146 ;  /* 0x0000009200927308 */ /* 0x000ea20000000800 */
[C---:B0-----:R-:W-:Y:S01]  /*7790*/  FADD.FTZ R59, R141.reuse, R30 ;  /* 0x0000001e8d3b7221 */ /* 0x041fe20000010000 */
[----:B------:R-:W-:Y:S01]  /*77a0*/  FADD.FTZ R30, R40, R67 ;  /* 0x00000043281e7221 */ /* 0x000fe20000010000 */
[----:B------:R-:W-:Y:S01]  /*77b0*/  F2FP.BF16.F32.PACK_AB R37, R141, R85 ;  /* 0x000000558d25723e */ /* 0x000fe200000010ff */
[----:B------:R-:W-:Y:S01]  /*77c0*/  FMUL.FTZ R135, R135, R7 ;  /* 0x0000000787877220 */ /* 0x000fe20000410000 */
[----:B------:R-:W-:-:S02]  /*77d0*/  VIADD R2, R2, 0xffffffff ;  /* 0xffffffff02027836 */ /* 0x000fc40000000000 */
[----:B------:R-:W-:Y:S01]  /*77e0*/  FADD.FTZ R67, R41, R30 ;  /* 0x0000001e29437221 */ /* 0x000fe20000010000 */
[----:B------:R-:W-:Y:S01]  /*77f0*/  IMAD.MOV.U32 R7, RZ, RZ, R13 ;  /* 0x000000ffff077224 */ /* 0x000fe200078e000d */
[----:B------:R-:W0:Y:S01]  /*7800*/  MUFU.EX2 R34, R34 ;  /* 0x0000002200227308 */ /* 0x000e220000000800 */
[----:B---3--:R-:W-:Y:S01]  /*7810*/  FADD.FTZ R59, R46, R59 ;  /* 0x0000003b2e3b7221 */ /* 0x008fe20000010000 */
[C---:B------:R-:W-:Y:S01]  /*7820*/  FADD.FTZ R30, R44.reuse, R67 ;  /* 0x000000432c1e7221 */ /* 0x040fe20000010000 */
[----:B------:R-:W-:-:S03]  /*7830*/  F2FP.BF16.F32.PACK_AB R44, R44, R41 ;  /* 0x000000292c2c723e */ /* 0x000fc600000010ff */
[----:B------:R-:W-:Y:S01]  /*7840*/  FADD.FTZ R21, R45, R30 ;  /* 0x0000001e2d157221 */ /* 0x000fe20000010000 */
[----:B------:R-:W-:Y:S01]  /*7850*/  F2FP.BF16.F32.PACK_AB R30, R32, R29 ;  /* 0x0000001d201e723e */ /* 0x000fe200000010ff */
[----:B------:R-:W3:Y:S01]  /*7860*/  MUFU.EX2 R42, R42 ;  /* 0x0000002a002a7308 */ /* 0x000ee20000000800 */
[----:B--2---:R-:W-:Y:S01]  /*7870*/  FADD.FTZ R59, R146, R59 ;  /* 0x0000003b923b7221 */ /* 0x004fe20000010000 */
[----:B------:R-:W-:Y:S01]  /*7880*/  FADD.FTZ R54, R48, R21 ;  /* 0x0000001530367221 */ /* 0x000fe20000010000 */
[----:B------:R-:W-:Y:S02]  /*7890*/  F2FP.BF16.F32.PACK_AB R29, R35, R31 ;  /* 0x0000001f231d723e */ /* 0x000fe400000010ff */
[----:B------:R-:W-:Y:S01]  /*78a0*/  F2FP.BF16.F32.PACK_AB R31, R39, R84 ;  /* 0x00000054271f723e */ /* 0x000fe200000010ff */
[----:B-1----:R-:W-:Y:S01]  /*78b0*/  FADD.FTZ R25, R49, R54 ;  /* 0x0000003631197221 */ /* 0x002fe20000010000 */
[----:B------:R-:W-:Y:S01]  /*78c0*/  F2FP.BF16.F32.PACK_AB R39, R146, R46 ;  /* 0x0000002e9227723e */ /* 0x000fe200000010ff */
[----:B------:R-:W1:Y:S01]  /*78d0*/  MUFU.EX2 R47, R47 ;  /* 0x0000002f002f7308 */ /* 0x000e620000000800 */
[----:B0-----:R-:W-:Y:S01]  /*78e0*/  FADD.FTZ R59, R34, R59 ;  /* 0x0000003b223b7221 */ /* 0x001fe20000010000 */
[----:B------:R0:W-:Y:S01]  /*78f0*/  STSM.16.M88.4 [R23], R28 ;  /* 0x0000001c17007844 */ /* 0x0001e20000000200 */
[----:B------:R-:W-:-:S02]  /*7900*/  F2FP.BF16.F32.PACK_AB R46, R48, R45 ;  /* 0x0000002d302e723e */ /* 0x000fc400000010ff */
[----:B------:R-:W-:Y:S01]  /*7910*/  F2FP.BF16.F32.PACK_AB R54, R56, R53 ;  /* 0x000000353836723e */ /* 0x000fe200000010ff */
[----:B------:R2:W-:Y:S02]  /*7920*/  STSM.16.M88.4 [R19], R36 ;  /* 0x0000002413007844 */ /* 0x0005e40000000200 */
[----:B------:R-:W4:Y:S01]  /*7930*/  MUFU.EX2 R43, R43 ;  /* 0x0000002b002b7308 */ /* 0x000f220000000800 */
[C---:B---3--:R-:W-:Y:S01]  /*7940*/  FADD.FTZ R32, R42.reuse, R59 ;  /* 0x0000003b2a207221 */ /* 0x048fe20000010000 */
[----:B------:R-:W-:-:S06]  /*7950*/  F2FP.BF16.F32.PACK_AB R45, R42, R34 ;  /* 0x000000222a2d723e */ /* 0x000fcc00000010ff */
[----:B------:R-:W3:Y:S01]  /*7960*/  MUFU.EX2 R50, R50 ;  /* 0x0000003200327308 */ /* 0x000ee20000000800 */
[----:B-1----:R-:W-:-:S07]  /*7970*/  FADD.FTZ R32, R47, R32 ;  /* 0x000000202f207221 */ /* 0x002fce0000010000 */
[----:B------:R-:W1:Y:S01]  /*7980*/  MUFU.EX2 R51, R51 ;  /* 0x0000003300337308 */ /* 0x000e620000000800 */
[C---:B----4-:R-:W-:Y:S01]  /*7990*/  FADD.FTZ R21, R43.reuse, R32 ;  /* 0x000000202b157221 */ /* 0x050fe20000010000 */
[C---:B------:R-:W-:Y:S01]  /*79a0*/  FADD.FTZ R32, R52.reuse, R25 ;  /* 0x0000001934207221 */ /* 0x040fe20000010000 */
[----:B------:R-:W-:Y:S02]  /*79b0*/  F2FP.BF16.F32.PACK_AB R47, R43, R47 ;  /* 0x0000002f2b2f723e */ /* 0x000fe400000010ff */
[----:B------:R-:W-:-:S03]  /*79c0*/  F2FP.BF16.F32.PACK_AB R52, R52, R49 ;  /* 0x000000313434723e */ /* 0x000fc600000010ff */
[----:B------:R-:W4:Y:S01]  /*79d0*/  MUFU.EX2 R55, R55 ;  /* 0x0000003700377308 */ /* 0x000f220000000800 */
[----:B---3--:R-:W-:Y:S01]  /*79e0*/  FADD.FTZ R24, R50, R21 ;  /* 0x0000001532187221 */ /* 0x008fe20000010000 */
[----:B------:R-:W-:Y:S01]  /*79f0*/  FADD.FTZ R21, R53, R32 ;  /* 0x0000002035157221 */ /* 0x000fe20000010000 */
[----:B------:R2:W-:Y:S03]  /*7a00*/  STSM.16.M88.4 [R18], R44 ;  /* 0x0000002c12007844 */ /* 0x0005e60000000200 */
[----:B------:R-:W-:Y:S02]  /*7a10*/  FADD.FTZ R40, R56, R21 ;  /* 0x0000001538287221 */ /* 0x000fe40000010000 */
[----:B------:R-:W3:Y:S01]  /*7a20*/  MUFU.EX2 R4, R4 ;  /* 0x0000000400047308 */ /* 0x000ee20000000800 */
[----:B-1----:R-:W-:Y:S01]  /*7a30*/  FADD.FTZ R24, R51, R24 ;  /* 0x0000001833187221 */ /* 0x002fe20000010000 */
[----:B------:R-:W-:Y:S01]  /*7a40*/  FADD.FTZ R25, R57, R40 ;  /* 0x0000002839197221 */ /* 0x000fe20000010000 */
[----:B------:R-:W-:-:S03]  /*7a50*/  F2FP.BF16.F32.PACK_AB R53, R51, R50 ;  /* 0x000000323335723e */ /* 0x000fc600000010ff */
[C---:B------:R-:W-:Y:S01]  /*7a60*/  FADD.FTZ R40, R60.reuse, R25 ;  /* 0x000000193c287221 */ /* 0x040fe20000010000 */
[----:B------:R-:W-:Y:S01]  /*7a70*/  F2FP.BF16.F32.PACK_AB R60, R60, R57 ;  /* 0x000000393c3c723e */ /* 0x000fe200000010ff */
[----:B------:R-:W1:Y:S01]  /*7a80*/  MUFU.EX2 R3, R3 ;  /* 0x0000000300037308 */ /* 0x000e620000000800 */
[----:B----4-:R-:W-:Y:S01]  /*7a90*/  FADD.FTZ R21, R55, R24 ;  /* 0x0000001837157221 */ /* 0x010fe20000010000 */
[----:B------:R-:W-:-:S04]  /*7aa0*/  FADD.FTZ R25, R61, R40 ;  /* 0x000000283d197221 */ /* 0x000fc80000010000 */
[----:B0-----:R-:W-:Y:S02]  /*7ab0*/  FADD.FTZ R28, R64, R25 ;  /* 0x00000019401c7221 */ /* 0x001fe40000010000 */
[----:B------:R-:W0:Y:S01]  /*7ac0*/  MUFU.EX2 R14, R14 ;  /* 0x0000000e000e7308 */ /* 0x000e220000000800 */
[C---:B---3--:R-:W-:Y:S01]  /*7ad0*/  FADD.FTZ R24, R4.reuse, R21 ;  /* 0x0000001504187221 */ /* 0x048fe20000010000 */
[----:B------:R-:W-:-:S05]  /*7ae0*/  F2FP.BF16.F32.PACK_AB R55, R4, R55 ;  /* 0x000000370437723e */ /* 0x000fca00000010ff */
[----:B------:R2:W-:Y:S01]  /*7af0*/  STSM.16.M88.4 [R17+0x27800], R52 ;  /* 0x0278003411007844 */ /* 0x0005e20000000200 */
[----:B------:R-:W3:Y:S01]  /*7b00*/  MUFU.EX2 R65, R65 ;  /* 0x0000004100417308 */ /* 0x000ee20000000800 */
[----:B-1----:R-:W-:-:S07]  /*7b10*/  FADD.FTZ R21, R3, R24 ;  /* 0x0000001803157221 */ /* 0x002fce0000010000 */
[----:B------:R-:W1:Y:S01]  /*7b20*/  MUFU.EX2 R63, R63 ;  /* 0x0000003f003f7308 */ /* 0x000e620000000800 */
[C---:B0-----:R-:W-:Y:S01]  /*7b30*/  FADD.FTZ R24, R14.reuse, R21 ;  /* 0x000000150e187221 */ /* 0x041fe20000010000 */
[----:B------:R-:W-:-:S06]  /*7b40*/  F2FP.BF16.F32.PACK_AB R61, R14, R3 ;  /* 0x000000030e3d723e */ /* 0x000fcc00000010ff */
[----:B------:R-:W0:Y:S01]  /*7b50*/  MUFU.EX2 R68, R68 ;  /* 0x0000004400447308 */ /* 0x000e220000000800 */
[----:B---3--:R-:W-:-:S07]  /*7b60*/  FADD.FTZ R25, R65, R28 ;  /* 0x0000001c41197221 */ /* 0x008fce0000010000 */
[----:B------:R-:W3:Y:S01]  /*7b70*/  MUFU.EX2 R20, R20 ;  /* 0x0000001400147308 */ /* 0x000ee20000000800 */
[----:B-1----:R-:W-:-:S07]  /*7b80*/  FADD.FTZ R21, R63, R24 ;  /* 0x000000183f157221 */ /* 0x002fce0000010000 */
[----:B------:R-:W1:Y:S01]  /*7b90*/  MUFU.EX2 R69, R69 ;  /* 0x0000004500457308 */ /* 0x000e620000000800 */
[C---:B0-----:R-:W-:Y:S01]  /*7ba0*/  FADD.FTZ R24, R68.reuse, R25 ;  /* 0x0000001944187221 */ /* 0x041fe20000010000 */
[----:B------:R-:W-:-:S06]  /*7bb0*/  F2FP.BF16.F32.PACK_AB R68, R68, R65 ;  /* 0x000000414444723e */ /* 0x000fcc00000010ff */
[----:B------:R-:W0:Y:S01]  /*7bc0*/  MUFU.EX2 R15, R15 ;  /* 0x0000000f000f7308 */ /* 0x000e220000000800 */
[C---:B---3--:R-:W-:Y:S01]  /*7bd0*/  FADD.FTZ R4, R20.reuse, R21 ;  /* 0x0000001514047221 */ /* 0x048fe20000010000 */
[----:B------:R-:W-:-:S05]  /*7be0*/  F2FP.BF16.F32.PACK_AB R63, R20, R63 ;  /* 0x0000003f143f723e */ /* 0x000fca00000010ff */
[----:B------:R2:W-:Y:S01]  /*7bf0*/  STSM.16.M88.4 [R136], R60 ;  /* 0x0000003c88007844 */ /* 0x0005e20000000200 */
[----:B------:R-:W3:Y:S01]  /*7c00*/  MUFU.EX2 R72, R72 ;  /* 0x0000004800487308 */ /* 0x000ee20000000800 */
[----:B-1----:R-:W-:-:S07]  /*7c10*/  FADD.FTZ R25, R69, R24 ;  /* 0x0000001845197221 */ /* 0x002fce0000010000 */
[----:B------:R-:W1:Y:S01]  /*7c20*/  MUFU.EX2 R26, R75 ;  /* 0x0000004b001a7308 */ /* 0x000e620000000800 */
[----:B0-----:R-:W-:-:S07]  /*7c30*/  FADD.FTZ R21, R15, R4 ;  /* 0x000000040f157221 */ /* 0x001fce0000010000 */
[----:B------:R-:W0:Y:S01]  /*7c40*/  MUFU.EX2 R73, R73 ;  /* 0x0000004900497308 */ /* 0x000e220000000800 */
[C---:B---3--:R-:W-:Y:S01]  /*7c50*/  FADD.FTZ R24, R72.reuse, R25 ;  /* 0x0000001948187221 */ /* 0x048fe20000010000 */
[----:B------:R-:W-:-:S06]  /*7c60*/  F2FP.BF16.F32.PACK_AB R70, R72, R69 ;  /* 0x000000454846723e */ /* 0x000fcc00000010ff */
[----:B------:R-:W3:Y:S01]  /*7c70*/  MUFU.EX2 R71, R78 ;  /* 0x0000004e00477308 */ /* 0x000ee20000000800 */
[C---:B-1----:R-:W-:Y:S01]  /*7c80*/  FADD.FTZ R4, R26.reuse, R21 ;  /* 0x000000151a047221 */ /* 0x042fe20000010000 */
[----:B------:R-:W-:-:S06]  /*7c90*/  F2FP.BF16.F32.PACK_AB R69, R26, R15 ;  /* 0x0000000f1a45723e */ /* 0x000fcc00000010ff */
[----:B------:R-:W1:Y:S01]  /*7ca0*/  MUFU.EX2 R76, R76 ;  /* 0x0000004c004c7308 */ /* 0x000e620000000800 */
[----:B0-----:R-:W-:-:S07]  /*7cb0*/  FADD.FTZ R25, R73, R24 ;  /* 0x0000001849197221 */ /* 0x001fce0000010000 */
[----:B------:R-:W0:Y:S01]  /*7cc0*/  MUFU.EX2 R32, R79 ;  /* 0x0000004f00207308 */ /* 0x000e220000000800 */
[----:B---3--:R-:W-:-:S07]  /*7cd0*/  FADD.FTZ R21, R71, R4 ;  /* 0x0000000447157221 */ /* 0x008fce0000010000 */
[----:B------:R-:W3:Y:S01]  /*7ce0*/  MUFU.EX2 R77, R77 ;  /* 0x0000004d004d7308 */ /* 0x000ee20000000800 */
[C---:B-1----:R-:W-:Y:S01]  /*7cf0*/  FADD.FTZ R4, R76.reuse, R25 ;  /* 0x000000194c047221 */ /* 0x042fe20000010000 */
[----:B------:R-:W-:-:S06]  /*7d00*/  F2FP.BF16.F32.PACK_AB R24, R76, R73 ;  /* 0x000000494c18723e */ /* 0x000fcc00000010ff */
[----:B------:R-:W1:Y:S01]  /*7d10*/  MUFU.EX2 R82, R82 ;  /* 0x0000005200527308 */ /* 0x000e620000000800 */
[C---:B0-----:R-:W-:Y:S01]  /*7d20*/  F2FP.BF16.F32.PACK_AB R71, R32.reuse, R71 ;  /* 0x000000472047723e */ /* 0x041fe200000010ff */
[----:B------:R-:W-:-:S04]  /*7d30*/  FADD.FTZ R21, R32, R21 ;  /* 0x0000001520157221 */ /* 0x000fc80000010000 */
[----:B------:R2:W-:Y:S02]  /*7d40*/  STSM.16.M88.4 [R19+0x6000], R68 ;  /* 0x0060004413007844 */ /* 0x0005e40000000200 */
[----:B------:R-:W0:Y:S01]  /*7d50*/  MUFU.EX2 R83, R83 ;  /* 0x0000005300537308 */ /* 0x000e220000000800 */
[----:B---3--:R-:W-:Y:S01]  /*7d60*/  F2FP.BF16.F32.PACK_AB R26, R0, R77 ;  /* 0x0000004d001a723e */ /* 0x008fe200000010ff */
[----:B------:R-:W-:-:S04]  /*7d70*/  FADD.FTZ R77, R77, R4 ;  /* 0x000000044d4d7221 */ /* 0x000fc80000010000 */
[----:B------:R-:W-:Y:S01]  /*7d80*/  FADD.FTZ R4, R0, R77 ;  /* 0x0000004d00047221 */ /* 0x000fe20000010000 */
[----:B------:R-:W-:Y:S01]  /*7d90*/  IMAD.MOV.U32 R0, RZ, RZ, R12 ;  /* 0x000000ffff007224 */ /* 0x000fe200078e000c */
[----:B------:R-:W3:Y:S01]  /*7da0*/  MUFU.EX2 R86, R86 ;  /* 0x0000005600567308 */ /* 0x000ee20000000800 */
[----:B-1----:R-:W-:-:S07]  /*7db0*/  FADD.FTZ R21, R82, R21 ;  /* 0x0000001552157221 */ /* 0x002fce0000010000 */
[----:B------:R-:W1:Y:S01]  /*7dc0*/  MUFU.EX2 R81, R81 ;  /* 0x0000005100517308 */ /* 0x000e620000000800 */
[C---:B0-----:R-:W-:Y:S01]  /*7dd0*/  F2FP.BF16.F32.PACK_AB R25, R83.reuse, R82 ;  /* 0x000000525319723e */ /* 0x041fe200000010ff */
[----:B------:R-:W-:-:S04]  /*7de0*/  FADD.FTZ R21, R83, R21 ;  /* 0x0000001553157221 */ /* 0x000fc80000010000 */
[----:B---3--:R-:W-:Y:S01]  /*7df0*/  FADD.FTZ R21, R86, R21 ;  /* 0x0000001556157221 */ /* 0x008fe20000010000 */
[----:B-1----:R-:W-:-:S03]  /*7e00*/  F2FP.BF16.F32.PACK_AB R27, R81, R86 ;  /* 0x00000056511b723e */ /* 0x002fc600000010ff */
[----:B------:R-:W-:Y:S02]  /*7e10*/  FADD.FTZ R3, R81, R21 ;  /* 0x0000001551037221 */ /* 0x000fe40000010000 */
[----:B------:R2:W-:Y:S01]  /*7e20*/  STSM.16.M88.4 [R18+0x6000], R24 ;  /* 0x0060001812007844 */ /* 0x0005e20000000200 */
[----:B------:R0:W-:Y:S06]  /*7e30*/  MEMBAR.ALL.CTA ;  /* 0x0000000000007992 */ /* 0x0001ec0000008000 */
[----:B0-----:R-:W0:Y:S02]  /*7e40*/  FENCE.VIEW.ASYNC.S ;  /* 0x00000000000073c6 */ /* 0x001e240000000000 */
[----:B0-----:R-:W-:Y:S01]  /*7e50*/  NOP ;  /* 0x0000000000007918 */ /* 0x001fe20000000000 */
[----:B------:R-:W-:Y:S05]  /*7e60*/  @P2 BRA `(.L_x_9142) ;  /* 0xffffffcc00f82947 */ /* 0x000fea000383ffff */
[----:B------:R-:W-:Y:S01]  /*7e70*/  IMAD.MOV.U32 R7, RZ, RZ, R13 ;  /* 0x000000ffff077224 */ /* 0x000fe200078e000d */
[----:B------:R-:W-:Y:S01]  /*7e80*/  UMOV UR43, UR51 ;  /* 0x00000033002b7c82 */ /* 0x000fe20008000000 */
[----:B------:R-:W-:Y:S01]  /*7e90*/  IMAD.MOV.U32 R0, RZ, RZ, R12 ;  /* 0x000000ffff007224 */ /* 0x000fe200078e000c */
[----:B------:R-:W-:-:S06]  /*7ea0*/  UMOV UR46, UR50 ;  /* 0x00000032002e7c82 */ /* 0x000fcc0008000000 */
.L_x_9125:
[----:B---3--:R-:W-:Y:S01]  /*7eb0*/  IADD3 R8, R137, 0xc0, -R139 ;  /* 0x000000c089087810 */ /* 0x008fe20007ffe88b */
        /* <DEDUP_REMOVED lines=17> */
.L_x_9144:
[----:B------:R-:W-:-:S11]  /*7fd0*/  UISETP.NE.AND UP0, UPT, UR11, 0x1, UPT ;  /* 0x000000010b00788c */ /* 0x000fd6000bf05270 */
[----:B------:R-:W-:Y:S02]  /*7fe0*/  @UP0 ULDC.64 UR14, c[0x0][0x9e8] ;  /* 0x00027a00000e0ab9 */ /* 0x000fe40000000a00 */
[----:B------:R-:W-:-:S04]  /*7ff0*/  UIMAD.WIDE.U32 UR6, UR10, UR14, URZ ;  /* 0x0000000e0a0672a5 */ /* 0x000fc8000f8e003f */
[----:B------:R-:W-:-:S12]  /*8000*/  @UP0 USHF.R.U32.HI UR10, URZ, UR15, UR7 ;  /* 0x0000000f3f0a0299 */ /* 0x000fd80008011607 */
.L_x_9145:
[----:B------:R-:W-:-:S04]  /*8010*/  UIMAD UR10, UR10, UR11, URZ ;  /* 0x0000000b0a0a72a4 */ /* 0x000fc8000f8e023f */
[----:B------:R-:W-:-:S04]  /*8020*/  UISETP.LT.AND UP0, UPT, UR35, UR10, UPT ;  /* 0x0000000a2300728c */ /* 0x000fc8000bf01270 */
[----:B------:R-:W-:-:S12]  /*8030*/  USEL UR35, UR35, UR10, !UP0 ;  /* 0x0000000a23237287 */ /* 0x000fd8000c000000 */
.L_x_9143:
        /* <DEDUP_REMOVED lines=13> */
.L_x_9155:
[----:B------:R-:W-:Y:S01]  /*8110*/  UIADD3 UR43, UR35, 0x1, URZ ;  /* 0x00000001232b7890 */ /* 0x000fe2000fffe03f */
[----:B------:R-:W-:-:S03]  /*8120*/  ISETP.NE.AND P3, PT, RZ, UR38, PT ;  /* 0x00000026ff007c0c */ /* 0x000fc6000bf65270 */
[----:B------:R-:W-:-:S04]  /*8130*/  UISETP.NE.AND UP0, UPT, UR43, 0x2, UPT ;  /* 0x000000022b00788c */ /* 0x000fc8000bf05270 */
[----:B------:R-:W-:Y:S02]  /*8140*/  USEL UR46, URZ, 0x1, UP0 ;  /* 0x000000013f2e7887 */ /* 0x000fe40008000000 */
[----:B------:R-:W-:Y:S02]  /*8150*/  USEL UR43, UR43, URZ, UP0 ;  /* 0x0000003f2b2b7287 */ /* 0x000fe40008000000 */
[----:B------:R-:W-:Y:S02]  /*8160*/  ULOP3.LUT UR46, UR28, UR46, URZ, 0x3c, !UPT ;  /* 0x0000002e1c2e7292 */ /* 0x000fe4000f8e3c3f */
[----:B-1----:R-:W-:Y:S10]  /*8170*/  @P3 BRA `(.L_x_9147) ;  /* 0x00000000002c3947 */ /* 0x002ff40003800000 */
[----:B------:R-:W-:Y:S05]  /*8180*/  @!P0 BRA `(.L_x_9148) ;  /* 0x0000000000048947 */ /* 0x000fea0003800000 */
[----:B------:R-:W-:Y:S01]  /*8190*/  BPT.TRAP 0x1 ;  /* 0x000000040000795c */ /* 0x000fe20000300000 */
.L_x_9148:
[----:B------:R-:W-:Y:S01]  /*81a0*/  ULEA UR6, UR43, UR42, 0x3 ;  /* 0x0000002a2b067291 */ /* 0x000fe2000f8e183f */
[----:B------:R-:W-:-:S05]  /*81b0*/  IMAD.U32 R0, RZ, RZ, UR46 ;  /* 0x0000002eff007e24 */ /* 0x000fca000f8e00ff */
[----:B------:R-:W-:-:S04]  /*81c0*/  SHF.L.U32 R0, R0, 0x1f, RZ ;  /* 0x0000001f00007819 */ /* 0x000fc800000006ff */
[----:B------:R0:W1:Y:S01]  /*81d0*/  SYNCS.PHASECHK.TRANS64.TRYWAIT P2, [UR6+0x2d830], R0 ;  /* 0x02d83000ff0075a7 */ /* 0x0000620008040146 */
[----:B------:R-:W-:Y:S05]  /*81e0*/  @!P0 BRA `(.L_x_9149) ;  /* 0x0000000000048947 */ /* 0x000fea0003800000 */
[----:B------:R-:W-:Y:S01]  /*81f0*/  BPT.TRAP 0x1 ;  /* 0x000000040000795c */ /* 0x000fe20000300000 */
.L_x_9149:
[----:B-1----:R-:W-:Y:S05]  /*8200*/  @P2 BRA `(.L_x_9147) ;  /* 0x0000000000082947 */ /* 0x002fea0003800000 */
[----:B------:R-:W1:Y:S02]  /*8210*/  SYNCS.PHASECHK.TRANS64.TRYWAIT P2, [UR6+0x2d830], R0 ;  /* 0x02d83000ff0075a7 */ /* 0x000e640008040146 */
[----:B-1----:R-:W-:Y:S05]  /*8220*/  @!P2 BRA `(.L_x_9150) ;  /* 0x000000c0004ca947 */ /* 0x002fea0003800000 */
.L_x_9147:
        /* <DEDUP_REMOVED lines=37> */
.L_x_9152:
[----:B------:R-:W-:Y:S01]  /*8480*/  ULEA UR6, UR35, UR42, 0x3 ;  /* 0x0000002a23067291 */ /* 0x000fe2000f8e183f */
[----:B------:R-:W-:-:S05]  /*8490*/  IMAD.U32 R0, RZ, RZ, UR28 ;  /* 0x0000001cff007e24 */ /* 0x000fca000f8e00ff */
[----:B------:R-:W-:-:S04]  /*84a0*/  SHF.L.U32 R0, R0, 0x1f, RZ ;  /* 0x0000001f00007819 */ /* 0x000fc800000006ff */
[----:B------:R0:W1:Y:S01]  /*84b0*/  SYNCS.PHASECHK.TRANS64.TRYWAIT P2, [UR6+0x2d850], R0 ;  /* 0x02d85000ff0075a7 */ /* 0x0000620008040146 */
[----:B------:R-:W-:Y:S05]  /*84c0*/  @!P0 BRA `(.L_x_9153) ;  /* 0x0000000000048947 */ /* 0x000fea0003800000 */
[----:B------:R-:W-:Y:S01]  /*84d0*/  BPT.TRAP 0x1 ;  /* 0x000000040000795c */ /* 0x000fe20000300000 */
.L_x_9153:
[----:B-1----:R-:W-:Y:S05]  /*84e0*/  @P2 BRA `(.L_x_9151) ;  /* 0x0000000000082947 */ /* 0x002fea0003800000 */
[----:B------:R-:W1:Y:S02]  /*84f0*/  SYNCS.PHASECHK.TRANS64.TRYWAIT P2, [UR6+0x2d850], R0 ;  /* 0x02d85000ff0075a7 */ /* 0x000e640008040146 */
[----:B-1----:R-:W-:Y:S05]  /*8500*/  @!P2 BRA `(.L_x_9154) ;  /* 0x000000bc00aca947 */ /* 0x002fea0003800000 */
.L_x_9151:
[----:B------:R-:W-:Y:S01]  /*8510*/  UIADD3 UR6, UR42, 0x400, URZ ;  /* 0x000004002a067890 */ /* 0x000fe2000fffe03f */
[----:B------:R-:W-:Y:S01]  /*8520*/  WARPGROUP.ARRIVE ;  /* 0x00000000000079c5 */ /* 0x000fe20000000000 */
[----:B------:R-:W-:Y:S01]  /*8530*/  UMOV UR29, 0x40000040 ;  /* 0x40000040001d7882 */ /* 0x000fe20000000000 */
[----:B------:R-:W-:Y:S01]  /*8540*/  UMOV UR31, 0x80000020 ;  /* 0x80000020001f7882 */ /* 0x000fe20000000000 */
[----:B------:R-:W-:Y:S01]  /*8550*/  USHF.R.U32.HI UR6, URZ, 0x4, UR6 ;  /* 0x000000043f067899 */ /* 0x000fe20008011606 */
[----:B01----:R-:W-:Y:S02]  /*8560*/  FMNMX.FTZ R0, R24, R9, !PT ;  /* 0x0000000918007209 */ /* 0x003fe40007810000 */
[----:B------:R-:W0:Y:S01]  /*8570*/  S2R R141, SR_TID.X ;  /* 0x00000000008d7919 */ /* 0x000e220000002100 */
[----:B------:R-:W-:Y:S01]  /*8580*/  FMNMX.FTZ R20, R26, R8, !PT ;  /* 0x000000081a147209 */ /* 0x000fe20007810000 */
[----:B------:R-:W-:Y:S01]  /*8590*/  ULOP3.LUT UR6, UR6, 0x3fff, URZ, 0xc0, !UPT ;  /* 0x00003fff06067892 */ /* 0x000fe2000f8ec03f */
[----:B------:R-:W-:-:S03]  /*85a0*/  FMNMX.FTZ R7, R25, R0, !PT ;  /* 0x0000000019077209 */ /* 0x000fc60007810000 */
        /* <DEDUP_REMOVED lines=15> */
[----:B------:R-:W-:Y:S02]  /*86a0*/  FMNMX.FTZ R7, R37, R0, !PT ;  /* 0x0000000025077209 */ /* 0x000fe40007810000 */
[----:B0-----:R-:W-:Y:S02]  /*86b0*/  SHF.R.U32.HI R138, RZ, 0x7, R141 ;  /* 0x00000007ff8a7819 */ /* 0x001fe4000001168d */
[----:B------:R-:W-:Y:S02]  /*86c0*/  FMNMX.FTZ R0, R40, R7, !PT ;  /* 0x0000000728007209 */ /* 0x000fe40007810000 */
[----:B------:R-:W-:Y:S02]  /*86d0*/  ISETP.GE.U32.AND P2, PT, R141, 0x180, PT ;  /* 0x000001808d00780c */ /* 0x000fe40003f46070 */
        /* <DEDUP_REMOVED lines=28> */
[----:B------:R-:W0:Y:S01]  /*88a0*/  SHFL.BFLY PT, R0, R7, 0x2, 0x1f ;  /* 0x0c401f0007007f89 */ /* 0x000e2200000e0000 */
[----:B------:R-:W-:Y:S01]  /*88b0*/  UMOV UR29, 0x40000040 ;  /* 0x40000040001d7882 */ /* 0x000fe20000000000 */
[----:B------:R-:W-:Y:S01]  /*88c0*/  UMOV UR31, 0x80000020 ;  /* 0x80000020001f7882 */ /* 0x000fe20000000000 */
[----:B0-----:R-:W-:Y:S02]  /*88d0*/  FMNMX.FTZ R13, R7, R0, !PT ;  /* 0x00000000070d7209 */ /* 0x001fe40007810000 */
[----:B------:R-:W-:-:S03]  /*88e0*/  FMNMX.FTZ R7, R27, R20, !PT ;  /* 0x000000141b077209 */ /* 0x000fc60007810000 */
[----:B------:R-:W0:Y:S01]  /*88f0*/  SHFL.BFLY PT, R0, R13, 0x1, 0x1f ;  /* 0x0c201f000d007f89 */ /* 0x000e2200000e0000 */
[----:B------:R-:W-:-:S04]  /*8900*/  FMNMX.FTZ R20, R30, R7, !PT ;  /* 0x000000071e147209 */ /* 0x000fc80007810000 */
[----:B------:R-:W-:Y:S02]  /*8910*/  FMNMX.FTZ R7, R31, R20, !PT ;  /* 0x000000141f077209 */ /* 0x000fe40007810000 */
[----:B0-----:R-:W-:-:S05]  /*8920*/  FMNMX.FTZ R0, R13, R0, !PT ;  /* 0x000000000d007209 */ /* 0x001fca0007810000 */
        /* <DEDUP_REMOVED lines=16> */
[----:B------:R-:W-:Y:S01]  /*8a30*/  FMUL.FTZ R9, R9, UR33 ;  /* 0x0000002109097c20 */ /* 0x000fe20008410000 */
        /* <DEDUP_REMOVED lines=12> */
[--C-:B------:R-:W-:Y:S01]  /*8b00*/  FFMA.FTZ R48, R57, UR33, -R10.reuse ;  /* 0x0000002139307c23 */ /* 0x100fe2000801080a */
[--C-:B------:R-:W-:Y:S01]  /*8b10*/  FFMA.FTZ R57, R68, UR33, -R10.reuse ;  /* 0x0000002144397c23 */ /* 0x100fe2000801080a */
[----:B------:R-:W-:Y:S01]  /*8b20*/  FMNMX.FTZ R7, R47, R28, !PT ;  /* 0x0000001c2f077209 */ /* 0x000fe20007810000 */
[--C-:B------:R-:W-:Y:S01]  /*8b30*/  FFMA.FTZ R68, R77, UR33, -R10.reuse ;  /* 0x000000214d447c23 */ /* 0x100fe2000801080a */
[----:B------:R0:W-:Y:S01]  /*8b40*/  MUFU.EX2 R28, R41 ;  /* 0x00000029001c7308 */ /* 0x0001e20000000800 */
[--C-:B------:R-:W-:Y:S01]  /*8b50*/  FFMA.FTZ R40, R49, UR33, -R10.reuse ;  /* 0x0000002131287c23 */ /* 0x100fe2000801080a */
[----:B------:R-:W-:Y:S01]  /*8b60*/  FMNMX.FTZ R32, R50, R7, !PT ;  /* 0x0000000732207209 */ /* 0x000fe20007810000 */
[--C-:B------:R-:W-:Y:S01]  /*8b70*/  FFMA.FTZ R45, R56, UR33, -R10.reuse ;  /* 0x00000021382d7c23 */ /* 0x100fe2000801080a */
[----:B------:R-:W-:Y:S01]  /*8b80*/  FFMA.FTZ R49, R60, UR33, -R10 ;  /* 0x000000213c317c23 */ /* 0x000fe2000801080a */
[----:B------:R-:W-:-:S02]  /*8b90*/  WARPGROUP.DEPBAR.LE gsb0, 0x0 ;  /* 0x00008000000079c5 */ /* 0x000fc40000010000 */
[----:B------:R-:W-:Y:S01]  /*8ba0*/  WARPGROUP.ARRIVE ;  /* 0x00000000000079c5 */ /* 0x000fe20000000000 */
[----:B------:R-:W-:Y:S01]  /*8bb0*/  FMNMX.FTZ R7, R51, R32, !PT ;  /* 0x0000002033077209 */ /* 0x000fe20007810000 */
[--C-:B0-----:R-:W-:Y:S01]  /*8bc0*/  FFMA.FTZ R41, R52, UR33, -R10.reuse ;  /* 0x0000002134297c23 */ /* 0x101fe2000801080a */
[----:B------:R-:W-:Y:S01]  /*8bd0*/  MUFU.EX2 R9, R9 ;  /* 0x0000000900097308 */ /* 0x000fe20000000800 */
        /* <DEDUP_REMOVED lines=39> */
[----:B------:R-:W0:Y:S01]  /*8e50*/  SHFL.BFLY PT, R7, R32, 0x2, 0x1f ;  /* 0x0c401f0020077f89 */ /* 0x000e2200000e0000 */
[----:B------:R-:W-:Y:S08]  /*8e60*/  MUFU.EX2 R36, R36 ;  /* 0x0000002400247308 */ /* 0x000ff00000000800 */
[----:B------:R-:W-:Y:S08]  /*8e70*/  MUFU.EX2 R37, R37 ;  /* 0x0000002500257308 */ /* 0x000ff00000000800 */
[----:B------:R-:W-:Y:S01]  /*8e80*/  MUFU.EX2 R40, R40 ;  /* 0x0000002800287308 */ /* 0x000fe20000000800 */
[----:B0-----:R-:W-:-:S07]  /*8e90*/  FMNMX.FTZ R33, R32, R7, !PT ;  /* 0x0000000720217209 */ /* 0x001fce0007810000 */
[----:B------:R-:W-:Y:S01]  /*8ea0*/  MUFU.EX2 R41, R41 ;  /* 0x0000002900297308 */ /* 0x000fe20000000800 */
[----:B------:R-:W-:Y:S02]  /*8eb0*/  WARPGROUP.DEPBAR.LE gsb0, 0x0 ;  /* 0x00008000000079c5 */ /* 0x000fe40000010000 */
[----:B------:R-:W-:Y:S01]  /*8ec0*/  WARPGROUP.ARRIVE ;  /* 0x00000000000079c5 */ /* 0x000fe20000000000 */
[----:B------:R-:W0:Y:S04]  /*8ed0*/  SHFL.BFLY PT, R32, R33, 0x1, 0x1f ;  /* 0x0c201f0021207f89 */ /* 0x000e2800000e0000 */
[----:B------:R-:W-:Y:S01]  /*8ee0*/  MUFU.EX2 R44, R44 ;  /* 0x0000002c002c7308 */ /* 0x000fe20000000800 */
[----:B------:R-:W-:Y:S01]  /*8ef0*/  HGMMA.64x96x16.F32.BF16 R88, gdesc[UR28].tnspB, R88, gsb0 ;  /* 0x416000001c5879f0 */ /* 0x000fe20008001858 */
[----:B------:R-:W-:-:S02]  /*8f00*/  UIADD3 UR28, UR6, 0x600, URZ ;  /* 0x00000600061c7890 */ /* 0x000fc4000fffe03f */
[----:B------:R-:W-:-:S04]  /*8f10*/  UIADD3 UR30, UR7, 0x100, URZ ;  /* 0x00000100071e7890 */ /* 0x000fc8000fffe03f */
[----:B------:R-:W-:Y:S01]  /*8f20*/  MUFU.EX2 R45, R45 ;  /* 0x0000002d002d7308 */ /* 0x000fe20000000800 */
[----:B------:R-:W-:Y:S01]  /*8f30*/  UMOV UR29, 0x40000040 ;  /* 0x40000040001d7882 */ /* 0x000fe20000000000 */
[----:B------:R-:W-:-:S06]  /*8f40*/  UMOV UR31, 0x80000020 ;  /* 0x80000020001f7882 */ /* 0x000fcc0000000000 */
[----:B------:R-:W-:Y:S01]  /*8f50*/  MUFU.EX2 R48, R48 ;  /* 0x0000003000307308 */ /* 0x000fe20000000800 */
[----:B0-----:R-:W-:-:S07]  /*8f60*/  FMNMX.FTZ R7, R33, R32, !PT ;  /* 0x0000002021077209 */ /* 0x001fce0007810000 */
[----:B------:R-:W-:Y:S01]  /*8f70*/  MUFU.EX2 R49, R49 ;  /* 0x0000003100317308 */ /* 0x000fe20000000800 */
[C---:B------:R-:W-:Y:S01]  /*8f80*/  FMUL.FTZ R32, R7.reuse, UR33 ;  /* 0x0000002107207c20 */ /* 0x040fe20008410000 */
[----:B------:R-:W-:-:S03]  /*8f90*/  FADD.FTZ R8, -R7, R8 ;  /* 0x0000000807087221 */ /* 0x000fc60000010100 */
[--C-:B------:R-:W-:Y:S01]  /*8fa0*/  FFMA.FTZ R77, R34, UR33, -R32.reuse ;  /* 0x00000021224d7c23 */ /* 0x100fe20008010820 */
[--C-:B------:R-:W-:Y:S01]  /*8fb0*/  FFMA.FTZ R84, R35, UR33, -R32.reuse ;  /* 0x0000002123547c23 */ /* 0x100fe20008010820 */
[----:B------:R-:W-:Y:S02]  /*8fc0*/  IMAD.U32 R34, RZ, RZ, UR43 ;  /* 0x0000002bff227e24 */ /* 0x000fe4000f8e00ff */
[----:B------:R-:W-:Y:S01]  /*8fd0*/  FMUL.FTZ R8, R8, UR33 ;  /* 0x0000002108087c20 */ /* 0x000fe20008410000 */
[--C-:B------:R-:W-:Y:S01]  /*8fe0*/  FFMA.FTZ R33, R26, UR33, -R32.reuse ;  /* 0x000000211a217c23 */ /* 0x100fe20008010820 */
[----:B------:R-:W-:Y:S02]  /*8ff0*/  IMAD.U32 R35, RZ, RZ, UR35 ;  /* 0x00000023ff237e24 */ /* 0x000fe4000f8e00ff */
[--C-:B------:R-:W-:Y:S01]  /*9000*/  FFMA.FTZ R26, R27, UR33, -R32.reuse ;  /* 0x000000211b1a7c23 */ /* 0x100fe20008010820 */
[----:B------:R-:W-:Y:S01]  /*9010*/  @!P1 LEA R34, R34, UR42, 0x3 ;  /* 0x0000002a22229c11 */ /* 0x000fe2000f8e18ff */
[--C-:B------:R-:W-:Y:S01]  /*9020*/  FFMA.FTZ R80, R30, UR33, -R32.reuse ;  /* 0x000000211e507c23 */ /* 0x100fe20008010820 */
[----:B------:R-:W-:Y:S01]  /*9030*/  MUFU.EX2 R8, R8 ;  /* 0x0000000800087308 */ /* 0x000fe20000000800 */
[----:B------:R-:W-:Y:S01]  /*9040*/  @!P1 LEA R35, R35, UR42, 0x3 ;  /* 0x0000002a23239c11 */ /* 0x000fe2000f8e18ff */
[----:B------:R-:W-:Y:S01]  /*9050*/  FFMA.FTZ R85, R39, UR33, -R32 ;  /* 0x0000002127557c23 */ /* 0x000fe20008010820 */
[----:B------:R-:W-:-:S02]  /*9060*/  VIADD R30, R138, 0x9 ;  /* 0x000000098a1e7836 */ /* 0x000fc40000000000 */
[--C-:B------:R-:W-:Y:S01]  /*9070*/  FFMA.FTZ R39, R42, UR33, -R32.reuse ;  /* 0x000000212a277c23 */ /* 0x100fe20008010820 */
[--C-:B------:R-:W-:Y:S01]  /*9080*/  FFMA.FTZ R42, R43, UR33, -R32.reuse ;  /* 0x000000212b2a7c23 */ /* 0x100fe20008010820 */
[----:B------:R-:W-:Y:S02]  /*9090*/  @!P1 VIADD R34, R34, 0x2d840 ;  /* 0x0002d84022229836 */ /* 0x000fe40000000000 */
[--C-:B------:R-:W-:Y:S01]  /*90a0*/  FFMA.FTZ R43, R47, UR33, -R32.reuse ;  /* 0x000000212f2b7c23 */ /* 0x100fe20008010820 */
[----:B------:R-:W0:Y:S01]  /*90b0*/  MUFU.EX2 R33, R33 ;  /* 0x0000002100217308 */ /* 0x000e220000000800 */
[----:B------:R-:W-:Y:S02]  /*90c0*/  @!P1 VIADD R35, R35, 0x2d860 ;  /* 0x0002d86023239836 */ /* 0x000fe40000000000 */
[--C-:B------:R-:W-:Y:S01]  /*90d0*/  FFMA.FTZ R47, R55, UR33, -R32.reuse ;  /* 0x00000021372f7c23 */ /* 0x100fe20008010820 */
[--C-:B------:R-:W-:Y:S01]  /*90e0*/  FFMA.FTZ R81, R31, UR33, -R32.reuse ;  /* 0x000000211f517c23 */ /* 0x100fe20008010820 */
[----:B------:R-:W-:Y:S01]  /*90f0*/  SEL R55, R30, 0x9, !P2 ;  /* 0x000000091e377807 */ /* 0x000fe20005000000 */
[----:B------:R-:W-:Y:S01]  /*9100*/  FFMA.FTZ R76, R38, UR33, -R32 ;  /* 0x00000021264c7c23 */ /* 0x000fe20008010820 */
[----:B------:R-:W-:Y:S01]  /*9110*/  @!P1 PRMT R34, RZ, 0x654, R34 ;  /* 0x00000654ff229816 */ /* 0x000fe20000000022 */
[--C-:B------:R-:W-:Y:S01]  /*9120*/  FFMA.FTZ R27, R46, UR33, -R32.reuse ;  /* 0x000000212e1b7c23 */ /* 0x100fe20008010820 */
[----:B------:R-:W1:Y:S01]  /*9130*/  MUFU.EX2 R26, R26 ;  /* 0x0000001a001a7308 */ /* 0x000e620000000800 */
[----:B------:R-:W-:Y:S01]  /*9140*/  @!P1 PRMT R35, RZ, 0x654, R35 ;  /* 0x00000654ff239816 */ /* 0x000fe20000000023 */
[--C-:B------:R-:W-:Y:S01]  /*9150*/  FFMA.FTZ R46, R51, UR33, -R32.reuse ;  /* 0x00000021332e7c23 */ /* 0x100fe20008010820 */
[--C-:B------:R-:W-:Y:S01]  /*9160*/  FFMA.FTZ R51, R62, UR33, -R32.reuse ;  /* 0x000000213e337c23 */ /* 0x100fe20008010820 */
[--C-:B------:R-:W-:Y:S01]  /*9170*/  FFMA.FTZ R38, R50, UR33, -R32.reuse ;  /* 0x0000002132267c23 */ /* 0x100fe20008010820 */
[--C-:B------:R-:W-:Y:S01]  /*9180*/  FFMA.FTZ R50, R59, UR33, -R32.reuse ;  /* 0x000000213b327c23 */ /* 0x100fe20008010820 */
[--C-:B------:R-:W-:Y:S01]  /*9190*/  FFMA.FTZ R31, R54, UR33, -R32.reuse ;  /* 0x00000021361f7c23 */ /* 0x100fe20008010820 */
[--C-:B------:R-:W-:Y:S01]  /*91a0*/  FFMA.FTZ R30, R58, UR33, -R32.reuse ;  /* 0x000000213a1e7c23 */ /* 0x100fe20008010820 */
[----:B------:R-:W2:Y:S01]  /*91b0*/  MUFU.EX2 R80, R80 ;  /* 0x0000005000507308 */ /* 0x000ea20000000800 */
[----:B0-----:R-:W-:Y:S01]  /*91c0*/  FFMA.FTZ R3, R8, R3, R33 ;  /* 0x0000000308037223 */ /* 0x001fe20000010021 */
        /* <DEDUP_REMOVED lines=15> */
[----:B------:R-:W-:Y:S01]  /*92c0*/  F2FP.BF16.F32.PACK_AB R33, R26, R33 ;  /* 0x000000211a21723e */ /* 0x000fe200000010ff */
[----:B------:R-:W-:Y:S01]  /*92d0*/  UMOV UR35, UR43 ;  /* 0x0000002b00237c82 */ /* 0x000fe20008000000 */
[C---:B------:R-:W-:Y:S01]  /*92e0*/  ISETP.GT.AND P2, PT, R2.reuse, UR34, PT ;  /* 0x0000002202007c0c */ /* 0x040fe2000bf44270 */
[----:B------:R-:W-:-:S04]  /*92f0*/  VIADD R2, R2, 0xffffffff ;  /* 0xffffffff02027836 */ /* 0x000fc80000000000 */
[----:B------:R-:W3:Y:S08]  /*9300*/  MUFU.EX2 R84, R84 ;  /* 0x0000005400547308 */ /* 0x000ef00000000800 */
[----:B------:R-:W4:Y:S08]  /*9310*/  MUFU.EX2 R76, R76 ;  /* 0x0000004c004c7308 */ /* 0x000f300000000800 */
        /* <DEDUP_REMOVED lines=19> */
[----:B------:R-:W5:Y:S08]  /*9450*/  MUFU.EX2 R51, R51 ;  /* 0x0000003300337308 */ /* 0x000f700000000800 */
        /* <DEDUP_REMOVED lines=39> */
[----:B------:R-:W-:Y:S01]  /*96d0*/  @!P1 SYNCS.ARRIVE.TRANS64.RED.A1T0 RZ, [R34+URZ], RZ ;  /* 0x000000ff22ff99a7 */ /* 0x000fe2000810043f */
[----:B------:R-:W-:Y:S01]  /*96e0*/  FMUL.FTZ R88, R88, R9 ;  /* 0x0000000958587220 */ /* 0x000fe20000410000 */
[----:B--2---:R-:W-:Y:S01]  /*96f0*/  FFMA.FTZ R55, R70, UR33, -R32 ;  /* 0x0000002146377c23 */ /* 0x004fe20008010820 */
[----:B------:R-:W-:Y:S01]  /*9700*/  F2FP.BF16.F32.PACK_AB R32, R12, R11 ;  /* 0x0000000b0c20723e */ /* 0x000fe200000010ff */
[-C--:B------:R-:W-:Y:S01]  /*9710*/  FMUL.FTZ R89, R89, R9.reuse ;  /* 0x0000000959597220 */ /* 0x080fe20000410000 */
[-C--:B------:R-:W-:Y:S01]  /*9720*/  FMUL.FTZ R92, R92, R9.reuse ;  /* 0x000000095c5c7220 */ /* 0x080fe20000410000 */
[-C--:B------:R-:W-:Y:S01]  /*9730*/  FMUL.FTZ R93, R93, R9.reuse ;  /* 0x000000095d5d7220 */ /* 0x080fe20000410000 */
[-C--:B------:R-:W-:Y:S01]  /*9740*/  FMUL.FTZ R96, R96, R9.reuse ;  /* 0x0000000960607220 */ /* 0x080fe20000410000 */
[----:B------:R2:W-:Y:S01]  /*9750*/  @!P1 SYNCS.ARRIVE.TRANS64.RED.A1T0 RZ, [R35+URZ], RZ ;  /* 0x000000ff23ff99a7 */ /* 0x0005e2000810043f */
[----:B------:R-:W-:Y:S01]  /*9760*/  MUFU.EX2 R55, R55 ;  /* 0x0000003700377308 */ /* 0x000fe20000000800 */
[-C--:B------:R-:W-:Y:S01]  /*9770*/  FMUL.FTZ R97, R97, R9.reuse ;  /* 0x0000000961617220 */ /* 0x080fe20000410000 */
[-C--:B------:R-:W-:Y:S01]  /*9780*/  FMUL.FTZ R100, R100, R9.reuse ;  /* 0x0000000964647220 */ /* 0x080fe20000410000 */
[-C--:B------:R-:W-:Y:S01]  /*9790*/  FMUL.FTZ R101, R101, R9.reuse ;  /* 0x0000000965657220 */ /* 0x080fe20000410000 */
[-C--:B------:R-:W-:Y:S01]  /*97a0*/  FMUL.FTZ R104, R104, R9.reuse ;  /* 0x0000000968687220 */ /* 0x080fe20000410000 */
[-C--:B------:R-:W-:Y:S01]  /*97b0*/  FMUL.FTZ R105, R105, R9.reuse ;  /* 0x0000000969697220 */ /* 0x080fe20000410000 */
[-C--:B------:R-:W-:Y:S01]  /*97c0*/  FMUL.FTZ R108, R108, R9.reuse ;  /* 0x000000096c6c7220 */ /* 0x080fe20000410000 */
[----:B--2---:R-:W-:Y:S01]  /*97d0*/  FFMA.FTZ R35, R9, R4, R11 ;  /* 0x0000000409237223 */ /* 0x004fe2000001000b */
[-C--:B------:R-:W-:Y:S01]  /*97e0*/  FMUL.FTZ R109, R109, R9.reuse ;  /* 0x000000096d6d7220 */ /* 0x080fe20000410000 */
[----:B------:R-:W-:Y:S01]  /*97f0*/  MUFU.EX2 R4, R63 ;  /* 0x0000003f00047308 */ /* 0x000fe20000000800 */
        /* <DEDUP_REMOVED lines=8> */
[----:B------:R-:W2:Y:S01]  /*9880*/  MUFU.EX2 R3, R66 ;  /* 0x0000004200037308 */ /* 0x000ea20000000800 */
        /* <DEDUP_REMOVED lines=8> */
[----:B------:R-:W-:Y:S01]  /*9910*/  FADD.FTZ R34, R20, R35 ;  /* 0x0000002314227221 */ /* 0x000fe20000010000 */
[----:B---3--:R-:W-:Y:S01]  /*9920*/  FADD.FTZ R59, R84, R59 ;  /* 0x0000003b543b7221 */ /* 0x008fe20000010000 */
[-C--:B------:R-:W-:Y:S01]  /*9930*/  FMUL.FTZ R129, R129, R9.reuse ;  /* 0x0000000981817220 */ /* 0x080fe20000410000 */
[-C--:B------:R-:W-:Y:S01]  /*9940*/  FMUL.FTZ R132, R132, R9.reuse ;  /* 0x0000000984847220 */ /* 0x080fe20000410000 */
[----:B------:R-:W-:Y:S01]  /*9950*/  FADD.FTZ R35, R21, R34 ;  /* 0x0000002215237221 */ /* 0x000fe20000010000 */
[----:B----4-:R-:W-:Y:S01]  /*9960*/  FADD.FTZ R34, R76, R59 ;  /* 0x0000003b4c227221 */ /* 0x010fe20000010000 */
[----:B------:R-:W-:Y:S01]  /*9970*/  FMUL.FTZ R133, R133, R9 ;  /* 0x0000000985857220 */ /* 0x000fe20000410000 */
[-C--:B------:R-:W-:Y:S01]  /*9980*/  FMUL.FTZ R90, R90, R8.reuse ;  /* 0x000000085a5a7220 */ /* 0x080fe20000410000 */
[----:B------:R-:W-:Y:S01]  /*9990*/  FADD.FTZ R62, R24, R35 ;  /* 0x00000023183e7221 */ /* 0x000fe20000010000 */
[----:B-----5:R-:W-:Y:S01]  /*99a0*/  FADD.FTZ R34, R85, R34 ;  /* 0x0000002255227221 */ /* 0x020fe20000010000 */
[-C--:B------:R-:W-:Y:S01]  /*99b0*/  FMUL.FTZ R91, R91, R8.reuse ;  /* 0x000000085b5b7220 */ /* 0x080fe20000410000 */
        /* <DEDUP_REMOVED lines=28> */
[----:B0-----:R-:W0:Y:S01]  /*9b80*/  MUFU.EX2 R33, R82 ;  /* 0x0000005200217308 */ /* 0x001e220000000800 */
[----:B------:R-:W-:Y:S01]  /*9b90*/  FADD.FTZ R28, R44, R11 ;  /* 0x0000000b2c1c7221 */ /* 0x000fe20000010000 */
[----:B------:R-:W-:Y:S01]  /*9ba0*/  FADD.FTZ R11, R47, R20 ;  /* 0x000000142f0b7221 */ /* 0x000fe20000010000 */
[----:B------:R-:W-:Y:S01]  /*9bb0*/  F2FP.BF16.F32.PACK_AB R25, R42, R39 ;  /* 0x000000272a19723e */ /* 0x000fe200000010ff */
[----:B------:R1:W-:Y:S01]  /*9bc0*/  STSM.16.M88.4 [R23], R12 ;  /* 0x0000000c17007844 */ /* 0x0003e20000000200 */
[----:B------:R-:W-:Y:S01]  /*9bd0*/  FADD.FTZ R21, R45, R28 ;  /* 0x0000001c2d157221 */ /* 0x000fe20000010000 */
[----:B------:R-:W-:Y:S01]  /*9be0*/  FADD.FTZ R11, R30, R11 ;  /* 0x0000000b1e0b7221 */ /* 0x000fe20000010000 */
[----:B------:R-:W-:Y:S01]  /*9bf0*/  F2FP.BF16.F32.PACK_AB R26, R36, R29 ;  /* 0x0000001d241a723e */ /* 0x000fe200000010ff */
[----:B------:R-:W3:Y:S01]  /*9c00*/  MUFU.EX2 R35, R86 ;  /* 0x0000005600237308 */ /* 0x000ee20000000800 */
[----:B------:R-:W-:Y:S01]  /*9c10*/  FADD.FTZ R20, R48, R21 ;  /* 0x0000001530147221 */ /* 0x000fe20000010000 */
[----:B------:R-:W-:Y:S01]  /*9c20*/  FADD.FTZ R28, R50, R11 ;  /* 0x0000000b321c7221 */ /* 0x000fe20000010000 */
[----:B------:R-:W-:Y:S01]  /*9c30*/  F2FP.BF16.F32.PACK_AB R27, R43, R27 ;  /* 0x0000001b2b1b723e */ /* 0x000fe200000010ff */
[----:B------:R-:W-:Y:S01]  /*9c40*/  FMUL.FTZ R106, R106, R8 ;  /* 0x000000086a6a7220 */ /* 0x000fe20000410000 */
[----:B------:R-:W-:Y:S01]  /*9c50*/  FADD.FTZ R11, R49, R20 ;  /* 0x00000014310b7221 */ /* 0x000fe20000010000 */
[----:B------:R-:W-:Y:S01]  /*9c60*/  FADD.FTZ R21, R51, R28 ;  /* 0x0000001c33157221 */ /* 0x000fe20000010000 */
[----:B--2---:R-:W-:Y:S01]  /*9c70*/  F2FP.BF16.F32.PACK_AB R29, R54, R3 ;  /* 0x00000003361d723e */ /* 0x004fe200000010ff */
[----:B------:R2:W-:Y:S01]  /*9c80*/  STSM.16.M88.4 [R19], R24 ;  /* 0x0000001813007844 */ /* 0x0005e20000000200 */
[----:B------:R-:W-:Y:S01]  /*9c90*/  FADD.FTZ R20, R52, R11 ;  /* 0x0000000b34147221 */ /* 0x000fe20000010000 */
[----:B------:R-:W-:Y:S01]  /*9ca0*/  FADD.FTZ R28, R4, R21 ;  /* 0x00000015041c7221 */ /* 0x000fe20000010000 */
[----:B------:R-:W4:Y:S01]  /*9cb0*/  MUFU.EX2 R32, R87 ;  /* 0x0000005700207308 */ /* 0x000f220000000800 */
[----:B-1----:R-:W-:Y:S01]  /*9cc0*/  F2FP.BF16.F32.PACK_AB R12, R40, R37 ;  /* 0x00000025280c723e */ /* 0x002fe200000010ff */
        /* <DEDUP_REMOVED lines=12> */
[----:B--2---:R-:W-:Y:S01]  /*9d90*/  F2FP.BF16.F32.PACK_AB R27, R4, R51 ;  /* 0x00000033041b723e */ /* 0x004fe200000010ff */
[----:B------:R-:W-:Y:S01]  /*9da0*/  FADD.FTZ R4, R60, R11 ;  /* 0x0000000b3c047221 */ /* 0x000fe20000010000 */
[----:B------:R-:W-:Y:S01]  /*9db0*/  FADD.FTZ R21, R58, R21 ;  /* 0x000000153a157221 */ /* 0x000fe20000010000 */
[----:B------:R1:W-:Y:S01]  /*9dc0*/  STSM.16.M88.4 [R18], R12 ;  /* 0x0000000c12007844 */ /* 0x0003e20000000200 */
[----:B------:R-:W-:Y:S01]  /*9dd0*/  F2FP.BF16.F32.PACK_AB R24, R48, R45 ;  /* 0x0000002d3018723e */ /* 0x000fe200000010ff */
        /* <DEDUP_REMOVED lines=12> */
[----:B------:R-:W-:Y:S01]  /*9ea0*/  F2FP.BF16.F32.PACK_AB R30, R60, R57 ;  /* 0x000000393c1e723e */ /* 0x000fe200000010ff */
[----:B------:R-:W-:Y:S01]  /*9eb0*/  FADD.FTZ R4, R79, R4 ;  /* 0x000000044f047221 */ /* 0x000fe20000010000 */
[----:B-1----:R-:W-:Y:S01]  /*9ec0*/  FADD.FTZ R14, R68, R11 ;  /* 0x0000000b440e7221 */ /* 0x002fe20000010000 */
[----:B------:R-:W-:Y:S01]  /*9ed0*/  F2FP.BF16.F32.PACK_AB R31, R58, R55 ;  /* 0x000000373a1f723e */ /* 0x000fe200000010ff */
[----:B------:R-:W-:Y:S01]  /*9ee0*/  FMUL.FTZ R118, R118, R8 ;  /* 0x0000000876767220 */ /* 0x000fe20000410000 */
[----:B------:R-:W-:Y:S01]  /*9ef0*/  F2FP.BF16.F32.PACK_AB R12, R64, R61 ;  /* 0x0000003d400c723e */ /* 0x000fe200000010ff */
[----:B------:R-:W-:Y:S01]  /*9f00*/  FADD.FTZ R3, R69, R14 ;  /* 0x0000000e45037221 */ /* 0x000fe20000010000 */
[----:B------:R-:W-:Y:S01]  /*9f10*/  F2FP.BF16.F32.PACK_AB R13, R75, R74 ;  /* 0x0000004a4b0d723e */ /* 0x000fe200000010ff */
[----:B------:R1:W-:Y:S01]  /*9f20*/  STSM.16.M88.4 [R136], R28 ;  /* 0x0000001c88007844 */ /* 0x0003e20000000200 */
[----:B------:R-:W-:Y:S01]  /*9f30*/  F2FP.BF16.F32.PACK_AB R14, R68, R65 ;  /* 0x00000041440e723e */ /* 0x000fe200000010ff */
[----:B0-----:R-:W-:Y:S01]  /*9f40*/  FADD.FTZ R4, R33, R4 ;  /* 0x0000000421047221 */ /* 0x001fe20000010000 */
[----:B------:R-:W-:Y:S01]  /*9f50*/  F2FP.BF16.F32.PACK_AB R15, R79, R78 ;  /* 0x0000004e4f0f723e */ /* 0x000fe200000010ff */
[C---:B------:R-:W-:Y:S01]  /*9f60*/  FADD.FTZ R20, R72.reuse, R3 ;  /* 0x0000000348147221 */ /* 0x040fe20000010000 */
[-C--:B------:R-:W-:Y:S01]  /*9f70*/  FMUL.FTZ R119, R119, R8.reuse ;  /* 0x0000000877777220 */ /* 0x080fe20000410000 */
[C---:B------:R-:W-:Y:S01]  /*9f80*/  FADD.FTZ R4, R83.reuse, R4 ;  /* 0x0000000453047221 */ /* 0x040fe20000010000 */
[----:B--2---:R-:W-:Y:S01]  /*9f90*/  F2FP.BF16.F32.PACK_AB R24, R72, R69 ;  /* 0x000000454818723e */ /* 0x004fe200000010ff */
[----:B------:R1:W-:Y:S01]  /*9fa0*/  STSM.16.M88.4 [R19+0x6000], R12 ;  /* 0x0060000c13007844 */ /* 0x0003e20000000200 */
[----:B------:R-:W-:Y:S01]  /*9fb0*/  F2FP.BF16.F32.PACK_AB R25, R83, R33 ;  /* 0x000000215319723e */ /* 0x000fe200000010ff */
[----:B---3--:R-:W-:Y:S01]  /*9fc0*/  FADD.FTZ R3, R35, R4 ;  /* 0x0000000423037221 */ /* 0x008fe20000010000 */
[----:B------:R-:W-:Y:S01]  /*9fd0*/  F2FP.BF16.F32.PACK_AB R26, R10, R73 ;  /* 0x000000490a1a723e */ /* 0x000fe200000010ff */
[----:B------:R-:W-:Y:S01]  /*9fe0*/  FADD.FTZ R73, R73, R20 ;  /* 0x0000001449497221 */ /* 0x000fe20000010000 */
[----:B----4-:R-:W-:Y:S01]  /*9ff0*/  F2FP.BF16.F32.PACK_AB R27, R32, R35 ;  /* 0x00000023201b723e */ /* 0x010fe200000010ff */
[-C--:B------:R-:W-:Y:S01]  /*a000*/  FMUL.FTZ R122, R122, R8.reuse ;  /* 0x000000087a7a7220 */ /* 0x080fe20000410000 */
[-C--:B------:R-:W-:Y:S01]  /*a010*/  FMUL.FTZ R123, R123, R8.reuse ;  /* 0x000000087b7b7220 */ /* 0x080fe20000410000 */
[-C--:B------:R-:W-:Y:S01]  /*a020*/  FMUL.FTZ R126, R126, R8.reuse ;  /* 0x000000087e7e7220 */ /* 0x080fe20000410000 */
[-C--:B------:R-:W-:Y:S01]  /*a030*/  FMUL.FTZ R127, R127, R8.reuse ;  /* 0x000000087f7f7220 */ /* 0x080fe20000410000 */
[----:B------:R1:W-:Y:S01]  /*a040*/  STSM.16.M88.4 [R18+0x6000], R24 ;  /* 0x0060001812007844 */ /* 0x0003e20000000200 */
[-C--:B------:R-:W-:Y:S01]  /*a050*/  FMUL.FTZ R130, R130, R8.reuse ;  /* 0x0000000882827220 */ /* 0x080fe20000410000 */
[-C--:B------:R-:W-:Y:S01]  /*a060*/  FMUL.FTZ R131, R131, R8.reuse ;  /* 0x0000000883837220 */ /* 0x080fe20000410000 */
[-C--:B------:R-:W-:Y:S01]  /*a070*/  FMUL.FTZ R134, R134, R8.reuse ;  /* 0x0000000886867220 */ /* 0x080fe20000410000 */
[----:B------:R-:W-:Y:S01]  /*a080*/  @!PT LDS RZ, [RZ] ;  /* 0x00000000fffff984 */ /* 0x000fe20000000800 */
[----:B------:R-:W-:Y:S01]  /*a090*/  @!PT LDS RZ, [RZ] ;  /* 0x00000000fffff984 */ /* 0x000fe20000000800 */
[----:B------:R-:W-:Y:S01]  /*a0a0*/  @!PT LDS RZ, [RZ] ;  /* 0x00000000fffff984 */ /* 0x000fe20000000800 */
[----:B------:R-:W-:Y:S01]  /*a0b0*/  @!PT LDS RZ, [RZ] ;  /* 0x00000000fffff984 */ /* 0x000fe20000000800 */
[----:B------:R0:W-:Y:S06]  /*a0c0*/  MEMBAR.ALL.CTA ;  /* 0x0000000000007992 */ /* 0x0001ec0000008000 */
[----:B0-----:R-:W0:Y:S01]  /*a0d0*/  FENCE.VIEW.ASYNC.S ;  /* 0x00000000000073c6 */ /* 0x001e220000000000 */
[----:B------:R-:W-:Y:S01]  /*a0e0*/  FMUL.FTZ R135, R135, R8 ;  /* 0x0000000887877220 */ /* 0x000fe20000410000 */
[----:B------:R-:W-:Y:S01]  /*a0f0*/  FADD.FTZ R4, R10, R73 ;  /* 0x000000490a047221 */ /* 0x000fe20000010000 */
[----:B------:R-:W-:Y:S01]  /*a100*/  FADD.FTZ R3, R32, R3 ;  /* 0x0000000320037221 */ /* 0x000fe20000010000 */
[----:B------:R-:W-:-:S02]  /*a110*/  IMAD.MOV.U32 R8, RZ, RZ, R7 ;  /* 0x000000ffff087224 */ /* 0x000fc400078e0007 */
[----:B------:R-:W-:Y:S01]  /*a120*/  IMAD.MOV.U32 R9, RZ, RZ, R0 ;  /* 0x000000ffff097224 */ /* 0x000fe200078e0000 */
[----:B0-----:R-:W-:Y:S01]  /*a130*/  NOP ;  /* 0x0000000000007918 */ /* 0x001fe20000000000 */
[----:B------:R-:W-:Y:S05]  /*a140*/  @P2 BRA `(.L_x_9155) ;  /* 0xffffffdc00f02947 */ /* 0x000fea000383ffff */
.L_x_9146:
[----:B------:R-:W-:-:S13]  /*a150*/  ISETP.GE.AND P2, PT, R2, UR39, PT ;  /* 0x0000002702007c0c */ /* 0x000fda000bf46270 */
[----:B------:R-:W-:Y:S05]  /*a160*/  @!P2 BRA `(.L_x_9156) ;  /* 0x000000300034a947 */ /* 0x000fea0003800000 */
[----:B------:R-:W-:Y:S01]  /*a170*/  IMAD.IADD R10, R137, 0x1, -R139 ;  /* 0x00000001890a7824 */ /* 0x000fe200078e0a8b */
[----:B------:R-:W-:Y:S01]  /*a180*/  UMOV UR28, UR46 ;  /* 0x0000002e001c7c82 */ /* 0x000fe20008000000 */
[----:B-1----:R-:W-:Y:S01]  /*a190*/  IMAD.MOV.U32 R13, RZ, RZ, R7 ;  /* 0x000000ffff0d7224 */ /* 0x002fe200078e0007 */
[----:B------:R-:W-:Y:S01]  /*a1a0*/  UMOV UR50, UR43 ;  /* 0x0000002b00327c82 */ /* 0x000fe20008000000 */
[--C-:B------:R-:W-:Y:S01]  /*a1b0*/  IMAD.IADD R11, R6, 0x1, R10.reuse ;  /* 0x00000001060b7824 */ /* 0x100fe200078e020a */
[----:B------:R-:W-:Y:S01]  /*a1c0*/  ULDC UR34, c[0x0][0x9e4] ;  /* 0x0002790000227ab9 */ /* 0x000fe20000000800 */
[----:B------:R-:W-:Y:S01]  /*a1d0*/  IMAD.IADD R10, R5, 0x1, R10 ;  /* 0x00000001050a7824 */ /* 0x000fe200078e020a */
[----:B------:R-:W-:Y:S01]  /*a1e0*/  ULDC UR47, c[0x0][0x9dc] ;  /* 0x00027700002f7ab9 */ /* 0x000fe20000000800 */
[----:B------:R-:W-:Y:S01]  /*a1f0*/  IMAD.MOV.U32 R12, RZ, RZ, R0 ;  /* 0x000000ffff0c7224 */ /* 0x000fe200078e0000 */
[----:B------:R-:W-:Y:S01]  /*a200*/  LOP3.LUT R9, RZ, R11, RZ, 0x33, !PT ;  /* 0x0000000bff097212 */ /* 0x000fe200078e33ff */
[----:B------:R-:W-:Y:S01]  /*a210*/  ULDC UR33, c[0x0][0x988] ;  /* 0x0002620000217ab9 */ /* 0x000fe20000000800 */
[----:B------:R-:W-:Y:S01]  /*a220*/  LOP3.LUT R8, RZ, R10, RZ, 0x33, !PT ;  /* 0x0000000aff087212 */ /* 0x000fe200078e33ff */
[----:B------:R-:W-:-:S06]  /*a230*/  ULDC UR35, c[0x0][0x9e0] ;  /* 0x0002780000237ab9 */ /* 0x000fcc0000000800 */
.L_x_9173:
        /* <DEDUP_REMOVED lines=9> */
.L_x_9158:
[----:B------:R-:W-:Y:S01]  /*a2d0*/  ULEA UR6, UR43, UR42, 0x3 ;  /* 0x0000002a2b067291 */ /* 0x000fe2000f8e183f */
[----:B------:R-:W-:-:S05]  /*a2e0*/  IMAD.U32 R0, RZ, RZ, UR46 ;  /* 0x0000002eff007e24 */ /* 0x000fca000f8e00ff */
[----:B------:R-:W-:-:S04]  /*a2f0*/  SHF.L.U32 R0, R0, 0x1f, RZ ;  /* 0x0000001f00007819 */ /* 0x000fc800000006ff */
[----:B------:R0:W1:Y:S01]  /*a300*/  SYNCS.PHASECHK.TRANS64.TRYWAIT P2, [UR6+0x2d830], R0 ;  /* 0x02d83000ff0075a7 */ /* 0x0000620008040146 */
[----:B------:R-:W-:Y:S05]  /*a310*/  @!P0 BRA `(.L_x_9159) ;  /* 0x0000000000048947 */ /* 0x000fea0003800000 */
[----:B------:R-:W-:Y:S01]  /*a320*/  BPT.TRAP 0x1 ;  /* 0x000000040000795c */ /* 0x000fe20000300000 */
.L_x_9159:
[----:B-1----:R-:W-:Y:S05]  /*a330*/  @P2 BRA `(.L_x_9157) ;  /* 0x0000000000082947 */ /* 0x002fea0003800000 */
[----:B------:R-:W1:Y:S02]  /*a340*/  SYNCS.PHASECHK.TRANS64.TRYWAIT P2, [UR6+0x2d830], R0 ;  /* 0x02d83000ff0075a7 */ /* 0x000e640008040146 */
[----:B-1----:R-:W-:Y:S05]  /*a350*/  @!P2 BRA `(.L_x_9160) ;  /* 0x000000a00030a947 */ /* 0x002fea0003800000 */
.L_x_9157:
        /* <DEDUP_REMOVED lines=37> */
.L_x_9162:
[----:B------:R-:W-:Y:S01]  /*a5b0*/  ULEA UR6, UR50, UR42, 0x3 ;  /* 0x0000002a32067291 */ /* 0x000fe2000f8e183f */
[----:B------:R-:W-:-:S05]  /*a5c0*/  IMAD.U32 R0, RZ, RZ, UR28 ;  /* 0x0000001cff007e24 */ /* 0x000fca000f8e00ff */
[----:B------:R-:W-:-:S04]  /*a5d0*/  SHF.L.U32 R0, R0, 0x1f, RZ ;  /* 0x0000001f00007819 */ /* 0x000fc800000006ff */
[----:B------:R0:W1:Y:S01]  /*a5e0*/  SYNCS.PHASECHK.TRANS64.TRYWAIT P2, [UR6+0x2d850], R0 ;  /* 0x02d85000ff0075a7 */ /* 0x0000620008040146 */
[----:B------:R-:W-:Y:S05]  /*a5f0*/  @!P0 BRA `(.L_x_9163) ;  /* 0x0000000000048947 */ /* 0x000fea0003800000 */
[----:B------:R-:W-:Y:S01]  /*a600*/  BPT.TRAP 0x1 ;  /* 0x000000040000795c */ /* 0x000fe20000300000 */
.L_x_9163:
[----:B-1----:R-:W-:Y:S05]  /*a610*/  @P2 BRA `(.L_x_9161) ;  /* 0x0000000000082947 */ /* 0x002fea0003800000 */
[----:B------:R-:W1:Y:S02]  /*a620*/  SYNCS.PHASECHK.TRANS64.TRYWAIT P2, [UR6+0x2d850], R0 ;  /* 0x02d85000ff0075a7 */ /* 0x000e640008040146 */
[----:B-1----:R-:W-:Y:S05]  /*a630*/  @!P2 BRA `(.L_x_9164) ;  /* 0x0000009c0090a947 */ /* 0x002fea0003800000 */
.L_x_9161:
[----:B------:R-:W-:Y:S01]  /*a640*/  UIADD3 UR6, UR42, 0x400, URZ ;  /* 0x000004002a067890 */ /* 0x000fe2000fffe03f */
[----:B------:R-:W-:Y:S01]  /*a650*/  WARPGROUP.ARRIVE ;  /* 0x00000000000079c5 */ /* 0x000fe20000000000 */
[----:B------:R-:W-:Y:S01]  /*a660*/  UMOV UR29, 0x40000040 ;  /* 0x40000040001d7882 */ /* 0x000fe20000000000 */
[----:B------:R-:W-:Y:S01]  /*a670*/  UMOV UR31, 0x80000020 ;  /* 0x80000020001f7882 */ /* 0x000fe20000000000 */
[----:B------:R-:W-:-:S03]  /*a680*/  USHF.R.U32.HI UR6, URZ, 0x4, UR6 ;  /* 0x000000043f067899 */ /* 0x000fc60008011606 */
[----:B------:R-:W2:Y:S01]  /*a690*/  S2R R14, SR_TID.X ;  /* 0x00000000000e7919 */ /* 0x000ea20000002100 */
[----:B01----:R-:W-:Y:S01]  /*a6a0*/  IMAD.U32 R0, RZ, RZ, UR43 ;  /* 0x0000002bff007e24 */ /* 0x003fe2000f8e00ff */
[----:B------:R-:W-:-:S04]  /*a6b0*/  ULOP3.LUT UR6, UR6, 0x3fff, URZ, 0xc0, !UPT ;  /* 0x00003fff06067892 */ /* 0x000fc8000f8ec03f */
[----:B------:R-:W-:Y:S01]  /*a6c0*/  @!P1 LEA R0, R0, UR42, 0x3 ;  /* 0x0000002a00009c11 */ /* 0x000fe2000f8e18ff */
[----:B------:R-:W-:Y:S02]  /*a6d0*/  ULOP3.LUT UR7, UR6, 0x2000000, URZ, 0xfc, !UPT ;  /* 0x0200000006077892 */ /* 0x000fe4000f8efc3f */
[----:B------:R-:W-:Y:S02]  /*a6e0*/  ULOP3.LUT UR6, UR37, 0x10000, URZ, 0xfc, !UPT ;  /* 0x0001000025067892 */ /* 0x000fe4000f8efc3f */
[----:B------:R-:W-:-:S05]  /*a6f0*/  UIMAD UR7, UR50, 0x600, UR7 ;  /* 0x00000600320778a4 */ /* 0x000fca000f8e0207 */
[----:B------:R-:W-:Y:S02]  /*a700*/  UMOV UR28, UR6 ;  /* 0x00000006001c7c82 */ /* 0x000fe40008000000 */
[----:B------:R-:W-:Y:S02]  /*a710*/  UMOV UR30, UR7 ;  /* 0x00000007001e7c82 */ /* 0x000fe40008000000 */
[----:B------:R-:W-:Y:S01]  /*a720*/  HGMMA.64x96x16.F32.BF16 R88, gdesc[UR28].tnspB, R88, gsb0 ;  /* 0x416000001c5879f0 */ /* 0x000fe20008001858 */
[----:B------:R-:W-:Y:S02]  /*a730*/  UIADD3 UR28, UR6, 0x2, URZ ;  /* 0x00000002061c7890 */ /* 0x000fe4000fffe03f */
[----:B------:R-:W-:Y:S01]  /*a740*/  UIADD3 UR30, UR7, 0x40, URZ ;  /* 0x00000040071e7890 */ /* 0x000fe2000fffe03f */
[----:B------:R-:W-:Y:S01]  /*a750*/  UMOV UR29, 0x40000040 ;  /* 0x40000040001d7882 */ /* 0x000fe20000000000 */
[----:B------:R-:W-:Y:S01]  /*a760*/  UMOV UR31, 0x80000020 ;  /* 0x80000020001f7882 */ /* 0x000fe20000000000 */
[----:B--2---:R-:W-:-:S02]  /*a770*/  SHF.R.U32.HI R7, RZ, 0x7, R14 ;  /* 0x00000007ff077819 */ /* 0x004fc4000001160e */
[----:B------:R-:W-:Y:S01]  /*a780*/  ISETP.GE.U32.AND P2, PT, R14, 0x180, PT ;  /* 0x000001800e00780c */ /* 0x000fe20003f46070 */
[----:B------:R-:W-:Y:S02]  /*a790*/  @!P1 VIADD R14, R0, 0x2d840 ;  /* 0x0002d840000e9836 */ /* 0x000fe40000000000 */
[----:B------:R-:W-:Y:S02]  /*a7a0*/  VIADD R7, R7, 0x9 ;  /* 0x0000000907077836 */ /* 0x000fe40000000000 */
[----:B------:R-:W-:-:S03]  /*a7b0*/  IMAD.SHL.U32 R0, R2, 0x80, RZ ;  /* 0x0000008002007824 */ /* 0x000fc600078e00ff */
[----:B------:R-:W-:Y:S02]  /*a7c0*/  SEL R15, R7, 0x9, !P2 ;  /* 0x00000009070f7807 */ /* 0x000fe40005000000 */
[----:B------:R-:W-:Y:S02]  /*a7d0*/  @!P1 PRMT R7, RZ, 0x654, R14 ;  /* 0x00000654ff079816 */ /* 0x000fe4000000000e */
[----:B------:R-:W-:Y:S01]  /*a7e0*/  IADD3 R14, R137, 0x1, -R0 ;  /* 0x00000001890e7810 */ /* 0x000fe20007ffe800 */
        /* <DEDUP_REMOVED lines=49> */
[----:B-1----:R-:W-:-:S04]  /*ab00*/  IMAD.IADD R7, R14, 0x1, -R139 ;  /* 0x000000010e077824 */ /* 0x002fc800078e0a8b */
[----:B------:R-:W-:-:S04]  /*ab10*/  IMAD R7, R16, -0x2, R7 ;  /* 0xfffffffe10077824 */ /* 0x000fc800078e0207 */
[C---:B------:R-:W-:Y:S02]  /*ab20*/  VIADD R138, R7.reuse, UR35 ;  /* 0x00000023078a7c36 */ /* 0x040fe40008000000 */
[----:B------:R-:W-:Y:S02]  /*ab30*/  VIADD R21, R7, UR6 ;  /* 0x0000000607157c36 */ /* 0x000fe40008000000 */
[C---:B------:R-:W-:Y:S02]  /*ab40*/  IMAD.IADD R20, R6.reuse, 0x1, R138 ;  /* 0x0000000106147824 */ /* 0x040fe400078e028a */
[----:B------:R-:W-:Y:S01]  /*ab50*/  IMAD.IADD R7, R6, 0x1, R21 ;  /* 0x0000000106077824 */ /* 0x000fe200078e0215 */
[----:B0-----:R-:W-:Y:S06]  /*ab60*/  @!P5 BRA `(.L_x_9165) ;  /* 0x000000000058d947 */ /* 0x001fec0003800000 */
        /* <DEDUP_REMOVED lines=11> */
.L_x_9167:
[----:B------:R-:W-:-:S05]  /*ac20*/  IMAD.U32 R141, RZ, RZ, UR34 ;  /* 0x00000022ff8d7e24 */ /* 0x000fca000f8e00ff */
[----:B------:R-:W-:-:S13]  /*ac30*/  ISETP.NE.AND P2, PT, R141, 0x1, PT ;  /* 0x000000018d00780c */ /* 0x000fda0003f45270 */
[----:B------:R-:W0:Y:S02]  /*ac40*/  @P2 LDC.64 R14, c[0x0][0x9e8] ;  /* 0x00027a00ff0e2b82 */ /* 0x000e240000000a00 */
[----:B0-----:R-:W-:-:S04]  /*ac50*/  @P2 IMAD.HI.U32 R144, R11, R14, RZ ;  /* 0x0000000e0b902227 */ /* 0x001fc800078e00ff */
[----:B------:R-:W-:Y:S01]  /*ac60*/  IMAD.MOV.U32 R14, RZ, RZ, R11 ;  /* 0x000000ffff0e7224 */ /* 0x000fe200078e000b */
[----:B------:R-:W-:-:S07]  /*ac70*/  @P2 SHF.R.U32.HI R14, RZ, R15, R144 ;  /* 0x0000000fff0e2219 */ /* 0x000fce0000011690 */
.L_x_9168:
[----:B------:R-:W-:Y:S05]  /*ac80*/  BSYNC B0 ;  /* 0x0000000000007941 */ /* 0x000fea0003800000 */
.L_x_9166:
[----:B------:R-:W-:-:S04]  /*ac90*/  IMAD R15, R14, R141, -R0 ;  /* 0x0000008d0e0f7224 */ /* 0x000fc800078e0a00 */
[----:B------:R-:W-:-:S05]  /*aca0*/  IMAD R14, R16, -0x2, R15 ;  /* 0xfffffffe100e7824 */ /* 0x000fca00078e020f */
[----:B------:R-:W-:Y:S02]  /*acb0*/  VIADDMNMX R20, R14, R141, R20, PT ;  /* 0x0000008d0e147246 */ /* 0x000fe40003800114 */
[----:B------:R-:W-:-:S07]  /*acc0*/  VIMNMX R7, R7, R14, !PT ;  /* 0x0000000e07077248 */ /* 0x000fce0007fe0100 */
.L_x_9165:
        /* <DEDUP_REMOVED lines=111> */
.L_x_9171:
[----:B------:R-:W-:Y:S02]  /*b3c0*/  IMAD.U32 R20, RZ, RZ, UR34 ;  /* 0x00000022ff147e24 */ /* 0x000fe4000f8e00ff */
[----:B------:R-:W-:-:S03]  /*b3d0*/  IMAD.MOV.U32 R7, RZ, RZ, R10 ;  /* 0x000000ffff077224 */ /* 0x000fc600078e000a */
[----:B------:R-:W-:-:S13]  /*b3e0*/  ISETP.NE.AND P3, PT, R20, 0x1, PT ;  /* 0x000000011400780c */ /* 0x000fda0003f65270 */
[----:B------:R-:W0:Y:S02]  /*b3f0*/  @P3 LDC.64 R14, c[0x0][0x9e8] ;  /* 0x00027a00ff0e3b82 */ /* 0x000e240000000a00 */
[----:B0-----:R-:W-:-:S05]  /*b400*/  @P3 IMAD.HI.U32 R14, R10, R14, RZ ;  /* 0x0000000e0a0e3227 */ /* 0x001fca00078e00ff */
[----:B------:R-:W-:-:S07]  /*b410*/  @P3 SHF.R.U32.HI R7, RZ, R15, R14 ;  /* 0x0000000fff073219 */ /* 0x000fce000001160e */
.L_x_9172:
[----:B------:R-:W-:Y:S05]  /*b420*/  BSYNC B0 ;  /* 0x0000000000007941 */ /* 0x000fea0003800000 */
.L_x_9170:
[----:B------:R-:W-:-:S04]  /*b430*/  IMAD R7, R7, R20, -R0 ;  /* 0x0000001407077224 */ /* 0x000fc800078e0a00 */
[----:B------:R-:W-:-:S05]  /*b440*/  IMAD R7, R16, -0x2, R7 ;  /* 0xfffffffe10077824 */ /* 0x000fca00078e0207 */
[----:B------:R-:W-:Y:S02]  /*b450*/  VIADDMNMX R138, R7, R20, R138, PT ;  /* 0x00000014078a7246 */ /* 0x000fe4000380018a */
[----:B------:R-:W-:-:S07]  /*b460*/  VIMNMX R21, R21, R7, !PT ;  /* 0x0000000715157248 */ /* 0x000fce0007fe0100 */
.L_x_9169:
[----:B------:R-:W-:Y:S01]  /*b470*/  FMNMX.FTZ R0, R24, R12, !PT ;  /* 0x0000000c18007209 */ /* 0x000fe20007810000 */
[----:B------:R-:W-:Y:S01]  /*b480*/  UMOV UR28, UR46 ;  /* 0x0000002e001c7c82 */ /* 0x000fe20008000000 */
        /* <DEDUP_REMOVED lines=63> */
[----:B------:R-:W-:Y:S01]  /*b880*/  FSEL R34, R34, -INF , !P4 ;  /* 0xff80000022227808 */ /* 0x000fe20006000000 */
[----:B------:R-:W0:Y:S01]  /*b890*/  SHFL.BFLY PT, R0, R7, 0x2, 0x1f ;  /* 0x0c401f0007007f89 */ /* 0x000e2200000e0000 */
[----:B------:R-:W-:-:S02]  /*b8a0*/  ISETP.GT.AND P4, PT, R21, 0x19, P2 ;  /* 0x000000191500780c */ /* 0x000fc40001784270 */
[C---:B------:R-:W-:Y:S02]  /*b8b0*/  ISETP.LT.OR P3, PT, R138.reuse, 0x39, P3 ;  /* 0x000000398a00780c */ /* 0x040fe40001f61670 */
[----:B------:R-:W-:Y:S02]  /*b8c0*/  FSEL R55, R55, -INF , !P6 ;  /* 0xff80000037377808 */ /* 0x000fe40007000000 */
[C---:B------:R-:W-:Y:S02]  /*b8d0*/  ISETP.GT.AND P6, PT, R21.reuse, 0x48, P2 ;  /* 0x000000481500780c */ /* 0x040fe400017c4270 */
[----:B------:R-:W-:Y:S02]  /*b8e0*/  ISETP.LT.OR P4, PT, R138, 0x1a, P4 ;  /* 0x0000001a8a00780c */ /* 0x000fe40002781670 */
[----:B------:R-:W-:Y:S02]  /*b8f0*/  FSEL R54, R54, -INF , !P3 ;  /* 0xff80000036367808 */ /* 0x000fe40005800000 */
[----:B------:R-:W-:-:S02]  /*b900*/  ISETP.GT.AND P3, PT, R21, 0x41, P2 ;  /* 0x000000411500780c */ /* 0x000fc40001764270 */
[C---:B------:R-:W-:Y:S02]  /*b910*/  ISETP.LT.OR P6, PT, R138.reuse, 0x49, P6 ;  /* 0x000000498a00780c */ /* 0x040fe400037c1670 */
[----:B------:R-:W-:Y:S02]  /*b920*/  FSEL R39, R39, -INF , !P4 ;  /* 0xff80000027277808 */ /* 0x000fe40006000000 */
[----:B------:R-:W-:Y:S02]  /*b930*/  ISETP.GT.AND P4, PT, R21, 0x28, P2 ;  /* 0x000000281500780c */ /* 0x000fe40001784270 */
[----:B------:R-:W-:Y:S02]  /*b940*/  ISETP.LT.OR P3, PT, R138, 0x42, P3 ;  /* 0x000000428a00780c */ /* 0x000fe40001f61670 */
[----:B------:R-:W-:Y:S02]  /*b950*/  FSEL R62, R62, -INF , !P6 ;  /* 0xff8000003e3e7808 */ /* 0x000fe40007000000 */
[----:B0-----:R-:W-:-:S02]  /*b960*/  FMNMX.FTZ R0, R7, R0, !PT ;  /* 0x0000000007007209 */ /* 0x001fc40007810000 */
[----:B------:R-:W-:Y:S02]  /*b970*/  ISETP.GT.AND P6, PT, R21, 0x51, P2 ;  /* 0x000000511500780c */ /* 0x000fe400017c4270 */
[C---:B------:R-:W-:Y:S01]  /*b980*/  ISETP.LT.OR P4, PT, R138.reuse, 0x29, P4 ;  /* 0x000000298a00780c */ /* 0x040fe20002781670 */
[----:B------:R-:W0:Y:S01]  /*b990*/  SHFL.BFLY PT, R7, R0, 0x1, 0x1f ;  /* 0x0c201f0000077f89 */ /* 0x000e2200000e0000 */
[----:B------:R-:W-:Y:S02]  /*b9a0*/  FSEL R59, R59, -INF , !P3 ;  /* 0xff8000003b3b7808 */ /* 0x000fe40005800000 */
[----:B------:R-:W-:Y:S02]  /*b9b0*/  ISETP.GT.AND P3, PT, R21, 0x50, P2 ;  /* 0x000000501500780c */ /* 0x000fe40001764270 */
[----:B------:R-:W-:Y:S02]  /*b9c0*/  ISETP.LT.OR P6, PT, R138, 0x52, P6 ;  /* 0x000000528a00780c */ /* 0x000fe400037c1670 */
[----:B------:R-:W-:-:S02]  /*b9d0*/  FSEL R46, R46, -INF , !P4 ;  /* 0xff8000002e2e7808 */ /* 0x000fc40006000000 */
[----:B------:R-:W-:Y:S02]  /*b9e0*/  ISETP.GT.AND P4, PT, R21, 0x31, P2 ;  /* 0x000000311500780c */ /* 0x000fe40001784270 */
[C---:B------:R-:W-:Y:S02]  /*b9f0*/  ISETP.LT.OR P3, PT, R138.reuse, 0x51, P3 ;  /* 0x000000518a00780c */ /* 0x040fe40001f61670 */
        /* <DEDUP_REMOVED lines=10> */
[C---:B------:R-:W-:Y:S02]  /*baa0*/  ISETP.GT.AND P6, PT, R21.reuse, 0x61, P2 ;  /* 0x000000611500780c */ /* 0x040fe400017c4270 */
[----:B------:R-:W-:Y:S02]  /*bab0*/  ISETP.LT.OR P4, PT, R138, 0x41, P4 ;  /* 0x000000418a00780c */ /* 0x000fe40002781670 */
[----:B------:R-:W-:Y:S02]  /*bac0*/  FSEL R70, R70, -INF , !P3 ;  /* 0xff80000046467808 */ /* 0x000fe40005800000 */
[----:B------:R-:W-:Y:S02]  /*bad0*/  ISETP.GT.AND P3, PT, R21, 0x60, P2 ;  /* 0x000000601500780c */ /* 0x000fe40001764270 */
[----:B------:R-:W-:Y:S02]  /*bae0*/  ISETP.LT.OR P6, PT, R138, 0x62, P6 ;  /* 0x000000628a00780c */ /* 0x000fe400037c1670 */
[----:B------:R-:W-:-:S02]  /*baf0*/  FSEL R58, R58, -INF , !P4 ;  /* 0xff8000003a3a7808 */ /* 0x000fc40006000000 */
[----:B------:R-:W-:Y:S02]  /*bb00*/  ISETP.GT.AND P4, PT, R21, 0x49, P2 ;  /* 0x000000491500780c */ /* 0x000fe40001784270 */
[----:B------:R-:W-:Y:S02]  /*bb10*/  ISETP.LT.OR P3, PT, R138, 0x61, P3 ;  /* 0x000000618a00780c */ /* 0x000fe40001f61670 */
[----:B------:R-:W-:Y:S02]  /*bb20*/  FSEL R75, R75, -INF , !P6 ;  /* 0xff8000004b4b7808 */ /* 0x000fe40007000000 */
[----:B0-----:R-:W-:Y:S02]  /*bb30*/  FMNMX.FTZ R0, R0, R7, !PT ;  /* 0x0000000700007209 */ /* 0x001fe40007810000 */
[----:B------:R-:W-:Y:S02]  /*bb40*/  ISETP.GT.AND P6, PT, R21, 0x69, P2 ;  /* 0x000000691500780c */ /* 0x000fe400017c4270 */
[----:B------:R-:W-:Y:S01]  /*bb50*/  ISETP.LT.OR P4, PT, R138, 0x4a, P4 ;  /* 0x0000004a8a00780c */ /* 0x000fe20002781670 */
[----:B------:R-:W-:Y:S01]  /*bb60*/  FMUL.FTZ R7, R0, UR33 ;  /* 0x0000002100077c20 */ /* 0x000fe20008410000 */
[----:B------:R-:W-:-:S02]  /*bb70*/  FSEL R74, R74, -INF , !P3 ;  /* 0xff8000004a4a7808 */ /* 0x000fc40005800000 */
[----:B------:R-:W-:Y:S02]  /*bb80*/  ISETP.GT.AND P3, PT, R21, 0x68, P2 ;  /* 0x000000681500780c */ /* 0x000fe40001764270 */
[----:B------:R-:W-:Y:S02]  /*bb90*/  ISETP.LT.OR P6, PT, R138, 0x6a, P6 ;  /* 0x0000006a8a00780c */ /* 0x000fe400037c1670 */
[----:B------:R-:W-:Y:S02]  /*bba0*/  FSEL R63, R63, -INF , !P4 ;  /* 0xff8000003f3f7808 */ /* 0x000fe40006000000 */
[----:B------:R-:W-:Y:S02]  /*bbb0*/  FSETP.NEU.FTZ.AND P4, PT, R0, -INF , PT ;  /* 0xff8000000000780b */ /* 0x000fe40003f9d000 */
[----:B------:R-:W-:Y:S02]  /*bbc0*/  ISETP.LT.OR P3, PT, R138, 0x69, P3 ;  /* 0x000000698a00780c */ /* 0x000fe40001f61670 */
[----:B------:R-:W-:-:S02]  /*bbd0*/  FSEL R79, R79, -INF , !P6 ;  /* 0xff8000004f4f7808 */ /* 0x000fc40007000000 */
[----:B------:R-:W-:Y:S02]  /*bbe0*/  ISETP.GT.AND P6, PT, R21, RZ, P2 ;  /* 0x000000ff1500720c */ /* 0x000fe400017c4270 */
[----:B------:R-:W-:Y:S02]  /*bbf0*/  FSEL R7, R7, RZ, P4 ;  /* 0x000000ff07077208 */ /* 0x000fe40002000000 */
[----:B------:R-:W-:Y:S02]  /*bc00*/  FSEL R78, R78, -INF , !P3 ;  /* 0xff8000004e4e7808 */ /* 0x000fe40005800000 */
[----:B------:R-:W-:Y:S01]  /*bc10*/  ISETP.GT.AND P3, PT, R21, 0x70, P2 ;  /* 0x000000701500780c */ /* 0x000fe20001764270 */
[--C-:B------:R-:W-:Y:S01]  /*bc20*/  FFMA.FTZ R15, R25, UR33, -R7.reuse ;  /* 0x00000021190f7c23 */ /* 0x100fe20008010807 */
[C---:B------:R-:W-:Y:S01]  /*bc30*/  ISETP.LT.OR P6, PT, R138.reuse, 0x1, P6 ;  /* 0x000000018a00780c */ /* 0x040fe200037c1670 */
[--C-:B------:R-:W-:Y:S01]  /*bc40*/  FFMA.FTZ R25, R29, UR33, -R7.reuse ;  /* 0x000000211d197c23 */ /* 0x100fe20008010807 */
[----:B------:R-:W-:Y:S01]  /*bc50*/  ISETP.LT.OR P3, PT, R138, 0x71, P3 ;  /* 0x000000718a00780c */ /* 0x000fe20001f61670 */
[--C-:B------:R-:W-:Y:S01]  /*bc60*/  FFMA.FTZ R20, R28, UR33, -R7.reuse ;  /* 0x000000211c147c23 */ /* 0x100fe20008010807 */
[----:B------:R-:W-:Y:S01]  /*bc70*/  FSEL R29, R26, -INF , !P6 ;  /* 0xff8000001a1d7808 */ /* 0x000fe20007000000 */
[--C-:B------:R-:W-:Y:S01]  /*bc80*/  FFMA.FTZ R14, R24, UR33, -R7.reuse ;  /* 0x00000021180e7c23 */ /* 0x100fe20008010807 */
[----:B------:R-:W-:Y:S01]  /*bc90*/  FSEL R82, R82, -INF , !P3 ;  /* 0xff80000052527808 */ /* 0x000fe20005800000 */
[--C-:B------:R-:W-:Y:S01]  /*bca0*/  FFMA.FTZ R24, R32, UR33, -R7.reuse ;  /* 0x0000002120187c23 */ /* 0x100fe20008010807 */
[----:B------:R-:W-:Y:S01]  /*bcb0*/  FMNMX.FTZ R26, R29, R13, !PT ;  /* 0x0000000d1d1a7209 */ /* 0x000fe20007810000 */
[--C-:B------:R-:W-:Y:S01]  /*bcc0*/  FFMA.FTZ R141, R41, UR33, -R7.reuse ;  /* 0x00000021298d7c23 */ /* 0x100fe20008010807 */
[----:B------:R-:W-:Y:S01]  /*bcd0*/  ISETP.GT.AND P3, PT, R21, 0x71, P2 ;  /* 0x000000711500780c */ /* 0x000fe20001764270 */
[--C-:B------:R-:W-:Y:S01]  /*bce0*/  FFMA.FTZ R144, R45, UR33, -R7.reuse ;  /* 0x000000212d907c23 */ /* 0x100fe20008010807 */
[----:B------:R-:W-:Y:S01]  /*bcf0*/  ISETP.GT.AND P6, PT, R21, 0x78, P2 ;  /* 0x000000781500780c */ /* 0x000fe200017c4270 */
[--C-:B------:R-:W-:Y:S01]  /*bd00*/  FFMA.FTZ R57, R57, UR33, -R7.reuse ;  /* 0x0000002139397c23 */ /* 0x100fe20008010807 */
[----:B------:R-:W-:Y:S01]  /*bd10*/  ISETP.GT.AND P2, PT, R21, 0x79, P2 ;  /* 0x000000791500780c */ /* 0x000fe20001744270 */
[--C-:B------:R-:W-:Y:S01]  /*bd20*/  FFMA.FTZ R21, R33, UR33, -R7.reuse ;  /* 0x0000002121157c23 */ /* 0x100fe20008010807 */
[----:B------:R-:W-:Y:S01]  /*bd30*/  FMNMX.FTZ R33, R27, R26, !PT ;  /* 0x0000001a1b217209 */ /* 0x000fe20007810000 */
[--C-:B------:R-:W-:Y:S01]  /*bd40*/  FFMA.FTZ R26, R36, UR33, -R7.reuse ;  /* 0x00000021241a7c23 */ /* 0x100fe20008010807 */
[----:B------:R-:W-:Y:S01]  /*bd50*/  ISETP.LT.OR P3, PT, R138, 0x72, P3 ;  /* 0x000000728a00780c */ /* 0x000fe20001f61670 */
[----:B------:R-:W-:Y:S01]  /*bd60*/  FFMA.FTZ R61, R61, UR33, -R7 ;  /* 0x000000213d3d7c23 */ /* 0x000fe20008010807 */
[----:B------:R-:W-:Y:S01]  /*bd70*/  FMNMX.FTZ R28, R30, R33, !PT ;  /* 0x000000211e1c7209 */ /* 0x000fe20007810000 */
[----:B------:R-:W-:Y:S01]  /*bd80*/  MUFU.EX2 R14, R14 ;  /* 0x0000000e000e7308 */ /* 0x000fe20000000800 */
[----:B------:R-:W-:-:S02]  /*bd90*/  ISETP.LT.OR P6, PT, R138, 0x79, P6 ;  /* 0x000000798a00780c */ /* 0x000fc400037c1670 */
[----:B------:R-:W-:Y:S01]  /*bda0*/  FMNMX.FTZ R33, R31, R28, !PT ;  /* 0x0000001c1f217209 */ /* 0x000fe20007810000 */
[--C-:B------:R-:W-:Y:S01]  /*bdb0*/  FFMA.FTZ R28, R37, UR33, -R7.reuse ;  /* 0x00000021251c7c23 */ /* 0x100fe20008010807 */
[----:B------:R-:W-:Y:S02]  /*bdc0*/  FSEL R83, R83, -INF , !P3 ;  /* 0xff80000053537808 */ /* 0x000fe40005800000 */
[----:B------:R-:W-:Y:S01]  /*bdd0*/  FMNMX.FTZ R32, R34, R33, !PT ;  /* 0x0000002122207209 */ /* 0x000fe20007810000 */
[----:B------:R-:W-:Y:S01]  /*bde0*/  MUFU.EX2 R15, R15 ;  /* 0x0000000f000f7308 */ /* 0x000fe20000000800 */
[----:B------:R-:W-:Y:S02]  /*bdf0*/  ISETP.LT.OR P2, PT, R138, 0x7a, P2 ;  /* 0x0000007a8a00780c */ /* 0x000fe40001741670 */
[----:B------:R-:W-:Y:S01]  /*be00*/  FMNMX.FTZ R33, R35, R32, !PT ;  /* 0x0000002023217209 */ /* 0x000fe20007810000 */
[----:B------:R-:W-:Y:S01]  /*be10*/  FFMA.FTZ R32, R40, UR33, -R7 ;  /* 0x0000002128207c23 */ /* 0x000fe20008010807 */
[----:B------:R-:W-:-:S02]  /*be20*/  FSEL R86, R86, -INF , !P6 ;  /* 0xff80000056567808 */ /* 0x000fc40007000000 */
[----:B------:R-:W-:Y:S01]  /*be30*/  FMNMX.FTZ R36, R38, R33, !PT ;  /* 0x0000002126247209 */ /* 0x000fe20007810000 */
[----:B------:R-:W-:Y:S01]  /*be40*/  MUFU.EX2 R20, R20 ;  /* 0x0000001400147308 */ /* 0x000fe20000000800 */
[----:B------:R-:W-:Y:S02]  /*be50*/  FSEL R87, R87, -INF , !P2 ;  /* 0xff80000057577808 */ /* 0x000fe40005000000 */
[----:B------:R-:W-:-:S04]  /*be60*/  FMNMX.FTZ R33, R39, R36, !PT ;  /* 0x0000002427217209 */ /* 0x000fc80007810000 */
[----:B------:R-:W-:Y:S01]  /*be70*/  FMNMX.FTZ R36, R42, R33, !PT ;  /* 0x000000212a247209 */ /* 0x000fe20007810000 */
[----:B------:R-:W-:Y:S03]  /*be80*/  MUFU.EX2 R25, R25 ;  /* 0x0000001900197308 */ /* 0x000fe60000000800 */
[----:B------:R-:W-:Y:S01]  /*be90*/  FMNMX.FTZ R37, R43, R36, !PT ;  /* 0x000000242b257209 */ /* 0x000fe20007810000 */
[----:B------:R-:W-:-:S03]  /*bea0*/  FFMA.FTZ R36, R44, UR33, -R7 ;  /* 0x000000212c247c23 */ /* 0x000fc60008010807 */
[----:B------:R-:W-:Y:S01]  /*beb0*/  FMNMX.FTZ R40, R46, R37, !PT ;  /* 0x000000252e287209 */ /* 0x000fe20007810000 */
[----:B------:R0:W-:Y:S03]  /*bec0*/  MUFU.EX2 R33, R141 ;  /* 0x0000008d00217308 */ /* 0x0001e60000000800 */
[----:B------:R-:W-:-:S04]  /*bed0*/  FMNMX.FTZ R37, R47, R40, !PT ;  /* 0x000000282f257209 */ /* 0x000fc80007810000 */
[----:B------:R-:W-:Y:S01]  /*bee0*/  FMNMX.FTZ R40, R50, R37, !PT ;  /* 0x0000002532287209 */ /* 0x000fe20007810000 */
[----:B------:R-:W-:Y:S01]  /*bef0*/  MUFU.EX2 R24, R24 ;  /* 0x0000001800187308 */ /* 0x000fe20000000800 */
[--C-:B0-----:R-:W-:Y:S02]  /*bf00*/  FFMA.FTZ R141, R49, UR33, -R7.reuse ;  /* 0x00000021318d7c23 */ /* 0x101fe40008010807 */
        /* <DEDUP_REMOVED lines=11> */
[----:B------:R-:W-:Y:S03]  /*bfc0*/  MUFU.EX2 R41, R141 ;  /* 0x0000008d00297308 */ /* 0x000fe60000000800 */
[----:B------:R-:W-:-:S04]  /*bfd0*/  FMNMX.FTZ R45, R63, R48, !PT ;  /* 0x000000303f2d7209 */ /* 0x000fc80007810000 */
[----:B------:R-:W-:Y:S01]  /*bfe0*/  FMNMX.FTZ R48, R66, R45, !PT ;  /* 0x0000002d42307209 */ /* 0x000fe20007810000 */
[----:B------:R-:W-:Y:S03]  /*bff0*/  MUFU.EX2 R26, R26 ;  /* 0x0000001a001a7308 */ /* 0x000fe60000000800 */
        /* <DEDUP_REMOVED lines=13> */
[----:B------:R-:W-:Y:S03]  /*c0d0*/  MUFU.EX2 R36, R36 ;  /* 0x0000002400247308 */ /* 0x000fe60000000800 */
[----:B0-----:R-:W-:Y:S01]  /*c0e0*/  FMNMX.FTZ R57, R83, R56, !PT ;  /* 0x0000003853397209 */ /* 0x001fe20007810000 */
[--C-:B------:R-:W-:Y:S01]  /*c0f0*/  FFMA.FTZ R56, R64, UR33, -R7.reuse ;  /* 0x0000002140387c23 */ /* 0x100fe20008010807 */
[--C-:B------:R-:W-:Y:S01]  /*c100*/  FFMA.FTZ R64, R72, UR33, -R7.reuse ;  /* 0x0000002148407c23 */ /* 0x100fe20008010807 */
[--C-:B------:R-:W-:Y:S01]  /*c110*/  FFMA.FTZ R72, R80, UR33, -R7.reuse ;  /* 0x0000002150487c23 */ /* 0x100fe20008010807 */
[----:B------:R-:W-:Y:S01]  /*c120*/  FMNMX.FTZ R60, R86, R57, !PT ;  /* 0x00000039563c7209 */ /* 0x000fe20007810000 */
[----:B------:R0:W-:Y:S01]  /*c130*/  MUFU.EX2 R53, R61 ;  /* 0x0000003d00357308 */ /* 0x0001e20000000800 */
[--C-:B------:R-:W-:Y:S01]  /*c140*/  FFMA.FTZ R57, R65, UR33, -R7.reuse ;  /* 0x0000002141397c23 */ /* 0x100fe20008010807 */
[--C-:B------:R-:W-:Y:S01]  /*c150*/  FFMA.FTZ R65, R73, UR33, -R7.reuse ;  /* 0x0000002149417c23 */ /* 0x100fe20008010807 */
[----:B------:R-:W-:Y:S01]  /*c160*/  FMNMX.FTZ R141, R87, R60, !PT ;  /* 0x0000003c578d7209 */ /* 0x000fe20007810000 */
[--C-:B------:R-:W-:Y:S01]  /*c170*/  FFMA.FTZ R60, R68, UR33, -R7.reuse ;  /* 0x00000021443c7c23 */ /* 0x100fe20008010807 */
[--C-:B------:R-:W-:Y:S01]  /*c180*/  FFMA.FTZ R68, R76, UR33, -R7.reuse ;  /* 0x000000214c447c23 */ /* 0x100fe20008010807 */
[--C-:B------:R-:W-:Y:S01]  /*c190*/  FFMA.FTZ R73, R81, UR33, -R7.reuse ;  /* 0x0000002151497c23 */ /* 0x100fe20008010807 */
[--C-:B------:R-:W-:Y:S01]  /*c1a0*/  FFMA.FTZ R76, R84, UR33, -R7.reuse ;  /* 0x00000021544c7c23 */ /* 0x100fe20008010807 */
[----:B------:R-:W1:Y:S01]  /*c1b0*/  SHFL.BFLY PT, R138, R141, 0x2, 0x1f ;  /* 0x0c401f008d8a7f89 */ /* 0x000e6200000e0000 */
[--C-:B0-----:R-:W-:Y:S01]  /*c1c0*/  FFMA.FTZ R61, R69, UR33, -R7.reuse ;  /* 0x00000021453d7c23 */ /* 0x101fe20008010807 */
[--C-:B------:R-:W-:Y:S01]  /*c1d0*/  FFMA.FTZ R69, R77, UR33, -R7.reuse ;  /* 0x000000214d457c23 */ /* 0x100fe20008010807 */
[----:B------:R-:W-:Y:S01]  /*c1e0*/  FFMA.FTZ R80, R85, UR33, -R7 ;  /* 0x0000002155507c23 */ /* 0x000fe20008010807 */
[----:B------:R-:W-:Y:S01]  /*c1f0*/  FSEL R77, R0, RZ, P4 ;  /* 0x000000ff004d7208 */ /* 0x000fe20002000000 */
[----:B------:R-:W-:Y:S04]  /*c200*/  MUFU.EX2 R45, R144 ;  /* 0x00000090002d7308 */ /* 0x000fe80000000800 */
[----:B------:R-:W-:-:S04]  /*c210*/  FADD.FTZ R77, -R77, R12 ;  /* 0x0000000c4d4d7221 */ /* 0x000fc80000010100 */
[----:B------:R-:W-:Y:S01]  /*c220*/  FMUL.FTZ R77, R77, UR33 ;  /* 0x000000214d4d7c20 */ /* 0x000fe20008410000 */
[----:B------:R-:W-:Y:S08]  /*c230*/  MUFU.EX2 R40, R40 ;  /* 0x0000002800287308 */ /* 0x000ff00000000800 */
[----:B------:R-:W0:Y:S01]  /*c240*/  MUFU.EX2 R77, R77 ;  /* 0x0000004d004d7308 */ /* 0x000e220000000800 */
[----:B-1----:R-:W-:-:S05]  /*c250*/  FMNMX.FTZ R138, R141, R138, !PT ;  /* 0x0000008a8d8a7209 */ /* 0x002fca0007810000 */
[----:B------:R-:W1:Y:S02]  /*c260*/  SHFL.BFLY PT, R141, R138, 0x1, 0x1f ;  /* 0x0c201f008a8d7f89 */ /* 0x000e6400000e0000 */
[----:B------:R-:W-:Y:S08]  /*c270*/  MUFU.EX2 R44, R44 ;  /* 0x0000002c002c7308 */ /* 0x000ff00000000800 */
[----:B------:R-:W-:Y:S01]  /*c280*/  MUFU.EX2 R48, R48 ;  /* 0x0000003000307308 */ /* 0x000fe20000000800 */
[-C--:B0-----:R-:W-:Y:S01]  /*c290*/  FMUL.FTZ R88, R88, R77.reuse ;  /* 0x0000004d58587220 */ /* 0x081fe20000410000 */
        /* <DEDUP_REMOVED lines=12> */
[----:B------:R-:W-:Y:S01]  /*c360*/  FMUL.FTZ R112, R112, R77 ;  /* 0x0000004d70707220 */ /* 0x000fe20000410000 */
[----:B-1----:R-:W-:Y:S01]  /*c370*/  FMNMX.FTZ R7, R138, R141, !PT ;  /* 0x0000008d8a077209 */ /* 0x002fe20007810000 */
[----:B------:R-:W-:Y:S01]  /*c380*/  MUFU.EX2 R56, R56 ;  /* 0x0000003800387308 */ /* 0x000fe20000000800 */
[-C--:B------:R-:W-:Y:S01]  /*c390*/  FMUL.FTZ R113, R113, R77.reuse ;  /* 0x0000004d71717220 */ /* 0x080fe20000410000 */
[-C--:B------:R-:W-:Y:S01]  /*c3a0*/  FMUL.FTZ R116, R116, R77.reuse ;  /* 0x0000004d74747220 */ /* 0x080fe20000410000 */
[C---:B------:R-:W-:Y:S01]  /*c3b0*/  FSETP.NEU.FTZ.AND P2, PT, R7.reuse, -INF , PT ;  /* 0xff8000000700780b */ /* 0x040fe20003f5d000 */
[----:B------:R-:W-:Y:S01]  /*c3c0*/  FMUL.FTZ R84, R7, UR33 ;  /* 0x0000002107547c20 */ /* 0x000fe20008410000 */
[-C--:B------:R-:W-:Y:S01]  /*c3d0*/  FMUL.FTZ R117, R117, R77.reuse ;  /* 0x0000004d75757220 */ /* 0x080fe20000410000 */
[-C--:B------:R-:W-:Y:S01]  /*c3e0*/  FMUL.FTZ R120, R120, R77.reuse ;  /* 0x0000004d78787220 */ /* 0x080fe20000410000 */
[----:B------:R-:W-:Y:S01]  /*c3f0*/  FSEL R12, R7, RZ, P2 ;  /* 0x000000ff070c7208 */ /* 0x000fe20001000000 */
[----:B------:R-:W-:Y:S01]  /*c400*/  MUFU.EX2 R57, R57 ;  /* 0x0000003900397308 */ /* 0x000fe20000000800 */
[----:B------:R-:W-:Y:S01]  /*c410*/  FSEL R84, R84, RZ, P2 ;  /* 0x000000ff54547208 */ /* 0x000fe20001000000 */
[----:B------:R-:W-:Y:S01]  /*c420*/  FMUL.FTZ R121, R121, R77 ;  /* 0x0000004d79797220 */ /* 0x000fe20000410000 */
[----:B------:R-:W-:Y:S01]  /*c430*/  ISETP.GT.AND P2, PT, R2, UR39, PT ;  /* 0x0000002702007c0c */ /* 0x000fe2000bf44270 */
[----:B------:R-:W-:Y:S01]  /*c440*/  FADD.FTZ R12, -R12, R13 ;  /* 0x0000000d0c0c7221 */ /* 0x000fe20000010100 */
[----:B------:R-:W-:-:S02]  /*c450*/  IMAD.U32 R13, RZ, RZ, UR50 ;  /* 0x00000032ff0d7e24 */ /* 0x000fc4000f8e00ff */
[--C-:B------:R-:W-:Y:S01]  /*c460*/  FFMA.FTZ R81, R29, UR33, -R84.reuse ;  /* 0x000000211d517c23 */ /* 0x100fe20008010854 */
[--C-:B------:R-:W-:Y:S01]  /*c470*/  FFMA.FTZ R85, R27, UR33, -R84.reuse ;  /* 0x000000211b557c23 */ /* 0x100fe20008010854 */
[----:B------:R-:W-:Y:S01]  /*c480*/  FMUL.FTZ R12, R12, UR33 ;  /* 0x000000210c0c7c20 */ /* 0x000fe20008410000 */
[--C-:B------:R-:W-:Y:S01]  /*c490*/  FFMA.FTZ R138, R30, UR33, -R84.reuse ;  /* 0x000000211e8a7c23 */ /* 0x100fe20008010854 */
[----:B------:R-:W-:Y:S01]  /*c4a0*/  @!P1 LEA R13, R13, UR42, 0x3 ;  /* 0x0000002a0d0d9c11 */ /* 0x000fe2000f8e18ff */
[--C-:B------:R-:W-:Y:S01]  /*c4b0*/  FFMA.FTZ R145, R31, UR33, -R84.reuse ;  /* 0x000000211f917c23 */ /* 0x100fe20008010854 */
[----:B------:R-:W-:Y:S01]  /*c4c0*/  MUFU.EX2 R81, R81 ;  /* 0x0000005100517308 */ /* 0x000fe20000000800 */
[----:B------:R-:W-:Y:S01]  /*c4d0*/  FFMA.FTZ R27, R34, UR33, -R84 ;  /* 0x00000021221b7c23 */ /* 0x000fe20008010854 */
[----:B------:R-:W-:Y:S01]  /*c4e0*/  FFMA.FTZ R34, R77, R4, R14 ;  /* 0x000000044d227223 */ /* 0x000fe2000001000e */
[----:B------:R-:W-:Y:S02]  /*c4f0*/  @!P1 VIADD R13, R13, 0x2d860 ;  /* 0x0002d8600d0d9836 */ /* 0x000fe40000000000 */
[--C-:B------:R-:W-:Y:S01]  /*c500*/  FFMA.FTZ R35, R35, UR33, -R84.reuse ;  /* 0x0000002123237c23 */ /* 0x100fe20008010854 */
[--C-:B------:R-:W-:Y:S01]  /*c510*/  FFMA.FTZ R30, R50, UR33, -R84.reuse ;  /* 0x00000021321e7c23 */ /* 0x100fe20008010854 */
[--C-:B------:R-:W-:Y:S01]  /*c520*/  FFMA.FTZ R38, R38, UR33, -R84.reuse ;  /* 0x0000002126267c23 */ /* 0x100fe20008010854 */
[--C-:B------:R-:W-:Y:S01]  /*c530*/  FFMA.FTZ R39, R39, UR33, -R84.reuse ;  /* 0x0000002127277c23 */ /* 0x100fe20008010854 */
[----:B------:R0:W1:Y:S01]  /*c540*/  MUFU.EX2 R29, R12 ;  /* 0x0000000c001d7308 */ /* 0x0000620000000800 */
[----:B------:R-:W-:Y:S01]  /*c550*/  @!P1 PRMT R13, RZ, 0x654, R13 ;  /* 0x00000654ff0d9816 */ /* 0x000fe2000000000d */
[--C-:B------:R-:W-:Y:S01]  /*c560*/  FFMA.FTZ R42, R42, UR33, -R84.reuse ;  /* 0x000000212a2a7c23 */ /* 0x100fe20008010854 */
[--C-:B------:R-:W-:Y:S01]  /*c570*/  FFMA.FTZ R63, R63, UR33, -R84.reuse ;  /* 0x000000213f3f7c23 */ /* 0x100fe20008010854 */
[--C-:B------:R-:W-:Y:S01]  /*c580*/  FFMA.FTZ R141, R43, UR33, -R84.reuse ;  /* 0x000000212b8d7c23 */ /* 0x100fe20008010854 */
[----:B------:R2:W-:Y:S01]  /*c590*/  @!P1 SYNCS.ARRIVE.TRANS64.RED.A1T0 RZ, [R13+URZ], RZ ;  /* 0x000000ff0dff99a7 */ /* 0x0005e2000810043f */
[--C-:B------:R-:W-:Y:S01]  /*c5a0*/  FFMA.FTZ R46, R46, UR33, -R84.reuse ;  /* 0x000000212e2e7c23 */ /* 0x100fe20008010854 */
[--C-:B------:R-:W-:Y:S01]  /*c5b0*/  FFMA.FTZ R144, R47, UR33, -R84.reuse ;  /* 0x000000212f907c23 */ /* 0x100fe20008010854 */
[----:B------:R-:W3:Y:S01]  /*c5c0*/  MUFU.EX2 R85, R85 ;  /* 0x0000005500557308 */ /* 0x000ee20000000800 */
[----:B0-----:R-:W-:Y:S01]  /*c5d0*/  F2FP.BF16.F32.PACK_AB R12, R15, R14 ;  /* 0x0000000e0f0c723e */ /* 0x001fe200000010ff */
[--C-:B------:R-:W-:Y:S01]  /*c5e0*/  FFMA.FTZ R47, R55, UR33, -R84.reuse ;  /* 0x00000021372f7c23 */ /* 0x100fe20008010854 */
[----:B------:R-:W-:Y:S01]  /*c5f0*/  F2FP.BF16.F32.PACK_AB R14, R25, R20 ;  /* 0x00000014190e723e */ /* 0x000fe200000010ff */
[----:B------:R-:W-:Y:S01]  /*c600*/  FFMA.FTZ R55, R67, UR33, -R84 ;  /* 0x0000002143377c23 */ /* 0x000fe20008010854 */
[----:B--2---:R-:W-:Y:S01]  /*c610*/  FADD.FTZ R13, R15, R34 ;  /* 0x000000220f0d7221 */ /* 0x004fe20000010000 */
[--C-:B------:R-:W-:Y:S01]  /*c620*/  FFMA.FTZ R31, R51, UR33, -R84.reuse ;  /* 0x00000021331f7c23 */ /* 0x100fe20008010854 */
[--C-:B------:R-:W-:Y:S01]  /*c630*/  FFMA.FTZ R43, R54, UR33, -R84.reuse ;  /* 0x00000021362b7c23 */ /* 0x100fe20008010854 */
[----:B------:R-:W0:Y:S01]  /*c640*/  MUFU.EX2 R138, R138 ;  /* 0x0000008a008a7308 */ /* 0x000e220000000800 */
[----:B-1----:R-:W-:Y:S01]  /*c650*/  FFMA.FTZ R34, R29, R3, R81 ;  /* 0x000000031d227223 */ /* 0x002fe20000010051 */
[----:B------:R-:W-:Y:S01]  /*c660*/  FADD.FTZ R50, R20, R13 ;  /* 0x0000000d14327221 */ /* 0x000fe20000010000 */
[--C-:B------:R-:W-:Y:S01]  /*c670*/  FFMA.FTZ R51, R58, UR33, -R84.reuse ;  /* 0x000000213a337c23 */ /* 0x100fe20008010854 */
[--C-:B------:R-:W-:Y:S01]  /*c680*/  FFMA.FTZ R54, R59, UR33, -R84.reuse ;  /* 0x000000213b367c23 */ /* 0x100fe20008010854 */
[----:B------:R-:W-:Y:S01]  /*c690*/  FFMA.FTZ R4, R62, UR33, -R84 ;  /* 0x000000213e047c23 */ /* 0x000fe20008010854 */
[----:B------:R-:W-:Y:S01]  /*c6a0*/  FADD.FTZ R15, R25, R50 ;  /* 0x00000032190f7221 */ /* 0x000fe20000010000 */
[----:B------:R-:W-:Y:S01]  /*c6b0*/  FFMA.FTZ R59, R70, UR33, -R84 ;  /* 0x00000021463b7c23 */ /* 0x000fe20008010854 */
[----:B------:R-:W1:Y:S01]  /*c6c0*/  MUFU.EX2 R145, R145 ;  /* 0x0000009100917308 */ /* 0x000e620000000800 */
[C---:B---3--:R-:W-:Y:S01]  /*c6d0*/  FADD.FTZ R3, R85.reuse, R34 ;  /* 0x0000002255037221 */ /* 0x048fe20000010000 */
[----:B------:R-:W-:Y:S01]  /*c6e0*/  FADD.FTZ R50, R24, R15 ;  /* 0x0000000f18327221 */ /* 0x000fe20000010000 */
[----:B------:R-:W-:Y:S01]  /*c6f0*/  F2FP.BF16.F32.PACK_AB R13, R85, R81 ;  /* 0x00000051550d723e */ /* 0x000fe200000010ff */
[----:B------:R-:W-:Y:S01]  /*c700*/  FFMA.FTZ R62, R71, UR33, -R84 ;  /* 0x00000021473e7c23 */ /* 0x000fe20008010854 */
[C---:B------:R-:W-:Y:S01]  /*c710*/  F2FP.BF16.F32.PACK_AB R24, R21.reuse, R24 ;  /* 0x000000181518723e */ /* 0x040fe200000010ff */
[----:B------:R-:W-:Y:S01]  /*c720*/  FADD.FTZ R25, R21, R50 ;  /* 0x0000003215197221 */ /* 0x000fe20000010000 */
        /* <DEDUP_REMOVED lines=8> */
[----:B------:R-:W-:Y:S01]  /*c7b0*/  FFMA.FTZ R86, R86, UR33, -R84 ;  /* 0x0000002156567c23 */ /* 0x000fe20008010854 */
[----:B------:R-:W0:Y:S01]  /*c7c0*/  MUFU.EX2 R35, R35 ;  /* 0x0000002300237308 */ /* 0x000e220000000800 */
[C---:B-1----:R-:W-:Y:S01]  /*c7d0*/  FADD.FTZ R34, R145.reuse, R34 ;  /* 0x0000002291227221 */ /* 0x042fe20000010000 */
[----:B------:R-:W-:Y:S01]  /*c7e0*/  F2FP.BF16.F32.PACK_AB R15, R145, R138 ;  /* 0x0000008a910f723e */ /* 0x000fe200000010ff */
[----:B------:R-:W-:Y:S01]  /*c7f0*/  UMOV UR50, UR43 ;  /* 0x0000002b00327c82 */ /* 0x000fe20008000000 */
[-C--:B------:R-:W-:Y:S01]  /*c800*/  FMUL.FTZ R124, R124, R77.reuse ;  /* 0x0000004d7c7c7220 */ /* 0x080fe20000410000 */
[-C--:B------:R-:W-:Y:S01]  /*c810*/  FMUL.FTZ R125, R125, R77.reuse ;  /* 0x0000004d7d7d7220 */ /* 0x080fe20000410000 */
[-C--:B------:R-:W-:Y:S01]  /*c820*/  FMUL.FTZ R128, R128, R77.reuse ;  /* 0x0000004d80807220 */ /* 0x080fe20000410000 */
[----:B------:R1:W-:Y:S01]  /*c830*/  STSM.16.M88.4 [R17+0x21800], R12 ;  /* 0x0218000c11007844 */ /* 0x0003e20000000200 */
[----:B------:R-:W3:Y:S01]  /*c840*/  MUFU.EX2 R38, R38 ;  /* 0x0000002600267308 */ /* 0x000ee20000000800 */
[----:B--2---:R-:W-:Y:S01]  /*c850*/  FADD.FTZ R34, R27, R34 ;  /* 0x000000221b227221 */ /* 0x004fe20000010000 */
[-C--:B------:R-:W-:Y:S01]  /*c860*/  FMUL.FTZ R129, R129, R77.reuse ;  /* 0x0000004d81817220 */ /* 0x080fe20000410000 */
[-C--:B------:R-:W-:Y:S01]  /*c870*/  FMUL.FTZ R132, R132, R77.reuse ;  /* 0x0000004d84847220 */ /* 0x080fe20000410000 */
[----:B------:R-:W-:Y:S01]  /*c880*/  FMUL.FTZ R133, R133, R77 ;  /* 0x0000004d85857220 */ /* 0x000fe20000410000 */
[----:B------:R-:W-:-:S02]  /*c890*/  VIADD R2, R2, 0xffffffff ;  /* 0xffffffff02027836 */ /* 0x000fc40000000000 */
[-C--:B------:R-:W-:Y:S01]  /*c8a0*/  FMUL.FTZ R90, R90, R29.reuse ;  /* 0x0000001d5a5a7220 */ /* 0x080fe20000410000 */
[-C--:B------:R-:W-:Y:S01]  /*c8b0*/  FMUL.FTZ R91, R91, R29.reuse ;  /* 0x0000001d5b5b7220 */ /* 0x080fe20000410000 */
[----:B------:R-:W2:Y:S01]  /*c8c0*/  MUFU.EX2 R39, R39 ;  /* 0x0000002700277308 */ /* 0x000ea20000000800 */
[-C--:B------:R-:W-:Y:S01]  /*c8d0*/  FMUL.FTZ R94, R94, R29.reuse ;  /* 0x0000001d5e5e7220 */ /* 0x080fe20000410000 */
[-C--:B------:R-:W-:Y:S01]  /*c8e0*/  FMUL.FTZ R95, R95, R29.reuse ;  /* 0x0000001d5f5f7220 */ /* 0x080fe20000410000 */
        /* <DEDUP_REMOVED lines=13> */
[----:B------:R5:W-:Y:S01]  /*c9c0*/  MUFU.EX2 R20, R63 ;  /* 0x0000003f00147308 */ /* 0x000be20000000800 */
[-C--:B------:R-:W-:Y:S01]  /*c9d0*/  FMUL.FTZ R122, R122, R29.reuse ;  /* 0x0000001d7a7a7220 */ /* 0x080fe20000410000 */
[-C--:B------:R-:W-:Y:S01]  /*c9e0*/  FMUL.FTZ R123, R123, R29.reuse ;  /* 0x0000001d7b7b7220 */ /* 0x080fe20000410000 */
[-C--:B------:R-:W-:Y:S01]  /*c9f0*/  FMUL.FTZ R126, R126, R29.reuse ;  /* 0x0000001d7e7e7220 */ /* 0x080fe20000410000 */
[-C--:B------:R-:W-:Y:S01]  /*ca00*/  FMUL.FTZ R127, R127, R29.reuse ;  /* 0x0000001d7f7f7220 */ /* 0x080fe20000410000 */
[-C--:B------:R-:W-:Y:S01]  /*ca10*/  FMUL.FTZ R130, R130, R29.reuse ;  /* 0x0000001d82827220 */ /* 0x080fe20000410000 */
[-C--:B------:R-:W-:Y:S01]  /*ca20*/  FMUL.FTZ R131, R131, R29.reuse ;  /* 0x0000001d83837220 */ /* 0x080fe20000410000 */
[-C--:B------:R-:W-:Y:S01]  /*ca30*/  FMUL.FTZ R134, R134, R29.reuse ;  /* 0x0000001d86867220 */ /* 0x080fe20000410000 */
[----:B------:R-:W1:Y:S01]  /*ca40*/  MUFU.EX2 R141, R141 ;  /* 0x0000008d008d7308 */ /* 0x000e620000000800 */
[----:B-----5:R-:W-:Y:S01]  /*ca50*/  FADD.FTZ R63, R26, R25 ;  /* 0x000000191a3f7221 */ /* 0x020fe20000010000 */
[----:B0-----:R-:W-:Y:S01]  /*ca60*/  FADD.FTZ R25, R35, R34 ;  /* 0x0000002223197221 */ /* 0x001fe20000010000 */
[C---:B------:R-:W-:Y:S01]  /*ca70*/  F2FP.BF16.F32.PACK_AB R26, R28.reuse, R26 ;  /* 0x0000001a1c1a723e */ /* 0x040fe200000010ff */
[----:B------:R-:W-:Y:S01]  /*ca80*/  FMUL.FTZ R135, R135, R29 ;  /* 0x0000001d87877220 */ /* 0x000fe20000410000 */
[----:B------:R-:W-:Y:S01]  /*ca90*/  FADD.FTZ R67, R28, R63 ;  /* 0x0000003f1c437221 */ /* 0x000fe20000010000 */
[----:B---3--:R-:W-:Y:S01]  /*caa0*/  FADD.FTZ R34, R38, R25 ;  /* 0x0000001926227221 */ /* 0x008fe20000010000 */
[----:B------:R-:W-:Y:S01]  /*cab0*/  FFMA.FTZ R63, R74, UR33, -R84 ;  /* 0x000000214a3f7c23 */ /* 0x000fe20008010854 */
[----:B------:R-:W0:Y:S01]  /*cac0*/  MUFU.EX2 R46, R46 ;  /* 0x0000002e002e7308 */ /* 0x000e220000000800 */
[----:B------:R-:W-:Y:S01]  /*cad0*/  FADD.FTZ R50, R32, R67 ;  /* 0x0000004320327221 */ /* 0x000fe20000010000 */
[----:B--2---:R-:W-:Y:S01]  /*cae0*/  FADD.FTZ R25, R39, R34 ;  /* 0x0000002227197221 */ /* 0x004fe20000010000 */
[----:B------:R-:W-:Y:S01]  /*caf0*/  FFMA.FTZ R84, R87, UR33, -R84 ;  /* 0x0000002157547c23 */ /* 0x000fe20008010854 */
[C---:B------:R-:W-:Y:S01]  /*cb00*/  F2FP.BF16.F32.PACK_AB R32, R33.reuse, R32 ;  /* 0x000000202120723e */ /* 0x040fe200000010ff */
[----:B------:R-:W-:Y:S01]  /*cb10*/  FADD.FTZ R67, R33, R50 ;  /* 0x0000003221437221 */ /* 0x000fe20000010000 */
[----:B----4-:R-:W-:-:S02]  /*cb20*/  FADD.FTZ R34, R42, R25 ;  /* 0x000000192a227221 */ /* 0x010fc40000010000 */
[----:B------:R-:W2:Y:S01]  /*cb30*/  MUFU.EX2 R144, R144 ;  /* 0x0000009000907308 */ /* 0x000ea20000000800 */
[----:B------:R-:W-:Y:S01]  /*cb40*/  FADD.FTZ R50, R36, R67 ;  /* 0x0000004324327221 */ /* 0x000fe20000010000 */
[C---:B-1----:R-:W-:Y:S01]  /*cb50*/  FADD.FTZ R25, R141.reuse, R34 ;  /* 0x000000228d197221 */ /* 0x042fe20000010000 */
[----:B------:R-:W-:Y:S02]  /*cb60*/  F2FP.BF16.F32.PACK_AB R33, R141, R42 ;  /* 0x0000002a8d21723e */ /* 0x000fe400000010ff */
[----:B------:R-:W-:Y:S01]  /*cb70*/  FADD.FTZ R67, R37, R50 ;  /* 0x0000003225437221 */ /* 0x000fe20000010000 */
[----:B------:R-:W-:Y:S02]  /*cb80*/  F2FP.BF16.F32.PACK_AB R42, R45, R44 ;  /* 0x0000002c2d2a723e */ /* 0x000fe400000010ff */
        /* <DEDUP_REMOVED lines=8> */
[----:B------:R-:W-:Y:S01]  /*cc10*/  FADD.FTZ R21, R45, R50 ;  /* 0x000000322d157221 */ /* 0x000fe20000010000 */
[----:B------:R-:W-:Y:S01]  /*cc20*/  F2FP.BF16.F32.PACK_AB R50, R53, R52 ;  /* 0x000000343532723e */ /* 0x000fe200000010ff */
[----:B------:R-:W2:Y:S01]  /*cc30*/  MUFU.EX2 R43, R43 ;  /* 0x0000002b002b7308 */ /* 0x000ea20000000800 */
[----:B-1----:R-:W-:Y:S01]  /*cc40*/  FADD.FTZ R34, R30, R25 ;  /* 0x000000191e227221 */ /* 0x002fe20000010000 */
[----:B------:R-:W-:Y:S01]  /*cc50*/  FADD.FTZ R14, R48, R21 ;  /* 0x00000015300e7221 */ /* 0x000fe20000010000 */
[----:B------:R-:W-:Y:S02]  /*cc60*/  F2FP.BF16.F32.PACK_AB R25, R35, R27 ;  /* 0x0000001b2319723e */ /* 0x000fe400000010ff */
[----:B------:R-:W-:Y:S01]  /*cc70*/  F2FP.BF16.F32.PACK_AB R27, R39, R38 ;  /* 0x00000026271b723e */ /* 0x000fe200000010ff */
[C---:B------:R-:W-:Y:S01]  /*cc80*/  FADD.FTZ R15, R49.reuse, R14 ;  /* 0x0000000e310f7221 */ /* 0x040fe20000010000 */
[----:B------:R-:W-:Y:S01]  /*cc90*/  F2FP.BF16.F32.PACK_AB R48, R49, R48 ;  /* 0x000000303130723e */ /* 0x000fe200000010ff */
[----:B------:R-:W1:Y:S01]  /*cca0*/  MUFU.EX2 R47, R47 ;  /* 0x0000002f002f7308 */ /* 0x000e620000000800 */
[----:B0-----:R-:W-:Y:S01]  /*ccb0*/  FADD.FTZ R28, R31, R34 ;  /* 0x000000221f1c7221 */ /* 0x001fe20000010000 */
[----:B------:R-:W-:Y:S01]  /*ccc0*/  FADD.FTZ R14, R52, R15 ;  /* 0x0000000f340e7221 */ /* 0x000fe20000010000 */
[----:B------:R-:W-:Y:S01]  /*ccd0*/  F2FP.BF16.F32.PACK_AB R34, R37, R36 ;  /* 0x000000242522723e */ /* 0x000fe200000010ff */
[----:B------:R0:W-:Y:S01]  /*cce0*/  STSM.16.M88.4 [R23], R24 ;  /* 0x0000001817007844 */ /* 0x0001e20000000200 */
[----:B------:R-:W-:Y:S01]  /*ccf0*/  F2FP.BF16.F32.PACK_AB R35, R144, R46 ;  /* 0x0000002e9023723e */ /* 0x000fe200000010ff */
[----:B------:R-:W-:Y:S01]  /*cd00*/  FADD.FTZ R15, R53, R14 ;  /* 0x0000000e350f7221 */ /* 0x000fe20000010000 */
[----:B------:R-:W-:Y:S01]  /*cd10*/  F2FP.BF16.F32.PACK_AB R41, R31, R30 ;  /* 0x0000001e1f29723e */ /* 0x000fe200000010ff */
[----:B------:R-:W3:Y:S01]  /*cd20*/  MUFU.EX2 R51, R51 ;  /* 0x0000003300337308 */ /* 0x000ee20000000800 */
[----:B--2---:R-:W-:Y:S01]  /*cd30*/  FADD.FTZ R28, R43, R28 ;  /* 0x0000001c2b1c7221 */ /* 0x004fe20000010000 */
[----:B------:R-:W-:Y:S01]  /*cd40*/  FADD.FTZ R36, R56, R15 ;  /* 0x0000000f38247221 */ /* 0x000fe20000010000 */
[----:B------:R-:W-:Y:S01]  /*cd50*/  F2FP.BF16.F32.PACK_AB R56, R57, R56 ;  /* 0x000000383938723e */ /* 0x000fe200000010ff */
[----:B------:R4:W-:Y:S04]  /*cd60*/  STSM.16.M88.4 [R19], R32 ;  /* 0x0000002013007844 */ /* 0x0009e80000000200 */
[----:B------:R-:W2:Y:S01]  /*cd70*/  MUFU.EX2 R54, R54 ;  /* 0x0000003600367308 */ /* 0x000ea20000000800 */
[C---:B-1----:R-:W-:Y:S01]  /*cd80*/  FADD.FTZ R28, R47.reuse, R28 ;  /* 0x0000001c2f1c7221 */ /* 0x042fe20000010000 */
[----:B------:R-:W-:-:S05]  /*cd90*/  F2FP.BF16.F32.PACK_AB R43, R47, R43 ;  /* 0x0000002b2f2b723e */ /* 0x000fca00000010ff */
[----:B------:R4:W-:Y:S01]  /*cda0*/  STSM.16.M88.4 [R18], R40 ;  /* 0x0000002812007844 */ /* 0x0009e20000000200 */
[----:B------:R-:W1:Y:S01]  /*cdb0*/  MUFU.EX2 R4, R4 ;  /* 0x0000000400047308 */ /* 0x000e620000000800 */
[----:B---3--:R-:W-:-:S07]  /*cdc0*/  FADD.FTZ R13, R51, R28 ;  /* 0x0000001c330d7221 */ /* 0x008fce0000010000 */
[----:B------:R-:W3:Y:S01]  /*cdd0*/  MUFU.EX2 R3, R3 ;  /* 0x0000000300037308 */ /* 0x000ee20000000800 */
[C---:B--2---:R-:W-:Y:S01]  /*cde0*/  FADD.FTZ R13, R54.reuse, R13 ;  /* 0x0000000d360d7221 */ /* 0x044fe20000010000 */
[----:B------:R-:W-:-:S06]  /*cdf0*/  F2FP.BF16.F32.PACK_AB R49, R54, R51 ;  /* 0x000000333631723e */ /* 0x000fcc00000010ff */
[----:B------:R-:W0:Y:S01]  /*ce00*/  MUFU.EX2 R60, R60 ;  /* 0x0000003c003c7308 */ /* 0x000e220000000800 */
[----:B-1----:R-:W-:Y:S01]  /*ce10*/  FADD.FTZ R13, R4, R13 ;  /* 0x0000000d040d7221 */ /* 0x002fe20000010000 */
[----:B------:R-:W-:-:S03]  /*ce20*/  F2FP.BF16.F32.PACK_AB R51, R20, R4 ;  /* 0x000000041433723e */ /* 0x000fc600000010ff */
[----:B------:R-:W-:Y:S01]  /*ce30*/  FADD.FTZ R28, R20, R13 ;  /* 0x0000000d141c7221 */ /* 0x000fe20000010000 */
[----:B------:R-:W-:Y:S01]  /*ce40*/  FADD.FTZ R13, R57, R36 ;  /* 0x00000024390d7221 */ /* 0x000fe20000010000 */
[----:B------:R4:W-:Y:S01]  /*ce50*/  STSM.16.M88.4 [R17+0x27800], R48 ;  /* 0x0278003011007844 */ /* 0x0009e20000000200 */
[----:B------:R-:W1:Y:S01]  /*ce60*/  MUFU.EX2 R55, R55 ;  /* 0x0000003700377308 */ /* 0x000e620000000800 */
[----:B---3--:R-:W-:-:S07]  /*ce70*/  FADD.FTZ R28, R3, R28 ;  /* 0x0000001c031c7221 */ /* 0x008fce0000010000 */
        /* <DEDUP_REMOVED lines=14> */
[----:B------:R-:W-:-:S05]  /*cf60*/  F2FP.BF16.F32.PACK_AB R59, R62, R59 ;  /* 0x0000003b3e3b723e */ /* 0x000fca00000010ff */
[----:B------:R4:W-:Y:S01]  /*cf70*/  STSM.16.M88.4 [R136], R56 ;  /* 0x0000003888007844 */ /* 0x0009e20000000200 */
        /* <DEDUP_REMOVED lines=22> */
[C---:B--2---:R-:W-:Y:S01]  /*d0e0*/  F2FP.BF16.F32.PACK_AB R67, R14.reuse, R67 ;  /* 0x000000430e43723e */ /* 0x044fe200000010ff */
[----:B------:R-:W-:-:S04]  /*d0f0*/  FADD.FTZ R13, R14, R13 ;  /* 0x0000000d0e0d7221 */ /* 0x000fc80000010000 */
[----:B------:R4:W-:Y:S02]  /*d100*/  STSM.16.M88.4 [R19+0x6000], R64 ;  /* 0x0060004013007844 */ /* 0x0009e40000000200 */
[----:B------:R-:W2:Y:S01]  /*d110*/  MUFU.EX2 R82, R82 ;  /* 0x0000005200527308 */ /* 0x000ea20000000800 */
[----:B0-----:R-:W-:-:S07]  /*d120*/  FADD.FTZ R15, R76, R15 ;  /* 0x0000000f4c0f7221 */ /* 0x001fce0000010000 */
[----:B------:R-:W0:Y:S01]  /*d130*/  MUFU.EX2 R83, R83 ;  /* 0x0000005300537308 */ /* 0x000e220000000800 */
[C---:B-1----:R-:W-:Y:S01]  /*d140*/  F2FP.BF16.F32.PACK_AB R74, R80.reuse, R76 ;  /* 0x0000004c504a723e */ /* 0x042fe200000010ff */
[----:B------:R-:W-:-:S06]  /*d150*/  FADD.FTZ R4, R80, R15 ;  /* 0x0000000f50047221 */ /* 0x000fcc0000010000 */
[----:B------:R-:W1:Y:S01]  /*d160*/  MUFU.EX2 R86, R86 ;  /* 0x0000005600567308 */ /* 0x000e620000000800 */
[----:B--2---:R-:W-:-:S07]  /*d170*/  FADD.FTZ R13, R82, R13 ;  /* 0x0000000d520d7221 */ /* 0x004fce0000010000 */
[----:B------:R-:W2:Y:S01]  /*d180*/  MUFU.EX2 R84, R84 ;  /* 0x0000005400547308 */ /* 0x000ea20000000800 */
[C---:B0-----:R-:W-:Y:S01]  /*d190*/  F2FP.BF16.F32.PACK_AB R73, R83.reuse, R82 ;  /* 0x000000525349723e */ /* 0x041fe200000010ff */
[----:B------:R-:W-:-:S04]  /*d1a0*/  FADD.FTZ R13, R83, R13 ;  /* 0x0000000d530d7221 */ /* 0x000fc80000010000 */
[----:B-1----:R-:W-:Y:S01]  /*d1b0*/  FADD.FTZ R13, R86, R13 ;  /* 0x0000000d560d7221 */ /* 0x002fe20000010000 */
[----:B--2---:R-:W-:-:S03]  /*d1c0*/  F2FP.BF16.F32.PACK_AB R75, R84, R86 ;  /* 0x00000056544b723e */ /* 0x004fc600000010ff */
[----:B------:R-:W-:Y:S01]  /*d1d0*/  FADD.FTZ R3, R84, R13 ;  /* 0x0000000d54037221 */ /* 0x000fe20000010000 */
[----:B------:R-:W-:Y:S01]  /*d1e0*/  IMAD.MOV.U32 R13, RZ, RZ, R7 ;  /* 0x000000ffff0d7224 */ /* 0x000fe200078e0007 */
[----:B------:R4:W-:Y:S01]  /*d1f0*/  STSM.16.M88.4 [R18+0x6000], R72 ;  /* 0x0060004812007844 */ /* 0x0009e20000000200 */
[----:B------:R0:W-:Y:S06]  /*d200*/  MEMBAR.ALL.CTA ;  /* 0x0000000000007992 */ /* 0x0001ec0000008000 */
[----:B0-----:R-:W0:Y:S02]  /*d210*/  FENCE.VIEW.ASYNC.S ;  /* 0x00000000000073c6 */ /* 0x001e240000000000 */
[----:B0-----:R-:W-:Y:S01]  /*d220*/  NOP ;  /* 0x0000000000007918 */ /* 0x001fe20000000000 */
[----:B------:R-:W-:Y:S05]  /*d230*/  @P2 BRA `(.L_x_9173) ;  /* 0xffffffd000002947 */ /* 0x000fea000383ffff */
.L_x_9156:
[----:B------:R-:W-:Y:S06]  /*d240*/  BAR.ARV 0x8, 0x1a0 ;  /* 0x0206800000007b1d */ /* 0x000fec0000002000 */
[----:B------:R-:W-:Y:S05]  /*d250*/  @!P0 BRA `(.L_x_9174) ;  /* 0x0000000000048947 */ /* 0x000fea0003800000 */
[----:B------:R-:W-:Y:S01]  /*d260*/  BPT.TRAP 0x1 ;  /* 0x000000040000795c */ /* 0x000fe20000300000 */
.L_x_9174:
[----:B------:R-:W-:Y:S01]  /*d270*/  ULEA UR9, UR43, UR42, 0x3 ;  /* 0x0000002a2b097291 */ /* 0x000fe2000f8e183f */
[----:B------:R-:W-:-:S05]  /*d280*/  IMAD.U32 R2, RZ, RZ, UR46 ;  /* 0x0000002eff027e24 */ /* 0x000fca000f8e00ff */
[----:B------:R-:W-:-:S04]  /*d290*/  SHF.L.U32 R2, R2, 0x1f, RZ ;  /* 0x0000001f02027819 */ /* 0x000fc800000006ff */
[----:B------:R0:W3:Y:S01]  /*d2a0*/  SYNCS.PHASECHK.TRANS64.TRYWAIT P2, [UR9+0x2d850], R2 ;  /* 0x02d85002ff0075a7 */ /* 0x0000e20008040149 */
[----:B------:R-:W-:Y:S05]  /*d2b0*/  @!P0 BRA `(.L_x_9175) ;  /* 0x0000000000048947 */ /* 0x000fea0003800000 */
[----:B------:R-:W-:Y:S01]  /*d2c0*/  BPT.TRAP 0x1 ;  /* 0x000000040000795c */ /* 0x000fe20000300000 */
.L_x_9175:
[----:B---3--:R-:W-:Y:S05]  /*d2d0*/  @P2 BRA `(.L_x_9176) ;  /* 0x0000000000082947 */ /* 0x008fea0003800000 */
[----:B------:R-:W3:Y:S02]  /*d2e0*/  SYNCS.PHASECHK.TRANS64.TRYWAIT P0, [UR9+0x2d850], R2 ;  /* 0x02d85002ff0075a7 */ /* 0x000ee40008000149 */
[----:B---3--:R-:W-:Y:S05]  /*d2f0*/  @!P0 BRA `(.L_x_9177) ;  /* 0x0000007000788947 */ /* 0x008fea0003800000 */
.L_x_9176:
[----:B------:R-:W-:Y:S01]  /*d300*/  UIADD3 UR42, UR42, 0x400, URZ ;  /* 0x000004002a2a7890 */ /* 0x000fe2000fffe03f */
[----:B------:R-:W-:Y:S01]  /*d310*/  WARPGROUP.ARRIVE ;  /* 0x00000000000079c5 */ /* 0x000fe20000000000 */
[----:B------:R-:W-:Y:S01]  /*d320*/  ULOP3.LUT UR37, UR37, 0x10000, URZ, 0xfc, !UPT ;  /* 0x0001000025257892 */ /* 0x000fe2000f8efc3f */
[----:B---3--:R-:W3:Y:S01]  /*d330*/  SHFL.BFLY PT, R5, R4, 0x2, 0x1f ;  /* 0x0c401f0004057f89 */ /* 0x008ee200000e0000 */
[----:B------:R-:W-:Y:S01]  /*d340*/  USHF.R.U32.HI UR42, URZ, 0x4, UR42 ;  /* 0x000000043f2a7899 */ /* 0x000fe2000801162a */
[----:B-1----:R-:W-:Y:S01]  /*d350*/  IMAD.U32 R13, RZ, RZ, UR33 ;  /* 0x00000021ff0d7e24 */ /* 0x002fe2000f8e00ff */
[----:B------:R-:W-:Y:S01]  /*d360*/  UMOV UR5, 0x40000040 ;  /* 0x4000004000057882 */ /* 0x000fe20000000000 */
[----:B------:R-:W-:Y:S01]  /*d370*/  UMOV UR7, 0x80000020 ;  /* 0x8000002000077882 */ /* 0x000fe20000000000 */
[----:B------:R-:W-:Y:S01]  /*d380*/  ULOP3.LUT UR42, UR42, 0x3fff, URZ, 0xc0, !UPT ;  /* 0x00003fff2a2a7892 */ /* 0x000fe2000f8ec03f */
[----:B0-----:R-:W0:Y:S01]  /*d390*/  SHFL.BFLY PT, R2, R3, 0x2, 0x1f ;  /* 0x0c401f0003027f89 */ /* 0x001e2200000e0000 */
[----:B------:R-:W-:Y:S01]  /*d3a0*/  UMOV UR4, UR37 ;  /* 0x0000002500047c82 */ /* 0x000fe20008000000 */
[----:B------:R-:W-:-:S02]  /*d3b0*/  UIADD3 UR44, UR44, 0x1, URZ ;  /* 0x000000012c2c7890 */ /* 0x000fc4000fffe03f */
[----:B------:R-:W-:-:S04]  /*d3c0*/  ULOP3.LUT UR8, UR42, 0x2000000, URZ, 0xfc, !UPT ;  /* 0x020000002a087892 */ /* 0x000fc8000f8efc3f */
[----:B------:R-:W-:Y:S02]  /*d3d0*/  UIMAD UR8, UR43, 0x600, UR8 ;  /* 0x000006002b0878a4 */ /* 0x000fe4000f8e0208 */
[----:B------:R-:W-:-:S04]  /*d3e0*/  UIADD3 UR43, UR43, 0x1, URZ ;  /* 0x000000012b2b7890 */ /* 0x000fc8000fffe03f */
[----:B------:R-:W-:Y:S01]  /*d3f0*/  UISETP.NE.AND UP0, UPT, UR43, 0x2, UPT ;  /* 0x000000022b00788c */ /* 0x000fe2000bf05270 */
[----:B------:R-:W-:Y:S02]  /*d400*/  UMOV UR6, UR8 ;  /* 0x0000000800067c82 */ /* 0x000fe40008000000 */
[----:B------:R-:W-:Y:S01]  /*d410*/  HGMMA.64x96x16.F32.BF16 R88, gdesc[UR4].tnspB, R88, gsb0 ;  /* 0x41600000045879f0 */ /* 0x000fe20008001858 */
[----:B------:R-:W-:Y:S01]  /*d420*/  UIADD3 UR4, UR37, 0x2, URZ ;  /* 0x0000000225047890 */ /* 0x000fe2000fffe03f */
[----:B---3--:R-:W-:Y:S01]  /*d430*/  FADD.FTZ R5, R5, R4 ;  /* 0x0000000405057221 */ /* 0x008fe20000010000 */
[----:B------:R-:W-:Y:S01]  /*d440*/  UIADD3 UR6, UR8, 0x40, URZ ;  /* 0x0000004008067890 */ /* 0x000fe2000fffe03f */
[----:B------:R-:W-:Y:S01]  /*d450*/  IMAD.MOV.U32 R4, RZ, RZ, RZ ;  /* 0x000000ffff047224 */ /* 0x000fe200078e00ff */
[----:B------:R-:W-:Y:S01]  /*d460*/  UMOV UR5, 0x40000040 ;  /* 0x4000004000057882 */ /* 0x000fe20000000000 */
[----:B------:R-:W-:Y:S01]  /*d470*/  UMOV UR7, 0x80000020 ;  /* 0x8000002000077882 */ /* 0x000fe20000000000 */
[----:B0-----:R-:W-:Y:S01]  /*d480*/  FADD.FTZ R6, R2, R3 ;  /* 0x0000000302067221 */ /* 0x001fe20000010000 */
[----:B------:R-:W-:Y:S01]  /*d490*/  IMAD.MOV.U32 R3, RZ, RZ, -0x800000 ;  /* 0xff800000ff037424 */ /* 0x000fe200078e00ff */
[----:B------:R-:W0:Y:S01]  /*d4a0*/  SHFL.BFLY PT, R2, R5, 0x1, 0x1f ;  /* 0x0c201f0005027f89 */ /* 0x000e2200000e0000 */
[----:B------:R-:W-:-:S03]  /*d4b0*/  USEL UR43, UR43, URZ, UP0 ;  /* 0x0000003f2b2b7287 */ /* 0x000fc60008000000 */
[----:B------:R-:W1:Y:S01]  /*d4c0*/  SHFL.BFLY PT, R9, R6, 0x1, 0x1f ;  /* 0x0c201f0006097f89 */ /* 0x000e6200000e0000 */
[----:B0-----:R-:W-:Y:S01]  /*d4d0*/  FADD.FTZ R11, R5, R2 ;  /* 0x00000002050b7221 */ /* 0x001fe20000010000 */
[----:B------:R-:W-:Y:S02]  /*d4e0*/  IMAD.U32 R5, RZ, RZ, UR33 ;  /* 0x00000021ff057e24 */ /* 0x000fe4000f8e00ff */
[----:B------:R-:W-:Y:S02]  /*d4f0*/  IMAD.MOV.U32 R2, RZ, RZ, -0x800000 ;  /* 0xff800000ff027424 */ /* 0x000fe400078e00ff */
[----:B-1----:R-:W-:Y:S01]  /*d500*/  FADD.FTZ R12, R6, R9 ;  /* 0x00000009060c7221 */ /* 0x002fe20000010000 */
[----:B------:R-:W-:Y:S01]  /*d510*/  FSETP.NE.FTZ.AND P0, PT, R11, RZ, PT ;  /* 0x000000ff0b00720b */ /* 0x000fe20003f15000 */
[----:B------:R-:W-:Y:S02]  /*d520*/  IMAD.U32 R6, RZ, RZ, UR9 ;  /* 0x00000009ff067e24 */ /* 0x000fe4000f8e00ff */
[----:B------:R-:W-:Y:S01]  /*d530*/  IMAD.MOV.U32 R9, RZ, RZ, RZ ;  /* 0x000000ffff097224 */ /* 0x000fe200078e00ff */
[----:B------:R-:W-:Y:S01]  /*d540*/  FSETP.NE.FTZ.AND P2, PT, R12, RZ, PT ;  /* 0x000000ff0c00720b */ /* 0x000fe20003f55000 */
[----:B------:R-:W-:-:S08]  /*d550*/  @!P1 VIADD R6, R6, 0x2d860 ;  /* 0x0002d86006069836 */ /* 0x000fd00000000000 */
[----:B------:R-:W0:Y:S01]  /*d560*/  @P0 MUFU.LG2 R8, R11 ;  /* 0x0000000b00080308 */ /* 0x000e220000000c00 */
[----:B------:R-:W-:-:S07]  /*d570*/  @P0 FMUL.FTZ R5, R5, 0.69314718246459960938 ;  /* 0x3f31721805050820 */ /* 0x000fce0000410000 */
[----:B------:R-:W1:Y:S08]  /*d580*/  @P2 MUFU.LG2 R10, R12 ;  /* 0x0000000c000a2308 */ /* 0x000e700000000c00 */
[----:B------:R3:W5:Y:S01]  /*d590*/  @P0 MUFU.RCP R4, R11 ;  /* 0x0000000b00040308 */ /* 0x0007620000001000 */
[----:B0-----:R-:W-:-:S04]  /*d5a0*/  @P0 FMUL.FTZ R8, R8, 0.69314718246459960938 ;  /* 0x3f31721808080820 */ /* 0x001fc80000410000 */
[----:B------:R-:W-:Y:S01]  /*d5b0*/  @P0 FFMA.FTZ R2, R5, R0, R8 ;  /* 0x0000000005020223 */ /* 0x000fe20000010008 */
[----:B------:R-:W-:Y:S02]  /*d5c0*/  @!P1 PRMT R5, RZ, 0x654, R6 ;  /* 0x00000654ff059816 */ /* 0x000fe40000000006 */
[----:B------:R-:W0:Y:S01]  /*d5d0*/  @P2 MUFU.RCP R9, R12 ;  /* 0x0000000c00092308 */ /* 0x000e220000001000 */
[----:B---3--:R-:W-:Y:S01]  /*d5e0*/  @P2 FMUL.FTZ R11, R13, 0.69314718246459960938 ;  /* 0x3f3172180d0b2820 */ /* 0x008fe20000410000 */
[----:B-1----:R-:W-:Y:S01]  /*d5f0*/  @P2 FMUL.FTZ R10, R10, 0.69314718246459960938 ;  /* 0x3f3172180a0a2820 */ /* 0x002fe20000410000 */
[----:B------:R-:W-:-:S03]  /*d600*/  PLOP3.LUT P0, PT, PT, PT, PT, 0x8, 0x0 ;  /* 0x000000000000781c */ /* 0x000fc60003f0e170 */
        /* <DEDUP_REMOVED lines=50> */
[-C--:B-----5:R-:W-:Y:S01]  /*d930*/  FMUL.FTZ R0, R88, R4.reuse ;  /* 0x0000000458007220 */ /* 0x0a0fe20000410000 */
        /* <DEDUP_REMOVED lines=17> */
[-C--:B--2---:R-:W-:Y:S01]  /*da50*/  FMUL.FTZ R26, R124, R4.reuse ;  /* 0x000000047c1a7220 */ /* 0x084fe20000410000 */
        /* <DEDUP_REMOVED lines=29> */
.L_x_9107:
[----:B------:R-:W0:Y:S08]  /*dc30*/  S2UR UR4, SR_CgaCtaId ;  /* 0x00000000000479c3 */ /* 0x000e300000008800 */
[----:B------:R-:W-:Y:S06]  /*dc40*/  BAR.SYNC.DEFER_BLOCKING 0x5, 0x1a0 ;  /* 0x0146800000007b1d */ /* 0x000fec0000010000 */
[----:B------:R-:W-:Y:S01]  /*dc50*/  UMOV UR42, 0x400 ;  /* 0x00000400002a7882 */ /* 0x000fe20000000000 */
[----:B------:R-:W-:Y:S01]  /*dc60*/  BSSY B0, `(.L_x_9178) ;  /* 0x0000179000007945 */ /* 0x000fe20003800000 */
[----:B0-----:R-:W-:-:S09]  /*dc70*/  ULEA UR42, UR4, UR42, 0x18 ;  /* 0x0000002a042a7291 */ /* 0x001fd2000f8ec03f */
[----:B------:R-:W0:Y:S02]  /*dc80*/  LDS.128 R144, [UR42+0x2d8d0] ;  /* 0x02d8d02aff907984 */ /* 0x000e240008000c00 */
[----:B0-----:R-:W-:Y:S02]  /*dc90*/  R2UR UR6, R146 ;  /* 0x00000000920672ca */ /* 0x001fe400000e0000 */
[----:B------:R-:W-:Y:S01]  /*dca0*/  R2UR UR5, R147 ;  /* 0x00000000930572ca */ /* 0x000fe200000e0000 */
[----:B------:R-:W-:Y:S06]  /*dcb0*/  BAR.ARV 0x4, 0x1a0 ;  /* 0x0106800000007b1d */ /* 0x000fec0000002000 */
[----:B------:R-:W-:Y:S08]  /*dcc0*/  @P0 BRA `(.L_x_9179) ;  /* 0x0000000c00cc0947 */ /* 0x000ff00003800000 */
[----:B------:R-:W0:Y:S08]  /*dcd0*/  S2UR UR4, SR_SWINHI ;  /* 0x00000000000479c3 */ /* 0x000e300000002f00 */
[----:B------:R-:W-:Y:S01]  /*dce0*/  BAR.SYNC.DEFER_BLOCKING 0x1, 0x180 ;  /* 0x0046000000007b1d */ /* 0x000fe20000010000 */
[----:B------:R-:W-:Y:S02]  /*dcf0*/  F2FP.BF16.F32.PACK_AB R6, R6, R29 ;  /* 0x0000001d0606723e */ /* 0x000fe400000010ff */
[----:B------:R-:W-:-:S02]  /*dd00*/  F2FP.BF16.F32.PACK_AB R7, R7, R94 ;  /* 0x0000005e0707723e */ /* 0x000fc400000010ff */
[----:B------:R-:W-:Y:S02]  /*dd10*/  F2FP.BF16.F32.PACK_AB R128, R129, R128 ;  /* 0x000000808180723e */ /* 0x000fe400000010ff */
[----:B------:R-:W-:Y:S02]  /*dd20*/  F2FP.BF16.F32.PACK_AB R26, R125, R26 ;  /* 0x0000001a7d1a723e */ /* 0x000fe400000010ff */
[----:B------:R-:W-:Y:S02]  /*dd30*/  F2FP.BF16.F32.PACK_AB R27, R27, R126 ;  /* 0x0000007e1b1b723e */ /* 0x000fe400000010ff */
[----:B------:R-:W-:Y:S02]  /*dd40*/  F2FP.BF16.F32.PACK_AB R129, R131, R130 ;  /* 0x000000828381723e */ /* 0x000fe400000010ff */
[----:B------:R-:W-:Y:S02]  /*dd50*/  F2FP.BF16.F32.PACK_AB R130, R133, R132 ;  /* 0x000000848582723e */ /* 0x000fe400000010ff */
[----:B------:R-:W-:Y:S01]  /*dd60*/  F2FP.BF16.F32.PACK_AB R131, R135, R134 ;  /* 0x000000868783723e */ /* 0x000fe200000010ff */
[----:B------:R-:W-:Y:S01]  /*dd70*/  UMOV UR8, UR42 ;  /* 0x0000002a00087c82 */ /* 0x000fe20008000000 */
[----:B0-----:R-:W-:Y:S01]  /*dd80*/  UMOV UR9, UR4 ;  /* 0x0000000400097c82 */ /* 0x001fe20008000000 */
[----:B------:R-:W-:-:S02]  /*dd90*/  IMAD.U32 R20, RZ, RZ, UR8 ;  /* 0x00000008ff147e24 */ /* 0x000fc4000f8e00ff */
[----:B------:R-:W-:Y:S01]  /*dda0*/  IMAD.U32 R21, RZ, RZ, UR9 ;  /* 0x00000009ff157e24 */ /* 0x000fe2000f8e00ff */
[----:B------:R-:W-:Y:S02]  /*ddb0*/  ULDC.64 UR8, c[0x0][0xbd8] ;  /* 0x0002f60000087ab9 */ /* 0x000fe40000000a00 */
[----:B------:R-:W-:Y:S01]  /*ddc0*/  UISETP.NE.U32.AND UP0, UPT, UR8, URZ, UPT ;  /* 0x0000003f0800728c */ /* 0x000fe2000bf05070 */
[----:B------:R-:W-:-:S03]  /*ddd0*/  IMAD.WIDE R4, R152, 0x2, R20 ;  /* 0x0000000298047825 */ /* 0x000fc600078e0214 */
[----:B------:R-:W-:Y:S01]  /*dde0*/  UISETP.NE.AND.EX UP0, UPT, UR9, URZ, UPT, UP0 ;  /* 0x0000003f0900728c */ /* 0x000fe2000bf05300 */
[C---:B------:R-:W-:Y:S02]  /*ddf0*/  LOP3.LUT R9, R4.reuse, 0x180, RZ, 0xc0, !PT ;  /* 0x0000018004097812 */ /* 0x040fe400078ec0ff */
[----:B------:R-:W-:Y:S01]  /*de00*/  ULDC.64 UR8, c[0x0][0xbd8] ;  /* 0x0002f60000087ab9 */ /* 0x000fe20000000a00 */
[C---:B------:R-:W-:Y:S01]  /*de10*/  IADD3 R25, P0, R4.reuse, 0x6020, RZ ;  /* 0x0000602004197810 */ /* 0x040fe20007f1e0ff */
[----:B------:R-:W-:Y:S01]  /*de20*/  UIMAD.WIDE UR8, UR40, 0x4, UR8 ;  /* 0x00000004280878a5 */ /* 0x000fe2000f8e0208 */
[----:B------:R-:W-:Y:S02]  /*de30*/  SHF.R.U64 R9, R9, 0x3, RZ ;  /* 0x0000000309097819 */ /* 0x000fe400000012ff */
[C---:B------:R-:W-:Y:S02]  /*de40*/  IADD3 R11, P1, R4.reuse, 0x6000, RZ ;  /* 0x00006000040b7810 */ /* 0x040fe40007f3e0ff */
[----:B------:R-:W-:-:S02]  /*de50*/  IADD3 R37, P2, R4, 0x3020, RZ ;  /* 0x0000302004257810 */ /* 0x000fc40007f5e0ff */
[C---:B----4-:R-:W-:Y:S02]  /*de60*/  IADD3 R35, P3, R4.reuse, 0x3000, RZ ;  /* 0x0000300004237810 */ /* 0x050fe40007f7e0ff */
[----:B------:R-:W-:Y:S01]  /*de70*/  IADD3 R33, P4, R4, 0x20, RZ ;  /* 0x0000002004217810 */ /* 0x000fe20007f9e0ff */
[--C-:B------:R-:W-:Y:S01]  /*de80*/  IMAD.X R13, RZ, RZ, R5.reuse, P2 ;  /* 0x000000ffff0d7224 */ /* 0x100fe200010e0605 */
[----:B------:R-:W-:Y:S01]  /*de90*/  LOP3.LUT R4, R9, R4, RZ, 0x3c, !PT ;  /* 0x0000000409047212 */ /* 0x000fe200078e3cff */
[--C-:B------:R-:W-:Y:S01]  /*dea0*/  IMAD.X R15, RZ, RZ, R5.reuse, P3 ;  /* 0x000000ffff0f7224 */ /* 0x100fe200018e0605 */
[----:B------:R-:W-:Y:S01]  /*deb0*/  LOP3.LUT R24, R25, 0x180, RZ, 0xc0, !PT ;  /* 0x0000018019187812 */ /* 0x000fe200078ec0ff */
[----:B------:R-:W-:Y:S01]  /*dec0*/  IMAD.X R9, RZ, RZ, R5, P4 ;  /* 0x000000ffff097224 */ /* 0x000fe200020e0605 */
[----:B------:R-:W-:Y:S02]  /*ded0*/  LOP3.LUT R10, R11, 0x180, RZ, 0xc0, !PT ;  /* 0x000001800b0a7812 */ /* 0x000fe400078ec0ff */
[----:B------:R-:W-:-:S02]  /*dee0*/  MOV R31, R4 ;  /* 0x00000004001f7202 */ /* 0x000fc40000000f00 */
[----:B------:R-:W-:Y:S02]  /*def0*/  F2FP.BF16.F32.PACK_AB R4, R89, R0 ;  /* 0x000000005904723e */ /* 0x000fe400000010ff */
        /* <DEDUP_REMOVED lines=10> */
[----:B------:R-:W-:Y:S01]  /*dfa0*/  IMAD.X R11, RZ, RZ, R5, P1 ;  /* 0x000000ffff0b7224 */ /* 0x000fe200008e0605 */
[----:B------:R-:W-:Y:S02]  /*dfb0*/  SHF.R.U64 R12, R12, 0x3, RZ ;  /* 0x000000030c0c7819 */ /* 0x000fe400000012ff */
[----:B------:R-:W-:-:S02]  /*dfc0*/  LOP3.LUT R14, R8, R35, RZ, 0x3c, !PT ;  /* 0x00000023080e7212 */ /* 0x000fc400078e3cff */
[----:B------:R-:W-:Y:S02]  /*dfd0*/  F2FP.BF16.F32.PACK_AB R5, R91, R90 ;  /* 0x0000005a5b05723e */ /* 0x000fe400000010ff */
[----:B------:R-:W-:Y:S02]  /*dfe0*/  LOP3.LUT R8, R0, R33, RZ, 0x3c, !PT ;  /* 0x0000002100087212 */ /* 0x000fe400078e3cff */
[----:B------:R-:W-:Y:S01]  /*dff0*/  LOP3.LUT R12, R12, R37, RZ, 0x3c, !PT ;  /* 0x000000250c0c7212 */ /* 0x000fe200078e3cff */
[----:B------:R0:W-:Y:S01]  /*e000*/  STSM.16.M88.4 [R31], R4 ;  /* 0x000000041f007844 */ /* 0x0001e20000000200 */
[----:B------:R-:W-:Y:S02]  /*e010*/  MOV R29, R10 ;  /* 0x0000000a001d7202 */ /* 0x000fe40000000f00 */
[----:B------:R-:W-:Y:S02]  /*e020*/  MOV R0, R8 ;  /* 0x0000000800007202 */ /* 0x000fe40000000f00 */
[----:B------:R-:W-:-:S02]  /*e030*/  F2FP.BF16.F32.PACK_AB R8, R97, R96 ;  /* 0x000000606108723e */ /* 0x000fc400000010ff */
[----:B------:R-:W-:Y:S02]  /*e040*/  F2FP.BF16.F32.PACK_AB R9, R99, R98 ;  /* 0x000000626309723e */ /* 0x000fe400000010ff */
[----:B------:R-:W-:Y:S02]  /*e050*/  F2FP.BF16.F32.PACK_AB R10, R101, R100 ;  /* 0x00000064650a723e */ /* 0x000fe400000010ff */
[----:B------:R-:W-:Y:S02]  /*e060*/  F2FP.BF16.F32.PACK_AB R11, R103, R102 ;  /* 0x00000066670b723e */ /* 0x000fe400000010ff */
[----:B------:R-:W-:Y:S02]  /*e070*/  MOV R30, R12 ;  /* 0x0000000c001e7202 */ /* 0x000fe40000000f00 */
[----:B------:R-:W-:Y:S01]  /*e080*/  MOV R28, R24 ;  /* 0x00000018001c7202 */ /* 0x000fe20000000f00 */
[----:B------:R1:W-:Y:S01]  /*e090*/  STSM.16.M88.4 [R0], R8 ;  /* 0x0000000800007844 */ /* 0x0003e20000000200 */
[----:B0-----:R-:W-:-:S02]  /*e0a0*/  MOV R31, R14 ;  /* 0x0000000e001f7202 */ /* 0x001fc40000000f00 */
[----:B------:R-:W-:Y:S02]  /*e0b0*/  F2FP.BF16.F32.PACK_AB R4, R105, R104 ;  /* 0x000000686904723e */ /* 0x000fe400000010ff */
[----:B------:R-:W-:Y:S02]  /*e0c0*/  F2FP.BF16.F32.PACK_AB R5, R107, R106 ;  /* 0x0000006a6b05723e */ /* 0x000fe400000010ff */
[----:B------:R-:W-:Y:S02]  /*e0d0*/  F2FP.BF16.F32.PACK_AB R6, R109, R108 ;  /* 0x0000006c6d06723e */ /* 0x000fe400000010ff */
[----:B------:R-:W-:Y:S02]  /*e0e0*/  F2FP.BF16.F32.PACK_AB R7, R111, R110 ;  /* 0x0000006e6f07723e */ /* 0x000fe400000010ff */
[----:B------:R-:W-:Y:S02]  /*e0f0*/  F2FP.BF16.F32.PACK_AB R12, R113, R112 ;  /* 0x00000070710c723e */ /* 0x000fe400000010ff */
[----:B------:R-:W-:Y:S01]  /*e100*/  F2FP.BF16.F32.PACK_AB R13, R115, R114 ;  /* 0x00000072730d723e */ /* 0x000fe200000010ff */
[----:B------:R0:W-:Y:S01]  /*e110*/  STSM.16.M88.4 [R31], R4 ;  /* 0x000000041f007844 */ /* 0x0001e20000000200 */
[----:B------:R-:W-:Y:S01]  /*e120*/  F2FP.BF16.F32.PACK_AB R14, R117, R116 ;  /* 0x00000074750e723e */ /* 0x000fe200000010ff */
[----:B-1----:R-:W-:Y:S01]  /*e130*/  IMAD.U32 R8, RZ, RZ, UR8 ;  /* 0x00000008ff087e24 */ /* 0x002fe2000f8e00ff */
[----:B------:R-:W-:Y:S01]  /*e140*/  F2FP.BF16.F32.PACK_AB R15, R119, R118 ;  /* 0x00000076770f723e */ /* 0x000fe200000010ff */
[----:B------:R-:W-:Y:S01]  /*e150*/  IMAD.U32 R9, RZ, RZ, UR9 ;  /* 0x00000009ff097e24 */ /* 0x000fe2000f8e00ff */
[----:B------:R-:W-:Y:S01]  /*e160*/  F2FP.BF16.F32.PACK_AB R24, R121, R120 ;  /* 0x000000787918723e */ /* 0x000fe200000010ff */
[----:B------:R-:W-:Y:S01]  /*e170*/  ULDC.64 UR8, c[0x0][0xbe0] ;  /* 0x0002f80000087ab9 */ /* 0x000fe20000000a00 */
[----:B------:R-:W-:Y:S01]  /*e180*/  F2FP.BF16.F32.PACK_AB R25, R123, R122 ;  /* 0x0000007a7b19723e */ /* 0x000fe200000010ff */
[----:B------:R1:W-:Y:S01]  /*e190*/  STSM.16.M88.4 [R30], R12 ;  /* 0x0000000c1e007844 */ /* 0x0003e20000000200 */
[----:B------:R-:W2:Y:S01]  /*e1a0*/  LDC R39, c[0x0][0xa88] ;  /* 0x0002a200ff277b82 */ /* 0x000ea20000000800 */
[----:B------:R-:W-:-:S02]  /*e1b0*/  PLOP3.LUT P0, PT, PT, PT, UP0, 0x80, 0x0 ;  /* 0x000000000000781c */ /* 0x000fc40003f0f008 */
[----:B------:R1:W-:Y:S04]  /*e1c0*/  STSM.16.M88.4 [R29], R24 ;  /* 0x000000181d007844 */ /* 0x0003e80000000200 */
[----:B------:R1:W-:Y:S01]  /*e1d0*/  STSM.16.M88.4 [R28], R128 ;  /* 0x000000801c007844 */ /* 0x0003e20000000200 */
[----:B------:R-:W-:Y:S01]  /*e1e0*/  UISETP.NE.U32.AND UP1, UPT, UR8, URZ, UPT ;  /* 0x0000003f0800728c */ /* 0x000fe2000bf25070 */
[----:B------:R-:W-:Y:S03]  /*e1f0*/  BAR.SYNC.DEFER_BLOCKING 0x1, 0x180 ;  /* 0x0046000000007b1d */ /* 0x000fe60000010000 */
[----:B------:R-:W-:-:S06]  /*e200*/  UISETP.NE.AND.EX UP1, UPT, UR9, URZ, UPT, UP1 ;  /* 0x0000003f0900728c */ /* 0x000fcc000bf25310 */
[----:B------:R-:W-:-:S05]  /*e210*/  PLOP3.LUT P1, PT, PT, PT, UP1, 0x80, 0x0 ;  /* 0x000000000000781c */ /* 0x000fca0003f2f018 */
[----:B------:R-:W-:Y:S02]  /*e220*/  @UP1 ULDC.64 UR8, c[0x0][0xbe0] ;  /* 0x0002f80000081ab9 */ /* 0x000fe40000000a00 */
[----:B------:R-:W-:-:S06]  /*e230*/  @UP1 UIMAD.WIDE UR8, UR40, 0x4, UR8 ;  /* 0x00000004280818a5 */ /* 0x000fcc000f8e0208 */
[----:B0-----:R-:W-:Y:S02]  /*e240*/  IMAD.U32 R6, RZ, RZ, UR8 ;  /* 0x00000008ff067e24 */ /* 0x001fe4000f8e00ff */
[----:B------:R-:W-:Y:S01]  /*e250*/  IMAD.U32 R7, RZ, RZ, UR9 ;  /* 0x00000009ff077e24 */ /* 0x000fe2000f8e00ff */
[----:B------:R-:W3:Y:S01]  /*e260*/  @P0 LDG.E R0, desc[UR48][R8.64] ;  /* 0x0000003008000981 */ /* 0x000ee2000c1e1900 */
[----:B------:R-:W-:Y:S01]  /*e270*/  IMAD R5, R142, 0x20, R140 ;  /* 0x000000208e057824 */ /* 0x000fe200078e028c */
[----:B------:R-:W-:Y:S02]  /*e280*/  UMOV UR4, URZ ;  /* 0x0000003f00047c82 */ /* 0x000fe40008000000 */
[----:B--2---:R1:W5:Y:S01]  /*e290*/  @P1 LDG.E R39, desc[UR48][R6.64] ;  /* 0x0000003006271981 */ /* 0x004362000c1e1900 */
[----:B------:R-:W-:-:S03]  /*e2a0*/  IMAD.WIDE R20, R5, 0x2, R20 ;  /* 0x0000000205147825 */ /* 0x000fc600078e0214 */
[----:B------:R-:W-:Y:S02]  /*e2b0*/  IADD3 R5, P6, R20, 0x1800, RZ ;  /* 0x0000180014057810 */ /* 0x000fe40007fde0ff */
[----:B---3--:R-:W-:Y:S01]  /*e2c0*/  @P0 R2UR UR4, R0 ;  /* 0x00000000000402ca */ /* 0x008fe200000e0000 */
[----:B-1----:R-:W-:-:S14]  /*e2d0*/  @P1 BRA `(.L_x_9180) ;  /* 0x0000000000101947 */ /* 0x002fdc0003800000 */
[----:B------:R-:W-:Y:S05]  /*e2e0*/  @!P0 BRA `(.L_x_9180) ;  /* 0x00000000000c8947 */ /* 0x000fea0003800000 */
[----:B------:R-:W2:Y:S04]  /*e2f0*/  LDG.E R0, desc[UR48][R8.64] ;  /* 0x0000003008007981 */ /* 0x000ea8000c1e1900 */
[----:B-----5:R-:W2:Y:S02]  /*e300*/  LDG.E R39, desc[UR48][R8.64+0x4] ;  /* 0x0000043008277981 */ /* 0x020ea4000c1e1900 */
[----:B--2---:R-:W-:-:S07]  /*e310*/  IMAD.IADD R39, R39, 0x1, -R0 ;  /* 0x0000000127277824 */ /* 0x004fce00078e0a00 */
.L_x_9180:
[----:B------:R-:W-:Y:S01]  /*e320*/  USHF.R.S32.HI UR14, URZ, 0x1f, UR41 ;  /* 0x0000001f3f0e7899 */ /* 0x000fe20008011429 */
[----:B------:R-:W-:Y:S01]  /*e330*/  LOP3.LUT R4, R5, 0x180, RZ, 0xc0, !PT ;  /* 0x0000018005047812 */ /* 0x000fe200078ec0ff */
[----:B------:R-:W-:Y:S01]  /*e340*/  ULDC.64 UR12, c[0x0][0xb70] ;  /* 0x0002dc00000c7ab9 */ /* 0x000fe20000000a00 */
[----:B------:R-:W-:Y:S01]  /*e350*/  USHF.R.S32.HI UR11, URZ, 0x1f, UR4 ;  /* 0x0000001f3f0b7899 */ /* 0x000fe20008011404 */
[----:B------:R-:W-:Y:S01]  /*e360*/  IMAD R8, R148, 0xc0, R150 ;  /* 0x000000c094087824 */ /* 0x000fe200078e0296 */
[----:B------:R-:W-:Y:S01]  /*e370*/  UIMAD UR7, UR14, UR12, URZ ;  /* 0x0000000c0e0772a4 */ /* 0x000fe2000f8e023f */
[----:B------:R-:W-:Y:S01]  /*e380*/  SHF.R.U64 R4, R4, 0x3, RZ ;  /* 0x0000000304047819 */ /* 0x000fe200000012ff */
[----:B------:R-:W-:Y:S01]  /*e390*/  UMOV UR10, UR4 ;  /* 0x00000004000a7c82 */ /* 0x000fe20008000000 */
[----:B------:R-:W-:Y:S01]  /*e3a0*/  USEL UR16, UR40, URZ, !UP0 ;  /* 0x0000003f28107287 */ /* 0x000fe2000c000000 */
[----:B------:R-:W-:Y:S01]  /*e3b0*/  SHF.R.S32.HI R0, RZ, 0x1f, R8 ;  /* 0x0000001fff007819 */ /* 0x000fe20000011408 */
[----:B------:R-:W-:Y:S01]  /*e3c0*/  UIMAD.WIDE.U32 UR8, UR41, UR12, UR10 ;  /* 0x0000000c290872a5 */ /* 0x000fe2000f8e000a */
[----:B------:R-:W-:Y:S01]  /*e3d0*/  LOP3.LUT R4, R4, R5, RZ, 0x3c, !PT ;  /* 0x0000000504047212 */ /* 0x000fe200078e3cff */
[----:B------:R-:W-:Y:S01]  /*e3e0*/  UIMAD UR10, UR41, UR13, UR7 ;  /* 0x0000000d290a72a4 */ /* 0x000fe2000f8e0207 */
[----:B------:R-:W-:Y:S01]  /*e3f0*/  LOP3.LUT P0, RZ, R149, 0x3, RZ, 0xc0, !PT ;  /* 0x0000000395ff7812 */ /* 0x000fe2000780c0ff */
[----:B------:R-:W-:Y:S01]  /*e400*/  USHF.R.S32.HI UR7, URZ, 0x1f, UR40 ;  /* 0x0000001f3f077899 */ /* 0x000fe20008011428 */
[C---:B------:R-:W-:Y:S01]  /*e410*/  IADD3 R25, P5, R20.reuse, 0x3000, RZ ;  /* 0x0000300014197810 */ /* 0x040fe20007fbe0ff */
[----:B------:R-:W-:Y:S01]  /*e420*/  ULDC.64 UR12, c[0x0][0xb78] ;  /* 0x0002de00000c7ab9 */ /* 0x000fe20000000a00 */
[----:B------:R-:W-:Y:S01]  /*e430*/  UIADD3 UR9, UR9, UR10, URZ ;  /* 0x0000000a09097290 */ /* 0x000fe2000fffe03f */
[C---:B------:R-:W-:Y:S01]  /*e440*/  IADD3 R13, P4, R20.reuse, 0x4800, RZ ;  /* 0x00004800140d7810 */ /* 0x040fe20007f9e0ff */
[----:B------:R-:W-:Y:S01]  /*e450*/  USEL UR15, UR7, URZ, !UP0 ;  /* 0x0000003f070f7287 */ /* 0x000fe2000c000000 */
[----:B------:R-:W-:Y:S01]  /*e460*/  IADD3 R33, P3, R20, 0x6000, RZ ;  /* 0x0000600014217810 */ /* 0x000fe20007f7e0ff */
[----:B------:R-:W-:Y:S01]  /*e470*/  UIMAD.WIDE.U32 UR8, UR16, UR12, UR8 ;  /* 0x0000000c100872a5 */ /* 0x000fe2000f8e0008 */
[----:B------:R-:W-:Y:S01]  /*e480*/  LOP3.LUT R24, R25, 0x180, RZ, 0xc0, !PT ;  /* 0x0000018019187812 */ /* 0x000fe200078ec0ff */
[----:B------:R-:W-:Y:S01]  /*e490*/  UIMAD UR7, UR15, UR12, URZ ;  /* 0x0000000c0f0772a4 */ /* 0x000fe2000f8e023f */
[----:B------:R-:W-:-:S02]  /*e4a0*/  LOP3.LUT R12, R13, 0x180, RZ, 0xc0, !PT ;  /* 0x000001800d0c7812 */ /* 0x000fc400078ec0ff */
[----:B------:R-:W-:Y:S01]  /*e4b0*/  LOP3.LUT R32, R33, 0x180, RZ, 0xc0, !PT ;  /* 0x0000018021207812 */ /* 0x000fe200078ec0ff */
[----:B------:R-:W-:Y:S01]  /*e4c0*/  UIMAD UR7, UR16, UR13, UR7 ;  /* 0x0000000d100772a4 */ /* 0x000fe2000f8e0207 */
[----:B------:R-:W-:Y:S02]  /*e4d0*/  IADD3 R5, P1, R8, UR8, RZ ;  /* 0x0000000808057c10 */ /* 0x000fe4000ff3e0ff */
[----:B------:R-:W-:Y:S01]  /*e4e0*/  ULDC.64 UR12, c[0x0][0xb40] ;  /* 0x0002d000000c7ab9 */ /* 0x000fe20000000a00 */
[----:B------:R-:W-:Y:S02]  /*e4f0*/  LOP3.LUT R9, R20, 0x180, RZ, 0xc0, !PT ;  /* 0x0000018014097812 */ /* 0x000fe400078ec0ff */
[----:B------:R-:W-:Y:S01]  /*e500*/  IMAD.U32 R7, RZ, RZ, UR7 ;  /* 0x00000007ff077e24 */ /* 0x000fe2000f8e00ff */
[----:B------:R-:W-:Y:S02]  /*e510*/  LEA R36, P2, R5, UR12, 0x2 ;  /* 0x0000000c05247c11 */ /* 0x000fe4000f8410ff */
[----:B------:R-:W-:-:S02]  /*e520*/  SHF.R.U64 R24, R24, 0x3, RZ ;  /* 0x0000000318187819 */ /* 0x000fc400000012ff */
[----:B------:R-:W-:Y:S01]  /*e530*/  IADD3.X R6, R0, UR9, R7, P1, !PT ;  /* 0x0000000900067c10 */ /* 0x000fe20008ffe407 */
[C---:B------:R-:W-:Y:S01]  /*e540*/  VIADD R0, R8.reuse, 0x8 ;  /* 0x0000000808007836 */ /* 0x040fe20000000000 */
[-C--:B-----5:R-:W-:Y:S01]  /*e550*/  ISETP.GE.OR P1, PT, R8, R39.reuse, P0 ;  /* 0x000000270800720c */ /* 0x0a0fe20000726670 */
[----:B------:R-:W-:Y:S01]  /*e560*/  ULDC.64 UR8, c[0x0][0xaa0] ;  /* 0x0002a80000087ab9 */ /* 0x000fe20000000a00 */
[----:B------:R-:W-:Y:S01]  /*e570*/  LEA.HI.X R37, R5, UR13, R6, 0x2, P2 ;  /* 0x0000000d05257c11 */ /* 0x000fe200090f1406 */
[--C-:B------:R-:W-:Y:S01]  /*e580*/  IMAD.X R5, RZ, RZ, R21.reuse, P6 ;  /* 0x000000ffff057224 */ /* 0x100fe200030e0615 */
[----:B------:R-:W-:Y:S02]  /*e590*/  IADD3 R7, P2, R20, 0x7800, RZ ;  /* 0x0000780014077810 */ /* 0x000fe40007f5e0ff */
[----:B------:R-:W-:Y:S02]  /*e5a0*/  ISETP.GE.OR P0, PT, R0, R39, P0 ;  /* 0x000000270000720c */ /* 0x000fe40000706670 */
[----:B------:R-:W-:Y:S01]  /*e5b0*/  LOP3.LUT R0, R7, 0x180, RZ, 0xc0, !PT ;  /* 0x0000018007007812 */ /* 0x000fe200078ec0ff */
[----:B------:R-:W-:Y:S01]  /*e5c0*/  IMAD.X R29, RZ, RZ, R21, P2 ;  /* 0x000000ffff1d7224 */ /* 0x000fe200010e0615 */
[----:B------:R-:W-:-:S02]  /*e5d0*/  SHF.R.U64 R12, R12, 0x3, RZ ;  /* 0x000000030c0c7819 */ /* 0x000fc400000012ff */
[----:B------:R-:W-:Y:S02]  /*e5e0*/  SHF.R.U64 R32, R32, 0x3, RZ ;  /* 0x0000000320207819 */ /* 0x000fe400000012ff */
[----:B------:R-:W-:Y:S02]  /*e5f0*/  SHF.R.U64 R9, R9, 0x3, RZ ;  /* 0x0000000309097819 */ /* 0x000fe400000012ff */
[----:B------:R-:W-:Y:S01]  /*e600*/  LOP3.LUT R24, R24, R25, RZ, 0x3c, !PT ;  /* 0x0000001918187212 */ /* 0x000fe200078e3cff */
[--C-:B------:R-:W-:Y:S01]  /*e610*/  IMAD.X R25, RZ, RZ, R21.reuse, P5 ;  /* 0x000000ffff197224 */ /* 0x100fe200028e0615 */
[----:B------:R-:W-:Y:S01]  /*e620*/  SHF.R.U64 R0, R0, 0x3, RZ ;  /* 0x0000000300007819 */ /* 0x000fe200000012ff */
[----:B------:R-:W-:Y:S01]  /*e630*/  UIMAD UR7, UR11, UR8, URZ ;  /* 0x000000080b0772a4 */ /* 0x000fe2000f8e023f */
[----:B------:R-:W-:Y:S01]  /*e640*/  LOP3.LUT R12, R12, R13, RZ, 0x3c, !PT ;  /* 0x0000000d0c0c7212 */ /* 0x000fe200078e3cff */
[--C-:B------:R-:W-:Y:S01]  /*e650*/  IMAD.X R13, RZ, RZ, R21.reuse, P4 ;  /* 0x000000ffff0d7224 */ /* 0x100fe200020e0615 */
[----:B------:R-:W-:Y:S01]  /*e660*/  LOP3.LUT R32, R32, R33, RZ, 0x3c, !PT ;  /* 0x0000002120207212 */ /* 0x000fe200078e3cff */
[----:B------:R-:W-:Y:S01]  /*e670*/  IMAD.X R33, RZ, RZ, R21, P3 ;  /* 0x000000ffff217224 */ /* 0x000fe200018e0615 */
[----:B------:R-:W-:Y:S01]  /*e680*/  LOP3.LUT R28, R0, R7, RZ, 0x3c, !PT ;  /* 0x00000007001c7212 */ /* 0x000fe200078e3cff */
[----:B------:R-:W-:Y:S01]  /*e690*/  IMAD.U32 R41, RZ, RZ, UR8 ;  /* 0x00000008ff297e24 */ /* 0x000fe2000f8e00ff */
[----:B------:R-:W-:Y:S01]  /*e6a0*/  LOP3.LUT R20, R9, R20, RZ, 0x3c, !PT ;  /* 0x0000001409147212 */ /* 0x000fe200078e3cff */
[----:B------:R-:W-:Y:S01]  /*e6b0*/  @!P1 STG.E desc[UR48][R36.64], R2 ;  /* 0x0000000224009986 */ /* 0x000fe2000c101930 */
[----:B------:R-:W-:Y:S01]  /*e6c0*/  SHF.R.S32.HI R141, RZ, 0x1f, R140 ;  /* 0x0000001fff8d7819 */ /* 0x000fe2000001148c */
[----:B------:R-:W-:-:S02]  /*e6d0*/  UIMAD UR7, UR4, UR9, UR7 ;  /* 0x00000009040772a4 */ /* 0x000fc4000f8e0207 */
[----:B------:R0:W-:Y:S01]  /*e6e0*/  @!P0 STG.E desc[UR48][R36.64+0x20], R3 ;  /* 0x0000200324008986 */ /* 0x0001e2000c101930 */
[----:B------:R-:W-:-:S03]  /*e6f0*/  ULDC.64 UR8, c[0x0][0xae0] ;  /* 0x0002b80000087ab9 */ /* 0x000fc60000000a00 */
[----:B------:R1:W5:Y:S04]  /*e700*/  LD.E.128 R8, desc[UR48][R20.64] ;  /* 0x0000003014087980 */ /* 0x000368000c101d00 */
[----:B------:R-:W5:Y:S04]  /*e710*/  LD.E.128 R4, desc[UR48][R4.64] ;  /* 0x0000003004047980 */ /* 0x000f68000c101d00 */
[----:B------:R-:W5:Y:S01]  /*e720*/  LD.E.128 R24, desc[UR48][R24.64] ;  /* 0x0000003018187980 */ /* 0x000f62000c101d00 */
[----:B0-----:R-:W-:-:S03]  /*e730*/  IMAD.WIDE.U32 R2, R41, UR4, R140 ;  /* 0x0000000429027c25 */ /* 0x001fc6000f8e008c */
        /* <DEDUP_REMOVED lines=15> */
[----:B------:R-:W-:Y:S01]  /*e830*/  UIADD3 UR4, UR42, 0x2d820, URZ ;  /* 0x0002d8202a047890 */ /* 0x000fe2000fffe03f */
[----:B------:R-:W-:Y:S01]  /*e840*/  IMAD.WIDE.U32 R2, R21, UR41, R2 ;  /* 0x0000002915027c25 */ /* 0x000fe2000f8e0002 */
[----:B------:R-:W-:Y:S01]  /*e850*/  ULDC.64 UR8, c[0x0][0xae8] ;  /* 0x0002ba0000087ab9 */ /* 0x000fe20000000a00 */
[----:B------:R-:W-:Y:S01]  /*e860*/  BSSY B1, `(.L_x_9181) ;  /* 0x0000021000017945 */ /* 0x000fe20003800000 */
[----:B------:R-:W-:Y:S01]  /*e870*/  ISETP.GE.AND P0, PT, R142, R39, PT ;  /* 0x000000278e00720c */ /* 0x000fe20003f06270 */
[----:B------:R-:W-:Y:S01]  /*e880*/  VIADD R3, R3, UR7 ;  /* 0x0000000703037c36 */ /* 0x000fe20008000000 */
[----:B------:R-:W-:-:S02]  /*e890*/  UIMAD UR7, UR15, UR8, URZ ;  /* 0x000000080f0772a4 */ /* 0x000fc4000f8e023f */
[----:B------:R-:W-:Y:S01]  /*e8a0*/  IMAD.U32 R37, RZ, RZ, UR8 ;  /* 0x00000008ff257e24 */ /* 0x000fe2000f8e00ff */
[----:B------:R-:W-:Y:S01]  /*e8b0*/  UPRMT UR4, URZ, 0x654, UR4 ;  /* 0x000006543f047896 */ /* 0x000fe20008000004 */
[----:B------:R-:W-:Y:S01]  /*e8c0*/  VIADD R0, R142, 0x60 ;  /* 0x000000608e007836 */ /* 0x000fe20000000000 */
[----:B------:R-:W-:Y:S02]  /*e8d0*/  UIMAD UR7, UR16, UR9, UR7 ;  /* 0x00000009100772a4 */ /* 0x000fe4000f8e0207 */
[----:B------:R-:W-:Y:S02]  /*e8e0*/  IMAD.WIDE.U32 R36, R37, UR16, R2 ;  /* 0x0000001025247c25 */ /* 0x000fe4000f8e0002 */
[----:B------:R-:W-:Y:S02]  /*e8f0*/  ISETP.GE.AND P3, PT, R0, R39, PT ;  /* 0x000000270000720c */ /* 0x000fe40003f66270 */
[----:B------:R-:W-:-:S04]  /*e900*/  IMAD.WIDE R20, R148, 0xc0, R142 ;  /* 0x000000c094147825 */ /* 0x000fc800078e028e */
[----:B------:R-:W-:Y:S01]  /*e910*/  VIADD R41, R37, UR7 ;  /* 0x0000000725297c36 */ /* 0x000fe20008000000 */
[----:B0-----:R-:W-:Y:S01]  /*e920*/  SYNCS.ARRIVE.TRANS64.RED.A1T0 RZ, [UR4], RZ ;  /* 0x000000ffffff79a7 */ /* 0x001fe20008100404 */
[----:B------:R-:W-:Y:S05]  /*e930*/  @P0 BRA `(.L_x_9182) ;  /* 0x00000000004c0947 */ /* 0x000fea0003800000 */
        /* <DEDUP_REMOVED lines=19> */
.L_x_9182:
[----:B------:R-:W-:Y:S05]  /*ea70*/  BSYNC B1 ;  /* 0x0000000000017941 */ /* 0x000fea0003800000 */
.L_x_9181:
[----:B------:R-:W-:Y:S05]  /*ea80*/  @P3 BRA `(.L_x_9183) ;  /* 0x0000000800583947 */ /* 0x000fea0003800000 */
[----:B0----5:R-:W-:Y:S01]  /*ea90*/  IADD3 R9, P0, R20, 0x60, RZ ;  /* 0x0000006014097810 */ /* 0x021fe20007f1e0ff */
        /* <DEDUP_REMOVED lines=22> */
.L_x_9179:
        /* <DEDUP_REMOVED lines=27> */
.L_x_9184:
        /* <DEDUP_REMOVED lines=31> */
.L_x_9186:
[----:B------:R-:W-:Y:S05]  /*efa0*/  BSYNC B1 ;  /* 0x0000000000017941 */ /* 0x000fea0003800000 */
.L_x_9185:
[----:B------:R-:W-:Y:S01]  /*efb0*/  ULDC.64 UR12, c[0x0][0xaa0] ;  /* 0x0002a800000c7ab9 */ /* 0x000fe20000000a00 */
[----:B------:R-:W-:Y:S01]  /*efc0*/  IMAD R7, R148, -0xc0, R7 ;  /* 0xffffff4094077824 */ /* 0x000fe200078e0207 */
[----:B------:R-:W-:Y:S01]  /*efd0*/  BSSY B1, `(.L_x_9187) ;  /* 0x000002b000017945 */ /* 0x000fe20003800000 */
[----:B------:R-:W-:Y:S02]  /*efe0*/  IMAD R0, R6, UR12, RZ ;  /* 0x0000000c06007c24 */ /* 0x000fe4000f8e02ff */
[----:B01----:R-:W-:Y:S01]  /*eff0*/  IMAD.WIDE.U32 R2, R9, UR12, R140 ;  /* 0x0000000c09027c25 */ /* 0x003fe2000f8e008c */
[----:B------:R-:W-:-:S03]  /*f000*/  ISETP.GE.AND P0, PT, R142, R7, PT ;  /* 0x000000078e00720c */ /* 0x000fc60003f06270 */
[----:B------:R-:W-:Y:S01]  /*f010*/  IMAD R9, R9, UR13, R0 ;  /* 0x0000000d09097c24 */ /* 0x000fe2000f8e0200 */
[----:B------:R-:W-:Y:S01]  /*f020*/  ULDC.64 UR12, c[0x0][0xae0] ;  /* 0x0002b800000c7ab9 */ /* 0x000fe20000000a00 */
[----:B------:R-:W-:Y:S01]  /*f030*/  VIADD R0, R142, 0x60 ;  /* 0x000000608e007836 */ /* 0x000fe20000000000 */
[----:B------:R-:W-:Y:S01]  /*f040*/  UIMAD UR4, UR8, UR12, URZ ;  /* 0x0000000c080472a4 */ /* 0x000fe2000f8e023f */
[----:B------:R-:W-:Y:S02]  /*f050*/  IMAD.IADD R3, R3, 0x1, R9 ;  /* 0x0000000103037824 */ /* 0x000fe400078e0209 */
[----:B------:R-:W-:Y:S01]  /*f060*/  IMAD.U32 R5, RZ, RZ, UR12 ;  /* 0x0000000cff057e24 */ /* 0x000fe2000f8e00ff */
[----:B------:R-:W-:Y:S01]  /*f070*/  UIMAD UR4, UR41, UR13, UR4 ;  /* 0x0000000d290472a4 */ /* 0x000fe2000f8e0204 */
[----:B------:R-:W-:Y:S01]  /*f080*/  ISETP.GE.AND P1, PT, R0, R7, PT ;  /* 0x000000070000720c */ /* 0x000fe20003f26270 */
[----:B------:R-:W-:Y:S01]  /*f090*/  IMAD.MOV.U32 R6, RZ, RZ, R142 ;  /* 0x000000ffff067224 */ /* 0x000fe200078e008e */
[----:B------:R-:W-:Y:S01]  /*f0a0*/  ULDC.64 UR12, c[0x0][0xae8] ;  /* 0x0002ba00000c7ab9 */ /* 0x000fe20000000a00 */
[----:B------:R-:W-:Y:S01]  /*f0b0*/  IMAD.WIDE.U32 R2, R5, UR41, R2 ;  /* 0x0000002905027c25 */ /* 0x000fe2000f8e0002 */
[----:B------:R-:W-:-:S03]  /*f0c0*/  SHF.R.S32.HI R7, RZ, 0x1f, R142 ;  /* 0x0000001fff077819 */ /* 0x000fc6000001148e */
[----:B------:R-:W-:Y:S01]  /*f0d0*/  VIADD R3, R3, UR4 ;  /* 0x0000000403037c36 */ /* 0x000fe20008000000 */
[----:B------:R-:W-:Y:S02]  /*f0e0*/  UIMAD UR4, UR9, UR12, URZ ;  /* 0x0000000c090472a4 */ /* 0x000fe4000f8e023f */
[----:B------:R-:W-:Y:S02]  /*f0f0*/  IMAD.U32 R5, RZ, RZ, UR12 ;  /* 0x0000000cff057e24 */ /* 0x000fe4000f8e00ff */
[----:B------:R-:W-:Y:S01]  /*f100*/  IMAD.WIDE R6, R148, 0xc0, R6 ;  /* 0x000000c094067825 */ /* 0x000fe200078e0206 */
[----:B------:R-:W-:-:S03]  /*f110*/  UIMAD UR4, UR10, UR13, UR4 ;  /* 0x0000000d0a0472a4 */ /* 0x000fc6000f8e0204 */
[----:B------:R-:W-:-:S04]  /*f120*/  IMAD.WIDE.U32 R4, R5, UR10, R2 ;  /* 0x0000000a05047c25 */ /* 0x000fc8000f8e0002 */
[----:B------:R-:W-:Y:S01]  /*f130*/  VIADD R11, R5, UR4 ;  /* 0x00000004050b7c36 */ /* 0x000fe20008000000 */
        /* <DEDUP_REMOVED lines=20> */
.L_x_9188:
[----:B------:R-:W-:Y:S05]  /*f280*/  BSYNC B1 ;  /* 0x0000000000017941 */ /* 0x000fea0003800000 */
.L_x_9187:
        /* <DEDUP_REMOVED lines=22> */
.L_x_9183:
[----:B------:R-:W-:Y:S05]  /*f3f0*/  BSYNC B0 ;  /* 0x0000000000007941 */ /* 0x000fea0003800000 */
.L_x_9178:
[----:B------:R-:W-:Y:S02]  /*f400*/  ULDC UR4, c[0x0][0xc14] ;  /* 0x0003050000047ab9 */ /* 0x000fe40000000800 */
[----:B------:R-:W-:-:S06]  /*f410*/  UISETP.GE.AND UP0, UPT, UR5, UR4, UPT ;  /* 0x000000040500728c */ /* 0x000fcc000bf06270 */
[----:B------:R-:W-:-:S13]  /*f420*/  PLOP3.LUT P0, PT, PT, PT, UP0, 0x80, 0x0 ;  /* 0x000000000000781c */ /* 0x000fda0003f0f008 */
[----:B------:R-:W-:Y:S05]  /*f430*/  @!P0 BRA `(.L_x_9189) ;  /* 0xffffff1800b08947 */ /* 0x000fea000383ffff */
[----:B------:R-:W-:Y:S05]  /*f440*/  EXIT ;  /* 0x000000000000794d */ /* 0x000fea0003800000 */
.L_x_9096:
        /* <DEDUP_REMOVED lines=61> */
.L_x_9194:
        /* <DEDUP_REMOVED lines=13> */
.L_x_9193:
[----:B------:R-:W-:Y:S05]  /*f8f0*/  BSYNC B0 ;  /* 0x0000000000007941 */ /* 0x000fea0003800000 */
.L_x_9192:
        /* <DEDUP_REMOVED lines=26> */
.L_x_9190:
        /* <DEDUP_REMOVED lines=18> */
[----:B------:R-:W-:-:S06]  /*fbc0*/  VIADD R16, R13, 0xffffffff ;  /* 0xffffffff0d107836 */ /* 0x000fcc0000000000 */
[----:B------:R2:W3:Y:S02]  /*fbd0*/  SHFL.IDX PT, R16, R5, R16, 0x1f ;  /* 0x00001f1005107589 */ /* 0x0004e400000e0000 */
.L_x_9195:
[----:B---3--:R-:W-:Y:S01]  /*fbe0*/  IMAD R16, R16, UR4, R11 ;  /* 0x0000000410107c24 */ /* 0x008fe2000f8e020b */
[----:B------:R-:W-:Y:S01]  /*fbf0*/  IABS R2, R4 ;  /* 0x0000000400027213 */ /* 0x000fe20000000000 */
[----:B-1----:R-:W-:-:S03]  /*fc00*/  IMAD.MOV R9, RZ, RZ, -R3 ;  /* 0x000000ffff097224 */ /* 0x002fc600078e0a03 */
[----:B--2---:R-:W-:Y:S01]  /*fc10*/  IADD3 R5, -R16, UR6, RZ ;  /* 0x0000000610057c10 */ /* 0x004fe2000fffe1ff */
[----:B0-----:R-:W-:Y:S02]  /*fc20*/  IMAD.MOV R10, RZ, RZ, -R2 ;  /* 0x000000ffff0a7224 */ /* 0x001fe400078e0a02 */
[----:B------:R-:W-:Y:S01]  /*fc30*/  IMAD R9, R9, R6, RZ ;  /* 0x0000000609097224 */ /* 0x000fe200078e02ff */
[----:B------:R-:W-:Y:S01]  /*fc40*/  IABS R8, R5 ;  /* 0x0000000500087213 */ /* 0x000fe20000000000 */
[----:B------:R-:W-:-:S04]  /*fc50*/  IMAD.MOV.U32 R2, RZ, RZ, RZ ;  /* 0x000000ffff027224 */ /* 0x000fc800078e00ff */
[----:B------:R-:W-:-:S04]  /*fc60*/  IMAD.HI.U32 R2, R3, R9, R2 ;  /* 0x0000000903027227 */ /* 0x000fc800078e0002 */
[----:B------:R-:W-:Y:S02]  /*fc70*/  IMAD.MOV.U32 R3, RZ, RZ, R8 ;  /* 0x000000ffff037224 */ /* 0x000fe400078e0008 */
[----:B------:R-:W-:Y:S02]  /*fc80*/  IMAD.MOV.U32 R8, RZ, RZ, R10 ;  /* 0x000000ffff087224 */ /* 0x000fe400078e000a */
        /* <DEDUP_REMOVED lines=17> */
[----:B------:R-:W-:Y:S02]  /*fda0*/  VIADDMNMX R7, R8, UR4, R7, PT ;  /* 0x0000000408077c46 */ /* 0x000fe4000b800107 */
[----:B------:R-:W-:-:S02]  /*fdb0*/  IABS R11, R4 ;  /* 0x00000004000b7213 */ /* 0x000fc40000000000 */
[----:B------:R-:W-:-:S04]  /*fdc0*/  IABS R8, R7 ;  /* 0x0000000700087213 */ /* 0x000fc80000000000 */
[----:B------:R-:W0:Y:S08]  /*fdd0*/  I2F.RP R9, R8 ;  /* 0x0000000800097306 */ /* 0x000e300000209400 */
[----:B0-----:R-:W0:Y:S02]  /*fde0*/  MUFU.RCP R9, R9 ;  /* 0x0000000900097308 */ /* 0x001e240000001000 */
[----:B0-----:R-:W-:-:S06]  /*fdf0*/  VIADD R3, R9, 0xffffffe ;  /* 0x0ffffffe09037836 */ /* 0x001fcc0000000000 */
[----:B------:R-:W0:Y:S02]  /*fe00*/  F2I.FTZ.U32.TRUNC.NTZ R3, R3 ;  /* 0x0000000300037305 */ /* 0x000e24000021f000 */
[----:B0-----:R-:W-:-:S04]  /*fe10*/  IMAD.MOV R10, RZ, RZ, -R3 ;  /* 0x000000ffff0a7224 */ /* 0x001fc800078e0a03 */
[----:B------:R-:W-:Y:S01]  /*fe20*/  IMAD.MOV.U32 R5, RZ, RZ, R10 ;  /* 0x000000ffff057224 */ /* 0x000fe200078e000a */
[----:B------:R-:W-:-:S03]  /*fe30*/  IABS R10, R7 ;  /* 0x00000007000a7213 */ /* 0x000fc60000000000 */
        /* <DEDUP_REMOVED lines=11> */
[----:B------:R-:W-:Y:S01]  /*fef0*/  ISETP.GE.AND P0, PT, R3, RZ, PT ;  /* 0x000000ff0300720c */ /* 0x000fe20003f06270 */
[----:B------:R-:W-:-:S12]  /*ff00*/  IMAD.IADD R3, R4, 0x1, R6 ;  /* 0x0000000104037824 */ /* 0x000fd800078e0206 */
        /* <DEDUP_REMOVED lines=8> */
.L_x_9191:
[----:B------:R-:W-:Y:S02]  /*ff90*/  IMAD.MOV.U32 R17, RZ, RZ, RZ ;  /* 0x000000ffff117224 */ /* 0x000fe400078e00ff */
[----:B------:R-:W-:Y:S02]  /*ffa0*/  IMAD.U32 R16, RZ, RZ, UR6 ;  /* 0x00000006ff107e24 */ /* 0x000fe4000f8e00ff */
[----:B------:R-:W-:-:S07]  /*ffb0*/  IMAD.MOV.U32 R18, RZ, RZ, RZ ;  /* 0x000000ffff127224 */ /* 0x000fce00078e00ff */
.L_x_9196:
[----:B------:R-:W-:Y:S01]  /*ffc0*/  ISETP.NE.AND P0, PT, R27, RZ, PT ;  /* 0x000000ff1b00720c */ /* 0x000fe20003f05270 */
[----:B------:R-:W-:Y:S02]  /*ffd0*/  IMAD.MOV.U32 R24, RZ, RZ, 0x1 ;  /* 0x00000001ff187424 */ /* 0x000fe400078e00ff */
[----:B------:R-:W-:Y:S02]  /*ffe0*/  IMAD.MOV.U32 R22, RZ, RZ, RZ ;  /* 0x000000ffff167224 */ /* 0x000fe400078e00ff */
[----:B------:R-:W-:-:S08]  /*fff0*/  IMAD.MOV.U32 R29, RZ, RZ, RZ ;  /* 0x000000ffff1d7224 */ /* 0x000fd000078e00ff */
[----:B------:R-:W0:Y:S01]  /*10000*/  @!P0 S2R R3, SR_CgaCtaId ;  /* 0x0000000000038919 */ /* 0x000e220000008800 */
[----:B------:R-:W-:-:S04]  /*10010*/  @!P0 MOV R0, 0x400 ;  /* 0x0000040000008802 */ /* 0x000fc80000000f00 */
[----:B0-----:R-:W-:-:S05]  /*10020*/  @!P0 LEA R0, R3, R0, 0x18 ;  /* 0x0000000003008211 */ /* 0x001fca00078ec0ff */
[----:B------:R0:W-:Y:S01]  /*10030*/  @!P0 STS.128 [R0+0x2d8d0], R16 ;  /* 0x02d8d01000008388 */ /* 0x0001e20000000c00 */
[----:B------:R-:W-:Y:S06]  /*10040*/  BAR.ARV 0x5, 0x1a0 ;  /* 0x0146800000007b1d */ /* 0x000fec0000002000 */
[----:B------:R-:W-:-:S13]  /*10050*/  ISETP.GE.AND P0, PT, R19, UR5, PT ;  /* 0x0000000513007c0c */ /* 0x000fda000bf06270 */
[----:B------:R-:W-:Y:S05]  /*10060*/  @P0 BRA `(.L_x_9197) ;  /* 0x0000003c007c0947 */ /* 0x000fea0003800000 */
[----:B------:R-:W-:Y:S01]  /*10070*/  IMAD.MOV.U32 R24, RZ, RZ, 0x1 ;  /* 0x00000001ff187424 */ /* 0x000fe200078e00ff */
[----:B------:R-:W-:Y:S01]  /*10080*/  ULDC UR37, c[0x0][0xc] ;  /* 0x0000030000257ab9 */ /* 0x000fe20000000800 */
[----:B------:R-:W-:Y:S01]  /*10090*/  IMAD.MOV.U32 R29, RZ, RZ, RZ ;  /* 0x000000ffff1d7224 */ /* 0x000fe200078e00ff */
[----:B------:R-:W-:Y:S01]  /*100a0*/  ULDC.64 UR38, c[0x0][0x198] ;  /* 0x0000660000267ab9 */ /* 0x000fe20000000a00 */
[----:B------:R-:W-:-:S07]  /*100b0*/  IMAD.MOV.U32 R22, RZ, RZ, RZ ;  /* 0x000000ffff167224 */ /* 0x000fce00078e00ff */
.L_x_9272:
[----:B------:R-:W-:Y:S05]  /*100c0*/  YIELD ;  /* 0x0000000000007946 */ /* 0x000fea0003800000 */
[----:B------:R-:W-:Y:S01]  /*100d0*/  ULDC.64 UR4, c[0x0][0xa28] ;  /* 0x00028a0000047ab9 */ /* 0x000fe20000000a00 */
[----:B0-----:R-:W-:Y:S01]  /*100e0*/  IMAD.MOV.U32 R0, RZ, RZ, RZ ;  /* 0x000000ffff007224 */ /* 0x001fe200078e00ff */
[----:B------:R-:W-:-:S04]  /*100f0*/  ISETP.NE.U32.AND P0, PT, RZ, UR4, PT ;  /* 0x00000004ff007c0c */ /* 0x000fc8000bf05070 */
[----:B------:R-:W-:Y:S01]  /*10100*/  ISETP.NE.AND.EX P0, PT, RZ, UR5, PT, P0 ;  /* 0x00000005ff007c0c */ /* 0x000fe2000bf05300 */
[----:B------:R-:W-:-:S12]  /*10110*/  ULDC.64 UR4, c[0x0][0xa00] ;  /* 0x0002800000047ab9 */ /* 0x000fd80000000a00 */
[----:B-1----:R-:W0:Y:S01]  /*10120*/  @P0 LDC.64 R2, c[0x0][0xa28] ;  /* 0x00028a00ff020b82 */ /* 0x002e220000000a00 */
[----:B------:R-:W-:Y:S01]  /*10130*/  ISETP.NE.U32.AND P2, PT, RZ, UR4, PT ;  /* 0x00000004ff007c0c */ /* 0x000fe2000bf45070 */
[----:B0-----:R-:W-:-:S05]  /*10140*/  @P0 IMAD.WIDE R2, R19, 0x4, R2 ;  /* 0x0000000413020825 */ /* 0x001fca00078e0202 */
[----:B------:R0:W5:Y:S01]  /*10150*/  @P0 LDG.E R0, desc[UR48][R2.64] ;  /* 0x0000003002000981 */ /* 0x000162000c1e1900 */
[----:B------:R-:W-:Y:S01]  /*10160*/  ISETP.NE.AND.EX P2, PT, RZ, UR5, PT, P2 ;  /* 0x00000005ff007c0c */ /* 0x000fe2000bf45320 */
[----:B------:R-:W-:Y:S01]  /*10170*/  IMAD.MOV.U32 R4, RZ, RZ, RZ ;  /* 0x000000ffff047224 */ /* 0x000fe200078e00ff */
[----:B------:R-:W-:Y:S01]  /*10180*/  ULDC.64 UR4, c[0x0][0xa18] ;  /* 0x0002860000047ab9 */ /* 0x000fe20000000a00 */
[----:B0-----:R-:W0:Y:S02]  /*10190*/  LDC.64 R2, c[0x0][0xa00] ;  /* 0x00028000ff027b82 */ /* 0x001e240000000a00 */
[----:B0-----:R-:W-:-:S08]  /*101a0*/  IMAD.WIDE R2, R19, 0x4, R2 ;  /* 0x0000000413027825 */ /* 0x001fd000078e0202 */
[----:B------:R-:W2:Y:S01]  /*101b0*/  @P2 LDG.E R4, desc[UR48][R2.64] ;  /* 0x0000003002042981 */ /* 0x000ea2000c1e1900 */
[----:B------:R-:W-:Y:S01]  /*101c0*/  ISETP.NE.U32.AND P1, PT, RZ, UR4, PT ;  /* 0x00000004ff007c0c */ /* 0x000fe2000bf25070 */
[----:B------:R-:W-:Y:S02]  /*101d0*/  ULDC UR6, c[0x0][0x288] ;  /* 0x0000a20000067ab9 */ /* 0x000fe40000000800 */
[----:B------:R-:W-:Y:S01]  /*101e0*/  IMAD.U32 R6, RZ, RZ, UR6 ;  /* 0x00000006ff067e24 */ /* 0x000fe2000f8e00ff */
[----:B------:R-:W-:Y:S01]  /*101f0*/  ISETP.NE.AND.EX P1, PT, RZ, UR5, PT, P1 ;  /* 0x00000005ff007c0c */ /* 0x000fe2000bf25310 */
[----:B------:R-:W-:Y:S01]  /*10200*/  ULDC.64 UR4, c[0x0][0x3f8] ;  /* 0x0000fe0000047ab9 */ /* 0x000fe20000000a00 */
[----:B------:R-:W-:Y:S01]  /*10210*/  ULDC.64 UR6, c[0x0][0xa08] ;  /* 0x0002820000067ab9 */ /* 0x000fe20000000a00 */
[----:B------:R-:W-:-:S03]  /*10220*/  UISETP.NE.U32.AND UP0, UPT, UR4, URZ, UPT ;  /* 0x0000003f0400728c */ /* 0x000fc6000bf05070 */
[----:B------:R-:W-:Y:S01]  /*10230*/  ULDC UR4, c[0x0][0x404] ;  /* 0x0001010000047ab9 */ /* 0x000fe20000000800 */
[----:B--2---:R0:W-:Y:S06]  /*10240*/  STL [R1], R4 ;  /* 0x0000000401007387 */ /* 0x0041ec0000100800 */
[----:B0-----:R-:W0:Y:S02]  /*10250*/  @P1 LDC.64 R4, c[0x0][0xa18] ;  /* 0x00028600ff041b82 */ /* 0x001e240000000a00 */
[----:B0-----:R-:W-:-:S05]  /*10260*/  @P1 IMAD.WIDE R4, R19, 0x4, R4 ;  /* 0x0000000413041825 */ /* 0x001fca00078e0204 */
[----:B------:R0:W5:Y:S01]  /*10270*/  @P1 LDG.E R6, desc[UR48][R4.64] ;  /* 0x0000003004061981 */ /* 0x000162000c1e1900 */
[----:B------:R-:W-:Y:S01]  /*10280*/  UISETP.NE.AND.EX UP0, UPT, UR5, URZ, UPT, UP0 ;  /* 0x0000003f0500728c */ /* 0x000fe2000bf05300 */
[----:B------:R-:W-:Y:S02]  /*10290*/  ISETP.NE.U32.AND P0, PT, RZ, UR6, PT ;  /* 0x00000006ff007c0c */ /* 0x000fe4000bf05070 */
[----:B------:R-:W-:Y:S01]  /*102a0*/  ULDC UR5, c[0x0][0x2e0] ;  /* 0x0000b80000057ab9 */ /* 0x000fe20000000800 */
[----:B------:R-:W-:Y:S01]  /*102b0*/  USEL UR4, UR4, 0x1, UP0 ;  /* 0x0000000104047887 */ /* 0x000fe20008000000 */
[----:B------:R-:W-:-:S03]  /*102c0*/  ISETP.NE.AND.EX P0, PT, RZ, UR7, PT, P0 ;  /* 0x00000007ff007c0c */ /* 0x000fc6000bf05300 */
[----:B------:R-:W-:-:S06]  /*102d0*/  UIMAD UR4, UR4, UR5, URZ ;  /* 0x00000005040472a4 */ /* 0x000fcc000f8e023f */
[----:B------:R-:W-:Y:S01]  /*102e0*/  IMAD.U32 R7, RZ, RZ, UR4 ;  /* 0x00000004ff077e24 */ /* 0x000fe2000f8e00ff */
[----:B0--3--:R-:W-:Y:S06]  /*102f0*/  @P1 BRA `(.L_x_9198) ;  /* 0x0000000000101947 */ /* 0x009fec0003800000 */
[----:B------:R-:W-:Y:S05]  /*10300*/  @!P2 BRA `(.L_x_9198) ;  /* 0x00000000000ca947 */ /* 0x000fea0003800000 */
[----:B------:R-:W2:Y:S04]  /*10310*/  LDG.E R5, desc[UR48][R2.64] ;  /* 0x0000003002057981 */ /* 0x000ea8000c1e1900 */
[----:B-----5:R-:W2:Y:S02]  /*10320*/  LDG.E R6, desc[UR48][R2.64+0x4] ;  /* 0x0000043002067981 */ /* 0x020ea4000c1e1900 */
[----:B--2---:R-:W-:-:S07]  /*10330*/  IMAD.IADD R6, R6, 0x1, -R5 ;  /* 0x0000000106067824 */ /* 0x004fce00078e0a05 */
.L_x_9198:
[----:B------:R-:W0:Y:S01]  /*10340*/  LDC.64 R2, c[0x0][0xa08] ;  /* 0x00028200ff027b82 */ /* 0x000e220000000a00 */
[----:B------:R-:W-:Y:S01]  /*10350*/  IMAD.MOV.U32 R23, RZ, RZ, RZ ;  /* 0x000000ffff177224 */ /* 0x000fe200078e00ff */
[----:B------:R-:W-:Y:S01]  /*10360*/  ULDC.64 UR4, c[0x0][0xa20] ;  /* 0x0002880000047ab9 */ /* 0x000fe20000000a00 */
[----:B0-----:R-:W-:-:S05]  /*10370*/  IMAD.WIDE R2, R19, 0x4, R2 ;  /* 0x0000000413027825 */ /* 0x001fca00078e0202 */
[----:B------:R-:W2:Y:S01]  /*10380*/  @P0 LDG.E R23, desc[UR48][R2.64] ;  /* 0x0000003002170981 */ /* 0x000ea2000c1e1900 */
[----:B------:R-:W-:-:S04]  /*10390*/  ISETP.NE.U32.AND P1, PT, RZ, UR4, PT ;  /* 0x00000004ff007c0c */ /* 0x000fc8000bf25070 */
[----:B------:R-:W-:Y:S01]  /*103a0*/  ISETP.NE.AND.EX P1, PT, RZ, UR5, PT, P1 ;  /* 0x00000005ff007c0c */ /* 0x000fe2000bf25310 */
[----:B--2--5:R-:W-:-:S12]  /*103b0*/  IMAD.IADD R23, R23, 0x1, R0 ;  /* 0x0000000117177824 */ /* 0x024fd800078e0200 */
[----:B------:R-:W-:Y:S05]  /*103c0*/  @!P1 BRA `(.L_x_9199) ;  /* 0x0000000000109947 */ /* 0x000fea0003800000 */
[----:B------:R-:W0:Y:S02]  /*103d0*/  LDC.64 R2, c[0x0][0xa20] ;  /* 0x00028800ff027b82 */ /* 0x000e240000000a00 */
[----:B0-----:R-:W-:-:S05]  /*103e0*/  IMAD.WIDE R2, R19, 0x4, R2 ;  /* 0x0000000413027825 */ /* 0x001fca00078e0202 */
[----:B------:R0:W5:Y:S01]  /*103f0*/  LDG.E R7, desc[UR48][R2.64] ;  /* 0x0000003002077981 */ /* 0x000162000c1e1900 */
[----:B------:R-:W-:Y:S05]  /*10400*/  BRA `(.L_x_9200) ;  /* 0x0000000000107947 */ /* 0x000fea0003800000 */
.L_x_9199:
[----:B------:R-:W-:Y:S05]  /*10410*/  @!P0 BRA `(.L_x_9200) ;  /* 0x00000000000c8947 */ /* 0x000fea0003800000 */
[----:B------:R-:W2:Y:S04]  /*10420*/  LDG.E R4, desc[UR48][R2.64] ;  /* 0x0000003002047981 */ /* 0x000ea8000c1e1900 */
[----:B------:R-:W2:Y:S02]  /*10430*/  LDG.E R7, desc[UR48][R2.64+0x4] ;  /* 0x0000043002077981 */ /* 0x000ea4000c1e1900 */
[----:B--2---:R-:W-:-:S07]  /*10440*/  IMAD.IADD R7, R7, 0x1, -R4 ;  /* 0x0000000107077824 */ /* 0x004fce00078e0a04 */
.L_x_9200:
[----:B0-----:R-:W0:Y:S01]  /*10450*/  LDC.64 R2, c[0x0][0x9e0] ;  /* 0x00027800ff027b82 */ /* 0x001e220000000a00 */
[----:B------:R-:W-:Y:S02]  /*10460*/  IMAD R5, R17, 0xc0, RZ ;  /* 0x000000c011057824 */ /* 0x000fe400078e02ff */
[----:B-----5:R-:W-:-:S03]  /*10470*/  IMAD.IADD R0, R7, 0x1, -R0 ;  /* 0x0000000107007824 */ /* 0x020fc600078e0a00 */
[----:B------:R-:W-:-:S05]  /*10480*/  IADD3 R5, -R6, 0xc0, R5 ;  /* 0x000000c006057810 */ /* 0x000fca0007ffe105 */
[----:B------:R-:W-:Y:S01]  /*10490*/  IMAD.IADD R9, R0, 0x1, R5 ;  /* 0x0000000100097824 */ /* 0x000fe200078e0205 */
[----:B0-----:R-:W-:-:S03]  /*104a0*/  ISETP.GE.AND P0, PT, R3, 0x1, PT ;  /* 0x000000010300780c */ /* 0x001fc60003f06270 */
[----:B------:R-:W-:-:S10]  /*104b0*/  IMAD.IADD R2, R9, 0x1, R2 ;  /* 0x0000000109027824 */ /* 0x000fd400078e0202 */
        /* <DEDUP_REMOVED lines=12> */
.L_x_9203:
[----:B------:R-:W-:-:S13]  /*10580*/  ISETP.NE.AND P1, PT, R3, 0x1, PT ;  /* 0x000000010300780c */ /* 0x000fda0003f25270 */
[----:B------:R-:W0:Y:S02]  /*10590*/  @P1 LDC.64 R4, c[0x0][0x9e8] ;  /* 0x00027a00ff041b82 */ /* 0x000e240000000a00 */
[----:B0-----:R-:W-:-:S05]  /*105a0*/  @P1 IMAD.HI.U32 R4, R7, R4, RZ ;  /* 0x0000000407041227 */ /* 0x001fca00078e00ff */
[----:B------:R-:W-:-:S07]  /*105b0*/  @P1 SHF.R.U32.HI R7, RZ, R5, R4 ;  /* 0x00000005ff071219 */ /* 0x000fce0000011604 */
.L_x_9204:
[----:B------:R-:W-:Y:S05]  /*105c0*/  BSYNC B0 ;  /* 0x0000000000007941 */ /* 0x000fea0003800000 */
.L_x_9202:
[----:B------:R-:W-:-:S05]  /*105d0*/  IMAD R7, R7, R3, R3 ;  /* 0x0000000307077224 */ /* 0x000fca00078e0203 */
[----:B------:R-:W-:-:S07]  /*105e0*/  VIMNMX R2, R2, R7, PT ;  /* 0x0000000702027248 */ /* 0x000fce0003fe0100 */
.L_x_9201:
[----:B------:R-:W-:Y:S01]  /*105f0*/  VIADD R2, R2, 0x7f ;  /* 0x0000007f02027836 */ /* 0x000fe20000000000 */
[----:B------:R-:W-:Y:S01]  /*10600*/  ULDC UR4, c[0x0][0x9dc] ;  /* 0x0002770000047ab9 */ /* 0x000fe20000000800 */
[----:B------:R-:W-:-:S03]  /*10610*/  IMAD R7, R17, 0xc0, -R6 ;  /* 0x000000c011077824 */ /* 0x000fc600078e0a06 */
[----:B------:R-:W-:Y:S01]  /*10620*/  SHF.R.S32.HI R5, RZ, 0x1f, R2 ;  /* 0x0000001fff057819 */ /* 0x000fe20000011402 */
[----:B------:R-:W-:-:S03]  /*10630*/  IMAD.IADD R7, R0, 0x1, R7 ;  /* 0x0000000100077824 */ /* 0x000fc600078e0207 */
[----:B------:R-:W-:Y:S01]  /*10640*/  LEA.HI R4, R5, R2, RZ, 0x7 ;  /* 0x0000000205047211 */ /* 0x000fe200078f38ff */
[----:B------:R-:W-:Y:S02]  /*10650*/  VIADD R2, R0, 0x7f ;  /* 0x0000007f00027836 */ /* 0x000fe40000000000 */
[----:B------:R-:W-:Y:S01]  /*10660*/  VIADD R0, R7, -UR4 ;  /* 0x8000000407007c36 */ /* 0x000fe20008000000 */
[----:B------:R-:W-:Y:S02]  /*10670*/  SHF.R.S32.HI R4, RZ, 0x7, R4 ;  /* 0x00000007ff047819 */ /* 0x000fe40000011404 */
        /* <DEDUP_REMOVED lines=15> */
.L_x_9207:
[----:B------:R-:W-:-:S13]  /*10770*/  ISETP.NE.AND P0, PT, R3, 0x1, PT ;  /* 0x000000010300780c */ /* 0x000fda0003f05270 */
[----:B------:R-:W0:Y:S02]  /*10780*/  @P0 LDC.64 R4, c[0x0][0x9e8] ;  /* 0x00027a00ff040b82 */ /* 0x000e240000000a00 */
[----:B0-----:R-:W-:-:S05]  /*10790*/  @P0 IMAD.HI.U32 R4, R7, R4, RZ ;  /* 0x0000000407040227 */ /* 0x001fca00078e00ff */
[----:B------:R-:W-:-:S07]  /*107a0*/  @P0 SHF.R.U32.HI R7, RZ, R5, R4 ;  /* 0x00000005ff070219 */ /* 0x000fce0000011604 */
.L_x_9208:
[----:B------:R-:W-:Y:S05]  /*107b0*/  BSYNC B0 ;  /* 0x0000000000007941 */ /* 0x000fea0003800000 */
.L_x_9206:
[----:B------:R-:W-:-:S05]  /*107c0*/  IMAD R3, R7, R3, RZ ;  /* 0x0000000307037224 */ /* 0x000fca00078e02ff */
[----:B------:R-:W-:-:S07]  /*107d0*/  VIMNMX R0, R0, R3, !PT ;  /* 0x0000000300007248 */ /* 0x000fce0007fe0100 */
.L_x_9205:
[----:B------:R-:W-:Y:S01]  /*107e0*/  SHF.R.S32.HI R3, RZ, 0x1f, R0 ;  /* 0x0000001fff037819 */ /* 0x000fe20000011400 */
[----:B------:R-:W-:Y:S03]  /*107f0*/  BSSY B6, `(.L_x_9209) ;  /* 0x00002ac000067945 */ /* 0x000fe60003800000 */
[----:B------:R-:W-:-:S04]  /*10800*/  LEA.HI R3, R3, R0, RZ, 0x7 ;  /* 0x0000000003037211 */ /* 0x000fc800078f38ff */
[----:B------:R-:W-:-:S04]  /*10810*/  SHF.R.S32.HI R3, RZ, 0x7, R3 ;  /* 0x00000007ff037819 */ /* 0x000fc80000011403 */
[----:B------:R-:W-:-:S04]  /*10820*/  VIMNMX R26, RZ, R3, !PT ;  /* 0x00000003ff1a7248 */ /* 0x000fc80007fe0100 */
[----:B------:R-:W-:-:S13]  /*10830*/  ISETP.GT.AND P0, PT, R28, R26, PT ;  /* 0x0000001a1c00720c */ /* 0x000fda0003f04270 */
[----:B------:R-:W-:Y:S05]  /*10840*/  @P0 BRA `(.L_x_9210) ;  /* 0x00000000003c0947 */ /* 0x000fea0003800000 */
[----:B------:R-:W-:-:S13]  /*10850*/  ISETP.NE.AND P1, PT, R27, RZ, PT ;  /* 0x000000ff1b00720c */ /* 0x000fda0003f25270 */
[----:B------:R-:W-:Y:S05]  /*10860*/  @P1 BRA `(.L_x_9211) ;  /* 0x0000002800901947 */ /* 0x000fea0003800000 */
[----:B------:R-:W0:Y:S01]  /*10870*/  S2R R7, SR_LANEID ;  /* 0x0000000000077919 */ /* 0x000e220000000000 */
        /* <DEDUP_REMOVED lines=12> */
.L_x_9210:
        /* <DEDUP_REMOVED lines=22> */
.L_x_9212:
[----:B------:R-:W-:-:S05]  /*10aa0*/  VIADD R0, R25, 0x400 ;  /* 0x0000040019007836 */ /* 0x000fca0000000000 */
        /* <DEDUP_REMOVED lines=18> */
.L_x_9214:
        /* <DEDUP_REMOVED lines=16> */
.L_x_9213:
[----:B------:R-:W2:Y:S01]  /*10cd0*/  LDL.LU R20, [R1] ;  /* 0x0000000001147983 */ /* 0x000ea20000300800 */
[----:B------:R-:W-:Y:S01]  /*10ce0*/  ULDC.64 UR4, c[0x0][0x9f8] ;  /* 0x00027e0000047ab9 */ /* 0x000fe20000000a00 */
[----:B------:R-:W0:Y:S01]  /*10cf0*/  LDC R0, c[0x0][0x428] ;  /* 0x00010a00ff007b82 */ /* 0x000e220000000800 */
[----:B------:R-:W-:Y:S01]  /*10d00*/  ISETP.NE.U32.AND P0, PT, RZ, UR4, PT ;  /* 0x00000004ff007c0c */ /* 0x000fe2000bf05070 */
[----:B------:R-:W-:-:S03]  /*10d10*/  IMAD.MOV.U32 R6, RZ, RZ, R19 ;  /* 0x000000ffff067224 */ /* 0x000fc600078e0013 */
[----:B------:R-:W-:Y:S01]  /*10d20*/  ISETP.NE.AND.EX P0, PT, RZ, UR5, PT, P0 ;  /* 0x00000005ff007c0c */ /* 0x000fe2000bf05300 */
[----:B------:R-:W-:-:S12]  /*10d30*/  ULDC.64 UR4, c[0x0][0xa00] ;  /* 0x0002800000047ab9 */ /* 0x000fd80000000a00 */
[----:B------:R-:W1:Y:S02]  /*10d40*/  @P0 LDC.64 R2, c[0x0][0x9f8] ;  /* 0x00027e00ff020b82 */ /* 0x000e640000000a00 */
[----:B-1----:R-:W-:-:S05]  /*10d50*/  @P0 IMAD.WIDE R2, R19, 0x4, R2 ;  /* 0x0000000413020825 */ /* 0x002fca00078e0202 */
[----:B------:R1:W5:Y:S01]  /*10d60*/  @P0 LDG.E R6, desc[UR48][R2.64] ;  /* 0x0000003002060981 */ /* 0x000362000c1e1900 */
[----:B0-----:R-:W-:Y:S01]  /*10d70*/  ISETP.NE.AND P0, PT, R0, 0x1, PT ;  /* 0x000000010000780c */ /* 0x001fe20003f05270 */
[----:B------:R-:W-:Y:S01]  /*10d80*/  IMAD.MOV.U32 R0, RZ, RZ, R18 ;  /* 0x000000ffff007224 */ /* 0x000fe200078e0012 */
[----:B------:R-:W-:-:S04]  /*10d90*/  ISETP.NE.AND P6, PT, R27, RZ, PT ;  /* 0x000000ff1b00720c */ /* 0x000fc80003fc5270 */
[----:B------:R-:W-:-:S07]  /*10da0*/  PLOP3.LUT P1, PT, P6, PT, PT, 0x8, 0x0 ;  /* 0x000000000000781c */ /* 0x000fce000372e170 */
[----:B------:R-:W0:Y:S02]  /*10db0*/  @P0 LDC R5, c[0x0][0x42c] ;  /* 0x00010b00ff050b82 */ /* 0x000e240000000800 */
[----:B------:R-:W-:-:S05]  /*10dc0*/  VOTEU.ALL UP1, P6 ;  /* 0x00000000003f7886 */ /* 0x000fca0003020000 */
[----:B------:R-:W-:Y:S01]  /*10dd0*/  @!UP1 UIADD3 UR8, UP0, UR38, 0x270, URZ ;  /* 0x0000027026089890 */ /* 0x000fe2000ff1e03f */
[----:B------:R-:W3:Y:S03]  /*10de0*/  @P0 LDC R7, c[0x0][0x430] ;  /* 0x00010c00ff070b82 */ /* 0x000ee60000000800 */
[----:B------:R-:W-:-:S03]  /*10df0*/  @!UP1 UIADD3.X UR9, URZ, UR39, URZ, UP0, !UPT ;  /* 0x000000273f099290 */ /* 0x000fc600087fe43f */
[----:B------:R-:W-:Y:S01]  /*10e00*/  VOTEU.ALL UP0, P6 ;  /* 0x00000000003f7886 */ /* 0x000fe20003000000 */
[----:B0-----:R-:W-:-:S05]  /*10e10*/  @P0 IMAD.HI.U32 R4, R18, R5, RZ ;  /* 0x0000000512040227 */ /* 0x001fca00078e00ff */
[----:B---3--:R-:W-:Y:S02]  /*10e20*/  @P0 SHF.R.U32.HI R0, RZ, R7, R4 ;  /* 0x00000007ff000219 */ /* 0x008fe40000011604 */
[----:B------:R-:W-:-:S04]  /*10e30*/  ISETP.NE.U32.AND P0, PT, RZ, UR4, PT ;  /* 0x00000004ff007c0c */ /* 0x000fc8000bf05070 */
[----:B------:R-:W-:-:S04]  /*10e40*/  ISETP.NE.AND.EX P0, PT, RZ, UR5, PT, P0 ;  /* 0x00000005ff007c0c */ /* 0x000fc8000bf05300 */
[----:B------:R-:W-:Y:S01]  /*10e50*/  SEL R10, R19, RZ, !P0 ;  /* 0x000000ff130a7207 */ /* 0x000fe20004000000 */
[----:B-12---:R-:W-:-:S08]  /*10e60*/  IMAD R17, R17, 0xc0, R20 ;  /* 0x000000c011117824 */ /* 0x006fd000078e0214 */
.L_x_9215:
        /* <DEDUP_REMOVED lines=14> */
.L_x_9216:
        /* <DEDUP_REMOVED lines=13> */
.L_x_9217:
        /* <DEDUP_REMOVED lines=10> */
[----:B------:R-:W-:Y:S01]  /*110c0*/  ULDC.64 UR4, c[0x0][0xa08] ;  /* 0x0002820000047ab9 */ /* 0x000fe20000000a00 */
[----:B------:R-:W-:Y:S01]  /*110d0*/  VIADD R7, R28, 0xffffffff ;  /* 0xffffffff1c077836 */ /* 0x000fe20000000000 */
[----:B0-----:R-:W-:Y:S01]  /*110e0*/  LOP3.LUT P0, RZ, R2, UR4, RZ, 0xfc, !PT ;  /* 0x0000000402ff7c12 */ /* 0x001fe2000f80fcff */
[----:B------:R-:W-:-:S03]  /*110f0*/  UMOV UR4, 0xffffffff ;  /* 0xffffffff00047882 */ /* 0x000fc60000000000 */
[----:B------:R-:W-:-:S04]  /*11100*/  LOP3.LUT P0, RZ, R3, UR5, RZ, 0xfc, P0 ;  /* 0x0000000503ff7c12 */ /* 0x000fc8000800fcff */
[----:B-----5:R-:W-:Y:S01]  /*11110*/  SEL R8, R6, RZ, !P0 ;  /* 0x000000ff06087207 */ /* 0x020fe20004000000 */
[----:B------:R-:W-:Y:S08]  /*11120*/  BRA.DIV UR4, `(.L_x_9218) ;  /* 0x0000003604047947 */ /* 0x000ff0000b800000 */
.L_x_9288:
[----:B------:R-:W-:Y:S01]  /*11130*/  UMOV UR4, 0xffffffff ;  /* 0xffffffff00047882 */ /* 0x000fe20000000000 */
[----:B------:R-:W-:Y:S02]  /*11140*/  SHF.R.S32.HI R9, RZ, 0x1f, R6 ;  /* 0x0000001fff097819 */ /* 0x000fe40000011406 */
[----:B------:R-:W-:Y:S05]  /*11150*/  BRA.DIV UR4, `(.L_x_9219) ;  /* 0x00000036042c7947 */ /* 0x000fea000b800000 */
[----:B------:R-:W-:-:S13]  /*11160*/  ELECT P6, URZ, PT ;  /* 0x00000000003f782f */ /* 0x000fda00038c0000 */
.L_x_9291:
[----:B------:R-:W-:Y:S05]  /*11170*/  @!P6 BRA `(.L_x_9220) ;  /* 0x0000000000f8e947 */ /* 0x000fea0003800000 */
[----:B------:R-:W-:-:S04]  /*11180*/  ISETP.NE.U32.AND P0, PT, R2, RZ, PT ;  /* 0x000000ff0200720c */ /* 0x000fc80003f05070 */
        /* <DEDUP_REMOVED lines=20> */
.L_x_9221:
[----:B------:R-:W-:Y:S01]  /*112d0*/  IMAD R5, R22, 0x8, R25 ;  /* 0x0000000816057824 */ /* 0x000fe200078e0219 */
[----:B------:R-:W-:-:S04]  /*112e0*/  SHF.L.U32 R4, R24, 0x1f, RZ ;  /* 0x0000001f18047819 */ /* 0x000fc800000006ff */
[----:B------:R-:W1:Y:S02]  /*112f0*/  SYNCS.PHASECHK.TRANS64.TRYWAIT P0, [R5+URZ+0x2d840], R4 ;  /* 0x02d84004050075a7 */ /* 0x000e64000800017f */
[----:B-1----:R-:W-:Y:S05]  /*11300*/  @!P0 BRA `(.L_x_9222) ;  /* 0x0000003000e08947 */ /* 0x002fea0003800000 */
.L_x_9292:
        /* <DEDUP_REMOVED lines=9> */
.L_x_9223:
        /* <DEDUP_REMOVED lines=12> */
[----:B------:R-:W-:Y:S02]  /*11460*/  ULEA UR11, UR11, UR5, 0x7 ;  /* 0x000000050b0b7291 */ /* 0x000fe4000f8e383f */
        /* <DEDUP_REMOVED lines=15> */
.L_x_9220:
[----:B------:R-:W-:Y:S05]  /*11560*/  WARPSYNC.ALL ;  /* 0x0000000000007948 */ /* 0x000fea0003800000 */
[----:B------:R-:W-:Y:S01]  /*11570*/  BAR.SYNC.DEFER_BLOCKING 0x8, 0x1a0 ;  /* 0x0206800000007b1d */ /* 0x000fe20000010000 */
[----:B------:R-:W-:Y:S02]  /*11580*/  R2UR UR24, R25 ;  /* 0x00000000191872ca */ /* 0x000fe400000e0000 */
[----:B------:R-:W-:-:S13]  /*11590*/  ELECT P0, URZ, PT ;  /* 0x00000000003f782f */ /* 0x000fda0003800000 */
[----:B------:R-:W-:Y:S01]  /*115a0*/  @P0 R2UR UR13, R10 ;  /* 0x000000000a0d02ca */ /* 0x000fe200000e0000 */
[----:B------:R-:W-:Y:S01]  /*115b0*/  UIADD3 UR4, UP0, UR38, 0x270, URZ ;  /* 0x0000027026047890 */ /* 0x000fe2000ff1e03f */
[----:B------:R-:W-:Y:S01]  /*115c0*/  @P0 R2UR UR12, R18 ;  /* 0x00000000120c02ca */ /* 0x000fe200000e0000 */
[----:B------:R-:W-:Y:S01]  /*115d0*/  VIADD R29, R29, 0x1 ;  /* 0x000000011d1d7836 */ /* 0x000fe20000000000 */
[C---:B------:R-:W-:Y:S01]  /*115e0*/  @P0 R2UR UR11, R17.reuse ;  /* 0x00000000110b02ca */ /* 0x040fe200000e0000 */
[----:B------:R-:W-:Y:S01]  /*115f0*/  UIADD3.X UR5, URZ, UR39, URZ, UP0, !UPT ;  /* 0x000000273f057290 */ /* 0x000fe200087fe43f */
[----:B------:R-:W-:Y:S01]  /*11600*/  @P0 R2UR UR21, R10 ;  /* 0x000000000a1502ca */ /* 0x000fe200000e0000 */
[----:B------:R-:W-:Y:S01]  /*11610*/  UMOV UR6, 0x0 ;  /* 0x0000000000067882 */ /* 0x000fe20000000000 */
[----:B------:R-:W-:Y:S01]  /*11620*/  UMOV UR7, 0x12f00000 ;  /* 0x12f0000000077882 */ /* 0x000fe20000000000 */
[----:B------:R-:W-:Y:S01]  /*11630*/  UMOV UR10, URZ ;  /* 0x0000003f000a7c82 */ /* 0x000fe20008000000 */
[----:B------:R-:W-:Y:S01]  /*11640*/  @P0 R2UR UR20, R18 ;  /* 0x00000000121402ca */ /* 0x000fe200000e0000 */
        /* <DEDUP_REMOVED lines=13> */
[----:B------:R-:W-:-:S03]  /*11720*/  UMOV UR23, 0x12f00000 ;  /* 0x12f0000000177882 */ /* 0x000fc60000000000 */
[----:B------:R3:W-:Y:S01]  /*11730*/  UTMALDG.4D [UR16], [UR4], desc[UR14] ;  /* 0x00000e10040075b4 */ /* 0x0007e20008019000 */
[----:B-1----:R-:W-:-:S04]  /*11740*/  LEA.HI R4, R29, R29, RZ, 0x1 ;  /* 0x0000001d1d047211 */ /* 0x002fc800078f08ff */
[----:B------:R-:W-:-:S05]  /*11750*/  LOP3.LUT R4, R4, 0xfffffffe, RZ, 0xc0, !PT ;  /* 0xfffffffe04047812 */ /* 0x000fca00078ec0ff */
[----:B------:R-:W-:-:S05]  /*11760*/  IMAD.IADD R4, R29, 0x1, -R4 ;  /* 0x000000011d047824 */ /* 0x000fca00078e0a04 */
[----:B------:R-:W-:Y:S02]  /*11770*/  SHF.L.U32 R4, R4, 0x1f, RZ ;  /* 0x0000001f04047819 */ /* 0x000fe400000006ff */
[----:B--2---:R-:W-:Y:S01]  /*11780*/  @P0 R2UR UR13, R10 ;  /* 0x000000000a0d02ca */ /* 0x004fe200000e0000 */
[----:B------:R-:W-:Y:S01]  /*11790*/  UIADD3 UR8, UR24, 0x12400, URZ ;  /* 0x0001240018087890 */ /* 0x000fe2000fffe03f */
[----:B------:R-:W-:Y:S01]  /*117a0*/  @P0 R2UR UR12, R18 ;  /* 0x00000000120c02ca */ /* 0x000fe200000e0000 */
[----:B------:R-:W-:Y:S01]  /*117b0*/  UMOV UR10, 0x40 ;  /* 0x00000040000a7882 */ /* 0x000fe20000000000 */
[----:B------:R-:W-:-:S13]  /*117c0*/  @P0 R2UR UR11, R17 ;  /* 0x00000000110b02ca */ /* 0x000fda00000e0000 */
[----:B------:R3:W-:Y:S01]  /*117d0*/  UTMALDG.4D [UR8], [UR4], desc[UR22] ;  /* 0x00001608040075b4 */ /* 0x0007e20008019000 */
[----:B------:R-:W1:Y:S02]  /*117e0*/  SYNCS.PHASECHK.TRANS64.TRYWAIT P0, [R25+URZ+0x2d820], R4 ;  /* 0x02d82004190075a7 */ /* 0x000e64000800017f */
[----:B-1-3--:R-:W-:Y:S05]  /*117f0*/  @!P0 BRA `(.L_x_9225) ;  /* 0x0000002c00b88947 */ /* 0x00afea0003800000 */
.L_x_9293:
[----:B------:R-:W-:Y:S05]  /*11800*/  BSYNC B0 ;  /* 0x0000000000007941 */ /* 0x000fea0003800000 */
.L_x_9224:
[----:B------:R-:W-:Y:S01]  /*11810*/  VIADD R10, R28, 0xfffffffe ;  /* 0xfffffffe1c0a7836 */ /* 0x000fe20000000000 */
[----:B------:R-:W-:Y:S04]  /*11820*/  BSSY B0, `(.L_x_9226) ;  /* 0x0000167000007945 */ /* 0x000fe80003800000 */
[----:B------:R-:W-:-:S13]  /*11830*/  ISETP.GE.AND P0, PT, R10, R26, PT ;  /* 0x0000001a0a00720c */ /* 0x000fda0003f06270 */
[----:B------:R-:W-:Y:S05]  /*11840*/  @!P0 BRA `(.L_x_9227) ;  /* 0x0000001400908947 */ /* 0x000fea0003800000 */
[----:B-1----:R-:W-:Y:S01]  /*11850*/  IMAD.MOV R4, RZ, RZ, -R28 ;  /* 0x000000ffff047224 */ /* 0x002fe200078e0a1c */
[----:B------:R-:W-:Y:S01]  /*11860*/  LOP3.LUT R11, RZ, R26, RZ, 0x33, !PT ;  /* 0x0000001aff0b7212 */ /* 0x000fe200078e33ff */
[----:B------:R-:W-:Y:S03]  /*11870*/  BSSY B1, `(.L_x_9228) ;  /* 0x0000078000017945 */ /* 0x000fe60003800000 */
[----:B------:R-:W-:-:S05]  /*11880*/  VIADDMNMX R11, R4, 0x1, R11, !PT ;  /* 0x00000001040b7846 */ /* 0x000fca000780010b */
[----:B------:R-:W-:-:S05]  /*11890*/  IMAD.IADD R4, R28, 0x1, R11 ;  /* 0x000000011c047824 */ /* 0x000fca00078e020b */
[----:B------:R-:W-:-:S04]  /*118a0*/  LOP3.LUT R4, R4, 0x1, RZ, 0xc0, !PT ;  /* 0x0000000104047812 */ /* 0x000fc800078ec0ff */
[----:B------:R-:W-:-:S13]  /*118b0*/  ISETP.NE.U32.AND P0, PT, R4, 0x1, PT ;  /* 0x000000010400780c */ /* 0x000fda0003f05070 */
[----:B------:R-:W-:Y:S05]  /*118c0*/  @P0 BRA `(.L_x_9229) ;  /* 0x0000000400c80947 */ /* 0x000fea0003800000 */
[----:B0-----:R-:W-:Y:S01]  /*118d0*/  VIADD R12, R22, 0x1 ;  /* 0x00000001160c7836 */ /* 0x001fe20000000000 */
        /* <DEDUP_REMOVED lines=28> */
.L_x_9232:
[----:B0-----:R-:W-:Y:S01]  /*11aa0*/  IMAD R3, R12, 0x8, R25 ;  /* 0x000000080c037824 */ /* 0x001fe200078e0219 */
[----:B------:R-:W-:-:S04]  /*11ab0*/  SHF.L.U32 R2, R13, 0x1f, RZ ;  /* 0x0000001f0d027819 */ /* 0x000fc800000006ff */
[----:B------:R-:W0:Y:S02]  /*11ac0*/  SYNCS.PHASECHK.TRANS64.TRYWAIT P0, [R3+URZ+0x2d840], R2 ;  /* 0x02d84002030075a7 */ /* 0x000e24000800017f */
[----:B0-----:R-:W-:Y:S05]  /*11ad0*/  @!P0 BRA `(.L_x_9233) ;  /* 0x0000002c00148947 */ /* 0x001fea0003800000 */
.L_x_9294:
        /* <DEDUP_REMOVED lines=9> */
.L_x_9234:
[----:B01----:R-:W-:Y:S01]  /*11b70*/  IMAD R2, R12, 0x6000, R25 ;  /* 0x000060000c027824 */ /* 0x003fe200078e0219 */
        /* <DEDUP_REMOVED lines=14> */
[----:B------:R-:W-:Y:S01]  /*11c60*/  ULEA UR11, UR11, UR5, 0x7 ;  /* 0x000000050b0b7291 */ /* 0x000fe2000f8e383f */
        /* <DEDUP_REMOVED lines=15> */
.L_x_9295:
[----:B------:R-:W-:Y:S05]  /*11d60*/  @P1 BRA `(.L_x_9236) ;  /* 0x0000000000181947 */ /* 0x000fea0003800000 */
[----:B------:R-:W-:Y:S01]  /*11d70*/  ISETP.NE.AND P0, PT, R27, RZ, PT ;  /* 0x000000ff1b00720c */ /* 0x000fe20003f05270 */
[----:B0-----:R-:W-:Y:S02]  /*11d80*/  IMAD R2, R22, 0x8, R25 ;  /* 0x0000000816027824 */ /* 0x001fe400078e0219 */
[----:B------:R-:W-:-:S04]  /*11d90*/  IMAD.MOV.U32 R3, RZ, RZ, 0x6000 ;  /* 0x00006000ff037424 */ /* 0x000fc800078e00ff */
[----:B------:R1:W-:Y:S06]  /*11da0*/  SYNCS.ARRIVE.TRANS64 RZ, [R2+URZ+0x2d850], R3 ;  /* 0x02d8500302ff79a7 */ /* 0x0003ec000800003f */
[----:B------:R-:W-:Y:S05]  /*11db0*/  @!P0 BRA `(.L_x_9236) ;  /* 0x0000000000048947 */ /* 0x000fea0003800000 */
[----:B------:R-:W-:Y:S01]  /*11dc0*/  BPT.TRAP 0x1 ;  /* 0x000000040000795c */ /* 0x000fe20000300000 */
.L_x_9236:
[C-C-:B01----:R-:W-:Y:S01]  /*11dd0*/  IMAD R2, R22.reuse, 0x8, R25.reuse ;  /* 0x0000000816027824 */ /* 0x143fe200078e0219 */
        /* <DEDUP_REMOVED lines=14> */
[----:B------:R-:W-:Y:S02]  /*11ec0*/  ULEA UR11, UR11, UR5, 0x7 ;  /* 0x000000050b0b7291 */ /* 0x000fe4000f8e383f */
        /* <DEDUP_REMOVED lines=14> */
.L_x_9231:
[----:B------:R-:W-:Y:S05]  /*11fb0*/  BSYNC B2 ;  /* 0x0000000000027941 */ /* 0x000fea0003800000 */
.L_x_9230:
[----:B------:R-:W-:Y:S02]  /*11fc0*/  IMAD.MOV.U32 R22, RZ, RZ, R12 ;  /* 0x000000ffff167224 */ /* 0x000fe400078e000c */
[----:B------:R-:W-:Y:S02]  /*11fd0*/  IMAD.MOV.U32 R24, RZ, RZ, R13 ;  /* 0x000000ffff187224 */ /* 0x000fe400078e000d */
[----:B------:R-:W-:-:S07]  /*11fe0*/  VIADD R10, R28, 0xfffffffd ;  /* 0xfffffffd1c0a7836 */ /* 0x000fce0000000000 */
.L_x_9229:
[----:B------:R-:W-:Y:S05]  /*11ff0*/  BSYNC B1 ;  /* 0x0000000000017941 */ /* 0x000fea0003800000 */
.L_x_9228:
[----:B------:R-:W-:Y:S01]  /*12000*/  VIADD R11, R11, 0xfffffffe ;  /* 0xfffffffe0b0b7836 */ /* 0x000fe20000000000 */
[----:B------:R-:W-:-:S04]  /*12010*/  LOP3.LUT R28, RZ, R28, RZ, 0x33, !PT ;  /* 0x0000001cff1c7212 */ /* 0x000fc800078e33ff */
[----:B------:R-:W-:-:S13]  /*12020*/  ISETP.NE.AND P0, PT, R11, R28, PT ;  /* 0x0000001c0b00720c */ /* 0x000fda0003f05270 */
[----:B------:R-:W-:Y:S05]  /*12030*/  @!P0 BRA `(.L_x_9227) ;  /* 0x0000000c00948947 */ /* 0x000fea0003800000 */
[----:B------:R-:W-:-:S07]  /*12040*/  IMAD.MOV.U32 R4, RZ, RZ, R8 ;  /* 0x000000ffff047224 */ /* 0x000fce00078e0008 */
.L_x_9251:
[----:B------:R-:W-:Y:S01]  /*12050*/  VIADD R11, R22, 0x1 ;  /* 0x00000001160b7836 */ /* 0x000fe20000000000 */
[----:B------:R-:W-:Y:S05]  /*12060*/  YIELD ;  /* 0x0000000000007946 */ /* 0x000fea0003800000 */
[----:B------:R-:W-:Y:S01]  /*12070*/  ISETP.NE.AND P0, PT, R11, 0x2, PT ;  /* 0x000000020b00780c */ /* 0x000fe20003f05270 */
[----:B------:R-:W-:Y:S03]  /*12080*/  BSSY B1, `(.L_x_9237) ;  /* 0x000006c000017945 */ /* 0x000fe60003800000 */
[----:B01----:R-:W-:-:S02]  /*12090*/  SEL R3, RZ, 0x1, P0 ;  /* 0x00000001ff037807 */ /* 0x003fc40000000000 */
[----:B------:R-:W-:Y:S02]  /*120a0*/  SEL R11, R11, RZ, P0 ;  /* 0x000000ff0b0b7207 */ /* 0x000fe40000000000 */
[----:B0-----:R-:W-:Y:S01]  /*120b0*/  LOP3.LUT R12, R24, R3, RZ, 0x3c, !PT ;  /* 0x00000003180c7212 */ /* 0x001fe200078e3cff */
        /* <DEDUP_REMOVED lines=24> */
.L_x_9239:
[----:B------:R-:W-:Y:S01]  /*12240*/  IMAD R3, R11, 0x8, R25 ;  /* 0x000000080b037824 */ /* 0x000fe200078e0219 */
[----:B------:R-:W-:-:S04]  /*12250*/  SHF.L.U32 R2, R12, 0x1f, RZ ;  /* 0x0000001f0c027819 */ /* 0x000fc800000006ff */
[----:B------:R-:W1:Y:S02]  /*12260*/  SYNCS.PHASECHK.TRANS64.TRYWAIT P0, [R3+URZ+0x2d840], R2 ;  /* 0x02d84002030075a7 */ /* 0x000e64000800017f */
[----:B-1----:R-:W-:Y:S05]  /*12270*/  @!P0 BRA `(.L_x_9240) ;  /* 0x0000002400548947 */ /* 0x002fea0003800000 */
.L_x_9296:
        /* <DEDUP_REMOVED lines=9> */
.L_x_9241:
        /* <DEDUP_REMOVED lines=31> */
.L_x_9297:
[----:B------:R-:W-:Y:S05]  /*12500*/  @P0 BRA `(.L_x_9243) ;  /* 0x0000000000140947 */ /* 0x000fea0003800000 */
[----:B------:R-:W-:Y:S01]  /*12510*/  ISETP.NE.AND P1, PT, R27, RZ, PT ;  /* 0x000000ff1b00720c */ /* 0x000fe20003f25270 */
[----:B------:R-:W-:-:S04]  /*12520*/  IMAD.MOV.U32 R2, RZ, RZ, 0x6000 ;  /* 0x00006000ff027424 */ /* 0x000fc800078e00ff */
[----:B------:R1:W-:Y:S08]  /*12530*/  SYNCS.ARRIVE.TRANS64 RZ, [R3+URZ+0x50], R2 ;  /* 0x0000500203ff79a7 */ /* 0x0003f0000800003f */
[----:B------:R-:W-:Y:S05]  /*12540*/  @!P1 BRA `(.L_x_9243) ;  /* 0x0000000000049947 */ /* 0x000fea0003800000 */
[----:B------:R-:W-:Y:S01]  /*12550*/  BPT.TRAP 0x1 ;  /* 0x000000040000795c */ /* 0x000fe20000300000 */
.L_x_9243:
        /* <DEDUP_REMOVED lines=14> */
[----:B------:R-:W-:Y:S02]  /*12640*/  ULEA UR11, UR11, UR5, 0x7 ;  /* 0x000000050b0b7291 */ /* 0x000fe4000f8e383f */
        /* <DEDUP_REMOVED lines=15> */
.L_x_9238:
[----:B------:R-:W-:Y:S05]  /*12740*/  BSYNC B1 ;  /* 0x0000000000017941 */ /* 0x000fea0003800000 */
.L_x_9237:
[----:B------:R-:W-:Y:S01]  /*12750*/  VIADD R22, R11, 0x1 ;  /* 0x000000010b167836 */ /* 0x000fe20000000000 */
[----:B------:R-:W-:Y:S01]  /*12760*/  BSSY B1, `(.L_x_9244) ;  /* 0x000006f000017945 */ /* 0x000fe20003800000 */
[----:B------:R-:W-:-:S03]  /*12770*/  VIADD R13, R10, 0xffffffff ;  /* 0xffffffff0a0d7836 */ /* 0x000fc60000000000 */
[----:B------:R-:W-:-:S04]  /*12780*/  ISETP.NE.AND P0, PT, R22, 0x2, PT ;  /* 0x000000021600780c */ /* 0x000fc80003f05270 */
[----:B01----:R-:W-:Y:S02]  /*12790*/  SEL R3, RZ, 0x1, P0 ;  /* 0x00000001ff037807 */ /* 0x003fe40000000000 */
        /* <DEDUP_REMOVED lines=26> */
.L_x_9246:
[----:B------:R-:W-:Y:S01]  /*12940*/  IMAD R2, R22, 0x8, R25 ;  /* 0x0000000816027824 */ /* 0x000fe200078e0219 */
[----:B------:R-:W-:-:S04]  /*12950*/  SHF.L.U32 R3, R24, 0x1f, RZ ;  /* 0x0000001f18037819 */ /* 0x000fc800000006ff */
[----:B------:R-:W1:Y:S02]  /*12960*/  SYNCS.PHASECHK.TRANS64.TRYWAIT P0, [R2+URZ+0x2d840], R3 ;  /* 0x02d84003020075a7 */ /* 0x000e64000800017f */
[----:B-1----:R-:W-:Y:S05]  /*12970*/  @!P0 BRA `(.L_x_9247) ;  /* 0x0000001c00bc8947 */ /* 0x002fea0003800000 */
.L_x_9298:
        /* <DEDUP_REMOVED lines=9> */
.L_x_9248:
[----:B01----:R-:W-:Y:S01]  /*12a10*/  IMAD R2, R22, 0x6000, R25 ;  /* 0x0000600016027824 */ /* 0x003fe200078e0219 */
[----:B------:R-:W-:Y:S01]  /*12a20*/  R2UR UR11, R14 ;  /* 0x000000000e0b72ca */ /* 0x000fe200000e0000 */
[----:B------:R-:W-:Y:S01]  /*12a30*/  UIADD3 UR4, UP0, UR38, 0x370, URZ ;  /* 0x0000037026047890 */ /* 0x000fe2000ff1e03f */
[----:B------:R-:W-:Y:S01]  /*12a40*/  R2UR UR5, R23 ;  /* 0x00000000170572ca */ /* 0x000fe200000e0000 */
[----:B------:R-:W-:Y:S01]  /*12a50*/  UMOV UR10, URZ ;  /* 0x0000003f000a7c82 */ /* 0x000fe20008000000 */
[----:B------:R-:W-:Y:S01]  /*12a60*/  R2UR UR8, R2 ;  /* 0x00000000020872ca */ /* 0x000fe200000e0000 */
[----:B------:R-:W-:Y:S01]  /*12a70*/  VIADD R2, R25, 0x2d800 ;  /* 0x0002d80019027836 */ /* 0x000fe20000000000 */
[----:B------:R-:W-:Y:S01]  /*12a80*/  R2UR UR12, R0 ;  /* 0x00000000000c72ca */ /* 0x000fe200000e0000 */
[----:B------:R-:W-:Y:S01]  /*12a90*/  UMOV UR6, 0x0 ;  /* 0x0000000000067882 */ /* 0x000fe20000000000 */
[----:B-----5:R-:W-:Y:S01]  /*12aa0*/  R2UR UR13, R4 ;  /* 0x00000000040d72ca */ /* 0x020fe200000e0000 */
[--C-:B------:R-:W-:Y:S01]  /*12ab0*/  IMAD R3, R22, 0x8, R2.reuse ;  /* 0x0000000816037824 */ /* 0x100fe200078e0202 */
[----:B------:R-:W-:Y:S01]  /*12ac0*/  UMOV UR7, 0x14f00000 ;  /* 0x14f0000000077882 */ /* 0x000fe20000000000 */
[----:B------:R-:W-:Y:S01]  /*12ad0*/  UMOV UR17, 0x20 ;  /* 0x0000002000117882 */ /* 0x000fe20000000000 */
[----:B------:R-:W-:Y:S01]  /*12ae0*/  UMOV UR18, 0x40 ;  /* 0x0000004000127882 */ /* 0x000fe20000000000 */
[----:B------:R-:W-:Y:S01]  /*12af0*/  IMAD R2, R11, 0x8, R2 ;  /* 0x000000080b027824 */ /* 0x000fe200078e0202 */
[----:B------:R-:W-:Y:S01]  /*12b00*/  R2UR UR9, R3 ;  /* 0x00000000030972ca */ /* 0x000fe200000e0000 */
[----:B------:R-:W-:Y:S01]  /*12b10*/  ULEA UR11, UR11, UR5, 0x7 ;  /* 0x000000050b0b7291 */ /* 0x000fe2000f8e383f */
[----:B------:R-:W-:Y:S01]  /*12b20*/  SHF.L.U32 R3, R12, 0x1f, RZ ;  /* 0x0000001f0c037819 */ /* 0x000fe200000006ff */
[----:B------:R-:W-:-:S02]  /*12b30*/  UIADD3 UR14, UR8, 0x15400, URZ ;  /* 0x00015400080e7890 */ /* 0x000fc4000fffe03f */
[----:B------:R-:W-:Y:S02]  /*12b40*/  UIADD3.X UR5, URZ, UR39, URZ, UP0, !UPT ;  /* 0x000000273f057290 */ /* 0x000fe400087fe43f */
[----:B------:R-:W-:Y:S02]  /*12b50*/  UIADD3 UR15, UR8, 0x17400, URZ ;  /* 0x00017400080f7890 */ /* 0x000fe4000fffe03f */
[----:B------:R-:W-:-:S03]  /*12b60*/  UIADD3 UR16, UR8, 0x19400, URZ ;  /* 0x0001940008107890 */ /* 0x000fc6000fffe03f */
[----:B------:R-:W-:Y:S01]  /*12b70*/  UMOV UR8, UR14 ;  /* 0x0000000e00087c82 */ /* 0x000fe20008000000 */
[----:B------:R-:W-:-:S09]  /*12b80*/  UIADD3 UR9, UR9, 0x30, URZ ;  /* 0x0000003009097890 */ /* 0x000fd2000fffe03f */
        /* <DEDUP_REMOVED lines=9> */
.L_x_9299:
[----:B------:R-:W-:Y:S05]  /*12c20*/  @P0 BRA `(.L_x_9250) ;  /* 0x0000000000140947 */ /* 0x000fea0003800000 */
[----:B------:R-:W-:Y:S01]  /*12c30*/  ISETP.NE.AND P1, PT, R27, RZ, PT ;  /* 0x000000ff1b00720c */ /* 0x000fe20003f25270 */
[----:B0-----:R-:W-:-:S04]  /*12c40*/  IMAD.MOV.U32 R3, RZ, RZ, 0x6000 ;  /* 0x00006000ff037424 */ /* 0x001fc800078e00ff */
[----:B------:R1:W-:Y:S08]  /*12c50*/  SYNCS.ARRIVE.TRANS64 RZ, [R2+URZ+0x50], R3 ;  /* 0x0000500302ff79a7 */ /* 0x0003f0000800003f */
[----:B------:R-:W-:Y:S05]  /*12c60*/  @!P1 BRA `(.L_x_9250) ;  /* 0x0000000000049947 */ /* 0x000fea0003800000 */
[----:B------:R-:W-:Y:S01]  /*12c70*/  BPT.TRAP 0x1 ;  /* 0x000000040000795c */ /* 0x000fe20000300000 */
.L_x_9250:
        /* <DEDUP_REMOVED lines=29> */
.L_x_9245:
[----:B------:R-:W-:Y:S05]  /*12e50*/  BSYNC B1 ;  /* 0x0000000000017941 */ /* 0x000fea0003800000 */
.L_x_9244:
[----:B------:R-:W-:Y:S01]  /*12e60*/  ISETP.GT.AND P0, PT, R13, R26, PT ;  /* 0x0000001a0d00720c */ /* 0x000fe20003f04270 */
[----:B------:R-:W-:-:S12]  /*12e70*/  VIADD R10, R10, 0xfffffffe ;  /* 0xfffffffe0a0a7836 */ /* 0x000fd80000000000 */
[----:B------:R-:W-:Y:S05]  /*12e80*/  @P0 BRA `(.L_x_9251) ;  /* 0xfffffff000700947 */ /* 0x000fea000383ffff */
.L_x_9227:
[----:B------:R-:W-:Y:S05]  /*12e90*/  BSYNC B0 ;  /* 0x0000000000007941 */ /* 0x000fea0003800000 */
.L_x_9226:
[----:B------:R-:W-:Y:S01]  /*12ea0*/  ISETP.NE.AND P0, PT, R27, RZ, PT ;  /* 0x000000ff1b00720c */ /* 0x000fe20003f05270 */
[----:B------:R-:W-:-:S12]  /*12eb0*/  BSSY B0, `(.L_x_9252) ;  /* 0x000000e000007945 */ /* 0x000fd80003800000 */
[----:B------:R-:W-:Y:S05]  /*12ec0*/  @P0 BRA `(.L_x_9253) ;  /* 0x0000000000300947 */ /* 0x000fea0003800000 */
[----:B------:R-:W2:Y:S01]  /*12ed0*/  S2R R9, SR_LANEID ;  /* 0x0000000000097919 */ /* 0x000ea20000000000 */
[----:B------:R-:W-:Y:S01]  /*12ee0*/  VOTEU.ANY UR4, UPT, PT ;  /* 0x0000000000047886 */ /* 0x000fe200038e0100 */
[----:B01----:R-:W0:Y:S01]  /*12ef0*/  LDC.64 R2, c[0x0][0xc38] ;  /* 0x00030e00ff027b82 */ /* 0x003e220000000a00 */
[----:B------:R-:W2:Y:S08]  /*12f00*/  FLO.U32 R4, UR4 ;  /* 0x0000000400047d00 */ /* 0x000eb000080e0000 */
[----:B------:R-:W0:Y:S01]  /*12f10*/  POPC R5, UR4 ;  /* 0x0000000400057d09 */ /* 0x000e220008000000 */
[----:B--2---:R-:W-:-:S13]  /*12f20*/  ISETP.EQ.U32.AND P0, PT, R4, R9, PT ;  /* 0x000000090400720c */ /* 0x004fda0003f02070 */
[----:B0-----:R-:W2:Y:S01]  /*12f30*/  @P0 ATOMG.E.ADD.STRONG.GPU PT, R3, desc[UR48][R2.64], R5 ;  /* 0x00000005020309a8 */ /* 0x001ea200081ee1f0 */
[----:B------:R-:W0:Y:S02]  /*12f40*/  S2R R6, SR_LTMASK ;  /* 0x0000000000067919 */ /* 0x000e240000003900 */
[----:B0-----:R-:W-:-:S04]  /*12f50*/  LOP3.LUT R6, R6, UR4, RZ, 0xc0, !PT ;  /* 0x0000000406067c12 */ /* 0x001fc8000f8ec0ff */
[----:B------:R-:W0:Y:S01]  /*12f60*/  POPC R9, R6 ;  /* 0x0000000600097309 */ /* 0x000e220000000000 */
[----:B--2---:R-:W0:Y:S02]  /*12f70*/  SHFL.IDX PT, R4, R3, R4, 0x1f ;  /* 0x00001f0403047589 */ /* 0x004e2400000e0000 */
[----:B0-----:R-:W-:-:S07]  /*12f80*/  IADD3 R16, R4, UR37, R9 ;  /* 0x0000002504107c10 */ /* 0x001fce000fffe009 */
.L_x_9253:
[----:B------:R-:W-:Y:S05]  /*12f90*/  BSYNC B0 ;  /* 0x0000000000007941 */ /* 0x000fea0003800000 */
.L_x_9252:
[----:B------:R-:W-:Y:S04]  /*12fa0*/  BSSY B0, `(.L_x_9254) ;  /* 0x000002b000007945 */ /* 0x000fe80003800000 */
[----:B------:R-:W-:Y:S05]  /*12fb0*/  @!P6 BRA `(.L_x_9255) ;  /* 0x0000000000a4e947 */ /* 0x000fea0003800000 */
[----:B01----:R-:W-:Y:S01]  /*12fc0*/  IMAD R3, R22, 0x8, R25 ;  /* 0x0000000816037824 */ /* 0x003fe200078e0219 */
[----:B------:R-:W-:-:S04]  /*12fd0*/  SHF.L.U32 R2, R24, 0x1f, RZ ;  /* 0x0000001f18027819 */ /* 0x000fc800000006ff */
[----:B------:R-:W0:Y:S02]  /*12fe0*/  SYNCS.PHASECHK.TRANS64.TRYWAIT P0, [R3+URZ+0x2d860], R2 ;  /* 0x02d86002030075a7 */ /* 0x000e24000800017f */
[----:B0-----:R-:W-:Y:S05]  /*12ff0*/  @!P0 BRA `(.L_x_9256) ;  /* 0x0000001800448947 */ /* 0x001fea0003800000 */
.L_x_9300:
        /* <DEDUP_REMOVED lines=9> */
.L_x_9257:
        /* <DEDUP_REMOVED lines=28> */
.L_x_9255:
[----:B------:R-:W-:Y:S05]  /*13250*/  BSYNC B0 ;  /* 0x0000000000007941 */ /* 0x000fea0003800000 */
.L_x_9254:
[----:B------:R-:W-:-:S05]  /*13260*/  VIADD R22, R22, 0x1 ;  /* 0x0000000116167836 */ /* 0x000fca0000000000 */
[----:B------:R-:W-:-:S04]  /*13270*/  ISETP.NE.AND P0, PT, R22, 0x2, PT ;  /* 0x000000021600780c */ /* 0x000fc80003f05270 */
[----:B01----:R-:W-:Y:S02]  /*13280*/  SEL R3, RZ, 0x1, P0 ;  /* 0x00000001ff037807 */ /* 0x003fe40000000000 */
[----:B------:R-:W-:Y:S02]  /*13290*/  SEL R22, R22, RZ, P0 ;  /* 0x000000ff16167207 */ /* 0x000fe40000000000 */
[----:B------:R-:W-:-:S07]  /*132a0*/  LOP3.LUT R24, R24, R3, RZ, 0x3c, !PT ;  /* 0x0000000318187212 */ /* 0x000fce00078e3cff */
.L_x_9211:
[----:B------:R-:W-:Y:S05]  /*132b0*/  BSYNC B6 ;  /* 0x0000000000067941 */ /* 0x000fea0003800000 */
.L_x_9209:
[----:B------:R-:W-:-:S03]  /*132c0*/  UMOV UR4, 0xffffffff ;  /* 0xffffffff00047882 */ /* 0x000fc60000000000 */
[----:B------:R-:W-:Y:S05]  /*132d0*/  BRA.DIV UR4, `(.L_x_9258) ;  /* 0x0000001604a07947 */ /* 0x000fea000b800000 */
[----:B------:R0:W1:Y:S04]  /*132e0*/  SHFL.IDX PT, R5, R16, RZ, 0x1f ;  /* 0x00001fff10057589 */ /* 0x00006800000e0000 */
[----:B------:R0:W2:Y:S02]  /*132f0*/  SHFL.IDX PT, R4, R16, 0x1, 0x1f ;  /* 0x00201f0010047f89 */ /* 0x0000a400000e0000 */
.L_x_9304:
        /* <DEDUP_REMOVED lines=8> */
[----:B------:R-:W3:Y:S02]  /*13380*/  LDC.64 R2, c[0x0][0xc58] ;  /* 0x00031600ff027b82 */ /* 0x000ee40000000a00 */
[----:B---3--:R-:W-:-:S06]  /*13390*/  IMAD.WIDE R2, R7, 0x4, R2 ;  /* 0x0000000407027825 */ /* 0x008fcc00078e0202 */
[----:B------:R3:W5:Y:S02]  /*133a0*/  LDG.E R2, desc[UR48][R2.64] ;  /* 0x0000003002027981 */ /* 0x000764000c1e1900 */
.L_x_9260:
[----:B------:R-:W-:Y:S05]  /*133b0*/  BSYNC B0 ;  /* 0x0000000000007941 */ /* 0x000fea0003800000 */
.L_x_9259:
[----:B------:R-:W-:-:S03]  /*133c0*/  UMOV UR4, 0xffffffff ;  /* 0xffffffff00047882 */ /* 0x000fc60000000000 */
[----:B------:R-:W-:Y:S05]  /*133d0*/  BRA.DIV UR4, `(.L_x_9261) ;  /* 0x0000001604ac7947 */ /* 0x000fea000b800000 */
[----:B-----5:R-:W4:Y:S01]  /*133e0*/  SHFL.UP PT, R14, R2, 0x1, RZ ;  /* 0x04200000020e7989 */ /* 0x020f2200000e00ff */
[C---:B------:R-:W-:Y:S02]  /*133f0*/  ISETP.NE.AND P0, PT, R27.reuse, RZ, PT ;  /* 0x000000ff1b00720c */ /* 0x040fe40003f05270 */
[C---:B------:R-:W-:Y:S02]  /*13400*/  ISETP.GE.U32.AND P1, PT, R27.reuse, 0x2, PT ;  /* 0x000000021b00780c */ /* 0x040fe40003f26070 */
[----:B----4-:R-:W-:Y:S02]  /*13410*/  SEL R13, R14, RZ, P0 ;  /* 0x000000ff0e0d7207 */ /* 0x010fe40000000000 */
[----:B------:R-:W-:-:S03]  /*13420*/  ISETP.GE.U32.AND P0, PT, R27, 0x4, PT ;  /* 0x000000041b00780c */ /* 0x000fc60003f06070 */
[----:B------:R-:W-:-:S05]  /*13430*/  IMAD.IADD R13, R2, 0x1, R13 ;  /* 0x00000001020d7824 */ /* 0x000fca00078e020d */
[----:B------:R-:W4:Y:S02]  /*13440*/  SHFL.UP PT, R14, R13, 0x2, RZ ;  /* 0x044000000d0e7989 */ /* 0x000f2400000e00ff */
[----:B----4-:R-:W-:Y:S02]  /*13450*/  SEL R14, R14, RZ, P1 ;  /* 0x000000ff0e0e7207 */ /* 0x010fe40000800000 */
[----:B------:R-:W-:-:S03]  /*13460*/  ISETP.GE.U32.AND P1, PT, R27, 0x8, PT ;  /* 0x000000081b00780c */ /* 0x000fc60003f26070 */
[----:B---3--:R-:W-:-:S05]  /*13470*/  IMAD.IADD R3, R13, 0x1, R14 ;  /* 0x000000010d037824 */ /* 0x008fca00078e020e */
[----:B------:R-:W3:Y:S02]  /*13480*/  SHFL.UP PT, R14, R3, 0x4, RZ ;  /* 0x04800000030e7989 */ /* 0x000ee400000e00ff */
[----:B---3--:R-:W-:Y:S02]  /*13490*/  SEL R6, R14, RZ, P0 ;  /* 0x000000ff0e067207 */ /* 0x008fe40000000000 */
[----:B------:R-:W-:-:S03]  /*134a0*/  ISETP.GE.U32.AND P0, PT, R27, 0x10, PT ;  /* 0x000000101b00780c */ /* 0x000fc60003f06070 */
[----:B------:R-:W-:-:S05]  /*134b0*/  IMAD.IADD R6, R3, 0x1, R6 ;  /* 0x0000000103067824 */ /* 0x000fca00078e0206 */
[----:B------:R-:W3:Y:S02]  /*134c0*/  SHFL.UP PT, R14, R6, 0x8, RZ ;  /* 0x05000000060e7989 */ /* 0x000ee400000e00ff */
[----:B---3--:R-:W-:-:S05]  /*134d0*/  SEL R7, R14, RZ, P1 ;  /* 0x000000ff0e077207 */ /* 0x008fca0000800000 */
[----:B------:R-:W-:-:S05]  /*134e0*/  IMAD.IADD R7, R6, 0x1, R7 ;  /* 0x0000000106077824 */ /* 0x000fca00078e0207 */
[----:B------:R-:W3:Y:S02]  /*134f0*/  SHFL.UP PT, R14, R7, 0x10, RZ ;  /* 0x06000000070e7989 */ /* 0x000ee400000e00ff */
[----:B---3--:R-:W-:-:S05]  /*13500*/  SEL R8, R14, RZ, P0 ;  /* 0x000000ff0e087207 */ /* 0x008fca0000000000 */
[----:B------:R-:W-:-:S05]  /*13510*/  IMAD.IADD R8, R7, 0x1, R8 ;  /* 0x0000000107087824 */ /* 0x000fca00078e0208 */
[----:B------:R3:W4:Y:S02]  /*13520*/  SHFL.IDX PT, R14, R8, 0x1f, 0x1f ;  /* 0x03e01f00080e7f89 */ /* 0x00072400000e0000 */
.L_x_9312:
[----:B------:R-:W-:Y:S02]  /*13530*/  ULDC UR4, c[0x0][0xc10] ;  /* 0x0003040000047ab9 */ /* 0x000fe40000000800 */
[----:B------:R-:W-:-:S04]  /*13540*/  IMAD.U32 R6, RZ, RZ, UR4 ;  /* 0x00000004ff067e24 */ /* 0x000fc8000f8e00ff */
[----:B----4-:R-:W-:-:S04]  /*13550*/  IMAD R7, R14, R6, RZ ;  /* 0x000000060e077224 */ /* 0x010fc800078e02ff */
[----:B--2---:R-:W-:-:S05]  /*13560*/  IMAD.IADD R4, R4, 0x1, R7 ;  /* 0x0000000104047824 */ /* 0x004fca00078e0207 */
[----:B-1----:R-:W-:-:S13]  /*13570*/  ISETP.GT.AND P0, PT, R4, R5, PT ;  /* 0x000000050400720c */ /* 0x002fda0003f04270 */
[----:B------:R-:W-:Y:S05]  /*13580*/  @P0 BRA `(.L_x_9262) ;  /* 0x0000000000ac0947 */ /* 0x000fea0003800000 */
[----:B------:R-:W1:Y:S02]  /*13590*/  LDC R0, c[0x0][0xc14] ;  /* 0x00030500ff007b82 */ /* 0x000e640000000800 */
.L_x_9267:
        /* <DEDUP_REMOVED lines=9> */
[----:B------:R-:W1:Y:S02]  /*13630*/  LDC.64 R2, c[0x0][0xc58] ;  /* 0x00031600ff027b82 */ /* 0x000e640000000a00 */
[----:B-1----:R-:W-:-:S06]  /*13640*/  IMAD.WIDE R2, R7, 0x4, R2 ;  /* 0x0000000407027825 */ /* 0x002fcc00078e0202 */
[----:B------:R1:W5:Y:S02]  /*13650*/  LDG.E R2, desc[UR48][R2.64] ;  /* 0x0000003002027981 */ /* 0x000364000c1e1900 */
.L_x_9265:
[----:B------:R-:W-:Y:S05]  /*13660*/  BSYNC B0 ;  /* 0x0000000000007941 */ /* 0x000fea0003800000 */
.L_x_9264:
        /* <DEDUP_REMOVED lines=19> */
[----:B------:R-:W3:Y:S02]  /*137a0*/  SHFL.UP PT, R14, R7, 0x10, RZ ;  /* 0x06000000070e7989 */ /* 0x000ee400000e00ff */
[----:B---3--:R-:W-:-:S05]  /*137b0*/  SEL R8, R14, RZ, P0 ;  /* 0x000000ff0e087207 */ /* 0x008fca0000000000 */
[----:B------:R-:W-:-:S05]  /*137c0*/  IMAD.IADD R8, R7, 0x1, R8 ;  /* 0x0000000107087824 */ /* 0x000fca00078e0208 */
[----:B------:R1:W2:Y:S02]  /*137d0*/  SHFL.IDX PT, R14, R8, 0x1f, 0x1f ;  /* 0x03e01f00080e7f89 */ /* 0x0002a400000e0000 */
.L_x_9320:
[----:B------:R-:W-:Y:S02]  /*137e0*/  ULDC UR4, c[0x0][0xc10] ;  /* 0x0003040000047ab9 */ /* 0x000fe40000000800 */
[----:B------:R-:W-:-:S04]  /*137f0*/  IMAD.U32 R6, RZ, RZ, UR4 ;  /* 0x00000004ff067e24 */ /* 0x000fc8000f8e00ff */
[----:B--2---:R-:W-:-:S04]  /*13800*/  IMAD R7, R14, R6, RZ ;  /* 0x000000060e077224 */ /* 0x004fc800078e02ff */
[----:B------:R-:W-:-:S05]  /*13810*/  IMAD.IADD R4, R7, 0x1, R4 ;  /* 0x0000000107047824 */ /* 0x000fca00078e0204 */
[----:B------:R-:W-:-:S13]  /*13820*/  ISETP.GT.AND P0, PT, R4, R5, PT ;  /* 0x000000050400720c */ /* 0x000fda0003f04270 */
[----:B------:R-:W-:Y:S05]  /*13830*/  @!P0 BRA `(.L_x_9267) ;  /* 0xfffffffc00588947 */ /* 0x000fea000383ffff */
.L_x_9262:
[----:B------:R-:W-:Y:S01]  /*13840*/  IMAD.IADD R7, R4, 0x1, -R7 ;  /* 0x0000000104077824 */ /* 0x000fe200078e0a07 */
[----:B------:R-:W-:-:S03]  /*13850*/  UMOV UR4, 0xffffffff ;  /* 0xffffffff00047882 */ /* 0x000fc60000000000 */
[----:B------:R-:W-:-:S05]  /*13860*/  IMAD R4, R8, R6, R7 ;  /* 0x0000000608047224 */ /* 0x000fca00078e0207 */
[----:B------:R-:W-:Y:S01]  /*13870*/  ISETP.GT.AND P6, PT, R4, R5, PT ;  /* 0x000000050400720c */ /* 0x000fe20003fc4270 */
[----:B------:R-:W-:-:S12]  /*13880*/  BRA.DIV UR4, `(.L_x_9268) ;  /* 0x0000001a04207947 */ /* 0x000fd8000b800000 */
[----:B------:R-:W-:-:S04]  /*13890*/  VOTE.ANY R3, PT, !P6 ;  /* 0x0000000000037806 */ /* 0x000fc800070e0100 */
[----:B------:R-:W2:Y:S02]  /*138a0*/  POPC R4, R3 ;  /* 0x0000000300047309 */ /* 0x000ea40000000000 */
[----:B--2---:R2:W4:Y:S02]  /*138b0*/  SHFL.IDX PT, R17, R2, R4, 0x1f ;  /* 0x00001f0402117589 */ /* 0x00452400000e0000 */
.L_x_9324:
[----:B------:R-:W-:Y:S01]  /*138c0*/  ISETP.NE.AND P0, PT, R3, RZ, PT ;  /* 0x000000ff0300720c */ /* 0x000fe20003f05270 */
[----:B------:R-:W-:-:S12]  /*138d0*/  IMAD.MOV.U32 R14, RZ, RZ, RZ ;  /* 0x000000ffff0e7224 */ /* 0x000fd800078e00ff */
[----:B------:R-:W-:Y:S05]  /*138e0*/  @!P0 BRA `(.L_x_9269) ;  /* 0x0000000000108947 */ /* 0x000fea0003800000 */
[----:B------:R-:W-:Y:S01]  /*138f0*/  UMOV UR4, 0xffffffff ;  /* 0xffffffff00047882 */ /* 0x000fe20000000000 */
[----:B------:R-:W-:Y:S02]  /*13900*/  VIADD R12, R4, 0xffffffff ;  /* 0xffffffff040c7836 */ /* 0x000fe40000000000 */
[----:B------:R-:W-:Y:S05]  /*13910*/  BRA.DIV UR4, `(.L_x_9270) ;  /* 0x0000001a04447947 */ /* 0x000fea000b800000 */
[----:B------:R0:W0:Y:S02]  /*13920*/  SHFL.IDX PT, R14, R8, R12, 0x1f ;  /* 0x00001f0c080e7589 */ /* 0x00002400000e0000 */
.L_x_9269:
[----:B--2---:R-:W2:Y:S01]  /*13930*/  LDC.64 R2, c[0x0][0xc68] ;  /* 0x00031a00ff027b82 */ /* 0x004ea20000000a00 */
[----:B------:R-:W-:-:S04]  /*13940*/  IMAD.IADD R19, R4, 0x1, R19 ;  /* 0x0000000104137824 */ /* 0x000fc800078e0213 */
[----:B--2---:R-:W-:-:S05]  /*13950*/  IMAD.WIDE R2, R19, 0x4, R2 ;  /* 0x0000000413027825 */ /* 0x004fca00078e0202 */
[----:B01-3--:R0:W4:Y:S01]  /*13960*/  LDG.E R8, desc[UR48][R2.64] ;  /* 0x0000003002087981 */ /* 0x00b122000c1e1900 */
[----:B------:R-:W-:-:S04]  /*13970*/  IMAD R16, R14, R6, R7 ;  /* 0x000000060e107224 */ /* 0x000fc800078e0207 */
[----:B------:R-:W-:Y:S02]  /*13980*/  IMAD.IADD R5, R5, 0x1, -R16 ;  /* 0x0000000105057824 */ /* 0x000fe400078e0a10 */
[----:B0-----:R-:W-:Y:S02]  /*13990*/  IMAD.MOV.U32 R2, RZ, RZ, RZ ;  /* 0x000000ffff027224 */ /* 0x001fe400078e00ff */
[----:B----4-:R-:W-:-:S05]  /*139a0*/  IMAD R4, R17, R8, RZ ;  /* 0x0000000811047224 */ /* 0x010fca00078e02ff */
        /* <DEDUP_REMOVED lines=33> */
[----:B0-----:R-:W-:Y:S01]  /*13bc0*/  VIADD R3, R9, 0xffffffe ;  /* 0x0ffffffe09037836 */ /* 0x001fe20000000000 */
[----:B------:R-:W-:-:S05]  /*13bd0*/  IABS R9, R6 ;  /* 0x0000000600097213 */ /* 0x000fca0000000000 */
[----:B------:R-:W0:Y:S02]  /*13be0*/  F2I.FTZ.U32.TRUNC.NTZ R3, R3 ;  /* 0x0000000300037305 */ /* 0x000e24000021f000 */
[----:B0-----:R-:W-:-:S04]  /*13bf0*/  IMAD.MOV R11, RZ, RZ, -R3 ;  /* 0x000000ffff0b7224 */ /* 0x001fc800078e0a03 */
[----:B------:R-:W-:-:S04]  /*13c00*/  IMAD R5, R11, R8, RZ ;  /* 0x000000080b057224 */ /* 0x000fc800078e02ff */
[----:B------:R-:W-:Y:S01]  /*13c10*/  IMAD.HI.U32 R2, R3, R5, R2 ;  /* 0x0000000503027227 */ /* 0x000fe200078e0002 */
        /* <DEDUP_REMOVED lines=19> */
.L_x_9263:
[----:B------:R-:W-:Y:S01]  /*13d50*/  UMOV UR4, URZ ;  /* 0x0000003f00047c82 */ /* 0x000fe20008000000 */
[----:B------:R-:W-:Y:S01]  /*13d60*/  UMOV UR5, URZ ;  /* 0x0000003f00057c82 */ /* 0x000fe20008000000 */
[----:B------:R-:W-:Y:S01]  /*13d70*/  ULDC UR6, c[0x0][0xc14] ;  /* 0x0003050000067ab9 */ /* 0x000fe20000000800 */
[----:B0-----:R-:W-:Y:S02]  /*13d80*/  IMAD.MOV.U32 R16, RZ, RZ, R5 ;  /* 0x000000ffff107224 */ /* 0x001fe400078e0005 */
[----:B------:R-:W-:Y:S02]  /*13d90*/  IMAD.U32 R17, RZ, RZ, UR4 ;  /* 0x00000004ff117e24 */ /* 0x000fe4000f8e00ff */
[----:B------:R-:W-:Y:S02]  /*13da0*/  IMAD.U32 R18, RZ, RZ, UR5 ;  /* 0x00000005ff127e24 */ /* 0x000fe4000f8e00ff */
[----:B------:R-:W-:-:S07]  /*13db0*/  IMAD.U32 R19, RZ, RZ, UR6 ;  /* 0x00000006ff137e24 */ /* 0x000fce000f8e00ff */
.L_x_9271:
[----:B------:R-:W-:Y:S01]  /*13dc0*/  ISETP.NE.AND P0, PT, R27, RZ, PT ;  /* 0x000000ff1b00720c */ /* 0x000fe20003f05270 */
[----:B------:R-:W-:Y:S05]  /*13dd0*/  WARPSYNC.ALL ;  /* 0x0000000000007948 */ /* 0x000fea0003800000 */
[----:B------:R-:W-:Y:S07]  /*13de0*/  BAR.SYNC.DEFER_BLOCKING 0x4, 0x1a0 ;  /* 0x0106800000007b1d */ /* 0x000fee0000010000 */
[----:B------:R-:W-:Y:S01]  /*13df0*/  @!P0 MOV R2, 0x400 ;  /* 0x0000040000028802 */ /* 0x000fe20000000f00 */
[----:B------:R-:W0:Y:S03]  /*13e00*/  @!P0 S2R R3, SR_CgaCtaId ;  /* 0x0000000000038919 */ /* 0x000e260000008800 */
[----:B0-----:R-:W-:-:S05]  /*13e10*/  @!P0 LEA R2, R3, R2, 0x18 ;  /* 0x0000000203028211 */ /* 0x001fca00078ec0ff */
[----:B------:R1:W-:Y:S01]  /*13e20*/  @!P0 STS.128 [R2+0x2d8d0], R16 ;  /* 0x02d8d01002008388 */ /* 0x0003e20000000c00 */
[----:B------:R-:W-:Y:S06]  /*13e30*/  BAR.ARV 0x5, 0x1a0 ;  /* 0x0146800000007b1d */ /* 0x000fec0000002000 */
[----:B------:R-:W-:-:S13]  /*13e40*/  ISETP.GE.AND P0, PT, R19, R0, PT ;  /* 0x000000001300720c */ /* 0x000fda0003f06270 */
[----:B------:R-:W-:Y:S05]  /*13e50*/  @!P0 BRA `(.L_x_9272) ;  /* 0xffffffc000988947 */ /* 0x000fea000383ffff */
.L_x_9197:
[----:B------:R-:W2:Y:S01]  /*13e60*/  S2R R3, SR_CgaCtaId ;  /* 0x0000000000037919 */ /* 0x000ea20000008800 */
[----:B------:R-:W-:Y:S01]  /*13e70*/  VIADD R29, R29, 0x1 ;  /* 0x000000011d1d7836 */ /* 0x000fe20000000000 */
[----:B-1----:R-:W-:Y:S01]  /*13e80*/  MOV R2, 0x400 ;  /* 0x0000040000027802 */ /* 0x002fe20000000f00 */
[----:B------:R-:W-:Y:S03]  /*13e90*/  BSSY B0, `(.L_x_9273) ;  /* 0x0000008000007945 */ /* 0x000fe60003800000 */
[----:B0-----:R-:W-:-:S04]  /*13ea0*/  LEA.HI R0, R29, R29, RZ, 0x1 ;  /* 0x0000001d1d007211 */ /* 0x001fc800078f08ff */
[----:B------:R-:W-:-:S05]  /*13eb0*/  LOP3.LUT R0, R0, 0xfffffffe, RZ, 0xc0, !PT ;  /* 0xfffffffe00007812 */ /* 0x000fca00078ec0ff */
[----:B------:R-:W-:-:S05]  /*13ec0*/  IMAD.IADD R0, R29, 0x1, -R0 ;  /* 0x000000011d007824 */ /* 0x000fca00078e0a00 */
[----:B------:R-:W-:Y:S02]  /*13ed0*/  SHF.L.U32 R0, R0, 0x1f, RZ ;  /* 0x0000001f00007819 */ /* 0x000fe400000006ff */
[----:B--2---:R-:W-:-:S04]  /*13ee0*/  LEA R9, R3, R2, 0x18 ;  /* 0x0000000203097211 */ /* 0x004fc800078ec0ff */
[----:B------:R-:W0:Y:S02]  /*13ef0*/  SYNCS.PHASECHK.TRANS64.TRYWAIT P0, [R9+URZ+0x2d820], R0 ;  /* 0x02d82000090075a7 */ /* 0x000e24000800017f */
[----:B0-----:R-:W-:Y:S05]  /*13f00*/  @!P0 BRA `(.L_x_9274) ;  /* 0x0000001000ec8947 */ /* 0x001fea0003800000 */
.L_x_9327:
[----:B------:R-:W-:Y:S05]  /*13f10*/  BSYNC B0 ;  /* 0x0000000000007941 */ /* 0x000fea0003800000 */
.L_x_9273:
[----:B------:R-:W-:-:S03]  /*13f20*/  UMOV UR4, 0xffffffff ;  /* 0xffffffff00047882 */ /* 0x000fc60000000000 */
[----:B------:R-:W-:Y:S05]  /*13f30*/  BRA.DIV UR4, `(.L_x_9275) ;  /* 0x0000001204f47947 */ /* 0x000fea000b800000 */
[----:B0-----:R-:W0:Y:S02]  /*13f40*/  S2R R0, SR_TID.X ;  /* 0x0000000000007919 */ /* 0x001e240000002100 */
[----:B0-----:R-:W-:-:S04]  /*13f50*/  SHF.R.U32.HI R0, RZ, 0x5, R0 ;  /* 0x00000005ff007819 */ /* 0x001fc80000011600 */
[----:B------:R-:W-:-:S05]  /*13f60*/  LOP3.LUT R0, R0, 0x3, RZ, 0xc0, !PT ;  /* 0x0000000300007812 */ /* 0x000fca00078ec0ff */
[----:B------:R0:W1:Y:S02]  /*13f70*/  SHFL.IDX PT, R14, R0, RZ, 0x1f ;  /* 0x00001fff000e7589 */ /* 0x00006400000e0000 */
.L_x_9330:
[----:B-1----:R-:W-:Y:S01]  /*13f80*/  ISETP.NE.AND P0, PT, R14, RZ, PT ;  /* 0x000000ff0e00720c */ /* 0x002fe20003f05270 */
[----:B------:R-:W-:-:S12]  /*13f90*/  BSSY B0, `(.L_x_9276) ;  /* 0x0000024000007945 */ /* 0x000fd80003800000 */
[----:B------:R-:W-:Y:S05]  /*13fa0*/  @P0 BRA `(.L_x_9277) ;  /* 0x0000000000880947 */ /* 0x000fea0003800000 */
[----:B------:R-:W-:-:S03]  /*13fb0*/  UMOV UR4, 0xffffffff ;  /* 0xffffffff00047882 */ /* 0x000fc60000000000 */
[----:B------:R-:W-:Y:S05]  /*13fc0*/  BRA.DIV UR4, `(.L_x_9278) ;  /* 0x0000001604047947 */ /* 0x000fea000b800000 */
[----:B------:R-:W-:-:S13]  /*13fd0*/  ELECT P6, URZ, PT ;  /* 0x00000000003f782f */ /* 0x000fda00038c0000 */
.L_x_9333:
[----:B------:R-:W-:Y:S05]  /*13fe0*/  @!P6 BRA `(.L_x_9277) ;  /* 0x000000000078e947 */ /* 0x000fea0003800000 */
[----:B------:R-:W-:-:S06]  /*13ff0*/  ULOP3.LUT UR4, UR36, 0x2, URZ, 0xfc, !UPT ;  /* 0x0000000224047892 */ /* 0x000fcc000f8efc3f */
[----:B0-----:R-:W-:-:S05]  /*14000*/  IMAD.U32 R0, RZ, RZ, UR4 ;  /* 0x00000004ff007e24 */ /* 0x001fca000f8e00ff */
[----:B------:R-:W-:-:S13]  /*14010*/  ISETP.NE.AND P2, PT, R0, 0x3, PT ;  /* 0x000000030000780c */ /* 0x000fda0003f45270 */
[----:B------:R-:W-:Y:S05]  /*14020*/  @!P2 BRA `(.L_x_9279) ;  /* 0x000000000004a947 */ /* 0x000fea0003800000 */
[----:B------:R-:W-:Y:S01]  /*14030*/  BPT.TRAP 0x1 ;  /* 0x000000040000795c */ /* 0x000fe20000300000 */
.L_x_9279:
        /* <DEDUP_REMOVED lines=12> */
.L_x_9334:
[----:B------:R-:W1:Y:S02]  /*14100*/  SYNCS.PHASECHK.TRANS64.TRYWAIT P0, [R3+URZ], R0 ;  /* 0x00000000030075a7 */ /* 0x000e64000800017f */
[----:B-1----:R-:W-:Y:S05]  /*14110*/  @!P0 BRA `(.L_x_9281) ;  /* 0x0000001000e48947 */ /* 0x002fea0003800000 */
.L_x_9335:
[----:B------:R-:W-:Y:S05]  /*14120*/  @!P2 BRA `(.L_x_9282) ;  /* 0x000000000004a947 */ /* 0x000fea0003800000 */
[----:B------:R-:W-:Y:S01]  /*14130*/  BPT.TRAP 0x1 ;  /* 0x000000040000795c */ /* 0x000fe20000300000 */
.L_x_9282:
[----:B-1----:R-:W-:-:S04]  /*14140*/  VIADD R3, R9, 0x2d860 ;  /* 0x0002d86009037836 */ /* 0x002fc80000000000 */
[----:B------:R-:W-:-:S04]  /*14150*/  IMAD R5, R22, 0x8, R3 ;  /* 0x0000000816057824 */ /* 0x000fc800078e0203 */
[----:B------:R-:W1:Y:S02]  /*14160*/  SYNCS.PHASECHK.TRANS64.TRYWAIT P0, [R5+URZ], R2 ;  /* 0x00000002050075a7 */ /* 0x000e64000800017f */
[----:B-1----:R-:W-:Y:S05]  /*14170*/  @!P0 BRA `(.L_x_9283) ;  /* 0x0000001000e08947 */ /* 0x002fea0003800000 */
.L_x_9336:
[----:B------:R-:W-:-:S07]  /*14180*/  IMAD R3, R4, 0x8, R3 ;  /* 0x0000000804037824 */ /* 0x000fce00078e0203 */
.L_x_9284:
[----:B--2---:R2:W4:Y:S02]  /*14190*/  SYNCS.PHASECHK.TRANS64.TRYWAIT P0, [R3+URZ], R0 ;  /* 0x00000000030075a7 */ /* 0x004524000800017f */
[----:B----4-:R-:W-:Y:S05]  /*141a0*/  @!P0 NANOSLEEP.SYNCS 0x989680 ;  /* 0x009896800000895d */ /* 0x010fea0003900000 */
[----:B------:R-:W4:Y:S02]  /*141b0*/  @!P0 SYNCS.PHASECHK.TRANS64 P0, [R3+URZ], R0 ;  /* 0x00000000030085a7 */ /* 0x000f24000800007f */
[----:B----4-:R-:W-:Y:S05]  /*141c0*/  @!P0 BRA `(.L_x_9284) ;  /* 0xfffffffc00f08947 */ /* 0x010fea000383ffff */
.L_x_9277:
[----:B------:R-:W-:Y:S05]  /*141d0*/  BSYNC B0 ;  /* 0x0000000000007941 */ /* 0x000fea0003800000 */
.L_x_9276:
[----:B------:R-:W-:Y:S05]  /*141e0*/  EXIT ;  /* 0x000000000000794d */ /* 0x000fea0003800000 */
.L_x_9109:
[----:B0-----:R-:W-:-:S04]  /*141f0*/  IMAD.U32 R3, RZ, RZ, UR42 ;  /* 0x0000002aff037e24 */ /* 0x001fc8000f8e00ff */
[----:B------:R0:W1:Y:S03]  /*14200*/  SYNCS.PHASECHK.TRANS64.TRYWAIT P1, [R3+URZ+0x2d800], R0 ;  /* 0x02d80000030075a7 */ /* 0x000066000802017f */
[----:B-1----:R-:W-:Y:S05]  /*14210*/  @!P1 NANOSLEEP.SYNCS 0x989680 ;  /* 0x009896800000995d */ /* 0x002fea0003900000 */
[----:B------:R-:W1:Y:S02]  /*14220*/  @!P1 SYNCS.PHASECHK.TRANS64 P1, [R3+URZ+0x2d800], R0 ;  /* 0x02d80000030095a7 */ /* 0x000e64000802007f */
[----:B-1----:R-:W-:Y:S05]  /*14230*/  @!P1 BRA `(.L_x_9109) ;  /* 0xfffffffc00ec9947 */ /* 0x002fea000383ffff */
[----:B------:R-:W-:Y:S05]  /*14240*/  BRA `(.L_x_9285) ;  /* 0xfffffed8003c7947 */ /* 0x000fea000383ffff */
.L_x_9113:
[----:B-1----:R1:W2:Y:S02]  /*14250*/  SYNCS.PHASECHK.TRANS64.TRYWAIT P2, [R5+URZ+0x2d830], R0 ;  /* 0x02d83000050075a7 */ /* 0x0022a4000804017f */
[----:B--2---:R-:W-:Y:S05]  /*14260*/  @!P2 NANOSLEEP.SYNCS 0x989680 ;  /* 0x009896800000a95d */ /* 0x004fea0003900000 */
[----:B------:R-:W2:Y:S02]  /*14270*/  @!P2 SYNCS.PHASECHK.TRANS64 P2, [R5+URZ+0x2d830], R0 ;  /* 0x02d830000500a5a7 */ /* 0x000ea4000804007f */
[----:B--2---:R-:W-:Y:S05]  /*14280*/  @!P2 BRA `(.L_x_9113) ;  /* 0xfffffffc00f0a947 */ /* 0x004fea000383ffff */
[----:B------:R-:W-:Y:S05]  /*14290*/  BRA `(.L_x_9112) ;  /* 0xfffffed800607947 */ /* 0x000fea000383ffff */
.L_x_9129:
[----:B-1----:R-:W-:-:S04]  /*142a0*/  IMAD.U32 R13, RZ, RZ, UR6 ;  /* 0x00000006ff0d7e24 */ /* 0x002fc8000f8e00ff */
[----:B------:R1:W2:Y:S03]  /*142b0*/  SYNCS.PHASECHK.TRANS64.TRYWAIT P2, [R13+URZ+0x2d830], R12 ;  /* 0x02d8300c0d0075a7 */ /* 0x0002a6000804017f */
[----:B--2---:R-:W-:Y:S05]  /*142c0*/  @!P2 NANOSLEEP.SYNCS 0x989680 ;  /* 0x009896800000a95d */ /* 0x004fea0003900000 */
[----:B------:R-:W2:Y:S02]  /*142d0*/  @!P2 SYNCS.PHASECHK.TRANS64 P2, [R13+URZ+0x2d830], R12 ;  /* 0x02d8300c0d00a5a7 */ /* 0x000ea4000804007f */
[----:B--2---:R-:W-:Y:S05]  /*142e0*/  @!P2 BRA `(.L_x_9129) ;  /* 0xfffffffc00eca947 */ /* 0x004fea000383ffff */
[----:B------:R-:W-:Y:S05]  /*142f0*/  BRA `(.L_x_9126) ;  /* 0xffffff0c001c7947 */ /* 0x000fea000383ffff */
.L_x_9133:
[----:B-1----:R-:W-:-:S04]  /*14300*/  IMAD.U32 R13, RZ, RZ, UR6 ;  /* 0x00000006ff0d7e24 */ /* 0x002fc8000f8e00ff */
[----:B------:R1:W2:Y:S03]  /*14310*/  SYNCS.PHASECHK.TRANS64.TRYWAIT P2, [R13+URZ+0x2d850], R12 ;  /* 0x02d8500c0d0075a7 */ /* 0x0002a6000804017f */
[----:B--2---:R-:W-:Y:S05]  /*14320*/  @!P2 NANOSLEEP.SYNCS 0x989680 ;  /* 0x009896800000a95d */ /* 0x004fea0003900000 */
[----:B------:R-:W2:Y:S02]  /*14330*/  @!P2 SYNCS.PHASECHK.TRANS64 P2, [R13+URZ+0x2d850], R12 ;  /* 0x02d8500c0d00a5a7 */ /* 0x000ea4000804007f */
[----:B--2---:R-:W-:Y:S05]  /*14340*/  @!P2 BRA `(.L_x_9133) ;  /* 0xfffffffc00eca947 */ /* 0x004fea000383ffff */
[----:B------:R-:W-:Y:S05]  /*14350*/  BRA `(.L_x_9130) ;  /* 0xffffff0c00bc7947 */ /* 0x000fea000383ffff */
.L_x_9150:
[----:B-1----:R-:W-:-:S04]  /*14360*/  IMAD.U32 R7, RZ, RZ, UR6 ;  /* 0x00000006ff077e24 */ /* 0x002fc8000f8e00ff */
[----:B------:R1:W3:Y:S03]  /*14370*/  SYNCS.PHASECHK.TRANS64.TRYWAIT P2, [R7+URZ+0x2d830], R0 ;  /* 0x02d83000070075a7 */ /* 0x0002e6000804017f */
[----:B---3--:R-:W-:Y:S05]  /*14380*/  @!P2 NANOSLEEP.SYNCS 0x989680 ;  /* 0x009896800000a95d */ /* 0x008fea0003900000 */
[----:B------:R-:W3:Y:S02]  /*14390*/  @!P2 SYNCS.PHASECHK.TRANS64 P2, [R7+URZ+0x2d830], R0 ;  /* 0x02d830000700a5a7 */ /* 0x000ee4000804007f */
[----:B---3--:R-:W-:Y:S05]  /*143a0*/  @!P2 BRA `(.L_x_9150) ;  /* 0xfffffffc00eca947 */ /* 0x008fea000383ffff */
[----:B------:R-:W-:Y:S05]  /*143b0*/  BRA `(.L_x_9147) ;  /* 0xffffff3c009c7947 */ /* 0x000fea000383ffff */
.L_x_9154:
[----:B-1----:R-:W-:-:S04]  /*143c0*/  IMAD.U32 R7, RZ, RZ, UR6 ;  /* 0x00000006ff077e24 */ /* 0x002fc8000f8e00ff */
[----:B------:R1:W2:Y:S03]  /*143d0*/  SYNCS.PHASECHK.TRANS64.TRYWAIT P2, [R7+URZ+0x2d850], R0 ;  /* 0x02d85000070075a7 */ /* 0x0002a6000804017f */
[----:B--2---:R-:W-:Y:S05]  /*143e0*/  @!P2 NANOSLEEP.SYNCS 0x989680 ;  /* 0x009896800000a95d */ /* 0x004fea0003900000 */
[----:B------:R-:W2:Y:S02]  /*143f0*/  @!P2 SYNCS.PHASECHK.TRANS64 P2, [R7+URZ+0x2d850], R0 ;  /* 0x02d850000700a5a7 */ /* 0x000ea4000804007f */
[----:B--2---:R-:W-:Y:S05]  /*14400*/  @!P2 BRA `(.L_x_9154) ;  /* 0xfffffffc00eca947 */ /* 0x004fea000383ffff */
[----:B------:R-:W-:Y:S05]  /*14410*/  BRA `(.L_x_9151) ;  /* 0xffffff40003c7947 */ /* 0x000fea000383ffff */
.L_x_9160:
[----:B-1----:R-:W-:-:S04]  /*14420*/  IMAD.U32 R7, RZ, RZ, UR6 ;  /* 0x00000006ff077e24 */ /* 0x002fc8000f8e00ff */
[----:B------:R1:W3:Y:S03]  /*14430*/  SYNCS.PHASECHK.TRANS64.TRYWAIT P2, [R7+URZ+0x2d830], R0 ;  /* 0x02d83000070075a7 */ /* 0x0002e6000804017f */
[----:B---3--:R-:W-:Y:S05]  /*14440*/  @!P2 NANOSLEEP.SYNCS 0x989680 ;  /* 0x009896800000a95d */ /* 0x008fea0003900000 */
[----:B------:R-:W3:Y:S02]  /*14450*/  @!P2 SYNCS.PHASECHK.TRANS64 P2, [R7+URZ+0x2d830], R0 ;  /* 0x02d830000700a5a7 */ /* 0x000ee4000804007f */
[----:B---3--:R-:W-:Y:S05]  /*14460*/  @!P2 BRA `(.L_x_9160) ;  /* 0xfffffffc00eca947 */ /* 0x008fea000383ffff */
[----:B------:R-:W-:Y:S05]  /*14470*/  BRA `(.L_x_9157) ;  /* 0xffffff5c00b87947 */ /* 0x000fea000383ffff */
.L_x_9164:
[----:B-1----:R-:W-:-:S04]  /*14480*/  IMAD.U32 R7, RZ, RZ, UR6 ;  /* 0x00000006ff077e24 */ /* 0x002fc8000f8e00ff */
[----:B------:R1:W2:Y:S03]  /*14490*/  SYNCS.PHASECHK.TRANS64.TRYWAIT P2, [R7+URZ+0x2d850], R0 ;  /* 0x02d85000070075a7 */ /* 0x0002a6000804017f */
[----:B--2---:R-:W-:Y:S05]  /*144a0*/  @!P2 NANOSLEEP.SYNCS 0x989680 ;  /* 0x009896800000a95d */ /* 0x004fea0003900000 */
[----:B------:R-:W2:Y:S02]  /*144b0*/  @!P2 SYNCS.PHASECHK.TRANS64 P2, [R7+URZ+0x2d850], R0 ;  /* 0x02d850000700a5a7 */ /* 0x000ea4000804007f */
[----:B--2---:R-:W-:Y:S05]  /*144c0*/  @!P2 BRA `(.L_x_9164) ;  /* 0xfffffffc00eca947 */ /* 0x004fea000383ffff */
[----:B------:R-:W-:Y:S05]  /*144d0*/  BRA `(.L_x_9161) ;  /* 0xffffff6000587947 */ /* 0x000fea000383ffff */
.L_x_9177:
[----:B---3--:R-:W-:-:S04]  /*144e0*/  IMAD.U32 R5, RZ, RZ, UR9 ;  /* 0x00000009ff057e24 */ /* 0x008fc8000f8e00ff */
[----:B------:R3:W0:Y:S03]  /*144f0*/  SYNCS.PHASECHK.TRANS64.TRYWAIT P0, [R5+URZ+0x2d850], R2 ;  /* 0x02d85002050075a7 */ /* 0x000626000800017f */
[----:B0-----:R-:W-:Y:S05]  /*14500*/  @!P0 NANOSLEEP.SYNCS 0x989680 ;  /* 0x009896800000895d */ /* 0x001fea0003900000 */
[----:B------:R-:W0:Y:S02]  /*14510*/  @!P0 SYNCS.PHASECHK.TRANS64 P0, [R5+URZ+0x2d850], R2 ;  /* 0x02d85002050085a7 */ /* 0x000e24000800007f */
[----:B0-----:R-:W-:Y:S05]  /*14520*/  @!P0 BRA `(.L_x_9177) ;  /* 0xfffffffc00ec8947 */ /* 0x001fea000383ffff */
[----:B------:R-:W-:Y:S05]  /*14530*/  BRA `(.L_x_9176) ;  /* 0xffffff8c00707947 */ /* 0x000fea000383ffff */
.L_x_9218:
        /* <DEDUP_REMOVED lines=11> */
.L_x_9287:
[----:B------:R-:W-:Y:S05]  /*145f0*/  BSYNC B0 ;  /* 0x0000000000007941 */ /* 0x000fea0003800000 */
.L_x_9286:
[----:B------:R-:W-:Y:S05]  /*14600*/  BRA `(.L_x_9288) ;  /* 0xffffffc800c87947 */ /* 0x000fea000383ffff */
.L_x_9219:
[----:B------:R-:W-:Y:S01]  /*14610*/  BSSY B0, `(.L_x_9289) ;  /* 0x0000006000007945 */ /* 0x000fe20003800000 */
[----:B------:R-:W-:-:S07]  /*14620*/  IMAD.MOV.U32 R15, RZ, RZ, -0x1 ;  /* 0xffffffffff0f7424 */ /* 0x000fce00078e00ff */
[----:B------:R-:W-:Y:S05]  /*14630*/  WARPSYNC.COLLECTIVE R15, `(.L_x_9290) ;  /* 0x000000000f0c7348 */ /* 0x000fea0003c00000 */
[----:B------:R-:W-:Y:S02]  /*14640*/  ELECT P6, UR62, PT ;  /* 0x00000000003e782f */ /* 0x000fe400038c0000 */
[----:B------:R-:W-:Y:S01]  /*14650*/  MOV R14, UR62 ;  /* 0x0000003e000e7c02 */ /* 0x000fe20008000f00 */
[----:B------:R-:W-:Y:S10]  /*14660*/  ENDCOLLECTIVE ;  /* 0x000000000000791b */ /* 0x000ff40003800000 */
.L_x_9290:
[----:B------:R-:W-:Y:S05]  /*14670*/  BSYNC B0 ;  /* 0x0000000000007941 */ /* 0x000fea0003800000 */
.L_x_9289:
[----:B------:R-:W-:Y:S05]  /*14680*/  BRA `(.L_x_9291) ;  /* 0xffffffc800b87947 */ /* 0x000fea000383ffff */
.L_x_9222:
[----:B-1----:R1:W2:Y:S02]  /*14690*/  SYNCS.PHASECHK.TRANS64.TRYWAIT P0, [R5+URZ+0x2d840], R4 ;  /* 0x02d84004050075a7 */ /* 0x0022a4000800017f */
[----:B--2---:R-:W-:Y:S05]  /*146a0*/  @!P0 NANOSLEEP.SYNCS 0x989680 ;  /* 0x009896800000895d */ /* 0x004fea0003900000 */
[----:B------:R-:W2:Y:S02]  /*146b0*/  @!P0 SYNCS.PHASECHK.TRANS64 P0, [R5+URZ+0x2d840], R4 ;  /* 0x02d84004050085a7 */ /* 0x000ea4000800007f */
[----:B--2---:R-:W-:Y:S05]  /*146c0*/  @!P0 BRA `(.L_x_9222) ;  /* 0xfffffffc00f08947 */ /* 0x004fea000383ffff */
[----:B------:R-:W-:Y:S05]  /*146d0*/  BRA `(.L_x_9292) ;  /* 0xffffffcc000c7947 */ /* 0x000fea000383ffff */
.L_x_9225:
[----:B-1----:R1:W2:Y:S02]  /*146e0*/  SYNCS.PHASECHK.TRANS64.TRYWAIT P0, [R25+URZ+0x2d820], R4 ;  /* 0x02d82004190075a7 */ /* 0x0022a4000800017f */
[----:B--2---:R-:W-:Y:S05]  /*146f0*/  @!P0 NANOSLEEP.SYNCS 0x989680 ;  /* 0x009896800000895d */ /* 0x004fea0003900000 */
[----:B------:R-:W2:Y:S02]  /*14700*/  @!P0 SYNCS.PHASECHK.TRANS64 P0, [R25+URZ+0x2d820], R4 ;  /* 0x02d82004190085a7 */ /* 0x000ea4000800007f */
[----:B--2---:R-:W-:Y:S05]  /*14710*/  @!P0 BRA `(.L_x_9225) ;  /* 0xfffffffc00f08947 */ /* 0x004fea000383ffff */
[----:B------:R-:W-:Y:S05]  /*14720*/  BRA `(.L_x_9293) ;  /* 0xffffffd000347947 */ /* 0x000fea000383ffff */
.L_x_9233:
[----:B0-----:R0:W1:Y:S02]  /*14730*/  SYNCS.PHASECHK.TRANS64.TRYWAIT P0, [R3+URZ+0x2d840], R2 ;  /* 0x02d84002030075a7 */ /* 0x001064000800017f */
[----:B-1----:R-:W-:Y:S05]  /*14740*/  @!P0 NANOSLEEP.SYNCS 0x989680 ;  /* 0x009896800000895d */ /* 0x002fea0003900000 */
[----:B------:R-:W1:Y:S02]  /*14750*/  @!P0 SYNCS.PHASECHK.TRANS64 P0, [R3+URZ+0x2d840], R2 ;  /* 0x02d84002030085a7 */ /* 0x000e64000800007f */
[----:B-1----:R-:W-:Y:S05]  /*14760*/  @!P0 BRA `(.L_x_9233) ;  /* 0xfffffffc00f08947 */ /* 0x002fea000383ffff */
[----:B------:R-:W-:Y:S05]  /*14770*/  BRA `(.L_x_9294) ;  /* 0xffffffd000d87947 */ /* 0x000fea000383ffff */
.L_x_9235:
[----:B0-----:R0:W1:Y:S02]  /*14780*/  SYNCS.PHASECHK.TRANS64.TRYWAIT P0, [R2+URZ+0x60], R5 ;  /* 0x00006005020075a7 */ /* 0x001064000800017f */
[----:B-1----:R-:W-:Y:S05]  /*14790*/  @!P0 NANOSLEEP.SYNCS 0x989680 ;  /* 0x009896800000895d */ /* 0x002fea0003900000 */
[----:B------:R-:W1:Y:S02]  /*147a0*/  @!P0 SYNCS.PHASECHK.TRANS64 P0, [R2+URZ+0x60], R5 ;  /* 0x00006005020085a7 */ /* 0x000e64000800007f */
[----:B-1----:R-:W-:Y:S05]  /*147b0*/  @!P0 BRA `(.L_x_9235) ;  /* 0xfffffffc00f08947 */ /* 0x002fea000383ffff */
[----:B------:R-:W-:Y:S05]  /*147c0*/  BRA `(.L_x_9295) ;  /* 0xffffffd400647947 */ /* 0x000fea000383ffff */
.L_x_9240:
[----:B-1----:R1:W2:Y:S02]  /*147d0*/  SYNCS.PHASECHK.TRANS64.TRYWAIT P0, [R3+URZ+0x2d840], R2 ;  /* 0x02d84002030075a7 */ /* 0x0022a4000800017f */
[----:B--2---:R-:W-:Y:S05]  /*147e0*/  @!P0 NANOSLEEP.SYNCS 0x989680 ;  /* 0x009896800000895d */ /* 0x004fea0003900000 */
[----:B------:R-:W2:Y:S02]  /*147f0*/  @!P0 SYNCS.PHASECHK.TRANS64 P0, [R3+URZ+0x2d840], R2 ;  /* 0x02d84002030085a7 */ /* 0x000ea4000800007f */
[----:B--2---:R-:W-:Y:S05]  /*14800*/  @!P0 BRA `(.L_x_9240) ;  /* 0xfffffffc00f08947 */ /* 0x004fea000383ffff */
[----:B------:R-:W-:Y:S05]  /*14810*/  BRA `(.L_x_9296) ;  /* 0xffffffd800987947 */ /* 0x000fea000383ffff */
.L_x_9242:
[----:B0-----:R0:W1:Y:S02]  /*14820*/  SYNCS.PHASECHK.TRANS64.TRYWAIT P1, [R3+URZ+0x60], R24 ;  /* 0x00006018030075a7 */ /* 0x001064000802017f */
[----:B-1----:R-:W-:Y:S05]  /*14830*/  @!P1 NANOSLEEP.SYNCS 0x989680 ;  /* 0x009896800000995d */ /* 0x002fea0003900000 */
[----:B------:R-:W1:Y:S02]  /*14840*/  @!P1 SYNCS.PHASECHK.TRANS64 P1, [R3+URZ+0x60], R24 ;  /* 0x00006018030095a7 */ /* 0x000e64000802007f */
[----:B-1----:R-:W-:Y:S05]  /*14850*/  @!P1 BRA `(.L_x_9242) ;  /* 0xfffffffc00f09947 */ /* 0x002fea000383ffff */
[----:B------:R-:W-:Y:S05]  /*14860*/  BRA `(.L_x_9297) ;  /* 0xffffffdc00247947 */ /* 0x000fea000383ffff */
.L_x_9247:
[----:B-1----:R1:W2:Y:S02]  /*14870*/  SYNCS.PHASECHK.TRANS64.TRYWAIT P0, [R2+URZ+0x2d840], R3 ;  /* 0x02d84003020075a7 */ /* 0x0022a4000800017f */
[----:B--2---:R-:W-:Y:S05]  /*14880*/  @!P0 NANOSLEEP.SYNCS 0x989680 ;  /* 0x009896800000895d */ /* 0x004fea0003900000 */
[----:B------:R-:W2:Y:S02]  /*14890*/  @!P0 SYNCS.PHASECHK.TRANS64 P0, [R2+URZ+0x2d840], R3 ;  /* 0x02d84003020085a7 */ /* 0x000ea4000800007f */
[----:B--2---:R-:W-:Y:S05]  /*148a0*/  @!P0 BRA `(.L_x_9247) ;  /* 0xfffffffc00f08947 */ /* 0x004fea000383ffff */
[----:B------:R-:W-:Y:S05]  /*148b0*/  BRA `(.L_x_9298) ;  /* 0xffffffe000307947 */ /* 0x000fea000383ffff */
.L_x_9249:
[----:B0-----:R0:W1:Y:S02]  /*148c0*/  SYNCS.PHASECHK.TRANS64.TRYWAIT P1, [R2+URZ+0x60], R3 ;  /* 0x00006003020075a7 */ /* 0x001064000802017f */
[----:B-1----:R-:W-:Y:S05]  /*148d0*/  @!P1 NANOSLEEP.SYNCS 0x989680 ;  /* 0x009896800000995d */ /* 0x002fea0003900000 */
[----:B------:R-:W1:Y:S02]  /*148e0*/  @!P1 SYNCS.PHASECHK.TRANS64 P1, [R2+URZ+0x60], R3 ;  /* 0x00006003020095a7 */ /* 0x000e64000802007f */
[----:B-1----:R-:W-:Y:S05]  /*148f0*/  @!P1 BRA `(.L_x_9249) ;  /* 0xfffffffc00f09947 */ /* 0x002fea000383ffff */
[----:B------:R-:W-:Y:S05]  /*14900*/  BRA `(.L_x_9299) ;  /* 0xffffffe000c47947 */ /* 0x000fea000383ffff */
.L_x_9256:
[----:B0-----:R0:W1:Y:S02]  /*14910*/  SYNCS.PHASECHK.TRANS64.TRYWAIT P0, [R3+URZ+0x2d860], R2 ;  /* 0x02d86002030075a7 */ /* 0x001064000800017f */
[----:B-1----:R-:W-:Y:S05]  /*14920*/  @!P0 NANOSLEEP.SYNCS 0x989680 ;  /* 0x009896800000895d */ /* 0x002fea0003900000 */
[----:B------:R-:W1:Y:S02]  /*14930*/  @!P0 SYNCS.PHASECHK.TRANS64 P0, [R3+URZ+0x2d860], R2 ;  /* 0x02d86002030085a7 */ /* 0x000e64000800007f */
[----:B-1----:R-:W-:Y:S05]  /*14940*/  @!P0 BRA `(.L_x_9256) ;  /* 0xfffffffc00f08947 */ /* 0x002fea000383ffff */
[----:B------:R-:W-:Y:S05]  /*14950*/  BRA `(.L_x_9300) ;  /* 0xffffffe400a87947 */ /* 0x000fea000383ffff */
.L_x_9258:
        /* <DEDUP_REMOVED lines=8> */
.L_x_9302:
[----:B------:R-:W-:Y:S05]  /*149e0*/  BSYNC B0 ;  /* 0x0000000000007941 */ /* 0x000fea0003800000 */
.L_x_9301:
        /* <DEDUP_REMOVED lines=8> */
.L_x_9303:
[----:B------:R-:W-:Y:S01]  /*14a70*/  IMAD.MOV.U32 R4, RZ, RZ, R14 ;  /* 0x000000ffff047224 */ /* 0x000fe200078e000e */
[----:B------:R-:W-:Y:S06]  /*14a80*/  BRA `(.L_x_9304) ;  /* 0xffffffe8001c7947 */ /* 0x000fec000383ffff */
.L_x_9261:
[----:B------:R-:W-:Y:S01]  /*14a90*/  BSSY B0, `(.L_x_9305) ;  /* 0x0000008000007945 */ /* 0x000fe20003800000 */
[----:B-----5:R-:W-:Y:S02]  /*14aa0*/  IMAD.MOV.U32 R13, RZ, RZ, R2 ;  /* 0x000000ffff0d7224 */ /* 0x020fe400078e0002 */
[----:B------:R-:W-:Y:S02]  /*14ab0*/  IMAD.MOV.U32 R12, RZ, RZ, 0x1 ;  /* 0x00000001ff0c7424 */ /* 0x000fe400078e00ff */
[----:B------:R-:W-:Y:S02]  /*14ac0*/  IMAD.MOV.U32 R11, RZ, RZ, RZ ;  /* 0x000000ffff0b7224 */ /* 0x000fe400078e00ff */
[----:B------:R-:W-:-:S07]  /*14ad0*/  IMAD.MOV.U32 R15, RZ, RZ, -0x1 ;  /* 0xffffffffff0f7424 */ /* 0x000fce00078e00ff */
[----:B0123--:R-:W-:Y:S05]  /*14ae0*/  WARPSYNC.COLLECTIVE R15, `(.L_x_9306) ;  /* 0x000000000f087348 */ /* 0x00ffea0003c00000 */
[----:B------:R4:W0:Y:S02]  /*14af0*/  SHFL.UP P6, R14, R13, R12, R11 ;  /* 0x0400000c0d0e7389 */ /* 0x00082400000c000b */
[----:B01234-:R-:W-:Y:S01]  /*14b00*/  ENDCOLLECTIVE ;  /* 0x000000000000791b */ /* 0x01ffe20003800000 */
.L_x_9306:
[----:B------:R-:W-:Y:S05]  /*14b10*/  BSYNC B0 ;  /* 0x0000000000007941 */ /* 0x000fea0003800000 */
.L_x_9305:
        /* <DEDUP_REMOVED lines=10> */
.L_x_9307:
        /* <DEDUP_REMOVED lines=8> */
.L_x_9308:
        /* <DEDUP_REMOVED lines=8> */
.L_x_9309:
        /* <DEDUP_REMOVED lines=8> */
.L_x_9310:
        /* <DEDUP_REMOVED lines=8> */
.L_x_9311:
[----:B------:R-:W-:Y:S05]  /*14dc0*/  BRA `(.L_x_9312) ;  /* 0xffffffe400d87947 */ /* 0x000fea000383ffff */
.L_x_9266:
[----:B------:R-:W-:Y:S01]  /*14dd0*/  BSSY B0, `(.L_x_9313) ;  /* 0x0000008000007945 */ /* 0x000fe20003800000 */
[----:B-----5:R-:W-:Y:S02]  /*14de0*/  IMAD.MOV.U32 R13, RZ, RZ, R2 ;  /* 0x000000ffff0d7224 */ /* 0x020fe400078e0002 */
[----:B------:R-:W-:Y:S02]  /*14df0*/  IMAD.MOV.U32 R12, RZ, RZ, 0x1 ;  /* 0x00000001ff0c7424 */ /* 0x000fe400078e00ff */
[----:B------:R-:W-:Y:S02]  /*14e00*/  IMAD.MOV.U32 R11, RZ, RZ, RZ ;  /* 0x000000ffff0b7224 */ /* 0x000fe400078e00ff */
[----:B------:R-:W-:-:S07]  /*14e10*/  IMAD.MOV.U32 R15, RZ, RZ, -0x1 ;  /* 0xffffffffff0f7424 */ /* 0x000fce00078e00ff */
[----:B01-3--:R-:W-:Y:S05]  /*14e20*/  WARPSYNC.COLLECTIVE R15, `(.L_x_9314) ;  /* 0x000000000f087348 */ /* 0x00bfea0003c00000 */
[----:B------:R2:W4:Y:S02]  /*14e30*/  SHFL.UP P6, R14, R13, R12, R11 ;  /* 0x0400000c0d0e7389 */ /* 0x00052400000c000b */
[----:B01234-:R-:W-:Y:S01]  /*14e40*/  ENDCOLLECTIVE ;  /* 0x000000000000791b */ /* 0x01ffe20003800000 */
.L_x_9314:
[----:B------:R-:W-:Y:S05]  /*14e50*/  BSYNC B0 ;  /* 0x0000000000007941 */ /* 0x000fea0003800000 */
.L_x_9313:
        /* <DEDUP_REMOVED lines=10> */
.L_x_9315:
        /* <DEDUP_REMOVED lines=8> */
.L_x_9316:
        /* <DEDUP_REMOVED lines=8> */
.L_x_9317:
        /* <DEDUP_REMOVED lines=8> */
.L_x_9318:
        /* <DEDUP_REMOVED lines=8> */
.L_x_9319:
[----:B------:R-:W-:Y:S05]  /*15100*/  BRA `(.L_x_9320) ;  /* 0xffffffe400b47947 */ /* 0x000fea000383ffff */
.L_x_9268:
[----:B------:R-:W-:Y:S01]  /*15110*/  BSSY B0, `(.L_x_9321) ;  /* 0x0000006000007945 */ /* 0x000fe20003800000 */
[----:B------:R-:W-:Y:S01]  /*15120*/  PLOP3.LUT P6, PT, P6, PT, PT, 0x8, 0x0 ;  /* 0x000000000000781c */ /* 0x000fe200037ce170 */
[----:B------:R-:W-:-:S12]  /*15130*/  IMAD.MOV.U32 R15, RZ, RZ, -0x1 ;  /* 0xffffffffff0f7424 */ /* 0x000fd800078e00ff */
[----:B01-3--:R-:W-:Y:S05]  /*15140*/  WARPSYNC.COLLECTIVE R15, `(.L_x_9322) ;  /* 0x000000000f087348 */ /* 0x00bfea0003c00000 */
[----:B------:R-:W-:Y:S01]  /*15150*/  VOTE.ANY R14, PT, P6 ;  /* 0x00000000000e7806 */ /* 0x000fe200030e0100 */
[----:B01-3--:R-:W-:Y:S06]  /*15160*/  ENDCOLLECTIVE ;  /* 0x000000000000791b */ /* 0x00bfec0003800000 */
.L_x_9322:
[----:B------:R-:W-:Y:S05]  /*15170*/  BSYNC B0 ;  /* 0x0000000000007941 */ /* 0x000fea0003800000 */
.L_x_9321:
        /* <DEDUP_REMOVED lines=9> */
.L_x_9323:
[----:B------:R-:W-:Y:S01]  /*15210*/  IMAD.MOV.U32 R17, RZ, RZ, R14 ;  /* 0x000000ffff117224 */ /* 0x000fe200078e000e */
[----:B------:R-:W-:Y:S06]  /*15220*/  BRA `(.L_x_9324) ;  /* 0xffffffe400a47947 */ /* 0x000fec000383ffff */
.L_x_9270:
[----:B------:R-:W-:Y:S01]  /*15230*/  BSSY B0, `(.L_x_9325) ;  /* 0x0000007000007945 */ /* 0x000fe20003800000 */
[----:B------:R-:W-:Y:S02]  /*15240*/  IMAD.MOV.U32 R13, RZ, RZ, R8 ;  /* 0x000000ffff0d7224 */ /* 0x000fe400078e0008 */
[----:B------:R-:W-:Y:S02]  /*15250*/  IMAD.MOV.U32 R11, RZ, RZ, 0x1f ;  /* 0x0000001fff0b7424 */ /* 0x000fe400078e00ff */
[----:B------:R-:W-:-:S07]  /*15260*/  IMAD.MOV.U32 R15, RZ, RZ, -0x1 ;  /* 0xffffffffff0f7424 */ /* 0x000fce00078e00ff */
[----:B01234-:R-:W-:Y:S05]  /*15270*/  WARPSYNC.COLLECTIVE R15, `(.L_x_9326) ;  /* 0x000000000f087348 */ /* 0x01ffea0003c00000 */
[----:B------:R0:W0:Y:S02]  /*15280*/  SHFL.IDX P6, R14, R13, R12, R11 ;  /* 0x0000000c0d0e7389 */ /* 0x00002400000c000b */
[----:B01234-:R-:W-:Y:S01]  /*15290*/  ENDCOLLECTIVE ;  /* 0x000000000000791b */ /* 0x01ffe20003800000 */
.L_x_9326:
[----:B------:R-:W-:Y:S05]  /*152a0*/  BSYNC B0 ;  /* 0x0000000000007941 */ /* 0x000fea0003800000 */
.L_x_9325:
[----:B------:R-:W-:Y:S05]  /*152b0*/  BRA `(.L_x_9269) ;  /* 0xffffffe4009c7947 */ /* 0x000fea000383ffff */
.L_x_9274:
[----:B0-----:R0:W1:Y:S02]  /*152c0*/  SYNCS.PHASECHK.TRANS64.TRYWAIT P0, [R9+URZ+0x2d820], R0 ;  /* 0x02d82000090075a7 */ /* 0x001064000800017f */
[----:B-1----:R-:W-:Y:S05]  /*152d0*/  @!P0 NANOSLEEP.SYNCS 0x989680 ;  /* 0x009896800000895d */ /* 0x002fea0003900000 */
[----:B------:R-:W1:Y:S02]  /*152e0*/  @!P0 SYNCS.PHASECHK.TRANS64 P0, [R9+URZ+0x2d820], R0 ;  /* 0x02d82000090085a7 */ /* 0x000e64000800007f */
[----:B-1----:R-:W-:Y:S05]  /*152f0*/  @!P0 BRA `(.L_x_9274) ;  /* 0xfffffffc00f08947 */ /* 0x002fea000383ffff */
[----:B------:R-:W-:Y:S05]  /*15300*/  BRA `(.L_x_9327) ;  /* 0xffffffec00007947 */ /* 0x000fea000383ffff */
.L_x_9275:
        /* <DEDUP_REMOVED lines=8> */
[----:B0--3--:R-:W-:Y:S05]  /*15390*/  WARPSYNC.COLLECTIVE R15, `(.L_x_9329) ;  /* 0x000000000f087348 */ /* 0x009fea0003c00000 */
[----:B------:R1:W2:Y:S02]  /*153a0*/  SHFL.IDX P6, R14, R13, R12, R11 ;  /* 0x0000000c0d0e7389 */ /* 0x0002a400000c000b */
[----:B0123--:R-:W-:Y:S01]  /*153b0*/  ENDCOLLECTIVE ;  /* 0x000000000000791b */ /* 0x00ffe20003800000 */
.L_x_9329:
[----:B------:R-:W-:Y:S05]  /*153c0*/  BSYNC B0 ;  /* 0x0000000000007941 */ /* 0x000fea0003800000 */
.L_x_9328:
[----:B------:R-:W-:Y:S05]  /*153d0*/  BRA `(.L_x_9330) ;  /* 0xffffffe800e87947 */ /* 0x000fea000383ffff */
.L_x_9278:
[----:B------:R-:W-:Y:S01]  /*153e0*/  BSSY B1, `(.L_x_9331) ;  /* 0x0000006000017945 */ /* 0x000fe20003800000 */
[----:B------:R-:W-:-:S07]  /*153f0*/  IMAD.MOV.U32 R15, RZ, RZ, -0x1 ;  /* 0xffffffffff0f7424 */ /* 0x000fce00078e00ff */
[----:B0--3--:R-:W-:Y:S05]  /*15400*/  WARPSYNC.COLLECTIVE R15, `(.L_x_9332) ;  /* 0x000000000f0c7348 */ /* 0x009fea0003c00000 */
[----:B------:R-:W-:Y:S02]  /*15410*/  ELECT P6, UR62, PT ;  /* 0x00000000003e782f */ /* 0x000fe400038c0000 */
[----:B------:R-:W-:Y:S01]  /*15420*/  MOV R14, UR62 ;  /* 0x0000003e000e7c02 */ /* 0x000fe20008000f00 */
[----:B0--3--:R-:W-:Y:S10]  /*15430*/  ENDCOLLECTIVE ;  /* 0x000000000000791b */ /* 0x009ff40003800000 */
.L_x_9332:
[----:B------:R-:W-:Y:S05]  /*15440*/  BSYNC B1 ;  /* 0x0000000000017941 */ /* 0x000fea0003800000 */
.L_x_9331:
[----:B------:R-:W-:Y:S05]  /*15450*/  BRA `(.L_x_9333) ;  /* 0xffffffe800e07947 */ /* 0x000fea000383ffff */
.L_x_9280:
[----:B0-----:R0:W1:Y:S02]  /*15460*/  SYNCS.PHASECHK.TRANS64.TRYWAIT P0, [R7+URZ], R2 ;  /* 0x00000002070075a7 */ /* 0x001064000800017f */
[----:B-1----:R-:W-:Y:S05]  /*15470*/  @!P0 NANOSLEEP.SYNCS 0x989680 ;  /* 0x009896800000895d */ /* 0x002fea0003900000 */
[----:B------:R-:W1:Y:S02]  /*15480*/  @!P0 SYNCS.PHASECHK.TRANS64 P0, [R7+URZ], R2 ;  /* 0x00000002070085a7 */ /* 0x000e64000800007f */
[----:B-1----:R-:W-:Y:S05]  /*15490*/  @!P0 BRA `(.L_x_9280) ;  /* 0xfffffffc00f08947 */ /* 0x002fea000383ffff */
[----:B------:R-:W-:Y:S05]  /*154a0*/  BRA `(.L_x_9334) ;  /* 0xffffffec00147947 */ /* 0x000fea000383ffff */
.L_x_9281:
[----:B-1----:R1:W2:Y:S02]  /*154b0*/  SYNCS.PHASECHK.TRANS64.TRYWAIT P0, [R3+URZ], R0 ;  /* 0x00000000030075a7 */ /* 0x0022a4000800017f */
[----:B--2---:R-:W-:Y:S05]  /*154c0*/  @!P0 NANOSLEEP.SYNCS 0x989680 ;  /* 0x009896800000895d */ /* 0x004fea0003900000 */
[----:B------:R-:W2:Y:S02]  /*154d0*/  @!P0 SYNCS.PHASECHK.TRANS64 P0, [R3+URZ], R0 ;  /* 0x00000000030085a7 */ /* 0x000ea4000800007f */
[----:B--2---:R-:W-:Y:S05]  /*154e0*/  @!P0 BRA `(.L_x_9281) ;  /* 0xfffffffc00f08947 */ /* 0x004fea000383ffff */
[----:B------:R-:W-:Y:S05]  /*154f0*/  BRA `(.L_x_9335) ;  /* 0xffffffec00087947 */ /* 0x000fea000383ffff */
.L_x_9283:
[----:B-1----:R1:W2:Y:S02]  /*15500*/  SYNCS.PHASECHK.TRANS64.TRYWAIT P0, [R5+URZ], R2 ;  /* 0x00000002050075a7 */ /* 0x0022a4000800017f */
[----:B--2---:R-:W-:Y:S05]  /*15510*/  @!P0 NANOSLEEP.SYNCS 0x989680 ;  /* 0x009896800000895d */ /* 0x004fea0003900000 */
[----:B------:R-:W2:Y:S02]  /*15520*/  @!P0 SYNCS.PHASECHK.TRANS64 P0, [R5+URZ], R2 ;  /* 0x00000002050085a7 */ /* 0x000ea4000800007f */
[----:B--2---:R-:W-:Y:S05]  /*15530*/  @!P0 BRA `(.L_x_9283) ;  /* 0xfffffffc00f08947 */ /* 0x004fea000383ffff */
[----:B------:R-:W-:Y:S05]  /*15540*/  BRA `(.L_x_9336) ;  /* 0xffffffec000c7947 */ /* 0x000fea000383ffff */
.L_x_9337:
        /* <DEDUP_REMOVED lines=11> */
.L_x_12783:


//--------------------- .text._ZN7cutlass13device_kernelIN5flash11enable_sm90INS1_16FlashAttnFwdSm90INS1_25CollectiveMainloopFwdSm90ILi2EN4cute5tupleIJNS5_1CILi1EEES8_S8_EEENS6_IJNS7_ILi192EEENS7_ILi128EEENS7_ILi96EEEEEELi96ENS_10bfloat16_tEfNS_4arch4Sm90ELb0ELb1ELb0ELb1ELb0ELb1ELb0ELb0ELb1ELb0ELb0ELb0EEENS1_21CollectiveEpilogueFwdINS6_IJSA_SC_SB_EEES9_SE_SG_Li384ELb1ELb0ELb0ELb0EEENS1_36VarlenDynamicPersistentTileSchedulerILi192ELi128ELi384ELi32ELb0ELb0ELb1ELb1ELb0ELb1EEEEEEEEEvNT_6ParamsE --------------------------
	.section	.text._ZN7cutlass13device_kernelIN5flash11enable_sm90INS1_16FlashAttnFwdSm90INS1_25CollectiveMainloopFwdSm90ILi2EN4cute5tupleIJNS5_1CILi1EEES8_S8_EEENS6_IJNS7_ILi192EEENS7_ILi128EEENS7_ILi96EEEEEELi96ENS_10bfloat16_tEfNS_4arch4Sm90ELb0ELb1ELb0ELb1ELb0ELb1ELb0ELb0ELb1ELb0ELb0ELb0EEENS1_21CollectiveEpilogueFwdINS6_IJSA_SC_SB_EEES9_SE_SG_Li384ELb1ELb0ELb0ELb0EEENS1_36VarlenDynamicPersistentTileSchedulerILi192ELi128ELi384ELi32ELb0ELb0ELb1ELb1ELb0ELb1EEEEEEEEEvNT_6ParamsE,"ax",@progbits
	.align	128
.text._ZN7cutlass13device_kernelIN5flash11enable_sm90INS1_16FlashAttnFwdSm90INS1_25CollectiveMainloopFwdSm90ILi2EN4cute5tupleIJNS5_1CILi1EEES8_S8_EEENS6_IJNS7_ILi192EEENS7_ILi128EEENS7_ILi96EEEEEELi96ENS_10bfloat16_tEfNS_4arch4Sm90ELb0ELb1ELb0ELb1ELb0ELb1ELb0ELb0ELb1ELb0ELb0ELb0EEENS1_21CollectiveEpilogueFwdINS6_IJSA_SC_SB_EEES9_SE_SG_Li384ELb1ELb0ELb0ELb0EEENS1_36VarlenDynamicPersistentTileSchedulerILi192ELi128ELi384ELi32ELb0ELb0ELb1ELb1ELb0ELb1EEEEEEEEEvNT_6ParamsE:
        .type           _ZN7cutlass13device_kernelIN5flash11enable_sm90INS1_16FlashAttnFwdSm90INS1_25CollectiveMainloopFwdSm90ILi2EN4cute5tupleIJNS5_1CILi1EEES8_S8_EEENS6_IJNS7_ILi192EEENS7_ILi128EEENS7_ILi96EEEEEELi96ENS_10bfloat16_tEfNS_4arch4Sm90ELb0ELb1ELb0ELb1ELb0ELb1ELb0ELb0ELb1ELb0ELb0ELb0EEENS1_21CollectiveEpilogueFwdINS6_IJSA_SC_SB_EEES9_SE_SG_Li384ELb1ELb0ELb0ELb0EEENS1_36VarlenDynamicPersistentTileSchedulerILi192ELi128ELi384ELi32ELb0ELb0ELb1ELb1ELb0ELb1EEEEEEEEEvNT_6ParamsE,@function
        .size           _ZN7cutlass13device_kernelIN5flash11enable_sm90INS1_16FlashAttnFwdSm90INS1_25CollectiveMainloopFwdSm90ILi2EN4cute5tupleIJNS5_1CILi1EEES8_S8_EEENS6_IJNS7_ILi192EEENS7_ILi128EEENS7_ILi96EEEEEELi96ENS_10bfloat16_tEfNS_4arch4Sm90ELb0ELb1ELb0ELb1ELb0ELb1ELb0ELb0ELb1ELb0ELb0ELb0EEENS1_21CollectiveEpilogueFwdINS6_IJSA_SC_SB_EEES9_SE_SG_Li384ELb1ELb0ELb0ELb0EEENS1_36VarlenDynamicPersistentTileSchedulerILi192ELi128ELi384ELi32ELb0ELb0ELb1ELb1ELb0ELb1EEEEEEEEEvNT_6ParamsE,(.L_x_12784 - _ZN7cutlass13device_kernelIN5flash11enable_sm90INS1_16FlashAttnFwdSm90INS1_25CollectiveMainloopFwdSm90ILi2EN4cute5tupleIJNS5_1CILi1EEES8_S8_EEENS6_IJNS7_ILi192EEENS7_ILi128EEENS7_ILi96EEEEEELi96ENS_10bfloat16_tEfNS_4arch4Sm90ELb0ELb1ELb0ELb1ELb0ELb1ELb0ELb0ELb1ELb0ELb0ELb0EEENS1_21CollectiveEpilogueFwdINS6_IJSA_SC_SB_EEES9_SE_SG_Li384ELb1ELb0ELb0ELb0EEENS1_36VarlenDynamicPersistentTileSchedulerILi192ELi128ELi384ELi32ELb0ELb0ELb1ELb1ELb0ELb1EEEEEEEEEvNT_6ParamsE)
        .other          _ZN7cutlass13device_kernelIN5flash11enable_sm90INS1_16FlashAttnFwdSm90INS1_25CollectiveMainloopFwdSm90ILi2EN4cute5tupleIJNS5_1CILi1EEES8_S8_EEENS6_IJNS7_ILi192EEENS7_ILi128EEENS7_ILi96EEEEEELi96ENS_10bfloat16_tEfNS_4arch4Sm90ELb0ELb1ELb0ELb1ELb0ELb1ELb0ELb0ELb1ELb0ELb0ELb0EEENS1_21CollectiveEpilogueFwdINS6_IJSA_SC_SB_EEES9_SE_SG_Li384ELb1ELb0ELb0ELb0EEENS1_36VarlenDynamicPersistentTileSchedulerILi192ELi128ELi384ELi32ELb0ELb0ELb1ELb1ELb0ELb1EEEEEEEEEvNT_6ParamsE,@"STO_CUDA_ENTRY STV_DEFAULT"
_ZN7cutlass13device_kernelIN5flash11enable_sm90INS1_16FlashAttnFwdSm90INS1_25CollectiveMainloopFwdSm90ILi2EN4cute5tupleIJNS5_1CILi1EEES8_S8_EEENS6_IJNS7_ILi192EEENS7_ILi128EEENS7_ILi96EEEEEELi96ENS_10bfloat16_tEfNS_4arch4Sm90ELb0ELb1ELb0ELb1ELb0ELb1ELb0ELb0ELb1ELb0ELb0ELb0EEENS1_21CollectiveEpilogueFwdINS6_IJSA_SC_SB_EEES9_SE_SG_Li384ELb1ELb0ELb0ELb0EEENS1_36VarlenDynamicPersistentTileSchedulerILi192ELi128ELi384ELi32ELb0ELb0ELb1ELb1ELb0ELb1EEEEEEEEEvNT_6ParamsE:
        /* <DEDUP_REMOVED lines=26> */
.L_x_9339:
[----:B------:R-:W-:Y:S05]  /*01a0*/  BSYNC B0 ;  /* 0x0000000000007941 */ /* 0x000fea0003800000 */
.L_x_9338:
        /* <DEDUP_REMOVED lines=40> */
.L_x_9340:
        /* <DEDUP_REMOVED lines=22> */
.L_x_9341:
        /* <DEDUP_REMOVED lines=18> */
.L_x_9342:
        /* <DEDUP_REMOVED lines=22> */
.L_x_9343:
        /* <DEDUP_REMOVED lines=22> */
.L_x_9344:
        /* <DEDUP_REMOVED lines=9> */
.L_x_9347:
[----:B------:R-:W-:-:S08]  /*0a00*/  NOP ;  /* 0x0000000000007918 */ /* 0x000fd00000000000 */
[----:B------:R-:W0:Y:S02]  /*0a10*/  USETMAXREG.TRY_ALLOC.CTAPOOL UP0, 0xa0 ;  /* 0x000000a0000079c8 */ /* 0x000e240008000600 */
[----:B0-----:R-:W-:-:S13]  /*0a20*/  PLOP3.LUT P0, PT, PT, PT, UP0, 0x80, 0x0 ;  /* 0x000000000000781c */ /* 0x001fda0003f0f008 */
[----:B------:R-:W-:Y:S05]  /*0a30*/  @!P0 BRA `(.L_x_9347) ;  /* 0xfffffffc00f08947 */ /* 0x000fea000383ffff */
[----:B------:R-:W3:Y:S01]  /*0a40*/  LDL.LU R0, [R1] ;  /* 0x0000000001007983 */ /* 0x000ee20000300800 */
[----:B--2---:R-:W0:Y:S01]  /*0a50*/  S2R R2, SR_TID.X ;  /* 0x0000000000027919 */ /* 0x004e220000002100 */
        /* <DEDUP_REMOVED lines=12> */
[----:B---3--:R-:W-:-:S04]  /*0b20*/  LOP3.LUT R0, R0, 0xdfffffff, RZ, 0xc0, !PT ;  /* 0xdfffffff00007812 */ /* 0x008fc800078ec0ff */
[----:B------:R-:W-:-:S05]  /*0b30*/  @P0 LOP3.LUT R0, R0, 0x20000000, RZ, 0xfc, !PT ;  /* 0x2000000000000812 */ /* 0x000fca00078efcff */
[----:B------:R1:W-:Y:S01]  /*0b40*/  STL [R1], R0 ;  /* 0x0000000001007387 */ /* 0x0003e20000100800 */
[----:B0-----:R-:W-:-:S13]  /*0b50*/  ISETP.GE.AND P0, PT, R15, UR4, PT ;  /* 0x000000040f007c0c */ /* 0x001fda000bf06270 */
[----:B-1----:R-:W-:Y:S05]  /*0b60*/  @P0 BRA `(.L_x_9348) ;  /* 0x000001f800b40947 */ /* 0x002fea0003800000 */
[----:B------:R-:W2:Y:S01]  /*0b70*/  LDL.LU R12, [R1+0xc] ;  /* 0x00000c00010c7983 */ /* 0x000ea20000300800 */
[----:B------:R-:W0:Y:S02]  /*0b80*/  S2R R0, SR_TID.X ;  /* 0x0000000000007919 */ /* 0x000e240000002100 */
[----:B0-----:R-:W-:-:S05]  /*0b90*/  VIADD R0, R0, 0xffffff80 ;  /* 0xffffff8000007836 */ /* 0x001fca0000000000 */
[----:B------:R-:W-:-:S04]  /*0ba0*/  SHF.R.S32.HI R3, RZ, 0x1f, R0 ;  /* 0x0000001fff037819 */ /* 0x000fc80000011400 */
[----:B------:R-:W-:-:S04]  /*0bb0*/  LEA.HI R4, R3, R0, RZ, 0x4 ;  /* 0x0000000003047211 */ /* 0x000fc800078f20ff */
[----:B------:R-:W-:Y:S02]  /*0bc0*/  LOP3.LUT R5, R4, 0xfffffff0, RZ, 0xc0, !PT ;  /* 0xfffffff004057812 */ /* 0x000fe400078ec0ff */
[----:B------:R-:W-:-:S03]  /*0bd0*/  LEA.HI R6, R3, R0, RZ, 0x2 ;  /* 0x0000000003067211 */ /* 0x000fc600078f10ff */
[C---:B------:R-:W-:Y:S01]  /*0be0*/  IMAD.IADD R5, R0.reuse, 0x1, -R5 ;  /* 0x0000000100057824 */ /* 0x040fe200078e0a05 */
[CC--:B------:R-:W-:Y:S02]  /*0bf0*/  LEA.HI R7, R3.reuse, R0.reuse, RZ, 0x5 ;  /* 0x0000000003077211 */ /* 0x0c0fe400078f28ff */
[-C--:B------:R-:W-:Y:S02]  /*0c00*/  LEA.HI R10, R0, R0.reuse, RZ, 0x1 ;  /* 0x00000000000a7211 */ /* 0x080fe400078f08ff */
[----:B------:R-:W-:Y:S02]  /*0c10*/  LEA.HI R3, R3, R0, RZ, 0x7 ;  /* 0x0000000003037211 */ /* 0x000fe400078f38ff */
[--C-:B------:R-:W-:Y:S02]  /*0c20*/  SHF.R.S32.HI R8, RZ, 0x2, R6.reuse ;  /* 0x00000002ff087819 */ /* 0x100fe40000011406 */
[----:B------:R-:W-:Y:S02]  /*0c30*/  SHF.R.S32.HI R17, RZ, 0x1f, R6 ;  /* 0x0000001fff117819 */ /* 0x000fe40000011406 */
[----:B------:R-:W-:-:S02]  /*0c40*/  SHF.R.S32.HI R6, RZ, 0x1f, R5 ;  /* 0x0000001fff067819 */ /* 0x000fc40000011405 */
[----:B------:R-:W-:Y:S02]  /*0c50*/  LOP3.LUT R11, R10, 0xfffffffe, RZ, 0xc0, !PT ;  /* 0xfffffffe0a0b7812 */ /* 0x000fe400078ec0ff */
[----:B------:R-:W-:Y:S02]  /*0c60*/  LOP3.LUT R9, R3, 0xffffff80, RZ, 0xc0, !PT ;  /* 0xffffff8003097812 */ /* 0x000fe400078ec0ff */
[----:B------:R-:W-:Y:S02]  /*0c70*/  SHF.R.S32.HI R3, RZ, 0x4, R4 ;  /* 0x00000004ff037819 */ /* 0x000fe40000011404 */
[----:B------:R-:W-:Y:S01]  /*0c80*/  LEA.HI R6, R6, R5, RZ, 0x3 ;  /* 0x0000000506067211 */ /* 0x000fe200078f18ff */
[----:B------:R-:W-:Y:S01]  /*0c90*/  IMAD.IADD R11, R0, 0x1, -R11 ;  /* 0x00000001000b7824 */ /* 0x000fe200078e0a0b */
[----:B------:R-:W-:Y:S01]  /*0ca0*/  LEA.HI R4, R4, R3, RZ, 0x1 ;  /* 0x0000000304047211 */ /* 0x000fe200078f08ff */
[----:B------:R-:W-:Y:S01]  /*0cb0*/  IMAD.IADD R9, R0, 0x1, -R9 ;  /* 0x0000000100097824 */ /* 0x000fe200078e0a09 */
[----:B------:R-:W-:-:S02]  /*0cc0*/  LOP3.LUT R0, R6, 0xfffffff8, RZ, 0xc0, !PT ;  /* 0xfffffff806007812 */ /* 0x000fc400078ec0ff */
[----:B------:R-:W-:-:S03]  /*0cd0*/  LOP3.LUT R4, R4, 0x1ffffffe, RZ, 0xc0, !PT ;  /* 0x1ffffffe04047812 */ /* 0x000fc600078ec0ff */
[----:B------:R-:W-:Y:S02]  /*0ce0*/  IMAD.IADD R0, R5, 0x1, -R0 ;  /* 0x0000000105007824 */ /* 0x000fe400078e0a00 */
[----:B------:R-:W-:Y:S02]  /*0cf0*/  IMAD.IADD R4, R3, 0x1, -R4 ;  /* 0x0000000103047824 */ /* 0x000fe400078e0a04 */
[----:B------:R-:W-:Y:S01]  /*0d00*/  IMAD.SHL.U32 R5, R0, 0x40, RZ ;  /* 0x0000004000057824 */ /* 0x000fe200078e00ff */
[----:B------:R-:W-:Y:S02]  /*0d10*/  LEA.HI R17, R17, R8, RZ, 0x2 ;  /* 0x0000000811117211 */ /* 0x000fe400078f10ff */
[----:B------:R-:W-:Y:S01]  /*0d20*/  SHF.R.S32.HI R23, RZ, 0x1, R10 ;  /* 0x00000001ff177819 */ /* 0x000fe2000001140a */
[----:B------:R-:W-:Y:S01]  /*0d30*/  IMAD.SHL.U32 R4, R4, 0x8, RZ ;  /* 0x0000000804047824 */ /* 0x000fe200078e00ff */
[----:B------:R-:W-:Y:S01]  /*0d40*/  LOP3.LUT R5, R5, 0x1c0, RZ, 0xc0, !PT ;  /* 0x000001c005057812 */ /* 0x000fe200078ec0ff */
[----:B------:R-:W-:Y:S01]  /*0d50*/  IMAD.SHL.U32 R6, R6, 0x40, RZ ;  /* 0x0000004006067824 */ /* 0x000fe200078e00ff */
[----:B------:R-:W-:-:S02]  /*0d60*/  LOP3.LUT R17, R17, 0xfffffffc, RZ, 0xc0, !PT ;  /* 0xfffffffc11117812 */ /* 0x000fc400078ec0ff */
[----:B------:R-:W-:Y:S02]  /*0d70*/  LEA.HI R10, R10, R23, RZ, 0x1 ;  /* 0x000000170a0a7211 */ /* 0x000fe400078f08ff */
[----:B------:R-:W-:Y:S01]  /*0d80*/  R2P PR, R0, 0x6 ;  /* 0x0000000600007804 */ /* 0x000fe20000000000 */
[----:B------:R-:W-:Y:S01]  /*0d90*/  VIADD R0, R2, 0xc400 ;  /* 0x0000c40002007836 */ /* 0x000fe20000000000 */
[----:B------:R-:W-:Y:S01]  /*0da0*/  LOP3.LUT R4, R5, 0x8, R4, 0xf8, !PT ;  /* 0x0000000805047812 */ /* 0x000fe200078ef804 */
[----:B------:R-:W-:Y:S01]  /*0db0*/  STL [R1+0x34], R13 ;  /* 0x0000340d01007387 */ /* 0x000fe20000100800 */
[----:B------:R-:W-:Y:S01]  /*0dc0*/  SHF.R.S32.HI R7, RZ, 0x5, R7 ;  /* 0x00000005ff077819 */ /* 0x000fe20000011407 */
[----:B------:R-:W-:Y:S01]  /*0dd0*/  IMAD.IADD R17, R8, 0x1, -R17 ;  /* 0x0000000108117824 */ /* 0x000fe200078e0a11 */
[----:B------:R-:W-:Y:S01]  /*0de0*/  LOP3.LUT R10, R10, 0x7fffffe, RZ, 0xc0, !PT ;  /* 0x07fffffe0a0a7812 */ /* 0x000fe200078ec0ff */
[----:B------:R-:W-:Y:S01]  /*0df0*/  STL [R1+0x38], R14 ;  /* 0x0000380e01007387 */ /* 0x000fe20000100800 */
[----:B------:R-:W-:-:S02]  /*0e00*/  LOP3.LUT R6, R6, 0x7ffffe00, RZ, 0xc0, !PT ;  /* 0x7ffffe0006067812 */ /* 0x000fc400078ec0ff */
[----:B------:R-:W-:Y:S01]  /*0e10*/  SHF.R.U32.HI R5, RZ, 0x3, R5 ;  /* 0x00000003ff057819 */ /* 0x000fe20000011605 */
[----:B------:R-:W-:Y:S01]  /*0e20*/  STL [R1+0x3c], R15 ;  /* 0x00003c0f01007387 */ /* 0x000fe20000100800 */
[----:B------:R-:W-:Y:S02]  /*0e30*/  IMAD.IADD R10, R23, 0x1, -R10 ;  /* 0x00000001170a7824 */ /* 0x000fe400078e0a0a */
[----:B------:R-:W-:Y:S01]  /*0e40*/  LOP3.LUT R5, R4, R5, RZ, 0x3c, !PT ;  /* 0x0000000504057212 */ /* 0x000fe200078e3cff */
[----:B------:R-:W-:Y:S01]  /*0e50*/  STL [R1+0x50], RZ ;  /* 0x000050ff01007387 */ /* 0x000fe20000100800 */
[----:B------:R-:W-:-:S03]  /*0e60*/  IMAD R6, R7, 0x400, R6 ;  /* 0x0000040007067824 */ /* 0x000fc600078e0206 */
[----:B------:R0:W-:Y:S01]  /*0e70*/  STL [R1+0x58], R0 ;  /* 0x0000580001007387 */ /* 0x0001e20000100800 */
[----:B------:R-:W-:Y:S02]  /*0e80*/  IMAD R10, R3, 0x8, R10 ;  /* 0x00000008030a7824 */ /* 0x000fe400078e020a */
[----:B------:R-:W-:Y:S02]  /*0e90*/  IMAD.IADD R5, R6, 0x1, R5 ;  /* 0x0000000106057824 */ /* 0x000fe400078e0205 */
[----:B------:R-:W-:Y:S02]  /*0ea0*/  IMAD.SHL.U32 R19, R11, 0x8, RZ ;  /* 0x000000080b137824 */ /* 0x000fe400078e00ff */
[----:B0-----:R-:W-:Y:S02]  /*0eb0*/  IMAD.SHL.U32 R0, R17, 0x40, RZ ;  /* 0x0000004011007824 */ /* 0x001fe400078e00ff */
[----:B------:R-:W-:-:S03]  /*0ec0*/  IMAD R137, R5, 0x2, R2 ;  /* 0x0000000205897824 */ /* 0x000fc600078e0202 */
[----:B------:R-:W-:-:S04]  /*0ed0*/  LOP3.LUT R3, R0, 0xc0, RZ, 0xc0, !PT ;  /* 0x000000c000037812 */ /* 0x000fc800078ec0ff */
[----:B------:R-:W-:Y:S02]  /*0ee0*/  LOP3.LUT R0, R3, 0x8, R19, 0xf8, !PT ;  /* 0x0000000803007812 */ /* 0x000fe400078ef813 */
[----:B------:R-:W-:Y:S01]  /*0ef0*/  SHF.R.U32.HI R5, RZ, 0x3, R3 ;  /* 0x00000003ff057819 */ /* 0x000fe20000011603 */
[----:B------:R-:W-:Y:S01]  /*0f00*/  VIADD R139, R137, 0x21800 ;  /* 0x00021800898b7836 */ /* 0x000fe20000000000 */
[----:B------:R-:W-:Y:S01]  /*0f10*/  SHF.R.S32.HI R4, RZ, 0x1f, R23 ;  /* 0x0000001fff047819 */ /* 0x000fe20000011417 */
[----:B------:R-:W-:Y:S01]  /*0f20*/  VIADD R4, R19, 0x10 ;  /* 0x0000001013047836 */ /* 0x000fe20000000000 */
[----:B------:R-:W-:Y:S01]  /*0f30*/  LOP3.LUT R0, R0, R5, RZ, 0x3c, !PT ;  /* 0x0000000500007212 */ /* 0x000fe200078e3cff */
[----:B------:R-:W-:Y:S01]  /*0f40*/  STL [R1+0x8], RZ ;  /* 0x000008ff01007387 */ /* 0x000fe20000100800 */
[----:B------:R-:W-:-:S03]  /*0f50*/  IMAD.SHL.U32 R4, R10, 0x20, RZ ;  /* 0x000000200a047824 */ /* 0x000fc600078e00ff */
[----:B------:R0:W-:Y:S01]  /*0f60*/  STL [R1+0x18], R3 ;  /* 0x0000180301007387 */ /* 0x0001e20000100800 */
[----:B------:R-:W-:-:S03]  /*0f70*/  IMAD.IADD R0, R4, 0x1, R0 ;  /* 0x0000000104007824 */ /* 0x000fc600078e0200 */
[----:B------:R-:W-:Y:S01]  /*0f80*/  STL [R1+0x1c], R5 ;  /* 0x00001c0501007387 */ /* 0x000fe20000100800 */
[----:B0-----:R-:W-:Y:S02]  /*0f90*/  VIADD R3, R137, 0x21820 ;  /* 0x0002182089037836 */ /* 0x001fe40000000000 */
[----:B------:R-:W-:Y:S01]  /*0fa0*/  @P1 VIADD R3, R139, 0xffffffe0 ;  /* 0xffffffe08b031836 */ /* 0x000fe20000000000 */
[----:B------:R-:W-:Y:S04]  /*0fb0*/  STL [R1+0x20], R4 ;  /* 0x0000200401007387 */ /* 0x000fe80000100800 */
[----:B------:R-:W-:Y:S04]  /*0fc0*/  STL [R1+0x28], R3 ;  /* 0x0000280301007387 */ /* 0x000fe80000100800 */
[----:B------:R0:W-:Y:S02]  /*0fd0*/  STL [R1+0x44], R0 ;  /* 0x0000440001007387 */ /* 0x0001e40000100800 */
[----:B0-----:R-:W-:-:S05]  /*0fe0*/  VIADD R0, R3, 0x6000 ;  /* 0x0000600003007836 */ /* 0x001fca0000000000 */
[----:B------:R0:W-:Y:S01]  /*0ff0*/  STL [R1+0x2c], R0 ;  /* 0x00002c0001007387 */ /* 0x0001e20000100800 */
[----:B------:R-:W-:Y:S01]  /*1000*/  SHF.R.S32.HI R8, RZ, 0x1f, R9 ;  /* 0x0000001fff087819 */ /* 0x000fe20000011409 */
[----:B------:R-:W-:-:S03]  /*1010*/  IMAD.MOV.U32 R138, RZ, RZ, 0x40 ;  /* 0x00000040ff8a7424 */ /* 0x000fc600078e00ff */
[----:B------:R-:W-:Y:S02]  /*1020*/  LEA.HI R8, R8, R9, RZ, 0x2 ;  /* 0x0000000908087211 */ /* 0x000fe400078f10ff */
[----:B------:R-:W-:Y:S02]  /*1030*/  SEL R138, R138, 0xffffffc0, !P2 ;  /* 0xffffffc08a8a7807 */ /* 0x000fe40005000000 */
[----:B------:R-:W-:Y:S01]  /*1040*/  LOP3.LUT R8, R8, 0x7ffffffc, RZ, 0xc0, !PT ;  /* 0x7ffffffc08087812 */ /* 0x000fe200078ec0ff */
[----:B------:R-:W-:Y:S02]  /*1050*/  IMAD.MOV.U32 R18, RZ, RZ, RZ ;  /* 0x000000ffff127224 */ /* 0x000fe400078e00ff */
[----:B------:R-:W-:Y:S02]  /*1060*/  IMAD.IADD R139, R139, 0x1, R138 ;  /* 0x000000018b8b7824 */ /* 0x000fe400078e028a */
[----:B------:R-:W-:Y:S02]  /*1070*/  IMAD.IADD R136, R9, 0x1, -R8 ;  /* 0x0000000109887824 */ /* 0x000fe400078e0a08 */
[----:B------:R-:W-:-:S02]  /*1080*/  IMAD.MOV.U32 R22, RZ, RZ, RZ ;  /* 0x000000ffff167224 */ /* 0x000fc400078e00ff */
[----:B------:R-:W-:Y:S02]  /*1090*/  IMAD.MOV.U32 R17, RZ, RZ, RZ ;  /* 0x000000ffff117224 */ /* 0x000fe400078e00ff */
[----:B------:R-:W-:Y:S02]  /*10a0*/  IMAD.SHL.U32 R16, R11, 0x4, RZ ;  /* 0x000000040b107824 */ /* 0x000fe400078e00ff */
[----:B------:R-:W-:Y:S02]  /*10b0*/  VIADD R5, R19, 0x20 ;  /* 0x0000002013057836 */ /* 0x000fe40000000000 */
[----:B------:R-:W-:Y:S01]  /*10c0*/  IMAD.IADD R138, R138, 0x1, R3 ;  /* 0x000000018a8a7824 */ /* 0x000fe200078e0203 */
[----:B0-2---:R-:W-:-:S07]  /*10d0*/  LOP3.LUT R157, R12, 0x1, RZ, 0xfc, !PT ;  /* 0x000000010c9d7812 */ /* 0x005fce00078efcff */
.L_x_9557:
[----:B0-2--5:R-:W2:Y:S01]  /*10e0*/  LDL R30, [R1+0x3c] ;  /* 0x00003c00011e7983 */ /* 0x025ea20000100800 */
[----:B------:R-:W-:Y:S05]  /*10f0*/  YIELD ;  /* 0x0000000000007946 */ /* 0x000fea0003800000 */
[----:B------:R-:W-:Y:S01]  /*1100*/  ULDC.64 UR4, c[0x0][0xa28] ;  /* 0x00028a0000047ab9 */ /* 0x000fe20000000a00 */
[----:B-1-3--:R-:W2:Y:S01]  /*1110*/  LDC.64 R6, c[0x0][0xa08] ;  /* 0x00028200ff067b82 */ /* 0x00aea20000000a00 */
        /* <DEDUP_REMOVED lines=9> */
[----:B------:R-:W0:Y:S08]  /*11b0*/  @P1 LDC.64 R4, c[0x0][0xa28] ;  /* 0x00028a00ff041b82 */ /* 0x000e300000000a00 */
[----:B------:R-:W1:Y:S01]  /*11c0*/  @P2 LDC.64 R8, c[0x0][0xa18] ;  /* 0x00028600ff082b82 */ /* 0x000e620000000a00 */
[----:B------:R-:W-:Y:S01]  /*11d0*/  ULDC UR4, c[0x0][0x288] ;  /* 0x0000a20000047ab9 */ /* 0x000fe20000000800 */
[----:B------:R-:W-:Y:S01]  /*11e0*/  ISETP.NE.AND.EX P0, PT, RZ, UR5, PT, P0 ;  /* 0x00000005ff007c0c */ /* 0x000fe2000bf05300 */
[----:B------:R-:W-:Y:S01]  /*11f0*/  IMAD.U32 R3, RZ, RZ, UR4 ;  /* 0x00000004ff037e24 */ /* 0x000fe2000f8e00ff */
[----:B------:R-:W-:Y:S01]  /*1200*/  ULDC.64 UR4, c[0x0][0x3f8] ;  /* 0x0000fe0000047ab9 */ /* 0x000fe20000000a00 */
[----:B--2---:R-:W-:-:S04]  /*1210*/  IMAD.WIDE R10, R30, 0x4, R6 ;  /* 0x000000041e0a7825 */ /* 0x004fc800078e0206 */
[----:B-1----:R-:W-:-:S06]  /*1220*/  @P2 IMAD.WIDE R6, R30, 0x4, R8 ;  /* 0x000000041e062825 */ /* 0x002fcc00078e0208 */
[----:B------:R1:W5:Y:S01]  /*1230*/  @P0 LDG.E R72, desc[UR38][R10.64] ;  /* 0x000000260a480981 */ /* 0x000362000c1e1900 */
[----:B0-----:R-:W-:-:S03]  /*1240*/  @P1 IMAD.WIDE R4, R30, 0x4, R4 ;  /* 0x000000041e041825 */ /* 0x001fc600078e0204 */
[----:B------:R-:W2:Y:S04]  /*1250*/  @P2 LDG.E R3, desc[UR38][R6.64] ;  /* 0x0000002606032981 */ /* 0x000ea8000c1e1900 */
        /* <DEDUP_REMOVED lines=10> */
[----:B--2---:R1:W-:Y:S01]  /*1300*/  STL [R1+0x40], R3 ;  /* 0x0000400301007387 */ /* 0x0043e20000100800 */
[----:B------:R-:W-:Y:S01]  /*1310*/  IMAD.MOV.U32 R14, RZ, RZ, R3 ;  /* 0x000000ffff0e7224 */ /* 0x000fe200078e0003 */
[----:B------:R-:W-:Y:S06]  /*1320*/  @P2 BRA `(.L_x_9349) ;  /* 0x0000000000282947 */ /* 0x000fec0003800000 */
[----:B------:R-:W-:Y:S02]  /*1330*/  ULDC.64 UR4, c[0x0][0xa00] ;  /* 0x0002800000047ab9 */ /* 0x000fe40000000a00 */
[----:B------:R-:W-:-:S04]  /*1340*/  ISETP.NE.U32.AND P1, PT, RZ, UR4, PT ;  /* 0x00000004ff007c0c */ /* 0x000fc8000bf25070 */
[----:B------:R-:W-:-:S13]  /*1350*/  ISETP.NE.AND.EX P1, PT, RZ, UR5, PT, P1 ;  /* 0x00000005ff007c0c */ /* 0x000fda000bf25310 */
[----:B------:R-:W-:Y:S05]  /*1360*/  @!P1 BRA `(.L_x_9349) ;  /* 0x0000000000189947 */ /* 0x000fea0003800000 */
[----:B-1----:R-:W0:Y:S02]  /*1370*/  LDC.64 R4, c[0x0][0xa00] ;  /* 0x00028000ff047b82 */ /* 0x002e240000000a00 */
[----:B0-----:R-:W-:-:S05]  /*1380*/  IMAD.WIDE R4, R30, 0x4, R4 ;  /* 0x000000041e047825 */ /* 0x001fca00078e0204 */
[----:B------:R-:W2:Y:S04]  /*1390*/  LDG.E R3, desc[UR38][R4.64] ;  /* 0x0000002604037981 */ /* 0x000ea8000c1e1900 */
[----:B------:R-:W2:Y:S02]  /*13a0*/  LDG.E R6, desc[UR38][R4.64+0x4] ;  /* 0x0000042604067981 */ /* 0x000ea4000c1e1900 */
[----:B--2---:R-:W-:-:S05]  /*13b0*/  IMAD.IADD R14, R6, 0x1, -R3 ;  /* 0x00000001060e7824 */ /* 0x004fca00078e0a03 */
[----:B------:R0:W-:Y:S02]  /*13c0*/  STL [R1+0x40], R14 ;  /* 0x0000400e01007387 */ /* 0x0001e40000100800 */
.L_x_9349:
[----:B------:R-:W2:Y:S01]  /*13d0*/  LDL R13, [R1+0x34] ;  /* 0x00003400010d7983 */ /* 0x000ea20000100800 */
[----:B------:R-:W-:-:S03]  /*13e0*/  ULDC.64 UR4, c[0x0][0xa20] ;  /* 0x0002880000047ab9 */ /* 0x000fc60000000a00 */
[----:B------:R-:W3:Y:S01]  /*13f0*/  LDL R29, [R1+0x38] ;  /* 0x00003800011d7983 */ /* 0x000ee20000100800 */
[----:B------:R-:W-:-:S04]  /*1400*/  ISETP.NE.U32.AND P1, PT, RZ, UR4, PT ;  /* 0x00000004ff007c0c */ /* 0x000fc8000bf25070 */
[----:B------:R-:W-:Y:S01]  /*1410*/  ISETP.NE.AND.EX P1, PT, RZ, UR5, PT, P1 ;  /* 0x00000005ff007c0c */ /* 0x000fe2000bf25310 */
[----:B--2---:R2:W-:Y:S04]  /*1420*/  STL [R1+0x54], R13 ;  /* 0x0000540d01007387 */ /* 0x0045e80000100800 */
[----:B---3--:R2:W-:Y:S04]  /*1430*/  STL [R1+0x48], R29 ;  /* 0x0000481d01007387 */ /* 0x0085e80000100800 */
[----:B------:R2:W-:Y:S04]  /*1440*/  STL [R1+0x4c], R30 ;  /* 0x00004c1e01007387 */ /* 0x0005e80000100800 */
[----:B------:R-:W-:Y:S05]  /*1450*/  @!P1 BRA `(.L_x_9350) ;  /* 0x0000000000109947 */ /* 0x000fea0003800000 */
[----:B-1----:R-:W1:Y:S02]  /*1460*/  LDC.64 R4, c[0x0][0xa20] ;  /* 0x00028800ff047b82 */ /* 0x002e640000000a00 */
[----:B-1----:R-:W-:-:S05]  /*1470*/  IMAD.WIDE R4, R30, 0x4, R4 ;  /* 0x000000041e047825 */ /* 0x002fca00078e0204 */
[----:B------:R3:W5:Y:S01]  /*1480*/  LDG.E R27, desc[UR38][R4.64] ;  /* 0x00000026041b7981 */ /* 0x000762000c1e1900 */
[----:B------:R-:W-:Y:S05]  /*1490*/  BRA `(.L_x_9351) ;  /* 0x0000000000107947 */ /* 0x000fea0003800000 */
.L_x_9350:
[----:B------:R-:W-:Y:S05]  /*14a0*/  @!P0 BRA `(.L_x_9351) ;  /* 0x00000000000c8947 */ /* 0x000fea0003800000 */
[----:B-1----:R-:W3:Y:S04]  /*14b0*/  LDG.E R4, desc[UR38][R10.64] ;  /* 0x000000260a047981 */ /* 0x002ee8000c1e1900 */
[----:B------:R-:W3:Y:S02]  /*14c0*/  LDG.E R27, desc[UR38][R10.64+0x4] ;  /* 0x000004260a1b7981 */ /* 0x000ee4000c1e1900 */
[----:B---3--:R-:W-:-:S07]  /*14d0*/  IMAD.IADD R27, R27, 0x1, -R4 ;  /* 0x000000011b1b7824 */ /* 0x008fce00078e0a04 */
.L_x_9351:
[----:B------:R-:W-:Y:S01]  /*14e0*/  ULDC.64 UR4, c[0x0][0xa10] ;  /* 0x0002840000047ab9 */ /* 0x000fe20000000a00 */
[----:B-1----:R-:W1:Y:S01]  /*14f0*/  LDC.64 R10, c[0x0][0x9e0] ;  /* 0x00027800ff0a7b82 */ /* 0x002e620000000a00 */
[----:B------:R-:W-:-:S04]  /*1500*/  ISETP.NE.U32.AND P0, PT, RZ, UR4, PT ;  /* 0x00000004ff007c0c */ /* 0x000fc8000bf05070 */
[----:B------:R-:W-:Y:S01]  /*1510*/  ISETP.NE.AND.EX P0, PT, RZ, UR5, PT, P0 ;  /* 0x00000005ff007c0c */ /* 0x000fe2000bf05300 */
[----:B------:R-:W-:Y:S02]  /*1520*/  ULDC.64 UR4, c[0x0][0xa30] ;  /* 0x00028c0000047ab9 */ /* 0x000fe40000000a00 */
[----:B------:R-:W-:-:S04]  /*1530*/  ISETP.NE.U32.AND P1, PT, RZ, UR4, PT ;  /* 0x00000004ff007c0c */ /* 0x000fc8000bf25070 */
[----:B------:R-:W-:-:S06]  /*1540*/  ISETP.NE.AND.EX P1, PT, RZ, UR5, PT, P1 ;  /* 0x00000005ff007c0c */ /* 0x000fcc000bf25310 */
[----:B---3--:R-:W3:Y:S08]  /*1550*/  @P0 LDC.64 R4, c[0x0][0xa10] ;  /* 0x00028400ff040b82 */ /* 0x008ef00000000a00 */
[----:B------:R-:W4:Y:S01]  /*1560*/  @P1 LDC.64 R6, c[0x0][0xa30] ;  /* 0x00028c00ff061b82 */ /* 0x000f220000000a00 */
[----:B---3--:R-:W-:-:S05]  /*1570*/  @P0 IMAD.WIDE R4, R30, 0x4, R4 ;  /* 0x000000041e040825 */ /* 0x008fca00078e0204 */
[----:B------:R-:W3:Y:S04]  /*1580*/  @P0 LDG.E R3, desc[UR38][R4.64] ;  /* 0x0000002604030981 */ /* 0x000ee8000c1e1900 */
[----:B------:R-:W3:Y:S01]  /*1590*/  @P0 LDG.E R8, desc[UR38][R4.64+0x4] ;  /* 0x0000042604080981 */ /* 0x000ee2000c1e1900 */
[----:B-----5:R-:W-:Y:S02]  /*15a0*/  IMAD.IADD R9, R27, 0x1, -R0 ;  /* 0x000000011b097824 */ /* 0x020fe400078e0a00 */
[----:B------:R-:W-:Y:S02]  /*15b0*/  IMAD.MOV.U32 R105, RZ, RZ, R27 ;  /* 0x000000ffff697224 */ /* 0x000fe400078e001b */
[----:B----4-:R-:W-:-:S05]  /*15c0*/  @P1 IMAD.WIDE R6, R30, 0x4, R6 ;  /* 0x000000041e061825 */ /* 0x010fca00078e0206 */
[----:B------:R4:W5:Y:S01]  /*15d0*/  @P1 LDG.E R105, desc[UR38][R6.64] ;  /* 0x0000002606691981 */ /* 0x000962000c1e1900 */
[----:B-1----:R-:W-:Y:S01]  /*15e0*/  ISETP.GE.AND P1, PT, R11, 0x1, PT ;  /* 0x000000010b00780c */ /* 0x002fe20003f26270 */
[----:B------:R-:W-:-:S04]  /*15f0*/  IMAD.MOV.U32 R108, RZ, RZ, 0xc0 ;  /* 0x000000c0ff6c7424 */ /* 0x000fc800078e00ff */
[----:B------:R-:W-:Y:S02]  /*1600*/  IMAD R108, R13, R108, 0xc0 ;  /* 0x000000c00d6c7424 */ /* 0x000fe400078e026c */
[----:B---3--:R-:W-:-:S04]  /*1610*/  @P0 IMAD.IADD R24, R8, 0x1, -R3 ;  /* 0x0000000108180824 */ /* 0x008fc800078e0a03 */
[----:B------:R-:W-:-:S04]  /*1620*/  IMAD.IADD R12, R9, 0x1, R24 ;  /* 0x00000001090c7824 */ /* 0x000fc800078e0218 */
[C---:B------:R-:W-:Y:S01]  /*1630*/  VIADD R0, R12.reuse, 0x7f ;  /* 0x0000007f0c007836 */ /* 0x040fe20000000000 */
[----:B------:R4:W-:Y:S01]  /*1640*/  STL [R1+0x30], R12 ;  /* 0x0000300c01007387 */ /* 0x0009e20000100800 */
[----:B------:R-:W-:-:S03]  /*1650*/  IADD3 R108, R12, R108, -R14 ;  /* 0x0000006c0c6c7210 */ /* 0x000fc60007ffe80e */
[----:B------:R-:W-:-:S04]  /*1660*/  SHF.R.S32.HI R3, RZ, 0x1f, R0 ;  /* 0x0000001fff037819 */ /* 0x000fc80000011400 */
[----:B------:R-:W-:Y:S01]  /*1670*/  LEA.HI R3, R3, R0, RZ, 0x7 ;  /* 0x0000000003037211 */ /* 0x000fe200078f38ff */
[----:B------:R-:W-:-:S03]  /*1680*/  IMAD.IADD R0, R108, 0x1, R10 ;  /* 0x000000016c007824 */ /* 0x000fc600078e020a */
[----:B------:R-:W-:Y:S01]  /*1690*/  SHF.R.S32.HI R111, RZ, 0x7, R3 ;  /* 0x00000007ff6f7819 */ /* 0x000fe20000011403 */
[----:B----4-:R-:W-:Y:S06]  /*16a0*/  @!P1 BRA `(.L_x_9352) ;  /* 0x0000000000489947 */ /* 0x010fec0003800000 */
        /* <DEDUP_REMOVED lines=11> */
.L_x_9354:
[----:B------:R-:W-:-:S13]  /*1760*/  ISETP.NE.AND P0, PT, R11, 0x1, PT ;  /* 0x000000010b00780c */ /* 0x000fda0003f05270 */
[----:B------:R-:W1:Y:S02]  /*1770*/  @P0 LDC.64 R4, c[0x0][0x9e8] ;  /* 0x00027a00ff040b82 */ /* 0x000e640000000a00 */
[----:B-1----:R-:W-:-:S05]  /*1780*/  @P0 IMAD.HI.U32 R4, R3, R4, RZ ;  /* 0x0000000403040227 */ /* 0x002fca00078e00ff */
[----:B------:R-:W-:-:S07]  /*1790*/  @P0 SHF.R.U32.HI R3, RZ, R5, R4 ;  /* 0x00000005ff030219 */ /* 0x000fce0000011604 */
.L_x_9355:
[----:B------:R-:W-:Y:S05]  /*17a0*/  BSYNC B0 ;  /* 0x0000000000007941 */ /* 0x000fea0003800000 */
.L_x_9353:
[----:B------:R-:W-:-:S05]  /*17b0*/  IMAD R3, R3, R11, R11 ;  /* 0x0000000b03037224 */ /* 0x000fca00078e020b */
[----:B------:R-:W-:-:S07]  /*17c0*/  VIMNMX R0, R0, R3, PT ;  /* 0x0000000300007248 */ /* 0x000fce0003fe0100 */
.L_x_9352:
        /* <DEDUP_REMOVED lines=15> */
.L_x_9358:
[----:B------:R-:W-:Y:S01]  /*18c0*/  ISETP.NE.AND P0, PT, R11, 0x1, PT ;  /* 0x000000010b00780c */ /* 0x000fe20003f05270 */
[----:B------:R-:W-:-:S12]  /*18d0*/  IMAD.MOV.U32 R4, RZ, RZ, R106 ;  /* 0x000000ffff047224 */ /* 0x000fd800078e006a */
[----:B------:R-:W1:Y:S02]  /*18e0*/  @P0 LDC.64 R6, c[0x0][0x9e8] ;  /* 0x00027a00ff060b82 */ /* 0x000e640000000a00 */
[----:B-1----:R-:W-:-:S05]  /*18f0*/  @P0 IMAD.HI.U32 R6, R106, R6, RZ ;  /* 0x000000066a060227 */ /* 0x002fca00078e00ff */
[----:B------:R-:W-:-:S07]  /*1900*/  @P0 SHF.R.U32.HI R4, RZ, R7, R6 ;  /* 0x00000007ff040219 */ /* 0x000fce0000011606 */
.L_x_9359:
[----:B------:R-:W-:Y:S05]  /*1910*/  BSYNC B0 ;  /* 0x0000000000007941 */ /* 0x000fea0003800000 */
.L_x_9357:
[----:B------:R-:W-:-:S05]  /*1920*/  IMAD R4, R4, R11, RZ ;  /* 0x0000000b04047224 */ /* 0x000fca00078e02ff */
[----:B------:R-:W-:-:S07]  /*1930*/  VIMNMX R3, R3, R4, !PT ;  /* 0x0000000403037248 */ /* 0x000fce0007fe0100 */
.L_x_9356:
        /* <DEDUP_REMOVED lines=31> */
[----:B0-----:R0:W1:Y:S01]  /*1b30*/  LDC.64 R14, c[0x4][R0] ;  /* 0x01000000000e7b82 */ /* 0x0010620000000a00 */
        /* <DEDUP_REMOVED lines=8> */
[----:B0-2---:R-:W-:-:S07]  /*1bc0*/  IMAD.MOV.U32 R13, RZ, RZ, RZ ;  /* 0x000000ffff0d7224 */ /* 0x005fce00078e00ff */
[----:B------:R-:W-:-:S07]  /*1bd0*/  LEPC R20, `(.L_x_9362) ;  /* 0x000000001014794e */ /* 0x000fce0000000000 */
[----:B-1---5:R-:W-:Y:S05]  /*1be0*/  CALL.ABS.NOINC R14 ;  /* 0x000000000e007343 */ /* 0x022fea0003c00000 */
.L_x_9362:
[----:B------:R-:W-:Y:S05]  /*1bf0*/  BSYNC B6 ;  /* 0x0000000000067941 */ /* 0x000fea0003800000 */
.L_x_9361:
        /* <DEDUP_REMOVED lines=20> */
.L_x_9364:
[----:B------:R-:W-:Y:S05]  /*1d40*/  BSYNC B6 ;  /* 0x0000000000067941 */ /* 0x000fea0003800000 */
.L_x_9363:
[----:B------:R-:W-:Y:S01]  /*1d50*/  ULDC.64 UR4, c[0x0][0x9f8] ;  /* 0x00027e0000047ab9 */ /* 0x000fe20000000a00 */
[----:B------:R-:W-:Y:S01]  /*1d60*/  IMAD.MOV.U32 R3, RZ, RZ, R30 ;  /* 0x000000ffff037224 */ /* 0x000fe200078e001e */
[----:B------:R-:W-:Y:S01]  /*1d70*/  ISETP.NE.U32.AND P0, PT, RZ, UR4, PT ;  /* 0x00000004ff007c0c */ /* 0x000fe2000bf05070 */
[----:B------:R-:W3:Y:S01]  /*1d80*/  LDL.LU R38, [R1] ;  /* 0x0000000001267983 */ /* 0x000ee20000300800 */
[----:B------:R-:W1:Y:S01]  /*1d90*/  LDC R0, c[0x0][0x428] ;  /* 0x00010a00ff007b82 */ /* 0x000e620000000800 */
[----:B------:R-:W4:Y:S01]  /*1da0*/  S2R R20, SR_TID.X ;  /* 0x0000000000147919 */ /* 0x000f220000002100 */
[----:B------:R-:W-:-:S06]  /*1db0*/  ISETP.NE.AND.EX P0, PT, RZ, UR5, PT, P0 ;  /* 0x00000005ff007c0c */ /* 0x000fcc000bf05300 */
[----:B------:R-:W0:Y:S01]  /*1dc0*/  LDC.64 R6, c[0x0][0x2f0] ;  /* 0x0000bc00ff067b82 */ /* 0x000e220000000a00 */
[----:B------:R-:W-:Y:S01]  /*1dd0*/  IMAD.IADD R72, R72, 0x1, R27 ;  /* 0x0000000148487824 */ /* 0x000fe200078e021b */
[----:B------:R-:W-:Y:S01]  /*1de0*/  ULDC.64 UR6, c[0x0][0xa08] ;  /* 0x0002820000067ab9 */ /* 0x000fe20000000a00 */
[----:B------:R-:W-:Y:S01]  /*1df0*/  IMAD.MOV.U32 R15, RZ, RZ, R29 ;  /* 0x000000ffff0f7224 */ /* 0x000fe200078e001d */
[----:B------:R-:W-:Y:S01]  /*1e00*/  ULDC.64 UR4, c[0x0][0x2f8] ;  /* 0x0000be0000047ab9 */ /* 0x000fe20000000a00 */
[----:B------:R-:W-:Y:S01]  /*1e10*/  SHF.R.S32.HI R32, RZ, 0x1f, R23 ;  /* 0x0000001fff207819 */ /* 0x000fe20000011417 */
[C---:B------:R-:W-:Y:S01]  /*1e20*/  VIADD R37, R19.reuse, 0x10 ;  /* 0x0000001013257836 */ /* 0x040fe20000000000 */
[----:B------:R-:W3:Y:S01]  /*1e30*/  LDL R36, [R1+0x18] ;  /* 0x0000180001247983 */ /* 0x000ee20000100800 */
[C---:B------:R-:W-:Y:S01]  /*1e40*/  VIADD R103, R19.reuse, 0x30 ;  /* 0x0000003013677836 */ /* 0x040fe20000000000 */
[----:B------:R-:W2:Y:S01]  /*1e50*/  @P0 LDC.64 R4, c[0x0][0x9f8] ;  /* 0x00027e00ff040b82 */ /* 0x000ea20000000a00 */
[----:B------:R-:W-:Y:S01]  /*1e60*/  VIADD R31, R19, 0x20 ;  /* 0x00000020131f7836 */ /* 0x000fe20000000000 */
[----:B------:R-:W3:Y:S06]  /*1e70*/  LDL R35, [R1+0x1c] ;  /* 0x00001c0001237983 */ /* 0x000eec0000100800 */
[----:B------:R-:W3:Y:S01]  /*1e80*/  LDC R104, c[0x0][0x3d4] ;  /* 0x0000f500ff687b82 */ /* 0x000ee20000000800 */
[----:B--2---:R-:W-:-:S05]  /*1e90*/  @P0 IMAD.WIDE R4, R30, 0x4, R4 ;  /* 0x000000041e040825 */ /* 0x004fca00078e0204 */
[----:B------:R2:W3:Y:S01]  /*1ea0*/  @P0 LDG.E R3, desc[UR38][R4.64] ;  /* 0x0000002604030981 */ /* 0x0004e2000c1e1900 */
[----:B-1----:R-:W-:Y:S02]  /*1eb0*/  ISETP.NE.AND P0, PT, R0, 0x1, PT ;  /* 0x000000010000780c */ /* 0x002fe40003f05270 */
[----:B------:R-:W-:Y:S02]  /*1ec0*/  SHF.R.S32.HI R13, RZ, 0x1f, R72 ;  /* 0x0000001fff0d7819 */ /* 0x000fe40000011448 */
[----:B----4-:R-:W-:-:S03]  /*1ed0*/  SHF.R.U32.HI R34, RZ, 0x7, R20 ;  /* 0x00000007ff227819 */ /* 0x010fc60000011614 */
[-C--:B0-----:R-:W-:Y:S02]  /*1ee0*/  IMAD R8, R13, R6.reuse, RZ ;  /* 0x000000060d087224 */ /* 0x081fe400078e02ff */
[----:B--2---:R-:W-:-:S04]  /*1ef0*/  IMAD.WIDE.U32 R4, R72, R6, RZ ;  /* 0x0000000648047225 */ /* 0x004fc800078e00ff */
[----:B------:R-:W0:Y:S08]  /*1f00*/  @P0 LDC R0, c[0x0][0x42c] ;  /* 0x00010b00ff000b82 */ /* 0x000e300000000800 */
[----:B------:R-:W1:Y:S01]  /*1f10*/  @P0 LDC R9, c[0x0][0x430] ;  /* 0x00010c00ff090b82 */ /* 0x000e620000000800 */
[----:B0-----:R-:W-:-:S05]  /*1f20*/  @P0 IMAD.HI.U32 R0, R29, R0, RZ ;  /* 0x000000001d000227 */ /* 0x001fca00078e00ff */
[----:B-1----:R-:W-:Y:S01]  /*1f30*/  @P0 SHF.R.U32.HI R15, RZ, R9, R0 ;  /* 0x00000009ff0f0219 */ /* 0x002fe20000011600 */
[----:B------:R-:W-:Y:S01]  /*1f40*/  VIADD R0, R20, 0xffffff80 ;  /* 0xffffff8014007836 */ /* 0x000fe20000000000 */
[----:B------:R-:W-:Y:S01]  /*1f50*/  ISETP.NE.U32.AND P0, PT, RZ, UR6, PT ;  /* 0x00000006ff007c0c */ /* 0x000fe2000bf05070 */
[----:B------:R-:W-:Y:S01]  /*1f60*/  IMAD R9, R72, R7, R8 ;  /* 0x0000000748097224 */ /* 0x000fe200078e0208 */
[----:B------:R-:W-:Y:S02]  /*1f70*/  SHF.R.S32.HI R10, RZ, 0x1f, R15 ;  /* 0x0000001fff0a7819 */ /* 0x000fe4000001140f */
[----:B------:R-:W-:Y:S01]  /*1f80*/  SHF.R.S32.HI R11, RZ, 0x1f, R0 ;  /* 0x0000001fff0b7819 */ /* 0x000fe20000011400 */
[----:B------:R-:W-:Y:S01]  /*1f90*/  IMAD.IADD R5, R5, 0x1, R9 ;  /* 0x0000000105057824 */ /* 0x000fe200078e0209 */
[----:B------:R-:W-:Y:S01]  /*1fa0*/  ISETP.NE.AND.EX P0, PT, RZ, UR7, PT, P0 ;  /* 0x00000007ff007c0c */ /* 0x000fe2000bf05300 */
[----:B------:R-:W-:Y:S01]  /*1fb0*/  IMAD R8, R10, UR4, RZ ;  /* 0x000000040a087c24 */ /* 0x000fe2000f8e02ff */
[----:B------:R-:W-:Y:S01]  /*1fc0*/  LEA.HI R11, R11, R0, RZ, 0x2 ;  /* 0x000000000b0b7211 */ /* 0x000fe200078f10ff */
[----:B------:R-:W-:Y:S01]  /*1fd0*/  IMAD.WIDE.U32 R4, R15, UR4, R4 ;  /* 0x000000040f047c25 */ /* 0x000fe2000f8e0004 */
[----:B------:R-:W-:-:S02]  /*1fe0*/  ISETP.NE.AND P6, PT, R34, 0x1, PT ;  /* 0x000000012200780c */ /* 0x000fc40003fc5270 */
[--C-:B------:R-:W-:Y:S01]  /*1ff0*/  SHF.R.S32.HI R21, RZ, 0x2, R11.reuse ;  /* 0x00000002ff157819 */ /* 0x100fe2000001140b */
[----:B------:R-:W-:Y:S01]  /*2000*/  IMAD R9, R15, UR5, R8 ;  /* 0x000000050f097c24 */ /* 0x000fe2000f8e0208 */
[----:B------:R-:W-:Y:S01]  /*2010*/  ULDC.64 UR4, c[0x0][0x300] ;  /* 0x0000c00000047ab9 */ /* 0x000fe20000000a00 */
[----:B------:R-:W-:Y:S02]  /*2020*/  SHF.R.S32.HI R8, RZ, 0x1f, R11 ;  /* 0x0000001fff087819 */ /* 0x000fe4000001140b */
[----:B------:R-:W-:Y:S02]  /*2030*/  IMAD.IADD R5, R5, 0x1, R9 ;  /* 0x0000000105057824 */ /* 0x000fe400078e0209 */
[----:B------:R-:W-:-:S04]  /*2040*/  LEA.HI R8, R8, R21, RZ, 0x2 ;  /* 0x0000001508087211 */ /* 0x000fc800078f10ff */
[----:B------:R-:W-:-:S05]  /*2050*/  LOP3.LUT R8, R8, 0xfffffffc, RZ, 0xc0, !PT ;  /* 0xfffffffc08087812 */ /* 0x000fca00078ec0ff */
[----:B------:R-:W-:Y:S01]  /*2060*/  IMAD.IADD R21, R21, 0x1, -R8 ;  /* 0x0000000115157824 */ /* 0x000fe200078e0a08 */
[----:B---3--:R-:W-:Y:S02]  /*2070*/  LOP3.LUT R38, R38, 0xfffffffd, RZ, 0xc0, !PT ;  /* 0xfffffffd26267812 */ /* 0x008fe400078ec0ff */
[----:B------:R-:W-:Y:S02]  /*2080*/  SHF.R.S32.HI R0, RZ, 0x1f, R3 ;  /* 0x0000001fff007819 */ /* 0x000fe40000011403 */
[----:B------:R-:W-:Y:S02]  /*2090*/  SEL R63, R3, RZ, !P0 ;  /* 0x000000ff033f7207 */ /* 0x000fe40004000000 */
[----:B------:R-:W-:-:S05]  /*20a0*/  SEL R30, R0, RZ, !P0 ;  /* 0x000000ff001e7207 */ /* 0x000fca0004000000 */
[----:B------:R-:W-:Y:S02]  /*20b0*/  IMAD R0, R30, UR4, RZ ;  /* 0x000000041e007c24 */ /* 0x000fe4000f8e02ff */
[----:B------:R-:W-:-:S04]  /*20c0*/  IMAD.WIDE.U32 R60, R63, UR4, R4 ;  /* 0x000000043f3c7c25 */ /* 0x000fc8000f8e0004 */
[----:B------:R-:W-:Y:S01]  /*20d0*/  IMAD R3, R63, UR5, R0 ;  /* 0x000000053f037c24 */ /* 0x000fe2000f8e0200 */
[----:B------:R-:W-:Y:S05]  /*20e0*/  @!P6 WARPSYNC.ALL ;  /* 0x000000000000e948 */ /* 0x000fea0003800000 */
[----:B------:R-:W-:Y:S01]  /*20f0*/  ULDC.64 UR4, c[0x0][0x320] ;  /* 0x0000c80000047ab9 */ /* 0x000fe20000000a00 */
[--C-:B------:R-:W-:Y:S01]  /*2100*/  SHF.R.S32.HI R5, RZ, 0x1f, R19.reuse ;  /* 0x0000001fff057819 */ /* 0x100fe20000011413 */
[----:B------:R-:W-:Y:S01]  /*2110*/  IMAD R0, R10, UR4, RZ ;  /* 0x000000040a007c24 */ /* 0x000fe2000f8e02ff */
[----:B------:R-:W-:Y:S01]  /*2120*/  ULDC.64 UR6, c[0x0][0x328] ;  /* 0x0000ca0000067ab9 */ /* 0x000fe20000000a00 */
[----:B------:R-:W-:Y:S01]  /*2130*/  IMAD.MOV.U32 R4, RZ, RZ, R19 ;  /* 0x000000ffff047224 */ /* 0x000fe200078e0013 */
[----:B------:R-:W0:Y:S01]  /*2140*/  LDC.64 R10, c[0x0][0x3e8] ;  /* 0x0000fa00ff0a7b82 */ /* 0x000e220000000a00 */
[----:B------:R-:W-:-:S02]  /*2150*/  IMAD R27, R15, UR5, R0 ;  /* 0x000000050f1b7c24 */ /* 0x000fc4000f8e0200 */
[----:B------:R-:W-:Y:S01]  /*2160*/  IMAD.WIDE.U32 R14, R15, UR4, R4 ;  /* 0x000000040f0e7c25 */ /* 0x000fe2000f8e0004 */
[----:B------:R-:W-:-:S03]  /*2170*/  ULDC UR4, c[0x0][0x2e4] ;  /* 0x0000b90000047ab9 */ /* 0x000fc60000000800 */
[-C--:B------:R-:W-:Y:S01]  /*2180*/  IMAD R0, R32, R6.reuse, RZ ;  /* 0x0000000620007224 */ /* 0x080fe200078e02ff */
[----:B------:R-:W-:Y:S02]  /*2190*/  ISETP.GE.AND P0, PT, R19, UR4, PT ;  /* 0x0000000413007c0c */ /* 0x000fe4000bf06270 */
[----:B------:R-:W-:Y:S01]  /*21a0*/  ISETP.GE.AND P1, PT, R37, UR4, PT ;  /* 0x0000000425007c0c */ /* 0x000fe2000bf26270 */
[----:B------:R-:W-:Y:S02]  /*21b0*/  IMAD R83, R23, R7, R0 ;  /* 0x0000000717537224 */ /* 0x000fe400078e0200 */
[----:B------:R-:W-:Y:S01]  /*21c0*/  IMAD.IADD R0, R61, 0x1, R3 ;  /* 0x000000013d007824 */ /* 0x000fe200078e0203 */
[----:B------:R-:W-:Y:S02]  /*21d0*/  SEL R3, RZ, 0x1, P0 ;  /* 0x00000001ff037807 */ /* 0x000fe40000000000 */
[----:B------:R-:W-:Y:S02]  /*21e0*/  LOP3.LUT P0, RZ, R21, 0x2, RZ, 0xc0, !PT ;  /* 0x0000000215ff7812 */ /* 0x000fe4000780c0ff */
[----:B------:R-:W-:Y:S01]  /*21f0*/  SEL R12, RZ, 0xffffffff, P1 ;  /* 0xffffffffff0c7807 */ /* 0x000fe20000800000 */
[----:B------:R-:W-:-:S04]  /*2200*/  IMAD.WIDE.U32 R8, R23, R6, R4 ;  /* 0x0000000617087225 */ /* 0x000fc800078e0004 */
[----:B------:R-:W-:Y:S01]  /*2210*/  IMAD.SHL.U32 R12, R12, 0x2, RZ ;  /* 0x000000020c0c7824 */ /* 0x000fe200078e00ff */
[----:B------:R-:W-:-:S04]  /*2220*/  IADD3 R84, P1, R60, R8, RZ ;  /* 0x000000083c547210 */ /* 0x000fc80007f3e0ff */
[----:B------:R-:W-:Y:S01]  /*2230*/  LOP3.LUT R3, R12, 0x2, R3, 0xe2, !PT ;  /* 0x000000020c037812 */ /* 0x000fe200078ee203 */
[----:B0-----:R-:W-:Y:S01]  /*2240*/  IMAD R12, R32, R10, RZ ;  /* 0x0000000a200c7224 */ /* 0x001fe200078e02ff */
[----:B------:R-:W-:Y:S02]  /*2250*/  IADD3.X R83, R0, R9, R83, P1, !PT ;  /* 0x0000000900537210 */ /* 0x000fe40000ffe453 */
[----:B------:R-:W-:Y:S01]  /*2260*/  @P0 LOP3.LUT R38, R38, 0x2, RZ, 0xfc, !PT ;  /* 0x0000000226260812 */ /* 0x000fe200078efcff */
[----:B------:R-:W-:Y:S01]  /*2270*/  IMAD.IADD R15, R15, 0x1, R27 ;  /* 0x000000010f0f7824 */ /* 0x000fe200078e021b */
[----:B------:R-:W-:Y:S01]  /*2280*/  ISETP.GE.AND P0, PT, R31, UR4, PT ;  /* 0x000000041f007c0c */ /* 0x000fe2000bf06270 */
[----:B------:R-:W0:Y:S01]  /*2290*/  LDC.64 R8, c[0x0][0x3d8] ;  /* 0x0000f600ff087b82 */ /* 0x000e220000000a00 */
[----:B------:R-:W-:Y:S01]  /*22a0*/  ISETP.GE.AND P1, PT, R103, UR4, PT ;  /* 0x0000000467007c0c */ /* 0x000fe2000bf26270 */
[----:B------:R-:W-:Y:S01]  /*22b0*/  IMAD R27, R23, R11, R12 ;  /* 0x0000000b171b7224 */ /* 0x000fe200078e020c */
[----:B------:R-:W-:-:S02]  /*22c0*/  SEL R12, RZ, 0x4, P0 ;  /* 0x00000004ff0c7807 */ /* 0x000fc40000000000 */
[----:B------:R-:W-:-:S04]  /*22d0*/  SEL R20, RZ, 0x8, P1 ;  /* 0x00000008ff147807 */ /* 0x000fc80000800000 */
[----:B------:R-:W-:Y:S01]  /*22e0*/  LOP3.LUT R3, R20, R3, R12, 0xfe, !PT ;  /* 0x0000000314037212 */ /* 0x000fe200078efe0c */
[----:B------:R-:W-:Y:S02]  /*22f0*/  IMAD R20, R30, UR6, RZ ;  /* 0x000000061e147c24 */ /* 0x000fe4000f8e02ff */
[----:B------:R-:W2:Y:S01]  /*2300*/  LDL R30, [R1+0x20] ;  /* 0x00002000011e7983 */ /* 0x000ea20000100800 */
[----:B------:R-:W-:-:S05]  /*2310*/  VIADD R102, R19, 0x40 ;  /* 0x0000004013667836 */ /* 0x000fca0000000000 */
[----:B------:R-:W-:Y:S01]  /*2320*/  ISETP.GE.AND P0, PT, R102, UR4, PT ;  /* 0x0000000466007c0c */ /* 0x000fe2000bf06270 */
[----:B------:R-:W-:-:S03]  /*2330*/  IMAD R33, R63, UR7, R20 ;  /* 0x000000073f217c24 */ /* 0x000fc6000f8e0214 */
[----:B------:R-:W-:Y:S02]  /*2340*/  SEL R12, RZ, 0x10, P0 ;  /* 0x00000010ff0c7807 */ /* 0x000fe40000000000 */
[-C--:B------:R-:W-:Y:S01]  /*2350*/  ISETP.GE.AND P0, PT, R19, R104.reuse, PT ;  /* 0x000000681300720c */ /* 0x080fe20003f06270 */
[----:B------:R-:W-:Y:S01]  /*2360*/  IMAD.WIDE.U32 R62, R63, UR6, R14 ;  /* 0x000000063f3e7c25 */ /* 0x000fe2000f8e000e */
[--C-:B------:R-:W-:Y:S02]  /*2370*/  SHF.R.S32.HI R29, RZ, 0x1f, R16.reuse ;  /* 0x0000001fff1d7819 */ /* 0x100fe40000011410 */
[-C--:B------:R-:W-:Y:S01]  /*2380*/  ISETP.GE.AND P1, PT, R37, R104.reuse, PT ;  /* 0x000000682500720c */ /* 0x080fe20003f26270 */
[----:B------:R-:W-:Y:S01]  /*2390*/  IMAD.MOV.U32 R28, RZ, RZ, R16 ;  /* 0x000000ffff1c7224 */ /* 0x000fe200078e0010 */
[----:B------:R-:W-:Y:S01]  /*23a0*/  ISETP.GE.AND P2, PT, R31, R104, PT ;  /* 0x000000681f00720c */ /* 0x000fe20003f46270 */
[----:B------:R-:W-:Y:S01]  /*23b0*/  IMAD.WIDE.U32 R64, R23, R10, R4 ;  /* 0x0000000a17407225 */ /* 0x000fe200078e0004 */
[----:B------:R-:W-:-:S03]  /*23c0*/  LOP3.LUT R12, R3, R12, RZ, 0xfc, !PT ;  /* 0x0000000c030c7212 */ /* 0x000fc600078efcff */
[-C--:B0-----:R-:W-:Y:S02]  /*23d0*/  IMAD R14, R32, R8.reuse, RZ ;  /* 0x00000008200e7224 */ /* 0x081fe400078e02ff */
[CC--:B------:R-:W-:Y:S01]  /*23e0*/  IMAD.WIDE.U32 R68, R23.reuse, R8.reuse, R4 ;  /* 0x0000000817447225 */ /* 0x0c0fe200078e0004 */
[C---:B------:R-:W-:Y:S02]  /*23f0*/  SEL R4, R104.reuse, RZ, P0 ;  /* 0x000000ff68047207 */ /* 0x040fe40000000000 */
[C---:B------:R-:W-:Y:S01]  /*2400*/  SEL R3, R104.reuse, RZ, P1 ;  /* 0x000000ff68037207 */ /* 0x040fe20000800000 */
[C---:B------:R-:W-:Y:S01]  /*2410*/  IMAD R15, R23.reuse, R9, R14 ;  /* 0x00000009170f7224 */ /* 0x040fe200078e020e */
[----:B------:R-:W-:Y:S01]  /*2420*/  SEL R5, R104, RZ, P2 ;  /* 0x000000ff68057207 */ /* 0x000fe20001000000 */
[----:B------:R-:W-:-:S04]  /*2430*/  IMAD.WIDE.U32 R70, R23, R8, R28 ;  /* 0x0000000817467225 */ /* 0x000fc800078e001c */
[----:B------:R-:W-:-:S04]  /*2440*/  IMAD.WIDE.U32 R66, R23, R10, R28 ;  /* 0x0000000a17427225 */ /* 0x000fc800078e001c */
[----:B------:R-:W-:Y:S02]  /*2450*/  IMAD.IADD R4, R19, 0x1, R4 ;  /* 0x0000000113047824 */ /* 0x000fe400078e0204 */
[----:B------:R-:W-:Y:S02]  /*2460*/  IMAD.IADD R69, R69, 0x1, R15 ;  /* 0x0000000145457824 */ /* 0x000fe400078e020f */
[----:B------:R-:W-:Y:S02]  /*2470*/  IMAD.IADD R71, R15, 0x1, R71 ;  /* 0x000000010f477824 */ /* 0x000fe400078e0247 */
[----:B------:R-:W-:Y:S02]  /*2480*/  IMAD.IADD R65, R65, 0x1, R27 ;  /* 0x0000000141417824 */ /* 0x000fe400078e021b */
[----:B------:R-:W-:Y:S02]  /*2490*/  IMAD.IADD R67, R27, 0x1, R67 ;  /* 0x000000011b437824 */ /* 0x000fe400078e0243 */
[----:B------:R-:W-:-:S02]  /*24a0*/  IMAD.IADD R15, R37, 0x1, R3 ;  /* 0x00000001250f7824 */ /* 0x000fc400078e0203 */
[----:B------:R-:W-:Y:S01]  /*24b0*/  IMAD.IADD R27, R31, 0x1, R5 ;  /* 0x000000011f1b7824 */ /* 0x000fe200078e0205 */
[----:B------:R-:W-:Y:S02]  /*24c0*/  SHF.R.S32.HI R5, RZ, 0x1f, R4 ;  /* 0x0000001fff057819 */ /* 0x000fe40000011404 */
[----:B------:R-:W-:Y:S02]  /*24d0*/  SHF.R.S32.HI R20, RZ, 0x1f, R15 ;  /* 0x0000001fff147819 */ /* 0x000fe4000001140f */
[CC--:B------:R-:W-:Y:S02]  /*24e0*/  LEA.HI R14, R5.reuse, R4.reuse, RZ, 0x5 ;  /* 0x00000004050e7211 */ /* 0x0c0fe400078f28ff */
[----:B------:R-:W-:Y:S02]  /*24f0*/  LEA.HI R3, R5, R4, RZ, 0x3 ;  /* 0x0000000405037211 */ /* 0x000fe400078f18ff */
[CC--:B------:R-:W-:Y:S02]  /*2500*/  LEA.HI R4, R20.reuse, R15.reuse, RZ, 0x3 ;  /* 0x0000000f14047211 */ /* 0x0c0fe400078f18ff */
[----:B------:R-:W-:Y:S01]  /*2510*/  LEA.HI R20, R20, R15, RZ, 0x5 ;  /* 0x0000000f14147211 */ /* 0x000fe200078f28ff */
[----:B------:R-:W-:Y:S01]  /*2520*/  IMAD.SHL.U32 R15, R14, 0x80, RZ ;  /* 0x000000800e0f7824 */ /* 0x000fe200078e00ff */
[----:B------:R-:W-:-:S02]  /*2530*/  LOP3.LUT R38, R38, 0xfffffffe, RZ, 0xc0, !PT ;  /* 0xfffffffe26267812 */ /* 0x000fc400078ec0ff */
[----:B------:R-:W-:Y:S02]  /*2540*/  LOP3.LUT R14, R36, 0x18, R3, 0xf8, !PT ;  /* 0x00000018240e7812 */ /* 0x000fe400078ef803 */
[----:B------:R-:W-:Y:S02]  /*2550*/  @P2 LOP3.LUT R38, R38, 0x1, RZ, 0xfc, !PT ;  /* 0x0000000126262812 */ /* 0x000fe400078efcff */
[----:B-----5:R-:W-:Y:S02]  /*2560*/  SHF.R.S32.HI R31, RZ, 0x1f, R105 ;  /* 0x0000001fff1f7819 */ /* 0x020fe40000011469 */
[----:B------:R-:W-:Y:S02]  /*2570*/  LOP3.LUT R15, R15, 0xfffff000, RZ, 0xc0, !PT ;  /* 0xfffff0000f0f7812 */ /* 0x000fe400078ec0ff */
[----:B------:R-:W-:Y:S01]  /*2580*/  LOP3.LUT R14, R14, R35, RZ, 0x3c, !PT ;  /* 0x000000230e0e7212 */ /* 0x000fe200078e3cff */
[----:B------:R0:W-:Y:S01]  /*2590*/  STL [R1], R38 ;  /* 0x0000002601007387 */ /* 0x0001e20000100800 */
[----:B------:R-:W-:Y:S01]  /*25a0*/  SHF.R.S32.HI R28, RZ, 0x1f, R27 ;  /* 0x0000001fff1c7819 */ /* 0x000fe2000001141b */
[----:B------:R-:W-:Y:S01]  /*25b0*/  VIADD R101, R19, 0x50 ;  /* 0x0000005013657836 */ /* 0x000fe20000000000 */
[----:B------:R-:W-:-:S02]  /*25c0*/  IADD3 R72, P2, R23, R72, RZ ;  /* 0x0000004817487210 */ /* 0x000fc40007f5e0ff */
[CC--:B------:R-:W-:Y:S02]  /*25d0*/  LEA.HI R5, R28.reuse, R27.reuse, RZ, 0x3 ;  /* 0x0000001b1c057211 */ /* 0x0c0fe400078f18ff */
[----:B------:R-:W-:Y:S01]  /*25e0*/  LEA.HI R28, R28, R27, RZ, 0x5 ;  /* 0x0000001b1c1c7211 */ /* 0x000fe200078f28ff */
[----:B------:R-:W-:Y:S01]  /*25f0*/  IMAD.SHL.U32 R27, R20, 0x80, RZ ;  /* 0x00000080141b7824 */ /* 0x000fe200078e00ff */
[----:B------:R-:W-:Y:S01]  /*2600*/  LOP3.LUT R20, R36, 0x18, R4, 0xf8, !PT ;  /* 0x0000001824147812 */ /* 0x000fe200078ef804 */
[----:B------:R-:W-:Y:S01]  /*2610*/  IMAD.X R73, R32, 0x1, R13, P2 ;  /* 0x0000000120497824 */ /* 0x000fe200010e060d */
[----:B------:R-:W-:Y:S01]  /*2620*/  ISETP.GE.AND P2, PT, R101, UR4, PT ;  /* 0x0000000465007c0c */ /* 0x000fe2000bf46270 */
[----:B------:R-:W-:Y:S01]  /*2630*/  IMAD.SHL.U32 R29, R28, 0x80, RZ ;  /* 0x000000801c1d7824 */ /* 0x000fe200078e00ff */
[----:B------:R-:W-:Y:S02]  /*2640*/  SHF.L.U64.HI R93, R8, 0x7, R9 ;  /* 0x00000007085d7819 */ /* 0x000fe40000010209 */
[----:B------:R-:W-:-:S02]  /*2650*/  LOP3.LUT R27, R27, 0xfffff000, RZ, 0xc0, !PT ;  /* 0xfffff0001b1b7812 */ /* 0x000fc400078ec0ff */
[-C--:B------:R-:W-:Y:S02]  /*2660*/  LOP3.LUT R20, R20, R35.reuse, RZ, 0x3c, !PT ;  /* 0x0000002314147212 */ /* 0x080fe400078e3cff */
[----:B------:R-:W-:Y:S01]  /*2670*/  LOP3.LUT R28, R36, 0x18, R5, 0xf8, !PT ;  /* 0x00000018241c7812 */ /* 0x000fe200078ef805 */
[----:B------:R-:W-:Y:S01]  /*2680*/  IMAD.WIDE.U32 R68, R105, R8, R68 ;  /* 0x0000000869447225 */ /* 0x000fe200078e0044 */
[----:B------:R-:W-:Y:S02]  /*2690*/  LOP3.LUT R29, R29, 0xfffff000, RZ, 0xc0, !PT ;  /* 0xfffff0001d1d7812 */ /* 0x000fe400078ec0ff */
[----:B------:R-:W-:Y:S01]  /*26a0*/  LOP3.LUT R28, R28, R35, RZ, 0x3c, !PT ;  /* 0x000000231c1c7212 */ /* 0x000fe200078e3cff */
[-C--:B------:R-:W-:Y:S01]  /*26b0*/  IMAD.WIDE.U32 R64, R105, R10.reuse, R64 ;  /* 0x0000000a69407225 */ /* 0x080fe200078e0040 */
[----:B------:R-:W-:Y:S02]  /*26c0*/  LOP3.LUT R75, R3, 0xfffffff8, RZ, 0xc0, !PT ;  /* 0xfffffff8034b7812 */ /* 0x000fe400078ec0ff */
[----:B------:R-:W-:Y:S01]  /*26d0*/  LOP3.LUT R74, R4, 0xfffffff8, RZ, 0xc0, !PT ;  /* 0xfffffff8044a7812 */ /* 0x000fe200078ec0ff */
[----:B------:R-:W-:Y:S01]  /*26e0*/  IMAD.WIDE.U32 R66, R105, R10, R66 ;  /* 0x0000000a69427225 */ /* 0x000fe200078e0042 */
[----:B------:R-:W-:-:S03]  /*26f0*/  SHF.L.U64.HI R87, R6, 0x7, R7 ;  /* 0x0000000706577819 */ /* 0x000fc60000010207 */
[----:B------:R-:W-:Y:S01]  /*2700*/  IMAD.WIDE.U32 R70, R105, R8, R70 ;  /* 0x0000000869467225 */ /* 0x000fe200078e0046 */
[----:B------:R-:W-:-:S03]  /*2710*/  SHF.L.U64.HI R92, R10, 0x7, R11 ;  /* 0x000000070a5c7819 */ /* 0x000fc6000001020b */
[----:B------:R-:W-:Y:S01]  /*2720*/  IMAD.SHL.U32 R7, R10, 0x80, RZ ;  /* 0x000000800a077824 */ /* 0x000fe200078e00ff */
[----:B------:R-:W-:Y:S01]  /*2730*/  SHF.R.S32.HI R96, RZ, 0x1f, R75 ;  /* 0x0000001fff607819 */ /* 0x000fe2000001144b */
[----:B------:R-:W-:Y:S01]  /*2740*/  IMAD.SHL.U32 R6, R6, 0x80, RZ ;  /* 0x0000008006067824 */ /* 0x000fe200078e00ff */
[----:B------:R-:W-:Y:S01]  /*2750*/  SHF.R.S32.HI R95, RZ, 0x1f, R74 ;  /* 0x0000001fff5f7819 */ /* 0x000fe2000001144a */
[----:B------:R-:W-:Y:S02]  /*2760*/  VIADD R109, R34, 0x8 ;  /* 0x00000008226d7836 */ /* 0x000fe40000000000 */
[----:B------:R-:W-:Y:S02]  /*2770*/  IMAD.SHL.U32 R107, R104, 0x2, RZ ;  /* 0x00000002686b7824 */ /* 0x000fe400078e00ff */
[----:B------:R-:W-:Y:S01]  /*2780*/  IMAD.IADD R82, R63, 0x1, R33 ;  /* 0x000000013f527824 */ /* 0x000fe200078e0221 */
[----:B--2---:R-:W-:Y:S01]  /*2790*/  IADD3 R100, R14, R15, R30 ;  /* 0x0000000f0e647210 */ /* 0x004fe20007ffe01e */
[----:B------:R-:W-:-:S04]  /*27a0*/  IMAD R14, R31, R10, RZ ;  /* 0x0000000a1f0e7224 */ /* 0x000fc800078e02ff */
[----:B------:R-:W-:Y:S02]  /*27b0*/  IMAD R15, R105, R11, R14 ;  /* 0x0000000b690f7224 */ /* 0x000fe400078e020e */
[----:B------:R-:W-:-:S04]  /*27c0*/  IMAD R14, R31, R8, RZ ;  /* 0x000000081f0e7224 */ /* 0x000fc800078e02ff */
[----:B------:R-:W-:Y:S01]  /*27d0*/  IMAD R77, R105, R9, R14 ;  /* 0x00000009694d7224 */ /* 0x000fe200078e020e */
[----:B------:R-:W-:Y:S02]  /*27e0*/  SEL R9, RZ, 0x20, P2 ;  /* 0x00000020ff097807 */ /* 0x000fe40001000000 */
[----:B------:R-:W-:Y:S02]  /*27f0*/  IADD3 R98, R20, R27, R30 ;  /* 0x0000001b14627210 */ /* 0x000fe40007ffe01e */
[C---:B------:R-:W-:Y:S02]  /*2800*/  LOP3.LUT R14, R12.reuse, R9, RZ, 0xfc, !PT ;  /* 0x000000090c0e7212 */ /* 0x040fe400078efcff */
[----:B------:R-:W-:Y:S01]  /*2810*/  LOP3.LUT R27, R5, 0xfffffff8, RZ, 0xc0, !PT ;  /* 0xfffffff8051b7812 */ /* 0x000fe200078ec0ff */
[----:B------:R-:W-:Y:S01]  /*2820*/  IMAD.IADD R79, R69, 0x1, R77 ;  /* 0x00000001454f7824 */ /* 0x000fe200078e024d */
[----:B------:R-:W-:Y:S01]  /*2830*/  LOP3.LUT R9, R12, 0x1, RZ, 0xc0, !PT ;  /* 0x000000010c097812 */ /* 0x000fe200078ec0ff */
[----:B------:R-:W-:Y:S01]  /*2840*/  IMAD.SHL.U32 R8, R8, 0x80, RZ ;  /* 0x0000008008087824 */ /* 0x000fe200078e00ff */
[C---:B------:R-:W-:Y:S01]  /*2850*/  LOP3.LUT R10, R14.reuse, 0x2, RZ, 0xc0, !PT ;  /* 0x000000020e0a7812 */ /* 0x040fe200078ec0ff */
[----:B------:R-:W-:Y:S01]  /*2860*/  IMAD.IADD R81, R65, 0x1, R15 ;  /* 0x0000000141517824 */ /* 0x000fe200078e020f */
[C---:B------:R-:W-:Y:S01]  /*2870*/  LOP3.LUT R11, R14.reuse, 0x4, RZ, 0xc0, !PT ;  /* 0x000000040e0b7812 */ /* 0x040fe200078ec0ff */
[----:B------:R-:W-:Y:S01]  /*2880*/  IMAD.IADD R78, R15, 0x1, R67 ;  /* 0x000000010f4e7824 */ /* 0x000fe200078e0243 */
[C---:B------:R-:W-:Y:S01]  /*2890*/  LOP3.LUT R12, R14.reuse, 0x8, RZ, 0xc0, !PT ;  /* 0x000000080e0c7812 */ /* 0x040fe200078ec0ff */
[----:B------:R-:W-:Y:S01]  /*28a0*/  IMAD.IADD R77, R77, 0x1, R71 ;  /* 0x000000014d4d7824 */ /* 0x000fe200078e0247 */
[----:B------:R-:W-:-:S02]  /*28b0*/  LOP3.LUT R13, R14, 0x10, RZ, 0xc0, !PT ;  /* 0x000000100e0d7812 */ /* 0x000fc400078ec0ff */
[----:B------:R-:W-:Y:S02]  /*28c0*/  IADD3 R97, R28, R29, R30 ;  /* 0x0000001d1c617210 */ /* 0x000fe40007ffe01e */
[----:B------:R-:W-:Y:S02]  /*28d0*/  SHF.R.S32.HI R94, RZ, 0x1f, R27 ;  /* 0x0000001fff5e7819 */ /* 0x000fe4000001141b */
[----:B------:R-:W-:Y:S01]  /*28e0*/  LOP3.LUT R14, R14, 0x20, RZ, 0xc0, !PT ;  /* 0x000000200e0e7812 */ /* 0x000fe200078ec0ff */
[----:B0-----:R-:W-:Y:S06]  /*28f0*/  @!P6 BAR.SYNC.DEFER_BLOCKING 0x9, 0x100 ;  /* 0x024400000000eb1d */ /* 0x001fec0000010000 */
.L_x_9420:
[----:B-1-3--:R-:W2:Y:S01]  /*2900*/  LDL R28, [R1+0x44] ;  /* 0x00004400011c7983 */ /* 0x00aea20000100800 */
[----:B0-----:R-:W0:Y:S01]  /*2910*/  LDC.64 R88, c[0x0][0x2d8] ;  /* 0x0000b600ff587b82 */ /* 0x001e220000000a00 */
[----:B------:R-:W-:Y:S01]  /*2920*/  VIADD R31, R25, 0xffffffff ;  /* 0xffffffff191f7836 */ /* 0x000fe20000000000 */
[----:B------:R-:W-:Y:S01]  /*2930*/  LOP3.LUT P4, RZ, R21, 0x2, RZ, 0xc0, !PT ;  /* 0x0000000215ff7812 */ /* 0x000fe2000788c0ff */
[----:B------:R-:W-:Y:S05]  /*2940*/  YIELD ;  /* 0x0000000000007946 */ /* 0x000fea0003800000 */
[----:B------:R-:W1:Y:S01]  /*2950*/  LDC R99, c[0x0][0x3d4] ;  /* 0x0000f500ff637b82 */ /* 0x000e620000000800 */
[----:B------:R-:W-:Y:S01]  /*2960*/  SHF.R.S32.HI R30, RZ, 0x1f, R31 ;  /* 0x0000001fff1e7819 */ /* 0x000fe2000001141f */
[-C--:B------:R-:W-:Y:S01]  /*2970*/  IMAD R15, R87, R31.reuse, RZ ;  /* 0x0000001f570f7224 */ /* 0x080fe200078e02ff */
[----:B------:R-:W-:Y:S01]  /*2980*/  BSSY B0, `(.L_x_9365) ;  /* 0x0000412000007945 */ /* 0x000fe20003800000 */
[----:B------:R-:W-:-:S04]  /*2990*/  IMAD.WIDE.U32 R56, R6, R31, RZ ;  /* 0x0000001f06387225 */ /* 0x000fc800078e00ff */
[----:B------:R-:W-:Y:S01]  /*29a0*/  IMAD R15, R30, R6, R15 ;  /* 0x000000061e0f7224 */ /* 0x000fe200078e020f */
[----:B------:R-:W-:-:S03]  /*29b0*/  IADD3 R20, P2, R84, R56, RZ ;  /* 0x0000003854147210 */ /* 0x000fc60007f5e0ff */
[----:B------:R-:W-:-:S04]  /*29c0*/  IMAD.IADD R91, R57, 0x1, R15 ;  /* 0x00000001395b7824 */ /* 0x000fc800078e020f */
[----:B------:R-:W-:Y:S01]  /*29d0*/  IMAD.X R25, R91, 0x1, R83, P2 ;  /* 0x000000015b197824 */ /* 0x000fe200010e0653 */
[C---:B0-----:R-:W-:Y:S02]  /*29e0*/  LEA R32, P3, R20.reuse, R88, 0x1 ;  /* 0x0000005814207211 */ /* 0x041fe400078608ff */
[----:B------:R-:W-:Y:S02]  /*29f0*/  ISETP.GT.AND P2, PT, R31, R76, PT ;  /* 0x0000004c1f00720c */ /* 0x000fe40003f44270 */
[----:B------:R-:W-:Y:S01]  /*2a00*/  LEA.HI.X R33, R20, R89, R25, 0x1, P3 ;  /* 0x0000005914217211 */ /* 0x000fe200018f0c19 */
[----:B------:R-:W-:Y:S01]  /*2a10*/  IMAD.MOV.U32 R25, RZ, RZ, R31 ;  /* 0x000000ffff197224 */ /* 0x000fe200078e001f */
[----:B-1----:R-:W-:Y:S01]  /*2a20*/  ISETP.GE.AND P3, PT, R99, 0x1, PT ;  /* 0x000000016300780c */ /* 0x002fe20003f66270 */
[----:B--2---:R-:W-:-:S04]  /*2a30*/  IMAD R15, R18, 0x3000, R28 ;  /* 0x00003000120f7824 */ /* 0x004fc800078e021c */
[C---:B------:R-:W-:Y:S02]  /*2a40*/  VIADD R29, R15.reuse, 0x10 ;  /* 0x000000100f1d7836 */ /* 0x040fe40000000000 */
[C---:B------:R-:W-:Y:S02]  /*2a50*/  @P4 VIADD R29, R15.reuse, 0xfffffff0 ;  /* 0xfffffff00f1d4836 */ /* 0x040fe40000000000 */
[--C-:B------:R-:W-:Y:S02]  /*2a60*/  IMAD R80, R15, 0x2, R26.reuse ;  /* 0x000000020f507824 */ /* 0x100fe400078e021a */
[----:B------:R-:W-:Y:S02]  /*2a70*/  IMAD R20, R29, 0x2, R26 ;  /* 0x000000021d147824 */ /* 0x000fe400078e021a */
[----:B------:R-:W-:Y:S05]  /*2a80*/  @!P3 BRA `(.L_x_9366) ;  /* 0x0000003c0084b947 */ /* 0x000fea0003800000 */
[----:B------:R-:W-:Y:S01]  /*2a90*/  ULDC.U8 UR4, c[0x0][0x3f0] ;  /* 0x0000fc0000047ab9 */ /* 0x000fe20000000000 */
[-C--:B------:R-:W-:Y:S01]  /*2aa0*/  IMAD R15, R93, R31.reuse, RZ ;  /* 0x0000001f5d0f7224 */ /* 0x080fe200078e02ff */
[----:B------:R-:W-:Y:S01]  /*2ab0*/  ISETP.NE.AND P3, PT, RZ, UR4, PT ;  /* 0x00000004ff007c0c */ /* 0x000fe2000bf65270 */
[----:B------:R-:W-:Y:S02]  /*2ac0*/  IMAD R28, R92, R31, RZ ;  /* 0x0000001f5c1c7224 */ /* 0x000fe400078e02ff */
        /* <DEDUP_REMOVED lines=69> */
.L_x_9369:
[----:B------:R-:W-:Y:S05]  /*2f20*/  BSYNC B1 ;  /* 0x0000000000017941 */ /* 0x000fea0003800000 */
.L_x_9368:
[----:B-----5:R-:W-:Y:S01]  /*2f30*/  IMAD.MOV.U32 R15, RZ, RZ, R34 ;  /* 0x000000ffff0f7224 */ /* 0x020fe200078e0022 */
[----:B------:R-:W-:Y:S01]  /*2f40*/  ISETP.NE.AND P3, PT, R157, 0x3, PT ;  /* 0x000000039d00780c */ /* 0x000fe20003f65270 */
[----:B0-----:R-:W-:Y:S02]  /*2f50*/  IMAD.MOV.U32 R28, RZ, RZ, R35 ;  /* 0x000000ffff1c7224 */ /* 0x001fe400078e0023 */
        /* <DEDUP_REMOVED lines=48> */
.L_x_9370:
[----:B------:R-:W2:Y:S01]  /*3260*/  LDL R28, [R1+0x8] ;  /* 0x00000800011c7983 */ /* 0x000ea20000100800 */
[----:B------:R-:W-:Y:S01]  /*3270*/  IMAD R15, R18, 0x8, R2 ;  /* 0x00000008120f7824 */ /* 0x000fe200078e0202 */
[----:B------:R-:W-:Y:S01]  /*3280*/  BSSY B1, `(.L_x_9371) ;  /* 0x0000004000017945 */ /* 0x000fe20003800000 */
[----:B--2---:R-:W-:-:S04]  /*3290*/  SHF.L.U32 R86, R28, 0x1f, RZ ;  /* 0x0000001f1c567819 */ /* 0x004fc800000006ff */
[----:B------:R-:W0:Y:S02]  /*32a0*/  SYNCS.PHASECHK.TRANS64.TRYWAIT P5, [R15+URZ+0x2d890], R86 ;  /* 0x02d890560f0075a7 */ /* 0x000e2400080a017f */
[----:B0-----:R-:W-:Y:S05]  /*32b0*/  @!P5 BRA `(.L_x_9372) ;  /* 0x000001d000e8d947 */ /* 0x001fea0003800000 */
.L_x_9682:
[----:B------:R-:W-:Y:S05]  /*32c0*/  BSYNC B1 ;  /* 0x0000000000017941 */ /* 0x000fea0003800000 */
.L_x_9371:
        /* <DEDUP_REMOVED lines=9> */
[----:B------:R-:W-:Y:S02]  /*3360*/  SHF.R.U64 R52, R88, 0x10, R89 ;  /* 0x0000001058347819 */ /* 0x000fe40000001259 */
[C---:B------:R-:W-:Y:S02]  /*3370*/  PRMT R53, R54.reuse, 0x5410, R53 ;  /* 0x0000541036357816 */ /* 0x040fe40000000035 */
[----:B------:R-:W-:Y:S02]  /*3380*/  PRMT R52, R54, 0x5432, R52 ;  /* 0x0000543236347816 */ /* 0x000fe40000000034 */
[----:B--2---:R-:W-:Y:S02]  /*3390*/  LOP3.LUT R88, R29, 0xffff0000, RZ, 0xc0, !PT ;  /* 0xffff00001d587812 */ /* 0x004fe400078ec0ff */
[C---:B------:R-:W-:Y:S01]  /*33a0*/  LOP3.LUT R54, R52.reuse, 0xffff0000, RZ, 0xc0, !PT ;  /* 0xffff000034367812 */ /* 0x040fe200078ec0ff */
[----:B------:R-:W-:Y:S01]  /*33b0*/  IMAD.U32 R52, R52, 0x10000, RZ ;  /* 0x0001000034347824 */ /* 0x000fe200078e00ff */
[C---:B------:R-:W-:Y:S01]  /*33c0*/  LOP3.LUT R55, R53.reuse, 0xffff0000, RZ, 0xc0, !PT ;  /* 0xffff000035377812 */ /* 0x040fe200078ec0ff */
[----:B------:R-:W-:Y:S01]  /*33d0*/  IMAD.U32 R53, R53, 0x10000, RZ ;  /* 0x0001000035357824 */ /* 0x000fe200078e00ff */
[----:B------:R-:W-:Y:S01]  /*33e0*/  SHF.R.U32.HI R58, RZ, 0x10, R59 ;  /* 0x00000010ff3a7819 */ /* 0x000fe2000001163b */
[----:B------:R-:W-:-:S02]  /*33f0*/  IMAD.U32 R59, R29, 0x10000, RZ ;  /* 0x000100001d3b7824 */ /* 0x000fc400078e00ff */
[CC--:B------:R-:W-:Y:S01]  /*3400*/  FMUL.FTZ R122, R88.reuse, R54.reuse ;  /* 0x00000036587a7220 */ /* 0x0c0fe20000410000 */
[-C--:B------:R-:W-:Y:S01]  /*3410*/  FMUL.FTZ R121, R88, R55.reuse ;  /* 0x0000003758797220 */ /* 0x080fe20000410000 */
[----:B------:R-:W-:Y:S02]  /*3420*/  SHF.R.U32.HI R88, RZ, 0x10, R89 ;  /* 0x00000010ff587819 */ /* 0x000fe40000011659 */
[C---:B------:R-:W-:Y:S01]  /*3430*/  FFMA.FTZ R29, R59.reuse, R55, -R122 ;  /* 0x000000373b1d7223 */ /* 0x040fe2000001087a */
[----:B------:R-:W-:Y:S01]  /*3440*/  FFMA.FTZ R54, R59, R54, R121 ;  /* 0x000000363b367223 */ /* 0x000fe20000010079 */
[----:B------:R-:W-:Y:S01]  /*3450*/  PRMT R121, R91, 0x5432, R88 ;  /* 0x000054325b797816 */ /* 0x000fe20000000058 */
[----:B------:R-:W-:Y:S01]  /*3460*/  IMAD.U32 R55, R30, 0x10000, RZ ;  /* 0x000100001e377824 */ /* 0x000fe200078e00ff */
[----:B------:R-:W-:Y:S01]  /*3470*/  PRMT R122, R90, 0x5432, R58 ;  /* 0x000054325a7a7816 */ /* 0x000fe2000000003a */
[----:B------:R-:W-:Y:S01]  /*3480*/  IMAD.U32 R59, R28, 0x10000, RZ ;  /* 0x000100001c3b7824 */ /* 0x000fe200078e00ff */
[----:B------:R-:W-:Y:S01]  /*3490*/  LOP3.LUT R89, R30, 0xffff0000, RZ, 0xc0, !PT ;  /* 0xffff00001e597812 */ /* 0x000fe200078ec0ff */
[----:B------:R-:W-:Y:S01]  /*34a0*/  IMAD.U32 R88, R121, 0x10000, RZ ;  /* 0x0001000079587824 */ /* 0x000fe200078e00ff */
[----:B------:R-:W-:Y:S01]  /*34b0*/  LOP3.LUT R30, R31, 0xffff0000, RZ, 0xc0, !PT ;  /* 0xffff00001f1e7812 */ /* 0x000fe200078ec0ff */
[C---:B------:R-:W-:Y:S01]  /*34c0*/  IMAD.U32 R128, R122.reuse, 0x10000, RZ ;  /* 0x000100007a807824 */ /* 0x040fe200078e00ff */
[----:B------:R-:W-:Y:S01]  /*34d0*/  LOP3.LUT R121, R121, 0xffff0000, RZ, 0xc0, !PT ;  /* 0xffff000079797812 */ /* 0x000fe200078ec0ff */
[C---:B------:R-:W-:Y:S01]  /*34e0*/  FMUL.FTZ R130, R89.reuse, R88 ;  /* 0x0000005859827220 */ /* 0x040fe20000410000 */
[----:B------:R-:W-:Y:S01]  /*34f0*/  LOP3.LUT R122, R122, 0xffff0000, RZ, 0xc0, !PT ;  /* 0xffff00007a7a7812 */ /* 0x000fe200078ec0ff */
[-C--:B------:R-:W-:Y:S01]  /*3500*/  FMUL.FTZ R58, R89, R128.reuse ;  /* 0x00000080593a7220 */ /* 0x080fe20000410000 */
[----:B------:R-:W-:Y:S01]  /*3510*/  LOP3.LUT R28, R28, 0xffff0000, RZ, 0xc0, !PT ;  /* 0xffff00001c1c7812 */ /* 0x000fe200078ec0ff */
[----:B------:R-:W-:Y:S01]  /*3520*/  FFMA.FTZ R89, R55, R128, -R130 ;  /* 0x0000008037597223 */ /* 0x000fe20000010882 */
[----:B------:R-:W-:-:S02]  /*3530*/  IMAD.U32 R31, R31, 0x10000, RZ ;  /* 0x000100001f1f7824 */ /* 0x000fc400078e00ff */
        /* <DEDUP_REMOVED lines=13> */
[----:B------:R-:W-:-:S07]  /*3610*/  F2FP.BF16.F32.PACK_AB R31, R31, R88 ;  /* 0x000000581f1f723e */ /* 0x000fce00000010ff */
.L_x_9377:
[----:B------:R-:W-:Y:S05]  /*3620*/  BSYNC B2 ;  /* 0x0000000000027941 */ /* 0x000fea0003800000 */
.L_x_9376:
[----:B--2---:R1:W-:Y:S02]  /*3630*/  STG.E.128 desc[UR38][R32.64], R28 ;  /* 0x0000001c20007986 */ /* 0x0043e4000c101d26 */
.L_x_9375:
[----:B------:R-:W-:Y:S05]  /*3640*/  BSYNC B1 ;  /* 0x0000000000017941 */ /* 0x000fea0003800000 */
.L_x_9374:
        /* <DEDUP_REMOVED lines=18> */
[----:B------:R-:W-:Y:S01]  /*3770*/  LOP3.LUT R51, R30, 0xffff0000, RZ, 0xc0, !PT ;  /* 0xffff00001e337812 */ /* 0x000fe200078ec0ff */
[----:B------:R-:W-:Y:S01]  /*3780*/  IMAD.U32 R55, R129, 0x10000, RZ ;  /* 0x0001000081377824 */ /* 0x000fe200078e00ff */
[----:B------:R-:W-:-:S02]  /*3790*/  PRMT R127, R127, 0x5410, R58 ;  /* 0x000054107f7f7816 */ /* 0x000fc4000000003a */
        /* <DEDUP_REMOVED lines=33> */
.L_x_9381:
[----:B------:R-:W-:Y:S05]  /*39b0*/  BSYNC B2 ;  /* 0x0000000000027941 */ /* 0x000fea0003800000 */
.L_x_9380:
[----:B--2---:R2:W-:Y:S02]  /*39c0*/  STG.E.128 desc[UR38][R32.64+0x20], R28 ;  /* 0x0000201c20007986 */ /* 0x0045e4000c101d26 */
.L_x_9379:
[----:B------:R-:W-:Y:S05]  /*39d0*/  BSYNC B1 ;  /* 0x0000000000017941 */ /* 0x000fea0003800000 */
.L_x_9378:
        /* <DEDUP_REMOVED lines=53> */
.L_x_9385:
[----:B------:R-:W-:Y:S05]  /*3d30*/  BSYNC B2 ;  /* 0x0000000000027941 */ /* 0x000fea0003800000 */
.L_x_9384:
[----:B--2---:R3:W-:Y:S02]  /*3d40*/  STG.E.128 desc[UR38][R32.64+0x40], R28 ;  /* 0x0000401c20007986 */ /* 0x0047e4000c101d26 */
.L_x_9383:
[----:B------:R-:W-:Y:S05]  /*3d50*/  BSYNC B1 ;  /* 0x0000000000017941 */ /* 0x000fea0003800000 */
.L_x_9382:
        /* <DEDUP_REMOVED lines=32> */
[-C--:B------:R-:W-:Y:S01]  /*3f60*/  FMUL.FTZ R44, R45, R48.reuse ;  /* 0x000000302d2c7220 */ /* 0x080fe20000410000 */
[----:B------:R-:W-:Y:S01]  /*3f70*/  IMAD.U32 R29, R28, 0x10000, RZ ;  /* 0x000100001c1d7824 */ /* 0x000fe200078e00ff */
        /* <DEDUP_REMOVED lines=19> */
.L_x_9389:
[----:B------:R-:W-:Y:S05]  /*40b0*/  BSYNC B2 ;  /* 0x0000000000027941 */ /* 0x000fea0003800000 */
.L_x_9388:
[----:B--2---:R4:W-:Y:S02]  /*40c0*/  STG.E.128 desc[UR38][R32.64+0x60], R28 ;  /* 0x0000601c20007986 */ /* 0x0049e4000c101d26 */
.L_x_9387:
[----:B------:R-:W-:Y:S05]  /*40d0*/  BSYNC B1 ;  /* 0x0000000000017941 */ /* 0x000fea0003800000 */
.L_x_9386:
        /* <DEDUP_REMOVED lines=54> */
.L_x_9393:
[----:B------:R-:W-:Y:S05]  /*4440*/  BSYNC B2 ;  /* 0x0000000000027941 */ /* 0x000fea0003800000 */
.L_x_9392:
[----:B--2---:R1:W-:Y:S02]  /*4450*/  STG.E.128 desc[UR38][R32.64+0x80], R28 ;  /* 0x0000801c20007986 */ /* 0x0043e4000c101d26 */
.L_x_9391:
[----:B------:R-:W-:Y:S05]  /*4460*/  BSYNC B1 ;  /* 0x0000000000017941 */ /* 0x000fea0003800000 */
.L_x_9390:
        /* <DEDUP_REMOVED lines=30> */
[C---:B------:R-:W-:Y:S01]  /*4650*/  FMUL.FTZ R43, R31.reuse, R40 ;  /* 0x000000281f2b7220 */ /* 0x040fe20000410000 */
[----:B------:R-:W-:Y:S01]  /*4660*/  LOP3.LUT R90, R90, 0xffff0000, RZ, 0xc0, !PT ;  /* 0xffff00005a5a7812 */ /* 0x000fe200078ec0ff */
[----:B------:R-:W-:Y:S01]  /*4670*/  FFMA.FTZ R34, R34, R41, R35 ;  /* 0x0000002922227223 */ /* 0x000fe20000010023 */
[----:B------:R-:W-:Y:S01]  /*4680*/  FMUL.FTZ R31, R31, R38 ;  /* 0x000000261f1f7220 */ /* 0x000fe20000410000 */
[----:B------:R-:W-:Y:S01]  /*4690*/  LOP3.LUT R28, R28, 0xffff0000, RZ, 0xc0, !PT ;  /* 0xffff00001c1c7812 */ /* 0x000fe200078ec0ff */
[----:B------:R-:W-:Y:S01]  /*46a0*/  FMUL.FTZ R35, R37, R112 ;  /* 0x0000007025237220 */ /* 0x000fe20000410000 */
[----:B------:R-:W-:-:S02]  /*46b0*/  IMAD.U32 R110, R110, 0x10000, RZ ;  /* 0x000100006e6e7824 */ /* 0x000fc400078e00ff */
[----:B------:R-:W-:Y:S01]  /*46c0*/  FMUL.FTZ R37, R37, R90 ;  /* 0x0000005a25257220 */ /* 0x000fe20000410000 */
        /* <DEDUP_REMOVED lines=15> */
.L_x_9395:
[----:B------:R-:W-:Y:S05]  /*47c0*/  BSYNC B1 ;  /* 0x0000000000017941 */ /* 0x000fea0003800000 */
.L_x_9394:
[----:B--2---:R1:W-:Y:S01]  /*47d0*/  STG.E.128 desc[UR38][R32.64+0xa0], R28 ;  /* 0x0000a01c20007986 */ /* 0x0043e2000c101d26 */
[----:B------:R-:W-:Y:S05]  /*47e0*/  BRA `(.L_x_9373) ;  /* 0x0000002000ac7947 */ /* 0x000fea0003800000 */
.L_x_9367:
        /* <DEDUP_REMOVED lines=21> */
[----:B------:R-:W-:Y:S02]  /*4940*/  IADD3 R15, P3, R64, R52, RZ ;  /* 0x00000034400f7210 */ /* 0x000fe40007f7e0ff */
[----:B------:R-:W-:-:S03]  /*4950*/  CS2R R48, SRZ ;  /* 0x0000000000307805 */ /* 0x000fc6000001ff00 */
        /* <DEDUP_REMOVED lines=9> */
[----:B------:R-:W-:Y:S02]  /*49f0*/  CS2R R32, SRZ ;  /* 0x0000000000207805 */ /* 0x000fe4000001ff00 */
[----:B------:R-:W-:Y:S02]  /*4a00*/  CS2R R46, SRZ ;  /* 0x00000000002e7805 */ /* 0x000fe4000001ff00 */
[----:B------:R-:W-:-:S05]  /*4a10*/  CS2R R44, SRZ ;  /* 0x00000000002c7805 */ /* 0x000fca000001ff00 */
[----:B------:R0:W5:Y:S04]  /*4a20*/  @!P3 LDG.E.128 R36, desc[UR38][R52.64] ;  /* 0x000000263424b981 */ /* 0x000168000c1e1d00 */
[----:B------:R0:W5:Y:S01]  /*4a30*/  @!P3 LDG.E.128 R48, desc[UR38][R54.64] ;  /* 0x000000263630b981 */ /* 0x000162000c1e1d00 */
[----:B------:R-:W-:Y:S01]  /*4a40*/  ISETP.GE.AND P3, PT, R58, R99, PT ;  /* 0x000000633a00720c */ /* 0x000fe20003f66270 */
[----:B------:R-:W-:Y:S01]  /*4a50*/  VIADD R58, R19, 0x20 ;  /* 0x00000020133a7836 */ /* 0x000fe20000000000 */
        /* <DEDUP_REMOVED lines=9> */
.L_x_9397:
[----:B------:R-:W-:Y:S05]  /*4af0*/  BSYNC B1 ;  /* 0x0000000000017941 */ /* 0x000fea0003800000 */
.L_x_9396:
        /* <DEDUP_REMOVED lines=51> */
.L_x_9398:
[----:B------:R-:W2:Y:S01]  /*4e30*/  LDL R52, [R1+0x8] ;  /* 0x0000080001347983 */ /* 0x000ea20000100800 */
[----:B------:R-:W-:Y:S01]  /*4e40*/  IMAD R15, R18, 0x8, R2 ;  /* 0x00000008120f7824 */ /* 0x000fe200078e0202 */
[----:B------:R-:W-:Y:S01]  /*4e50*/  BSSY B1, `(.L_x_9399) ;  /* 0x0000004000017945 */ /* 0x000fe20003800000 */
[----:B--2---:R-:W-:-:S04]  /*4e60*/  SHF.L.U32 R86, R52, 0x1f, RZ ;  /* 0x0000001f34567819 */ /* 0x004fc800000006ff */
[----:B------:R-:W0:Y:S02]  /*4e70*/  SYNCS.PHASECHK.TRANS64.TRYWAIT P5, [R15+URZ+0x2d890], R86 ;  /* 0x02d890560f0075a7 */ /* 0x000e2400080a017f */
[----:B0-----:R-:W-:Y:S05]  /*4e80*/  @!P5 BRA `(.L_x_9400) ;  /* 0x000001b80008d947 */ /* 0x001fea0003800000 */
.L_x_9683:
[----:B------:R-:W-:Y:S05]  /*4e90*/  BSYNC B1 ;  /* 0x0000000000017941 */ /* 0x000fea0003800000 */
.L_x_9399:
[----:B------:R-:W-:Y:S05]  /*4ea0*/  @P4 BRA `(.L_x_9373) ;  /* 0x0000001800fc4947 */ /* 0x000fea0003800000 */
[----:B------:R-:W1:Y:S01]  /*4eb0*/  LDC R110, c[0x0][0x2e4] ;  /* 0x0000b900ff6e7b82 */ /* 0x000e620000000800 */
[----:B------:R-:W-:Y:S01]  /*4ec0*/  ISETP.NE.AND P4, PT, R9, RZ, PT ;  /* 0x000000ff0900720c */ /* 0x000fe20003f85270 */
[----:B------:R-:W-:Y:S01]  /*4ed0*/  ULDC.64 UR4, c[0x0][0x2f0] ;  /* 0x0000bc0000047ab9 */ /* 0x000fe20000000a00 */
[----:B------:R-:W-:Y:S01]  /*4ee0*/  SHF.R.S32.HI R52, RZ, 0x1f, R23 ;  /* 0x0000001fff347819 */ /* 0x000fe20000011417 */
[----:B------:R-:W-:Y:S01]  /*4ef0*/  IMAD.MOV.U32 R90, RZ, RZ, R56 ;  /* 0x000000ffff5a7224 */ /* 0x000fe200078e0038 */
[----:B------:R-:W-:Y:S03]  /*4f00*/  BSSY B1, `(.L_x_9401) ;  /* 0x0000089000017945 */ /* 0x000fe60003800000 */
        /* <DEDUP_REMOVED lines=9> */
[----:B------:R-:W-:Y:S01]  /*4fa0*/  SEL R52, R107, R113, !P0 ;  /* 0x000000716b347207 */ /* 0x000fe20004000000 */
[----:B------:R-:W-:Y:S01]  /*4fb0*/  BSSY B2, `(.L_x_9403) ;  /* 0x0000071000027945 */ /* 0x000fe20003800000 */
[----:B------:R-:W-:-:S02]  /*4fc0*/  ISETP.GE.AND P4, PT, R19, R99, PT ;  /* 0x000000631300720c */ /* 0x000fc40003f86270 */
[----:B------:R-:W-:-:S04]  /*4fd0*/  SHF.R.S32.HI R53, RZ, 0x1f, R52 ;  /* 0x0000001fff357819 */ /* 0x000fc80000011434 */
[----:B------:R-:W-:-:S04]  /*4fe0*/  LEA.HI R53, R53, R52, RZ, 0x4 ;  /* 0x0000003435357211 */ /* 0x000fc800078f20ff */
[----:B------:R-:W-:-:S04]  /*4ff0*/  SHF.R.S32.HI R52, RZ, 0x4, R53 ;  /* 0x00000004ff347819 */ /* 0x000fc80000011435 */
[----:B------:R-:W-:-:S04]  /*5000*/  LEA.HI.SX32 R52, R3, R52, 0x1d ;  /* 0x0000003403347211 */ /* 0x000fc800078feaff */
[----:B------:R-:W-:Y:S01]  /*5010*/  SHF.R.S32.HI R53, RZ, 0x1f, R52 ;  /* 0x0000001fff357819 */ /* 0x000fe20000011434 */
[----:B------:R-:W-:-:S03]  /*5020*/  IMAD.SHL.U32 R121, R52, 0x8, RZ ;  /* 0x0000000834797824 */ /* 0x000fc600078e00ff */
[----:B------:R-:W-:-:S05]  /*5030*/  LEA.HI R52, R53, R52, RZ, 0x2 ;  /* 0x0000003435347211 */ /* 0x000fca00078f10ff */
[----:B------:R-:W-:-:S05]  /*5040*/  IMAD.SHL.U32 R52, R52, 0x400, RZ ;  /* 0x0000040034347824 */ /* 0x000fca00078e00ff */
[----:B------:R-:W-:Y:S02]  /*5050*/  LOP3.LUT R52, R52, 0x7ffff000, RZ, 0xc0, !PT ;  /* 0x7ffff00034347812 */ /* 0x000fe400078ec0ff */
[----:B--2---:R-:W-:-:S04]  /*5060*/  LOP3.LUT R53, R58, 0x18, R121, 0xf8, !PT ;  /* 0x000000183a357812 */ /* 0x004fc800078ef879 */
[----:B---3--:R-:W-:Y:S01]  /*5070*/  LOP3.LUT R53, R53, R55, RZ, 0x3c, !PT ;  /* 0x0000003735357212 */ /* 0x008fe200078e3cff */
[----:B------:R-:W-:-:S03]  /*5080*/  IMAD R55, R18, 0x3000, R100 ;  /* 0x0000300012377824 */ /* 0x000fc600078e0264 */
[----:B----4-:R-:W-:Y:S01]  /*5090*/  IADD3 R53, R53, R52, R54 ;  /* 0x0000003435357210 */ /* 0x010fe20007ffe036 */
[----:B------:R-:W-:-:S04]  /*50a0*/  IMAD R52, R55, 0x2, R2 ;  /* 0x0000000237347824 */ /* 0x000fc800078e0202 */
[----:B------:R-:W-:-:S04]  /*50b0*/  IMAD R53, R18, 0x3000, R53 ;  /* 0x0000300012357824 */ /* 0x000fc800078e0235 */
[----:B------:R-:W-:Y:S02]  /*50c0*/  IMAD R56, R53, 0x2, R2 ;  /* 0x0000000235387824 */ /* 0x000fe400078e0202 */
[----:B------:R-:W1:Y:S04]  /*50d0*/  LDS.128 R52, [R52+0x15400] ;  /* 0x0154000034347984 */ /* 0x000e680000000c00 */
[----:B------:R-:W2:Y:S01]  /*50e0*/  LDS.128 R56, [R56+0x15400] ;  /* 0x0154000038387984 */ /* 0x000ea20000000c00 */
[----:B------:R-:W-:Y:S05]  /*50f0*/  @P4 BRA `(.L_x_9404) ;  /* 0x0000000400704947 */ /* 0x000fea0003800000 */
[----:B------:R-:W-:Y:S01]  /*5100*/  SHF.R.U64 R122, R36, 0x10, R37 ;  /* 0x00000010247a7819 */ /* 0x000fe20000001225 */
[----:B--2---:R-:W-:Y:S01]  /*5110*/  IMAD.U32 R133, R57, 0x10000, RZ ;  /* 0x0001000039857824 */ /* 0x004fe200078e00ff */
[----:B------:R-:W-:Y:S02]  /*5120*/  SHF.R.U32.HI R124, RZ, 0x10, R49 ;  /* 0x00000010ff7c7819 */ /* 0x000fe40000011631 */
[----:B------:R-:W-:Y:S02]  /*5130*/  SHF.R.U32.HI R123, RZ, 0x10, R37 ;  /* 0x00000010ff7b7819 */ /* 0x000fe40000011625 */
[--C-:B------:R-:W-:Y:S02]  /*5140*/  SHF.R.U64 R36, R38, 0x10, R39.reuse ;  /* 0x0000001026247819 */ /* 0x100fe40000001227 */
[----:B------:R-:W-:Y:S02]  /*5150*/  SHF.R.U32.HI R38, RZ, 0x10, R39 ;  /* 0x00000010ff267819 */ /* 0x000fe40000011627 */
[----:B------:R-:W-:-:S02]  /*5160*/  SHF.R.U64 R39, R48, 0x10, R49 ;  /* 0x0000001030277819 */ /* 0x000fc40000001231 */
[----:B------:R-:W-:Y:S02]  /*5170*/  PRMT R48, R117, 0x5432, R124 ;  /* 0x0000543275307816 */ /* 0x000fe4000000007c */
[----:B------:R-:W-:Y:S01]  /*5180*/  PRMT R49, R125, 0x5410, R123 ;  /* 0x000054107d317816 */ /* 0x000fe2000000007b */
[----:B-1----:R-:W-:Y:S01]  /*5190*/  IMAD.U32 R123, R53, 0x10000, RZ ;  /* 0x00010000357b7824 */ /* 0x002fe200078e00ff */
[--C-:B------:R-:W-:Y:S01]  /*51a0*/  SHF.R.U64 R37, R50, 0x10, R51.reuse ;  /* 0x0000001032257819 */ /* 0x100fe20000001233 */
[----:B------:R-:W-:Y:S01]  /*51b0*/  IMAD.U32 R50, R48, 0x10000, RZ ;  /* 0x0001000030327824 */ /* 0x000fe200078e00ff */
[----:B------:R-:W-:Y:S01]  /*51c0*/  SHF.R.U32.HI R51, RZ, 0x10, R51 ;  /* 0x00000010ff337819 */ /* 0x000fe20000011633 */
        /* <DEDUP_REMOVED lines=11> */
[----:B------:R-:W-:-:S02]  /*5280*/  LOP3.LUT R49, R48, 0xffff0000, RZ, 0xc0, !PT ;  /* 0xffff000030317812 */ /* 0x000fc400078ec0ff */
[----:B------:R-:W-:-:S03]  /*5290*/  LOP3.LUT R48, R53, 0xffff0000, RZ, 0xc0, !PT ;  /* 0xffff000035307812 */ /* 0x000fc600078ec0ff */
[C---:B------:R-:W-:Y:S01]  /*52a0*/  FMUL.FTZ R53, R124.reuse, R49 ;  /* 0x000000317c357220 */ /* 0x040fe20000410000 */
[----:B------:R-:W-:-:S03]  /*52b0*/  FMUL.FTZ R124, R124, R133 ;  /* 0x000000857c7c7220 */ /* 0x000fc60000410000 */
[C---:B------:R-:W-:Y:S01]  /*52c0*/  FFMA.FTZ R50, R48.reuse, R133, -R53 ;  /* 0x0000008530327223 */ /* 0x040fe20000010835 */
[----:B------:R-:W-:Y:S01]  /*52d0*/  FFMA.FTZ R48, R48, R49, R124 ;  /* 0x0000003130307223 */ /* 0x000fe2000001007c */
[----:B------:R-:W-:Y:S02]  /*52e0*/  PRMT R49, R115, 0x5432, R38 ;  /* 0x0000543273317816 */ /* 0x000fe40000000026 */
[----:B------:R-:W-:Y:S01]  /*52f0*/  PRMT R38, R128, 0x5410, R51 ;  /* 0x0000541080267816 */ /* 0x000fe20000000033 */
[----:B------:R-:W-:Y:S01]  /*5300*/  IMAD.U32 R51, R55, 0x10000, RZ ;  /* 0x0001000037337824 */ /* 0x000fe200078e00ff */
[----:B------:R-:W-:Y:S01]  /*5310*/  PRMT R53, R116, 0x5432, R122 ;  /* 0x0000543274357816 */ /* 0x000fe2000000007a */
[C---:B------:R-:W-:Y:S01]  /*5320*/  IMAD.U32 R122, R49.reuse, 0x10000, RZ ;  /* 0x00010000317a7824 */ /* 0x040fe200078e00ff */
[----:B------:R-:W-:Y:S01]  /*5330*/  LOP3.LUT R49, R49, 0xffff0000, RZ, 0xc0, !PT ;  /* 0xffff000031317812 */ /* 0x000fe200078ec0ff */
[----:B------:R-:W-:Y:S01]  /*5340*/  IMAD.U32 R124, R38, 0x10000, RZ ;  /* 0x00010000267c7824 */ /* 0x000fe200078e00ff */
[----:B------:R-:W-:-:S03]  /*5350*/  F2FP.BF16.F32.PACK_AB R48, R48, R123 ;  /* 0x0000007b3030723e */ /* 0x000fc600000010ff */
[C---:B------:R-:W-:Y:S01]  /*5360*/  FMUL.FTZ R126, R57.reuse, R124 ;  /* 0x0000007c397e7220 */ /* 0x040fe20000410000 */
[----:B------:R-:W-:-:S03]  /*5370*/  FMUL.FTZ R57, R57, R122 ;  /* 0x0000007a39397220 */ /* 0x000fc60000410000 */
[C---:B------:R-:W-:Y:S01]  /*5380*/  FFMA.FTZ R122, R51.reuse, R122, -R126 ;  /* 0x0000007a337a7223 */ /* 0x040fe2000001087e */
[----:B------:R-:W-:Y:S01]  /*5390*/  FFMA.FTZ R51, R51, R124, R57 ;  /* 0x0000007c33337223 */ /* 0x000fe20000010039 */
[----:B------:R-:W-:Y:S01]  /*53a0*/  LOP3.LUT R57, R38, 0xffff0000, RZ, 0xc0, !PT ;  /* 0xffff000026397812 */ /* 0x000fe200078ec0ff */
[----:B------:R-:W-:Y:S01]  /*53b0*/  IMAD.U32 R126, R53, 0x10000, RZ ;  /* 0x00010000357e7824 */ /* 0x000fe200078e00ff */
[----:B------:R-:W-:Y:S02]  /*53c0*/  LOP3.LUT R124, R59, 0xffff0000, RZ, 0xc0, !PT ;  /* 0xffff00003b7c7812 */ /* 0x000fe400078ec0ff */
[----:B------:R-:W-:-:S03]  /*53d0*/  LOP3.LUT R38, R55, 0xffff0000, RZ, 0xc0, !PT ;  /* 0xffff000037267812 */ /* 0x000fc600078ec0ff */
[C---:B------:R-:W-:Y:S01]  /*53e0*/  FMUL.FTZ R55, R124.reuse, R57 ;  /* 0x000000397c377220 */ /* 0x040fe20000410000 */
[----:B------:R-:W-:-:S03]  /*53f0*/  FMUL.FTZ R124, R124, R49 ;  /* 0x000000317c7c7220 */ /* 0x000fc60000410000 */
[C---:B------:R-:W-:Y:S01]  /*5400*/  FFMA.FTZ R49, R38.reuse, R49, -R55 ;  /* 0x0000003126317223 */ /* 0x040fe20000010837 */
[----:B------:R-:W-:Y:S01]  /*5410*/  FFMA.FTZ R38, R38, R57, R124 ;  /* 0x0000003926267223 */ /* 0x000fe2000001007c */
[C---:B------:R-:W-:Y:S01]  /*5420*/  IMAD.U32 R57, R56.reuse, 0x10000, RZ ;  /* 0x0001000038397824 */ /* 0x040fe200078e00ff */
[----:B------:R-:W-:Y:S01]  /*5430*/  LOP3.LUT R56, R56, 0xffff0000, RZ, 0xc0, !PT ;  /* 0xffff000038387812 */ /* 0x000fe200078ec0ff */
[----:B------:R-:W-:Y:S01]  /*5440*/  IMAD.U32 R124, R39, 0x10000, RZ ;  /* 0x00010000277c7824 */ /* 0x000fe200078e00ff */
[----:B------:R-:W-:Y:S01]  /*5450*/  F2FP.BF16.F32.PACK_AB R49, R49, R122 ;  /* 0x0000007a3131723e */ /* 0x000fe200000010ff */
[C---:B------:R-:W-:Y:S01]  /*5460*/  IMAD.U32 R55, R52.reuse, 0x10000, RZ ;  /* 0x0001000034377824 */ /* 0x040fe200078e00ff */
[----:B------:R-:W-:Y:S01]  /*5470*/  LOP3.LUT R52, R52, 0xffff0000, RZ, 0xc0, !PT ;  /* 0xffff000034347812 */ /* 0x000fe200078ec0ff */
[C---:B------:R-:W-:Y:S01]  /*5480*/  FMUL.FTZ R128, R57.reuse, R124 ;  /* 0x0000007c39807220 */ /* 0x040fe20000410000 */
[----:B------:R-:W-:Y:S01]  /*5490*/  FMUL.FTZ R57, R57, R126 ;  /* 0x0000007e39397220 */ /* 0x000fe20000410000 */
[----:B------:R-:W-:-:S02]  /*54a0*/  F2FP.BF16.F32.PACK_AB R38, R38, R51 ;  /* 0x000000332626723e */ /* 0x000fc400000010ff */
[C---:B------:R-:W-:Y:S01]  /*54b0*/  FFMA.FTZ R128, R55.reuse, R126, -R128 ;  /* 0x0000007e37807223 */ /* 0x040fe20000010880 */
[----:B------:R-:W-:Y:S01]  /*54c0*/  FFMA.FTZ R57, R55, R124, R57 ;  /* 0x0000007c37397223 */ /* 0x000fe20000010039 */
[----:B------:R-:W-:Y:S01]  /*54d0*/  LOP3.LUT R55, R39, 0xffff0000, RZ, 0xc0, !PT ;  /* 0xffff000027377812 */ /* 0x000fe200078ec0ff */
[----:B------:R-:W-:Y:S01]  /*54e0*/  IMAD.U32 R124, R36, 0x10000, RZ ;  /* 0x00010000247c7824 */ /* 0x000fe200078e00ff */
[----:B------:R-:W-:-:S03]  /*54f0*/  LOP3.LUT R39, R53, 0xffff0000, RZ, 0xc0, !PT ;  /* 0xffff000035277812 */ /* 0x000fc600078ec0ff */
[C---:B------:R-:W-:Y:S02]  /*5500*/  FMUL.FTZ R53, R56.reuse, R55 ;  /* 0x0000003738357220 */ /* 0x040fe40000410000 */
[-C--:B------:R-:W-:Y:S02]  /*5510*/  FMUL.FTZ R56, R56, R39.reuse ;  /* 0x0000002738387220 */ /* 0x080fe40000410000 */
[----:B------:R-:W-:Y:S01]  /*5520*/  FFMA.FTZ R39, R52, R39, -R53 ;  /* 0x0000002734277223 */ /* 0x000fe20000010835 */
[----:B------:R-:W-:Y:S02]  /*5530*/  IMAD.U32 R53, R54, 0x10000, RZ ;  /* 0x0001000036357824 */ /* 0x000fe400078e00ff */
[----:B------:R-:W-:Y:S01]  /*5540*/  FFMA.FTZ R52, R52, R55, R56 ;  /* 0x0000003734347223 */ /* 0x000fe20000010038 */
[C---:B------:R-:W-:Y:S01]  /*5550*/  IMAD.U32 R55, R58.reuse, 0x10000, RZ ;  /* 0x000100003a377824 */ /* 0x040fe200078e00ff */
[----:B------:R-:W-:Y:S01]  /*5560*/  LOP3.LUT R58, R58, 0xffff0000, RZ, 0xc0, !PT ;  /* 0xffff00003a3a7812 */ /* 0x000fe200078ec0ff */
[C---:B------:R-:W-:Y:S01]  /*5570*/  IMAD.U32 R56, R37.reuse, 0x10000, RZ ;  /* 0x0001000025387824 */ /* 0x040fe200078e00ff */
[----:B------:R-:W-:-:S02]  /*5580*/  LOP3.LUT R37, R37, 0xffff0000, RZ, 0xc0, !PT ;  /* 0xffff000025257812 */ /* 0x000fc400078ec0ff */
[----:B------:R-:W-:Y:S01]  /*5590*/  LOP3.LUT R54, R54, 0xffff0000, RZ, 0xc0, !PT ;  /* 0xffff000036367812 */ /* 0x000fe200078ec0ff */
[C---:B------:R-:W-:Y:S01]  /*55a0*/  FMUL.FTZ R126, R55.reuse, R56 ;  /* 0x00000038377e7220 */ /* 0x040fe20000410000 */
[----:B------:R-:W-:Y:S01]  /*55b0*/  FMUL.FTZ R55, R55, R124 ;  /* 0x0000007c37377220 */ /* 0x000fe20000410000 */
[----:B------:R-:W-:Y:S01]  /*55c0*/  FMUL.FTZ R59, R58, R37 ;  /* 0x000000253a3b7220 */ /* 0x000fe20000410000 */
[----:B------:R-:W-:Y:S01]  /*55d0*/  F2FP.BF16.F32.PACK_AB R128, R39, R128 ;  /* 0x000000802780723e */ /* 0x000fe200000010ff */
[C---:B------:R-:W-:Y:S01]  /*55e0*/  FFMA.FTZ R126, R53.reuse, R124, -R126 ;  /* 0x0000007c357e7223 */ /* 0x040fe2000001087e */
[----:B------:R-:W-:Y:S01]  /*55f0*/  FFMA.FTZ R55, R53, R56, R55 ;  /* 0x0000003835377223 */ /* 0x000fe20000010037 */
[----:B------:R-:W-:Y:S02]  /*5600*/  LOP3.LUT R53, R36, 0xffff0000, RZ, 0xc0, !PT ;  /* 0xffff000024357812 */ /* 0x000fe400078ec0ff */
[----:B------:R-:W-:Y:S01]  /*5610*/  F2FP.BF16.F32.PACK_AB R56, R52, R57 ;  /* 0x000000393438723e */ /* 0x000fe200000010ff */
[----:B------:R-:W-:-:S02]  /*5620*/  IMAD.MOV.U32 R52, RZ, RZ, R128 ;  /* 0x000000ffff347224 */ /* 0x000fc400078e0080 */
[-C--:B------:R-:W-:Y:S01]  /*5630*/  FMUL.FTZ R58, R58, R53.reuse ;  /* 0x000000353a3a7220 */ /* 0x080fe20000410000 */
[----:B------:R-:W-:Y:S01]  /*5640*/  FFMA.FTZ R59, R54, R53, -R59 ;  /* 0x00000035363b7223 */ /* 0x000fe2000001083b */
[----:B------:R-:W-:Y:S01]  /*5650*/  F2FP.BF16.F32.PACK_AB R53, R50, R125 ;  /* 0x0000007d3235723e */ /* 0x000fe200000010ff */
[----:B------:R-:W-:Y:S02]  /*5660*/  IMAD.MOV.U32 R57, RZ, RZ, R48 ;  /* 0x000000ffff397224 */ /* 0x000fe400078e0030 */
[----:B------:R-:W-:Y:S01]  /*5670*/  FFMA.FTZ R58, R54, R37, R58 ;  /* 0x00000025363a7223 */ /* 0x000fe2000001003a */
[----:B------:R-:W-:Y:S01]  /*5680*/  F2FP.BF16.F32.PACK_AB R54, R59, R126 ;  /* 0x0000007e3b36723e */ /* 0x000fe200000010ff */
[----:B------:R-:W-:-:S03]  /*5690*/  IMAD.MOV.U32 R59, RZ, RZ, R38 ;  /* 0x000000ffff3b7224 */ /* 0x000fc600078e0026 */
[----:B------:R-:W-:Y:S01]  /*56a0*/  F2FP.BF16.F32.PACK_AB R58, R58, R55 ;  /* 0x000000373a3a723e */ /* 0x000fe200000010ff */
[----:B------:R-:W-:-:S07]  /*56b0*/  IMAD.MOV.U32 R55, RZ, RZ, R49 ;  /* 0x000000ffff377224 */ /* 0x000fce00078e0031 */
.L_x_9404:
[----:B------:R-:W-:Y:S05]  /*56c0*/  BSYNC B2 ;  /* 0x0000000000027941 */ /* 0x000fea0003800000 */
.L_x_9403:
[----:B------:R-:W-:-:S04]  /*56d0*/  IADD3 R38, P4, P5, R60, R90, R75 ;  /* 0x0000005a3c267210 */ /* 0x000fc80007d9e04b */
[----:B------:R-:W-:Y:S02]  /*56e0*/  IADD3.X R39, R0, R112, R96, P4, P5 ;  /* 0x0000007000277210 */ /* 0x000fe400027ea460 */
        /* <DEDUP_REMOVED lines=10> */
.L_x_9402:
[----:B------:R-:W-:Y:S05]  /*5790*/  BSYNC B1 ;  /* 0x0000000000017941 */ /* 0x000fea0003800000 */
.L_x_9401:
[----:B------:R-:W-:Y:S01]  /*57a0*/  ISETP.NE.AND P4, PT, R10, RZ, PT ;  /* 0x000000ff0a00720c */ /* 0x000fe20003f85270 */
[----:B------:R-:W-:-:S12]  /*57b0*/  BSSY B1, `(.L_x_9405) ;  /* 0x0000086000017945 */ /* 0x000fd80003800000 */
[----:B------:R-:W-:Y:S05]  /*57c0*/  @!P4 BRA `(.L_x_9406) ;  /* 0x000000080010c947 */ /* 0x000fea0003800000 */
[----:B------:R-:W2:Y:S04]  /*57d0*/  LDL R48, [R1+0x18] ;  /* 0x0000180001307983 */ /* 0x000ea80000100800 */
[----:B-1----:R-:W3:Y:S04]  /*57e0*/  LDL R39, [R1+0x1c] ;  /* 0x00001c0001277983 */ /* 0x002ee80000100800 */
[----:B------:R-:W4:Y:S01]  /*57f0*/  LDL R38, [R1+0x20] ;  /* 0x0000200001267983 */ /* 0x000f220000100800 */
[----:B------:R-:W-:Y:S01]  /*5800*/  SEL R36, R107, R113, !P1 ;  /* 0x000000716b247207 */ /* 0x000fe20004800000 */
[----:B------:R-:W-:Y:S01]  /*5810*/  VIADD R54, R19, 0x10 ;  /* 0x0000001013367836 */ /* 0x000fe20000000000 */
[----:B------:R-:W-:Y:S01]  /*5820*/  IADD3 R52, P4, P5, R60, R90, R74 ;  /* 0x0000005a3c347210 */ /* 0x000fe20007d9e04a */
[----:B------:R-:W-:Y:S01]  /*5830*/  BSSY B2, `(.L_x_9407) ;  /* 0x0000073000027945 */ /* 0x000fe20003800000 */
[----:B------:R-:W-:-:S02]  /*5840*/  SHF.R.S32.HI R37, RZ, 0x1f, R36 ;  /* 0x0000001fff257819 */ /* 0x000fc40000011424 */
[----:B------:R-:W-:Y:S02]  /*5850*/  IADD3.X R53, R0, R112, R95, P4, P5 ;  /* 0x0000007000357210 */ /* 0x000fe400027ea45f */
[----:B------:R-:W-:Y:S02]  /*5860*/  LEA.HI R37, R37, R36, RZ, 0x4 ;  /* 0x0000002425257211 */ /* 0x000fe400078f20ff */
[----:B------:R-:W-:Y:S02]  /*5870*/  ISETP.GE.AND P4, PT, R54, R99, PT ;  /* 0x000000633600720c */ /* 0x000fe40003f86270 */
        /* <DEDUP_REMOVED lines=22> */
[----:B------:R-:W-:Y:S01]  /*59e0*/  SHF.R.U64 R44, R44, 0x10, R45 ;  /* 0x000000102c2c7819 */ /* 0x000fe2000000122d */
[----:B------:R-:W-:Y:S01]  /*59f0*/  IMAD.U32 R54, R140, 0x10000, RZ ;  /* 0x000100008c367824 */ /* 0x000fe200078e00ff */
[--C-:B------:R-:W-:Y:S01]  /*5a00*/  SHF.R.U64 R57, R34, 0x10, R35.reuse ;  /* 0x0000001022397819 */ /* 0x100fe20000001223 */
[----:B------:R-:W-:Y:S01]  /*5a10*/  IMAD.U32 R56, R141, 0x10000, RZ ;  /* 0x000100008d387824 */ /* 0x000fe200078e00ff */
[----:B------:R-:W-:Y:S01]  /*5a20*/  SHF.R.U32.HI R34, RZ, 0x10, R35 ;  /* 0x00000010ff227819 */ /* 0x000fe20000011623 */
[----:B-1----:R-:W-:-:S02]  /*5a30*/  IMAD.U32 R45, R37, 0x10000, RZ ;  /* 0x00010000252d7824 */ /* 0x002fc400078e00ff */
[C---:B------:R-:W-:Y:S01]  /*5a40*/  FMUL.FTZ R58, R59.reuse, R54 ;  /* 0x000000363b3a7220 */ /* 0x040fe20000410000 */
[-C--:B------:R-:W-:Y:S01]  /*5a50*/  FMUL.FTZ R59, R59, R56.reuse ;  /* 0x000000383b3b7220 */ /* 0x080fe20000410000 */
[----:B------:R-:W-:Y:S02]  /*5a60*/  SHF.R.U64 R33, R32, 0x10, R33 ;  /* 0x0000001020217819 */ /* 0x000fe40000001221 */
[C---:B------:R-:W-:Y:S01]  /*5a70*/  FFMA.FTZ R35, R45.reuse, R56, -R58 ;  /* 0x000000382d237223 */ /* 0x040fe2000001083a */
[----:B------:R-:W-:Y:S01]  /*5a80*/  FFMA.FTZ R45, R45, R54, R59 ;  /* 0x000000362d2d7223 */ /* 0x000fe2000001003b */
[----:B------:R-:W-:Y:S01]  /*5a90*/  SHF.R.U64 R32, R46, 0x10, R47 ;  /* 0x000000102e207819 */ /* 0x000fe2000000122f */
[----:B------:R-:W-:Y:S01]  /*5aa0*/  IMAD.U32 R56, R39, 0x10000, RZ ;  /* 0x0001000027387824 */ /* 0x000fe200078e00ff */
[----:B------:R-:W-:Y:S02]  /*5ab0*/  LOP3.LUT R59, R49, 0xffff0000, RZ, 0xc0, !PT ;  /* 0xffff0000313b7812 */ /* 0x000fe400078ec0ff */
[----:B------:R-:W-:-:S02]  /*5ac0*/  LOP3.LUT R140, R140, 0xffff0000, RZ, 0xc0, !PT ;  /* 0xffff00008c8c7812 */ /* 0x000fc400078ec0ff */
[----:B------:R-:W-:Y:S02]  /*5ad0*/  LOP3.LUT R46, R141, 0xffff0000, RZ, 0xc0, !PT ;  /* 0xffff00008d2e7812 */ /* 0x000fe400078ec0ff */
[----:B------:R-:W-:Y:S01]  /*5ae0*/  SHF.R.U32.HI R47, RZ, 0x10, R47 ;  /* 0x00000010ff2f7819 */ /* 0x000fe2000001162f */
[----:B------:R-:W-:Y:S01]  /*5af0*/  FMUL.FTZ R54, R59, R140 ;  /* 0x0000008c3b367220 */ /* 0x000fe20000410000 */
[----:B------:R-:W-:Y:S01]  /*5b00*/  LOP3.LUT R49, R37, 0xffff0000, RZ, 0xc0, !PT ;  /* 0xffff000025317812 */ /* 0x000fe200078ec0ff */
[-C--:B------:R-:W-:Y:S01]  /*5b10*/  FMUL.FTZ R59, R59, R46.reuse ;  /* 0x0000002e3b3b7220 */ /* 0x080fe20000410000 */
[----:B------:R-:W-:Y:S01]  /*5b20*/  PRMT R135, R135, 0x5410, R34 ;  /* 0x0000541087877816 */ /* 0x000fe20000000022 */
[----:B------:R-:W-:Y:S01]  /*5b30*/  IMAD.U32 R37, R36, 0x10000, RZ ;  /* 0x0001000024257824 */ /* 0x000fe200078e00ff */
[----:B------:R-:W-:Y:S01]  /*5b40*/  PRMT R134, R134, 0x5410, R47 ;  /* 0x0000541086867816 */ /* 0x000fe2000000002f */
[C---:B------:R-:W-:Y:S01]  /*5b50*/  FFMA.FTZ R46, R49.reuse, R46, -R54 ;  /* 0x0000002e312e7223 */ /* 0x040fe20000010836 */
[----:B------:R-:W-:Y:S01]  /*5b60*/  FFMA.FTZ R34, R49, R140, R59 ;  /* 0x0000008c31227223 */ /* 0x000fe2000001003b */
[----:B------:R-:W-:Y:S01]  /*5b70*/  IMAD.U32 R54, R51, 0x10000, RZ ;  /* 0x0001000033367824 */ /* 0x000fe200078e00ff */
[----:B------:R-:W-:Y:S01]  /*5b80*/  PRMT R131, R131, 0x5410, R44 ;  /* 0x0000541083837816 */ /* 0x000fe2000000002c */
[----:B------:R-:W-:Y:S01]  /*5b90*/  IMAD.U32 R49, R134, 0x10000, RZ ;  /* 0x0001000086317824 */ /* 0x000fe200078e00ff */
[----:B------:R-:W-:Y:S01]  /*5ba0*/  PRMT R132, R132, 0x5410, R33 ;  /* 0x0000541084847816 */ /* 0x000fe20000000021 */
[C---:B------:R-:W-:Y:S01]  /*5bb0*/  IMAD.U32 R59, R135.reuse, 0x10000, RZ ;  /* 0x00010000873b7824 */ /* 0x040fe200078e00ff */
[----:B------:R-:W-:Y:S01]  /*5bc0*/  LOP3.LUT R135, R135, 0xffff0000, RZ, 0xc0, !PT ;  /* 0xffff000087877812 */ /* 0x000fe200078ec0ff */
[----:B------:R-:W-:Y:S01]  /*5bd0*/  FMUL.FTZ R121, R54, R49 ;  /* 0x0000003136797220 */ /* 0x000fe20000410000 */
[----:B------:R-:W-:-:S02]  /*5be0*/  IMAD.U32 R47, R48, 0x10000, RZ ;  /* 0x00010000302f7824 */ /* 0x000fc400078e00ff */
[-C--:B------:R-:W-:Y:S01]  /*5bf0*/  FMUL.FTZ R58, R54, R59.reuse ;  /* 0x0000003b363a7220 */ /* 0x080fe20000410000 */
[----:B------:R-:W-:Y:S02]  /*5c00*/  IMAD.U32 R44, R131, 0x10000, RZ ;  /* 0x00010000832c7824 */ /* 0x000fe400078e00ff */
[----:B------:R-:W-:Y:S01]  /*5c10*/  FFMA.FTZ R54, R56, R59, -R121 ;  /* 0x0000003b38367223 */ /* 0x000fe20000010879 */
[----:B------:R-:W-:Y:S01]  /*5c20*/  LOP3.LUT R59, R134, 0xffff0000, RZ, 0xc0, !PT ;  /* 0xffff0000863b7812 */ /* 0x000fe200078ec0ff */
[----:B------:R-:W-:Y:S01]  /*5c30*/  FFMA.FTZ R49, R56, R49, R58 ;  /* 0x0000003138317223 */ /* 0x000fe2000001003a */
[----:B------:R-:W-:Y:S01]  /*5c40*/  LOP3.LUT R58, R51, 0xffff0000, RZ, 0xc0, !PT ;  /* 0xffff0000333a7812 */ /* 0x000fe200078ec0ff */
[----:B------:R-:W-:Y:S01]  /*5c50*/  FMUL.FTZ R122, R47, R44 ;  /* 0x0000002c2f7a7220 */ /* 0x000fe20000410000 */
[----:B------:R-:W-:Y:S01]  /*5c60*/  LOP3.LUT R56, R39, 0xffff0000, RZ, 0xc0, !PT ;  /* 0xffff000027387812 */ /* 0x000fe200078ec0ff */
[----:B------:R-:W-:Y:S01]  /*5c70*/  IMAD.U32 R51, R50, 0x10000, RZ ;  /* 0x0001000032337824 */ /* 0x000fe200078e00ff */
[----:B------:R-:W-:Y:S01]  /*5c80*/  PRMT R130, R130, 0x5410, R57 ;  /* 0x0000541082827816 */ /* 0x000fe20000000039 */
[C---:B------:R-:W-:Y:S01]  /*5c90*/  FMUL.FTZ R121, R58.reuse, R59 ;  /* 0x0000003b3a797220 */ /* 0x040fe20000410000 */
[----:B------:R-:W-:Y:S01]  /*5ca0*/  FMUL.FTZ R58, R58, R135 ;  /* 0x000000873a3a7220 */ /* 0x000fe20000410000 */
[----:B------:R-:W-:Y:S01]  /*5cb0*/  LOP3.LUT R48, R48, 0xffff0000, RZ, 0xc0, !PT ;  /* 0xffff000030307812 */ /* 0x000fe200078ec0ff */
[----:B------:R-:W-:-:S02]  /*5cc0*/  IMAD.U32 R39, R38, 0x10000, RZ ;  /* 0x0001000026277824 */ /* 0x000fc400078e00ff */
[C---:B------:R-:W-:Y:S01]  /*5cd0*/  FFMA.FTZ R33, R56.reuse, R135, -R121 ;  /* 0x0000008738217223 */ /* 0x040fe20000010879 */
[----:B------:R-:W-:Y:S01]  /*5ce0*/  FFMA.FTZ R56, R56, R59, R58 ;  /* 0x0000003b38387223 */ /* 0x000fe2000001003a */
[----:B------:R-:W-:Y:S01]  /*5cf0*/  IMAD.U32 R58, R132, 0x10000, RZ ;  /* 0x00010000843a7824 */ /* 0x000fe200078e00ff */
[----:B------:R-:W-:Y:S02]  /*5d00*/  LOP3.LUT R57, R131, 0xffff0000, RZ, 0xc0, !PT ;  /* 0xffff000083397812 */ /* 0x000fe400078ec0ff */
[----:B------:R-:W-:Y:S01]  /*5d10*/  LOP3.LUT R36, R36, 0xffff0000, RZ, 0xc0, !PT ;  /* 0xffff000024247812 */ /* 0x000fe200078ec0ff */
[-C--:B------:R-:W-:Y:S01]  /*5d20*/  FMUL.FTZ R47, R47, R58.reuse ;  /* 0x0000003a2f2f7220 */ /* 0x080fe20000410000 */
[----:B------:R-:W-:Y:S01]  /*5d30*/  LOP3.LUT R59, R132, 0xffff0000, RZ, 0xc0, !PT ;  /* 0xffff0000843b7812 */ /* 0x000fe200078ec0ff */
[C---:B------:R-:W-:Y:S01]  /*5d40*/  FMUL.FTZ R121, R48.reuse, R57 ;  /* 0x0000003930797220 */ /* 0x040fe20000410000 */
[----:B------:R-:W-:Y:S01]  /*5d50*/  PRMT R129, R129, 0x5410, R32 ;  /* 0x0000541081817816 */ /* 0x000fe20000000020 */
[C---:B------:R-:W-:Y:S01]  /*5d60*/  FFMA.FTZ R58, R37.reuse, R58, -R122 ;  /* 0x0000003a253a7223 */ /* 0x040fe2000001087a */
        /* <DEDUP_REMOVED lines=31> */
.L_x_9408:
[----:B------:R-:W-:Y:S05]  /*5f60*/  BSYNC B2 ;  /* 0x0000000000027941 */ /* 0x000fea0003800000 */
.L_x_9407:
        /* <DEDUP_REMOVED lines=10> */
.L_x_9406:
[----:B------:R-:W-:Y:S05]  /*6010*/  BSYNC B1 ;  /* 0x0000000000017941 */ /* 0x000fea0003800000 */
.L_x_9405:
[----:B------:R-:W-:-:S13]  /*6020*/  ISETP.NE.AND P4, PT, R11, RZ, PT ;  /* 0x000000ff0b00720c */ /* 0x000fda0003f85270 */
[----:B------:R-:W-:Y:S05]  /*6030*/  @!P4 BRA `(.L_x_9373) ;  /* 0x000000080098c947 */ /* 0x000fea0003800000 */
[----:B-1-3--:R-:W2:Y:S04]  /*6040*/  LDL R36, [R1+0x18] ;  /* 0x0000180001247983 */ /* 0x00aea80000100800 */
[----:B------:R-:W3:Y:S04]  /*6050*/  LDL R35, [R1+0x1c] ;  /* 0x00001c0001237983 */ /* 0x000ee80000100800 */
[----:B------:R-:W4:Y:S01]  /*6060*/  LDL R34, [R1+0x20] ;  /* 0x0000200001227983 */ /* 0x000f220000100800 */
[----:B------:R-:W-:Y:S01]  /*6070*/  VIADD R46, R19, 0x20 ;  /* 0x00000020132e7836 */ /* 0x000fe20000000000 */
[----:B------:R-:W-:Y:S01]  /*6080*/  IADD3 R32, P4, P5, R60, R90, R27 ;  /* 0x0000005a3c207210 */ /* 0x000fe20007d9e01b */
[----:B------:R-:W-:Y:S03]  /*6090*/  BSSY B1, `(.L_x_9409) ;  /* 0x0000076000017945 */ /* 0x000fe60003800000 */
[----:B------:R-:W-:-:S02]  /*60a0*/  ISETP.GE.AND P6, PT, R46, R104, PT ;  /* 0x000000682e00720c */ /* 0x000fc40003fc6270 */
[----:B------:R-:W-:Y:S02]  /*60b0*/  IADD3.X R33, R0, R112, R94, P4, P5 ;  /* 0x0000007000217210 */ /* 0x000fe400027ea45e */
[C---:B------:R-:W-:Y:S02]  /*60c0*/  LEA R44, P4, R32.reuse, R88, 0x1 ;  /* 0x00000058202c7211 */ /* 0x040fe400078808ff */
[----:B------:R-:W-:Y:S02]  /*60d0*/  SEL R113, R107, R113, !P6 ;  /* 0x000000716b717207 */ /* 0x000fe40007000000 */
[----:B------:R-:W-:Y:S02]  /*60e0*/  LEA.HI.X R45, R32, R89, R33, 0x1, P4 ;  /* 0x00000059202d7211 */ /* 0x000fe400020f0c21 */
[----:B------:R-:W-:Y:S02]  /*60f0*/  SHF.R.S32.HI R32, RZ, 0x1f, R113 ;  /* 0x0000001fff207819 */ /* 0x000fe40000011471 */
[----:B------:R-:W-:-:S02]  /*6100*/  ISETP.GE.AND P4, PT, R46, R99, PT ;  /* 0x000000632e00720c */ /* 0x000fc40003f86270 */
        /* <DEDUP_REMOVED lines=23> */
[----:B------:R-:W-:Y:S01]  /*6280*/  SHF.R.U32.HI R50, RZ, 0x10, R31 ;  /* 0x00000010ff327819 */ /* 0x000fe2000001161f */
[----:B------:R-:W-:Y:S01]  /*6290*/  IMAD.U32 R52, R127, 0x10000, RZ ;  /* 0x000100007f347824 */ /* 0x000fe200078e00ff */
[----:B------:R-:W-:Y:S01]  /*62a0*/  SHF.R.U64 R49, R40, 0x10, R41 ;  /* 0x0000001028317819 */ /* 0x000fe20000001229 */
[----:B-1----:R-:W-:Y:S01]  /*62b0*/  IMAD.U32 R41, R33, 0x10000, RZ ;  /* 0x0001000021297824 */ /* 0x002fe200078e00ff */
[----:B------:R-:W-:-:S02]  /*62c0*/  SHF.R.U64 R51, R42, 0x10, R43 ;  /* 0x000000102a337819 */ /* 0x000fc4000000122b */
[----:B------:R-:W-:Y:S01]  /*62d0*/  SHF.R.U32.HI R46, RZ, 0x10, R43 ;  /* 0x00000010ff2e7819 */ /* 0x000fe2000001162b */
[----:B------:R-:W-:Y:S01]  /*62e0*/  IMAD.U32 R43, R39, 0x10000, RZ ;  /* 0x00010000272b7824 */ /* 0x000fe200078e00ff */
[----:B------:R-:W-:Y:S02]  /*62f0*/  LOP3.LUT R40, R33, 0xffff0000, RZ, 0xc0, !PT ;  /* 0xffff000021287812 */ /* 0x000fe400078ec0ff */
[----:B------:R-:W-:Y:S01]  /*6300*/  LOP3.LUT R42, R37, 0xffff0000, RZ, 0xc0, !PT ;  /* 0xffff0000252a7812 */ /* 0x000fe200078ec0ff */
[C---:B------:R-:W-:Y:S01]  /*6310*/  IMAD.U32 R37, R35.reuse, 0x10000, RZ ;  /* 0x0001000023257824 */ /* 0x040fe200078e00ff */
[----:B------:R-:W-:Y:S02]  /*6320*/  LOP3.LUT R33, R35, 0xffff0000, RZ, 0xc0, !PT ;  /* 0xffff000023217812 */ /* 0x000fe400078ec0ff */
[----:B------:R-:W-:Y:S01]  /*6330*/  LOP3.LUT R35, R39, 0xffff0000, RZ, 0xc0, !PT ;  /* 0xffff000027237812 */ /* 0x000fe200078ec0ff */
[----:B------:R-:W-:Y:S01]  /*6340*/  IMAD.U32 R39, R117, 0x10000, RZ ;  /* 0x0001000075277824 */ /* 0x000fe200078e00ff */
[----:B------:R-:W-:Y:S01]  /*6350*/  PRMT R115, R115, 0x5410, R50 ;  /* 0x0000541073737816 */ /* 0x000fe20000000032 */
[CC--:B------:R-:W-:Y:S01]  /*6360*/  FMUL.FTZ R50, R48.reuse, R52.reuse ;  /* 0x0000003430327220 */ /* 0x0c0fe20000410000 */
[----:B------:R-:W-:Y:S01]  /*6370*/  PRMT R119, R119, 0x5410, R46 ;  /* 0x0000541077777816 */ /* 0x000fe2000000002e */
[-C--:B------:R-:W-:Y:S01]  /*6380*/  FMUL.FTZ R48, R48, R39.reuse ;  /* 0x0000002730307220 */ /* 0x080fe20000410000 */
[----:B------:R-:W-:Y:S01]  /*6390*/  LOP3.LUT R127, R127, 0xffff0000, RZ, 0xc0, !PT ;  /* 0xffff00007f7f7812 */ /* 0x000fe200078ec0ff */
[----:B------:R-:W-:Y:S01]  /*63a0*/  FFMA.FTZ R39, R41, R39, -R50 ;  /* 0x0000002729277223 */ /* 0x000fe20000010832 */
[----:B------:R-:W-:Y:S01]  /*63b0*/  LOP3.LUT R117, R117, 0xffff0000, RZ, 0xc0, !PT ;  /* 0xffff000075757812 */ /* 0x000fe200078ec0ff */
[----:B------:R-:W-:Y:S01]  /*63c0*/  IMAD.U32 R50, R119, 0x10000, RZ ;  /* 0x0001000077327824 */ /* 0x000fe200078e00ff */
[----:B------:R-:W-:Y:S01]  /*63d0*/  PRMT R120, R120, 0x5410, R49 ;  /* 0x0000541078787816 */ /* 0x000fe20000000031 */
[----:B------:R-:W-:Y:S01]  /*63e0*/  FMUL.FTZ R49, R42, R127 ;  /* 0x0000007f2a317220 */ /* 0x000fe20000410000 */
[----:B------:R-:W-:Y:S01]  /*63f0*/  IMAD.U32 R46, R115, 0x10000, RZ ;  /* 0x00010000732e7824 */ /* 0x000fe200078e00ff */
[----:B------:R-:W-:Y:S01]  /*6400*/  SHF.R.U64 R55, R28, 0x10, R29 ;  /* 0x000000101c377819 */ /* 0x000fe2000000121d */
[----:B------:R-:W-:Y:S01]  /*6410*/  FFMA.FTZ R41, R41, R52, R48 ;  /* 0x0000003429297223 */ /* 0x000fe20000010030 */
[----:B------:R-:W-:Y:S01]  /*6420*/  PRMT R118, R118, 0x5410, R51 ;  /* 0x0000541076767816 */ /* 0x000fe20000000033 */
[-C--:B------:R-:W-:Y:S01]  /*6430*/  FMUL.FTZ R51, R42, R117.reuse ;  /* 0x000000752a337220 */ /* 0x080fe20000410000 */
[----:B------:R-:W-:Y:S01]  /*6440*/  FFMA.FTZ R42, R40, R117, -R49 ;  /* 0x00000075282a7223 */ /* 0x000fe20000010831 */
[----:B------:R-:W-:Y:S01]  /*6450*/  FMUL.FTZ R48, R43, R50 ;  /* 0x000000322b307220 */ /* 0x000fe20000410000 */
[----:B------:R-:W-:Y:S01]  /*6460*/  LOP3.LUT R52, R119, 0xffff0000, RZ, 0xc0, !PT ;  /* 0xffff000077347812 */ /* 0x000fe200078ec0ff */
[-C--:B------:R-:W-:Y:S01]  /*6470*/  FMUL.FTZ R49, R43, R46.reuse ;  /* 0x0000002e2b317220 */ /* 0x080fe20000410000 */
[----:B------:R-:W-:Y:S01]  /*6480*/  PRMT R116, R116, 0x5410, R55 ;  /* 0x0000541074747816 */ /* 0x000fe20000000037 */
[----:B------:R-:W-:Y:S01]  /*6490*/  FFMA.FTZ R43, R37, R46, -R48 ;  /* 0x0000002e252b7223 */ /* 0x000fe20000010830 */
[----:B------:R-:W-:Y:S01]  /*64a0*/  LOP3.LUT R48, R115, 0xffff0000, RZ, 0xc0, !PT ;  /* 0xffff000073307812 */ /* 0x000fe200078ec0ff */
[----:B------:R-:W-:Y:S01]  /*64b0*/  FFMA.FTZ R37, R37, R50, R49 ;  /* 0x0000003225257223 */ /* 0x000fe20000010031 */
[----:B------:R-:W-:Y:S01]  /*64c0*/  FMUL.FTZ R50, R35, R52 ;  /* 0x0000003423327220 */ /* 0x000fe20000410000 */
[----:B------:R-:W-:Y:S01]  /*64d0*/  SHF.R.U64 R53, R30, 0x10, R31 ;  /* 0x000000101e357819 */ /* 0x000fe2000000121f */
[----:B------:R-:W-:-:S02]  /*64e0*/  IMAD.U32 R29, R36, 0x10000, RZ ;  /* 0x00010000241d7824 */ /* 0x000fc400078e00ff */
[----:B------:R-:W-:Y:S01]  /*64f0*/  FFMA.FTZ R40, R40, R127, R51 ;  /* 0x0000007f28287223 */ /* 0x000fe20000010033 */
[----:B------:R-:W-:Y:S01]  /*6500*/  IMAD.U32 R46, R116, 0x10000, RZ ;  /* 0x00010000742e7824 */ /* 0x000fe200078e00ff */
[----:B------:R-:W-:Y:S01]  /*6510*/  LOP3.LUT R36, R36, 0xffff0000, RZ, 0xc0, !PT ;  /* 0xffff000024247812 */ /* 0x000fe200078ec0ff */
[C---:B------:R-:W-:Y:S01]  /*6520*/  IMAD.U32 R49, R120.reuse, 0x10000, RZ ;  /* 0x0001000078317824 */ /* 0x040fe200078e00ff */
[----:B------:R-:W-:Y:S01]  /*6530*/  LOP3.LUT R51, R120, 0xffff0000, RZ, 0xc0, !PT ;  /* 0xffff000078337812 */ /* 0x000fe200078ec0ff */
[-C--:B------:R-:W-:Y:S01]  /*6540*/  FMUL.FTZ R54, R35, R48.reuse ;  /* 0x0000003023367220 */ /* 0x080fe20000410000 */
[----:B------:R-:W-:Y:S01]  /*6550*/  FFMA.FTZ R50, R33, R48, -R50 ;  /* 0x0000003021327223 */ /* 0x000fe20000010832 */
[----:B------:R-:W-:Y:S01]  /*6560*/  IMAD.U32 R28, R32, 0x10000, RZ ;  /* 0x00010000201c7824 */ /* 0x000fe200078e00ff */
[----:B------:R-:W-:Y:S01]  /*6570*/  PRMT R114, R114, 0x5410, R53 ;  /* 0x0000541072727816 */ /* 0x000fe20000000035 */
[C---:B------:R-:W-:Y:S01]  /*6580*/  FMUL.FTZ R48, R29.reuse, R46 ;  /* 0x0000002e1d307220 */ /* 0x040fe20000410000 */
[----:B------:R-:W-:Y:S01]  /*6590*/  LOP3.LUT R35, R116, 0xffff0000, RZ, 0xc0, !PT ;  /* 0xffff000074237812 */ /* 0x000fe200078ec0ff */
[----:B------:R-:W-:Y:S01]  /*65a0*/  FMUL.FTZ R53, R29, R49 ;  /* 0x000000311d357220 */ /* 0x000fe20000410000 */
[----:B------:R-:W-:Y:S01]  /*65b0*/  LOP3.LUT R32, R32, 0xffff0000, RZ, 0xc0, !PT ;  /* 0xffff000020207812 */ /* 0x000fe200078ec0ff */
[----:B------:R-:W-:Y:S01]  /*65c0*/  FMUL.FTZ R29, R36, R51 ;  /* 0x00000033241d7220 */ /* 0x000fe20000410000 */
[----:B------:R-:W-:Y:S01]  /*65d0*/  FFMA.FTZ R48, R28, R49, R48 ;  /* 0x000000311c307223 */ /* 0x000fe20000010030 */
[----:B------:R-:W-:Y:S01]  /*65e0*/  FMUL.FTZ R49, R36, R35 ;  /* 0x0000002324317220 */ /* 0x000fe20000410000 */
[----:B------:R-:W-:-:S02]  /*65f0*/  IMAD.U32 R31, R38, 0x10000, RZ ;  /* 0x00010000261f7824 */ /* 0x000fc400078e00ff */
[----:B------:R-:W-:Y:S01]  /*6600*/  FFMA.FTZ R54, R33, R52, R54 ;  /* 0x0000003421367223 */ /* 0x000fe20000010036 */
[----:B------:R-:W-:Y:S01]  /*6610*/  FFMA.FTZ R53, R28, R46, -R53 ;  /* 0x0000002e1c357223 */ /* 0x000fe20000010835 */
[----:B------:R-:W-:Y:S01]  /*6620*/  FFMA.FTZ R36, R32, R35, -R29 ;  /* 0x0000002320247223 */ /* 0x000fe2000001081d */
[----:B------:R-:W-:Y:S01]  /*6630*/  LOP3.LUT R38, R38, 0xffff0000, RZ, 0xc0, !PT ;  /* 0xffff000026267812 */ /* 0x000fe200078ec0ff */
[C---:B------:R-:W-:Y:S01]  /*6640*/  IMAD.U32 R33, R118.reuse, 0x10000, RZ ;  /* 0x0001000076217824 */ /* 0x040fe200078e00ff */
[----:B------:R-:W-:Y:S01]  /*6650*/  LOP3.LUT R35, R118, 0xffff0000, RZ, 0xc0, !PT ;  /* 0xffff000076237812 */ /* 0x000fe200078ec0ff */
[C---:B------:R-:W-:Y:S01]  /*6660*/  IMAD.U32 R28, R114.reuse, 0x10000, RZ ;  /* 0x00010000721c7824 */ /* 0x040fe200078e00ff */
[----:B------:R-:W-:Y:S01]  /*6670*/  LOP3.LUT R29, R114, 0xffff0000, RZ, 0xc0, !PT ;  /* 0xffff0000721d7812 */ /* 0x000fe200078ec0ff */
[----:B------:R-:W-:Y:S01]  /*6680*/  FFMA.FTZ R49, R32, R51, R49 ;  /* 0x0000003320317223 */ /* 0x000fe20000010031 */
[C---:B------:R-:W-:Y:S02]  /*6690*/  IMAD.U32 R30, R34.reuse, 0x10000, RZ ;  /* 0x00010000221e7824 */ /* 0x040fe400078e00ff */
[C---:B------:R-:W-:Y:S01]  /*66a0*/  FMUL.FTZ R51, R31.reuse, R33 ;  /* 0x000000211f337220 */ /* 0x040fe20000410000 */
[-C--:B------:R-:W-:Y:S01]  /*66b0*/  FMUL.FTZ R32, R31, R28.reuse ;  /* 0x0000001c1f207220 */ /* 0x080fe20000410000 */
[----:B------:R-:W-:Y:S01]  /*66c0*/  LOP3.LUT R34, R34, 0xffff0000, RZ, 0xc0, !PT ;  /* 0xffff000022227812 */ /* 0x000fe200078ec0ff */
[C---:B------:R-:W-:Y:S01]  /*66d0*/  FMUL.FTZ R31, R38.reuse, R35 ;  /* 0x00000023261f7220 */ /* 0x040fe20000410000 */
[----:B------:R-:W-:Y:S01]  /*66e0*/  FMUL.FTZ R38, R38, R29 ;  /* 0x0000001d26267220 */ /* 0x000fe20000410000 */
[C---:B------:R-:W-:Y:S01]  /*66f0*/  FFMA.FTZ R32, R30.reuse, R33, R32 ;  /* 0x000000211e207223 */ /* 0x040fe20000010020 */
[----:B------:R-:W-:Y:S01]  /*6700*/  FFMA.FTZ R51, R30, R28, -R51 ;  /* 0x0000001c1e337223 */ /* 0x000fe20000010833 */
[----:B------:R-:W-:Y:S01]  /*6710*/  F2FP.BF16.F32.PACK_AB R36, R36, R53 ;  /* 0x000000352424723e */ /* 0x000fe200000010ff */
[C---:B------:R-:W-:Y:S01]  /*6720*/  FFMA.FTZ R35, R34.reuse, R35, R38 ;  /* 0x0000002322237223 */ /* 0x040fe20000010026 */
[----:B------:R-:W-:Y:S01]  /*6730*/  FFMA.FTZ R28, R34, R29, -R31 ;  /* 0x0000001d221c7223 */ /* 0x000fe2000001081f */
        /* <DEDUP_REMOVED lines=10> */
[----:B------:R-:W-:-:S07]  /*67e0*/  IMAD.MOV.U32 R35, RZ, RZ, R43 ;  /* 0x000000ffff237224 */ /* 0x000fce00078e002b */
.L_x_9410:
[----:B------:R-:W-:Y:S05]  /*67f0*/  BSYNC B1 ;  /* 0x0000000000017941 */ /* 0x000fea0003800000 */
.L_x_9409:
        /* <DEDUP_REMOVED lines=10> */
.L_x_9366:
[----:B------:R-:W-:-:S13]  /*68a0*/  ISETP.NE.AND P3, PT, R157, 0x3, PT ;  /* 0x000000039d00780c */ /* 0x000fda0003f65270 */
[----:B------:R-:W-:Y:S05]  /*68b0*/  @!P3 BRA `(.L_x_9411) ;  /* 0x000000000004b947 */ /* 0x000fea0003800000 */
[----:B------:R-:W-:Y:S01]  /*68c0*/  BPT.TRAP 0x1 ;  /* 0x000000040000795c */ /* 0x000fe20000300000 */
.L_x_9411:
[----:B------:R-:W2:Y:S01]  /*68d0*/  LDL R28, [R1+0x8] ;  /* 0x00000800011c7983 */ /* 0x000ea20000100800 */
[----:B------:R-:W-:Y:S01]  /*68e0*/  IMAD R15, R18, 0x8, R2 ;  /* 0x00000008120f7824 */ /* 0x000fe200078e0202 */
[----:B------:R-:W-:Y:S01]  /*68f0*/  BSSY B1, `(.L_x_9412) ;  /* 0x0000006000017945 */ /* 0x000fe20003800000 */
[----:B------:R-:W-:-:S05]  /*6900*/  IMAD R85, R25, -0x80, R24 ;  /* 0xffffff8019557824 */ /* 0x000fca00078e0218 */
[----:B------:R-:W-:Y:S02]  /*6910*/  VIMNMX R85, R85, 0x80, PT ;  /* 0x0000008055557848 */ /* 0x000fe40003fe0100 */
[----:B--2---:R-:W-:-:S04]  /*6920*/  SHF.L.U32 R86, R28, 0x1f, RZ ;  /* 0x0000001f1c567819 */ /* 0x004fc800000006ff */
[----:B------:R-:W0:Y:S02]  /*6930*/  SYNCS.PHASECHK.TRANS64.TRYWAIT P4, [R15+URZ+0x2d890], R86 ;  /* 0x02d890560f0075a7 */ /* 0x000e24000808017f */
[----:B0-----:R-:W-:Y:S05]  /*6940*/  @!P4 BRA `(.L_x_9413) ;  /* 0x0000019c006cc947 */ /* 0x001fea0003800000 */
.L_x_9684:
[----:B------:R-:W-:Y:S05]  /*6950*/  BSYNC B1 ;  /* 0x0000000000017941 */ /* 0x000fea0003800000 */
.L_x_9412:
        /* <DEDUP_REMOVED lines=20> */
.L_x_9373:
[----:B------:R-:W-:Y:S05]  /*6aa0*/  BSYNC B0 ;  /* 0x0000000000007941 */ /* 0x000fea0003800000 */
.L_x_9365:
        /* <DEDUP_REMOVED lines=17> */
.L_x_9415:
[----:B------:R-:W-:Y:S05]  /*6bc0*/  BSYNC B0 ;  /* 0x0000000000007941 */ /* 0x000fea0003800000 */
.L_x_9414:
[----:B------:R-:W2:Y:S01]  /*6bd0*/  SYNCS.PHASECHK.TRANS64.TRYWAIT P3, [R15+URZ+0x2d8b0], R86 ;  /* 0x02d8b0560f0075a7 */ /* 0x000ea2000806017f */
[----:B------:R-:W-:Y:S04]  /*6be0*/  BSSY B0, `(.L_x_9416) ;  /* 0x0000002000007945 */ /* 0x000fe80003800000 */
[----:B--2---:R-:W-:Y:S05]  /*6bf0*/  @!P3 BRA `(.L_x_9417) ;  /* 0x0000019800d4b947 */ /* 0x004fea0003800000 */
.L_x_9685:
[----:B------:R-:W-:Y:S05]  /*6c00*/  BSYNC B0 ;  /* 0x0000000000007941 */ /* 0x000fea0003800000 */
.L_x_9416:
[----:B------:R-:W-:Y:S01]  /*6c10*/  ISETP.GE.AND P3, PT, R23, R85, PT ;  /* 0x000000551700720c */ /* 0x000fe20003f66270 */
[----:B------:R-:W-:-:S12]  /*6c20*/  BSSY B0, `(.L_x_9418) ;  /* 0x0000022000007945 */ /* 0x000fd80003800000 */
[----:B------:R-:W-:Y:S05]  /*6c30*/  @P3 BRA `(.L_x_9419) ;  /* 0x0000000000803947 */ /* 0x000fea0003800000 */
        /* <DEDUP_REMOVED lines=9> */
[C---:B------:R-:W-:Y:S01]  /*6cd0*/  LEA R32, P3, R28.reuse, UR4, 0x1 ;  /* 0x000000041c207c11 */ /* 0x040fe2000f8608ff */
[----:B------:R-:W-:Y:S01]  /*6ce0*/  ULDC UR4, c[0x0][0x2e4] ;  /* 0x0000b90000047ab9 */ /* 0x000fe20000000800 */
[C---:B------:R-:W-:Y:S02]  /*6cf0*/  VIADD R34, R19.reuse, 0x20 ;  /* 0x0000002013227836 */ /* 0x040fe40000000000 */
[----:B------:R-:W-:Y:S02]  /*6d00*/  LEA.HI.X R33, R28, UR5, R29, 0x1, P3 ;  /* 0x000000051c217c11 */ /* 0x000fe400098f0c1d */
[----:B------:R-:W-:-:S13]  /*6d10*/  ISETP.GE.AND P3, PT, R19, UR4, PT ;  /* 0x0000000413007c0c */ /* 0x000fda000bf66270 */
[----:B------:R-:W1:Y:S04]  /*6d20*/  @!P3 LDS.128 R28, [R80] ;  /* 0x00000000501cb984 */ /* 0x000e680000000c00 */
[----:B-1----:R-:W-:Y:S01]  /*6d30*/  @!P3 STG.E.128 desc[UR38][R32.64], R28 ;  /* 0x0000001c2000b986 */ /* 0x002fe2000c101d26 */
[----:B------:R-:W-:Y:S01]  /*6d40*/  ISETP.GE.AND P3, PT, R34, UR4, PT ;  /* 0x0000000422007c0c */ /* 0x000fe2000bf66270 */
[----:B------:R-:W-:-:S12]  /*6d50*/  VIADD R34, R19, 0x10 ;  /* 0x0000001013227836 */ /* 0x000fd80000000000 */
[----:B------:R-:W1:Y:S04]  /*6d60*/  @!P3 LDS.128 R28, [R80+0x2000] ;  /* 0x00200000501cb984 */ /* 0x000e680000000c00 */
[----:B-1----:R-:W-:Y:S01]  /*6d70*/  @!P3 STG.E.128 desc[UR38][R32.64+0x40], R28 ;  /* 0x0000401c2000b986 */ /* 0x002fe2000c101d26 */
[----:B------:R-:W-:-:S13]  /*6d80*/  ISETP.GE.AND P3, PT, R102, UR4, PT ;  /* 0x0000000466007c0c */ /* 0x000fda000bf66270 */
[----:B------:R-:W1:Y:S04]  /*6d90*/  @!P3 LDS.128 R28, [R80+0x4000] ;  /* 0x00400000501cb984 */ /* 0x000e680000000c00 */
        /* <DEDUP_REMOVED lines=10> */
.L_x_9419:
[----:B------:R-:W-:Y:S05]  /*6e40*/  BSYNC B0 ;  /* 0x0000000000007941 */ /* 0x000fea0003800000 */
.L_x_9418:
[----:B------:R-:W4:Y:S01]  /*6e50*/  LDL.LU R20, [R1+0x8] ;  /* 0x0000080001147983 */ /* 0x000f220000300800 */
[----:B0-2---:R-:W-:Y:S02]  /*6e60*/  @!P4 VIADD R15, R15, 0x2d8c0 ;  /* 0x0002d8c00f0fc836 */ /* 0x005fe40000000000 */
        /* <DEDUP_REMOVED lines=8> */
[----:B0-----:R0:W-:Y:S01]  /*6ef0*/  BAR.SYNC.DEFER_BLOCKING R109, 0x80 ;  /* 0x0002006d0000751d */ /* 0x0011e20000010000 */
[----:B------:R-:W-:-:S04]  /*6f00*/  ISETP.NE.AND P3, PT, R18, 0x2, PT ;  /* 0x000000021200780c */ /* 0x000fc80003f65270 */
[----:B------:R-:W-:Y:S01]  /*6f10*/  SEL R18, R18, RZ, P3 ;  /* 0x000000ff12127207 */ /* 0x000fe20001800000 */
[----:B------:R2:W-:Y:S02]  /*6f20*/  @!P4 SYNCS.ARRIVE.TRANS64.RED.A1T0 RZ, [R15+URZ], RZ ;  /* 0x000000ff0fffc9a7 */ /* 0x0005e4000810043f */
[----:B--2---:R-:W-:-:S04]  /*6f30*/  SEL R15, RZ, 0x1, P3 ;  /* 0x00000001ff0f7807 */ /* 0x004fc80001800000 */
[----:B----4-:R-:W-:-:S05]  /*6f40*/  LOP3.LUT R20, R20, R15, RZ, 0x3c, !PT ;  /* 0x0000000f14147212 */ /* 0x010fca00078e3cff */
[----:B------:R0:W-:Y:S01]  /*6f50*/  STL [R1+0x8], R20 ;  /* 0x0000081401007387 */ /* 0x0001e20000100800 */
[----:B------:R-:W-:Y:S05]  /*6f60*/  @P2 BRA `(.L_x_9420) ;  /* 0xffffffb800642947 */ /* 0x000fea000383ffff */
[----:B0-----:R-:W0:Y:S01]  /*6f70*/  S2R R20, SR_TID.X ;  /* 0x0000000000147919 */ /* 0x001e220000002100 */
[----:B------:R-:W-:Y:S02]  /*6f80*/  PLOP3.LUT P0, PT, PT, PT, PT, 0x8, 0x0 ;  /* 0x000000000000781c */ /* 0x000fe40003f0e170 */
[----:B0-----:R-:W-:-:S04]  /*6f90*/  SHF.R.U32.HI R20, RZ, 0x7, R20 ;  /* 0x00000007ff147819 */ /* 0x001fc80000011614 */
[----:B------:R-:W-:-:S13]  /*6fa0*/  ISETP.NE.AND P5, PT, R20, 0x1, PT ;  /* 0x000000011400780c */ /* 0x000fda0003fa5270 */
[----:B------:R-:W-:Y:S06]  /*6fb0*/  @!P5 BAR.ARV 0x9, 0x100 ;  /* 0x024400000000db1d */ /* 0x000fec0000002000 */
.L_x_9360:
[----:B------:R-:W4:Y:S02]  /*6fc0*/  LDC.64 R4, c[0x0][0x9e0] ;  /* 0x00027800ff047b82 */ /* 0x000f240000000a00 */
[----:B----4-:R-:W-:Y:S01]  /*6fd0*/  ISETP.GE.AND P1, PT, R5, 0x1, PT ;  /* 0x000000010500780c */ /* 0x010fe20003f26270 */
[----:B------:R-:W-:-:S12]  /*6fe0*/  @P0 BRA `(.L_x_9421) ;  /* 0x00000000000c0947 */ /* 0x000fd80003800000 */
[----:B------:R-:W4:Y:S01]  /*6ff0*/  FENCE.VIEW.ASYNC.G ;  /* 0x00000000000073c6 */ /* 0x000f220000000100 */
[----:B------:R-:W-:Y:S05]  /*7000*/  WARPSYNC.ALL ;  /* 0x0000000000007948 */ /* 0x000fea0003800000 */
[----:B----4-:R-:W-:Y:S06]  /*7010*/  BAR.ARV 0xc, 0x1a0 ;  /* 0x0306800000007b1d */ /* 0x010fec0000002000 */
.L_x_9421:
        /* <DEDUP_REMOVED lines=8> */
[----:B------:R-:W4:Y:S02]  /*70a0*/  @P0 LDC.64 R6, c[0x0][0x9e8] ;  /* 0x00027a00ff060b82 */ /* 0x000f240000000a00 */
[----:B----4-:R-:W-:-:S05]  /*70b0*/  @P0 IMAD.HI.U32 R4, R3, R6, RZ ;  /* 0x0000000603040227 */ /* 0x010fca00078e00ff */
[----:B------:R-:W-:-:S04]  /*70c0*/  @P0 SHF.R.U32.HI R3, RZ, R7, R4 ;  /* 0x00000007ff030219 */ /* 0x000fc80000011604 */
[----:B------:R-:W-:Y:S01]  /*70d0*/  LOP3.LUT R3, RZ, R3, RZ, 0x33, !PT ;  /* 0x00000003ff037212 */ /* 0x000fe200078e33ff */
[----:B------:R-:W-:Y:S06]  /*70e0*/  BRA `(.L_x_9425) ;  /* 0x0000000000107947 */ /* 0x000fec0003800000 */
.L_x_9424:
[----:B------:R-:W-:-:S13]  /*70f0*/  ISETP.NE.AND P0, PT, R5, 0x1, PT ;  /* 0x000000010500780c */ /* 0x000fda0003f05270 */
[----:B------:R-:W4:Y:S02]  /*7100*/  @P0 LDC.64 R6, c[0x0][0x9e8] ;  /* 0x00027a00ff060b82 */ /* 0x000f240000000a00 */
[----:B----4-:R-:W-:-:S05]  /*7110*/  @P0 IMAD.HI.U32 R4, R3, R6, RZ ;  /* 0x0000000603040227 */ /* 0x010fca00078e00ff */
[----:B------:R-:W-:-:S07]  /*7120*/  @P0 SHF.R.U32.HI R3, RZ, R7, R4 ;  /* 0x00000007ff030219 */ /* 0x000fce0000011604 */
.L_x_9425:
[----:B------:R-:W-:Y:S05]  /*7130*/  BSYNC B0 ;  /* 0x0000000000007941 */ /* 0x000fea0003800000 */
.L_x_9423:
[----:B------:R-:W-:-:S05]  /*7140*/  IMAD R3, R3, R5, R5 ;  /* 0x0000000503037224 */ /* 0x000fca00078e0205 */
[----:B------:R-:W-:-:S07]  /*7150*/  VIMNMX R0, R0, R3, PT ;  /* 0x0000000300007248 */ /* 0x000fce0003fe0100 */
.L_x_9422:
[----:B------:R-:W-:Y:S01]  /*7160*/  VIADD R0, R0, 0x7f ;  /* 0x0000007f00007836 */ /* 0x000fe20000000000 */
[----:B------:R-:W-:-:S04]  /*7170*/  ULDC UR4, c[0x0][0x9dc] ;  /* 0x0002770000047ab9 */ /* 0x000fc80000000800 */
[----:B------:R-:W-:-:S04]  /*7180*/  SHF.R.S32.HI R3, RZ, 0x1f, R0 ;  /* 0x0000001fff037819 */ /* 0x000fc80000011400 */
[----:B------:R-:W-:Y:S01]  /*7190*/  LEA.HI R3, R3, R0, RZ, 0x7 ;  /* 0x0000000003037211 */ /* 0x000fe200078f38ff */
[----:B------:R-:W-:-:S03]  /*71a0*/  VIADD R0, R106, -UR4 ;  /* 0x800000046a007c36 */ /* 0x000fc60008000000 */
        /* <DEDUP_REMOVED lines=13> */
.L_x_9428:
[----:B------:R-:W-:-:S13]  /*7280*/  ISETP.NE.AND P0, PT, R5, 0x1, PT ;  /* 0x000000010500780c */ /* 0x000fda0003f05270 */
[----:B------:R-:W4:Y:S02]  /*7290*/  @P0 LDC.64 R6, c[0x0][0x9e8] ;  /* 0x00027a00ff060b82 */ /* 0x000f240000000a00 */
[----:B----4-:R-:W-:-:S05]  /*72a0*/  @P0 IMAD.HI.U32 R6, R106, R6, RZ ;  /* 0x000000066a060227 */ /* 0x010fca00078e00ff */
[----:B------:R-:W-:-:S07]  /*72b0*/  @P0 SHF.R.U32.HI R106, RZ, R7, R6 ;  /* 0x00000007ff6a0219 */ /* 0x000fce0000011606 */
.L_x_9429:
[----:B------:R-:W-:Y:S05]  /*72c0*/  BSYNC B0 ;  /* 0x0000000000007941 */ /* 0x000fea0003800000 */
.L_x_9427:
[----:B------:R-:W-:-:S05]  /*72d0*/  IMAD R3, R106, R5, RZ ;  /* 0x000000056a037224 */ /* 0x000fca00078e02ff */
[----:B------:R-:W-:-:S07]  /*72e0*/  VIMNMX R0, R0, R3, !PT ;  /* 0x0000000300007248 */ /* 0x000fce0007fe0100 */
.L_x_9426:
[----:B------:R-:W-:Y:S01]  /*72f0*/  SHF.R.S32.HI R3, RZ, 0x1f, R0 ;  /* 0x0000001fff037819 */ /* 0x000fe20000011400 */
[----:B------:R-:W-:Y:S01]  /*7300*/  IMAD.MOV.U32 R36, RZ, RZ, RZ ;  /* 0x000000ffff247224 */ /* 0x000fe200078e00ff */
[----:B------:R-:W-:Y:S01]  /*7310*/  PLOP3.LUT P0, PT, PT, PT, PT, 0x80, 0x0 ;  /* 0x000000000000781c */ /* 0x000fe20003f0f070 */
[----:B------:R-:W-:Y:S01]  /*7320*/  IMAD.MOV.U32 R21, RZ, RZ, RZ ;  /* 0x000000ffff157224 */ /* 0x000fe200078e00ff */
[----:B------:R-:W-:Y:S02]  /*7330*/  LEA.HI R3, R3, R0, RZ, 0x7 ;  /* 0x0000000003037211 */ /* 0x000fe400078f38ff */
[----:B------:R-:W-:Y:S02]  /*7340*/  CS2R R134, SRZ ;  /* 0x0000000000867805 */ /* 0x000fe4000001ff00 */
[----:B------:R-:W-:Y:S02]  /*7350*/  CS2R R132, SRZ ;  /* 0x0000000000847805 */ /* 0x000fe4000001ff00 */
[----:B------:R-:W-:-:S02]  /*7360*/  CS2R R130, SRZ ;  /* 0x0000000000827805 */ /* 0x000fc4000001ff00 */
[----:B------:R-:W-:Y:S02]  /*7370*/  SHF.R.S32.HI R3, RZ, 0x7, R3 ;  /* 0x00000007ff037819 */ /* 0x000fe40000011403 */
[----:B------:R-:W-:Y:S02]  /*7380*/  CS2R R128, SRZ ;  /* 0x0000000000807805 */ /* 0x000fe4000001ff00 */
[----:B------:R-:W-:Y:S02]  /*7390*/  CS2R R126, SRZ ;  /* 0x00000000007e7805 */ /* 0x000fe4000001ff00 */
[----:B------:R-:W-:Y:S02]  /*73a0*/  CS2R R124, SRZ ;  /* 0x00000000007c7805 */ /* 0x000fe4000001ff00 */
[----:B------:R-:W-:Y:S02]  /*73b0*/  VIMNMX R4, RZ, R3, !PT ;  /* 0x00000003ff047248 */ /* 0x000fe40007fe0100 */
[----:B------:R-:W-:-:S02]  /*73c0*/  CS2R R122, SRZ ;  /* 0x00000000007a7805 */ /* 0x000fc4000001ff00 */
[----:B------:R-:W-:Y:S02]  /*73d0*/  CS2R R120, SRZ ;  /* 0x0000000000787805 */ /* 0x000fe4000001ff00 */
[----:B------:R-:W-:Y:S02]  /*73e0*/  CS2R R118, SRZ ;  /* 0x0000000000767805 */ /* 0x000fe4000001ff00 */
[----:B------:R-:W-:Y:S01]  /*73f0*/  ISETP.GT.AND P1, PT, R88, R4, PT ;  /* 0x000000045800720c */ /* 0x000fe20003f24270 */
[----:B------:R4:W-:Y:S01]  /*7400*/  STL [R1+0x38], R4 ;  /* 0x0000380401007387 */ /* 0x0009e20000100800 */
[----:B------:R-:W-:Y:S02]  /*7410*/  CS2R R116, SRZ ;  /* 0x0000000000747805 */ /* 0x000fe4000001ff00 */
[----:B------:R-:W-:Y:S02]  /*7420*/  CS2R R114, SRZ ;  /* 0x0000000000727805 */ /* 0x000fe4000001ff00 */
[----:B------:R-:W-:-:S02]  /*7430*/  CS2R R112, SRZ ;  /* 0x0000000000707805 */ /* 0x000fc4000001ff00 */
[----:B------:R-:W-:Y:S01]  /*7440*/  CS2R R110, SRZ ;  /* 0x00000000006e7805 */ /* 0x000fe2000001ff00 */
[----:B-1----:R-:W-:Y:S01]  /*7450*/  IMAD.MOV.U32 R109, RZ, RZ, RZ ;  /* 0x000000ffff6d7224 */ /* 0x002fe200078e00ff */
        /* <DEDUP_REMOVED lines=8> */
[----:B------:R-:W-:Y:S01]  /*74e0*/  CS2R R6, SRZ ;  /* 0x0000000000067805 */ /* 0x000fe2000001ff00 */
[----:B------:R-:W-:Y:S01]  /*74f0*/  IMAD.MOV.U32 R93, RZ, RZ, RZ ;  /* 0x000000ffff5d7224 */ /* 0x000fe200078e00ff */
[----:B------:R-:W-:Y:S01]  /*7500*/  CS2R R90, SRZ ;  /* 0x00000000005a7805 */ /* 0x000fe2000001ff00 */
[----:B--23--:R-:W-:Y:S02]  /*7510*/  IMAD.MOV.U32 R30, RZ, RZ, RZ ;  /* 0x000000ffff1e7224 */ /* 0x00cfe400078e00ff */
[----:B------:R-:W-:Y:S01]  /*7520*/  IMAD.MOV.U32 R3, RZ, RZ, RZ ;  /* 0x000000ffff037224 */ /* 0x000fe200078e00ff */
[----:B----4-:R-:W-:Y:S06]  /*7530*/  @!P1 BRA `(.L_x_9430) ;  /* 0x0000011400509947 */ /* 0x010fec0003800000 */
[----:B------:R-:W1:Y:S01]  /*7540*/  S2R R4, SR_TID.X ;  /* 0x0000000000047919 */ /* 0x000e620000002100 */
[----:B------:R-:W-:Y:S01]  /*7550*/  UMOV UR4, 0xffffffff ;  /* 0xffffffff00047882 */ /* 0x000fe20000000000 */
[----:B-1----:R-:W-:-:S05]  /*7560*/  VIADD R46, R4, 0xffffff80 ;  /* 0xffffff80042e7836 */ /* 0x002fca0000000000 */
[----:B------:R-:W-:-:S04]  /*7570*/  SHF.R.S32.HI R59, RZ, 0x1f, R46 ;  /* 0x0000001fff3b7819 */ /* 0x000fc8000001142e */
[----:B------:R-:W-:-:S04]  /*7580*/  LEA.HI R47, R59, R46, RZ, 0x7 ;  /* 0x0000002e3b2f7211 */ /* 0x000fc800078f38ff */
[----:B------:R-:W-:Y:S01]  /*7590*/  SHF.R.S32.HI R44, RZ, 0x7, R47 ;  /* 0x00000007ff2c7819 */ /* 0x000fe2000001142f */
[----:B------:R-:W-:Y:S06]  /*75a0*/  BRA.DIV UR4, `(.L_x_9431) ;  /* 0x00000192047c7947 */ /* 0x000fec000b800000 */
[----:B------:R-:W1:Y:S04]  /*75b0*/  SHFL.IDX PT, R0, R44, RZ, 0x1f ;  /* 0x00001fff2c007589 */ /* 0x000e6800000e0000 */
[----:B-1----:R1:W-:Y:S02]  /*75c0*/  STL [R1+0xc], R0 ;  /* 0x00000c0001007387 */ /* 0x0023e40000100800 */
.L_x_9688:
[----:B------:R-:W1:Y:S01]  /*75d0*/  LDL R3, [R1+0xc] ;  /* 0x00000c0001037983 */ /* 0x000e620000100800 */
[----:B------:R-:W-:Y:S01]  /*75e0*/  VIADD R4, R2, 0x21800 ;  /* 0x0002180002047836 */ /* 0x000fe20000000000 */
[----:B------:R-:W-:Y:S04]  /*75f0*/  BSSY B6, `(.L_x_9432) ;  /* 0x000001e000067945 */ /* 0x000fe80003800000 */
[----:B------:R-:W-:Y:S01]  /*7600*/  LOP3.LUT P0, RZ, R4, 0x3ff, RZ, 0xc0, !PT ;  /* 0x000003ff04ff7812 */ /* 0x000fe2000780c0ff */
[----:B-1----:R-:W-:-:S05]  /*7610*/  IMAD.HI R0, R3, 0x55555556, RZ ;  /* 0x5555555603007827 */ /* 0x002fca00078e02ff */
[----:B------:R-:W-:-:S05]  /*7620*/  LEA.HI R0, R0, R0, RZ, 0x1 ;  /* 0x0000000000007211 */ /* 0x000fca00078f08ff */
[----:B------:R-:W-:-:S04]  /*7630*/  IMAD R3, R0, -0x3, R3 ;  /* 0xfffffffd00037824 */ /* 0x000fc800078e0203 */
[C---:B------:R-:W-:Y:S02]  /*7640*/  IMAD R0, R3.reuse, 0x1000, R2 ;  /* 0x0000100003007824 */ /* 0x040fe400078e0202 */
[----:B------:R-:W-:Y:S02]  /*7650*/  IMAD R3, R3, 0x2000, R4 ;  /* 0x0000200003037824 */ /* 0x000fe400078e0204 */
[----:B------:R-:W-:-:S03]  /*7660*/  VIADD R0, R0, 0xc400 ;  /* 0x0000c40000007836 */ /* 0x000fc60000000000 */
[----:B------:R-:W-:Y:S02]  /*7670*/  SHF.R.U32.HI R3, RZ, 0x4, R3 ;  /* 0x00000004ff037819 */ /* 0x000fe40000011603 */
[----:B------:R-:W-:Y:S02]  /*7680*/  SHF.R.U32.HI R0, RZ, 0x4, R0 ;  /* 0x00000004ff007819 */ /* 0x000fe40000011600 */
[----:B------:R-:W-:Y:S02]  /*7690*/  LOP3.LUT R3, R3, 0x3fff, RZ, 0xc0, !PT ;  /* 0x00003fff03037812 */ /* 0x000fe400078ec0ff */
[----:B------:R-:W-:-:S03]  /*76a0*/  LOP3.LUT R45, R0, 0x3fff, RZ, 0xc0, !PT ;  /* 0x00003fff002d7812 */ /* 0x000fc600078ec0ff */
[----:B------:R1:W-:Y:S01]  /*76b0*/  STL [R1+0x14], R3 ;  /* 0x0000140301007387 */ /* 0x0003e20000100800 */
[----:B------:R-:W-:Y:S05]  /*76c0*/  @!P0 BRA `(.L_x_9433) ;  /* 0x0000000000408947 */ /* 0x000fea0003800000 */
[----:B------:R-:W-:Y:S01]  /*76d0*/  MOV R0, 0x0 ;  /* 0x0000000000007802 */ /* 0x000fe20000000f00 */
[----:B------:R-:W-:Y:S01]  /*76e0*/  ULDC.64 UR4, c[0x4][0x1b8] ;  /* 0x01006e0000047ab9 */ /* 0x000fe20000000a00 */
[----:B------:R-:W-:Y:S01]  /*76f0*/  ULDC.64 UR6, c[0x4][0x1c0] ;  /* 0x0100700000067ab9 */ /* 0x000fe20000000a00 */
[----:B------:R-:W-:Y:S01]  /*7700*/  IMAD.U32 R4, RZ, RZ, UR4 ;  /* 0x00000004ff047e24 */ /* 0x000fe2000f8e00ff */
[----:B0-2---:R0:W2:Y:S01]  /*7710*/  LDC.64 R14, c[0x4][R0] ;  /* 0x01000000000e7b82 */ /* 0x0050a20000000a00 */
        /* <DEDUP_REMOVED lines=10> */
[----:B-12--5:R-:W-:Y:S05]  /*77c0*/  CALL.ABS.NOINC R14 ;  /* 0x000000000e007343 */ /* 0x026fea0003c00000 */
.L_x_9433:
[----:B------:R-:W-:Y:S05]  /*77d0*/  BSYNC B6 ;  /* 0x0000000000067941 */ /* 0x000fea0003800000 */
.L_x_9432:
[----:B------:R-:W-:Y:S02]  /*77e0*/  ULDC UR4, c[0x0][0x3d4] ;  /* 0x0000f50000047ab9 */ /* 0x000fe40000000800 */
[----:B------:R-:W-:-:S13]  /*77f0*/  ISETP.LT.AND P0, PT, RZ, UR4, PT ;  /* 0x00000004ff007c0c */ /* 0x000fda000bf01270 */
[----:B------:R-:W-:Y:S05]  /*7800*/  @P0 BRA `(.L_x_9434) ;  /* 0x0000000000400947 */ /* 0x000fea0003800000 */
[----:B------:R-:W3:Y:S02]  /*7810*/  LDL R20, [R1+0x50] ;  /* 0x0000500001147983 */ /* 0x000ee40000100800 */
[----:B---3--:R-:W-:-:S04]  /*7820*/  LEA.HI R0, R20, R20, RZ, 0x1 ;  /* 0x0000001414007211 */ /* 0x008fc800078f08ff */
[----:B------:R-:W-:-:S05]  /*7830*/  LOP3.LUT R0, R0, 0xfffffffe, RZ, 0xc0, !PT ;  /* 0xfffffffe00007812 */ /* 0x000fca00078ec0ff */
[----:B------:R-:W-:-:S05]  /*7840*/  IMAD.IADD R0, R20, 0x1, -R0 ;  /* 0x0000000114007824 */ /* 0x000fca00078e0a00 */
[----:B-1----:R-:W-:-:S04]  /*7850*/  SHF.L.U32 R3, R0, 0x1f, RZ ;  /* 0x0000001f00037819 */ /* 0x002fc800000006ff */
[----:B------:R1:W3:Y:S03]  /*7860*/  SYNCS.PHASECHK.TRANS64.TRYWAIT P0, [R2+URZ+0x2d800], R3 ;  /* 0x02d80003020075a7 */ /* 0x0002e6000800017f */
[----:B---3--:R-:W-:Y:S05]  /*7870*/  @!P0 NANOSLEEP.SYNCS 0x989680 ;  /* 0x009896800000895d */ /* 0x008fea0003900000 */
[----:B------:R-:W3:Y:S01]  /*7880*/  @!P0 SYNCS.PHASECHK.TRANS64 P0, [R2+URZ+0x2d800], R3 ;  /* 0x02d80003020085a7 */ /* 0x000ee2000800007f */
[----:B------:R-:W-:Y:S04]  /*7890*/  BSSY B0, `(.L_x_9435) ;  /* 0x0000006000007945 */ /* 0x000fe80003800000 */
[----:B---3--:R-:W-:Y:S05]  /*78a0*/  @P0 BRA `(.L_x_9436) ;  /* 0x0000000000100947 */ /* 0x008fea0003800000 */
.L_x_9437:
[----:B---3--:R3:W4:Y:S02]  /*78b0*/  SYNCS.PHASECHK.TRANS64.TRYWAIT P0, [R2+URZ+0x2d800], R3 ;  /* 0x02d80003020075a7 */ /* 0x008724000800017f */
[----:B----4-:R-:W-:Y:S05]  /*78c0*/  @!P0 NANOSLEEP.SYNCS 0x989680 ;  /* 0x009896800000895d */ /* 0x010fea0003900000 */
[----:B------:R-:W4:Y:S02]  /*78d0*/  @!P0 SYNCS.PHASECHK.TRANS64 P0, [R2+URZ+0x2d800], R3 ;  /* 0x02d80003020085a7 */ /* 0x000f24000800007f */
[----:B----4-:R-:W-:Y:S05]  /*78e0*/  @!P0 BRA `(.L_x_9437) ;  /* 0xfffffffc00f08947 */ /* 0x010fea000383ffff */
.L_x_9436:
[----:B------:R-:W-:Y:S05]  /*78f0*/  BSYNC B0 ;  /* 0x0000000000007941 */ /* 0x000fea0003800000 */
.L_x_9435:
[----:B------:R-:W-:Y:S05]  /*7900*/  BRA `(.L_x_9438) ;  /* 0x0000004000647947 */ /* 0x000fea0003800000 */
.L_x_9434:
[----:B-1----:R-:W3:Y:S01]  /*7910*/  LDL R3, [R1+0x58] ;  /* 0x0000580001037983 */ /* 0x002ee20000100800 */
[----:B-----5:R-:W-:Y:S01]  /*7920*/  SHF.R.S32.HI R0, RZ, 0x1f, R105 ;  /* 0x0000001fff007819 */ /* 0x020fe20000011469 */
[----:B------:R-:W-:Y:S01]  /*7930*/  ULDC.64 UR4, c[0x0][0x3d8] ;  /* 0x0000f60000047ab9 */ /* 0x000fe20000000a00 */
[----:B------:R-:W-:Y:S01]  /*7940*/  ULDC.64 UR6, c[0x0][0x3e8] ;  /* 0x0000fa0000067ab9 */ /* 0x000fe20000000a00 */
[----:B------:R-:W-:Y:S01]  /*7950*/  IMAD.WIDE.U32 R48, R105, UR4, RZ ;  /* 0x0000000469307c25 */ /* 0x000fe2000f8e00ff */
[----:B------:R-:W-:Y:S02]  /*7960*/  SHF.R.S32.HI R61, RZ, 0x1f, R16 ;  /* 0x0000001fff3d7819 */ /* 0x000fe40000011410 */
[----:B------:R-:W-:Y:S01]  /*7970*/  SHF.R.S32.HI R62, RZ, 0x1f, R19 ;  /* 0x0000001fff3e7819 */ /* 0x000fe20000011413 */
[C---:B------:R-:W-:Y:S02]  /*7980*/  IMAD R4, R0.reuse, UR4, RZ ;  /* 0x0000000400047c24 */ /* 0x040fe4000f8e02ff */
[----:B------:R-:W-:-:S02]  /*7990*/  IMAD R0, R0, UR6, RZ ;  /* 0x0000000600007c24 */ /* 0x000fc4000f8e02ff */
[C---:B------:R-:W-:Y:S02]  /*79a0*/  IMAD R57, R105.reuse, UR5, R4 ;  /* 0x0000000569397c24 */ /* 0x040fe4000f8e0204 */
[C---:B------:R-:W-:Y:S02]  /*79b0*/  IMAD R55, R105.reuse, UR7, R0 ;  /* 0x0000000769377c24 */ /* 0x040fe4000f8e0200 */
[----:B------:R-:W-:-:S04]  /*79c0*/  IMAD.WIDE.U32 R50, R105, UR6, RZ ;  /* 0x0000000669327c25 */ /* 0x000fc8000f8e00ff */
[----:B------:R-:W-:Y:S02]  /*79d0*/  IMAD.IADD R57, R57, 0x1, R49 ;  /* 0x0000000139397824 */ /* 0x000fe400078e0231 */
[----:B------:R-:W-:Y:S01]  /*79e0*/  IMAD.IADD R55, R55, 0x1, R51 ;  /* 0x0000000137377824 */ /* 0x000fe200078e0233 */
[----:B---3--:R-:W-:-:S13]  /*79f0*/  LOP3.LUT P0, RZ, R3, 0x1bf, RZ, 0xc0, !PT ;  /* 0x000001bf03ff7812 */ /* 0x008fda000780c0ff */
[----:B------:R-:W-:Y:S05]  /*7a00*/  @!P0 BRA `(.L_x_9439) ;  /* 0x0000000000408947 */ /* 0x000fea0003800000 */
[----:B------:R-:W-:Y:S01]  /*7a10*/  MOV R0, 0x0 ;  /* 0x0000000000007802 */ /* 0x000fe20000000f00 */
[----:B------:R-:W-:Y:S01]  /*7a20*/  ULDC.64 UR4, c[0x4][0x1b8] ;  /* 0x01006e0000047ab9 */ /* 0x000fe20000000a00 */
[----:B------:R-:W-:Y:S01]  /*7a30*/  ULDC.64 UR6, c[0x4][0x1c0] ;  /* 0x0100700000067ab9 */ /* 0x000fe20000000a00 */
[----:B------:R-:W-:Y:S01]  /*7a40*/  IMAD.U32 R4, RZ, RZ, UR4 ;  /* 0x00000004ff047e24 */ /* 0x000fe2000f8e00ff */
[----:B0-2---:R0:W1:Y:S01]  /*7a50*/  LDC.64 R14, c[0x4][R0] ;  /* 0x01000000000e7b82 */ /* 0x0050620000000a00 */
        /* <DEDUP_REMOVED lines=11> */
.L_x_9439:
[----:B------:R-:W3:Y:S01]  /*7b10*/  LDL R56, [R1+0x34] ;  /* 0x0000340001387983 */ /* 0x000ee20000100800 */
[----:B------:R-:W1:Y:S01]  /*7b20*/  LDC.64 R12, c[0x0][0x3d8] ;  /* 0x0000f600ff0c7b82 */ /* 0x000e620000000a00 */
[----:B------:R-:W-:Y:S02]  /*7b30*/  ULDC.U8 UR4, c[0x0][0x3f0] ;  /* 0x0000fc0000047ab9 */ /* 0x000fe40000000000 */
[----:B------:R-:W4:Y:S05]  /*7b40*/  LDL R20, [R1+0x40] ;  /* 0x0000400001147983 */ /* 0x000f2a0000100800 */
[----:B------:R-:W5:Y:S01]  /*7b50*/  LDC.64 R10, c[0x0][0x3e8] ;  /* 0x0000fa00ff0a7b82 */ /* 0x000f620000000a00 */
[----:B------:R-:W-:Y:S01]  /*7b60*/  ISETP.NE.AND P0, PT, RZ, UR4, PT ;  /* 0x00000004ff007c0c */ /* 0x000fe2000bf05270 */
[----:B------:R-:W-:Y:S01]  /*7b70*/  BSSY B0, `(.L_x_9440) ;  /* 0x00003ea000007945 */ /* 0x000fe20003800000 */
[----:B---3--:R-:W-:Y:S01]  /*7b80*/  SHF.R.S32.HI R3, RZ, 0x1f, R56 ;  /* 0x0000001fff037819 */ /* 0x008fe20000011438 */
[----:B-1----:R-:W-:-:S04]  /*7b90*/  IMAD.WIDE.U32 R52, R56, R12, RZ ;  /* 0x0000000c38347225 */ /* 0x002fc800078e00ff */
[C---:B------:R-:W-:Y:S02]  /*7ba0*/  IMAD R4, R3.reuse, R12, RZ ;  /* 0x0000000c03047224 */ /* 0x040fe400078e02ff */
[-C--:B-----5:R-:W-:Y:S02]  /*7bb0*/  IMAD R6, R3, R10.reuse, RZ ;  /* 0x0000000a03067224 */ /* 0x0a0fe400078e02ff */
[C---:B----4-:R-:W-:Y:S02]  /*7bc0*/  IMAD R0, R56.reuse, -0xc0, R20 ;  /* 0xffffff4038007824 */ /* 0x050fe400078e0214 */
[----:B0-2---:R-:W-:-:S04]  /*7bd0*/  IMAD.WIDE.U32 R14, R56, R10, RZ ;  /* 0x0000000a380e7225 */ /* 0x005fc800078e00ff */
[C---:B------:R-:W-:Y:S02]  /*7be0*/  IMAD R3, R56.reuse, R13, R4 ;  /* 0x0000000d38037224 */ /* 0x040fe400078e0204 */
[----:B------:R-:W-:Y:S01]  /*7bf0*/  IMAD R5, R56, R11, R6 ;  /* 0x0000000b38057224 */ /* 0x000fe200078e0206 */
[----:B------:R-:W-:Y:S01]  /*7c00*/  VIMNMX R4, R0, 0xc0, PT ;  /* 0x000000c000047848 */ /* 0x000fe20003fe0100 */
[----:B------:R-:W-:Y:S02]  /*7c10*/  IMAD.IADD R60, R53, 0x1, R3 ;  /* 0x00000001353c7824 */ /* 0x000fe400078e0203 */
[----:B------:R-:W-:Y:S01]  /*7c20*/  IMAD.IADD R0, R15, 0x1, R5 ;  /* 0x000000010f007824 */ /* 0x000fe200078e0205 */
        /* <DEDUP_REMOVED lines=17> */
[----:B------:R-:W-:Y:S01]  /*7d40*/  SHF.R.S32.HI R58, RZ, 0x1f, R23 ;  /* 0x0000001fff3a7819 */ /* 0x000fe20000011417 */
[----:B------:R-:W-:Y:S01]  /*7d50*/  IMAD.MOV.U32 R4, RZ, RZ, R16 ;  /* 0x000000ffff047224 */ /* 0x000fe200078e0010 */
[----:B------:R-:W-:Y:S01]  /*7d60*/  ULDC UR4, c[0x0][0x3d4] ;  /* 0x0000f50000047ab9 */ /* 0x000fe20000000800 */
[----:B------:R-:W-:Y:S01]  /*7d70*/  IMAD.MOV.U32 R5, RZ, RZ, R61 ;  /* 0x000000ffff057224 */ /* 0x000fe200078e003d */
[----:B------:R-:W-:Y:S01]  /*7d80*/  ISETP.GE.AND P4, PT, R16, UR4, PT ;  /* 0x0000000410007c0c */ /* 0x000fe2000bf86270 */
[CC--:B------:R-:W-:Y:S01]  /*7d90*/  IMAD R20, R58.reuse, R12.reuse, RZ ;  /* 0x0000000c3a147224 */ /* 0x0c0fe200078e02ff */
[----:B------:R-:W-:Y:S01]  /*7da0*/  ULDC.64 UR6, c[0x0][0x3c8] ;  /* 0x0000f20000067ab9 */ /* 0x000fe20000000a00 */
[----:B------:R-:W-:Y:S01]  /*7db0*/  IMAD.WIDE.U32 R6, R23, R12, R4 ;  /* 0x0000000c17067225 */ /* 0x000fe200078e0004 */
[----:B------:R-:W-:Y:S01]  /*7dc0*/  ULDC.64 UR8, c[0x0][0x3e0] ;  /* 0x0000f80000087ab9 */ /* 0x000fe20000000a00 */
[----:B------:R-:W-:Y:S02]  /*7dd0*/  CS2R R40, SRZ ;  /* 0x0000000000287805 */ /* 0x000fe4000001ff00 */
[----:B------:R-:W-:Y:S01]  /*7de0*/  CS2R R42, SRZ ;  /* 0x00000000002a7805 */ /* 0x000fe2000001ff00 */
[----:B------:R-:W-:-:S02]  /*7df0*/  IMAD R24, R58, R10, RZ ;  /* 0x0000000a3a187224 */ /* 0x000fc400078e02ff */
[----:B------:R-:W-:Y:S01]  /*7e00*/  IMAD.WIDE.U32 R8, R23, R10, R4 ;  /* 0x0000000a17087225 */ /* 0x000fe200078e0004 */
[----:B------:R-:W-:-:S03]  /*7e10*/  IADD3 R4, P1, R6, R48, RZ ;  /* 0x0000003006047210 */ /* 0x000fc60007f3e0ff */
[C---:B------:R-:W-:Y:S01]  /*7e20*/  IMAD R20, R23.reuse, R13, R20 ;  /* 0x0000000d17147224 */ /* 0x040fe200078e0214 */
[----:B------:R-:W-:Y:S01]  /*7e30*/  IADD3 R6, P2, R8, R50, RZ ;  /* 0x0000003208067210 */ /* 0x000fe20007f5e0ff */
[----:B------:R-:W-:Y:S02]  /*7e40*/  IMAD R24, R23, R11, R24 ;  /* 0x0000000b17187224 */ /* 0x000fe400078e0218 */
[C---:B------:R-:W-:Y:S01]  /*7e50*/  VIADD R3, R16.reuse, 0x8 ;  /* 0x0000000810037836 */ /* 0x040fe20000000000 */
[----:B------:R-:W-:Y:S01]  /*7e60*/  IADD3.X R5, R57, R20, R7, P1, !PT ;  /* 0x0000001439057210 */ /* 0x000fe20000ffe407 */
[----:B------:R-:W-:Y:S01]  /*7e70*/  VIADD R8, R16, 0x10 ;  /* 0x0000001010087836 */ /* 0x000fe20000000000 */
[----:B------:R-:W-:Y:S02]  /*7e80*/  IADD3.X R7, R55, R24, R9, P2, !PT ;  /* 0x0000001837077210 */ /* 0x000fe400017fe409 */
[----:B------:R-:W-:Y:S01]  /*7e90*/  ISETP.GE.AND P1, PT, R3, UR4, PT ;  /* 0x0000000403007c0c */ /* 0x000fe2000bf26270 */
[----:B------:R-:W-:Y:S01]  /*7ea0*/  IMAD.WIDE.U32 R52, R52, 0xc0, R4 ;  /* 0x000000c034347825 */ /* 0x000fe200078e0004 */
[----:B------:R-:W-:-:S03]  /*7eb0*/  ISETP.GE.AND P3, PT, R8, UR4, PT ;  /* 0x0000000408007c0c */ /* 0x000fc6000bf66270 */
[----:B------:R-:W-:Y:S01]  /*7ec0*/  IMAD R5, R60, 0xc0, RZ ;  /* 0x000000c03c057824 */ /* 0x000fe200078e02ff */
[----:B------:R-:W-:Y:S01]  /*7ed0*/  LEA R4, P2, R52, UR6, 0x1 ;  /* 0x0000000634047c11 */ /* 0x000fe2000f8408ff */
[----:B------:R-:W-:-:S04]  /*7ee0*/  IMAD.WIDE.U32 R14, R14, 0xc0, R6 ;  /* 0x000000c00e0e7825 */ /* 0x000fc800078e0006 */
[----:B------:R-:W-:Y:S01]  /*7ef0*/  IMAD R3, R0, 0xc0, RZ ;  /* 0x000000c000037824 */ /* 0x000fe200078e02ff */
[----:B------:R-:W-:Y:S01]  /*7f00*/  LEA R6, P5, R14, UR8, 0x1 ;  /* 0x000000080e067c11 */ /* 0x000fe2000f8a08ff */
[----:B------:R-:W-:Y:S02]  /*7f10*/  IMAD.IADD R5, R53, 0x1, R5 ;  /* 0x0000000135057824 */ /* 0x000fe400078e0205 */
[----:B------:R-:W-:Y:S02]  /*7f20*/  VIADD R0, R16, 0x18 ;  /* 0x0000001810007836 */ /* 0x000fe40000000000 */
[----:B------:R-:W-:Y:S01]  /*7f30*/  IMAD.IADD R3, R15, 0x1, R3 ;  /* 0x000000010f037824 */ /* 0x000fe200078e0203 */
[----:B------:R-:W-:Y:S01]  /*7f40*/  LEA.HI.X R5, R52, UR7, R5, 0x1, P2 ;  /* 0x0000000734057c11 */ /* 0x000fe200090f0c05 */
[----:B------:R-:W-:Y:S01]  /*7f50*/  VIADD R8, R16, 0x20 ;  /* 0x0000002010087836 */ /* 0x000fe20000000000 */
[----:B------:R-:W-:Y:S01]  /*7f60*/  ISETP.GE.AND P2, PT, R0, UR4, PT ;  /* 0x0000000400007c0c */ /* 0x000fe2000bf46270 */
[----:B------:R-:W-:Y:S01]  /*7f70*/  VIADD R0, R16, 0x28 ;  /* 0x0000002810007836 */ /* 0x000fe20000000000 */
        /* <DEDUP_REMOVED lines=25> */
.L_x_9443:
[----:B------:R-:W-:Y:S05]  /*8110*/  BSYNC B1 ;  /* 0x0000000000017941 */ /* 0x000fea0003800000 */
.L_x_9442:
[----:B------:R-:W2:Y:S01]  /*8120*/  LDL R52, [R1+0x50] ;  /* 0x0000500001347983 */ /* 0x000ea20000100800 */
[----:B0-----:R-:W-:Y:S01]  /*8130*/  ISETP.NE.AND P1, PT, R54, 0x1, PT ;  /* 0x000000013600780c */ /* 0x001fe20003f25270 */
[----:B------:R-:W-:Y:S01]  /*8140*/  IMAD R3, R56, 0xc0, R23 ;  /* 0x000000c038037824 */ /* 0x000fe200078e0217 */
[----:B------:R-:W-:Y:S01]  /*8150*/  ULDC.64 UR4, c[0x0][0x3c8] ;  /* 0x0000f20000047ab9 */ /* 0x000fe20000000a00 */
[----:B-1---5:R-:W-:Y:S01]  /*8160*/  IMAD.MOV.U32 R4, RZ, RZ, R43 ;  /* 0x000000ffff047224 */ /* 0x022fe200078e002b */
[----:B------:R-:W-:-:S09]  /*8170*/  ULDC.64 UR6, c[0x0][0x3e0] ;  /* 0x0000f80000067ab9 */ /* 0x000fd20000000a00 */
[----:B------:R-:W0:Y:S08]  /*8180*/  @P1 LDC R0, c[0x0][0x42c] ;  /* 0x00010b00ff001b82 */ /* 0x000e300000000800 */
[----:B------:R-:W1:Y:S01]  /*8190*/  @P1 LDC R5, c[0x0][0x430] ;  /* 0x00010c00ff051b82 */ /* 0x000e620000000800 */
[----:B------:R-:W-:Y:S02]  /*81a0*/  IMAD.MOV.U32 R6, RZ, RZ, R38 ;  /* 0x000000ffff067224 */ /* 0x000fe400078e0026 */
[----:B------:R-:W-:-:S02]  /*81b0*/  IMAD.MOV.U32 R7, RZ, RZ, R39 ;  /* 0x000000ffff077224 */ /* 0x000fc400078e0027 */
[----:B0-----:R-:W-:-:S05]  /*81c0*/  @P1 IMAD.HI.U32 R0, R3, R0, RZ ;  /* 0x0000000003001227 */ /* 0x001fca00078e00ff */
[----:B-1----:R-:W-:Y:S01]  /*81d0*/  @P1 SHF.R.U32.HI R3, RZ, R5, R0 ;  /* 0x00000005ff031219 */ /* 0x002fe20000011600 */
[----:B------:R-:W-:-:S03]  /*81e0*/  IMAD.MOV.U32 R0, RZ, RZ, R42 ;  /* 0x000000ffff007224 */ /* 0x000fc600078e002a */
[----:B------:R-:W-:Y:S01]  /*81f0*/  SHF.R.S32.HI R5, RZ, 0x1f, R3 ;  /* 0x0000001fff057819 */ /* 0x000fe20000011403 */
[----:B------:R-:W-:Y:S01]  /*8200*/  IMAD.MOV.U32 R56, RZ, RZ, R48 ;  /* 0x000000ffff387224 */ /* 0x000fe200078e0030 */
[----:B------:R-:W-:Y:S01]  /*8210*/  PRMT R62, R0, 0x7610, R62 ;  /* 0x00007610003e7816 */ /* 0x000fe2000000003e */
[----:B------:R-:W-:Y:S01]  /*8220*/  IMAD.MOV.U32 R54, RZ, RZ, R50 ;  /* 0x000000ffff367224 */ /* 0x000fe200078e0032 */
[----:B------:R-:W-:Y:S01]  /*8230*/  PRMT R48, R48, 0x5410, R4 ;  /* 0x0000541030307816 */ /* 0x000fe20000000004 */
[C---:B------:R-:W-:Y:S02]  /*8240*/  IMAD R0, R5.reuse, R12, RZ ;  /* 0x0000000c05007224 */ /* 0x040fe400078e02ff */
[-C--:B------:R-:W-:Y:S01]  /*8250*/  IMAD R4, R5, R10.reuse, RZ ;  /* 0x0000000a05047224 */ /* 0x080fe200078e02ff */
[----:B------:R-:W-:Y:S01]  /*8260*/  PRMT R60, R6, 0x7610, R60 ;  /* 0x00007610063c7816 */ /* 0x000fe2000000003c */
[----:B------:R-:W-:Y:S01]  /*8270*/  IMAD.WIDE.U32 R14, R3, R10, R54 ;  /* 0x0000000a030e7225 */ /* 0x000fe200078e0036 */
[----:B------:R-:W-:-:S03]  /*8280*/  PRMT R58, R7, 0x7610, R58 ;  /* 0x00007610073a7816 */ /* 0x000fc6000000003a */
[----:B------:R-:W-:-:S04]  /*8290*/  IMAD.WIDE.U32 R6, R3, R12, R56 ;  /* 0x0000000c03067225 */ /* 0x000fc800078e0038 */
[C---:B------:R-:W-:Y:S02]  /*82a0*/  IMAD R13, R3.reuse, R13, R0 ;  /* 0x0000000d030d7224 */ /* 0x040fe400078e0200 */
[----:B------:R-:W-:Y:S01]  /*82b0*/  IMAD R3, R3, R11, R4 ;  /* 0x0000000b03037224 */ /* 0x000fe200078e0204 */
[----:B------:R-:W-:Y:S01]  /*82c0*/  LEA R4, P1, R6, UR4, 0x1 ;  /* 0x0000000406047c11 */ /* 0x000fe2000f8208ff */
[----:B------:R-:W-:Y:S01]  /*82d0*/  IMAD.IADD R13, R7, 0x1, R13 ;  /* 0x00000001070d7824 */ /* 0x000fe200078e020d */
[----:B------:R-:W-:Y:S01]  /*82e0*/  LEA R0, P2, R14, UR6, 0x1 ;  /* 0x000000060e007c11 */ /* 0x000fe2000f8408ff */
[----:B------:R-:W-:Y:S01]  /*82f0*/  IMAD.IADD R3, R15, 0x1, R3 ;  /* 0x000000010f037824 */ /* 0x000fe200078e0203 */
[----:B------:R-:W-:Y:S01]  /*8300*/  UMOV UR4, 0xffffffff ;  /* 0xffffffff00047882 */ /* 0x000fe20000000000 */
[----:B------:R-:W-:Y:S02]  /*8310*/  IMAD.MOV.U32 R5, RZ, RZ, R32 ;  /* 0x000000ffff057224 */ /* 0x000fe400078e0020 */
[----:B------:R-:W-:Y:S01]  /*8320*/  IMAD.MOV.U32 R10, RZ, RZ, R33 ;  /* 0x000000ffff0a7224 */ /* 0x000fe200078e0021 */
[----:B------:R-:W-:-:S02]  /*8330*/  LEA.HI.X R13, R6, UR5, R13, 0x1, P1 ;  /* 0x00000005060d7c11 */ /* 0x000fc400088f0c0d */
[----:B------:R-:W-:Y:S02]  /*8340*/  LEA.HI.X R3, R14, UR7, R3, 0x1, P2 ;  /* 0x000000070e037c11 */ /* 0x000fe400090f0c03 */
[----:B------:R-:W-:Y:S02]  /*8350*/  PRMT R50, R5, 0x7610, R50 ;  /* 0x0000761005327816 */ /* 0x000fe40000000032 */
[----:B------:R-:W-:Y:S02]  /*8360*/  PRMT R51, R10, 0x7610, R51 ;  /* 0x000076100a337816 */ /* 0x000fe40000000033 */
[----:B--2---:R-:W-:Y:S01]  /*8370*/  LEA.HI R5, R52, R52, RZ, 0x1 ;  /* 0x0000003434057211 */ /* 0x004fe200078f08ff */
[----:B------:R-:W-:Y:S06]  /*8380*/  BRA.DIV UR4, `(.L_x_9444) ;  /* 0x0000018604307947 */ /* 0x000fec000b800000 */
.L_x_9691:
[----:B------:R-:W-:Y:S01]  /*8390*/  UMOV UR4, 0xffffffff ;  /* 0xffffffff00047882 */ /* 0x000fe20000000000 */
[----:B------:R-:W-:Y:S02]  /*83a0*/  LOP3.LUT R5, R5, 0xfffffffe, RZ, 0xc0, !PT ;  /* 0xfffffffe05057812 */ /* 0x000fe400078ec0ff */
[----:B------:R-:W-:Y:S05]  /*83b0*/  BRA.DIV UR4, `(.L_x_9445) ;  /* 0x0000018604487947 */ /* 0x000fea000b800000 */
.L_x_9694:
[----:B------:R-:W-:Y:S01]  /*83c0*/  UMOV UR4, 0xffffffff ;  /* 0xffffffff00047882 */ /* 0x000fe20000000000 */
[----:B------:R-:W-:Y:S02]  /*83d0*/  IMAD.IADD R5, R52, 0x1, -R5 ;  /* 0x0000000134057824 */ /* 0x000fe400078e0a05 */
[----:B------:R-:W-:Y:S05]  /*83e0*/  BRA.DIV UR4, `(.L_x_9446) ;  /* 0x0000018604647947 */ /* 0x000fea000b800000 */
.L_x_9697:
[----:B------:R-:W-:Y:S01]  /*83f0*/  UMOV UR4, 0xffffffff ;  /* 0xffffffff00047882 */ /* 0x000fe20000000000 */
[----:B------:R-:W-:Y:S02]  /*8400*/  SHF.L.U32 R3, R5, 0x1f, RZ ;  /* 0x0000001f05037819 */ /* 0x000fe400000006ff */
[----:B------:R-:W-:Y:S05]  /*8410*/  BRA.DIV UR4, `(.L_x_9447) ;  /* 0x0000018604807947 */ /* 0x000fea000b800000 */
.L_x_9700:
        /* <DEDUP_REMOVED lines=37> */
.L_x_9701:
[----:B------:R-:W-:Y:S05]  /*8670*/  BSYNC B1 ;  /* 0x0000000000017941 */ /* 0x000fea0003800000 */
.L_x_9448:
[----:B------:R-:W-:Y:S02]  /*8680*/  PRMT R12, R0, 0x7610, R12 ;  /* 0x00007610000c7816 */ /* 0x000fe4000000000c */
[----:B------:R-:W-:Y:S01]  /*8690*/  PRMT R13, R4, 0x7610, R13 ;  /* 0x00007610040d7816 */ /* 0x000fe2000000000d */
[----:B------:R-:W-:Y:S06]  /*86a0*/  @P0 BRA `(.L_x_9450) ;  /* 0x0000003000d80947 */ /* 0x000fec0003800000 */
[----:B------:R-:W2:Y:S01]  /*86b0*/  LDL R6, [R1+0x44] ;  /* 0x0000440001067983 */ /* 0x000ea20000100800 */
[----:B------:R-:W1:Y:S01]  /*86c0*/  LDC R5, c[0x0][0x3d4] ;  /* 0x0000f500ff057b82 */ /* 0x000e620000000800 */
[----:B------:R-:W-:Y:S01]  /*86d0*/  LEA.HI R59, R59, R46, RZ, 0x2 ;  /* 0x0000002e3b3b7211 */ /* 0x000fe200078f10ff */
[----:B------:R-:W-:Y:S03]  /*86e0*/  BSSY B1, `(.L_x_9451) ;  /* 0x0000043000017945 */ /* 0x000fe60003800000 */
[--C-:B0-----:R-:W-:Y:S02]  /*86f0*/  SHF.R.S32.HI R3, RZ, 0x2, R59.reuse ;  /* 0x00000002ff037819 */ /* 0x101fe4000001143b */
[----:B------:R-:W-:-:S04]  /*8700*/  SHF.R.S32.HI R0, RZ, 0x1f, R59 ;  /* 0x0000001fff007819 */ /* 0x000fc8000001143b */
[----:B------:R-:W-:-:S04]  /*8710*/  LEA.HI R0, R0, R3, RZ, 0x2 ;  /* 0x0000000300007211 */ /* 0x000fc800078f10ff */
[----:B------:R-:W-:Y:S01]  /*8720*/  LOP3.LUT R4, R0, 0xfffffffc, RZ, 0xc0, !PT ;  /* 0xfffffffc00047812 */ /* 0x000fe200078ec0ff */
[----:B------:R-:W-:-:S04]  /*8730*/  VIADD R0, R16, 0x8 ;  /* 0x0000000810007836 */ /* 0x000fc80000000000 */
[----:B------:R-:W-:Y:S02]  /*8740*/  IMAD.IADD R3, R3, 0x1, -R4 ;  /* 0x0000000103037824 */ /* 0x000fe400078e0a04 */
[C---:B------:R-:W-:Y:S01]  /*8750*/  VIADD R4, R16.reuse, 0x10 ;  /* 0x0000001010047836 */ /* 0x040fe20000000000 */
[-C--:B-1----:R-:W-:Y:S02]  /*8760*/  ISETP.GE.AND P6, PT, R16, R5.reuse, PT ;  /* 0x000000051000720c */ /* 0x082fe40003fc6270 */
[-C--:B------:R-:W-:Y:S01]  /*8770*/  ISETP.GE.AND P0, PT, R0, R5.reuse, PT ;  /* 0x000000050000720c */ /* 0x080fe20003f06270 */
[----:B------:R-:W-:Y:S01]  /*8780*/  VIADD R0, R16, 0x18 ;  /* 0x0000001810007836 */ /* 0x000fe20000000000 */
[----:B------:R-:W-:Y:S02]  /*8790*/  LOP3.LUT P1, RZ, R3, 0x2, RZ, 0xc0, !PT ;  /* 0x0000000203ff7812 */ /* 0x000fe4000782c0ff */
[-C--:B------:R-:W-:Y:S01]  /*87a0*/  ISETP.GE.AND P2, PT, R4, R5.reuse, PT ;  /* 0x000000050400720c */ /* 0x080fe20003f46270 */
[----:B------:R-:W-:Y:S01]  /*87b0*/  VIADD R4, R16, 0x20 ;  /* 0x0000002010047836 */ /* 0x000fe20000000000 */
[----:B------:R-:W-:-:S04]  /*87c0*/  ISETP.GE.AND P3, PT, R0, R5, PT ;  /* 0x000000050000720c */ /* 0x000fc80003f66270 */
[----:B------:R-:W-:Y:S01]  /*87d0*/  ISETP.GE.AND P4, PT, R4, R5, PT ;  /* 0x000000050400720c */ /* 0x000fe20003f86270 */
[----:B--2---:R-:W-:Y:S02]  /*87e0*/  IMAD R3, R6, 0x2, R2 ;  /* 0x0000000206037824 */ /* 0x004fe400078e0202 */
[----:B------:R-:W-:Y:S02]  /*87f0*/  VIADD R6, R16, 0x28 ;  /* 0x0000002810067836 */ /* 0x000fe40000000000 */
[----:B------:R-:W-:-:S03]  /*8800*/  VIADD R0, R3, 0x20 ;  /* 0x0000002003007836 */ /* 0x000fc60000000000 */
[----:B------:R-:W-:Y:S01]  /*8810*/  ISETP.GE.AND P5, PT, R6, R5, PT ;  /* 0x000000050600720c */ /* 0x000fe20003fa6270 */
[----:B------:R-:W-:-:S12]  /*8820*/  @P6 BRA `(.L_x_9452) ;  /* 0x0000000000b86947 */ /* 0x000fd80003800000 */
[----:B------:R-:W0:Y:S01]  /*8830*/  LDS.128 R4, [R3+0xc400] ;  /* 0x00c4000003047984 */ /* 0x000e220000000c00 */
[----:B------:R-:W-:Y:S02]  /*8840*/  SHF.R.U32.HI R64, RZ, 0x10, R43 ;  /* 0x00000010ff407819 */ /* 0x000fe4000001162b */
[--C-:B------:R-:W-:Y:S02]  /*8850*/  SHF.R.U32.HI R61, RZ, 0x10, R41.reuse ;  /* 0x00000010ff3d7819 */ /* 0x100fe40000011629 */
[----:B------:R-:W-:Y:S02]  /*8860*/  SHF.R.U64 R59, R40, 0x10, R41 ;  /* 0x00000010283b7819 */ /* 0x000fe40000001229 */
[----:B------:R-:W-:Y:S02]  /*8870*/  PRMT R64, R48, 0x5432, R64 ;  /* 0x0000543230407816 */ /* 0x000fe40000000040 */
[----:B------:R-:W-:Y:S02]  /*8880*/  SHF.R.U64 R63, R42, 0x10, R43 ;  /* 0x000000102a3f7819 */ /* 0x000fe4000000122b */
        /* <DEDUP_REMOVED lines=16> */
[----:B------:R-:W-:Y:S02]  /*8990*/  IMAD.U32 R7, R5, 0x10000, RZ ;  /* 0x0001000005077824 */ /* 0x000fe400078e00ff */
[----:B------:R-:W-:Y:S01]  /*89a0*/  FFMA.FTZ R66, R40, R65, R66 ;  /* 0x0000004128427223 */ /* 0x000fe20000010042 */
[----:B------:R-:W-:Y:S01]  /*89b0*/  LOP3.LUT R4, R4, 0xffff0000, RZ, 0xc0, !PT ;  /* 0xffff000004047812 */ /* 0x000fe200078ec0ff */
[-C--:B------:R-:W-:Y:S01]  /*89c0*/  FMUL.FTZ R69, R43, R61.reuse ;  /* 0x0000003d2b457220 */ /* 0x080fe20000410000 */
        /* <DEDUP_REMOVED lines=15> */
[----:B------:R-:W-:Y:S02]  /*8ac0*/  F2FP.BF16.F32.PACK_AB R6, R66, R67 ;  /* 0x000000434206723e */ /* 0x000fe400000010ff */
[----:B------:R-:W-:-:S02]  /*8ad0*/  F2FP.BF16.F32.PACK_AB R7, R68, R65 ;  /* 0x000000414407723e */ /* 0x000fc400000010ff */
[----:B------:R-:W-:Y:S02]  /*8ae0*/  F2FP.BF16.F32.PACK_AB R4, R43, R4 ;  /* 0x000000042b04723e */ /* 0x000fe400000010ff */
[----:B------:R-:W-:-:S05]  /*8af0*/  F2FP.BF16.F32.PACK_AB R5, R62, R5 ;  /* 0x000000053e05723e */ /* 0x000fca00000010ff */
[----:B------:R0:W-:Y:S02]  /*8b00*/  STS.128 [R3+0xc400], R4 ;  /* 0x00c4000403007388 */ /* 0x0001e40000000c00 */
.L_x_9452:
[----:B------:R-:W-:Y:S05]  /*8b10*/  BSYNC B1 ;  /* 0x0000000000017941 */ /* 0x000fea0003800000 */
.L_x_9451:
[----:B------:R-:W-:Y:S01]  /*8b20*/  BSSY B1, `(.L_x_9453) ;  /* 0x0000031000017945 */ /* 0x000fe20003800000 */
[----:B------:R-:W-:-:S03]  /*8b30*/  @P1 VIADD R0, R3, 0xffffffe0 ;  /* 0xffffffe003001836 */ /* 0x000fc60000000000 */
        /* <DEDUP_REMOVED lines=47> */
.L_x_9454:
[----:B------:R-:W-:Y:S05]  /*8e30*/  BSYNC B1 ;  /* 0x0000000000017941 */ /* 0x000fea0003800000 */
.L_x_9453:
        /* <DEDUP_REMOVED lines=48> */
.L_x_9456:
[----:B------:R-:W-:Y:S05]  /*9140*/  BSYNC B1 ;  /* 0x0000000000017941 */ /* 0x000fea0003800000 */
.L_x_9455:
        /* <DEDUP_REMOVED lines=48> */
.L_x_9458:
[----:B------:R-:W-:Y:S05]  /*9450*/  BSYNC B1 ;  /* 0x0000000000017941 */ /* 0x000fea0003800000 */
.L_x_9457:
[----:B------:R-:W-:Y:S04]  /*9460*/  BSSY B1, `(.L_x_9459) ;  /* 0x0000030000017945 */ /* 0x000fe80003800000 */
[----:B------:R-:W-:Y:S05]  /*9470*/  @P4 BRA `(.L_x_9460) ;  /* 0x0000000000b84947 */ /* 0x000fea0003800000 */
[----:B0123--:R-:W0:Y:S01]  /*9480*/  LDS.128 R4, [R3+0x12400] ;  /* 0x0124000003047984 */ /* 0x00fe220000000c00 */
        /* <DEDUP_REMOVED lines=45> */
.L_x_9460:
[----:B------:R-:W-:Y:S05]  /*9760*/  BSYNC B1 ;  /* 0x0000000000017941 */ /* 0x000fea0003800000 */
.L_x_9459:
        /* <DEDUP_REMOVED lines=48> */
.L_x_9441:
[----:B------:R-:W2:Y:S01]  /*9a70*/  LDL R5, [R1+0x34] ;  /* 0x0000340001057983 */ /* 0x000ea20000100800 */
[----:B------:R-:W0:Y:S01]  /*9a80*/  LDC R3, c[0x0][0x428] ;  /* 0x00010a00ff037b82 */ /* 0x000e220000000800 */
[----:B------:R-:W-:Y:S01]  /*9a90*/  ISETP.GE.AND P0, PT, R23, R4, PT ;  /* 0x000000041700720c */ /* 0x000fe20003f06270 */
[----:B------:R-:W-:Y:S01]  /*9aa0*/  BSSY B1, `(.L_x_9461) ;  /* 0x0000046000017945 */ /* 0x000fe20003800000 */
        /* <DEDUP_REMOVED lines=13> */
[----:B0-----:R-:W-:-:S13]  /*9b80*/  ISETP.NE.AND P1, PT, R3, 0x1, PT ;  /* 0x000000010300780c */ /* 0x001fda0003f25270 */
[----:B------:R-:W0:Y:S08]  /*9b90*/  @P1 LDC R58, c[0x0][0x42c] ;  /* 0x00010b00ff3a1b82 */ /* 0x000e300000000800 */
[----:B------:R-:W1:Y:S01]  /*9ba0*/  @P1 LDC R59, c[0x0][0x430] ;  /* 0x00010c00ff3b1b82 */ /* 0x000e620000000800 */
[----:B--2---:R-:W-:Y:S01]  /*9bb0*/  IMAD R3, R5, 0xc0, R23 ;  /* 0x000000c005037824 */ /* 0x004fe200078e0217 */
[----:B------:R-:W-:-:S03]  /*9bc0*/  CS2R R4, SRZ ;  /* 0x0000000000047805 */ /* 0x000fc6000001ff00 */
[----:B0-----:R-:W-:Y:S01]  /*9bd0*/  @P1 IMAD.HI.U32 R58, R3, R58, RZ ;  /* 0x0000003a033a1227 */ /* 0x001fe200078e00ff */
[----:B-1----:R-:W-:Y:S06]  /*9be0*/  @P0 BRA `(.L_x_9462) ;  /* 0x0000000000c40947 */ /* 0x002fec0003800000 */
[----:B------:R-:W-:Y:S01]  /*9bf0*/  IMAD.MOV.U32 R4, RZ, RZ, R19 ;  /* 0x000000ffff047224 */ /* 0x000fe200078e0013 */
[----:B------:R-:W-:Y:S01]  /*9c00*/  SHF.R.S32.HI R9, RZ, 0x1f, R23 ;  /* 0x0000001fff097819 */ /* 0x000fe20000011417 */
[----:B------:R-:W-:Y:S01]  /*9c10*/  IMAD.MOV.U32 R5, RZ, RZ, R62 ;  /* 0x000000ffff057224 */ /* 0x000fe200078e003e */
[----:B------:R-:W-:Y:S01]  /*9c20*/  ULDC.64 UR4, c[0x0][0x3c8] ;  /* 0x0000f20000047ab9 */ /* 0x000fe20000000a00 */
[----:B------:R-:W-:Y:S01]  /*9c30*/  ULDC.64 UR6, c[0x0][0x3e0] ;  /* 0x0000f80000067ab9 */ /* 0x000fe20000000a00 */
[----:B------:R-:W-:Y:S01]  /*9c40*/  VIADD R63, R19, 0x10 ;  /* 0x00000010133f7836 */ /* 0x000fe20000000000 */
[----:B------:R-:W-:Y:S01]  /*9c50*/  CS2R R32, SRZ ;  /* 0x0000000000207805 */ /* 0x000fe2000001ff00 */
[----:B------:R-:W-:Y:S01]  /*9c60*/  IMAD.WIDE.U32 R6, R23, R12, R4 ;  /* 0x0000000c17067225 */ /* 0x000fe200078e0004 */
[----:B------:R-:W-:Y:S02]  /*9c70*/  CS2R R34, SRZ ;  /* 0x0000000000227805 */ /* 0x000fe4000001ff00 */
[----:B------:R-:W-:-:S02]  /*9c80*/  CS2R R36, SRZ ;  /* 0x0000000000247805 */ /* 0x000fc4000001ff00 */
[----:B------:R-:W-:Y:S01]  /*9c90*/  CS2R R38, SRZ ;  /* 0x0000000000267805 */ /* 0x000fe2000001ff00 */
[C---:B------:R-:W-:Y:S01]  /*9ca0*/  IMAD R8, R9.reuse, R12, RZ ;  /* 0x0000000c09087224 */ /* 0x040fe200078e02ff */
[----:B------:R-:W-:Y:S01]  /*9cb0*/  IADD3 R48, P2, R6, R48, RZ ;  /* 0x0000003006307210 */ /* 0x000fe20007f5e0ff */
[-C--:B------:R-:W-:Y:S01]  /*9cc0*/  IMAD R20, R9, R10.reuse, RZ ;  /* 0x0000000a09147224 */ /* 0x080fe200078e02ff */
[----:B------:R-:W-:Y:S01]  /*9cd0*/  CS2R R40, SRZ ;  /* 0x0000000000287805 */ /* 0x000fe2000001ff00 */
[C---:B------:R-:W-:Y:S01]  /*9ce0*/  IMAD.WIDE.U32 R4, R23.reuse, R10, R4 ;  /* 0x0000000a17047225 */ /* 0x040fe200078e0004 */
[----:B------:R-:W-:Y:S02]  /*9cf0*/  CS2R R42, SRZ ;  /* 0x00000000002a7805 */ /* 0x000fe4000001ff00 */
[----:B------:R-:W-:Y:S02]  /*9d00*/  CS2R R24, SRZ ;  /* 0x0000000000187805 */ /* 0x000fe4000001ff00 */
[----:B------:R-:W-:Y:S01]  /*9d10*/  CS2R R26, SRZ ;  /* 0x00000000001a7805 */ /* 0x000fe2000001ff00 */
[C---:B------:R-:W-:Y:S01]  /*9d20*/  IMAD R6, R23.reuse, R13, R8 ;  /* 0x0000000d17067224 */ /* 0x040fe200078e0208 */
[----:B------:R-:W-:Y:S01]  /*9d30*/  IADD3 R50, P3, R4, R50, RZ ;  /* 0x0000003204327210 */ /* 0x000fe20007f7e0ff */
[----:B------:R-:W-:Y:S01]  /*9d40*/  IMAD R20, R23, R11, R20 ;  /* 0x0000000b17147224 */ /* 0x000fe200078e0214 */
[----:B------:R-:W-:Y:S01]  /*9d50*/  CS2R R28, SRZ ;  /* 0x00000000001c7805 */ /* 0x000fe2000001ff00 */
[----:B------:R-:W-:Y:S01]  /*9d60*/  VIADD R61, R19, 0x20 ;  /* 0x00000020133d7836 */ /* 0x000fe20000000000 */
[----:B------:R-:W-:Y:S01]  /*9d70*/  IADD3.X R49, R57, R7, R6, P2, !PT ;  /* 0x0000000739317210 */ /* 0x000fe200017fe406 */
[----:B------:R-:W-:Y:S01]  /*9d80*/  IMAD R7, R60, 0xc0, RZ ;  /* 0x000000c03c077824 */ /* 0x000fe200078e02ff */
[----:B------:R-:W-:Y:S01]  /*9d90*/  IADD3.X R51, R55, R5, R20, P3, !PT ;  /* 0x0000000537337210 */ /* 0x000fe20001ffe414 */
[----:B------:R-:W-:Y:S01]  /*9da0*/  IMAD R5, R0, 0xc0, RZ ;  /* 0x000000c000057824 */ /* 0x000fe200078e02ff */
[----:B------:R-:W-:Y:S01]  /*9db0*/  CS2R R30, SRZ ;  /* 0x00000000001e7805 */ /* 0x000fe2000001ff00 */
[----:B------:R-:W-:-:S04]  /*9dc0*/  IMAD.WIDE.U32 R52, R52, 0xc0, R48 ;  /* 0x000000c034347825 */ /* 0x000fc800078e0030 */
[----:B------:R-:W-:Y:S01]  /*9dd0*/  IMAD.WIDE.U32 R14, R14, 0xc0, R50 ;  /* 0x000000c00e0e7825 */ /* 0x000fe200078e0032 */
[----:B------:R-:W-:Y:S01]  /*9de0*/  LEA R8, P2, R52, UR4, 0x1 ;  /* 0x0000000434087c11 */ /* 0x000fe2000f8408ff */
[----:B------:R-:W-:Y:S02]  /*9df0*/  ULDC UR4, c[0x0][0x3d4] ;  /* 0x0000f50000047ab9 */ /* 0x000fe40000000800 */
[----:B------:R-:W-:Y:S01]  /*9e00*/  IMAD.IADD R7, R7, 0x1, R53 ;  /* 0x0000000107077824 */ /* 0x000fe200078e0235 */
[----:B------:R-:W-:Y:S01]  /*9e10*/  LEA R20, P3, R14, UR6, 0x1 ;  /* 0x000000060e147c11 */ /* 0x000fe2000f8608ff */
[----:B------:R-:W-:Y:S01]  /*9e20*/  IMAD.IADD R5, R5, 0x1, R15 ;  /* 0x0000000105057824 */ /* 0x000fe200078e020f */
[----:B------:R-:W-:Y:S02]  /*9e30*/  ISETP.GE.AND P4, PT, R61, UR4, PT ;  /* 0x000000043d007c0c */ /* 0x000fe4000bf86270 */
[----:B------:R-:W-:Y:S02]  /*9e40*/  LEA.HI.X R9, R52, UR5, R7, 0x1, P2 ;  /* 0x0000000534097c11 */ /* 0x000fe400090f0c07 */
[----:B------:R-:W-:-:S02]  /*9e50*/  CS2R R6, SRZ ;  /* 0x0000000000067805 */ /* 0x000fc4000001ff00 */
[----:B------:R-:W-:Y:S02]  /*9e60*/  LEA.HI.X R21, R14, UR7, R5, 0x1, P3 ;  /* 0x000000070e157c11 */ /* 0x000fe400098f0c05 */
[----:B------:R-:W-:Y:S02]  /*9e70*/  CS2R R4, SRZ ;  /* 0x0000000000047805 */ /* 0x000fe4000001ff00 */
[----:B------:R-:W-:Y:S02]  /*9e80*/  ISETP.GE.AND P2, PT, R19, UR4, PT ;  /* 0x0000000413007c0c */ /* 0x000fe4000bf46270 */
[----:B------:R-:W-:Y:S01]  /*9e90*/  ISETP.GE.AND P3, PT, R63, UR4, PT ;  /* 0x000000043f007c0c */ /* 0x000fe2000bf66270 */
[----:B------:R0:W5:Y:S04]  /*9ea0*/  @!P4 LDG.E.128 R40, desc[UR38][R8.64+0x40] ;  /* 0x000040260828c981 */ /* 0x000168000c1e1d00 */
[----:B------:R0:W5:Y:S06]  /*9eb0*/  @!P4 LDG.E.128 R28, desc[UR38][R20.64+0x40] ;  /* 0x00004026141cc981 */ /* 0x00016c000c1e1d00 */
[----:B------:R0:W5:Y:S04]  /*9ec0*/  @!P2 LDG.E.128 R32, desc[UR38][R8.64] ;  /* 0x000000260820a981 */ /* 0x000168000c1e1d00 */
[----:B------:R0:W5:Y:S04]  /*9ed0*/  @!P3 LDG.E.128 R36, desc[UR38][R8.64+0x20] ;  /* 0x000020260824b981 */ /* 0x000168000c1e1d00 */
[----:B------:R0:W5:Y:S04]  /*9ee0*/  @!P2 LDG.E.128 R4, desc[UR38][R20.64] ;  /* 0x000000261404a981 */ /* 0x000168000c1e1d00 */
[----:B------:R0:W5:Y:S02]  /*9ef0*/  @!P3 LDG.E.128 R24, desc[UR38][R20.64+0x20] ;  /* 0x000020261418b981 */ /* 0x000164000c1e1d00 */
.L_x_9462:
[----:B------:R-:W-:Y:S05]  /*9f00*/  BSYNC B1 ;  /* 0x0000000000017941 */ /* 0x000fea0003800000 */
.L_x_9461:
[----:B------:R-:W2:Y:S01]  /*9f10*/  LDL R49, [R1+0x50] ;  /* 0x0000500001317983 */ /* 0x000ea20000100800 */
[----:B------:R-:W-:Y:S01]  /*9f20*/  @P1 SHF.R.U32.HI R3, RZ, R59, R58 ;  /* 0x0000003bff031219 */ /* 0x000fe2000001163a */
[----:B-----5:R-:W-:Y:S01]  /*9f30*/  IMAD.MOV.U32 R0, RZ, RZ, R4 ;  /* 0x000000ffff007224 */ /* 0x020fe200078e0004 */
[----:B------:R-:W-:Y:S01]  /*9f40*/  ULDC.64 UR4, c[0x0][0x3c8] ;  /* 0x0000f20000047ab9 */ /* 0x000fe20000000a00 */
[----:B0-----:R-:W-:Y:S01]  /*9f50*/  IMAD.MOV.U32 R8, RZ, RZ, R5 ;  /* 0x000000ffff087224 */ /* 0x001fe200078e0005 */
[----:B------:R-:W-:Y:S01]  /*9f60*/  SHF.R.S32.HI R9, RZ, 0x1f, R3 ;  /* 0x0000001fff097819 */ /* 0x000fe20000011403 */
[----:B------:R-:W-:Y:S01]  /*9f70*/  IMAD.MOV.U32 R14, RZ, RZ, R6 ;  /* 0x000000ffff0e7224 */ /* 0x000fe200078e0006 */
[----:B------:R-:W-:Y:S01]  /*9f80*/  PRMT R20, R20, 0x5410, R0 ;  /* 0x0000541014147816 */ /* 0x000fe20000000000 */
[----:B------:R-:W-:Y:S01]  /*9f90*/  IMAD.MOV.U32 R15, RZ, RZ, R7 ;  /* 0x000000ffff0f7224 */ /* 0x000fe200078e0007 */
[----:B------:R-:W-:Y:S01]  /*9fa0*/  PRMT R21, R21, 0x5410, R8 ;  /* 0x0000541015157816 */ /* 0x000fe20000000008 */
[C---:B------:R-:W-:Y:S01]  /*9fb0*/  IMAD R0, R9.reuse, R12, RZ ;  /* 0x0000000c09007224 */ /* 0x040fe200078e02ff */
[----:B------:R-:W-:Y:S01]  /*9fc0*/  PRMT R48, R48, 0x5410, R14 ;  /* 0x0000541030307816 */ /* 0x000fe2000000000e */
[----:B------:R-:W-:Y:S01]  /*9fd0*/  IMAD R8, R9, R10, RZ ;  /* 0x0000000a09087224 */ /* 0x000fe200078e02ff */
[----:B------:R-:W-:Y:S01]  /*9fe0*/  PRMT R64, R15, 0x7610, R64 ;  /* 0x000076100f407816 */ /* 0x000fe20000000040 */
[----:B------:R-:W-:Y:S01]  /*9ff0*/  IMAD.WIDE.U32 R56, R3, R12, R56 ;  /* 0x0000000c03387225 */ /* 0x000fe200078e0038 */
[----:B------:R-:W-:-:S03]  /*a000*/  ULDC.64 UR6, c[0x0][0x3e0] ;  /* 0x0000f80000067ab9 */ /* 0x000fc60000000a00 */
        /* <DEDUP_REMOVED lines=16> */
.L_x_9704:
[----:B------:R-:W-:Y:S01]  /*a110*/  UMOV UR4, 0xffffffff ;  /* 0xffffffff00047882 */ /* 0x000fe20000000000 */
[----:B------:R-:W-:Y:S02]  /*a120*/  LOP3.LUT R9, R9, 0xfffffffe, RZ, 0xc0, !PT ;  /* 0xfffffffe09097812 */ /* 0x000fe400078ec0ff */
[----:B------:R-:W-:Y:S05]  /*a130*/  BRA.DIV UR4, `(.L_x_9464) ;  /* 0x0000016a04987947 */ /* 0x000fea000b800000 */
.L_x_9707:
[----:B------:R-:W-:Y:S01]  /*a140*/  UMOV UR4, 0xffffffff ;  /* 0xffffffff00047882 */ /* 0x000fe20000000000 */
[----:B------:R-:W-:Y:S02]  /*a150*/  IMAD.IADD R9, R49, 0x1, -R9 ;  /* 0x0000000131097824 */ /* 0x000fe400078e0a09 */
[----:B------:R-:W-:Y:S05]  /*a160*/  BRA.DIV UR4, `(.L_x_9465) ;  /* 0x0000016a04b47947 */ /* 0x000fea000b800000 */
.L_x_9710:
[----:B------:R-:W-:Y:S01]  /*a170*/  UMOV UR4, 0xffffffff ;  /* 0xffffffff00047882 */ /* 0x000fe20000000000 */
[----:B------:R-:W-:Y:S02]  /*a180*/  SHF.L.U32 R9, R9, 0x1f, RZ ;  /* 0x0000001f09097819 */ /* 0x000fe400000006ff */
[----:B------:R-:W-:Y:S05]  /*a190*/  BRA.DIV UR4, `(.L_x_9466) ;  /* 0x0000016a04d07947 */ /* 0x000fea000b800000 */
.L_x_9713:
        /* <DEDUP_REMOVED lines=37> */
.L_x_9714:
[----:B------:R-:W-:Y:S05]  /*a3f0*/  BSYNC B1 ;  /* 0x0000000000017941 */ /* 0x000fea0003800000 */
.L_x_9467:
[----:B------:R-:W-:Y:S02]  /*a400*/  PRMT R51, R0, 0x7610, R51 ;  /* 0x0000761000337816 */ /* 0x000fe40000000033 */
[----:B------:R-:W-:Y:S01]  /*a410*/  PRMT R52, R8, 0x7610, R52 ;  /* 0x0000761008347816 */ /* 0x000fe20000000034 */
[----:B------:R-:W-:Y:S06]  /*a420*/  @P0 BRA `(.L_x_9450) ;  /* 0x0000001400780947 */ /* 0x000fec0003800000 */
[----:B------:R1:W5:Y:S01]  /*a430*/  LDL R81, [R1+0x18] ;  /* 0x0000180001517983 */ /* 0x0003620000100800 */
[----:B------:R-:W2:Y:S03]  /*a440*/  LDC R0, c[0x0][0x3d4] ;  /* 0x0000f500ff007b82 */ /* 0x000ea60000000800 */
[----:B------:R1:W5:Y:S04]  /*a450*/  LDL R80, [R1+0x58] ;  /* 0x0000580001507983 */ /* 0x0003680000100800 */
[----:B------:R1:W5:Y:S04]  /*a460*/  LDL R78, [R1+0x20] ;  /* 0x00002000014e7983 */ /* 0x0003680000100800 */
[----:B------:R1:W5:Y:S01]  /*a470*/  LDL R76, [R1+0x1c] ;  /* 0x00001c00014c7983 */ /* 0x0003620000100800 */
[C---:B------:R-:W-:Y:S01]  /*a480*/  VIADD R83, R19.reuse, 0x10 ;  /* 0x0000001013537836 */ /* 0x040fe20000000000 */
[----:B------:R-:W-:Y:S01]  /*a490*/  BSSY B1, `(.L_x_9469) ;  /* 0x0000073000017945 */ /* 0x000fe20003800000 */
[C---:B------:R-:W-:Y:S01]  /*a4a0*/  VIADD R82, R19.reuse, 0x20 ;  /* 0x0000002013527836 */ /* 0x040fe20000000000 */
[----:B--2---:R-:W-:-:S02]  /*a4b0*/  ISETP.GE.AND P0, PT, R19, R0, PT ;  /* 0x000000001300720c */ /* 0x004fc40003f06270 */
[-C--:B------:R-:W-:Y:S02]  /*a4c0*/  ISETP.GE.AND P1, PT, R83, R0.reuse, PT ;  /* 0x000000005300720c */ /* 0x080fe40003f26270 */
[----:B------:R-:W-:-:S09]  /*a4d0*/  ISETP.GE.AND P2, PT, R82, R0, PT ;  /* 0x000000005200720c */ /* 0x000fd20003f46270 */
[----:B-1----:R-:W-:Y:S05]  /*a4e0*/  @P0 BRA `(.L_x_9470) ;  /* 0x0000000400b40947 */ /* 0x002fea0003800000 */
[----:B------:R-:W-:Y:S02]  /*a4f0*/  LEA.HI R8, R46, R46, RZ, 0x1 ;  /* 0x0000002e2e087211 */ /* 0x000fe400078f08ff */
[----:B-----5:R-:W-:Y:S02]  /*a500*/  LOP3.LUT R10, R81, 0x18, R19, 0xf8, !PT ;  /* 0x00000018510a7812 */ /* 0x020fe400078ef813 */
[----:B0-----:R-:W-:Y:S02]  /*a510*/  LOP3.LUT R9, R8, 0xfffffffe, RZ, 0xc0, !PT ;  /* 0xfffffffe08097812 */ /* 0x001fe400078ec0ff */
[----:B------:R-:W-:Y:S02]  /*a520*/  LOP3.LUT R10, R10, R76, RZ, 0x3c, !PT ;  /* 0x0000004c0a0a7212 */ /* 0x000fe400078e3cff */
[----:B------:R-:W-:Y:S01]  /*a530*/  SHF.R.U64 R68, R4, 0x10, R5 ;  /* 0x0000001004447819 */ /* 0x000fe20000001205 */
[----:B------:R-:W-:Y:S01]  /*a540*/  IMAD.IADD R9, R46, 0x1, -R9 ;  /* 0x000000012e097824 */ /* 0x000fe200078e0a09 */
[----:B------:R-:W-:Y:S01]  /*a550*/  SHF.R.U64 R63, R32, 0x10, R33 ;  /* 0x00000010203f7819 */ /* 0x000fe20000001221 */
[----:B------:R-:W-:Y:S01]  /*a560*/  IMAD.IADD R10, R78, 0x1, R10 ;  /* 0x000000014e0a7824 */ /* 0x000fe200078e020a */
[----:B------:R-:W-:-:S02]  /*a570*/  SHF.R.U32.HI R70, RZ, 0x10, R5 ;  /* 0x00000010ff467819 */ /* 0x000fc40000011605 */
[----:B------:R-:W-:Y:S01]  /*a580*/  LEA.HI R8, R0, R9, RZ, 0x1d ;  /* 0x0000000900087211 */ /* 0x000fe200078fe8ff */
[----:B------:R-:W-:Y:S01]  /*a590*/  IMAD R53, R10, 0x2, R80 ;  /* 0x000000020a357824 */ /* 0x000fe200078e0250 */
[----:B------:R-:W-:Y:S02]  /*a5a0*/  PRMT R68, R20, 0x5432, R68 ;  /* 0x0000543214447816 */ /* 0x000fe40000000044 */
[----:B------:R-:W-:Y:S02]  /*a5b0*/  SHF.R.S32.HI R9, RZ, 0x1f, R8 ;  /* 0x0000001fff097819 */ /* 0x000fe40000011408 */
[--C-:B------:R-:W-:Y:S02]  /*a5c0*/  SHF.R.U64 R72, R6, 0x10, R7.reuse ;  /* 0x0000001006487819 */ /* 0x100fe40000001207 */
[----:B------:R-:W-:Y:S01]  /*a5d0*/  LEA.HI R9, R9, R8, RZ, 0x2 ;  /* 0x0000000809097211 */ /* 0x000fe200078f10ff */
[----:B------:R-:W-:Y:S01]  /*a5e0*/  IMAD.SHL.U32 R8, R8, 0x8, RZ ;  /* 0x0000000808087824 */ /* 0x000fe200078e00ff */
[----:B------:R-:W-:-:S02]  /*a5f0*/  SHF.R.U32.HI R73, RZ, 0x10, R7 ;  /* 0x00000010ff497819 */ /* 0x000fc40000011607 */
[----:B------:R-:W-:Y:S02]  /*a600*/  SHF.R.S32.HI R9, RZ, 0x2, R9 ;  /* 0x00000002ff097819 */ /* 0x000fe40000011409 */
[----:B------:R-:W-:Y:S02]  /*a610*/  LOP3.LUT R8, R81, 0x18, R8, 0xf8, !PT ;  /* 0x0000001851087812 */ /* 0x000fe400078ef808 */
[----:B------:R-:W-:Y:S01]  /*a620*/  PRMT R63, R69, 0x5410, R63 ;  /* 0x00005410453f7816 */ /* 0x000fe2000000003f */
[----:B------:R-:W-:Y:S01]  /*a630*/  IMAD R9, R9, 0x1800, R78 ;  /* 0x0000180009097824 */ /* 0x000fe200078e024e */
[----:B------:R-:W-:Y:S01]  /*a640*/  LOP3.LUT R8, R8, R76, RZ, 0x3c, !PT ;  /* 0x0000004c08087212 */ /* 0x000fe200078e3cff */
[----:B------:R-:W-:Y:S01]  /*a650*/  IMAD.U32 R69, R68, 0x10000, RZ ;  /* 0x0001000044457824 */ /* 0x000fe200078e00ff */
[----:B------:R-:W-:Y:S02]  /*a660*/  SHF.R.U32.HI R65, RZ, 0x10, R33 ;  /* 0x00000010ff417819 */ /* 0x000fe40000011621 */
[----:B------:R-:W-:Y:S01]  /*a670*/  PRMT R70, R21, 0x5432, R70 ;  /* 0x0000543215467816 */ /* 0x000fe20000000046 */
[----:B------:R-:W-:Y:S01]  /*a680*/  IMAD.IADD R13, R9, 0x1, R8 ;  /* 0x00000001090d7824 */ /* 0x000fe200078e0208 */
[----:B------:R-:W-:Y:S01]  /*a690*/  PRMT R73, R64, 0x5410, R73 ;  /* 0x0000541040497816 */ /* 0x000fe20000000049 */
[----:B------:R-:W0:Y:S01]  /*a6a0*/  LDS.128 R8, [R53] ;  /* 0x0000000035087984 */ /* 0x000e220000000c00 */
[----:B------:R-:W-:Y:S01]  /*a6b0*/  SHF.R.U32.HI R67, RZ, 0x10, R35 ;  /* 0x00000010ff437819 */ /* 0x000fe20000011623 */
[----:B------:R-:W-:Y:S01]  /*a6c0*/  IMAD R56, R13, 0x2, R2 ;  /* 0x000000020d387824 */ /* 0x000fe200078e0202 */
[----:B------:R-:W-:Y:S01]  /*a6d0*/  PRMT R65, R71, 0x5410, R65 ;  /* 0x0000541047417816 */ /* 0x000fe20000000041 */
[----:B------:R-:W-:Y:S01]  /*a6e0*/  IMAD.U32 R64, R63, 0x10000, RZ ;  /* 0x000100003f407824 */ /* 0x000fe200078e00ff */
[----:B------:R-:W-:Y:S01]  /*a6f0*/  PRMT R67, R74, 0x5410, R67 ;  /* 0x000054104a437816 */ /* 0x000fe20000000043 */
[----:B------:R-:W-:Y:S01]  /*a700*/  IMAD.U32 R71, R70, 0x10000, RZ ;  /* 0x0001000046477824 */ /* 0x000fe200078e00ff */
[----:B------:R-:W1:Y:S01]  /*a710*/  LDS.128 R12, [R56+0xc400] ;  /* 0x00c40000380c7984 */ /* 0x000e620000000c00 */
[----:B------:R-:W-:-:S02]  /*a720*/  SHF.R.U64 R66, R34, 0x10, R35 ;  /* 0x0000001022427819 */ /* 0x000fc40000001223 */
[----:B------:R-:W-:Y:S02]  /*a730*/  LOP3.LUT R68, R68, 0xffff0000, RZ, 0xc0, !PT ;  /* 0xffff000044447812 */ /* 0x000fe400078ec0ff */
[----:B------:R-:W-:Y:S02]  /*a740*/  LOP3.LUT R63, R63, 0xffff0000, RZ, 0xc0, !PT ;  /* 0xffff00003f3f7812 */ /* 0x000fe400078ec0ff */
        /* <DEDUP_REMOVED lines=71> */
.L_x_9470:
[----:B------:R-:W-:Y:S05]  /*abc0*/  BSYNC B1 ;  /* 0x0000000000017941 */ /* 0x000fea0003800000 */
.L_x_9469:
[----:B------:R-:W-:Y:S04]  /*abd0*/  BSSY B1, `(.L_x_9471) ;  /* 0x0000072000017945 */ /* 0x000fe80003800000 */
[----:B------:R-:W-:Y:S05]  /*abe0*/  @P1 BRA `(.L_x_9472) ;  /* 0x0000000400c01947 */ /* 0x000fea0003800000 */
[----:B-1----:R-:W-:Y:S02]  /*abf0*/  SHF.R.S32.HI R4, RZ, 0x1f, R83 ;  /* 0x0000001fff047819 */ /* 0x002fe40000011453 */
[----:B------:R-:W-:Y:S02]  /*ac00*/  SHF.R.U64 R34, R36, 0x10, R37 ;  /* 0x0000001024227819 */ /* 0x000fe40000001225 */
[CC--:B------:R-:W-:Y:S02]  /*ac10*/  LEA.HI R5, R4.reuse, R83.reuse, RZ, 0x3 ;  /* 0x0000005304057211 */ /* 0x0c0fe400078f18ff */
[----:B------:R-:W-:Y:S02]  /*ac20*/  LEA.HI R6, R4, R83, RZ, 0x5 ;  /* 0x0000005304067211 */ /* 0x000fe400078f28ff */
[----:B------:R-:W-:Y:S02]  /*ac30*/  SHF.R.S32.HI R7, RZ, 0x3, R5 ;  /* 0x00000003ff077819 */ /* 0x000fe40000011405 */
[----:B------:R-:W-:-:S02]  /*ac40*/  SHF.R.U64 R15, R24, 0x10, R25 ;  /* 0x00000010180f7819 */ /* 0x000fc40000001219 */
[----:B------:R-:W-:Y:S02]  /*ac50*/  LEA.HI R4, R0, R7, RZ, 0x1d ;  /* 0x0000000700047211 */ /* 0x000fe400078fe8ff */
[----:B------:R-:W-:Y:S02]  /*ac60*/  SHF.R.S32.HI R7, RZ, 0x5, R6 ;  /* 0x00000005ff077819 */ /* 0x000fe40000011406 */
[----:B-----5:R-:W-:Y:S02]  /*ac70*/  LOP3.LUT R6, R81, 0x18, R5, 0xf8, !PT ;  /* 0x0000001851067812 */ /* 0x020fe400078ef805 */
[----:B------:R-:W-:Y:S01]  /*ac80*/  SHF.R.S32.HI R5, RZ, 0x1f, R4 ;  /* 0x0000001fff057819 */ /* 0x000fe20000011404 */
[----:B------:R-:W-:Y:S01]  /*ac90*/  IMAD R7, R7, 0x1800, R78 ;  /* 0x0000180007077824 */ /* 0x000fe200078e024e */
[----:B------:R-:W-:Y:S02]  /*aca0*/  LOP3.LUT R6, R6, R76, RZ, 0x3c, !PT ;  /* 0x0000004c06067212 */ /* 0x000fe400078e3cff */
[----:B------:R-:W-:Y:S01]  /*acb0*/  LEA.HI R5, R5, R4, RZ, 0x2 ;  /* 0x0000000405057211 */ /* 0x000fe200078f10ff */
[----:B------:R-:W-:Y:S01]  /*acc0*/  IMAD.SHL.U32 R4, R4, 0x8, RZ ;  /* 0x0000000804047824 */ /* 0x000fe200078e00ff */
[----:B------:R-:W-:Y:S01]  /*acd0*/  SHF.R.U32.HI R37, RZ, 0x10, R37 ;  /* 0x00000010ff257819 */ /* 0x000fe20000011625 */
[----:B------:R-:W-:Y:S01]  /*ace0*/  IMAD.IADD R6, R7, 0x1, R6 ;  /* 0x0000000107067824 */ /* 0x000fe200078e0206 */
[----:B------:R-:W-:-:S02]  /*acf0*/  SHF.R.S32.HI R5, RZ, 0x2, R5 ;  /* 0x00000002ff057819 */ /* 0x000fc40000011405 */
[----:B------:R-:W-:Y:S01]  /*ad00*/  LOP3.LUT R4, R81, 0x18, R4, 0xf8, !PT ;  /* 0x0000001851047812 */ /* 0x000fe200078ef804 */
[----:B------:R-:W-:Y:S01]  /*ad10*/  IMAD R12, R6, 0x2, R80 ;  /* 0x00000002060c7824 */ /* 0x000fe200078e0250 */
[----:B------:R-:W-:Y:S01]  /*ad20*/  PRMT R59, R59, 0x5410, R34 ;  /* 0x000054103b3b7816 */ /* 0x000fe20000000022 */
[----:B------:R-:W-:Y:S01]  /*ad30*/  IMAD R5, R5, 0x1800, R78 ;  /* 0x0000180005057824 */ /* 0x000fe200078e024e */
[----:B------:R-:W-:Y:S02]  /*ad40*/  LOP3.LUT R4, R4, R76, RZ, 0x3c, !PT ;  /* 0x0000004c04047212 */ /* 0x000fe400078e3cff */
[----:B------:R-:W-:Y:S01]  /*ad50*/  PRMT R54, R54, 0x5410, R15 ;  /* 0x0000541036367816 */ /* 0x000fe2000000000f */
[----:B------:R-:W-:Y:S01]  /*ad60*/  IMAD.U32 R35, R59, 0x10000, RZ ;  /* 0x000100003b237824 */ /* 0x000fe200078e00ff */
[----:B------:R-:W-:Y:S01]  /*ad70*/  SHF.R.U32.HI R24, RZ, 0x10, R25 ;  /* 0x00000010ff187819 */ /* 0x000fe20000011619 */
[----:B------:R-:W-:Y:S01]  /*ad80*/  IMAD.IADD R13, R5, 0x1, R4 ;  /* 0x00000001050d7824 */ /* 0x000fe200078e0204 */
[----:B------:R-:W-:Y:S01]  /*ad90*/  SHF.R.U64 R14, R26, 0x10, R27 ;  /* 0x000000101a0e7819 */ /* 0x000fe2000000121b */
[----:B------:R-:W1:Y:S01]  /*ada0*/  LDS.128 R4, [R12] ;  /* 0x000000000c047984 */ /* 0x000e620000000c00 */
[----:B------:R-:W-:Y:S01]  /*adb0*/  PRMT R60, R60, 0x5410, R37 ;  /* 0x000054103c3c7816 */ /* 0x000fe20000000025 */
[----:B------:R-:W-:Y:S01]  /*adc0*/  IMAD R13, R13, 0x2, R2 ;  /* 0x000000020d0d7824 */ /* 0x000fe200078e0202 */
[--C-:B------:R-:W-:Y:S01]  /*add0*/  SHF.R.U64 R32, R38, 0x10, R39.reuse ;  /* 0x0000001026207819 */ /* 0x100fe20000001227 */
[----:B------:R-:W-:Y:S01]  /*ade0*/  IMAD.U32 R37, R54, 0x10000, RZ ;  /* 0x0001000036257824 */ /* 0x000fe200078e00ff */
[----:B------:R-:W-:-:S02]  /*adf0*/  SHF.R.U32.HI R39, RZ, 0x10, R39 ;  /* 0x00000010ff277819 */ /* 0x000fc40000011627 */
[----:B0-----:R-:W0:Y:S01]  /*ae00*/  LDS.128 R8, [R13+0xc400] ;  /* 0x00c400000d087984 */ /* 0x001e220000000c00 */
[----:B------:R-:W-:Y:S02]  /*ae10*/  SHF.R.U32.HI R27, RZ, 0x10, R27 ;  /* 0x00000010ff1b7819 */ /* 0x000fe4000001161b */
[----:B------:R-:W-:Y:S02]  /*ae20*/  PRMT R55, R55, 0x5410, R24 ;  /* 0x0000541037377816 */ /* 0x000fe40000000018 */
[----:B------:R-:W-:Y:S02]  /*ae30*/  PRMT R57, R57, 0x5410, R14 ;  /* 0x0000541039397816 */ /* 0x000fe4000000000e */
[----:B------:R-:W-:Y:S02]  /*ae40*/  PRMT R62, R62, 0x5410, R39 ;  /* 0x000054103e3e7816 */ /* 0x000fe40000000027 */
[----:B------:R-:W-:Y:S02]  /*ae50*/  PRMT R58, R58, 0x5410, R27 ;  /* 0x000054103a3a7816 */ /* 0x000fe4000000001b */
[----:B------:R-:W-:-:S02]  /*ae60*/  LOP3.LUT R39, R54, 0xffff0000, RZ, 0xc0, !PT ;  /* 0xffff000036277812 */ /* 0x000fc400078ec0ff */
[----:B------:R-:W-:Y:S02]  /*ae70*/  LOP3.LUT R59, R59, 0xffff0000, RZ, 0xc0, !PT ;  /* 0xffff00003b3b7812 */ /* 0x000fe400078ec0ff */
[----:B------:R-:W-:Y:S01]  /*ae80*/  PRMT R61, R61, 0x5410, R32 ;  /* 0x000054103d3d7816 */ /* 0x000fe20000000020 */
        /* <DEDUP_REMOVED lines=15> */
[C---:B------:R-:W-:Y:S01]  /*af80*/  FFMA.FTZ R53, R14.reuse, R35, -R53 ;  /* 0x000000230e357223 */ /* 0x040fe20000010835 */
[----:B------:R-:W-:Y:S01]  /*af90*/  FFMA.FTZ R63, R14, R37, R63 ;  /* 0x000000250e3f7223 */ /* 0x000fe2000001003f */
[----:B------:R-:W-:Y:S02]  /*afa0*/  IMAD.U32 R14, R60, 0x10000, RZ ;  /* 0x000100003c0e7824 */ /* 0x000fe400078e00ff */
[C---:B------:R-:W-:Y:S01]  /*afb0*/  FMUL.FTZ R35, R8.reuse, R39 ;  /* 0x0000002708237220 */ /* 0x040fe20000410000 */
[-C--:B------:R-:W-:Y:S01]  /*afc0*/  FMUL.FTZ R37, R8, R59.reuse ;  /* 0x0000003b08257220 */ /* 0x080fe20000410000 */
[----:B------:R-:W-:Y:S01]  /*afd0*/  FMUL.FTZ R38, R27, R26 ;  /* 0x0000001a1b267220 */ /* 0x000fe20000410000 */
[----:B------:R-:W-:Y:S01]  /*afe0*/  LOP3.LUT R8, R55, 0xffff0000, RZ, 0xc0, !PT ;  /* 0xffff000037087812 */ /* 0x000fe200078ec0ff */
[----:B------:R-:W-:Y:S01]  /*aff0*/  FMUL.FTZ R27, R27, R14 ;  /* 0x0000000e1b1b7220 */ /* 0x000fe20000410000 */
[----:B------:R-:W-:Y:S01]  /*b000*/  LOP3.LUT R60, R60, 0xffff0000, RZ, 0xc0, !PT ;  /* 0xffff00003c3c7812 */ /* 0x000fe200078ec0ff */
[C---:B------:R-:W-:Y:S01]  /*b010*/  FFMA.FTZ R34, R4.reuse, R59, -R35 ;  /* 0x0000003b04227223 */ /* 0x040fe20000010823 */
[----:B------:R-:W-:Y:S01]  /*b020*/  FFMA.FTZ R36, R4, R39, R37 ;  /* 0x0000002704247223 */ /* 0x000fe20000010025 */
[----:B------:R-:W-:Y:S01]  /*b030*/  FFMA.FTZ R26, R15, R26, R27 ;  /* 0x0000001a0f1a7223 */ /* 0x000fe2000001001b */
[----:B------:R-:W-:-:S02]  /*b040*/  IMAD.U32 R32, R10, 0x10000, RZ ;  /* 0x000100000a207824 */ /* 0x000fc400078e00ff */
[----:B------:R-:W-:Y:S01]  /*b050*/  FFMA.FTZ R38, R15, R14, -R38 ;  /* 0x0000000e0f267223 */ /* 0x000fe20000010826 */
[----:B------:R-:W-:Y:S01]  /*b060*/  FMUL.FTZ R4, R9, R8 ;  /* 0x0000000809047220 */ /* 0x000fe20000410000 */
[----:B------:R-:W-:Y:S02]  /*b070*/  IMAD.U32 R27, R57, 0x10000, RZ ;  /* 0x00010000391b7824 */ /* 0x000fe400078e00ff */
[-C--:B------:R-:W-:Y:S01]  /*b080*/  FMUL.FTZ R54, R9, R60.reuse ;  /* 0x0000003c09367220 */ /* 0x080fe20000410000 */
[----:B------:R-:W-:Y:S02]  /*b090*/  IMAD.U32 R33, R11, 0x10000, RZ ;  /* 0x000100000b217824 */ /* 0x000fe400078e00ff */
[----:B------:R-:W-:Y:S01]  /*b0a0*/  FFMA.FTZ R9, R5, R60, -R4 ;  /* 0x0000003c05097223 */ /* 0x000fe20000010804 */
[----:B------:R-:W-:Y:S02]  /*b0b0*/  IMAD.U32 R15, R61, 0x10000, RZ ;  /* 0x000100003d0f7824 */ /* 0x000fe400078e00ff */
[----:B------:R-:W-:Y:S01]  /*b0c0*/  FMUL.FTZ R37, R32, R27 ;  /* 0x0000001b20257220 */ /* 0x000fe20000410000 */
[----:B------:R-:W-:-:S02]  /*b0d0*/  IMAD.U32 R14, R58, 0x10000, RZ ;  /* 0x000100003a0e7824 */ /* 0x000fc400078e00ff */
[----:B------:R-:W-:Y:S01]  /*b0e0*/  FFMA.FTZ R35, R5, R8, R54 ;  /* 0x0000000805237223 */ /* 0x000fe20000010036 */
[----:B------:R-:W-:Y:S01]  /*b0f0*/  LOP3.LUT R10, R10, 0xffff0000, RZ, 0xc0, !PT ;  /* 0xffff00000a0a7812 */ /* 0x000fe200078ec0ff */
[----:B------:R-:W-:Y:S01]  /*b100*/  IMAD.U32 R4, R62, 0x10000, RZ ;  /* 0x000100003e047824 */ /* 0x000fe200078e00ff */
[----:B------:R-:W-:Y:S01]  /*b110*/  LOP3.LUT R11, R11, 0xffff0000, RZ, 0xc0, !PT ;  /* 0xffff00000b0b7812 */ /* 0x000fe200078ec0ff */
[-C--:B------:R-:W-:Y:S01]  /*b120*/  FMUL.FTZ R32, R32, R15.reuse ;  /* 0x0000000f20207220 */ /* 0x080fe20000410000 */
[----:B------:R-:W-:Y:S01]  /*b130*/  FMUL.FTZ R8, R33, R14 ;  /* 0x0000000e21087220 */ /* 0x000fe20000410000 */
[----:B------:R-:W-:Y:S01]  /*b140*/  LOP3.LUT R57, R57, 0xffff0000, RZ, 0xc0, !PT ;  /* 0xffff000039397812 */ /* 0x000fe200078ec0ff */
[----:B------:R-:W-:Y:S01]  /*b150*/  FFMA.FTZ R37, R24, R15, -R37 ;  /* 0x0000000f18257223 */ /* 0x000fe20000010825 */
[----:B------:R-:W-:Y:S01]  /*b160*/  LOP3.LUT R58, R58, 0xffff0000, RZ, 0xc0, !PT ;  /* 0xffff00003a3a7812 */ /* 0x000fe200078ec0ff */
[----:B------:R-:W-:Y:S01]  /*b170*/  FFMA.FTZ R32, R24, R27, R32 ;  /* 0x0000001b18207223 */ /* 0x000fe20000010020 */
[----:B------:R-:W-:Y:S01]  /*b180*/  LOP3.LUT R61, R61, 0xffff0000, RZ, 0xc0, !PT ;  /* 0xffff00003d3d7812 */ /* 0x000fe200078ec0ff */
[-C--:B------:R-:W-:Y:S01]  /*b190*/  FFMA.FTZ R15, R25, R4.reuse, -R8 ;  /* 0x00000004190f7223 */ /* 0x080fe20000010808 */
[----:B------:R-:W-:Y:S01]  /*b1a0*/  LOP3.LUT R62, R62, 0xffff0000, RZ, 0xc0, !PT ;  /* 0xffff00003e3e7812 */ /* 0x000fe200078ec0ff */
[----:B------:R-:W-:Y:S01]  /*b1b0*/  FMUL.FTZ R24, R33, R4 ;  /* 0x0000000421187220 */ /* 0x000fe20000410000 */
[C---:B------:R-:W-:Y:S01]  /*b1c0*/  FMUL.FTZ R5, R10.reuse, R57 ;  /* 0x000000390a057220 */ /* 0x040fe20000410000 */
[C---:B------:R-:W-:Y:S01]  /*b1d0*/  FMUL.FTZ R8, R11.reuse, R58 ;  /* 0x0000003a0b087220 */ /* 0x040fe20000410000 */
        /* <DEDUP_REMOVED lines=17> */
.L_x_9472:
[----:B------:R-:W-:Y:S05]  /*b2f0*/  BSYNC B1 ;  /* 0x0000000000017941 */ /* 0x000fea0003800000 */
.L_x_9471:
[----:B------:R-:W-:Y:S05]  /*b300*/  @P2 BRA `(.L_x_9450) ;  /* 0x0000000400c02947 */ /* 0x000fea0003800000 */
[----:B-12---:R-:W-:Y:S02]  /*b310*/  SHF.R.S32.HI R4, RZ, 0x1f, R82 ;  /* 0x0000001fff047819 */ /* 0x006fe40000011452 */
[----:B------:R-:W-:Y:S02]  /*b320*/  SHF.R.U64 R14, R28, 0x10, R29 ;  /* 0x000000101c0e7819 */ /* 0x000fe4000000121d */
[CC--:B------:R-:W-:Y:S02]  /*b330*/  LEA.HI R5, R4.reuse, R82.reuse, RZ, 0x3 ;  /* 0x0000005204057211 */ /* 0x0c0fe400078f18ff */
[----:B------:R-:W-:Y:S02]  /*b340*/  LEA.HI R4, R4, R82, RZ, 0x5 ;  /* 0x0000005204047211 */ /* 0x000fe400078f28ff */
[----:B------:R-:W-:Y:S02]  /*b350*/  SHF.R.S32.HI R7, RZ, 0x3, R5 ;  /* 0x00000003ff077819 */ /* 0x000fe40000011405 */
[----:B------:R-:W-:-:S02]  /*b360*/  SHF.R.S32.HI R6, RZ, 0x5, R4 ;  /* 0x00000005ff067819 */ /* 0x000fc40000011404 */
[----:B------:R-:W-:Y:S02]  /*b370*/  LEA.HI R0, R0, R7, RZ, 0x1d ;  /* 0x0000000700007211 */ /* 0x000fe400078fe8ff */
[----:B-----5:R-:W-:Y:S01]  /*b380*/  LOP3.LUT R4, R81, 0x18, R5, 0xf8, !PT ;  /* 0x0000001851047812 */ /* 0x020fe200078ef805 */
[----:B------:R-:W-:Y:S01]  /*b390*/  IMAD R6, R6, 0x1800, R78 ;  /* 0x0000180006067824 */ /* 0x000fe200078e024e */
[----:B------:R-:W-:Y:S02]  /*b3a0*/  SHF.R.S32.HI R5, RZ, 0x1f, R0 ;  /* 0x0000001fff057819 */ /* 0x000fe40000011400 */
[----:B------:R-:W-:Y:S02]  /*b3b0*/  LOP3.LUT R7, R4, R76, RZ, 0x3c, !PT ;  /* 0x0000004c04077212 */ /* 0x000fe400078e3cff */
[----:B------:R-:W-:Y:S01]  /*b3c0*/  LEA.HI R5, R5, R0, RZ, 0x2 ;  /* 0x0000000005057211 */ /* 0x000fe200078f10ff */
[----:B------:R-:W-:Y:S01]  /*b3d0*/  IMAD.SHL.U32 R0, R0, 0x8, RZ ;  /* 0x0000000800007824 */ /* 0x000fe200078e00ff */
[----:B------:R-:W-:Y:S01]  /*b3e0*/  SHF.R.U64 R26, R40, 0x10, R41 ;  /* 0x00000010281a7819 */ /* 0x000fe20000001229 */
[----:B------:R-:W-:Y:S01]  /*b3f0*/  IMAD.IADD R6, R6, 0x1, R7 ;  /* 0x0000000106067824 */ /* 0x000fe200078e0207 */
[----:B------:R-:W-:-:S02]  /*b400*/  SHF.R.S32.HI R5, RZ, 0x2, R5 ;  /* 0x00000002ff057819 */ /* 0x000fc40000011405 */
[----:B------:R-:W-:Y:S01]  /*b410*/  LOP3.LUT R4, R81, 0x18, R0, 0xf8, !PT ;  /* 0x0000001851047812 */ /* 0x000fe200078ef800 */
[----:B------:R-:W-:Y:S01]  /*b420*/  IMAD R0, R6, 0x2, R80 ;  /* 0x0000000206007824 */ /* 0x000fe200078e0250 */
[----:B------:R-:W-:Y:S01]  /*b430*/  SHF.R.U32.HI R29, RZ, 0x10, R29 ;  /* 0x00000010ff1d7819 */ /* 0x000fe2000001161d */
[----:B------:R-:W-:Y:S01]  /*b440*/  IMAD R5, R5, 0x1800, R78 ;  /* 0x0000180005057824 */ /* 0x000fe200078e024e */
[----:B------:R-:W-:Y:S02]  /*b450*/  LOP3.LUT R4, R4, R76, RZ, 0x3c, !PT ;  /* 0x0000004c04047212 */ /* 0x000fe400078e3cff */
[----:B------:R-:W-:Y:S02]  /*b460*/  PRMT R27, R3, 0x5410, R14 ;  /* 0x00005410031b7816 */ /* 0x000fe4000000000e */
[----:B------:R-:W-:Y:S01]  /*b470*/  PRMT R49, R49, 0x5410, R26 ;  /* 0x0000541031317816 */ /* 0x000fe2000000001a */
[----:B0-----:R-:W-:Y:S01]  /*b480*/  IMAD.IADD R9, R5, 0x1, R4 ;  /* 0x0000000105097824 */ /* 0x001fe200078e0204 */
[----:B------:R-:W-:Y:S01]  /*b490*/  PRMT R29, R20, 0x5410, R29 ;  /* 0x00005410141d7816 */ /* 0x000fe2000000001d */
[----:B------:R-:W0:Y:S01]  /*b4a0*/  LDS.128 R4, [R0] ;  /* 0x0000000000047984 */ /* 0x000e220000000c00 */
[----:B------:R-:W-:Y:S01]  /*b4b0*/  IMAD.U32 R28, R27, 0x10000, RZ ;  /* 0x000100001b1c7824 */ /* 0x000fe200078e00ff */
[----:B------:R-:W-:Y:S01]  /*b4c0*/  SHF.R.U32.HI R41, RZ, 0x10, R41 ;  /* 0x00000010ff297819 */ /* 0x000fe20000011629 */
[----:B------:R-:W-:Y:S01]  /*b4d0*/  IMAD R12, R9, 0x2, R2 ;  /* 0x00000002090c7824 */ /* 0x000fe200078e0202 */
[----:B------:R-:W-:Y:S01]  /*b4e0*/  SHF.R.U64 R30, R30, 0x10, R31 ;  /* 0x000000101e1e7819 */ /* 0x000fe2000000121f */
[----:B------:R-:W-:Y:S01]  /*b4f0*/  IMAD.U32 R26, R49, 0x10000, RZ ;  /* 0x00010000311a7824 */ /* 0x000fe200078e00ff */
[----:B------:R-:W-:-:S02]  /*b500*/  PRMT R50, R50, 0x5410, R41 ;  /* 0x0000541032327816 */ /* 0x000fc40000000029 */
[----:B------:R-:W1:Y:S01]  /*b510*/  LDS.128 R8, [R12+0xc400] ;  /* 0x00c400000c087984 */ /* 0x000e620000000c00 */
[----:B------:R-:W-:Y:S02]  /*b520*/  PRMT R30, R21, 0x5410, R30 ;  /* 0x00005410151e7816 */ /* 0x000fe4000000001e */
[----:B------:R-:W-:Y:S02]  /*b530*/  SHF.R.U32.HI R31, RZ, 0x10, R31 ;  /* 0x00000010ff1f7819 */ /* 0x000fe4000001161f */
[----:B------:R-:W-:Y:S02]  /*b540*/  LOP3.LUT R27, R27, 0xffff0000, RZ, 0xc0, !PT ;  /* 0xffff00001b1b7812 */ /* 0x000fe400078ec0ff */
[----:B------:R-:W-:Y:S02]  /*b550*/  LOP3.LUT R49, R49, 0xffff0000, RZ, 0xc0, !PT ;  /* 0xffff000031317812 */ /* 0x000fe400078ec0ff */
[----:B------:R-:W-:Y:S02]  /*b560*/  SHF.R.U64 R24, R42, 0x10, R43 ;  /* 0x000000102a187819 */ /* 0x000fe4000000122b */
[----:B------:R-:W-:-:S02]  /*b570*/  PRMT R48, R48, 0x5410, R31 ;  /* 0x0000541030307816 */ /* 0x000fc4000000001f */
[----:B------:R-:W-:Y:S02]  /*b580*/  PRMT R51, R51, 0x5410, R24 ;  /* 0x0000541033337816 */ /* 0x000fe40000000018 */
[----:B------:R-:W-:-:S04]  /*b590*/  SHF.R.U32.HI R43, RZ, 0x10, R43 ;  /* 0x00000010ff2b7819 */ /* 0x000fc8000001162b */
        /* <DEDUP_REMOVED lines=18> */
[----:B------:R-:W-:Y:S02]  /*b6c0*/  IMAD.U32 R26, R29, 0x10000, RZ ;  /* 0x000100001d1a7824 */ /* 0x000fe400078e00ff */
[----:B------:R-:W-:Y:S01]  /*b6d0*/  FFMA.FTZ R28, R3, R28, R20 ;  /* 0x0000001c031c7223 */ /* 0x000fe20000010014 */
[----:B------:R-:W-:Y:S02]  /*b6e0*/  IMAD.U32 R20, R50, 0x10000, RZ ;  /* 0x0001000032147824 */ /* 0x000fe400078e00ff */
[-C--:B------:R-:W-:Y:S01]  /*b6f0*/  FMUL.FTZ R3, R8, R49.reuse ;  /* 0x0000003108037220 */ /* 0x080fe20000410000 */
[----:B------:R-:W-:Y:S01]  /*b700*/  FMUL.FTZ R34, R21, R26 ;  /* 0x0000001a15227220 */ /* 0x000fe20000410000 */
[----:B------:R-:W-:Y:S01]  /*b710*/  LOP3.LUT R8, R29, 0xffff0000, RZ, 0xc0, !PT ;  /* 0xffff00001d087812 */ /* 0x000fe200078ec0ff */
[-C--:B------:R-:W-:Y:S01]  /*b720*/  FMUL.FTZ R21, R21, R20.reuse ;  /* 0x0000001415157220 */ /* 0x080fe20000410000 */
[----:B------:R-:W-:Y:S01]  /*b730*/  LOP3.LUT R50, R50, 0xffff0000, RZ, 0xc0, !PT ;  /* 0xffff000032327812 */ /* 0x000fe200078ec0ff */
[C---:B------:R-:W-:Y:S01]  /*b740*/  FFMA.FTZ R34, R13.reuse, R20, -R34 ;  /* 0x000000140d227223 */ /* 0x040fe20000010822 */
[----:B------:R-:W-:Y:S01]  /*b750*/  FFMA.FTZ R31, R4, R49, -R31 ;  /* 0x00000031041f7223 */ /* 0x000fe2000001081f */
[----:B------:R-:W-:Y:S01]  /*b760*/  FFMA.FTZ R21, R13, R26, R21 ;  /* 0x0000001a0d157223 */ /* 0x000fe20000010015 */
[----:B------:R-:W-:-:S02]  /*b770*/  IMAD.U32 R13, R30, 0x10000, RZ ;  /* 0x000100001e0d7824 */ /* 0x000fc400078e00ff */
[----:B------:R-:W-:Y:S01]  /*b780*/  FFMA.FTZ R27, R4, R27, R3 ;  /* 0x0000001b041b7223 */ /* 0x000fe20000010003 */
[----:B------:R-:W-:Y:S01]  /*b790*/  FMUL.FTZ R4, R9, R8 ;  /* 0x0000000809047220 */ /* 0x000fe20000410000 */
[----:B------:R-:W-:Y:S02]  /*b7a0*/  IMAD.U32 R3, R51, 0x10000, RZ ;  /* 0x0001000033037824 */ /* 0x000fe400078e00ff */
[-C--:B------:R-:W-:Y:S01]  /*b7b0*/  FMUL.FTZ R26, R9, R50.reuse ;  /* 0x00000032091a7220 */ /* 0x080fe20000410000 */
[----:B------:R-:W-:Y:S01]  /*b7c0*/  FMUL.FTZ R29, R24, R13 ;  /* 0x0000000d181d7220 */ /* 0x000fe20000410000 */
[----:B------:R-:W-:Y:S02]  /*b7d0*/  IMAD.U32 R25, R11, 0x10000, RZ ;  /* 0x000100000b197824 */ /* 0x000fe400078e00ff */
[C---:B------:R-:W-:Y:S01]  /*b7e0*/  FFMA.FTZ R9, R5.reuse, R50, -R4 ;  /* 0x0000003205097223 */ /* 0x040fe20000010804 */
[----:B------:R-:W-:Y:S02]  /*b7f0*/  IMAD.U32 R20, R48, 0x10000, RZ ;  /* 0x0001000030147824 */ /* 0x000fe400078e00ff */
[-C--:B------:R-:W-:Y:S01]  /*b800*/  FMUL.FTZ R24, R24, R3.reuse ;  /* 0x0000000318187220 */ /* 0x080fe20000410000 */
[----:B------:R-:W-:Y:S01]  /*b810*/  FFMA.FTZ R26, R5, R8, R26 ;  /* 0x00000008051a7223 */ /* 0x000fe2000001001a */
        /* <DEDUP_REMOVED lines=8> */
[-C--:B------:R-:W-:Y:S01]  /*b8a0*/  FFMA.FTZ R13, R15, R4.reuse, -R8 ;  /* 0x000000040f0d7223 */ /* 0x080fe20000010808 */
[----:B------:R-:W-:Y:S01]  /*b8b0*/  LOP3.LUT R51, R51, 0xffff0000, RZ, 0xc0, !PT ;  /* 0xffff000033337812 */ /* 0x000fe200078ec0ff */
[----:B------:R-:W-:Y:S01]  /*b8c0*/  FMUL.FTZ R14, R25, R4 ;  /* 0x00000004190e7220 */ /* 0x000fe20000410000 */
[----:B------:R-:W-:Y:S01]  /*b8d0*/  LOP3.LUT R52, R52, 0xffff0000, RZ, 0xc0, !PT ;  /* 0xffff000034347812 */ /* 0x000fe200078ec0ff */
[C---:B------:R-:W-:Y:S01]  /*b8e0*/  FMUL.FTZ R5, R10.reuse, R3 ;  /* 0x000000030a057220 */ /* 0x040fe20000410000 */
[----:B------:R-:W-:Y:S01]  /*b8f0*/  FMUL.FTZ R8, R11, R48 ;  /* 0x000000300b087220 */ /* 0x000fe20000410000 */
[-C--:B------:R-:W-:Y:S01]  /*b900*/  FMUL.FTZ R4, R10, R51.reuse ;  /* 0x000000330a047220 */ /* 0x080fe20000410000 */
[----:B------:R-:W-:Y:S01]  /*b910*/  FFMA.FTZ R14, R15, R20, R14 ;  /* 0x000000140f0e7223 */ /* 0x000fe2000001000e */
        /* <DEDUP_REMOVED lines=15> */
.L_x_9450:
[----:B------:R-:W-:Y:S05]  /*ba10*/  BSYNC B0 ;  /* 0x0000000000007941 */ /* 0x000fea0003800000 */
.L_x_9440:
        /* <DEDUP_REMOVED lines=8> */
.L_x_9438:
[----:B------:R-:W-:-:S13]  /*baa0*/  ISETP.NE.AND P0, PT, R157, 0x3, PT ;  /* 0x000000039d00780c */ /* 0x000fda0003f05270 */
[----:B------:R-:W-:Y:S05]  /*bab0*/  @!P0 BRA `(.L_x_9473) ;  /* 0x0000000000048947 */ /* 0x000fea0003800000 */
[----:B------:R-:W-:Y:S01]  /*bac0*/  BPT.TRAP 0x1 ;  /* 0x000000040000795c */ /* 0x000fe20000300000 */
.L_x_9473:
[----:B01234-:R-:W-:Y:S01]  /*bad0*/  IMAD R3, R17, 0x8, R2 ;  /* 0x0000000811037824 */ /* 0x01ffe200078e0202 */
[----:B------:R-:W-:-:S04]  /*bae0*/  SHF.L.U32 R0, R22, 0x1f, RZ ;  /* 0x0000001f16007819 */ /* 0x000fc800000006ff */
[----:B------:R0:W1:Y:S01]  /*baf0*/  SYNCS.PHASECHK.TRANS64.TRYWAIT P2, [R3+URZ+0x2d830], R0 ;  /* 0x02d83000030075a7 */ /* 0x000062000804017f */
[----:B------:R-:W-:Y:S05]  /*bb00*/  @!P0 BRA `(.L_x_9474) ;  /* 0x0000000000048947 */ /* 0x000fea0003800000 */
[----:B------:R-:W-:Y:S01]  /*bb10*/  BPT.TRAP 0x1 ;  /* 0x000000040000795c */ /* 0x000fe20000300000 */
.L_x_9474:
[----:B------:R-:W2:Y:S01]  /*bb20*/  S2R R8, SR_TID.X ;  /* 0x0000000000087919 */ /* 0x000ea20000002100 */
[----:B------:R-:W-:-:S05]  /*bb30*/  LOP3.LUT R47, R47, 0xffffff80, RZ, 0xc0, !PT ;  /* 0xffffff802f2f7812 */ /* 0x000fca00078ec0ff */
[----:B------:R-:W-:-:S05]  /*bb40*/  IMAD.IADD R47, R46, 0x1, -R47 ;  /* 0x000000012e2f7824 */ /* 0x000fca00078e0a2f */
[----:B------:R-:W-:-:S04]  /*bb50*/  SHF.R.S32.HI R6, RZ, 0x1f, R47 ;  /* 0x0000001fff067819 */ /* 0x000fc8000001142f */
[CC--:B------:R-:W-:Y:S02]  /*bb60*/  LEA.HI R4, R6.reuse, R47.reuse, RZ, 0x2 ;  /* 0x0000002f06047211 */ /* 0x0c0fe400078f10ff */
[----:B------:R-:W-:Y:S02]  /*bb70*/  LEA.HI R6, R6, R47, RZ, 0x5 ;  /* 0x0000002f06067211 */ /* 0x000fe400078f28ff */
[--C-:B------:R-:W-:Y:S02]  /*bb80*/  SHF.R.S32.HI R7, RZ, 0x2, R4.reuse ;  /* 0x00000002ff077819 */ /* 0x100fe40000011404 */
[----:B------:R-:W-:Y:S02]  /*bb90*/  SHF.R.S32.HI R4, RZ, 0x1f, R4 ;  /* 0x0000001fff047819 */ /* 0x000fe40000011404 */
[----:B------:R-:W-:Y:S02]  /*bba0*/  SHF.R.S32.HI R6, RZ, 0x5, R6 ;  /* 0x00000005ff067819 */ /* 0x000fe40000011406 */
[----:B------:R-:W-:Y:S01]  /*bbb0*/  LEA.HI R5, R4, R7, RZ, 0x3 ;  /* 0x0000000704057211 */ /* 0x000fe200078f18ff */
[----:B------:R-:W-:Y:S01]  /*bbc0*/  IMAD.HI R4, R44, 0x55555556, RZ ;  /* 0x555555562c047827 */ /* 0x000fe200078e02ff */
[----:B--2---:R-:W-:-:S02]  /*bbd0*/  LOP3.LUT R9, R8, 0x7f, RZ, 0xc0, !PT ;  /* 0x0000007f08097812 */ /* 0x004fc400078ec0ff */
[----:B------:R-:W-:Y:S02]  /*bbe0*/  LOP3.LUT R8, R5, 0xfffffff8, RZ, 0xc0, !PT ;  /* 0xfffffff805087812 */ /* 0x000fe400078ec0ff */
[----:B------:R-:W-:Y:S02]  /*bbf0*/  LEA.HI R5, R4, R4, RZ, 0x1 ;  /* 0x0000000404057211 */ /* 0x000fe400078f08ff */
[----:B------:R-:W-:Y:S01]  /*bc00*/  ISETP.NE.AND P1, PT, R9, RZ, PT ;  /* 0x000000ff0900720c */ /* 0x000fe20003f25270 */
[----:B------:R-:W-:Y:S02]  /*bc10*/  IMAD.IADD R7, R7, 0x1, -R8 ;  /* 0x0000000107077824 */ /* 0x000fe400078e0a08 */
[----:B------:R-:W-:Y:S02]  /*bc20*/  IMAD R5, R5, -0x3, R44 ;  /* 0xfffffffd05057824 */ /* 0x000fe400078e022c */
[----:B------:R-:W-:Y:S01]  /*bc30*/  IMAD R6, R6, 0x10, R7 ;  /* 0x0000001006067824 */ /* 0x000fe200078e0207 */
[----:B-1----:R-:W-:Y:S07]  /*bc40*/  @P2 BRA `(.L_x_9475) ;  /* 0x0000000000082947 */ /* 0x002fee0003800000 */
[----:B------:R-:W1:Y:S02]  /*bc50*/  SYNCS.PHASECHK.TRANS64.TRYWAIT P2, [R3+URZ+0x2d830], R0 ;  /* 0x02d83000030075a7 */ /* 0x000e64000804017f */
[----:B-1----:R-:W-:Y:S05]  /*bc60*/  @!P2 BRA `(.L_x_9476) ;  /* 0x000001500058a947 */ /* 0x002fea0003800000 */
.L_x_9475:
[----:B------:R-:W-:Y:S05]  /*bc70*/  WARPSYNC.ALL ;  /* 0x0000000000007948 */ /* 0x000fea0003800000 */
[----:B------:R-:W-:Y:S02]  /*bc80*/  IMAD R155, R5, 0x40, R6 ;  /* 0x00000040059b7824 */ /* 0x000fe400078e0206 */
[----:B01----:R-:W-:Y:S01]  /*bc90*/  VIADD R0, R2, 0x15400 ;  /* 0x0001540002007836 */ /* 0x003fe20000000000 */
[----:B------:R-:W-:Y:S01]  /*bca0*/  LOP3.LUT R12, R45, 0x10000, RZ, 0xfc, !PT ;  /* 0x000100002d0c7812 */ /* 0x000fe200078efcff */
[----:B------:R-:W-:Y:S01]  /*bcb0*/  IMAD.MOV.U32 R13, RZ, RZ, -0x7fffffe0 ;  /* 0x80000020ff0d7424 */ /* 0x000fe200078e00ff */
[----:B------:R-:W0:Y:S02]  /*bcc0*/  LDC.64 R8, c[0x0][0x9e0] ;  /* 0x00027800ff087b82 */ /* 0x000e240000000a00 */
[----:B------:R-:W-:-:S04]  /*bcd0*/  SHF.R.U32.HI R0, RZ, 0x4, R0 ;  /* 0x00000004ff007819 */ /* 0x000fc80000011600 */
[----:B------:R-:W-:-:S04]  /*bce0*/  LOP3.LUT R0, R0, 0x3fff, RZ, 0xc0, !PT ;  /* 0x00003fff00007812 */ /* 0x000fc800078ec0ff */
[----:B------:R-:W-:Y:S01]  /*bcf0*/  LOP3.LUT R4, R0, 0x10000, RZ, 0xfc, !PT ;  /* 0x0001000000047812 */ /* 0x000fe200078efcff */
[----:B------:R-:W-:-:S04]  /*bd00*/  IMAD.MOV.U32 R5, RZ, RZ, -0x7fffffe0 ;  /* 0x80000020ff057424 */ /* 0x000fc800078e00ff */
[----:B------:R1:W-:Y:S01]  /*bd10*/  STL [R1+0x10], R4 ;  /* 0x0000100401007387 */ /* 0x0003e20000100800 */
[C---:B------:R-:W-:Y:S02]  /*bd20*/  R2UR UR4, R12.reuse ;  /* 0x000000000c0472ca */ /* 0x040fe400000e0000 */
[----:B------:R-:W-:Y:S01]  /*bd30*/  R2UR UR5, R13 ;  /* 0x000000000d0572ca */ /* 0x000fe200000e0000 */
[----:B-----5:R-:W-:Y:S01]  /*bd40*/  WARPGROUP.ARRIVE ;  /* 0x00000000000079c5 */ /* 0x020fe20000000000 */
[----:B------:R-:W-:Y:S01]  /*bd50*/  R2UR UR7, R5 ;  /* 0x00000000050772ca */ /* 0x000fe200000e0000 */
[----:B------:R-:W-:Y:S01]  /*bd60*/  VIADD R152, R12, 0x2 ;  /* 0x000000020c987836 */ /* 0x000fe20000000000 */
[----:B------:R-:W2:Y:S01]  /*bd70*/  LDL R92, [R1+0x30] ;  /* 0x00003000015c7983 */ /* 0x000ea20000100800 */
[----:B-1----:R-:W-:-:S03]  /*bd80*/  IMAD R4, R17, 0x600, R4 ;  /* 0x0000060011047824 */ /* 0x002fc600078e0204 */
[----:B------:R-:W3:Y:S02]  /*bd90*/  LDL R94, [R1+0x40] ;  /* 0x00004000015e7983 */ /* 0x000ee40000100800 */
[C---:B------:R-:W-:Y:S01]  /*bda0*/  R2UR UR6, R4.reuse ;  /* 0x00000000040672ca */ /* 0x040fe200000e0000 */
[----:B------:R-:W-:Y:S01]  /*bdb0*/  IMAD.MOV.U32 R153, RZ, RZ, -0x7fffffe0 ;  /* 0x80000020ff997424 */ /* 0x000fe200078e00ff */
[----:B------:R-:W4:Y:S11]  /*bdc0*/  LDL R90, [R1+0x34] ;  /* 0x00003400015a7983 */ /* 0x000f360000100800 */
[----:B------:R-:W-:Y:S01]  /*bdd0*/  HGMMA.64x128x16.F32.BF16 R24, gdesc[UR4], RZ, !UPT, gsb0 ;  /* 0x01e00000041879f0 */ /* 0x000fe2000c0018ff */
[----:B------:R-:W-:-:S02]  /*bde0*/  VIADD R6, R4, 0x2 ;  /* 0x0000000204067836 */ /* 0x000fc40000000000 */
[----:B------:R-:W-:Y:S01]  /*bdf0*/  IMAD.MOV.U32 R7, RZ, RZ, -0x7fffffe0 ;  /* 0x80000020ff077424 */ /* 0x000fe200078e00ff */
[----:B------:R-:W-:Y:S02]  /*be00*/  R2UR UR4, R152 ;  /* 0x00000000980472ca */ /* 0x000fe400000e0000 */
[----:B------:R-:W-:Y:S02]  /*be10*/  R2UR UR5, R153 ;  /* 0x00000000990572ca */ /* 0x000fe400000e0000 */
[----:B------:R-:W-:Y:S02]  /*be20*/  R2UR UR6, R6 ;  /* 0x00000000060672ca */ /* 0x000fe400000e0000 */
[----:B------:R-:W-:Y:S01]  /*be30*/  R2UR UR7, R7 ;  /* 0x00000000070772ca */ /* 0x000fe200000e0000 */
[----:B------:R-:W-:Y:S02]  /*be40*/  VIADD R150, R12, 0x300 ;  /* 0x000003000c967836 */ /* 0x000fe40000000000 */
[----:B------:R-:W-:-:S02]  /*be50*/  VIADD R6, R4, 0x200 ;  /* 0x0000020004067836 */ /* 0x000fc40000000000 */
[----:B------:R-:W-:Y:S02]  /*be60*/  IMAD.MOV.U32 R151, RZ, RZ, -0x7fffffe0 ;  /* 0x80000020ff977424 */ /* 0x000fe400078e00ff */
[----:B------:R-:W-:Y:S01]  /*be70*/  IMAD.MOV.U32 R7, RZ, RZ, -0x7fffffe0 ;  /* 0x80000020ff077424 */ /* 0x000fe200078e00ff */
[----:B------:R-:W-:Y:S02]  /*be80*/  WARPGROUP.DEPBAR.LE gsb0, 0x0 ;  /* 0x00008000000079c5 */ /* 0x000fe40000010000 */
[----:B------:R-:W-:-:S06]  /*be90*/  WARPGROUP.ARRIVE ;  /* 0x00000000000079c5 */ /* 0x000fcc0000000000 */
[----:B------:R-:W-:Y:S01]  /*bea0*/  HGMMA.64x128x16.F32.BF16 R24, gdesc[UR4], R24, gsb0 ;  /* 0x01e00000041879f0 */ /* 0x000fe20008001818 */
        /* <DEDUP_REMOVED lines=37> */
[----:B------:R-:W-:-:S04]  /*c100*/  IMAD.MOV.U32 R15, RZ, RZ, -0x80 ;  /* 0xffffff80ff0f7424 */ /* 0x000fc800078e00ff */
[----:B------:R-:W-:Y:S02]  /*c110*/  IMAD R15, R88, R15, 0x80 ;  /* 0x00000080580f7424 */ /* 0x000fe400078e020f */
[----:B------:R-:W-:Y:S02]  /*c120*/  @!P1 VIADD R0, R3, 0x2d840 ;  /* 0x0002d84003009836 */ /* 0x000fe40000000000 */
[----:B--2---:R-:W-:Y:S01]  /*c130*/  IMAD.IADD R3, R92, 0x1, R15 ;  /* 0x000000015c037824 */ /* 0x004fe200078e020f */
[----:B0-----:R-:W-:-:S04]  /*c140*/  ISETP.GE.AND P2, PT, R9, 0x1, PT ;  /* 0x000000010900780c */ /* 0x001fc80003f46270 */
[----:B---3--:R-:W-:Y:S01]  /*c150*/  IADD3 R5, -R94, 0x1, R3 ;  /* 0x000000015e057810 */ /* 0x008fe20007ffe103 */
[----:B------:R-:W-:Y:S02]  /*c160*/  WARPGROUP.DEPBAR.LE gsb0, 0x0 ;  /* 0x00008000000079c5 */ /* 0x000fe40000010000 */
[----:B------:R-:W-:-:S06]  /*c170*/  WARPGROUP.ARRIVE ;  /* 0x00000000000079c5 */ /* 0x000fcc0000000000 */
[----:B------:R-:W-:Y:S01]  /*c180*/  HGMMA.64x128x16.F32.BF16 R24, gdesc[UR4], R24, gsb0 ;  /* 0x01e00000041879f0 */ /* 0x000fe20008001818 */
[----:B------:R-:W-:Y:S02]  /*c190*/  ULDC UR4, c[0x0][0x9dc] ;  /* 0x0002770000047ab9 */ /* 0x000fe40000000800 */
[----:B------:R-:W-:Y:S02]  /*c1a0*/  IMAD.U32 R20, RZ, RZ, UR4 ;  /* 0x00000004ff147e24 */ /* 0x000fe4000f8e00ff */
[----:B------:R-:W-:Y:S01]  /*c1b0*/  IMAD R5, R136, -0x2, R5 ;  /* 0xfffffffe88057824 */ /* 0x000fe200078e0205 */
[----:B------:R-:W-:Y:S02]  /*c1c0*/  @!P1 PRMT R0, RZ, 0x654, R0 ;  /* 0x00000654ff009816 */ /* 0x000fe40000000000 */
[----:B------:R-:W-:Y:S01]  /*c1d0*/  LOP3.LUT R10, RZ, R20, RZ, 0x33, !PT ;  /* 0x00000014ff0a7212 */ /* 0x000fe200078e33ff */
[----:B----4-:R-:W-:Y:S02]  /*c1e0*/  IMAD R155, R90, 0xc0, R155 ;  /* 0x000000c05a9b7824 */ /* 0x010fe400078e029b */
[----:B------:R-:W-:-:S02]  /*c1f0*/  IMAD R3, R136, -0x2, R3 ;  /* 0xfffffffe88037824 */ /* 0x000fc400078e0203 */
[C---:B------:R-:W-:Y:S02]  /*c200*/  IMAD.IADD R6, R5.reuse, 0x1, R8 ;  /* 0x0000000105067824 */ /* 0x040fe400078e0208 */
[----:B------:R-:W-:-:S03]  /*c210*/  IMAD.IADD R10, R5, 0x1, R10 ;  /* 0x00000001050a7824 */ /* 0x000fc600078e020a */
[----:B------:R-:W-:Y:S01]  /*c220*/  VIADDMNMX R14, R155, R6, R3, PT ;  /* 0x000000069b0e7246 */ /* 0x000fe20003800103 */
[----:B------:R-:W-:Y:S01]  /*c230*/  IMAD.IADD R11, R10, 0x1, R155 ;  /* 0x000000010a0b7824 */ /* 0x000fe200078e029b */
[----:B------:R-:W-:Y:S02]  /*c240*/  WARPGROUP.DEPBAR.LE gsb0, 0x0 ;  /* 0x00008000000079c5 */ /* 0x000fe40000010000 */
[----:B------:R0:W-:Y:S02]  /*c250*/  @!P1 SYNCS.ARRIVE.TRANS64.RED.A1T0 RZ, [R0+URZ], RZ ;  /* 0x000000ff00ff99a7 */ /* 0x0001e4000810043f */
[----:B0-----:R-:W-:Y:S01]  /*c260*/  LEA R0, R88, 0xffffff80, 0x7 ;  /* 0xffffff8058007811 */ /* 0x001fe200078e38ff */
        /* <DEDUP_REMOVED lines=12> */
.L_x_9479:
[----:B------:R-:W-:-:S13]  /*c330*/  ISETP.NE.AND P3, PT, R9, 0x1, PT ;  /* 0x000000010900780c */ /* 0x000fda0003f65270 */
[----:B------:R-:W0:Y:S02]  /*c340*/  @P3 LDC.64 R4, c[0x0][0x9e8] ;  /* 0x00027a00ff043b82 */ /* 0x000e240000000a00 */
[----:B0-----:R-:W-:-:S05]  /*c350*/  @P3 IMAD.HI.U32 R4, R7, R4, RZ ;  /* 0x0000000407043227 */ /* 0x001fca00078e00ff */
[----:B------:R-:W-:-:S07]  /*c360*/  @P3 SHF.R.U32.HI R7, RZ, R5, R4 ;  /* 0x00000005ff073219 */ /* 0x000fce0000011604 */
.L_x_9480:
[----:B------:R-:W-:Y:S05]  /*c370*/  BSYNC B0 ;  /* 0x0000000000007941 */ /* 0x000fea0003800000 */
.L_x_9478:
[----:B------:R-:W-:-:S04]  /*c380*/  IMAD R7, R7, R9, -R0 ;  /* 0x0000000907077224 */ /* 0x000fc800078e0a00 */
[----:B------:R-:W-:-:S05]  /*c390*/  IMAD R4, R136, -0x2, R7 ;  /* 0xfffffffe88047824 */ /* 0x000fca00078e0207 */
[----:B------:R-:W-:Y:S02]  /*c3a0*/  VIMNMX R11, R11, R4, !PT ;  /* 0x000000040b0b7248 */ /* 0x000fe40007fe0100 */
[----:B------:R-:W-:-:S07]  /*c3b0*/  VIADDMNMX R14, R4, R9, R14, PT ;  /* 0x00000009040e7246 */ /* 0x000fce000380010e */
.L_x_9477:
[----:B------:R-:W2:Y:S01]  /*c3c0*/  LDL.LU R96, [R1] ;  /* 0x0000000001607983 */ /* 0x000ea20000300800 */
[----:B------:R-:W-:Y:S01]  /*c3d0*/  ISETP.GE.AND P3, PT, R15, 0x2, PT ;  /* 0x000000020f00780c */ /* 0x000fe20003f66270 */
[----:B------:R-:W-:Y:S01]  /*c3e0*/  VIADD R4, R155, 0x8 ;  /* 0x000000089b047836 */ /* 0x000fe20000000000 */
[----:B------:R-:W-:Y:S02]  /*c3f0*/  ISETP.GE.AND P5, PT, R15, 0x9, PT ;  /* 0x000000090f00780c */ /* 0x000fe40003fa6270 */
[----:B------:R-:W-:Y:S01]  /*c400*/  ISETP.GT.AND P4, PT, R11, 0x1, !P3 ;  /* 0x000000010b00780c */ /* 0x000fe20005f84270 */
[----:B------:R-:W-:Y:S01]  /*c410*/  IMAD.IADD R10, R10, 0x1, R4 ;  /* 0x000000010a0a7824 */ /* 0x000fe200078e0204 */
[----:B------:R-:W-:Y:S02]  /*c420*/  VIADDMNMX R6, R4, R6, R3, PT ;  /* 0x0000000604067246 */ /* 0x000fe40003800103 */
[----:B------:R-:W-:-:S04]  /*c430*/  ISETP.LT.OR P4, PT, R14, 0x2, P4 ;  /* 0x000000020e00780c */ /* 0x000fc80002781670 */
[----:B------:R-:W-:Y:S02]  /*c440*/  FSEL R25, R25, -INF , !P4 ;  /* 0xff80000019197808 */ /* 0x000fe40006000000 */
[----:B------:R-:W-:-:S04]  /*c450*/  ISETP.GT.AND P4, PT, R11, 0x8, !P5 ;  /* 0x000000080b00780c */ /* 0x000fc80006f84270 */
[----:B------:R-:W-:-:S04]  /*c460*/  ISETP.LT.OR P4, PT, R14, 0x9, P4 ;  /* 0x000000090e00780c */ /* 0x000fc80002781670 */
[----:B------:R-:W-:Y:S02]  /*c470*/  FSEL R7, R28, -INF , !P4 ;  /* 0xff8000001c077808 */ /* 0x000fe40006000000 */
[----:B--2---:R-:W-:-:S04]  /*c480*/  LOP3.LUT R96, R96, 0xfffffffd, RZ, 0xc0, !PT ;  /* 0xfffffffd60607812 */ /* 0x004fc800078ec0ff */
[----:B------:R-:W-:Y:S02]  /*c490*/  @P5 LOP3.LUT R96, R96, 0x2, RZ, 0xfc, !PT ;  /* 0x0000000260605812 */ /* 0x000fe400078efcff */
[----:B------:R-:W-:Y:S02]  /*c4a0*/  ISETP.GE.AND P5, PT, R15, 0xa, PT ;  /* 0x0000000a0f00780c */ /* 0x000fe40003fa6270 */
[----:B------:R-:W-:Y:S02]  /*c4b0*/  LOP3.LUT R96, R96, 0xfffffffb, RZ, 0xc0, !PT ;  /* 0xfffffffb60607812 */ /* 0x000fe400078ec0ff */
[----:B------:R-:W-:-:S04]  /*c4c0*/  ISETP.GT.AND P4, PT, R11, 0x9, !P5 ;  /* 0x000000090b00780c */ /* 0x000fc80006f84270 */
[----:B------:R-:W-:-:S04]  /*c4d0*/  ISETP.LT.OR P4, PT, R14, 0xa, P4 ;  /* 0x0000000a0e00780c */ /* 0x000fc80002781670 */
[----:B------:R-:W-:Y:S02]  /*c4e0*/  FSEL R29, R29, -INF , !P4 ;  /* 0xff8000001d1d7808 */ /* 0x000fe40006000000 */
        /* <DEDUP_REMOVED lines=168> */
[----:B------:R-:W-:-:S03]  /*cf70*/  ISETP.GT.AND P6, PT, R11, 0x79, !P6 ;  /* 0x000000790b00780c */ /* 0x000fc600077c4270 */
[----:B------:R0:W-:Y:S01]  /*cf80*/  STL [R1], R96 ;  /* 0x0000006001007387 */ /* 0x0001e20000100800 */
[----:B------:R-:W-:-:S03]  /*cf90*/  ISETP.LT.OR P6, PT, R14, 0x7a, P6 ;  /* 0x0000007a0e00780c */ /* 0x000fc600037c1670 */
[----:B------:R0:W-:Y:S01]  /*cfa0*/  STL [R1+0x4], R4 ;  /* 0x0000040401007387 */ /* 0x0001e20000100800 */
        /* <DEDUP_REMOVED lines=9> */
[----:B0-----:R-:W0:Y:S02]  /*d040*/  @P6 LDC.64 R4, c[0x0][0x9e8] ;  /* 0x00027a00ff046b82 */ /* 0x001e240000000a00 */
[----:B0-----:R-:W-:-:S05]  /*d050*/  @P6 IMAD.HI.U32 R4, R3, R4, RZ ;  /* 0x0000000403046227 */ /* 0x001fca00078e00ff */
[----:B------:R-:W-:-:S04]  /*d060*/  @P6 SHF.R.U32.HI R3, RZ, R5, R4 ;  /* 0x00000005ff036219 */ /* 0x000fc80000011604 */
[----:B------:R-:W-:Y:S01]  /*d070*/  LOP3.LUT R3, RZ, R3, RZ, 0x33, !PT ;  /* 0x00000003ff037212 */ /* 0x000fe200078e33ff */
[----:B------:R-:W-:Y:S06]  /*d080*/  BRA `(.L_x_9484) ;  /* 0x0000000000107947 */ /* 0x000fec0003800000 */
.L_x_9483:
[----:B------:R-:W-:-:S13]  /*d090*/  ISETP.NE.AND P6, PT, R9, 0x1, PT ;  /* 0x000000010900780c */ /* 0x000fda0003fc5270 */
[----:B0-----:R-:W0:Y:S02]  /*d0a0*/  @P6 LDC.64 R4, c[0x0][0x9e8] ;  /* 0x00027a00ff046b82 */ /* 0x001e240000000a00 */
[----:B0-----:R-:W-:-:S05]  /*d0b0*/  @P6 IMAD.HI.U32 R4, R3, R4, RZ ;  /* 0x0000000403046227 */ /* 0x001fca00078e00ff */
[----:B------:R-:W-:-:S07]  /*d0c0*/  @P6 SHF.R.U32.HI R3, RZ, R5, R4 ;  /* 0x00000005ff036219 */ /* 0x000fce0000011604 */
.L_x_9484:
[----:B------:R-:W-:Y:S05]  /*d0d0*/  BSYNC B0 ;  /* 0x0000000000007941 */ /* 0x000fea0003800000 */
.L_x_9482:
[----:B------:R-:W-:-:S04]  /*d0e0*/  IMAD R3, R3, R9, -R0 ;  /* 0x0000000903037224 */ /* 0x000fc800078e0a00 */
[----:B------:R-:W-:-:S05]  /*d0f0*/  IMAD R3, R136, -0x2, R3 ;  /* 0xfffffffe88037824 */ /* 0x000fca00078e0203 */
[----:B------:R-:W-:Y:S02]  /*d100*/  VIMNMX R10, R10, R3, !PT ;  /* 0x000000030a0a7248 */ /* 0x000fe40007fe0100 */
[----:B------:R-:W-:-:S07]  /*d110*/  VIADDMNMX R6, R3, R9, R6, PT ;  /* 0x0000000903067246 */ /* 0x000fce0003800106 */
.L_x_9481:
[----:B------:R-:W-:Y:S01]  /*d120*/  ISETP.GT.AND P3, PT, R10, 0x1, !P3 ;  /* 0x000000010a00780c */ /* 0x000fe20005f64270 */
[----:B------:R-:W-:Y:S01]  /*d130*/  ULDC UR4, c[0x0][0x988] ;  /* 0x0002620000047ab9 */ /* 0x000fe20000000800 */
[----:B------:R-:W-:Y:S01]  /*d140*/  LOP3.LUT P6, RZ, R96, 0x2000000, RZ, 0xc0, !PT ;  /* 0x0200000060ff7812 */ /* 0x000fe200078cc0ff */
[----:B------:R-:W2:Y:S01]  /*d150*/  LDL R80, [R1+0x28] ;  /* 0x0000280001507983 */ /* 0x000ea20000100800 */
        /* <DEDUP_REMOVED lines=31> */
[----:B------:R-:W-:Y:S02]  /*d350*/  ISETP.GT.AND P3, PT, R10, 0x18, !P6 ;  /* 0x000000180a00780c */ /* 0x000fe40007764270 */
[----:B------:R-:W-:Y:S02]  /*d360*/  LOP3.LUT P6, RZ, R96, 0x4000, RZ, 0xc0, !PT ;  /* 0x0000400060ff7812 */ /* 0x000fe400078cc0ff */
        /* <DEDUP_REMOVED lines=41> */
[----:B------:R-:W-:Y:S01]  /*d600*/  FMNMX.FTZ R14, R85, R0, !PT ;  /* 0x00000000550e7209 */ /* 0x000fe20007810000 */
[----:B------:R-:W-:Y:S01]  /*d610*/  IMAD.U32 R0, RZ, RZ, UR4 ;  /* 0x00000004ff007e24 */ /* 0x000fe2000f8e00ff */
[----:B------:R-:W-:-:S03]  /*d620*/  ISETP.LT.OR P3, PT, R6, 0x31, P3 ;  /* 0x000000310600780c */ /* 0x000fc60001f61670 */
[----:B------:R-:W1:Y:S01]  /*d630*/  SHFL.BFLY PT, R3, R14, 0x2, 0x1f ;  /* 0x0c401f000e037f89 */ /* 0x000e6200000e0000 */
[----:B------:R-:W-:Y:S02]  /*d640*/  FSEL R119, R50, -INF , !P3 ;  /* 0xff80000032777808 */ /* 0x000fe40005800000 */
[----:B------:R-:W-:-:S04]  /*d650*/  LOP3.LUT P3, RZ, R96, 0x40000, RZ, 0xc0, !PT ;  /* 0x0004000060ff7812 */ /* 0x000fc8000786c0ff */
[----:B------:R-:W-:-:S04]  /*d660*/  ISETP.GT.AND P3, PT, R10, 0x31, !P3 ;  /* 0x000000310a00780c */ /* 0x000fc80005f64270 */
[----:B------:R-:W-:-:S04]  /*d670*/  ISETP.LT.OR P3, PT, R6, 0x32, P3 ;  /* 0x000000320600780c */ /* 0x000fc80001f61670 */
[----:B------:R-:W-:Y:S02]  /*d680*/  FSEL R51, R51, -INF , !P3 ;  /* 0xff80000033337808 */ /* 0x000fe40005800000 */
[----:B------:R-:W-:-:S04]  /*d690*/  LOP3.LUT P3, RZ, R96, 0x20000, RZ, 0xc0, !PT ;  /* 0x0002000060ff7812 */ /* 0x000fc8000786c0ff */
[----:B------:R-:W-:Y:S02]  /*d6a0*/  ISETP.GT.AND P3, PT, R10, 0x38, !P3 ;  /* 0x000000380a00780c */ /* 0x000fe40005f64270 */
[----:B-1----:R-:W-:Y:S02]  /*d6b0*/  FMNMX.FTZ R28, R14, R3, !PT ;  /* 0x000000030e1c7209 */ /* 0x002fe40007810000 */
        /* <DEDUP_REMOVED lines=11> */
[----:B0-----:R-:W-:Y:S01]  /*d770*/  FMUL.FTZ R4, R3, R0 ;  /* 0x0000000003047220 */ /* 0x001fe20000410000 */
[----:B------:R-:W-:Y:S02]  /*d780*/  FSEL R123, R58, -INF , !P3 ;  /* 0xff8000003a7b7808 */ /* 0x000fe40005800000 */
[----:B------:R-:W-:Y:S02]  /*d790*/  ISETP.GT.AND P3, PT, R10, 0x41, !P6 ;  /* 0x000000410a00780c */ /* 0x000fe40007764270 */
[----:B------:R-:W-:Y:S02]  /*d7a0*/  LOP3.LUT P6, RZ, R96, 0x8, RZ, 0xc0, !PT ;  /* 0x0000000860ff7812 */ /* 0x000fe400078cc0ff */
        /* <DEDUP_REMOVED lines=48> */
[C---:B------:R-:W-:Y:S02]  /*dab0*/  ISETP.GT.AND P3, PT, R10.reuse, RZ, !P6 ;  /* 0x000000ff0a00720c */ /* 0x040fe40007764270 */
[----:B------:R-:W-:Y:S02]  /*dac0*/  ISETP.GT.AND P4, PT, R10, 0x71, !P4 ;  /* 0x000000710a00780c */ /* 0x000fe40006784270 */
[----:B------:R-:W-:Y:S01]  /*dad0*/  ISETP.LT.OR P3, PT, R6, 0x1, P3 ;  /* 0x000000010600780c */ /* 0x000fe20001f61670 */
[----:B------:R-:W-:Y:S01]  /*dae0*/  FFMA.FTZ R141, R25, R0, -R4 ;  /* 0x00000000198d7223 */ /* 0x000fe20000010804 */
[----:B------:R-:W-:Y:S02]  /*daf0*/  LOP3.LUT P6, RZ, R96, 0x10000000, RZ, 0xc0, !PT ;  /* 0x1000000060ff7812 */ /* 0x000fe400078cc0ff */
[----:B------:R-:W-:-:S04]  /*db00*/  FSEL R26, R26, -INF , !P3 ;  /* 0xff8000001a1a7808 */ /* 0x000fc80005800000 */
        /* <DEDUP_REMOVED lines=26> */
[----:B------:R-:W-:Y:S02]  /*dcb0*/  ISETP.GT.AND P5, PT, R10, 0x78, !P5 ;  /* 0x000000780a00780c */ /* 0x000fe40006fa4270 */
[----:B------:R-:W-:Y:S02]  /*dcc0*/  ISETP.LT.OR P4, PT, R6, 0x72, P4 ;  /* 0x000000720600780c */ /* 0x000fe40002781670 */
[----:B------:R-:W-:Y:S01]  /*dcd0*/  FMNMX.FTZ R36, R79, R36, !PT ;  /* 0x000000244f247209 */ /* 0x000fe20007810000 */
[-CC-:B------:R-:W-:Y:S01]  /*dce0*/  FFMA.FTZ R25, R7, R0.reuse, -R4.reuse ;  /* 0x0000000007197223 */ /* 0x180fe20000010804 */
[-CC-:B------:R-:W-:Y:S01]  /*dcf0*/  FFMA.FTZ R7, R91, R0.reuse, -R4.reuse ;  /* 0x000000005b077223 */ /* 0x180fe20000010804 */
[----:B------:R-:W-:Y:S01]  /*dd00*/  ISETP.GT.AND P3, PT, R10, 0x79, !P6 ;  /* 0x000000790a00780c */ /* 0x000fe20007764270 */
[----:B------:R-:W-:Y:S01]  /*dd10*/  FFMA.FTZ R28, R29, R0, -R4 ;  /* 0x000000001d1c7223 */ /* 0x000fe20000010804 */
[----:B------:R-:W-:-:S02]  /*dd20*/  ISETP.LT.OR P5, PT, R6, 0x79, P5 ;  /* 0x000000790600780c */ /* 0x000fc40002fa1670 */
[----:B------:R-:W-:Y:S02]  /*dd30*/  FSEL R91, R83, -INF , !P4 ;  /* 0xff800000535b7808 */ /* 0x000fe40006000000 */
[----:B------:R-:W-:Y:S01]  /*dd40*/  FMNMX.FTZ R36, R133, R36, !PT ;  /* 0x0000002485247209 */ /* 0x000fe20007810000 */
[-CC-:B------:R-:W-:Y:S01]  /*dd50*/  FFMA.FTZ R29, R21, R0.reuse, -R4.reuse ;  /* 0x00000000151d7223 */ /* 0x180fe20000010804 */
[--C-:B------:R-:W-:Y:S01]  /*dd60*/  FFMA.FTZ R21, R93, R0, -R4.reuse ;  /* 0x000000005d157223 */ /* 0x100fe20000010804 */
[----:B------:R-:W-:Y:S02]  /*dd70*/  ISETP.LT.OR P3, PT, R6, 0x7a, P3 ;  /* 0x0000007a0600780c */ /* 0x000fe40001f61670 */
[----:B------:R-:W-:Y:S02]  /*dd80*/  FSEL R93, R86, -INF , !P5 ;  /* 0xff800000565d7808 */ /* 0x000fe40006800000 */
[----:B------:R-:W-:Y:S01]  /*dd90*/  FMNMX.FTZ R36, R91, R36, !PT ;  /* 0x000000245b247209 */ /* 0x000fe20007810000 */
[-CC-:B------:R-:W-:Y:S01]  /*dda0*/  FFMA.FTZ R30, R33, R0.reuse, -R4.reuse ;  /* 0x00000000211e7223 */ /* 0x180fe20000010804 */
[----:B------:R-:W-:Y:S01]  /*ddb0*/  FFMA.FTZ R33, R95, R0, -R4 ;  /* 0x000000005f217223 */ /* 0x000fe20000010804 */
[----:B------:R-:W-:-:S02]  /*ddc0*/  FSEL R95, R87, -INF , !P3 ;  /* 0xff800000575f7808 */ /* 0x000fc40005800000 */
[----:B------:R-:W-:Y:S01]  /*ddd0*/  FMNMX.FTZ R36, R93, R36, !PT ;  /* 0x000000245d247209 */ /* 0x000fe20007810000 */
[----:B------:R-:W-:-:S03]  /*dde0*/  FFMA.FTZ R40, R89, R0, -R4 ;  /* 0x0000000059287223 */ /* 0x000fc60000010804 */
[----:B------:R-:W-:Y:S01]  /*ddf0*/  FMNMX.FTZ R36, R95, R36, !PT ;  /* 0x000000245f247209 */ /* 0x000fe20007810000 */
[----:B------:R-:W-:-:S04]  /*de00*/  FFMA.FTZ R89, R37, R0, -R4 ;  /* 0x0000000025597223 */ /* 0x000fc80000010804 */
[----:B------:R-:W0:Y:S01]  /*de10*/  SHFL.BFLY PT, R37, R36, 0x2, 0x1f ;  /* 0x0c401f0024257f89 */ /* 0x000e2200000e0000 */
[----:B------:R-:W-:-:S04]  /*de20*/  FFMA.FTZ R45, R45, R0, -R4 ;  /* 0x000000002d2d7223 */ /* 0x000fc80000010804 */
[----:B------:R0:W-:Y:S02]  /*de30*/  MUFU.EX2 R32, R45 ;  /* 0x0000002d00207308 */ /* 0x0001e40000000800 */
[----:B0-----:R-:W-:-:S05]  /*de40*/  FMNMX.FTZ R45, R36, R37, !PT ;  /* 0x00000025242d7209 */ /* 0x001fca0007810000 */
[----:B------:R-:W0:Y:S01]  /*de50*/  SHFL.BFLY PT, R6, R45, 0x1, 0x1f ;  /* 0x0c201f002d067f89 */ /* 0x000e2200000e0000 */
        /* <DEDUP_REMOVED lines=13> */
[-CC-:B-1----:R-:W-:Y:S01]  /*df30*/  FFMA.FTZ R41, R53, R0.reuse, -R4.reuse ;  /* 0x0000000035297223 */ /* 0x182fe20000010804 */
[--C-:B------:R-:W-:Y:S01]  /*df40*/  FFMA.FTZ R53, R69, R0, -R4.reuse ;  /* 0x0000000045357223 */ /* 0x100fe20000010804 */
[----:B0-----:R-:W-:Y:S01]  /*df50*/  FMNMX.FTZ R6, R45, R6, !PT ;  /* 0x000000062d067209 */ /* 0x001fe20007810000 */
[----:B---3--:R-:W-:-:S03]  /*df60*/  FFMA.FTZ R49, R65, R0, -R4 ;  /* 0x0000000041317223 */ /* 0x008fc60000010804 */
[C---:B------:R-:W-:Y:S01]  /*df70*/  FSETP.NEU.FTZ.AND P3, PT, R6.reuse, -INF , PT ;  /* 0xff8000000600780b */ /* 0x040fe20003f7d000 */
[-C--:B------:R-:W-:Y:S01]  /*df80*/  FMUL.FTZ R54, R6, R0.reuse ;  /* 0x0000000006367220 */ /* 0x080fe20000410000 */
[-CC-:B------:R-:W-:Y:S01]  /*df90*/  FFMA.FTZ R57, R73, R0.reuse, -R4.reuse ;  /* 0x0000000049397223 */ /* 0x180fe20000010804 */
[-CC-:B------:R-:W-:Y:S01]  /*dfa0*/  FFMA.FTZ R50, R109, R0.reuse, -R4.reuse ;  /* 0x000000006d327223 */ /* 0x180fe20000010804 */
[-CC-:B------:R-:W-:Y:S01]  /*dfb0*/  FFMA.FTZ R61, R77, R0.reuse, -R4.reuse ;  /* 0x000000004d3d7223 */ /* 0x180fe20000010804 */
[-CC-:B------:R-:W-:Y:S01]  /*dfc0*/  FFMA.FTZ R10, R111, R0.reuse, -R4.reuse ;  /* 0x000000006f0a7223 */ /* 0x180fe20000010804 */
[-CC-:B------:R-:W-:Y:S01]  /*dfd0*/  FFMA.FTZ R37, R113, R0.reuse, -R4.reuse ;  /* 0x0000000071257223 */ /* 0x180fe20000010804 */
[-CC-:B------:R-:W-:Y:S01]  /*dfe0*/  FFMA.FTZ R36, R81, R0.reuse, -R4.reuse ;  /* 0x0000000051247223 */ /* 0x180fe20000010804 */
[-C--:B------:R-:W-:Y:S01]  /*dff0*/  FFMA.FTZ R45, R85, R0.reuse, -R4 ;  /* 0x00000000552d7223 */ /* 0x080fe20000010804 */
[----:B------:R-:W-:Y:S01]  /*e000*/  FSEL R4, R54, RZ, P3 ;  /* 0x000000ff36047208 */ /* 0x000fe20001800000 */
[----:B------:R-:W-:Y:S04]  /*e010*/  MUFU.EX2 R24, R24 ;  /* 0x0000001800187308 */ /* 0x000fe80000000800 */
[-CC-:B------:R-:W-:Y:S01]  /*e020*/  FFMA.FTZ R54, R26, R0.reuse, -R4.reuse ;  /* 0x000000001a367223 */ /* 0x180fe20000010804 */
[----:B------:R-:W-:-:S03]  /*e030*/  FFMA.FTZ R27, R27, R0, -R4 ;  /* 0x000000001b1b7223 */ /* 0x000fc60000010804 */
[----:B------:R-:W0:Y:S01]  /*e040*/  MUFU.EX2 R141, R141 ;  /* 0x0000008d008d7308 */ /* 0x000e220000000800 */
[-CC-:B------:R-:W-:Y:S01]  /*e050*/  FFMA.FTZ R58, R5, R0.reuse, -R4.reuse ;  /* 0x00000000053a7223 */ /* 0x180fe20000010804 */
[----:B------:R-:W-:-:S06]  /*e060*/  FFMA.FTZ R31, R31, R0, -R4 ;  /* 0x000000001f1f7223 */ /* 0x000fcc0000010804 */
[----:B------:R-:W1:Y:S01]  /*e070*/  MUFU.EX2 R25, R25 ;  /* 0x0000001900197308 */ /* 0x000e620000000800 */
[----:B------:R-:W-:-:S07]  /*e080*/  FFMA.FTZ R60, R11, R0, -R4 ;  /* 0x000000000b3c7223 */ /* 0x000fce0000010804 */
[----:B------:R-:W-:Y:S08]  /*e090*/  MUFU.EX2 R54, R54 ;  /* 0x0000003600367308 */ /* 0x000ff00000000800 */
[----:B------:R-:W3:Y:S08]  /*e0a0*/  MUFU.EX2 R27, R27 ;  /* 0x0000001b001b7308 */ /* 0x000ef00000000800 */
[----:B------:R-:W4:Y:S01]  /*e0b0*/  MUFU.EX2 R28, R28 ;  /* 0x0000001c001c7308 */ /* 0x000f220000000800 */
[----:B------:R-:W-:-:S07]  /*e0c0*/  FFMA.FTZ R35, R35, R0, -R4 ;  /* 0x0000000023237223 */ /* 0x000fce0000010804 */
[----:B------:R-:W5:Y:S01]  /*e0d0*/  MUFU.EX2 R58, R58 ;  /* 0x0000003a003a7308 */ /* 0x000f620000000800 */
[----:B0-----:R-:W-:-:S07]  /*e0e0*/  FADD.FTZ R26, R24, R141 ;  /* 0x0000008d181a7221 */ /* 0x001fce0000010000 */
[----:B------:R-:W0:Y:S01]  /*e0f0*/  MUFU.EX2 R29, R29 ;  /* 0x0000001d001d7308 */ /* 0x000e220000000800 */
[-CC-:B------:R-:W-:Y:S01]  /*e100*/  FFMA.FTZ R64, R15, R0.reuse, -R4.reuse ;  /* 0x000000000f407223 */ /* 0x180fe20000010804 */
[----:B------:R-:W-:-:S06]  /*e110*/  FFMA.FTZ R68, R55, R0, -R4 ;  /* 0x0000000037447223 */ /* 0x000fcc0000010804 */
[----:B------:R-:W2:Y:S01]  /*e120*/  MUFU.EX2 R31, R31 ;  /* 0x0000001f001f7308 */ /* 0x000ea20000000800 */
[----:B-1----:R-:W-:-:S07]  /*e130*/  FADD.FTZ R55, R25, R26 ;  /* 0x0000001a19377221 */ /* 0x002fce0000010000 */
[----:B------:R-:W1:Y:S01]  /*e140*/  MUFU.EX2 R30, R30 ;  /* 0x0000001e001e7308 */ /* 0x000e620000000800 */
[----:B---3--:R-:W-:-:S07]  /*e150*/  FADD.FTZ R65, R54, R27 ;  /* 0x0000001b36417221 */ /* 0x008fce0000010000 */
[----:B------:R-:W3:Y:S01]  /*e160*/  MUFU.EX2 R60, R60 ;  /* 0x0000003c003c7308 */ /* 0x000ee20000000800 */
[----:B----4-:R-:W-:-:S07]  /*e170*/  FADD.FTZ R26, R28, R55 ;  /* 0x000000371c1a7221 */ /* 0x010fce0000010000 */
[----:B------:R-:W4:Y:S01]  /*e180*/  MUFU.EX2 R40, R40 ;  /* 0x0000002800287308 */ /* 0x000f220000000800 */
[----:B-----5:R-:W-:-:S07]  /*e190*/  FADD.FTZ R76, R58, R65 ;  /* 0x000000413a4c7221 */ /* 0x020fce0000010000 */
[----:B------:R-:W5:Y:S01]  /*e1a0*/  MUFU.EX2 R35, R35 ;  /* 0x0000002300237308 */ /* 0x000f620000000800 */
[----:B0-----:R-:W-:Y:S01]  /*e1b0*/  FADD.FTZ R69, R29, R26 ;  /* 0x0000001a1d457221 */ /* 0x001fe20000010000 */
[----:B------:R-:W-:-:S06]  /*e1c0*/  F2FP.BF16.F32.PACK_AB R26, R28, R25 ;  /* 0x000000191c1a723e */ /* 0x000fcc00000010ff */
[----:B------:R-:W0:Y:S01]  /*e1d0*/  MUFU.EX2 R89, R89 ;  /* 0x0000005900597308 */ /* 0x000e220000000800 */
[----:B--2---:R-:W-:-:S07]  /*e1e0*/  FADD.FTZ R25, R31, R76 ;  /* 0x0000004c1f197221 */ /* 0x004fce0000010000 */
[----:B------:R-:W2:Y:S01]  /*e1f0*/  MUFU.EX2 R64, R64 ;  /* 0x0000004000407308 */ /* 0x000ea20000000800 */
[----:B-1----:R-:W-:-:S07]  /*e200*/  FADD.FTZ R69, R30, R69 ;  /* 0x000000451e457221 */ /* 0x002fce0000010000 */
[----:B------:R-:W1:Y:S01]  /*e210*/  MUFU.EX2 R7, R7 ;  /* 0x0000000700077308 */ /* 0x000e620000000800 */
[----:B---3--:R-:W-:Y:S01]  /*e220*/  FADD.FTZ R76, R60, R25 ;  /* 0x000000193c4c7221 */ /* 0x008fe20000010000 */
[----:B----4-:R-:W-:Y:S01]  /*e230*/  FADD.FTZ R78, R40, R69 ;  /* 0x00000045284e7221 */ /* 0x010fe20000010000 */
[----:B------:R-:W-:Y:S02]  /*e240*/  F2FP.BF16.F32.PACK_AB R28, R30, R29 ;  /* 0x0000001d1e1c723e */ /* 0x000fe400000010ff */
[----:B-----5:R-:W-:-:S03]  /*e250*/  FADD.FTZ R29, R35, R76 ;  /* 0x0000004c231d7221 */ /* 0x020fc60000010000 */
[----:B------:R-:W3:Y:S01]  /*e260*/  MUFU.EX2 R21, R21 ;  /* 0x0000001500157308 */ /* 0x000ee20000000800 */
[----:B0-----:R-:W-:Y:S01]  /*e270*/  FADD.FTZ R78, R89, R78 ;  /* 0x0000004e594e7221 */ /* 0x001fe20000010000 */
[----:B------:R-:W-:Y:S01]  /*e280*/  F2FP.BF16.F32.PACK_AB R25, R27, R54 ;  /* 0x000000361b19723e */ /* 0x000fe200000010ff */
[----:B--2---:R-:W-:Y:S01]  /*e290*/  FADD.FTZ R54, R64, R29 ;  /* 0x0000001d40367221 */ /* 0x004fe20000010000 */
[----:B------:R-:W-:-:S04]  /*e2a0*/  F2FP.BF16.F32.PACK_AB R29, R35, R60 ;  /* 0x0000003c231d723e */ /* 0x000fc800000010ff */
[----:B------:R-:W0:Y:S01]  /*e2b0*/  MUFU.EX2 R33, R33 ;  /* 0x0000002100217308 */ /* 0x000e220000000800 */
[----:B-1----:R-:W-:-:S04]  /*e2c0*/  FADD.FTZ R35, R7, R78 ;  /* 0x0000004e07237221 */ /* 0x002fc80000010000 */
[----:B------:R-:W-:-:S03]  /*e2d0*/  FADD.FTZ R60, R14, R35 ;  /* 0x000000230e3c7221 */ /* 0x000fc60000010000 */
[----:B------:R-:W1:Y:S01]  /*e2e0*/  MUFU.EX2 R38, R38 ;  /* 0x0000002600267308 */ /* 0x000e620000000800 */
[----:B---3--:R-:W-:-:S04]  /*e2f0*/  FADD.FTZ R65, R21, R60 ;  /* 0x0000003c15417221 */ /* 0x008fc80000010000 */
[----:B------:R-:W-:-:S03]  /*e300*/  FADD.FTZ R60, R32, R65 ;  /* 0x00000041203c7221 */ /* 0x000fc60000010000 */
[----:B------:R-:W2:Y:S01]  /*e310*/  MUFU.EX2 R41, R41 ;  /* 0x0000002900297308 */ /* 0x000ea20000000800 */
[----:B0-----:R-:W-:-:S04]  /*e320*/  FADD.FTZ R65, R33, R60 ;  /* 0x0000003c21417221 */ /* 0x001fc80000010000 */
[----:B------:R-:W-:-:S04]  /*e330*/  FADD.FTZ R65, R34, R65 ;  /* 0x0000004122417221 */ /* 0x000fc80000010000 */
[----:B-1----:R-:W-:-:S04]  /*e340*/  FADD.FTZ R60, R38, R65 ;  /* 0x00000041263c7221 */ /* 0x002fc80000010000 */
[----:B--2---:R-:W-:Y:S02]  /*e350*/  FADD.FTZ R65, R41, R60 ;  /* 0x0000003c29417221 */ /* 0x004fe40000010000 */
[----:B------:R-:W2:Y:S01]  /*e360*/  LDL R60, [R1+0x2c] ;  /* 0x00002c00013c7983 */ /* 0x000ea20000100800 */
[-CC-:B------:R-:W-:Y:S01]  /*e370*/  FFMA.FTZ R39, R39, R0.reuse, -R4.reuse ;  /* 0x0000000027277223 */ /* 0x180fe20000010804 */
[-CC-:B------:R-:W-:Y:S01]  /*e380*/  FFMA.FTZ R5, R115, R0.reuse, -R4.reuse ;  /* 0x0000000073057223 */ /* 0x180fe20000010804 */
[----:B------:R-:W-:-:S04]  /*e390*/  FFMA.FTZ R56, R43, R0, -R4 ;  /* 0x000000002b387223 */ /* 0x000fc80000010804 */
[----:B------:R-:W0:Y:S01]  /*e3a0*/  MUFU.EX2 R39, R39 ;  /* 0x0000002700277308 */ /* 0x000e220000000800 */
[-CC-:B------:R-:W-:Y:S01]  /*e3b0*/  FFMA.FTZ R11, R117, R0.reuse, -R4.reuse ;  /* 0x00000000750b7223 */ /* 0x180fe20000010804 */
[----:B------:R-:W-:-:S06]  /*e3c0*/  FFMA.FTZ R62, R47, R0, -R4 ;  /* 0x000000002f3e7223 */ /* 0x000fcc0000010804 */
[----:B------:R-:W1:Y:S01]  /*e3d0*/  MUFU.EX2 R5, R5 ;  /* 0x0000000500057308 */ /* 0x000e620000000800 */
[----:B------:R-:W-:-:S07]  /*e3e0*/  FFMA.FTZ R15, R119, R0, -R4 ;  /* 0x00000000770f7223 */ /* 0x000fce0000010804 */
[----:B------:R-:W3:Y:S01]  /*e3f0*/  MUFU.EX2 R56, R56 ;  /* 0x0000003800387308 */ /* 0x000ee20000000800 */
[----:B------:R-:W-:Y:S01]  /*e400*/  F2FP.BF16.F32.PACK_AB R27, R31, R58 ;  /* 0x0000003a1f1b723e */ /* 0x000fe200000010ff */
[----:B0-----:R-:W-:-:S06]  /*e410*/  FADD.FTZ R58, R39, R54 ;  /* 0x00000036273a7221 */ /* 0x001fcc0000010000 */
[----:B------:R-:W0:Y:S01]  /*e420*/  MUFU.EX2 R11, R11 ;  /* 0x0000000b000b7308 */ /* 0x000e220000000800 */
[----:B------:R-:W-:Y:S01]  /*e430*/  FFMA.FTZ R66, R51, R0, -R4 ;  /* 0x0000000033427223 */ /* 0x000fe20000010804 */
[----:B-1----:R-:W-:-:S06]  /*e440*/  FADD.FTZ R35, R5, R58 ;  /* 0x0000003a05237221 */ /* 0x002fcc0000010000 */
[----:B------:R-:W1:Y:S01]  /*e450*/  MUFU.EX2 R62, R62 ;  /* 0x0000003e003e7308 */ /* 0x000e620000000800 */
[----:B------:R-:W-:Y:S01]  /*e460*/  FFMA.FTZ R43, R121, R0, -R4 ;  /* 0x00000000792b7223 */ /* 0x000fe20000010804 */
[----:B---3--:R-:W-:-:S06]  /*e470*/  FADD.FTZ R58, R56, R35 ;  /* 0x00000023383a7221 */ /* 0x008fcc0000010000 */
[----:B------:R-:W3:Y:S01]  /*e480*/  MUFU.EX2 R15, R15 ;  /* 0x0000000f000f7308 */ /* 0x000ee20000000800 */
[----:B0-----:R-:W-:Y:S01]  /*e490*/  FADD.FTZ R35, R11, R58 ;  /* 0x0000003a0b237221 */ /* 0x001fe20000010000 */
[----:B------:R-:W-:-:S06]  /*e4a0*/  FFMA.FTZ R47, R123, R0, -R4 ;  /* 0x000000007b2f7223 */ /* 0x000fcc0000010804 */
[----:B------:R-:W0:Y:S01]  /*e4b0*/  MUFU.EX2 R66, R66 ;  /* 0x0000004200427308 */ /* 0x000e220000000800 */
[----:B-1----:R-:W-:Y:S01]  /*e4c0*/  FADD.FTZ R58, R62, R35 ;  /* 0x000000233e3a7221 */ /* 0x002fe20000010000 */
[----:B------:R-:W-:-:S06]  /*e4d0*/  FFMA.FTZ R70, R125, R0, -R4 ;  /* 0x000000007d467223 */ /* 0x000fcc0000010804 */
[----:B------:R-:W1:Y:S01]  /*e4e0*/  MUFU.EX2 R43, R43 ;  /* 0x0000002b002b7308 */ /* 0x000e620000000800 */
[----:B---3--:R-:W-:-:S07]  /*e4f0*/  FADD.FTZ R35, R15, R58 ;  /* 0x0000003a0f237221 */ /* 0x008fce0000010000 */
[----:B------:R-:W3:Y:S01]  /*e500*/  MUFU.EX2 R44, R44 ;  /* 0x0000002c002c7308 */ /* 0x000ee20000000800 */
[----:B------:R-:W-:-:S07]  /*e510*/  FFMA.FTZ R51, R127, R0, -R4 ;  /* 0x000000007f337223 */ /* 0x000fce0000010804 */
[----:B------:R-:W4:Y:S01]  /*e520*/  MUFU.EX2 R68, R68 ;  /* 0x0000004400447308 */ /* 0x000f220000000800 */
[----:B0-----:R-:W-:-:S07]  /*e530*/  FADD.FTZ R58, R66, R35 ;  /* 0x00000023423a7221 */ /* 0x001fce0000010000 */
[----:B------:R-:W0:Y:S01]  /*e540*/  MUFU.EX2 R83, R83 ;  /* 0x0000005300537308 */ /* 0x000e220000000800 */
[----:B------:R-:W-:Y:S01]  /*e550*/  FFMA.FTZ R72, R129, R0, -R4 ;  /* 0x0000000081487223 */ /* 0x000fe20000010804 */
[----:B------:R-:W-:-:S06]  /*e560*/  F2FP.BF16.F32.PACK_AB R24, R141, R24 ;  /* 0x000000188d18723e */ /* 0x000fcc00000010ff */
[----:B------:R-:W5:Y:S01]  /*e570*/  MUFU.EX2 R47, R47 ;  /* 0x0000002f002f7308 */ /* 0x000f620000000800 */
[----:B-1----:R-:W-:-:S07]  /*e580*/  FADD.FTZ R35, R43, R58 ;  /* 0x0000003a2b237221 */ /* 0x002fce0000010000 */
[----:B------:R-:W-:Y:S01]  /*e590*/  MUFU.EX2 R52, R52 ;  /* 0x0000003400347308 */ /* 0x000fe20000000800 */
[----:B------:R-:W-:-:S07]  /*e5a0*/  FFMA.FTZ R55, R135, R0, -R4 ;  /* 0x0000000087377223 */ /* 0x000fce0000010804 */
[----:B------:R-:W1:Y:S01]  /*e5b0*/  MUFU.EX2 R70, R70 ;  /* 0x0000004600467308 */ /* 0x000e620000000800 */
[----:B------:R4:W-:Y:S01]  /*e5c0*/  STSM.16.M88.4 [R137+0x21800], R24 ;  /* 0x0218001889007844 */ /* 0x0009e20000000200 */
[----:B---3--:R-:W-:-:S06]  /*e5d0*/  FADD.FTZ R58, R44, R65 ;  /* 0x000000412c3a7221 */ /* 0x008fcc0000010000 */
[----:B------:R-:W3:Y:S01]  /*e5e0*/  MUFU.EX2 R87, R87 ;  /* 0x0000005700577308 */ /* 0x000ee20000000800 */
[----:B------:R-:W-:Y:S01]  /*e5f0*/  F2FP.BF16.F32.PACK_AB R30, R89, R40 ;  /* 0x00000028591e723e */ /* 0x000fe200000010ff */
[----:B------:R-:W-:Y:S01]  /*e600*/  FFMA.FTZ R74, R131, R0, -R4 ;  /* 0x00000000834a7223 */ /* 0x000fe20000010804 */
[----:B------:R-:W-:-:S05]  /*e610*/  F2FP.BF16.F32.PACK_AB R31, R39, R64 ;  /* 0x00000040271f723e */ /* 0x000fca00000010ff */
[----:B------:R-:W3:Y:S01]  /*e620*/  MUFU.EX2 R51, R51 ;  /* 0x0000003300337308 */ /* 0x000ee20000000800 */
[----:B----4-:R-:W-:Y:S01]  /*e630*/  F2FP.BF16.F32.PACK_AB R24, R14, R7 ;  /* 0x000000070e18723e */ /* 0x010fe200000010ff */
[----:B------:R-:W-:Y:S01]  /*e640*/  FADD.FTZ R14, R68, R35 ;  /* 0x00000023440e7221 */ /* 0x000fe20000010000 */
[----:B------:R-:W-:-:S05]  /*e650*/  F2FP.BF16.F32.PACK_AB R26, R32, R21 ;  /* 0x00000015201a723e */ /* 0x000fca00000010ff */
[----:B------:R-:W4:Y:S01]  /*e660*/  MUFU.EX2 R42, R42 ;  /* 0x0000002a002a7308 */ /* 0x000f220000000800 */
[----:B0-----:R-:W-:Y:S01]  /*e670*/  FADD.FTZ R21, R83, R58 ;  /* 0x0000003a53157221 */ /* 0x001fe20000010000 */
[----:B-----5:R-:W-:-:S06]  /*e680*/  FADD.FTZ R7, R47, R14 ;  /* 0x0000000e2f077221 */ /* 0x020fcc0000010000 */
[----:B------:R-:W0:Y:S01]  /*e690*/  MUFU.EX2 R72, R72 ;  /* 0x0000004800487308 */ /* 0x000e220000000800 */
[----:B------:R-:W-:Y:S01]  /*e6a0*/  FFMA.FTZ R40, R67, R0, -R4 ;  /* 0x0000000043287223 */ /* 0x000fe20000010804 */
[----:B------:R5:W-:Y:S06]  /*e6b0*/  STSM.16.M88.4 [R80], R28 ;  /* 0x0000001c50007844 */ /* 0x000bec0000000200 */
[----:B------:R-:W0:Y:S01]  /*e6c0*/  MUFU.EX2 R49, R49 ;  /* 0x0000003100317308 */ /* 0x000e220000000800 */
[----:B-1----:R-:W-:-:S07]  /*e6d0*/  FADD.FTZ R14, R70, R7 ;  /* 0x00000007460e7221 */ /* 0x002fce0000010000 */
[----:B------:R-:W1:Y:S01]  /*e6e0*/  MUFU.EX2 R55, R55 ;  /* 0x0000003700377308 */ /* 0x000e620000000800 */
[----:B-----5:R-:W-:Y:S01]  /*e6f0*/  F2FP.BF16.F32.PACK_AB R28, R34, R33 ;  /* 0x00000021221c723e */ /* 0x020fe200000010ff */
[----:B------:R-:W-:-:S06]  /*e700*/  FADD.FTZ R34, R52, R21 ;  /* 0x0000001534227221 */ /* 0x000fcc0000010000 */
[----:B------:R-:W5:Y:S01]  /*e710*/  MUFU.EX2 R46, R46 ;  /* 0x0000002e002e7308 */ /* 0x000f620000000800 */
[----:B---3--:R-:W-:Y:S01]  /*e720*/  FADD.FTZ R21, R87, R34 ;  /* 0x0000002257157221 */ /* 0x008fe20000010000 */
[----:B------:R-:W-:Y:S01]  /*e730*/  FFMA.FTZ R71, R71, R0, -R4 ;  /* 0x0000000047477223 */ /* 0x000fe20000010804 */
[----:B------:R-:W-:-:S05]  /*e740*/  FADD.FTZ R7, R51, R14 ;  /* 0x0000000e33077221 */ /* 0x000fca0000010000 */
[----:B------:R-:W3:Y:S01]  /*e750*/  MUFU.EX2 R74, R74 ;  /* 0x0000004a004a7308 */ /* 0x000ee20000000800 */
[----:B------:R-:W-:Y:S01]  /*e760*/  FFMA.FTZ R54, R59, R0, -R4 ;  /* 0x000000003b367223 */ /* 0x000fe20000010804 */
[----:B------:R-:W-:Y:S01]  /*e770*/  F2FP.BF16.F32.PACK_AB R30, R41, R38 ;  /* 0x00000026291e723e */ /* 0x000fe200000010ff */
[----:B----4-:R-:W-:-:S05]  /*e780*/  FADD.FTZ R14, R42, R21 ;  /* 0x000000152a0e7221 */ /* 0x010fca0000010000 */
[----:B------:R-:W4:Y:S01]  /*e790*/  MUFU.EX2 R53, R53 ;  /* 0x0000003500357308 */ /* 0x000f220000000800 */
[----:B0-----:R-:W-:-:S07]  /*e7a0*/  FADD.FTZ R38, R72, R7 ;  /* 0x0000000748267221 */ /* 0x001fce0000010000 */
[----:B------:R-:W0:Y:S01]  /*e7b0*/  MUFU.EX2 R40, R40 ;  /* 0x0000002800287308 */ /* 0x000e220000000800 */
[----:B------:R-:W-:Y:S01]  /*e7c0*/  FFMA.FTZ R59, R75, R0, -R4 ;  /* 0x000000004b3b7223 */ /* 0x000fe20000010804 */
[----:B------:R-:W-:Y:S01]  /*e7d0*/  F2FP.BF16.F32.PACK_AB R25, R56, R5 ;  /* 0x000000053819723e */ /* 0x000fe200000010ff */
[----:B------:R-:W-:Y:S01]  /*e7e0*/  FADD.FTZ R7, R49, R14 ;  /* 0x0000000e31077221 */ /* 0x000fe20000010000 */
[----:B-1----:R-:W-:-:S04]  /*e7f0*/  FADD.FTZ R5, R55, R38 ;  /* 0x0000002637057221 */ /* 0x002fc80000010000 */
[----:B------:R-:W1:Y:S01]  /*e800*/  MUFU.EX2 R48, R48 ;  /* 0x0000003000307308 */ /* 0x000e620000000800 */
[----:B-----5:R-:W-:-:S07]  /*e810*/  FADD.FTZ R38, R46, R7 ;  /* 0x000000072e267221 */ /* 0x020fce0000010000 */
[----:B------:R-:W5:Y:S01]  /*e820*/  MUFU.EX2 R39, R71 ;  /* 0x0000004700277308 */ /* 0x000f620000000800 */
[----:B---3--:R-:W-:Y:S01]  /*e830*/  FADD.FTZ R5, R74, R5 ;  /* 0x000000054a057221 */ /* 0x008fe20000010000 */
[----:B------:R-:W-:-:S06]  /*e840*/  FFMA.FTZ R63, R63, R0, -R4 ;  /* 0x000000003f3f7223 */ /* 0x000fcc0000010804 */
[----:B------:R-:W3:Y:S01]  /*e850*/  MUFU.EX2 R57, R57 ;  /* 0x0000003900397308 */ /* 0x000ee20000000800 */
[----:B------:R-:W-:Y:S01]  /*e860*/  FFMA.FTZ R79, R79, R0, -R4 ;  /* 0x000000004f4f7223 */ /* 0x000fe20000010804 */
[----:B----4-:R-:W-:-:S06]  /*e870*/  FADD.FTZ R7, R53, R38 ;  /* 0x0000002635077221 */ /* 0x010fcc0000010000 */
[----:B------:R-:W4:Y:S01]  /*e880*/  MUFU.EX2 R54, R54 ;  /* 0x0000003600367308 */ /* 0x000f220000000800 */
[-CC-:B------:R-:W-:Y:S01]  /*e890*/  FFMA.FTZ R133, R133, R0.reuse, -R4.reuse ;  /* 0x0000000085857223 */ /* 0x180fe20000010804 */
[-CC-:B------:R-:W-:Y:S01]  /*e8a0*/  FFMA.FTZ R91, R91, R0.reuse, -R4.reuse ;  /* 0x000000005b5b7223 */ /* 0x180fe20000010804 */
[-CC-:B------:R-:W-:Y:S01]  /*e8b0*/  FFMA.FTZ R93, R93, R0.reuse, -R4.reuse ;  /* 0x000000005d5d7223 */ /* 0x180fe20000010804 */
[----:B------:R-:W-:Y:S01]  /*e8c0*/  FFMA.FTZ R95, R95, R0, -R4 ;  /* 0x000000005f5f7223 */ /* 0x000fe20000010804 */
[----:B0-----:R-:W-:-:S03]  /*e8d0*/  FADD.FTZ R38, R40, R5 ;  /* 0x0000000528267221 */ /* 0x001fc60000010000 */
[----:B------:R-:W0:Y:S01]  /*e8e0*/  MUFU.EX2 R59, R59 ;  /* 0x0000003b003b7308 */ /* 0x000e220000000800 */
[----:B------:R-:W-:Y:S01]  /*e8f0*/  F2FP.BF16.F32.PACK_AB R32, R83, R44 ;  /* 0x0000002c5320723e */ /* 0x000fe200000010ff */
[----:B-1----:R-:W-:Y:S01]  /*e900*/  FADD.FTZ R44, R48, R7 ;  /* 0x00000007302c7221 */ /* 0x002fe20000010000 */
[----:B-----5:R-:W-:-:S05]  /*e910*/  FADD.FTZ R5, R39, R38 ;  /* 0x0000002627057221 */ /* 0x020fca0000010000 */
[----:B------:R-:W1:Y:S01]  /*e920*/  MUFU.EX2 R4, R63 ;  /* 0x0000003f00047308 */ /* 0x000e620000000800 */
[----:B---3--:R-:W-:Y:S01]  /*e930*/  FADD.FTZ R7, R57, R44 ;  /* 0x0000002c39077221 */ /* 0x008fe20000010000 */
[----:B------:R-:W-:Y:S01]  /*e940*/  F2FP.BF16.F32.PACK_AB R27, R62, R11 ;  /* 0x0000000b3e1b723e */ /* 0x000fe200000010ff */
[----:B----4-:R-:W-:-:S05]  /*e950*/  FADD.FTZ R44, R54, R5 ;  /* 0x00000005362c7221 */ /* 0x010fca0000010000 */
[----:B------:R-:W-:Y:S01]  /*e960*/  MUFU.EX2 R50, R50 ;  /* 0x0000003200327308 */ /* 0x000fe20000000800 */
[----:B------:R-:W-:-:S07]  /*e970*/  F2FP.BF16.F32.PACK_AB R29, R66, R15 ;  /* 0x0000000f421d723e */ /* 0x000fce00000010ff */
[----:B------:R-:W-:Y:S01]  /*e980*/  MUFU.EX2 R61, R61 ;  /* 0x0000003d003d7308 */ /* 0x000fe20000000800 */
[----:B------:R-:W-:-:S07]  /*e990*/  F2FP.BF16.F32.PACK_AB R31, R68, R43 ;  /* 0x0000002b441f723e */ /* 0x000fce00000010ff */
[----:B------:R-:W3:Y:S01]  /*e9a0*/  MUFU.EX2 R79, R79 ;  /* 0x0000004f004f7308 */ /* 0x000ee20000000800 */
[----:B------:R-:W-:-:S07]  /*e9b0*/  F2FP.BF16.F32.PACK_AB R34, R87, R52 ;  /* 0x000000345722723e */ /* 0x000fce00000010ff */
[----:B------:R-:W-:Y:S01]  /*e9c0*/  MUFU.EX2 R10, R10 ;  /* 0x0000000a000a7308 */ /* 0x000fe20000000800 */
[----:B------:R-:W-:-:S07]  /*e9d0*/  F2FP.BF16.F32.PACK_AB R33, R70, R47 ;  /* 0x0000002f4621723e */ /* 0x000fce00000010ff */
[----:B------:R-:W4:Y:S01]  /*e9e0*/  MUFU.EX2 R37, R37 ;  /* 0x0000002500257308 */ /* 0x000f220000000800 */
[----:B------:R-:W-:-:S07]  /*e9f0*/  F2FP.BF16.F32.PACK_AB R35, R72, R51 ;  /* 0x000000334823723e */ /* 0x000fce00000010ff */
[----:B------:R-:W-:Y:S08]  /*ea00*/  MUFU.EX2 R36, R36 ;  /* 0x0000002400247308 */ /* 0x000ff00000000800 */
[----:B------:R-:W5:Y:S08]  /*ea10*/  MUFU.EX2 R45, R45 ;  /* 0x0000002d002d7308 */ /* 0x000f700000000800 */
[----:B------:R-:W-:Y:S08]  /*ea20*/  MUFU.EX2 R133, R133 ;  /* 0x0000008500857308 */ /* 0x000ff00000000800 */
[----:B------:R-:W2:Y:S08]  /*ea30*/  MUFU.EX2 R14, R91 ;  /* 0x0000005b000e7308 */ /* 0x000eb00000000800 */
[----:B------:R-:W-:Y:S08]  /*ea40*/  MUFU.EX2 R93, R93 ;  /* 0x0000005d005d7308 */ /* 0x000ff00000000800 */
[----:B------:R-:W2:Y:S01]  /*ea50*/  MUFU.EX2 R38, R95 ;  /* 0x0000005f00267308 */ /* 0x000ea20000000800 */
[----:B0-----:R-:W-:Y:S01]  /*ea60*/  FADD.FTZ R5, R59, R44 ;  /* 0x0000002c3b057221 */ /* 0x001fe20000010000 */
[----:B------:R0:W-:Y:S04]  /*ea70*/  STSM.16.M88.4 [R139], R24 ;  /* 0x000000188b007844 */ /* 0x0001e80000000200 */
[----:B------:R-:W-:Y:S04]  /*ea80*/  STSM.16.M88.4 [R138], R28 ;  /* 0x0000001c8a007844 */ /* 0x000fe80000000200 */
[----:B------:R1:W-:Y:S01]  /*ea90*/  STSM.16.M88.4 [R137+0x27800], R32 ;  /* 0x0278002089007844 */ /* 0x0003e20000000200 */
[----:B0-----:R-:W-:-:S02]  /*eaa0*/  F2FP.BF16.F32.PACK_AB R24, R49, R42 ;  /* 0x0000002a3118723e */ /* 0x001fc400000010ff */
[----:B------:R-:W-:Y:S02]  /*eab0*/  F2FP.BF16.F32.PACK_AB R26, R53, R46 ;  /* 0x0000002e351a723e */ /* 0x000fe400000010ff */
[----:B------:R-:W-:Y:S01]  /*eac0*/  F2FP.BF16.F32.PACK_AB R25, R74, R55 ;  /* 0x000000374a19723e */ /* 0x000fe200000010ff */
[----:B-1----:R-:W-:Y:S01]  /*ead0*/  FADD.FTZ R32, R4, R5 ;  /* 0x0000000504207221 */ /* 0x002fe20000010000 */
[----:B------:R-:W-:Y:S02]  /*eae0*/  F2FP.BF16.F32.PACK_AB R27, R39, R40 ;  /* 0x00000028271b723e */ /* 0x000fe400000010ff */
[----:B------:R-:W-:Y:S01]  /*eaf0*/  F2FP.BF16.F32.PACK_AB R28, R57, R48 ;  /* 0x00000030391c723e */ /* 0x000fe200000010ff */
[----:B---3--:R-:W-:Y:S01]  /*eb00*/  FADD.FTZ R40, R79, R32 ;  /* 0x000000204f287221 */ /* 0x008fe20000010000 */
[----:B------:R-:W-:Y:S02]  /*eb10*/  F2FP.BF16.F32.PACK_AB R30, R61, R50 ;  /* 0x000000323d1e723e */ /* 0x000fe400000010ff */
[----:B------:R-:W-:-:S02]  /*eb20*/  F2FP.BF16.F32.PACK_AB R29, R59, R54 ;  /* 0x000000363b1d723e */ /* 0x000fc400000010ff */
[----:B------:R-:W-:Y:S02]  /*eb30*/  F2FP.BF16.F32.PACK_AB R31, R79, R4 ;  /* 0x000000044f1f723e */ /* 0x000fe400000010ff */
[----:B----4-:R-:W-:Y:S02]  /*eb40*/  F2FP.BF16.F32.PACK_AB R32, R37, R10 ;  /* 0x0000000a2520723e */ /* 0x010fe400000010ff */
[----:B-----5:R-:W-:Y:S02]  /*eb50*/  F2FP.BF16.F32.PACK_AB R34, R45, R36 ;  /* 0x000000242d22723e */ /* 0x020fe400000010ff */
[----:B--2---:R-:W-:Y:S02]  /*eb60*/  F2FP.BF16.F32.PACK_AB R33, R14, R133 ;  /* 0x000000850e21723e */ /* 0x004fe400000010ff */
[----:B------:R-:W-:Y:S01]  /*eb70*/  F2FP.BF16.F32.PACK_AB R35, R38, R93 ;  /* 0x0000005d2623723e */ /* 0x000fe200000010ff */
[----:B------:R0:W-:Y:S04]  /*eb80*/  STSM.16.M88.4 [R60], R24 ;  /* 0x000000183c007844 */ /* 0x0001e80000000200 */
[----:B------:R0:W-:Y:S04]  /*eb90*/  STSM.16.M88.4 [R139+0x6000], R28 ;  /* 0x0060001c8b007844 */ /* 0x0001e80000000200 */
[----:B------:R0:W-:Y:S01]  /*eba0*/  STSM.16.M88.4 [R138+0x6000], R32 ;  /* 0x006000208a007844 */ /* 0x0001e20000000200 */
[----:B------:R1:W-:Y:S06]  /*ebb0*/  MEMBAR.ALL.CTA ;  /* 0x0000000000007992 */ /* 0x0003ec0000008000 */
[----:B-1----:R-:W1:Y:S01]  /*ebc0*/  FENCE.VIEW.ASYNC.S ;  /* 0x00000000000073c6 */ /* 0x002e620000000000 */
[----:B------:R-:W-:-:S04]  /*ebd0*/  FADD.FTZ R42, R50, R7 ;  /* 0x00000007322a7221 */ /* 0x000fc80000010000 */
[----:B------:R-:W-:Y:S01]  /*ebe0*/  FADD.FTZ R7, R61, R42 ;  /* 0x0000002a3d077221 */ /* 0x000fe20000010000 */
[----:B------:R-:W-:-:S03]  /*ebf0*/  FADD.FTZ R133, R133, R40 ;  /* 0x0000002885857221 */ /* 0x000fc60000010000 */
[----:B------:R-:W-:Y:S01]  /*ec00*/  FADD.FTZ R10, R10, R7 ;  /* 0x000000070a0a7221 */ /* 0x000fe20000010000 */
[----:B------:R-:W-:Y:S01]  /*ec10*/  FADD.FTZ R14, R14, R133 ;  /* 0x000000850e0e7221 */ /* 0x000fe20000010000 */
[----:B------:R-:W-:Y:S02]  /*ec20*/  IMAD.IADD R40, R92, 0x1, -R94 ;  /* 0x000000015c287824 */ /* 0x000fe400078e0a5e */
[----:B------:R-:W-:Y:S01]  /*ec30*/  FADD.FTZ R37, R37, R10 ;  /* 0x0000000a25257221 */ /* 0x000fe20000010000 */
[----:B------:R-:W-:Y:S01]  /*ec40*/  FADD.FTZ R7, R93, R14 ;  /* 0x0000000e5d077221 */ /* 0x000fe20000010000 */
[----:B------:R-:W-:Y:S02]  /*ec50*/  IMAD R11, R90, 0xc0, R40 ;  /* 0x000000c05a0b7824 */ /* 0x000fe400078e0228 */
[----:B------:R-:W-:Y:S01]  /*ec60*/  FADD.FTZ R36, R36, R37 ;  /* 0x0000002524247221 */ /* 0x000fe20000010000 */
[----:B------:R-:W-:Y:S01]  /*ec70*/  FADD.FTZ R7, R38, R7 ;  /* 0x0000000726077221 */ /* 0x000fe20000010000 */
[----:B------:R-:W-:-:S02]  /*ec80*/  VIADD R4, R88, 0xfffffffe ;  /* 0xfffffffe58047836 */ /* 0x000fc40000000000 */
[----:B------:R-:W-:Y:S01]  /*ec90*/  FADD.FTZ R5, R45, R36 ;  /* 0x000000242d057221 */ /* 0x000fe20000010000 */
[----:B------:R-:W-:Y:S01]  /*eca0*/  IMAD.IADD R8, R11, 0x1, R8 ;  /* 0x000000010b087824 */ /* 0x000fe200078e0208 */
[----:B-1----:R-:W-:Y:S01]  /*ecb0*/  NOP ;  /* 0x0000000000007918 */ /* 0x002fe20000000000 */
[----:B0-----:R-:W-:Y:S05]  /*ecc0*/  @!P2 BRA `(.L_x_9485) ;  /* 0x000000000048a947 */ /* 0x001fea0003800000 */
        /* <DEDUP_REMOVED lines=11> */
.L_x_9487:
[----:B------:R-:W-:-:S13]  /*ed80*/  ISETP.NE.AND P3, PT, R9, 0x1, PT ;  /* 0x000000010900780c */ /* 0x000fda0003f65270 */
[----:B------:R-:W0:Y:S02]  /*ed90*/  @P3 LDC.64 R14, c[0x0][0x9e8] ;  /* 0x00027a00ff0e3b82 */ /* 0x000e240000000a00 */
[----:B0-----:R-:W-:-:S05]  /*eda0*/  @P3 IMAD.HI.U32 R14, R10, R14, RZ ;  /* 0x0000000e0a0e3227 */ /* 0x001fca00078e00ff */
[----:B------:R-:W-:-:S07]  /*edb0*/  @P3 SHF.R.U32.HI R10, RZ, R15, R14 ;  /* 0x0000000fff0a3219 */ /* 0x000fce000001160e */
.L_x_9488:
[----:B------:R-:W-:Y:S05]  /*edc0*/  BSYNC B0 ;  /* 0x0000000000007941 */ /* 0x000fea0003800000 */
.L_x_9486:
[----:B------:R-:W-:-:S05]  /*edd0*/  IMAD R9, R10, R9, R9 ;  /* 0x000000090a097224 */ /* 0x000fca00078e0209 */
[----:B------:R-:W-:-:S07]  /*ede0*/  VIMNMX R8, R8, R9, PT ;  /* 0x0000000908087248 */ /* 0x000fce0003fe0100 */
.L_x_9485:
[----:B------:R-:W2:Y:S01]  /*edf0*/  LDL R10, [R1+0x38] ;  /* 0x00003800010a7983 */ /* 0x000ea20000100800 */
        /* <DEDUP_REMOVED lines=8> */
[----:B------:R-:W-:Y:S02]  /*ee80*/  SHF.R.S32.HI R9, RZ, 0x7, R9 ;  /* 0x00000007ff097819 */ /* 0x000fe40000011409 */
        /* <DEDUP_REMOVED lines=24> */
[----:B--2---:R-:W-:-:S04]  /*f010*/  VIMNMX R10, R10, R9, !PT ;  /* 0x000000090a0a7248 */ /* 0x004fc80007fe0100 */
[----:B------:R-:W-:Y:S01]  /*f020*/  ISETP.GE.AND P3, PT, R4, R10, PT ;  /* 0x0000000a0400720c */ /* 0x000fe20003f66270 */
[----:B------:R0:W-:-:S12]  /*f030*/  STL [R1+0x24], R10 ;  /* 0x0000240a01007387 */ /* 0x0001d80000100800 */
[----:B0-----:R-:W-:Y:S05]  /*f040*/  @!P3 BRA `(.L_x_9489) ;  /* 0x00000034000cb947 */ /* 0x001fea0003800000 */
[----:B------:R-:W-:Y:S02]  /*f050*/  IMAD.IADD R8, R155, 0x1, R40 ;  /* 0x000000019b087824 */ /* 0x000fe400078e0228 */
[----:B------:R-:W-:Y:S02]  /*f060*/  IMAD.MOV.U32 R135, RZ, RZ, RZ ;  /* 0x000000ffff877224 */ /* 0x000fe400078e00ff */
[----:B------:R-:W-:Y:S01]  /*f070*/  VIADD R9, R8, 0x8 ;  /* 0x0000000808097836 */ /* 0x000fe20000000000 */
[----:B------:R-:W-:-:S04]  /*f080*/  LOP3.LUT R143, RZ, R8, RZ, 0x33, !PT ;  /* 0x00000008ff8f7212 */ /* 0x000fc800078e33ff */
[----:B------:R-:W-:-:S07]  /*f090*/  LOP3.LUT R140, RZ, R9, RZ, 0x33, !PT ;  /* 0x00000009ff8c7212 */ /* 0x000fce00078e33ff */
.L_x_9507:
[----:B------:R-:W2:Y:S01]  /*f0a0*/  LDL R0, [R1+0xc] ;  /* 0x00000c0001007983 */ /* 0x000ea20000100800 */
[----:B------:R-:W-:Y:S01]  /*f0b0*/  VIADD R10, R17, 0x1 ;  /* 0x00000001110a7836 */ /* 0x000fe20000000000 */
[----:B------:R-:W-:Y:S05]  /*f0c0*/  YIELD ;  /* 0x0000000000007946 */ /* 0x000fea0003800000 */
[----:B------:R-:W-:-:S04]  /*f0d0*/  ISETP.NE.AND P4, PT, R10, 0x2, PT ;  /* 0x000000020a00780c */ /* 0x000fc80003f85270 */
[----:B------:R-:W-:Y:S02]  /*f0e0*/  SEL R11, RZ, 0x1, P4 ;  /* 0x00000001ff0b7807 */ /* 0x000fe40002000000 */
[----:B------:R-:W-:Y:S02]  /*f0f0*/  SEL R10, R10, RZ, P4 ;  /* 0x000000ff0a0a7207 */ /* 0x000fe40002000000 */
[----:B------:R-:W-:Y:S02]  /*f100*/  LOP3.LUT R11, R22, R11, RZ, 0x3c, !PT ;  /* 0x0000000b160b7212 */ /* 0x000fe400078e3cff */
[----:B--2---:R-:W-:-:S13]  /*f110*/  ISETP.NE.AND P3, PT, R0, RZ, PT ;  /* 0x000000ff0000720c */ /* 0x004fda0003f65270 */
[----:B------:R-:W-:Y:S05]  /*f120*/  @P3 BRA `(.L_x_9490) ;  /* 0x0000000000303947 */ /* 0x000fea0003800000 */
[----:B------:R-:W-:Y:S05]  /*f130*/  @!P0 BRA `(.L_x_9491) ;  /* 0x0000000000048947 */ /* 0x000fea0003800000 */
[----:B------:R-:W-:Y:S01]  /*f140*/  BPT.TRAP 0x1 ;  /* 0x000000040000795c */ /* 0x000fe20000300000 */
.L_x_9491:
[----:B------:R-:W-:Y:S01]  /*f150*/  IMAD R15, R10, 0x8, R2 ;  /* 0x000000080a0f7824 */ /* 0x000fe200078e0202 */
[----:B------:R-:W-:-:S04]  /*f160*/  SHF.L.U32 R0, R11, 0x1f, RZ ;  /* 0x0000001f0b007819 */ /* 0x000fc800000006ff */
[----:B------:R0:W1:Y:S01]  /*f170*/  SYNCS.PHASECHK.TRANS64.TRYWAIT P4, [R15+URZ+0x2d830], R0 ;  /* 0x02d830000f0075a7 */ /* 0x000062000808017f */
[----:B------:R-:W-:Y:S05]  /*f180*/  @!P0 BRA `(.L_x_9492) ;  /* 0x0000000000048947 */ /* 0x000fea0003800000 */
[----:B------:R-:W-:Y:S01]  /*f190*/  BPT.TRAP 0x1 ;  /* 0x000000040000795c */ /* 0x000fe20000300000 */
.L_x_9492:
[----:B------:R-:W-:Y:S04]  /*f1a0*/  BSSY B0, `(.L_x_9490) ;  /* 0x0000004000007945 */ /* 0x000fe80003800000 */
[----:B-1----:R-:W-:Y:S05]  /*f1b0*/  @P4 BRA `(.L_x_9493) ;  /* 0x0000000000084947 */ /* 0x002fea0003800000 */
[----:B------:R-:W1:Y:S02]  /*f1c0*/  SYNCS.PHASECHK.TRANS64.TRYWAIT P4, [R15+URZ+0x2d830], R0 ;  /* 0x02d830000f0075a7 */ /* 0x000e64000808017f */
[----:B-1----:R-:W-:Y:S05]  /*f1d0*/  @!P4 BRA `(.L_x_9494) ;  /* 0x0000011c0010c947 */ /* 0x002fea0003800000 */
.L_x_9493:
[----:B------:R-:W-:Y:S05]  /*f1e0*/  BSYNC B0 ;  /* 0x0000000000007941 */ /* 0x000fea0003800000 */
.L_x_9490:
[----:B------:R-:W2:Y:S01]  /*f1f0*/  LDL R14, [R1+0x10] ;  /* 0x00001000010e7983 */ /* 0x000ea20000100800 */
[----:B01----:R-:W0:Y:S01]  /*f200*/  S2R R0, SR_TID.X ;  /* 0x0000000000007919 */ /* 0x003e220000002100 */
[----:B------:R-:W-:Y:S05]  /*f210*/  WARPSYNC.ALL ;  /* 0x0000000000007948 */ /* 0x000fea0003800000 */
[----:B------:R-:W-:Y:S01]  /*f220*/  IMAD.MOV.U32 R15, RZ, RZ, -0x7fffffe0 ;  /* 0x80000020ff0f7424 */ /* 0x000fe200078e00ff */
[----:B0-----:R-:W-:-:S05]  /*f230*/  SHF.R.U32.HI R0, RZ, 0x7, R0 ;  /* 0x00000007ff007819 */ /* 0x001fca0000011600 */
[----:B------:R-:W-:Y:S01]  /*f240*/  VIADD R0, R0, 0x8 ;  /* 0x0000000800007836 */ /* 0x000fe20000000000 */
[----:B------:R-:W-:Y:S01]  /*f250*/  R2UR UR15, R15 ;  /* 0x000000000f0f72ca */ /* 0x000fe200000e0000 */
[----:B------:R-:W-:Y:S01]  /*f260*/  IMAD.MOV.U32 R25, RZ, RZ, -0x7fffffe0 ;  /* 0x80000020ff197424 */ /* 0x000fe200078e00ff */
[----:B------:R-:W-:Y:S01]  /*f270*/  R2UR UR12, R12 ;  /* 0x000000000c0c72ca */ /* 0x000fe200000e0000 */
[----:B------:R-:W-:Y:S01]  /*f280*/  IMAD.MOV.U32 R27, RZ, RZ, -0x7fffffe0 ;  /* 0x80000020ff1b7424 */ /* 0x000fe200078e00ff */
[----:B------:R-:W-:Y:S02]  /*f290*/  R2UR UR13, R13 ;  /* 0x000000000d0d72ca */ /* 0x000fe400000e0000 */
[C---:B------:R-:W-:Y:S02]  /*f2a0*/  R2UR UR19, R25.reuse ;  /* 0x00000000191372ca */ /* 0x040fe400000e0000 */
[----:B------:R-:W-:Y:S02]  /*f2b0*/  R2UR UR27, R25 ;  /* 0x00000000191b72ca */ /* 0x000fe400000e0000 */
[----:B------:R-:W-:-:S02]  /*f2c0*/  R2UR UR31, R27 ;  /* 0x000000001b1f72ca */ /* 0x000fc400000e0000 */
[----:B------:R-:W-:Y:S02]  /*f2d0*/  R2UR UR16, R152 ;  /* 0x00000000981072ca */ /* 0x000fe400000e0000 */
[----:B------:R-:W-:Y:S01]  /*f2e0*/  R2UR UR17, R153 ;  /* 0x00000000991172ca */ /* 0x000fe200000e0000 */
[----:B------:R0:W-:Y:S01]  /*f2f0*/  BAR.SYNC.DEFER_BLOCKING R0, 0x100 ;  /* 0x000400000000751d */ /* 0x0001e20000010000 */
[----:B------:R-:W-:Y:S01]  /*f300*/  IMAD.MOV.U32 R21, RZ, RZ, -0x7fffffe0 ;  /* 0x80000020ff157424 */ /* 0x000fe200078e00ff */
[----:B------:R-:W-:Y:S02]  /*f310*/  R2UR UR20, R150 ;  /* 0x00000000961472ca */ /* 0x000fe400000e0000 */
[----:B------:R-:W-:Y:S01]  /*f320*/  R2UR UR21, R151 ;  /* 0x00000000971572ca */ /* 0x000fe200000e0000 */
[----:B--2---:R-:W-:-:S04]  /*f330*/  IMAD R14, R10, 0x600, R14 ;  /* 0x000006000a0e7824 */ /* 0x004fc800078e020e */
[C---:B------:R-:W-:Y:S01]  /*f340*/  VIADD R24, R14.reuse, 0x2 ;  /* 0x000000020e187836 */ /* 0x040fe20000000000 */
[C---:B------:R-:W-:Y:S01]  /*f350*/  R2UR UR14, R14.reuse ;  /* 0x000000000e0e72ca */ /* 0x040fe200000e0000 */
[----:B------:R-:W-:-:S03]  /*f360*/  VIADD R26, R14, 0x400 ;  /* 0x000004000e1a7836 */ /* 0x000fc60000000000 */
[----:B------:R-:W-:Y:S01]  /*f370*/  R2UR UR18, R24 ;  /* 0x00000000181272ca */ /* 0x000fe200000e0000 */
[----:B------:R-:W-:Y:S01]  /*f380*/  VIADD R24, R14, 0x202 ;  /* 0x000002020e187836 */ /* 0x000fe20000000000 */
[----:B------:R-:W-:-:S04]  /*f390*/  R2UR UR30, R26 ;  /* 0x000000001a1e72ca */ /* 0x000fc800000e0000 */
[----:B------:R-:W-:Y:S02]  /*f3a0*/  R2UR UR26, R24 ;  /* 0x00000000181a72ca */ /* 0x000fe400000e0000 */
[----:B------:R-:W-:-:S06]  /*f3b0*/  WARPGROUP.ARRIVE ;  /* 0x00000000000079c5 */ /* 0x000fcc0000000000 */
[----:B------:R-:W-:Y:S01]  /*f3c0*/  HGMMA.64x128x16.F32.BF16 R24, gdesc[UR12], RZ, !UPT, gsb0 ;  /* 0x01e000000c1879f0 */ /* 0x000fe2000c0018ff */
[----:B------:R-:W-:Y:S01]  /*f3d0*/  VIADD R20, R14, 0x200 ;  /* 0x000002000e147836 */ /* 0x000fe20000000000 */
[----:B------:R-:W-:-:S04]  /*f3e0*/  R2UR UR23, R21 ;  /* 0x00000000151772ca */ /* 0x000fc800000e0000 */
[----:B------:R-:W-:Y:S01]  /*f3f0*/  R2UR UR22, R20 ;  /* 0x00000000141672ca */ /* 0x000fe200000e0000 */
[----:B------:R-:W-:Y:S02]  /*f400*/  WARPGROUP.DEPBAR.LE gsb0, 0x0 ;  /* 0x00008000000079c5 */ /* 0x000fe40000010000 */
[----:B------:R-:W-:-:S06]  /*f410*/  WARPGROUP.ARRIVE ;  /* 0x00000000000079c5 */ /* 0x000fcc0000000000 */
[----:B------:R-:W-:Y:S01]  /*f420*/  HGMMA.64x128x16.F32.BF16 R24, gdesc[UR16], R24, gsb0 ;  /* 0x01e00000101879f0 */ /* 0x000fe20008001818 */
[----:B------:R-:W-:Y:S02]  /*f430*/  R2UR UR24, R148 ;  /* 0x00000000941872ca */ /* 0x000fe400000e0000 */
        /* <DEDUP_REMOVED lines=9> */
[----:B------:R-:W-:Y:S01]  /*f4d0*/  VIADD R14, R14, 0x402 ;  /* 0x000004020e0e7836 */ /* 0x000fe20000000000 */
[----:B------:R-:W-:Y:S02]  /*f4e0*/  R2UR UR35, R15 ;  /* 0x000000000f2372ca */ /* 0x000fe400000e0000 */
[----:B------:R-:W-:Y:S02]  /*f4f0*/  R2UR UR32, R144 ;  /* 0x00000000902072ca */ /* 0x000fe400000e0000 */
[----:B------:R-:W-:Y:S02]  /*f500*/  R2UR UR34, R14 ;  /* 0x000000000e2272ca */ /* 0x000fe400000e0000 */
[----:B------:R-:W-:Y:S01]  /*f510*/  R2UR UR33, R145 ;  /* 0x00000000912172ca */ /* 0x000fe200000e0000 */
[----:B------:R-:W-:Y:S02]  /*f520*/  WARPGROUP.DEPBAR.LE gsb0, 0x0 ;  /* 0x00008000000079c5 */ /* 0x000fe40000010000 */
[----:B------:R-:W-:-:S06]  /*f530*/  WARPGROUP.ARRIVE ;  /* 0x00000000000079c5 */ /* 0x000fcc0000000000 */
        /* <DEDUP_REMOVED lines=8> */
.L_x_9496:
[----:B------:R-:W-:Y:S01]  /*f5c0*/  SHF.L.U32 R0, R22, 0x1f, RZ ;  /* 0x0000001f16007819 */ /* 0x000fe200000006ff */
[----:B------:R-:W-:-:S04]  /*f5d0*/  IMAD R14, R17, 0x8, R2 ;  /* 0x00000008110e7824 */ /* 0x000fc800078e0202 */
[----:B------:R0:W1:Y:S01]  /*f5e0*/  SYNCS.PHASECHK.TRANS64.TRYWAIT P3, [R14+URZ+0x2d850], R0 ;  /* 0x02d850000e0075a7 */ /* 0x000062000806017f */
[----:B------:R-:W-:Y:S05]  /*f5f0*/  @!P0 BRA `(.L_x_9497) ;  /* 0x0000000000048947 */ /* 0x000fea0003800000 */
[----:B------:R-:W-:Y:S01]  /*f600*/  BPT.TRAP 0x1 ;  /* 0x000000040000795c */ /* 0x000fe20000300000 */
.L_x_9497:
[----:B-1----:R-:W-:Y:S05]  /*f610*/  @P3 BRA `(.L_x_9495) ;  /* 0x0000000000083947 */ /* 0x002fea0003800000 */
[----:B------:R-:W1:Y:S02]  /*f620*/  SYNCS.PHASECHK.TRANS64.TRYWAIT P3, [R14+URZ+0x2d850], R0 ;  /* 0x02d850000e0075a7 */ /* 0x000e64000806017f */
[----:B-1----:R-:W-:Y:S05]  /*f630*/  @!P3 BRA `(.L_x_9498) ;  /* 0x00000118000cb947 */ /* 0x002fea0003800000 */
.L_x_9495:
[----:B------:R-:W2:Y:S01]  /*f640*/  LDL R20, [R1+0x14] ;  /* 0x0000140001147983 */ /* 0x000ea20000100800 */
[----:B------:R-:W-:Y:S05]  /*f650*/  WARPSYNC.ALL ;  /* 0x0000000000007948 */ /* 0x000fea0003800000 */
[----:B01----:R-:W-:Y:S01]  /*f660*/  VIADD R0, R2, 0x400 ;  /* 0x0000040002007836 */ /* 0x003fe20000000000 */
[----:B------:R-:W3:Y:S04]  /*f670*/  LDL R22, [R1+0x30] ;  /* 0x0000300001167983 */ /* 0x000ee80000100800 */
[----:B------:R-:W-:Y:S01]  /*f680*/  SHF.R.U32.HI R0, RZ, 0x4, R0 ;  /* 0x00000004ff007819 */ /* 0x000fe20000011600 */
[----:B------:R-:W-:Y:S01]  /*f690*/  IMAD.MOV.U32 R15, RZ, RZ, 0x40000040 ;  /* 0x40000040ff0f7424 */ /* 0x000fe200078e00ff */
[----:B------:R-:W4:Y:S02]  /*f6a0*/  LDL R141, [R1+0x40] ;  /* 0x00004000018d7983 */ /* 0x000f240000100800 */
[----:B------:R-:W-:-:S04]  /*f6b0*/  LOP3.LUT R0, R0, 0x3fff, RZ, 0xc0, !PT ;  /* 0x00003fff00007812 */ /* 0x000fc800078ec0ff */
[----:B------:R-:W-:Y:S02]  /*f6c0*/  LOP3.LUT R0, R0, 0x2000000, RZ, 0xfc, !PT ;  /* 0x0200000000007812 */ /* 0x000fe400078efcff */
[C---:B------:R-:W-:Y:S02]  /*f6d0*/  R2UR UR13, R15.reuse ;  /* 0x000000000f0d72ca */ /* 0x040fe400000e0000 */
[----:B------:R-:W-:Y:S01]  /*f6e0*/  R2UR UR45, R15 ;  /* 0x000000000f2d72ca */ /* 0x000fe200000e0000 */
[----:B------:R-:W-:-:S05]  /*f6f0*/  IMAD.MOV.U32 R15, RZ, RZ, -0x7fffffe0 ;  /* 0x80000020ff0f7424 */ /* 0x000fca00078e00ff */
[----:B------:R-:W-:Y:S01]  /*f700*/  R2UR UR15, R15 ;  /* 0x000000000f0f72ca */ /* 0x000fe200000e0000 */
[----:B------:R-:W-:Y:S01]  /*f710*/  WARPGROUP.ARRIVE ;  /* 0x00000000000079c5 */ /* 0x000fe20000000000 */
[----:B------:R-:W-:-:S05]  /*f720*/  IMAD.MOV.U32 R21, RZ, RZ, 0x40000040 ;  /* 0x40000040ff157424 */ /* 0x000fca00078e00ff */
[C---:B------:R-:W-:Y:S02]  /*f730*/  R2UR UR17, R21.reuse ;  /* 0x00000000151172ca */ /* 0x040fe400000e0000 */
[C---:B------:R-:W-:Y:S02]  /*f740*/  R2UR UR21, R21.reuse ;  /* 0x00000000151572ca */ /* 0x040fe400000e0000 */
[C---:B------:R-:W-:Y:S02]  /*f750*/  R2UR UR25, R21.reuse ;  /* 0x00000000151972ca */ /* 0x040fe400000e0000 */
[C---:B------:R-:W-:Y:S02]  /*f760*/  R2UR UR29, R21.reuse ;  /* 0x00000000151d72ca */ /* 0x040fe400000e0000 */
[C---:B------:R-:W-:Y:S02]  /*f770*/  R2UR UR33, R21.reuse ;  /* 0x00000000152172ca */ /* 0x040fe400000e0000 */
[----:B------:R-:W-:Y:S01]  /*f780*/  R2UR UR41, R21 ;  /* 0x00000000152972ca */ /* 0x000fe200000e0000 */
[----:B------:R-:W-:-:S05]  /*f790*/  IMAD.MOV.U32 R21, RZ, RZ, -0x7fffffe0 ;  /* 0x80000020ff157424 */ /* 0x000fca00078e00ff */
[----:B------:R-:W-:Y:S01]  /*f7a0*/  R2UR UR19, R21 ;  /* 0x00000000151372ca */ /* 0x000fe200000e0000 */
[----:B------:R-:W-:Y:S01]  /*f7b0*/  IMAD.MOV.U32 R21, RZ, RZ, -0x7fffffe0 ;  /* 0x80000020ff157424 */ /* 0x000fe200078e00ff */
[----:B--2---:R-:W-:-:S05]  /*f7c0*/  LOP3.LUT R14, R20, 0x10000, RZ, 0xfc, !PT ;  /* 0x00010000140e7812 */ /* 0x004fca00078efcff */
        /* <DEDUP_REMOVED lines=9> */
[----:B------:R-:W-:-:S04]  /*f860*/  R2UR UR12, R14 ;  /* 0x000000000e0c72ca */ /* 0x000fc800000e0000 */
[----:B------:R-:W-:Y:S01]  /*f870*/  R2UR UR32, R20 ;  /* 0x00000000142072ca */ /* 0x000fe200000e0000 */
[C---:B------:R-:W-:Y:S02]  /*f880*/  VIADD R20, R14.reuse, 0x604 ;  /* 0x000006040e147836 */ /* 0x040fe40000000000 */
[----:B------:R-:W-:-:S05]  /*f890*/  VIADD R14, R14, 0x606 ;  /* 0x000006060e0e7836 */ /* 0x000fca0000000000 */
[----:B------:R-:W-:Y:S01]  /*f8a0*/  R2UR UR44, R14 ;  /* 0x000000000e2c72ca */ /* 0x000fe200000e0000 */
[----:B------:R-:W-:-:S05]  /*f8b0*/  IMAD R14, R17, 0x600, R0 ;  /* 0x00000600110e7824 */ /* 0x000fca00078e0200 */
[----:B------:R-:W-:-:S13]  /*f8c0*/  R2UR UR14, R14 ;  /* 0x000000000e0e72ca */ /* 0x000fda00000e0000 */
[----:B------:R-:W-:Y:S01]  /*f8d0*/  HGMMA.64x96x16.F32.BF16 R88, gdesc[UR12].tnspB, R88, gsb0 ;  /* 0x416000000c5879f0 */ /* 0x000fe20008001858 */
[----:B------:R-:W-:Y:S01]  /*f8e0*/  R2UR UR40, R20 ;  /* 0x00000000142872ca */ /* 0x000fe200000e0000 */
[----:B------:R-:W-:-:S05]  /*f8f0*/  VIADD R20, R14, 0x40 ;  /* 0x000000400e147836 */ /* 0x000fca0000000000 */
[----:B------:R-:W-:Y:S01]  /*f900*/  R2UR UR18, R20 ;  /* 0x00000000141272ca */ /* 0x000fe200000e0000 */
[----:B------:R-:W-:Y:S01]  /*f910*/  VIADD R20, R14, 0x80 ;  /* 0x000000800e147836 */ /* 0x000fe20000000000 */
[----:B------:R-:W-:Y:S01]  /*f920*/  R2UR UR23, R21 ;  /* 0x00000000151772ca */ /* 0x000fe200000e0000 */
[----:B------:R-:W-:Y:S02]  /*f930*/  WARPGROUP.DEPBAR.LE gsb0, 0x0 ;  /* 0x00008000000079c5 */ /* 0x000fe40000010000 */
[----:B------:R-:W-:-:S08]  /*f940*/  WARPGROUP.ARRIVE ;  /* 0x00000000000079c5 */ /* 0x000fd00000000000 */
        /* <DEDUP_REMOVED lines=36> */
[----:B------:R-:W-:Y:S03]  /*fb90*/  HGMMA.64x96x16.F32.BF16 R88, gdesc[UR40].tnspB, R88, gsb0 ;  /* 0x41600000285879f0 */ /* 0x000fe60008001858 */
[----:B------:R-:W0:Y:S01]  /*fba0*/  S2R R154, SR_TID.X ;  /* 0x00000000009a7919 */ /* 0x000e220000002100 */
[----:B------:R-:W-:Y:S02]  /*fbb0*/  @!P1 IMAD R14, R10, 0x8, R2 ;  /* 0x000000080a0e9824 */ /* 0x000fe400078e0202 */
[----:B------:R-:W-:Y:S02]  /*fbc0*/  IMAD.U32 R20, RZ, RZ, UR6 ;  /* 0x00000006ff147e24 */ /* 0x000fe4000f8e00ff */
[----:B------:R-:W-:Y:S01]  /*fbd0*/  @!P1 VIADD R14, R14, 0x2d840 ;  /* 0x0002d8400e0e9836 */ /* 0x000fe20000000000 */
[----:B------:R-:W-:Y:S02]  /*fbe0*/  WARPGROUP.DEPBAR.LE gsb0, 0x0 ;  /* 0x00008000000079c5 */ /* 0x000fe40000010000 */
[----:B------:R-:W-:-:S06]  /*fbf0*/  WARPGROUP.ARRIVE ;  /* 0x00000000000079c5 */ /* 0x000fcc0000000000 */
[----:B------:R-:W-:Y:S01]  /*fc00*/  HGMMA.64x96x16.F32.BF16 R88, gdesc[UR44].tnspB, R88, gsb0 ;  /* 0x416000002c5879f0 */ /* 0x000fe20008001858 */
[----:B0-----:R-:W-:-:S05]  /*fc10*/  SHF.R.U32.HI R142, RZ, 0x7, R154 ;  /* 0x00000007ff8e7819 */ /* 0x001fca000001169a */
[----:B------:R-:W-:Y:S02]  /*fc20*/  VIADD R0, R142, 0x9 ;  /* 0x000000098e007836 */ /* 0x000fe40000000000 */
[----:B------:R-:W-:-:S05]  /*fc30*/  IMAD.SHL.U32 R142, R4, 0x80, RZ ;  /* 0x00000080048e7824 */ /* 0x000fca00078e00ff */
[----:B---3--:R-:W-:Y:S02]  /*fc40*/  IADD3 R22, R22, 0x1, -R142 ;  /* 0x0000000116167810 */ /* 0x008fe40007ffe88e */
[----:B------:R-:W-:-:S03]  /*fc50*/  ISETP.GE.U32.AND P3, PT, R154, 0x180, PT ;  /* 0x000001809a00780c */ /* 0x000fc60003f66070 */
[----:B----4-:R-:W-:Y:S01]  /*fc60*/  IMAD.IADD R22, R22, 0x1, -R141 ;  /* 0x0000000116167824 */ /* 0x010fe200078e0a8d */
[----:B------:R-:W-:Y:S02]  /*fc70*/  LOP3.LUT R141, RZ, R20, RZ, 0x33, !PT ;  /* 0x00000014ff8d7212 */ /* 0x000fe400078e33ff */
[----:B------:R-:W-:Y:S01]  /*fc80*/  SEL R0, R0, 0x9, !P3 ;  /* 0x0000000900007807 */ /* 0x000fe20005800000 */
[----:B------:R-:W-:Y:S01]  /*fc90*/  IMAD R22, R136, -0x2, R22 ;  /* 0xfffffffe88167824 */ /* 0x000fe200078e0216 */
[----:B------:R-:W-:-:S03]  /*fca0*/  @!P1 PRMT R14, RZ, 0x654, R14 ;  /* 0x00000654ff0e9816 */ /* 0x000fc6000000000e */
[----:B------:R-:W-:Y:S02]  /*fcb0*/  IMAD.IADD R141, R141, 0x1, R22 ;  /* 0x000000018d8d7824 */ /* 0x000fe400078e0216 */
[----:B------:R-:W-:-:S04]  /*fcc0*/  VIADD R22, R22, UR9 ;  /* 0x0000000916167c36 */ /* 0x000fc80008000000 */
[C---:B------:R-:W-:Y:S01]  /*fcd0*/  IMAD.IADD R21, R155.reuse, 0x1, R22 ;  /* 0x000000019b157824 */ /* 0x040fe200078e0216 */
[----:B------:R-:W-:Y:S02]  /*fce0*/  WARPGROUP.DEPBAR.LE gsb0, 0x0 ;  /* 0x00008000000079c5 */ /* 0x000fe40000010000 */
[----:B------:R0:W-:Y:S06]  /*fcf0*/  BAR.ARV R0, 0x100 ;  /* 0x000400000000751d */ /* 0x0001ec0000002000 */
[----:B------:R1:W-:Y:S01]  /*fd00*/  @!P1 SYNCS.ARRIVE.TRANS64.RED.A1T0 RZ, [R14+URZ], RZ ;  /* 0x000000ff0eff99a7 */ /* 0x0003e2000810043f */
[----:B0-----:R-:W-:Y:S01]  /*fd10*/  IMAD.IADD R0, R155, 0x1, R141 ;  /* 0x000000019b007824 */ /* 0x001fe200078e028d */
[----:B-1----:R-:W-:Y:S06]  /*fd20*/  @!P2 BRA `(.L_x_9499) ;  /* 0x000000000058a947 */ /* 0x002fec0003800000 */
        /* <DEDUP_REMOVED lines=11> */
.L_x_9501:
[----:B------:R-:W-:-:S05]  /*fde0*/  IMAD.U32 R154, RZ, RZ, UR4 ;  /* 0x00000004ff9a7e24 */ /* 0x000fca000f8e00ff */
[----:B------:R-:W-:-:S13]  /*fdf0*/  ISETP.NE.AND P3, PT, R154, 0x1, PT ;  /* 0x000000019a00780c */ /* 0x000fda0003f65270 */
[----:B------:R-:W0:Y:S02]  /*fe00*/  @P3 LDC.64 R14, c[0x0][0x9e8] ;  /* 0x00027a00ff0e3b82 */ /* 0x000e240000000a00 */
[----:B0-----:R-:W-:-:S04]  /*fe10*/  @P3 IMAD.HI.U32 R156, R8, R14, RZ ;  /* 0x0000000e089c3227 */ /* 0x001fc800078e00ff */
[----:B------:R-:W-:Y:S01]  /*fe20*/  IMAD.MOV.U32 R14, RZ, RZ, R8 ;  /* 0x000000ffff0e7224 */ /* 0x000fe200078e0008 */
[----:B------:R-:W-:-:S07]  /*fe30*/  @P3 SHF.R.U32.HI R14, RZ, R15, R156 ;  /* 0x0000000fff0e3219 */ /* 0x000fce000001169c */
.L_x_9502:
[----:B------:R-:W-:Y:S05]  /*fe40*/  BSYNC B0 ;  /* 0x0000000000007941 */ /* 0x000fea0003800000 */
.L_x_9500:
[----:B------:R-:W-:-:S04]  /*fe50*/  IMAD R14, R14, R154, -R142 ;  /* 0x0000009a0e0e7224 */ /* 0x000fc800078e0a8e */
[----:B------:R-:W-:-:S05]  /*fe60*/  IMAD R14, R136, -0x2, R14 ;  /* 0xfffffffe880e7824 */ /* 0x000fca00078e020e */
[----:B------:R-:W-:Y:S02]  /*fe70*/  VIMNMX R0, R0, R14, !PT ;  /* 0x0000000e00007248 */ /* 0x000fe40007fe0100 */
[----:B------:R-:W-:-:S07]  /*fe80*/  VIADDMNMX R21, R14, R154, R21, PT ;  /* 0x0000009a0e157246 */ /* 0x000fce0003800115 */
.L_x_9499:
[----:B------:R-:W2:Y:S01]  /*fe90*/  LDL R14, [R1+0x4] ;  /* 0x00000400010e7983 */ /* 0x000ea20000100800 */
        /* <DEDUP_REMOVED lines=96> */
[----:B------:R-:W-:Y:S01]  /*104a0*/  FSEL R85, R85, -INF , !P4 ;  /* 0xff80000055557808 */ /* 0x000fe20006000000 */
[----:B--2---:R-:W-:-:S02]  /*104b0*/  IMAD.IADD R22, R14, 0x1, R22 ;  /* 0x000000010e167824 */ /* 0x004fc400078e0216 */
[----:B------:R-:W-:Y:S01]  /*104c0*/  IMAD.IADD R141, R14, 0x1, R141 ;  /* 0x000000010e8d7824 */ /* 0x000fe200078e028d */
        /* <DEDUP_REMOVED lines=12> */
.L_x_9505:
[----:B------:R-:W-:-:S05]  /*10590*/  IMAD.U32 R0, RZ, RZ, UR4 ;  /* 0x00000004ff007e24 */ /* 0x000fca000f8e00ff */
[----:B------:R-:W-:-:S13]  /*105a0*/  ISETP.NE.AND P4, PT, R0, 0x1, PT ;  /* 0x000000010000780c */ /* 0x000fda0003f85270 */
[----:B------:R-:W0:Y:S02]  /*105b0*/  @P4 LDC.64 R14, c[0x0][0x9e8] ;  /* 0x00027a00ff0e4b82 */ /* 0x000e240000000a00 */
[----:B0-----:R-:W-:-:S04]  /*105c0*/  @P4 IMAD.HI.U32 R21, R9, R14, RZ ;  /* 0x0000000e09154227 */ /* 0x001fc800078e00ff */
[----:B------:R-:W-:Y:S01]  /*105d0*/  IMAD.MOV.U32 R14, RZ, RZ, R9 ;  /* 0x000000ffff0e7224 */ /* 0x000fe200078e0009 */
[----:B------:R-:W-:-:S07]  /*105e0*/  @P4 SHF.R.U32.HI R14, RZ, R15, R21 ;  /* 0x0000000fff0e4219 */ /* 0x000fce0000011615 */
.L_x_9506:
[----:B------:R-:W-:Y:S05]  /*105f0*/  BSYNC B0 ;  /* 0x0000000000007941 */ /* 0x000fea0003800000 */
.L_x_9504:
[----:B------:R-:W-:-:S04]  /*10600*/  IMAD R142, R14, R0, -R142 ;  /* 0x000000000e8e7224 */ /* 0x000fc800078e0a8e */
[----:B------:R-:W-:-:S05]  /*10610*/  IMAD R142, R136, -0x2, R142 ;  /* 0xfffffffe888e7824 */ /* 0x000fca00078e028e */
[----:B------:R-:W-:Y:S02]  /*10620*/  VIMNMX R141, R141, R142, !PT ;  /* 0x0000008e8d8d7248 */ /* 0x000fe40007fe0100 */
[----:B------:R-:W-:-:S07]  /*10630*/  VIADDMNMX R22, R142, R0, R22, PT ;  /* 0x000000008e167246 */ /* 0x000fce0003800116 */
.L_x_9503:
[----:B------:R-:W-:Y:S01]  /*10640*/  @!P1 IMAD R0, R17, 0x8, R2 ;  /* 0x0000000811009824 */ /* 0x000fe200078e0202 */
[----:B------:R-:W2:Y:S03]  /*10650*/  LDL R142, [R1+0x28] ;  /* 0x00002800018e7983 */ /* 0x000ea60000100800 */
[----:B------:R-:W-:-:S05]  /*10660*/  @!P1 VIADD R0, R0, 0x2d860 ;  /* 0x0002d86000009836 */ /* 0x000fca0000000000 */
[----:B------:R-:W-:-:S04]  /*10670*/  @!P1 PRMT R0, RZ, 0x654, R0 ;  /* 0x00000654ff009816 */ /* 0x000fc80000000000 */
[----:B------:R0:W-:Y:S02]  /*10680*/  @!P1 SYNCS.ARRIVE.TRANS64.RED.A1T0 RZ, [R0+URZ], RZ ;  /* 0x000000ff00ff99a7 */ /* 0x0001e4000810043f */
[----:B0-----:R-:W-:-:S04]  /*10690*/  FMNMX.FTZ R0, R24, R3, !PT ;  /* 0x0000000318007209 */ /* 0x001fc80007810000 */
        /* <DEDUP_REMOVED lines=34> */
[----:B0-----:R-:W-:Y:S02]  /*108c0*/  FMNMX.FTZ R14, R14, R0, !PT ;  /* 0x000000000e0e7209 */ /* 0x001fe40007810000 */
[----:B------:R-:W0:Y:S02]  /*108d0*/  LDC R0, c[0x0][0x988] ;  /* 0x00026200ff007b82 */ /* 0x000e240000000800 */
[----:B------:R-:W-:-:S04]  /*108e0*/  FSETP.NEU.FTZ.AND P4, PT, R14, -INF , PT ;  /* 0xff8000000e00780b */ /* 0x000fc80003f9d000 */
[----:B------:R-:W-:-:S05]  /*108f0*/  FSEL R15, R14, RZ, P4 ;  /* 0x000000ff0e0f7208 */ /* 0x000fca0002000000 */
[----:B------:R-:W-:Y:S01]  /*10900*/  FADD.FTZ R15, -R15, R3 ;  /* 0x000000030f0f7221 */ /* 0x000fe20000010100 */
[----:B0-----:R-:W-:-:S03]  /*10910*/  FMUL.FTZ R3, R14, R0 ;  /* 0x000000000e037220 */ /* 0x001fc60000410000 */
[-C--:B------:R-:W-:Y:S02]  /*10920*/  FMUL.FTZ R15, R15, R0.reuse ;  /* 0x000000000f0f7220 */ /* 0x080fe40000410000 */
[----:B------:R-:W-:Y:S02]  /*10930*/  FSEL R3, R3, RZ, P4 ;  /* 0x000000ff03037208 */ /* 0x000fe40002000000 */
[----:B------:R-:W-:Y:S02]  /*10940*/  ISETP.GT.AND P4, PT, R141, 0x1, P3 ;  /* 0x000000018d00780c */ /* 0x000fe40001f84270 */
[----:B------:R-:W-:Y:S01]  /*10950*/  MUFU.EX2 R15, R15 ;  /* 0x0000000f000f7308 */ /* 0x000fe20000000800 */
[-CC-:B------:R-:W-:Y:S01]  /*10960*/  FFMA.FTZ R24, R24, R0.reuse, -R3.reuse ;  /* 0x0000000018187223 */ /* 0x180fe20000010803 */
[----:B------:R-:W-:Y:S01]  /*10970*/  ISETP.LT.OR P5, PT, R22, 0x2, P4 ;  /* 0x000000021600780c */ /* 0x000fe200027a1670 */
[-CC-:B------:R-:W-:Y:S01]  /*10980*/  FFMA.FTZ R25, R25, R0.reuse, -R3.reuse ;  /* 0x0000000019197223 */ /* 0x180fe20000010803 */
[----:B------:R-:W-:Y:S01]  /*10990*/  ISETP.GT.AND P4, PT, R141, 0x8, P3 ;  /* 0x000000088d00780c */ /* 0x000fe20001f84270 */
[----:B------:R-:W-:Y:S01]  /*109a0*/  FFMA.FTZ R28, R28, R0, -R3 ;  /* 0x000000001c1c7223 */ /* 0x000fe20000010803 */
[----:B------:R-:W-:-:S02]  /*109b0*/  FSEL R27, R27, -INF , !P5 ;  /* 0xff8000001b1b7808 */ /* 0x000fc40006800000 */
[----:B------:R-:W0:Y:S01]  /*109c0*/  MUFU.EX2 R24, R24 ;  /* 0x0000001800187308 */ /* 0x000e220000000800 */
[----:B------:R-:W-:Y:S01]  /*109d0*/  ISETP.GT.AND P5, PT, R141, 0x9, P3 ;  /* 0x000000098d00780c */ /* 0x000fe20001fa4270 */
[-CC-:B------:R-:W-:Y:S01]  /*109e0*/  FFMA.FTZ R29, R29, R0.reuse, -R3.reuse ;  /* 0x000000001d1d7223 */ /* 0x180fe20000010803 */
[----:B------:R-:W-:Y:S01]  /*109f0*/  ISETP.LT.OR P4, PT, R22, 0x9, P4 ;  /* 0x000000091600780c */ /* 0x000fe20002781670 */
[-CC-:B------:R-:W-:Y:S01]  /*10a00*/  FFMA.FTZ R32, R32, R0.reuse, -R3.reuse ;  /* 0x0000000020207223 */ /* 0x180fe20000010803 */
[----:B------:R-:W-:Y:S01]  /*10a10*/  ISETP.LT.OR P5, PT, R22, 0xa, P5 ;  /* 0x0000000a1600780c */ /* 0x000fe20002fa1670 */
[-CC-:B------:R-:W-:Y:S01]  /*10a20*/  FFMA.FTZ R33, R33, R0.reuse, -R3.reuse ;  /* 0x0000000021217223 */ /* 0x180fe20000010803 */
[----:B------:R-:W-:Y:S01]  /*10a30*/  FSEL R30, R30, -INF , !P4 ;  /* 0xff8000001e1e7808 */ /* 0x000fe20006000000 */
[----:B------:R-:W1:Y:S01]  /*10a40*/  MUFU.EX2 R17, R25 ;  /* 0x0000001900117308 */ /* 0x000e620000000800 */
[----:B------:R-:W-:Y:S01]  /*10a50*/  FSEL R31, R31, -INF , !P5 ;  /* 0xff8000001f1f7808 */ /* 0x000fe20006800000 */
[-CC-:B------:R-:W-:Y:S01]  /*10a60*/  FFMA.FTZ R36, R36, R0.reuse, -R3.reuse ;  /* 0x0000000024247223 */ /* 0x180fe20000010803 */
[----:B------:R-:W-:Y:S01]  /*10a70*/  ISETP.GT.AND P5, PT, R141, 0x11, P3 ;  /* 0x000000118d00780c */ /* 0x000fe20001fa4270 */
[-CC-:B------:R-:W-:Y:S01]  /*10a80*/  FFMA.FTZ R37, R37, R0.reuse, -R3.reuse ;  /* 0x0000000025257223 */ /* 0x180fe20000010803 */
[----:B------:R-:W-:Y:S01]  /*10a90*/  ISETP.GT.AND P4, PT, R141, 0x10, P3 ;  /* 0x000000108d00780c */ /* 0x000fe20001f84270 */
[-CC-:B------:R-:W-:Y:S01]  /*10aa0*/  FFMA.FTZ R40, R40, R0.reuse, -R3.reuse ;  /* 0x0000000028287223 */ /* 0x180fe20000010803 */
[C---:B------:R-:W-:Y:S01]  /*10ab0*/  ISETP.LT.OR P5, PT, R22.reuse, 0x12, P5 ;  /* 0x000000121600780c */ /* 0x040fe20002fa1670 */
[----:B------:R-:W-:Y:S01]  /*10ac0*/  MUFU.EX2 R29, R29 ;  /* 0x0000001d001d7308 */ /* 0x000fe20000000800 */
[----:B------:R-:W-:Y:S01]  /*10ad0*/  ISETP.LT.OR P4, PT, R22, 0x11, P4 ;  /* 0x000000111600780c */ /* 0x000fe20002781670 */
[----:B0-----:R-:W-:Y:S01]  /*10ae0*/  FFMA.FTZ R5, R15, R5, R24 ;  /* 0x000000050f057223 */ /* 0x001fe20000010018 */
[----:B------:R-:W-:Y:S01]  /*10af0*/  FSEL R35, R35, -INF , !P5 ;  /* 0xff80000023237808 */ /* 0x000fe20006800000 */
[-CC-:B------:R-:W-:Y:S01]  /*10b00*/  FFMA.FTZ R41, R41, R0.reuse, -R3.reuse ;  /* 0x0000000029297223 */ /* 0x180fe20000010803 */
[----:B------:R-:W-:Y:S01]  /*10b10*/  ISETP.GT.AND P5, PT, R141, 0x19, P3 ;  /* 0x000000198d00780c */ /* 0x000fe20001fa4270 */
[-C--:B------:R-:W-:Y:S01]  /*10b20*/  FFMA.FTZ R44, R44, R0.reuse, -R3 ;  /* 0x000000002c2c7223 */ /* 0x080fe20000010803 */
[----:B------:R-:W-:Y:S01]  /*10b30*/  FSEL R34, R34, -INF , !P4 ;  /* 0xff80000022227808 */ /* 0x000fe20006000000 */
[----:B------:R-:W-:Y:S01]  /*10b40*/  MUFU.EX2 R33, R33 ;  /* 0x0000002100217308 */ /* 0x000fe20000000800 */
[----:B------:R-:W-:Y:S01]  /*10b50*/  ISETP.LT.OR P5, PT, R22, 0x1a, P5 ;  /* 0x0000001a1600780c */ /* 0x000fe20002fa1670 */
[----:B-1----:R-:W-:Y:S01]  /*10b60*/  FADD.FTZ R5, R17, R5 ;  /* 0x0000000511057221 */ /* 0x002fe20000010000 */
[----:B------:R-:W-:Y:S01]  /*10b70*/  ISETP.GT.AND P4, PT, R141, 0x18, P3 ;  /* 0x000000188d00780c */ /* 0x000fe20001f84270 */
[-CC-:B------:R-:W-:Y:S01]  /*10b80*/  FFMA.FTZ R45, R45, R0.reuse, -R3.reuse ;  /* 0x000000002d2d7223 */ /* 0x180fe20000010803 */
[----:B------:R-:W-:Y:S01]  /*10b90*/  FSEL R39, R39, -INF , !P5 ;  /* 0xff80000027277808 */ /* 0x000fe20006800000 */
[--C-:B------:R-:W-:Y:S01]  /*10ba0*/  FFMA.FTZ R48, R48, R0, -R3.reuse ;  /* 0x0000000030307223 */ /* 0x100fe20000010803 */
[----:B------:R-:W-:Y:S01]  /*10bb0*/  ISETP.GT.AND P5, PT, R141, 0x21, P3 ;  /* 0x000000218d00780c */ /* 0x000fe20001fa4270 */
[----:B------:R-:W-:Y:S01]  /*10bc0*/  MUFU.EX2 R37, R37 ;  /* 0x0000002500257308 */ /* 0x000fe20000000800 */
[----:B------:R-:W-:Y:S01]  /*10bd0*/  F2FP.BF16.F32.PACK_AB R24, R17, R24 ;  /* 0x000000181118723e */ /* 0x000fe200000010ff */
[-CC-:B------:R-:W-:Y:S01]  /*10be0*/  FFMA.FTZ R49, R49, R0.reuse, -R3.reuse ;  /* 0x0000000031317223 */ /* 0x180fe20000010803 */
[----:B------:R-:W-:Y:S01]  /*10bf0*/  ISETP.LT.OR P5, PT, R22, 0x22, P5 ;  /* 0x000000221600780c */ /* 0x000fe20002fa1670 */
[-CC-:B------:R-:W-:Y:S01]  /*10c00*/  FFMA.FTZ R52, R52, R0.reuse, -R3.reuse ;  /* 0x0000000034347223 */ /* 0x180fe20000010803 */
[----:B------:R-:W-:Y:S01]  /*10c10*/  ISETP.LT.OR P4, PT, R22, 0x19, P4 ;  /* 0x000000191600780c */ /* 0x000fe20002781670 */
[-CC-:B------:R-:W-:Y:S01]  /*10c20*/  FFMA.FTZ R53, R53, R0.reuse, -R3.reuse ;  /* 0x0000000035357223 */ /* 0x180fe20000010803 */
[----:B------:R-:W-:Y:S01]  /*10c30*/  FSEL R43, R43, -INF , !P5 ;  /* 0xff8000002b2b7808 */ /* 0x000fe20006800000 */
[----:B------:R-:W-:Y:S01]  /*10c40*/  MUFU.EX2 R40, R40 ;  /* 0x0000002800287308 */ /* 0x000fe20000000800 */
[----:B------:R-:W-:Y:S01]  /*10c50*/  ISETP.GT.AND P5, PT, R141, 0x29, P3 ;  /* 0x000000298d00780c */ /* 0x000fe20001fa4270 */
[-CC-:B------:R-:W-:Y:S01]  /*10c60*/  FFMA.FTZ R56, R56, R0.reuse, -R3.reuse ;  /* 0x0000000038387223 */ /* 0x180fe20000010803 */
[----:B------:R-:W-:Y:S01]  /*10c70*/  FSEL R38, R38, -INF , !P4 ;  /* 0xff80000026267808 */ /* 0x000fe20006000000 */
[-CC-:B------:R-:W-:Y:S01]  /*10c80*/  FFMA.FTZ R57, R57, R0.reuse, -R3.reuse ;  /* 0x0000000039397223 */ /* 0x180fe20000010803 */
[----:B------:R-:W-:Y:S01]  /*10c90*/  ISETP.LT.OR P5, PT, R22, 0x2a, P5 ;  /* 0x0000002a1600780c */ /* 0x000fe20002fa1670 */
[-CC-:B------:R-:W-:Y:S01]  /*10ca0*/  FFMA.FTZ R60, R60, R0.reuse, -R3.reuse ;  /* 0x000000003c3c7223 */ /* 0x180fe20000010803 */
[----:B------:R-:W-:Y:S01]  /*10cb0*/  ISETP.GT.AND P4, PT, R141, 0x20, P3 ;  /* 0x000000208d00780c */ /* 0x000fe20001f84270 */
[----:B------:R-:W-:Y:S01]  /*10cc0*/  MUFU.EX2 R41, R41 ;  /* 0x0000002900297308 */ /* 0x000fe20000000800 */
[----:B------:R-:W-:Y:S01]  /*10cd0*/  FSEL R47, R47, -INF , !P5 ;  /* 0xff8000002f2f7808 */ /* 0x000fe20006800000 */
[-CC-:B------:R-:W-:Y:S01]  /*10ce0*/  FFMA.FTZ R61, R61, R0.reuse, -R3.reuse ;  /* 0x000000003d3d7223 */ /* 0x180fe20000010803 */
[----:B------:R-:W-:Y:S01]  /*10cf0*/  ISETP.GT.AND P5, PT, R141, 0x31, P3 ;  /* 0x000000318d00780c */ /* 0x000fe20001fa4270 */
        /* <DEDUP_REMOVED lines=9> */
[C---:B------:R-:W-:Y:S01]  /*10d90*/  ISETP.GT.AND P5, PT, R141.reuse, 0x39, P3 ;  /* 0x000000398d00780c */ /* 0x040fe20001fa4270 */
[-CC-:B------:R-:W-:Y:S01]  /*10da0*/  FFMA.FTZ R72, R72, R0.reuse, -R3.reuse ;  /* 0x0000000048487223 */ /* 0x180fe20000010803 */
[----:B------:R-:W-:Y:S01]  /*10db0*/  ISETP.GT.AND P4, PT, R141, 0x28, P3 ;  /* 0x000000288d00780c */ /* 0x000fe20001f84270 */
[----:B------:R-:W-:Y:S01]  /*10dc0*/  MUFU.EX2 R45, R45 ;  /* 0x0000002d002d7308 */ /* 0x000fe20000000800 */
[C---:B------:R-:W-:Y:S01]  /*10dd0*/  ISETP.LT.OR P5, PT, R22.reuse, 0x3a, P5 ;  /* 0x0000003a1600780c */ /* 0x040fe20002fa1670 */
[-CC-:B------:R-:W-:Y:S01]  /*10de0*/  FFMA.FTZ R73, R73, R0.reuse, -R3.reuse ;  /* 0x0000000049497223 */ /* 0x180fe20000010803 */
[----:B------:R-:W-:Y:S01]  /*10df0*/  ISETP.LT.OR P4, PT, R22, 0x29, P4 ;  /* 0x000000291600780c */ /* 0x000fe20002781670 */
[-CC-:B------:R-:W-:Y:S01]  /*10e00*/  FFMA.FTZ R76, R76, R0.reuse, -R3.reuse ;  /* 0x000000004c4c7223 */ /* 0x180fe20000010803 */
[----:B------:R-:W-:Y:S01]  /*10e10*/  FSEL R55, R55, -INF , !P5 ;  /* 0xff80000037377808 */ /* 0x000fe20006800000 */
[-CC-:B------:R-:W-:Y:S01]  /*10e20*/  FFMA.FTZ R77, R77, R0.reuse, -R3.reuse ;  /* 0x000000004d4d7223 */ /* 0x180fe20000010803 */
[----:B------:R-:W-:Y:S01]  /*10e30*/  ISETP.GT.AND P5, PT, R141, 0x41, P3 ;  /* 0x000000418d00780c */ /* 0x000fe20001fa4270 */
[----:B------:R-:W-:Y:S01]  /*10e40*/  MUFU.EX2 R49, R49 ;  /* 0x0000003100317308 */ /* 0x000fe20000000800 */
[----:B------:R-:W-:Y:S01]  /*10e50*/  FSEL R46, R46, -INF , !P4 ;  /* 0xff8000002e2e7808 */ /* 0x000fe20006000000 */
[-CC-:B------:R-:W-:Y:S01]  /*10e60*/  FFMA.FTZ R80, R80, R0.reuse, -R3.reuse ;  /* 0x0000000050507223 */ /* 0x180fe20000010803 */
[----:B------:R-:W-:Y:S01]  /*10e70*/  ISETP.LT.OR P5, PT, R22, 0x42, P5 ;  /* 0x000000421600780c */ /* 0x000fe20002fa1670 */
[-CC-:B------:R-:W-:Y:S01]  /*10e80*/  FFMA.FTZ R81, R81, R0.reuse, -R3.reuse ;  /* 0x0000000051517223 */ /* 0x180fe20000010803 */
[----:B------:R-:W-:Y:S01]  /*10e90*/  ISETP.GT.AND P4, PT, R141, 0x30, P3 ;  /* 0x000000308d00780c */ /* 0x000fe20001f84270 */
[-CC-:B------:R-:W-:Y:S01]  /*10ea0*/  FFMA.FTZ R84, R84, R0.reuse, -R3.reuse ;  /* 0x0000000054547223 */ /* 0x180fe20000010803 */
[----:B------:R-:W-:Y:S01]  /*10eb0*/  FSEL R59, R59, -INF , !P5 ;  /* 0xff8000003b3b7808 */ /* 0x000fe20006800000 */
[----:B------:R-:W-:Y:S01]  /*10ec0*/  MUFU.EX2 R52, R52 ;  /* 0x0000003400347308 */ /* 0x000fe20000000800 */
[----:B------:R-:W-:Y:S01]  /*10ed0*/  ISETP.GT.AND P5, PT, R141, 0x49, P3 ;  /* 0x000000498d00780c */ /* 0x000fe20001fa4270 */
[----:B------:R-:W-:Y:S01]  /*10ee0*/  FFMA.FTZ R3, R85, R0, -R3 ;  /* 0x0000000055037223 */ /* 0x000fe20000010803 */
[----:B------:R-:W-:-:S02]  /*10ef0*/  ISETP.LT.OR P4, PT, R22, 0x31, P4 ;  /* 0x000000311600780c */ /* 0x000fc40002781670 */
[----:B------:R-:W-:Y:S02]  /*10f00*/  ISETP.LT.OR P5, PT, R22, 0x4a, P5 ;  /* 0x0000004a1600780c */ /* 0x000fe40002fa1670 */
[----:B------:R-:W-:Y:S01]  /*10f10*/  FSEL R50, R50, -INF , !P4 ;  /* 0xff80000032327808 */ /* 0x000fe20006000000 */
[----:B------:R-:W-:Y:S01]  /*10f20*/  MUFU.EX2 R53, R53 ;  /* 0x0000003500357308 */ /* 0x000fe20000000800 */
[----:B------:R-:W-:Y:S02]  /*10f30*/  FSEL R63, R63, -INF , !P5 ;  /* 0xff8000003f3f7808 */ /* 0x000fe40006800000 */
[C---:B------:R-:W-:Y:S02]  /*10f40*/  ISETP.GT.AND P5, PT, R141.reuse, 0x51, P3 ;  /* 0x000000518d00780c */ /* 0x040fe40001fa4270 */
[----:B------:R-:W-:Y:S02]  /*10f50*/  ISETP.GT.AND P4, PT, R141, 0x38, P3 ;  /* 0x000000388d00780c */ /* 0x000fe40001f84270 */
[C---:B------:R-:W-:Y:S01]  /*10f60*/  ISETP.LT.OR P5, PT, R22.reuse, 0x52, P5 ;  /* 0x000000521600780c */ /* 0x040fe20002fa1670 */
[----:B------:R-:W-:Y:S01]  /*10f70*/  MUFU.EX2 R56, R56 ;  /* 0x0000003800387308 */ /* 0x000fe20000000800 */
[----:B------:R-:W-:-:S02]  /*10f80*/  ISETP.LT.OR P4, PT, R22, 0x39, P4 ;  /* 0x000000391600780c */ /* 0x000fc40002781670 */
[----:B------:R-:W-:Y:S02]  /*10f90*/  FSEL R67, R67, -INF , !P5 ;  /* 0xff80000043437808 */ /* 0x000fe40006800000 */
[C---:B------:R-:W-:Y:S02]  /*10fa0*/  ISETP.GT.AND P5, PT, R141.reuse, 0x59, P3 ;  /* 0x000000598d00780c */ /* 0x040fe40001fa4270 */
[----:B------:R-:W-:Y:S01]  /*10fb0*/  FSEL R54, R54, -INF , !P4 ;  /* 0xff80000036367808 */ /* 0x000fe20006000000 */
[----:B------:R-:W-:Y:S01]  /*10fc0*/  MUFU.EX2 R57, R57 ;  /* 0x0000003900397308 */ /* 0x000fe20000000800 */
[----:B------:R-:W-:Y:S02]  /*10fd0*/  ISETP.LT.OR P5, PT, R22, 0x5a, P5 ;  /* 0x0000005a1600780c */ /* 0x000fe40002fa1670 */
[----:B------:R-:W-:Y:S02]  /*10fe0*/  ISETP.GT.AND P4, PT, R141, 0x40, P3 ;  /* 0x000000408d00780c */ /* 0x000fe40001f84270 */
[----:B------:R-:W-:-:S02]  /*10ff0*/  FSEL R71, R71, -INF , !P5 ;  /* 0xff80000047477808 */ /* 0x000fc40006800000 */
[----:B------:R-:W-:Y:S01]  /*11000*/  ISETP.GT.AND P5, PT, R141, 0x61, P3 ;  /* 0x000000618d00780c */ /* 0x000fe20001fa4270 */
[----:B------:R-:W-:Y:S01]  /*11010*/  MUFU.EX2 R60, R60 ;  /* 0x0000003c003c7308 */ /* 0x000fe20000000800 */
[C---:B------:R-:W-:Y:S02]  /*11020*/  ISETP.LT.OR P4, PT, R22.reuse, 0x41, P4 ;  /* 0x000000411600780c */ /* 0x040fe40002781670 */
[----:B------:R-:W-:Y:S02]  /*11030*/  ISETP.LT.OR P5, PT, R22, 0x62, P5 ;  /* 0x000000621600780c */ /* 0x000fe40002fa1670 */
[----:B------:R-:W-:Y:S02]  /*11040*/  FSEL R58, R58, -INF , !P4 ;  /* 0xff8000003a3a7808 */ /* 0x000fe40006000000 */
[----:B------:R-:W-:Y:S01]  /*11050*/  FSEL R75, R75, -INF , !P5 ;  /* 0xff8000004b4b7808 */ /* 0x000fe20006800000 */
[----:B------:R-:W-:Y:S01]  /*11060*/  MUFU.EX2 R61, R61 ;  /* 0x0000003d003d7308 */ /* 0x000fe20000000800 */
[----:B------:R-:W-:-:S02]  /*11070*/  ISETP.GT.AND P5, PT, R141, 0x69, P3 ;  /* 0x000000698d00780c */ /* 0x000fc40001fa4270 */
[----:B------:R-:W-:Y:S02]  /*11080*/  ISETP.GT.AND P4, PT, R141, 0x48, P3 ;  /* 0x000000488d00780c */ /* 0x000fe40001f84270 */
[C---:B------:R-:W-:Y:S02]  /*11090*/  ISETP.LT.OR P5, PT, R22.reuse, 0x6a, P5 ;  /* 0x0000006a1600780c */ /* 0x040fe40002fa1670 */
[----:B------:R-:W-:Y:S01]  /*110a0*/  ISETP.LT.OR P4, PT, R22, 0x49, P4 ;  /* 0x000000491600780c */ /* 0x000fe20002781670 */
[----:B------:R-:W-:Y:S01]  /*110b0*/  MUFU.EX2 R64, R64 ;  /* 0x0000004000407308 */ /* 0x000fe20000000800 */
[----:B------:R-:W-:Y:S02]  /*110c0*/  FSEL R79, R79, -INF , !P5 ;  /* 0xff8000004f4f7808 */ /* 0x000fe40006800000 */
[----:B------:R-:W-:Y:S02]  /*110d0*/  ISETP.GT.AND P5, PT, R141, RZ, P3 ;  /* 0x000000ff8d00720c */ /* 0x000fe40001fa4270 */
[----:B------:R-:W-:-:S02]  /*110e0*/  FSEL R62, R62, -INF , !P4 ;  /* 0xff8000003e3e7808 */ /* 0x000fc40006000000 */
[----:B------:R-:W-:Y:S01]  /*110f0*/  ISETP.LT.OR P5, PT, R22, 0x1, P5 ;  /* 0x000000011600780c */ /* 0x000fe20002fa1670 */
[----:B------:R-:W-:Y:S01]  /*11100*/  MUFU.EX2 R65, R65 ;  /* 0x0000004100417308 */ /* 0x000fe20000000800 */
[----:B------:R-:W-:Y:S02]  /*11110*/  ISETP.GT.AND P4, PT, R141, 0x50, P3 ;  /* 0x000000508d00780c */ /* 0x000fe40001f84270 */
[----:B------:R-:W-:Y:S02]  /*11120*/  FSEL R25, R26, -INF , !P5 ;  /* 0xff8000001a197808 */ /* 0x000fe40006800000 */
[----:B------:R-:W-:Y:S02]  /*11130*/  ISETP.LT.OR P4, PT, R22, 0x51, P4 ;  /* 0x000000511600780c */ /* 0x000fe40002781670 */
[----:B------:R-:W-:Y:S01]  /*11140*/  FMNMX.FTZ R17, R25, R6, !PT ;  /* 0x0000000619117209 */ /* 0x000fe20007810000 */
[----:B------:R-:W0:Y:S01]  /*11150*/  MUFU.EX2 R26, R28 ;  /* 0x0000001c001a7308 */ /* 0x000e220000000800 */
[----:B------:R-:W-:-:S02]  /*11160*/  FSEL R66, R66, -INF , !P4 ;  /* 0xff80000042427808 */ /* 0x000fc40006000000 */
[----:B------:R-:W-:Y:S02]  /*11170*/  FMNMX.FTZ R17, R27, R17, !PT ;  /* 0x000000111b117209 */ /* 0x000fe40007810000 */
[----:B------:R-:W-:Y:S02]  /*11180*/  ISETP.GT.AND P4, PT, R141, 0x58, P3 ;  /* 0x000000588d00780c */ /* 0x000fe40001f84270 */
[----:B------:R-:W-:Y:S01]  /*11190*/  FMNMX.FTZ R17, R30, R17, !PT ;  /* 0x000000111e117209 */ /* 0x000fe20007810000 */
[----:B------:R-:W-:Y:S01]  /*111a0*/  MUFU.EX2 R68, R68 ;  /* 0x0000004400447308 */ /* 0x000fe20000000800 */
[----:B------:R-:W-:Y:S02]  /*111b0*/  ISETP.LT.OR P4, PT, R22, 0x59, P4 ;  /* 0x000000591600780c */ /* 0x000fe40002781670 */
[----:B------:R-:W-:Y:S02]  /*111c0*/  FMNMX.FTZ R17, R31, R17, !PT ;  /* 0x000000111f117209 */ /* 0x000fe40007810000 */
[----:B------:R-:W-:-:S02]  /*111d0*/  FSEL R70, R70, -INF , !P4 ;  /* 0xff80000046467808 */ /* 0x000fc40006000000 */
[----:B------:R-:W-:Y:S01]  /*111e0*/  FMNMX.FTZ R17, R34, R17, !PT ;  /* 0x0000001122117209 */ /* 0x000fe20007810000 */
[----:B------:R-:W-:Y:S01]  /*111f0*/  MUFU.EX2 R69, R69 ;  /* 0x0000004500457308 */ /* 0x000fe20000000800 */
[----:B------:R-:W-:Y:S01]  /*11200*/  ISETP.GT.AND P4, PT, R141, 0x60, P3 ;  /* 0x000000608d00780c */ /* 0x000fe20001f84270 */
[----:B0-----:R-:W-:Y:S01]  /*11210*/  FADD.FTZ R5, R26, R5 ;  /* 0x000000051a057221 */ /* 0x001fe20000010000 */
[----:B------:R-:W-:Y:S02]  /*11220*/  FMNMX.FTZ R17, R35, R17, !PT ;  /* 0x0000001123117209 */ /* 0x000fe40007810000 */
[----:B------:R-:W-:Y:S02]  /*11230*/  ISETP.LT.OR P4, PT, R22, 0x61, P4 ;  /* 0x000000611600780c */ /* 0x000fe40002781670 */
[----:B------:R-:W-:Y:S01]  /*11240*/  FMNMX.FTZ R17, R38, R17, !PT ;  /* 0x0000001126117209 */ /* 0x000fe20007810000 */
[----:B------:R-:W-:Y:S01]  /*11250*/  MUFU.EX2 R72, R72 ;  /* 0x0000004800487308 */ /* 0x000fe20000000800 */
        /* <DEDUP_REMOVED lines=10> */
[----:B------:R-:W-:Y:S02]  /*11300*/  ISETP.GT.AND P4, PT, R141, 0x70, P3 ;  /* 0x000000708d00780c */ /* 0x000fe40001f84270 */
[----:B------:R-:W-:Y:S02]  /*11310*/  FMNMX.FTZ R17, R47, R17, !PT ;  /* 0x000000112f117209 */ /* 0x000fe40007810000 */
[----:B------:R-:W-:Y:S02]  /*11320*/  ISETP.LT.OR P4, PT, R22, 0x71, P4 ;  /* 0x000000711600780c */ /* 0x000fe40002781670 */
[----:B------:R-:W-:Y:S01]  /*11330*/  FMNMX.FTZ R17, R50, R17, !PT ;  /* 0x0000001132117209 */ /* 0x000fe20007810000 */
[----:B------:R-:W-:Y:S01]  /*11340*/  MUFU.EX2 R77, R77 ;  /* 0x0000004d004d7308 */ /* 0x000fe20000000800 */
[----:B------:R-:W-:-:S02]  /*11350*/  FSEL R82, R82, -INF , !P4 ;  /* 0xff80000052527808 */ /* 0x000fc40006000000 */
[----:B------:R-:W-:Y:S02]  /*11360*/  FMNMX.FTZ R17, R51, R17, !PT ;  /* 0x0000001133117209 */ /* 0x000fe40007810000 */
[C---:B------:R-:W-:Y:S02]  /*11370*/  ISETP.GT.AND P4, PT, R141.reuse, 0x71, P3 ;  /* 0x000000718d00780c */ /* 0x040fe40001f84270 */
[----:B------:R-:W-:Y:S01]  /*11380*/  FMNMX.FTZ R17, R54, R17, !PT ;  /* 0x0000001136117209 */ /* 0x000fe20007810000 */
[----:B------:R-:W-:Y:S01]  /*11390*/  MUFU.EX2 R80, R80 ;  /* 0x0000005000507308 */ /* 0x000fe20000000800 */
[----:B------:R-:W-:Y:S02]  /*113a0*/  ISETP.GT.AND P5, PT, R141, 0x78, P3 ;  /* 0x000000788d00780c */ /* 0x000fe40001fa4270 */
[----:B------:R-:W-:Y:S02]  /*113b0*/  FMNMX.FTZ R17, R55, R17, !PT ;  /* 0x0000001137117209 */ /* 0x000fe40007810000 */
[----:B------:R-:W-:-:S02]  /*113c0*/  ISETP.LT.OR P4, PT, R22, 0x72, P4 ;  /* 0x000000721600780c */ /* 0x000fc40002781670 */
        /* <DEDUP_REMOVED lines=9> */
[----:B------:R-:W-:Y:S02]  /*11460*/  ISETP.LT.OR P3, PT, R22, 0x7a, P3 ;  /* 0x0000007a1600780c */ /* 0x000fe40001f61670 */
[----:B------:R-:W-:Y:S01]  /*11470*/  FMNMX.FTZ R17, R66, R17, !PT ;  /* 0x0000001142117209 */ /* 0x000fe20007810000 */
[----:B------:R-:W-:Y:S01]  /*11480*/  MUFU.EX2 R3, R3 ;  /* 0x0000000300037308 */ /* 0x000fe20000000800 */
[----:B------:R-:W-:Y:S02]  /*11490*/  FSEL R86, R86, -INF , !P5 ;  /* 0xff80000056567808 */ /* 0x000fe40006800000 */
[----:B------:R-:W-:Y:S02]  /*114a0*/  FMNMX.FTZ R17, R67, R17, !PT ;  /* 0x0000001143117209 */ /* 0x000fe40007810000 */
[----:B------:R-:W-:-:S02]  /*114b0*/  FSEL R87, R87, -INF , !P3 ;  /* 0xff80000057577808 */ /* 0x000fc40005800000 */
[----:B------:R-:W-:Y:S02]  /*114c0*/  FMNMX.FTZ R17, R70, R17, !PT ;  /* 0x0000001146117209 */ /* 0x000fe40007810000 */
        /* <DEDUP_REMOVED lines=14> */
[----:B------:R-:W-:-:S03]  /*115b0*/  FADD.FTZ R17, R29, R5 ;  /* 0x000000051d117221 */ /* 0x000fc60000010000 */
[C---:B------:R-:W-:Y:S01]  /*115c0*/  FSETP.NEU.FTZ.AND P3, PT, R21.reuse, -INF , PT ;  /* 0xff8000001500780b */ /* 0x040fe20003f7d000 */
[----:B------:R-:W-:-:S05]  /*115d0*/  FMUL.FTZ R5, R21, R0 ;  /* 0x0000000015057220 */ /* 0x000fca0000410000 */
        /* <DEDUP_REMOVED lines=20> */
[----:B------:R-:W-:-:S03]  /*11720*/  FFMA.FTZ R86, R86, R0, -R5 ;  /* 0x0000000056567223 */ /* 0x000fc60000010805 */
[----:B------:R-:W0:Y:S08]  /*11730*/  MUFU.EX2 R28, R28 ;  /* 0x0000001c001c7308 */ /* 0x000e300000000800 */
[----:B------:R-:W1:Y:S08]  /*11740*/  MUFU.EX2 R30, R30 ;  /* 0x0000001e001e7308 */ /* 0x000e700000000800 */
[----:B------:R-:W-:Y:S01]  /*11750*/  MUFU.EX2 R31, R31 ;  /* 0x0000001f001f7308 */ /* 0x000fe20000000800 */
[----:B0-----:R-:W-:-:S07]  /*11760*/  F2FP.BF16.F32.PACK_AB R25, R28, R22 ;  /* 0x000000161c19723e */ /* 0x001fce00000010ff */
[----:B------:R-:W-:Y:S01]  /*11770*/  MUFU.EX2 R38, R38 ;  /* 0x0000002600267308 */ /* 0x000fe20000000800 */
[----:B-1----:R-:W-:-:S05]  /*11780*/  F2FP.BF16.F32.PACK_AB R27, R30, R29 ;  /* 0x0000001d1e1b723e */ /* 0x002fca00000010ff */
[----:B------:R0:W-:Y:S02]  /*11790*/  STSM.16.M88.4 [R137+0x21800], R24 ;  /* 0x0218001889007844 */ /* 0x0001e40000000200 */
[----:B------:R-:W-:Y:S08]  /*117a0*/  MUFU.EX2 R70, R70 ;  /* 0x0000004600467308 */ /* 0x000ff00000000800 */
[----:B------:R-:W-:Y:S01]  /*117b0*/  MUFU.EX2 R71, R71 ;  /* 0x0000004700477308 */ /* 0x000fe20000000800 */
[----:B0-----:R-:W-:Y:S01]  /*117c0*/  FFMA.FTZ R27, R35, R0, -R5 ;  /* 0x00000000231b7223 */ /* 0x001fe20000010805 */
[----:B------:R-:W-:-:S06]  /*117d0*/  FSEL R35, R21, RZ, P3 ;  /* 0x000000ff15237208 */ /* 0x000fcc0001800000 */
[----:B------:R-:W0:Y:S01]  /*117e0*/  MUFU.EX2 R24, R32 ;  /* 0x0000002000187308 */ /* 0x000e220000000800 */
[-CC-:B------:R-:W-:Y:S01]  /*117f0*/  FFMA.FTZ R25, R34, R0.reuse, -R5.reuse ;  /* 0x0000000022197223 */ /* 0x180fe20000010805 */
[-CC-:B------:R-:W-:Y:S01]  /*11800*/  FFMA.FTZ R34, R39, R0.reuse, -R5.reuse ;  /* 0x0000000027227223 */ /* 0x180fe20000010805 */
[----:B------:R-:W-:Y:S01]  /*11810*/  FFMA.FTZ R39, R54, R0, -R5 ;  /* 0x0000000036277223 */ /* 0x000fe20000010805 */
[----:B------:R-:W-:-:S04]  /*11820*/  FADD.FTZ R35, -R35, R6 ;  /* 0x0000000623237221 */ /* 0x000fc80000010100 */
[-C--:B------:R-:W-:Y:S01]  /*11830*/  FMUL.FTZ R6, R35, R0.reuse ;  /* 0x0000000023067220 */ /* 0x080fe20000410000 */
[----:B------:R-:W-:Y:S01]  /*11840*/  MUFU.EX2 R25, R25 ;  /* 0x0000001900197308 */ /* 0x000fe20000000800 */
[-CC-:B------:R-:W-:Y:S01]  /*11850*/  FFMA.FTZ R35, R50, R0.reuse, -R5.reuse ;  /* 0x0000000032237223 */ /* 0x180fe20000010805 */
[----:B------:R-:W-:-:S06]  /*11860*/  FFMA.FTZ R50, R63, R0, -R5 ;  /* 0x000000003f327223 */ /* 0x000fcc0000010805 */
[----:B------:R-:W1:Y:S01]  /*11870*/  MUFU.EX2 R6, R6 ;  /* 0x0000000600067308 */ /* 0x000e620000000800 */
[----:B0-----:R-:W-:Y:S01]  /*11880*/  FADD.FTZ R17, R24, R17 ;  /* 0x0000001118117221 */ /* 0x001fe20000010000 */
[----:B------:R-:W-:-:S03]  /*11890*/  F2FP.BF16.F32.PACK_AB R24, R33, R24 ;  /* 0x000000182118723e */ /* 0x000fc600000010ff */
[----:B------:R-:W-:-:S03]  /*118a0*/  FADD.FTZ R17, R33, R17 ;  /* 0x0000001121117221 */ /* 0x000fc60000010000 */
[----:B------:R0:W3:Y:S08]  /*118b0*/  MUFU.EX2 R26, R36 ;  /* 0x00000024001a7308 */ /* 0x0000f00000000800 */
[----:B------:R-:W4:Y:S01]  /*118c0*/  MUFU.EX2 R27, R27 ;  /* 0x0000001b001b7308 */ /* 0x000f220000000800 */
[----:B-1----:R-:W-:Y:S01]  /*118d0*/  FFMA.FTZ R22, R6, R7, R22 ;  /* 0x0000000706167223 */ /* 0x002fe20000010016 */
[-CC-:B0-----:R-:W-:Y:S01]  /*118e0*/  FFMA.FTZ R36, R42, R0.reuse, -R5.reuse ;  /* 0x000000002a247223 */ /* 0x181fe20000010805 */
[-CC-:B------:R-:W-:Y:S01]  /*118f0*/  FFMA.FTZ R42, R43, R0.reuse, -R5.reuse ;  /* 0x000000002b2a7223 */ /* 0x180fe20000010805 */
[-CC-:B------:R-:W-:Y:S01]  /*11900*/  FFMA.FTZ R43, R46, R0.reuse, -R5.reuse ;  /* 0x000000002e2b7223 */ /* 0x180fe20000010805 */
[----:B------:R-:W-:Y:S01]  /*11910*/  FADD.FTZ R22, R28, R22 ;  /* 0x000000161c167221 */ /* 0x000fe20000010000 */
[-CC-:B------:R-:W-:Y:S01]  /*11920*/  FFMA.FTZ R46, R47, R0.reuse, -R5.reuse ;  /* 0x000000002f2e7223 */ /* 0x180fe20000010805 */
[-C--:B------:R-:W-:Y:S01]  /*11930*/  FFMA.FTZ R7, R55, R0.reuse, -R5 ;  /* 0x0000000037077223 */ /* 0x080fe20000010805 */
[----:B------:R-:W0:Y:S01]  /*11940*/  MUFU.EX2 R34, R34 ;  /* 0x0000002200227308 */ /* 0x000e220000000800 */
[----:B------:R-:W-:Y:S01]  /*11950*/  FADD.FTZ R29, R29, R22 ;  /* 0x000000161d1d7221 */ /* 0x000fe20000010000 */
[----:B---3--:R-:W-:Y:S01]  /*11960*/  FADD.FTZ R28, R26, R17 ;  /* 0x000000111a1c7221 */ /* 0x008fe20000010000 */
[----:B------:R-:W-:Y:S01]  /*11970*/  FFMA.FTZ R47, R59, R0, -R5 ;  /* 0x000000003b2f7223 */ /* 0x000fe20000010805 */
[C---:B------:R-:W-:Y:S01]  /*11980*/  F2FP.BF16.F32.PACK_AB R26, R37.reuse, R26 ;  /* 0x0000001a251a723e */ /* 0x040fe200000010ff */
[----:B------:R-:W-:Y:S01]  /*11990*/  FADD.FTZ R29, R30, R29 ;  /* 0x0000001d1e1d7221 */ /* 0x000fe20000010000 */
[----:B------:R-:W-:-:S02]  /*119a0*/  FADD.FTZ R28, R37, R28 ;  /* 0x0000001c251c7221 */ /* 0x000fc40000010000 */
[----:B------:R-:W1:Y:S01]  /*119b0*/  MUFU.EX2 R36, R36 ;  /* 0x0000002400247308 */ /* 0x000e620000000800 */
[----:B------:R-:W-:Y:S01]  /*119c0*/  FADD.FTZ R29, R25, R29 ;  /* 0x0000001d191d7221 */ /* 0x000fe20000010000 */
[----:B------:R-:W-:Y:S01]  /*119d0*/  FADD.FTZ R28, R40, R28 ;  /* 0x0000001c281c7221 */ /* 0x000fe20000010000 */
[C---:B----4-:R-:W-:Y:S02]  /*119e0*/  F2FP.BF16.F32.PACK_AB R25, R27.reuse, R25 ;  /* 0x000000191b19723e */ /* 0x050fe400000010ff */
[----:B------:R-:W-:Y:S01]  /*119f0*/  FADD.FTZ R29, R27, R29 ;  /* 0x0000001d1b1d7221 */ /* 0x000fe20000010000 */
[C---:B------:R-:W-:Y:S01]  /*11a00*/  FADD.FTZ R30, R41.reuse, R28 ;  /* 0x0000001c291e7221 */ /* 0x040fe20000010000 */
[----:B------:R-:W-:Y:S01]  /*11a10*/  F2FP.BF16.F32.PACK_AB R28, R41, R40 ;  /* 0x00000028291c723e */ /* 0x000fe200000010ff */
[----:B------:R-:W3:Y:S01]  /*11a20*/  MUFU.EX2 R42, R42 ;  /* 0x0000002a002a7308 */ /* 0x000ee20000000800 */
[----:B------:R-:W-:Y:S01]  /*11a30*/  FADD.FTZ R29, R31, R29 ;  /* 0x0000001d1f1d7221 */ /* 0x000fe20000010000 */
[----:B------:R-:W-:Y:S01]  /*11a40*/  FADD.FTZ R30, R44, R30 ;  /* 0x0000001e2c1e7221 */ /* 0x000fe20000010000 */
[C---:B0-----:R-:W-:Y:S01]  /*11a50*/  F2FP.BF16.F32.PACK_AB R27, R34.reuse, R31 ;  /* 0x0000001f221b723e */ /* 0x041fe200000010ff */
[----:B------:R-:W4:Y:S01]  /*11a60*/  LDL R41, [R1+0x2c] ;  /* 0x00002c0001297983 */ /* 0x000f220000100800 */
[----:B------:R-:W-:Y:S01]  /*11a70*/  FADD.FTZ R29, R34, R29 ;  /* 0x0000001d221d7221 */ /* 0x000fe20000010000 */
[C---:B------:R-:W-:Y:S01]  /*11a80*/  FADD.FTZ R33, R45.reuse, R30 ;  /* 0x0000001e2d217221 */ /* 0x040fe20000010000 */
[----:B------:R-:W-:Y:S01]  /*11a90*/  F2FP.BF16.F32.PACK_AB R30, R45, R44 ;  /* 0x0000002c2d1e723e */ /* 0x000fe200000010ff */
[----:B------:R-:W0:Y:S01]  /*11aa0*/  MUFU.EX2 R43, R43 ;  /* 0x0000002b002b7308 */ /* 0x000e220000000800 */
[----:B-1----:R-:W-:Y:S01]  /*11ab0*/  FADD.FTZ R29, R36, R29 ;  /* 0x0000001d241d7221 */ /* 0x002fe20000010000 */
[----:B--2---:R1:W-:Y:S06]  /*11ac0*/  STSM.16.M88.4 [R142], R24 ;  /* 0x000000188e007844 */ /* 0x0043ec0000000200 */
[----:B------:R2:W5:Y:S01]  /*11ad0*/  MUFU.EX2 R32, R48 ;  /* 0x0000003000207308 */ /* 0x0005620000000800 */
[----:B---3--:R-:W-:-:S07]  /*11ae0*/  FADD.FTZ R29, R42, R29 ;  /* 0x0000001d2a1d7221 */ /* 0x008fce0000010000 */
[----:B------:R-:W3:Y:S01]  /*11af0*/  MUFU.EX2 R46, R46 ;  /* 0x0000002e002e7308 */ /* 0x000ee20000000800 */
[----:B0-----:R-:W-:Y:S01]  /*11b00*/  FADD.FTZ R29, R43, R29 ;  /* 0x0000001d2b1d7221 */ /* 0x001fe20000010000 */
[----:B--2---:R-:W-:-:S06]  /*11b10*/  FFMA.FTZ R48, R62, R0, -R5 ;  /* 0x000000003e307223 */ /* 0x004fcc0000010805 */
[----:B------:R-:W0:Y:S01]  /*11b20*/  MUFU.EX2 R35, R35 ;  /* 0x0000002300237308 */ /* 0x000e220000000800 */
[----:B-----5:R-:W-:-:S07]  /*11b30*/  FADD.FTZ R40, R32, R33 ;  /* 0x0000002120287221 */ /* 0x020fce0000010000 */
[----:B------:R-:W2:Y:S01]  /*11b40*/  MUFU.EX2 R39, R39 ;  /* 0x0000002700277308 */ /* 0x000ea20000000800 */
[----:B---3--:R-:W-:Y:S01]  /*11b50*/  FADD.FTZ R33, R46, R29 ;  /* 0x0000001d2e217221 */ /* 0x008fe20000010000 */
[----:B------:R-:W-:-:S06]  /*11b60*/  FADD.FTZ R29, R49, R40 ;  /* 0x00000028311d7221 */ /* 0x000fcc0000010000 */
[----:B------:R-:W3:Y:S01]  /*11b70*/  MUFU.EX2 R7, R7 ;  /* 0x0000000700077308 */ /* 0x000ee20000000800 */
[----:B0-----:R-:W-:Y:S01]  /*11b80*/  FADD.FTZ R33, R35, R33 ;  /* 0x0000002123217221 */ /* 0x001fe20000010000 */
[----:B------:R-:W-:-:S06]  /*11b90*/  FADD.FTZ R29, R52, R29 ;  /* 0x0000001d341d7221 */ /* 0x000fcc0000010000 */
[----:B------:R-:W0:Y:S01]  /*11ba0*/  MUFU.EX2 R22, R58 ;  /* 0x0000003a00167308 */ /* 0x000e220000000800 */
[----:B------:R-:W-:Y:S01]  /*11bb0*/  FADD.FTZ R33, R38, R33 ;  /* 0x0000002126217221 */ /* 0x000fe20000010000 */
[----:B------:R-:W-:-:S06]  /*11bc0*/  FADD.FTZ R29, R53, R29 ;  /* 0x0000001d351d7221 */ /* 0x000fcc0000010000 */
[----:B------:R-:W5:Y:S01]  /*11bd0*/  MUFU.EX2 R47, R47 ;  /* 0x0000002f002f7308 */ /* 0x000f620000000800 */
[----:B--2---:R-:W-:Y:S01]  /*11be0*/  FADD.FTZ R33, R39, R33 ;  /* 0x0000002127217221 */ /* 0x004fe20000010000 */
[----:B------:R-:W-:-:S06]  /*11bf0*/  FADD.FTZ R29, R56, R29 ;  /* 0x0000001d381d7221 */ /* 0x000fcc0000010000 */
[----:B------:R-:W-:Y:S01]  /*11c00*/  MUFU.EX2 R50, R50 ;  /* 0x0000003200327308 */ /* 0x000fe20000000800 */
[----:B---3--:R-:W-:Y:S01]  /*11c10*/  FADD.FTZ R33, R7, R33 ;  /* 0x0000002107217221 */ /* 0x008fe20000010000 */
[----:B------:R-:W-:Y:S01]  /*11c20*/  FADD.FTZ R31, R57, R29 ;  /* 0x0000001d391f7221 */ /* 0x000fe20000010000 */
[----:B------:R-:W-:Y:S01]  /*11c30*/  F2FP.BF16.F32.PACK_AB R29, R42, R36 ;  /* 0x000000242a1d723e */ /* 0x000fe200000010ff */
[----:B------:R-:W-:Y:S01]  /*11c40*/  FFMA.FTZ R5, R87, R0, -R5 ;  /* 0x0000000057057223 */ /* 0x000fe20000010805 */
[----:B0-----:R-:W-:Y:S01]  /*11c50*/  FADD.FTZ R33, R22, R33 ;  /* 0x0000002116217221 */ /* 0x001fe20000010000 */
[----:B------:R-:W-:Y:S01]  /*11c60*/  FADD.FTZ R34, R60, R31 ;  /* 0x0000001f3c227221 */ /* 0x000fe20000010000 */
[----:B------:R-:W-:Y:S01]  /*11c70*/  F2FP.BF16.F32.PACK_AB R31, R46, R43 ;  /* 0x0000002b2e1f723e */ /* 0x000fe200000010ff */
[----:B------:R-:W0:Y:S01]  /*11c80*/  MUFU.EX2 R48, R48 ;  /* 0x0000003000307308 */ /* 0x000e220000000800 */
[----:B-----5:R-:W-:Y:S01]  /*11c90*/  FADD.FTZ R33, R47, R33 ;  /* 0x000000212f217221 */ /* 0x020fe20000010000 */
[----:B------:R-:W-:-:S06]  /*11ca0*/  FADD.FTZ R34, R61, R34 ;  /* 0x000000223d227221 */ /* 0x000fcc0000010000 */
[----:B------:R-:W2:Y:S01]  /*11cb0*/  MUFU.EX2 R17, R66 ;  /* 0x0000004200117308 */ /* 0x000ea20000000800 */
[----:B------:R-:W-:-:S07]  /*11cc0*/  FADD.FTZ R40, R64, R34 ;  /* 0x0000002240287221 */ /* 0x000fce0000010000 */
[----:B------:R-:W3:Y:S01]  /*11cd0*/  MUFU.EX2 R37, R67 ;  /* 0x0000004300257308 */ /* 0x000ee20000000800 */
[----:B0-----:R-:W-:-:S04]  /*11ce0*/  FADD.FTZ R33, R48, R33 ;  /* 0x0000002130217221 */ /* 0x001fc80000010000 */
[----:B------:R-:W-:Y:S01]  /*11cf0*/  FADD.FTZ R36, R50, R33 ;  /* 0x0000002132247221 */ /* 0x000fe20000010000 */
[----:B------:R-:W-:Y:S02]  /*11d00*/  FADD.FTZ R33, R65, R40 ;  /* 0x0000002841217221 */ /* 0x000fe40000010000 */
[----:B------:R-:W-:Y:S01]  /*11d10*/  MUFU.EX2 R74, R74 ;  /* 0x0000004a004a7308 */ /* 0x000fe20000000800 */
[----:B--2---:R-:W-:Y:S01]  /*11d20*/  FADD.FTZ R36, R17, R36 ;  /* 0x0000002411247221 */ /* 0x004fe20000010000 */
[----:B------:R-:W-:Y:S01]  /*11d30*/  FADD.FTZ R40, R68, R33 ;  /* 0x0000002144287221 */ /* 0x000fe20000010000 */
[----:B------:R0:W-:Y:S03]  /*11d40*/  STSM.16.M88.4 [R139], R28 ;  /* 0x0000001c8b007844 */ /* 0x0001e60000000200 */
[----:B-1----:R-:W-:Y:S02]  /*11d50*/  FADD.FTZ R27, R69, R40 ;  /* 0x00000028451b7221 */ /* 0x002fe40000010000 */
[----:B------:R-:W1:Y:S01]  /*11d60*/  MUFU.EX2 R75, R75 ;  /* 0x0000004b004b7308 */ /* 0x000e620000000800 */
[----:B---3--:R-:W-:Y:S01]  /*11d70*/  FADD.FTZ R25, R37, R36 ;  /* 0x0000002425197221 */ /* 0x008fe20000010000 */
[----:B------:R-:W-:-:S02]  /*11d80*/  F2FP.BF16.F32.PACK_AB R33, R38, R35 ;  /* 0x000000232621723e */ /* 0x000fc400000010ff */
[----:B------:R-:W-:Y:S02]  /*11d90*/  F2FP.BF16.F32.PACK_AB R32, R49, R32 ;  /* 0x000000203120723e */ /* 0x000fe400000010ff */
[----:B------:R-:W-:Y:S02]  /*11da0*/  F2FP.BF16.F32.PACK_AB R34, R53, R52 ;  /* 0x000000343522723e */ /* 0x000fe400000010ff */
[----:B------:R-:W-:Y:S01]  /*11db0*/  F2FP.BF16.F32.PACK_AB R35, R7, R39 ;  /* 0x000000270723723e */ /* 0x000fe200000010ff */
[----:B------:R-:W-:Y:S01]  /*11dc0*/  MUFU.EX2 R78, R78 ;  /* 0x0000004e004e7308 */ /* 0x000fe20000000800 */
[----:B------:R-:W-:Y:S01]  /*11dd0*/  F2FP.BF16.F32.PACK_AB R24, R57, R56 ;  /* 0x000000383918723e */ /* 0x000fe200000010ff */
[----:B0-----:R-:W-:Y:S01]  /*11de0*/  FADD.FTZ R28, R70, R25 ;  /* 0x00000019461c7221 */ /* 0x001fe20000010000 */
[----:B------:R-:W-:Y:S01]  /*11df0*/  FADD.FTZ R30, R72, R27 ;  /* 0x0000001b481e7221 */ /* 0x000fe20000010000 */
[----:B------:R-:W-:Y:S02]  /*11e00*/  F2FP.BF16.F32.PACK_AB R26, R61, R60 ;  /* 0x0000003c3d1a723e */ /* 0x000fe400000010ff */
[----:B------:R-:W-:-:S02]  /*11e10*/  F2FP.BF16.F32.PACK_AB R25, R47, R22 ;  /* 0x000000162f19723e */ /* 0x000fc400000010ff */
[----:B------:R-:W-:Y:S01]  /*11e20*/  F2FP.BF16.F32.PACK_AB R27, R50, R48 ;  /* 0x00000030321b723e */ /* 0x000fe200000010ff */
[----:B------:R-:W-:Y:S04]  /*11e30*/  STSM.16.M88.4 [R138], R32 ;  /* 0x000000208a007844 */ /* 0x000fe80000000200 */
[----:B------:R0:W-:Y:S02]  /*11e40*/  STSM.16.M88.4 [R137+0x27800], R24 ;  /* 0x0278001889007844 */ /* 0x0001e40000000200 */
[----:B0-----:R-:W-:Y:S02]  /*11e50*/  F2FP.BF16.F32.PACK_AB R25, R37, R17 ;  /* 0x000000112519723e */ /* 0x001fe400000010ff */
[----:B------:R-:W2:Y:S01]  /*11e60*/  LDL R17, [R1+0x24] ;  /* 0x0000240001117983 */ /* 0x000ea20000100800 */
[----:B------:R-:W0:Y:S01]  /*11e70*/  MUFU.EX2 R79, R79 ;  /* 0x0000004f004f7308 */ /* 0x000e220000000800 */
[----:B------:R-:W-:Y:S01]  /*11e80*/  FADD.FTZ R29, R73, R30 ;  /* 0x0000001e491d7221 */ /* 0x000fe20000010000 */
[----:B------:R-:W-:-:S06]  /*11e90*/  FADD.FTZ R7, R71, R28 ;  /* 0x0000001c47077221 */ /* 0x000fcc0000010000 */
[----:B------:R-:W-:Y:S01]  /*11ea0*/  MUFU.EX2 R82, R82 ;  /* 0x0000005200527308 */ /* 0x000fe20000000800 */
[----:B------:R-:W-:-:S07]  /*11eb0*/  FADD.FTZ R28, R76, R29 ;  /* 0x0000001d4c1c7221 */ /* 0x000fce0000010000 */
[----:B------:R-:W3:Y:S08]  /*11ec0*/  MUFU.EX2 R83, R83 ;  /* 0x0000005300537308 */ /* 0x000ef00000000800 */
[----:B------:R-:W-:Y:S08]  /*11ed0*/  MUFU.EX2 R86, R86 ;  /* 0x0000005600567308 */ /* 0x000ff00000000800 */
[----:B------:R-:W5:Y:S01]  /*11ee0*/  MUFU.EX2 R38, R5 ;  /* 0x0000000500267308 */ /* 0x000f620000000800 */
[----:B------:R-:W-:Y:S01]  /*11ef0*/  FADD.FTZ R29, R77, R28 ;  /* 0x0000001c4d1d7221 */ /* 0x000fe20000010000 */
[----:B------:R-:W-:-:S02]  /*11f00*/  F2FP.BF16.F32.PACK_AB R24, R65, R64 ;  /* 0x000000404118723e */ /* 0x000fc400000010ff */
[----:B------:R-:W-:Y:S01]  /*11f10*/  F2FP.BF16.F32.PACK_AB R26, R69, R68 ;  /* 0x00000044451a723e */ /* 0x000fe200000010ff */
[----:B------:R-:W-:Y:S01]  /*11f20*/  FADD.FTZ R36, R80, R29 ;  /* 0x0000001d50247221 */ /* 0x000fe20000010000 */
[----:B------:R-:W-:Y:S02]  /*11f30*/  F2FP.BF16.F32.PACK_AB R27, R71, R70 ;  /* 0x00000046471b723e */ /* 0x000fe400000010ff */
[----:B------:R-:W-:Y:S02]  /*11f40*/  F2FP.BF16.F32.PACK_AB R28, R73, R72 ;  /* 0x00000048491c723e */ /* 0x000fe400000010ff */
[----:B------:R-:W-:Y:S02]  /*11f50*/  F2FP.BF16.F32.PACK_AB R30, R77, R76 ;  /* 0x0000004c4d1e723e */ /* 0x000fe400000010ff */
[----:B-1----:R-:W-:Y:S02]  /*11f60*/  F2FP.BF16.F32.PACK_AB R29, R75, R74 ;  /* 0x0000004a4b1d723e */ /* 0x002fe400000010ff */
[----:B0-----:R-:W-:-:S02]  /*11f70*/  F2FP.BF16.F32.PACK_AB R31, R79, R78 ;  /* 0x0000004e4f1f723e */ /* 0x001fc400000010ff */
[----:B------:R-:W-:Y:S02]  /*11f80*/  F2FP.BF16.F32.PACK_AB R32, R81, R80 ;  /* 0x000000505120723e */ /* 0x000fe400000010ff */
[----:B---3--:R-:W-:Y:S02]  /*11f90*/  F2FP.BF16.F32.PACK_AB R33, R83, R82 ;  /* 0x000000525321723e */ /* 0x008fe400000010ff */
[----:B------:R-:W-:Y:S02]  /*11fa0*/  F2FP.BF16.F32.PACK_AB R34, R3, R84 ;  /* 0x000000540322723e */ /* 0x000fe400000010ff */
[----:B-----5:R-:W-:Y:S01]  /*11fb0*/  F2FP.BF16.F32.PACK_AB R35, R38, R86 ;  /* 0x000000562623723e */ /* 0x020fe200000010ff */
[----:B------:R-:W-:-:S04]  /*11fc0*/  FADD.FTZ R22, R74, R7 ;  /* 0x000000074a167221 */ /* 0x000fc80000010000 */
[----:B------:R-:W-:-:S04]  /*11fd0*/  FADD.FTZ R7, R75, R22 ;  /* 0x000000164b077221 */ /* 0x000fc80000010000 */
[----:B------:R-:W-:-:S04]  /*11fe0*/  FADD.FTZ R22, R78, R7 ;  /* 0x000000074e167221 */ /* 0x000fc80000010000 */
[----:B------:R-:W-:Y:S01]  /*11ff0*/  FADD.FTZ R7, R79, R22 ;  /* 0x000000164f077221 */ /* 0x000fe20000010000 */
[----:B------:R-:W-:-:S03]  /*12000*/  FADD.FTZ R39, R81, R36 ;  /* 0x0000002451277221 */ /* 0x000fc60000010000 */
[----:B------:R-:W-:Y:S01]  /*12010*/  FADD.FTZ R22, R82, R7 ;  /* 0x0000000752167221 */ /* 0x000fe20000010000 */
[----:B------:R-:W-:-:S03]  /*12020*/  FADD.FTZ R84, R84, R39 ;  /* 0x0000002754547221 */ /* 0x000fc60000010000 */
[----:B------:R-:W-:Y:S01]  /*12030*/  FADD.FTZ R5, R83, R22 ;  /* 0x0000001653057221 */ /* 0x000fe20000010000 */
[----:B------:R-:W-:-:S03]  /*12040*/  FMUL.FTZ R90, R90, R6 ;  /* 0x000000065a5a7220 */ /* 0x000fc60000410000 */
        /* <DEDUP_REMOVED lines=43> */
[----:B----4-:R0:W-:Y:S04]  /*12300*/  STSM.16.M88.4 [R41], R24 ;  /* 0x0000001829007844 */ /* 0x0101e80000000200 */
[----:B------:R0:W-:Y:S04]  /*12310*/  STSM.16.M88.4 [R139+0x6000], R28 ;  /* 0x0060001c8b007844 */ /* 0x0001e80000000200 */
[----:B------:R0:W-:Y:S01]  /*12320*/  STSM.16.M88.4 [R138+0x6000], R32 ;  /* 0x006000208a007844 */ /* 0x0001e20000000200 */
[----:B------:R1:W-:Y:S06]  /*12330*/  MEMBAR.ALL.CTA ;  /* 0x0000000000007992 */ /* 0x0003ec0000008000 */
[----:B-1----:R-:W1:Y:S01]  /*12340*/  FENCE.VIEW.ASYNC.S ;  /* 0x00000000000073c6 */ /* 0x002e620000000000 */
        /* <DEDUP_REMOVED lines=10> */
[C---:B--2---:R-:W-:Y:S01]  /*123f0*/  ISETP.GT.AND P3, PT, R4.reuse, R17, PT ;  /* 0x000000110400720c */ /* 0x044fe20003f64270 */
[----:B------:R-:W-:Y:S02]  /*12400*/  VIADD R4, R4, 0xffffffff ;  /* 0xffffffff04047836 */ /* 0x000fe40000000000 */
[----:B------:R-:W-:Y:S01]  /*12410*/  IMAD.MOV.U32 R17, RZ, RZ, R10 ;  /* 0x000000ffff117224 */ /* 0x000fe200078e000a */
[----:B-1----:R-:W-:-:S09]  /*12420*/  NOP ;  /* 0x0000000000007918 */ /* 0x002fd20000000000 */
[----:B0-----:R-:W-:Y:S05]  /*12430*/  @P3 BRA `(.L_x_9507) ;  /* 0xffffffcc00183947 */ /* 0x001fea000383ffff */
[----:B------:R-:W-:Y:S02]  /*12440*/  IMAD.MOV.U32 R6, RZ, RZ, R21 ;  /* 0x000000ffff067224 */ /* 0x000fe400078e0015 */
[----:B------:R-:W-:Y:S02]  /*12450*/  IMAD.MOV.U32 R3, RZ, RZ, R14 ;  /* 0x000000ffff037224 */ /* 0x000fe400078e000e */
[----:B------:R-:W-:Y:S02]  /*12460*/  IMAD.MOV.U32 R17, RZ, RZ, R10 ;  /* 0x000000ffff117224 */ /* 0x000fe400078e000a */
[----:B------:R-:W-:-:S07]  /*12470*/  IMAD.MOV.U32 R22, RZ, RZ, R11 ;  /* 0x000000ffff167224 */ /* 0x000fce00078e000b */
.L_x_9489:
[----:B------:R-:W2:Y:S01]  /*12480*/  LDL R11, [R1+0x40] ;  /* 0x00004000010b7983 */ /* 0x000ea20000100800 */
[----:B------:R-:W0:Y:S03]  /*12490*/  LDC R10, c[0x0][0x9e4] ;  /* 0x00027900ff0a7b82 */ /* 0x000e260000000800 */
[----:B------:R-:W2:Y:S04]  /*124a0*/  LDL R8, [R1+0x30] ;  /* 0x0000300001087983 */ /* 0x000ea80000100800 */
[----:B------:R-:W3:Y:S01]  /*124b0*/  LDL.LU R9, [R1+0x34] ;  /* 0x0000340001097983 */ /* 0x000ee20000300800 */
[----:B0-----:R-:W-:Y:S02]  /*124c0*/  ISETP.GE.AND P5, PT, R10, 0x1, PT ;  /* 0x000000010a00780c */ /* 0x001fe40003fa6270 */
[----:B--2---:R-:W-:-:S05]  /*124d0*/  IADD3 R8, R8, 0xc0, -R11 ;  /* 0x000000c008087810 */ /* 0x004fca0007ffe80b */
[----:B---3--:R-:W-:-:S04]  /*124e0*/  IMAD R9, R9, 0xc0, R8 ;  /* 0x000000c009097824 */ /* 0x008fc800078e0208 */
[----:B------:R-:W-:Y:S02]  /*124f0*/  IMAD.IADD R20, R9, 0x1, -R20 ;  /* 0x0000000109147824 */ /* 0x000fe400078e0a14 */
[----:B------:R-:W-:Y:S05]  /*12500*/  @!P5 BRA `(.L_x_9508) ;  /* 0x000000000048d947 */ /* 0x000fea0003800000 */
[----:B------:R-:W-:Y:S01]  /*12510*/  IMAD.MOV.U32 R11, RZ, RZ, R9 ;  /* 0x000000ffff0b7224 */ /* 0x000fe200078e0009 */
[----:B------:R-:W-:Y:S04]  /*12520*/  BSSY B0, `(.L_x_9509) ;  /* 0x000000e000007945 */ /* 0x000fe80003800000 */
        /* <DEDUP_REMOVED lines=9> */
.L_x_9510:
[----:B------:R-:W-:-:S13]  /*125c0*/  ISETP.NE.AND P2, PT, R10, 0x1, PT ;  /* 0x000000010a00780c */ /* 0x000fda0003f45270 */
[----:B------:R-:W0:Y:S02]  /*125d0*/  @P2 LDC.64 R8, c[0x0][0x9e8] ;  /* 0x00027a00ff082b82 */ /* 0x000e240000000a00 */
[----:B0-----:R-:W-:-:S05]  /*125e0*/  @P2 IMAD.HI.U32 R8, R11, R8, RZ ;  /* 0x000000080b082227 */ /* 0x001fca00078e00ff */
[----:B------:R-:W-:-:S07]  /*125f0*/  @P2 SHF.R.U32.HI R11, RZ, R9, R8 ;  /* 0x00000009ff0b2219 */ /* 0x000fce0000011608 */
.L_x_9511:
[----:B------:R-:W-:Y:S05]  /*12600*/  BSYNC B0 ;  /* 0x0000000000007941 */ /* 0x000fea0003800000 */
.L_x_9509:
[----:B------:R-:W-:-:S05]  /*12610*/  IMAD R11, R11, R10, RZ ;  /* 0x0000000a0b0b7224 */ /* 0x000fca00078e02ff */
[----:B------:R-:W-:-:S07]  /*12620*/  VIMNMX R20, R20, R11, !PT ;  /* 0x0000000b14147248 */ /* 0x000fce0007fe0100 */
.L_x_9508:
[----:B------:R-:W2:Y:S01]  /*12630*/  LDL R8, [R1+0x38] ;  /* 0x0000380001087983 */ /* 0x000ea20000100800 */
[----:B------:R-:W-:-:S05]  /*12640*/  VIADD R20, R20, 0x7f ;  /* 0x0000007f14147836 */ /* 0x000fca0000000000 */
[----:B------:R-:W-:-:S04]  /*12650*/  SHF.R.S32.HI R9, RZ, 0x1f, R20 ;  /* 0x0000001fff097819 */ /* 0x000fc80000011414 */
[----:B------:R-:W-:-:S04]  /*12660*/  LEA.HI R9, R9, R20, RZ, 0x7 ;  /* 0x0000001409097211 */ /* 0x000fc800078f38ff */
[----:B------:R-:W-:-:S04]  /*12670*/  SHF.R.S32.HI R9, RZ, 0x7, R9 ;  /* 0x00000007ff097819 */ /* 0x000fc80000011409 */
[----:B--2---:R-:W-:-:S04]  /*12680*/  VIMNMX R142, R8, R9, !PT ;  /* 0x00000009088e7248 */ /* 0x004fc80007fe0100 */
[----:B------:R-:W-:-:S13]  /*12690*/  ISETP.GE.AND P2, PT, R4, R142, PT ;  /* 0x0000008e0400720c */ /* 0x000fda0003f46270 */
[----:B------:R-:W-:Y:S05]  /*126a0*/  @!P2 BRA `(.L_x_9512) ;  /* 0x0000002000e0a947 */ /* 0x000fea0003800000 */
[----:B------:R-:W-:Y:S02]  /*126b0*/  IMAD.MOV.U32 R9, RZ, RZ, R6 ;  /* 0x000000ffff097224 */ /* 0x000fe400078e0006 */
[----:B------:R-:W-:Y:S02]  /*126c0*/  IMAD.MOV.U32 R8, RZ, RZ, R3 ;  /* 0x000000ffff087224 */ /* 0x000fe400078e0003 */
[----:B------:R-:W-:Y:S02]  /*126d0*/  IMAD.MOV.U32 R10, RZ, RZ, R22 ;  /* 0x000000ffff0a7224 */ /* 0x000fe400078e0016 */
[----:B------:R-:W-:-:S07]  /*126e0*/  IMAD.MOV.U32 R11, RZ, RZ, R17 ;  /* 0x000000ffff0b7224 */ /* 0x000fce00078e0011 */
.L_x_9522:
        /* <DEDUP_REMOVED lines=11> */
.L_x_9514:
[----:B------:R-:W-:Y:S01]  /*127a0*/  IMAD R0, R17, 0x8, R2 ;  /* 0x0000000811007824 */ /* 0x000fe200078e0202 */
[----:B------:R-:W-:-:S04]  /*127b0*/  SHF.L.U32 R3, R22, 0x1f, RZ ;  /* 0x0000001f16037819 */ /* 0x000fc800000006ff */
[----:B------:R0:W1:Y:S01]  /*127c0*/  SYNCS.PHASECHK.TRANS64.TRYWAIT P3, [R0+URZ+0x2d830], R3 ;  /* 0x02d83003000075a7 */ /* 0x000062000806017f */
[----:B------:R-:W-:Y:S05]  /*127d0*/  @!P0 BRA `(.L_x_9515) ;  /* 0x0000000000048947 */ /* 0x000fea0003800000 */
[----:B------:R-:W-:Y:S01]  /*127e0*/  BPT.TRAP 0x1 ;  /* 0x000000040000795c */ /* 0x000fe20000300000 */
.L_x_9515:
[----:B------:R-:W-:Y:S04]  /*127f0*/  BSSY B0, `(.L_x_9513) ;  /* 0x0000004000007945 */ /* 0x000fe80003800000 */
[----:B-1----:R-:W-:Y:S05]  /*12800*/  @P3 BRA `(.L_x_9516) ;  /* 0x0000000000083947 */ /* 0x002fea0003800000 */
[----:B------:R-:W1:Y:S02]  /*12810*/  SYNCS.PHASECHK.TRANS64.TRYWAIT P3, [R0+URZ+0x2d830], R3 ;  /* 0x02d83003000075a7 */ /* 0x000e64000806017f */
[----:B-1----:R-:W-:Y:S05]  /*12820*/  @!P3 BRA `(.L_x_9517) ;  /* 0x000000e400a4b947 */ /* 0x002fea0003800000 */
.L_x_9516:
[----:B------:R-:W-:Y:S05]  /*12830*/  BSYNC B0 ;  /* 0x0000000000007941 */ /* 0x000fea0003800000 */
.L_x_9513:
[----:B01----:R-:W2:Y:S01]  /*12840*/  LDL R3, [R1+0x10] ;  /* 0x0000100001037983 */ /* 0x003ea20000100800 */
[----:B------:R-:W0:Y:S01]  /*12850*/  S2R R0, SR_TID.X ;  /* 0x0000000000007919 */ /* 0x000e220000002100 */
        /* <DEDUP_REMOVED lines=59> */
.L_x_9519:
[----:B------:R-:W-:Y:S01]  /*12c10*/  SHF.L.U32 R0, R10, 0x1f, RZ ;  /* 0x0000001f0a007819 */ /* 0x000fe200000006ff */
[----:B------:R-:W-:-:S04]  /*12c20*/  IMAD R3, R11, 0x8, R2 ;  /* 0x000000080b037824 */ /* 0x000fc800078e0202 */
[----:B------:R0:W1:Y:S01]  /*12c30*/  SYNCS.PHASECHK.TRANS64.TRYWAIT P2, [R3+URZ+0x2d850], R0 ;  /* 0x02d85000030075a7 */ /* 0x000062000804017f */
[----:B------:R-:W-:Y:S05]  /*12c40*/  @!P0 BRA `(.L_x_9520) ;  /* 0x0000000000048947 */ /* 0x000fea0003800000 */
[----:B------:R-:W-:Y:S01]  /*12c50*/  BPT.TRAP 0x1 ;  /* 0x000000040000795c */ /* 0x000fe20000300000 */
.L_x_9520:
[----:B-1----:R-:W-:Y:S05]  /*12c60*/  @P2 BRA `(.L_x_9518) ;  /* 0x0000000000082947 */ /* 0x002fea0003800000 */
[----:B------:R-:W1:Y:S02]  /*12c70*/  SYNCS.PHASECHK.TRANS64.TRYWAIT P2, [R3+URZ+0x2d850], R0 ;  /* 0x02d85000030075a7 */ /* 0x000e64000804017f */
[----:B-1----:R-:W-:Y:S05]  /*12c80*/  @!P2 BRA `(.L_x_9521) ;  /* 0x000000e000a0a947 */ /* 0x002fea0003800000 */
.L_x_9518:
[----:B------:R-:W2:Y:S01]  /*12c90*/  S2R R10, SR_TID.X ;  /* 0x00000000000a7919 */ /* 0x000ea20000002100 */
[----:B01----:R-:W-:Y:S01]  /*12ca0*/  VIADD R0, R2, 0x400 ;  /* 0x0000040002007836 */ /* 0x003fe20000000000 */
[----:B------:R-:W-:Y:S05]  /*12cb0*/  WARPSYNC.ALL ;  /* 0x0000000000007948 */ /* 0x000fea0003800000 */
[----:B------:R-:W-:-:S04]  /*12cc0*/  SHF.R.U32.HI R0, RZ, 0x4, R0 ;  /* 0x00000004ff007819 */ /* 0x000fc80000011600 */
[----:B------:R-:W-:-:S04]  /*12cd0*/  LOP3.LUT R20, R0, 0x3fff, RZ, 0xc0, !PT ;  /* 0x00003fff00147812 */ /* 0x000fc800078ec0ff */
[----:B------:R-:W-:Y:S02]  /*12ce0*/  LOP3.LUT R20, R20, 0x2000000, RZ, 0xfc, !PT ;  /* 0x0200000014147812 */ /* 0x000fe400078efcff */
[----:B--2---:R-:W-:Y:S02]  /*12cf0*/  SHF.R.U32.HI R6, RZ, 0x7, R10 ;  /* 0x00000007ff067819 */ /* 0x004fe4000001160a */
[----:B------:R-:W-:-:S03]  /*12d00*/  ISETP.GE.U32.AND P2, PT, R10, 0x180, PT ;  /* 0x000001800a00780c */ /* 0x000fc60003f46070 */
[----:B------:R-:W-:-:S05]  /*12d10*/  VIADD R14, R6, 0x9 ;  /* 0x00000009060e7836 */ /* 0x000fca0000000000 */
[----:B------:R-:W-:Y:S02]  /*12d20*/  SEL R14, R14, 0x9, !P2 ;  /* 0x000000090e0e7807 */ /* 0x000fe40005000000 */
[----:B------:R-:W-:Y:S01]  /*12d30*/  FMNMX.FTZ R0, R24, R8, !PT ;  /* 0x0000000818007209 */ /* 0x000fe20007810000 */
[----:B------:R-:W2:Y:S01]  /*12d40*/  LDL R143, [R1+0x14] ;  /* 0x00001400018f7983 */ /* 0x000ea20000100800 */
[----:B------:R-:W-:Y:S02]  /*12d50*/  IMAD R20, R11, 0x600, R20 ;  /* 0x000006000b147824 */ /* 0x000fe400078e0214 */
[----:B------:R-:W-:Y:S01]  /*12d60*/  FMNMX.FTZ R0, R25, R0, !PT ;  /* 0x0000000019007209 */ /* 0x000fe20007810000 */
[----:B------:R-:W-:Y:S02]  /*12d70*/  IMAD.MOV.U32 R21, RZ, RZ, -0x7fffffe0 ;  /* 0x80000020ff157424 */ /* 0x000fe400078e00ff */
[----:B------:R-:W-:Y:S01]  /*12d80*/  VIADD R140, R20, 0x40 ;  /* 0x00000040148c7836 */ /* 0x000fe20000000000 */
[----:B------:R-:W-:Y:S01]  /*12d90*/  FMNMX.FTZ R0, R28, R0, !PT ;  /* 0x000000001c007209 */ /* 0x000fe20007810000 */
[----:B------:R-:W-:Y:S01]  /*12da0*/  IMAD.MOV.U32 R141, RZ, RZ, -0x7fffffe0 ;  /* 0x80000020ff8d7424 */ /* 0x000fe200078e00ff */
[----:B------:R-:W-:-:S02]  /*12db0*/  R2UR UR14, R20 ;  /* 0x00000000140e72ca */ /* 0x000fc400000e0000 */
[----:B------:R-:W-:Y:S02]  /*12dc0*/  FMNMX.FTZ R0, R29, R0, !PT ;  /* 0x000000001d007209 */ /* 0x000fe40007810000 */
[----:B------:R-:W-:Y:S01]  /*12dd0*/  R2UR UR18, R140 ;  /* 0x000000008c1272ca */ /* 0x000fe200000e0000 */
[----:B------:R-:W-:Y:S01]  /*12de0*/  VIADD R140, R20, 0x80 ;  /* 0x00000080148c7836 */ /* 0x000fe20000000000 */
[----:B------:R-:W-:Y:S02]  /*12df0*/  FMNMX.FTZ R0, R32, R0, !PT ;  /* 0x0000000020007209 */ /* 0x000fe40007810000 */
[----:B------:R-:W-:Y:S02]  /*12e00*/  R2UR UR15, R21 ;  /* 0x00000000150f72ca */ /* 0x000fe400000e0000 */
[----:B------:R-:W-:Y:S02]  /*12e10*/  FMNMX.FTZ R0, R33, R0, !PT ;  /* 0x0000000021007209 */ /* 0x000fe40007810000 */
[----:B------:R-:W-:Y:S01]  /*12e20*/  R2UR UR22, R140 ;  /* 0x000000008c1672ca */ /* 0x000fe200000e0000 */
[----:B------:R-:W-:Y:S01]  /*12e30*/  VIADD R140, R20, 0xc0 ;  /* 0x000000c0148c7836 */ /* 0x000fe20000000000 */
[----:B------:R-:W-:-:S02]  /*12e40*/  FMNMX.FTZ R0, R36, R0, !PT ;  /* 0x0000000024007209 */ /* 0x000fc40007810000 */
[----:B------:R-:W-:Y:S02]  /*12e50*/  R2UR UR47, R21 ;  /* 0x00000000152f72ca */ /* 0x000fe400000e0000 */
[----:B------:R-:W-:Y:S02]  /*12e60*/  FMNMX.FTZ R0, R37, R0, !PT ;  /* 0x0000000025007209 */ /* 0x000fe40007810000 */
[----:B------:R-:W-:Y:S01]  /*12e70*/  R2UR UR26, R140 ;  /* 0x000000008c1a72ca */ /* 0x000fe200000e0000 */
[----:B------:R-:W-:Y:S01]  /*12e80*/  VIADD R140, R20, 0x100 ;  /* 0x00000100148c7836 */ /* 0x000fe20000000000 */
[----:B------:R-:W-:Y:S01]  /*12e90*/  FMNMX.FTZ R0, R40, R0, !PT ;  /* 0x0000000028007209 */ /* 0x000fe20007810000 */
[----:B------:R-:W-:Y:S01]  /*12ea0*/  WARPGROUP.ARRIVE ;  /* 0x00000000000079c5 */ /* 0x000fe20000000000 */
[----:B------:R-:W-:Y:S02]  /*12eb0*/  R2UR UR19, R141 ;  /* 0x000000008d1372ca */ /* 0x000fe400000e0000 */
[----:B------:R-:W-:-:S02]  /*12ec0*/  FMNMX.FTZ R0, R41, R0, !PT ;  /* 0x0000000029007209 */ /* 0x000fc40007810000 */
[----:B------:R-:W-:Y:S01]  /*12ed0*/  R2UR UR30, R140 ;  /* 0x000000008c1e72ca */ /* 0x000fe200000e0000 */
[----:B------:R-:W-:Y:S01]  /*12ee0*/  VIADD R140, R20, 0x140 ;  /* 0x00000140148c7836 */ /* 0x000fe20000000000 */
[----:B------:R-:W-:Y:S02]  /*12ef0*/  FMNMX.FTZ R0, R44, R0, !PT ;  /* 0x000000002c007209 */ /* 0x000fe40007810000 */
[----:B------:R-:W-:Y:S02]  /*12f00*/  R2UR UR23, R141 ;  /* 0x000000008d1772ca */ /* 0x000fe400000e0000 */
[----:B------:R-:W-:Y:S02]  /*12f10*/  FMNMX.FTZ R0, R45, R0, !PT ;  /* 0x000000002d007209 */ /* 0x000fe40007810000 */
[----:B------:R-:W-:Y:S01]  /*12f20*/  R2UR UR34, R140 ;  /* 0x000000008c2272ca */ /* 0x000fe200000e0000 */
[----:B------:R-:W-:Y:S01]  /*12f30*/  VIADD R140, R20, 0x180 ;  /* 0x00000180148c7836 */ /* 0x000fe20000000000 */
[----:B------:R-:W-:Y:S01]  /*12f40*/  FMNMX.FTZ R0, R48, R0, !PT ;  /* 0x0000000030007209 */ /* 0x000fe20007810000 */
[----:B------:R-:W-:Y:S01]  /*12f50*/  VIADD R20, R20, 0x1c0 ;  /* 0x000001c014147836 */ /* 0x000fe20000000000 */
[----:B------:R-:W-:-:S02]  /*12f60*/  R2UR UR27, R141 ;  /* 0x000000008d1b72ca */ /* 0x000fc400000e0000 */
[----:B------:R-:W-:Y:S02]  /*12f70*/  FMNMX.FTZ R0, R49, R0, !PT ;  /* 0x0000000031007209 */ /* 0x000fe40007810000 */
[----:B------:R-:W-:Y:S02]  /*12f80*/  R2UR UR46, R20 ;  /* 0x00000000142e72ca */ /* 0x000fe400000e0000 */
[----:B------:R-:W-:Y:S02]  /*12f90*/  FMNMX.FTZ R0, R52, R0, !PT ;  /* 0x0000000034007209 */ /* 0x000fe40007810000 */
[----:B------:R-:W-:Y:S02]  /*12fa0*/  R2UR UR31, R141 ;  /* 0x000000008d1f72ca */ /* 0x000fe400000e0000 */
[----:B------:R-:W-:Y:S02]  /*12fb0*/  FMNMX.FTZ R0, R53, R0, !PT ;  /* 0x0000000035007209 */ /* 0x000fe40007810000 */
[----:B------:R-:W-:-:S02]  /*12fc0*/  R2UR UR35, R141 ;  /* 0x000000008d2372ca */ /* 0x000fc400000e0000 */
[----:B------:R-:W-:Y:S02]  /*12fd0*/  FMNMX.FTZ R0, R56, R0, !PT ;  /* 0x0000000038007209 */ /* 0x000fe40007810000 */
[----:B------:R-:W-:Y:S02]  /*12fe0*/  R2UR UR42, R140 ;  /* 0x000000008c2a72ca */ /* 0x000fe400000e0000 */
[----:B------:R-:W-:Y:S02]  /*12ff0*/  FMNMX.FTZ R0, R57, R0, !PT ;  /* 0x0000000039007209 */ /* 0x000fe40007810000 */
        /* <DEDUP_REMOVED lines=19> */
[----:B------:R-:W0:Y:S03]  /*13130*/  LDC R0, c[0x0][0x988] ;  /* 0x00026200ff007b82 */ /* 0x000e260000000800 */
[----:B------:R-:W-:-:S04]  /*13140*/  FADD.FTZ R6, -R3, R8 ;  /* 0x0000000803067221 */ /* 0x000fc80000010100 */
[-C--:B0-----:R-:W-:Y:S01]  /*13150*/  FMUL.FTZ R6, R6, R0.reuse ;  /* 0x0000000006067220 */ /* 0x081fe20000410000 */
[----:B------:R-:W-:-:S03]  /*13160*/  FMUL.FTZ R15, R3, R0 ;  /* 0x00000000030f7220 */ /* 0x000fc60000410000 */
        /* <DEDUP_REMOVED lines=9> */
[----:B0-----:R-:W-:Y:S01]  /*13200*/  FMNMX.FTZ R6, R26, R9, !PT ;  /* 0x000000091a067209 */ /* 0x001fe20007810000 */
[-CC-:B------:R-:W-:Y:S01]  /*13210*/  FFMA.FTZ R37, R37, R0.reuse, -R15.reuse ;  /* 0x0000000025257223 */ /* 0x180fe2000001080f */
[-CC-:B------:R-:W-:Y:S01]  /*13220*/  FFMA.FTZ R40, R40, R0.reuse, -R15.reuse ;  /* 0x0000000028287223 */ /* 0x180fe2000001080f */
[--C-:B------:R-:W-:Y:S01]  /*13230*/  FFMA.FTZ R41, R41, R0, -R15.reuse ;  /* 0x0000000029297223 */ /* 0x100fe2000001080f */
[----:B------:R-:W-:Y:S01]  /*13240*/  FMNMX.FTZ R6, R27, R6, !PT ;  /* 0x000000061b067209 */ /* 0x000fe20007810000 */
[-CC-:B------:R-:W-:Y:S01]  /*13250*/  FFMA.FTZ R44, R44, R0.reuse, -R15.reuse ;  /* 0x000000002c2c7223 */ /* 0x180fe2000001080f */
[--C-:B------:R-:W-:Y:S01]  /*13260*/  FFMA.FTZ R45, R45, R0, -R15.reuse ;  /* 0x000000002d2d7223 */ /* 0x100fe2000001080f */
[----:B------:R-:W0:Y:S01]  /*13270*/  MUFU.EX2 R25, R25 ;  /* 0x0000001900197308 */ /* 0x000e220000000800 */
        /* <DEDUP_REMOVED lines=9> */
[----:B-1----:R-:W-:Y:S01]  /*13310*/  FFMA.FTZ R5, R20, R5, R8 ;  /* 0x0000000514057223 */ /* 0x002fe20000010008 */
[-CC-:B------:R-:W-:Y:S01]  /*13320*/  FFMA.FTZ R57, R57, R0.reuse, -R15.reuse ;  /* 0x0000000039397223 */ /* 0x180fe2000001080f */
[--C-:B------:R-:W-:Y:S01]  /*13330*/  FFMA.FTZ R60, R60, R0, -R15.reuse ;  /* 0x000000003c3c7223 */ /* 0x100fe2000001080f */
[----:B------:R-:W-:Y:S01]  /*13340*/  FMNMX.FTZ R6, R35, R6, !PT ;  /* 0x0000000623067209 */ /* 0x000fe20007810000 */
[-CC-:B------:R-:W-:Y:S01]  /*13350*/  FFMA.FTZ R61, R61, R0.reuse, -R15.reuse ;  /* 0x000000003d3d7223 */ /* 0x180fe2000001080f */
[----:B------:R-:W-:Y:S01]  /*13360*/  FFMA.FTZ R64, R64, R0, -R15 ;  /* 0x0000000040407223 */ /* 0x000fe2000001080f */
[----:B------:R-:W1:Y:S01]  /*13370*/  MUFU.EX2 R29, R29 ;  /* 0x0000001d001d7308 */ /* 0x000e620000000800 */
[----:B------:R-:W-:Y:S01]  /*13380*/  FMNMX.FTZ R6, R38, R6, !PT ;  /* 0x0000000626067209 */ /* 0x000fe20007810000 */
[C---:B0-----:R-:W-:Y:S01]  /*13390*/  FADD.FTZ R5, R25.reuse, R5 ;  /* 0x0000000519057221 */ /* 0x041fe20000010000 */
[----:B------:R-:W-:Y:S01]  /*133a0*/  F2FP.BF16.F32.PACK_AB R8, R25, R8 ;  /* 0x000000081908723e */ /* 0x000fe200000010ff */
[--C-:B------:R-:W-:Y:S01]  /*133b0*/  FFMA.FTZ R65, R65, R0, -R15.reuse ;  /* 0x0000000041417223 */ /* 0x100fe2000001080f */
[----:B------:R-:W-:Y:S01]  /*133c0*/  FMNMX.FTZ R6, R39, R6, !PT ;  /* 0x0000000627067209 */ /* 0x000fe20007810000 */
[-CC-:B------:R-:W-:Y:S01]  /*133d0*/  FFMA.FTZ R68, R68, R0.reuse, -R15.reuse ;  /* 0x0000000044447223 */ /* 0x180fe2000001080f */
[-CC-:B------:R-:W-:Y:S01]  /*133e0*/  FFMA.FTZ R69, R69, R0.reuse, -R15.reuse ;  /* 0x0000000045457223 */ /* 0x180fe2000001080f */
[----:B------:R-:W-:Y:S01]  /*133f0*/  FFMA.FTZ R72, R72, R0, -R15 ;  /* 0x0000000048487223 */ /* 0x000fe2000001080f */
[----:B------:R-:W-:Y:S01]  /*13400*/  FMNMX.FTZ R6, R42, R6, !PT ;  /* 0x000000062a067209 */ /* 0x000fe20007810000 */
[----:B---3--:R-:W-:Y:S01]  /*13410*/  FADD.FTZ R5, R10, R5 ;  /* 0x000000050a057221 */ /* 0x008fe20000010000 */
[-CC-:B------:R-:W-:Y:S01]  /*13420*/  FFMA.FTZ R73, R73, R0.reuse, -R15.reuse ;  /* 0x0000000049497223 */ /* 0x180fe2000001080f */
[--C-:B------:R-:W-:Y:S01]  /*13430*/  FFMA.FTZ R76, R76, R0, -R15.reuse ;  /* 0x000000004c4c7223 */ /* 0x100fe2000001080f */
[----:B------:R-:W-:Y:S01]  /*13440*/  FMNMX.FTZ R6, R43, R6, !PT ;  /* 0x000000062b067209 */ /* 0x000fe20007810000 */
[-CC-:B------:R-:W-:Y:S01]  /*13450*/  FFMA.FTZ R77, R77, R0.reuse, -R15.reuse ;  /* 0x000000004d4d7223 */ /* 0x180fe2000001080f */
[-CC-:B------:R-:W-:Y:S01]  /*13460*/  FFMA.FTZ R80, R80, R0.reuse, -R15.reuse ;  /* 0x0000000050507223 */ /* 0x180fe2000001080f */
[----:B------:R-:W-:Y:S01]  /*13470*/  FFMA.FTZ R81, R81, R0, -R15 ;  /* 0x0000000051517223 */ /* 0x000fe2000001080f */
[----:B------:R-:W-:Y:S01]  /*13480*/  FMNMX.FTZ R6, R46, R6, !PT ;  /* 0x000000062e067209 */ /* 0x000fe20007810000 */
[C---:B-1----:R-:W-:Y:S01]  /*13490*/  FADD.FTZ R5, R29.reuse, R5 ;  /* 0x000000051d057221 */ /* 0x042fe20000010000 */
[----:B------:R-:W-:Y:S01]  /*134a0*/  F2FP.BF16.F32.PACK_AB R10, R29, R10 ;  /* 0x0000000a1d0a723e */ /* 0x000fe200000010ff */
[--C-:B------:R-:W-:Y:S01]  /*134b0*/  FFMA.FTZ R84, R84, R0, -R15.reuse ;  /* 0x0000000054547223 */ /* 0x100fe2000001080f */
[----:B------:R-:W-:Y:S01]  /*134c0*/  FMNMX.FTZ R6, R47, R6, !PT ;  /* 0x000000062f067209 */ /* 0x000fe20007810000 */
[----:B------:R-:W-:-:S02]  /*134d0*/  FFMA.FTZ R15, R85, R0, -R15 ;  /* 0x00000000550f7223 */ /* 0x000fc4000001080f */
[----:B------:R-:W3:Y:S01]  /*134e0*/  LDL R85, [R1+0x28] ;  /* 0x0000280001557983 */ /* 0x000ee20000100800 */
        /* <DEDUP_REMOVED lines=9> */
[----:B--2---:R-:W-:Y:S02]  /*13580*/  LOP3.LUT R24, R143, 0x10000, RZ, 0xfc, !PT ;  /* 0x000100008f187812 */ /* 0x004fe400078efcff */
        /* <DEDUP_REMOVED lines=14> */
[----:B------:R-:W-:Y:S02]  /*13670*/  R2UR UR12, R24 ;  /* 0x00000000180c72ca */ /* 0x000fe400000e0000 */
[----:B0-----:R-:W-:-:S05]  /*13680*/  FMNMX.FTZ R6, R6, R21, !PT ;  /* 0x0000001506067209 */ /* 0x001fca0007810000 */
        /* <DEDUP_REMOVED lines=33> */
[----:B------:R-:W-:-:S05]  /*138a0*/  IMAD.MOV.U32 R25, RZ, RZ, 0x40000040 ;  /* 0x40000040ff197424 */ /* 0x000fca00078e00ff */
[----:B------:R-:W-:-:S13]  /*138b0*/  R2UR UR13, R25 ;  /* 0x00000000190d72ca */ /* 0x000fda00000e0000 */
[----:B------:R-:W-:Y:S01]  /*138c0*/  HGMMA.64x96x16.F32.BF16 R88, gdesc[UR12].tnspB, R88, gsb0 ;  /* 0x416000000c5879f0 */ /* 0x000fe20008001858 */
[----:B------:R-:W-:Y:S02]  /*138d0*/  VIADD R26, R24, 0x2 ;  /* 0x00000002181a7836 */ /* 0x000fe40000000000 */
[----:B------:R-:W-:-:S03]  /*138e0*/  IMAD.MOV.U32 R27, RZ, RZ, 0x40000040 ;  /* 0x40000040ff1b7424 */ /* 0x000fc600078e00ff */
[----:B------:R-:W-:Y:S02]  /*138f0*/  R2UR UR16, R26 ;  /* 0x000000001a1072ca */ /* 0x000fe400000e0000 */
[----:B------:R-:W-:Y:S01]  /*13900*/  R2UR UR17, R27 ;  /* 0x000000001b1172ca */ /* 0x000fe200000e0000 */
[----:B------:R-:W-:Y:S01]  /*13910*/  VIADD R26, R24, 0x4 ;  /* 0x00000004181a7836 */ /* 0x000fe20000000000 */
[----:B------:R-:W-:Y:S02]  /*13920*/  WARPGROUP.DEPBAR.LE gsb0, 0x0 ;  /* 0x00008000000079c5 */ /* 0x000fe40000010000 */
[----:B------:R-:W-:-:S09]  /*13930*/  WARPGROUP.ARRIVE ;  /* 0x00000000000079c5 */ /* 0x000fd20000000000 */
[----:B------:R-:W-:Y:S01]  /*13940*/  HGMMA.64x96x16.F32.BF16 R88, gdesc[UR16].tnspB, R88, gsb0 ;  /* 0x41600000105879f0 */ /* 0x000fe20008001858 */
[----:B------:R-:W-:Y:S02]  /*13950*/  R2UR UR20, R26 ;  /* 0x000000001a1472ca */ /* 0x000fe400000e0000 */
[C---:B------:R-:W-:Y:S01]  /*13960*/  R2UR UR21, R27.reuse ;  /* 0x000000001b1572ca */ /* 0x040fe200000e0000 */
[----:B------:R-:W-:Y:S01]  /*13970*/  VIADD R26, R24, 0x6 ;  /* 0x00000006181a7836 */ /* 0x000fe20000000000 */
[----:B------:R-:W-:-:S04]  /*13980*/  R2UR UR25, R27 ;  /* 0x000000001b1972ca */ /* 0x000fc800000e0000 */
[----:B------:R-:W-:Y:S01]  /*13990*/  R2UR UR24, R26 ;  /* 0x000000001a1872ca */ /* 0x000fe200000e0000 */
[----:B------:R-:W-:Y:S02]  /*139a0*/  WARPGROUP.DEPBAR.LE gsb0, 0x0 ;  /* 0x00008000000079c5 */ /* 0x000fe40000010000 */
[----:B------:R-:W-:-:S06]  /*139b0*/  WARPGROUP.ARRIVE ;  /* 0x00000000000079c5 */ /* 0x000fcc0000000000 */
[----:B------:R-:W-:Y:S01]  /*139c0*/  HGMMA.64x96x16.F32.BF16 R88, gdesc[UR20].tnspB, R88, gsb0 ;  /* 0x41600000145879f0 */ /* 0x000fe20008001858 */
        /* <DEDUP_REMOVED lines=18> */
[----:B------:R-:W-:Y:S02]  /*13af0*/  VIADD R24, R24, 0x606 ;  /* 0x0000060618187836 */ /* 0x000fe40000000000 */
[----:B------:R-:W-:-:S03]  /*13b00*/  IMAD.MOV.U32 R25, RZ, RZ, 0x40000040 ;  /* 0x40000040ff197424 */ /* 0x000fc600078e00ff */
[----:B------:R-:W-:Y:S02]  /*13b10*/  R2UR UR44, R24 ;  /* 0x00000000182c72ca */ /* 0x000fe400000e0000 */
[----:B------:R-:W-:Y:S01]  /*13b20*/  R2UR UR45, R25 ;  /* 0x00000000192d72ca */ /* 0x000fe200000e0000 */
[----:B------:R-:W-:Y:S02]  /*13b30*/  WARPGROUP.DEPBAR.LE gsb0, 0x0 ;  /* 0x00008000000079c5 */ /* 0x000fe40000010000 */
[----:B------:R-:W-:-:S06]  /*13b40*/  WARPGROUP.ARRIVE ;  /* 0x00000000000079c5 */ /* 0x000fcc0000000000 */
[----:B------:R-:W-:Y:S01]  /*13b50*/  HGMMA.64x96x16.F32.BF16 R88, gdesc[UR40].tnspB, R88, gsb0 ;  /* 0x41600000285879f0 */ /* 0x000fe20008001858 */
[----:B------:R-:W-:-:S04]  /*13b60*/  FADD.FTZ R9, -R6, R9 ;  /* 0x0000000906097221 */ /* 0x000fc80000010100 */
[----:B------:R-:W-:Y:S01]  /*13b70*/  FMUL.FTZ R9, R9, R0 ;  /* 0x0000000009097220 */ /* 0x000fe20000410000 */
[----:B------:R-:W-:Y:S01]  /*13b80*/  MUFU.EX2 R28, R28 ;  /* 0x0000001c001c7308 */ /* 0x000fe20000000800 */
[----:B------:R-:W-:Y:S02]  /*13b90*/  WARPGROUP.DEPBAR.LE gsb0, 0x0 ;  /* 0x00008000000079c5 */ /* 0x000fe40000010000 */
[----:B------:R-:W-:-:S06]  /*13ba0*/  WARPGROUP.ARRIVE ;  /* 0x00000000000079c5 */ /* 0x000fcc0000000000 */
[----:B------:R-:W-:Y:S01]  /*13bb0*/  HGMMA.64x96x16.F32.BF16 R88, gdesc[UR44].tnspB, R88, gsb0 ;  /* 0x416000002c5879f0 */ /* 0x000fe20008001858 */
[----:B------:R-:W-:Y:S08]  /*13bc0*/  MUFU.EX2 R29, R9 ;  /* 0x00000009001d7308 */ /* 0x000ff00000000800 */
[----:B------:R0:W1:Y:S08]  /*13bd0*/  MUFU.EX2 R9, R21 ;  /* 0x0000001500097308 */ /* 0x0000700000000800 */
[----:B------:R-:W2:Y:S01]  /*13be0*/  MUFU.EX2 R30, R30 ;  /* 0x0000001e001e7308 */ /* 0x000ea20000000800 */
[----:B0-----:R-:W-:-:S07]  /*13bf0*/  @!P1 IMAD R21, R17, 0x8, R2 ;  /* 0x0000000811159824 */ /* 0x001fce00078e0202 */
[----:B------:R-:W0:Y:S01]  /*13c00*/  MUFU.EX2 R31, R31 ;  /* 0x0000001f001f7308 */ /* 0x000e220000000800 */
[----:B------:R-:W-:Y:S02]  /*13c10*/  @!P1 VIADD R21, R21, 0x2d840 ;  /* 0x0002d84015159836 */ /* 0x000fe40000000000 */
[----:B-1----:R-:W-:Y:S01]  /*13c20*/  FFMA.FTZ R7, R29, R7, R9 ;  /* 0x000000071d077223 */ /* 0x002fe20000010009 */
[C---:B------:R-:W-:Y:S02]  /*13c30*/  F2FP.BF16.F32.PACK_AB R9, R28.reuse, R9 ;  /* 0x000000091c09723e */ /* 0x040fe400000010ff */
[----:B------:R-:W-:Y:S02]  /*13c40*/  @!P1 PRMT R21, RZ, 0x654, R21 ;  /* 0x00000654ff159816 */ /* 0x000fe40000000015 */
[----:B------:R-:W-:Y:S01]  /*13c50*/  MUFU.EX2 R33, R33 ;  /* 0x0000002100217308 */ /* 0x000fe20000000800 */
[----:B------:R-:W-:-:S04]  /*13c60*/  FADD.FTZ R7, R28, R7 ;  /* 0x000000071c077221 */ /* 0x000fc80000010000 */
[----:B--2---:R-:W-:-:S04]  /*13c70*/  FADD.FTZ R7, R30, R7 ;  /* 0x000000071e077221 */ /* 0x004fc80000010000 */
[----:B0-----:R-:W-:Y:S01]  /*13c80*/  FADD.FTZ R7, R31, R7 ;  /* 0x000000071f077221 */ /* 0x001fe20000010000 */
[----:B------:R-:W-:Y:S02]  /*13c90*/  WARPGROUP.DEPBAR.LE gsb0, 0x0 ;  /* 0x00008000000079c5 */ /* 0x000fe40000010000 */
[----:B------:R0:W-:Y:S06]  /*13ca0*/  BAR.ARV R14, 0x100 ;  /* 0x0004000e0000751d */ /* 0x0001ec0000002000 */
[----:B------:R-:W-:Y:S01]  /*13cb0*/  @!P1 SYNCS.ARRIVE.TRANS64.RED.A1T0 RZ, [R21+URZ], RZ ;  /* 0x000000ff15ff99a7 */ /* 0x000fe2000810043f */
[----:B0-----:R-:W-:-:S04]  /*13cc0*/  @!P1 IMAD R14, R11, 0x8, R2 ;  /* 0x000000080b0e9824 */ /* 0x001fc800078e0202 */
[----:B------:R-:W-:Y:S01]  /*13cd0*/  @!P1 VIADD R14, R14, 0x2d860 ;  /* 0x0002d8600e0e9836 */ /* 0x000fe20000000000 */
[----:B------:R-:W-:-:S04]  /*13ce0*/  F2FP.BF16.F32.PACK_AB R11, R31, R30 ;  /* 0x0000001e1f0b723e */ /* 0x000fc800000010ff */
[----:B------:R-:W-:-:S04]  /*13cf0*/  @!P1 PRMT R14, RZ, 0x654, R14 ;  /* 0x00000654ff0e9816 */ /* 0x000fc8000000000e */
[----:B------:R0:W-:Y:S01]  /*13d00*/  @!P1 SYNCS.ARRIVE.TRANS64.RED.A1T0 RZ, [R14+URZ], RZ ;  /* 0x000000ff0eff99a7 */ /* 0x0001e2000810043f */
[----:B------:R1:W-:Y:S01]  /*13d10*/  STSM.16.M88.4 [R137+0x21800], R8 ;  /* 0x0218000889007844 */ /* 0x0003e20000000200 */
[----:B0-----:R-:W-:Y:S08]  /*13d20*/  MUFU.EX2 R14, R35 ;  /* 0x00000023000e7308 */ /* 0x001ff00000000800 */
[----:B-1----:R-:W0:Y:S08]  /*13d30*/  MUFU.EX2 R8, R32 ;  /* 0x0000002000087308 */ /* 0x002e300000000800 */
[----:B------:R-:W1:Y:S08]  /*13d40*/  MUFU.EX2 R9, R34 ;  /* 0x0000002200097308 */ /* 0x000e700000000800 */
[----:B------:R-:W2:Y:S01]  /*13d50*/  MUFU.EX2 R10, R36 ;  /* 0x00000024000a7308 */ /* 0x000ea20000000800 */
[----:B0-----:R-:W-:-:S04]  /*13d60*/  FADD.FTZ R5, R8, R5 ;  /* 0x0000000508057221 */ /* 0x001fc80000010000 */
[----:B------:R-:W-:Y:S01]  /*13d70*/  FADD.FTZ R5, R33, R5 ;  /* 0x0000000521057221 */ /* 0x000fe20000010000 */
[----:B-1----:R-:W-:-:S03]  /*13d80*/  FADD.FTZ R21, R9, R7 ;  /* 0x0000000709157221 */ /* 0x002fc60000010000 */
[----:B--2---:R-:W-:Y:S01]  /*13d90*/  FADD.FTZ R7, R10, R5 ;  /* 0x000000050a077221 */ /* 0x004fe20000010000 */
[----:B------:R-:W-:Y:S02]  /*13da0*/  FADD.FTZ R5, R14, R21 ;  /* 0x000000150e057221 */ /* 0x000fe40000010000 */
[----:B------:R-:W2:Y:S01]  /*13db0*/  LDL R21, [R1+0x2c] ;  /* 0x00002c0001157983 */ /* 0x000ea20000100800 */
[----:B------:R-:W0:Y:S08]  /*13dc0*/  MUFU.EX2 R37, R37 ;  /* 0x0000002500257308 */ /* 0x000e300000000800 */
[----:B------:R-:W1:Y:S08]  /*13dd0*/  MUFU.EX2 R11, R38 ;  /* 0x00000026000b7308 */ /* 0x000e700000000800 */
[----:B------:R-:W4:Y:S08]  /*13de0*/  MUFU.EX2 R24, R40 ;  /* 0x0000002800187308 */ /* 0x000f300000000800 */
[----:B------:R-:W5:Y:S08]  /*13df0*/  MUFU.EX2 R39, R39 ;  /* 0x0000002700277308 */ /* 0x000f700000000800 */
[----:B------:R-:W3:Y:S08]  /*13e00*/  MUFU.EX2 R41, R41 ;  /* 0x0000002900297308 */ /* 0x000ef00000000800 */
[----:B------:R-:W3:Y:S01]  /*13e10*/  MUFU.EX2 R25, R42 ;  /* 0x0000002a00197308 */ /* 0x000ee20000000800 */
[----:B0-----:R-:W-:Y:S01]  /*13e20*/  FADD.FTZ R7, R37, R7 ;  /* 0x0000000725077221 */ /* 0x001fe20000010000 */
[----:B-1----:R-:W-:-:S06]  /*13e30*/  FADD.FTZ R5, R11, R5 ;  /* 0x000000050b057221 */ /* 0x002fcc0000010000 */
[----:B------:R-:W0:Y:S08]  /*13e40*/  MUFU.EX2 R26, R44 ;  /* 0x0000002c001a7308 */ /* 0x000e300000000800 */
[----:B------:R-:W1:Y:S01]  /*13e50*/  MUFU.EX2 R43, R43 ;  /* 0x0000002b002b7308 */ /* 0x000e620000000800 */
[----:B----4-:R-:W-:Y:S01]  /*13e60*/  FADD.FTZ R7, R24, R7 ;  /* 0x0000000718077221 */ /* 0x010fe20000010000 */
[----:B-----5:R-:W-:-:S06]  /*13e70*/  FADD.FTZ R5, R39, R5 ;  /* 0x0000000527057221 */ /* 0x020fcc0000010000 */
[----:B------:R-:W4:Y:S08]  /*13e80*/  MUFU.EX2 R45, R45 ;  /* 0x0000002d002d7308 */ /* 0x000f300000000800 */
[----:B------:R-:W5:Y:S01]  /*13e90*/  MUFU.EX2 R27, R46 ;  /* 0x0000002e001b7308 */ /* 0x000f620000000800 */
[----:B---3--:R-:W-:Y:S01]  /*13ea0*/  FADD.FTZ R7, R41, R7 ;  /* 0x0000000729077221 */ /* 0x008fe20000010000 */
[----:B------:R-:W-:-:S06]  /*13eb0*/  FADD.FTZ R5, R25, R5 ;  /* 0x0000000519057221 */ /* 0x000fcc0000010000 */
        /* <DEDUP_REMOVED lines=30> */
[----:B------:R-:W-:Y:S01]  /*140a0*/  F2FP.BF16.F32.PACK_AB R9, R14, R9 ;  /* 0x000000090e09723e */ /* 0x000fe200000010ff */
[----:B----4-:R-:W-:-:S06]  /*140b0*/  FADD.FTZ R7, R57, R7 ;  /* 0x0000000739077221 */ /* 0x010fcc0000010000 */
[----:B------:R-:W4:Y:S01]  /*140c0*/  MUFU.EX2 R64, R64 ;  /* 0x0000004000407308 */ /* 0x000f220000000800 */
[----:B-----5:R-:W-:-:S07]  /*140d0*/  FADD.FTZ R14, R58, R5 ;  /* 0x000000053a0e7221 */ /* 0x020fce0000010000 */
        /* <DEDUP_REMOVED lines=15> */
[----:B------:R-:W3:Y:S01]  /*141d0*/  MUFU.EX2 R71, R71 ;  /* 0x0000004700477308 */ /* 0x000ee20000000800 */
[----:B0-----:R-:W-:Y:S01]  /*141e0*/  FADD.FTZ R28, R68, R7 ;  /* 0x00000007441c7221 */ /* 0x001fe20000010000 */
[----:B------:R-:W-:Y:S01]  /*141f0*/  F2FP.BF16.F32.PACK_AB R8, R33, R8 ;  /* 0x000000082108723e */ /* 0x000fe200000010ff */
[----:B-1----:R-:W-:-:S05]  /*14200*/  FADD.FTZ R5, R67, R14 ;  /* 0x0000000e43057221 */ /* 0x002fca0000010000 */
[----:B------:R-:W0:Y:S01]  /*14210*/  MUFU.EX2 R72, R72 ;  /* 0x0000004800487308 */ /* 0x000e220000000800 */
[----:B------:R-:W-:Y:S02]  /*14220*/  F2FP.BF16.F32.PACK_AB R10, R37, R10 ;  /* 0x0000000a250a723e */ /* 0x000fe400000010ff */
[----:B------:R-:W-:-:S05]  /*14230*/  F2FP.BF16.F32.PACK_AB R11, R39, R11 ;  /* 0x0000000b270b723e */ /* 0x000fca00000010ff */
[----:B------:R-:W-:Y:S01]  /*14240*/  MUFU.EX2 R74, R74 ;  /* 0x0000004a004a7308 */ /* 0x000fe20000000800 */
[----:B----4-:R-:W-:Y:S01]  /*14250*/  FADD.FTZ R7, R69, R28 ;  /* 0x0000001c45077221 */ /* 0x010fe20000010000 */
[----:B-----5:R-:W-:-:S06]  /*14260*/  FADD.FTZ R28, R70, R5 ;  /* 0x00000005461c7221 */ /* 0x020fcc0000010000 */
[----:B------:R-:W1:Y:S01]  /*14270*/  MUFU.EX2 R73, R73 ;  /* 0x0000004900497308 */ /* 0x000e620000000800 */
[----:B------:R4:W-:Y:S01]  /*14280*/  STSM.16.M88.4 [R85], R8 ;  /* 0x0000000855007844 */ /* 0x0009e20000000200 */
[----:B------:R-:W-:-:S06]  /*14290*/  F2FP.BF16.F32.PACK_AB R24, R41, R24 ;  /* 0x000000182918723e */ /* 0x000fcc00000010ff */
[----:B------:R-:W5:Y:S01]  /*142a0*/  MUFU.EX2 R75, R75 ;  /* 0x0000004b004b7308 */ /* 0x000f620000000800 */
[----:B------:R-:W-:Y:S02]  /*142b0*/  F2FP.BF16.F32.PACK_AB R25, R43, R25 ;  /* 0x000000192b19723e */ /* 0x000fe400000010ff */
[----:B------:R-:W-:Y:S02]  /*142c0*/  F2FP.BF16.F32.PACK_AB R26, R45, R26 ;  /* 0x0000001a2d1a723e */ /* 0x000fe400000010ff */
[----:B------:R-:W-:-:S03]  /*142d0*/  F2FP.BF16.F32.PACK_AB R27, R47, R27 ;  /* 0x0000001b2f1b723e */ /* 0x000fc600000010ff */
[----:B------:R-:W2:Y:S01]  /*142e0*/  MUFU.EX2 R76, R76 ;  /* 0x0000004c004c7308 */ /* 0x000ea20000000800 */
[----:B----4-:R-:W-:Y:S02]  /*142f0*/  F2FP.BF16.F32.PACK_AB R8, R49, R48 ;  /* 0x000000303108723e */ /* 0x010fe400000010ff */
[----:B------:R-:W-:Y:S02]  /*14300*/  F2FP.BF16.F32.PACK_AB R9, R51, R50 ;  /* 0x000000323309723e */ /* 0x000fe400000010ff */
[----:B------:R-:W-:-:S03]  /*14310*/  F2FP.BF16.F32.PACK_AB R10, R53, R52 ;  /* 0x00000034350a723e */ /* 0x000fc600000010ff */
[----:B------:R-:W4:Y:S01]  /*14320*/  MUFU.EX2 R78, R78 ;  /* 0x0000004e004e7308 */ /* 0x000f220000000800 */
[----:B------:R-:W-:Y:S01]  /*14330*/  F2FP.BF16.F32.PACK_AB R11, R55, R54 ;  /* 0x00000036370b723e */ /* 0x000fe200000010ff */
[----:B---3--:R-:W-:Y:S01]  /*14340*/  FADD.FTZ R5, R71, R28 ;  /* 0x0000001c47057221 */ /* 0x008fe20000010000 */
[----:B------:R-:W-:Y:S05]  /*14350*/  STSM.16.M88.4 [R139], R24 ;  /* 0x000000188b007844 */ /* 0x000fea0000000200 */
[----:B------:R-:W3:Y:S01]  /*14360*/  MUFU.EX2 R77, R77 ;  /* 0x0000004d004d7308 */ /* 0x000ee20000000800 */
[----:B------:R5:W-:Y:S01]  /*14370*/  STSM.16.M88.4 [R138], R8 ;  /* 0x000000088a007844 */ /* 0x000be20000000200 */
[----:B0-----:R-:W-:-:S06]  /*14380*/  FADD.FTZ R30, R72, R7 ;  /* 0x00000007481e7221 */ /* 0x001fcc0000010000 */
[----:B------:R-:W0:Y:S01]  /*14390*/  MUFU.EX2 R79, R79 ;  /* 0x0000004f004f7308 */ /* 0x000e220000000800 */
[----:B-1----:R-:W-:-:S07]  /*143a0*/  FADD.FTZ R7, R73, R30 ;  /* 0x0000001e49077221 */ /* 0x002fce0000010000 */
[----:B------:R-:W1:Y:S01]  /*143b0*/  MUFU.EX2 R36, R80 ;  /* 0x0000005000247308 */ /* 0x000e620000000800 */
[----:B-----5:R-:W-:-:S07]  /*143c0*/  FADD.FTZ R10, R74, R5 ;  /* 0x000000054a0a7221 */ /* 0x020fce0000010000 */
[----:B------:R-:W5:Y:S01]  /*143d0*/  MUFU.EX2 R37, R82 ;  /* 0x0000005200257308 */ /* 0x000f620000000800 */
[----:B------:R-:W-:-:S07]  /*143e0*/  FADD.FTZ R5, R75, R10 ;  /* 0x0000000a4b057221 */ /* 0x000fce0000010000 */
[----:B------:R-:W5:Y:S08]  /*143f0*/  MUFU.EX2 R81, R81 ;  /* 0x0000005100517308 */ /* 0x000f700000000800 */
[----:B------:R-:W-:Y:S08]  /*14400*/  MUFU.EX2 R84, R84 ;  /* 0x0000005400547308 */ /* 0x000ff00000000800 */
[----:B------:R-:W-:Y:S08]  /*14410*/  MUFU.EX2 R15, R15 ;  /* 0x0000000f000f7308 */ /* 0x000ff00000000800 */
[----:B------:R-:W5:Y:S08]  /*14420*/  MUFU.EX2 R14, R83 ;  /* 0x00000053000e7308 */ /* 0x000f700000000800 */
[----:B------:R-:W-:Y:S08]  /*14430*/  MUFU.EX2 R86, R86 ;  /* 0x0000005600567308 */ /* 0x000ff00000000800 */
[----:B------:R-:W5:Y:S01]  /*14440*/  MUFU.EX2 R87, R87 ;  /* 0x0000005700577308 */ /* 0x000f620000000800 */
[----:B--2---:R-:W-:Y:S01]  /*14450*/  FADD.FTZ R24, R76, R7 ;  /* 0x000000074c187221 */ /* 0x004fe20000010000 */
[----:B----4-:R-:W-:Y:S01]  /*14460*/  FADD.FTZ R26, R78, R5 ;  /* 0x000000054e1a7221 */ /* 0x010fe20000010000 */
[----:B------:R-:W-:-:S02]  /*14470*/  F2FP.BF16.F32.PACK_AB R32, R57, R32 ;  /* 0x000000203920723e */ /* 0x000fc400000010ff */
[----:B---3--:R-:W-:Y:S01]  /*14480*/  FADD.FTZ R7, R77, R24 ;  /* 0x000000184d077221 */ /* 0x008fe20000010000 */
[----:B0-----:R-:W-:Y:S01]  /*14490*/  FADD.FTZ R28, R79, R26 ;  /* 0x0000001a4f1c7221 */ /* 0x001fe20000010000 */
[----:B------:R-:W-:Y:S02]  /*144a0*/  F2FP.BF16.F32.PACK_AB R33, R59, R58 ;  /* 0x0000003a3b21723e */ /* 0x000fe400000010ff */
[----:B------:R-:W-:Y:S02]  /*144b0*/  F2FP.BF16.F32.PACK_AB R34, R61, R60 ;  /* 0x0000003c3d22723e */ /* 0x000fe400000010ff */
[----:B------:R-:W-:Y:S01]  /*144c0*/  F2FP.BF16.F32.PACK_AB R35, R63, R35 ;  /* 0x000000233f23723e */ /* 0x000fe200000010ff */
[----:B-1----:R-:W-:Y:S01]  /*144d0*/  FADD.FTZ R30, R36, R7 ;  /* 0x00000007241e7221 */ /* 0x002fe20000010000 */
[----:B------:R-:W-:Y:S01]  /*144e0*/  F2FP.BF16.F32.PACK_AB R8, R65, R64 ;  /* 0x000000404108723e */ /* 0x000fe200000010ff */
[----:B-----5:R-:W-:Y:S01]  /*144f0*/  FADD.FTZ R5, R37, R28 ;  /* 0x0000001c25057221 */ /* 0x020fe20000010000 */
        /* <DEDUP_REMOVED lines=11> */
[----:B------:R-:W-:Y:S04]  /*145b0*/  STSM.16.M88.4 [R137+0x27800], R32 ;  /* 0x0278002089007844 */ /* 0x000fe80000000200 */
[----:B------:R0:W-:Y:S04]  /*145c0*/  STSM.16.M88.4 [R21], R8 ;  /* 0x0000000815007844 */ /* 0x0001e80000000200 */
[----:B------:R1:W-:Y:S04]  /*145d0*/  STSM.16.M88.4 [R139+0x6000], R24 ;  /* 0x006000188b007844 */ /* 0x0003e80000000200 */
[----:B------:R1:W-:Y:S01]  /*145e0*/  STSM.16.M88.4 [R138+0x6000], R36 ;  /* 0x006000248a007844 */ /* 0x0003e20000000200 */
[----:B------:R-:W-:Y:S01]  /*145f0*/  @!PT LDS RZ, [RZ] ;  /* 0x00000000fffff984 */ /* 0x000fe20000000800 */
[----:B------:R-:W-:Y:S01]  /*14600*/  @!PT LDS RZ, [RZ] ;  /* 0x00000000fffff984 */ /* 0x000fe20000000800 */
[----:B------:R-:W-:Y:S01]  /*14610*/  @!PT LDS RZ, [RZ] ;  /* 0x00000000fffff984 */ /* 0x000fe20000000800 */
[----:B------:R-:W-:Y:S01]  /*14620*/  @!PT LDS RZ, [RZ] ;  /* 0x00000000fffff984 */ /* 0x000fe20000000800 */
[----:B------:R2:W-:Y:S06]  /*14630*/  MEMBAR.ALL.CTA ;  /* 0x0000000000007992 */ /* 0x0005ec0000008000 */
[----:B--2---:R-:W2:Y:S01]  /*14640*/  FENCE.VIEW.ASYNC.S ;  /* 0x00000000000073c6 */ /* 0x004ea20000000000 */
[----:B------:R-:W-:Y:S01]  /*14650*/  ISETP.GT.AND P2, PT, R4, R142, PT ;  /* 0x0000008e0400720c */ /* 0x000fe20003f44270 */
[----:B------:R-:W-:-:S04]  /*14660*/  FADD.FTZ R7, R81, R30 ;  /* 0x0000001e51077221 */ /* 0x000fc80000010000 */
[----:B------:R-:W-:Y:S01]  /*14670*/  FADD.FTZ R28, R84, R7 ;  /* 0x00000007541c7221 */ /* 0x000fe20000010000 */
[----:B------:R-:W-:-:S04]  /*14680*/  FADD.FTZ R7, R14, R5 ;  /* 0x000000050e077221 */ /* 0x000fc80000010000 */
        /* <DEDUP_REMOVED lines=27> */
[----:B------:R-:W-:-:S02]  /*14840*/  VIADD R4, R4, 0xffffffff ;  /* 0xffffffff04047836 */ /* 0x000fc40000000000 */
        /* <DEDUP_REMOVED lines=26> */
[----:B------:R-:W-:Y:S02]  /*149f0*/  IMAD.MOV.U32 R9, RZ, RZ, R6 ;  /* 0x000000ffff097224 */ /* 0x000fe400078e0006 */
[----:B------:R-:W-:Y:S01]  /*14a00*/  IMAD.MOV.U32 R8, RZ, RZ, R3 ;  /* 0x000000ffff087224 */ /* 0x000fe200078e0003 */
[----:B--2---:R-:W-:Y:S01]  /*14a10*/  NOP ;  /* 0x0000000000007918 */ /* 0x004fe20000000000 */
[----:B-1----:R-:W-:Y:S05]  /*14a20*/  @P2 BRA `(.L_x_9522) ;  /* 0xffffffdc00302947 */ /* 0x002fea000383ffff */
.L_x_9512:
[----:B------:R-:W2:Y:S02]  /*14a30*/  LDL R8, [R1+0x38] ;  /* 0x0000380001087983 */ /* 0x000ea40000100800 */
[----:B--2---:R-:W-:-:S13]  /*14a40*/  ISETP.GE.AND P2, PT, R4, R8, PT ;  /* 0x000000080400720c */ /* 0x004fda0003f46270 */
[----:B------:R-:W-:Y:S05]  /*14a50*/  @!P2 BRA `(.L_x_9523) ;  /* 0x000000340014a947 */ /* 0x000fea0003800000 */
[----:B------:R-:W2:Y:S04]  /*14a60*/  LDL R9, [R1+0x40] ;  /* 0x0000400001097983 */ /* 0x000ea80000100800 */
[----:B------:R-:W2:Y:S04]  /*14a70*/  LDL R8, [R1+0x30] ;  /* 0x0000300001087983 */ /* 0x000ea80000100800 */
[----:B------:R-:W3:Y:S01]  /*14a80*/  LDL R11, [R1+0x4] ;  /* 0x00000400010b7983 */ /* 0x000ee20000100800 */
[----:B------:R-:W-:Y:S02]  /*14a90*/  IMAD.MOV.U32 R20, RZ, RZ, R22 ;  /* 0x000000ffff147224 */ /* 0x000fe400078e0016 */
[----:B------:R-:W-:-:S02]  /*14aa0*/  IMAD.MOV.U32 R14, RZ, RZ, R17 ;  /* 0x000000ffff0e7224 */ /* 0x000fc400078e0011 */
[----:B--2---:R-:W-:Y:S02]  /*14ab0*/  IMAD.IADD R0, R8, 0x1, -R9 ;  /* 0x0000000108007824 */ /* 0x004fe400078e0a09 */
[----:B------:R-:W-:Y:S02]  /*14ac0*/  IMAD.MOV.U32 R8, RZ, RZ, R6 ;  /* 0x000000ffff087224 */ /* 0x000fe400078e0006 */
[--C-:B------:R-:W-:Y:S02]  /*14ad0*/  IMAD.IADD R10, R155, 0x1, R0.reuse ;  /* 0x000000019b0a7824 */ /* 0x100fe400078e0200 */
[----:B---3--:R-:W-:Y:S02]  /*14ae0*/  IMAD.IADD R11, R11, 0x1, R0 ;  /* 0x000000010b0b7824 */ /* 0x008fe400078e0200 */
[----:B------:R-:W-:Y:S01]  /*14af0*/  IMAD.MOV.U32 R9, RZ, RZ, R3 ;  /* 0x000000ffff097224 */ /* 0x000fe200078e0003 */
[----:B------:R-:W-:Y:S02]  /*14b00*/  LOP3.LUT R142, RZ, R10, RZ, 0x33, !PT ;  /* 0x0000000aff8e7212 */ /* 0x000fe400078e33ff */
[----:B------:R-:W-:-:S07]  /*14b10*/  LOP3.LUT R15, RZ, R11, RZ, 0x33, !PT ;  /* 0x0000000bff0f7212 */ /* 0x000fce00078e33ff */
.L_x_9541:
        /* <DEDUP_REMOVED lines=11> */
.L_x_9525:
[----:B------:R-:W-:Y:S01]  /*14bd0*/  IMAD R0, R17, 0x8, R2 ;  /* 0x0000000811007824 */ /* 0x000fe200078e0202 */
[----:B------:R-:W-:-:S04]  /*14be0*/  SHF.L.U32 R3, R22, 0x1f, RZ ;  /* 0x0000001f16037819 */ /* 0x000fc800000006ff */
[----:B------:R0:W1:Y:S01]  /*14bf0*/  SYNCS.PHASECHK.TRANS64.TRYWAIT P3, [R0+URZ+0x2d830], R3 ;  /* 0x02d83003000075a7 */ /* 0x000062000806017f */
[----:B------:R-:W-:Y:S05]  /*14c00*/  @!P0 BRA `(.L_x_9526) ;  /* 0x0000000000048947 */ /* 0x000fea0003800000 */
[----:B------:R-:W-:Y:S01]  /*14c10*/  BPT.TRAP 0x1 ;  /* 0x000000040000795c */ /* 0x000fe20000300000 */
.L_x_9526:
[----:B------:R-:W-:Y:S04]  /*14c20*/  BSSY B0, `(.L_x_9524) ;  /* 0x0000004000007945 */ /* 0x000fe80003800000 */
[----:B-1----:R-:W-:Y:S05]  /*14c30*/  @P3 BRA `(.L_x_9527) ;  /* 0x0000000000083947 */ /* 0x002fea0003800000 */
[----:B------:R-:W1:Y:S02]  /*14c40*/  SYNCS.PHASECHK.TRANS64.TRYWAIT P3, [R0+URZ+0x2d830], R3 ;  /* 0x02d83003000075a7 */ /* 0x000e64000806017f */
[----:B-1----:R-:W-:Y:S05]  /*14c50*/  @!P3 BRA `(.L_x_9528) ;  /* 0x000000c000c0b947 */ /* 0x002fea0003800000 */
.L_x_9527:
[----:B------:R-:W-:Y:S05]  /*14c60*/  BSYNC B0 ;  /* 0x0000000000007941 */ /* 0x000fea0003800000 */
.L_x_9524:
        /* <DEDUP_REMOVED lines=10> */
[----:B------:R-:W-:Y:S01]  /*14d10*/  R2UR UR13, R13 ;  /* 0x000000000d0d72ca */ /* 0x000fe200000e0000 */
[----:B------:R-:W-:Y:S01]  /*14d20*/  IMAD.MOV.U32 R31, RZ, RZ, -0x7fffffe0 ;  /* 0x80000020ff1f7424 */ /* 0x000fe200078e00ff */
[----:B------:R-:W-:Y:S02]  /*14d30*/  R2UR UR19, R29 ;  /* 0x000000001d1372ca */ /* 0x000fe400000e0000 */
[----:B------:R-:W-:Y:S02]  /*14d40*/  R2UR UR23, R27 ;  /* 0x000000001b1772ca */ /* 0x000fe400000e0000 */
[----:B------:R-:W-:-:S02]  /*14d50*/  R2UR UR27, R29 ;  /* 0x000000001d1b72ca */ /* 0x000fc400000e0000 */
[----:B------:R-:W-:Y:S02]  /*14d60*/  R2UR UR31, R31 ;  /* 0x000000001f1f72ca */ /* 0x000fe400000e0000 */
[----:B------:R-:W-:Y:S02]  /*14d70*/  R2UR UR35, R25 ;  /* 0x00000000192372ca */ /* 0x000fe400000e0000 */
[----:B------:R-:W-:Y:S02]  /*14d80*/  R2UR UR16, R152 ;  /* 0x00000000981072ca */ /* 0x000fe400000e0000 */
[----:B------:R-:W-:Y:S01]  /*14d90*/  R2UR UR17, R153 ;  /* 0x00000000991172ca */ /* 0x000fe200000e0000 */
[----:B------:R0:W-:Y:S01]  /*14da0*/  BAR.SYNC.DEFER_BLOCKING R0, 0x100 ;  /* 0x000400000000751d */ /* 0x0001e20000010000 */
[----:B--2---:R-:W-:-:S04]  /*14db0*/  IMAD R24, R17, 0x600, R3 ;  /* 0x0000060011187824 */ /* 0x004fc800078e0203 */
[C---:B------:R-:W-:Y:S01]  /*14dc0*/  VIADD R28, R24.reuse, 0x2 ;  /* 0x00000002181c7836 */ /* 0x040fe20000000000 */
[C---:B------:R-:W-:Y:S01]  /*14dd0*/  R2UR UR14, R24.reuse ;  /* 0x00000000180e72ca */ /* 0x040fe200000e0000 */
[C---:B------:R-:W-:Y:S02]  /*14de0*/  VIADD R26, R24.reuse, 0x200 ;  /* 0x00000200181a7836 */ /* 0x040fe40000000000 */
[----:B------:R-:W-:Y:S01]  /*14df0*/  VIADD R30, R24, 0x400 ;  /* 0x00000400181e7836 */ /* 0x000fe20000000000 */
[----:B------:R-:W-:Y:S01]  /*14e00*/  R2UR UR18, R28 ;  /* 0x000000001c1272ca */ /* 0x000fe200000e0000 */
[C---:B------:R-:W-:Y:S02]  /*14e10*/  VIADD R28, R24.reuse, 0x202 ;  /* 0x00000202181c7836 */ /* 0x040fe40000000000 */
[----:B------:R-:W-:Y:S01]  /*14e20*/  VIADD R24, R24, 0x402 ;  /* 0x0000040218187836 */ /* 0x000fe20000000000 */
[----:B------:R-:W-:Y:S02]  /*14e30*/  R2UR UR22, R26 ;  /* 0x000000001a1672ca */ /* 0x000fe400000e0000 */
[----:B------:R-:W-:-:S02]  /*14e40*/  R2UR UR26, R28 ;  /* 0x000000001c1a72ca */ /* 0x000fc400000e0000 */
[----:B------:R-:W-:Y:S02]  /*14e50*/  R2UR UR30, R30 ;  /* 0x000000001e1e72ca */ /* 0x000fe400000e0000 */
[----:B------:R-:W-:Y:S02]  /*14e60*/  R2UR UR34, R24 ;  /* 0x00000000182272ca */ /* 0x000fe400000e0000 */
[----:B------:R-:W-:-:S06]  /*14e70*/  WARPGROUP.ARRIVE ;  /* 0x00000000000079c5 */ /* 0x000fcc0000000000 */
[----:B------:R-:W-:Y:S01]  /*14e80*/  HGMMA.64x128x16.F32.BF16 R24, gdesc[UR12], RZ, !UPT, gsb0 ;  /* 0x01e000000c1879f0 */ /* 0x000fe2000c0018ff */
        /* <DEDUP_REMOVED lines=27> */
.L_x_9530:
[----:B------:R-:W-:Y:S01]  /*15040*/  SHF.L.U32 R0, R20, 0x1f, RZ ;  /* 0x0000001f14007819 */ /* 0x000fe200000006ff */
[----:B------:R-:W-:-:S04]  /*15050*/  IMAD R3, R14, 0x8, R2 ;  /* 0x000000080e037824 */ /* 0x000fc800078e0202 */
[----:B------:R0:W1:Y:S01]  /*15060*/  SYNCS.PHASECHK.TRANS64.TRYWAIT P2, [R3+URZ+0x2d850], R0 ;  /* 0x02d85000030075a7 */ /* 0x000062000804017f */
[----:B------:R-:W-:Y:S05]  /*15070*/  @!P0 BRA `(.L_x_9531) ;  /* 0x0000000000048947 */ /* 0x000fea0003800000 */
[----:B------:R-:W-:Y:S01]  /*15080*/  BPT.TRAP 0x1 ;  /* 0x000000040000795c */ /* 0x000fe20000300000 */
.L_x_9531:
[----:B-1----:R-:W-:Y:S05]  /*15090*/  @P2 BRA `(.L_x_9529) ;  /* 0x0000000000082947 */ /* 0x002fea0003800000 */
[----:B------:R-:W1:Y:S02]  /*150a0*/  SYNCS.PHASECHK.TRANS64.TRYWAIT P2, [R3+URZ+0x2d850], R0 ;  /* 0x02d85000030075a7 */ /* 0x000e64000804017f */
[----:B-1----:R-:W-:Y:S05]  /*150b0*/  @!P2 BRA `(.L_x_9532) ;  /* 0x000000bc00bca947 */ /* 0x002fea0003800000 */
.L_x_9529:
[----:B------:R-:W2:Y:S01]  /*150c0*/  LDL R6, [R1+0x14] ;  /* 0x0000140001067983 */ /* 0x000ea20000100800 */
[----:B01----:R-:W-:Y:S01]  /*150d0*/  VIADD R0, R2, 0x400 ;  /* 0x0000040002007836 */ /* 0x003fe20000000000 */
[----:B------:R-:W-:Y:S05]  /*150e0*/  WARPSYNC.ALL ;  /* 0x0000000000007948 */ /* 0x000fea0003800000 */
[----:B------:R-:W-:Y:S01]  /*150f0*/  SHF.R.U32.HI R0, RZ, 0x4, R0 ;  /* 0x00000004ff007819 */ /* 0x000fe20000011600 */
[----:B------:R-:W-:Y:S01]  /*15100*/  IMAD.MOV.U32 R21, RZ, RZ, -0x7fffffe0 ;  /* 0x80000020ff157424 */ /* 0x000fe200078e00ff */
[----:B------:R-:W3:Y:S01]  /*15110*/  LDL R143, [R1+0x30] ;  /* 0x00003000018f7983 */ /* 0x000ee20000100800 */
[----:B------:R-:W-:Y:S01]  /*15120*/  IMAD.MOV.U32 R141, RZ, RZ, -0x7fffffe0 ;  /* 0x80000020ff8d7424 */ /* 0x000fe200078e00ff */
[----:B------:R-:W-:-:S02]  /*15130*/  LOP3.LUT R0, R0, 0x3fff, RZ, 0xc0, !PT ;  /* 0x00003fff00007812 */ /* 0x000fc400078ec0ff */
[C---:B------:R-:W-:Y:S02]  /*15140*/  R2UR UR15, R21.reuse ;  /* 0x00000000150f72ca */ /* 0x040fe400000e0000 */
[----:B------:R-:W-:Y:S02]  /*15150*/  LOP3.LUT R0, R0, 0x2000000, RZ, 0xfc, !PT ;  /* 0x0200000000007812 */ /* 0x000fe400078efcff */
[----:B------:R-:W-:Y:S01]  /*15160*/  R2UR UR47, R21 ;  /* 0x00000000152f72ca */ /* 0x000fe200000e0000 */
[----:B------:R-:W-:Y:S01]  /*15170*/  WARPGROUP.ARRIVE ;  /* 0x00000000000079c5 */ /* 0x000fe20000000000 */
[C---:B------:R-:W-:Y:S01]  /*15180*/  R2UR UR19, R141.reuse ;  /* 0x000000008d1372ca */ /* 0x040fe200000e0000 */
[----:B------:R-:W-:Y:S01]  /*15190*/  IMAD R20, R14, 0x600, R0 ;  /* 0x000006000e147824 */ /* 0x000fe200078e0200 */
[C---:B------:R-:W-:Y:S02]  /*151a0*/  R2UR UR23, R141.reuse ;  /* 0x000000008d1772ca */ /* 0x040fe400000e0000 */
[----:B------:R-:W-:Y:S01]  /*151b0*/  R2UR UR27, R141 ;  /* 0x000000008d1b72ca */ /* 0x000fe200000e0000 */
[C---:B------:R-:W-:Y:S01]  /*151c0*/  VIADD R140, R20.reuse, 0x40 ;  /* 0x00000040148c7836 */ /* 0x040fe20000000000 */
[----:B------:R-:W-:-:S02]  /*151d0*/  R2UR UR14, R20 ;  /* 0x00000000140e72ca */ /* 0x000fc400000e0000 */
[C---:B------:R-:W-:Y:S02]  /*151e0*/  R2UR UR31, R141.reuse ;  /* 0x000000008d1f72ca */ /* 0x040fe400000e0000 */
[----:B------:R-:W-:Y:S01]  /*151f0*/  R2UR UR18, R140 ;  /* 0x000000008c1272ca */ /* 0x000fe200000e0000 */
[----:B------:R-:W-:Y:S01]  /*15200*/  VIADD R140, R20, 0x80 ;  /* 0x00000080148c7836 */ /* 0x000fe20000000000 */
[C---:B------:R-:W-:Y:S02]  /*15210*/  R2UR UR35, R141.reuse ;  /* 0x000000008d2372ca */ /* 0x040fe400000e0000 */
[----:B------:R-:W-:Y:S02]  /*15220*/  R2UR UR43, R141 ;  /* 0x000000008d2b72ca */ /* 0x000fe400000e0000 */
[----:B------:R-:W-:Y:S01]  /*15230*/  R2UR UR22, R140 ;  /* 0x000000008c1672ca */ /* 0x000fe200000e0000 */
[----:B------:R-:W-:-:S05]  /*15240*/  VIADD R140, R20, 0xc0 ;  /* 0x000000c0148c7836 */ /* 0x000fca0000000000 */
[----:B------:R-:W-:Y:S01]  /*15250*/  R2UR UR26, R140 ;  /* 0x000000008c1a72ca */ /* 0x000fe200000e0000 */
[----:B------:R-:W-:-:S05]  /*15260*/  VIADD R140, R20, 0x100 ;  /* 0x00000100148c7836 */ /* 0x000fca0000000000 */
[----:B------:R-:W-:Y:S01]  /*15270*/  R2UR UR30, R140 ;  /* 0x000000008c1e72ca */ /* 0x000fe200000e0000 */
[----:B------:R-:W-:-:S05]  /*15280*/  VIADD R140, R20, 0x140 ;  /* 0x00000140148c7836 */ /* 0x000fca0000000000 */
[----:B------:R-:W-:Y:S01]  /*15290*/  R2UR UR34, R140 ;  /* 0x000000008c2272ca */ /* 0x000fe200000e0000 */
[C---:B------:R-:W-:Y:S02]  /*152a0*/  VIADD R140, R20.reuse, 0x180 ;  /* 0x00000180148c7836 */ /* 0x040fe40000000000 */
[----:B------:R-:W-:Y:S02]  /*152b0*/  VIADD R20, R20, 0x1c0 ;  /* 0x000001c014147836 */ /* 0x000fe40000000000 */
[----:B------:R-:W-:Y:S01]  /*152c0*/  IMAD.MOV.U32 R21, RZ, RZ, 0x40000040 ;  /* 0x40000040ff157424 */ /* 0x000fe200078e00ff */
[----:B------:R-:W-:Y:S02]  /*152d0*/  R2UR UR42, R140 ;  /* 0x000000008c2a72ca */ /* 0x000fe400000e0000 */
[----:B------:R-:W-:Y:S02]  /*152e0*/  R2UR UR46, R20 ;  /* 0x00000000142e72ca */ /* 0x000fe400000e0000 */
[----:B------:R-:W-:Y:S01]  /*152f0*/  R2UR UR13, R21 ;  /* 0x00000000150d72ca */ /* 0x000fe200000e0000 */
[----:B------:R-:W-:-:S05]  /*15300*/  IMAD.MOV.U32 R141, RZ, RZ, 0x40000040 ;  /* 0x40000040ff8d7424 */ /* 0x000fca00078e00ff */
[----:B------:R-:W-:Y:S01]  /*15310*/  R2UR UR17, R141 ;  /* 0x000000008d1172ca */ /* 0x000fe200000e0000 */
[----:B------:R-:W-:-:S05]  /*15320*/  IMAD.MOV.U32 R141, RZ, RZ, 0x40000040 ;  /* 0x40000040ff8d7424 */ /* 0x000fca00078e00ff */
[----:B------:R-:W-:Y:S02]  /*15330*/  R2UR UR21, R141 ;  /* 0x000000008d1572ca */ /* 0x000fe400000e0000 */
[----:B--2---:R-:W-:Y:S01]  /*15340*/  LOP3.LUT R20, R6, 0x10000, RZ, 0xfc, !PT ;  /* 0x0001000006147812 */ /* 0x004fe200078efcff */
[----:B------:R-:W-:Y:S01]  /*15350*/  IMAD.MOV.U32 R141, RZ, RZ, 0x40000040 ;  /* 0x40000040ff8d7424 */ /* 0x000fe200078e00ff */
[----:B------:R-:W2:Y:S02]  /*15360*/  LDL R6, [R1+0x40] ;  /* 0x0000400001067983 */ /* 0x000ea40000100800 */
[----:B------:R-:W-:-:S13]  /*15370*/  R2UR UR12, R20 ;  /* 0x00000000140c72ca */ /* 0x000fda00000e0000 */
[----:B------:R-:W-:Y:S01]  /*15380*/  HGMMA.64x96x16.F32.BF16 R88, gdesc[UR12].tnspB, R88, gsb0 ;  /* 0x416000000c5879f0 */ /* 0x000fe20008001858 */
[----:B------:R-:W-:-:S05]  /*15390*/  VIADD R140, R20, 0x2 ;  /* 0x00000002148c7836 */ /* 0x000fca0000000000 */
[----:B------:R-:W-:Y:S01]  /*153a0*/  R2UR UR16, R140 ;  /* 0x000000008c1072ca */ /* 0x000fe200000e0000 */
[----:B------:R-:W-:Y:S01]  /*153b0*/  VIADD R140, R20, 0x4 ;  /* 0x00000004148c7836 */ /* 0x000fe20000000000 */
[----:B------:R-:W-:Y:S02]  /*153c0*/  WARPGROUP.DEPBAR.LE gsb0, 0x0 ;  /* 0x00008000000079c5 */ /* 0x000fe40000010000 */
[----:B------:R-:W-:-:S09]  /*153d0*/  WARPGROUP.ARRIVE ;  /* 0x00000000000079c5 */ /* 0x000fd20000000000 */
[----:B------:R-:W-:Y:S01]  /*153e0*/  HGMMA.64x96x16.F32.BF16 R88, gdesc[UR16].tnspB, R88, gsb0 ;  /* 0x41600000105879f0 */ /* 0x000fe20008001858 */
[----:B------:R-:W-:Y:S01]  /*153f0*/  R2UR UR20, R140 ;  /* 0x000000008c1472ca */ /* 0x000fe200000e0000 */
        /* <DEDUP_REMOVED lines=33> */
[----:B------:R-:W-:Y:S03]  /*15610*/  HGMMA.64x96x16.F32.BF16 R88, gdesc[UR40].tnspB, R88, gsb0 ;  /* 0x41600000285879f0 */ /* 0x000fe60008001858 */
[----:B------:R-:W0:Y:S01]  /*15620*/  S2R R154, SR_TID.X ;  /* 0x00000000009a7919 */ /* 0x000e220000002100 */
[----:B------:R-:W-:Y:S01]  /*15630*/  IMAD.SHL.U32 R141, R4, 0x80, RZ ;  /* 0x00000080048d7824 */ /* 0x000fe200078e00ff */
[----:B------:R-:W-:Y:S02]  /*15640*/  WARPGROUP.DEPBAR.LE gsb0, 0x0 ;  /* 0x00008000000079c5 */ /* 0x000fe40000010000 */
[----:B------:R-:W-:-:S06]  /*15650*/  WARPGROUP.ARRIVE ;  /* 0x00000000000079c5 */ /* 0x000fcc0000000000 */
[----:B------:R-:W-:Y:S01]  /*15660*/  HGMMA.64x96x16.F32.BF16 R88, gdesc[UR44].tnspB, R88, gsb0 ;  /* 0x416000002c5879f0 */ /* 0x000fe20008001858 */
[----:B0-----:R-:W-:Y:S02]  /*15670*/  SHF.R.U32.HI R0, RZ, 0x7, R154 ;  /* 0x00000007ff007819 */ /* 0x001fe4000001169a */
[----:B------:R-:W-:-:S03]  /*15680*/  ISETP.GE.U32.AND P2, PT, R154, 0x180, PT ;  /* 0x000001809a00780c */ /* 0x000fc60003f46070 */
[----:B------:R-:W-:-:S05]  /*15690*/  VIADD R0, R0, 0x9 ;  /* 0x0000000900007836 */ /* 0x000fca0000000000 */
[----:B------:R-:W-:Y:S01]  /*156a0*/  SEL R0, R0, 0x9, !P2 ;  /* 0x0000000900007807 */ /* 0x000fe20005000000 */
[----:B------:R-:W-:Y:S01]  /*156b0*/  @!P1 IMAD R3, R17, 0x8, R2 ;  /* 0x0000000811039824 */ /* 0x000fe200078e0202 */
[----:B------:R-:W-:-:S03]  /*156c0*/  ULOP3.LUT UR10, URZ, UR7, URZ, 0x33, !UPT ;  /* 0x000000073f0a7292 */ /* 0x000fc6000f8e333f */
[----:B------:R-:W-:-:S05]  /*156d0*/  @!P1 VIADD R3, R3, 0x2d840 ;  /* 0x0002d84003039836 */ /* 0x000fca0000000000 */
[----:B------:R-:W-:Y:S01]  /*156e0*/  @!P1 PRMT R3, RZ, 0x654, R3 ;  /* 0x00000654ff039816 */ /* 0x000fe20000000003 */
[----:B------:R-:W-:Y:S02]  /*156f0*/  WARPGROUP.DEPBAR.LE gsb0, 0x0 ;  /* 0x00008000000079c5 */ /* 0x000fe40000010000 */
[----:B------:R3:W-:Y:S06]  /*15700*/  BAR.ARV R0, 0x100 ;  /* 0x000400000000751d */ /* 0x0007ec0000002000 */
[----:B------:R0:W-:Y:S01]  /*15710*/  @!P1 SYNCS.ARRIVE.TRANS64.RED.A1T0 RZ, [R3+URZ], RZ ;  /* 0x000000ff03ff99a7 */ /* 0x0001e2000810043f */
[----:B---3--:R-:W-:-:S05]  /*15720*/  IADD3 R0, R143, 0x1, -R141 ;  /* 0x000000018f007810 */ /* 0x008fca0007ffe88d */
[----:B--2---:R-:W-:-:S04]  /*15730*/  IMAD.IADD R0, R0, 0x1, -R6 ;  /* 0x0000000100007824 */ /* 0x004fc800078e0a06 */
[----:B------:R-:W-:-:S04]  /*15740*/  IMAD R6, R136, -0x2, R0 ;  /* 0xfffffffe88067824 */ /* 0x000fc800078e0200 */
[C---:B------:R-:W-:Y:S02]  /*15750*/  VIADD R140, R6.reuse, UR8 ;  /* 0x00000008068c7c36 */ /* 0x040fe40008000000 */
[----:B------:R-:W-:Y:S02]  /*15760*/  VIADD R6, R6, UR10 ;  /* 0x0000000a06067c36 */ /* 0x000fe40008000000 */
[C---:B0-----:R-:W-:Y:S02]  /*15770*/  IMAD.IADD R3, R155.reuse, 0x1, R140 ;  /* 0x000000019b037824 */ /* 0x041fe400078e028c */
        /* <DEDUP_REMOVED lines=13> */
.L_x_9535:
[----:B------:R-:W-:-:S05]  /*15850*/  IMAD.U32 R143, RZ, RZ, UR5 ;  /* 0x00000005ff8f7e24 */ /* 0x000fca000f8e00ff */
[----:B------:R-:W-:-:S13]  /*15860*/  ISETP.NE.AND P2, PT, R143, 0x1, PT ;  /* 0x000000018f00780c */ /* 0x000fda0003f45270 */
[----:B------:R-:W0:Y:S02]  /*15870*/  @P2 LDC.64 R20, c[0x0][0x9e8] ;  /* 0x00027a00ff142b82 */ /* 0x000e240000000a00 */
[----:B0-----:R-:W-:-:S04]  /*15880*/  @P2 IMAD.HI.U32 R154, R10, R20, RZ ;  /* 0x000000140a9a2227 */ /* 0x001fc800078e00ff */
[----:B------:R-:W-:Y:S01]  /*15890*/  IMAD.MOV.U32 R20, RZ, RZ, R10 ;  /* 0x000000ffff147224 */ /* 0x000fe200078e000a */
[----:B------:R-:W-:-:S07]  /*158a0*/  @P2 SHF.R.U32.HI R20, RZ, R21, R154 ;  /* 0x00000015ff142219 */ /* 0x000fce000001169a */
.L_x_9536:
[----:B------:R-:W-:Y:S05]  /*158b0*/  BSYNC B0 ;  /* 0x0000000000007941 */ /* 0x000fea0003800000 */
.L_x_9534:
[----:B------:R-:W-:-:S04]  /*158c0*/  IMAD R20, R20, R143, -R141 ;  /* 0x0000008f14147224 */ /* 0x000fc800078e0a8d */
[----:B------:R-:W-:-:S05]  /*158d0*/  IMAD R20, R136, -0x2, R20 ;  /* 0xfffffffe88147824 */ /* 0x000fca00078e0214 */
[----:B------:R-:W-:Y:S02]  /*158e0*/  VIMNMX R0, R0, R20, !PT ;  /* 0x0000001400007248 */ /* 0x000fe40007fe0100 */
[----:B------:R-:W-:-:S07]  /*158f0*/  VIADDMNMX R3, R20, R143, R3, PT ;  /* 0x0000008f14037246 */ /* 0x000fce0003800103 */
.L_x_9533:
        /* <DEDUP_REMOVED lines=112> */
.L_x_9539:
[----:B------:R-:W-:Y:S02]  /*16000*/  IMAD.U32 R0, RZ, RZ, UR5 ;  /* 0x00000005ff007e24 */ /* 0x000fe4000f8e00ff */
[----:B------:R-:W-:-:S03]  /*16010*/  IMAD.MOV.U32 R3, RZ, RZ, R11 ;  /* 0x000000ffff037224 */ /* 0x000fc600078e000b */
[----:B------:R-:W-:-:S13]  /*16020*/  ISETP.NE.AND P3, PT, R0, 0x1, PT ;  /* 0x000000010000780c */ /* 0x000fda0003f65270 */
[----:B------:R-:W0:Y:S02]  /*16030*/  @P3 LDC.64 R20, c[0x0][0x9e8] ;  /* 0x00027a00ff143b82 */ /* 0x000e240000000a00 */
[----:B0-----:R-:W-:-:S05]  /*16040*/  @P3 IMAD.HI.U32 R20, R11, R20, RZ ;  /* 0x000000140b143227 */ /* 0x001fca00078e00ff */
[----:B------:R-:W-:-:S07]  /*16050*/  @P3 SHF.R.U32.HI R3, RZ, R21, R20 ;  /* 0x00000015ff033219 */ /* 0x000fce0000011614 */
.L_x_9540:
[----:B------:R-:W-:Y:S05]  /*16060*/  BSYNC B0 ;  /* 0x0000000000007941 */ /* 0x000fea0003800000 */
.L_x_9538:
[----:B------:R-:W-:-:S04]  /*16070*/  IMAD R141, R3, R0, -R141 ;  /* 0x00000000038d7224 */ /* 0x000fc800078e0a8d */
[----:B------:R-:W-:-:S05]  /*16080*/  IMAD R141, R136, -0x2, R141 ;  /* 0xfffffffe888d7824 */ /* 0x000fca00078e028d */
[----:B------:R-:W-:Y:S02]  /*16090*/  VIMNMX R6, R6, R141, !PT ;  /* 0x0000008d06067248 */ /* 0x000fe40007fe0100 */
[----:B------:R-:W-:-:S07]  /*160a0*/  VIADDMNMX R140, R141, R0, R140, PT ;  /* 0x000000008d8c7246 */ /* 0x000fce000380018c */
.L_x_9537:
        /* <DEDUP_REMOVED lines=67> */
[C---:B------:R-:W-:Y:S01]  /*164e0*/  ISETP.GT.AND P4, PT, R6.reuse, 0x11, P2 ;  /* 0x000000110600780c */ /* 0x040fe20001784270 */
        /* <DEDUP_REMOVED lines=9> */
[----:B------:R-:W-:Y:S01]  /*16580*/  FSEL R34, R34, -INF , !P3 ;  /* 0xff80000022227808 */ /* 0x000fe20005800000 */
[-C--:B------:R-:W-:Y:S01]  /*16590*/  FFMA.FTZ R44, R44, R0.reuse, -R9 ;  /* 0x000000002c2c7223 */ /* 0x080fe20000010809 */
[C---:B------:R-:W-:Y:S01]  /*165a0*/  ISETP.GT.AND P4, PT, R6.reuse, 0x19, P2 ;  /* 0x000000190600780c */ /* 0x040fe20001784270 */
[----:B------:R-:W-:Y:S01]  /*165b0*/  MUFU.EX2 R33, R33 ;  /* 0x0000002100217308 */ /* 0x000fe20000000800 */
[----:B------:R-:W-:Y:S01]  /*165c0*/  ISETP.GT.AND P3, PT, R6, 0x18, P2 ;  /* 0x000000180600780c */ /* 0x000fe20001764270 */
[----:B-1----:R-:W-:Y:S01]  /*165d0*/  FADD.FTZ R5, R25, R5 ;  /* 0x0000000519057221 */ /* 0x002fe20000010000 */
[C---:B------:R-:W-:Y:S01]  /*165e0*/  ISETP.LT.OR P4, PT, R140.reuse, 0x1a, P4 ;  /* 0x0000001a8c00780c */ /* 0x040fe20002781670 */
[-CC-:B------:R-:W-:Y:S01]  /*165f0*/  FFMA.FTZ R45, R45, R0.reuse, -R9.reuse ;  /* 0x000000002d2d7223 */ /* 0x180fe20000010809 */
[----:B------:R-:W-:Y:S01]  /*16600*/  ISETP.LT.OR P3, PT, R140, 0x19, P3 ;  /* 0x000000198c00780c */ /* 0x000fe20001f61670 */
[-CC-:B------:R-:W-:Y:S01]  /*16610*/  FFMA.FTZ R48, R48, R0.reuse, -R9.reuse ;  /* 0x0000000030307223 */ /* 0x180fe20000010809 */
[----:B------:R-:W-:Y:S01]  /*16620*/  FSEL R39, R39, -INF , !P4 ;  /* 0xff80000027277808 */ /* 0x000fe20006000000 */
[----:B------:R-:W-:Y:S01]  /*16630*/  MUFU.EX2 R37, R37 ;  /* 0x0000002500257308 */ /* 0x000fe20000000800 */
        /* <DEDUP_REMOVED lines=9> */
[-CC-:B------:R-:W-:Y:S01]  /*166d0*/  FFMA.FTZ R56, R56, R0.reuse, -R9.reuse ;  /* 0x0000000038387223 */ /* 0x180fe20000010809 */
[----:B------:R-:W-:Y:S01]  /*166e0*/  FSEL R43, R43, -INF , !P4 ;  /* 0xff8000002b2b7808 */ /* 0x000fe20006000000 */
[-CC-:B------:R-:W-:Y:S01]  /*166f0*/  FFMA.FTZ R57, R57, R0.reuse, -R9.reuse ;  /* 0x0000000039397223 */ /* 0x180fe20000010809 */
[----:B------:R-:W-:Y:S01]  /*16700*/  FSEL R42, R42, -INF , !P3 ;  /* 0xff8000002a2a7808 */ /* 0x000fe20005800000 */
[-CC-:B------:R-:W-:Y:S01]  /*16710*/  FFMA.FTZ R60, R60, R0.reuse, -R9.reuse ;  /* 0x000000003c3c7223 */ /* 0x180fe20000010809 */
[C---:B------:R-:W-:Y:S01]  /*16720*/  ISETP.GT.AND P4, PT, R6.reuse, 0x29, P2 ;  /* 0x000000290600780c */ /* 0x040fe20001784270 */
[----:B------:R-:W-:Y:S01]  /*16730*/  MUFU.EX2 R41, R41 ;  /* 0x0000002900297308 */ /* 0x000fe20000000800 */
[----:B------:R-:W-:Y:S01]  /*16740*/  ISETP.GT.AND P3, PT, R6, 0x28, P2 ;  /* 0x000000280600780c */ /* 0x000fe20001764270 */
[-CC-:B------:R-:W-:Y:S01]  /*16750*/  FFMA.FTZ R61, R61, R0.reuse, -R9.reuse ;  /* 0x000000003d3d7223 */ /* 0x180fe20000010809 */
[----:B------:R-:W-:Y:S01]  /*16760*/  ISETP.LT.OR P4, PT, R140, 0x2a, P4 ;  /* 0x0000002a8c00780c */ /* 0x000fe20002781670 */
[-CC-:B------:R-:W-:Y:S01]  /*16770*/  FFMA.FTZ R64, R64, R0.reuse, -R9.reuse ;  /* 0x0000000040407223 */ /* 0x180fe20000010809 */
[----:B------:R-:W-:Y:S01]  /*16780*/  ISETP.LT.OR P3, PT, R140, 0x29, P3 ;  /* 0x000000298c00780c */ /* 0x000fe20001f61670 */
[-CC-:B------:R-:W-:Y:S01]  /*16790*/  FFMA.FTZ R65, R65, R0.reuse, -R9.reuse ;  /* 0x0000000041417223 */ /* 0x180fe20000010809 */
[----:B------:R-:W-:Y:S01]  /*167a0*/  FSEL R47, R47, -INF , !P4 ;  /* 0xff8000002f2f7808 */ /* 0x000fe20006000000 */
[----:B------:R-:W-:Y:S01]  /*167b0*/  MUFU.EX2 R44, R44 ;  /* 0x0000002c002c7308 */ /* 0x000fe20000000800 */
        /* <DEDUP_REMOVED lines=18> */
[C---:B------:R-:W-:Y:S01]  /*168e0*/  ISETP.LT.OR P4, PT, R140.reuse, 0x3a, P4 ;  /* 0x0000003a8c00780c */ /* 0x040fe20002781670 */
[-CC-:B------:R-:W-:Y:S01]  /*168f0*/  FFMA.FTZ R81, R81, R0.reuse, -R9.reuse ;  /* 0x0000000051517223 */ /* 0x180fe20000010809 */
[----:B------:R-:W-:Y:S01]  /*16900*/  ISETP.LT.OR P3, PT, R140, 0x39, P3 ;  /* 0x000000398c00780c */ /* 0x000fe20001f61670 */
[-CC-:B------:R-:W-:Y:S01]  /*16910*/  FFMA.FTZ R84, R84, R0.reuse, -R9.reuse ;  /* 0x0000000054547223 */ /* 0x180fe20000010809 */
[----:B------:R-:W-:Y:S01]  /*16920*/  FSEL R55, R55, -INF , !P4 ;  /* 0xff80000037377808 */ /* 0x000fe20006000000 */
[----:B------:R-:W-:Y:S01]  /*16930*/  MUFU.EX2 R52, R52 ;  /* 0x0000003400347308 */ /* 0x000fe20000000800 */
[----:B------:R-:W-:Y:S01]  /*16940*/  FSEL R54, R54, -INF , !P3 ;  /* 0xff80000036367808 */ /* 0x000fe20005800000 */
[----:B------:R-:W-:Y:S01]  /*16950*/  FFMA.FTZ R9, R85, R0, -R9 ;  /* 0x0000000055097223 */ /* 0x000fe20000010809 */
[----:B------:R-:W-:-:S02]  /*16960*/  ISETP.GT.AND P4, PT, R6, 0x41, P2 ;  /* 0x000000410600780c */ /* 0x000fc40001784270 */
[----:B------:R-:W-:Y:S02]  /*16970*/  ISETP.GT.AND P3, PT, R6, 0x40, P2 ;  /* 0x000000400600780c */ /* 0x000fe40001764270 */
[C---:B------:R-:W-:Y:S01]  /*16980*/  ISETP.LT.OR P4, PT, R140.reuse, 0x42, P4 ;  /* 0x000000428c00780c */ /* 0x040fe20002781670 */
[----:B------:R-:W-:Y:S01]  /*16990*/  MUFU.EX2 R53, R53 ;  /* 0x0000003500357308 */ /* 0x000fe20000000800 */
[----:B------:R-:W-:Y:S02]  /*169a0*/  ISETP.LT.OR P3, PT, R140, 0x41, P3 ;  /* 0x000000418c00780c */ /* 0x000fe40001f61670 */
[----:B------:R-:W-:Y:S02]  /*169b0*/  FSEL R59, R59, -INF , !P4 ;  /* 0xff8000003b3b7808 */ /* 0x000fe40006000000 */
[----:B------:R-:W-:Y:S02]  /*169c0*/  FSEL R58, R58, -INF , !P3 ;  /* 0xff8000003a3a7808 */ /* 0x000fe40005800000 */
[C---:B------:R-:W-:Y:S01]  /*169d0*/  ISETP.GT.AND P4, PT, R6.reuse, 0x49, P2 ;  /* 0x000000490600780c */ /* 0x040fe20001784270 */
[----:B------:R-:W-:Y:S01]  /*169e0*/  MUFU.EX2 R56, R56 ;  /* 0x0000003800387308 */ /* 0x000fe20000000800 */
[----:B------:R-:W-:-:S02]  /*169f0*/  ISETP.GT.AND P3, PT, R6, 0x48, P2 ;  /* 0x000000480600780c */ /* 0x000fc40001764270 */
[C---:B------:R-:W-:Y:S02]  /*16a00*/  ISETP.LT.OR P4, PT, R140.reuse, 0x4a, P4 ;  /* 0x0000004a8c00780c */ /* 0x040fe40002781670 */
[----:B------:R-:W-:Y:S02]  /*16a10*/  ISETP.LT.OR P3, PT, R140, 0x49, P3 ;  /* 0x000000498c00780c */ /* 0x000fe40001f61670 */
[----:B------:R-:W-:Y:S01]  /*16a20*/  FSEL R63, R63, -INF , !P4 ;  /* 0xff8000003f3f7808 */ /* 0x000fe20006000000 */
[----:B------:R-:W-:Y:S01]  /*16a30*/  MUFU.EX2 R57, R57 ;  /* 0x0000003900397308 */ /* 0x000fe20000000800 */
[----:B------:R-:W-:Y:S02]  /*16a40*/  FSEL R62, R62, -INF , !P3 ;  /* 0xff8000003e3e7808 */ /* 0x000fe40005800000 */
[C---:B------:R-:W-:Y:S02]  /*16a50*/  ISETP.GT.AND P4, PT, R6.reuse, 0x51, P2 ;  /* 0x000000510600780c */ /* 0x040fe40001784270 */
[----:B------:R-:W-:-:S02]  /*16a60*/  ISETP.GT.AND P3, PT, R6, 0x50, P2 ;  /* 0x000000500600780c */ /* 0x000fc40001764270 */
        /* <DEDUP_REMOVED lines=28> */
[C---:B------:R-:W-:Y:S02]  /*16c30*/  ISETP.GT.AND P4, PT, R6.reuse, RZ, P2 ;  /* 0x000000ff0600720c */ /* 0x040fe40001784270 */
[----:B------:R-:W-:-:S02]  /*16c40*/  ISETP.GT.AND P3, PT, R6, 0x70, P2 ;  /* 0x000000700600780c */ /* 0x000fc40001764270 */
[C---:B------:R-:W-:Y:S01]  /*16c50*/  ISETP.LT.OR P4, PT, R140.reuse, 0x1, P4 ;  /* 0x000000018c00780c */ /* 0x040fe20002781670 */
[----:B------:R-:W-:Y:S01]  /*16c60*/  MUFU.EX2 R72, R72 ;  /* 0x0000004800487308 */ /* 0x000fe20000000800 */
[----:B------:R-:W-:Y:S02]  /*16c70*/  ISETP.LT.OR P3, PT, R140, 0x71, P3 ;  /* 0x000000718c00780c */ /* 0x000fe40001f61670 */
[----:B------:R-:W-:Y:S02]  /*16c80*/  FSEL R21, R26, -INF , !P4 ;  /* 0xff8000001a157808 */ /* 0x000fe40006000000 */
[----:B------:R-:W-:Y:S02]  /*16c90*/  FSEL R82, R82, -INF , !P3 ;  /* 0xff80000052527808 */ /* 0x000fe40005800000 */
[C---:B------:R-:W-:Y:S01]  /*16ca0*/  ISETP.GT.AND P3, PT, R6.reuse, 0x71, P2 ;  /* 0x000000710600780c */ /* 0x040fe20001764270 */
[----:B------:R-:W0:Y:S01]  /*16cb0*/  MUFU.EX2 R26, R28 ;  /* 0x0000001c001a7308 */ /* 0x000e220000000800 */
[----:B------:R-:W-:-:S02]  /*16cc0*/  ISETP.GT.AND P4, PT, R6, 0x78, P2 ;  /* 0x000000780600780c */ /* 0x000fc40001784270 */
[----:B------:R-:W-:Y:S02]  /*16cd0*/  ISETP.GT.AND P2, PT, R6, 0x79, P2 ;  /* 0x000000790600780c */ /* 0x000fe40001744270 */
[----:B------:R-:W-:Y:S02]  /*16ce0*/  FMNMX.FTZ R6, R21, R8, !PT ;  /* 0x0000000815067209 */ /* 0x000fe40007810000 */
[C---:B------:R-:W-:Y:S01]  /*16cf0*/  ISETP.LT.OR P3, PT, R140.reuse, 0x72, P3 ;  /* 0x000000728c00780c */ /* 0x040fe20001f61670 */
[----:B------:R-:W-:Y:S01]  /*16d00*/  MUFU.EX2 R73, R73 ;  /* 0x0000004900497308 */ /* 0x000fe20000000800 */
[----:B------:R-:W-:Y:S02]  /*16d10*/  FMNMX.FTZ R6, R27, R6, !PT ;  /* 0x000000061b067209 */ /* 0x000fe40007810000 */
[----:B------:R-:W-:Y:S02]  /*16d20*/  ISETP.LT.OR P4, PT, R140, 0x79, P4 ;  /* 0x000000798c00780c */ /* 0x000fe40002781670 */
[----:B------:R-:W-:-:S02]  /*16d30*/  FMNMX.FTZ R6, R30, R6, !PT ;  /* 0x000000061e067209 */ /* 0x000fc40007810000 */
[----:B------:R-:W-:Y:S01]  /*16d40*/  FSEL R83, R83, -INF , !P3 ;  /* 0xff80000053537808 */ /* 0x000fe20005800000 */
[----:B------:R-:W-:Y:S01]  /*16d50*/  MUFU.EX2 R76, R76 ;  /* 0x0000004c004c7308 */ /* 0x000fe20000000800 */
[----:B------:R-:W-:Y:S01]  /*16d60*/  FMNMX.FTZ R6, R31, R6, !PT ;  /* 0x000000061f067209 */ /* 0x000fe20007810000 */
[----:B0-----:R-:W-:Y:S01]  /*16d70*/  FADD.FTZ R5, R26, R5 ;  /* 0x000000051a057221 */ /* 0x001fe20000010000 */
[----:B------:R-:W-:Y:S02]  /*16d80*/  ISETP.LT.OR P2, PT, R140, 0x7a, P2 ;  /* 0x0000007a8c00780c */ /* 0x000fe40001741670 */
[----:B------:R-:W-:Y:S02]  /*16d90*/  FMNMX.FTZ R6, R34, R6, !PT ;  /* 0x0000000622067209 */ /* 0x000fe40007810000 */
[----:B------:R-:W-:Y:S01]  /*16da0*/  FSEL R86, R86, -INF , !P4 ;  /* 0xff80000056567808 */ /* 0x000fe20006000000 */
[----:B------:R-:W-:Y:S01]  /*16db0*/  MUFU.EX2 R77, R77 ;  /* 0x0000004d004d7308 */ /* 0x000fe20000000800 */
[----:B------:R-:W-:-:S02]  /*16dc0*/  FMNMX.FTZ R6, R35, R6, !PT ;  /* 0x0000000623067209 */ /* 0x000fc40007810000 */
[----:B------:R-:W-:Y:S02]  /*16dd0*/  FSEL R87, R87, -INF , !P2 ;  /* 0xff80000057577808 */ /* 0x000fe40005000000 */
[----:B------:R-:W-:Y:S02]  /*16de0*/  FMNMX.FTZ R6, R38, R6, !PT ;  /* 0x0000000626067209 */ /* 0x000fe40007810000 */
[----:B------:R-:W-:Y:S01]  /*16df0*/  F2FP.BF16.F32.PACK_AB R26, R29, R26 ;  /* 0x0000001a1d1a723e */ /* 0x000fe200000010ff */
[----:B------:R-:W-:Y:S01]  /*16e00*/  MUFU.EX2 R80, R80 ;  /* 0x0000005000507308 */ /* 0x000fe20000000800 */
[----:B------:R-:W-:Y:S02]  /*16e10*/  FMNMX.FTZ R6, R39, R6, !PT ;  /* 0x0000000627067209 */ /* 0x000fe40007810000 */
[----:B------:R-:W-:Y:S02]  /*16e20*/  F2FP.BF16.F32.PACK_AB R24, R25, R24 ;  /* 0x000000181918723e */ /* 0x000fe400000010ff */
        /* <DEDUP_REMOVED lines=64> */
[-CC-:B0-----:R-:W-:Y:S01]  /*17230*/  FFMA.FTZ R27, R35, R0.reuse, -R5.reuse ;  /* 0x00000000231b7223 */ /* 0x181fe20000010805 */
[----:B------:R-:W-:Y:S01]  /*17240*/  FSEL R35, R6, RZ, P2 ;  /* 0x000000ff06237208 */ /* 0x000fe20001000000 */
[----:B------:R-:W-:-:S05]  /*17250*/  FFMA.FTZ R25, R34, R0, -R5 ;  /* 0x0000000022197223 */ /* 0x000fca0000010805 */
[----:B------:R-:W0:Y:S01]  /*17260*/  MUFU.EX2 R24, R32 ;  /* 0x0000002000187308 */ /* 0x000e220000000800 */
        /* <DEDUP_REMOVED lines=16> */
[-C--:B------:R-:W-:Y:S01]  /*17370*/  FFMA.FTZ R43, R46, R0.reuse, -R5 ;  /* 0x000000002e2b7223 */ /* 0x080fe20000010805 */
        /* <DEDUP_REMOVED lines=20> */
[----:B0-----:R-:W-:-:S02]  /*174c0*/  F2FP.BF16.F32.PACK_AB R27, R34, R31 ;  /* 0x0000001f221b723e */ /* 0x001fc400000010ff */
[----:B------:R-:W-:Y:S01]  /*174d0*/  FADD.FTZ R29, R34, R29 ;  /* 0x0000001d221d7221 */ /* 0x000fe20000010000 */
[C---:B------:R-:W-:Y:S01]  /*174e0*/  FADD.FTZ R33, R45.reuse, R30 ;  /* 0x0000001e2d217221 */ /* 0x040fe20000010000 */
[----:B------:R-:W-:Y:S01]  /*174f0*/  F2FP.BF16.F32.PACK_AB R30, R45, R44 ;  /* 0x0000002c2d1e723e */ /* 0x000fe200000010ff */
[----:B------:R-:W0:Y:S01]  /*17500*/  MUFU.EX2 R43, R43 ;  /* 0x0000002b002b7308 */ /* 0x000e220000000800 */
[----:B-1----:R-:W-:Y:S01]  /*17510*/  FADD.FTZ R29, R36, R29 ;  /* 0x0000001d241d7221 */ /* 0x002fe20000010000 */
[----:B--2---:R1:W-:Y:S06]  /*17520*/  STSM.16.M88.4 [R141], R24 ;  /* 0x000000188d007844 */ /* 0x0043ec0000000200 */
[----:B------:R2:W4:Y:S01]  /*17530*/  MUFU.EX2 R32, R48 ;  /* 0x0000003000207308 */ /* 0x0005220000000800 */
[----:B---3--:R-:W-:-:S07]  /*17540*/  FADD.FTZ R29, R42, R29 ;  /* 0x0000001d2a1d7221 */ /* 0x008fce0000010000 */
[----:B------:R-:W3:Y:S01]  /*17550*/  MUFU.EX2 R46, R46 ;  /* 0x0000002e002e7308 */ /* 0x000ee20000000800 */
[----:B0-----:R-:W-:Y:S01]  /*17560*/  FADD.FTZ R29, R43, R29 ;  /* 0x0000001d2b1d7221 */ /* 0x001fe20000010000 */
[----:B--2---:R-:W-:-:S06]  /*17570*/  FFMA.FTZ R48, R62, R0, -R5 ;  /* 0x000000003e307223 */ /* 0x004fcc0000010805 */
[----:B------:R-:W0:Y:S01]  /*17580*/  MUFU.EX2 R35, R35 ;  /* 0x0000002300237308 */ /* 0x000e220000000800 */
[----:B----4-:R-:W-:-:S07]  /*17590*/  FADD.FTZ R40, R32, R33 ;  /* 0x0000002120287221 */ /* 0x010fce0000010000 */
        /* <DEDUP_REMOVED lines=9> */
[----:B------:R-:W4:Y:S01]  /*17630*/  MUFU.EX2 R47, R47 ;  /* 0x0000002f002f7308 */ /* 0x000f220000000800 */
        /* <DEDUP_REMOVED lines=11> */
[----:B----4-:R-:W-:-:S07]  /*176f0*/  FADD.FTZ R33, R47, R33 ;  /* 0x000000212f217221 */ /* 0x010fce0000010000 */
[----:B------:R-:W2:Y:S01]  /*17700*/  MUFU.EX2 R20, R66 ;  /* 0x0000004200147308 */ /* 0x000ea20000000800 */
[----:B------:R-:W-:Y:S01]  /*17710*/  FADD.FTZ R41, R61, R34 ;  /* 0x000000223d297221 */ /* 0x000fe20000010000 */
[----:B------:R-:W3:Y:S06]  /*17720*/  LDL R42, [R1+0x2c] ;  /* 0x00002c00012a7983 */ /* 0x000eec0000100800 */
[----:B------:R-:W1:Y:S01]  /*17730*/  MUFU.EX2 R37, R67 ;  /* 0x0000004300257308 */ /* 0x000e620000000800 */
[----:B0-----:R-:W-:Y:S01]  /*17740*/  FADD.FTZ R33, R48, R33 ;  /* 0x0000002130217221 */ /* 0x001fe20000010000 */
[----:B------:R-:W-:-:S03]  /*17750*/  FADD.FTZ R36, R64, R41 ;  /* 0x0000002940247221 */ /* 0x000fc60000010000 */
[----:B------:R-:W-:Y:S01]  /*17760*/  FADD.FTZ R33, R50, R33 ;  /* 0x0000002132217221 */ /* 0x000fe20000010000 */
[----:B------:R-:W-:Y:S02]  /*17770*/  FADD.FTZ R41, R65, R36 ;  /* 0x0000002441297221 */ /* 0x000fe40000010000 */
[----:B------:R-:W0:Y:S01]  /*17780*/  MUFU.EX2 R74, R74 ;  /* 0x0000004a004a7308 */ /* 0x000e220000000800 */
[----:B--2---:R-:W-:Y:S01]  /*17790*/  FADD.FTZ R36, R20, R33 ;  /* 0x0000002114247221 */ /* 0x004fe20000010000 */
[----:B------:R2:W-:Y:S06]  /*177a0*/  STSM.16.M88.4 [R139], R28 ;  /* 0x0000001c8b007844 */ /* 0x0005ec0000000200 */
[----:B------:R-:W4:Y:S01]  /*177b0*/  MUFU.EX2 R75, R75 ;  /* 0x0000004b004b7308 */ /* 0x000f220000000800 */
[----:B-1----:R-:W-:Y:S01]  /*177c0*/  FADD.FTZ R25, R37, R36 ;  /* 0x0000002425197221 */ /* 0x002fe20000010000 */
[----:B------:R-:W-:-:S02]  /*177d0*/  F2FP.BF16.F32.PACK_AB R33, R38, R35 ;  /* 0x000000232621723e */ /* 0x000fc400000010ff */
[----:B------:R-:W-:-:S04]  /*177e0*/  F2FP.BF16.F32.PACK_AB R35, R7, R39 ;  /* 0x000000270723723e */ /* 0x000fc800000010ff */
[----:B------:R-:W1:Y:S01]  /*177f0*/  MUFU.EX2 R78, R78 ;  /* 0x0000004e004e7308 */ /* 0x000e620000000800 */
[----:B--2---:R-:W-:-:S04]  /*17800*/  FADD.FTZ R28, R70, R25 ;  /* 0x00000019461c7221 */ /* 0x004fc80000010000 */
[----:B------:R-:W-:-:S03]  /*17810*/  FADD.FTZ R7, R71, R28 ;  /* 0x0000001c47077221 */ /* 0x000fc60000010000 */
[----:B------:R-:W2:Y:S01]  /*17820*/  MUFU.EX2 R79, R79 ;  /* 0x0000004f004f7308 */ /* 0x000ea20000000800 */
[----:B------:R-:W-:Y:S01]  /*17830*/  FADD.FTZ R40, R68, R41 ;  /* 0x0000002944287221 */ /* 0x000fe20000010000 */
[----:B0-----:R-:W-:-:S06]  /*17840*/  FADD.FTZ R28, R74, R7 ;  /* 0x000000074a1c7221 */ /* 0x001fcc0000010000 */
[----:B------:R-:W0:Y:S01]  /*17850*/  MUFU.EX2 R82, R82 ;  /* 0x0000005200527308 */ /* 0x000e220000000800 */
[----:B------:R-:W-:Y:S01]  /*17860*/  FADD.FTZ R27, R69, R40 ;  /* 0x00000028451b7221 */ /* 0x000fe20000010000 */
[----:B----4-:R-:W-:Y:S01]  /*17870*/  FADD.FTZ R7, R75, R28 ;  /* 0x0000001c4b077221 */ /* 0x010fe20000010000 */
[----:B------:R-:W-:-:S05]  /*17880*/  F2FP.BF16.F32.PACK_AB R32, R49, R32 ;  /* 0x000000203120723e */ /* 0x000fca00000010ff */
[----:B------:R-:W4:Y:S01]  /*17890*/  MUFU.EX2 R83, R83 ;  /* 0x0000005300537308 */ /* 0x000f220000000800 */
[----:B------:R-:W-:Y:S01]  /*178a0*/  F2FP.BF16.F32.PACK_AB R34, R53, R52 ;  /* 0x000000343522723e */ /* 0x000fe200000010ff */
[----:B------:R-:W-:Y:S01]  /*178b0*/  FADD.FTZ R30, R72, R27 ;  /* 0x0000001b481e7221 */ /* 0x000fe20000010000 */
[----:B-1----:R-:W-:Y:S01]  /*178c0*/  FADD.FTZ R36, R78, R7 ;  /* 0x000000074e247221 */ /* 0x002fe20000010000 */
[----:B------:R-:W-:Y:S02]  /*178d0*/  F2FP.BF16.F32.PACK_AB R24, R57, R56 ;  /* 0x000000383918723e */ /* 0x000fe400000010ff */
[----:B------:R-:W-:Y:S02]  /*178e0*/  F2FP.BF16.F32.PACK_AB R26, R61, R60 ;  /* 0x0000003c3d1a723e */ /* 0x000fe400000010ff */
[----:B------:R-:W-:Y:S02]  /*178f0*/  F2FP.BF16.F32.PACK_AB R25, R47, R21 ;  /* 0x000000152f19723e */ /* 0x000fe400000010ff */
[----:B------:R-:W-:Y:S01]  /*17900*/  F2FP.BF16.F32.PACK_AB R27, R50, R48 ;  /* 0x00000030321b723e */ /* 0x000fe200000010ff */
[----:B--2---:R-:W-:Y:S01]  /*17910*/  FADD.FTZ R7, R79, R36 ;  /* 0x000000244f077221 */ /* 0x004fe20000010000 */
[----:B------:R-:W-:Y:S04]  /*17920*/  STSM.16.M88.4 [R138], R32 ;  /* 0x000000208a007844 */ /* 0x000fe80000000200 */
[----:B------:R1:W-:Y:S01]  /*17930*/  STSM.16.M88.4 [R137+0x27800], R24 ;  /* 0x0278001889007844 */ /* 0x0003e20000000200 */
[----:B------:R4:W-:Y:S01]  /*17940*/  MUFU.EX2 R39, R5 ;  /* 0x0000000500277308 */ /* 0x0009e20000000800 */
[----:B-1----:R-:W-:Y:S01]  /*17950*/  F2FP.BF16.F32.PACK_AB R25, R37, R20 ;  /* 0x000000142519723e */ /* 0x002fe200000010ff */
[----:B0-----:R-:W-:-:S04]  /*17960*/  FADD.FTZ R20, R82, R7 ;  /* 0x0000000752147221 */ /* 0x001fc80000010000 */
[----:B----4-:R-:W-:Y:S02]  /*17970*/  FADD.FTZ R5, R83, R20 ;  /* 0x0000001453057221 */ /* 0x010fe40000010000 */
[----:B------:R-:W2:Y:S01]  /*17980*/  LDL R20, [R1+0x38] ;  /* 0x0000380001147983 */ /* 0x000ea20000100800 */
[----:B------:R-:W0:Y:S01]  /*17990*/  MUFU.EX2 R86, R86 ;  /* 0x0000005600567308 */ /* 0x000e220000000800 */
[----:B------:R-:W-:-:S04]  /*179a0*/  FADD.FTZ R21, R73, R30 ;  /* 0x0000001e49157221 */ /* 0x000fc80000010000 */
[----:B------:R-:W-:Y:S01]  /*179b0*/  FADD.FTZ R30, R76, R21 ;  /* 0x000000154c1e7221 */ /* 0x000fe20000010000 */
[----:B------:R-:W-:Y:S02]  /*179c0*/  F2FP.BF16.F32.PACK_AB R24, R65, R64 ;  /* 0x000000404118723e */ /* 0x000fe400000010ff */
[----:B------:R-:W-:Y:S01]  /*179d0*/  F2FP.BF16.F32.PACK_AB R26, R69, R68 ;  /* 0x00000044451a723e */ /* 0x000fe200000010ff */
[----:B------:R-:W-:Y:S01]  /*179e0*/  FADD.FTZ R21, R77, R30 ;  /* 0x0000001e4d157221 */ /* 0x000fe20000010000 */
        /* <DEDUP_REMOVED lines=8> */
[----:B0-----:R-:W-:Y:S01]  /*17a70*/  F2FP.BF16.F32.PACK_AB R35, R39, R86 ;  /* 0x000000562723723e */ /* 0x001fe200000010ff */
[----:B------:R-:W-:-:S04]  /*17a80*/  FADD.FTZ R38, R80, R21 ;  /* 0x0000001550267221 */ /* 0x000fc80000010000 */
[----:B------:R-:W-:Y:S01]  /*17a90*/  FADD.FTZ R21, R81, R38 ;  /* 0x0000002651157221 */ /* 0x000fe20000010000 */
[----:B------:R-:W-:-:S03]  /*17aa0*/  FADD.FTZ R7, R86, R5 ;  /* 0x0000000556077221 */ /* 0x000fc60000010000 */
        /* <DEDUP_REMOVED lines=51> */
[----:B------:R-:W-:-:S02]  /*17de0*/  IMAD.MOV.U32 R14, RZ, RZ, R17 ;  /* 0x000000ffff0e7224 */ /* 0x000fc400078e0011 */
[----:B------:R-:W-:Y:S02]  /*17df0*/  IMAD.MOV.U32 R9, RZ, RZ, R3 ;  /* 0x000000ffff097224 */ /* 0x000fe400078e0003 */
[----:B------:R-:W-:Y:S01]  /*17e00*/  IMAD.MOV.U32 R8, RZ, RZ, R6 ;  /* 0x000000ffff087224 */ /* 0x000fe200078e0006 */
[----:B---3--:R0:W-:Y:S04]  /*17e10*/  STSM.16.M88.4 [R42], R24 ;  /* 0x000000182a007844 */ /* 0x0081e80000000200 */
[----:B------:R0:W-:Y:S04]  /*17e20*/  STSM.16.M88.4 [R139+0x6000], R28 ;  /* 0x0060001c8b007844 */ /* 0x0001e80000000200 */
[----:B------:R0:W-:Y:S01]  /*17e30*/  STSM.16.M88.4 [R138+0x6000], R32 ;  /* 0x006000208a007844 */ /* 0x0001e20000000200 */
[----:B------:R1:W-:Y:S06]  /*17e40*/  MEMBAR.ALL.CTA ;  /* 0x0000000000007992 */ /* 0x0003ec0000008000 */
[----:B-1----:R-:W1:Y:S01]  /*17e50*/  FENCE.VIEW.ASYNC.S ;  /* 0x00000000000073c6 */ /* 0x002e620000000000 */
[C---:B--2---:R-:W-:Y:S01]  /*17e60*/  ISETP.GT.AND P2, PT, R4.reuse, R20, PT ;  /* 0x000000140400720c */ /* 0x044fe20003f44270 */
[----:B------:R-:W-:-:S02]  /*17e70*/  VIADD R4, R4, 0xffffffff ;  /* 0xffffffff04047836 */ /* 0x000fc40000000000 */
[----:B------:R-:W-:Y:S01]  /*17e80*/  IMAD.MOV.U32 R20, RZ, RZ, R22 ;  /* 0x000000ffff147224 */ /* 0x000fe200078e0016 */
[----:B-1----:R-:W-:-:S09]  /*17e90*/  NOP ;  /* 0x0000000000007918 */ /* 0x002fd20000000000 */
[----:B0-----:R-:W-:Y:S05]  /*17ea0*/  @P2 BRA `(.L_x_9541) ;  /* 0xffffffcc001c2947 */ /* 0x001fea000383ffff */
.L_x_9523:
[----:B------:R-:W-:Y:S05]  /*17eb0*/  WARPSYNC.ALL ;  /* 0x0000000000007948 */ /* 0x000fea0003800000 */
[----:B------:R-:W-:Y:S06]  /*17ec0*/  BAR.ARV 0x8, 0x1a0 ;  /* 0x0206800000007b1d */ /* 0x000fec0000002000 */
[----:B------:R-:W-:Y:S05]  /*17ed0*/  @!P0 BRA `(.L_x_9542) ;  /* 0x0000000000048947 */ /* 0x000fea0003800000 */
[----:B------:R-:W-:Y:S01]  /*17ee0*/  BPT.TRAP 0x1 ;  /* 0x000000040000795c */ /* 0x000fe20000300000 */
.L_x_9542:
[----:B------:R-:W-:Y:S01]  /*17ef0*/  IMAD R13, R17, 0x8, R2 ;  /* 0x00000008110d7824 */ /* 0x000fe200078e0202 */
[----:B------:R-:W-:-:S04]  /*17f00*/  SHF.L.U32 R4, R22, 0x1f, RZ ;  /* 0x0000001f16047819 */ /* 0x000fc800000006ff */
[----:B------:R0:W1:Y:S01]  /*17f10*/  SYNCS.PHASECHK.TRANS64.TRYWAIT P2, [R13+URZ+0x2d850], R4 ;  /* 0x02d850040d0075a7 */ /* 0x000062000804017f */
[----:B------:R-:W-:Y:S05]  /*17f20*/  @!P0 BRA `(.L_x_9543) ;  /* 0x0000000000048947 */ /* 0x000fea0003800000 */
[----:B------:R-:W-:Y:S01]  /*17f30*/  BPT.TRAP 0x1 ;  /* 0x000000040000795c */ /* 0x000fe20000300000 */
.L_x_9543:
[----:B------:R-:W2:Y:S01]  /*17f40*/  LDL.LU R8, [R1+0x14] ;  /* 0x0000140001087983 */ /* 0x000ea20000300800 */
[----:B------:R-:W-:Y:S02]  /*17f50*/  VIADD R2, R2, 0x400 ;  /* 0x0000040002027836 */ /* 0x000fe40000000000 */
[----:B------:R-:W-:-:S03]  /*17f60*/  IMAD.MOV.U32 R11, RZ, RZ, 0x40000040 ;  /* 0x40000040ff0b7424 */ /* 0x000fc600078e00ff */
[----:B------:R-:W-:-:S04]  /*17f70*/  SHF.R.U32.HI R2, RZ, 0x4, R2 ;  /* 0x00000004ff027819 */ /* 0x000fc80000011602 */
[----:B------:R-:W-:-:S04]  /*17f80*/  LOP3.LUT R2, R2, 0x3fff, RZ, 0xc0, !PT ;  /* 0x00003fff02027812 */ /* 0x000fc800078ec0ff */
[----:B------:R-:W-:Y:S02]  /*17f90*/  LOP3.LUT R2, R2, 0x2000000, RZ, 0xfc, !PT ;  /* 0x0200000002027812 */ /* 0x000fe400078efcff */
[----:B--2---:R-:W-:Y:S01]  /*17fa0*/  LOP3.LUT R10, R8, 0x10000, RZ, 0xfc, !PT ;  /* 0x00010000080a7812 */ /* 0x004fe200078efcff */
[----:B-1----:R-:W-:Y:S06]  /*17fb0*/  @P2 BRA `(.L_x_9544) ;  /* 0x0000000000082947 */ /* 0x002fec0003800000 */
[----:B------:R-:W1:Y:S02]  /*17fc0*/  SYNCS.PHASECHK.TRANS64.TRYWAIT P0, [R13+URZ+0x2d850], R4 ;  /* 0x02d850040d0075a7 */ /* 0x000e64000800017f */
[----:B-1----:R-:W-:Y:S05]  /*17fd0*/  @!P0 BRA `(.L_x_9545) ;  /* 0x0000009000088947 */ /* 0x002fea0003800000 */
.L_x_9544:
[----:B------:R-:W-:Y:S01]  /*17fe0*/  IMAD R8, R17, 0x600, R2 ;  /* 0x0000060011087824 */ /* 0x000fe200078e0202 */
[----:B------:R-:W2:Y:S01]  /*17ff0*/  LDL.LU R24, [R1+0x50] ;  /* 0x0000500001187983 */ /* 0x000ea20000300800 */
[----:B------:R-:W-:Y:S01]  /*18000*/  IMAD.MOV.U32 R9, RZ, RZ, -0x7fffffe0 ;  /* 0x80000020ff097424 */ /* 0x000fe200078e00ff */
[----:B------:R-:W-:Y:S05]  /*18010*/  WARPSYNC.ALL ;  /* 0x0000000000007948 */ /* 0x000fea0003800000 */
[C---:B------:R-:W-:Y:S01]  /*18020*/  R2UR UR4, R10.reuse ;  /* 0x000000000a0472ca */ /* 0x040fe200000e0000 */
[----:B------:R-:W-:Y:S01]  /*18030*/  WARPGROUP.ARRIVE ;  /* 0x00000000000079c5 */ /* 0x000fe20000000000 */
[----:B------:R-:W-:Y:S01]  /*18040*/  R2UR UR5, R11 ;  /* 0x000000000b0572ca */ /* 0x000fe200000e0000 */
[----:B------:R-:W-:Y:S01]  /*18050*/  VIADD R20, R10, 0x2 ;  /* 0x000000020a147836 */ /* 0x000fe20000000000 */
[C---:B------:R-:W-:Y:S01]  /*18060*/  R2UR UR6, R8.reuse ;  /* 0x00000000080672ca */ /* 0x040fe200000e0000 */
[----:B------:R-:W-:Y:S01]  /*18070*/  VIADD R14, R8, 0x40 ;  /* 0x00000040080e7836 */ /* 0x000fe20000000000 */
[----:B------:R-:W-:Y:S01]  /*18080*/  R2UR UR7, R9 ;  /* 0x00000000090772ca */ /* 0x000fe200000e0000 */
[----:B------:R-:W-:Y:S01]  /*18090*/  IMAD.MOV.U32 R21, RZ, RZ, 0x40000040 ;  /* 0x40000040ff157424 */ /* 0x000fe200078e00ff */
[----:B------:R-:W3:Y:S01]  /*180a0*/  SHFL.BFLY PT, R2, R5, 0x2, 0x1f ;  /* 0x0c401f0005027f89 */ /* 0x000ee200000e0000 */
[----:B------:R-:W-:-:S02]  /*180b0*/  IMAD.MOV.U32 R15, RZ, RZ, -0x7fffffe0 ;  /* 0x80000020ff0f7424 */ /* 0x000fc400078e00ff */
[----:B------:R-:W-:Y:S01]  /*180c0*/  IMAD.MOV.U32 R11, RZ, RZ, 0x40000040 ;  /* 0x40000040ff0b7424 */ /* 0x000fe200078e00ff */
[----:B01----:R-:W0:Y:S01]  /*180d0*/  SHFL.BFLY PT, R4, R7, 0x2, 0x1f ;  /* 0x0c401f0007047f89 */ /* 0x003e2200000e0000 */
[----:B------:R-:W-:Y:S02]  /*180e0*/  IMAD.MOV.U32 R9, RZ, RZ, -0x7fffffe0 ;  /* 0x80000020ff097424 */ /* 0x000fe400078e00ff */
[----:B------:R-:W-:Y:S02]  /*180f0*/  VIADD R17, R17, 0x1 ;  /* 0x0000000111117836 */ /* 0x000fe40000000000 */
[----:B------:R-:W-:Y:S02]  /*18100*/  IMAD.MOV.U32 R36, RZ, RZ, -0x800000 ;  /* 0xff800000ff247424 */ /* 0x000fe400078e00ff */
[----:B------:R-:W-:Y:S01]  /*18110*/  HGMMA.64x96x16.F32.BF16 R88, gdesc[UR4].tnspB, R88, gsb0 ;  /* 0x41600000045879f0 */ /* 0x000fe20008001858 */
[----:B------:R-:W-:Y:S01]  /*18120*/  R2UR UR4, R20 ;  /* 0x00000000140472ca */ /* 0x000fe200000e0000 */
[----:B------:R-:W-:Y:S01]  /*18130*/  VIADD R20, R10, 0x4 ;  /* 0x000000040a147836 */ /* 0x000fe20000000000 */
[----:B------:R-:W-:Y:S01]  /*18140*/  R2UR UR5, R21 ;  /* 0x00000000150572ca */ /* 0x000fe200000e0000 */
[----:B------:R-:W-:Y:S01]  /*18150*/  IMAD.MOV.U32 R21, RZ, RZ, 0x40000040 ;  /* 0x40000040ff157424 */ /* 0x000fe200078e00ff */
[----:B------:R-:W-:Y:S01]  /*18160*/  R2UR UR6, R14 ;  /* 0x000000000e0672ca */ /* 0x000fe200000e0000 */
[----:B------:R-:W-:Y:S01]  /*18170*/  VIADD R14, R8, 0x80 ;  /* 0x00000080080e7836 */ /* 0x000fe20000000000 */
[----:B------:R-:W-:Y:S01]  /*18180*/  R2UR UR7, R15 ;  /* 0x000000000f0772ca */ /* 0x000fe200000e0000 */
[----:B------:R-:W-:Y:S01]  /*18190*/  IMAD.MOV.U32 R15, RZ, RZ, -0x7fffffe0 ;  /* 0x80000020ff0f7424 */ /* 0x000fe200078e00ff */
[----:B------:R-:W-:Y:S01]  /*181a0*/  ISETP.NE.AND P2, PT, R17, 0x2, PT ;  /* 0x000000021100780c */ /* 0x000fe20003f45270 */
[----:B---3--:R-:W-:-:S03]  /*181b0*/  FADD.FTZ R2, R2, R5 ;  /* 0x0000000502027221 */ /* 0x008fc60000010000 */
[----:B------:R-:W-:Y:S01]  /*181c0*/  SEL R17, R17, RZ, P2 ;  /* 0x000000ff11117207 */ /* 0x000fe20001000000 */
[----:B0-----:R-:W-:Y:S01]  /*181d0*/  FADD.FTZ R4, R4, R7 ;  /* 0x0000000704047221 */ /* 0x001fe20000010000 */
[----:B------:R-:W-:-:S04]  /*181e0*/  SEL R7, RZ, 0x1, P2 ;  /* 0x00000001ff077807 */ /* 0x000fc80001000000 */
[----:B------:R-:W-:Y:S01]  /*181f0*/  LOP3.LUT R22, R22, R7, RZ, 0x3c, !PT ;  /* 0x0000000716167212 */ /* 0x000fe200078e3cff */
[----:B------:R-:W-:Y:S02]  /*18200*/  WARPGROUP.DEPBAR.LE gsb0, 0x0 ;  /* 0x00008000000079c5 */ /* 0x000fe40000010000 */
[----:B------:R-:W-:-:S06]  /*18210*/  WARPGROUP.ARRIVE ;  /* 0x00000000000079c5 */ /* 0x000fcc0000000000 */
        /* <DEDUP_REMOVED lines=19> */
[----:B------:R-:W-:Y:S02]  /*18350*/  IMAD.MOV.U32 R15, RZ, RZ, -0x7fffffe0 ;  /* 0x80000020ff0f7424 */ /* 0x000fe400078e00ff */
[----:B--2---:R-:W-:-:S05]  /*18360*/  VIADD R24, R24, 0x1 ;  /* 0x0000000118187836 */ /* 0x004fca0000000000 */
[----:B------:R-:W-:Y:S01]  /*18370*/  STL [R1+0x50], R24 ;  /* 0x0000501801007387 */ /* 0x000fe20000100800 */
        /* <DEDUP_REMOVED lines=28> */
[----:B------:R-:W-:Y:S01]  /*18540*/  R2UR UR5, R21 ;  /* 0x00000000150572ca */ /* 0x000fe200000e0000 */
[----:B------:R-:W-:Y:S01]  /*18550*/  IMAD.MOV.U32 R21, RZ, RZ, -0x800000 ;  /* 0xff800000ff157424 */ /* 0x000fe200078e00ff */
[----:B------:R-:W-:Y:S02]  /*18560*/  R2UR UR6, R14 ;  /* 0x000000000e0672ca */ /* 0x000fe400000e0000 */
[----:B------:R-:W-:Y:S01]  /*18570*/  R2UR UR7, R15 ;  /* 0x000000000f0772ca */ /* 0x000fe200000e0000 */
[----:B------:R-:W-:Y:S02]  /*18580*/  WARPGROUP.DEPBAR.LE gsb0, 0x0 ;  /* 0x00008000000079c5 */ /* 0x000fe40000010000 */
[----:B------:R-:W-:-:S10]  /*18590*/  WARPGROUP.ARRIVE ;  /* 0x00000000000079c5 */ /* 0x000fd40000000000 */
[----:B------:R-:W-:Y:S01]  /*185a0*/  HGMMA.64x96x16.F32.BF16 R88, gdesc[UR4].tnspB, R88, gsb0 ;  /* 0x41600000045879f0 */ /* 0x000fe20008001858 */
[----:B------:R-:W-:Y:S01]  /*185b0*/  R2UR UR4, R10 ;  /* 0x000000000a0472ca */ /* 0x000fe200000e0000 */
[----:B------:R-:W-:Y:S01]  /*185c0*/  @!P1 VIADD R10, R13, 0x2d860 ;  /* 0x0002d8600d0a9836 */ /* 0x000fe20000000000 */
[----:B------:R-:W-:Y:S02]  /*185d0*/  R2UR UR5, R11 ;  /* 0x000000000b0572ca */ /* 0x000fe400000e0000 */
[----:B------:R-:W-:Y:S01]  /*185e0*/  R2UR UR6, R8 ;  /* 0x00000000080672ca */ /* 0x000fe200000e0000 */
[----:B------:R-:W0:Y:S01]  /*185f0*/  SHFL.BFLY PT, R11, R4, 0x1, 0x1f ;  /* 0x0c201f00040b7f89 */ /* 0x000e2200000e0000 */
[----:B------:R-:W-:Y:S02]  /*18600*/  R2UR UR7, R9 ;  /* 0x00000000090772ca */ /* 0x000fe400000e0000 */
[----:B------:R-:W-:Y:S01]  /*18610*/  @!P1 PRMT R10, RZ, 0x654, R10 ;  /* 0x00000654ff0a9816 */ /* 0x000fe2000000000a */
[----:B------:R-:W1:Y:S01]  /*18620*/  SHFL.BFLY PT, R9, R2, 0x1, 0x1f ;  /* 0x0c201f0002097f89 */ /* 0x000e6200000e0000 */
[----:B0-----:R-:W-:Y:S01]  /*18630*/  FADD.FTZ R11, R4, R11 ;  /* 0x0000000b040b7221 */ /* 0x001fe20000010000 */
[----:B------:R-:W-:Y:S01]  /*18640*/  CS2R R4, SRZ ;  /* 0x0000000000047805 */ /* 0x000fe2000001ff00 */
[----:B-1----:R-:W-:-:S03]  /*18650*/  FADD.FTZ R12, R2, R9 ;  /* 0x00000009020c7221 */ /* 0x002fc60000010000 */
[----:B------:R-:W-:Y:S02]  /*18660*/  FSETP.NE.FTZ.AND P3, PT, R11, RZ, PT ;  /* 0x000000ff0b00720b */ /* 0x000fe40003f75000 */
[----:B------:R-:W-:-:S11]  /*18670*/  FSETP.NE.FTZ.AND P0, PT, R12, RZ, PT ;  /* 0x000000ff0c00720b */ /* 0x000fd60003f15000 */
[----:B------:R-:W0:Y:S02]  /*18680*/  @P3 MUFU.LG2 R9, R11 ;  /* 0x0000000b00093308 */ /* 0x000e240000000c00 */
[C---:B------:R-:W-:Y:S01]  /*18690*/  @P0 FMUL.FTZ R2, R0.reuse, 0.69314718246459960938 ;  /* 0x3f31721800020820 */ /* 0x040fe20000410000 */
[----:B------:R-:W-:-:S05]  /*186a0*/  @P3 FMUL.FTZ R0, R0, 0.69314718246459960938 ;  /* 0x3f31721800003820 */ /* 0x000fca0000410000 */
[----:B------:R-:W1:Y:S08]  /*186b0*/  @P0 MUFU.LG2 R8, R12 ;  /* 0x0000000c00080308 */ /* 0x000e700000000c00 */
[----:B------:R-:W2:Y:S01]  /*186c0*/  @P0 MUFU.RCP R5, R12 ;  /* 0x0000000c00050308 */ /* 0x000ea20000001000 */
[----:B0-----:R-:W-:-:S04]  /*186d0*/  @P3 FMUL.FTZ R9, R9, 0.69314718246459960938 ;  /* 0x3f31721809093820 */ /* 0x001fc80000410000 */
[----:B------:R-:W-:-:S03]  /*186e0*/  @P3 FFMA.FTZ R36, R0, R6, R9 ;  /* 0x0000000600243223 */ /* 0x000fc60000010009 */
[----:B------:R-:W0:Y:S01]  /*186f0*/  @P3 MUFU.RCP R4, R11 ;  /* 0x0000000b00043308 */ /* 0x000e220000001000 */
[----:B-1----:R-:W-:-:S04]  /*18700*/  @P0 FMUL.FTZ R7, R8, 0.69314718246459960938 ;  /* 0x3f31721808070820 */ /* 0x002fc80000410000 */
[----:B------:R-:W-:Y:S01]  /*18710*/  @P0 FFMA.FTZ R21, R2, R3, R7 ;  /* 0x0000000302150223 */ /* 0x000fe20000010007 */
[----:B------:R-:W-:Y:S01]  /*18720*/  PLOP3.LUT P0, PT, PT, PT, PT, 0x8, 0x0 ;  /* 0x000000000000781c */ /* 0x000fe20003f0e170 */
[----:B------:R-:W-:Y:S02]  /*18730*/  WARPGROUP.DEPBAR.LE gsb0, 0x0 ;  /* 0x00008000000079c5 */ /* 0x000fe40000010000 */
[----:B------:R-:W-:-:S06]  /*18740*/  WARPGROUP.ARRIVE ;  /* 0x00000000000079c5 */ /* 0x000fcc0000000000 */
[----:B------:R-:W-:Y:S03]  /*18750*/  HGMMA.64x96x16.F32.BF16 R88, gdesc[UR4].tnspB, R88, gsb0 ;  /* 0x41600000045879f0 */ /* 0x000fe60008001858 */
        /* <DEDUP_REMOVED lines=50> */
.L_x_9430:
[----:B------:R-:W-:Y:S05]  /*18a80*/  WARPSYNC.ALL ;  /* 0x0000000000007948 */ /* 0x000fea0003800000 */
[----:B------:R-:W1:Y:S08]  /*18a90*/  S2UR UR5, SR_CgaCtaId ;  /* 0x00000000000579c3 */ /* 0x000e700000008800 */
[----:B------:R-:W-:Y:S06]  /*18aa0*/  BAR.SYNC.DEFER_BLOCKING 0x5, 0x1a0 ;  /* 0x0146800000007b1d */ /* 0x000fec0000010000 */
[----:B------:R-:W-:Y:S01]  /*18ab0*/  UMOV UR4, 0x400 ;  /* 0x0000040000047882 */ /* 0x000fe20000000000 */
[----:B------:R-:W-:Y:S01]  /*18ac0*/  BSSY B0, `(.L_x_9546) ;  /* 0x0000193000007945 */ /* 0x000fe20003800000 */
[----:B------:R-:W2:Y:S01]  /*18ad0*/  S2R R47, SR_TID.X ;  /* 0x00000000002f7919 */ /* 0x000ea20000002100 */
[----:B-1----:R-:W-:-:S06]  /*18ae0*/  ULEA UR4, UR5, UR4, 0x18 ;  /* 0x0000000405047291 */ /* 0x002fcc000f8ec03f */
[----:B------:R-:W-:-:S05]  /*18af0*/  IMAD.U32 R2, RZ, RZ, UR4 ;  /* 0x00000004ff027e24 */ /* 0x000fca000f8e00ff */
[----:B------:R-:W1:Y:S01]  /*18b00*/  LDS.128 R8, [R2+0x2d8d0] ;  /* 0x02d8d00002087984 */ /* 0x000e620000000c00 */
[----:B--2---:R-:W-:-:S05]  /*18b10*/  VIADD R32, R47, 0xffffff80 ;  /* 0xffffff802f207836 */ /* 0x004fca0000000000 */
[----:B------:R-:W-:-:S04]  /*18b20*/  SHF.R.S32.HI R33, RZ, 0x1f, R32 ;  /* 0x0000001fff217819 */ /* 0x000fc80000011420 */
[----:B------:R-:W-:-:S04]  /*18b30*/  LEA.HI R20, R33, R32, RZ, 0x2 ;  /* 0x0000002021147211 */ /* 0x000fc800078f10ff */
[----:B------:R-:W-:Y:S02]  /*18b40*/  LOP3.LUT R5, R20, 0x1ffffffc, RZ, 0xc0, !PT ;  /* 0x1ffffffc14057812 */ /* 0x000fe400078ec0ff */
[----:B------:R-:W-:-:S03]  /*18b50*/  SHF.R.S32.HI R20, RZ, 0x2, R20 ;  /* 0x00000002ff147819 */ /* 0x000fc60000011414 */
[----:B------:R-:W-:-:S04]  /*18b60*/  IMAD.IADD R0, R32, 0x1, -R5 ;  /* 0x0000000120007824 */ /* 0x000fc800078e0a05 */
[----:B------:R-:W-:Y:S01]  /*18b70*/  IMAD.SHL.U32 R0, R0, 0x8, RZ ;  /* 0x0000000800007824 */ /* 0x000fe200078e00ff */
[----:B-1----:R1:W-:Y:S04]  /*18b80*/  STL.64 [R1+0x30], R8 ;  /* 0x0000300801007387 */ /* 0x0023e80000100a00 */
[----:B------:R1:W-:Y:S01]  /*18b90*/  STL.64 [R1+0x38], R10 ;  /* 0x0000380a01007387 */ /* 0x0003e20000100a00 */
[----:B------:R-:W-:Y:S06]  /*18ba0*/  BAR.ARV 0x4, 0x1a0 ;  /* 0x0106800000007b1d */ /* 0x000fec0000002000 */
[----:B------:R-:W-:Y:S05]  /*18bb0*/  @P0 BRA `(.L_x_9547) ;  /* 0x0000001000280947 */ /* 0x000fea0003800000 */
[----:B------:R-:W2:Y:S01]  /*18bc0*/  LDL R41, [R1+0x4c] ;  /* 0x00004c0001297983 */ /* 0x000ea20000100800 */
[CC--:B------:R-:W-:Y:S01]  /*18bd0*/  LEA.HI R4, R33.reuse, R32.reuse, RZ, 0x4 ;  /* 0x0000002021047211 */ /* 0x0c0fe200078f20ff */
[----:B------:R-:W-:Y:S05]  /*18be0*/  WARPSYNC.ALL ;  /* 0x0000000000007948 */ /* 0x000fea0003800000 */
[----:B------:R-:W3:Y:S01]  /*18bf0*/  S2R R5, SR_SWINHI ;  /* 0x0000000000057919 */ /* 0x000ee20000002f00 */
[----:B-1----:R-:W-:Y:S01]  /*18c00*/  SHF.R.S32.HI R11, RZ, 0x4, R4 ;  /* 0x00000004ff0b7819 */ /* 0x002fe20000011404 */
[----:B------:R-:W-:Y:S01]  /*18c10*/  ULDC.64 UR4, c[0x0][0xbd8] ;  /* 0x0002f60000047ab9 */ /* 0x000fe20000000a00 */
[----:B------:R-:W-:-:S02]  /*18c20*/  LEA.HI R10, R33, R32, RZ, 0x5 ;  /* 0x00000020210a7211 */ /* 0x000fc400078f28ff */
[C---:B------:R-:W-:Y:S02]  /*18c30*/  LEA.HI R8, R4.reuse, R11, RZ, 0x1 ;  /* 0x0000000b04087211 */ /* 0x040fe400078f08ff */
[----:B------:R-:W-:Y:S02]  /*18c40*/  LOP3.LUT R9, R4, 0xfffffff0, RZ, 0xc0, !PT ;  /* 0xfffffff004097812 */ /* 0x000fe400078ec0ff */
[----:B------:R-:W-:Y:S02]  /*18c50*/  LOP3.LUT R8, R8, 0x1ffffffe, RZ, 0xc0, !PT ;  /* 0x1ffffffe08087812 */ /* 0x000fe400078ec0ff */
[----:B------:R-:W-:Y:S01]  /*18c60*/  SHF.R.S32.HI R10, RZ, 0x5, R10 ;  /* 0x00000005ff0a7819 */ /* 0x000fe2000001140a */
[----:B------:R-:W-:Y:S01]  /*18c70*/  IMAD.IADD R9, R32, 0x1, -R9 ;  /* 0x0000000120097824 */ /* 0x000fe200078e0a09 */
[----:B------:R-:W-:Y:S01]  /*18c80*/  F2FP.BF16.F32.PACK_AB R7, R34, R7 ;  /* 0x000000072207723e */ /* 0x000fe200000010ff */
[----:B------:R-:W-:Y:S01]  /*18c90*/  IMAD.IADD R8, R11, 0x1, -R8 ;  /* 0x000000010b087824 */ /* 0x000fe200078e0a08 */
[----:B------:R-:W-:Y:S01]  /*18ca0*/  F2FP.BF16.F32.PACK_AB R6, R93, R6 ;  /* 0x000000065d06723e */ /* 0x000fe200000010ff */
[----:B------:R-:W-:Y:S01]  /*18cb0*/  IMAD R9, R10, 0x10, R9 ;  /* 0x000000100a097824 */ /* 0x000fe200078e0209 */
[----:B------:R-:W-:Y:S01]  /*18cc0*/  F2FP.BF16.F32.PACK_AB R26, R109, R26 ;  /* 0x0000001a6d1a723e */ /* 0x000fe200000010ff */
[----:B------:R-:W-:Y:S01]  /*18cd0*/  IMAD.SHL.U32 R8, R8, 0x8, RZ ;  /* 0x0000000808087824 */ /* 0x000fe200078e00ff */
[----:B------:R-:W-:-:S02]  /*18ce0*/  MOV R28, R2 ;  /* 0x00000002001c7202 */ /* 0x000fc40000000f00 */
[----:B---3--:R-:W-:Y:S01]  /*18cf0*/  MOV R29, R5 ;  /* 0x00000005001d7202 */ /* 0x008fe20000000f00 */
[----:B------:R-:W-:-:S04]  /*18d00*/  IMAD.U32 R5, R9, 0x20, R8 ;  /* 0x0000002009057824 */ /* 0x000fc800078e0008 */
[----:B------:R-:W-:Y:S01]  /*18d10*/  IMAD.WIDE R4, R5, 0x2, R28 ;  /* 0x0000000205047825 */ /* 0x000fe200078e021c */
[----:B------:R-:W-:Y:S02]  /*18d20*/  BAR.SYNC.DEFER_BLOCKING 0x1, 0x180 ;  /* 0x0046000000007b1d */ /* 0x000fe40000010000 */
[C---:B------:R-:W-:Y:S02]  /*18d30*/  IADD3 R31, P4, R4.reuse, 0x20, RZ ;  /* 0x00000020041f7810 */ /* 0x040fe40007f9e0ff */
[C---:B------:R-:W-:Y:S02]  /*18d40*/  IADD3 R39, P1, R4.reuse, 0x6000, RZ ;  /* 0x0000600004277810 */ /* 0x040fe40007f3e0ff */
[----:B------:R-:W-:Y:S01]  /*18d50*/  LOP3.LUT R8, R31, 0x180, RZ, 0xc0, !PT ;  /* 0x000001801f087812 */ /* 0x000fe200078ec0ff */
[--C-:B------:R-:W-:Y:S01]  /*18d60*/  IMAD.X R11, RZ, RZ, R5.reuse, P4 ;  /* 0x000000ffff0b7224 */ /* 0x100fe200020e0605 */
[----:B------:R-:W-:Y:S01]  /*18d70*/  IADD3 R35, P3, R4, 0x3000, RZ ;  /* 0x0000300004237810 */ /* 0x000fe20007f7e0ff */
[----:B------:R-:W-:Y:S01]  /*18d80*/  IMAD.X R25, RZ, RZ, R5, P1 ;  /* 0x000000ffff197224 */ /* 0x000fe200008e0605 */
[----:B------:R-:W-:-:S02]  /*18d90*/  SHF.R.U64 R8, R8, 0x3, RZ ;  /* 0x0000000308087819 */ /* 0x000fc400000012ff */
[C---:B------:R-:W-:Y:S01]  /*18da0*/  IADD3 R37, P2, R4.reuse, 0x3020, RZ ;  /* 0x0000302004257810 */ /* 0x040fe20007f5e0ff */
[--C-:B------:R-:W-:Y:S01]  /*18db0*/  IMAD.X R13, RZ, RZ, R5.reuse, P3 ;  /* 0x000000ffff0d7224 */ /* 0x100fe200018e0605 */
[----:B------:R-:W-:Y:S02]  /*18dc0*/  LOP3.LUT R9, R4, 0x180, RZ, 0xc0, !PT ;  /* 0x0000018004097812 */ /* 0x000fe400078ec0ff */
[----:B------:R-:W-:Y:S01]  /*18dd0*/  LOP3.LUT R10, R8, R31, RZ, 0x3c, !PT ;  /* 0x0000001f080a7212 */ /* 0x000fe200078e3cff */
[----:B------:R-:W-:Y:S01]  /*18de0*/  IMAD.X R15, RZ, RZ, R5, P2 ;  /* 0x000000ffff0f7224 */ /* 0x000fe200010e0605 */
[----:B------:R-:W-:Y:S02]  /*18df0*/  IADD3 R38, P0, R4, 0x6020, RZ ;  /* 0x0000602004267810 */ /* 0x000fe40007f1e0ff */
[----:B------:R-:W-:Y:S02]  /*18e00*/  LOP3.LUT R8, R35, 0x180, RZ, 0xc0, !PT ;  /* 0x0000018023087812 */ /* 0x000fe400078ec0ff */
[----:B0-----:R-:W-:-:S02]  /*18e10*/  LOP3.LUT R14, R37, 0x180, RZ, 0xc0, !PT ;  /* 0x00000180250e7812 */ /* 0x001fc400078ec0ff */
[----:B------:R-:W-:Y:S02]  /*18e20*/  LOP3.LUT R24, R39, 0x180, RZ, 0xc0, !PT ;  /* 0x0000018027187812 */ /* 0x000fe400078ec0ff */
[----:B------:R-:W-:Y:S02]  /*18e30*/  ISETP.NE.U32.AND P1, PT, RZ, UR4, PT ;  /* 0x00000004ff007c0c */ /* 0x000fe4000bf25070 */
[----:B------:R-:W-:Y:S02]  /*18e40*/  SHF.R.U64 R9, R9, 0x3, RZ ;  /* 0x0000000309097819 */ /* 0x000fe400000012ff */
[----:B------:R-:W-:Y:S02]  /*18e50*/  LOP3.LUT R31, R38, 0x180, RZ, 0xc0, !PT ;  /* 0x00000180261f7812 */ /* 0x000fe400078ec0ff */
[----:B------:R-:W-:Y:S02]  /*18e60*/  SHF.R.U64 R8, R8, 0x3, RZ ;  /* 0x0000000308087819 */ /* 0x000fe400000012ff */
[----:B------:R-:W-:-:S02]  /*18e70*/  SHF.R.U64 R14, R14, 0x3, RZ ;  /* 0x000000030e0e7819 */ /* 0x000fc400000012ff */
[----:B------:R-:W-:Y:S02]  /*18e80*/  SHF.R.U64 R24, R24, 0x3, RZ ;  /* 0x0000000318187819 */ /* 0x000fe400000012ff */
[----:B------:R-:W-:Y:S01]  /*18e90*/  ISETP.NE.AND.EX P1, PT, RZ, UR5, PT, P1 ;  /* 0x00000005ff007c0c */ /* 0x000fe2000bf25310 */
[----:B------:R-:W-:Y:S01]  /*18ea0*/  ULDC.64 UR4, c[0x0][0xbe0] ;  /* 0x0002f80000047ab9 */ /* 0x000fe20000000a00 */
[----:B------:R-:W-:Y:S01]  /*18eb0*/  LOP3.LUT R4, R9, R4, RZ, 0x3c, !PT ;  /* 0x0000000409047212 */ /* 0x000fe200078e3cff */
[----:B------:R-:W-:Y:S01]  /*18ec0*/  IMAD.X R9, RZ, RZ, R5, P0 ;  /* 0x000000ffff097224 */ /* 0x000fe200000e0605 */
[----:B------:R-:W-:Y:S02]  /*18ed0*/  SHF.R.U64 R31, R31, 0x3, RZ ;  /* 0x000000031f1f7819 */ /* 0x000fe400000012ff */
[----:B------:R-:W-:Y:S02]  /*18ee0*/  LOP3.LUT R12, R8, R35, RZ, 0x3c, !PT ;  /* 0x00000023080c7212 */ /* 0x000fe400078e3cff */
[----:B------:R-:W-:-:S02]  /*18ef0*/  LOP3.LUT R14, R14, R37, RZ, 0x3c, !PT ;  /* 0x000000250e0e7212 */ /* 0x000fc400078e3cff */
[----:B------:R-:W-:Y:S02]  /*18f00*/  LOP3.LUT R24, R24, R39, RZ, 0x3c, !PT ;  /* 0x0000002718187212 */ /* 0x000fe400078e3cff */
[----:B------:R-:W-:Y:S02]  /*18f10*/  ISETP.NE.U32.AND P0, PT, RZ, UR4, PT ;  /* 0x00000004ff007c0c */ /* 0x000fe4000bf05070 */
[----:B------:R-:W-:Y:S02]  /*18f20*/  MOV R39, R4 ;  /* 0x0000000400277202 */ /* 0x000fe40000000f00 */
[----:B------:R-:W-:Y:S02]  /*18f30*/  LOP3.LUT R8, R31, R38, RZ, 0x3c, !PT ;  /* 0x000000261f087212 */ /* 0x000fe400078e3cff */
[----:B------:R-:W-:Y:S02]  /*18f40*/  F2FP.BF16.F32.PACK_AB R4, R30, R3 ;  /* 0x000000031e04723e */ /* 0x000fe400000010ff */
[----:B------:R-:W-:Y:S01]  /*18f50*/  F2FP.BF16.F32.PACK_AB R5, R91, R90 ;  /* 0x0000005a5b05723e */ /* 0x000fe200000010ff */
[----:B------:R-:W2:Y:S01]  /*18f60*/  LDC.64 R30, c[0x0][0xbd8] ;  /* 0x0002f600ff1e7b82 */ /* 0x000ea20000000a00 */
[----:B------:R-:W-:-:S02]  /*18f70*/  MOV R37, R12 ;  /* 0x0000000c00257202 */ /* 0x000fc40000000f00 */
[----:B------:R-:W-:Y:S01]  /*18f80*/  MOV R35, R14 ;  /* 0x0000000e00237202 */ /* 0x000fe20000000f00 */
[----:B------:R0:W-:Y:S01]  /*18f90*/  STSM.16.M88.4 [R39], R4 ;  /* 0x0000000427007844 */ /* 0x0001e20000000200 */
[----:B------:R-:W-:Y:S02]  /*18fa0*/  MOV R34, R24 ;  /* 0x0000001800227202 */ /* 0x000fe40000000f00 */
[----:B------:R-:W-:Y:S02]  /*18fb0*/  ISETP.NE.AND.EX P0, PT, RZ, UR5, PT, P0 ;  /* 0x00000005ff007c0c */ /* 0x000fe4000bf05300 */
[----:B------:R-:W-:Y:S02]  /*18fc0*/  MOV R38, R10 ;  /* 0x0000000a00267202 */ /* 0x000fe40000000f00 */
[----:B------:R-:W-:Y:S02]  /*18fd0*/  F2FP.BF16.F32.PACK_AB R12, R97, R96 ;  /* 0x00000060610c723e */ /* 0x000fe400000010ff */
[----:B------:R-:W-:-:S02]  /*18fe0*/  F2FP.BF16.F32.PACK_AB R13, R99, R98 ;  /* 0x00000062630d723e */ /* 0x000fc400000010ff */
[----:B------:R-:W-:Y:S02]  /*18ff0*/  F2FP.BF16.F32.PACK_AB R14, R101, R100 ;  /* 0x00000064650e723e */ /* 0x000fe400000010ff */
[----:B------:R-:W-:Y:S02]  /*19000*/  F2FP.BF16.F32.PACK_AB R15, R103, R102 ;  /* 0x00000066670f723e */ /* 0x000fe400000010ff */
[----:B------:R-:W-:Y:S02]  /*19010*/  F2FP.BF16.F32.PACK_AB R24, R27, R104 ;  /* 0x000000681b18723e */ /* 0x000fe400000010ff */
[----:B------:R-:W-:Y:S01]  /*19020*/  F2FP.BF16.F32.PACK_AB R25, R107, R106 ;  /* 0x0000006a6b19723e */ /* 0x000fe200000010ff */
[----:B------:R1:W-:Y:S01]  /*19030*/  STSM.16.M88.4 [R38], R12 ;  /* 0x0000000c26007844 */ /* 0x0003e20000000200 */
[----:B------:R-:W-:Y:S02]  /*19040*/  F2FP.BF16.F32.PACK_AB R27, R111, R110 ;  /* 0x0000006e6f1b723e */ /* 0x000fe400000010ff */
[----:B------:R-:W-:-:S02]  /*19050*/  LEA.HI R33, R33, R32, RZ, 0x7 ;  /* 0x0000002021217211 */ /* 0x000fc400078f38ff */
[----:B------:R-:W-:Y:S01]  /*19060*/  MOV R3, R8 ;  /* 0x0000000800037202 */ /* 0x000fe20000000f00 */
[----:B------:R3:W-:Y:S01]  /*19070*/  STSM.16.M88.4 [R37], R24 ;  /* 0x0000001825007844 */ /* 0x0007e20000000200 */
[----:B0-----:R-:W-:Y:S02]  /*19080*/  F2FP.BF16.F32.PACK_AB R4, R113, R112 ;  /* 0x000000707104723e */ /* 0x001fe400000010ff */
[----:B------:R-:W-:Y:S02]  /*19090*/  F2FP.BF16.F32.PACK_AB R5, R115, R114 ;  /* 0x000000727305723e */ /* 0x000fe400000010ff */
[----:B------:R-:W-:Y:S02]  /*190a0*/  F2FP.BF16.F32.PACK_AB R6, R117, R116 ;  /* 0x000000747506723e */ /* 0x000fe400000010ff */
[----:B------:R-:W-:Y:S02]  /*190b0*/  F2FP.BF16.F32.PACK_AB R7, R119, R118 ;  /* 0x000000767707723e */ /* 0x000fe400000010ff */
[----:B------:R-:W-:Y:S01]  /*190c0*/  F2FP.BF16.F32.PACK_AB R8, R121, R120 ;  /* 0x000000787908723e */ /* 0x000fe200000010ff */
[----:B------:R-:W-:Y:S01]  /*190d0*/  ULDC UR4, c[0x0][0xa88] ;  /* 0x0002a20000047ab9 */ /* 0x000fe20000000800 */
[----:B------:R-:W-:Y:S01]  /*190e0*/  F2FP.BF16.F32.PACK_AB R9, R123, R122 ;  /* 0x0000007a7b09723e */ /* 0x000fe200000010ff */
[----:B------:R-:W-:Y:S01]  /*190f0*/  STSM.16.M88.4 [R35], R4 ;  /* 0x0000000423007844 */ /* 0x000fe20000000200 */
[----:B------:R-:W-:Y:S01]  /*19100*/  F2FP.BF16.F32.PACK_AB R10, R125, R124 ;  /* 0x0000007c7d0a723e */ /* 0x000fe200000010ff */
[----:B-1----:R-:W-:Y:S01]  /*19110*/  IMAD.MOV.U32 R38, RZ, RZ, RZ ;  /* 0x000000ffff267224 */ /* 0x002fe200078e00ff */
[----:B------:R-:W-:Y:S01]  /*19120*/  F2FP.BF16.F32.PACK_AB R11, R127, R126 ;  /* 0x0000007e7f0b723e */ /* 0x000fe200000010ff */
[----:B---3--:R-:W0:Y:S01]  /*19130*/  @P0 LDC.64 R24, c[0x0][0xbe0] ;  /* 0x0002f800ff180b82 */ /* 0x008e220000000a00 */
[----:B------:R-:W-:-:S02]  /*19140*/  LOP3.LUT R27, R33, 0xffffff80, RZ, 0xc0, !PT ;  /* 0xffffff80211b7812 */ /* 0x000fc400078ec0ff */
[----:B------:R-:W-:Y:S01]  /*19150*/  F2FP.BF16.F32.PACK_AB R12, R129, R128 ;  /* 0x00000080810c723e */ /* 0x000fe200000010ff */
[----:B------:R1:W-:Y:S01]  /*19160*/  STSM.16.M88.4 [R34], R8 ;  /* 0x0000000822007844 */ /* 0x0003e20000000200 */
[----:B------:R-:W-:Y:S01]  /*19170*/  F2FP.BF16.F32.PACK_AB R13, R131, R130 ;  /* 0x00000082830d723e */ /* 0x000fe200000010ff */
[----:B------:R-:W-:Y:S01]  /*19180*/  IMAD.IADD R27, R32, 0x1, -R27 ;  /* 0x00000001201b7824 */ /* 0x000fe200078e0a1b */
[----:B------:R-:W-:Y:S02]  /*19190*/  F2FP.BF16.F32.PACK_AB R14, R133, R132 ;  /* 0x00000084850e723e */ /* 0x000fe400000010ff */
[----:B------:R-:W-:-:S05]  /*191a0*/  F2FP.BF16.F32.PACK_AB R15, R135, R134 ;  /* 0x00000086870f723e */ /* 0x000fca00000010ff */
[----:B------:R3:W-:Y:S01]  /*191b0*/  STSM.16.M88.4 [R3], R12 ;  /* 0x0000000c03007844 */ /* 0x0007e20000000200 */
[----:B-1----:R-:W-:-:S04]  /*191c0*/  SHF.R.S32.HI R8, RZ, 0x1f, R27 ;  /* 0x0000001fff087819 */ /* 0x002fc8000001141b */
[----:B---3--:R-:W-:-:S04]  /*191d0*/  LEA.HI R3, R8, R27, RZ, 0x2 ;  /* 0x0000001b08037211 */ /* 0x008fc800078f10ff */
[--C-:B------:R-:W-:Y:S02]  /*191e0*/  SHF.R.S32.HI R6, RZ, 0x2, R3.reuse ;  /* 0x00000002ff067819 */ /* 0x100fe40000011403 */
[----:B------:R-:W-:-:S04]  /*191f0*/  SHF.R.S32.HI R3, RZ, 0x1f, R3 ;  /* 0x0000001fff037819 */ /* 0x000fc80000011403 */
[----:B------:R-:W-:-:S04]  /*19200*/  LEA.HI R3, R3, R6, RZ, 0x3 ;  /* 0x0000000603037211 */ /* 0x000fc800078f18ff */
[----:B------:R-:W-:Y:S01]  /*19210*/  LOP3.LUT R7, R3, 0xfffffff8, RZ, 0xc0, !PT ;  /* 0xfffffff803077812 */ /* 0x000fe200078ec0ff */
[----:B------:R-:W-:Y:S02]  /*19220*/  IMAD.U32 R3, RZ, RZ, UR4 ;  /* 0x00000004ff037e24 */ /* 0x000fe4000f8e00ff */
[C---:B--2---:R-:W-:Y:S01]  /*19230*/  IMAD.WIDE R30, R41.reuse, 0x4, R30 ;  /* 0x00000004291e7825 */ /* 0x044fe200078e021e */
[----:B------:R-:W-:Y:S03]  /*19240*/  BAR.SYNC.DEFER_BLOCKING 0x1, 0x180 ;  /* 0x0046000000007b1d */ /* 0x000fe60000010000 */
[----:B0-----:R-:W-:-:S03]  /*19250*/  @P0 IMAD.WIDE R4, R41, 0x4, R24 ;  /* 0x0000000429040825 */ /* 0x001fc600078e0218 */
[----:B------:R0:W5:Y:S01]  /*19260*/  @P1 LDG.E R38, desc[UR38][R30.64] ;  /* 0x000000261e261981 */ /* 0x000162000c1e1900 */
[----:B------:R-:W-:Y:S01]  /*19270*/  SHF.R.S32.HI R33, RZ, 0x7, R33 ;  /* 0x00000007ff217819 */ /* 0x000fe20000011421 */
[----:B------:R-:W-:Y:S01]  /*19280*/  IMAD.IADD R7, R6, 0x1, -R7 ;  /* 0x0000000106077824 */ /* 0x000fe200078e0a07 */
[----:B------:R-:W-:Y:S01]  /*19290*/  LEA.HI R8, R8, R27, RZ, 0x5 ;  /* 0x0000001b08087211 */ /* 0x000fe200078f28ff */
[----:B------:R0:W5:Y:S02]  /*192a0*/  @P0 LDG.E R3, desc[UR38][R4.64] ;  /* 0x0000002604030981 */ /* 0x000164000c1e1900 */
[----:B------:R-:W-:Y:S01]  /*192b0*/  IMAD.HI R6, R33, 0x55555556, RZ ;  /* 0x5555555621067827 */ /* 0x000fe200078e02ff */
[----:B------:R-:W-:Y:S06]  /*192c0*/  @P0 BRA `(.L_x_9548) ;  /* 0x0000000000100947 */ /* 0x000fec0003800000 */
[----:B------:R-:W-:Y:S05]  /*192d0*/  @!P1 BRA `(.L_x_9548) ;  /* 0x00000000000c9947 */ /* 0x000fea0003800000 */
[----:B0-----:R-:W2:Y:S04]  /*192e0*/  LDG.E R4, desc[UR38][R30.64] ;  /* 0x000000261e047981 */ /* 0x001ea8000c1e1900 */
[----:B-----5:R-:W2:Y:S02]  /*192f0*/  LDG.E R3, desc[UR38][R30.64+0x4] ;  /* 0x000004261e037981 */ /* 0x020ea4000c1e1900 */
[----:B--2---:R-:W-:-:S07]  /*19300*/  IMAD.IADD R3, R3, 0x1, -R4 ;  /* 0x0000000103037824 */ /* 0x004fce00078e0a04 */
.L_x_9548:
[----:B------:R-:W2:Y:S01]  /*19310*/  LDL.LU R48, [R1+0x48] ;  /* 0x0000480001307983 */ /* 0x000ea20000300800 */
[----:B------:R-:W-:Y:S01]  /*19320*/  LEA.HI R6, R6, R6, RZ, 0x1 ;  /* 0x0000000606067211 */ /* 0x000fe200078f08ff */
[----:B------:R-:W-:Y:S02]  /*19330*/  ULDC.64 UR4, c[0x0][0xb70] ;  /* 0x0002dc0000047ab9 */ /* 0x000fe40000000a00 */
[----:B------:R-:W3:Y:S01]  /*19340*/  LDL.LU R47, [R1+0x54] ;  /* 0x00005400012f7983 */ /* 0x000ee20000300800 */
[----:B------:R-:W-:Y:S01]  /*19350*/  SHF.R.S32.HI R8, RZ, 0x5, R8 ;  /* 0x00000005ff087819 */ /* 0x000fe20000011408 */
[----:B------:R-:W-:Y:S01]  /*19360*/  IMAD R33, R6, -0x3, R33 ;  /* 0xfffffffd06217824 */ /* 0x000fe200078e0221 */
[----:B-----5:R-:W-:Y:S02]  /*19370*/  SHF.R.S32.HI R39, RZ, 0x1f, R38 ;  /* 0x0000001fff277819 */ /* 0x020fe40000011426 */
[----:B------:R-:W-:Y:S01]  /*19380*/  SHF.R.S32.HI R6, RZ, 0x1f, R41 ;  /* 0x0000001fff067819 */ /* 0x000fe20000011429 */
[----:B------:R-:W-:Y:S01]  /*19390*/  IMAD R8, R8, 0x10, R7 ;  /* 0x0000001008087824 */ /* 0x000fe200078e0207 */
[----:B------:R-:W-:Y:S01]  /*193a0*/  SEL R45, R41, RZ, !P1 ;  /* 0x000000ff292d7207 */ /* 0x000fe20004800000 */
[----:B------:R-:W-:Y:S01]  /*193b0*/  IMAD R7, R20, 0x20, R0 ;  /* 0x0000002014077824 */ /* 0x000fe200078e0200 */
[----:B------:R-:W-:Y:S01]  /*193c0*/  SEL R46, R6, RZ, !P1 ;  /* 0x000000ff062e7207 */ /* 0x000fe20004800000 */
[----:B------:R-:W-:Y:S01]  /*193d0*/  IMAD R10, R33, 0x40, R8 ;  /* 0x00000040210a7824 */ /* 0x000fe200078e0208 */
[----:B------:R-:W-:Y:S01]  /*193e0*/  LOP3.LUT P0, RZ, R27, 0x3, RZ, 0xc0, !PT ;  /* 0x000000031bff7812 */ /* 0x000fe2000780c0ff */
[----:B------:R-:W-:-:S03]  /*193f0*/  IMAD.WIDE R28, R7, 0x2, R28 ;  /* 0x00000002071c7825 */ /* 0x000fc600078e021c */
[C---:B------:R-:W-:Y:S02]  /*19400*/  IADD3 R13, P5, R28.reuse, 0x3000, RZ ;  /* 0x000030001c0d7810 */ /* 0x040fe40007fbe0ff */
[C---:B------:R-:W-:Y:S02]  /*19410*/  IADD3 R25, P4, R28.reuse, 0x4800, RZ ;  /* 0x000048001c197810 */ /* 0x040fe40007f9e0ff */
[----:B0-----:R-:W-:Y:S02]  /*19420*/  IADD3 R31, P3, R28, 0x6000, RZ ;  /* 0x000060001c1f7810 */ /* 0x001fe40007f7e0ff */
[----:B------:R-:W-:Y:S02]  /*19430*/  LOP3.LUT R12, R13, 0x180, RZ, 0xc0, !PT ;  /* 0x000001800d0c7812 */ /* 0x000fe400078ec0ff */
[----:B------:R-:W-:Y:S02]  /*19440*/  LOP3.LUT R24, R25, 0x180, RZ, 0xc0, !PT ;  /* 0x0000018019187812 */ /* 0x000fe400078ec0ff */
[----:B------:R-:W-:-:S02]  /*19450*/  LOP3.LUT R30, R31, 0x180, RZ, 0xc0, !PT ;  /* 0x000001801f1e7812 */ /* 0x000fc400078ec0ff */
        /* <DEDUP_REMOVED lines=9> */
[--C-:B------:R-:W-:Y:S01]  /*194f0*/  SHF.R.S32.HI R41, RZ, 0x1f, R0.reuse ;  /* 0x0000001fff297819 */ /* 0x100fe20000011400 */
[----:B------:R-:W-:Y:S01]  /*19500*/  IMAD.MOV.U32 R40, RZ, RZ, R0 ;  /* 0x000000ffff287224 */ /* 0x000fe200078e0000 */
[----:B------:R-:W-:Y:S01]  /*19510*/  BSSY B1, `(.L_x_9549) ;  /* 0x000005c000017945 */ /* 0x000fe20003800000 */
[----:B--2---:R-:W-:Y:S01]  /*19520*/  SHF.R.S32.HI R44, RZ, 0x1f, R48 ;  /* 0x0000001fff2c7819 */ /* 0x004fe20000011430 */
[----:B---3--:R-:W-:-:S04]  /*19530*/  IMAD R10, R47, 0xc0, R10 ;  /* 0x000000c02f0a7824 */ /* 0x008fc800078e020a */
[----:B------:R-:W-:Y:S01]  /*19540*/  IMAD R4, R44, UR4, RZ ;  /* 0x000000042c047c24 */ /* 0x000fe2000f8e02ff */
[----:B------:R-:W-:-:S03]  /*19550*/  SHF.R.S32.HI R7, RZ, 0x1f, R10 ;  /* 0x0000001fff077819 */ /* 0x000fc6000001140a */
[C---:B------:R-:W-:Y:S02]  /*19560*/  IMAD R9, R48.reuse, UR5, R4 ;  /* 0x0000000530097c24 */ /* 0x040fe4000f8e0204 */
[----:B------:R-:W-:Y:S01]  /*19570*/  IMAD.WIDE.U32 R4, R48, UR4, R38 ;  /* 0x0000000430047c25 */ /* 0x000fe2000f8e0026 */
[----:B------:R-:W-:-:S03]  /*19580*/  ULDC.64 UR4, c[0x0][0xb78] ;  /* 0x0002de0000047ab9 */ /* 0x000fc60000000a00 */
[----:B------:R-:W-:Y:S01]  /*19590*/  IMAD.IADD R5, R5, 0x1, R9 ;  /* 0x0000000105057824 */ /* 0x000fe200078e0209 */
[----:B------:R-:W-:Y:S01]  /*195a0*/  IADD3 R9, P2, R28, 0x1800, RZ ;  /* 0x000018001c097810 */ /* 0x000fe20007f5e0ff */
[----:B------:R-:W-:Y:S02]  /*195b0*/  IMAD R6, R46, UR4, RZ ;  /* 0x000000042e067c24 */ /* 0x000fe4000f8e02ff */
[----:B------:R-:W-:Y:S01]  /*195c0*/  IMAD.WIDE.U32 R4, R45, UR4, R4 ;  /* 0x000000042d047c25 */ /* 0x000fe2000f8e0004 */
[----:B------:R-:W-:-:S03]  /*195d0*/  LOP3.LUT R8, R9, 0x180, RZ, 0xc0, !PT ;  /* 0x0000018009087812 */ /* 0x000fc600078ec0ff */
[----:B------:R-:W-:Y:S01]  /*195e0*/  IMAD R6, R45, UR5, R6 ;  /* 0x000000052d067c24 */ /* 0x000fe2000f8e0206 */
[----:B------:R-:W-:Y:S01]  /*195f0*/  IADD3 R4, P1, R10, R4, RZ ;  /* 0x000000040a047210 */ /* 0x000fe20007f3e0ff */
[----:B------:R-:W-:Y:S01]  /*19600*/  ULDC.64 UR4, c[0x0][0xb40] ;  /* 0x0002d00000047ab9 */ /* 0x000fe20000000a00 */
[----:B------:R-:W-:Y:S02]  /*19610*/  SHF.R.U64 R8, R8, 0x3, RZ ;  /* 0x0000000308087819 */ /* 0x000fe400000012ff */
[----:B------:R-:W-:Y:S02]  /*19620*/  IADD3.X R7, R7, R5, R6, P1, !PT ;  /* 0x0000000507077210 */ /* 0x000fe40000ffe406 */
[----:B------:R-:W-:Y:S02]  /*19630*/  LEA R42, P1, R4, UR4, 0x2 ;  /* 0x00000004042a7c11 */ /* 0x000fe4000f8210ff */
[----:B------:R-:W-:Y:S01]  /*19640*/  LOP3.LUT R8, R8, R9, RZ, 0x3c, !PT ;  /* 0x0000000908087212 */ /* 0x000fe200078e3cff */
[----:B------:R-:W-:Y:S01]  /*19650*/  IMAD.X R9, RZ, RZ, R29, P2 ;  /* 0x000000ffff097224 */ /* 0x000fe200010e061d */
[----:B------:R-:W-:Y:S01]  /*19660*/  LEA.HI.X R43, R4, UR5, R7, 0x2, P1 ;  /* 0x00000005042b7c11 */ /* 0x000fe200088f1407 */
[----:B------:R-:W-:Y:S01]  /*19670*/  VIADD R4, R10, 0x8 ;  /* 0x000000080a047836 */ /* 0x000fe20000000000 */
[C---:B------:R-:W-:Y:S01]  /*19680*/  IADD3 R7, P2, R28.reuse, 0x7800, RZ ;  /* 0x000078001c077810 */ /* 0x040fe20007f5e0ff */
[----:B------:R-:W-:Y:S01]  /*19690*/  ULDC.64 UR4, c[0x0][0xaa0] ;  /* 0x0002a80000047ab9 */ /* 0x000fe20000000a00 */
[----:B------:R-:W-:-:S02]  /*196a0*/  LOP3.LUT R5, R28, 0x180, RZ, 0xc0, !PT ;  /* 0x000001801c057812 */ /* 0x000fc400078ec0ff */
[-C--:B------:R-:W-:Y:S01]  /*196b0*/  ISETP.GE.OR P1, PT, R10, R3.reuse, P0 ;  /* 0x000000030a00720c */ /* 0x080fe20000726670 */
[--C-:B------:R-:W-:Y:S01]  /*196c0*/  IMAD.X R33, RZ, RZ, R29.reuse, P2 ;  /* 0x000000ffff217224 */ /* 0x100fe200010e061d */
[----:B------:R-:W-:Y:S02]  /*196d0*/  ISETP.GE.OR P0, PT, R4, R3, P0 ;  /* 0x000000030400720c */ /* 0x000fe40000706670 */
[----:B------:R-:W-:Y:S02]  /*196e0*/  LOP3.LUT R6, R7, 0x180, RZ, 0xc0, !PT ;  /* 0x0000018007067812 */ /* 0x000fe400078ec0ff */
[----:B------:R-:W-:Y:S02]  /*196f0*/  SHF.R.U64 R5, R5, 0x3, RZ ;  /* 0x0000000305057819 */ /* 0x000fe400000012ff */
[----:B------:R-:W-:Y:S02]  /*19700*/  SHF.R.U64 R6, R6, 0x3, RZ ;  /* 0x0000000306067819 */ /* 0x000fe400000012ff */
[----:B------:R-:W-:Y:S01]  /*19710*/  LOP3.LUT R4, R5, R28, RZ, 0x3c, !PT ;  /* 0x0000001c05047212 */ /* 0x000fe200078e3cff */
[----:B------:R-:W-:Y:S01]  /*19720*/  IMAD.MOV.U32 R5, RZ, RZ, R29 ;  /* 0x000000ffff057224 */ /* 0x000fe200078e001d */
[----:B------:R-:W-:Y:S01]  /*19730*/  LOP3.LUT R32, R6, R7, RZ, 0x3c, !PT ;  /* 0x0000000706207212 */ /* 0x000fe200078e3cff */
[----:B------:R-:W-:Y:S04]  /*19740*/  @!P1 STG.E desc[UR38][R42.64], R21 ;  /* 0x000000152a009986 */ /* 0x000fe8000c101926 */
[----:B------:R0:W-:Y:S04]  /*19750*/  @!P0 STG.E desc[UR38][R42.64+0x20], R36 ;  /* 0x000020242a008986 */ /* 0x0001e8000c101926 */
[----:B------:R-:W5:Y:S04]  /*19760*/  LD.E.128 R4, desc[UR38][R4.64] ;  /* 0x0000002604047980 */ /* 0x000f68000c101d00 */
[----:B------:R-:W5:Y:S04]  /*19770*/  LD.E.128 R8, desc[UR38][R8.64] ;  /* 0x0000002608087980 */ /* 0x000f68000c101d00 */
[----:B------:R-:W5:Y:S04]  /*19780*/  LD.E.128 R12, desc[UR38][R12.64] ;  /* 0x000000260c0c7980 */ /* 0x000f68000c101d00 */
[----:B------:R-:W5:Y:S04]  /*19790*/  LD.E.128 R24, desc[UR38][R24.64] ;  /* 0x0000002618187980 */ /* 0x000f68000c101d00 */
[----:B------:R-:W5:Y:S04]  /*197a0*/  LD.E.128 R28, desc[UR38][R30.64] ;  /* 0x000000261e1c7980 */ /* 0x000f68000c101d00 */
[----:B------:R-:W5:Y:S01]  /*197b0*/  LD.E.128 R32, desc[UR38][R32.64] ;  /* 0x0000002620207980 */ /* 0x000f62000c101d00 */
[----:B------:R-:W-:-:S02]  /*197c0*/  IMAD R39, R39, UR4, RZ ;  /* 0x0000000427277c24 */ /* 0x000fc4000f8e02ff */
[C---:B0-----:R-:W-:Y:S01]  /*197d0*/  IMAD.WIDE.U32 R36, R38.reuse, UR4, R40 ;  /* 0x0000000426247c25 */ /* 0x041fe2000f8e0028 */
[----:B------:R-:W-:Y:S01]  /*197e0*/  @!PT LDS RZ, [RZ] ;  /* 0x00000000fffff984 */ /* 0x000fe20000000800 */
[----:B------:R-:W-:Y:S01]  /*197f0*/  @!PT LDS RZ, [RZ] ;  /* 0x00000000fffff984 */ /* 0x000fe20000000800 */
[----:B------:R-:W-:Y:S01]  /*19800*/  @!PT LDS RZ, [RZ] ;  /* 0x00000000fffff984 */ /* 0x000fe20000000800 */
[----:B------:R-:W-:Y:S01]  /*19810*/  @!PT LDS RZ, [RZ] ;  /* 0x00000000fffff984 */ /* 0x000fe20000000800 */
[----:B------:R0:W-:Y:S06]  /*19820*/  MEMBAR.ALL.CTA ;  /* 0x0000000000007992 */ /* 0x0001ec0000008000 */
[----:B0-----:R-:W0:Y:S01]  /*19830*/  FENCE.VIEW.ASYNC.S ;  /* 0x00000000000073c6 */ /* 0x001e220000000000 */
[----:B------:R-:W-:Y:S01]  /*19840*/  IMAD R39, R38, UR5, R39 ;  /* 0x0000000526277c24 */ /* 0x000fe2000f8e0227 */
[----:B------:R-:W-:Y:S01]  /*19850*/  ULDC.64 UR4, c[0x0][0xae0] ;  /* 0x0002b80000047ab9 */ /* 0x000fe20000000a00 */
[----:B------:R-:W-:-:S02]  /*19860*/  IMAD R40, R47, -0xc0, R3 ;  /* 0xffffff402f287824 */ /* 0x000fc400078e0203 */
[----:B------:R-:W-:Y:S02]  /*19870*/  IMAD.IADD R37, R37, 0x1, R39 ;  /* 0x0000000125257824 */ /* 0x000fe400078e0227 */
[----:B------:R-:W-:Y:S01]  /*19880*/  IMAD R38, R44, UR4, RZ ;  /* 0x000000042c267c24 */ /* 0x000fe2000f8e02ff */
[-C--:B------:R-:W-:Y:S01]  /*19890*/  ISETP.GE.AND P0, PT, R20, R40.reuse, PT ;  /* 0x000000281400720c */ /* 0x080fe20003f06270 */
[----:B------:R-:W-:Y:S02]  /*198a0*/  VIADD R21, R2, 0x2d820 ;  /* 0x0002d82002157836 */ /* 0x000fe40000000000 */
[----:B------:R-:W-:Y:S02]  /*198b0*/  VIADD R3, R20, 0x60 ;  /* 0x0000006014037836 */ /* 0x000fe40000000000 */
[C---:B------:R-:W-:Y:S01]  /*198c0*/  IMAD R39, R48.reuse, UR5, R38 ;  /* 0x0000000530277c24 */ /* 0x040fe2000f8e0226 */
[----:B------:R-:W-:Y:S01]  /*198d0*/  PRMT R21, RZ, 0x654, R21 ;  /* 0x00000654ff157816 */ /* 0x000fe20000000015 */
[----:B------:R-:W-:Y:S01]  /*198e0*/  IMAD.WIDE.U32 R36, R48, UR4, R36 ;  /* 0x0000000430247c25 */ /* 0x000fe2000f8e0024 */
[----:B------:R-:W-:Y:S01]  /*198f0*/  ULDC.64 UR4, c[0x0][0xae8] ;  /* 0x0002ba0000047ab9 */ /* 0x000fe20000000a00 */
[----:B------:R-:W-:-:S02]  /*19900*/  ISETP.GE.AND P3, PT, R3, R40, PT ;  /* 0x000000280300720c */ /* 0x000fc40003f66270 */
[----:B------:R-:W-:Y:S02]  /*19910*/  IMAD.IADD R37, R37, 0x1, R39 ;  /* 0x0000000125257824 */ /* 0x000fe400078e0227 */
[----:B------:R-:W-:Y:S01]  /*19920*/  IMAD R3, R46, UR4, RZ ;  /* 0x000000042e037c24 */ /* 0x000fe2000f8e02ff */
[----:B0-----:R0:W-:Y:S01]  /*19930*/  SYNCS.ARRIVE.TRANS64.RED.A1T0 RZ, [R21+URZ], RZ ;  /* 0x000000ff15ff79a7 */ /* 0x0011e2000810043f */
[----:B------:R-:W-:-:S04]  /*19940*/  IMAD.WIDE.U32 R38, R45, UR4, R36 ;  /* 0x000000042d267c25 */ /* 0x000fc8000f8e0024 */
[----:B------:R-:W-:Y:S01]  /*19950*/  IMAD R3, R45, UR5, R3 ;  /* 0x000000052d037c24 */ /* 0x000fe2000f8e0203 */
[----:B0-----:R-:W-:-:S03]  /*19960*/  SHF.R.S32.HI R21, RZ, 0x1f, R20 ;  /* 0x0000001fff157819 */ /* 0x001fc60000011414 */
[----:B------:R-:W-:Y:S02]  /*19970*/  IMAD.IADD R43, R39, 0x1, R3 ;  /* 0x00000001272b7824 */ /* 0x000fe400078e0203 */
[----:B------:R-:W-:Y:S01]  /*19980*/  IMAD.WIDE R36, R47, 0xc0, R20 ;  /* 0x000000c02f247825 */ /* 0x000fe200078e0214 */
[----:B------:R-:W-:Y:S06]  /*19990*/  @P0 BRA `(.L_x_9550) ;  /* 0x00000000004c0947 */ /* 0x000fec0003800000 */
[C---:B------:R-:W-:Y:S01]  /*199a0*/  VIADD R20, R0.reuse, 0x20 ;  /* 0x0000002000147836 */ /* 0x040fe20000000000 */
[----:B------:R-:W-:Y:S01]  /*199b0*/  ULDC UR4, c[0x0][0xa8c] ;  /* 0x0002a30000047ab9 */ /* 0x000fe20000000800 */
[----:B------:R-:W-:Y:S01]  /*199c0*/  ULDC.64 UR6, c[0x0][0xad8] ;  /* 0x0002b60000067ab9 */ /* 0x000fe20000000a00 */
        /* <DEDUP_REMOVED lines=16> */
.L_x_9550:
[----:B------:R-:W-:Y:S05]  /*19ad0*/  BSYNC B1 ;  /* 0x0000000000017941 */ /* 0x000fea0003800000 */
.L_x_9549:
        /* <DEDUP_REMOVED lines=9> */
[C---:B------:R-:W-:Y:S01]  /*19b70*/  IMAD.WIDE.U32 R4, R3.reuse, UR4, R4 ;  /* 0x0000000403047c25 */ /* 0x040fe2000f8e0004 */
        /* <DEDUP_REMOVED lines=14> */
.L_x_9547:
[----:B-1----:R-:W2:Y:S01]  /*19c60*/  LDL R8, [R1+0x4c] ;  /* 0x00004c0001087983 */ /* 0x002ea20000100800 */
[----:B------:R-:W-:Y:S01]  /*19c70*/  ULDC.64 UR4, c[0x0][0xbd8] ;  /* 0x0002f60000047ab9 */ /* 0x000fe20000000a00 */
[----:B------:R-:W2:Y:S01]  /*19c80*/  LDC.64 R4, c[0x0][0xbd8] ;  /* 0x0002f600ff047b82 */ /* 0x000ea20000000a00 */
[----:B------:R-:W-:Y:S01]  /*19c90*/  ISETP.NE.U32.AND P0, PT, RZ, UR4, PT ;  /* 0x00000004ff007c0c */ /* 0x000fe2000bf05070 */
[----:B------:R-:W-:-:S03]  /*19ca0*/  IMAD.MOV.U32 R9, RZ, RZ, RZ ;  /* 0x000000ffff097224 */ /* 0x000fc600078e00ff */
[----:B------:R-:W-:Y:S01]  /*19cb0*/  ISETP.NE.AND.EX P0, PT, RZ, UR5, PT, P0 ;  /* 0x00000005ff007c0c */ /* 0x000fe2000bf05300 */
[----:B------:R-:W-:Y:S02]  /*19cc0*/  ULDC.64 UR4, c[0x0][0xbe0] ;  /* 0x0002f80000047ab9 */ /* 0x000fe40000000a00 */
[----:B------:R-:W-:-:S04]  /*19cd0*/  ISETP.NE.U32.AND P1, PT, RZ, UR4, PT ;  /* 0x00000004ff007c0c */ /* 0x000fc8000bf25070 */
[----:B------:R-:W-:-:S13]  /*19ce0*/  ISETP.NE.AND.EX P1, PT, RZ, UR5, PT, P1 ;  /* 0x00000005ff007c0c */ /* 0x000fda000bf25310 */
[----:B------:R-:W1:Y:S01]  /*19cf0*/  @P1 LDC.64 R6, c[0x0][0xbe0] ;  /* 0x0002f800ff061b82 */ /* 0x000e620000000a00 */
[----:B------:R-:W-:Y:S02]  /*19d00*/  ULDC UR4, c[0x0][0xa88] ;  /* 0x0002a20000047ab9 */ /* 0x000fe40000000800 */
[----:B------:R-:W-:Y:S02]  /*19d10*/  IMAD.U32 R3, RZ, RZ, UR4 ;  /* 0x00000004ff037e24 */ /* 0x000fe4000f8e00ff */
[----:B--2---:R-:W-:-:S04]  /*19d20*/  IMAD.WIDE R4, R8, 0x4, R4 ;  /* 0x0000000408047825 */ /* 0x004fc800078e0204 */
[----:B-1----:R-:W-:Y:S01]  /*19d30*/  @P1 IMAD.WIDE R6, R8, 0x4, R6 ;  /* 0x0000000408061825 */ /* 0x002fe200078e0206 */
[----:B------:R1:W5:Y:S04]  /*19d40*/  @P0 LDG.E R9, desc[UR38][R4.64] ;  /* 0x0000002604090981 */ /* 0x000368000c1e1900 */
[----:B------:R1:W5:Y:S01]  /*19d50*/  @P1 LDG.E R3, desc[UR38][R6.64] ;  /* 0x0000002606031981 */ /* 0x000362000c1e1900 */
[----:B------:R-:W-:Y:S01]  /*19d60*/  ISETP.GT.AND P2, PT, R32, 0xbf, PT ;  /* 0x000000bf2000780c */ /* 0x000fe20003f44270 */
[----:B------:R-:W-:-:S12]  /*19d70*/  @P1 BRA `(.L_x_9552) ;  /* 0x0000000000101947 */ /* 0x000fd80003800000 */
[----:B------:R-:W-:Y:S05]  /*19d80*/  @!P0 BRA `(.L_x_9552) ;  /* 0x00000000000c8947 */ /* 0x000fea0003800000 */
[----:B-1----:R-:W2:Y:S04]  /*19d90*/  LDG.E R6, desc[UR38][R4.64] ;  /* 0x0000002604067981 */ /* 0x002ea8000c1e1900 */
[----:B-----5:R-:W2:Y:S02]  /*19da0*/  LDG.E R3, desc[UR38][R4.64+0x4] ;  /* 0x0000042604037981 */ /* 0x020ea4000c1e1900 */
[----:B--2---:R-:W-:-:S07]  /*19db0*/  IMAD.IADD R3, R3, 0x1, -R6 ;  /* 0x0000000103037824 */ /* 0x004fce00078e0a06 */
.L_x_9552:
[----:B------:R-:W2:Y:S04]  /*19dc0*/  LDL R15, [R1+0x48] ;  /* 0x00004800010f7983 */ /* 0x000ea80000100800 */
[----:B0-----:R0:W5:Y:S01]  /*19dd0*/  LDL R14, [R1+0x54] ;  /* 0x00005400010e7983 */ /* 0x0011620000100800 */
[----:B-1----:R-:W-:Y:S01]  /*19de0*/  SHF.R.S32.HI R4, RZ, 0x1f, R8 ;  /* 0x0000001fff047819 */ /* 0x002fe20000011408 */
[----:B------:R-:W-:Y:S01]  /*19df0*/  BSSY B1, `(.L_x_9553) ;  /* 0x000001c000017945 */ /* 0x000fe20003800000 */
[----:B------:R-:W-:Y:S02]  /*19e00*/  SEL R11, R8, RZ, !P0 ;  /* 0x000000ff080b7207 */ /* 0x000fe40004000000 */
[----:B------:R-:W-:Y:S02]  /*19e10*/  SHF.R.S32.HI R13, RZ, 0x1f, R0 ;  /* 0x0000001fff0d7819 */ /* 0x000fe40000011400 */
[----:B------:R-:W-:-:S02]  /*19e20*/  SEL R12, R4, RZ, !P0 ;  /* 0x000000ff040c7207 */ /* 0x000fc40004000000 */
[----:B-----5:R-:W-:Y:S02]  /*19e30*/  SHF.R.S32.HI R8, RZ, 0x1f, R9 ;  /* 0x0000001fff087819 */ /* 0x020fe40000011409 */
[----:B--2---:R-:W-:Y:S01]  /*19e40*/  SHF.R.S32.HI R10, RZ, 0x1f, R15 ;  /* 0x0000001fff0a7819 */ /* 0x004fe2000001140f */
[----:B0-----:R-:W-:Y:S06]  /*19e50*/  @P2 BRA `(.L_x_9554) ;  /* 0x0000000000542947 */ /* 0x001fec0003800000 */
[----:B------:R-:W-:-:S04]  /*19e60*/  IMAD R4, R14, 0xc0, R47 ;  /* 0x000000c00e047824 */ /* 0x000fc800078e022f */
[----:B------:R-:W-:-:S05]  /*19e70*/  VIADD R6, R4, 0xffffff80 ;  /* 0xffffff8004067836 */ /* 0x000fca0000000000 */
[----:B------:R-:W-:-:S13]  /*19e80*/  ISETP.GE.AND P0, PT, R6, R3, PT ;  /* 0x000000030600720c */ /* 0x000fda0003f06270 */
[----:B------:R-:W-:Y:S05]  /*19e90*/  @P0 BRA `(.L_x_9554) ;  /* 0x0000000000440947 */ /* 0x000fea0003800000 */
[----:B------:R-:W-:Y:S01]  /*19ea0*/  IADD3 R4, P0, R6, R9, RZ ;  /* 0x0000000906047210 */ /* 0x000fe20007f1e0ff */
        /* <DEDUP_REMOVED lines=16> */
.L_x_9554:
[----:B------:R-:W-:Y:S05]  /*19fb0*/  BSYNC B1 ;  /* 0x0000000000017941 */ /* 0x000fea0003800000 */
.L_x_9553:
[----:B------:R-:W-:Y:S01]  /*19fc0*/  ULDC.64 UR4, c[0x0][0xaa0] ;  /* 0x0002a80000047ab9 */ /* 0x000fe20000000a00 */
[----:B------:R-:W-:Y:S01]  /*19fd0*/  IMAD.MOV.U32 R4, RZ, RZ, R0 ;  /* 0x000000ffff047224 */ /* 0x000fe200078e0000 */
[----:B------:R-:W-:Y:S01]  /*19fe0*/  SHF.R.S32.HI R21, RZ, 0x1f, R20 ;  /* 0x0000001fff157819 */ /* 0x000fe20000011414 */
[----:B0-----:R-:W-:Y:S01]  /*19ff0*/  IMAD.MOV.U32 R5, RZ, RZ, R13 ;  /* 0x000000ffff057224 */ /* 0x001fe200078e000d */
[----:B------:R-:W-:Y:S01]  /*1a000*/  BSSY B1, `(.L_x_9555) ;  /* 0x0000028000017945 */ /* 0x000fe20003800000 */
[----:B------:R-:W-:Y:S02]  /*1a010*/  IMAD R6, R8, UR4, RZ ;  /* 0x0000000408067c24 */ /* 0x000fe4000f8e02ff */
[----:B------:R-:W-:-:S04]  /*1a020*/  IMAD.WIDE.U32 R4, R9, UR4, R4 ;  /* 0x0000000409047c25 */ /* 0x000fc8000f8e0004 */
[----:B------:R-:W-:Y:S01]  /*1a030*/  IMAD R9, R9, UR5, R6 ;  /* 0x0000000509097c24 */ /* 0x000fe2000f8e0206 */
[----:B------:R-:W-:Y:S02]  /*1a040*/  ULDC.64 UR4, c[0x0][0xae0] ;  /* 0x0002b80000047ab9 */ /* 0x000fe40000000a00 */
[----:B------:R-:W-:Y:S02]  /*1a050*/  IMAD R6, R10, UR4, RZ ;  /* 0x000000040a067c24 */ /* 0x000fe4000f8e02ff */
[----:B------:R-:W-:Y:S02]  /*1a060*/  IMAD.IADD R5, R5, 0x1, R9 ;  /* 0x0000000105057824 */ /* 0x000fe400078e0209 */
[----:B------:R-:W-:Y:S02]  /*1a070*/  IMAD R9, R14, -0xc0, R3 ;  /* 0xffffff400e097824 */ /* 0x000fe400078e0203 */
[C---:B------:R-:W-:Y:S02]  /*1a080*/  IMAD R7, R15.reuse, UR5, R6 ;  /* 0x000000050f077c24 */ /* 0x040fe4000f8e0206 */
[----:B------:R-:W-:Y:S01]  /*1a090*/  IMAD.WIDE.U32 R4, R15, UR4, R4 ;  /* 0x000000040f047c25 */ /* 0x000fe2000f8e0004 */
[----:B------:R-:W-:Y:S01]  /*1a0a0*/  ISETP.GE.AND P0, PT, R20, R9, PT ;  /* 0x000000091400720c */ /* 0x000fe20003f06270 */
[----:B------:R-:W-:-:S02]  /*1a0b0*/  ULDC.64 UR4, c[0x0][0xae8] ;  /* 0x0002ba0000047ab9 */ /* 0x000fc40000000a00 */
[----:B------:R-:W-:Y:S02]  /*1a0c0*/  VIADD R6, R20, 0x60 ;  /* 0x0000006014067836 */ /* 0x000fe40000000000 */
[----:B------:R-:W-:Y:S02]  /*1a0d0*/  IMAD.IADD R5, R5, 0x1, R7 ;  /* 0x0000000105057824 */ /* 0x000fe400078e0207 */
[----:B------:R-:W-:Y:S01]  /*1a0e0*/  IMAD R3, R12, UR4, RZ ;  /* 0x000000040c037c24 */ /* 0x000fe2000f8e02ff */
[----:B------:R-:W-:Y:S01]  /*1a0f0*/  ISETP.GE.AND P1, PT, R6, R9, PT ;  /* 0x000000090600720c */ /* 0x000fe20003f26270 */
[----:B------:R-:W-:-:S04]  /*1a100*/  IMAD.WIDE.U32 R6, R11, UR4, R4 ;  /* 0x000000040b067c25 */ /* 0x000fc8000f8e0004 */
[----:B------:R-:W-:Y:S02]  /*1a110*/  IMAD R3, R11, UR5, R3 ;  /* 0x000000050b037c24 */ /* 0x000fe4000f8e0203 */
[----:B------:R-:W-:-:S04]  /*1a120*/  IMAD.WIDE R20, R14, 0xc0, R20 ;  /* 0x000000c00e147825 */ /* 0x000fc800078e0214 */
[----:B------:R-:W-:Y:S01]  /*1a130*/  IMAD.IADD R9, R7, 0x1, R3 ;  /* 0x0000000107097824 */ /* 0x000fe200078e0203 */
        /* <DEDUP_REMOVED lines=20> */
.L_x_9556:
[----:B------:R-:W-:Y:S05]  /*1a280*/  BSYNC B1 ;  /* 0x0000000000017941 */ /* 0x000fea0003800000 */
.L_x_9555:
[----:B------:R-:W-:Y:S05]  /*1a290*/  @P1 BRA `(.L_x_9551) ;  /* 0x0000000000541947 */ /* 0x000fea0003800000 */
[----:B------:R-:W-:Y:S01]  /*1a2a0*/  IADD3 R3, P0, R20, 0x60, RZ ;  /* 0x0000006014037810 */ /* 0x000fe20007f1e0ff */
[----:B------:R-:W-:Y:S01]  /*1a2b0*/  ULDC UR4, c[0x0][0xa8c] ;  /* 0x0002a30000047ab9 */ /* 0x000fe20000000800 */
[----:B------:R-:W-:Y:S01]  /*1a2c0*/  IMAD.MOV.U32 R4, RZ, RZ, R6 ;  /* 0x000000ffff047224 */ /* 0x000fe200078e0006 */
[----:B------:R-:W-:Y:S01]  /*1a2d0*/  ULDC.64 UR6, c[0x0][0xad8] ;  /* 0x0002b60000067ab9 */ /* 0x000fe20000000a00 */
[----:B------:R-:W-:Y:S01]  /*1a2e0*/  IMAD.MOV.U32 R5, RZ, RZ, R9 ;  /* 0x000000ffff057224 */ /* 0x000fe200078e0009 */
[C---:B------:R-:W-:Y:S01]  /*1a2f0*/  ISETP.GE.AND P1, PT, R0.reuse, UR4, PT ;  /* 0x0000000400007c0c */ /* 0x040fe2000bf26270 */
[----:B------:R-:W-:Y:S02]  /*1a300*/  IMAD.X R20, RZ, RZ, R21, P0 ;  /* 0x000000ffff147224 */ /* 0x000fe400000e0615 */
        /* <DEDUP_REMOVED lines=14> */
.L_x_9551:
[----:B------:R-:W-:Y:S05]  /*1a3f0*/  BSYNC B0 ;  /* 0x0000000000007941 */ /* 0x000fea0003800000 */
.L_x_9546:
[----:B------:R-:W4:Y:S01]  /*1a400*/  LDL R0, [R1+0x3c] ;  /* 0x00003c0001007983 */ /* 0x000f220000100800 */
[----:B------:R-:W-:Y:S02]  /*1a410*/  ULDC UR4, c[0x0][0xc14] ;  /* 0x0003050000047ab9 */ /* 0x000fe40000000800 */
[----:B----4-:R-:W-:-:S13]  /*1a420*/  ISETP.GE.AND P0, PT, R0, UR4, PT ;  /* 0x0000000400007c0c */ /* 0x010fda000bf06270 */
[----:B------:R-:W-:Y:S05]  /*1a430*/  @!P0 BRA `(.L_x_9557) ;  /* 0xfffffe6c00288947 */ /* 0x000fea000383ffff */
[----:B------:R-:W-:Y:S05]  /*1a440*/  BRA `(.L_x_9348) ;  /* 0x00000060007c7947 */ /* 0x000fea0003800000 */
.L_x_9346:
[----:B------:R-:W-:-:S08]  /*1a450*/  NOP ;  /* 0x0000000000007918 */ /* 0x000fd00000000000 */
[----:B--2---:R-:W0:-:S00]  /*1a460*/  USETMAXREG.DEALLOC.CTAPOOL 0x20 ;  /* 0x00000020000079c8 */ /* 0x004e0000080e0500 */
[----:B0-----:R-:W-:-:S06]  /*1a470*/  LOP3.LUT R0, R0, 0x3, RZ, 0xc0, !PT ;  /* 0x0000000300007812 */ /* 0x001fcc00078ec0ff */
[----:B------:R-:W0:Y:S02]  /*1a480*/  SHFL.IDX PT, R0, R0, RZ, 0x1f ;  /* 0x00001fff00007589 */ /* 0x000e2400000e0000 */
[----:B0-----:R-:W-:-:S13]  /*1a490*/  ISETP.NE.AND P0, PT, R0, RZ, PT ;  /* 0x000000ff0000720c */ /* 0x001fda0003f05270 */
[----:B------:R-:W-:Y:S05]  /*1a4a0*/  @P0 BRA `(.L_x_9348) ;  /* 0x0000006000640947 */ /* 0x000fea0003800000 */
[----:B------:R-:W2:Y:S01]  /*1a4b0*/  LDL.LU R7, [R1] ;  /* 0x0000000001077983 */ /* 0x000ea20000300800 */
        /* <DEDUP_REMOVED lines=56> */
.L_x_9562:
        /* <DEDUP_REMOVED lines=14> */
.L_x_9561:
[----:B------:R-:W-:Y:S05]  /*1a920*/  BSYNC B0 ;  /* 0x0000000000007941 */ /* 0x000fea0003800000 */
.L_x_9560:
        /* <DEDUP_REMOVED lines=26> */
.L_x_9558:
        /* <DEDUP_REMOVED lines=16> */
[----:B------:R-:W0:Y:S02]  /*1abd0*/  F2I.FTZ.U32.TRUNC.NTZ R3, R11 ;  /* 0x0000000b00037305 */ /* 0x000e24000021f000 */
[----:B0-----:R-:W-:Y:S01]  /*1abe0*/  IMAD.MOV R9, RZ, RZ, -R3 ;  /* 0x000000ffff097224 */ /* 0x001fe200078e0a03 */
[----:B------:R-:W-:Y:S06]  /*1abf0*/  @!P0 BRA `(.L_x_9563) ;  /* 0x0000000000088947 */ /* 0x000fec0003800000 */
[----:B------:R-:W-:-:S06]  /*1ac00*/  VIADD R16, R12, 0xffffffff ;  /* 0xffffffff0c107836 */ /* 0x000fcc0000000000 */
[----:B------:R0:W1:Y:S02]  /*1ac10*/  SHFL.IDX PT, R16, R5, R16, 0x1f ;  /* 0x00001f1005107589 */ /* 0x00006400000e0000 */
.L_x_9563:
[----:B-1----:R-:W-:Y:S01]  /*1ac20*/  IMAD R16, R16, UR4, R8 ;  /* 0x0000000410107c24 */ /* 0x002fe2000f8e0208 */
[----:B------:R-:W-:Y:S01]  /*1ac30*/  IABS R10, R4 ;  /* 0x00000004000a7213 */ /* 0x000fe20000000000 */
[----:B------:R-:W-:Y:S02]  /*1ac40*/  IMAD R9, R9, R6, RZ ;  /* 0x0000000609097224 */ /* 0x000fe400078e02ff */
[----:B------:R-:W-:Y:S01]  /*1ac50*/  IMAD.MOV.U32 R2, RZ, RZ, RZ ;  /* 0x000000ffff027224 */ /* 0x000fe200078e00ff */
[----:B0-----:R-:W-:Y:S01]  /*1ac60*/  IADD3 R5, -R16, UR6, RZ ;  /* 0x0000000610057c10 */ /* 0x001fe2000fffe1ff */
[----:B------:R-:W-:Y:S02]  /*1ac70*/  IMAD.MOV R10, RZ, RZ, -R10 ;  /* 0x000000ffff0a7224 */ /* 0x000fe400078e0a0a */
[----:B------:R-:W-:Y:S01]  /*1ac80*/  IMAD.HI.U32 R2, R3, R9, R2 ;  /* 0x0000000903027227 */ /* 0x000fe200078e0002 */
[----:B------:R-:W-:-:S05]  /*1ac90*/  IABS R8, R5 ;  /* 0x0000000500087213 */ /* 0x000fca0000000000 */
        /* <DEDUP_REMOVED lines=27> */
[----:B------:R-:W-:Y:S01]  /*1ae50*/  IMAD R5, R11, R8, RZ ;  /* 0x000000080b057224 */ /* 0x000fe200078e02ff */
[----:B------:R-:W-:-:S03]  /*1ae60*/  IABS R11, R7 ;  /* 0x00000007000b7213 */ /* 0x000fc60000000000 */
[----:B------:R-:W-:-:S04]  /*1ae70*/  IMAD.HI.U32 R2, R3, R5, R2 ;  /* 0x0000000503027227 */ /* 0x000fc800078e0002 */
[----:B------:R-:W-:Y:S02]  /*1ae80*/  IMAD.MOV.U32 R5, RZ, RZ, R10 ;  /* 0x000000ffff057224 */ /* 0x000fe400078e000a */
        /* <DEDUP_REMOVED lines=19> */
.L_x_9559:
[----:B------:R-:W-:Y:S02]  /*1afc0*/  IMAD.MOV.U32 R17, RZ, RZ, RZ ;  /* 0x000000ffff117224 */ /* 0x000fe400078e00ff */
[----:B------:R-:W-:Y:S02]  /*1afd0*/  IMAD.U32 R16, RZ, RZ, UR6 ;  /* 0x00000006ff107e24 */ /* 0x000fe4000f8e00ff */
[----:B------:R-:W-:-:S07]  /*1afe0*/  IMAD.MOV.U32 R18, RZ, RZ, RZ ;  /* 0x000000ffff127224 */ /* 0x000fce00078e00ff */
.L_x_9564:
[----:B------:R-:W2:Y:S01]  /*1aff0*/  LDL.LU R2, [R1] ;  /* 0x0000000001027983 */ /* 0x000ea20000300800 */
        /* <DEDUP_REMOVED lines=11> */
[----:B------:R0:W-:Y:S04]  /*1b0b0*/  STL [R1], R2 ;  /* 0x0000000201007387 */ /* 0x0001e80000100800 */
[----:B------:R0:W-:Y:S06]  /*1b0c0*/  STL [R1+0x10], RZ ;  /* 0x000010ff01007387 */ /* 0x0001ec0000100800 */
[----:B------:R-:W-:Y:S05]  /*1b0d0*/  @P0 BRA `(.L_x_9565) ;  /* 0x00000050007c0947 */ /* 0x000fea0003800000 */
[----:B------:R-:W2:Y:S01]  /*1b0e0*/  LDL R4, [R1+0xc] ;  /* 0x00000c0001047983 */ /* 0x000ea20000100800 */
[----:B------:R-:W-:Y:S01]  /*1b0f0*/  ISETP.NE.AND P1, PT, R28, RZ, PT ;  /* 0x000000ff1c00720c */ /* 0x000fe20003f25270 */
[----:B------:R-:W-:Y:S01]  /*1b100*/  IMAD.MOV.U32 R26, RZ, RZ, 0x1 ;  /* 0x00000001ff1a7424 */ /* 0x000fe200078e00ff */
[----:B0-----:R-:W-:Y:S01]  /*1b110*/  LOP3.LUT R2, R2, 0xffffffbf, RZ, 0xc0, !PT ;  /* 0xffffffbf02027812 */ /* 0x001fe200078ec0ff */
[----:B------:R-:W-:Y:S01]  /*1b120*/  IMAD.MOV.U32 R25, RZ, RZ, RZ ;  /* 0x000000ffff197224 */ /* 0x000fe200078e00ff */
[----:B------:R-:W-:Y:S01]  /*1b130*/  ULDC.64 UR40, c[0x0][0x198] ;  /* 0x0000660000287ab9 */ /* 0x000fe20000000a00 */
[----:B------:R-:W-:Y:S01]  /*1b140*/  IMAD.MOV.U32 R24, RZ, RZ, 0x1 ;  /* 0x00000001ff187424 */ /* 0x000fe200078e00ff */
[----:B------:R-:W-:Y:S01]  /*1b150*/  LOP3.LUT R2, R2, 0xfffffffd, RZ, 0xc0, !PT ;  /* 0xfffffffd02027812 */ /* 0x000fe200078ec0ff */
[----:B------:R-:W-:Y:S01]  /*1b160*/  IMAD.MOV.U32 R22, RZ, RZ, RZ ;  /* 0x000000ffff167224 */ /* 0x000fe200078e00ff */
[----:B------:R-:W-:Y:S01]  /*1b170*/  ULDC UR36, c[0x0][0xc] ;  /* 0x0000030000247ab9 */ /* 0x000fe20000000800 */
[----:B--2---:R-:W-:-:S02]  /*1b180*/  LOP3.LUT R0, R4, 0x2, RZ, 0xfc, !PT ;  /* 0x0000000204007812 */ /* 0x004fc400078efcff */
[----:B------:R-:W0:Y:S03]  /*1b190*/  S2R R4, SR_TID.X ;  /* 0x0000000000047919 */ /* 0x000e260000002100 */
[----:B------:R1:W-:Y:S04]  /*1b1a0*/  STL [R1+0x8], R0 ;  /* 0x0000080001007387 */ /* 0x0003e80000100800 */
[----:B------:R1:W-:Y:S01]  /*1b1b0*/  STL [R1+0x10], RZ ;  /* 0x000010ff01007387 */ /* 0x0003e20000100800 */
[----:B0-----:R-:W-:-:S04]  /*1b1c0*/  LOP3.LUT R4, R4, 0x7f, RZ, 0xc0, !PT ;  /* 0x0000007f04047812 */ /* 0x001fc800078ec0ff */
[C---:B------:R-:W-:Y:S02]  /*1b1d0*/  ISETP.NE.AND P2, PT, R4.reuse, RZ, PT ;  /* 0x000000ff0400720c */ /* 0x040fe40003f45270 */
[----:B------:R-:W-:-:S11]  /*1b1e0*/  ISETP.NE.OR P0, PT, R4, RZ, !P1 ;  /* 0x000000ff0400720c */ /* 0x000fd60004f05670 */
[----:B------:R-:W-:-:S04]  /*1b1f0*/  @P2 LOP3.LUT R2, R2, 0x2, RZ, 0xfc, !PT ;  /* 0x0000000202022812 */ /* 0x000fc800078efcff */
[----:B------:R-:W-:-:S05]  /*1b200*/  @P0 LOP3.LUT R2, R2, 0x40, RZ, 0xfc, !PT ;  /* 0x0000004002020812 */ /* 0x000fca00078efcff */
[----:B------:R1:W-:Y:S02]  /*1b210*/  STL [R1], R2 ;  /* 0x0000000201007387 */ /* 0x0003e40000100800 */
.L_x_9671:
        /* <DEDUP_REMOVED lines=9> */
[----:B--2---:R-:W0:Y:S01]  /*1b2b0*/  @P0 LDC.64 R2, c[0x0][0xa28] ;  /* 0x00028a00ff020b82 */ /* 0x004e220000000a00 */
[----:B------:R-:W-:-:S04]  /*1b2c0*/  ISETP.NE.U32.AND P2, PT, RZ, UR4, PT ;  /* 0x00000004ff007c0c */ /* 0x000fc8000bf45070 */
[----:B------:R-:W-:Y:S01]  /*1b2d0*/  ISETP.NE.AND.EX P2, PT, RZ, UR5, PT, P2 ;  /* 0x00000005ff007c0c */ /* 0x000fe2000bf45320 */
[----:B------:R-:W-:Y:S01]  /*1b2e0*/  ULDC.64 UR4, c[0x0][0xa18] ;  /* 0x0002860000047ab9 */ /* 0x000fe20000000a00 */
[----:B0-----:R-:W-:-:S05]  /*1b2f0*/  @P0 IMAD.WIDE R2, R19, 0x4, R2 ;  /* 0x0000000413020825 */ /* 0x001fca00078e0202 */
[----:B------:R0:W5:Y:S01]  /*1b300*/  @P0 LDG.E R9, desc[UR38][R2.64] ;  /* 0x0000002602090981 */ /* 0x000162000c1e1900 */
[----:B------:R-:W-:Y:S01]  /*1b310*/  ISETP.NE.U32.AND P0, PT, RZ, UR4, PT ;  /* 0x00000004ff007c0c */ /* 0x000fe2000bf05070 */
[----:B0-----:R-:W0:Y:S03]  /*1b320*/  LDC.64 R2, c[0x0][0xa00] ;  /* 0x00028000ff027b82 */ /* 0x001e260000000a00 */
[----:B------:R-:W-:-:S13]  /*1b330*/  ISETP.NE.AND.EX P0, PT, RZ, UR5, PT, P0 ;  /* 0x00000005ff007c0c */ /* 0x000fda000bf05300 */
[----:B------:R-:W1:Y:S01]  /*1b340*/  @P0 LDC.64 R4, c[0x0][0xa18] ;  /* 0x00028600ff040b82 */ /* 0x000e620000000a00 */
[----:B0-----:R-:W-:-:S05]  /*1b350*/  IMAD.WIDE R2, R19, 0x4, R2 ;  /* 0x0000000413027825 */ /* 0x001fca00078e0202 */
[----:B------:R-:W2:Y:S01]  /*1b360*/  @P2 LDG.E R0, desc[UR38][R2.64] ;  /* 0x0000002602002981 */ /* 0x000ea2000c1e1900 */
[----:B------:R-:W-:Y:S02]  /*1b370*/  ULDC UR4, c[0x0][0x288] ;  /* 0x0000a20000047ab9 */ /* 0x000fe40000000800 */
[----:B------:R-:W-:Y:S01]  /*1b380*/  IMAD.U32 R10, RZ, RZ, UR4 ;  /* 0x00000004ff0a7e24 */ /* 0x000fe2000f8e00ff */
[----:B------:R-:W-:Y:S01]  /*1b390*/  ULDC.64 UR4, c[0x0][0x3f8] ;  /* 0x0000fe0000047ab9 */ /* 0x000fe20000000a00 */
[----:B-1----:R-:W-:-:S05]  /*1b3a0*/  @P0 IMAD.WIDE R4, R19, 0x4, R4 ;  /* 0x0000000413040825 */ /* 0x002fca00078e0204 */
[----:B------:R0:W5:Y:S01]  /*1b3b0*/  @P0 LDG.E R10, desc[UR38][R4.64] ;  /* 0x00000026040a0981 */ /* 0x000162000c1e1900 */
[----:B------:R-:W-:Y:S01]  /*1b3c0*/  UISETP.NE.U32.AND UP0, UPT, UR4, URZ, UPT ;  /* 0x0000003f0400728c */ /* 0x000fe2000bf05070 */
[----:B------:R-:W-:Y:S01]  /*1b3d0*/  ISETP.NE.U32.AND P1, PT, RZ, UR8, PT ;  /* 0x00000008ff007c0c */ /* 0x000fe2000bf25070 */
[----:B------:R-:W-:Y:S01]  /*1b3e0*/  ULDC UR6, c[0x0][0x338] ;  /* 0x0000ce0000067ab9 */ /* 0x000fe20000000800 */
[----:B------:R-:W-:Y:S01]  /*1b3f0*/  ULDC UR4, c[0x0][0x404] ;  /* 0x0001010000047ab9 */ /* 0x000fe20000000800 */
[----:B------:R-:W-:Y:S01]  /*1b400*/  UISETP.NE.AND.EX UP0, UPT, UR5, URZ, UPT, UP0 ;  /* 0x0000003f0500728c */ /* 0x000fe2000bf05300 */
[----:B------:R-:W-:Y:S01]  /*1b410*/  ISETP.NE.AND.EX P3, PT, RZ, UR9, PT, P1 ;  /* 0x00000009ff007c0c */ /* 0x000fe2000bf65310 */
[----:B------:R-:W-:Y:S01]  /*1b420*/  IMAD.U32 R8, RZ, RZ, UR6 ;  /* 0x00000006ff087e24 */ /* 0x000fe2000f8e00ff */
[----:B------:R-:W-:Y:S01]  /*1b430*/  ULDC UR5, c[0x0][0x2e0] ;  /* 0x0000b80000057ab9 */ /* 0x000fe20000000800 */
[----:B------:R-:W-:Y:S01]  /*1b440*/  USEL UR4, UR4, 0x1, UP0 ;  /* 0x0000000104047887 */ /* 0x000fe20008000000 */
[----:B------:R-:W-:-:S03]  /*1b450*/  ISETP.NE.U32.AND P1, PT, RZ, UR10, PT ;  /* 0x0000000aff007c0c */ /* 0x000fc6000bf25070 */
[----:B------:R-:W-:Y:S01]  /*1b460*/  UIMAD UR4, UR4, UR5, URZ ;  /* 0x00000005040472a4 */ /* 0x000fe2000f8e023f */
[----:B------:R-:W-:-:S05]  /*1b470*/  ISETP.NE.AND.EX P1, PT, RZ, UR11, PT, P1 ;  /* 0x0000000bff007c0c */ /* 0x000fca000bf25310 */
[----:B------:R-:W-:Y:S01]  /*1b480*/  IMAD.U32 R6, RZ, RZ, UR4 ;  /* 0x00000004ff067e24 */ /* 0x000fe2000f8e00ff */
[----:B--2---:R0:W-:Y:S01]  /*1b490*/  STL [R1+0x14], R0 ;  /* 0x0000140001007387 */ /* 0x0041e20000100800 */
[----:B------:R-:W-:Y:S06]  /*1b4a0*/  @P0 BRA `(.L_x_9566) ;  /* 0x0000000000100947 */ /* 0x000fec0003800000 */
[----:B------:R-:W-:Y:S05]  /*1b4b0*/  @!P2 BRA `(.L_x_9566) ;  /* 0x00000000000ca947 */ /* 0x000fea0003800000 */
[----:B0-----:R-:W2:Y:S04]  /*1b4c0*/  LDG.E R5, desc[UR38][R2.64] ;  /* 0x0000002602057981 */ /* 0x001ea8000c1e1900 */
[----:B-----5:R-:W2:Y:S02]  /*1b4d0*/  LDG.E R10, desc[UR38][R2.64+0x4] ;  /* 0x00000426020a7981 */ /* 0x020ea4000c1e1900 */
[----:B--2---:R-:W-:-:S07]  /*1b4e0*/  IMAD.IADD R10, R10, 0x1, -R5 ;  /* 0x000000010a0a7824 */ /* 0x004fce00078e0a05 */
.L_x_9566:
[----:B0-----:R-:W0:Y:S01]  /*1b4f0*/  LDC.64 R4, c[0x0][0xa08] ;  /* 0x00028200ff047b82 */ /* 0x001e220000000a00 */
[----:B------:R-:W-:Y:S01]  /*1b500*/  IMAD.MOV.U32 R12, RZ, RZ, RZ ;  /* 0x000000ffff0c7224 */ /* 0x000fe200078e00ff */
[----:B------:R-:W-:-:S06]  /*1b510*/  ULDC.64 UR4, c[0x0][0xa20] ;  /* 0x0002880000047ab9 */ /* 0x000fcc0000000a00 */
[----:B------:R-:W1:Y:S01]  /*1b520*/  LDC.64 R2, c[0x0][0xa10] ;  /* 0x00028400ff027b82 */ /* 0x000e620000000a00 */
[----:B------:R-:W-:Y:S02]  /*1b530*/  IMAD.MOV.U32 R0, RZ, RZ, RZ ;  /* 0x000000ffff007224 */ /* 0x000fe400078e00ff */
[----:B0-----:R-:W-:-:S05]  /*1b540*/  IMAD.WIDE R4, R19, 0x4, R4 ;  /* 0x0000000413047825 */ /* 0x001fca00078e0204 */
[----:B------:R-:W2:Y:S01]  /*1b550*/  @P3 LDG.E R12, desc[UR38][R4.64] ;  /* 0x00000026040c3981 */ /* 0x000ea2000c1e1900 */
[----:B-1----:R-:W-:-:S05]  /*1b560*/  IMAD.WIDE R2, R19, 0x4, R2 ;  /* 0x0000000413027825 */ /* 0x002fca00078e0202 */
[----:B------:R0:W5:Y:S01]  /*1b570*/  @P1 LDG.E R0, desc[UR38][R2.64] ;  /* 0x0000002602001981 */ /* 0x000162000c1e1900 */
[----:B------:R-:W-:-:S04]  /*1b580*/  ISETP.NE.U32.AND P0, PT, RZ, UR4, PT ;  /* 0x00000004ff007c0c */ /* 0x000fc8000bf05070 */
[----:B------:R-:W-:Y:S01]  /*1b590*/  ISETP.NE.AND.EX P0, PT, RZ, UR5, PT, P0 ;  /* 0x00000005ff007c0c */ /* 0x000fe2000bf05300 */
[----:B--2--5:R-:W-:-:S12]  /*1b5a0*/  IMAD.IADD R23, R12, 0x1, R9 ;  /* 0x000000010c177824 */ /* 0x024fd800078e0209 */
[----:B0-----:R-:W-:Y:S05]  /*1b5b0*/  @!P0 BRA `(.L_x_9567) ;  /* 0x0000000000108947 */ /* 0x001fea0003800000 */
[----:B------:R-:W0:Y:S02]  /*1b5c0*/  LDC.64 R4, c[0x0][0xa20] ;  /* 0x00028800ff047b82 */ /* 0x000e240000000a00 */
[----:B0-----:R-:W-:-:S05]  /*1b5d0*/  IMAD.WIDE R4, R19, 0x4, R4 ;  /* 0x0000000413047825 */ /* 0x001fca00078e0204 */
[----:B------:R0:W5:Y:S01]  /*1b5e0*/  LDG.E R6, desc[UR38][R4.64] ;  /* 0x0000002604067981 */ /* 0x000162000c1e1900 */
[----:B------:R-:W-:Y:S05]  /*1b5f0*/  BRA `(.L_x_9568) ;  /* 0x0000000000107947 */ /* 0x000fea0003800000 */
.L_x_9567:
[----:B------:R-:W-:Y:S05]  /*1b600*/  @!P3 BRA `(.L_x_9568) ;  /* 0x00000000000cb947 */ /* 0x000fea0003800000 */
[----:B------:R-:W2:Y:S04]  /*1b610*/  LDG.E R7, desc[UR38][R4.64] ;  /* 0x0000002604077981 */ /* 0x000ea8000c1e1900 */
[----:B------:R-:W2:Y:S02]  /*1b620*/  LDG.E R6, desc[UR38][R4.64+0x4] ;  /* 0x0000042604067981 */ /* 0x000ea4000c1e1900 */
[----:B--2---:R-:W-:-:S07]  /*1b630*/  IMAD.IADD R6, R6, 0x1, -R7 ;  /* 0x0000000106067824 */ /* 0x004fce00078e0a07 */
.L_x_9568:
[----:B0-----:R-:W2:Y:S04]  /*1b640*/  @P1 LDG.E R5, desc[UR38][R2.64] ;  /* 0x0000002602051981 */ /* 0x001ea8000c1e1900 */
[----:B------:R-:W2:Y:S01]  /*1b650*/  @P1 LDG.E R4, desc[UR38][R2.64+0x4] ;  /* 0x0000042602041981 */ /* 0x000ea2000c1e1900 */
[----:B-----5:R-:W-:Y:S02]  /*1b660*/  IMAD.IADD R9, R6, 0x1, -R9 ;  /* 0x0000000106097824 */ /* 0x020fe400078e0a09 */
[----:B------:R-:W-:-:S05]  /*1b670*/  IMAD R7, R17, 0xc0, RZ ;  /* 0x000000c011077824 */ /* 0x000fca00078e02ff */
[----:B------:R-:W-:Y:S01]  /*1b680*/  IADD3 R12, -R10, 0xc0, R7 ;  /* 0x000000c00a0c7810 */ /* 0x000fe20007ffe107 */
[----:B--2---:R-:W-:Y:S02]  /*1b690*/  @P1 IMAD.IADD R8, R4, 0x1, -R5 ;  /* 0x0000000104081824 */ /* 0x004fe400078e0a05 */
[----:B------:R-:W0:Y:S02]  /*1b6a0*/  LDC.64 R4, c[0x0][0x9e0] ;  /* 0x00027800ff047b82 */ /* 0x000e240000000a00 */
[----:B------:R-:W-:-:S04]  /*1b6b0*/  IMAD.IADD R3, R9, 0x1, R8 ;  /* 0x0000000109037824 */ /* 0x000fc800078e0208 */
[C---:B------:R-:W-:Y:S02]  /*1b6c0*/  VIADD R6, R3.reuse, 0x7f ;  /* 0x0000007f03067836 */ /* 0x040fe40000000000 */
[----:B------:R-:W-:-:S03]  /*1b6d0*/  IMAD.IADD R2, R3, 0x1, R12 ;  /* 0x0000000103027824 */ /* 0x000fc600078e020c */
[----:B------:R-:W-:-:S04]  /*1b6e0*/  SHF.R.S32.HI R7, RZ, 0x1f, R6 ;  /* 0x0000001fff077819 */ /* 0x000fc80000011406 */
[----:B------:R-:W-:-:S04]  /*1b6f0*/  LEA.HI R7, R7, R6, RZ, 0x7 ;  /* 0x0000000607077211 */ /* 0x000fc800078f38ff */
[----:B------:R-:W-:Y:S02]  /*1b700*/  SHF.R.S32.HI R20, RZ, 0x7, R7 ;  /* 0x00000007ff147819 */ /* 0x000fe40000011407 */
        /* <DEDUP_REMOVED lines=14> */
.L_x_9571:
[----:B------:R-:W-:-:S13]  /*1b7f0*/  ISETP.NE.AND P0, PT, R5, 0x1, PT ;  /* 0x000000010500780c */ /* 0x000fda0003f05270 */
[----:B------:R-:W0:Y:S02]  /*1b800*/  @P0 LDC.64 R6, c[0x0][0x9e8] ;  /* 0x00027a00ff060b82 */ /* 0x000e240000000a00 */
[----:B0-----:R-:W-:-:S05]  /*1b810*/  @P0 IMAD.HI.U32 R6, R11, R6, RZ ;  /* 0x000000060b060227 */ /* 0x001fca00078e00ff */
[----:B------:R-:W-:-:S07]  /*1b820*/  @P0 SHF.R.U32.HI R11, RZ, R7, R6 ;  /* 0x00000007ff0b0219 */ /* 0x000fce0000011606 */
.L_x_9572:
[----:B------:R-:W-:Y:S05]  /*1b830*/  BSYNC B0 ;  /* 0x0000000000007941 */ /* 0x000fea0003800000 */
.L_x_9570:
[----:B------:R-:W-:-:S05]  /*1b840*/  IMAD R11, R11, R5, R5 ;  /* 0x000000050b0b7224 */ /* 0x000fca00078e0205 */
[----:B------:R-:W-:-:S07]  /*1b850*/  VIMNMX R4, R4, R11, PT ;  /* 0x0000000b04047248 */ /* 0x000fce0003fe0100 */
.L_x_9569:
        /* <DEDUP_REMOVED lines=15> */
.L_x_9575:
[----:B------:R-:W-:-:S13]  /*1b950*/  ISETP.NE.AND P0, PT, R5, 0x1, PT ;  /* 0x000000010500780c */ /* 0x000fda0003f05270 */
[----:B------:R-:W0:Y:S02]  /*1b960*/  @P0 LDC.64 R6, c[0x0][0x9e8] ;  /* 0x00027a00ff060b82 */ /* 0x000e240000000a00 */
[----:B0-----:R-:W-:-:S04]  /*1b970*/  @P0 IMAD.HI.U32 R12, R3, R6, RZ ;  /* 0x00000006030c0227 */ /* 0x001fc800078e00ff */
[----:B------:R-:W-:Y:S01]  /*1b980*/  IMAD.MOV.U32 R6, RZ, RZ, R3 ;  /* 0x000000ffff067224 */ /* 0x000fe200078e0003 */
[----:B------:R-:W-:-:S07]  /*1b990*/  @P0 SHF.R.U32.HI R6, RZ, R7, R12 ;  /* 0x00000007ff060219 */ /* 0x000fce000001160c */
.L_x_9576:
[----:B------:R-:W-:Y:S05]  /*1b9a0*/  BSYNC B0 ;  /* 0x0000000000007941 */ /* 0x000fea0003800000 */
.L_x_9574:
[----:B------:R-:W-:-:S05]  /*1b9b0*/  IMAD R5, R6, R5, RZ ;  /* 0x0000000506057224 */ /* 0x000fca00078e02ff */
[----:B------:R-:W-:-:S07]  /*1b9c0*/  VIMNMX R10, R10, R5, !PT ;  /* 0x000000050a0a7248 */ /* 0x000fce0007fe0100 */
.L_x_9573:
[----:B------:R-:W-:Y:S01]  /*1b9d0*/  VIADD R4, R4, 0x7f ;  /* 0x0000007f04047836 */ /* 0x000fe20000000000 */
[----:B------:R-:W-:Y:S01]  /*1b9e0*/  SHF.R.S32.HI R7, RZ, 0x1f, R10 ;  /* 0x0000001fff077819 */ /* 0x000fe2000001140a */
[----:B------:R-:W-:Y:S01]  /*1b9f0*/  BSSY B0, `(.L_x_9577) ;  /* 0x00000d6000007945 */ /* 0x000fe20003800000 */
[----:B------:R-:W-:Y:S02]  /*1ba00*/  PLOP3.LUT P2, PT, PT, PT, PT, 0x80, 0x0 ;  /* 0x000000000000781c */ /* 0x000fe40003f4f070 */
[----:B------:R-:W-:Y:S02]  /*1ba10*/  SHF.R.S32.HI R5, RZ, 0x1f, R4 ;  /* 0x0000001fff057819 */ /* 0x000fe40000011404 */
[----:B------:R-:W-:Y:S02]  /*1ba20*/  LEA.HI R7, R7, R10, RZ, 0x7 ;  /* 0x0000000a07077211 */ /* 0x000fe400078f38ff */
[----:B------:R-:W-:Y:S02]  /*1ba30*/  LEA.HI R5, R5, R4, RZ, 0x7 ;  /* 0x0000000405057211 */ /* 0x000fe400078f38ff */
[----:B------:R-:W-:-:S02]  /*1ba40*/  SHF.R.S32.HI R7, RZ, 0x7, R7 ;  /* 0x00000007ff077819 */ /* 0x000fc40000011407 */
[----:B------:R-:W-:Y:S02]  /*1ba50*/  SHF.R.S32.HI R5, RZ, 0x7, R5 ;  /* 0x00000007ff057819 */ /* 0x000fe40000011405 */
[----:B------:R-:W-:Y:S02]  /*1ba60*/  VIMNMX R4, RZ, R7, !PT ;  /* 0x00000007ff047248 */ /* 0x000fe40007fe0100 */
        /* <DEDUP_REMOVED lines=11> */
[----:B------:R-:W-:-:S04]  /*1bb20*/  @P0 SHF.R.S32.HI R6, RZ, 0x7, R4 ;  /* 0x00000007ff060819 */ /* 0x000fc80000011404 */
[----:B------:R-:W-:-:S13]  /*1bb30*/  ISETP.GT.AND P0, PT, R6, R7, PT ;  /* 0x000000070600720c */ /* 0x000fda0003f04270 */
[----:B------:R-:W-:Y:S05]  /*1bb40*/  @!P0 BRA `(.L_x_9578) ;  /* 0x0000000c00008947 */ /* 0x000fea0003800000 */
        /* <DEDUP_REMOVED lines=10> */
.L_x_9717:
[----:B------:R-:W-:-:S03]  /*1bbf0*/  UMOV UR4, 0xffffffff ;  /* 0xffffffff00047882 */ /* 0x000fc60000000000 */
[----:B------:R-:W-:Y:S05]  /*1bc00*/  BRA.DIV UR4, `(.L_x_9580) ;  /* 0x0000005604447947 */ /* 0x000fea000b800000 */
[----:B------:R-:W-:-:S13]  /*1bc10*/  ELECT P6, URZ, PT ;  /* 0x00000000003f782f */ /* 0x000fda00038c0000 */
.L_x_9720:
        /* <DEDUP_REMOVED lines=12> */
.L_x_9721:
[----:B------:R-:W-:Y:S05]  /*1bce0*/  BSYNC B1 ;  /* 0x0000000000017941 */ /* 0x000fea0003800000 */
.L_x_9581:
[----:B------:R-:W-:Y:S04]  /*1bcf0*/  BSSY B1, `(.L_x_9583) ;  /* 0x0000049000017945 */ /* 0x000fe80003800000 */
[----:B------:R-:W-:Y:S05]  /*1bd00*/  @!P6 BRA `(.L_x_9584) ;  /* 0x00000004001ce947 */ /* 0x000fea0003800000 */
[----:B0-----:R-:W-:Y:S01]  /*1bd10*/  IMAD R9, R25, 0x8, R8 ;  /* 0x0000000819097824 */ /* 0x001fe200078e0208 */
[----:B------:R-:W-:-:S04]  /*1bd20*/  SHF.L.U32 R10, R26, 0x1f, RZ ;  /* 0x0000001f1a0a7819 */ /* 0x000fc800000006ff */
[----:B------:R-:W0:Y:S02]  /*1bd30*/  SYNCS.PHASECHK.TRANS64.TRYWAIT P0, [R9+URZ+0x2d8a0], R10 ;  /* 0x02d8a00a090075a7 */ /* 0x000e24000800017f */
[----:B0-----:R-:W-:Y:S05]  /*1bd40*/  @!P0 BRA `(.L_x_9585) ;  /* 0x0000005400288947 */ /* 0x001fea0003800000 */
.L_x_9722:
        /* <DEDUP_REMOVED lines=9> */
.L_x_9586:
[----:B------:R-:W-:Y:S01]  /*1bde0*/  IMAD R11, R25, 0x6000, R8 ;  /* 0x00006000190b7824 */ /* 0x000fe200078e0208 */
[----:B------:R-:W-:Y:S01]  /*1bdf0*/  R2UR UR9, R9 ;  /* 0x00000000090972ca */ /* 0x000fe200000e0000 */
[----:B-1----:R-:W-:Y:S01]  /*1be00*/  IMAD R12, R6, 0x80, R0 ;  /* 0x00000080060c7824 */ /* 0x002fe200078e0200 */
        /* <DEDUP_REMOVED lines=25> */
.L_x_9723:
[----:B------:R-:W-:Y:S05]  /*1bfa0*/  @P1 BRA `(.L_x_9588) ;  /* 0x0000000000141947 */ /* 0x000fea0003800000 */
[----:B------:R-:W-:Y:S01]  /*1bfb0*/  ISETP.NE.AND P0, PT, R28, RZ, PT ;  /* 0x000000ff1c00720c */ /* 0x000fe20003f05270 */
[----:B01----:R-:W-:-:S04]  /*1bfc0*/  IMAD.MOV.U32 R10, RZ, RZ, 0x6000 ;  /* 0x00006000ff0a7424 */ /* 0x003fc800078e00ff */
[----:B------:R2:W-:Y:S08]  /*1bfd0*/  SYNCS.ARRIVE.TRANS64 RZ, [R9+URZ+0x2d8b0], R10 ;  /* 0x02d8b00a09ff79a7 */ /* 0x0005f0000800003f */
[----:B------:R-:W-:Y:S05]  /*1bfe0*/  @!P0 BRA `(.L_x_9588) ;  /* 0x0000000000048947 */ /* 0x000fea0003800000 */
[----:B------:R-:W-:Y:S01]  /*1bff0*/  BPT.TRAP 0x1 ;  /* 0x000000040000795c */ /* 0x000fe20000300000 */
.L_x_9588:
        /* <DEDUP_REMOVED lines=24> */
.L_x_9584:
[----:B------:R-:W-:Y:S05]  /*1c180*/  BSYNC B1 ;  /* 0x0000000000017941 */ /* 0x000fea0003800000 */
.L_x_9583:
        /* <DEDUP_REMOVED lines=9> */
.L_x_9595:
[----:B------:R-:W-:Y:S05]  /*1c220*/  YIELD ;  /* 0x0000000000007946 */ /* 0x000fea0003800000 */
[----:B------:R-:W-:Y:S04]  /*1c230*/  BSSY B1, `(.L_x_9589) ;  /* 0x0000048000017945 */ /* 0x000fe80003800000 */
[----:B------:R-:W-:Y:S05]  /*1c240*/  @!P6 BRA `(.L_x_9590) ;  /* 0x000000040018e947 */ /* 0x000fea0003800000 */
[----:B------:R-:W-:Y:S01]  /*1c250*/  IMAD R9, R25, 0x8, R8 ;  /* 0x0000000819097824 */ /* 0x000fe200078e0208 */
[----:B------:R-:W-:-:S04]  /*1c260*/  SHF.L.U32 R12, R26, 0x1f, RZ ;  /* 0x0000001f1a0c7819 */ /* 0x000fc800000006ff */
[----:B------:R-:W0:Y:S02]  /*1c270*/  SYNCS.PHASECHK.TRANS64.TRYWAIT P0, [R9+URZ+0x2d8a0], R12 ;  /* 0x02d8a00c090075a7 */ /* 0x000e24000800017f */
[----:B0-----:R-:W-:Y:S05]  /*1c280*/  @!P0 BRA `(.L_x_9591) ;  /* 0x0000005000008947 */ /* 0x001fea0003800000 */
.L_x_9724:
        /* <DEDUP_REMOVED lines=9> */
.L_x_9592:
[----:B-1----:R-:W-:Y:S01]  /*1c320*/  IMAD R10, R25, 0x6000, R8 ;  /* 0x00006000190a7824 */ /* 0x002fe200078e0208 */
        /* <DEDUP_REMOVED lines=26> */
.L_x_9725:
[----:B------:R-:W-:Y:S05]  /*1c4d0*/  @P0 BRA `(.L_x_9594) ;  /* 0x0000000000140947 */ /* 0x000fea0003800000 */
[----:B------:R-:W-:Y:S01]  /*1c4e0*/  ISETP.NE.AND P1, PT, R28, RZ, PT ;  /* 0x000000ff1c00720c */ /* 0x000fe20003f25270 */
[----:B01----:R-:W-:-:S04]  /*1c4f0*/  IMAD.MOV.U32 R12, RZ, RZ, 0x6000 ;  /* 0x00006000ff0c7424 */ /* 0x003fc800078e00ff */
[----:B------:R2:W-:Y:S08]  /*1c500*/  SYNCS.ARRIVE.TRANS64 RZ, [R9+URZ+0x2d8b0], R12 ;  /* 0x02d8b00c09ff79a7 */ /* 0x0005f0000800003f */
[----:B------:R-:W-:Y:S05]  /*1c510*/  @!P1 BRA `(.L_x_9594) ;  /* 0x0000000000049947 */ /* 0x000fea0003800000 */
[----:B------:R-:W-:Y:S01]  /*1c520*/  BPT.TRAP 0x1 ;  /* 0x000000040000795c */ /* 0x000fe20000300000 */
.L_x_9594:
        /* <DEDUP_REMOVED lines=24> */
.L_x_9590:
[----:B------:R-:W-:Y:S05]  /*1c6b0*/  BSYNC B1 ;  /* 0x0000000000017941 */ /* 0x000fea0003800000 */
.L_x_9589:
[----:B------:R-:W-:-:S05]  /*1c6c0*/  VIADD R25, R25, 0x1 ;  /* 0x0000000119197836 */ /* 0x000fca0000000000 */
[----:B------:R-:W-:-:S04]  /*1c6d0*/  ISETP.NE.AND P0, PT, R25, 0x2, PT ;  /* 0x000000021900780c */ /* 0x000fc80003f05270 */
[----:B012---:R-:W-:Y:S02]  /*1c6e0*/  SEL R9, RZ, 0x1, P0 ;  /* 0x00000001ff097807 */ /* 0x007fe40000000000 */
[----:B------:R-:W-:Y:S02]  /*1c6f0*/  SEL R25, R25, RZ, P0 ;  /* 0x000000ff19197207 */ /* 0x000fe40000000000 */
[----:B------:R-:W-:Y:S02]  /*1c700*/  ISETP.GT.AND P0, PT, R6, R7, PT ;  /* 0x000000070600720c */ /* 0x000fe40003f04270 */
[----:B------:R-:W-:Y:S01]  /*1c710*/  LOP3.LUT R26, R26, R9, RZ, 0x3c, !PT ;  /* 0x000000091a1a7212 */ /* 0x000fe200078e3cff */
[----:B------:R-:W-:-:S04]  /*1c720*/  VIADD R9, R6, 0xffffffff ;  /* 0xffffffff06097836 */ /* 0x000fc80000000000 */
[----:B------:R-:W-:-:S06]  /*1c730*/  IMAD.MOV.U32 R6, RZ, RZ, R9 ;  /* 0x000000ffff067224 */ /* 0x000fcc00078e0009 */
[----:B------:R-:W-:Y:S05]  /*1c740*/  @P0 BRA `(.L_x_9595) ;  /* 0xfffffff800b40947 */ /* 0x000fea000383ffff */
.L_x_9578:
[----:B------:R-:W-:Y:S05]  /*1c750*/  BSYNC B0 ;  /* 0x0000000000007941 */ /* 0x000fea0003800000 */
.L_x_9577:
[----:B------:R-:W0:Y:S01]  /*1c760*/  LDC.64 R4, c[0x0][0x9e0] ;  /* 0x00027800ff047b82 */ /* 0x000e220000000a00 */
[----:B------:R-:W-:Y:S07]  /*1c770*/  @!P2 WARPSYNC.ALL ;  /* 0x000000000000a948 */ /* 0x000fee0003800000 */
[----:B------:R-:W-:Y:S01]  /*1c780*/  @!P2 BAR.SYNC.DEFER_BLOCKING 0xc, 0x1a0 ;  /* 0x030680000000ab1d */ /* 0x000fe20000010000 */
        /* <DEDUP_REMOVED lines=14> */
.L_x_9598:
[----:B------:R-:W-:-:S13]  /*1c870*/  ISETP.NE.AND P0, PT, R5, 0x1, PT ;  /* 0x000000010500780c */ /* 0x000fda0003f05270 */
[----:B------:R-:W0:Y:S02]  /*1c880*/  @P0 LDC.64 R6, c[0x0][0x9e8] ;  /* 0x00027a00ff060b82 */ /* 0x000e240000000a00 */
[----:B0-----:R-:W-:-:S05]  /*1c890*/  @P0 IMAD.HI.U32 R6, R0, R6, RZ ;  /* 0x0000000600060227 */ /* 0x001fca00078e00ff */
[----:B------:R-:W-:-:S07]  /*1c8a0*/  @P0 SHF.R.U32.HI R0, RZ, R7, R6 ;  /* 0x00000007ff000219 */ /* 0x000fce0000011606 */
.L_x_9599:
[----:B------:R-:W-:Y:S05]  /*1c8b0*/  BSYNC B0 ;  /* 0x0000000000007941 */ /* 0x000fea0003800000 */
.L_x_9597:
[----:B------:R-:W-:-:S05]  /*1c8c0*/  IMAD R7, R0, R5, R5 ;  /* 0x0000000500077224 */ /* 0x000fca00078e0205 */
[----:B------:R-:W-:-:S07]  /*1c8d0*/  VIMNMX R4, R4, R7, PT ;  /* 0x0000000704047248 */ /* 0x000fce0003fe0100 */
.L_x_9596:
[----:B------:R-:W-:Y:S01]  /*1c8e0*/  VIADD R4, R4, 0x7f ;  /* 0x0000007f04047836 */ /* 0x000fe20000000000 */
[----:B------:R-:W-:Y:S02]  /*1c8f0*/  ULDC UR4, c[0x0][0x9dc] ;  /* 0x0002770000047ab9 */ /* 0x000fe40000000800 */
[----:B------:R-:W-:Y:S02]  /*1c900*/  VIADD R0, R3, -UR4 ;  /* 0x8000000403007c36 */ /* 0x000fe40008000000 */
[----:B------:R-:W-:-:S04]  /*1c910*/  SHF.R.S32.HI R7, RZ, 0x1f, R4 ;  /* 0x0000001fff077819 */ /* 0x000fc80000011404 */
[----:B------:R-:W-:-:S04]  /*1c920*/  LEA.HI R7, R7, R4, RZ, 0x7 ;  /* 0x0000000407077211 */ /* 0x000fc800078f38ff */
[----:B------:R-:W-:-:S04]  /*1c930*/  SHF.R.S32.HI R7, RZ, 0x7, R7 ;  /* 0x00000007ff077819 */ /* 0x000fc80000011407 */
[----:B------:R-:W-:-:S05]  /*1c940*/  VIMNMX R2, R20, R7, PT ;  /* 0x0000000714027248 */ /* 0x000fca0003fe0100 */
[----:B------:R0:W-:Y:S01]  /*1c950*/  STL [R1+0x4], R2 ;  /* 0x0000040201007387 */ /* 0x0001e20000100800 */
[----:B------:R-:W-:Y:S05]  /*1c960*/  @!P1 BRA `(.L_x_9600) ;  /* 0x0000000000449947 */ /* 0x000fea0003800000 */
        /* <DEDUP_REMOVED lines=10> */
.L_x_9602:
[----:B------:R-:W-:-:S13]  /*1ca10*/  ISETP.NE.AND P0, PT, R5, 0x1, PT ;  /* 0x000000010500780c */ /* 0x000fda0003f05270 */
[----:B------:R-:W1:Y:S02]  /*1ca20*/  @P0 LDC.64 R6, c[0x0][0x9e8] ;  /* 0x00027a00ff060b82 */ /* 0x000e640000000a00 */
[----:B-1----:R-:W-:-:S05]  /*1ca30*/  @P0 IMAD.HI.U32 R6, R3, R6, RZ ;  /* 0x0000000603060227 */ /* 0x002fca00078e00ff */
[----:B------:R-:W-:-:S07]  /*1ca40*/  @P0 SHF.R.U32.HI R3, RZ, R7, R6 ;  /* 0x00000007ff030219 */ /* 0x000fce0000011606 */
.L_x_9603:
[----:B------:R-:W-:Y:S05]  /*1ca50*/  BSYNC B0 ;  /* 0x0000000000007941 */ /* 0x000fea0003800000 */
.L_x_9601:
[----:B------:R-:W-:-:S05]  /*1ca60*/  IMAD R3, R3, R5, RZ ;  /* 0x0000000503037224 */ /* 0x000fca00078e02ff */
[----:B------:R-:W-:-:S07]  /*1ca70*/  VIMNMX R0, R0, R3, !PT ;  /* 0x0000000300007248 */ /* 0x000fce0007fe0100 */
.L_x_9600:
        /* <DEDUP_REMOVED lines=9> */
[----:B------:R-:W1:Y:S01]  /*1cb10*/  S2R R7, SR_LANEID ;  /* 0x0000000000077919 */ /* 0x000e620000000000 */
[----:B------:R-:W-:Y:S01]  /*1cb20*/  VOTEU.ANY UR4, UPT, PT ;  /* 0x0000000000047886 */ /* 0x000fe200038e0100 */
[----:B0-----:R-:W0:Y:S01]  /*1cb30*/  LDC.64 R2, c[0x0][0xc38] ;  /* 0x00030e00ff027b82 */ /* 0x001e220000000a00 */
[----:B------:R-:W1:Y:S08]  /*1cb40*/  FLO.U32 R0, UR4 ;  /* 0x0000000400007d00 */ /* 0x000e7000080e0000 */
[----:B------:R-:W0:Y:S01]  /*1cb50*/  POPC R5, UR4 ;  /* 0x0000000400057d09 */ /* 0x000e220008000000 */
[----:B-1----:R-:W-:-:S13]  /*1cb60*/  ISETP.EQ.U32.AND P0, PT, R0, R7, PT ;  /* 0x000000070000720c */ /* 0x002fda0003f02070 */
[----:B0-----:R-:W2:Y:S01]  /*1cb70*/  @P0 ATOMG.E.ADD.STRONG.GPU PT, R3, desc[UR38][R2.64], R5 ;  /* 0x00000005020309a8 */ /* 0x001ea200081ee1e6 */
[----:B------:R-:W0:Y:S02]  /*1cb80*/  S2R R4, SR_LTMASK ;  /* 0x0000000000047919 */ /* 0x000e240000003900 */
[----:B0-----:R-:W-:-:S04]  /*1cb90*/  LOP3.LUT R4, R4, UR4, RZ, 0xc0, !PT ;  /* 0x0000000404047c12 */ /* 0x001fc8000f8ec0ff */
[----:B------:R-:W0:Y:S01]  /*1cba0*/  POPC R7, R4 ;  /* 0x0000000400077309 */ /* 0x000e220000000000 */
[----:B--2---:R-:W0:Y:S02]  /*1cbb0*/  SHFL.IDX PT, R0, R3, R0, 0x1f ;  /* 0x00001f0003007589 */ /* 0x004e2400000e0000 */
[----:B0-----:R-:W-:Y:S01]  /*1cbc0*/  IADD3 R16, R0, UR36, R7 ;  /* 0x0000002400107c10 */ /* 0x001fe2000fffe007 */
[----:B------:R-:W-:Y:S06]  /*1cbd0*/  BRA `(.L_x_9606) ;  /* 0x0000002800cc7947 */ /* 0x000fec0003800000 */
.L_x_9605:
[----:B------:R-:W1:Y:S01]  /*1cbe0*/  S2R R0, SR_CgaCtaId ;  /* 0x0000000000007919 */ /* 0x000e620000008800 */
[----:B------:R-:W-:-:S04]  /*1cbf0*/  MOV R29, 0x400 ;  /* 0x00000400001d7802 */ /* 0x000fc80000000f00 */
[----:B-1----:R-:W-:-:S05]  /*1cc00*/  LEA R29, R0, R29, 0x18 ;  /* 0x0000001d001d7211 */ /* 0x002fca00078ec0ff */
[----:B------:R-:W-:-:S05]  /*1cc10*/  VIADD R0, R29, 0x15400 ;  /* 0x000154001d007836 */ /* 0x000fca0000000000 */
[----:B------:R-:W-:-:S13]  /*1cc20*/  LOP3.LUT P0, RZ, R0, 0x1bf, RZ, 0xc0, !PT ;  /* 0x000001bf00ff7812 */ /* 0x000fda000780c0ff */
[----:B------:R-:W-:Y:S05]  /*1cc30*/  @!P0 BRA `(.L_x_9607) ;  /* 0x0000000000408947 */ /* 0x000fea0003800000 */
[----:B0-----:R-:W-:Y:S01]  /*1cc40*/  MOV R2, 0x0 ;  /* 0x0000000000027802 */ /* 0x001fe20000000f00 */
        /* <DEDUP_REMOVED lines=15> */
.L_x_9607:
[----:B------:R-:W-:-:S05]  /*1cd40*/  VIADD R0, R29, 0x400 ;  /* 0x000004001d007836 */ /* 0x000fca0000000000 */
[----:B------:R-:W-:-:S13]  /*1cd50*/  LOP3.LUT P0, RZ, R0, 0x1bf, RZ, 0xc0, !PT ;  /* 0x000001bf00ff7812 */ /* 0x000fda000780c0ff */
[----:B------:R-:W-:Y:S05]  /*1cd60*/  @!P0 BRA `(.L_x_9608) ;  /* 0x0000000000808947 */ /* 0x000fea0003800000 */
[----:B------:R-:W-:Y:S01]  /*1cd70*/  MOV R0, 0x0 ;  /* 0x0000000000007802 */ /* 0x000fe20000000f00 */
[----:B------:R-:W-:Y:S01]  /*1cd80*/  ULDC.64 UR6, c[0x4][0x1b8] ;  /* 0x01006e0000067ab9 */ /* 0x000fe20000000a00 */
[----:B------:R-:W-:Y:S01]  /*1cd90*/  ULDC.64 UR8, c[0x4][0x1c0] ;  /* 0x0100700000087ab9 */ /* 0x000fe20000000a00 */
[----:B------:R-:W-:Y:S01]  /*1cda0*/  ULDC.64 UR4, c[0x4][0x80] ;  /* 0x0100200000047ab9 */ /* 0x000fe20000000a00 */
[----:B0-----:R0:W1:Y:S01]  /*1cdb0*/  LDC.64 R2, c[0x4][R0] ;  /* 0x0100000000027b82 */ /* 0x0010620000000a00 */
        /* <DEDUP_REMOVED lines=11> */
.L_x_9609:
        /* <DEDUP_REMOVED lines=16> */
.L_x_9608:
[----:B------:R-:W2:Y:S01]  /*1cf70*/  LDL.LU R20, [R1+0x14] ;  /* 0x0000140001147983 */ /* 0x000ea20000300800 */
[----:B------:R-:W-:Y:S01]  /*1cf80*/  ULDC.64 UR4, c[0x0][0x9f8] ;  /* 0x00027e0000047ab9 */ /* 0x000fe20000000a00 */
[----:B------:R-:W1:Y:S01]  /*1cf90*/  LDC R0, c[0x0][0x428] ;  /* 0x00010a00ff007b82 */ /* 0x000e620000000800 */
[----:B------:R-:W-:Y:S01]  /*1cfa0*/  ISETP.NE.U32.AND P0, PT, RZ, UR4, PT ;  /* 0x00000004ff007c0c */ /* 0x000fe2000bf05070 */
[----:B------:R-:W-:-:S03]  /*1cfb0*/  IMAD.MOV.U32 R6, RZ, RZ, R19 ;  /* 0x000000ffff067224 */ /* 0x000fc600078e0013 */
[----:B------:R-:W-:Y:S01]  /*1cfc0*/  ISETP.NE.AND.EX P0, PT, RZ, UR5, PT, P0 ;  /* 0x00000005ff007c0c */ /* 0x000fe2000bf05300 */
[----:B------:R-:W-:-:S12]  /*1cfd0*/  ULDC.64 UR4, c[0x0][0xa00] ;  /* 0x0002800000047ab9 */ /* 0x000fd80000000a00 */
[----:B0-----:R-:W0:Y:S02]  /*1cfe0*/  @P0 LDC.64 R2, c[0x0][0x9f8] ;  /* 0x00027e00ff020b82 */ /* 0x001e240000000a00 */
[----:B0-----:R-:W-:-:S05]  /*1cff0*/  @P0 IMAD.WIDE R2, R19, 0x4, R2 ;  /* 0x0000000413020825 */ /* 0x001fca00078e0202 */
[----:B------:R0:W5:Y:S01]  /*1d000*/  @P0 LDG.E R6, desc[UR38][R2.64] ;  /* 0x0000002602060981 */ /* 0x000162000c1e1900 */
[----:B-1----:R-:W-:Y:S01]  /*1d010*/  ISETP.NE.AND P0, PT, R0, 0x1, PT ;  /* 0x000000010000780c */ /* 0x002fe20003f05270 */
[----:B------:R-:W-:Y:S01]  /*1d020*/  IMAD.MOV.U32 R0, RZ, RZ, R18 ;  /* 0x000000ffff007224 */ /* 0x000fe200078e0012 */
[----:B------:R-:W-:-:S04]  /*1d030*/  ISETP.NE.AND P6, PT, R28, RZ, PT ;  /* 0x000000ff1c00720c */ /* 0x000fc80003fc5270 */
[----:B------:R-:W-:-:S07]  /*1d040*/  PLOP3.LUT P1, PT, P6, PT, PT, 0x8, 0x0 ;  /* 0x000000000000781c */ /* 0x000fce000372e170 */
[----:B------:R-:W1:Y:S02]  /*1d050*/  @P0 LDC R5, c[0x0][0x42c] ;  /* 0x00010b00ff050b82 */ /* 0x000e640000000800 */
[----:B------:R-:W-:-:S05]  /*1d060*/  VOTEU.ALL UP1, P6 ;  /* 0x00000000003f7886 */ /* 0x000fca0003020000 */
[----:B------:R-:W-:Y:S01]  /*1d070*/  @!UP1 UIADD3 UR8, UP0, UR40, 0x270, URZ ;  /* 0x0000027028089890 */ /* 0x000fe2000ff1e03f */
[----:B------:R-:W3:Y:S03]  /*1d080*/  @P0 LDC R4, c[0x0][0x430] ;  /* 0x00010c00ff040b82 */ /* 0x000ee60000000800 */
[----:B------:R-:W-:-:S03]  /*1d090*/  @!UP1 UIADD3.X UR9, URZ, UR41, URZ, UP0, !UPT ;  /* 0x000000293f099290 */ /* 0x000fc600087fe43f */
[----:B------:R-:W-:Y:S01]  /*1d0a0*/  VOTEU.ALL UP0, P6 ;  /* 0x00000000003f7886 */ /* 0x000fe20003000000 */
[----:B-1----:R-:W-:-:S05]  /*1d0b0*/  @P0 IMAD.HI.U32 R5, R18, R5, RZ ;  /* 0x0000000512050227 */ /* 0x002fca00078e00ff */
[----:B---3--:R-:W-:Y:S02]  /*1d0c0*/  @P0 SHF.R.U32.HI R0, RZ, R4, R5 ;  /* 0x00000004ff000219 */ /* 0x008fe40000011605 */
[----:B------:R-:W-:-:S04]  /*1d0d0*/  ISETP.NE.U32.AND P0, PT, RZ, UR4, PT ;  /* 0x00000004ff007c0c */ /* 0x000fc8000bf05070 */
[----:B------:R-:W-:-:S04]  /*1d0e0*/  ISETP.NE.AND.EX P0, PT, RZ, UR5, PT, P0 ;  /* 0x00000005ff007c0c */ /* 0x000fc8000bf05300 */
[----:B------:R-:W-:Y:S01]  /*1d0f0*/  SEL R4, R19, RZ, !P0 ;  /* 0x000000ff13047207 */ /* 0x000fe20004000000 */
[----:B0-2---:R-:W-:-:S08]  /*1d100*/  IMAD R17, R17, 0xc0, R20 ;  /* 0x000000c011117824 */ /* 0x005fd000078e0214 */
.L_x_9610:
        /* <DEDUP_REMOVED lines=14> */
.L_x_9611:
        /* <DEDUP_REMOVED lines=13> */
.L_x_9612:
        /* <DEDUP_REMOVED lines=18> */
.L_x_9728:
[----:B------:R-:W-:Y:S01]  /*1d3e0*/  UMOV UR4, 0xffffffff ;  /* 0xffffffff00047882 */ /* 0x000fe20000000000 */
[----:B------:R-:W-:Y:S02]  /*1d3f0*/  SHF.R.S32.HI R12, RZ, 0x1f, R6 ;  /* 0x0000001fff0c7819 */ /* 0x000fe40000011406 */
[----:B------:R-:W-:Y:S05]  /*1d400*/  BRA.DIV UR4, `(.L_x_9614) ;  /* 0x0000003e04fc7947 */ /* 0x000fea000b800000 */
[----:B------:R-:W-:-:S13]  /*1d410*/  ELECT P6, URZ, PT ;  /* 0x00000000003f782f */ /* 0x000fda00038c0000 */
.L_x_9731:
        /* <DEDUP_REMOVED lines=21> */
.L_x_9616:
[----:B------:R-:W-:Y:S01]  /*1d570*/  IMAD R5, R22, 0x8, R29 ;  /* 0x0000000816057824 */ /* 0x000fe200078e021d */
[----:B0-----:R-:W-:-:S04]  /*1d580*/  SHF.L.U32 R10, R24, 0x1f, RZ ;  /* 0x0000001f180a7819 */ /* 0x001fc800000006ff */
[----:B------:R-:W0:Y:S02]  /*1d590*/  SYNCS.PHASECHK.TRANS64.TRYWAIT P0, [R5+URZ+0x2d840], R10 ;  /* 0x02d8400a050075a7 */ /* 0x000e24000800017f */
[----:B0-----:R-:W-:Y:S05]  /*1d5a0*/  @!P0 BRA `(.L_x_9617) ;  /* 0x0000003c00b48947 */ /* 0x001fea0003800000 */
.L_x_9732:
        /* <DEDUP_REMOVED lines=9> */
.L_x_9618:
[----:B------:R-:W-:Y:S01]  /*1d640*/  R2UR UR9, R5 ;  /* 0x00000000050972ca */ /* 0x000fe200000e0000 */
        /* <DEDUP_REMOVED lines=12> */
[----:B------:R-:W-:Y:S02]  /*1d710*/  ULEA UR11, UR11, UR5, 0x7 ;  /* 0x000000050b0b7291 */ /* 0x000fe4000f8e383f */
        /* <DEDUP_REMOVED lines=14> */
.L_x_9615:
        /* <DEDUP_REMOVED lines=44> */
.L_x_9733:
[----:B------:R-:W-:Y:S05]  /*1dac0*/  BSYNC B0 ;  /* 0x0000000000007941 */ /* 0x000fea0003800000 */
.L_x_9619:
[----:B------:R-:W2:Y:S01]  /*1dad0*/  LDL R5, [R1+0x4] ;  /* 0x0000040001057983 */ /* 0x000ea20000100800 */
[----:B------:R-:W-:Y:S01]  /*1dae0*/  BSSY B0, `(.L_x_9621) ;  /* 0x000017c000007945 */ /* 0x000fe20003800000 */
[----:B--2---:R-:W-:-:S05]  /*1daf0*/  VIADD R9, R5, 0xfffffffe ;  /* 0xfffffffe05097836 */ /* 0x004fca0000000000 */
[----:B------:R-:W-:-:S13]  /*1db00*/  ISETP.GE.AND P0, PT, R9, R27, PT ;  /* 0x0000001b0900720c */ /* 0x000fda0003f06270 */
[----:B------:R-:W-:Y:S05]  /*1db10*/  @!P0 BRA `(.L_x_9622) ;  /* 0x0000001400e08947 */ /* 0x000fea0003800000 */
[----:B0-----:R-:W-:Y:S01]  /*1db20*/  IMAD.MOV R4, RZ, RZ, -R5 ;  /* 0x000000ffff047224 */ /* 0x001fe200078e0a05 */
        /* <DEDUP_REMOVED lines=27> */
[----:B------:R-:W-:Y:S02]  /*1dce0*/  IMAD R15, R6, UR5, R4 ;  /* 0x00000005060f7c24 */ /* 0x000fe4000f8e0204 */
        /* <DEDUP_REMOVED lines=8> */
.L_x_9627:
[----:B0-----:R-:W-:Y:S01]  /*1dd70*/  IMAD R2, R10, 0x8, R29 ;  /* 0x000000080a027824 */ /* 0x001fe200078e021d */
[----:B------:R-:W-:-:S04]  /*1dd80*/  SHF.L.U32 R3, R14, 0x1f, RZ ;  /* 0x0000001f0e037819 */ /* 0x000fc800000006ff */
[----:B------:R-:W0:Y:S02]  /*1dd90*/  SYNCS.PHASECHK.TRANS64.TRYWAIT P0, [R2+URZ+0x2d840], R3 ;  /* 0x02d84003020075a7 */ /* 0x000e24000800017f */
[----:B0-----:R-:W-:Y:S05]  /*1dda0*/  @!P0 BRA `(.L_x_9628) ;  /* 0x0000003400dc8947 */ /* 0x001fea0003800000 */
.L_x_9734:
        /* <DEDUP_REMOVED lines=9> */
.L_x_9629:
        /* <DEDUP_REMOVED lines=16> */
[----:B------:R-:W-:Y:S02]  /*1df40*/  ULEA UR11, UR11, UR5, 0x7 ;  /* 0x000000050b0b7291 */ /* 0x000fe4000f8e383f */
        /* <DEDUP_REMOVED lines=14> */
.L_x_9735:
[----:B------:R-:W1:Y:S02]  /*1e030*/  S2R R5, SR_TID.X ;  /* 0x0000000000057919 */ /* 0x000e640000002100 */
[----:B-1----:R-:W-:Y:S02]  /*1e040*/  LOP3.LUT R11, R5, 0x7f, RZ, 0xc0, !PT ;  /* 0x0000007f050b7812 */ /* 0x002fe400078ec0ff */
[----:B------:R-:W2:Y:S02]  /*1e050*/  LDL R5, [R1+0x8] ;  /* 0x0000080001057983 */ /* 0x000ea40000100800 */
[----:B------:R-:W-:-:S13]  /*1e060*/  ISETP.NE.AND P0, PT, R11, RZ, PT ;  /* 0x000000ff0b00720c */ /* 0x000fda0003f05270 */
[----:B0-----:R-:W-:-:S04]  /*1e070*/  @!P0 IMAD.MOV.U32 R3, RZ, RZ, 0x6000 ;  /* 0x00006000ff038424 */ /* 0x001fc800078e00ff */
[----:B------:R2:W-:Y:S02]  /*1e080*/  @!P0 SYNCS.ARRIVE.TRANS64 RZ, [R2+URZ+0x2d850], R3 ;  /* 0x02d8500302ff89a7 */ /* 0x0005e4000800003f */
[----:B--2---:R-:W-:-:S04]  /*1e090*/  PRMT R3, R5, 0x9910, RZ ;  /* 0x0000991005037816 */ /* 0x004fc800000000ff */
[----:B------:R-:W-:-:S13]  /*1e0a0*/  ISETP.NE.AND P0, PT, R3, 0x2, PT ;  /* 0x000000020300780c */ /* 0x000fda0003f05270 */
[----:B------:R-:W-:Y:S05]  /*1e0b0*/  @P0 BRA `(.L_x_9631) ;  /* 0x0000000000040947 */ /* 0x000fea0003800000 */
[----:B------:R-:W-:Y:S01]  /*1e0c0*/  BPT.TRAP 0x1 ;  /* 0x000000040000795c */ /* 0x000fe20000300000 */
.L_x_9631:
[----:B------:R-:W2:Y:S02]  /*1e0d0*/  LDL R3, [R1] ;  /* 0x0000000001037983 */ /* 0x000ea40000100800 */
[----:B--2---:R-:W-:-:S13]  /*1e0e0*/  LOP3.LUT P0, RZ, R3, 0x40, RZ, 0xc0, !PT ;  /* 0x0000004003ff7812 */ /* 0x004fda000780c0ff */
[----:B------:R-:W-:Y:S05]  /*1e0f0*/  @P0 BRA `(.L_x_9632) ;  /* 0x0000000000040947 */ /* 0x000fea0003800000 */
[----:B------:R-:W-:Y:S01]  /*1e100*/  BPT.TRAP 0x1 ;  /* 0x000000040000795c */ /* 0x000fe20000300000 */
.L_x_9632:
        /* <DEDUP_REMOVED lines=29> */
.L_x_9626:
[----:B------:R-:W-:Y:S05]  /*1e2e0*/  BSYNC B2 ;  /* 0x0000000000027941 */ /* 0x000fea0003800000 */
.L_x_9625:
[----:B------:R-:W2:Y:S01]  /*1e2f0*/  LDL R2, [R1+0x4] ;  /* 0x0000040001027983 */ /* 0x000ea20000100800 */
[----:B------:R-:W-:Y:S02]  /*1e300*/  IMAD.MOV.U32 R24, RZ, RZ, R14 ;  /* 0x000000ffff187224 */ /* 0x000fe400078e000e */
[----:B------:R-:W-:Y:S02]  /*1e310*/  IMAD.MOV.U32 R22, RZ, RZ, R10 ;  /* 0x000000ffff167224 */ /* 0x000fe400078e000a */
[----:B--2---:R-:W-:-:S07]  /*1e320*/  VIADD R9, R2, 0xfffffffd ;  /* 0xfffffffd02097836 */ /* 0x004fce0000000000 */
.L_x_9624:
[----:B------:R-:W-:Y:S05]  /*1e330*/  BSYNC B1 ;  /* 0x0000000000017941 */ /* 0x000fea0003800000 */
.L_x_9623:
[----:B------:R-:W2:Y:S01]  /*1e340*/  LDL.LU R2, [R1+0x4] ;  /* 0x0000040001027983 */ /* 0x000ea20000300800 */
[----:B------:R-:W-:Y:S01]  /*1e350*/  VIADD R13, R13, 0xfffffffe ;  /* 0xfffffffe0d0d7836 */ /* 0x000fe20000000000 */
[----:B--2---:R-:W-:-:S04]  /*1e360*/  LOP3.LUT R2, RZ, R2, RZ, 0x33, !PT ;  /* 0x00000002ff027212 */ /* 0x004fc800078e33ff */
[----:B------:R-:W-:-:S13]  /*1e370*/  ISETP.NE.AND P0, PT, R13, R2, PT ;  /* 0x000000020d00720c */ /* 0x000fda0003f05270 */
[----:B------:R-:W-:Y:S05]  /*1e380*/  @!P0 BRA `(.L_x_9622) ;  /* 0x0000000c00c48947 */ /* 0x000fea0003800000 */
[----:B------:R-:W-:-:S07]  /*1e390*/  IMAD.MOV.U32 R4, RZ, RZ, R8 ;  /* 0x000000ffff047224 */ /* 0x000fce00078e0008 */
.L_x_9649:
[----:B------:R-:W-:Y:S01]  /*1e3a0*/  VIADD R10, R22, 0x1 ;  /* 0x00000001160a7836 */ /* 0x000fe20000000000 */
[----:B------:R-:W-:Y:S05]  /*1e3b0*/  YIELD ;  /* 0x0000000000007946 */ /* 0x000fea0003800000 */
[----:B------:R-:W-:Y:S01]  /*1e3c0*/  ISETP.NE.AND P0, PT, R10, 0x2, PT ;  /* 0x000000020a00780c */ /* 0x000fe20003f05270 */
[----:B------:R-:W-:Y:S03]  /*1e3d0*/  BSSY B1, `(.L_x_9633) ;  /* 0x0000073000017945 */ /* 0x000fe60003800000 */
[----:B0-----:R-:W-:-:S02]  /*1e3e0*/  SEL R11, RZ, 0x1, P0 ;  /* 0x00000001ff0b7807 */ /* 0x001fc40000000000 */
        /* <DEDUP_REMOVED lines=9> */
[----:B------:R-:W-:Y:S02]  /*1e480*/  ULDC.64 UR6, c[0x0][0x408] ;  /* 0x0001020000067ab9 */ /* 0x000fe40000000a00 */
[----:B------:R-:W-:Y:S01]  /*1e490*/  IMAD R5, R12, UR6, RZ ;  /* 0x000000060c057c24 */ /* 0x000fe2000f8e02ff */
        /* <DEDUP_REMOVED lines=8> */
[C---:B------:R-:W-:Y:S02]  /*1e520*/  IMAD R4, R6.reuse, UR7, R5 ;  /* 0x0000000706047c24 */ /* 0x040fe4000f8e0205 */
[----:B------:R-:W-:-:S04]  /*1e530*/  IMAD.WIDE.U32 R2, R6, UR6, R2 ;  /* 0x0000000606027c25 */ /* 0x000fc8000f8e0002 */
[----:B------:R-:W-:Y:S01]  /*1e540*/  IMAD.IADD R3, R4, 0x1, R3 ;  /* 0x0000000104037824 */ /* 0x000fe200078e0203 */
[----:B------:R-:W-:-:S04]  /*1e550*/  LEA R4, P0, R2, UR4, 0x2 ;  /* 0x0000000402047c11 */ /* 0x000fc8000f8010ff */
[----:B------:R-:W-:-:S05]  /*1e560*/  LEA.HI.X R5, R2, UR5, R3, 0x2, P0 ;  /* 0x0000000502057c11 */ /* 0x000fca00080f1403 */
[----:B------:R0:W5:Y:S04]  /*1e570*/  LDG.E R4, desc[UR38][R4.64] ;  /* 0x0000002604047981 */ /* 0x000168000c1e1900 */
.L_x_9635:
[----:B------:R-:W-:Y:S01]  /*1e580*/  IMAD R3, R10, 0x8, R29 ;  /* 0x000000080a037824 */ /* 0x000fe200078e021d */
[----:B------:R-:W-:-:S04]  /*1e590*/  SHF.L.U32 R2, R11, 0x1f, RZ ;  /* 0x0000001f0b027819 */ /* 0x000fc800000006ff */
[----:B------:R-:W1:Y:S02]  /*1e5a0*/  SYNCS.PHASECHK.TRANS64.TRYWAIT P0, [R3+URZ+0x2d840], R2 ;  /* 0x02d84002030075a7 */ /* 0x000e64000800017f */
[----:B-1----:R-:W-:Y:S05]  /*1e5b0*/  @!P0 BRA `(.L_x_9636) ;  /* 0x0000003000008947 */ /* 0x002fea0003800000 */
.L_x_9736:
        /* <DEDUP_REMOVED lines=9> */
.L_x_9637:
        /* <DEDUP_REMOVED lines=15> */
[----:B------:R-:W-:Y:S02]  /*1e740*/  ULEA UR11, UR11, UR5, 0x7 ;  /* 0x000000050b0b7291 */ /* 0x000fe4000f8e383f */
        /* <DEDUP_REMOVED lines=15> */
.L_x_9737:
        /* <DEDUP_REMOVED lines=10> */
.L_x_9639:
[----:B------:R-:W2:Y:S02]  /*1e8e0*/  LDL R3, [R1] ;  /* 0x0000000001037983 */ /* 0x000ea40000100800 */
[----:B--2---:R-:W-:-:S13]  /*1e8f0*/  LOP3.LUT P0, RZ, R3, 0x40, RZ, 0xc0, !PT ;  /* 0x0000004003ff7812 */ /* 0x004fda000780c0ff */
[----:B------:R-:W-:Y:S05]  /*1e900*/  @P0 BRA `(.L_x_9640) ;  /* 0x0000000000040947 */ /* 0x000fea0003800000 */
[----:B------:R-:W-:Y:S01]  /*1e910*/  BPT.TRAP 0x1 ;  /* 0x000000040000795c */ /* 0x000fe20000300000 */
.L_x_9640:
        /* <DEDUP_REMOVED lines=30> */
.L_x_9634:
[----:B------:R-:W-:Y:S05]  /*1eb00*/  BSYNC B1 ;  /* 0x0000000000017941 */ /* 0x000fea0003800000 */
.L_x_9633:
[----:B------:R-:W-:Y:S01]  /*1eb10*/  VIADD R22, R10, 0x1 ;  /* 0x000000010a167836 */ /* 0x000fe20000000000 */
[----:B------:R-:W-:Y:S01]  /*1eb20*/  BSSY B1, `(.L_x_9641) ;  /* 0x0000074000017945 */ /* 0x000fe20003800000 */
[----:B------:R-:W-:-:S03]  /*1eb30*/  VIADD R13, R9, 0xffffffff ;  /* 0xffffffff090d7836 */ /* 0x000fc60000000000 */
[----:B------:R-:W-:-:S04]  /*1eb40*/  ISETP.NE.AND P0, PT, R22, 0x2, PT ;  /* 0x000000021600780c */ /* 0x000fc80003f05270 */
[----:B------:R-:W-:Y:S02]  /*1eb50*/  SEL R24, RZ, 0x1, P0 ;  /* 0x00000001ff187807 */ /* 0x000fe40000000000 */
        /* <DEDUP_REMOVED lines=25> */
.L_x_9643:
[----:B------:R-:W-:Y:S01]  /*1ecf0*/  IMAD R2, R22, 0x8, R29 ;  /* 0x0000000816027824 */ /* 0x000fe200078e021d */
[----:B------:R-:W-:-:S04]  /*1ed00*/  SHF.L.U32 R3, R24, 0x1f, RZ ;  /* 0x0000001f18037819 */ /* 0x000fc800000006ff */
[----:B------:R-:W1:Y:S02]  /*1ed10*/  SYNCS.PHASECHK.TRANS64.TRYWAIT P0, [R2+URZ+0x2d840], R3 ;  /* 0x02d84003020075a7 */ /* 0x000e64000800017f */
[----:B-1----:R-:W-:Y:S05]  /*1ed20*/  @!P0 BRA `(.L_x_9644) ;  /* 0x00000028004c8947 */ /* 0x002fea0003800000 */
.L_x_9738:
        /* <DEDUP_REMOVED lines=9> */
.L_x_9645:
        /* <DEDUP_REMOVED lines=31> */
.L_x_9739:
        /* <DEDUP_REMOVED lines=10> */
.L_x_9647:
[----:B------:R-:W2:Y:S02]  /*1f050*/  LDL R3, [R1] ;  /* 0x0000000001037983 */ /* 0x000ea40000100800 */
[----:B--2---:R-:W-:-:S13]  /*1f060*/  LOP3.LUT P0, RZ, R3, 0x40, RZ, 0xc0, !PT ;  /* 0x0000004003ff7812 */ /* 0x004fda000780c0ff */
[----:B------:R-:W-:Y:S05]  /*1f070*/  @P0 BRA `(.L_x_9648) ;  /* 0x0000000000040947 */ /* 0x000fea0003800000 */
[----:B------:R-:W-:Y:S01]  /*1f080*/  BPT.TRAP 0x1 ;  /* 0x000000040000795c */ /* 0x000fe20000300000 */
.L_x_9648:
        /* <DEDUP_REMOVED lines=29> */
.L_x_9642:
[----:B------:R-:W-:Y:S05]  /*1f260*/  BSYNC B1 ;  /* 0x0000000000017941 */ /* 0x000fea0003800000 */
.L_x_9641:
[----:B------:R-:W-:Y:S01]  /*1f270*/  ISETP.GT.AND P0, PT, R13, R27, PT ;  /* 0x0000001b0d00720c */ /* 0x000fe20003f04270 */
[----:B------:R-:W-:-:S12]  /*1f280*/  VIADD R9, R9, 0xfffffffe ;  /* 0xfffffffe09097836 */ /* 0x000fd80000000000 */
[----:B------:R-:W-:Y:S05]  /*1f290*/  @P0 BRA `(.L_x_9649) ;  /* 0xfffffff000400947 */ /* 0x000fea000383ffff */
.L_x_9622:
[----:B------:R-:W-:Y:S05]  /*1f2a0*/  BSYNC B0 ;  /* 0x0000000000007941 */ /* 0x000fea0003800000 */
.L_x_9621:
[----:B------:R-:W-:Y:S01]  /*1f2b0*/  ISETP.NE.AND P0, PT, R28, RZ, PT ;  /* 0x000000ff1c00720c */ /* 0x000fe20003f05270 */
[----:B------:R-:W-:-:S12]  /*1f2c0*/  BSSY B0, `(.L_x_9650) ;  /* 0x000000e000007945 */ /* 0x000fd80003800000 */
        /* <DEDUP_REMOVED lines=12> */
[----:B0-----:R-:W-:-:S07]  /*1f390*/  IADD3 R16, R4, UR36, R9 ;  /* 0x0000002404107c10 */ /* 0x001fce000fffe009 */
.L_x_9651:
[----:B------:R-:W-:Y:S05]  /*1f3a0*/  BSYNC B0 ;  /* 0x0000000000007941 */ /* 0x000fea0003800000 */
.L_x_9650:
[----:B------:R-:W-:Y:S04]  /*1f3b0*/  BSSY B0, `(.L_x_9652) ;  /* 0x0000030000007945 */ /* 0x000fe80003800000 */
[----:B------:R-:W-:Y:S05]  /*1f3c0*/  @!P6 BRA `(.L_x_9653) ;  /* 0x0000000000b8e947 */ /* 0x000fea0003800000 */
[----:B------:R-:W-:Y:S01]  /*1f3d0*/  IMAD R3, R22, 0x8, R29 ;  /* 0x0000000816037824 */ /* 0x000fe200078e021d */
[----:B0-----:R-:W-:-:S04]  /*1f3e0*/  SHF.L.U32 R2, R24, 0x1f, RZ ;  /* 0x0000001f18027819 */ /* 0x001fc800000006ff */
[----:B------:R-:W0:Y:S02]  /*1f3f0*/  SYNCS.PHASECHK.TRANS64.TRYWAIT P0, [R3+URZ+0x2d860], R2 ;  /* 0x02d86002030075a7 */ /* 0x000e24000800017f */
[----:B0-----:R-:W-:Y:S05]  /*1f400*/  @!P0 BRA `(.L_x_9654) ;  /* 0x0000002000bc8947 */ /* 0x001fea0003800000 */
.L_x_9740:
        /* <DEDUP_REMOVED lines=10> */
.L_x_9655:
[----:B------:R-:W2:Y:S02]  /*1f4b0*/  LDL R2, [R1] ;  /* 0x0000000001027983 */ /* 0x000ea40000100800 */
[----:B--2---:R-:W-:-:S13]  /*1f4c0*/  LOP3.LUT P0, RZ, R2, 0x40, RZ, 0xc0, !PT ;  /* 0x0000004002ff7812 */ /* 0x004fda000780c0ff */
[----:B------:R-:W-:Y:S05]  /*1f4d0*/  @P0 BRA `(.L_x_9656) ;  /* 0x0000000000040947 */ /* 0x000fea0003800000 */
[----:B------:R-:W-:Y:S01]  /*1f4e0*/  BPT.TRAP 0x1 ;  /* 0x000000040000795c */ /* 0x000fe20000300000 */
.L_x_9656:
        /* <DEDUP_REMOVED lines=28> */
.L_x_9653:
[----:B------:R-:W-:Y:S05]  /*1f6b0*/  BSYNC B0 ;  /* 0x0000000000007941 */ /* 0x000fea0003800000 */
.L_x_9652:
[----:B------:R-:W-:-:S05]  /*1f6c0*/  VIADD R22, R22, 0x1 ;  /* 0x0000000116167836 */ /* 0x000fca0000000000 */
[----:B------:R-:W-:-:S04]  /*1f6d0*/  ISETP.NE.AND P0, PT, R22, 0x2, PT ;  /* 0x000000021600780c */ /* 0x000fc80003f05270 */
[----:B------:R-:W-:Y:S02]  /*1f6e0*/  SEL R3, RZ, 0x1, P0 ;  /* 0x00000001ff037807 */ /* 0x000fe40000000000 */
[----:B------:R-:W-:Y:S02]  /*1f6f0*/  SEL R22, R22, RZ, P0 ;  /* 0x000000ff16167207 */ /* 0x000fe40000000000 */
[----:B------:R-:W-:-:S07]  /*1f700*/  LOP3.LUT R24, R24, R3, RZ, 0x3c, !PT ;  /* 0x0000000318187212 */ /* 0x000fce00078e3cff */
.L_x_9606:
[----:B------:R-:W-:Y:S05]  /*1f710*/  BSYNC B6 ;  /* 0x0000000000067941 */ /* 0x000fea0003800000 */
.L_x_9604:
[----:B------:R-:W-:-:S03]  /*1f720*/  UMOV UR4, 0xffffffff ;  /* 0xffffffff00047882 */ /* 0x000fc60000000000 */
[----:B------:R-:W-:Y:S05]  /*1f730*/  BRA.DIV UR4, `(.L_x_9657) ;  /* 0x0000002204047947 */ /* 0x000fea000b800000 */
[----:B0-----:R0:W1:Y:S04]  /*1f740*/  SHFL.IDX PT, R4, R16, RZ, 0x1f ;  /* 0x00001fff10047589 */ /* 0x00106800000e0000 */
[----:B------:R0:W2:Y:S02]  /*1f750*/  SHFL.IDX PT, R5, R16, 0x1, 0x1f ;  /* 0x00201f0010057f89 */ /* 0x0000a400000e0000 */
.L_x_9744:
        /* <DEDUP_REMOVED lines=11> */
.L_x_9659:
[----:B------:R-:W-:Y:S05]  /*1f810*/  BSYNC B0 ;  /* 0x0000000000007941 */ /* 0x000fea0003800000 */
.L_x_9658:
[----:B------:R-:W-:-:S03]  /*1f820*/  UMOV UR4, 0xffffffff ;  /* 0xffffffff00047882 */ /* 0x000fc60000000000 */
[----:B------:R-:W-:Y:S05]  /*1f830*/  BRA.DIV UR4, `(.L_x_9660) ;  /* 0x0000002204107947 */ /* 0x000fea000b800000 */
[----:B-----5:R-:W4:Y:S01]  /*1f840*/  SHFL.UP PT, R14, R2, 0x1, RZ ;  /* 0x04200000020e7989 */ /* 0x020f2200000e00ff */
[C---:B------:R-:W-:Y:S02]  /*1f850*/  ISETP.NE.AND P0, PT, R28.reuse, RZ, PT ;  /* 0x000000ff1c00720c */ /* 0x040fe40003f05270 */
[----:B------:R-:W-:Y:S02]  /*1f860*/  ISETP.GE.U32.AND P1, PT, R28, 0x2, PT ;  /* 0x000000021c00780c */ /* 0x000fe40003f26070 */
        /* <DEDUP_REMOVED lines=18> */
.L_x_9752:
[----:B------:R-:W-:Y:S02]  /*1f990*/  ULDC UR4, c[0x0][0xc10] ;  /* 0x0003040000047ab9 */ /* 0x000fe40000000800 */
[----:B------:R-:W-:-:S04]  /*1f9a0*/  IMAD.U32 R6, RZ, RZ, UR4 ;  /* 0x00000004ff067e24 */ /* 0x000fc8000f8e00ff */
[----:B----4-:R-:W-:-:S04]  /*1f9b0*/  IMAD R14, R14, R6, RZ ;  /* 0x000000060e0e7224 */ /* 0x010fc800078e02ff */
[----:B--2---:R-:W-:-:S05]  /*1f9c0*/  IMAD.IADD R5, R5, 0x1, R14 ;  /* 0x0000000105057824 */ /* 0x004fca00078e020e */
[----:B-1----:R-:W-:-:S13]  /*1f9d0*/  ISETP.GT.AND P0, PT, R5, R4, PT ;  /* 0x000000040500720c */ /* 0x002fda0003f04270 */
[----:B------:R-:W-:Y:S05]  /*1f9e0*/  @P0 BRA `(.L_x_9661) ;  /* 0x0000000000ac0947 */ /* 0x000fea0003800000 */
[----:B------:R-:W1:Y:S02]  /*1f9f0*/  LDC R0, c[0x0][0xc14] ;  /* 0x00030500ff007b82 */ /* 0x000e640000000800 */
.L_x_9666:
        /* <DEDUP_REMOVED lines=9> */
[----:B---3--:R-:W1:Y:S02]  /*1fa90*/  LDC.64 R2, c[0x0][0xc58] ;  /* 0x00031600ff027b82 */ /* 0x008e640000000a00 */
[----:B-1----:R-:W-:-:S06]  /*1faa0*/  IMAD.WIDE R2, R7, 0x4, R2 ;  /* 0x0000000407027825 */ /* 0x002fcc00078e0202 */
[----:B------:R1:W5:Y:S02]  /*1fab0*/  LDG.E R2, desc[UR38][R2.64] ;  /* 0x0000002602027981 */ /* 0x000364000c1e1900 */
.L_x_9664:
[----:B------:R-:W-:Y:S05]  /*1fac0*/  BSYNC B0 ;  /* 0x0000000000007941 */ /* 0x000fea0003800000 */
.L_x_9663:
        /* <DEDUP_REMOVED lines=11> */
[----:B-1-3--:R-:W-:-:S05]  /*1fb80*/  IMAD.IADD R3, R13, 0x1, R14 ;  /* 0x000000010d037824 */ /* 0x00afca00078e020e */
        /* <DEDUP_REMOVED lines=11> */
.L_x_9760:
[----:B------:R-:W-:Y:S02]  /*1fc40*/  ULDC UR4, c[0x0][0xc10] ;  /* 0x0003040000047ab9 */ /* 0x000fe40000000800 */
[----:B------:R-:W-:-:S04]  /*1fc50*/  IMAD.U32 R6, RZ, RZ, UR4 ;  /* 0x00000004ff067e24 */ /* 0x000fc8000f8e00ff */
[----:B--2---:R-:W-:-:S04]  /*1fc60*/  IMAD R14, R14, R6, RZ ;  /* 0x000000060e0e7224 */ /* 0x004fc800078e02ff */
[----:B------:R-:W-:-:S05]  /*1fc70*/  IMAD.IADD R5, R14, 0x1, R5 ;  /* 0x000000010e057824 */ /* 0x000fca00078e0205 */
[----:B------:R-:W-:-:S13]  /*1fc80*/  ISETP.GT.AND P0, PT, R5, R4, PT ;  /* 0x000000040500720c */ /* 0x000fda0003f04270 */
[----:B------:R-:W-:Y:S05]  /*1fc90*/  @!P0 BRA `(.L_x_9666) ;  /* 0xfffffffc00588947 */ /* 0x000fea000383ffff */
.L_x_9661:
        /* <DEDUP_REMOVED lines=8> */
.L_x_9764:
[----:B------:R-:W-:Y:S01]  /*1fd20*/  ISETP.NE.AND P0, PT, R8, RZ, PT ;  /* 0x000000ff0800720c */ /* 0x000fe20003f05270 */
[----:B------:R-:W-:-:S12]  /*1fd30*/  IMAD.MOV.U32 R14, RZ, RZ, RZ ;  /* 0x000000ffff0e7224 */ /* 0x000fd800078e00ff */
[----:B------:R-:W-:Y:S05]  /*1fd40*/  @!P0 BRA `(.L_x_9668) ;  /* 0x0000000000108947 */ /* 0x000fea0003800000 */
[----:B------:R-:W-:Y:S01]  /*1fd50*/  UMOV UR4, 0xffffffff ;  /* 0xffffffff00047882 */ /* 0x000fe20000000000 */
[----:B------:R-:W-:Y:S02]  /*1fd60*/  VIADD R12, R7, 0xffffffff ;  /* 0xffffffff070c7836 */ /* 0x000fe40000000000 */
[----:B------:R-:W-:Y:S05]  /*1fd70*/  BRA.DIV UR4, `(.L_x_9669) ;  /* 0x0000002204a87947 */ /* 0x000fea000b800000 */
[----:B------:R0:W0:Y:S02]  /*1fd80*/  SHFL.IDX PT, R14, R3, R12, 0x1f ;  /* 0x00001f0c030e7589 */ /* 0x00002400000e0000 */
.L_x_9668:
[----:B0123--:R-:W0:Y:S01]  /*1fd90*/  LDC.64 R2, c[0x0][0xc68] ;  /* 0x00031a00ff027b82 */ /* 0x00fe220000000a00 */
[----:B------:R-:W-:-:S04]  /*1fda0*/  IMAD.IADD R19, R7, 0x1, R19 ;  /* 0x0000000107137824 */ /* 0x000fc800078e0213 */
[----:B0-----:R-:W-:-:S05]  /*1fdb0*/  IMAD.WIDE R2, R19, 0x4, R2 ;  /* 0x0000000413027825 */ /* 0x001fca00078e0202 */
[----:B------:R0:W4:Y:S01]  /*1fdc0*/  LDG.E R8, desc[UR38][R2.64] ;  /* 0x0000002602087981 */ /* 0x000122000c1e1900 */
[----:B------:R-:W-:Y:S02]  /*1fdd0*/  IMAD R16, R14, R6, R5 ;  /* 0x000000060e107224 */ /* 0x000fe400078e0205 */
        /* <DEDUP_REMOVED lines=35> */
[----:B0-----:R-:W-:Y:S01]  /*20010*/  VIADD R3, R8, 0xffffffe ;  /* 0x0ffffffe08037836 */ /* 0x001fe20000000000 */
[----:B------:R-:W-:-:S05]  /*20020*/  IABS R8, R6 ;  /* 0x0000000600087213 */ /* 0x000fca0000000000 */
[----:B------:R-:W0:Y:S01]  /*20030*/  F2I.FTZ.U32.TRUNC.NTZ R3, R3 ;  /* 0x0000000300037305 */ /* 0x000e22000021f000 */
[----:B------:R-:W-:Y:S02]  /*20040*/  IMAD.MOV R8, RZ, RZ, -R8 ;  /* 0x000000ffff087224 */ /* 0x000fe400078e0a08 */
[----:B0-----:R-:W-:-:S04]  /*20050*/  IMAD.MOV R2, RZ, RZ, -R3 ;  /* 0x000000ffff027224 */ /* 0x001fc800078e0a03 */
        /* <DEDUP_REMOVED lines=22> */
.L_x_9662:
[----:B------:R-:W-:Y:S01]  /*201c0*/  UMOV UR4, URZ ;  /* 0x0000003f00047c82 */ /* 0x000fe20008000000 */
[----:B------:R-:W-:Y:S01]  /*201d0*/  UMOV UR5, URZ ;  /* 0x0000003f00057c82 */ /* 0x000fe20008000000 */
[----:B------:R-:W-:Y:S01]  /*201e0*/  ULDC UR6, c[0x0][0xc14] ;  /* 0x0003050000067ab9 */ /* 0x000fe20000000800 */
[----:B0-----:R-:W-:Y:S02]  /*201f0*/  IMAD.MOV.U32 R16, RZ, RZ, R4 ;  /* 0x000000ffff107224 */ /* 0x001fe400078e0004 */
[----:B------:R-:W-:Y:S02]  /*20200*/  IMAD.U32 R17, RZ, RZ, UR4 ;  /* 0x00000004ff117e24 */ /* 0x000fe4000f8e00ff */
[----:B------:R-:W-:Y:S02]  /*20210*/  IMAD.U32 R18, RZ, RZ, UR5 ;  /* 0x00000005ff127e24 */ /* 0x000fe4000f8e00ff */
[----:B------:R-:W-:-:S07]  /*20220*/  IMAD.U32 R19, RZ, RZ, UR6 ;  /* 0x00000006ff137e24 */ /* 0x000fce000f8e00ff */
.L_x_9670:
[----:B------:R-:W-:Y:S01]  /*20230*/  ISETP.NE.AND P0, PT, R28, RZ, PT ;  /* 0x000000ff1c00720c */ /* 0x000fe20003f05270 */
[----:B------:R-:W-:Y:S05]  /*20240*/  WARPSYNC.ALL ;  /* 0x0000000000007948 */ /* 0x000fea0003800000 */
[----:B------:R-:W-:Y:S07]  /*20250*/  BAR.SYNC.DEFER_BLOCKING 0x4, 0x1a0 ;  /* 0x0106800000007b1d */ /* 0x000fee0000010000 */
[----:B------:R-:W-:Y:S01]  /*20260*/  @!P0 MOV R2, 0x400 ;  /* 0x0000040000028802 */ /* 0x000fe20000000f00 */
[----:B---3--:R-:W0:Y:S03]  /*20270*/  @!P0 S2R R3, SR_CgaCtaId ;  /* 0x0000000000038919 */ /* 0x008e260000008800 */
[----:B0-----:R-:W-:-:S05]  /*20280*/  @!P0 LEA R2, R3, R2, 0x18 ;  /* 0x0000000203028211 */ /* 0x001fca00078ec0ff */
[----:B------:R2:W-:Y:S01]  /*20290*/  @!P0 STS.128 [R2+0x2d8d0], R16 ;  /* 0x02d8d01002008388 */ /* 0x0005e20000000c00 */
[----:B------:R-:W-:Y:S06]  /*202a0*/  BAR.ARV 0x5, 0x1a0 ;  /* 0x0146800000007b1d */ /* 0x000fec0000002000 */
[----:B------:R-:W-:-:S13]  /*202b0*/  ISETP.GE.AND P0, PT, R19, R0, PT ;  /* 0x000000001300720c */ /* 0x000fda0003f06270 */
[----:B------:R-:W-:Y:S05]  /*202c0*/  @!P0 BRA `(.L_x_9671) ;  /* 0xffffffac00d48947 */ /* 0x000fea000383ffff */
.L_x_9565:
        /* <DEDUP_REMOVED lines=12> */
.L_x_9767:
[----:B------:R-:W-:Y:S05]  /*20390*/  BSYNC B0 ;  /* 0x0000000000007941 */ /* 0x000fea0003800000 */
.L_x_9672:
[----:B------:R-:W-:-:S03]  /*203a0*/  UMOV UR4, 0xffffffff ;  /* 0xffffffff00047882 */ /* 0x000fc60000000000 */
[----:B------:R-:W-:Y:S05]  /*203b0*/  BRA.DIV UR4, `(.L_x_9674) ;  /* 0x0000001e04507947 */ /* 0x000fea000b800000 */
[----:B0-----:R-:W0:Y:S02]  /*203c0*/  S2R R0, SR_TID.X ;  /* 0x0000000000007919 */ /* 0x001e240000002100 */
[----:B0-----:R-:W-:-:S04]  /*203d0*/  SHF.R.U32.HI R0, RZ, 0x5, R0 ;  /* 0x00000005ff007819 */ /* 0x001fc80000011600 */
[----:B------:R-:W-:-:S05]  /*203e0*/  LOP3.LUT R0, R0, 0x3, RZ, 0xc0, !PT ;  /* 0x0000000300007812 */ /* 0x000fca00078ec0ff */
[----:B------:R0:W1:Y:S02]  /*203f0*/  SHFL.IDX PT, R14, R0, RZ, 0x1f ;  /* 0x00001fff000e7589 */ /* 0x00006400000e0000 */
.L_x_9770:
[----:B-1----:R-:W-:-:S13]  /*20400*/  ISETP.NE.AND P0, PT, R14, RZ, PT ;  /* 0x000000ff0e00720c */ /* 0x002fda0003f05270 */
[----:B------:R-:W-:Y:S05]  /*20410*/  @P0 BRA `(.L_x_9348) ;  /* 0x0000000000880947 */ /* 0x000fea0003800000 */
[----:B------:R-:W-:-:S03]  /*20420*/  UMOV UR4, 0xffffffff ;  /* 0xffffffff00047882 */ /* 0x000fc60000000000 */
[----:B------:R-:W-:Y:S05]  /*20430*/  BRA.DIV UR4, `(.L_x_9675) ;  /* 0x0000001e04647947 */ /* 0x000fea000b800000 */
[----:B------:R-:W-:-:S13]  /*20440*/  ELECT P6, URZ, PT ;  /* 0x00000000003f782f */ /* 0x000fda00038c0000 */
.L_x_9773:
[----:B------:R-:W-:Y:S05]  /*20450*/  @!P6 BRA `(.L_x_9348) ;  /* 0x000000000078e947 */ /* 0x000fea0003800000 */
[----:B0-----:R-:W2:Y:S02]  /*20460*/  LDL.LU R0, [R1+0xc] ;  /* 0x00000c0001007983 */ /* 0x001ea40000300800 */
[----:B--2---:R-:W-:-:S04]  /*20470*/  LOP3.LUT R0, R0, 0x2, RZ, 0xfc, !PT ;  /* 0x0000000200007812 */ /* 0x004fc800078efcff */
[----:B------:R-:W-:-:S13]  /*20480*/  ISETP.NE.AND P2, PT, R0, 0x3, PT ;  /* 0x000000030000780c */ /* 0x000fda0003f45270 */
[----:B------:R-:W-:Y:S05]  /*20490*/  @!P2 BRA `(.L_x_9676) ;  /* 0x000000000004a947 */ /* 0x000fea0003800000 */
[----:B------:R-:W-:Y:S01]  /*204a0*/  BPT.TRAP 0x1 ;  /* 0x000000040000795c */ /* 0x000fe20000300000 */
.L_x_9676:
        /* <DEDUP_REMOVED lines=12> */
.L_x_9774:
[----:B------:R-:W1:Y:S02]  /*20570*/  SYNCS.PHASECHK.TRANS64.TRYWAIT P0, [R3+URZ], R0 ;  /* 0x00000000030075a7 */ /* 0x000e64000800017f */
[----:B-1----:R-:W-:Y:S05]  /*20580*/  @!P0 BRA `(.L_x_9678) ;  /* 0x0000001c00448947 */ /* 0x002fea0003800000 */
.L_x_9775:
[----:B------:R-:W-:Y:S05]  /*20590*/  @!P2 BRA `(.L_x_9679) ;  /* 0x000000000004a947 */ /* 0x000fea0003800000 */
[----:B------:R-:W-:Y:S01]  /*205a0*/  BPT.TRAP 0x1 ;  /* 0x000000040000795c */ /* 0x000fe20000300000 */
.L_x_9679:
[----:B-1----:R-:W-:-:S04]  /*205b0*/  VIADD R3, R9, 0x2d860 ;  /* 0x0002d86009037836 */ /* 0x002fc80000000000 */
[----:B------:R-:W-:-:S04]  /*205c0*/  IMAD R5, R22, 0x8, R3 ;  /* 0x0000000816057824 */ /* 0x000fc800078e0203 */
[----:B------:R-:W1:Y:S02]  /*205d0*/  SYNCS.PHASECHK.TRANS64.TRYWAIT P0, [R5+URZ], R2 ;  /* 0x00000002050075a7 */ /* 0x000e64000800017f */
[----:B-1----:R-:W-:Y:S05]  /*205e0*/  @!P0 BRA `(.L_x_9680) ;  /* 0x0000001c00408947 */ /* 0x002fea0003800000 */
.L_x_9776:
[----:B------:R-:W-:-:S07]  /*205f0*/  IMAD R3, R4, 0x8, R3 ;  /* 0x0000000804037824 */ /* 0x000fce00078e0203 */
.L_x_9681:
[----:B--2---:R2:W3:Y:S02]  /*20600*/  SYNCS.PHASECHK.TRANS64.TRYWAIT P0, [R3+URZ], R0 ;  /* 0x00000000030075a7 */ /* 0x0044e4000800017f */
[----:B---3--:R-:W-:Y:S05]  /*20610*/  @!P0 NANOSLEEP.SYNCS 0x989680 ;  /* 0x009896800000895d */ /* 0x008fea0003900000 */
[----:B------:R-:W3:Y:S02]  /*20620*/  @!P0 SYNCS.PHASECHK.TRANS64 P0, [R3+URZ], R0 ;  /* 0x00000000030085a7 */ /* 0x000ee4000800007f */
[----:B---3--:R-:W-:Y:S05]  /*20630*/  @!P0 BRA `(.L_x_9681) ;  /* 0xfffffffc00f08947 */ /* 0x008fea000383ffff */
.L_x_9348:
[----:B------:R-:W-:Y:S05]  /*20640*/  BSYNC B7 ;  /* 0x0000000000077941 */ /* 0x000fea0003800000 */
.L_x_9345:
[----:B------:R-:W-:Y:S05]  /*20650*/  EXIT ;  /* 0x000000000000794d */ /* 0x000fea0003800000 */
.L_x_9372:
[----:B0-----:R0:W1:Y:S02]  /*20660*/  SYNCS.PHASECHK.TRANS64.TRYWAIT P5, [R15+URZ+0x2d890], R86 ;  /* 0x02d890560f0075a7 */ /* 0x00106400080a017f */
[----:B-1----:R-:W-:Y:S05]  /*20670*/  @!P5 NANOSLEEP.SYNCS 0x989680 ;  /* 0x009896800000d95d */ /* 0x002fea0003900000 */
[----:B------:R-:W1:Y:S02]  /*20680*/  @!P5 SYNCS.PHASECHK.TRANS64 P5, [R15+URZ+0x2d890], R86 ;  /* 0x02d890560f00d5a7 */ /* 0x000e6400080a007f */
[----:B-1----:R-:W-:Y:S05]  /*20690*/  @!P5 BRA `(.L_x_9372) ;  /* 0xfffffffc00f0d947 */ /* 0x002fea000383ffff */
[----:B------:R-:W-:Y:S05]  /*206a0*/  BRA `(.L_x_9682) ;  /* 0xfffffe2c00047947 */ /* 0x000fea000383ffff */
.L_x_9400:
[----:B0-----:R0:W1:Y:S02]  /*206b0*/  SYNCS.PHASECHK.TRANS64.TRYWAIT P5, [R15+URZ+0x2d890], R86 ;  /* 0x02d890560f0075a7 */ /* 0x00106400080a017f */
[----:B-1----:R-:W-:Y:S05]  /*206c0*/  @!P5 NANOSLEEP.SYNCS 0x989680 ;  /* 0x009896800000d95d */ /* 0x002fea0003900000 */
[----:B------:R-:W1:Y:S02]  /*206d0*/  @!P5 SYNCS.PHASECHK.TRANS64 P5, [R15+URZ+0x2d890], R86 ;  /* 0x02d890560f00d5a7 */ /* 0x000e6400080a007f */
[----:B-1----:R-:W-:Y:S05]  /*206e0*/  @!P5 BRA `(.L_x_9400) ;  /* 0xfffffffc00f0d947 */ /* 0x002fea000383ffff */
[----:B------:R-:W-:Y:S05]  /*206f0*/  BRA `(.L_x_9683) ;  /* 0xfffffe4400e47947 */ /* 0x000fea000383ffff */
.L_x_9413:
[----:B0-----:R0:W1:Y:S02]  /*20700*/  SYNCS.PHASECHK.TRANS64.TRYWAIT P4, [R15+URZ+0x2d890], R86 ;  /* 0x02d890560f0075a7 */ /* 0x001064000808017f */
[----:B-1----:R-:W-:Y:S05]  /*20710*/  @!P4 NANOSLEEP.SYNCS 0x989680 ;  /* 0x009896800000c95d */ /* 0x002fea0003900000 */
[----:B------:R-:W1:Y:S02]  /*20720*/  @!P4 SYNCS.PHASECHK.TRANS64 P4, [R15+URZ+0x2d890], R86 ;  /* 0x02d890560f00c5a7 */ /* 0x000e64000808007f */
[----:B-1----:R-:W-:Y:S05]  /*20730*/  @!P4 BRA `(.L_x_9413) ;  /* 0xfffffffc00f0c947 */ /* 0x002fea000383ffff */
[----:B------:R-:W-:Y:S05]  /*20740*/  BRA `(.L_x_9684) ;  /* 0xfffffe6000807947 */ /* 0x000fea000383ffff */
.L_x_9417:
[----:B--2---:R2:W3:Y:S02]  /*20750*/  SYNCS.PHASECHK.TRANS64.TRYWAIT P3, [R15+URZ+0x2d8b0], R86 ;  /* 0x02d8b0560f0075a7 */ /* 0x0044e4000806017f */
[----:B---3--:R-:W-:Y:S05]  /*20760*/  @!P3 NANOSLEEP.SYNCS 0x989680 ;  /* 0x009896800000b95d */ /* 0x008fea0003900000 */
[----:B------:R-:W3:Y:S02]  /*20770*/  @!P3 SYNCS.PHASECHK.TRANS64 P3, [R15+URZ+0x2d8b0], R86 ;  /* 0x02d8b0560f00b5a7 */ /* 0x000ee4000806007f */
[----:B---3--:R-:W-:Y:S05]  /*20780*/  @!P3 BRA `(.L_x_9417) ;  /* 0xfffffffc00f0b947 */ /* 0x008fea000383ffff */
[----:B------:R-:W-:Y:S05]  /*20790*/  BRA `(.L_x_9685) ;  /* 0xfffffe6400187947 */ /* 0x000fea000383ffff */
.L_x_9431:
[----:B------:R-:W-:Y:S01]  /*207a0*/  BSSY B0, `(.L_x_9686) ;  /* 0x0000008000007945 */ /* 0x000fe20003800000 */
[----:B------:R-:W-:Y:S02]  /*207b0*/  IMAD.MOV.U32 R13, RZ, RZ, R44 ;  /* 0x000000ffff0d7224 */ /* 0x000fe400078e002c */
[----:B------:R-:W-:Y:S02]  /*207c0*/  IMAD.MOV.U32 R12, RZ, RZ, RZ ;  /* 0x000000ffff0c7224 */ /* 0x000fe400078e00ff */
[----:B------:R-:W-:Y:S02]  /*207d0*/  IMAD.MOV.U32 R11, RZ, RZ, 0x1f ;  /* 0x0000001fff0b7424 */ /* 0x000fe400078e00ff */
[----:B------:R-:W-:-:S07]  /*207e0*/  IMAD.MOV.U32 R15, RZ, RZ, -0x1 ;  /* 0xffffffffff0f7424 */ /* 0x000fce00078e00ff */
[----:B0----5:R-:W-:Y:S05]  /*207f0*/  WARPSYNC.COLLECTIVE R15, `(.L_x_9687) ;  /* 0x000000000f087348 */ /* 0x021fea0003c00000 */
[----:B0-----:R0:W1:Y:S02]  /*20800*/  SHFL.IDX P6, R14, R13, R12, R11 ;  /* 0x0000000c0d0e7389 */ /* 0x00106400000c000b */
[----:B01---5:R-:W-:Y:S01]  /*20810*/  ENDCOLLECTIVE ;  /* 0x000000000000791b */ /* 0x023fe20003800000 */
.L_x_9687:
[----:B------:R-:W-:Y:S05]  /*20820*/  BSYNC B0 ;  /* 0x0000000000007941 */ /* 0x000fea0003800000 */
.L_x_9686:
[----:B------:R2:W-:Y:S01]  /*20830*/  STL [R1+0xc], R14 ;  /* 0x00000c0e01007387 */ /* 0x0005e20000100800 */
[----:B------:R-:W-:Y:S05]  /*20840*/  BRA `(.L_x_9688) ;  /* 0xfffffe6c00607947 */ /* 0x000fea000383ffff */
.L_x_9444:
[----:B------:R-:W-:Y:S01]  /*20850*/  BSSY B1, `(.L_x_9689) ;  /* 0x0000007000017945 */ /* 0x000fe20003800000 */
[----:B------:R-:W-:Y:S02]  /*20860*/  IMAD.MOV.U32 R12, RZ, RZ, RZ ;  /* 0x000000ffff0c7224 */ /* 0x000fe400078e00ff */
[----:B------:R-:W-:Y:S02]  /*20870*/  IMAD.MOV.U32 R11, RZ, RZ, 0x1e1f ;  /* 0x00001e1fff0b7424 */ /* 0x000fe400078e00ff */
[----:B------:R-:W-:-:S07]  /*20880*/  IMAD.MOV.U32 R15, RZ, RZ, -0x1 ;  /* 0xffffffffff0f7424 */ /* 0x000fce00078e00ff */
[----:B------:R-:W-:Y:S05]  /*20890*/  WARPSYNC.COLLECTIVE R15, `(.L_x_9690) ;  /* 0x000000000f087348 */ /* 0x000fea0003c00000 */
[----:B------:R0:W1:Y:S02]  /*208a0*/  SHFL.IDX P6, R14, R13, R12, R11 ;  /* 0x0000000c0d0e7389 */ /* 0x00006400000c000b */
[----:B01----:R-:W-:Y:S01]  /*208b0*/  ENDCOLLECTIVE ;  /* 0x000000000000791b */ /* 0x003fe20003800000 */
.L_x_9690:
[----:B------:R-:W-:Y:S05]  /*208c0*/  BSYNC B1 ;  /* 0x0000000000017941 */ /* 0x000fea0003800000 */
.L_x_9689:
[----:B------:R-:W-:Y:S05]  /*208d0*/  BRA `(.L_x_9691) ;  /* 0xfffffe7800ac7947 */ /* 0x000fea000383ffff */
.L_x_9445:
        /* <DEDUP_REMOVED lines=8> */
.L_x_9693:
[----:B------:R-:W-:Y:S05]  /*20960*/  BSYNC B1 ;  /* 0x0000000000017941 */ /* 0x000fea0003800000 */
.L_x_9692:
[----:B------:R-:W-:Y:S05]  /*20970*/  BRA `(.L_x_9694) ;  /* 0xfffffe7800907947 */ /* 0x000fea000383ffff */
.L_x_9446:
        /* <DEDUP_REMOVED lines=8> */
.L_x_9696:
[----:B------:R-:W-:Y:S05]  /*20a00*/  BSYNC B1 ;  /* 0x0000000000017941 */ /* 0x000fea0003800000 */
.L_x_9695:
[----:B------:R-:W-:Y:S05]  /*20a10*/  BRA `(.L_x_9697) ;  /* 0xfffffe7800747947 */ /* 0x000fea000383ffff */
.L_x_9447:
        /* <DEDUP_REMOVED lines=8> */
.L_x_9699:
[----:B------:R-:W-:Y:S05]  /*20aa0*/  BSYNC B1 ;  /* 0x0000000000017941 */ /* 0x000fea0003800000 */
.L_x_9698:
[----:B------:R-:W-:Y:S05]  /*20ab0*/  BRA `(.L_x_9700) ;  /* 0xfffffe7800587947 */ /* 0x000fea000383ffff */
.L_x_9449:
[----:B0-----:R0:W1:Y:S02]  /*20ac0*/  SYNCS.PHASECHK.TRANS64.TRYWAIT P1, [R2+URZ+0x2d800], R3 ;  /* 0x02d80003020075a7 */ /* 0x001064000802017f */
[----:B-1----:R-:W-:Y:S05]  /*20ad0*/  @!P1 NANOSLEEP.SYNCS 0x989680 ;  /* 0x009896800000995d */ /* 0x002fea0003900000 */
[----:B------:R-:W1:Y:S02]  /*20ae0*/  @!P1 SYNCS.PHASECHK.TRANS64 P1, [R2+URZ+0x2d800], R3 ;  /* 0x02d80003020095a7 */ /* 0x000e64000802007f */
[----:B-1----:R-:W-:Y:S05]  /*20af0*/  @!P1 BRA `(.L_x_9449) ;  /* 0xfffffffc00f09947 */ /* 0x002fea000383ffff */
[----:B------:R-:W-:Y:S05]  /*20b00*/  BRA `(.L_x_9701) ;  /* 0xfffffe7800d87947 */ /* 0x000fea000383ffff */
.L_x_9463:
[----:B------:R-:W-:Y:S01]  /*20b10*/  BSSY B1, `(.L_x_9702) ;  /* 0x0000007000017945 */ /* 0x000fe20003800000 */
[----:B------:R-:W-:Y:S02]  /*20b20*/  IMAD.MOV.U32 R12, RZ, RZ, RZ ;  /* 0x000000ffff0c7224 */ /* 0x000fe400078e00ff */
[----:B------:R-:W-:Y:S02]  /*20b30*/  IMAD.MOV.U32 R11, RZ, RZ, 0x1e1f ;  /* 0x00001e1fff0b7424 */ /* 0x000fe400078e00ff */
[----:B------:R-:W-:-:S07]  /*20b40*/  IMAD.MOV.U32 R15, RZ, RZ, -0x1 ;  /* 0xffffffffff0f7424 */ /* 0x000fce00078e00ff */
[----:B------:R-:W-:Y:S05]  /*20b50*/  WARPSYNC.COLLECTIVE R15, `(.L_x_9703) ;  /* 0x000000000f087348 */ /* 0x000fea0003c00000 */
[----:B------:R0:W1:Y:S02]  /*20b60*/  SHFL.IDX P6, R14, R13, R12, R11 ;  /* 0x0000000c0d0e7389 */ /* 0x00006400000c000b */
[----:B01----:R-:W-:Y:S01]  /*20b70*/  ENDCOLLECTIVE ;  /* 0x000000000000791b */ /* 0x003fe20003800000 */
.L_x_9703:
[----:B------:R-:W-:Y:S05]  /*20b80*/  BSYNC B1 ;  /* 0x0000000000017941 */ /* 0x000fea0003800000 */
.L_x_9702:
[----:B------:R-:W-:Y:S05]  /*20b90*/  BRA `(.L_x_9704) ;  /* 0xfffffe94005c7947 */ /* 0x000fea000383ffff */
.L_x_9464:
        /* <DEDUP_REMOVED lines=8> */
.L_x_9706:
[----:B------:R-:W-:Y:S05]  /*20c20*/  BSYNC B1 ;  /* 0x0000000000017941 */ /* 0x000fea0003800000 */
.L_x_9705:
[----:B------:R-:W-:Y:S05]  /*20c30*/  BRA `(.L_x_9707) ;  /* 0xfffffe9400407947 */ /* 0x000fea000383ffff */
.L_x_9465:
        /* <DEDUP_REMOVED lines=8> */
.L_x_9709:
[----:B------:R-:W-:Y:S05]  /*20cc0*/  BSYNC B1 ;  /* 0x0000000000017941 */ /* 0x000fea0003800000 */
.L_x_9708:
[----:B------:R-:W-:Y:S05]  /*20cd0*/  BRA `(.L_x_9710) ;  /* 0xfffffe9400247947 */ /* 0x000fea000383ffff */
.L_x_9466:
        /* <DEDUP_REMOVED lines=8> */
.L_x_9712:
[----:B------:R-:W-:Y:S05]  /*20d60*/  BSYNC B1 ;  /* 0x0000000000017941 */ /* 0x000fea0003800000 */
.L_x_9711:
[----:B------:R-:W-:Y:S05]  /*20d70*/  BRA `(.L_x_9713) ;  /* 0xfffffe9400087947 */ /* 0x000fea000383ffff */
.L_x_9468:
[----:B0-----:R0:W1:Y:S02]  /*20d80*/  SYNCS.PHASECHK.TRANS64.TRYWAIT P1, [R2+URZ+0x2d800], R9 ;  /* 0x02d80009020075a7 */ /* 0x001064000802017f */
[----:B-1----:R-:W-:Y:S05]  /*20d90*/  @!P1 NANOSLEEP.SYNCS 0x989680 ;  /* 0x009896800000995d */ /* 0x002fea0003900000 */
[----:B------:R-:W1:Y:S02]  /*20da0*/  @!P1 SYNCS.PHASECHK.TRANS64 P1, [R2+URZ+0x2d800], R9 ;  /* 0x02d80009020095a7 */ /* 0x000e64000802007f */
[----:B-1----:R-:W-:Y:S05]  /*20db0*/  @!P1 BRA `(.L_x_9468) ;  /* 0xfffffffc00f09947 */ /* 0x002fea000383ffff */
[----:B------:R-:W-:Y:S05]  /*20dc0*/  BRA `(.L_x_9714) ;  /* 0xfffffe9400887947 */ /* 0x000fea000383ffff */
.L_x_9476:
[----:B-1----:R1:W2:Y:S02]  /*20dd0*/  SYNCS.PHASECHK.TRANS64.TRYWAIT P2, [R3+URZ+0x2d830], R0 ;  /* 0x02d83000030075a7 */ /* 0x0022a4000804017f */
[----:B--2---:R-:W-:Y:S05]  /*20de0*/  @!P2 NANOSLEEP.SYNCS 0x989680 ;  /* 0x009896800000a95d */ /* 0x004fea0003900000 */
[----:B------:R-:W2:Y:S02]  /*20df0*/  @!P2 SYNCS.PHASECHK.TRANS64 P2, [R3+URZ+0x2d830], R0 ;  /* 0x02d830000300a5a7 */ /* 0x000ea4000804007f */
[----:B--2---:R-:W-:Y:S05]  /*20e00*/  @!P2 BRA `(.L_x_9476) ;  /* 0xfffffffc00f0a947 */ /* 0x004fea000383ffff */
[----:B------:R-:W-:Y:S05]  /*20e10*/  BRA `(.L_x_9475) ;  /* 0xfffffeac00947947 */ /* 0x000fea000383ffff */
.L_x_9494:
[----:B-1----:R1:W2:Y:S02]  /*20e20*/  SYNCS.PHASECHK.TRANS64.TRYWAIT P4, [R15+URZ+0x2d830], R0 ;  /* 0x02d830000f0075a7 */ /* 0x0022a4000808017f */
[----:B--2---:R-:W-:Y:S05]  /*20e30*/  @!P4 NANOSLEEP.SYNCS 0x989680 ;  /* 0x009896800000c95d */ /* 0x004fea0003900000 */
[----:B------:R-:W2:Y:S02]  /*20e40*/  @!P4 SYNCS.PHASECHK.TRANS64 P4, [R15+URZ+0x2d830], R0 ;  /* 0x02d830000f00c5a7 */ /* 0x000ea4000808007f */
[----:B--2---:R-:W-:Y:S05]  /*20e50*/  @!P4 BRA `(.L_x_9494) ;  /* 0xfffffffc00f0c947 */ /* 0x004fea000383ffff */
[----:B------:R-:W-:Y:S05]  /*20e60*/  BRA `(.L_x_9493) ;  /* 0xfffffee000dc7947 */ /* 0x000fea000383ffff */
.L_x_9498:
[----:B-1----:R1:W2:Y:S02]  /*20e70*/  SYNCS.PHASECHK.TRANS64.TRYWAIT P3, [R14+URZ+0x2d850], R0 ;  /* 0x02d850000e0075a7 */ /* 0x0022a4000806017f */
[----:B--2---:R-:W-:Y:S05]  /*20e80*/  @!P3 NANOSLEEP.SYNCS 0x989680 ;  /* 0x009896800000b95d */ /* 0x004fea0003900000 */
[----:B------:R-:W2:Y:S02]  /*20e90*/  @!P3 SYNCS.PHASECHK.TRANS64 P3, [R14+URZ+0x2d850], R0 ;  /* 0x02d850000e00b5a7 */ /* 0x000ea4000806007f */
[----:B--2---:R-:W-:Y:S05]  /*20ea0*/  @!P3 BRA `(.L_x_9498) ;  /* 0xfffffffc00f0b947 */ /* 0x004fea000383ffff */
[----:B------:R-:W-:Y:S05]  /*20eb0*/  BRA `(.L_x_9495) ;  /* 0xfffffee400e07947 */ /* 0x000fea000383ffff */
.L_x_9517:
[----:B-1----:R1:W2:Y:S02]  /*20ec0*/  SYNCS.PHASECHK.TRANS64.TRYWAIT P3, [R0+URZ+0x2d830], R3 ;  /* 0x02d83003000075a7 */ /* 0x0022a4000806017f */
[----:B--2---:R-:W-:Y:S05]  /*20ed0*/  @!P3 NANOSLEEP.SYNCS 0x989680 ;  /* 0x009896800000b95d */ /* 0x004fea0003900000 */
[----:B------:R-:W2:Y:S02]  /*20ee0*/  @!P3 SYNCS.PHASECHK.TRANS64 P3, [R0+URZ+0x2d830], R3 ;  /* 0x02d830030000b5a7 */ /* 0x000ea4000806007f */
[----:B--2---:R-:W-:Y:S05]  /*20ef0*/  @!P3 BRA `(.L_x_9517) ;  /* 0xfffffffc00f0b947 */ /* 0x004fea000383ffff */
[----:B------:R-:W-:Y:S05]  /*20f00*/  BRA `(.L_x_9516) ;  /* 0xffffff1800487947 */ /* 0x000fea000383ffff */
.L_x_9521:
[----:B-1----:R1:W2:Y:S02]  /*20f10*/  SYNCS.PHASECHK.TRANS64.TRYWAIT P2, [R3+URZ+0x2d850], R0 ;  /* 0x02d85000030075a7 */ /* 0x0022a4000804017f */
[----:B--2---:R-:W-:Y:S05]  /*20f20*/  @!P2 NANOSLEEP.SYNCS 0x989680 ;  /* 0x009896800000a95d */ /* 0x004fea0003900000 */
[----:B------:R-:W2:Y:S02]  /*20f30*/  @!P2 SYNCS.PHASECHK.TRANS64 P2, [R3+URZ+0x2d850], R0 ;  /* 0x02d850000300a5a7 */ /* 0x000ea4000804007f */
[----:B--2---:R-:W-:Y:S05]  /*20f40*/  @!P2 BRA `(.L_x_9521) ;  /* 0xfffffffc00f0a947 */ /* 0x004fea000383ffff */
[----:B------:R-:W-:Y:S05]  /*20f50*/  BRA `(.L_x_9518) ;  /* 0xffffff1c004c7947 */ /* 0x000fea000383ffff */
.L_x_9528:
[----:B-1----:R1:W2:Y:S02]  /*20f60*/  SYNCS.PHASECHK.TRANS64.TRYWAIT P3, [R0+URZ+0x2d830], R3 ;  /* 0x02d83003000075a7 */ /* 0x0022a4000806017f */
[----:B--2---:R-:W-:Y:S05]  /*20f70*/  @!P3 NANOSLEEP.SYNCS 0x989680 ;  /* 0x009896800000b95d */ /* 0x004fea0003900000 */
[----:B------:R-:W2:Y:S02]  /*20f80*/  @!P3 SYNCS.PHASECHK.TRANS64 P3, [R0+URZ+0x2d830], R3 ;  /* 0x02d830030000b5a7 */ /* 0x000ea4000806007f */
[----:B--2---:R-:W-:Y:S05]  /*20f90*/  @!P3 BRA `(.L_x_9528) ;  /* 0xfffffffc00f0b947 */ /* 0x004fea000383ffff */
[----:B------:R-:W-:Y:S05]  /*20fa0*/  BRA `(.L_x_9527) ;  /* 0xffffff3c002c7947 */ /* 0x000fea000383ffff */
.L_x_9532:
[----:B-1----:R1:W2:Y:S02]  /*20fb0*/  SYNCS.PHASECHK.TRANS64.TRYWAIT P2, [R3+URZ+0x2d850], R0 ;  /* 0x02d85000030075a7 */ /* 0x0022a4000804017f */
[----:B--2---:R-:W-:Y:S05]  /*20fc0*/  @!P2 NANOSLEEP.SYNCS 0x989680 ;  /* 0x009896800000a95d */ /* 0x004fea0003900000 */
[----:B------:R-:W2:Y:S02]  /*20fd0*/  @!P2 SYNCS.PHASECHK.TRANS64 P2, [R3+URZ+0x2d850], R0 ;  /* 0x02d850000300a5a7 */ /* 0x000ea4000804007f */
[----:B--2---:R-:W-:Y:S05]  /*20fe0*/  @!P2 BRA `(.L_x_9532) ;  /* 0xfffffffc00f0a947 */ /* 0x004fea000383ffff */
[----:B------:R-:W-:Y:S05]  /*20ff0*/  BRA `(.L_x_9529) ;  /* 0xffffff4000307947 */ /* 0x000fea000383ffff */
.L_x_9545:
[----:B-1----:R1:W2:Y:S02]  /*21000*/  SYNCS.PHASECHK.TRANS64.TRYWAIT P0, [R13+URZ+0x2d850], R4 ;  /* 0x02d850040d0075a7 */ /* 0x0022a4000800017f */
[----:B--2---:R-:W-:Y:S05]  /*21010*/  @!P0 NANOSLEEP.SYNCS 0x989680 ;  /* 0x009896800000895d */ /* 0x004fea0003900000 */
[----:B------:R-:W2:Y:S02]  /*21020*/  @!P0 SYNCS.PHASECHK.TRANS64 P0, [R13+URZ+0x2d850], R4 ;  /* 0x02d850040d0085a7 */ /* 0x000ea4000800007f */
[----:B--2---:R-:W-:Y:S05]  /*21030*/  @!P0 BRA `(.L_x_9545) ;  /* 0xfffffffc00f08947 */ /* 0x004fea000383ffff */
[----:B------:R-:W-:Y:S05]  /*21040*/  BRA `(.L_x_9544) ;  /* 0xffffff6c00e47947 */ /* 0x000fea000383ffff */
.L_x_9579:
        /* <DEDUP_REMOVED lines=8> */
[----:B------:R-:W-:Y:S05]  /*210d0*/  WARPSYNC.COLLECTIVE R15, `(.L_x_9716) ;  /* 0x000000000f087348 */ /* 0x000fea0003c00000 */
[----:B------:R0:W1:Y:S02]  /*210e0*/  SHFL.IDX P6, R14, R13, R12, R11 ;  /* 0x0000000c0d0e7389 */ /* 0x00006400000c000b */
[----:B01----:R-:W-:Y:S01]  /*210f0*/  ENDCOLLECTIVE ;  /* 0x000000000000791b */ /* 0x003fe20003800000 */
.L_x_9716:
[----:B------:R-:W-:Y:S05]  /*21100*/  BSYNC B1 ;  /* 0x0000000000017941 */ /* 0x000fea0003800000 */
.L_x_9715:
[----:B------:R-:W-:Y:S05]  /*21110*/  BRA `(.L_x_9717) ;  /* 0xffffffa800b47947 */ /* 0x000fea000383ffff */
.L_x_9580:
[----:B------:R-:W-:Y:S01]  /*21120*/  BSSY B1, `(.L_x_9718) ;  /* 0x0000006000017945 */ /* 0x000fe20003800000 */
[----:B------:R-:W-:-:S07]  /*21130*/  IMAD.MOV.U32 R15, RZ, RZ, -0x1 ;  /* 0xffffffffff0f7424 */ /* 0x000fce00078e00ff */
[----:B------:R-:W-:Y:S05]  /*21140*/  WARPSYNC.COLLECTIVE R15, `(.L_x_9719) ;  /* 0x000000000f0c7348 */ /* 0x000fea0003c00000 */
[----:B------:R-:W-:Y:S02]  /*21150*/  ELECT P6, UR62, PT ;  /* 0x00000000003e782f */ /* 0x000fe400038c0000 */
[----:B------:R-:W-:Y:S01]  /*21160*/  MOV R14, UR62 ;  /* 0x0000003e000e7c02 */ /* 0x000fe20008000f00 */
[----:B------:R-:W-:Y:S10]  /*21170*/  ENDCOLLECTIVE ;  /* 0x000000000000791b */ /* 0x000ff40003800000 */
.L_x_9719:
[----:B------:R-:W-:Y:S05]  /*21180*/  BSYNC B1 ;  /* 0x0000000000017941 */ /* 0x000fea0003800000 */
.L_x_9718:
[----:B------:R-:W-:Y:S05]  /*21190*/  BRA `(.L_x_9720) ;  /* 0xffffffa800a07947 */ /* 0x000fea000383ffff */
.L_x_9582:
[----:B0-----:R0:W1:Y:S02]  /*211a0*/  SYNCS.PHASECHK.TRANS64.TRYWAIT P0, [R8+URZ+0x2d820], R9 ;  /* 0x02d82009080075a7 */ /* 0x001064000800017f */
[----:B-1----:R-:W-:Y:S05]  /*211b0*/  @!P0 NANOSLEEP.SYNCS 0x989680 ;  /* 0x009896800000895d */ /* 0x002fea0003900000 */
[----:B------:R-:W1:Y:S02]  /*211c0*/  @!P0 SYNCS.PHASECHK.TRANS64 P0, [R8+URZ+0x2d820], R9 ;  /* 0x02d82009080085a7 */ /* 0x000e64000800007f */
[----:B-1----:R-:W-:Y:S05]  /*211d0*/  @!P0 BRA `(.L_x_9582) ;  /* 0xfffffffc00f08947 */ /* 0x002fea000383ffff */
[----:B------:R-:W-:Y:S05]  /*211e0*/  BRA `(.L_x_9721) ;  /* 0xffffffa800bc7947 */ /* 0x000fea000383ffff */
.L_x_9585:
[----:B0-----:R0:W1:Y:S02]  /*211f0*/  SYNCS.PHASECHK.TRANS64.TRYWAIT P0, [R9+URZ+0x2d8a0], R10 ;  /* 0x02d8a00a090075a7 */ /* 0x001064000800017f */
[----:B-1----:R-:W-:Y:S05]  /*21200*/  @!P0 NANOSLEEP.SYNCS 0x989680 ;  /* 0x009896800000895d */ /* 0x002fea0003900000 */
[----:B------:R-:W1:Y:S02]  /*21210*/  @!P0 SYNCS.PHASECHK.TRANS64 P0, [R9+URZ+0x2d8a0], R10 ;  /* 0x02d8a00a090085a7 */ /* 0x000e64000800007f */
[----:B-1----:R-:W-:Y:S05]  /*21220*/  @!P0 BRA `(.L_x_9585) ;  /* 0xfffffffc00f08947 */ /* 0x002fea000383ffff */
[----:B------:R-:W-:Y:S05]  /*21230*/  BRA `(.L_x_9722) ;  /* 0xffffffa800c47947 */ /* 0x000fea000383ffff */
.L_x_9587:
[----:B-1----:R1:W2:Y:S02]  /*21240*/  SYNCS.PHASECHK.TRANS64.TRYWAIT P0, [R9+URZ+0x2d8c0], R10 ;  /* 0x02d8c00a090075a7 */ /* 0x0022a4000800017f */
[----:B--2---:R-:W-:Y:S05]  /*21250*/  @!P0 NANOSLEEP.SYNCS 0x989680 ;  /* 0x009896800000895d */ /* 0x004fea0003900000 */
[----:B------:R-:W2:Y:S02]  /*21260*/  @!P0 SYNCS.PHASECHK.TRANS64 P0, [R9+URZ+0x2d8c0], R10 ;  /* 0x02d8c00a090085a7 */ /* 0x000ea4000800007f */
[----:B--2---:R-:W-:Y:S05]  /*21270*/  @!P0 BRA `(.L_x_9587) ;  /* 0xfffffffc00f08947 */ /* 0x004fea000383ffff */
[----:B------:R-:W-:Y:S05]  /*21280*/  BRA `(.L_x_9723) ;  /* 0xffffffac00447947 */ /* 0x000fea000383ffff */
.L_x_9591:
[----:B0-----:R0:W1:Y:S02]  /*21290*/  SYNCS.PHASECHK.TRANS64.TRYWAIT P0, [R9+URZ+0x2d8a0], R12 ;  /* 0x02d8a00c090075a7 */ /* 0x001064000800017f */
[----:B-1----:R-:W-:Y:S05]  /*212a0*/  @!P0 NANOSLEEP.SYNCS 0x989680 ;  /* 0x009896800000895d */ /* 0x002fea0003900000 */
[----:B------:R-:W1:Y:S02]  /*212b0*/  @!P0 SYNCS.PHASECHK.TRANS64 P0, [R9+URZ+0x2d8a0], R12 ;  /* 0x02d8a00c090085a7 */ /* 0x000e64000800007f */
[----:B-1----:R-:W-:Y:S05]  /*212c0*/  @!P0 BRA `(.L_x_9591) ;  /* 0xfffffffc00f08947 */ /* 0x002fea000383ffff */
[----:B------:R-:W-:Y:S05]  /*212d0*/  BRA `(.L_x_9724) ;  /* 0xffffffac00ec7947 */ /* 0x000fea000383ffff */
.L_x_9593:
[----:B-1----:R1:W2:Y:S02]  /*212e0*/  SYNCS.PHASECHK.TRANS64.TRYWAIT P1, [R9+URZ+0x2d8c0], R12 ;  /* 0x02d8c00c090075a7 */ /* 0x0022a4000802017f */
[----:B--2---:R-:W-:Y:S05]  /*212f0*/  @!P1 NANOSLEEP.SYNCS 0x989680 ;  /* 0x009896800000995d */ /* 0x004fea0003900000 */
[----:B------:R-:W2:Y:S02]  /*21300*/  @!P1 SYNCS.PHASECHK.TRANS64 P1, [R9+URZ+0x2d8c0], R12 ;  /* 0x02d8c00c090095a7 */ /* 0x000ea4000802007f */
[----:B--2---:R-:W-:Y:S05]  /*21310*/  @!P1 BRA `(.L_x_9593) ;  /* 0xfffffffc00f09947 */ /* 0x004fea000383ffff */
[----:B------:R-:W-:Y:S05]  /*21320*/  BRA `(.L_x_9725) ;  /* 0xffffffb000687947 */ /* 0x000fea000383ffff */
.L_x_9613:
        /* <DEDUP_REMOVED lines=11> */
.L_x_9727:
[----:B------:R-:W-:Y:S05]  /*213e0*/  BSYNC B0 ;  /* 0x0000000000007941 */ /* 0x000fea0003800000 */
.L_x_9726:
[----:B------:R-:W-:Y:S05]  /*213f0*/  BRA `(.L_x_9728) ;  /* 0xffffffbc00f87947 */ /* 0x000fea000383ffff */
.L_x_9614:
[----:B------:R-:W-:Y:S01]  /*21400*/  BSSY B0, `(.L_x_9729) ;  /* 0x0000006000007945 */ /* 0x000fe20003800000 */
[----:B------:R-:W-:-:S07]  /*21410*/  IMAD.MOV.U32 R15, RZ, RZ, -0x1 ;  /* 0xffffffffff0f7424 */ /* 0x000fce00078e00ff */
[----:B------:R-:W-:Y:S05]  /*21420*/  WARPSYNC.COLLECTIVE R15, `(.L_x_9730) ;  /* 0x000000000f0c7348 */ /* 0x000fea0003c00000 */
[----:B------:R-:W-:Y:S02]  /*21430*/  ELECT P6, UR62, PT ;  /* 0x00000000003e782f */ /* 0x000fe400038c0000 */
[----:B------:R-:W-:Y:S01]  /*21440*/  MOV R14, UR62 ;  /* 0x0000003e000e7c02 */ /* 0x000fe20008000f00 */
[----:B------:R-:W-:Y:S10]  /*21450*/  ENDCOLLECTIVE ;  /* 0x000000000000791b */ /* 0x000ff40003800000 */
.L_x_9730:
[----:B------:R-:W-:Y:S05]  /*21460*/  BSYNC B0 ;  /* 0x0000000000007941 */ /* 0x000fea0003800000 */
.L_x_9729:
[----:B------:R-:W-:Y:S05]  /*21470*/  BRA `(.L_x_9731) ;  /* 0xffffffbc00e87947 */ /* 0x000fea000383ffff */
.L_x_9617:
[----:B0-----:R0:W1:Y:S02]  /*21480*/  SYNCS.PHASECHK.TRANS64.TRYWAIT P0, [R5+URZ+0x2d840], R10 ;  /* 0x02d8400a050075a7 */ /* 0x001064000800017f */
[----:B-1----:R-:W-:Y:S05]  /*21490*/  @!P0 NANOSLEEP.SYNCS 0x989680 ;  /* 0x009896800000895d */ /* 0x002fea0003900000 */
[----:B------:R-:W1:Y:S02]  /*214a0*/  @!P0 SYNCS.PHASECHK.TRANS64 P0, [R5+URZ+0x2d840], R10 ;  /* 0x02d8400a050085a7 */ /* 0x000e64000800007f */
[----:B-1----:R-:W-:Y:S05]  /*214b0*/  @!P0 BRA `(.L_x_9617) ;  /* 0xfffffffc00f08947 */ /* 0x002fea000383ffff */
[----:B------:R-:W-:Y:S05]  /*214c0*/  BRA `(.L_x_9732) ;  /* 0xffffffc000387947 */ /* 0x000fea000383ffff */
.L_x_9620:
[----:B0-----:R0:W1:Y:S02]  /*214d0*/  SYNCS.PHASECHK.TRANS64.TRYWAIT P0, [R29+URZ+0x2d820], R4 ;  /* 0x02d820041d0075a7 */ /* 0x001064000800017f */
[----:B-1----:R-:W-:Y:S05]  /*214e0*/  @!P0 NANOSLEEP.SYNCS 0x989680 ;  /* 0x009896800000895d */ /* 0x002fea0003900000 */
[----:B------:R-:W1:Y:S02]  /*214f0*/  @!P0 SYNCS.PHASECHK.TRANS64 P0, [R29+URZ+0x2d820], R4 ;  /* 0x02d820041d0085a7 */ /* 0x000e64000800007f */
[----:B-1----:R-:W-:Y:S05]  /*21500*/  @!P0 BRA `(.L_x_9620) ;  /* 0xfffffffc00f08947 */ /* 0x002fea000383ffff */
[----:B------:R-:W-:Y:S05]  /*21510*/  BRA `(.L_x_9733) ;  /* 0xffffffc400687947 */ /* 0x000fea000383ffff */
.L_x_9628:
[----:B0-----:R0:W1:Y:S02]  /*21520*/  SYNCS.PHASECHK.TRANS64.TRYWAIT P0, [R2+URZ+0x2d840], R3 ;  /* 0x02d84003020075a7 */ /* 0x001064000800017f */
[----:B-1----:R-:W-:Y:S05]  /*21530*/  @!P0 NANOSLEEP.SYNCS 0x989680 ;  /* 0x009896800000895d */ /* 0x002fea0003900000 */
[----:B------:R-:W1:Y:S02]  /*21540*/  @!P0 SYNCS.PHASECHK.TRANS64 P0, [R2+URZ+0x2d840], R3 ;  /* 0x02d84003020085a7 */ /* 0x000e64000800007f */
[----:B-1----:R-:W-:Y:S05]  /*21550*/  @!P0 BRA `(.L_x_9628) ;  /* 0xfffffffc00f08947 */ /* 0x002fea000383ffff */
[----:B------:R-:W-:Y:S05]  /*21560*/  BRA `(.L_x_9734) ;  /* 0xffffffc800107947 */ /* 0x000fea000383ffff */
.L_x_9630:
[----:B0-----:R0:W1:Y:S02]  /*21570*/  SYNCS.PHASECHK.TRANS64.TRYWAIT P0, [R2+URZ+0x2d860], R3 ;  /* 0x02d86003020075a7 */ /* 0x001064000800017f */
[----:B-1----:R-:W-:Y:S05]  /*21580*/  @!P0 NANOSLEEP.SYNCS 0x989680 ;  /* 0x009896800000895d */ /* 0x002fea0003900000 */
[----:B------:R-:W1:Y:S02]  /*21590*/  @!P0 SYNCS.PHASECHK.TRANS64 P0, [R2+URZ+0x2d860], R3 ;  /* 0x02d86003020085a7 */ /* 0x000e64000800007f */
[----:B-1----:R-:W-:Y:S05]  /*215a0*/  @!P0 BRA `(.L_x_9630) ;  /* 0xfffffffc00f08947 */ /* 0x002fea000383ffff */
[----:B------:R-:W-:Y:S05]  /*215b0*/  BRA `(.L_x_9735) ;  /* 0xffffffc8009c7947 */ /* 0x000fea000383ffff */
.L_x_9636:
[----:B-1----:R1:W2:Y:S02]  /*215c0*/  SYNCS.PHASECHK.TRANS64.TRYWAIT P0, [R3+URZ+0x2d840], R2 ;  /* 0x02d84002030075a7 */ /* 0x0022a4000800017f */
[----:B--2---:R-:W-:Y:S05]  /*215d0*/  @!P0 NANOSLEEP.SYNCS 0x989680 ;  /* 0x009896800000895d */ /* 0x004fea0003900000 */
[----:B------:R-:W2:Y:S02]  /*215e0*/  @!P0 SYNCS.PHASECHK.TRANS64 P0, [R3+URZ+0x2d840], R2 ;  /* 0x02d84002030085a7 */ /* 0x000ea4000800007f */
[----:B--2---:R-:W-:Y:S05]  /*215f0*/  @!P0 BRA `(.L_x_9636) ;  /* 0xfffffffc00f08947 */ /* 0x004fea000383ffff */
[----:B------:R-:W-:Y:S05]  /*21600*/  BRA `(.L_x_9736) ;  /* 0xffffffcc00ec7947 */ /* 0x000fea000383ffff */
.L_x_9638:
[----:B0-----:R0:W1:Y:S02]  /*21610*/  SYNCS.PHASECHK.TRANS64.TRYWAIT P0, [R2+URZ+0x2d860], R3 ;  /* 0x02d86003020075a7 */ /* 0x001064000800017f */
[----:B-1----:R-:W-:Y:S05]  /*21620*/  @!P0 NANOSLEEP.SYNCS 0x989680 ;  /* 0x009896800000895d */ /* 0x002fea0003900000 */
[----:B------:R-:W1:Y:S02]  /*21630*/  @!P0 SYNCS.PHASECHK.TRANS64 P0, [R2+URZ+0x2d860], R3 ;  /* 0x02d86003020085a7 */ /* 0x000e64000800007f */
[----:B-1----:R-:W-:Y:S05]  /*21640*/  @!P0 BRA `(.L_x_9638) ;  /* 0xfffffffc00f08947 */ /* 0x002fea000383ffff */
[----:B------:R-:W-:Y:S05]  /*21650*/  BRA `(.L_x_9737) ;  /* 0xffffffd000787947 */ /* 0x000fea000383ffff */
.L_x_9644:
[----:B-1----:R1:W2:Y:S02]  /*21660*/  SYNCS.PHASECHK.TRANS64.TRYWAIT P0, [R2+URZ+0x2d840], R3 ;  /* 0x02d84003020075a7 */ /* 0x0022a4000800017f */
[----:B--2---:R-:W-:Y:S05]  /*21670*/  @!P0 NANOSLEEP.SYNCS 0x989680 ;  /* 0x009896800000895d */ /* 0x004fea0003900000 */
[----:B------:R-:W2:Y:S02]  /*21680*/  @!P0 SYNCS.PHASECHK.TRANS64 P0, [R2+URZ+0x2d840], R3 ;  /* 0x02d84003020085a7 */ /* 0x000ea4000800007f */
[----:B--2---:R-:W-:Y:S05]  /*21690*/  @!P0 BRA `(.L_x_9644) ;  /* 0xfffffffc00f08947 */ /* 0x004fea000383ffff */
[----:B------:R-:W-:Y:S05]  /*216a0*/  BRA `(.L_x_9738) ;  /* 0xffffffd400a07947 */ /* 0x000fea000383ffff */
.L_x_9646:
[----:B0-----:R0:W1:Y:S02]  /*216b0*/  SYNCS.PHASECHK.TRANS64.TRYWAIT P0, [R2+URZ+0x2d860], R11 ;  /* 0x02d8600b020075a7 */ /* 0x001064000800017f */
[----:B-1----:R-:W-:Y:S05]  /*216c0*/  @!P0 NANOSLEEP.SYNCS 0x989680 ;  /* 0x009896800000895d */ /* 0x002fea0003900000 */
[----:B------:R-:W1:Y:S02]  /*216d0*/  @!P0 SYNCS.PHASECHK.TRANS64 P0, [R2+URZ+0x2d860], R11 ;  /* 0x02d8600b020085a7 */ /* 0x000e64000800007f */
[----:B-1----:R-:W-:Y:S05]  /*216e0*/  @!P0 BRA `(.L_x_9646) ;  /* 0xfffffffc00f08947 */ /* 0x002fea000383ffff */
[----:B------:R-:W-:Y:S05]  /*216f0*/  BRA `(.L_x_9739) ;  /* 0xffffffd8002c7947 */ /* 0x000fea000383ffff */
.L_x_9654:
[----:B0-----:R0:W1:Y:S02]  /*21700*/  SYNCS.PHASECHK.TRANS64.TRYWAIT P0, [R3+URZ+0x2d860], R2 ;  /* 0x02d86002030075a7 */ /* 0x001064000800017f */
[----:B-1----:R-:W-:Y:S05]  /*21710*/  @!P0 NANOSLEEP.SYNCS 0x989680 ;  /* 0x009896800000895d */ /* 0x002fea0003900000 */
[----:B------:R-:W1:Y:S02]  /*21720*/  @!P0 SYNCS.PHASECHK.TRANS64 P0, [R3+URZ+0x2d860], R2 ;  /* 0x02d86002030085a7 */ /* 0x000e64000800007f */
[----:B-1----:R-:W-:Y:S05]  /*21730*/  @!P0 BRA `(.L_x_9654) ;  /* 0xfffffffc00f08947 */ /* 0x002fea000383ffff */
[----:B------:R-:W-:Y:S05]  /*21740*/  BRA `(.L_x_9740) ;  /* 0xffffffdc00307947 */ /* 0x000fea000383ffff */
.L_x_9657:
[----:B------:R-:W-:Y:S01]  /*21750*/  BSSY B0, `(.L_x_9741) ;  /* 0x0000008000007945 */ /* 0x000fe20003800000 */
[----:B------:R-:W-:Y:S02]  /*21760*/  IMAD.MOV.U32 R13, RZ, RZ, R16 ;  /* 0x000000ffff0d7224 */ /* 0x000fe400078e0010 */
[----:B------:R-:W-:Y:S02]  /*21770*/  IMAD.MOV.U32 R12, RZ, RZ, RZ ;  /* 0x000000ffff0c7224 */ /* 0x000fe400078e00ff */
[----:B0-----:R-:W-:Y:S02]  /*21780*/  IMAD.MOV.U32 R11, RZ, RZ, 0x1f ;  /* 0x0000001fff0b7424 */ /* 0x001fe400078e00ff */
[----:B------:R-:W-:-:S07]  /*21790*/  IMAD.MOV.U32 R15, RZ, RZ, -0x1 ;  /* 0xffffffffff0f7424 */ /* 0x000fce00078e00ff */
[----:B------:R-:W-:Y:S05]  /*217a0*/  WARPSYNC.COLLECTIVE R15, `(.L_x_9742) ;  /* 0x000000000f087348 */ /* 0x000fea0003c00000 */
[----:B------:R0:W1:Y:S02]  /*217b0*/  SHFL.IDX P6, R14, R13, R12, R11 ;  /* 0x0000000c0d0e7389 */ /* 0x00006400000c000b */
[----:B01----:R-:W-:Y:S01]  /*217c0*/  ENDCOLLECTIVE ;  /* 0x000000000000791b */ /* 0x003fe20003800000 */
.L_x_9742:
[----:B------:R-:W-:Y:S05]  /*217d0*/  BSYNC B0 ;  /* 0x0000000000007941 */ /* 0x000fea0003800000 */
.L_x_9741:
        /* <DEDUP_REMOVED lines=8> */
.L_x_9743:
[----:B------:R-:W-:Y:S01]  /*21860*/  IMAD.MOV.U32 R5, RZ, RZ, R14 ;  /* 0x000000ffff057224 */ /* 0x000fe200078e000e */
[----:B------:R-:W-:Y:S06]  /*21870*/  BRA `(.L_x_9744) ;  /* 0xffffffdc00b87947 */ /* 0x000fec000383ffff */
.L_x_9660:
        /* <DEDUP_REMOVED lines=8> */
.L_x_9746:
[----:B------:R-:W-:Y:S05]  /*21900*/  BSYNC B0 ;  /* 0x0000000000007941 */ /* 0x000fea0003800000 */
.L_x_9745:
        /* <DEDUP_REMOVED lines=10> */
.L_x_9747:
        /* <DEDUP_REMOVED lines=8> */
.L_x_9748:
        /* <DEDUP_REMOVED lines=8> */
.L_x_9749:
        /* <DEDUP_REMOVED lines=8> */
.L_x_9750:
        /* <DEDUP_REMOVED lines=8> */
.L_x_9751:
[----:B------:R-:W-:Y:S05]  /*21bb0*/  BRA `(.L_x_9752) ;  /* 0xffffffdc00747947 */ /* 0x000fea000383ffff */
.L_x_9665:
        /* <DEDUP_REMOVED lines=8> */
.L_x_9754:
[----:B------:R-:W-:Y:S05]  /*21c40*/  BSYNC B0 ;  /* 0x0000000000007941 */ /* 0x000fea0003800000 */
.L_x_9753:
        /* <DEDUP_REMOVED lines=10> */
.L_x_9755:
        /* <DEDUP_REMOVED lines=8> */
.L_x_9756:
        /* <DEDUP_REMOVED lines=8> */
.L_x_9757:
        /* <DEDUP_REMOVED lines=8> */
.L_x_9758:
        /* <DEDUP_REMOVED lines=8> */
.L_x_9759:
[----:B------:R-:W-:Y:S05]  /*21ef0*/  BRA `(.L_x_9760) ;  /* 0xffffffdc00507947 */ /* 0x000fea000383ffff */
.L_x_9667:
[----:B------:R-:W-:Y:S01]  /*21f00*/  BSSY B0, `(.L_x_9761) ;  /* 0x0000006000007945 */ /* 0x000fe20003800000 */
[----:B------:R-:W-:Y:S01]  /*21f10*/  PLOP3.LUT P6, PT, P6, PT, PT, 0x8, 0x0 ;  /* 0x000000000000781c */ /* 0x000fe200037ce170 */
[----:B------:R-:W-:-:S12]  /*21f20*/  IMAD.MOV.U32 R15, RZ, RZ, -0x1 ;  /* 0xffffffffff0f7424 */ /* 0x000fd800078e00ff */
[----:B01-3--:R-:W-:Y:S05]  /*21f30*/  WARPSYNC.COLLECTIVE R15, `(.L_x_9762) ;  /* 0x000000000f087348 */ /* 0x00bfea0003c00000 */
[----:B------:R-:W-:Y:S01]  /*21f40*/  VOTE.ANY R14, PT, P6 ;  /* 0x00000000000e7806 */ /* 0x000fe200030e0100 */
[----:B01-3--:R-:W-:Y:S06]  /*21f50*/  ENDCOLLECTIVE ;  /* 0x000000000000791b */ /* 0x00bfec0003800000 */
.L_x_9762:
[----:B------:R-:W-:Y:S05]  /*21f60*/  BSYNC B0 ;  /* 0x0000000000007941 */ /* 0x000fea0003800000 */
.L_x_9761:
        /* <DEDUP_REMOVED lines=9> */
.L_x_9763:
[----:B------:R-:W-:Y:S01]  /*22000*/  IMAD.MOV.U32 R17, RZ, RZ, R14 ;  /* 0x000000ffff117224 */ /* 0x000fe200078e000e */
[----:B------:R-:W-:Y:S06]  /*22010*/  BRA `(.L_x_9764) ;  /* 0xffffffdc00407947 */ /* 0x000fec000383ffff */
.L_x_9669:
[----:B------:R-:W-:Y:S01]  /*22020*/  BSSY B0, `(.L_x_9765) ;  /* 0x0000007000007945 */ /* 0x000fe20003800000 */
[----:B------:R-:W-:Y:S02]  /*22030*/  IMAD.MOV.U32 R13, RZ, RZ, R3 ;  /* 0x000000ffff0d7224 */ /* 0x000fe400078e0003 */
[----:B------:R-:W-:Y:S02]  /*22040*/  IMAD.MOV.U32 R11, RZ, RZ, 0x1f ;  /* 0x0000001fff0b7424 */ /* 0x000fe400078e00ff */
[----:B------:R-:W-:-:S07]  /*22050*/  IMAD.MOV.U32 R15, RZ, RZ, -0x1 ;  /* 0xffffffffff0f7424 */ /* 0x000fce00078e00ff */
[----:B01234-:R-:W-:Y:S05]  /*22060*/  WARPSYNC.COLLECTIVE R15, `(.L_x_9766) ;  /* 0x000000000f087348 */ /* 0x01ffea0003c00000 */
[----:B------:R0:W0:Y:S02]  /*22070*/  SHFL.IDX P6, R14, R13, R12, R11 ;  /* 0x0000000c0d0e7389 */ /* 0x00002400000c000b */
[----:B01234-:R-:W-:Y:S01]  /*22080*/  ENDCOLLECTIVE ;  /* 0x000000000000791b */ /* 0x01ffe20003800000 */
.L_x_9766:
[----:B------:R-:W-:Y:S05]  /*22090*/  BSYNC B0 ;  /* 0x0000000000007941 */ /* 0x000fea0003800000 */
.L_x_9765:
[----:B------:R-:W-:Y:S05]  /*220a0*/  BRA `(.L_x_9668) ;  /* 0xffffffdc00387947 */ /* 0x000fea000383ffff */
.L_x_9673:
[----:B0-----:R0:W1:Y:S02]  /*220b0*/  SYNCS.PHASECHK.TRANS64.TRYWAIT P0, [R9+URZ+0x2d820], R0 ;  /* 0x02d82000090075a7 */ /* 0x001064000800017f */
[----:B-1----:R-:W-:Y:S05]  /*220c0*/  @!P0 NANOSLEEP.SYNCS 0x989680 ;  /* 0x009896800000895d */ /* 0x002fea0003900000 */
[----:B------:R-:W1:Y:S02]  /*220d0*/  @!P0 SYNCS.PHASECHK.TRANS64 P0, [R9+URZ+0x2d820], R0 ;  /* 0x02d82000090085a7 */ /* 0x000e64000800007f */
[----:B-1----:R-:W-:Y:S05]  /*220e0*/  @!P0 BRA `(.L_x_9673) ;  /* 0xfffffffc00f08947 */ /* 0x002fea000383ffff */
[----:B------:R-:W-:Y:S05]  /*220f0*/  BRA `(.L_x_9767) ;  /* 0xffffffe000a47947 */ /* 0x000fea000383ffff */
.L_x_9674:
        /* <DEDUP_REMOVED lines=11> */
.L_x_9769:
[----:B------:R-:W-:Y:S05]  /*221b0*/  BSYNC B0 ;  /* 0x0000000000007941 */ /* 0x000fea0003800000 */
.L_x_9768:
[----:B------:R-:W-:Y:S05]  /*221c0*/  BRA `(.L_x_9770) ;  /* 0xffffffe0008c7947 */ /* 0x000fea000383ffff */
.L_x_9675:
[----:B------:R-:W-:Y:S01]  /*221d0*/  BSSY B0, `(.L_x_9771) ;  /* 0x0000006000007945 */ /* 0x000fe20003800000 */
[----:B------:R-:W-:-:S07]  /*221e0*/  IMAD.MOV.U32 R15, RZ, RZ, -0x1 ;  /* 0xffffffffff0f7424 */ /* 0x000fce00078e00ff */
[----:B0-----:R-:W-:Y:S05]  /*221f0*/  WARPSYNC.COLLECTIVE R15, `(.L_x_9772) ;  /* 0x000000000f0c7348 */ /* 0x001fea0003c00000 */
[----:B------:R-:W-:Y:S02]  /*22200*/  ELECT P6, UR62, PT ;  /* 0x00000000003e782f */ /* 0x000fe400038c0000 */
[----:B------:R-:W-:Y:S01]  /*22210*/  MOV R14, UR62 ;  /* 0x0000003e000e7c02 */ /* 0x000fe20008000f00 */
[----:B0-----:R-:W-:Y:S10]  /*22220*/  ENDCOLLECTIVE ;  /* 0x000000000000791b */ /* 0x001ff40003800000 */
.L_x_9772:
[----:B------:R-:W-:Y:S05]  /*22230*/  BSYNC B0 ;  /* 0x0000000000007941 */ /* 0x000fea0003800000 */
.L_x_9771:
[----:B------:R-:W-:Y:S05]  /*22240*/  BRA `(.L_x_9773) ;  /* 0xffffffe000807947 */ /* 0x000fea000383ffff */
.L_x_9677:
[----:B0-----:R0:W1:Y:S02]  /*22250*/  SYNCS.PHASECHK.TRANS64.TRYWAIT P0, [R7+URZ], R2 ;  /* 0x00000002070075a7 */ /* 0x001064000800017f */
[----:B-1----:R-:W-:Y:S05]  /*22260*/  @!P0 NANOSLEEP.SYNCS 0x989680 ;  /* 0x009896800000895d */ /* 0x002fea0003900000 */
[----:B------:R-:W1:Y:S02]  /*22270*/  @!P0 SYNCS.PHASECHK.TRANS64 P0, [R7+URZ], R2 ;  /* 0x00000002070085a7 */ /* 0x000e64000800007f */
[----:B-1----:R-:W-:Y:S05]  /*22280*/  @!P0 BRA `(.L_x_9677) ;  /* 0xfffffffc00f08947 */ /* 0x002fea000383ffff */
[----:B------:R-:W-:Y:S05]  /*22290*/  BRA `(.L_x_9774) ;  /* 0xffffffe000b47947 */ /* 0x000fea000383ffff */
.L_x_9678:
[----:B-1----:R1:W2:Y:S02]  /*222a0*/  SYNCS.PHASECHK.TRANS64.TRYWAIT P0, [R3+URZ], R0 ;  /* 0x00000000030075a7 */ /* 0x0022a4000800017f */
[----:B--2---:R-:W-:Y:S05]  /*222b0*/  @!P0 NANOSLEEP.SYNCS 0x989680 ;  /* 0x009896800000895d */ /* 0x004fea0003900000 */
[----:B------:R-:W2:Y:S02]  /*222c0*/  @!P0 SYNCS.PHASECHK.TRANS64 P0, [R3+URZ], R0 ;  /* 0x00000000030085a7 */ /* 0x000ea4000800007f */
[----:B--2---:R-:W-:Y:S05]  /*222d0*/  @!P0 BRA `(.L_x_9678) ;  /* 0xfffffffc00f08947 */ /* 0x004fea000383ffff */
[----:B------:R-:W-:Y:S05]  /*222e0*/  BRA `(.L_x_9775) ;  /* 0xffffffe000a87947 */ /* 0x000fea000383ffff */
.L_x_9680:
[----:B-1----:R1:W2:Y:S02]  /*222f0*/  SYNCS.PHASECHK.TRANS64.TRYWAIT P0, [R5+URZ], R2 ;  /* 0x00000002050075a7 */ /* 0x0022a4000800017f */
[----:B--2---:R-:W-:Y:S05]  /*22300*/  @!P0 NANOSLEEP.SYNCS 0x989680 ;  /* 0x009896800000895d */ /* 0x004fea0003900000 */
[----:B------:R-:W2:Y:S02]  /*22310*/  @!P0 SYNCS.PHASECHK.TRANS64 P0, [R5+URZ], R2 ;  /* 0x00000002050085a7 */ /* 0x000ea4000800007f */
[----:B--2---:R-:W-:Y:S05]  /*22320*/  @!P0 BRA `(.L_x_9680) ;  /* 0xfffffffc00f08947 */ /* 0x004fea000383ffff */
[----:B------:R-:W-:Y:S05]  /*22330*/  BRA `(.L_x_9776) ;  /* 0xffffffe000ac7947 */ /* 0x000fea000383ffff */
.L_x_9777:
        /* <DEDUP_REMOVED lines=12> */
.L_x_12784:


//--------------------- .text._ZN7cutlass13device_kernelIN5flash11enable_sm90INS1_16FlashAttnFwdSm90INS1_25CollectiveMainloopFwdSm90ILi2EN4cute5tupleIJNS5_1CILi1EEES8_S8_EEENS6_IJNS7_ILi192EEENS7_ILi144EEENS7_ILi96EEEEEELi96ENS_10bfloat16_tEfNS_4arch4Sm90ELb1ELb0ELb0ELb0ELb0ELb0ELb0ELb0ELb1ELb0ELb0ELb0EEENS1_21CollectiveEpilogueFwdINS6_IJSA_SC_SB_EEES9_SE_SG_Li384ELb0ELb0ELb0ELb0EEENS1_30DynamicPersistentTileSchedulerILi384ELi32ELb0ELb0ELb1EEEEEEEEEvNT_6ParamsE --------------------------
	.section	.text._ZN7cutlass13device_kernelIN5flash11enable_sm90INS1_16FlashAttnFwdSm90INS1_25CollectiveMainloopFwdSm90ILi2EN4cute5tupleIJNS5_1CILi1EEES8_S8_EEENS6_IJNS7_ILi192EEENS7_ILi144EEENS7_ILi96EEEEEELi96ENS_10bfloat16_tEfNS_4arch4Sm90ELb1ELb0ELb0ELb0ELb0ELb0ELb0ELb0ELb1ELb0ELb0ELb0EEENS1_21CollectiveEpilogueFwdINS6_IJSA_SC_SB_EEES9_SE_SG_Li384ELb0ELb0ELb0ELb0EEENS1_30DynamicPersistentTileSchedulerILi384ELi32ELb0ELb0ELb1EEEEEEEEEvNT_6ParamsE,"ax",@progbits
	.align	128
.text._ZN7cutlass13device_kernelIN5flash11enable_sm90INS1_16FlashAttnFwdSm90INS1_25CollectiveMainloopFwdSm90ILi2EN4cute5tupleIJNS5_1CILi1EEES8_S8_EEENS6_IJNS7_ILi192EEENS7_ILi144EEENS7_ILi96EEEEEELi96ENS_10bfloat16_tEfNS_4arch4Sm90ELb1ELb0ELb0ELb0ELb0ELb0ELb0ELb0ELb1ELb0ELb0ELb0EEENS1_21CollectiveEpilogueFwdINS6_IJSA_SC_SB_EEES9_SE_SG_Li384ELb0ELb0ELb0ELb0EEENS1_30DynamicPersistentTileSchedulerILi384ELi32ELb0ELb0ELb1EEEEEEEEEvNT_6ParamsE:
        .type           _ZN7cutlass13device_kernelIN5flash11enable_sm90INS1_16FlashAttnFwdSm90INS1_25CollectiveMainloopFwdSm90ILi2EN4cute5tupleIJNS5_1CILi1EEES8_S8_EEENS6_IJNS7_ILi192EEENS7_ILi144EEENS7_ILi96EEEEEELi96ENS_10bfloat16_tEfNS_4arch4Sm90ELb1ELb0ELb0ELb0ELb0ELb0ELb0ELb0ELb1ELb0ELb0ELb0EEENS1_21CollectiveEpilogueFwdINS6_IJSA_SC_SB_EEES9_SE_SG_Li384ELb0ELb0ELb0ELb0EEENS1_30DynamicPersistentTileSchedulerILi384ELi32ELb0ELb0ELb1EEEEEEEEEvNT_6ParamsE,@function
        .size           _ZN7cutlass13device_kernelIN5flash11enable_sm90INS1_16FlashAttnFwdSm90INS1_25CollectiveMainloopFwdSm90ILi2EN4cute5tupleIJNS5_1CILi1EEES8_S8_EEENS6_IJNS7_ILi192EEENS7_ILi144EEENS7_ILi96EEEEEELi96ENS_10bfloat16_tEfNS_4arch4Sm90ELb1ELb0ELb0ELb0ELb0ELb0ELb0ELb0ELb1ELb0ELb0ELb0EEENS1_21CollectiveEpilogueFwdINS6_IJSA_SC_SB_EEES9_SE_SG_Li384ELb0ELb0ELb0ELb0EEENS1_30DynamicPersistentTileSchedulerILi384ELi32ELb0ELb0ELb1EEEEEEEEEvNT_6ParamsE,(.L_x_12785 - _ZN7cutlass13device_kernelIN5flash11enable_sm90INS1_16FlashAttnFwdSm90INS1_25CollectiveMainloopFwdSm90ILi2EN4cute5tupleIJNS5_1CILi1EEES8_S8_EEENS6_IJNS7_ILi192EEENS7_ILi144EEENS7_ILi96EEEEEELi96ENS_10bfloat16_tEfNS_4arch4Sm90ELb1ELb0ELb0ELb0ELb0ELb0ELb0ELb0ELb1ELb0ELb0ELb0EEENS1_21CollectiveEpilogueFwdINS6_IJSA_SC_SB_EEES9_SE_SG_Li384ELb0ELb0ELb0ELb0EEENS1_30DynamicPersistentTileSchedulerILi384ELi32ELb0ELb0ELb1EEEEEEEEEvNT_6ParamsE)
        .other          _ZN7cutlass13device_kernelIN5flash11enable_sm90INS1_16FlashAttnFwdSm90INS1_25CollectiveMainloopFwdSm90ILi2EN4cute5tupleIJNS5_1CILi1EEES8_S8_EEENS6_IJNS7_ILi192EEENS7_ILi144EEENS7_ILi96EEEEEELi96ENS_10bfloat16_tEfNS_4arch4Sm90ELb1ELb0ELb0ELb0ELb0ELb0ELb0ELb0ELb1ELb0ELb0ELb0EEENS1_21CollectiveEpilogueFwdINS6_IJSA_SC_SB_EEES9_SE_SG_Li384ELb0ELb0ELb0ELb0EEENS1_30DynamicPersistentTileSchedulerILi384ELi32ELb0ELb0ELb1EEEEEEEEEvNT_6ParamsE,@"STO_CUDA_ENTRY STV_DEFAULT"
_ZN7cutlass13device_kernelIN5flash11enable_sm90INS1_16FlashAttnFwdSm90INS1_25CollectiveMainloopFwdSm90ILi2EN4cute5tupleIJNS5_1CILi1EEES8_S8_EEENS6_IJNS7_ILi192EEENS7_ILi144EEENS7_ILi96EEEEEELi96ENS_10bfloat16_tEfNS_4arch4Sm90ELb1ELb0ELb0ELb0ELb0ELb0ELb0ELb0ELb1ELb0ELb0ELb0EEENS1_21CollectiveEpilogueFwdINS6_IJSA_SC_SB_EEES9_SE_SG_Li384ELb0ELb0ELb0ELb0EEENS1_30DynamicPersistentTileSchedulerILi384ELi32ELb0ELb0ELb1EEEEEEEEEvNT_6ParamsE:
[----:B------:R-:W1:Y:S01]  /*0000*/  LDC R1, c[0x0][0x28] ;  /* 0x00000a00ff017b82 */ /* 0x000e620000000800 */
[----:B------:R-:W2:Y:S01]  /*0010*/  S2R R2, SR_TID.X ;  /* 0x0000000000027919 */ /* 0x000ea20000002100 */
[----:B------:R-:W-:Y:S01]  /*0020*/  ELECT P0, URZ, PT ;  /* 0x00000000003f782f */ /* 0x000fe20003800000 */
[----:B------:R-:W-:Y:S01]  /*0030*/  BSSY B0, `(.L_x_9778) ;  /* 0x0000013000007945 */ /* 0x000fe20003800000 */
[----:B--2---:R-:W-:-:S05]  /*0040*/  SHF.R.U32.HI R0, RZ, 0x5, R2 ;  /* 0x00000005ff007819 */ /* 0x004fca0000011602 */
        /* <DEDUP_REMOVED lines=17> */
.L_x_9779:
[----:B------:R-:W-:Y:S05]  /*0160*/  BSYNC B0 ;  /* 0x0000000000007941 */ /* 0x000fea0003800000 */
.L_x_9778:
        /* <DEDUP_REMOVED lines=36> */
.L_x_9780:
        /* <DEDUP_REMOVED lines=22> */
.L_x_9781:
        /* <DEDUP_REMOVED lines=18> */
.L_x_9782:
        /* <DEDUP_REMOVED lines=22> */
.L_x_9783:
        /* <DEDUP_REMOVED lines=22> */
.L_x_9784:
[----:B---3--:R-:W-:Y:S01]  /*08f0*/  ISETP.NE.AND P0, PT, R3, RZ, PT ;  /* 0x000000ff0300720c */ /* 0x008fe20003f05270 */
[----:B------:R-:W-:Y:S01]  /*0900*/  IMAD.MOV.U32 R17, RZ, RZ, 0x1 ;  /* 0x00000001ff117424 */ /* 0x000fe200078e00ff */
[----:B------:R-:W-:Y:S01]  /*0910*/  NOP ;  /* 0x0000000000007918 */ /* 0x000fe20000000000 */
[----:B------:R-:W-:-:S03]  /*0920*/  LOP3.LUT R18, R2, 0x7f, RZ, 0xc0, !PT ;  /* 0x0000007f02127812 */ /* 0x000fc600078ec0ff */
[----:B------:R-:W-:Y:S01]  /*0930*/  SEL R17, R17, 0x2, !P0 ;  /* 0x0000000211117807 */ /* 0x000fe20004000000 */
[----:B-12-4-:R-:W-:Y:S06]  /*0940*/  BAR.SYNC.DEFER_BLOCKING 0x0 ;  /* 0x0000000000007b1d */ /* 0x016fec0000010000 */
[----:B------:R-:W-:Y:S05]  /*0950*/  @!P0 BRA `(.L_x_9785) ;  /* 0x000000dc00508947 */ /* 0x000fea0003800000 */
.L_x_9786:
        /* <DEDUP_REMOVED lines=16> */
[----:B------:R-:W-:Y:S01]  /*0a60*/  LOP3.LUT R144, R17, 0x1, RZ, 0xfc, !PT ;  /* 0x0000000111907812 */ /* 0x000fe200078efcff */
[----:B------:R-:W-:Y:S01]  /*0a70*/  IMAD.MOV.U32 R18, RZ, RZ, RZ ;  /* 0x000000ffff127224 */ /* 0x000fe200078e00ff */
[----:B------:R-:W-:Y:S01]  /*0a80*/  SHF.R.S32.HI R3, RZ, 0x1f, R0 ;  /* 0x0000001fff037819 */ /* 0x000fe20000011400 */
[----:B------:R-:W-:-:S03]  /*0a90*/  UMOV UR46, URZ ;  /* 0x0000003f002e7c82 */ /* 0x000fc60008000000 */
[CC--:B------:R-:W-:Y:S01]  /*0aa0*/  LEA.HI R6, R3.reuse, R0.reuse, RZ, 0x4 ;  /* 0x0000000003067211 */ /* 0x0c0fe200078f20ff */
[----:B------:R-:W2:Y:S01]  /*0ab0*/  S2UR UR6, SR_SWINHI ;  /* 0x00000000000679c3 */ /* 0x000ea20000002f00 */
[CC--:B------:R-:W-:Y:S02]  /*0ac0*/  LEA.HI R4, R3.reuse, R0.reuse, RZ, 0x7 ;  /* 0x0000000003047211 */ /* 0x0c0fe400078f38ff */
[----:B------:R-:W-:Y:S02]  /*0ad0*/  LEA.HI R8, R3, R0, RZ, 0x5 ;  /* 0x0000000003087211 */ /* 0x000fe400078f28ff */
[----:B------:R-:W-:Y:S02]  /*0ae0*/  SHF.R.S32.HI R7, RZ, 0x4, R6 ;  /* 0x00000004ff077819 */ /* 0x000fe40000011406 */
[----:B------:R-:W-:Y:S02]  /*0af0*/  LOP3.LUT R3, R6, 0xfffffff0, RZ, 0xc0, !PT ;  /* 0xfffffff006037812 */ /* 0x000fe400078ec0ff */
[----:B------:R-:W-:-:S02]  /*0b00*/  SHF.R.S32.HI R5, RZ, 0x7, R4 ;  /* 0x00000007ff057819 */ /* 0x000fc40000011404 */
[----:B------:R-:W-:Y:S01]  /*0b10*/  LOP3.LUT R9, R4, 0xffffff80, RZ, 0xc0, !PT ;  /* 0xffffff8004097812 */ /* 0x000fe200078ec0ff */
[----:B------:R-:W-:Y:S01]  /*0b20*/  IMAD.IADD R3, R0, 0x1, -R3 ;  /* 0x0000000100037824 */ /* 0x000fe200078e0a03 */
[----:B------:R-:W-:Y:S01]  /*0b30*/  LEA.HI R4, R6, R7, RZ, 0x1 ;  /* 0x0000000706047211 */ /* 0x000fe200078f08ff */
[----:B------:R-:W-:Y:S01]  /*0b40*/  IMAD.HI R10, R5, 0x55555556, RZ ;  /* 0x55555556050a7827 */ /* 0x000fe200078e02ff */
[----:B------:R-:W-:Y:S01]  /*0b50*/  SHF.R.S32.HI R8, RZ, 0x5, R8 ;  /* 0x00000005ff087819 */ /* 0x000fe20000011408 */
[----:B-1----:R-:W-:Y:S01]  /*0b60*/  ULEA UR47, UR4, UR47, 0x18 ;  /* 0x0000002f042f7291 */ /* 0x002fe2000f8ec03f */
[----:B------:R-:W-:Y:S01]  /*0b70*/  LOP3.LUT R4, R4, 0x1ffffffe, RZ, 0xc0, !PT ;  /* 0x1ffffffe04047812 */ /* 0x000fe200078ec0ff */
[----:B------:R-:W-:Y:S01]  /*0b80*/  IMAD.IADD R9, R0, 0x1, -R9 ;  /* 0x0000000100097824 */ /* 0x000fe200078e0a09 */
[--C-:B------:R-:W-:Y:S01]  /*0b90*/  SHF.R.S32.HI R0, RZ, 0x1f, R3.reuse ;  /* 0x0000001fff007819 */ /* 0x100fe20000011403 */
[----:B------:R-:W-:Y:S01]  /*0ba0*/  IMAD R14, R8, 0x10, R3 ;  /* 0x00000010080e7824 */ /* 0x000fe200078e0203 */
[----:B------:R-:W-:Y:S01]  /*0bb0*/  LEA.HI R10, R10, R10, RZ, 0x1 ;  /* 0x0000000a0a0a7211 */ /* 0x000fe200078f08ff */
[----:B------:R-:W-:Y:S01]  /*0bc0*/  IMAD.IADD R7, R7, 0x1, -R4 ;  /* 0x0000000107077824 */ /* 0x000fe200078e0a04 */
[CC--:B------:R-:W-:Y:S01]  /*0bd0*/  LEA.HI R4, R0.reuse, R3.reuse, RZ, 0x2 ;  /* 0x0000000300047211 */ /* 0x0c0fe200078f10ff */
[----:B------:R-:W-:Y:S01]  /*0be0*/  UMOV UR4, UR47 ;  /* 0x0000002f00047c82 */ /* 0x000fe20008000000 */
[----:B--2---:R-:W-:Y:S01]  /*0bf0*/  UMOV UR5, UR6 ;  /* 0x0000000600057c82 */ /* 0x004fe20008000000 */
[----:B------:R-:W-:Y:S01]  /*0c00*/  LEA.HI R0, R0, R3, RZ, 0x3 ;  /* 0x0000000300007211 */ /* 0x000fe200078f18ff */
[----:B------:R-:W-:Y:S01]  /*0c10*/  IMAD R10, R10, -0x3, R5 ;  /* 0xfffffffd0a0a7824 */ /* 0x000fe200078e0205 */
[----:B------:R-:W-:Y:S01]  /*0c20*/  SHF.R.S32.HI R6, RZ, 0x1f, R9 ;  /* 0x0000001fff067819 */ /* 0x000fe20000011409 */
[----:B------:R-:W-:-:S02]  /*0c30*/  IMAD.SHL.U32 R7, R7, 0x8, RZ ;  /* 0x0000000807077824 */ /* 0x000fc400078e00ff */
[----:B------:R-:W-:Y:S01]  /*0c40*/  IMAD.SHL.U32 R5, R0, 0x10, RZ ;  /* 0x0000001000057824 */ /* 0x000fe200078e00ff */
[----:B------:R-:W-:Y:S01]  /*0c50*/  LOP3.LUT R0, R4, 0x7fffffc, RZ, 0xc0, !PT ;  /* 0x07fffffc04007812 */ /* 0x000fe200078ec0ff */
[----:B------:R-:W-:Y:S01]  /*0c60*/  IMAD.U32 R150, RZ, RZ, UR4 ;  /* 0x00000004ff967e24 */ /* 0x000fe2000f8e00ff */
[----:B------:R-:W-:Y:S01]  /*0c70*/  SHF.R.S32.HI R4, RZ, 0x2, R4 ;  /* 0x00000002ff047819 */ /* 0x000fe20000011404 */
[----:B------:R-:W-:Y:S01]  /*0c80*/  IMAD.U32 R151, RZ, RZ, UR5 ;  /* 0x00000005ff977e24 */ /* 0x000fe2000f8e00ff */
[-C--:B------:R-:W-:Y:S01]  /*0c90*/  LEA.HI R11, R6, R9.reuse, RZ, 0x2 ;  /* 0x00000009060b7211 */ /* 0x080fe200078f10ff */
[----:B------:R-:W-:Y:S01]  /*0ca0*/  IMAD.IADD R0, R3, 0x1, -R0 ;  /* 0x0000000103007824 */ /* 0x000fe200078e0a00 */
[----:B------:R-:W-:Y:S01]  /*0cb0*/  LOP3.LUT R5, R5, 0x7fffff80, RZ, 0xc0, !PT ;  /* 0x7fffff8005057812 */ /* 0x000fe200078ec0ff */
[----:B------:R-:W-:Y:S01]  /*0cc0*/  IMAD.SHL.U32 R4, R4, 0x40, RZ ;  /* 0x0000004004047824 */ /* 0x000fe200078e00ff */
[----:B------:R-:W-:Y:S01]  /*0cd0*/  SHF.R.S32.HI R12, RZ, 0x2, R11 ;  /* 0x00000002ff0c7819 */ /* 0x000fe2000001140b */
[----:B------:R-:W-:Y:S01]  /*0ce0*/  IMAD.U32 R3, R14, 0x20, R7 ;  /* 0x000000200e037824 */ /* 0x000fe200078e0007 */
[----:B------:R-:W-:Y:S01]  /*0cf0*/  SHF.R.S32.HI R13, RZ, 0x1f, R11 ;  /* 0x0000001fff0d7819 */ /* 0x000fe2000001140b */
[----:B------:R-:W-:Y:S01]  /*0d00*/  IMAD R5, R8, 0x100, R5 ;  /* 0x0000010008057824 */ /* 0x000fe200078e0205 */
[----:B------:R-:W-:Y:S01]  /*0d10*/  LOP3.LUT R4, R4, 0x40, RZ, 0xc0, !PT ;  /* 0x0000004004047812 */ /* 0x000fe200078ec0ff */
[----:B------:R-:W-:Y:S01]  /*0d20*/  UMOV UR5, URZ ;  /* 0x0000003f00057c82 */ /* 0x000fe20008000000 */
[----:B------:R-:W-:Y:S01]  /*0d30*/  LEA.HI R13, R13, R12, RZ, 0x3 ;  /* 0x0000000c0d0d7211 */ /* 0x000fe200078f18ff */
[----:B------:R-:W-:Y:S01]  /*0d40*/  IMAD R5, R0, 0x10, R5 ;  /* 0x0000001000057824 */ /* 0x000fe200078e0205 */
[----:B------:R-:W-:Y:S01]  /*0d50*/  LOP3.LUT R7, R4, 0x8, R7, 0xf8, !PT ;  /* 0x0000000804077812 */ /* 0x000fe200078ef807 */
[----:B------:R-:W-:Y:S01]  /*0d60*/  IMAD.WIDE R150, R3, 0x2, R150 ;  /* 0x0000000203967825 */ /* 0x000fe200078e0296 */
[----:B------:R-:W-:Y:S01]  /*0d70*/  SHF.R.U32.HI R4, RZ, 0x3, R4 ;  /* 0x00000003ff047819 */ /* 0x000fe20000011604 */
[----:B------:R-:W-:Y:S01]  /*0d80*/  UMOV UR4, UR7 ;  /* 0x0000000700047c82 */ /* 0x000fe20008000000 */
[----:B------:R-:W-:Y:S01]  /*0d90*/  LOP3.LUT R13, R13, 0xfffffff8, RZ, 0xc0, !PT ;  /* 0xfffffff80d0d7812 */ /* 0x000fe200078ec0ff */
[----:B------:R-:W-:Y:S01]  /*0da0*/  IMAD.U32 R148, RZ, RZ, UR5 ;  /* 0x00000005ff947e24 */ /* 0x000fe2000f8e00ff */
[----:B------:R-:W-:-:S02]  /*0db0*/  LEA.HI R6, R6, R9, RZ, 0x5 ;  /* 0x0000000906067211 */ /* 0x000fc400078f28ff */
[----:B------:R-:W-:Y:S01]  /*0dc0*/  LOP3.LUT R4, R7, R4, RZ, 0x3c, !PT ;  /* 0x0000000407047212 */ /* 0x000fe200078e3cff */
[----:B------:R-:W-:Y:S01]  /*0dd0*/  IMAD.IADD R13, R12, 0x1, -R13 ;  /* 0x000000010c0d7824 */ /* 0x000fe200078e0a0d */
[----:B------:R-:W-:Y:S02]  /*0de0*/  SHF.R.S32.HI R6, RZ, 0x5, R6 ;  /* 0x00000005ff067819 */ /* 0x000fe40000011406 */
[----:B------:R-:W-:Y:S01]  /*0df0*/  LOP3.LUT R8, R11, 0x7ffffffc, RZ, 0xc0, !PT ;  /* 0x7ffffffc0b087812 */ /* 0x000fe200078ec0ff */
[----:B------:R-:W-:Y:S02]  /*0e00*/  IMAD.IADD R4, R4, 0x1, R5 ;  /* 0x0000000104047824 */ /* 0x000fe400078e0205 */
[----:B------:R-:W-:Y:S02]  /*0e10*/  IMAD R13, R6, 0x10, R13 ;  /* 0x00000010060d7824 */ /* 0x000fe400078e020d */
[----:B------:R-:W-:Y:S01]  /*0e20*/  IMAD.IADD R19, R9, 0x1, -R8 ;  /* 0x0000000109137824 */ /* 0x000fe200078e0a08 */
[----:B------:R-:W-:Y:S01]  /*0e30*/  LEA R22, R4, UR47, 0x1 ;  /* 0x0000002f04167c11 */ /* 0x000fe2000f8e08ff */
[----:B------:R-:W-:-:S07]  /*0e40*/  IMAD R23, R10, 0x40, R13 ;  /* 0x000000400a177824 */ /* 0x000fce00078e020d */
.L_x_9829:
        /* <DEDUP_REMOVED lines=11> */
[----:B--2---:R-:W-:Y:S05]  /*0f00*/  @!P0 BRA `(.L_x_9787) ;  /* 0x0000000000248947 */ /* 0x004fea0003800000 */
        /* <DEDUP_REMOVED lines=9> */
.L_x_9787:
        /* <DEDUP_REMOVED lines=8> */
.L_x_9788:
[----:B------:R-:W-:Y:S01]  /*1020*/  R2UR UR5, R147 ;  /* 0x00000000930572ca */ /* 0x000fe200000e0000 */
[----:B------:R-:W1:Y:S01]  /*1030*/  LDC R4, c[0x0][0x288] ;  /* 0x0000a200ff047b82 */ /* 0x000e620000000800 */
[----:B------:R-:W-:Y:S01]  /*1040*/  ULDC UR6, c[0x0][0xdac] ;  /* 0x00036b0000067ab9 */ /* 0x000fe20000000800 */
[----:B------:R-:W-:Y:S01]  /*1050*/  ULDC.64 UR10, c[0x0][0x3f8] ;  /* 0x0000fe00000a7ab9 */ /* 0x000fe20000000a00 */
[----:B------:R-:W-:Y:S01]  /*1060*/  ULDC UR43, c[0x0][0xdb8] ;  /* 0x00036e00002b7ab9 */ /* 0x000fe20000000800 */
[----:B------:R-:W-:Y:S01]  /*1070*/  UISETP.NE.U32.AND UP0, UPT, UR10, URZ, UPT ;  /* 0x0000003f0a00728c */ /* 0x000fe2000bf05070 */
[----:B------:R-:W-:Y:S01]  /*1080*/  PLOP3.LUT P0, PT, PT, PT, PT, 0x80, 0x0 ;  /* 0x000000000000781c */ /* 0x000fe20003f0f070 */
[----:B------:R-:W-:Y:S01]  /*1090*/  UIADD3 UR4, UR7, -UR4, URZ ;  /* 0x8000000407047290 */ /* 0x000fe2000fffe03f */
[----:B------:R-:W-:Y:S01]  /*10a0*/  CS2R R12, SRZ ;  /* 0x00000000000c7805 */ /* 0x000fe2000001ff00 */
[----:B------:R-:W2:Y:S01]  /*10b0*/  LDC R65, c[0x0][0x2e0] ;  /* 0x0000b800ff417b82 */ /* 0x000ea20000000800 */
[----:B------:R-:W-:Y:S01]  /*10c0*/  UISETP.NE.AND.EX UP0, UPT, UR11, URZ, UPT, UP0 ;  /* 0x0000003f0b00728c */ /* 0x000fe2000bf05300 */
[----:B------:R-:W-:Y:S01]  /*10d0*/  IMAD.MOV.U32 R71, RZ, RZ, RZ ;  /* 0x000000ffff477224 */ /* 0x000fe200078e00ff */
[----:B------:R-:W-:Y:S01]  /*10e0*/  CS2R R38, SRZ ;  /* 0x0000000000267805 */ /* 0x000fe2000001ff00 */
[----:B------:R-:W-:Y:S01]  /*10f0*/  ULOP3.LUT UR5, URZ, UR5, URZ, 0x33, !UPT ;  /* 0x000000053f057292 */ /* 0x000fe2000f8e333f */
[----:B------:R-:W-:-:S02]  /*1100*/  CS2R R42, SRZ ;  /* 0x00000000002a7805 */ /* 0x000fc4000001ff00 */
[----:B------:R-:W-:Y:S02]  /*1110*/  CS2R R28, SRZ ;  /* 0x00000000001c7805 */ /* 0x000fe4000001ff00 */
[----:B------:R-:W-:Y:S01]  /*1120*/  CS2R R14, SRZ ;  /* 0x00000000000e7805 */ /* 0x000fe2000001ff00 */
[----:B------:R-:W-:Y:S01]  /*1130*/  UIADD3 UR5, UR5, UR6, URZ ;  /* 0x0000000605057290 */ /* 0x000fe2000fffe03f */
[----:B------:R-:W-:Y:S02]  /*1140*/  CS2R R44, SRZ ;  /* 0x00000000002c7805 */ /* 0x000fe4000001ff00 */
[----:B------:R-:W-:Y:S01]  /*1150*/  CS2R R46, SRZ ;  /* 0x00000000002e7805 */ /* 0x000fe2000001ff00 */
[----:B------:R-:W-:Y:S01]  /*1160*/  ULDC UR6, c[0x0][0x404] ;  /* 0x0001010000067ab9 */ /* 0x000fe20000000800 */
[----:B------:R-:W-:Y:S01]  /*1170*/  UIMAD UR42, UR5, 0xc0, URZ ;  /* 0x000000c0052a78a4 */ /* 0x000fe2000f8e023f */
[----:B------:R-:W-:Y:S01]  /*1180*/  CS2R R32, SRZ ;  /* 0x0000000000207805 */ /* 0x000fe2000001ff00 */
[----:B------:R-:W-:Y:S01]  /*1190*/  USEL UR5, UR6, 0x1, UP0 ;  /* 0x0000000106057887 */ /* 0x000fe20008000000 */
[----:B------:R-:W-:Y:S01]  /*11a0*/  CS2R R20, SRZ ;  /* 0x0000000000147805 */ /* 0x000fe2000001ff00 */
[----:B------:R-:W-:Y:S01]  /*11b0*/  UISETP.NE.AND UP0, UPT, UR43, 0x1, UPT ;  /* 0x000000012b00788c */ /* 0x000fe2000bf05270 */
[----:B------:R-:W-:Y:S01]  /*11c0*/  CS2R R48, SRZ ;  /* 0x0000000000307805 */ /* 0x000fe2000001ff00 */
[----:B------:R-:W-:Y:S01]  /*11d0*/  IMAD.U32 R17, RZ, RZ, UR42 ;  /* 0x0000002aff117e24 */ /* 0x000fe2000f8e00ff */
[----:B------:R-:W-:Y:S01]  /*11e0*/  CS2R R24, SRZ ;  /* 0x0000000000187805 */ /* 0x000fe2000001ff00 */
[----:B------:R-:W-:Y:S01]  /*11f0*/  IMAD.MOV.U32 R50, RZ, RZ, RZ ;  /* 0x000000ffff327224 */ /* 0x000fe200078e00ff */
[----:B------:R-:W-:-:S02]  /*1200*/  CS2R R52, SRZ ;  /* 0x0000000000347805 */ /* 0x000fc4000001ff00 */
        /* <DEDUP_REMOVED lines=10> */
[----:B------:R-:W-:Y:S01]  /*12b0*/  IMAD.HI R0, R0, 0x38e38e39, RZ ;  /* 0x38e38e3900007827 */ /* 0x000fe200078e02ff */
[----:B------:R-:W-:Y:S01]  /*12c0*/  UIMAD.WIDE.U32 UR4, UR8, UR4, URZ ;  /* 0x00000004080472a5 */ /* 0x000fe2000f8e003f */
[----:B------:R-:W-:Y:S01]  /*12d0*/  CS2R R56, SRZ ;  /* 0x0000000000387805 */ /* 0x000fe2000001ff00 */
[----:B------:R-:W-:Y:S01]  /*12e0*/  UMOV UR44, UR8 ;  /* 0x00000008002c7c82 */ /* 0x000fe20008000000 */
[----:B------:R-:W-:Y:S01]  /*12f0*/  IMAD.HI R4, R4, 0x38e38e39, RZ ;  /* 0x38e38e3904047827 */ /* 0x000fe200078e02ff */
        /* <DEDUP_REMOVED lines=16> */
[----:B------:R-:W-:Y:S01]  /*1400*/  ISETP.GE.AND P1, PT, R64, 0x1, PT ;  /* 0x000000014000780c */ /* 0x000fe20003f26270 */
[----:B------:R-:W-:Y:S02]  /*1410*/  IMAD.MOV.U32 R9, RZ, RZ, RZ ;  /* 0x000000ffff097224 */ /* 0x000fe400078e00ff */
[----:B------:R-:W-:Y:S02]  /*1420*/  IMAD.MOV.U32 R11, RZ, RZ, RZ ;  /* 0x000000ffff0b7224 */ /* 0x000fe400078e00ff */
[----:B------:R-:W-:-:S02]  /*1430*/  IMAD.MOV.U32 R78, RZ, RZ, RZ ;  /* 0x000000ffff4e7224 */ /* 0x000fc400078e00ff */
[----:B------:R-:W-:-:S06]  /*1440*/  IMAD.MOV.U32 R80, RZ, RZ, RZ ;  /* 0x000000ffff507224 */ /* 0x000fcc00078e00ff */
[----:B------:R-:W-:Y:S05]  /*1450*/  @!P1 BRA `(.L_x_9789) ;  /* 0x000000c000949947 */ /* 0x000fea0003800000 */
[----:B------:R-:W-:Y:S01]  /*1460*/  VIADD R0, R2, 0xffffff80 ;  /* 0xffffff8002007836 */ /* 0x000fe20000000000 */
[----:B------:R-:W-:-:S04]  /*1470*/  UIADD3 UR6, UR47, 0x24300, URZ ;  /* 0x000243002f067890 */ /* 0x000fc8000fffe03f */
[----:B------:R-:W-:Y:S01]  /*1480*/  SHF.R.S32.HI R3, RZ, 0x1f, R0 ;  /* 0x0000001fff037819 */ /* 0x000fe20000011400 */
[----:B------:R-:W-:-:S03]  /*1490*/  ULOP3.LUT UP0, URZ, UR6, 0x9f, URZ, 0xc0, !UPT ;  /* 0x0000009f063f7892 */ /* 0x000fc6000f80c03f */
[----:B------:R-:W-:-:S03]  /*14a0*/  LEA.HI R3, R3, R0, RZ, 0x7 ;  /* 0x0000000003037211 */ /* 0x000fc600078f38ff */
[----:B------:R-:W-:Y:S02]  /*14b0*/  PLOP3.LUT P0, PT, PT, PT, UP0, 0x80, 0x0 ;  /* 0x000000000000781c */ /* 0x000fe40003f0f008 */
[----:B------:R-:W-:-:S06]  /*14c0*/  SHF.R.S32.HI R3, RZ, 0x7, R3 ;  /* 0x00000007ff037819 */ /* 0x000fcc0000011403 */
[----:B------:R-:W1:Y:S02]  /*14d0*/  SHFL.IDX PT, R3, R3, RZ, 0x1f ;  /* 0x00001fff03037589 */ /* 0x000e6400000e0000 */
[----:B-1----:R-:W-:-:S13]  /*14e0*/  R2UR UR7, R3 ;  /* 0x00000000030772ca */ /* 0x002fda00000e0000 */
[----:B------:R-:W-:Y:S02]  /*14f0*/  UIMAD.WIDE UR4, UR7, 0x55555556, URZ ;  /* 0x55555556070478a5 */ /* 0x000fe4000f8e023f */
[----:B------:R-:W-:Y:S02]  /*1500*/  IMAD.U32 R146, RZ, RZ, UR7 ;  /* 0x00000007ff927e24 */ /* 0x000fe4000f8e00ff */
        /* <DEDUP_REMOVED lines=8> */
[----:B------:R-:W-:-:S04]  /*1590*/  ULOP3.LUT UR36, UR4, 0x3fff, URZ, 0xc0, !UPT ;  /* 0x00003fff04247892 */ /* 0x000fc8000f8ec03f */
        /* <DEDUP_REMOVED lines=18> */
.L_x_9790:
[----:B------:R-:W-:Y:S02]  /*16c0*/  LEA.HI R0, R18, R18, RZ, 0x1 ;  /* 0x0000001212007211 */ /* 0x000fe400078f08ff */
[----:B------:R-:W-:Y:S02]  /*16d0*/  ISETP.NE.AND P0, PT, R144, 0x3, PT ;  /* 0x000000039000780c */ /* 0x000fe40003f05270 */
[----:B------:R-:W-:-:S05]  /*16e0*/  LOP3.LUT R3, R0, 0xfffffffe, RZ, 0xc0, !PT ;  /* 0xfffffffe00037812 */ /* 0x000fca00078ec0ff */
[----:B------:R-:W-:-:S05]  /*16f0*/  IMAD.IADD R0, R18, 0x1, -R3 ;  /* 0x0000000112007824 */ /* 0x000fca00078e0a03 */
[----:B------:R-:W-:-:S04]  /*1700*/  SHF.L.U32 R0, R0, 0x1f, RZ ;  /* 0x0000001f00007819 */ /* 0x000fc800000006ff */
[----:B------:R-:W1:Y:S02]  /*1710*/  SYNCS.PHASECHK.TRANS64.TRYWAIT P1, [UR47+0x31c00], R0 ;  /* 0x031c0000ff0075a7 */ /* 0x000e64000802016f */
[----:B-1----:R-:W-:Y:S05]  /*1720*/  @!P1 BRA `(.L_x_9791) ;  /* 0x000000fc00d89947 */ /* 0x002fea0003800000 */
.L_x_9888:
[----:B------:R-:W-:Y:S05]  /*1730*/  @!P0 BRA `(.L_x_9792) ;  /* 0x0000000000048947 */ /* 0x000fea0003800000 */
[----:B------:R-:W-:Y:S01]  /*1740*/  BPT.TRAP 0x1 ;  /* 0x000000040000795c */ /* 0x000fe20000300000 */
.L_x_9792:
        /* <DEDUP_REMOVED lines=8> */
.L_x_9793:
[----:B------:R-:W-:Y:S01]  /*17d0*/  LOP3.LUT P1, RZ, R2, 0x7f, RZ, 0xc0, !PT ;  /* 0x0000007f02ff7812 */ /* 0x000fe2000782c0ff */
[----:B------:R-:W-:Y:S01]  /*17e0*/  IMAD.MOV.U32 R71, RZ, RZ, RZ ;  /* 0x000000ffff477224 */ /* 0x000fe200078e00ff */
[----:B--2---:R-:W-:Y:S11]  /*17f0*/  @P2 BRA `(.L_x_9794) ;  /* 0x0000000000082947 */ /* 0x004ff60003800000 */
[----:B------:R-:W2:Y:S02]  /*1800*/  SYNCS.PHASECHK.TRANS64.TRYWAIT P2, [R3+URZ+0x31c30], R0 ;  /* 0x031c3000030075a7 */ /* 0x000ea4000804017f */
[----:B--2---:R-:W-:Y:S05]  /*1810*/  @!P2 BRA `(.L_x_9795) ;  /* 0x000000fc00b4a947 */ /* 0x004fea0003800000 */
.L_x_9794:
[----:B------:R-:W-:Y:S05]  /*1820*/  WARPSYNC.ALL ;  /* 0x0000000000007948 */ /* 0x000fea0003800000 */
[----:B------:R-:W-:Y:S01]  /*1830*/  UIADD3 UR4, UR47, 0x16a00, URZ ;  /* 0x00016a002f047890 */ /* 0x000fe2000fffe03f */
[----:B------:R-:W-:Y:S01]  /*1840*/  WARPGROUP.ARRIVE ;  /* 0x00000000000079c5 */ /* 0x000fe20000000000 */
[----:B------:R-:W-:Y:S01]  /*1850*/  UMOV UR5, 0x80000020 ;  /* 0x8000002000057882 */ /* 0x000fe20000000000 */
[----:B------:R-:W-:Y:S01]  /*1860*/  UMOV UR7, 0x80000020 ;  /* 0x8000002000077882 */ /* 0x000fe20000000000 */
[----:B------:R-:W-:Y:S01]  /*1870*/  USHF.R.U32.HI UR4, URZ, 0x4, UR4 ;  /* 0x000000043f047899 */ /* 0x000fe20008011604 */
[----:B------:R-:W3:Y:S01]  /*1880*/  LDC R4, c[0x0][0x288] ;  /* 0x0000a200ff047b82 */ /* 0x000ee20000000800 */
[----:B------:R-:W-:Y:S01]  /*1890*/  UMOV UR9, UR5 ;  /* 0x0000000500097c82 */ /* 0x000fe20008000000 */
[----:B------:R-:W-:Y:S01]  /*18a0*/  UMOV UR11, 0x80000020 ;  /* 0x80000020000b7882 */ /* 0x000fe20000000000 */
[----:B------:R-:W-:Y:S01]  /*18b0*/  ULOP3.LUT UR4, UR4, 0x3fff, URZ, 0xc0, !UPT ;  /* 0x00003fff04047892 */ /* 0x000fe2000f8ec03f */
[----:B------:R-:W-:Y:S01]  /*18c0*/  IMAD R5, R64, -0x90, R65 ;  /* 0xffffff7040057824 */ /* 0x000fe200078e0241 */
[----:B------:R-:W-:Y:S01]  /*18d0*/  UMOV UR13, UR5 ;  /* 0x00000005000d7c82 */ /* 0x000fe20008000000 */
[----:B------:R-:W-:Y:S01]  /*18e0*/  UMOV UR15, 0x80000020 ;  /* 0x80000020000f7882 */ /* 0x000fe20000000000 */
[----:B------:R-:W-:Y:S01]  /*18f0*/  ULOP3.LUT UR40, UR4, 0x10000, URZ, 0xfc, !UPT ;  /* 0x0001000004287892 */ /* 0x000fe2000f8efc3f */
[----:B------:R-:W-:Y:S01]  /*1900*/  VIADD R12, R5, 0x90 ;  /* 0x00000090050c7836 */ /* 0x000fe20000000000 */
[----:B------:R-:W-:Y:S01]  /*1910*/  ULOP3.LUT UR4, UR36, 0x10000, URZ, 0xfc, !UPT ;  /* 0x0001000024047892 */ /* 0x000fe2000f8efc3f */
[----:B------:R-:W-:Y:S01]  /*1920*/  VIADD R111, R23, UR42 ;  /* 0x0000002a176f7c36 */ /* 0x000fe20008000000 */
[----:B------:R-:W-:Y:S01]  /*1930*/  UIMAD UR6, UR46, 0x6c0, UR40 ;  /* 0x000006c02e0678a4 */ /* 0x000fe2000f8e0228 */
[----:B------:R-:W-:Y:S01]  /*1940*/  IMAD R12, R19, -0x2, R12 ;  /* 0xfffffffe130c7824 */ /* 0x000fe200078e020c */
[----:B------:R-:W-:Y:S01]  /*1950*/  UMOV UR17, UR5 ;  /* 0x0000000500117c82 */ /* 0x000fe20008000000 */
[----:B------:R-:W-:Y:S01]  /*1960*/  UMOV UR19, 0x80000020 ;  /* 0x8000002000137882 */ /* 0x000fe20000000000 */
[----:B------:R-:W-:Y:S01]  /*1970*/  UIADD3 UR10, UR6, 0x40, URZ ;  /* 0x00000040060a7890 */ /* 0x000fe2000fffe03f */
[----:B------:R-:W-:Y:S01]  /*1980*/  UMOV UR8, UR4 ;  /* 0x0000000400087c82 */ /* 0x000fe20008000000 */
[----:B------:R-:W-:-:S03]  /*1990*/  UIADD3 UR14, UR6, 0xc0, URZ ;  /* 0x000000c0060e7890 */ /* 0x000fc6000fffe03f */
[----:B------:R-:W-:Y:S01]  /*19a0*/  HGMMA.64x16x16.F32.BF16 R96, gdesc[UR4], RZ, !UPT, gsb0 ;  /* 0x00200000046079f0 */ /* 0x000fe2000c0018ff */
[----:B------:R-:W-:Y:S01]  /*19b0*/  UMOV UR12, UR4 ;  /* 0x00000004000c7c82 */ /* 0x000fe20008000000 */
[----:B------:R-:W-:Y:S01]  /*19c0*/  UIADD3 UR18, UR6, 0x100, URZ ;  /* 0x0000010006127890 */ /* 0x000fe2000fffe03f */
[----:B------:R-:W-:Y:S01]  /*19d0*/  UMOV UR16, UR4 ;  /* 0x0000000400107c82 */ /* 0x000fe20008000000 */
[----:B------:R-:W-:Y:S01]  /*19e0*/  UIADD3 UR22, UR6, 0x140, URZ ;  /* 0x0000014006167890 */ /* 0x000fe2000fffe03f */
[----:B---3--:R-:W-:Y:S01]  /*19f0*/  IADD3 R14, -R4, 0x91, R5 ;  /* 0x00000091040e7810 */ /* 0x008fe20007ffe105 */
[----:B------:R-:W-:Y:S01]  /*1a00*/  UMOV UR20, UR4 ;  /* 0x0000000400147c82 */ /* 0x000fe20008000000 */
[----:B------:R-:W-:Y:S01]  /*1a10*/  UMOV UR21, UR5 ;  /* 0x0000000500157c82 */ /* 0x000fe20008000000 */
[----:B------:R-:W-:Y:S01]  /*1a20*/  UMOV UR23, 0x80000020 ;  /* 0x8000002000177882 */ /* 0x000fe20000000000 */
[----:B------:R-:W-:Y:S01]  /*1a30*/  UIADD3 UR26, UR6, 0x180, URZ ;  /* 0x00000180061a7890 */ /* 0x000fe2000fffe03f */
[----:B------:R-:W-:Y:S01]  /*1a40*/  IMAD R14, R19, -0x2, R14 ;  /* 0xfffffffe130e7824 */ /* 0x000fe200078e020e */
[----:B------:R-:W-:Y:S01]  /*1a50*/  UMOV UR24, UR4 ;  /* 0x0000000400187c82 */ /* 0x000fe20008000000 */
[----:B------:R-:W-:Y:S01]  /*1a60*/  UMOV UR25, UR5 ;  /* 0x0000000500197c82 */ /* 0x000fe20008000000 */
[----:B------:R-:W-:Y:S01]  /*1a70*/  UMOV UR27, 0x80000020 ;  /* 0x80000020001b7882 */ /* 0x000fe20000000000 */
[----:B------:R-:W-:Y:S01]  /*1a80*/  UIADD3 UR30, UR6, 0x1c0, URZ ;  /* 0x000001c0061e7890 */ /* 0x000fe2000fffe03f */
[----:B------:R-:W-:Y:S01]  /*1a90*/  VIADDMNMX R5, R111, R14, R12, PT ;  /* 0x0000000e6f057246 */ /* 0x000fe2000380010c */
[----:B------:R-:W-:Y:S01]  /*1aa0*/  UMOV UR28, UR4 ;  /* 0x00000004001c7c82 */ /* 0x000fe20008000000 */
[----:B------:R-:W-:Y:S01]  /*1ab0*/  UMOV UR29, UR5 ;  /* 0x00000005001d7c82 */ /* 0x000fe20008000000 */
[----:B------:R-:W-:Y:S01]  /*1ac0*/  UMOV UR31, 0x80000020 ;  /* 0x80000020001f7882 */ /* 0x000fe20000000000 */
[----:B------:R-:W-:Y:S01]  /*1ad0*/  UIADD3 UR7, UR4, 0x2, URZ ;  /* 0x0000000204077890 */ /* 0x000fe2000fffe03f */
[C---:B------:R-:W-:Y:S01]  /*1ae0*/  ISETP.GT.AND P2, PT, R5.reuse, RZ, PT ;  /* 0x000000ff0500720c */ /* 0x040fe20003f44270 */
[----:B------:R-:W-:Y:S01]  /*1af0*/  UIADD3 UR34, UR6, 0x400, URZ ;  /* 0x0000040006227890 */ /* 0x000fe2000fffe03f */
[C---:B------:R-:W-:Y:S01]  /*1b00*/  ISETP.GT.AND P3, PT, R5.reuse, 0x1, PT ;  /* 0x000000010500780c */ /* 0x040fe20003f64270 */
[----:B------:R-:W-:Y:S01]  /*1b10*/  UMOV UR35, 0x80000020 ;  /* 0x8000002000237882 */ /* 0x000fe20000000000 */
[----:B------:R-:W-:Y:S01]  /*1b20*/  UIADD3 UR38, UR6, 0x2c2, URZ ;  /* 0x000002c206267890 */ /* 0x000fe2000fffe03f */
[----:B------:R-:W-:Y:S01]  /*1b30*/  ISETP.GT.AND P4, PT, R5, 0x8, PT ;  /* 0x000000080500780c */ /* 0x000fe20003f84270 */
[----:B------:R-:W-:Y:S01]  /*1b40*/  UMOV UR39, 0x80000020 ;  /* 0x8000002000277882 */ /* 0x000fe20000000000 */
[----:B------:R-:W-:Y:S01]  /*1b50*/  UIADD3 UR50, UR6, 0x500, URZ ;  /* 0x0000050006327890 */ /* 0x000fe2000fffe03f */
[----:B------:R-:W-:Y:S01]  /*1b60*/  IADD3 R111, R14, 0x8, R111 ;  /* 0x000000080e6f7810 */ /* 0x000fe20007ffe06f */
[----:B------:R-:W-:Y:S01]  /*1b70*/  UMOV UR51, 0x80000020 ;  /* 0x8000002000337882 */ /* 0x000fe20000000000 */
[----:B------:R-:W-:-:S05]  /*1b80*/  IADD3 R65, -R4, UR42, R65 ;  /* 0x0000002a04417c10 */ /* 0x000fca000fffe141 */
[----:B------:R-:W-:Y:S01]  /*1b90*/  IMAD.HI R65, R65, 0x38e38e39, RZ ;  /* 0x38e38e3941417827 */ /* 0x000fe200078e02ff */
        /* <DEDUP_REMOVED lines=272> */
[----:B------:R-:W-:Y:S01]  /*2ca0*/  ISETP.GT.AND P2, PT, R5, 0x9, PT ;  /* 0x000000090500780c */ /* 0x000fe20003f44270 */
[----:B------:R-:W-:Y:S01]  /*2cb0*/  HGMMA.64x16x16.F32.BF16 R88, gdesc[UR24], R88, gsb0 ;  /* 0x00200000185879f0 */ /* 0x000fe20008001858 */
[----:B------:R-:W-:Y:S01]  /*2cc0*/  UIADD3 UR26, UR6, 0x502, URZ ;  /* 0x00000502061a7890 */ /* 0x000fe2000fffe03f */
[----:B------:R-:W-:Y:S01]  /*2cd0*/  FSEL R129, R100, -INF , P4 ;  /* 0xff80000064817808 */ /* 0x000fe20002000000 */
[----:B------:R-:W-:Y:S01]  /*2ce0*/  UMOV UR27, 0x80000020 ;  /* 0x80000020001b7882 */ /* 0x000fe20000000000 */
[----:B-12---:R-:W-:-:S02]  /*2cf0*/  FMNMX.FTZ R0, R125, R131, !PT ;  /* 0x000000837d007209 */ /* 0x006fc40007810000 */
[----:B------:R-:W-:Y:S02]  /*2d00*/  ISETP.GT.AND P3, PT, R5, 0x10, PT ;  /* 0x000000100500780c */ /* 0x000fe40003f64270 */
[----:B------:R-:W-:Y:S02]  /*2d10*/  FSEL R101, R101, -INF , P2 ;  /* 0xff80000065657808 */ /* 0x000fe40001000000 */
[----:B------:R-:W-:Y:S02]  /*2d20*/  FMNMX.FTZ R0, R129, R0, !PT ;  /* 0x0000000081007209 */ /* 0x000fe40007810000 */
[----:B------:R-:W-:Y:S02]  /*2d30*/  ISETP.GT.AND P2, PT, R5, 0x11, PT ;  /* 0x000000110500780c */ /* 0x000fe40003f44270 */
[----:B------:R-:W-:Y:S02]  /*2d40*/  FMNMX.FTZ R0, R101, R0, !PT ;  /* 0x0000000065007209 */ /* 0x000fe40007810000 */
[----:B------:R-:W-:Y:S01]  /*2d50*/  ISETP.GT.AND P4, PT, R5, 0x20, PT ;  /* 0x000000200500780c */ /* 0x000fe20003f84270 */
[----:B------:R-:W-:-:S02]  /*2d60*/  WARPGROUP.DEPBAR.LE gsb0, 0x0 ;  /* 0x00008000000079c5 */ /* 0x000fc40000010000 */
[----:B------:R-:W-:Y:S01]  /*2d70*/  WARPGROUP.ARRIVE ;  /* 0x00000000000079c5 */ /* 0x000fe20000000000 */
[----:B------:R-:W-:Y:S02]  /*2d80*/  FSEL R97, R88, -INF , P3 ;  /* 0xff80000058617808 */ /* 0x000fe40001800000 */
[----:B------:R-:W-:Y:S02]  /*2d90*/  ISETP.GT.AND P3, PT, R5, 0x18, PT ;  /* 0x000000180500780c */ /* 0x000fe40003f64270 */
[----:B------:R-:W-:Y:S01]  /*2da0*/  FSEL R89, R89, -INF , P2 ;  /* 0xff80000059597808 */ /* 0x000fe20001000000 */
[----:B------:R-:W-:Y:S01]  /*2db0*/  HGMMA.64x16x16.F32.BF16 R80, gdesc[UR24], R80, gsb0 ;  /* 0x00200000185079f0 */ /* 0x000fe20008001850 */
[----:B------:R-:W-:Y:S01]  /*2dc0*/  UIADD3 UR26, UR6, 0x542, URZ ;  /* 0x00000542061a7890 */ /* 0x000fe2000fffe03f */
[----:B------:R-:W-:Y:S01]  /*2dd0*/  FMNMX.FTZ R0, R97, R0, !PT ;  /* 0x0000000061007209 */ /* 0x000fe20007810000 */
[----:B------:R-:W-:Y:S01]  /*2de0*/  UMOV UR27, 0x80000020 ;  /* 0x80000020001b7882 */ /* 0x000fe20000000000 */
[----:B------:R-:W-:-:S02]  /*2df0*/  ISETP.GT.AND P2, PT, R5, 0x19, PT ;  /* 0x000000190500780c */ /* 0x000fc40003f44270 */
[----:B------:R-:W-:Y:S02]  /*2e00*/  FSEL R109, R92, -INF , P3 ;  /* 0xff8000005c6d7808 */ /* 0x000fe40001800000 */
[----:B------:R-:W-:Y:S02]  /*2e10*/  FMNMX.FTZ R0, R89, R0, !PT ;  /* 0x0000000059007209 */ /* 0x000fe40007810000 */
[----:B------:R-:W-:Y:S02]  /*2e20*/  FSEL R117, R93, -INF , P2 ;  /* 0xff8000005d757808 */ /* 0x000fe40001000000 */
[----:B------:R-:W-:Y:S02]  /*2e30*/  FMNMX.FTZ R0, R109, R0, !PT ;  /* 0x000000006d007209 */ /* 0x000fe40007810000 */
[----:B------:R-:W-:Y:S02]  /*2e40*/  ISETP.GT.AND P2, PT, R5, 0x21, PT ;  /* 0x000000210500780c */ /* 0x000fe40003f44270 */
[----:B------:R-:W-:-:S02]  /*2e50*/  FMNMX.FTZ R0, R117, R0, !PT ;  /* 0x0000000075007209 */ /* 0x000fc40007810000 */
        /* <DEDUP_REMOVED lines=8> */
[----:B------:R-:W-:Y:S01]  /*2ee0*/  ISETP.GT.AND P2, PT, R5, 0x29, PT ;  /* 0x000000290500780c */ /* 0x000fe20003f44270 */
[----:B------:R-:W-:Y:S01]  /*2ef0*/  UMOV UR27, 0x80000020 ;  /* 0x80000020001b7882 */ /* 0x000fe20000000000 */
[----:B------:R-:W-:-:S02]  /*2f00*/  FSEL R121, R84, -INF , P3 ;  /* 0xff80000054797808 */ /* 0x000fc40001800000 */
[----:B------:R-:W-:Y:S02]  /*2f10*/  FMNMX.FTZ R0, R127, R0, !PT ;  /* 0x000000007f007209 */ /* 0x000fe40007810000 */
[----:B------:R-:W-:Y:S02]  /*2f20*/  ISETP.GT.AND P4, PT, R5, 0x30, PT ;  /* 0x000000300500780c */ /* 0x000fe40003f84270 */
        /* <DEDUP_REMOVED lines=21> */
[----:B------:R-:W-:Y:S02]  /*3080*/  ISETP.GT.AND P3, PT, R5, 0x48, PT ;  /* 0x000000480500780c */ /* 0x000fe40003f64270 */
[----:B------:R-:W-:-:S04]  /*3090*/  SHF.R.U32.HI R72, RZ, 0x1f, R65 ;  /* 0x0000001fff487819 */ /* 0x000fc80000011641 */
[----:B------:R-:W-:Y:S01]  /*30a0*/  LEA.HI.SX32 R72, R65, R72, 0x1b ;  /* 0x0000004841487211 */ /* 0x000fe200078fdaff */
[----:B------:R-:W-:-:S05]  /*30b0*/  VIADD R65, R64, 0xfffffffe ;  /* 0xfffffffe40417836 */ /* 0x000fca0000000000 */
[----:B------:R-:W-:Y:S01]  /*30c0*/  R2UR UR45, R65 ;  /* 0x00000000412d72ca */ /* 0x000fe200000e0000 */
        /* <DEDUP_REMOVED lines=32> */
[----:B------:R-:W-:Y:S01]  /*32d0*/  FMNMX.FTZ R0, R53, R0, !PT ;  /* 0x0000000035007209 */ /* 0x000fe20007810000 */
        /* <DEDUP_REMOVED lines=9> */
[----:B------:R-:W-:Y:S01]  /*3370*/  ISETP.GT.AND P2, PT, R5, 0x69, PT ;  /* 0x000000690500780c */ /* 0x000fe20003f44270 */
[----:B------:R-:W-:Y:S01]  /*3380*/  ULDC UR6, c[0x0][0x988] ;  /* 0x0002620000067ab9 */ /* 0x000fe20000000800 */
[----:B------:R-:W-:-:S02]  /*3390*/  FSEL R21, R44, -INF , P3 ;  /* 0xff8000002c157808 */ /* 0x000fc40001800000 */
[----:B------:R-:W-:Y:S02]  /*33a0*/  FMNMX.FTZ R0, R41, R0, !PT ;  /* 0x0000000029007209 */ /* 0x000fe40007810000 */
[----:B------:R-:W-:Y:S02]  /*33b0*/  ISETP.GT.AND P3, PT, R5, 0x70, PT ;  /* 0x000000700500780c */ /* 0x000fe40003f64270 */
[----:B------:R-:W-:Y:S02]  /*33c0*/  FSEL R45, R45, -INF , P2 ;  /* 0xff8000002d2d7808 */ /* 0x000fe40001000000 */
[----:B------:R-:W-:Y:S02]  /*33d0*/  FMNMX.FTZ R0, R21, R0, !PT ;  /* 0x0000000015007209 */ /* 0x000fe40007810000 */
[----:B------:R-:W-:Y:S02]  /*33e0*/  ISETP.GT.AND P2, PT, R5, 0x71, PT ;  /* 0x000000710500780c */ /* 0x000fe40003f44270 */
[----:B------:R-:W-:-:S02]  /*33f0*/  FMNMX.FTZ R0, R45, R0, !PT ;  /* 0x000000002d007209 */ /* 0x000fc40007810000 */
[----:B------:R-:W-:-:S04]  /*3400*/  VIMNMX R40, R12, R111, PT ;  /* 0x0000006f0c287248 */ /* 0x000fc80003fe0100 */
[----:B------:R-:W-:Y:S01]  /*3410*/  ISETP.GT.AND P4, PT, R40, 0x8, PT ;  /* 0x000000082800780c */ /* 0x000fe20003f84270 */
        /* <DEDUP_REMOVED lines=25> */
[----:B------:R-:W-:-:S02]  /*35b0*/  ISETP.GT.AND P3, PT, R40, 0x1, PT ;  /* 0x000000012800780c */ /* 0x000fc40003f64270 */
[----:B------:R-:W-:Y:S01]  /*35c0*/  FMNMX.FTZ R10, R29, R0, !PT ;  /* 0x000000001d0a7209 */ /* 0x000fe20007810000 */
[----:B------:R-:W-:Y:S01]  /*35d0*/  IMAD.U32 R0, RZ, RZ, UR6 ;  /* 0x00000006ff007e24 */ /* 0x000fe2000f8e00ff */
[----:B------:R-:W-:Y:S02]  /*35e0*/  FSEL R99, R99, -INF , P3 ;  /* 0xff80000063637808 */ /* 0x000fe40001800000 */
[----:B------:R-:W-:Y:S01]  /*35f0*/  ISETP.GT.AND P3, PT, R40, 0x11, PT ;  /* 0x000000112800780c */ /* 0x000fe20003f64270 */
[----:B------:R-:W1:Y:S02]  /*3600*/  SHFL.BFLY PT, R5, R10, 0x2, 0x1f ;  /* 0x0c401f000a057f89 */ /* 0x000e6400000e0000 */
        /* <DEDUP_REMOVED lines=38> */
[----:B------:R-:W-:Y:S01]  /*3870*/  FSEL R95, R95, -INF , P3 ;  /* 0xff8000005f5f7808 */ /* 0x000fe20001800000 */
[-CC-:B------:R-:W-:Y:S01]  /*3880*/  FFMA.FTZ R7, R7, R0.reuse, -R6.reuse ;  /* 0x0000000007077223 */ /* 0x180fe20000010806 */
[C---:B------:R-:W-:Y:S01]  /*3890*/  ISETP.GT.AND P2, PT, R40.reuse, 0x20, PT ;  /* 0x000000202800780c */ /* 0x040fe20003f44270 */
[--C-:B------:R-:W-:Y:S01]  /*38a0*/  FFMA.FTZ R41, R41, R0, -R6.reuse ;  /* 0x0000000029297223 */ /* 0x100fe20000010806 */
[----:B------:R-:W-:Y:S01]  /*38b0*/  FMNMX.FTZ R20, R111, R20, !PT ;  /* 0x000000146f147209 */ /* 0x000fe20007810000 */
[----:B------:R-:W2:Y:S01]  /*38c0*/  MUFU.EX2 R81, R81 ;  /* 0x0000005100517308 */ /* 0x000ea20000000800 */
[----:B------:R-:W-:Y:S01]  /*38d0*/  ISETP.GT.AND P3, PT, R40, 0x21, PT ;  /* 0x000000212800780c */ /* 0x000fe20003f64270 */
[-CC-:B------:R-:W-:Y:S01]  /*38e0*/  FFMA.FTZ R21, R21, R0.reuse, -R6.reuse ;  /* 0x0000000015157223 */ /* 0x180fe20000010806 */
[----:B------:R-:W-:Y:S01]  /*38f0*/  FSEL R117, R82, -INF , P2 ;  /* 0xff80000052757808 */ /* 0x000fe20001000000 */
[--C-:B------:R-:W-:Y:S01]  /*3900*/  FFMA.FTZ R37, R73, R0, -R6.reuse ;  /* 0x0000000049257223 */ /* 0x100fe20000010806 */
[----:B-1----:R-:W-:Y:S01]  /*3910*/  FMNMX.FTZ R24, R95, R20, !PT ;  /* 0x000000145f187209 */ /* 0x002fe20007810000 */
[-CC-:B------:R-:W-:Y:S01]  /*3920*/  FFMA.FTZ R52, R29, R0.reuse, -R6.reuse ;  /* 0x000000001d347223 */ /* 0x180fe20000010806 */
[----:B------:R-:W-:Y:S01]  /*3930*/  ISETP.GT.AND P2, PT, R40, 0x28, PT ;  /* 0x000000282800780c */ /* 0x000fe20003f44270 */
[----:B------:R1:W-:Y:S01]  /*3940*/  MUFU.EX2 R20, R28 ;  /* 0x0000001c00147308 */ /* 0x0003e20000000800 */
[----:B------:R-:W-:Y:S01]  /*3950*/  FSEL R123, R83, -INF , P3 ;  /* 0xff800000537b7808 */ /* 0x000fe20001800000 */
[----:B------:R-:W-:Y:S01]  /*3960*/  FFMA.FTZ R83, R127, R0, -R6 ;  /* 0x000000007f537223 */ /* 0x000fe20000010806 */
[----:B------:R-:W-:-:S02]  /*3970*/  FMNMX.FTZ R24, R117, R24, !PT ;  /* 0x0000001875187209 */ /* 0x000fc40007810000 */
[----:B------:R-:W-:Y:S02]  /*3980*/  ISETP.GT.AND P3, PT, R40, 0x29, PT ;  /* 0x000000292800780c */ /* 0x000fe40003f64270 */
[----:B------:R-:W-:Y:S01]  /*3990*/  FSEL R125, R86, -INF , P2 ;  /* 0xff800000567d7808 */ /* 0x000fe20001000000 */
[----:B------:R-:W3:Y:S01]  /*39a0*/  MUFU.EX2 R10, R10 ;  /* 0x0000000a000a7308 */ /* 0x000ee20000000800 */
[----:B------:R-:W-:Y:S01]  /*39b0*/  FMNMX.FTZ R24, R123, R24, !PT ;  /* 0x000000187b187209 */ /* 0x000fe20007810000 */
[----:B--2---:R-:W-:Y:S01]  /*39c0*/  FADD.FTZ R73, R8, R81 ;  /* 0x0000005108497221 */ /* 0x004fe20000010000 */
[----:B------:R-:W-:Y:S02]  /*39d0*/  FSEL R87, R87, -INF , P3 ;  /* 0xff80000057577808 */ /* 0x000fe40001800000 */
[C---:B------:R-:W-:Y:S02]  /*39e0*/  ISETP.GT.AND P2, PT, R40.reuse, 0x30, PT ;  /* 0x000000302800780c */ /* 0x040fe40003f44270 */
[----:B------:R-:W-:Y:S01]  /*39f0*/  FMNMX.FTZ R24, R125, R24, !PT ;  /* 0x000000187d187209 */ /* 0x000fe20007810000 */
[----:B------:R-:W2:Y:S01]  /*3a00*/  MUFU.EX2 R85, R85 ;  /* 0x0000005500557308 */ /* 0x000ea20000000800 */
[----:B------:R-:W-:-:S02]  /*3a10*/  ISETP.GT.AND P3, PT, R40, 0x31, PT ;  /* 0x000000312800780c */ /* 0x000fc40003f64270 */
[----:B------:R-:W-:Y:S02]  /*3a20*/  FSEL R127, R74, -INF , P2 ;  /* 0xff8000004a7f7808 */ /* 0x000fe40001000000 */
[----:B-1----:R-:W-:Y:S02]  /*3a30*/  FMNMX.FTZ R28, R87, R24, !PT ;  /* 0x00000018571c7209 */ /* 0x002fe40007810000 */
[----:B------:R-:W-:Y:S01]  /*3a40*/  ISETP.GT.AND P2, PT, R40, 0x38, PT ;  /* 0x000000382800780c */ /* 0x000fe20003f44270 */
[----:B------:R1:W-:Y:S01]  /*3a50*/  MUFU.EX2 R24, R32 ;  /* 0x0000002000187308 */ /* 0x0003e20000000800 */
[----:B------:R-:W-:Y:S01]  /*3a60*/  FSEL R121, R75, -INF , P3 ;  /* 0xff8000004b797808 */ /* 0x000fe20001800000 */
[----:B------:R-:W-:Y:S01]  /*3a70*/  FFMA.FTZ R75, R119, R0, -R6 ;  /* 0x00000000774b7223 */ /* 0x000fe20000010806 */
[----:B------:R-:W-:Y:S01]  /*3a80*/  FMNMX.FTZ R28, R127, R28, !PT ;  /* 0x0000001c7f1c7209 */ /* 0x000fe20007810000 */
[----:B---3--:R-:W-:Y:S01]  /*3a90*/  FADD.FTZ R74, R10, R73 ;  /* 0x000000490a4a7221 */ /* 0x008fe20000010000 */
[----:B------:R-:W-:-:S02]  /*3aa0*/  ISETP.GT.AND P3, PT, R40, 0x39, PT ;  /* 0x000000392800780c */ /* 0x000fc40003f64270 */
[----:B------:R-:W-:Y:S01]  /*3ab0*/  FSEL R129, R78, -INF , P2 ;  /* 0xff8000004e817808 */ /* 0x000fe20001000000 */
[----:B------:R-:W3:Y:S01]  /*3ac0*/  MUFU.EX2 R12, R12 ;  /* 0x0000000c000c7308 */ /* 0x000ee20000000800 */
[----:B------:R-:W-:Y:S02]  /*3ad0*/  FMNMX.FTZ R28, R121, R28, !PT ;  /* 0x0000001c791c7209 */ /* 0x000fe40007810000 */
[----:B------:R-:W-:Y:S02]  /*3ae0*/  FSEL R79, R79, -INF , P3 ;  /* 0xff8000004f4f7808 */ /* 0x000fe40001800000 */
[C---:B------:R-:W-:Y:S02]  /*3af0*/  ISETP.GT.AND P2, PT, R40.reuse, 0x40, PT ;  /* 0x000000402800780c */ /* 0x040fe40003f44270 */
[----:B------:R-:W-:Y:S01]  /*3b00*/  FMNMX.FTZ R28, R129, R28, !PT ;  /* 0x0000001c811c7209 */ /* 0x000fe20007810000 */
[----:B------:R-:W4:Y:S01]  /*3b10*/  MUFU.EX2 R89, R89 ;  /* 0x0000005900597308 */ /* 0x000f220000000800 */
[----:B------:R-:W-:-:S02]  /*3b20*/  ISETP.GT.AND P3, PT, R40, 0x41, PT ;  /* 0x000000412800780c */ /* 0x000fc40003f64270 */
[----:B------:R-:W-:Y:S02]  /*3b30*/  FSEL R119, R58, -INF , P2 ;  /* 0xff8000003a777808 */ /* 0x000fe40001000000 */
[----:B-1----:R-:W-:Y:S02]  /*3b40*/  FMNMX.FTZ R32, R79, R28, !PT ;  /* 0x0000001c4f207209 */ /* 0x002fe40007810000 */
[C---:B------:R-:W-:Y:S01]  /*3b50*/  ISETP.GT.AND P2, PT, R40.reuse, 0x48, PT ;  /* 0x000000482800780c */ /* 0x040fe20003f44270 */
[----:B------:R1:W-:Y:S01]  /*3b60*/  MUFU.EX2 R28, R36 ;  /* 0x00000024001c7308 */ /* 0x0003e20000000800 */
[----:B------:R-:W-:Y:S01]  /*3b70*/  FSEL R115, R59, -INF , P3 ;  /* 0xff8000003b737808 */ /* 0x000fe20001800000 */
[----:B------:R-:W-:Y:S01]  /*3b80*/  FFMA.FTZ R59, R113, R0, -R6 ;  /* 0x00000000713b7223 */ /* 0x000fe20000010806 */
[----:B------:R-:W-:Y:S02]  /*3b90*/  FMNMX.FTZ R32, R119, R32, !PT ;  /* 0x0000002077207209 */ /* 0x000fe40007810000 */
[----:B------:R-:W-:-:S02]  /*3ba0*/  ISETP.GT.AND P3, PT, R40, 0x49, PT ;  /* 0x000000492800780c */ /* 0x000fc40003f64270 */
[----:B------:R-:W-:Y:S01]  /*3bb0*/  FSEL R131, R62, -INF , P2 ;  /* 0xff8000003e837808 */ /* 0x000fe20001000000 */
[----:B------:R-:W5:Y:S01]  /*3bc0*/  MUFU.EX2 R91, R91 ;  /* 0x0000005b005b7308 */ /* 0x000f620000000800 */
[----:B------:R-:W-:Y:S02]  /*3bd0*/  FMNMX.FTZ R32, R115, R32, !PT ;  /* 0x0000002073207209 */ /* 0x000fe40007810000 */
[----:B------:R-:W-:Y:S02]  /*3be0*/  FSEL R133, R63, -INF , P3 ;  /* 0xff8000003f857808 */ /* 0x000fe40001800000 */
[C---:B------:R-:W-:Y:S02]  /*3bf0*/  ISETP.GT.AND P2, PT, R40.reuse, 0x50, PT ;  /* 0x000000502800780c */ /* 0x040fe40003f44270 */
[----:B------:R-:W-:Y:S01]  /*3c00*/  FMNMX.FTZ R32, R131, R32, !PT ;  /* 0x0000002083207209 */ /* 0x000fe20007810000 */
[----:B------:R-:W-:Y:S01]  /*3c10*/  MUFU.EX2 R83, R83 ;  /* 0x0000005300537308 */ /* 0x000fe20000000800 */
[----:B------:R-:W-:-:S02]  /*3c20*/  ISETP.GT.AND P3, PT, R40, 0x51, PT ;  /* 0x000000512800780c */ /* 0x000fc40003f64270 */
[----:B------:R-:W-:Y:S01]  /*3c30*/  FSEL R113, R50, -INF , P2 ;  /* 0xff80000032717808 */ /* 0x000fe20001000000 */
[----:B------:R-:W-:Y:S01]  /*3c40*/  FFMA.FTZ R50, R77, R0, -R6 ;  /* 0x000000004d327223 */ /* 0x000fe20000010806 */
[----:B-1----:R-:W-:Y:S01]  /*3c50*/  FMNMX.FTZ R36, R133, R32, !PT ;  /* 0x0000002085247209 */ /* 0x002fe20007810000 */
[----:B--2---:R-:W-:Y:S01]  /*3c60*/  FADD.FTZ R77, R85, R74 ;  /* 0x0000004a554d7221 */ /* 0x004fe20000010000 */
        /* <DEDUP_REMOVED lines=8> */
[----:B----4-:R-:W-:Y:S01]  /*3cf0*/  FADD.FTZ R77, R89, R74 ;  /* 0x0000004a594d7221 */ /* 0x010fe20000010000 */
[----:B------:R-:W-:Y:S01]  /*3d00*/  FMNMX.FTZ R36, R107, R36, !PT ;  /* 0x000000246b247209 */ /* 0x000fe20007810000 */
[-CC-:B-1----:R-:W-:Y:S01]  /*3d10*/  FFMA.FTZ R44, R45, R0.reuse, -R6.reuse ;  /* 0x000000002d2c7223 */ /* 0x182fe20000010806 */
[----:B------:R-:W-:Y:S01]  /*3d20*/  ISETP.GT.AND P2, PT, R40, 0x60, PT ;  /* 0x000000602800780c */ /* 0x000fe20003f44270 */
[----:B------:R-:W-:Y:S01]  /*3d30*/  FFMA.FTZ R45, R67, R0, -R6 ;  /* 0x00000000432d7223 */ /* 0x000fe20000010806 */
[----:B------:R-:W-:Y:S01]  /*3d40*/  FSEL R55, R55, -INF , P3 ;  /* 0xff80000037377808 */ /* 0x000fe20001800000 */
[----:B------:R-:W-:Y:S01]  /*3d50*/  FADD.FTZ R76, R14, R77 ;  /* 0x0000004d0e4c7221 */ /* 0x000fe20000010000 */
[----:B------:R-:W-:Y:S01]  /*3d60*/  FMNMX.FTZ R36, R63, R36, !PT ;  /* 0x000000243f247209 */ /* 0x000fe20007810000 */
[----:B------:R-:W-:Y:S01]  /*3d70*/  MUFU.EX2 R75, R75 ;  /* 0x0000004b004b7308 */ /* 0x000fe20000000800 */
[----:B------:R-:W-:-:S02]  /*3d80*/  FSEL R105, R42, -INF , P2 ;  /* 0xff8000002a697808 */ /* 0x000fc40001000000 */
[C---:B------:R-:W-:Y:S02]  /*3d90*/  ISETP.GT.AND P3, PT, R40.reuse, 0x61, PT ;  /* 0x000000612800780c */ /* 0x040fe40003f64270 */
[----:B------:R-:W-:Y:S02]  /*3da0*/  FMNMX.FTZ R42, R55, R36, !PT ;  /* 0x00000024372a7209 */ /* 0x000fe40007810000 */
[C---:B------:R-:W-:Y:S01]  /*3db0*/  ISETP.GT.AND P2, PT, R40.reuse, 0x68, PT ;  /* 0x000000682800780c */ /* 0x040fe20003f44270 */
[----:B------:R-:W-:Y:S01]  /*3dc0*/  MUFU.EX2 R36, R11 ;  /* 0x0000000b00247308 */ /* 0x000fe20000000800 */
[----:B------:R-:W-:Y:S01]  /*3dd0*/  FSEL R135, R43, -INF , P3 ;  /* 0xff8000002b877808 */ /* 0x000fe20001800000 */
[----:B------:R-:W-:Y:S01]  /*3de0*/  FFMA.FTZ R43, R57, R0, -R6 ;  /* 0x00000000392b7223 */ /* 0x000fe20000010806 */
[----:B------:R-:W-:Y:S02]  /*3df0*/  FMNMX.FTZ R42, R105, R42, !PT ;  /* 0x0000002a692a7209 */ /* 0x000fe40007810000 */
[----:B------:R-:W-:-:S02]  /*3e00*/  ISETP.GT.AND P3, PT, R40, 0x69, PT ;  /* 0x000000692800780c */ /* 0x000fc40003f64270 */
[----:B------:R-:W-:Y:S01]  /*3e10*/  FSEL R139, R46, -INF , P2 ;  /* 0xff8000002e8b7808 */ /* 0x000fe20001000000 */
[--C-:B------:R-:W-:Y:S01]  /*3e20*/  FFMA.FTZ R46, R33, R0, -R6.reuse ;  /* 0x00000000212e7223 */ /* 0x100fe20000010806 */
[----:B------:R-:W-:Y:S01]  /*3e30*/  FMNMX.FTZ R42, R135, R42, !PT ;  /* 0x0000002a872a7209 */ /* 0x000fe20007810000 */
[----:B------:R-:W-:Y:S01]  /*3e40*/  FFMA.FTZ R33, R69, R0, -R6 ;  /* 0x0000000045217223 */ /* 0x000fe20000010806 */
[----:B------:R-:W-:Y:S01]  /*3e50*/  FSEL R47, R47, -INF , P3 ;  /* 0xff8000002f2f7808 */ /* 0x000fe20001800000 */
[----:B------:R-:W-:Y:S01]  /*3e60*/  MUFU.EX2 R59, R59 ;  /* 0x0000003b003b7308 */ /* 0x000fe20000000800 */
[C---:B------:R-:W-:Y:S02]  /*3e70*/  ISETP.GT.AND P2, PT, R40.reuse, 0x70, PT ;  /* 0x000000702800780c */ /* 0x040fe40003f44270 */
[----:B------:R-:W-:Y:S02]  /*3e80*/  FMNMX.FTZ R42, R139, R42, !PT ;  /* 0x0000002a8b2a7209 */ /* 0x000fe40007810000 */
[----:B------:R-:W-:-:S02]  /*3e90*/  ISETP.GT.AND P3, PT, R40, 0x71, PT ;  /* 0x000000712800780c */ /* 0x000fc40003f64270 */
[----:B------:R-:W-:Y:S01]  /*3ea0*/  FSEL R57, R34, -INF , P2 ;  /* 0xff80000022397808 */ /* 0x000fe20001000000 */
[--C-:B------:R-:W-:Y:S01]  /*3eb0*/  FFMA.FTZ R34, R9, R0, -R6.reuse ;  /* 0x0000000009227223 */ /* 0x100fe20000010806 */
[----:B------:R-:W-:Y:S01]  /*3ec0*/  FMNMX.FTZ R42, R47, R42, !PT ;  /* 0x0000002a2f2a7209 */ /* 0x000fe20007810000 */
[----:B------:R-:W-:Y:S01]  /*3ed0*/  MUFU.EX2 R51, R51 ;  /* 0x0000003300337308 */ /* 0x000fe20000000800 */
[C---:B------:R-:W-:Y:S02]  /*3ee0*/  ISETP.GT.AND P2, PT, R40.reuse, 0x78, PT ;  /* 0x000000782800780c */ /* 0x040fe40003f44270 */
[----:B------:R-:W-:Y:S01]  /*3ef0*/  FSEL R141, R35, -INF , P3 ;  /* 0xff800000238d7808 */ /* 0x000fe20001800000 */
[--C-:B------:R-:W-:Y:S01]  /*3f00*/  FFMA.FTZ R35, R61, R0, -R6.reuse ;  /* 0x000000003d237223 */ /* 0x100fe20000010806 */
[----:B------:R-:W-:Y:S02]  /*3f10*/  FMNMX.FTZ R42, R57, R42, !PT ;  /* 0x0000002a392a7209 */ /* 0x000fe40007810000 */
[----:B------:R-:W-:Y:S01]  /*3f20*/  ISETP.GT.AND P3, PT, R40, 0x79, PT ;  /* 0x000000792800780c */ /* 0x000fe20003f64270 */
[----:B------:R-:W-:Y:S01]  /*3f30*/  MUFU.EX2 R43, R43 ;  /* 0x0000002b002b7308 */ /* 0x000fe20000000800 */
[----:B------:R-:W-:Y:S01]  /*3f40*/  FSEL R143, R38, -INF , P2 ;  /* 0xff800000268f7808 */ /* 0x000fe20001000000 */
[--C-:B------:R-:W-:Y:S01]  /*3f50*/  FFMA.FTZ R38, R49, R0, -R6.reuse ;  /* 0x0000000031267223 */ /* 0x100fe20000010806 */
[----:B------:R-:W-:Y:S01]  /*3f60*/  FMNMX.FTZ R42, R141, R42, !PT ;  /* 0x0000002a8d2a7209 */ /* 0x000fe20007810000 */
[-CC-:B------:R-:W-:Y:S01]  /*3f70*/  FFMA.FTZ R49, R25, R0.reuse, -R6.reuse ;  /* 0x0000000019317223 */ /* 0x180fe20000010806 */
[----:B------:R-:W-:Y:S01]  /*3f80*/  FSEL R61, R39, -INF , P3 ;  /* 0xff800000273d7808 */ /* 0x000fe20001800000 */
[----:B------:R-:W-:Y:S01]  /*3f90*/  FFMA.FTZ R39, R13, R0, -R6 ;  /* 0x000000000d277223 */ /* 0x000fe20000010806 */
[----:B------:R-:W-:Y:S01]  /*3fa0*/  ISETP.GT.AND P2, PT, R40, 0x80, PT ;  /* 0x000000802800780c */ /* 0x000fe20003f44270 */
[----:B------:R-:W-:Y:S01]  /*3fb0*/  MUFU.EX2 R34, R34 ;  /* 0x0000002200227308 */ /* 0x000fe20000000800 */
[----:B------:R-:W-:-:S02]  /*3fc0*/  FMNMX.FTZ R42, R143, R42, !PT ;  /* 0x0000002a8f2a7209 */ /* 0x000fc40007810000 */
[----:B------:R-:W-:Y:S02]  /*3fd0*/  ISETP.GT.AND P3, PT, R40, 0x81, PT ;  /* 0x000000812800780c */ /* 0x000fe40003f64270 */
[----:B------:R-:W-:Y:S02]  /*3fe0*/  FSEL R149, R26, -INF , P2 ;  /* 0xff8000001a957808 */ /* 0x000fe40001000000 */
[----:B------:R-:W-:Y:S01]  /*3ff0*/  FMNMX.FTZ R42, R61, R42, !PT ;  /* 0x0000002a3d2a7209 */ /* 0x000fe20007810000 */
[----:B------:R-:W-:Y:S01]  /*4000*/  MUFU.EX2 R35, R35 ;  /* 0x0000002300237308 */ /* 0x000fe20000000800 */
[----:B------:R-:W-:Y:S02]  /*4010*/  ISETP.GT.AND P2, PT, R40, 0x88, PT ;  /* 0x000000882800780c */ /* 0x000fe40003f44270 */
[----:B------:R-:W-:Y:S02]  /*4020*/  FSEL R27, R27, -INF , P3 ;  /* 0xff8000001b1b7808 */ /* 0x000fe40001800000 */
[----:B------:R-:W-:-:S02]  /*4030*/  FMNMX.FTZ R42, R149, R42, !PT ;  /* 0x0000002a952a7209 */ /* 0x000fc40007810000 */
[----:B------:R-:W-:Y:S01]  /*4040*/  ISETP.GT.AND P3, PT, R40, 0x89, PT ;  /* 0x000000892800780c */ /* 0x000fe20003f64270 */
[--C-:B------:R-:W-:Y:S01]  /*4050*/  FFMA.FTZ R40, R15, R0, -R6.reuse ;  /* 0x000000000f287223 */ /* 0x100fe20000010806 */
[----:B------:R-:W-:Y:S01]  /*4060*/  FSEL R153, R30, -INF , P2 ;  /* 0xff8000001e997808 */ /* 0x000fe20001000000 */
[----:B------:R-:W-:Y:S01]  /*4070*/  MUFU.EX2 R7, R7 ;  /* 0x0000000700077308 */ /* 0x000fe20000000800 */
[----:B------:R-:W-:Y:S02]  /*4080*/  FMNMX.FTZ R42, R27, R42, !PT ;  /* 0x0000002a1b2a7209 */ /* 0x000fe40007810000 */
[----:B------:R-:W-:Y:S02]  /*4090*/  FSEL R31, R31, -INF , P3 ;  /* 0xff8000001f1f7808 */ /* 0x000fe40001800000 */
[----:B------:R-:W-:Y:S02]  /*40a0*/  FMNMX.FTZ R42, R153, R42, !PT ;  /* 0x0000002a992a7209 */ /* 0x000fe40007810000 */
[----:B------:R-:W-:Y:S01]  /*40b0*/  F2FP.BF16.F32.PACK_AB R8, R81, R8 ;  /* 0x000000085108723e */ /* 0x000fe200000010ff */
[----:B------:R-:W-:Y:S01]  /*40c0*/  MUFU.EX2 R38, R38 ;  /* 0x0000002600267308 */ /* 0x000fe20000000800 */
[----:B------:R-:W-:Y:S01]  /*40d0*/  FMNMX.FTZ R9, R31, R42, !PT ;  /* 0x0000002a1f097209 */ /* 0x000fe20007810000 */
[----:B------:R-:W-:Y:S01]  /*40e0*/  FFMA.FTZ R42, R53, R0, -R6 ;  /* 0x00000000352a7223 */ /* 0x000fe20000010806 */
[----:B------:R-:W-:Y:S01]  /*40f0*/  @!P1 VIADD R6, R3, 0x31c40 ;  /* 0x00031c4003069836 */ /* 0x000fe20000000000 */
[----:B------:R-:W-:-:S02]  /*4100*/  F2FP.BF16.F32.PACK_AB R10, R85, R10 ;  /* 0x0000000a550a723e */ /* 0x000fc400000010ff */
[----:B------:R-:W1:Y:S01]  /*4110*/  SHFL.BFLY PT, R26, R9, 0x2, 0x1f ;  /* 0x0c401f00091a7f89 */ /* 0x000e6200000e0000 */
[----:B------:R-:W-:Y:S01]  /*4120*/  F2FP.BF16.F32.PACK_AB R12, R89, R12 ;  /* 0x0000000c590c723e */ /* 0x000fe200000010ff */
[----:B------:R-:W-:Y:S01]  /*4130*/  MUFU.EX2 R39, R39 ;  /* 0x0000002700277308 */ /* 0x000fe20000000800 */
[----:B------:R-:W-:Y:S02]  /*4140*/  @!P1 PRMT R6, RZ, 0x654, R6 ;  /* 0x00000654ff069816 */ /* 0x000fe40000000006 */
[----:B-----5:R-:W-:Y:S02]  /*4150*/  F2FP.BF16.F32.PACK_AB R14, R91, R14 ;  /* 0x0000000e5b0e723e */ /* 0x020fe400000010ff */
[----:B------:R2:W-:Y:S03]  /*4160*/  @!P1 SYNCS.ARRIVE.TRANS64.RED.A1T0 RZ, [R6+URZ], RZ ;  /* 0x000000ff06ff99a7 */ /* 0x0005e6000810043f */
[----:B------:R-:W-:Y:S01]  /*4170*/  MUFU.EX2 R42, R42 ;  /* 0x0000002a002a7308 */ /* 0x000fe20000000800 */
[----:B--2---:R-:W-:-:S07]  /*4180*/  VIMNMX R6, RZ, R72, !PT ;  /* 0x00000048ff067248 */ /* 0x004fce0007fe0100 */
        /* <DEDUP_REMOVED lines=12> */
[----:B------:R-:W-:-:S03]  /*4250*/  ISETP.GE.AND P2, PT, R65, R6, PT ;  /* 0x000000064100720c */ /* 0x000fc60003f46270 */
        /* <DEDUP_REMOVED lines=34> */
[----:B------:R-:W-:Y:S01]  /*4480*/  F2FP.BF16.F32.PACK_AB R9, R68, R9 ;  /* 0x000000094409723e */ /* 0x000fe200000010ff */
[-CC-:B------:R-:W-:Y:S01]  /*4490*/  FFMA.FTZ R68, R55, R0.reuse, -R26.reuse ;  /* 0x0000000037447223 */ /* 0x180fe2000001081a */
[-CC-:B------:R-:W-:Y:S01]  /*44a0*/  FFMA.FTZ R149, R149, R0.reuse, -R26.reuse ;  /* 0x0000000095957223 */ /* 0x180fe2000001081a */
[----:B------:R-:W-:-:S03]  /*44b0*/  FFMA.FTZ R153, R153, R0, -R26 ;  /* 0x0000000099997223 */ /* 0x000fc6000001081a */
[----:B------:R-:W1:Y:S01]  /*44c0*/  MUFU.EX2 R13, R13 ;  /* 0x0000000d000d7308 */ /* 0x000e620000000800 */
[----:B--2---:R-:W-:-:S07]  /*44d0*/  FADD.FTZ R73, R11, R72 ;  /* 0x000000480b497221 */ /* 0x004fce0000010000 */
[----:B------:R-:W2:Y:S01]  /*44e0*/  MUFU.EX2 R30, R30 ;  /* 0x0000001e001e7308 */ /* 0x000ea20000000800 */
[C---:B---3--:R-:W-:Y:S01]  /*44f0*/  FADD.FTZ R72, R70.reuse, R73 ;  /* 0x0000004946487221 */ /* 0x048fe20000010000 */
[----:B------:R-:W-:Y:S01]  /*4500*/  F2FP.BF16.F32.PACK_AB R11, R70, R11 ;  /* 0x0000000b460b723e */ /* 0x000fe200000010ff */
[----:B------:R-:W-:-:S04]  /*4510*/  FFMA.FTZ R70, R135, R0, -R26 ;  /* 0x0000000087467223 */ /* 0x000fc8000001081a */
[----:B------:R3:W-:Y:S01]  /*4520*/  STSM.16.M88.4 [R22+0x24300], R8 ;  /* 0x0243000816007844 */ /* 0x0007e20000000200 */
[----:B------:R-:W4:Y:S01]  /*4530*/  MUFU.EX2 R15, R15 ;  /* 0x0000000f000f7308 */ /* 0x000f220000000800 */
[----:B-1----:R-:W-:Y:S01]  /*4540*/  FADD.FTZ R73, R13, R72 ;  /* 0x000000480d497221 */ /* 0x002fe20000010000 */
[----:B------:R-:W-:-:S06]  /*4550*/  FFMA.FTZ R72, R47, R0, -R26 ;  /* 0x000000002f487223 */ /* 0x000fcc000001081a */
[----:B------:R-:W1:Y:S01]  /*4560*/  MUFU.EX2 R54, R54 ;  /* 0x0000003600367308 */ /* 0x000e620000000800 */
[C---:B--2---:R-:W-:Y:S01]  /*4570*/  FADD.FTZ R74, R30.reuse, R73 ;  /* 0x000000491e4a7221 */ /* 0x044fe20000010000 */
[----:B------:R-:W-:Y:S01]  /*4580*/  FFMA.FTZ R73, R57, R0, -R26 ;  /* 0x0000000039497223 */ /* 0x000fe2000001081a */
[----:B------:R-:W-:Y:S01]  /*4590*/  FADD.FTZ R57, R91, R76 ;  /* 0x0000004c5b397221 */ /* 0x000fe20000010000 */
[----:B------:R-:W-:-:S03]  /*45a0*/  F2FP.BF16.F32.PACK_AB R13, R30, R13 ;  /* 0x0000000d1e0d723e */ /* 0x000fc600000010ff */
[----:B------:R-:W-:Y:S01]  /*45b0*/  FADD.FTZ R76, R20, R57 ;  /* 0x00000039144c7221 */ /* 0x000fe20000010000 */
[----:B------:R-:W2:Y:S01]  /*45c0*/  MUFU.EX2 R25, R25 ;  /* 0x0000001900197308 */ /* 0x000ea20000000800 */
[----:B----4-:R-:W-:Y:S01]  /*45d0*/  FADD.FTZ R47, R15, R74 ;  /* 0x0000004a0f2f7221 */ /* 0x010fe20000010000 */
[C---:B---3--:R-:W-:Y:S01]  /*45e0*/  F2FP.BF16.F32.PACK_AB R8, R83.reuse, R20 ;  /* 0x000000145308723e */ /* 0x048fe200000010ff */
[----:B------:R-:W-:-:S04]  /*45f0*/  FADD.FTZ R77, R83, R76 ;  /* 0x0000004c534d7221 */ /* 0x000fc80000010000 */
[----:B------:R-:W-:Y:S01]  /*4600*/  FADD.FTZ R76, R24, R77 ;  /* 0x0000004d184c7221 */ /* 0x000fe20000010000 */
[----:B------:R-:W3:Y:S01]  /*4610*/  MUFU.EX2 R56, R56 ;  /* 0x0000003800387308 */ /* 0x000ee20000000800 */
[C---:B-1----:R-:W-:Y:S01]  /*4620*/  FADD.FTZ R74, R54.reuse, R47 ;  /* 0x0000002f364a7221 */ /* 0x042fe20000010000 */
[----:B------:R-:W-:-:S05]  /*4630*/  F2FP.BF16.F32.PACK_AB R15, R54, R15 ;  /* 0x0000000f360f723e */ /* 0x000fca00000010ff */
[----:B------:R-:W-:Y:S01]  /*4640*/  STSM.16.M88.4 [R22+0x25b00], R12 ;  /* 0x025b000c16007844 */ /* 0x000fe20000000200 */
[----:B------:R-:W1:Y:S01]  /*4650*/  MUFU.EX2 R29, R29 ;  /* 0x0000001d001d7308 */ /* 0x000e620000000800 */
[----:B--2---:R-:W-:-:S07]  /*4660*/  FADD.FTZ R57, R25, R74 ;  /* 0x0000004a19397221 */ /* 0x004fce0000010000 */
[----:B------:R-:W2:Y:S01]  /*4670*/  MUFU.EX2 R58, R58 ;  /* 0x0000003a003a7308 */ /* 0x000ea20000000800 */
[C---:B---3--:R-:W-:Y:S01]  /*4680*/  FADD.FTZ R74, R56.reuse, R57 ;  /* 0x00000039384a7221 */ /* 0x048fe20000010000 */
[----:B------:R-:W-:Y:S01]  /*4690*/  FFMA.FTZ R57, R31, R0, -R26 ;  /* 0x000000001f397223 */ /* 0x000fe2000001081a */
[----:B------:R-:W-:Y:S01]  /*46a0*/  FADD.FTZ R31, R75, R76 ;  /* 0x0000004c4b1f7221 */ /* 0x000fe20000010000 */
[----:B------:R-:W-:Y:S01]  /*46b0*/  F2FP.BF16.F32.PACK_AB R9, R56, R25 ;  /* 0x000000193809723e */ /* 0x000fe200000010ff */
[----:B------:R-:W-:-:S03]  /*46c0*/  IMAD.MOV.U32 R56, RZ, RZ, R71 ;  /* 0x000000ffff387224 */ /* 0x000fc600078e0047 */
[----:B------:R-:W3:Y:S08]  /*46d0*/  MUFU.EX2 R53, R53 ;  /* 0x0000003500357308 */ /* 0x000ef00000000800 */
[----:B------:R-:W4:Y:S08]  /*46e0*/  MUFU.EX2 R62, R62 ;  /* 0x0000003e003e7308 */ /* 0x000f300000000800 */
[----:B------:R5:W-:Y:S08]  /*46f0*/  MUFU.EX2 R55, R63 ;  /* 0x0000003f00377308 */ /* 0x000bf00000000800 */
[----:B------:R-:W4:Y:S01]  /*4700*/  MUFU.EX2 R66, R66 ;  /* 0x0000004200427308 */ /* 0x000f220000000800 */
[----:B-----5:R-:W-:Y:S01]  /*4710*/  FFMA.FTZ R63, R27, R0, -R26 ;  /* 0x000000001b3f7223 */ /* 0x020fe2000001081a */
[----:B-1----:R-:W-:Y:S01]  /*4720*/  FADD.FTZ R27, R29, R74 ;  /* 0x0000004a1d1b7221 */ /* 0x002fe20000010000 */
[----:B------:R-:W-:-:S03]  /*4730*/  FADD.FTZ R74, R28, R31 ;  /* 0x0000001f1c4a7221 */ /* 0x000fc60000010000 */
[----:B--2---:R-:W-:Y:S01]  /*4740*/  FADD.FTZ R26, R58, R27 ;  /* 0x0000001b3a1a7221 */ /* 0x004fe20000010000 */
[----:B------:R-:W-:Y:S01]  /*4750*/  FADD.FTZ R31, R59, R74 ;  /* 0x0000004a3b1f7221 */ /* 0x000fe20000010000 */
[----:B------:R-:W1:Y:S02]  /*4760*/  MUFU.EX2 R67, R67 ;  /* 0x0000004300437308 */ /* 0x000e640000000800 */
[----:B---3--:R-:W-:Y:S01]  /*4770*/  FADD.FTZ R27, R53, R26 ;  /* 0x0000001a351b7221 */ /* 0x008fe20000010000 */
[----:B------:R-:W-:-:S03]  /*4780*/  FADD.FTZ R10, R32, R31 ;  /* 0x0000001f200a7221 */ /* 0x000fc60000010000 */
[----:B----4-:R-:W-:Y:S01]  /*4790*/  FADD.FTZ R27, R62, R27 ;  /* 0x0000001b3e1b7221 */ /* 0x010fe20000010000 */
[----:B------:R-:W-:Y:S01]  /*47a0*/  FADD.FTZ R11, R51, R10 ;  /* 0x0000000a330b7221 */ /* 0x000fe20000010000 */
[----:B------:R-:W2:Y:S01]  /*47b0*/  MUFU.EX2 R60, R60 ;  /* 0x0000003c003c7308 */ /* 0x000ea20000000800 */
[----:B------:R-:W-:Y:S01]  /*47c0*/  F2FP.BF16.F32.PACK_AB R10, R75, R24 ;  /* 0x000000184b0a723e */ /* 0x000fe200000010ff */
[----:B------:R-:W-:Y:S01]  /*47d0*/  FADD.FTZ R26, R66, R27 ;  /* 0x0000001b421a7221 */ /* 0x000fe20000010000 */
[----:B------:R-:W-:Y:S01]  /*47e0*/  FADD.FTZ R20, R36, R11 ;  /* 0x0000000b24147221 */ /* 0x000fe20000010000 */
[----:B------:R-:W-:Y:S01]  /*47f0*/  F2FP.BF16.F32.PACK_AB R24, R59, R28 ;  /* 0x0000001c3b18723e */ /* 0x000fe200000010ff */
[--C-:B------:R-:W-:Y:S01]  /*4800*/  IMAD.MOV.U32 R59, RZ, RZ, R71.reuse ;  /* 0x000000ffff3b7224 */ /* 0x100fe200078e0047 */
[----:B------:R-:W-:Y:S01]  /*4810*/  F2FP.BF16.F32.PACK_AB R11, R58, R29 ;  /* 0x0000001d3a0b723e */ /* 0x000fe200000010ff */
[----:B------:R-:W-:Y:S01]  /*4820*/  IMAD.MOV.U32 R58, RZ, RZ, R71 ;  /* 0x000000ffff3a7224 */ /* 0x000fe200078e0047 */
[----:B------:R-:W3:Y:S01]  /*4830*/  MUFU.EX2 R69, R69 ;  /* 0x0000004500457308 */ /* 0x000ee20000000800 */
[----:B-1----:R-:W-:-:S02]  /*4840*/  FADD.FTZ R25, R67, R26 ;  /* 0x0000001a43197221 */ /* 0x002fc40000010000 */
[----:B------:R1:W-:Y:S05]  /*4850*/  STSM.16.M88.4 [R22+0x27300], R8 ;  /* 0x0273000816007844 */ /* 0x0003ea0000000200 */
[----:B------:R-:W4:Y:S01]  /*4860*/  MUFU.EX2 R4, R4 ;  /* 0x0000000400047308 */ /* 0x000f220000000800 */
[----:B--2---:R-:W-:Y:S01]  /*4870*/  FADD.FTZ R26, R60, R25 ;  /* 0x000000193c1a7221 */ /* 0x004fe20000010000 */
[----:B------:R-:W-:-:S04]  /*4880*/  FADD.FTZ R25, R43, R20 ;  /* 0x000000142b197221 */ /* 0x000fc80000010000 */
[----:B------:R-:W-:Y:S01]  /*4890*/  FADD.FTZ R28, R34, R25 ;  /* 0x00000019221c7221 */ /* 0x000fe20000010000 */
[----:B------:R-:W-:Y:S01]  /*48a0*/  F2FP.BF16.F32.PACK_AB R25, R62, R53 ;  /* 0x000000353e19723e */ /* 0x000fe200000010ff */
[----:B------:R-:W2:Y:S01]  /*48b0*/  MUFU.EX2 R3, R133 ;  /* 0x0000008500037308 */ /* 0x000ea20000000800 */
[----:B---3--:R-:W-:Y:S01]  /*48c0*/  FADD.FTZ R27, R69, R26 ;  /* 0x0000001a451b7221 */ /* 0x008fe20000010000 */
[----:B------:R-:W-:Y:S01]  /*48d0*/  FADD.FTZ R28, R35, R28 ;  /* 0x0000001c231c7221 */ /* 0x000fe20000010000 */
[----:B------:R-:W-:Y:S01]  /*48e0*/  F2FP.BF16.F32.PACK_AB R26, R51, R32 ;  /* 0x00000020331a723e */ /* 0x000fe200000010ff */
[--C-:B------:R-:W-:Y:S02]  /*48f0*/  IMAD.MOV.U32 R62, RZ, RZ, R71.reuse ;  /* 0x000000ffff3e7224 */ /* 0x100fe400078e0047 */
[----:B------:R-:W-:Y:S01]  /*4900*/  FADD.FTZ R31, R7, R28 ;  /* 0x0000001c071f7221 */ /* 0x000fe20000010000 */
[----:B------:R-:W-:Y:S01]  /*4910*/  IMAD.MOV.U32 R53, RZ, RZ, R71 ;  /* 0x000000ffff357224 */ /* 0x000fe200078e0047 */
[----:B------:R-:W3:Y:S01]  /*4920*/  MUFU.EX2 R64, R113 ;  /* 0x0000007100407308 */ /* 0x000ee20000000800 */
[----:B----4-:R-:W-:Y:S01]  /*4930*/  FADD.FTZ R30, R4, R27 ;  /* 0x0000001b041e7221 */ /* 0x010fe20000010000 */
[----:B------:R-:W-:Y:S01]  /*4940*/  F2FP.BF16.F32.PACK_AB R27, R67, R66 ;  /* 0x00000042431b723e */ /* 0x000fe200000010ff */
[----:B------:R-:W-:-:S02]  /*4950*/  IMAD.MOV.U32 R67, RZ, RZ, R71 ;  /* 0x000000ffff437224 */ /* 0x000fc400078e0047 */
[----:B------:R-:W-:Y:S02]  /*4960*/  IMAD.MOV.U32 R66, RZ, RZ, R71 ;  /* 0x000000ffff427224 */ /* 0x000fe400078e0047 */
[----:B------:R-:W-:Y:S01]  /*4970*/  STSM.16.M88.4 [R22+0x28b00], R24 ;  /* 0x028b001816007844 */ /* 0x000fe20000000200 */
[----:B------:R-:W4:Y:S01]  /*4980*/  MUFU.EX2 R65, R65 ;  /* 0x0000004100417308 */ /* 0x000f220000000800 */
[----:B--2---:R-:W-:Y:S01]  /*4990*/  FADD.FTZ R29, R3, R30 ;  /* 0x0000001e031d7221 */ /* 0x004fe20000010000 */
[----:B------:R-:W-:Y:S01]  /*49a0*/  FADD.FTZ R30, R38, R31 ;  /* 0x0000001f261e7221 */ /* 0x000fe20000010000 */
[----:B------:R-:W-:-:S03]  /*49b0*/  IMAD.MOV.U32 R51, RZ, RZ, R71 ;  /* 0x000000ffff337224 */ /* 0x000fc600078e0047 */
[----:B------:R-:W-:Y:S01]  /*49c0*/  FADD.FTZ R31, R39, R30 ;  /* 0x0000001e271f7221 */ /* 0x000fe20000010000 */
[----:B------:R-:W-:Y:S01]  /*49d0*/  F2FP.BF16.F32.PACK_AB R30, R35, R34 ;  /* 0x00000022231e723e */ /* 0x000fe200000010ff */
[----:B------:R-:W2:Y:S01]  /*49e0*/  MUFU.EX2 R68, R68 ;  /* 0x0000004400447308 */ /* 0x000ea20000000800 */
[----:B---3--:R-:W-:Y:S01]  /*49f0*/  FADD.FTZ R28, R64, R29 ;  /* 0x0000001d401c7221 */ /* 0x008fe20000010000 */
[----:B------:R-:W-:Y:S01]  /*4a00*/  FADD.FTZ R31, R42, R31 ;  /* 0x0000001f2a1f7221 */ /* 0x000fe20000010000 */
[----:B------:R-:W-:Y:S01]  /*4a10*/  F2FP.BF16.F32.PACK_AB R29, R69, R60 ;  /* 0x0000003c451d723e */ /* 0x000fe200000010ff */
[----:B------:R-:W-:Y:S02]  /*4a20*/  IMAD.MOV.U32 R69, RZ, RZ, R71 ;  /* 0x000000ffff457224 */ /* 0x000fe400078e0047 */
[----:B-1----:R-:W-:Y:S01]  /*4a30*/  FADD.FTZ R10, R40, R31 ;  /* 0x0000001f280a7221 */ /* 0x002fe20000010000 */
[----:B------:R-:W-:Y:S01]  /*4a40*/  F2FP.BF16.F32.PACK_AB R31, R3, R4 ;  /* 0x00000004031f723e */ /* 0x000fe200000010ff */
[----:B------:R-:W1:Y:S01]  /*4a50*/  MUFU.EX2 R47, R105 ;  /* 0x00000069002f7308 */ /* 0x000e620000000800 */
[----:B----4-:R-:W-:Y:S01]  /*4a60*/  FADD.FTZ R54, R65, R28 ;  /* 0x0000001c41367221 */ /* 0x010fe20000010000 */
[----:B------:R-:W-:Y:S01]  /*4a70*/  F2FP.BF16.F32.PACK_AB R28, R43, R36 ;  /* 0x000000242b1c723e */ /* 0x000fe200000010ff */
[----:B------:R-:W-:Y:S01]  /*4a80*/  FADD.FTZ R10, R41, R10 ;  /* 0x0000000a290a7221 */ /* 0x000fe20000010000 */
[----:B------:R-:W-:Y:S01]  /*4a90*/  F2FP.BF16.F32.PACK_AB R9, R65, R64 ;  /* 0x000000404109723e */ /* 0x000fe200000010ff */
[----:B------:R-:W-:Y:S01]  /*4aa0*/  FADD.FTZ R43, R55, R54 ;  /* 0x00000036372b7221 */ /* 0x000fe20000010000 */
[----:B------:R-:W-:Y:S01]  /*4ab0*/  F2FP.BF16.F32.PACK_AB R40, R41, R40 ;  /* 0x000000282928723e */ /* 0x000fe200000010ff */
[----:B------:R-:W-:Y:S01]  /*4ac0*/  STSM.16.M88.4 [R22+0x2a300], R28 ;  /* 0x02a3001c16007844 */ /* 0x000fe20000000200 */
[----:B------:R-:W3:Y:S01]  /*4ad0*/  MUFU.EX2 R70, R70 ;  /* 0x0000004600467308 */ /* 0x000ee20000000800 */
[C---:B--2---:R-:W-:Y:S01]  /*4ae0*/  FADD.FTZ R8, R68.reuse, R43 ;  /* 0x0000002b44087221 */ /* 0x044fe20000010000 */
[----:B------:R-:W-:Y:S01]  /*4af0*/  F2FP.BF16.F32.PACK_AB R11, R68, R55 ;  /* 0x00000037440b723e */ /* 0x000fe200000010ff */
[----:B------:R-:W-:-:S02]  /*4b00*/  IMAD.MOV.U32 R68, RZ, RZ, R71 ;  /* 0x000000ffff447224 */ /* 0x000fc400078e0047 */
[--C-:B------:R-:W-:Y:S02]  /*4b10*/  IMAD.MOV.U32 R65, RZ, RZ, R71.reuse ;  /* 0x000000ffff417224 */ /* 0x100fe400078e0047 */
        /* <DEDUP_REMOVED lines=9> */
[----:B------:R-:W-:Y:S01]  /*4bb0*/  FADD.FTZ R3, R21, R10 ;  /* 0x0000000a15037221 */ /* 0x000fe20000010000 */
[----:B------:R-:W-:Y:S01]  /*4bc0*/  F2FP.BF16.F32.PACK_AB R10, R42, R39 ;  /* 0x000000272a0a723e */ /* 0x000fe200000010ff */
[--C-:B------:R-:W-:Y:S01]  /*4bd0*/  IMAD.MOV.U32 R39, RZ, RZ, R71.reuse ;  /* 0x000000ffff277224 */ /* 0x100fe200078e0047 */
[----:B------:R-:W-:Y:S01]  /*4be0*/  F2FP.BF16.F32.PACK_AB R41, R70, R47 ;  /* 0x0000002f4629723e */ /* 0x000fe200000010ff */
[----:B------:R-:W-:Y:S01]  /*4bf0*/  IMAD.MOV.U32 R70, RZ, RZ, R71 ;  /* 0x000000ffff467224 */ /* 0x000fe200078e0047 */
[C---:B------:R-:W-:Y:S01]  /*4c00*/  F2FP.BF16.F32.PACK_AB R42, R44.reuse, R21 ;  /* 0x000000152c2a723e */ /* 0x040fe200000010ff */
[----:B------:R-:W3:Y:S01]  /*4c10*/  MUFU.EX2 R73, R73 ;  /* 0x0000004900497308 */ /* 0x000ee20000000800 */
[----:B--2---:R-:W-:Y:S01]  /*4c20*/  FADD.FTZ R7, R139, R12 ;  /* 0x0000000c8b077221 */ /* 0x004fe20000010000 */
[----:B------:R-:W-:Y:S01]  /*4c30*/  FADD.FTZ R12, R44, R3 ;  /* 0x000000032c0c7221 */ /* 0x000fe20000010000 */
[----:B------:R2:W-:Y:S01]  /*4c40*/  STSM.16.M88.4 [R22+0x2bb00], R8 ;  /* 0x02bb000816007844 */ /* 0x0005e20000000200 */
[----:B------:R-:W-:-:S02]  /*4c50*/  IMAD.MOV.U32 R47, RZ, RZ, R71 ;  /* 0x000000ffff2f7224 */ /* 0x000fc400078e0047 */
[----:B------:R-:W-:Y:S01]  /*4c60*/  FADD.FTZ R3, R45, R12 ;  /* 0x0000000c2d037221 */ /* 0x000fe20000010000 */
[----:B------:R-:W-:Y:S01]  /*4c70*/  IMAD.MOV.U32 R44, RZ, RZ, R71 ;  /* 0x000000ffff2c7224 */ /* 0x000fe200078e0047 */
[----:B------:R-:W4:Y:S01]  /*4c80*/  MUFU.EX2 R48, R48 ;  /* 0x0000003000307308 */ /* 0x000f220000000800 */
[C---:B-1----:R-:W-:Y:S01]  /*4c90*/  FADD.FTZ R14, R72.reuse, R7 ;  /* 0x00000007480e7221 */ /* 0x042fe20000010000 */
[----:B------:R-:W-:Y:S01]  /*4ca0*/  F2FP.BF16.F32.PACK_AB R43, R72, R139 ;  /* 0x0000008b482b723e */ /* 0x000fe200000010ff */
[--C-:B------:R-:W-:Y:S02]  /*4cb0*/  IMAD.MOV.U32 R38, RZ, RZ, R71.reuse ;  /* 0x000000ffff267224 */ /* 0x100fe400078e0047 */
[----:B------:R-:W-:Y:S02]  /*4cc0*/  IMAD.MOV.U32 R36, RZ, RZ, R71 ;  /* 0x000000ffff247224 */ /* 0x000fe400078e0047 */
[----:B------:R1:W-:Y:S01]  /*4cd0*/  STSM.16.M88.4 [R22+0x2d300], R40 ;  /* 0x02d3002816007844 */ /* 0x0003e20000000200 */
[----:B------:R-:W5:Y:S01]  /*4ce0*/  MUFU.EX2 R20, R141 ;  /* 0x0000008d00147308 */ /* 0x000f620000000800 */
[----:B---3--:R-:W-:Y:S01]  /*4cf0*/  FADD.FTZ R7, R73, R14 ;  /* 0x0000000e49077221 */ /* 0x008fe20000010000 */
[C---:B------:R-:W-:Y:S01]  /*4d00*/  FADD.FTZ R14, R46.reuse, R3 ;  /* 0x000000032e0e7221 */ /* 0x040fe20000010000 */
[----:B--2---:R-:W-:Y:S01]  /*4d10*/  F2FP.BF16.F32.PACK_AB R8, R46, R45 ;  /* 0x0000002d2e08723e */ /* 0x004fe200000010ff */
[----:B------:R-:W-:-:S02]  /*4d20*/  IMAD.MOV.U32 R46, RZ, RZ, R71 ;  /* 0x000000ffff2e7224 */ /* 0x000fc400078e0047 */
[----:B------:R-:W-:Y:S01]  /*4d30*/  FADD.FTZ R3, R33, R14 ;  /* 0x0000000e21037221 */ /* 0x000fe20000010000 */
[--C-:B------:R-:W-:Y:S01]  /*4d40*/  IMAD.MOV.U32 R45, RZ, RZ, R71.reuse ;  /* 0x000000ffff2d7224 */ /* 0x100fe200078e0047 */
[----:B------:R-:W2:Y:S01]  /*4d50*/  MUFU.EX2 R37, R37 ;  /* 0x0000002500257308 */ /* 0x000ea20000000800 */
[----:B------:R-:W-:Y:S02]  /*4d60*/  IMAD.MOV.U32 R35, RZ, RZ, R71 ;  /* 0x000000ffff237224 */ /* 0x000fe400078e0047 */
[----:B----4-:R-:W-:Y:S01]  /*4d70*/  FADD.FTZ R10, R48, R3 ;  /* 0x00000003300a7221 */ /* 0x010fe20000010000 */
[--C-:B------:R-:W-:Y:S02]  /*4d80*/  IMAD.MOV.U32 R34, RZ, RZ, R71.reuse ;  /* 0x000000ffff227224 */ /* 0x100fe400078e0047 */
[--C-:B------:R-:W-:Y:S02]  /*4d90*/  IMAD.MOV.U32 R31, RZ, RZ, R71.reuse ;  /* 0x000000ffff1f7224 */ /* 0x100fe400078e0047 */
[----:B-1----:R-:W-:Y:S01]  /*4da0*/  IMAD.MOV.U32 R43, RZ, RZ, R71 ;  /* 0x000000ffff2b7224 */ /* 0x002fe200078e0047 */
[----:B------:R-:W1:Y:S01]  /*4db0*/  MUFU.EX2 R143, R143 ;  /* 0x0000008f008f7308 */ /* 0x000e620000000800 */
[C---:B-----5:R-:W-:Y:S01]  /*4dc0*/  FADD.FTZ R24, R20.reuse, R7 ;  /* 0x0000000714187221 */ /* 0x060fe20000010000 */
[----:B------:R-:W-:Y:S01]  /*4dd0*/  F2FP.BF16.F32.PACK_AB R9, R20, R73 ;  /* 0x000000491409723e */ /* 0x000fe200000010ff */
[----:B------:R-:W-:-:S02]  /*4de0*/  IMAD.MOV.U32 R42, RZ, RZ, R71 ;  /* 0x000000ffff2a7224 */ /* 0x000fc400078e0047 */
[--C-:B------:R-:W-:Y:S02]  /*4df0*/  IMAD.MOV.U32 R41, RZ, RZ, R71.reuse ;  /* 0x000000ffff297224 */ /* 0x100fe400078e0047 */
[--C-:B------:R-:W-:Y:S01]  /*4e00*/  IMAD.MOV.U32 R40, RZ, RZ, R71.reuse ;  /* 0x000000ffff287224 */ /* 0x100fe200078e0047 */
[----:B------:R3:W4:Y:S01]  /*4e10*/  MUFU.EX2 R32, R61 ;  /* 0x0000003d00207308 */ /* 0x0007220000000800 */
[----:B--2---:R-:W-:Y:S01]  /*4e20*/  FADD.FTZ R3, R37, R10 ;  /* 0x0000000a25037221 */ /* 0x004fe20000010000 */
[----:B------:R-:W-:Y:S01]  /*4e30*/  F2FP.BF16.F32.PACK_AB R10, R48, R33 ;  /* 0x00000021300a723e */ /* 0x000fe200000010ff */
[--C-:B------:R-:W-:Y:S02]  /*4e40*/  IMAD.MOV.U32 R48, RZ, RZ, R71.reuse ;  /* 0x000000ffff307224 */ /* 0x100fe400078e0047 */
[--C-:B------:R-:W-:Y:S02]  /*4e50*/  IMAD.MOV.U32 R33, RZ, RZ, R71.reuse ;  /* 0x000000ffff217224 */ /* 0x100fe400078e0047 */
[--C-:B------:R-:W-:Y:S01]  /*4e60*/  IMAD.MOV.U32 R30, RZ, RZ, R71.reuse ;  /* 0x000000ffff1e7224 */ /* 0x100fe200078e0047 */
[----:B------:R-:W2:Y:S01]  /*4e70*/  MUFU.EX2 R50, R50 ;  /* 0x0000003200327308 */ /* 0x000ea20000000800 */
[----:B-1----:R-:W-:Y:S01]  /*4e80*/  FADD.FTZ R7, R143, R24 ;  /* 0x000000188f077221 */ /* 0x002fe20000010000 */
[----:B---3--:R-:W-:-:S02]  /*4e90*/  IMAD.MOV.U32 R61, RZ, RZ, R71 ;  /* 0x000000ffff3d7224 */ /* 0x008fc400078e0047 */
[--C-:B------:R-:W-:Y:S02]  /*4ea0*/  IMAD.MOV.U32 R29, RZ, RZ, R71.reuse ;  /* 0x000000ffff1d7224 */ /* 0x100fe400078e0047 */
[----:B------:R-:W-:Y:S02]  /*4eb0*/  IMAD.MOV.U32 R28, RZ, RZ, R71 ;  /* 0x000000ffff1c7224 */ /* 0x000fe400078e0047 */
[----:B------:R-:W-:Y:S01]  /*4ec0*/  MUFU.EX2 R49, R49 ;  /* 0x0000003100317308 */ /* 0x000fe20000000800 */
[C---:B----4-:R-:W-:Y:S01]  /*4ed0*/  F2FP.BF16.F32.PACK_AB R11, R32.reuse, R143 ;  /* 0x0000008f200b723e */ /* 0x050fe200000010ff */
[----:B------:R-:W-:Y:S01]  /*4ee0*/  FADD.FTZ R14, R32, R7 ;  /* 0x00000007200e7221 */ /* 0x000fe20000010000 */
[----:B------:R-:W-:-:S03]  /*4ef0*/  IMAD.MOV.U32 R32, RZ, RZ, R71 ;  /* 0x000000ffff207224 */ /* 0x000fc600078e0047 */
[----:B------:R-:W-:Y:S02]  /*4f00*/  STSM.16.M88.4 [R22+0x2eb00], R8 ;  /* 0x02eb000816007844 */ /* 0x000fe40000000200 */
[----:B------:R-:W1:Y:S01]  /*4f10*/  MUFU.EX2 R52, R52 ;  /* 0x0000003400347308 */ /* 0x000e620000000800 */
[----:B--2---:R-:W-:Y:S01]  /*4f20*/  F2FP.BF16.F32.PACK_AB R24, R50, R37 ;  /* 0x000000253218723e */ /* 0x004fe200000010ff */
[----:B------:R-:W-:-:S06]  /*4f30*/  IMAD.MOV.U32 R37, RZ, RZ, R71 ;  /* 0x000000ffff257224 */ /* 0x000fcc00078e0047 */
[----:B------:R-:W2:Y:S08]  /*4f40*/  MUFU.EX2 R149, R149 ;  /* 0x0000009500957308 */ /* 0x000eb00000000800 */
[----:B------:R3:W4:Y:S01]  /*4f50*/  MUFU.EX2 R4, R63 ;  /* 0x0000003f00047308 */ /* 0x0007220000000800 */
[----:B-1----:R-:W-:-:S07]  /*4f60*/  F2FP.BF16.F32.PACK_AB R26, R52, R49 ;  /* 0x00000031341a723e */ /* 0x002fce00000010ff */
[----:B------:R-:W1:Y:S01]  /*4f70*/  MUFU.EX2 R153, R153 ;  /* 0x0000009900997308 */ /* 0x000e620000000800 */
[----:B--2---:R-:W-:Y:S01]  /*4f80*/  FADD.FTZ R7, R149, R14 ;  /* 0x0000000e95077221 */ /* 0x004fe20000010000 */
[----:B------:R-:W-:Y:S01]  /*4f90*/  FADD.FTZ R14, R50, R3 ;  /* 0x00000003320e7221 */ /* 0x000fe20000010000 */
[--C-:B---3--:R-:W-:Y:S02]  /*4fa0*/  IMAD.MOV.U32 R63, RZ, RZ, R71.reuse ;  /* 0x000000ffff3f7224 */ /* 0x108fe400078e0047 */
[----:B------:R-:W-:Y:S02]  /*4fb0*/  IMAD.MOV.U32 R50, RZ, RZ, R71 ;  /* 0x000000ffff327224 */ /* 0x000fe400078e0047 */
[----:B------:R-:W-:Y:S01]  /*4fc0*/  FADD.FTZ R49, R49, R14 ;  /* 0x0000000e31317221 */ /* 0x000fe20000010000 */
[----:B------:R2:W3:Y:S01]  /*4fd0*/  MUFU.EX2 R12, R57 ;  /* 0x00000039000c7308 */ /* 0x0004e20000000800 */
[C---:B----4-:R-:W-:Y:S01]  /*4fe0*/  F2FP.BF16.F32.PACK_AB R25, R4.reuse, R149 ;  /* 0x000000950419723e */ /* 0x050fe200000010ff */
[----:B------:R-:W-:Y:S01]  /*4ff0*/  FADD.FTZ R20, R4, R7 ;  /* 0x0000000704147221 */ /* 0x000fe20000010000 */
[----:B------:R-:W-:Y:S01]  /*5000*/  FADD.FTZ R4, R52, R49 ;  /* 0x0000003134047221 */ /* 0x000fe20000010000 */
[----:B------:R-:W-:-:S02]  /*5010*/  IMAD.MOV.U32 R52, RZ, RZ, R71 ;  /* 0x000000ffff347224 */ /* 0x000fc400078e0047 */
[--C-:B------:R-:W-:Y:S02]  /*5020*/  IMAD.MOV.U32 R49, RZ, RZ, R71.reuse ;  /* 0x000000ffff317224 */ /* 0x100fe400078e0047 */
[----:B-1----:R-:W-:Y:S01]  /*5030*/  FADD.FTZ R3, R153, R20 ;  /* 0x0000001499037221 */ /* 0x002fe20000010000 */
[----:B--2---:R-:W-:Y:S01]  /*5040*/  IMAD.MOV.U32 R57, RZ, RZ, R71 ;  /* 0x000000ffff397224 */ /* 0x004fe200078e0047 */
[C---:B---3--:R-:W-:Y:S02]  /*5050*/  F2FP.BF16.F32.PACK_AB R27, R12.reuse, R153 ;  /* 0x000000990c1b723e */ /* 0x048fe400000010ff */
[----:B------:R-:W-:-:S03]  /*5060*/  FADD.FTZ R3, R12, R3 ;  /* 0x000000030c037221 */ /* 0x000fc60000010000 */
[----:B------:R1:W-:Y:S01]  /*5070*/  STSM.16.M88.4 [R22+0x30300], R24 ;  /* 0x0303001816007844 */ /* 0x0003e20000000200 */
[----:B------:R2:W-:Y:S06]  /*5080*/  MEMBAR.ALL.CTA ;  /* 0x0000000000007992 */ /* 0x0005ec0000008000 */
[----:B--2---:R-:W2:Y:S01]  /*5090*/  FENCE.VIEW.ASYNC.S ;  /* 0x00000000000073c6 */ /* 0x004ea20000000000 */
[--C-:B-1----:R-:W-:Y:S02]  /*50a0*/  IMAD.MOV.U32 R27, RZ, RZ, R71.reuse ;  /* 0x000000ffff1b7224 */ /* 0x102fe400078e0047 */
[----:B------:R-:W-:-:S02]  /*50b0*/  IMAD.MOV.U32 R26, RZ, RZ, R71 ;  /* 0x000000ffff1a7224 */ /* 0x000fc400078e0047 */
[--C-:B------:R-:W-:Y:S02]  /*50c0*/  IMAD.MOV.U32 R25, RZ, RZ, R71.reuse ;  /* 0x000000ffff197224 */ /* 0x100fe400078e0047 */
[----:B------:R-:W-:Y:S01]  /*50d0*/  IMAD.MOV.U32 R24, RZ, RZ, R71 ;  /* 0x000000ffff187224 */ /* 0x000fe200078e0047 */
[----:B--2---:R-:W-:Y:S01]  /*50e0*/  NOP ;  /* 0x0000000000007918 */ /* 0x004fe20000000000 */
[----:B------:R-:W-:Y:S05]  /*50f0*/  @!P2 BRA `(.L_x_9796) ;  /* 0x0000004000e8a947 */ /* 0x000fea0003800000 */
[----:B------:R-:W-:Y:S01]  /*5100*/  R2UR UR6, R148 ;  /* 0x00000000940672ca */ /* 0x000fe200000e0000 */
        /* <DEDUP_REMOVED lines=29> */
.L_x_9805:
[----:B------:R-:W-:Y:S01]  /*52e0*/  R2UR UR10, R146 ;  /* 0x00000000920a72ca */ /* 0x000fe200000e0000 */
[----:B------:R-:W-:Y:S01]  /*52f0*/  UIADD3 UR46, UR41, 0x1, URZ ;  /* 0x00000001292e7890 */ /* 0x000fe2000fffe03f */
[----:B------:R-:W-:-:S03]  /*5300*/  R2UR UR7, R9 ;  /* 0x00000000090772ca */ /* 0x000fc600000e0000 */
[----:B------:R-:W-:-:S04]  /*5310*/  UISETP.NE.AND UP0, UPT, UR46, 0x2, UPT ;  /* 0x000000022e00788c */ /* 0x000fc8000bf05270 */
[----:B------:R-:W-:Y:S02]  /*5320*/  USEL UR6, URZ, 0x1, UP0 ;  /* 0x000000013f067887 */ /* 0x000fe40008000000 */
[----:B------:R-:W-:Y:S02]  /*5330*/  USEL UR46, UR46, URZ, UP0 ;  /* 0x0000003f2e2e7287 */ /* 0x000fe40008000000 */
[----:B------:R-:W-:Y:S02]  /*5340*/  ISETP.NE.AND P3, PT, RZ, UR10, PT ;  /* 0x0000000aff007c0c */ /* 0x000fe4000bf65270 */
[----:B------:R-:W-:-:S06]  /*5350*/  ULOP3.LUT UR6, UR7, UR6, URZ, 0x3c, !UPT ;  /* 0x0000000607067292 */ /* 0x000fcc000f8e3c3f */
[----:B------:R-:W-:-:S05]  /*5360*/  IMAD.U32 R148, RZ, RZ, UR6 ;  /* 0x00000006ff947e24 */ /* 0x000fca000f8e00ff */
[----:B------:R-:W-:Y:S05]  /*5370*/  @P3 BRA `(.L_x_9797) ;  /* 0x0000000000303947 */ /* 0x000fea0003800000 */
[----:B------:R-:W-:Y:S05]  /*5380*/  @!P0 BRA `(.L_x_9798) ;  /* 0x0000000000048947 */ /* 0x000fea0003800000 */
[----:B------:R-:W-:Y:S01]  /*5390*/  BPT.TRAP 0x1 ;  /* 0x000000040000795c */ /* 0x000fe20000300000 */
.L_x_9798:
[----:B------:R-:W-:Y:S01]  /*53a0*/  R2UR UR7, R148 ;  /* 0x00000000940772ca */ /* 0x000fe200000e0000 */
[----:B------:R-:W-:-:S12]  /*53b0*/  ULEA UR6, UR46, UR47, 0x3 ;  /* 0x0000002f2e067291 */ /* 0x000fd8000f8e183f */
[----:B------:R-:W-:-:S05]  /*53c0*/  IMAD.U32 R0, RZ, RZ, UR7 ;  /* 0x00000007ff007e24 */ /* 0x000fca000f8e00ff */
[----:B------:R-:W-:-:S04]  /*53d0*/  SHF.L.U32 R0, R0, 0x1f, RZ ;  /* 0x0000001f00007819 */ /* 0x000fc800000006ff */
[----:B------:R1:W2:Y:S01]  /*53e0*/  SYNCS.PHASECHK.TRANS64.TRYWAIT P2, [UR6+0x31c30], R0 ;  /* 0x031c3000ff0075a7 */ /* 0x0002a20008040146 */
[----:B------:R-:W-:Y:S05]  /*53f0*/  @!P0 BRA `(.L_x_9799) ;  /* 0x0000000000048947 */ /* 0x000fea0003800000 */
[----:B------:R-:W-:Y:S01]  /*5400*/  BPT.TRAP 0x1 ;  /* 0x000000040000795c */ /* 0x000fe20000300000 */
.L_x_9799:
[----:B--2---:R-:W-:Y:S05]  /*5410*/  @P2 BRA `(.L_x_9797) ;  /* 0x0000000000082947 */ /* 0x004fea0003800000 */
[----:B------:R-:W2:Y:S02]  /*5420*/  SYNCS.PHASECHK.TRANS64.TRYWAIT P2, [UR6+0x31c30], R0 ;  /* 0x031c3000ff0075a7 */ /* 0x000ea40008040146 */
[----:B--2---:R-:W-:Y:S05]  /*5430*/  @!P2 BRA `(.L_x_9800) ;  /* 0x000000c000c0a947 */ /* 0x004fea0003800000 */
.L_x_9797:
[----:B-12---:R-:W-:Y:S01]  /*5440*/  VIADD R0, R16, 0x8 ;  /* 0x0000000810007836 */ /* 0x006fe20000000000 */
[----:B------:R-:W-:Y:S01]  /*5450*/  UIMAD UR6, UR46, 0x6c0, UR40 ;  /* 0x000006c02e0678a4 */ /* 0x000fe2000f8e0228 */
[----:B------:R-:W-:Y:S01]  /*5460*/  UMOV UR7, 0x80000020 ;  /* 0x8000002000077882 */ /* 0x000fe20000000000 */
[----:B------:R-:W-:Y:S02]  /*5470*/  UMOV UR28, UR4 ;  /* 0x00000004001c7c82 */ /* 0x000fe40008000000 */
[----:B------:R1:W-:Y:S01]  /*5480*/  BAR.SYNC.DEFER_BLOCKING R0, 0x100 ;  /* 0x000400000000751d */ /* 0x0003e20000010000 */
[----:B------:R-:W-:Y:S02]  /*5490*/  UIADD3 UR30, UR6, 0x40, URZ ;  /* 0x00000040061e7890 */ /* 0x000fe4000fffe03f */
[----:B------:R-:W-:Y:S02]  /*54a0*/  UIADD3 UR34, UR6, 0x80, URZ ;  /* 0x0000008006227890 */ /* 0x000fe4000fffe03f */
[----:B------:R-:W-:Y:S01]  /*54b0*/  UIADD3 UR38, UR6, 0xc0, URZ ;  /* 0x000000c006267890 */ /* 0x000fe2000fffe03f */
        /* <DEDUP_REMOVED lines=15> */
[----:B------:R-:W-:Y:S01]  /*55b0*/  WARPGROUP.ARRIVE ;  /* 0x00000000000079c5 */ /* 0x000fe20000000000 */
[----:B------:R-:W-:Y:S01]  /*55c0*/  UMOV UR55, 0x80000020 ;  /* 0x8000002000377882 */ /* 0x000fe20000000000 */
[----:B------:R-:W-:Y:S01]  /*55d0*/  UIADD3 UR58, UR6, 0x180, URZ ;  /* 0x00000180063a7890 */ /* 0x000fe2000fffe03f */
[----:B------:R-:W-:Y:S01]  /*55e0*/  UMOV UR56, UR4 ;  /* 0x0000000400387c82 */ /* 0x000fe20008000000 */
[----:B------:R-:W-:-:S02]  /*55f0*/  UMOV UR57, UR5 ;  /* 0x0000000500397c82 */ /* 0x000fc40008000000 */
[----:B------:R-:W-:Y:S01]  /*5600*/  HGMMA.64x16x16.F32.BF16 R136, gdesc[UR4], RZ, !UPT, gsb0 ;  /* 0x00200000048879f0 */ /* 0x000fe2000c0018ff */
[----:B------:R-:W-:Y:S01]  /*5610*/  UMOV UR59, 0x80000020 ;  /* 0x80000020003b7882 */ /* 0x000fe20000000000 */
        /* <DEDUP_REMOVED lines=328> */
.L_x_9802:
[----:B------:R-:W-:Y:S01]  /*6aa0*/  R2UR UR7, R9 ;  /* 0x00000000090772ca */ /* 0x000fe200000e0000 */
[----:B------:R-:W-:-:S12]  /*6ab0*/  ULEA UR6, UR41, UR47, 0x3 ;  /* 0x0000002f29067291 */ /* 0x000fd8000f8e183f */
[----:B------:R-:W-:-:S05]  /*6ac0*/  IMAD.U32 R0, RZ, RZ, UR7 ;  /* 0x00000007ff007e24 */ /* 0x000fca000f8e00ff */
[----:B------:R-:W-:-:S04]  /*6ad0*/  SHF.L.U32 R0, R0, 0x1f, RZ ;  /* 0x0000001f00007819 */ /* 0x000fc800000006ff */
[----:B------:R1:W2:Y:S01]  /*6ae0*/  SYNCS.PHASECHK.TRANS64.TRYWAIT P2, [UR6+0x31c50], R0 ;  /* 0x031c5000ff0075a7 */ /* 0x0002a20008040146 */
[----:B------:R-:W-:Y:S05]  /*6af0*/  @!P0 BRA `(.L_x_9803) ;  /* 0x0000000000048947 */ /* 0x000fea0003800000 */
[----:B------:R-:W-:Y:S01]  /*6b00*/  BPT.TRAP 0x1 ;  /* 0x000000040000795c */ /* 0x000fe20000300000 */
.L_x_9803:
[----:B--2---:R-:W-:Y:S05]  /*6b10*/  @P2 BRA `(.L_x_9801) ;  /* 0x0000000000082947 */ /* 0x004fea0003800000 */
[----:B------:R-:W2:Y:S02]  /*6b20*/  SYNCS.PHASECHK.TRANS64.TRYWAIT P2, [UR6+0x31c50], R0 ;  /* 0x031c5000ff0075a7 */ /* 0x000ea40008040146 */
[----:B--2---:R-:W-:Y:S05]  /*6b30*/  @!P2 BRA `(.L_x_9804) ;  /* 0x000000ac0018a947 */ /* 0x004fea0003800000 */
.L_x_9801:
[----:B------:R-:W-:Y:S01]  /*6b40*/  UIADD3 UR6, UR47, 0x200, URZ ;  /* 0x000002002f067890 */ /* 0x000fe2000fffe03f */
[----:B------:R-:W-:Y:S01]  /*6b50*/  R2UR UR10, R145 ;  /* 0x00000000910a72ca */ /* 0x000fe200000e0000 */
[----:B------:R-:W-:Y:S01]  /*6b60*/  WARPGROUP.ARRIVE ;  /* 0x00000000000079c5 */ /* 0x000fe20000000000 */
[----:B------:R-:W-:Y:S01]  /*6b70*/  UMOV UR29, 0xc0000010 ;  /* 0xc0000010001d7882 */ /* 0x000fe20000000000 */
[----:B------:R-:W-:Y:S01]  /*6b80*/  USHF.R.U32.HI UR6, URZ, 0x4, UR6 ;  /* 0x000000043f067899 */ /* 0x000fe20008011606 */
[----:B-12---:R-:W1:Y:S01]  /*6b90*/  LDC R0, c[0x0][0x288] ;  /* 0x0000a200ff007b82 */ /* 0x006e620000000800 */
[----:B------:R-:W-:Y:S01]  /*6ba0*/  UMOV UR31, 0x80000020 ;  /* 0x80000020001f7882 */ /* 0x000fe20000000000 */
[----:B------:R-:W-:Y:S02]  /*6bb0*/  UISETP.NE.U32.AND UP0, UPT, UR60, URZ, UPT ;  /* 0x0000003f3c00728c */ /* 0x000fe4000bf05070 */
[----:B------:R-:W-:Y:S02]  /*6bc0*/  ULOP3.LUT UR6, UR6, 0x3fff, URZ, 0xc0, !UPT ;  /* 0x00003fff06067892 */ /* 0x000fe4000f8ec03f */
[----:B------:R-:W-:-:S02]  /*6bd0*/  UISETP.NE.AND.EX UP0, UPT, UR61, URZ, UPT, UP0 ;  /* 0x0000003f3d00728c */ /* 0x000fc4000bf05300 */
[----:B------:R-:W-:Y:S02]  /*6be0*/  ULOP3.LUT UR7, UR6, 0x2400000, URZ, 0xfc, !UPT ;  /* 0x0240000006077892 */ /* 0x000fe4000f8efc3f */
[----:B------:R-:W-:Y:S02]  /*6bf0*/  ULOP3.LUT UR6, UR10, 0x10000, URZ, 0xfc, !UPT ;  /* 0x000100000a067892 */ /* 0x000fe4000f8efc3f */
[----:B------:R-:W-:Y:S02]  /*6c00*/  UIMAD UR7, UR41, 0x6c0, UR7 ;  /* 0x000006c0290778a4 */ /* 0x000fe4000f8e0207 */
[----:B------:R-:W-:Y:S01]  /*6c10*/  UIMAD UR10, UR45, -0x90, UR42 ;  /* 0xffffff702d0a78a4 */ /* 0x000fe2000f8e022a */
[----:B------:R-:W-:Y:S02]  /*6c20*/  ULDC UR11, c[0x0][0x404] ;  /* 0x00010100000b7ab9 */ /* 0x000fe40000000800 */
[----:B------:R-:W-:Y:S01]  /*6c30*/  UMOV UR28, UR6 ;  /* 0x00000006001c7c82 */ /* 0x000fe20008000000 */
[----:B------:R-:W-:Y:S01]  /*6c40*/  UIADD3 UR10, UR10, 0x1, URZ ;  /* 0x000000010a0a7890 */ /* 0x000fe2000fffe03f */
[----:B------:R-:W-:Y:S01]  /*6c50*/  UMOV UR30, UR7 ;  /* 0x00000007001e7c82 */ /* 0x000fe20008000000 */
[----:B------:R-:W-:Y:S01]  /*6c60*/  USEL UR11, UR11, 0x1, UP0 ;  /* 0x000000010b0b7887 */ /* 0x000fe20008000000 */
[----:B------:R-:W-:Y:S01]  /*6c70*/  HGMMA.64x96x16.F32.BF16 R24, gdesc[UR28].tnspB, R24, gsb0 ;  /* 0x416000001c1879f0 */ /* 0x000fe20008001818 */
[----:B------:R-:W-:-:S02]  /*6c80*/  UIADD3 UR28, UR6, 0x180, URZ ;  /* 0x00000180061c7890 */ /* 0x000fc4000fffe03f */
[----:B------:R-:W-:Y:S01]  /*6c90*/  UIADD3 UR30, UR7, 0x40, URZ ;  /* 0x00000040071e7890 */ /* 0x000fe2000fffe03f */
[----:B------:R-:W-:Y:S01]  /*6ca0*/  UMOV UR29, 0xc0000010 ;  /* 0xc0000010001d7882 */ /* 0x000fe20000000000 */
[----:B------:R-:W-:Y:S01]  /*6cb0*/  UMOV UR31, 0x80000020 ;  /* 0x80000020001f7882 */ /* 0x000fe20000000000 */
[----:B------:R-:W-:Y:S02]  /*6cc0*/  ULDC UR14, c[0x0][0x2e0] ;  /* 0x0000b800000e7ab9 */ /* 0x000fe40000000800 */
[----:B------:R-:W-:-:S06]  /*6cd0*/  UIMAD UR10, UR11, UR14, UR10 ;  /* 0x0000000e0b0a72a4 */ /* 0x000fcc000f8e020a */
[----:B-1----:R-:W-:-:S05]  /*6ce0*/  IADD3 R0, -R0, UR10, RZ ;  /* 0x0000000a00007c10 */ /* 0x002fca000fffe1ff */
[----:B------:R-:W-:-:S04]  /*6cf0*/  IMAD R0, R19, -0x2, R0 ;  /* 0xfffffffe13007824 */ /* 0x000fc800078e0200 */
[----:B------:R-:W-:-:S04]  /*6d00*/  IMAD.IADD R9, R23, 0x1, R0 ;  /* 0x0000000117097824 */ /* 0x000fc800078e0200 */
[C---:B------:R-:W-:Y:S01]  /*6d10*/  VIADD R20, R9.reuse, 0x8 ;  /* 0x0000000809147836 */ /* 0x040fe20000000000 */
[C---:B------:R-:W-:Y:S02]  /*6d20*/  ISETP.GT.AND P2, PT, R9.reuse, RZ, PT ;  /* 0x000000ff0900720c */ /* 0x040fe40003f44270 */
[C---:B------:R-:W-:Y:S02]  /*6d30*/  ISETP.GT.AND P3, PT, R9.reuse, 0x1, PT ;  /* 0x000000010900780c */ /* 0x040fe40003f64270 */
        /* <DEDUP_REMOVED lines=34> */
[----:B------:R-:W-:Y:S01]  /*6f60*/  ISETP.GT.AND P3, PT, R9, 0x31, PT ;  /* 0x000000310900780c */ /* 0x000fe20003f64270 */
[----:B------:R-:W-:Y:S02]  /*6f70*/  WARPGROUP.DEPBAR.LE gsb0, 0x0 ;  /* 0x00008000000079c5 */ /* 0x000fe40000010000 */
[----:B------:R-:W-:Y:S01]  /*6f80*/  WARPGROUP.ARRIVE ;  /* 0x00000000000079c5 */ /* 0x000fe20000000000 */
[----:B------:R-:W-:Y:S02]  /*6f90*/  FSEL R155, R112, -INF , P2 ;  /* 0xff800000709b7808 */ /* 0x000fe40001000000 */
[----:B------:R-:W-:Y:S02]  /*6fa0*/  FMNMX.FTZ R0, R125, R0, !PT ;  /* 0x000000007d007209 */ /* 0x000fe40007810000 */
[----:B------:R-:W-:Y:S01]  /*6fb0*/  ISETP.GT.AND P2, PT, R9, 0x38, PT ;  /* 0x000000380900780c */ /* 0x000fe20003f44270 */
[----:B------:R-:W-:Y:S01]  /*6fc0*/  HGMMA.64x96x16.F32.BF16 R24, gdesc[UR28].tnspB, R24, gsb0 ;  /* 0x416000001c1879f0 */ /* 0x000fe20008001818 */
[----:B------:R-:W-:Y:S01]  /*6fd0*/  UIADD3 UR28, UR6, 0x300, URZ ;  /* 0x00000300061c7890 */ /* 0x000fe2000fffe03f */
[----:B------:R-:W-:Y:S01]  /*6fe0*/  FSEL R113, R113, -INF , P3 ;  /* 0xff80000071717808 */ /* 0x000fe20001800000 */
[----:B------:R-:W-:Y:S01]  /*6ff0*/  UIADD3 UR30, UR7, 0x80, URZ ;  /* 0x00000080071e7890 */ /* 0x000fe2000fffe03f */
[----:B------:R-:W-:Y:S01]  /*7000*/  FMNMX.FTZ R0, R155, R0, !PT ;  /* 0x000000009b007209 */ /* 0x000fe20007810000 */
[----:B------:R-:W-:Y:S01]  /*7010*/  UMOV UR29, 0xc0000010 ;  /* 0xc0000010001d7882 */ /* 0x000fe20000000000 */
        /* <DEDUP_REMOVED lines=48> */
[----:B------:R-:W-:Y:S01]  /*7320*/  FMNMX.FTZ R0, R80, R5, !PT ;  /* 0x0000000550007209 */ /* 0x000fe20007810000 */
[----:B------:R-:W-:Y:S02]  /*7330*/  WARPGROUP.DEPBAR.LE gsb0, 0x0 ;  /* 0x00008000000079c5 */ /* 0x000fe40000010000 */
[----:B------:R-:W-:Y:S01]  /*7340*/  WARPGROUP.ARRIVE ;  /* 0x00000000000079c5 */ /* 0x000fe20000000000 */
[----:B------:R-:W-:-:S02]  /*7350*/  ISETP.GT.AND P3, PT, R9, 0x79, PT ;  /* 0x000000790900780c */ /* 0x000fc40003f64270 */
[----:B------:R-:W-:Y:S02]  /*7360*/  FSEL R84, R84, -INF , P2 ;  /* 0xff80000054547808 */ /* 0x000fe40001000000 */
[----:B------:R-:W-:Y:S01]  /*7370*/  FMNMX.FTZ R5, R81, R0, !PT ;  /* 0x0000000051057209 */ /* 0x000fe20007810000 */
[----:B------:R-:W-:Y:S01]  /*7380*/  HGMMA.64x96x16.F32.BF16 R24, gdesc[UR28].tnspB, R24, gsb0 ;  /* 0x416000001c1879f0 */ /* 0x000fe20008001818 */
[----:B------:R-:W-:Y:S01]  /*7390*/  UIADD3 UR28, UR6, 0x480, URZ ;  /* 0x00000480061c7890 */ /* 0x000fe2000fffe03f */
[----:B------:R-:W-:Y:S01]  /*73a0*/  ISETP.GT.AND P2, PT, R9, 0x80, PT ;  /* 0x000000800900780c */ /* 0x000fe20003f44270 */
[----:B------:R-:W-:Y:S01]  /*73b0*/  UIADD3 UR30, UR7, 0xc0, URZ ;  /* 0x000000c0071e7890 */ /* 0x000fe2000fffe03f */
[----:B------:R-:W-:Y:S01]  /*73c0*/  FSEL R85, R85, -INF , P3 ;  /* 0xff80000055557808 */ /* 0x000fe20001800000 */
[----:B------:R-:W-:Y:S01]  /*73d0*/  UMOV UR29, 0xc0000010 ;  /* 0xc0000010001d7882 */ /* 0x000fe20000000000 */
[----:B------:R-:W-:Y:S01]  /*73e0*/  UMOV UR31, 0x80000020 ;  /* 0x80000020001f7882 */ /* 0x000fe20000000000 */
        /* <DEDUP_REMOVED lines=14> */
[----:B------:R-:W1:Y:S01]  /*74d0*/  LDC R0, c[0x0][0x988] ;  /* 0x00026200ff007b82 */ /* 0x000e620000000800 */
[----:B------:R-:W-:Y:S02]  /*74e0*/  ISETP.GT.AND P4, PT, R20, 0x1, PT ;  /* 0x000000011400780c */ /* 0x000fe40003f84270 */
[----:B------:R-:W2:Y:S01]  /*74f0*/  SHFL.BFLY PT, R5, R10, 0x2, 0x1f ;  /* 0x0c401f000a057f89 */ /* 0x000ea200000e0000 */
[----:B------:R-:W-:Y:S02]  /*7500*/  FSEL R138, R138, -INF , P3 ;  /* 0xff8000008a8a7808 */ /* 0x000fe40001800000 */
[----:B------:R-:W-:Y:S02]  /*7510*/  ISETP.GT.AND P5, PT, R20, 0x8, PT ;  /* 0x000000081400780c */ /* 0x000fe40003fa4270 */
[----:B------:R-:W-:-:S02]  /*7520*/  FSEL R139, R139, -INF , P4 ;  /* 0xff8000008b8b7808 */ /* 0x000fc40002000000 */
[----:B------:R-:W-:Y:S02]  /*7530*/  FMNMX.FTZ R116, R138, R7, !PT ;  /* 0x000000078a747209 */ /* 0x000fe40007810000 */
[C---:B------:R-:W-:Y:S02]  /*7540*/  ISETP.GT.AND P6, PT, R20.reuse, 0x9, PT ;  /* 0x000000091400780c */ /* 0x040fe40003fc4270 */
[----:B------:R-:W-:Y:S02]  /*7550*/  FMNMX.FTZ R120, R139, R116, !PT ;  /* 0x000000748b787209 */ /* 0x000fe40007810000 */
[----:B------:R-:W-:Y:S02]  /*7560*/  FSEL R143, R143, -INF , P6 ;  /* 0xff8000008f8f7808 */ /* 0x000fe40003000000 */
[C---:B------:R-:W-:Y:S02]  /*7570*/  ISETP.GT.AND P3, PT, R20.reuse, 0x10, PT ;  /* 0x000000101400780c */ /* 0x040fe40003f64270 */
[----:B------:R-:W-:-:S02]  /*7580*/  ISETP.GT.AND P4, PT, R20, 0x11, PT ;  /* 0x000000111400780c */ /* 0x000fc40003f84270 */
[----:B------:R-:W-:Y:S02]  /*7590*/  ISETP.GT.AND P6, PT, R20, 0x19, PT ;  /* 0x000000191400780c */ /* 0x000fe40003fc4270 */
[----:B------:R-:W-:Y:S02]  /*75a0*/  FSEL R131, R131, -INF , P4 ;  /* 0xff80000083837808 */ /* 0x000fe40002000000 */
[----:B------:R-:W-:Y:S02]  /*75b0*/  FSEL R135, R135, -INF , P6 ;  /* 0xff80000087877808 */ /* 0x000fe40003000000 */
[----:B--2---:R-:W-:Y:S02]  /*75c0*/  FMNMX.FTZ R12, R10, R5, !PT ;  /* 0x000000050a0c7209 */ /* 0x004fe40007810000 */
[C---:B------:R-:W-:Y:S02]  /*75d0*/  ISETP.GT.AND P4, PT, R20.reuse, 0x21, PT ;  /* 0x000000211400780c */ /* 0x040fe40003f84270 */
[----:B------:R-:W-:Y:S01]  /*75e0*/  ISETP.GT.AND P6, PT, R20, 0x29, PT ;  /* 0x000000291400780c */ /* 0x000fe20003fc4270 */
[----:B------:R-:W2:Y:S01]  /*75f0*/  SHFL.BFLY PT, R5, R12, 0x1, 0x1f ;  /* 0x0c201f000c057f89 */ /* 0x000ea200000e0000 */
[----:B------:R-:W-:-:S02]  /*7600*/  FSEL R123, R123, -INF , P4 ;  /* 0xff8000007b7b7808 */ /* 0x000fc40002000000 */
[----:B------:R-:W-:Y:S02]  /*7610*/  FSEL R127, R127, -INF , P6 ;  /* 0xff8000007f7f7808 */ /* 0x000fe40003000000 */
[C---:B------:R-:W-:Y:S02]  /*7620*/  ISETP.GT.AND P4, PT, R20.reuse, 0x31, PT ;  /* 0x000000311400780c */ /* 0x040fe40003f84270 */
[----:B------:R-:W-:-:S04]  /*7630*/  ISETP.GT.AND P6, PT, R20, 0x39, PT ;  /* 0x000000391400780c */ /* 0x000fc80003fc4270 */
[----:B------:R-:W-:Y:S02]  /*7640*/  FSEL R119, R119, -INF , P6 ;  /* 0xff80000077777808 */ /* 0x000fe40003000000 */
[----:B--2---:R-:W-:-:S04]  /*7650*/  FMNMX.FTZ R5, R12, R5, !PT ;  /* 0x000000050c057209 */ /* 0x004fc80007810000 */
[C---:B------:R-:W-:Y:S01]  /*7660*/  FSETP.NEU.FTZ.AND P2, PT, R5.reuse, -INF , PT ;  /* 0xff8000000500780b */ /* 0x040fe20003f5d000 */
[----:B-1----:R-:W-:Y:S01]  /*7670*/  FMUL.FTZ R14, R5, R0 ;  /* 0x00000000050e7220 */ /* 0x002fe20000410000 */
[----:B------:R-:W-:Y:S02]  /*7680*/  WARPGROUP.DEPBAR.LE gsb0, 0x0 ;  /* 0x00008000000079c5 */ /* 0x000fe40000010000 */
[----:B------:R-:W-:Y:S02]  /*7690*/  WARPGROUP.ARRIVE ;  /* 0x00000000000079c5 */ /* 0x000fe40000000000 */
[----:B------:R-:W-:-:S04]  /*76a0*/  FSEL R10, R14, RZ, P2 ;  /* 0x000000ff0e0a7208 */ /* 0x000fc80001000000 */
[----:B------:R-:W-:Y:S01]  /*76b0*/  HGMMA.64x96x16.F32.BF16 R24, gdesc[UR28].tnspB, R24, gsb0 ;  /* 0x416000001c1879f0 */ /* 0x000fe20008001818 */
[----:B------:R-:W-:Y:S01]  /*76c0*/  UIADD3 UR28, UR6, 0x600, URZ ;  /* 0x00000600061c7890 */ /* 0x000fe2000fffe03f */
[-CC-:B------:R-:W-:Y:S01]  /*76d0*/  FFMA.FTZ R9, R15, R0.reuse, -R10.reuse ;  /* 0x000000000f097223 */ /* 0x180fe2000001080a */
[----:B------:R-:W-:Y:S01]  /*76e0*/  UIADD3 UR30, UR7, 0x100, URZ ;  /* 0x00000100071e7890 */ /* 0x000fe2000fffe03f */
[----:B------:R-:W-:Y:S01]  /*76f0*/  FSEL R15, R142, -INF , P5 ;  /* 0xff8000008e0f7808 */ /* 0x000fe20002800000 */
[----:B------:R-:W-:Y:S01]  /*7700*/  UMOV UR29, 0xc0000010 ;  /* 0xc0000010001d7882 */ /* 0x000fe20000000000 */
[----:B------:R-:W-:Y:S01]  /*7710*/  UMOV UR31, 0x80000020 ;  /* 0x80000020001f7882 */ /* 0x000fe20000000000 */
[--C-:B------:R-:W-:Y:S01]  /*7720*/  FFMA.FTZ R124, R21, R0, -R10.reuse ;  /* 0x00000000157c7223 */ /* 0x100fe2000001080a */
[----:B------:R-:W-:Y:S01]  /*7730*/  FMNMX.FTZ R120, R15, R120, !PT ;  /* 0x000000780f787209 */ /* 0x000fe20007810000 */
[--C-:B------:R-:W-:Y:S01]  /*7740*/  FFMA.FTZ R112, R129, R0, -R10.reuse ;  /* 0x0000000081707223 */ /* 0x100fe2000001080a */
[----:B------:R-:W-:Y:S01]  /*7750*/  FSEL R21, R130, -INF , P3 ;  /* 0xff80000082157808 */ /* 0x000fe20001800000 */
[----:B------:R1:W-:Y:S01]  /*7760*/  MUFU.EX2 R116, R124 ;  /* 0x0000007c00747308 */ /* 0x0003e20000000800 */
        /* <DEDUP_REMOVED lines=8> */
[----:B-1----:R-:W-:Y:S01]  /*77f0*/  FMNMX.FTZ R124, R131, R120, !PT ;  /* 0x00000078837c7209 */ /* 0x002fe20007810000 */
[--C-:B------:R-:W-:Y:S01]  /*7800*/  FFMA.FTZ R11, R11, R0, -R10.reuse ;  /* 0x000000000b0b7223 */ /* 0x100fe2000001080a */
[----:B------:R-:W-:Y:S01]  /*7810*/  ISETP.GT.AND P3, PT, R20, 0x20, PT ;  /* 0x000000201400780c */ /* 0x000fe20003f64270 */
[----:B------:R-:W-:Y:S01]  /*7820*/  MUFU.EX2 R120, R128 ;  /* 0x0000008000787308 */ /* 0x000fe20000000800 */
[----:B------:R-:W-:Y:S01]  /*7830*/  FMNMX.FTZ R124, R129, R124, !PT ;  /* 0x0000007c817c7209 */ /* 0x000fe20007810000 */
[-CC-:B------:R-:W-:Y:S01]  /*7840*/  FFMA.FTZ R13, R13, R0.reuse, -R10.reuse ;  /* 0x000000000d0d7223 */ /* 0x180fe2000001080a */
[----:B------:R-:W-:Y:S01]  /*7850*/  FSEL R141, R122, -INF , P3 ;  /* 0xff8000007a8d7808 */ /* 0x000fe20001800000 */
[--C-:B------:R-:W-:Y:S01]  /*7860*/  FFMA.FTZ R122, R153, R0, -R10.reuse ;  /* 0x00000000997a7223 */ /* 0x100fe2000001080a */
[----:B------:R-:W-:Y:S01]  /*7870*/  FMNMX.FTZ R124, R135, R124, !PT ;  /* 0x0000007c877c7209 */ /* 0x000fe20007810000 */
        /* <DEDUP_REMOVED lines=23> */
[----:B------:R-:W-:Y:S01]  /*79f0*/  FSEL R118, R118, -INF , P5 ;  /* 0xff80000076767808 */ /* 0x000fe20002800000 */
[----:B------:R-:W-:Y:S01]  /*7a00*/  FFMA.FTZ R72, R72, R0, -R10 ;  /* 0x0000000048487223 */ /* 0x000fe2000001080a */
[----:B------:R-:W-:-:S02]  /*7a10*/  FMNMX.FTZ R137, R153, R124, !PT ;  /* 0x0000007c99897209 */ /* 0x000fc40007810000 */
[----:B------:R-:W-:Y:S02]  /*7a20*/  ISETP.GT.AND P3, PT, R20, 0x40, PT ;  /* 0x000000401400780c */ /* 0x000fe40003f64270 */
[----:B------:R-:W-:Y:S01]  /*7a30*/  FMNMX.FTZ R124, R118, R137, !PT ;  /* 0x00000089767c7209 */ /* 0x000fe20007810000 */
[----:B------:R-:W-:Y:S01]  /*7a40*/  MUFU.EX2 R13, R13 ;  /* 0x0000000d000d7308 */ /* 0x000fe20000000800 */
[----:B------:R-:W-:Y:S02]  /*7a50*/  ISETP.GT.AND P4, PT, R20, 0x41, PT ;  /* 0x000000411400780c */ /* 0x000fe40003f84270 */
[----:B------:R-:W-:Y:S02]  /*7a60*/  FSEL R155, R106, -INF , P3 ;  /* 0xff8000006a9b7808 */ /* 0x000fe40001800000 */
[----:B------:R-:W-:Y:S02]  /*7a70*/  FMNMX.FTZ R106, R119, R124, !PT ;  /* 0x0000007c776a7209 */ /* 0x000fe40007810000 */
[----:B------:R-:W-:Y:S01]  /*7a80*/  FSEL R124, R107, -INF , P4 ;  /* 0xff8000006b7c7808 */ /* 0x000fe20002000000 */
[----:B------:R-:W-:Y:S01]  /*7a90*/  MUFU.EX2 R14, R14 ;  /* 0x0000000e000e7308 */ /* 0x000fe20000000800 */
[----:B------:R-:W-:-:S02]  /*7aa0*/  ISETP.GT.AND P5, PT, R20, 0x48, PT ;  /* 0x000000481400780c */ /* 0x000fc40003fa4270 */
[----:B------:R-:W-:Y:S01]  /*7ab0*/  FMNMX.FTZ R107, R155, R106, !PT ;  /* 0x0000006a9b6b7209 */ /* 0x000fe20007810000 */
[----:B------:R-:W-:Y:S01]  /*7ac0*/  FFMA.FTZ R106, R157, R0, -R10 ;  /* 0x000000009d6a7223 */ /* 0x000fe2000001080a */
[----:B------:R-:W-:Y:S02]  /*7ad0*/  ISETP.GT.AND P3, PT, R20, 0x49, PT ;  /* 0x000000491400780c */ /* 0x000fe40003f64270 */
[----:B------:R-:W-:Y:S01]  /*7ae0*/  FSEL R110, R110, -INF , P5 ;  /* 0xff8000006e6e7808 */ /* 0x000fe20002800000 */
[----:B------:R-:W-:Y:S01]  /*7af0*/  MUFU.EX2 R9, R9 ;  /* 0x0000000900097308 */ /* 0x000fe20000000800 */
[----:B------:R-:W-:Y:S02]  /*7b00*/  FMNMX.FTZ R107, R124, R107, !PT ;  /* 0x0000006b7c6b7209 */ /* 0x000fe40007810000 */
[----:B------:R-:W-:Y:S02]  /*7b10*/  FSEL R111, R111, -INF , P3 ;  /* 0xff8000006f6f7808 */ /* 0x000fe40001800000 */
[----:B------:R-:W-:-:S02]  /*7b20*/  ISETP.GT.AND P3, PT, R20, 0x50, PT ;  /* 0x000000501400780c */ /* 0x000fc40003f64270 */
[----:B-1----:R-:W-:Y:S01]  /*7b30*/  FMNMX.FTZ R126, R110, R107, !PT ;  /* 0x0000006b6e7e7209 */ /* 0x002fe20007810000 */
[--C-:B------:R-:W-:Y:S01]  /*7b40*/  FFMA.FTZ R107, R117, R0, -R10.reuse ;  /* 0x00000000756b7223 */ /* 0x100fe2000001080a */
[----:B------:R-:W-:Y:S01]  /*7b50*/  ISETP.GT.AND P4, PT, R20, 0x51, PT ;  /* 0x000000511400780c */ /* 0x000fe20003f84270 */
[----:B------:R-:W-:Y:S01]  /*7b60*/  MUFU.EX2 R112, R112 ;  /* 0x0000007000707308 */ /* 0x000fe20000000800 */
[----:B------:R-:W-:Y:S02]  /*7b70*/  FSEL R157, R98, -INF , P3 ;  /* 0xff800000629d7808 */ /* 0x000fe40001800000 */
[----:B------:R-:W-:Y:S02]  /*7b80*/  FMNMX.FTZ R98, R111, R126, !PT ;  /* 0x0000007e6f627209 */ /* 0x000fe40007810000 */
[----:B------:R-:W-:Y:S02]  /*7b90*/  FSEL R126, R99, -INF , P4 ;  /* 0xff800000637e7808 */ /* 0x000fe40002000000 */
[----:B------:R-:W-:Y:S01]  /*7ba0*/  ISETP.GT.AND P5, PT, R20, 0x58, PT ;  /* 0x000000581400780c */ /* 0x000fe20003fa4270 */
[----:B------:R-:W-:Y:S01]  /*7bb0*/  MUFU.EX2 R133, R133 ;  /* 0x0000008500857308 */ /* 0x000fe20000000800 */
[----:B------:R-:W-:Y:S01]  /*7bc0*/  FMNMX.FTZ R99, R157, R98, !PT ;  /* 0x000000629d637209 */ /* 0x000fe20007810000 */
[----:B------:R-:W-:Y:S01]  /*7bd0*/  FFMA.FTZ R98, R104, R0, -R10 ;  /* 0x0000000068627223 */ /* 0x000fe2000001080a */
[----:B------:R-:W-:-:S02]  /*7be0*/  ISETP.GT.AND P3, PT, R20, 0x59, PT ;  /* 0x000000591400780c */ /* 0x000fc40003f64270 */
[----:B------:R-:W-:Y:S02]  /*7bf0*/  FSEL R102, R102, -INF , P5 ;  /* 0xff80000066667808 */ /* 0x000fe40002800000 */
[----:B------:R-:W-:Y:S01]  /*7c00*/  FMNMX.FTZ R99, R126, R99, !PT ;  /* 0x000000637e637209 */ /* 0x000fe20007810000 */
[----:B------:R-:W-:Y:S01]  /*7c10*/  MUFU.EX2 R121, R121 ;  /* 0x0000007900797308 */ /* 0x000fe20000000800 */
[----:B------:R-:W-:Y:S02]  /*7c20*/  WARPGROUP.DEPBAR.LE gsb0, 0x0 ;  /* 0x00008000000079c5 */ /* 0x000fe40000010000 */
[----:B------:R-:W-:Y:S01]  /*7c30*/  WARPGROUP.ARRIVE ;  /* 0x00000000000079c5 */ /* 0x000fe20000000000 */
[----:B------:R-:W-:Y:S02]  /*7c40*/  FSEL R117, R103, -INF , P3 ;  /* 0xff80000067757808 */ /* 0x000fe40001800000 */
[----:B------:R-:W-:Y:S02]  /*7c50*/  ISETP.GT.AND P3, PT, R20, 0x60, PT ;  /* 0x000000601400780c */ /* 0x000fe40003f64270 */
        /* <DEDUP_REMOVED lines=8> */
[----:B------:R-:W-:Y:S01]  /*7ce0*/  FMNMX.FTZ R104, R117, R104, !PT ;  /* 0x0000006875687209 */ /* 0x000fe20007810000 */
[-CC-:B------:R-:W-:Y:S01]  /*7cf0*/  FFMA.FTZ R99, R105, R0.reuse, -R10.reuse ;  /* 0x0000000069637223 */ /* 0x180fe2000001080a */
[----:B------:R-:W-:Y:S01]  /*7d00*/  ISETP.GT.AND P5, PT, R20, 0x68, PT ;  /* 0x000000681400780c */ /* 0x000fe20003fa4270 */
        /* <DEDUP_REMOVED lines=9> */
[----:B------:R-:W-:Y:S01]  /*7da0*/  MUFU.EX2 R114, R114 ;  /* 0x0000007200727308 */ /* 0x000fe20000000800 */
[C---:B------:R-:W-:Y:S02]  /*7db0*/  ISETP.GT.AND P3, PT, R20.reuse, 0x70, PT ;  /* 0x000000701400780c */ /* 0x040fe40003f64270 */
[----:B------:R-:W-:Y:S02]  /*7dc0*/  FMNMX.FTZ R95, R105, R104, !PT ;  /* 0x00000068695f7209 */ /* 0x000fe40007810000 */
[----:B------:R-:W-:-:S02]  /*7dd0*/  ISETP.GT.AND P4, PT, R20, 0x71, PT ;  /* 0x000000711400780c */ /* 0x000fc40003f84270 */
[----:B------:R-:W-:Y:S01]  /*7de0*/  FSEL R109, R82, -INF , P3 ;  /* 0xff800000526d7808 */ /* 0x000fe20001800000 */
[----:B------:R-:W-:Y:S01]  /*7df0*/  MUFU.EX2 R113, R113 ;  /* 0x0000007100717308 */ /* 0x000fe20000000800 */
[----:B------:R-:W-:Y:S02]  /*7e00*/  FMNMX.FTZ R82, R94, R95, !PT ;  /* 0x0000005f5e527209 */ /* 0x000fe40007810000 */
[----:B------:R-:W-:Y:S02]  /*7e10*/  FSEL R104, R83, -INF , P4 ;  /* 0xff80000053687808 */ /* 0x000fe40002000000 */
[----:B------:R-:W-:Y:S02]  /*7e20*/  ISETP.GT.AND P5, PT, R20, 0x78, PT ;  /* 0x000000781400780c */ /* 0x000fe40003fa4270 */
[----:B------:R-:W-:Y:S01]  /*7e30*/  FMNMX.FTZ R83, R109, R82, !PT ;  /* 0x000000526d537209 */ /* 0x000fe20007810000 */
[----:B------:R-:W-:Y:S01]  /*7e40*/  FFMA.FTZ R82, R96, R0, -R10 ;  /* 0x0000000060527223 */ /* 0x000fe2000001080a */
[----:B------:R-:W-:Y:S01]  /*7e50*/  ISETP.GT.AND P3, PT, R20, 0x79, PT ;  /* 0x000000791400780c */ /* 0x000fe20003f64270 */
[----:B------:R1:W-:Y:S01]  /*7e60*/  MUFU.EX2 R95, R108 ;  /* 0x0000006c005f7308 */ /* 0x0003e20000000800 */
[----:B------:R-:W-:-:S02]  /*7e70*/  FSEL R86, R86, -INF , P5 ;  /* 0xff80000056567808 */ /* 0x000fc40002800000 */
[----:B------:R-:W-:Y:S02]  /*7e80*/  FMNMX.FTZ R83, R104, R83, !PT ;  /* 0x0000005368537209 */ /* 0x000fe40007810000 */
[----:B------:R-:W-:Y:S01]  /*7e90*/  FSEL R96, R87, -INF , P3 ;  /* 0xff80000057607808 */ /* 0x000fe20001800000 */
[----:B------:R-:W-:Y:S01]  /*7ea0*/  FFMA.FTZ R87, R97, R0, -R10 ;  /* 0x0000000061577223 */ /* 0x000fe2000001080a */
[----:B------:R-:W-:Y:S01]  /*7eb0*/  ISETP.GT.AND P3, PT, R20, 0x80, PT ;  /* 0x000000801400780c */ /* 0x000fe20003f64270 */
[----:B------:R-:W-:Y:S01]  /*7ec0*/  MUFU.EX2 R106, R106 ;  /* 0x0000006a006a7308 */ /* 0x000fe20000000800 */
[----:B------:R-:W-:Y:S02]  /*7ed0*/  FMNMX.FTZ R83, R86, R83, !PT ;  /* 0x0000005356537209 */ /* 0x000fe40007810000 */
[----:B------:R-:W-:Y:S02]  /*7ee0*/  ISETP.GT.AND P4, PT, R20, 0x81, PT ;  /* 0x000000811400780c */ /* 0x000fe40003f84270 */
[----:B------:R-:W-:-:S02]  /*7ef0*/  FSEL R97, R74, -INF , P3 ;  /* 0xff8000004a617808 */ /* 0x000fc40001800000 */
[----:B------:R-:W-:Y:S01]  /*7f00*/  FMNMX.FTZ R74, R96, R83, !PT ;  /* 0x00000053604a7209 */ /* 0x000fe20007810000 */
[----:B------:R-:W-:Y:S01]  /*7f10*/  MUFU.EX2 R107, R107 ;  /* 0x0000006b006b7308 */ /* 0x000fe20000000800 */
[----:B-1----:R-:W-:Y:S02]  /*7f20*/  FSEL R108, R75, -INF , P4 ;  /* 0xff8000004b6c7808 */ /* 0x002fe40002000000 */
[----:B------:R-:W-:Y:S02]  /*7f30*/  ISETP.GT.AND P5, PT, R20, 0x88, PT ;  /* 0x000000881400780c */ /* 0x000fe40003fa4270 */
[----:B------:R-:W-:Y:S01]  /*7f40*/  FMNMX.FTZ R75, R97, R74, !PT ;  /* 0x0000004a614b7209 */ /* 0x000fe20007810000 */
        /* <DEDUP_REMOVED lines=8> */
[----:B------:R-:W-:Y:S01]  /*7fd0*/  FFMA.FTZ R79, R89, R0, -R10 ;  /* 0x00000000594f7223 */ /* 0x000fe2000001080a */
[----:B------:R-:W-:Y:S01]  /*7fe0*/  FMNMX.FTZ R75, R128, R75, !PT ;  /* 0x0000004b804b7209 */ /* 0x000fe20007810000 */
[----:B------:R1:W-:Y:S01]  /*7ff0*/  MUFU.EX2 R83, R87 ;  /* 0x0000005700537308 */ /* 0x0003e20000000800 */
[----:B------:R-:W-:-:S02]  /*8000*/  FSEL R89, R5, RZ, P2 ;  /* 0x000000ff05597208 */ /* 0x000fc40001000000 */
[----:B------:R-:W-:-:S03]  /*8010*/  FMNMX.FTZ R100, R130, R75, !PT ;  /* 0x0000004b82647209 */ /* 0x000fc60007810000 */
[----:B------:R-:W-:Y:S02]  /*8020*/  FADD.FTZ R89, -R89, R8 ;  /* 0x0000000859597221 */ /* 0x000fe40000010100 */
[----:B------:R-:W2:Y:S01]  /*8030*/  SHFL.BFLY PT, R101, R100, 0x2, 0x1f ;  /* 0x0c401f0064657f89 */ /* 0x000ea200000e0000 */
[----:B------:R3:W-:Y:S01]  /*8040*/  MUFU.EX2 R75, R132 ;  /* 0x00000084004b7308 */ /* 0x0007e20000000800 */
[-CC-:B-1----:R-:W-:Y:S01]  /*8050*/  FFMA.FTZ R87, R93, R0.reuse, -R10.reuse ;  /* 0x000000005d577223 */ /* 0x182fe2000001080a */
[-CC-:B------:R-:W-:Y:S01]  /*8060*/  FFMA.FTZ R93, R73, R0.reuse, -R10.reuse ;  /* 0x00000000495d7223 */ /* 0x180fe2000001080a */
[----:B------:R-:W-:Y:S01]  /*8070*/  FFMA.FTZ R73, R76, R0, -R10 ;  /* 0x000000004c497223 */ /* 0x000fe2000001080a */
[----:B------:R-:W-:-:S04]  /*8080*/  IMAD.U32 R10, RZ, RZ, UR46 ;  /* 0x0000002eff0a7e24 */ /* 0x000fc8000f8e00ff */
[----:B------:R-:W-:Y:S01]  /*8090*/  MUFU.EX2 R98, R98 ;  /* 0x0000006200627308 */ /* 0x000fe20000000800 */
[----:B------:R-:W-:-:S05]  /*80a0*/  @!P1 LEA R10, R10, UR47, 0x3 ;  /* 0x0000002f0a0a9c11 */ /* 0x000fca000f8e18ff */
[----:B------:R-:W-:Y:S02]  /*80b0*/  @!P1 VIADD R10, R10, 0x31c40 ;  /* 0x00031c400a0a9836 */ /* 0x000fe40000000000 */
[----:B------:R-:W-:Y:S03]  /*80c0*/  MUFU.EX2 R99, R99 ;  /* 0x0000006300637308 */ /* 0x000fe60000000800 */
[----:B------:R-:W-:Y:S01]  /*80d0*/  @!P1 PRMT R10, RZ, 0x654, R10 ;  /* 0x00000654ff0a9816 */ /* 0x000fe2000000000a */
[----:B------:R-:W-:Y:S02]  /*80e0*/  WARPGROUP.DEPBAR.LE gsb0, 0x0 ;  /* 0x00008000000079c5 */ /* 0x000fe40000010000 */
[----:B------:R-:W-:Y:S01]  /*80f0*/  WARPGROUP.ARRIVE ;  /* 0x00000000000079c5 */ /* 0x000fe20000000000 */
[----:B--2---:R-:W-:Y:S01]  /*8100*/  FMNMX.FTZ R101, R100, R101, !PT ;  /* 0x0000006564657209 */ /* 0x004fe20007810000 */
[----:B------:R-:W-:Y:S01]  /*8110*/  FMUL.FTZ R100, R89, R0 ;  /* 0x0000000059647220 */ /* 0x000fe20000410000 */
[----:B------:R-:W-:Y:S03]  /*8120*/  MUFU.EX2 R90, R90 ;  /* 0x0000005a005a7308 */ /* 0x000fe60000000800 */
[----:B------:R-:W-:Y:S01]  /*8130*/  HGMMA.64x96x16.F32.BF16 R24, gdesc[UR28].tnspB, R24, gsb0 ;  /* 0x416000001c1879f0 */ /* 0x000fe20008001818 */
[----:B------:R-:W-:Y:S01]  /*8140*/  UIADD3 UR28, UR6, 0x900, URZ ;  /* 0x00000900061c7890 */ /* 0x000fe2000fffe03f */
[----:B------:R-:W1:Y:S01]  /*8150*/  SHFL.BFLY PT, R88, R101, 0x1, 0x1f ;  /* 0x0c201f0065587f89 */ /* 0x000e6200000e0000 */
[----:B------:R-:W-:Y:S01]  /*8160*/  UIADD3 UR30, UR7, 0x180, URZ ;  /* 0x00000180071e7890 */ /* 0x000fe2000fffe03f */
[----:B------:R-:W-:Y:S01]  /*8170*/  UMOV UR29, 0xc0000010 ;  /* 0xc0000010001d7882 */ /* 0x000fe20000000000 */
[----:B------:R-:W-:Y:S01]  /*8180*/  UMOV UR31, 0x80000020 ;  /* 0x80000020001f7882 */ /* 0x000fe20000000000 */
[----:B------:R-:W2:Y:S08]  /*8190*/  MUFU.EX2 R100, R100 ;  /* 0x0000006400647308 */ /* 0x000eb00000000800 */
[----:B------:R-:W-:Y:S08]  /*81a0*/  MUFU.EX2 R82, R82 ;  /* 0x0000005200527308 */ /* 0x000ff00000000800 */
[----:B------:R-:W-:Y:S01]  /*81b0*/  MUFU.EX2 R20, R20 ;  /* 0x0000001400147308 */ /* 0x000fe20000000800 */
[----:B-1----:R-:W-:-:S04]  /*81c0*/  FMNMX.FTZ R137, R101, R88, !PT ;  /* 0x0000005865897209 */ /* 0x002fc80007810000 */
[C---:B------:R-:W-:Y:S01]  /*81d0*/  FSETP.NEU.FTZ.AND P2, PT, R137.reuse, -INF , PT ;  /* 0xff8000008900780b */ /* 0x040fe20003f5d000 */
[C---:B------:R-:W-:Y:S02]  /*81e0*/  FMUL.FTZ R77, R137.reuse, R0 ;  /* 0x00000000894d7220 */ /* 0x040fe40000410000 */
[----:B------:R-:W-:Y:S01]  /*81f0*/  MUFU.EX2 R74, R74 ;  /* 0x0000004a004a7308 */ /* 0x000fe20000000800 */
[----:B------:R-:W-:Y:S02]  /*8200*/  FSEL R8, R137, RZ, P2 ;  /* 0x000000ff89087208 */ /* 0x000fe40001000000 */
[----:B------:R-:W-:Y:S02]  /*8210*/  FSEL R77, R77, RZ, P2 ;  /* 0x000000ff4d4d7208 */ /* 0x000fe40001000000 */
[----:B------:R-:W-:-:S03]  /*8220*/  ISETP.GE.U32.AND P2, PT, R2, 0x180, PT ;  /* 0x000001800200780c */ /* 0x000fc60003f46070 */
[----:B------:R-:W-:Y:S01]  /*8230*/  MUFU.EX2 R79, R79 ;  /* 0x0000004f004f7308 */ /* 0x000fe20000000800 */
[-C--:B------:R-:W-:Y:S01]  /*8240*/  FFMA.FTZ R136, R127, R0.reuse, -R77 ;  /* 0x000000007f887223 */ /* 0x080fe2000001084d */
[----:B------:R-:W-:Y:S01]  /*8250*/  FADD.FTZ R127, -R8, R7 ;  /* 0x00000007087f7221 */ /* 0x000fe20000010100 */
[-CC-:B------:R-:W-:Y:S01]  /*8260*/  FFMA.FTZ R7, R110, R0.reuse, -R77.reuse ;  /* 0x000000006e077223 */ /* 0x180fe2000001084d */
[-CC-:B------:R-:W-:Y:S01]  /*8270*/  FFMA.FTZ R89, R138, R0.reuse, -R77.reuse ;  /* 0x000000008a597223 */ /* 0x180fe2000001084d */
[-CC-:B---3--:R-:W-:Y:S01]  /*8280*/  FFMA.FTZ R132, R139, R0.reuse, -R77.reuse ;  /* 0x000000008b847223 */ /* 0x188fe2000001084d */
[-C--:B------:R-:W-:Y:S01]  /*8290*/  FMUL.FTZ R110, R127, R0.reuse ;  /* 0x000000007f6e7220 */ /* 0x080fe20000410000 */
[----:B------:R-:W-:Y:S02]  /*82a0*/  IMAD.U32 R127, RZ, RZ, UR41 ;  /* 0x00000029ff7f7e24 */ /* 0x000fe4000f8e00ff */
[-CC-:B------:R-:W-:Y:S01]  /*82b0*/  FFMA.FTZ R15, R15, R0.reuse, -R77.reuse ;  /* 0x000000000f0f7223 */ /* 0x180fe2000001084d */
[-CC-:B------:R-:W-:Y:S01]  /*82c0*/  FFMA.FTZ R101, R124, R0.reuse, -R77.reuse ;  /* 0x000000007c657223 */ /* 0x180fe2000001084d */
[----:B------:R-:W-:Y:S01]  /*82d0*/  MUFU.EX2 R89, R89 ;  /* 0x0000005900597308 */ /* 0x000fe20000000800 */
[----:B------:R-:W-:Y:S01]  /*82e0*/  FFMA.FTZ R124, R111, R0, -R77 ;  /* 0x000000006f7c7223 */ /* 0x000fe2000001084d */
[----:B------:R-:W-:-:S02]  /*82f0*/  VIADD R8, R16, 0x9 ;  /* 0x0000000910087836 */ /* 0x000fc40000000000 */
[----:B--2---:R-:W-:Y:S01]  /*8300*/  FFMA.FTZ R111, R100, R4, R11 ;  /* 0x00000004646f7223 */ /* 0x004fe2000001000b */
[-CC-:B------:R-:W-:Y:S01]  /*8310*/  FFMA.FTZ R138, R143, R0.reuse, -R77.reuse ;  /* 0x000000008f8a7223 */ /* 0x180fe2000001084d */
[----:B------:R-:W-:Y:S01]  /*8320*/  @!P1 LEA R4, R127, UR47, 0x3 ;  /* 0x0000002f7f049c11 */ /* 0x000fe2000f8e18ff */
[-C--:B------:R-:W-:Y:S01]  /*8330*/  FFMA.FTZ R134, R21, R0.reuse, -R77 ;  /* 0x0000000015867223 */ /* 0x080fe2000001084d */
[----:B------:R-:W-:Y:S01]  /*8340*/  SEL R8, R8, 0x9, !P2 ;  /* 0x0000000908087807 */ /* 0x000fe20005000000 */
[----:B------:R-:W1:Y:S01]  /*8350*/  MUFU.EX2 R110, R110 ;  /* 0x0000006e006e7308 */ /* 0x000e620000000800 */
[----:B------:R-:W-:Y:S01]  /*8360*/  FADD.FTZ R152, R12, R111 ;  /* 0x0000006f0c987221 */ /* 0x000fe20000010000 */
[----:B------:R-:W-:Y:S02]  /*8370*/  @!P1 VIADD R111, R4, 0x31c60 ;  /* 0x00031c60046f9836 */ /* 0x000fe40000000000 */
[-CC-:B------:R-:W-:Y:S01]  /*8380*/  FFMA.FTZ R131, R131, R0.reuse, -R77.reuse ;  /* 0x0000000083837223 */ /* 0x180fe2000001084d */
[-CC-:B------:R-:W-:Y:S01]  /*8390*/  FFMA.FTZ R129, R129, R0.reuse, -R77.reuse ;  /* 0x0000000081817223 */ /* 0x180fe2000001084d */
[----:B------:R-:W-:Y:S01]  /*83a0*/  FADD.FTZ R127, R13, R152 ;  /* 0x000000980d7f7221 */ /* 0x000fe20000010000 */
[-CC-:B------:R-:W-:Y:S01]  /*83b0*/  FFMA.FTZ R142, R135, R0.reuse, -R77.reuse ;  /* 0x00000000878e7223 */ /* 0x180fe2000001084d */
[----:B------:R-:W-:Y:S01]  /*83c0*/  F2FP.BF16.F32.PACK_AB R12, R12, R11 ;  /* 0x0000000b0c0c723e */ /* 0x000fe200000010ff */
        /* <DEDUP_REMOVED lines=18> */
[----:B------:R-:W-:Y:S01]  /*84f0*/  ISETP.LT.AND P2, PT, R6, UR45, PT ;  /* 0x0000002d06007c0c */ /* 0x000fe2000bf41270 */
[----:B------:R-:W-:-:S05]  /*8500*/  UMOV UR41, UR46 ;  /* 0x0000002e00297c82 */ /* 0x000fca0008000000 */
[----:B------:R-:W5:Y:S08]  /*8510*/  MUFU.EX2 R134, R134 ;  /* 0x0000008600867308 */ /* 0x000f700000000800 */
[----:B------:R-:W5:Y:S01]  /*8520*/  MUFU.EX2 R131, R131 ;  /* 0x0000008300837308 */ /* 0x000f620000000800 */
[----:B------:R-:W-:Y:S02]  /*8530*/  WARPGROUP.DEPBAR.LE gsb0, 0x0 ;  /* 0x00008000000079c5 */ /* 0x000fe40000010000 */
[----:B------:R-:W-:-:S05]  /*8540*/  WARPGROUP.ARRIVE ;  /* 0x00000000000079c5 */ /* 0x000fca0000000000 */
[----:B------:R-:W5:Y:S01]  /*8550*/  MUFU.EX2 R129, R129 ;  /* 0x0000008100817308 */ /* 0x000f620000000800 */
[----:B------:R-:W-:Y:S01]  /*8560*/  HGMMA.64x96x16.F32.BF16 R24, gdesc[UR28].tnspB, R24, gsb0 ;  /* 0x416000001c1879f0 */ /* 0x000fe20008001818 */
[----:B------:R-:W-:Y:S02]  /*8570*/  UIADD3 UR28, UR6, 0xa80, URZ ;  /* 0x00000a80061c7890 */ /* 0x000fe4000fffe03f */
[----:B------:R-:W-:-:S04]  /*8580*/  UIADD3 UR30, UR7, 0x1c0, URZ ;  /* 0x000001c0071e7890 */ /* 0x000fc8000fffe03f */
        /* <DEDUP_REMOVED lines=21> */
[----:B------:R-:W-:Y:S01]  /*86e0*/  R2UR UR7, R148 ;  /* 0x00000000940772ca */ /* 0x000fe200000e0000 */
[----:B------:R-:W-:Y:S01]  /*86f0*/  UMOV UR29, 0xc0000010 ;  /* 0xc0000010001d7882 */ /* 0x000fe20000000000 */
[----:B------:R-:W-:Y:S01]  /*8700*/  UMOV UR31, 0x80000020 ;  /* 0x80000020001f7882 */ /* 0x000fe20000000000 */
[----:B------:R-:W-:Y:S01]  /*8710*/  MUFU.EX2 R102, R102 ;  /* 0x0000006600667308 */ /* 0x000fe20000000800 */
[----:B------:R-:W-:-:S07]  /*8720*/  UIADD3 UR6, UR45, -0x1, URZ ;  /* 0xffffffff2d067890 */ /* 0x000fce000fffe03f */
[----:B------:R-:W-:Y:S01]  /*8730*/  MUFU.EX2 R78, R78 ;  /* 0x0000004e004e7308 */ /* 0x000fe20000000800 */
[----:B------:R-:W-:-:S07]  /*8740*/  UMOV UR45, UR6 ;  /* 0x00000006002d7c82 */ /* 0x000fce0008000000 */
        /* <DEDUP_REMOVED lines=13> */
[----:B------:R-:W-:Y:S07]  /*8820*/  HGMMA.64x96x16.F32.BF16 R24, gdesc[UR28].tnspB, R24, gsb0 ;  /* 0x416000001c1879f0 */ /* 0x000fee0008001818 */
[----:B------:R-:W-:Y:S08]  /*8830*/  MUFU.EX2 R108, R108 ;  /* 0x0000006c006c7308 */ /* 0x000ff00000000800 */
[----:B------:R-:W-:Y:S08]  /*8840*/  MUFU.EX2 R128, R128 ;  /* 0x0000008000807308 */ /* 0x000ff00000000800 */
[----:B------:R-:W-:Y:S01]  /*8850*/  MUFU.EX2 R130, R130 ;  /* 0x0000008200827308 */ /* 0x000fe20000000800 */
[----:B------:R-:W-:-:S02]  /*8860*/  WARPGROUP.DEPBAR.LE gsb0, 0x0 ;  /* 0x00008000000079c5 */ /* 0x000fc40000010000 */
[----:B------:R1:W-:Y:S06]  /*8870*/  BAR.ARV R8, 0x100 ;  /* 0x000400080000751d */ /* 0x0003ec0000002000 */
[----:B------:R2:W-:Y:S01]  /*8880*/  @!P1 SYNCS.ARRIVE.TRANS64.RED.A1T0 RZ, [R10+URZ], RZ ;  /* 0x000000ff0aff99a7 */ /* 0x0005e2000810043f */
[----:B------:R-:W-:Y:S01]  /*8890*/  FMUL.FTZ R24, R24, R100 ;  /* 0x0000006418187220 */ /* 0x000fe20000410000 */
[----:B-1----:R-:W-:Y:S01]  /*88a0*/  @!P1 PRMT R8, RZ, 0x654, R111 ;  /* 0x00000654ff089816 */ /* 0x002fe2000000006f */
[----:B------:R-:W-:Y:S01]  /*88b0*/  FFMA.FTZ R111, R110, R3, R89 ;  /* 0x000000036e6f7223 */ /* 0x000fe20000010059 */
[----:B------:R-:W-:Y:S01]  /*88c0*/  FFMA.FTZ R3, R126, R0, -R77 ;  /* 0x000000007e037223 */ /* 0x000fe2000001084d */
[-C--:B------:R-:W-:Y:S01]  /*88d0*/  FMUL.FTZ R25, R25, R100.reuse ;  /* 0x0000006419197220 */ /* 0x080fe20000410000 */
[-C--:B------:R-:W-:Y:S01]  /*88e0*/  FMUL.FTZ R28, R28, R100.reuse ;  /* 0x000000641c1c7220 */ /* 0x080fe20000410000 */
[-C--:B------:R-:W-:Y:S01]  /*88f0*/  FMUL.FTZ R29, R29, R100.reuse ;  /* 0x000000641d1d7220 */ /* 0x080fe20000410000 */
[----:B------:R1:W-:Y:S01]  /*8900*/  @!P1 SYNCS.ARRIVE.TRANS64.RED.A1T0 RZ, [R8+URZ], RZ ;  /* 0x000000ff08ff99a7 */ /* 0x0003e2000810043f */
[C---:B--2---:R-:W-:Y:S01]  /*8910*/  FADD.FTZ R10, R14.reuse, R127 ;  /* 0x0000007f0e0a7221 */ /* 0x044fe20000010000 */
[----:B------:R-:W-:Y:S01]  /*8920*/  F2FP.BF16.F32.PACK_AB R14, R14, R13 ;  /* 0x0000000d0e0e723e */ /* 0x000fe200000010ff */
[----:B------:R-:W2:Y:S01]  /*8930*/  MUFU.EX2 R3, R3 ;  /* 0x0000000300037308 */ /* 0x000ea20000000800 */
[----:B------:R-:W-:Y:S01]  /*8940*/  F2FP.BF16.F32.PACK_AB R13, R132, R89 ;  /* 0x00000059840d723e */ /* 0x000fe200000010ff */
[-C--:B------:R-:W-:Y:S01]  /*8950*/  FMUL.FTZ R32, R32, R100.reuse ;  /* 0x0000006420207220 */ /* 0x080fe20000410000 */
[-C--:B------:R-:W-:Y:S01]  /*8960*/  FMUL.FTZ R33, R33, R100.reuse ;  /* 0x0000006421217220 */ /* 0x080fe20000410000 */
[-C--:B------:R-:W-:Y:S01]  /*8970*/  FMUL.FTZ R36, R36, R100.reuse ;  /* 0x0000006424247220 */ /* 0x080fe20000410000 */
[----:B-1----:R-:W-:Y:S01]  /*8980*/  FADD.FTZ R8, R132, R111 ;  /* 0x0000006f84087221 */ /* 0x002fe20000010000 */
[----:B------:R-:W-:Y:S01]  /*8990*/  FADD.FTZ R111, R9, R10 ;  /* 0x0000000a096f7221 */ /* 0x000fe20000010000 */
[-C--:B------:R-:W-:Y:S01]  /*89a0*/  FMUL.FTZ R37, R37, R100.reuse ;  /* 0x0000006425257220 */ /* 0x080fe20000410000 */
[-C--:B------:R-:W-:Y:S01]  /*89b0*/  FMUL.FTZ R40, R40, R100.reuse ;  /* 0x0000006428287220 */ /* 0x080fe20000410000 */
[----:B---3--:R-:W-:Y:S01]  /*89c0*/  FADD.FTZ R11, R15, R8 ;  /* 0x000000080f0b7221 */ /* 0x008fe20000010000 */
[C---:B------:R-:W-:Y:S01]  /*89d0*/  FADD.FTZ R111, R112.reuse, R111 ;  /* 0x0000006f706f7221 */ /* 0x040fe20000010000 */
[----:B------:R-:W-:Y:S01]  /*89e0*/  F2FP.BF16.F32.PACK_AB R8, R112, R9 ;  /* 0x000000097008723e */ /* 0x000fe200000010ff */
[----:B------:R-:W-:Y:S01]  /*89f0*/  FMUL.FTZ R41, R41, R100 ;  /* 0x0000006429297220 */ /* 0x000fe20000410000 */
[----:B----4-:R-:W-:Y:S01]  /*8a00*/  FADD.FTZ R11, R138, R11 ;  /* 0x0000000b8a0b7221 */ /* 0x010fe20000010000 */
[----:B------:R-:W-:Y:S01]  /*8a10*/  FADD.FTZ R10, R116, R111 ;  /* 0x0000006f740a7221 */ /* 0x000fe20000010000 */
[-CC-:B------:R-:W-:Y:S01]  /*8a20*/  FFMA.FTZ R111, R117, R0.reuse, -R77.reuse ;  /* 0x00000000756f7223 */ /* 0x180fe2000001084d */
[----:B------:R-:W-:Y:S01]  /*8a30*/  FFMA.FTZ R117, R94, R0, -R77 ;  /* 0x000000005e757223 */ /* 0x000fe2000001084d */
[----:B-----5:R-:W-:Y:S01]  /*8a40*/  FADD.FTZ R112, R134, R11 ;  /* 0x0000000b86707221 */ /* 0x020fe20000010000 */
[C---:B------:R-:W-:Y:S01]  /*8a50*/  FADD.FTZ R127, R133.reuse, R10 ;  /* 0x0000000a857f7221 */ /* 0x040fe20000010000 */
[----:B------:R-:W-:Y:S01]  /*8a60*/  F2FP.BF16.F32.PACK_AB R10, R133, R116 ;  /* 0x00000074850a723e */ /* 0x000fe200000010ff */
[----:B------:R-:W-:Y:S01]  /*8a70*/  FMUL.FTZ R44, R44, R100 ;  /* 0x000000642c2c7220 */ /* 0x000fe20000410000 */
[----:B------:R-:W-:Y:S01]  /*8a80*/  FADD.FTZ R112, R131, R112 ;  /* 0x0000007083707221 */ /* 0x000fe20000010000 */
[----:B------:R-:W-:Y:S01]  /*8a90*/  FADD.FTZ R116, R120, R127 ;  /* 0x0000007f78747221 */ /* 0x000fe20000010000 */
[----:B------:R-:W-:Y:S01]  /*8aa0*/  F2FP.BF16.F32.PACK_AB R15, R138, R15 ;  /* 0x0000000f8a0f723e */ /* 0x000fe200000010ff */
[----:B------:R-:W1:Y:S01]  /*8ab0*/  MUFU.EX2 R111, R111 ;  /* 0x0000006f006f7308 */ /* 0x000e620000000800 */
[----:B------:R-:W-:Y:S01]  /*8ac0*/  FADD.FTZ R11, R129, R112 ;  /* 0x00000070810b7221 */ /* 0x000fe20000010000 */
[-CC-:B------:R-:W-:Y:S01]  /*8ad0*/  FFMA.FTZ R112, R91, R0.reuse, -R77.reuse ;  /* 0x000000005b707223 */ /* 0x180fe2000001084d */
[----:B------:R-:W-:Y:S01]  /*8ae0*/  FADD.FTZ R91, R121, R116 ;  /* 0x00000074795b7221 */ /* 0x000fe20000010000 */
[-C--:B------:R-:W-:Y:S01]  /*8af0*/  FFMA.FTZ R116, R105, R0.reuse, -R77 ;  /* 0x0000000069747223 */ /* 0x080fe2000001084d */
[----:B------:R-:W-:Y:S01]  /*8b00*/  FADD.FTZ R126, R142, R11 ;  /* 0x0000000b8e7e7221 */ /* 0x000fe20000010000 */
[-C--:B------:R-:W-:Y:S01]  /*8b10*/  FFMA.FTZ R105, R109, R0.reuse, -R77 ;  /* 0x000000006d697223 */ /* 0x080fe2000001084d */
[----:B------:R-:W-:Y:S01]  /*8b20*/  FADD.FTZ R132, R122, R91 ;  /* 0x0000005b7a847221 */ /* 0x000fe20000010000 */
[----:B------:R-:W-:Y:S01]  /*8b30*/  FFMA.FTZ R91, R104, R0, -R77 ;  /* 0x00000000685b7223 */ /* 0x000fe2000001084d */
[----:B------:R-:W-:Y:S01]  /*8b40*/  FADD.FTZ R89, R21, R126 ;  /* 0x0000007e15597221 */ /* 0x000fe20000010000 */
[----:B------:R-:W-:Y:S01]  /*8b50*/  F2FP.BF16.F32.PACK_AB R11, R142, R129 ;  /* 0x000000818e0b723e */ /* 0x000fe200000010ff */
[----:B------:R3:W4:Y:S01]  /*8b60*/  MUFU.EX2 R94, R112 ;  /* 0x00000070005e7308 */ /* 0x0007220000000800 */
[----:B------:R-:W-:Y:S01]  /*8b70*/  F2FP.BF16.F32.PACK_AB R9, R131, R134 ;  /* 0x000000868309723e */ /* 0x000fe200000010ff */
[----:B------:R-:W-:Y:S01]  /*8b80*/  FADD.FTZ R126, R88, R89 ;  /* 0x00000059587e7221 */ /* 0x000fe20000010000 */
[----:B------:R-:W-:Y:S01]  /*8b90*/  FADD.FTZ R89, R115, R132 ;  /* 0x0000008473597221 */ /* 0x000fe20000010000 */
[----:B------:R5:W-:Y:S01]  /*8ba0*/  STSM.16.M88.4 [R22+0x24300], R12 ;  /* 0x0243000c16007844 */ /* 0x000be20000000200 */
[----:B------:R-:W-:Y:S01]  /*8bb0*/  F2FP.BF16.F32.PACK_AB R120, R121, R120 ;  /* 0x000000787978723e */ /* 0x000fe200000010ff */
[----:B------:R-:W-:Y:S01]  /*8bc0*/  FADD.FTZ R109, R123, R126 ;  /* 0x0000007e7b6d7221 */ /* 0x000fe20000010000 */
[----:B------:R-:W-:Y:S01]  /*8bd0*/  FADD.FTZ R126, R114, R89 ;  /* 0x00000059727e7221 */ /* 0x000fe20000010000 */
[-C--:B------:R-:W-:Y:S01]  /*8be0*/  FFMA.FTZ R89, R86, R0.reuse, -R77 ;  /* 0x0000000056597223 */ /* 0x080fe2000001084d */
[----:B------:R2:W-:Y:S01]  /*8bf0*/  STSM.16.M88.4 [R22+0x25b00], R8 ;  /* 0x025b000816007844 */ /* 0x0005e20000000200 */
[----:B------:R-:W-:Y:S01]  /*8c00*/  FADD.FTZ R104, R136, R109 ;  /* 0x0000006d88687221 */ /* 0x000fe20000010000 */
[----:B------:R-:W-:Y:S01]  /*8c10*/  FADD.FTZ R127, R113, R126 ;  /* 0x0000007e717f7221 */ /* 0x000fe20000010000 */
[----:B------:R-:W-:Y:S01]  /*8c20*/  FFMA.FTZ R109, R97, R0, -R77 ;  /* 0x00000000616d7223 */ /* 0x000fe2000001084d */
[----:B------:R1:W4:Y:S01]  /*8c30*/  MUFU.EX2 R86, R116 ;  /* 0x0000007400567308 */ /* 0x0003220000000800 */
[----:B------:R-:W-:Y:S01]  /*8c40*/  FADD.FTZ R97, R125, R104 ;  /* 0x000000687d617221 */ /* 0x000fe20000010000 */
[----:B------:R-:W-:Y:S01]  /*8c50*/  FADD.FTZ R104, R106, R127 ;  /* 0x0000007f6a687221 */ /* 0x000fe20000010000 */
[----:B------:R-:W-:Y:S01]  /*8c60*/  F2FP.BF16.F32.PACK_AB R121, R88, R21 ;  /* 0x000000155879723e */ /* 0x000fe200000010ff */
[----:B------:R-:W-:Y:S01]  /*8c70*/  FMUL.FTZ R45, R45, R100 ;  /* 0x000000642d2d7220 */ /* 0x000fe20000410000 */
[----:B------:R-:W-:Y:S01]  /*8c80*/  FADD.FTZ R127, R140, R97 ;  /* 0x000000618c7f7221 */ /* 0x000fe20000010000 */
[----:B------:R-:W-:Y:S01]  /*8c90*/  FADD.FTZ R129, R107, R104 ;  /* 0x000000686b817221 */ /* 0x000fe20000010000 */
[----:B------:R-:W-:Y:S01]  /*8ca0*/  F2FP.BF16.F32.PACK_AB R88, R99, R98 ;  /* 0x000000626358723e */ /* 0x000fe200000010ff */
[----:B------:R-:W4:Y:S01]  /*8cb0*/  MUFU.EX2 R97, R117 ;  /* 0x0000007500617308 */ /* 0x000f220000000800 */
[----:B------:R-:W-:Y:S01]  /*8cc0*/  FADD.FTZ R104, R118, R127 ;  /* 0x0000007f76687221 */ /* 0x000fe20000010000 */
[----:B---3--:R-:W-:Y:S01]  /*8cd0*/  FADD.FTZ R112, R98, R129 ;  /* 0x0000008162707221 */ /* 0x008fe20000010000 */
[----:B------:R-:W-:Y:S01]  /*8ce0*/  F2FP.BF16.F32.PACK_AB R122, R115, R122 ;  /* 0x0000007a737a723e */ /* 0x000fe200000010ff */
[----:B------:R-:W-:Y:S01]  /*8cf0*/  FMUL.FTZ R48, R48, R100 ;  /* 0x0000006430307220 */ /* 0x000fe20000410000 */
[----:B------:R-:W-:Y:S01]  /*8d00*/  FADD.FTZ R77, R119, R104 ;  /* 0x00000068774d7221 */ /* 0x000fe20000010000 */
[----:B------:R-:W-:Y:S01]  /*8d10*/  FADD.FTZ R127, R99, R112 ;  /* 0x00000070637f7221 */ /* 0x000fe20000010000 */
[----:B------:R-:W-:Y:S01]  /*8d20*/  F2FP.BF16.F32.PACK_AB R106, R107, R106 ;  /* 0x0000006a6b6a723e */ /* 0x000fe200000010ff */
[----:B------:R3:W4:Y:S01]  /*8d30*/  MUFU.EX2 R112, R105 ;  /* 0x0000006900707308 */ /* 0x0007220000000800 */
[----:B-1----:R-:W-:Y:S01]  /*8d40*/  FADD.FTZ R116, R76, R77 ;  /* 0x0000004d4c747221 */ /* 0x002fe20000010000 */
[----:B------:R-:W-:Y:S01]  /*8d50*/  FADD.FTZ R126, R90, R127 ;  /* 0x0000007f5a7e7221 */ /* 0x000fe20000010000 */
[----:B------:R-:W-:Y:S01]  /*8d60*/  F2FP.BF16.F32.PACK_AB R123, R136, R123 ;  /* 0x0000007b887b723e */ /* 0x000fe200000010ff */
[----:B------:R-:W-:Y:S01]  /*8d70*/  FMUL.FTZ R49, R49, R100 ;  /* 0x0000006431317220 */ /* 0x000fe20000410000 */
[----:B------:R-:W-:Y:S01]  /*8d80*/  FADD.FTZ R116, R101, R116 ;  /* 0x0000007465747221 */ /* 0x000fe20000010000 */
[----:B-----5:R-:W-:Y:S01]  /*8d90*/  FADD.FTZ R15, R95, R126 ;  /* 0x0000007e5f0f7221 */ /* 0x020fe20000010000 */
[----:B------:R-:W-:Y:S01]  /*8da0*/  F2FP.BF16.F32.PACK_AB R104, R113, R114 ;  /* 0x000000727168723e */ /* 0x000fe200000010ff */
[----:B------:R1:W5:Y:S01]  /*8db0*/  MUFU.EX2 R13, R91 ;  /* 0x0000005b000d7308 */ /* 0x0003620000000800 */
[----:B--2---:R-:W-:Y:S01]  /*8dc0*/  FADD.FTZ R9, R7, R116 ;  /* 0x0000007407097221 */ /* 0x004fe20000010000 */
[----:B------:R-:W-:Y:S01]  /*8dd0*/  FADD.FTZ R8, R82, R15 ;  /* 0x0000000f52087221 */ /* 0x000fe20000010000 */
[----:B---3--:R-:W-:Y:S01]  /*8de0*/  F2FP.BF16.F32.PACK_AB R105, R140, R125 ;  /* 0x0000007d8c69723e */ /* 0x008fe200000010ff */
[----:B------:R-:W-:Y:S01]  /*8df0*/  STSM.16.M88.4 [R22+0x27300], R120 ;  /* 0x0273007816007844 */ /* 0x000fe20000000200 */
[----:B------:R-:W-:Y:S01]  /*8e00*/  FADD.FTZ R9, R124, R9 ;  /* 0x000000097c097221 */ /* 0x000fe20000010000 */
[----:B------:R-:W-:Y:S01]  /*8e10*/  FADD.FTZ R11, R83, R8 ;  /* 0x00000008530b7221 */ /* 0x000fe20000010000 */
[----:B------:R-:W-:Y:S01]  /*8e20*/  F2FP.BF16.F32.PACK_AB R107, R119, R118 ;  /* 0x00000076776b723e */ /* 0x000fe200000010ff */
[----:B------:R2:W3:Y:S01]  /*8e30*/  MUFU.EX2 R12, R89 ;  /* 0x00000059000c7308 */ /* 0x0004e20000000800 */
[----:B------:R-:W-:Y:S01]  /*8e40*/  FADD.FTZ R8, R4, R9 ;  /* 0x0000000904087221 */ /* 0x000fe20000010000 */
[----:B------:R-:W-:Y:S01]  /*8e50*/  FADD.FTZ R10, R20, R11 ;  /* 0x0000000b140a7221 */ /* 0x000fe20000010000 */
[----:B------:R-:W-:Y:S01]  /*8e60*/  F2FP.BF16.F32.PACK_AB R90, R95, R90 ;  /* 0x0000005a5f5a723e */ /* 0x000fe200000010ff */
[----:B------:R-:W-:Y:S01]  /*8e70*/  STSM.16.M88.4 [R22+0x28b00], R104 ;  /* 0x028b006816007844 */ /* 0x000fe20000000200 */
[----:B------:R-:W-:Y:S01]  /*8e80*/  FADD.FTZ R9, R3, R8 ;  /* 0x0000000803097221 */ /* 0x000fe20000010000 */
[----:B------:R-:W-:Y:S01]  /*8e90*/  FADD.FTZ R11, R75, R10 ;  /* 0x0000000a4b0b7221 */ /* 0x000fe20000010000 */
[----:B-1----:R-:W-:Y:S01]  /*8ea0*/  F2FP.BF16.F32.PACK_AB R91, R124, R7 ;  /* 0x000000077c5b723e */ /* 0x002fe200000010ff */
[----:B------:R-:W1:Y:S01]  /*8eb0*/  MUFU.EX2 R98, R109 ;  /* 0x0000006d00627308 */ /* 0x000e620000000800 */
[----:B------:R-:W-:Y:S01]  /*8ec0*/  FADD.FTZ R8, R102, R9 ;  /* 0x0000000966087221 */ /* 0x000fe20000010000 */
[----:B------:R-:W-:Y:S01]  /*8ed0*/  FADD.FTZ R14, R74, R11 ;  /* 0x0000000b4a0e7221 */ /* 0x000fe20000010000 */
[----:B--2---:R-:W-:Y:S01]  /*8ee0*/  F2FP.BF16.F32.PACK_AB R89, R101, R76 ;  /* 0x0000004c6559723e */ /* 0x004fe200000010ff */
[----:B------:R-:W-:Y:S01]  /*8ef0*/  FMUL.FTZ R52, R52, R100 ;  /* 0x0000006434347220 */ /* 0x000fe20000410000 */
[----:B------:R-:W-:Y:S01]  /*8f00*/  FADD.FTZ R10, R111, R8 ;  /* 0x000000086f0a7221 */ /* 0x000fe20000010000 */
[----:B------:R-:W-:Y:S01]  /*8f10*/  FADD.FTZ R11, R79, R14 ;  /* 0x0000000e4f0b7221 */ /* 0x000fe20000010000 */
[----:B------:R-:W-:Y:S01]  /*8f20*/  F2FP.BF16.F32.PACK_AB R8, R83, R82 ;  /* 0x000000525308723e */ /* 0x000fe200000010ff */
[----:B------:R-:W-:Y:S01]  /*8f30*/  STSM.16.M88.4 [R22+0x2a300], R88 ;  /* 0x02a3005816007844 */ /* 0x000fe20000000200 */
[----:B------:R-:W-:Y:S01]  /*8f40*/  FADD.FTZ R9, R103, R10 ;  /* 0x0000000a67097221 */ /* 0x000fe20000010000 */
[----:B------:R-:W-:Y:S01]  /*8f50*/  FADD.FTZ R14, R78, R11 ;  /* 0x0000000b4e0e7221 */ /* 0x000fe20000010000 */
[----:B------:R-:W-:Y:S01]  /*8f60*/  F2FP.BF16.F32.PACK_AB R10, R75, R20 ;  /* 0x000000144b0a723e */ /* 0x000fe200000010ff */
[----:B------:R-:W-:Y:S01]  /*8f70*/  FMUL.FTZ R53, R53, R100 ;  /* 0x0000006435357220 */ /* 0x000fe20000410000 */
[----:B----4-:R-:W-:Y:S01]  /*8f80*/  FADD.FTZ R9, R94, R9 ;  /* 0x000000095e097221 */ /* 0x010fe20000010000 */
[----:B------:R-:W-:Y:S01]  /*8f90*/  FADD.FTZ R11, R87, R14 ;  /* 0x0000000e570b7221 */ /* 0x000fe20000010000 */
[----:B------:R-:W-:Y:S01]  /*8fa0*/  F2FP.BF16.F32.PACK_AB R76, R79, R74 ;  /* 0x0000004a4f4c723e */ /* 0x000fe200000010ff */
[----:B------:R-:W-:Y:S01]  /*8fb0*/  FMUL.FTZ R56, R56, R100 ;  /* 0x0000006438387220 */ /* 0x000fe20000410000 */
[----:B------:R-:W-:Y:S01]  /*8fc0*/  FADD.FTZ R14, R86, R9 ;  /* 0x00000009560e7221 */ /* 0x000fe20000010000 */
[----:B------:R-:W-:Y:S01]  /*8fd0*/  FADD.FTZ R20, R80, R11 ;  /* 0x0000000b50147221 */ /* 0x000fe20000010000 */
[----:B------:R-:W-:Y:S01]  /*8fe0*/  F2FP.BF16.F32.PACK_AB R9, R3, R4 ;  /* 0x000000040309723e */ /* 0x000fe200000010ff */
[----:B------:R-:W-:Y:S01]  /*8ff0*/  FMUL.FTZ R57, R57, R100 ;  /* 0x0000006439397220 */ /* 0x000fe20000410000 */
        /* <DEDUP_REMOVED lines=11> */
[C---:B-----5:R-:W-:Y:S01]  /*90b0*/  FADD.FTZ R3, R13.reuse, R4 ;  /* 0x000000040d037221 */ /* 0x060fe20000010000 */
[----:B------:R-:W-:Y:S01]  /*90c0*/  F2FP.BF16.F32.PACK_AB R81, R13, R112 ;  /* 0x000000700d51723e */ /* 0x000fe200000010ff */
[----:B------:R-:W-:Y:S01]  /*90d0*/  STSM.16.M88.4 [R22+0x2d300], R76 ;  /* 0x02d3004c16007844 */ /* 0x000fe20000000200 */
[----:B---3--:R-:W-:Y:S01]  /*90e0*/  F2FP.BF16.F32.PACK_AB R83, R96, R12 ;  /* 0x0000000c6053723e */ /* 0x008fe200000010ff */
[----:B------:R-:W-:Y:S01]  /*90f0*/  FADD.FTZ R3, R12, R3 ;  /* 0x000000030c037221 */ /* 0x000fe20000010000 */
[----:B------:R-:W-:Y:S01]  /*9100*/  FADD.FTZ R7, R85, R14 ;  /* 0x0000000e55077221 */ /* 0x000fe20000010000 */
[-C--:B------:R-:W-:Y:S01]  /*9110*/  FMUL.FTZ R60, R60, R100.reuse ;  /* 0x000000643c3c7220 */ /* 0x080fe20000410000 */
[----:B------:R-:W-:Y:S01]  /*9120*/  FMUL.FTZ R61, R61, R100 ;  /* 0x000000643d3d7220 */ /* 0x000fe20000410000 */
[----:B------:R-:W-:Y:S01]  /*9130*/  STSM.16.M88.4 [R22+0x2eb00], R80 ;  /* 0x02eb005016007844 */ /* 0x000fe20000000200 */
[----:B------:R-:W-:Y:S01]  /*9140*/  FADD.FTZ R3, R96, R3 ;  /* 0x0000000360037221 */ /* 0x000fe20000010000 */
[C---:B--2---:R-:W-:Y:S01]  /*9150*/  F2FP.BF16.F32.PACK_AB R8, R93.reuse, R72 ;  /* 0x000000485d08723e */ /* 0x044fe200000010ff */
[----:B------:R-:W-:Y:S01]  /*9160*/  FADD.FTZ R4, R72, R7 ;  /* 0x0000000748047221 */ /* 0x000fe20000010000 */
[----:B-1----:R-:W-:Y:S01]  /*9170*/  F2FP.BF16.F32.PACK_AB R9, R108, R98 ;  /* 0x000000626c09723e */ /* 0x002fe200000010ff */
[----:B------:R-:W-:Y:S01]  /*9180*/  FADD.FTZ R3, R98, R3 ;  /* 0x0000000362037221 */ /* 0x000fe20000010000 */
[----:B------:R-:W-:Y:S01]  /*9190*/  F2FP.BF16.F32.PACK_AB R10, R92, R73 ;  /* 0x000000495c0a723e */ /* 0x000fe200000010ff */
[----:B------:R-:W-:Y:S01]  /*91a0*/  FADD.FTZ R4, R93, R4 ;  /* 0x000000045d047221 */ /* 0x000fe20000010000 */
[----:B------:R-:W-:Y:S01]  /*91b0*/  F2FP.BF16.F32.PACK_AB R11, R130, R128 ;  /* 0x00000080820b723e */ /* 0x000fe200000010ff */
[----:B------:R-:W-:Y:S01]  /*91c0*/  FADD.FTZ R3, R108, R3 ;  /* 0x000000036c037221 */ /* 0x000fe20000010000 */
[-C--:B------:R-:W-:Y:S01]  /*91d0*/  FMUL.FTZ R64, R64, R100.reuse ;  /* 0x0000006440407220 */ /* 0x080fe20000410000 */
[----:B------:R-:W-:Y:S01]  /*91e0*/  FADD.FTZ R73, R73, R4 ;  /* 0x0000000449497221 */ /* 0x000fe20000010000 */
[-C--:B------:R-:W-:Y:S01]  /*91f0*/  FMUL.FTZ R65, R65, R100.reuse ;  /* 0x0000006441417220 */ /* 0x080fe20000410000 */
[----:B------:R1:W-:Y:S01]  /*9200*/  STSM.16.M88.4 [R22+0x30300], R8 ;  /* 0x0303000816007844 */ /* 0x0003e20000000200 */
[----:B------:R-:W-:Y:S01]  /*9210*/  FADD.FTZ R3, R128, R3 ;  /* 0x0000000380037221 */ /* 0x000fe20000010000 */
        /* <DEDUP_REMOVED lines=8> */
[----:B------:R-:W-:Y:S01]  /*92a0*/  FADD.FTZ R3, R130, R3 ;  /* 0x0000000382037221 */ /* 0x000fe20000010000 */
        /* <DEDUP_REMOVED lines=10> */
[----:B-1----:R-:W-:-:S02]  /*9350*/  IMAD.U32 R9, RZ, RZ, UR7 ;  /* 0x00000007ff097e24 */ /* 0x002fc4000f8e00ff */
        /* <DEDUP_REMOVED lines=18> */
[----:B------:R-:W-:Y:S05]  /*9480*/  @P2 BRA `(.L_x_9805) ;  /* 0xffffffbc00942947 */ /* 0x000fea000383ffff */
[----:B------:R-:W-:-:S05]  /*9490*/  UMOV UR45, UR6 ;  /* 0x00000006002d7c82 */ /* 0x000fca0008000000 */
.L_x_9796:
[----:B------:R-:W-:-:S13]  /*94a0*/  ISETP.LE.AND P2, PT, RZ, UR45, PT ;  /* 0x0000002dff007c0c */ /* 0x000fda000bf43270 */
[----:B------:R-:W-:Y:S05]  /*94b0*/  @!P2 BRA `(.L_x_9806) ;  /* 0x0000003400e4a947 */ /* 0x000fea0003800000 */
[----:B------:R-:W-:Y:S01]  /*94c0*/  R2UR UR60, R148 ;  /* 0x00000000943c72ca */ /* 0x000fe200000e0000 */
[----:B------:R-:W-:Y:S01]  /*94d0*/  IMAD.MOV.U32 R9, RZ, RZ, R137 ;  /* 0x000000ffff097224 */ /* 0x000fe200078e0089 */
[----:B------:R-:W-:Y:S01]  /*94e0*/  UMOV UR41, UR46 ;  /* 0x0000002e00297c82 */ /* 0x000fe20008000000 */
[----:B------:R-:W-:-:S12]  /*94f0*/  IMAD.MOV.U32 R6, RZ, RZ, R5 ;  /* 0x000000ffff067224 */ /* 0x000fd800078e0005 */
.L_x_9815:
[----:B------:R-:W-:Y:S01]  /*9500*/  R2UR UR7, R146 ;  /* 0x00000000920772ca */ /* 0x000fe200000e0000 */
[----:B------:R-:W-:-:S04]  /*9510*/  UIADD3 UR46, UR41, 0x1, URZ ;  /* 0x00000001292e7890 */ /* 0x000fc8000fffe03f */
[----:B------:R-:W-:-:S04]  /*9520*/  UISETP.NE.AND UP0, UPT, UR46, 0x2, UPT ;  /* 0x000000022e00788c */ /* 0x000fc8000bf05270 */
[----:B------:R-:W-:Y:S02]  /*9530*/  USEL UR6, URZ, 0x1, UP0 ;  /* 0x000000013f067887 */ /* 0x000fe40008000000 */
[----:B------:R-:W-:Y:S02]  /*9540*/  USEL UR46, UR46, URZ, UP0 ;  /* 0x0000003f2e2e7287 */ /* 0x000fe40008000000 */
[----:B------:R-:W-:Y:S01]  /*9550*/  ISETP.NE.AND P3, PT, RZ, UR7, PT ;  /* 0x00000007ff007c0c */ /* 0x000fe2000bf65270 */
[----:B------:R-:W-:-:S06]  /*9560*/  ULOP3.LUT UR6, UR60, UR6, URZ, 0x3c, !UPT ;  /* 0x000000063c067292 */ /* 0x000fcc000f8e3c3f */
[----:B------:R-:W-:-:S06]  /*9570*/  IMAD.U32 R148, RZ, RZ, UR6 ;  /* 0x00000006ff947e24 */ /* 0x000fcc000f8e00ff */
[----:B------:R-:W-:Y:S05]  /*9580*/  @P3 BRA `(.L_x_9807) ;  /* 0x0000000000303947 */ /* 0x000fea0003800000 */
[----:B------:R-:W-:Y:S05]  /*9590*/  @!P0 BRA `(.L_x_9808) ;  /* 0x0000000000048947 */ /* 0x000fea0003800000 */
[----:B------:R-:W-:Y:S01]  /*95a0*/  BPT.TRAP 0x1 ;  /* 0x000000040000795c */ /* 0x000fe20000300000 */
.L_x_9808:
[----:B------:R-:W-:Y:S01]  /*95b0*/  R2UR UR7, R148 ;  /* 0x00000000940772ca */ /* 0x000fe200000e0000 */
[----:B------:R-:W-:-:S12]  /*95c0*/  ULEA UR6, UR46, UR47, 0x3 ;  /* 0x0000002f2e067291 */ /* 0x000fd8000f8e183f */
[----:B------:R-:W-:-:S05]  /*95d0*/  IMAD.U32 R0, RZ, RZ, UR7 ;  /* 0x00000007ff007e24 */ /* 0x000fca000f8e00ff */
[----:B------:R-:W-:-:S04]  /*95e0*/  SHF.L.U32 R0, R0, 0x1f, RZ ;  /* 0x0000001f00007819 */ /* 0x000fc800000006ff */
[----:B------:R1:W2:Y:S01]  /*95f0*/  SYNCS.PHASECHK.TRANS64.TRYWAIT P2, [UR6+0x31c30], R0 ;  /* 0x031c3000ff0075a7 */ /* 0x0002a20008040146 */
[----:B------:R-:W-:Y:S05]  /*9600*/  @!P0 BRA `(.L_x_9809) ;  /* 0x0000000000048947 */ /* 0x000fea0003800000 */
[----:B------:R-:W-:Y:S01]  /*9610*/  BPT.TRAP 0x1 ;  /* 0x000000040000795c */ /* 0x000fe20000300000 */
.L_x_9809:
[----:B--2---:R-:W-:Y:S05]  /*9620*/  @P2 BRA `(.L_x_9807) ;  /* 0x0000000000082947 */ /* 0x004fea0003800000 */
[----:B------:R-:W2:Y:S02]  /*9630*/  SYNCS.PHASECHK.TRANS64.TRYWAIT P2, [UR6+0x31c30], R0 ;  /* 0x031c3000ff0075a7 */ /* 0x000ea40008040146 */
[----:B--2---:R-:W-:Y:S05]  /*9640*/  @!P2 BRA `(.L_x_9810) ;  /* 0x00000080006ca947 */ /* 0x004fea0003800000 */
.L_x_9807:
        /* <DEDUP_REMOVED lines=358> */
.L_x_9812:
[----:B------:R-:W-:Y:S01]  /*acb0*/  ULEA UR6, UR41, UR47, 0x3 ;  /* 0x0000002f29067291 */ /* 0x000fe2000f8e183f */
[----:B------:R-:W-:-:S05]  /*acc0*/  IMAD.U32 R0, RZ, RZ, UR60 ;  /* 0x0000003cff007e24 */ /* 0x000fca000f8e00ff */
[----:B------:R-:W-:-:S04]  /*acd0*/  SHF.L.U32 R0, R0, 0x1f, RZ ;  /* 0x0000001f00007819 */ /* 0x000fc800000006ff */
[----:B------:R1:W2:Y:S01]  /*ace0*/  SYNCS.PHASECHK.TRANS64.TRYWAIT P2, [UR6+0x31c50], R0 ;  /* 0x031c5000ff0075a7 */ /* 0x0002a20008040146 */
[----:B------:R-:W-:Y:S05]  /*acf0*/  @!P0 BRA `(.L_x_9813) ;  /* 0x0000000000048947 */ /* 0x000fea0003800000 */
[----:B------:R-:W-:Y:S01]  /*ad00*/  BPT.TRAP 0x1 ;  /* 0x000000040000795c */ /* 0x000fe20000300000 */
.L_x_9813:
[----:B--2---:R-:W-:Y:S05]  /*ad10*/  @P2 BRA `(.L_x_9811) ;  /* 0x0000000000082947 */ /* 0x004fea0003800000 */
[----:B------:R-:W2:Y:S02]  /*ad20*/  SYNCS.PHASECHK.TRANS64.TRYWAIT P2, [UR6+0x31c50], R0 ;  /* 0x031c5000ff0075a7 */ /* 0x000ea40008040146 */
[----:B--2---:R-:W-:Y:S05]  /*ad30*/  @!P2 BRA `(.L_x_9814) ;  /* 0x0000006800c8a947 */ /* 0x004fea0003800000 */
.L_x_9811:
[----:B------:R-:W-:Y:S01]  /*ad40*/  UIADD3 UR6, UR47, 0x200, URZ ;  /* 0x000002002f067890 */ /* 0x000fe2000fffe03f */
[----:B------:R-:W-:Y:S01]  /*ad50*/  R2UR UR10, R145 ;  /* 0x00000000910a72ca */ /* 0x000fe200000e0000 */
[----:B------:R-:W-:Y:S01]  /*ad60*/  WARPGROUP.ARRIVE ;  /* 0x00000000000079c5 */ /* 0x000fe20000000000 */
[----:B------:R-:W-:Y:S01]  /*ad70*/  UMOV UR29, 0xc0000010 ;  /* 0xc0000010001d7882 */ /* 0x000fe20000000000 */
[----:B------:R-:W-:Y:S01]  /*ad80*/  USHF.R.U32.HI UR6, URZ, 0x4, UR6 ;  /* 0x000000043f067899 */ /* 0x000fe20008011606 */
[----:B-12---:R-:W-:Y:S01]  /*ad90*/  FMNMX.FTZ R0, R136, R6, !PT ;  /* 0x0000000688007209 */ /* 0x006fe20007810000 */
[----:B------:R-:W-:Y:S01]  /*ada0*/  UMOV UR31, 0x80000020 ;  /* 0x80000020001f7882 */ /* 0x000fe20000000000 */
[----:B------:R-:W-:Y:S01]  /*adb0*/  FMNMX.FTZ R12, R138, R9, !PT ;  /* 0x000000098a0c7209 */ /* 0x000fe20007810000 */
[----:B------:R-:W-:Y:S01]  /*adc0*/  ULOP3.LUT UR6, UR6, 0x3fff, URZ, 0xc0, !UPT ;  /* 0x00003fff06067892 */ /* 0x000fe2000f8ec03f */
[----:B------:R-:W-:Y:S02]  /*add0*/  FMNMX.FTZ R5, R137, R0, !PT ;  /* 0x0000000089057209 */ /* 0x000fe40007810000 */
[----:B------:R-:W-:Y:S01]  /*ade0*/  ISETP.GE.U32.AND P2, PT, R2, 0x180, PT ;  /* 0x000001800200780c */ /* 0x000fe20003f46070 */
[----:B------:R-:W-:Y:S01]  /*adf0*/  ULOP3.LUT UR7, UR6, 0x2400000, URZ, 0xfc, !UPT ;  /* 0x0240000006077892 */ /* 0x000fe2000f8efc3f */
[----:B------:R-:W-:Y:S01]  /*ae00*/  FMNMX.FTZ R0, R140, R5, !PT ;  /* 0x000000058c007209 */ /* 0x000fe20007810000 */
[----:B------:R-:W-:Y:S01]  /*ae10*/  ULOP3.LUT UR6, UR10, 0x10000, URZ, 0xfc, !UPT ;  /* 0x000100000a067892 */ /* 0x000fe2000f8efc3f */
[----:B------:R-:W-:Y:S01]  /*ae20*/  R2UR UR60, R148 ;  /* 0x00000000943c72ca */ /* 0x000fe200000e0000 */
        /* <DEDUP_REMOVED lines=46> */
[----:B------:R-:W-:-:S04]  /*b110*/  FMNMX.FTZ R0, R76, R5, !PT ;  /* 0x000000054c007209 */ /* 0x000fc80007810000 */
[----:B------:R-:W-:-:S05]  /*b120*/  FMNMX.FTZ R7, R77, R0, !PT ;  /* 0x000000004d077209 */ /* 0x000fca0007810000 */
[----:B------:R-:W1:Y:S02]  /*b130*/  SHFL.BFLY PT, R0, R7, 0x2, 0x1f ;  /* 0x0c401f0007007f89 */ /* 0x000e6400000e0000 */
[----:B-1----:R-:W-:Y:S02]  /*b140*/  FMNMX.FTZ R8, R7, R0, !PT ;  /* 0x0000000007087209 */ /* 0x002fe40007810000 */
[----:B------:R-:W1:Y:S03]  /*b150*/  LDC R0, c[0x0][0x988] ;  /* 0x00026200ff007b82 */ /* 0x000e660000000800 */
[----:B------:R-:W2:Y:S02]  /*b160*/  SHFL.BFLY PT, R5, R8, 0x1, 0x1f ;  /* 0x0c201f0008057f89 */ /* 0x000ea400000e0000 */
[----:B--2---:R-:W-:-:S05]  /*b170*/  FMNMX.FTZ R5, R8, R5, !PT ;  /* 0x0000000508057209 */ /* 0x004fca0007810000 */
[----:B------:R-:W-:-:S04]  /*b180*/  FADD.FTZ R11, -R5, R6 ;  /* 0x00000006050b7221 */ /* 0x000fc80000010100 */
[-C--:B-1----:R-:W-:Y:S01]  /*b190*/  FMUL.FTZ R7, R11, R0.reuse ;  /* 0x000000000b077220 */ /* 0x082fe20000410000 */
        /* <DEDUP_REMOVED lines=11> */
[----:B------:R-:W-:Y:S01]  /*b250*/  MUFU.EX2 R7, R7 ;  /* 0x0000000700077308 */ /* 0x000fe20000000800 */
[-CC-:B------:R-:W-:Y:S01]  /*b260*/  FFMA.FTZ R132, R132, R0.reuse, -R11.reuse ;  /* 0x0000000084847223 */ /* 0x180fe2000001080b */
[----:B------:R-:W-:Y:S01]  /*b270*/  FFMA.FTZ R8, R140, R0, -R11 ;  /* 0x000000008c087223 */ /* 0x000fe2000001080b */
[----:B------:R-:W-:Y:S01]  /*b280*/  FMNMX.FTZ R14, R130, R133, !PT ;  /* 0x00000085820e7209 */ /* 0x000fe20007810000 */
[----:B------:R-:W-:-:S02]  /*b290*/  WARPGROUP.DEPBAR.LE gsb0, 0x0 ;  /* 0x00008000000079c5 */ /* 0x000fc40000010000 */
[----:B------:R-:W-:Y:S01]  /*b2a0*/  WARPGROUP.ARRIVE ;  /* 0x00000000000079c5 */ /* 0x000fe20000000000 */
[----:B------:R-:W-:Y:S01]  /*b2b0*/  FMNMX.FTZ R133, R131, R14, !PT ;  /* 0x0000000e83857209 */ /* 0x000fe20007810000 */
[----:B------:R-:W-:Y:S01]  /*b2c0*/  MUFU.EX2 R6, R6 ;  /* 0x0000000600067308 */ /* 0x000fe20000000800 */
[-CC-:B------:R-:W-:Y:S01]  /*b2d0*/  FFMA.FTZ R15, R141, R0.reuse, -R11.reuse ;  /* 0x000000008d0f7223 */ /* 0x180fe2000001080b */
[-CC-:B------:R-:W-:Y:S01]  /*b2e0*/  FFMA.FTZ R121, R121, R0.reuse, -R11.reuse ;  /* 0x0000000079797223 */ /* 0x180fe2000001080b */
[----:B------:R-:W-:Y:S01]  /*b2f0*/  FMNMX.FTZ R20, R134, R133, !PT ;  /* 0x0000008586147209 */ /* 0x000fe20007810000 */
[----:B------:R-:W-:Y:S01]  /*b300*/  HGMMA.64x96x16.F32.BF16 R24, gdesc[UR28].tnspB, R24, gsb0 ;  /* 0x416000001c1879f0 */ /* 0x000fe20008001818 */
[----:B------:R-:W-:Y:S01]  /*b310*/  UIADD3 UR28, UR6, 0x480, URZ ;  /* 0x00000480061c7890 */ /* 0x000fe2000fffe03f */
[--C-:B------:R-:W-:Y:S01]  /*b320*/  FFMA.FTZ R125, R125, R0, -R11.reuse ;  /* 0x000000007d7d7223 */ /* 0x100fe2000001080b */
[----:B------:R-:W-:Y:S01]  /*b330*/  UIADD3 UR30, UR7, 0xc0, URZ ;  /* 0x000000c0071e7890 */ /* 0x000fe2000fffe03f */
[----:B------:R-:W-:Y:S01]  /*b340*/  FMNMX.FTZ R133, R135, R20, !PT ;  /* 0x0000001487857209 */ /* 0x000fe20007810000 */
[----:B------:R-:W-:Y:S01]  /*b350*/  UMOV UR29, 0xc0000010 ;  /* 0xc0000010001d7882 */ /* 0x000fe20000000000 */
[----:B------:R-:W-:Y:S01]  /*b360*/  UMOV UR31, 0x80000020 ;  /* 0x80000020001f7882 */ /* 0x000fe20000000000 */
[----:B------:R1:W-:Y:S01]  /*b370*/  MUFU.EX2 R14, R120 ;  /* 0x00000078000e7308 */ /* 0x0003e20000000800 */
[----:B------:R-:W-:Y:S01]  /*b380*/  FMNMX.FTZ R20, R122, R133, !PT ;  /* 0x000000857a147209 */ /* 0x000fe20007810000 */
[-CC-:B------:R-:W-:Y:S01]  /*b390*/  FFMA.FTZ R112, R112, R0.reuse, -R11.reuse ;  /* 0x0000000070707223 */ /* 0x180fe2000001080b */
[-CC-:B------:R-:W-:Y:S01]  /*b3a0*/  FFMA.FTZ R113, R113, R0.reuse, -R11.reuse ;  /* 0x0000000071717223 */ /* 0x180fe2000001080b */
[--C-:B------:R-:W-:Y:S01]  /*b3b0*/  FFMA.FTZ R116, R116, R0, -R11.reuse ;  /* 0x0000000074747223 */ /* 0x100fe2000001080b */
[----:B------:R-:W-:Y:S01]  /*b3c0*/  FMNMX.FTZ R133, R123, R20, !PT ;  /* 0x000000147b857209 */ /* 0x000fe20007810000 */
[-CC-:B------:R-:W-:Y:S01]  /*b3d0*/  FFMA.FTZ R117, R117, R0.reuse, -R11.reuse ;  /* 0x0000000075757223 */ /* 0x180fe2000001080b */
[-CC-:B------:R-:W-:Y:S01]  /*b3e0*/  FFMA.FTZ R104, R104, R0.reuse, -R11.reuse ;  /* 0x0000000068687223 */ /* 0x180fe2000001080b */
[----:B------:R2:W-:Y:S01]  /*b3f0*/  MUFU.EX2 R20, R124 ;  /* 0x0000007c00147308 */ /* 0x0005e20000000800 */
[----:B-1----:R-:W-:Y:S01]  /*b400*/  FMNMX.FTZ R120, R126, R133, !PT ;  /* 0x000000857e787209 */ /* 0x002fe20007810000 */
[-CC-:B------:R-:W-:Y:S01]  /*b410*/  FFMA.FTZ R105, R105, R0.reuse, -R11.reuse ;  /* 0x0000000069697223 */ /* 0x180fe2000001080b */
[-CC-:B------:R-:W-:Y:S01]  /*b420*/  FFMA.FTZ R108, R108, R0.reuse, -R11.reuse ;  /* 0x000000006c6c7223 */ /* 0x180fe2000001080b */
[--C-:B------:R-:W-:Y:S01]  /*b430*/  FFMA.FTZ R109, R109, R0, -R11.reuse ;  /* 0x000000006d6d7223 */ /* 0x100fe2000001080b */
[----:B------:R-:W-:Y:S01]  /*b440*/  FMNMX.FTZ R133, R127, R120, !PT ;  /* 0x000000787f857209 */ /* 0x000fe20007810000 */
[-CC-:B------:R-:W-:Y:S01]  /*b450*/  FFMA.FTZ R96, R96, R0.reuse, -R11.reuse ;  /* 0x0000000060607223 */ /* 0x180fe2000001080b */
[-CC-:B------:R-:W-:Y:S01]  /*b460*/  FFMA.FTZ R97, R97, R0.reuse, -R11.reuse ;  /* 0x0000000061617223 */ /* 0x180fe2000001080b */
[----:B------:R-:W-:Y:S01]  /*b470*/  MUFU.EX2 R13, R13 ;  /* 0x0000000d000d7308 */ /* 0x000fe20000000800 */
        /* <DEDUP_REMOVED lines=18> */
[----:B------:R-:W-:-:S02]  /*b5a0*/  FFMA.FTZ R77, R77, R0, -R11 ;  /* 0x000000004d4d7223 */ /* 0x000fc4000001080b */
        /* <DEDUP_REMOVED lines=34> */
[----:B--2---:R-:W-:Y:S01]  /*b7d0*/  FMNMX.FTZ R124, R79, R120, !PT ;  /* 0x000000784f7c7209 */ /* 0x004fe20007810000 */
[----:B------:R-:W-:-:S04]  /*b7e0*/  FFMA.FTZ R120, R80, R0, -R11 ;  /* 0x0000000050787223 */ /* 0x000fc8000001080b */
[----:B------:R-:W2:Y:S02]  /*b7f0*/  SHFL.BFLY PT, R133, R124, 0x2, 0x1f ;  /* 0x0c401f007c857f89 */ /* 0x000ea400000e0000 */
[----:B------:R-:W-:Y:S08]  /*b800*/  MUFU.EX2 R117, R117 ;  /* 0x0000007500757308 */ /* 0x000ff00000000800 */
[----:B------:R-:W-:Y:S08]  /*b810*/  MUFU.EX2 R104, R104 ;  /* 0x0000006800687308 */ /* 0x000ff00000000800 */
[----:B------:R-:W-:Y:S01]  /*b820*/  MUFU.EX2 R105, R105 ;  /* 0x0000006900697308 */ /* 0x000fe20000000800 */
[----:B--2---:R-:W-:Y:S01]  /*b830*/  FMNMX.FTZ R80, R124, R133, !PT ;  /* 0x000000857c507209 */ /* 0x004fe20007810000 */
[----:B------:R-:W-:-:S06]  /*b840*/  FFMA.FTZ R133, R81, R0, -R11 ;  /* 0x0000000051857223 */ /* 0x000fcc000001080b */
[----:B------:R-:W-:Y:S01]  /*b850*/  MUFU.EX2 R108, R108 ;  /* 0x0000006c006c7308 */ /* 0x000fe20000000800 */
[----:B------:R-:W2:Y:S07]  /*b860*/  SHFL.BFLY PT, R137, R80, 0x1, 0x1f ;  /* 0x0c201f0050897f89 */ /* 0x000eae00000e0000 */
[----:B------:R-:W-:Y:S08]  /*b870*/  MUFU.EX2 R109, R109 ;  /* 0x0000006d006d7308 */ /* 0x000ff00000000800 */
[----:B------:R-:W-:Y:S08]  /*b880*/  MUFU.EX2 R96, R96 ;  /* 0x0000006000607308 */ /* 0x000ff00000000800 */
[----:B------:R-:W-:Y:S01]  /*b890*/  MUFU.EX2 R97, R97 ;  /* 0x0000006100617308 */ /* 0x000fe20000000800 */
[----:B--2---:R-:W-:-:S05]  /*b8a0*/  FMNMX.FTZ R137, R80, R137, !PT ;  /* 0x0000008950897209 */ /* 0x004fca0007810000 */
[----:B------:R-:W-:Y:S02]  /*b8b0*/  FADD.FTZ R9, -R137, R9 ;  /* 0x0000000989097221 */ /* 0x000fe40000010100 */
[----:B------:R-:W-:Y:S02]  /*b8c0*/  MUFU.EX2 R100, R100 ;  /* 0x0000006400647308 */ /* 0x000fe40000000800 */
[-C--:B------:R-:W-:Y:S01]  /*b8d0*/  FMUL.FTZ R124, R9, R0.reuse ;  /* 0x00000000097c7220 */ /* 0x080fe20000410000 */
        /* <DEDUP_REMOVED lines=8> */
[----:B------:R-:W-:Y:S02]  /*b960*/  IMAD.U32 R119, RZ, RZ, UR46 ;  /* 0x0000002eff777e24 */ /* 0x000fe4000f8e00ff */
[----:B------:R-:W-:Y:S01]  /*b970*/  FFMA.FTZ R136, R142, R0, -R9 ;  /* 0x000000008e887223 */ /* 0x000fe20000010809 */
[----:B------:R-:W-:-:S02]  /*b980*/  IMAD.U32 R138, RZ, RZ, UR41 ;  /* 0x00000029ff8a7e24 */ /* 0x000fc4000f8e00ff */
[-CC-:B-1----:R-:W-:Y:S01]  /*b990*/  FFMA.FTZ R132, R130, R0.reuse, -R9.reuse ;  /* 0x0000000082847223 */ /* 0x182fe20000010809 */
[-CC-:B------:R-:W-:Y:S01]  /*b9a0*/  FFMA.FTZ R141, R143, R0.reuse, -R9.reuse ;  /* 0x000000008f8d7223 */ /* 0x180fe20000010809 */
[----:B------:R-:W-:Y:S01]  /*b9b0*/  @!P1 LEA R119, R119, UR47, 0x3 ;  /* 0x0000002f77779c11 */ /* 0x000fe2000f8e18ff */
[-CC-:B------:R-:W-:Y:S01]  /*b9c0*/  FFMA.FTZ R130, R122, R0.reuse, -R9.reuse ;  /* 0x000000007a827223 */ /* 0x180fe20000010809 */
[----:B------:R-:W1:Y:S01]  /*b9d0*/  MUFU.EX2 R81, R81 ;  /* 0x0000005100517308 */ /* 0x000e620000000800 */
[-CC-:B------:R-:W-:Y:S01]  /*b9e0*/  FFMA.FTZ R122, R126, R0.reuse, -R9.reuse ;  /* 0x000000007e7a7223 */ /* 0x180fe20000010809 */
[-CC-:B------:R-:W-:Y:S01]  /*b9f0*/  FFMA.FTZ R11, R134, R0.reuse, -R9.reuse ;  /* 0x00000000860b7223 */ /* 0x180fe20000010809 */
[----:B------:R-:W-:Y:S01]  /*ba00*/  VIADD R126, R16, 0x9 ;  /* 0x00000009107e7836 */ /* 0x000fe20000000000 */
[----:B------:R-:W-:Y:S01]  /*ba10*/  @!P1 LEA R138, R138, UR47, 0x3 ;  /* 0x0000002f8a8a9c11 */ /* 0x000fe2000f8e18ff */
[-CC-:B------:R-:W-:Y:S01]  /*ba20*/  FFMA.FTZ R134, R135, R0.reuse, -R9.reuse ;  /* 0x0000000087867223 */ /* 0x180fe20000010809 */
[----:B------:R-:W-:Y:S01]  /*ba30*/  FFMA.FTZ R80, R107, R0, -R9 ;  /* 0x000000006b507223 */ /* 0x000fe20000010809 */
[----:B------:R-:W-:Y:S01]  /*ba40*/  @!P1 VIADD R135, R119, 0x31c40 ;  /* 0x00031c4077879836 */ /* 0x000fe20000000000 */
[----:B------:R-:W-:-:S02]  /*ba50*/  WARPGROUP.DEPBAR.LE gsb0, 0x0 ;  /* 0x00008000000079c5 */ /* 0x000fc40000010000 */
[----:B------:R-:W-:Y:S01]  /*ba60*/  WARPGROUP.ARRIVE ;  /* 0x00000000000079c5 */ /* 0x000fe20000000000 */
[----:B------:R-:W2:Y:S01]  /*ba70*/  MUFU.EX2 R128, R128 ;  /* 0x0000008000807308 */ /* 0x000ea20000000800 */
[-CC-:B------:R-:W-:Y:S01]  /*ba80*/  FFMA.FTZ R107, R110, R0.reuse, -R9.reuse ;  /* 0x000000006e6b7223 */ /* 0x180fe20000010809 */
[-C--:B------:R-:W-:Y:S01]  /*ba90*/  FFMA.FTZ R110, R111, R0.reuse, -R9 ;  /* 0x000000006f6e7223 */ /* 0x080fe20000010809 */
[----:B------:R-:W-:Y:S01]  /*baa0*/  @!P1 VIADD R119, R138, 0x31c60 ;  /* 0x00031c608a779836 */ /* 0x000fe20000000000 */
[----:B------:R-:W-:Y:S01]  /*bab0*/  SEL R126, R126, 0x9, !P2 ;  /* 0x000000097e7e7807 */ /* 0x000fe20005000000 */
[----:B------:R-:W-:Y:S01]  /*bac0*/  HGMMA.64x96x16.F32.BF16 R24, gdesc[UR28].tnspB, R24, gsb0 ;  /* 0x416000001c1879f0 */ /* 0x000fe20008001818 */
[----:B------:R-:W-:Y:S01]  /*bad0*/  UIADD3 UR28, UR6, 0x780, URZ ;  /* 0x00000780061c7890 */ /* 0x000fe2000fffe03f */
[----:B------:R-:W-:Y:S01]  /*bae0*/  @!P1 PRMT R135, RZ, 0x654, R135 ;  /* 0x00000654ff879816 */ /* 0x000fe20000000087 */
[----:B------:R-:W-:Y:S01]  /*baf0*/  UIADD3 UR30, UR7, 0x140, URZ ;  /* 0x00000140071e7890 */ /* 0x000fe2000fffe03f */
[----:B------:R-:W3:Y:S01]  /*bb00*/  MUFU.EX2 R136, R136 ;  /* 0x0000008800887308 */ /* 0x000ee20000000800 */
[----:B------:R-:W-:Y:S01]  /*bb10*/  UMOV UR29, 0xc0000010 ;  /* 0xc0000010001d7882 */ /* 0x000fe20000000000 */
[----:B------:R-:W-:Y:S01]  /*bb20*/  UMOV UR31, 0x80000020 ;  /* 0x80000020001f7882 */ /* 0x000fe20000000000 */
[----:B-1----:R-:W-:Y:S01]  /*bb30*/  FFMA.FTZ R3, R124, R3, R81 ;  /* 0x000000037c037223 */ /* 0x002fe20000010051 */
[----:B------:R-:W-:Y:S01]  /*bb40*/  @!P1 PRMT R119, RZ, 0x654, R119 ;  /* 0x00000654ff779816 */ /* 0x000fe20000000077 */
        /* <DEDUP_REMOVED lines=11> */
[----:B------:R4:W-:Y:S01]  /*bc00*/  MUFU.EX2 R111, R80 ;  /* 0x00000050006f7308 */ /* 0x0009e20000000800 */
[----:B--2---:R-:W-:Y:S01]  /*bc10*/  F2FP.BF16.F32.PACK_AB R81, R128, R81 ;  /* 0x000000518051723e */ /* 0x004fe200000010ff */
[----:B------:R-:W-:Y:S01]  /*bc20*/  UMOV UR41, UR46 ;  /* 0x0000002e00297c82 */ /* 0x000fe20008000000 */
[----:B------:R-:W-:-:S05]  /*bc30*/  ISETP.LT.AND P2, PT, RZ, UR45, PT ;  /* 0x0000002dff007c0c */ /* 0x000fca000bf41270 */
[----:B------:R-:W2:Y:S01]  /*bc40*/  MUFU.EX2 R132, R132 ;  /* 0x0000008400847308 */ /* 0x000ea20000000800 */
[-CC-:B----4-:R-:W-:Y:S01]  /*bc50*/  FFMA.FTZ R80, R99, R0.reuse, -R9.reuse ;  /* 0x0000000063507223 */ /* 0x190fe20000010809 */
[--C-:B------:R-:W-:Y:S01]  /*bc60*/  FFMA.FTZ R99, R102, R0, -R9.reuse ;  /* 0x0000000066637223 */ /* 0x100fe20000010809 */
[----:B------:R-:W-:Y:S01]  /*bc70*/  FFMA.FTZ R102, R7, R4, R6 ;  /* 0x0000000407667223 */ /* 0x000fe20000010006 */
[-CC-:B------:R-:W-:Y:S01]  /*bc80*/  FFMA.FTZ R4, R103, R0.reuse, -R9.reuse ;  /* 0x0000000067047223 */ /* 0x180fe20000010809 */
[----:B------:R-:W-:Y:S01]  /*bc90*/  FFMA.FTZ R103, R91, R0, -R9 ;  /* 0x000000005b677223 */ /* 0x000fe20000010809 */
[----:B------:R-:W-:Y:S02]  /*bca0*/  FADD.FTZ R91, R128, R3 ;  /* 0x00000003805b7221 */ /* 0x000fe40000010000 */
[----:B------:R-:W4:Y:S08]  /*bcb0*/  MUFU.EX2 R139, R139 ;  /* 0x0000008b008b7308 */ /* 0x000f300000000800 */
[----:B------:R-:W5:Y:S08]  /*bcc0*/  MUFU.EX2 R11, R11 ;  /* 0x0000000b000b7308 */ /* 0x000f700000000800 */
[----:B------:R-:W5:Y:S08]  /*bcd0*/  MUFU.EX2 R134, R134 ;  /* 0x0000008600867308 */ /* 0x000f700000000800 */
[----:B------:R-:W5:Y:S08]  /*bce0*/  MUFU.EX2 R130, R130 ;  /* 0x0000008200827308 */ /* 0x000f700000000800 */
[----:B------:R2:W-:Y:S08]  /*bcf0*/  MUFU.EX2 R3, R80 ;  /* 0x0000005000037308 */ /* 0x0005f00000000800 */
        /* <DEDUP_REMOVED lines=21> */
[----:B------:R-:W5:Y:S08]  /*be50*/  MUFU.EX2 R88, R88 ;  /* 0x0000005800587308 */ /* 0x000f700000000800 */
        /* <DEDUP_REMOVED lines=30> */
[----:B------:R-:W-:-:S07]  /*c040*/  UIADD3 UR6, UR45, -0x1, URZ ;  /* 0xffffffff2d067890 */ /* 0x000fce000fffe03f */
[----:B------:R-:W-:Y:S01]  /*c050*/  UMOV UR45, UR6 ;  /* 0x00000006002d7c82 */ /* 0x000fe20008000000 */
[----:B------:R-:W-:Y:S02]  /*c060*/  WARPGROUP.DEPBAR.LE gsb0, 0x0 ;  /* 0x00008000000079c5 */ /* 0x000fe40000010000 */
[----:B------:R-:W-:-:S06]  /*c070*/  WARPGROUP.ARRIVE ;  /* 0x00000000000079c5 */ /* 0x000fcc0000000000 */
[----:B------:R-:W-:Y:S03]  /*c080*/  HGMMA.64x96x16.F32.BF16 R24, gdesc[UR28].tnspB, R24, gsb0 ;  /* 0x416000001c1879f0 */ /* 0x000fe60008001818 */
[----:B------:R-:W-:Y:S02]  /*c090*/  WARPGROUP.DEPBAR.LE gsb0, 0x0 ;  /* 0x00008000000079c5 */ /* 0x000fe40000010000 */
[----:B------:R5:W-:Y:S06]  /*c0a0*/  BAR.ARV R126, 0x100 ;  /* 0x0004007e0000751d */ /* 0x000bec0000002000 */
        /* <DEDUP_REMOVED lines=8> */
[----:B---3--:R-:W-:Y:S01]  /*c130*/  FADD.FTZ R135, R13, R102 ;  /* 0x000000660d877221 */ /* 0x008fe20000010000 */
[----:B------:R3:W-:Y:S01]  /*c140*/  @!P1 SYNCS.ARRIVE.TRANS64.RED.A1T0 RZ, [R119+URZ], RZ ;  /* 0x000000ff77ff99a7 */ /* 0x0007e2000810043f */
[-C--:B------:R-:W-:Y:S01]  /*c150*/  FFMA.FTZ R102, R94, R0.reuse, -R9 ;  /* 0x000000005e667223 */ /* 0x080fe20000010809 */
[----:B------:R-:W-:Y:S01]  /*c160*/  FADD.FTZ R94, R136, R91 ;  /* 0x0000005b885e7221 */ /* 0x000fe20000010000 */
[-CC-:B------:R-:W-:Y:S01]  /*c170*/  FFMA.FTZ R91, R82, R0.reuse, -R9.reuse ;  /* 0x00000000525b7223 */ /* 0x180fe20000010809 */
[-C--:B------:R-:W-:Y:S01]  /*c180*/  FMUL.FTZ R37, R37, R7.reuse ;  /* 0x0000000725257220 */ /* 0x080fe20000410000 */
[-C--:B------:R-:W-:Y:S01]  /*c190*/  FMUL.FTZ R40, R40, R7.reuse ;  /* 0x0000000728287220 */ /* 0x080fe20000410000 */
[----:B-1----:R-:W-:Y:S01]  /*c1a0*/  FADD.FTZ R143, R141, R94 ;  /* 0x0000005e8d8f7221 */ /* 0x002fe20000010000 */
[----:B------:R-:W-:Y:S01]  /*c1b0*/  MUFU.EX2 R102, R102 ;  /* 0x0000006600667308 */ /* 0x000fe20000000800 */
[-C--:B---3--:R-:W-:Y:S01]  /*c1c0*/  FFMA.FTZ R119, R90, R0.reuse, -R9 ;  /* 0x000000005a777223 */ /* 0x088fe20000010809 */
[----:B------:R-:W-:Y:S01]  /*c1d0*/  FADD.FTZ R90, R8, R135 ;  /* 0x00000087085a7221 */ /* 0x000fe20000010000 */
[----:B--2---:R-:W-:Y:S01]  /*c1e0*/  FADD.FTZ R80, R132, R143 ;  /* 0x0000008f84507221 */ /* 0x004fe20000010000 */
[-C--:B------:R-:W-:Y:S01]  /*c1f0*/  FMUL.FTZ R41, R41, R7.reuse ;  /* 0x0000000729297220 */ /* 0x080fe20000410000 */
[-C--:B------:R-:W-:Y:S01]  /*c200*/  FMUL.FTZ R44, R44, R7.reuse ;  /* 0x000000072c2c7220 */ /* 0x080fe20000410000 */
[----:B------:R-:W-:Y:S01]  /*c210*/  FADD.FTZ R135, R15, R90 ;  /* 0x0000005a0f877221 */ /* 0x000fe20000010000 */
[----:B------:R-:W-:Y:S01]  /*c220*/  FFMA.FTZ R90, R83, R0, -R9 ;  /* 0x00000000535a7223 */ /* 0x000fe20000010809 */
[-C--:B------:R-:W-:Y:S01]  /*c230*/  FMUL.FTZ R45, R45, R7.reuse ;  /* 0x000000072d2d7220 */ /* 0x080fe20000410000 */
[-C--:B------:R-:W-:Y:S01]  /*c240*/  FMUL.FTZ R48, R48, R7.reuse ;  /* 0x0000000730307220 */ /* 0x080fe20000410000 */
[----:B------:R-:W-:Y:S01]  /*c250*/  FADD.FTZ R82, R10, R135 ;  /* 0x000000870a527221 */ /* 0x000fe20000010000 */
[-C--:B------:R-:W-:Y:S01]  /*c260*/  FMUL.FTZ R49, R49, R7.reuse ;  /* 0x0000000731317220 */ /* 0x080fe20000410000 */
[-C--:B------:R-:W-:Y:S01]  /*c270*/  FMUL.FTZ R52, R52, R7.reuse ;  /* 0x0000000734347220 */ /* 0x080fe20000410000 */
[-C--:B------:R-:W-:Y:S01]  /*c280*/  FMUL.FTZ R53, R53, R7.reuse ;  /* 0x0000000735357220 */ /* 0x080fe20000410000 */
[----:B------:R-:W-:Y:S01]  /*c290*/  FADD.FTZ R83, R21, R82 ;  /* 0x0000005215537221 */ /* 0x000fe20000010000 */
[----:B----4-:R-:W-:Y:S01]  /*c2a0*/  FADD.FTZ R82, R139, R80 ;  /* 0x000000508b527221 */ /* 0x010fe20000010000 */
[----:B------:R-:W-:Y:S01]  /*c2b0*/  F2FP.BF16.F32.PACK_AB R80, R13, R6 ;  /* 0x000000060d50723e */ /* 0x000fe200000010ff */
[----:B------:R-:W-:Y:S01]  /*c2c0*/  FMUL.FTZ R56, R56, R7 ;  /* 0x0000000738387220 */ /* 0x000fe20000410000 */
[----:B------:R-:W-:Y:S01]  /*c2d0*/  FADD.FTZ R94, R12, R83 ;  /* 0x000000530c5e7221 */ /* 0x000fe20000010000 */
[----:B-----5:R-:W-:Y:S01]  /*c2e0*/  FADD.FTZ R13, R11, R82 ;  /* 0x000000520b0d7221 */ /* 0x020fe20000010000 */
[----:B------:R-:W-:Y:S01]  /*c2f0*/  F2FP.BF16.F32.PACK_AB R82, R15, R8 ;  /* 0x000000080f52723e */ /* 0x000fe200000010ff */
[----:B------:R-:W1:Y:S01]  /*c300*/  MUFU.EX2 R6, R119 ;  /* 0x0000007700067308 */ /* 0x000e620000000800 */
[----:B------:R-:W-:Y:S01]  /*c310*/  FADD.FTZ R15, R129, R94 ;  /* 0x0000005e810f7221 */ /* 0x000fe20000010000 */
[----:B------:R-:W-:Y:S01]  /*c320*/  FADD.FTZ R13, R134, R13 ;  /* 0x0000000d860d7221 */ /* 0x000fe20000010000 */
[-CC-:B------:R-:W-:Y:S01]  /*c330*/  FFMA.FTZ R94, R74, R0.reuse, -R9.reuse ;  /* 0x000000004a5e7223 */ /* 0x180fe20000010809 */
[----:B------:R-:W-:Y:S01]  /*c340*/  FFMA.FTZ R74, R75, R0, -R9 ;  /* 0x000000004b4a7223 */ /* 0x000fe20000010809 */
[----:B------:R-:W-:Y:S01]  /*c350*/  FADD.FTZ R8, R14, R15 ;  /* 0x0000000f0e087221 */ /* 0x000fe20000010000 */
[----:B------:R-:W-:Y:S01]  /*c360*/  FADD.FTZ R126, R130, R13 ;  /* 0x0000000d827e7221 */ /* 0x000fe20000010000 */
[----:B------:R-:W-:Y:S01]  /*c370*/  F2FP.BF16.F32.PACK_AB R83, R141, R136 ;  /* 0x000000888d53723e */ /* 0x000fe200000010ff */
[----:B------:R-:W2:Y:S01]  /*c380*/  MUFU.EX2 R75, R103 ;  /* 0x00000067004b7308 */ /* 0x000ea20000000800 */
[----:B------:R-:W-:Y:S01]  /*c390*/  FADD.FTZ R13, R121, R8 ;  /* 0x00000008790d7221 */ /* 0x000fe20000010000 */
[----:B------:R-:W-:Y:S01]  /*c3a0*/  FADD.FTZ R15, R123, R126 ;  /* 0x0000007e7b0f7221 */ /* 0x000fe20000010000 */
[----:B------:R-:W-:Y:S01]  /*c3b0*/  F2FP.BF16.F32.PACK_AB R11, R134, R11 ;  /* 0x0000000b860b723e */ /* 0x000fe200000010ff */
[----:B------:R3:W-:Y:S01]  /*c3c0*/  STSM.16.M88.4 [R22+0x24300], R80 ;  /* 0x0243005016007844 */ /* 0x0007e20000000200 */
[----:B------:R-:W-:Y:S01]  /*c3d0*/  FADD.FTZ R8, R20, R13 ;  /* 0x0000000d14087221 */ /* 0x000fe20000010000 */
[----:B------:R-:W-:Y:S01]  /*c3e0*/  FADD.FTZ R126, R122, R15 ;  /* 0x0000000f7a7e7221 */ /* 0x000fe20000010000 */
[-C--:B------:R-:W-:Y:S01]  /*c3f0*/  FMUL.FTZ R57, R57, R7.reuse ;  /* 0x0000000739397220 */ /* 0x080fe20000410000 */
[----:B------:R-:W-:Y:S01]  /*c400*/  MUFU.EX2 R94, R94 ;  /* 0x0000005e005e7308 */ /* 0x000fe20000000800 */
[----:B------:R-:W-:Y:S01]  /*c410*/  FADD.FTZ R9, R125, R8 ;  /* 0x000000087d097221 */ /* 0x000fe20000010000 */
[----:B------:R-:W-:Y:S01]  /*c420*/  FADD.FTZ R13, R127, R126 ;  /* 0x0000007e7f0d7221 */ /* 0x000fe20000010000 */
[----:B------:R-:W-:Y:S01]  /*c430*/  F2FP.BF16.F32.PACK_AB R8, R21, R10 ;  /* 0x0000000a1508723e */ /* 0x000fe200000010ff */
[-C--:B------:R-:W-:Y:S01]  /*c440*/  FMUL.FTZ R60, R60, R7.reuse ;  /* 0x000000073c3c7220 */ /* 0x080fe20000410000 */
[----:B------:R-:W-:Y:S01]  /*c450*/  FADD.FTZ R126, R112, R9 ;  /* 0x00000009707e7221 */ /* 0x000fe20000010000 */
[----:B------:R-:W-:Y:S01]  /*c460*/  FADD.FTZ R128, R114, R13 ;  /* 0x0000000d72807221 */ /* 0x000fe20000010000 */
[----:B------:R-:W-:Y:S01]  /*c470*/  F2FP.BF16.F32.PACK_AB R10, R129, R12 ;  /* 0x0000000c810a723e */ /* 0x000fe200000010ff */
[----:B------:R-:W-:Y:S01]  /*c480*/  MUFU.EX2 R74, R74 ;  /* 0x0000004a004a7308 */ /* 0x000fe20000000800 */
[----:B------:R-:W-:Y:S01]  /*c490*/  FADD.FTZ R13, R113, R126 ;  /* 0x0000007e710d7221 */ /* 0x000fe20000010000 */
[----:B------:R-:W-:Y:S01]  /*c4a0*/  FADD.FTZ R128, R131, R128 ;  /* 0x0000008083807221 */ /* 0x000fe20000010000 */
[----:B------:R-:W-:Y:S01]  /*c4b0*/  F2FP.BF16.F32.PACK_AB R12, R121, R14 ;  /* 0x0000000e790c723e */ /* 0x000fe200000010ff */
[-C--:B------:R-:W-:Y:S01]  /*c4c0*/  FMUL.FTZ R61, R61, R7.reuse ;  /* 0x000000073d3d7220 */ /* 0x080fe20000410000 */
[----:B---3--:R-:W-:Y:S01]  /*c4d0*/  FADD.FTZ R80, R116, R13 ;  /* 0x0000000d74507221 */ /* 0x008fe20000010000 */
[----:B------:R-:W-:Y:S01]  /*c4e0*/  FADD.FTZ R15, R115, R128 ;  /* 0x00000080730f7221 */ /* 0x000fe20000010000 */
[----:B------:R-:W-:Y:S01]  /*c4f0*/  F2FP.BF16.F32.PACK_AB R14, R125, R20 ;  /* 0x000000147d0e723e */ /* 0x000fe200000010ff */
[----:B------:R-:W3:Y:S01]  /*c500*/  MUFU.EX2 R121, R91 ;  /* 0x0000005b00797308 */ /* 0x000ee20000000800 */
        /* <DEDUP_REMOVED lines=11> */
[----:B------:R-:W5:Y:S01]  /*c5c0*/  MUFU.EX2 R20, R90 ;  /* 0x0000005a00147308 */ /* 0x000f620000000800 */
        /* <DEDUP_REMOVED lines=10> */
[C---:B------:R-:W-:Y:S01]  /*c670*/  F2FP.BF16.F32.PACK_AB R96, R97.reuse, R96 ;  /* 0x000000606160723e */ /* 0x040fe200000010ff */
[-C--:B------:R-:W-:Y:S01]  /*c680*/  FMUL.FTZ R68, R68, R7.reuse ;  /* 0x0000000744447220 */ /* 0x080fe20000410000 */
[----:B------:R-:W-:Y:S01]  /*c690*/  FADD.FTZ R21, R97, R80 ;  /* 0x0000005061157221 */ /* 0x000fe20000010000 */
[C---:B------:R-:W-:Y:S01]  /*c6a0*/  FADD.FTZ R82, R3.reuse, R82 ;  /* 0x0000005203527221 */ /* 0x040fe20000010000 */
[----:B------:R-:W-:Y:S01]  /*c6b0*/  F2FP.BF16.F32.PACK_AB R97, R3, R98 ;  /* 0x000000620361723e */ /* 0x000fe200000010ff */
[----:B------:R-:W-:Y:S01]  /*c6c0*/  FMUL.FTZ R69, R69, R7 ;  /* 0x0000000745457220 */ /* 0x000fe20000410000 */
        /* <DEDUP_REMOVED lines=9> */
[----:B-1----:R-:W-:Y:S01]  /*c760*/  FADD.FTZ R10, R6, R21 ;  /* 0x00000015060a7221 */ /* 0x002fe20000010000 */
        /* <DEDUP_REMOVED lines=15> */
[----:B---3--:R-:W-:Y:S01]  /*c860*/  FADD.FTZ R3, R121, R10 ;  /* 0x0000000a79037221 */ /* 0x008fe20000010000 */
[----:B------:R-:W-:Y:S01]  /*c870*/  F2FP.BF16.F32.PACK_AB R107, R110, R107 ;  /* 0x0000006b6e6b723e */ /* 0x000fe200000010ff */
[----:B------:R-:W-:Y:S01]  /*c880*/  FMUL.FTZ R35, R35, R124 ;  /* 0x0000007c23237220 */ /* 0x000fe20000410000 */
[----:B------:R-:W-:Y:S01]  /*c890*/  FADD.FTZ R9, R133, R4 ;  /* 0x0000000485097221 */ /* 0x000fe20000010000 */
[----:B-----5:R-:W-:Y:S01]  /*c8a0*/  FADD.FTZ R3, R20, R3 ;  /* 0x0000000314037221 */ /* 0x020fe20000010000 */
[----:B------:R-:W-:Y:S01]  /*c8b0*/  F2FP.BF16.F32.PACK_AB R98, R101, R100 ;  /* 0x000000646562723e */ /* 0x000fe200000010ff */
[----:B------:R1:W-:Y:S01]  /*c8c0*/  STSM.16.M88.4 [R22+0x2a300], R104 ;  /* 0x02a3006816007844 */ /* 0x0003e20000000200 */
[----:B------:R-:W-:Y:S01]  /*c8d0*/  FADD.FTZ R4, R84, R9 ;  /* 0x0000000954047221 */ /* 0x000fe20000010000 */
[----:B------:R-:W-:Y:S01]  /*c8e0*/  FADD.FTZ R3, R86, R3 ;  /* 0x0000000356037221 */ /* 0x000fe20000010000 */
[----:B------:R-:W-:Y:S01]  /*c8f0*/  F2FP.BF16.F32.PACK_AB R88, R89, R88 ;  /* 0x000000585958723e */ /* 0x000fe200000010ff */
[----:B------:R1:W-:Y:S01]  /*c900*/  STSM.16.M88.4 [R22+0x2bb00], R96 ;  /* 0x02bb006016007844 */ /* 0x0003e20000000200 */
        /* <DEDUP_REMOVED lines=9> */
[C---:B------:R-:W-:Y:S01]  /*c9a0*/  FADD.FTZ R9, R73.reuse, R4 ;  /* 0x0000000449097221 */ /* 0x040fe20000010000 */
        /* <DEDUP_REMOVED lines=42> */
.L_x_9806:
[----:B------:R-:W-:Y:S06]  /*cc50*/  BAR.ARV 0x8, 0x1a0 ;  /* 0x0206800000007b1d */ /* 0x000fec0000002000 */
[----:B------:R-:W-:Y:S05]  /*cc60*/  @!P0 BRA `(.L_x_9816) ;  /* 0x0000000000048947 */ /* 0x000fea0003800000 */
[----:B------:R-:W-:Y:S01]  /*cc70*/  BPT.TRAP 0x1 ;  /* 0x000000040000795c */ /* 0x000fe20000300000 */
.L_x_9816:
[----:B------:R-:W-:Y:S01]  /*cc80*/  R2UR UR4, R148 ;  /* 0x00000000940472ca */ /* 0x000fe200000e0000 */
[----:B------:R-:W-:-:S12]  /*cc90*/  ULEA UR12, UR46, UR47, 0x3 ;  /* 0x0000002f2e0c7291 */ /* 0x000fd8000f8e183f */
[----:B------:R-:W-:-:S05]  /*cca0*/  IMAD.U32 R6, RZ, RZ, UR4 ;  /* 0x00000004ff067e24 */ /* 0x000fca000f8e00ff */
[----:B------:R-:W-:-:S04]  /*ccb0*/  SHF.L.U32 R6, R6, 0x1f, RZ ;  /* 0x0000001f06067819 */ /* 0x000fc800000006ff */
[----:B------:R1:W2:Y:S01]  /*ccc0*/  SYNCS.PHASECHK.TRANS64.TRYWAIT P2, [UR12+0x31c50], R6 ;  /* 0x031c5006ff0075a7 */ /* 0x0002a2000804014c */
[----:B------:R-:W-:Y:S05]  /*ccd0*/  @!P0 BRA `(.L_x_9817) ;  /* 0x0000000000048947 */ /* 0x000fea0003800000 */
[----:B------:R-:W-:Y:S01]  /*cce0*/  BPT.TRAP 0x1 ;  /* 0x000000040000795c */ /* 0x000fe20000300000 */
.L_x_9817:
[----:B--2---:R-:W-:Y:S05]  /*ccf0*/  @P2 BRA `(.L_x_9818) ;  /* 0x0000000000082947 */ /* 0x004fea0003800000 */
[----:B------:R-:W2:Y:S02]  /*cd00*/  SYNCS.PHASECHK.TRANS64.TRYWAIT P0, [UR12+0x31c50], R6 ;  /* 0x031c5006ff0075a7 */ /* 0x000ea4000800014c */
[----:B--2---:R-:W-:Y:S05]  /*cd10*/  @!P0 BRA `(.L_x_9819) ;  /* 0x0000004800e88947 */ /* 0x004fea0003800000 */
.L_x_9818:
[----:B------:R-:W-:Y:S01]  /*cd20*/  UIADD3 UR47, UR47, 0x200, URZ ;  /* 0x000002002f2f7890 */ /* 0x000fe2000fffe03f */
[----:B------:R-:W-:Y:S01]  /*cd30*/  R2UR UR4, R145 ;  /* 0x00000000910472ca */ /* 0x000fe200000e0000 */
[----:B------:R-:W-:Y:S01]  /*cd40*/  WARPGROUP.ARRIVE ;  /* 0x00000000000079c5 */ /* 0x000fe20000000000 */
[----:B------:R-:W-:Y:S01]  /*cd50*/  UMOV UR5, 0xc0000010 ;  /* 0xc000001000057882 */ /* 0x000fe20000000000 */
[----:B------:R-:W-:Y:S01]  /*cd60*/  USHF.R.U32.HI UR47, URZ, 0x4, UR47 ;  /* 0x000000043f2f7899 */ /* 0x000fe2000801162f */
[----:B--2---:R-:W2:Y:S01]  /*cd70*/  SHFL.BFLY PT, R7, R4, 0x2, 0x1f ;  /* 0x0c401f0004077f89 */ /* 0x004ea200000e0000 */
[----:B------:R-:W-:Y:S01]  /*cd80*/  UMOV UR7, 0x80000020 ;  /* 0x8000002000077882 */ /* 0x000fe20000000000 */
[----:B------:R-:W-:Y:S01]  /*cd90*/  UMOV UR9, 0xc0000010 ;  /* 0xc000001000097882 */ /* 0x000fe20000000000 */
[----:B------:R-:W-:Y:S01]  /*cda0*/  ULOP3.LUT UR47, UR47, 0x3fff, URZ, 0xc0, !UPT ;  /* 0x00003fff2f2f7892 */ /* 0x000fe2000f8ec03f */
[----:B-1----:R-:W1:Y:S01]  /*cdb0*/  SHFL.BFLY PT, R6, R3, 0x2, 0x1f ;  /* 0x0c401f0003067f89 */ /* 0x002e6200000e0000 */
[----:B------:R-:W-:Y:S01]  /*cdc0*/  UMOV UR11, 0x80000020 ;  /* 0x80000020000b7882 */ /* 0x000fe20000000000 */
[----:B------:R-:W-:Y:S01]  /*cdd0*/  IMAD.MOV.U32 R13, RZ, RZ, RZ ;  /* 0x000000ffff0d7224 */ /* 0x000fe200078e00ff */
[----:B------:R-:W-:Y:S01]  /*cde0*/  ULOP3.LUT UR6, UR47, 0x2400000, URZ, 0xfc, !UPT ;  /* 0x024000002f067892 */ /* 0x000fe2000f8efc3f */
[----:B------:R-:W-:Y:S01]  /*cdf0*/  IMAD.MOV.U32 R10, RZ, RZ, RZ ;  /* 0x000000ffff0a7224 */ /* 0x000fe200078e00ff */
[----:B------:R-:W-:Y:S01]  /*ce00*/  ULOP3.LUT UR4, UR4, 0x10000, URZ, 0xfc, !UPT ;  /* 0x0001000004047892 */ /* 0x000fe2000f8efc3f */
[----:B------:R-:W-:Y:S01]  /*ce10*/  R2UR UR13, R148 ;  /* 0x00000000940d72ca */ /* 0x000fe200000e0000 */
[----:B------:R-:W-:Y:S01]  /*ce20*/  UIMAD UR6, UR46, 0x6c0, UR6 ;  /* 0x000006c02e0678a4 */ /* 0x000fe2000f8e0206 */
[----:B------:R-:W-:Y:S01]  /*ce30*/  IMAD.MOV.U32 R12, RZ, RZ, -0x800000 ;  /* 0xff800000ff0c7424 */ /* 0x000fe200078e00ff */
[----:B------:R-:W-:Y:S01]  /*ce40*/  UIADD3 UR8, UR4, 0x180, URZ ;  /* 0x0000018004087890 */ /* 0x000fe2000fffe03f */
[----:B------:R-:W-:Y:S01]  /*ce50*/  VIADD R18, R18, 0x1 ;  /* 0x0000000112127836 */ /* 0x000fe20000000000 */
[----:B------:R-:W-:-:S02]  /*ce60*/  UIADD3 UR10, UR6, 0x40, URZ ;  /* 0x00000040060a7890 */ /* 0x000fc4000fffe03f */
[----:B------:R-:W-:-:S03]  /*ce70*/  UIADD3 UR46, UR46, 0x1, URZ ;  /* 0x000000012e2e7890 */ /* 0x000fc6000fffe03f */
[----:B------:R-:W-:Y:S01]  /*ce80*/  HGMMA.64x96x16.F32.BF16 R24, gdesc[UR4].tnspB, R24, gsb0 ;  /* 0x41600000041879f0 */ /* 0x000fe20008001818 */
[----:B------:R-:W-:Y:S01]  /*ce90*/  UMOV UR5, 0xc0000010 ;  /* 0xc000001000057882 */ /* 0x000fe20000000000 */
[----:B------:R-:W-:Y:S01]  /*cea0*/  UMOV UR7, 0x80000020 ;  /* 0x8000002000077882 */ /* 0x000fe20000000000 */
[----:B------:R-:W-:Y:S01]  /*ceb0*/  UISETP.NE.AND UP0, UPT, UR46, 0x2, UPT ;  /* 0x000000022e00788c */ /* 0x000fe2000bf05270 */
[----:B--2---:R-:W-:-:S03]  /*cec0*/  FADD.FTZ R7, R7, R4 ;  /* 0x0000000407077221 */ /* 0x004fc60000010000 */
[----:B------:R-:W-:Y:S01]  /*ced0*/  USEL UR46, UR46, URZ, UP0 ;  /* 0x0000003f2e2e7287 */ /* 0x000fe20008000000 */
[----:B-1----:R-:W-:Y:S01]  /*cee0*/  FADD.FTZ R8, R6, R3 ;  /* 0x0000000306087221 */ /* 0x002fe20000010000 */
[----:B------:R-:W-:Y:S01]  /*cef0*/  IMAD.MOV.U32 R3, RZ, RZ, -0x800000 ;  /* 0xff800000ff037424 */ /* 0x000fe200078e00ff */
[----:B------:R-:W1:Y:S04]  /*cf00*/  SHFL.BFLY PT, R6, R7, 0x1, 0x1f ;  /* 0x0c201f0007067f89 */ /* 0x000e6800000e0000 */
[----:B------:R-:W2:Y:S01]  /*cf10*/  SHFL.BFLY PT, R9, R8, 0x1, 0x1f ;  /* 0x0c201f0008097f89 */ /* 0x000ea200000e0000 */
[----:B-1----:R-:W-:Y:S01]  /*cf20*/  FADD.FTZ R11, R7, R6 ;  /* 0x00000006070b7221 */ /* 0x002fe20000010000 */
[----:B--2---:R-:W-:-:S04]  /*cf30*/  FADD.FTZ R14, R8, R9 ;  /* 0x00000009080e7221 */ /* 0x004fc80000010000 */
[----:B------:R-:W-:Y:S01]  /*cf40*/  FSETP.NE.FTZ.AND P0, PT, R11, RZ, PT ;  /* 0x000000ff0b00720b */ /* 0x000fe20003f15000 */
[----:B------:R-:W-:Y:S01]  /*cf50*/  IMAD.U32 R8, RZ, RZ, UR12 ;  /* 0x0000000cff087e24 */ /* 0x000fe2000f8e00ff */
[----:B------:R-:W-:-:S11]  /*cf60*/  FSETP.NE.FTZ.AND P2, PT, R14, RZ, PT ;  /* 0x000000ff0e00720b */ /* 0x000fd60003f55000 */
[----:B------:R-:W1:Y:S01]  /*cf70*/  @P0 MUFU.LG2 R6, R11 ;  /* 0x0000000b00060308 */ /* 0x000e620000000c00 */
[C---:B------:R-:W-:Y:S01]  /*cf80*/  @P0 FMUL.FTZ R4, R0.reuse, 0.69314718246459960938 ;  /* 0x3f31721800040820 */ /* 0x040fe20000410000 */
[----:B------:R-:W-:-:S06]  /*cf90*/  @P2 FMUL.FTZ R15, R0, 0.69314718246459960938 ;  /* 0x3f317218000f2820 */ /* 0x000fcc0000410000 */
[----:B------:R-:W2:Y:S08]  /*cfa0*/  @P2 MUFU.LG2 R9, R14 ;  /* 0x0000000e00092308 */ /* 0x000eb00000000c00 */
[----:B------:R-:W3:Y:S01]  /*cfb0*/  @P0 MUFU.RCP R13, R11 ;  /* 0x0000000b000d0308 */ /* 0x000ee20000001000 */
[----:B-1----:R-:W-:Y:S01]  /*cfc0*/  @P0 FMUL.FTZ R7, R6, 0.69314718246459960938 ;  /* 0x3f31721806070820 */ /* 0x002fe20000410000 */
[----:B------:R-:W-:-:S03]  /*cfd0*/  @!P1 VIADD R6, R8, 0x31c60 ;  /* 0x00031c6008069836 */ /* 0x000fc60000000000 */
[----:B------:R-:W-:Y:S01]  /*cfe0*/  @P0 FFMA.FTZ R3, R4, R5, R7 ;  /* 0x0000000504030223 */ /* 0x000fe20000010007 */
[----:B------:R-:W-:Y:S02]  /*cff0*/  PLOP3.LUT P0, PT, PT, PT, PT, 0x8, 0x0 ;  /* 0x000000000000781c */ /* 0x000fe40003f0e170 */
[----:B------:R-:W-:Y:S01]  /*d000*/  @!P1 PRMT R4, RZ, 0x654, R6 ;  /* 0x00000654ff049816 */ /* 0x000fe20000000006 */
[----:B------:R1:W4:Y:S01]  /*d010*/  @P2 MUFU.RCP R10, R14 ;  /* 0x0000000e000a2308 */ /* 0x0003220000001000 */
[----:B--2---:R-:W-:-:S04]  /*d020*/  @P2 FMUL.FTZ R0, R9, 0.69314718246459960938 ;  /* 0x3f31721809002820 */ /* 0x004fc80000410000 */
        /* <DEDUP_REMOVED lines=47> */
[----:B------:R-:W-:Y:S03]  /*d320*/  HGMMA.64x96x16.F32.BF16 R24, gdesc[UR8].tnspB, R24, gsb0 ;  /* 0x41600000081879f0 */ /* 0x000fe60008001818 */
[----:B------:R-:W-:Y:S02]  /*d330*/  WARPGROUP.DEPBAR.LE gsb0, 0x0 ;  /* 0x00008000000079c5 */ /* 0x000fe40000010000 */
[----:B------:R-:W-:-:S06]  /*d340*/  WARPGROUP.ARRIVE ;  /* 0x00000000000079c5 */ /* 0x000fcc0000000000 */
[----:B------:R-:W-:Y:S01]  /*d350*/  HGMMA.64x96x16.F32.BF16 R24, gdesc[UR4].tnspB, R24, gsb0 ;  /* 0x41600000041879f0 */ /* 0x000fe20008001818 */
[----:B------:R-:W-:-:S04]  /*d360*/  USEL UR4, URZ, 0x1, UP0 ;  /* 0x000000013f047887 */ /* 0x000fc80008000000 */
[----:B------:R-:W-:-:S06]  /*d370*/  ULOP3.LUT UR13, UR13, UR4, URZ, 0x3c, !UPT ;  /* 0x000000040d0d7292 */ /* 0x000fcc000f8e3c3f */
[----:B------:R-:W-:Y:S01]  /*d380*/  IMAD.U32 R148, RZ, RZ, UR13 ;  /* 0x0000000dff947e24 */ /* 0x000fe2000f8e00ff */
        /* <DEDUP_REMOVED lines=50> */
.L_x_9789:
        /* <DEDUP_REMOVED lines=11> */
[----:B------:R-:W-:Y:S01]  /*d760*/  SHF.R.S32.HI R54, RZ, 0x1f, R51 ;  /* 0x0000001fff367819 */ /* 0x000fe20000011433 */
[----:B------:R-:W-:Y:S01]  /*d770*/  USHF.R.S32.HI UR5, URZ, 0x1f, UR43 ;  /* 0x0000001f3f057899 */ /* 0x000fe2000801142b */
[----:B------:R-:W-:Y:S02]  /*d780*/  LOP3.LUT R10, R17, 0x180, RZ, 0xc0, !PT ;  /* 0x00000180110a7812 */ /* 0x000fe400078ec0ff */
[----:B------:R-:W-:Y:S01]  /*d790*/  IADD3 R5, P5, R150, 0x20, RZ ;  /* 0x0000002096057810 */ /* 0x000fe20007fbe0ff */
[----:B------:R-:W-:Y:S01]  /*d7a0*/  ULDC.64 UR6, c[0x0][0xb70] ;  /* 0x0002dc0000067ab9 */ /* 0x000fe20000000a00 */
[----:B------:R-:W-:Y:S01]  /*d7b0*/  SHF.R.U64 R10, R10, 0x3, RZ ;  /* 0x000000030a0a7819 */ /* 0x000fe200000012ff */
[----:B------:R-:W-:Y:S01]  /*d7c0*/  UIMAD UR5, UR5, UR6, URZ ;  /* 0x00000006050572a4 */ /* 0x000fe2000f8e023f */
[----:B------:R-:W-:Y:S01]  /*d7d0*/  LOP3.LUT R8, R5, 0x180, RZ, 0xc0, !PT ;  /* 0x0000018005087812 */ /* 0x000fe200078ec0ff */
[----:B------:R-:W-:Y:S01]  /*d7e0*/  UIMAD.WIDE.U32 UR8, UR43, UR6, URZ ;  /* 0x000000062b0872a5 */ /* 0x000fe2000f8e003f */
[----:B------:R-:W-:Y:S01]  /*d7f0*/  LOP3.LUT R10, R10, R17, RZ, 0x3c, !PT ;  /* 0x000000110a0a7212 */ /* 0x000fe200078e3cff */
[----:B------:R-:W-:Y:S01]  /*d800*/  UIMAD UR5, UR43, UR7, UR5 ;  /* 0x000000072b0572a4 */ /* 0x000fe2000f8e0205 */
[----:B------:R-:W-:Y:S01]  /*d810*/  LEA.HI R17, R54, R51, RZ, 0x7 ;  /* 0x0000003336117211 */ /* 0x000fe200078f38ff */
[----:B------:R-:W-:Y:S01]  /*d820*/  USHF.R.S32.HI UR6, URZ, 0x1f, UR44 ;  /* 0x0000001f3f067899 */ /* 0x000fe2000801142c */
[----:B------:R-:W-:Y:S01]  /*d830*/  SHF.R.U64 R8, R8, 0x3, RZ ;  /* 0x0000000308087819 */ /* 0x000fe200000012ff */
[----:B------:R-:W-:Y:S01]  /*d840*/  UIADD3 UR5, UR9, UR5, URZ ;  /* 0x0000000509057290 */ /* 0x000fe2000fffe03f */
[----:B------:R-:W-:Y:S01]  /*d850*/  LOP3.LUT R58, R17, 0xffffff80, RZ, 0xc0, !PT ;  /* 0xffffff80113a7812 */ /* 0x000fe200078ec0ff */
[----:B------:R-:W-:Y:S01]  /*d860*/  ULDC.64 UR10, c[0x0][0x208] ;  /* 0x00008200000a7ab9 */ /* 0x000fe20000000a00 */
[----:B------:R-:W-:-:S02]  /*d870*/  IADD3 R27, P3, R150, 0x3020, RZ ;  /* 0x00003020961b7810 */ /* 0x000fc40007f7e0ff */
[----:B------:R-:W-:Y:S01]  /*d880*/  LOP3.LUT R8, R8, R5, RZ, 0x3c, !PT ;  /* 0x0000000508087212 */ /* 0x000fe200078e3cff */
[----:B------:R-:W-:Y:S01]  /*d890*/  IMAD.IADD R58, R51, 0x1, -R58 ;  /* 0x00000001333a7824 */ /* 0x000fe200078e0a3a */
[----:B------:R-:W-:Y:S02]  /*d8a0*/  LOP3.LUT R5, R150, 0x180, RZ, 0xc0, !PT ;  /* 0x0000018096057812 */ /* 0x000fe400078ec0ff */
[----:B------:R-:W-:Y:S02]  /*d8b0*/  LOP3.LUT R26, R27, 0x180, RZ, 0xc0, !PT ;  /* 0x000001801b1a7812 */ /* 0x000fe400078ec0ff */
[----:B------:R-:W-:Y:S02]  /*d8c0*/  LOP3.LUT P0, RZ, R58, 0x3, RZ, 0xc0, !PT ;  /* 0x000000033aff7812 */ /* 0x000fe4000780c0ff */
[----:B------:R-:W1:Y:S01]  /*d8d0*/  LDC.64 R58, c[0x0][0xb78] ;  /* 0x0002de00ff3a7b82 */ /* 0x000e620000000a00 */
[----:B------:R-:W-:Y:S02]  /*d8e0*/  IADD3 R35, P1, R150, 0x6020, RZ ;  /* 0x0000602096237810 */ /* 0x000fe40007f3e0ff */
[----:B------:R-:W-:-:S02]  /*d8f0*/  SHF.R.U64 R5, R5, 0x3, RZ ;  /* 0x0000000305057819 */ /* 0x000fc400000012ff */
[----:B------:R-:W-:Y:S02]  /*d900*/  SHF.R.U64 R26, R26, 0x3, RZ ;  /* 0x000000031a1a7819 */ /* 0x000fe400000012ff */
[----:B------:R-:W-:Y:S02]  /*d910*/  LOP3.LUT R34, R35, 0x180, RZ, 0xc0, !PT ;  /* 0x0000018023227812 */ /* 0x000fe400078ec0ff */
[----:B------:R-:W-:Y:S02]  /*d920*/  IADD3 R31, P2, R150, 0x6000, RZ ;  /* 0x00006000961f7810 */ /* 0x000fe40007f5e0ff */
[----:B------:R-:W-:Y:S01]  /*d930*/  LOP3.LUT R4, R5, R150, RZ, 0x3c, !PT ;  /* 0x0000009605047212 */ /* 0x000fe200078e3cff */
[--C-:B------:R-:W-:Y:S01]  /*d940*/  IMAD.MOV.U32 R5, RZ, RZ, R151.reuse ;  /* 0x000000ffff057224 */ /* 0x100fe200078e0097 */
[----:B------:R-:W-:Y:S01]  /*d950*/  LOP3.LUT R26, R26, R27, RZ, 0x3c, !PT ;  /* 0x0000001b1a1a7212 */ /* 0x000fe200078e3cff */
[----:B------:R-:W-:Y:S01]  /*d960*/  IMAD.X R27, RZ, RZ, R151, P3 ;  /* 0x000000ffff1b7224 */ /* 0x000fe200018e0697 */
[----:B------:R-:W-:-:S02]  /*d970*/  SHF.R.U64 R34, R34, 0x3, RZ ;  /* 0x0000000322227819 */ /* 0x000fc400000012ff */
[----:B------:R-:W-:Y:S02]  /*d980*/  LOP3.LUT R30, R31, 0x180, RZ, 0xc0, !PT ;  /* 0x000001801f1e7812 */ /* 0x000fe400078ec0ff */
[----:B------:R-:W-:Y:S02]  /*d990*/  MOV R17, R4 ;  /* 0x0000000400117202 */ /* 0x000fe40000000f00 */
[----:B------:R-:W-:Y:S02]  /*d9a0*/  LEA.HI R62, R54, R51, RZ, 0x5 ;  /* 0x00000033363e7211 */ /* 0x000fe400078f28ff */
[----:B------:R-:W-:Y:S01]  /*d9b0*/  LOP3.LUT R34, R34, R35, RZ, 0x3c, !PT ;  /* 0x0000002322227212 */ /* 0x000fe200078e3cff */
[--C-:B------:R-:W-:Y:S01]  /*d9c0*/  IMAD.X R35, RZ, RZ, R151.reuse, P1 ;  /* 0x000000ffff237224 */ /* 0x100fe200008e0697 */
[----:B------:R-:W-:Y:S02]  /*d9d0*/  F2FP.BF16.F32.PACK_AB R4, R77, R80 ;  /* 0x000000504d04723e */ /* 0x000fe400000010ff */
[----:B------:R-:W-:Y:S01]  /*d9e0*/  F2FP.BF16.F32.PACK_AB R5, R11, R78 ;  /* 0x0000004e0b05723e */ /* 0x000fe200000010ff */
[--C-:B------:R-:W-:Y:S01]  /*d9f0*/  IMAD.X R11, RZ, RZ, R151.reuse, P4 ;  /* 0x000000ffff0b7224 */ /* 0x100fe200020e0697 */
[----:B------:R-:W-:Y:S01]  /*da00*/  F2FP.BF16.F32.PACK_AB R6, R6, R9 ;  /* 0x000000090606723e */ /* 0x000fe200000010ff */
[----:B------:R-:W-:Y:S01]  /*da10*/  IMAD.X R9, RZ, RZ, R151, P5 ;  /* 0x000000ffff097224 */ /* 0x000fe200028e0697 */
[----:B------:R-:W-:-:S02]  /*da20*/  F2FP.BF16.F32.PACK_AB R7, R7, R76 ;  /* 0x0000004c0707723e */ /* 0x000fc400000010ff */
[----:B------:R-:W-:Y:S02]  /*da30*/  SHF.R.U64 R30, R30, 0x3, RZ ;  /* 0x000000031e1e7819 */ /* 0x000fe400000012ff */
[----:B------:R-:W-:Y:S01]  /*da40*/  MOV R51, R26 ;  /* 0x0000001a00337202 */ /* 0x000fe20000000f00 */
[----:B------:R-:W-:Y:S01]  /*da50*/  IMAD.U32 R27, RZ, RZ, UR9 ;  /* 0x00000009ff1b7e24 */ /* 0x000fe2000f8e00ff */
[----:B------:R-:W-:Y:S01]  /*da60*/  LOP3.LUT R30, R30, R31, RZ, 0x3c, !PT ;  /* 0x0000001f1e1e7212 */ /* 0x000fe200078e3cff */
[----:B------:R-:W-:Y:S01]  /*da70*/  IMAD.U32 R26, RZ, RZ, UR8 ;  /* 0x00000008ff1a7e24 */ /* 0x000fe2000f8e00ff */
[----:B------:R2:W-:Y:S01]  /*da80*/  STSM.16.M88.4 [R17], R4 ;  /* 0x0000000411007844 */ /* 0x0005e20000000200 */
[----:B------:R-:W-:Y:S01]  /*da90*/  IMAD.U32 R27, RZ, RZ, UR5 ;  /* 0x00000005ff1b7e24 */ /* 0x000fe2000f8e00ff */
[----:B------:R-:W-:Y:S01]  /*daa0*/  MOV R54, R10 ;  /* 0x0000000a00367202 */ /* 0x000fe20000000f00 */
[----:B------:R-:W-:Y:S01]  /*dab0*/  IMAD.X R31, RZ, RZ, R151, P2 ;  /* 0x000000ffff1f7224 */ /* 0x000fe200010e0697 */
[----:B------:R-:W-:Y:S01]  /*dac0*/  F2FP.BF16.F32.PACK_AB R10, R41, R36 ;  /* 0x00000024290a723e */ /* 0x000fe200000010ff */
[----:B-1----:R-:W-:Y:S01]  /*dad0*/  IMAD.WIDE.U32 R26, R58, UR44, R26 ;  /* 0x0000002c3a1a7c25 */ /* 0x002fe2000f8e001a */
[----:B------:R-:W-:Y:S01]  /*dae0*/  MOV R55, R8 ;  /* 0x0000000800377202 */ /* 0x000fe20000000f00 */
[----:B------:R-:W-:Y:S01]  /*daf0*/  ULDC UR5, c[0x0][0xa88] ;  /* 0x0002a20000057ab9 */ /* 0x000fe20000000800 */
[----:B------:R-:W-:-:S02]  /*db00*/  MOV R30, R30 ;  /* 0x0000001e001e7202 */ /* 0x000fc40000000f00 */
[----:B------:R-:W-:Y:S02]  /*db10*/  F2FP.BF16.F32.PACK_AB R8, R40, R37 ;  /* 0x000000252808723e */ /* 0x000fe400000010ff */
[----:B------:R-:W-:Y:S02]  /*db20*/  F2FP.BF16.F32.PACK_AB R9, R56, R57 ;  /* 0x000000393809723e */ /* 0x000fe400000010ff */
[----:B------:R-:W-:Y:S02]  /*db30*/  F2FP.BF16.F32.PACK_AB R11, R52, R53 ;  /* 0x00000035340b723e */ /* 0x000fe400000010ff */
[----:B--2---:R-:W-:Y:S01]  /*db40*/  MOV R17, R34 ;  /* 0x0000002200117202 */ /* 0x004fe20000000f00 */
[----:B------:R-:W-:Y:S01]  /*db50*/  IMAD R4, R58, UR6, RZ ;  /* 0x000000063a047c24 */ /* 0x000fe2000f8e02ff */
[----:B------:R-:W-:Y:S01]  /*db60*/  F2FP.BF16.F32.PACK_AB R5, R68, R69 ;  /* 0x000000454405723e */ /* 0x000fe200000010ff */
[----:B------:R-:W-:Y:S01]  /*db70*/  VIADD R35, R23, UR42 ;  /* 0x0000002a17237c36 */ /* 0x000fe20008000000 */
[----:B------:R-:W-:Y:S01]  /*db80*/  F2FP.BF16.F32.PACK_AB R6, R75, R72 ;  /* 0x000000484b06723e */ /* 0x000fe200000010ff */
[----:B------:R-:W-:Y:S01]  /*db90*/  IMAD R34, R59, UR44, R4 ;  /* 0x0000002c3b227c24 */ /* 0x000fe2000f8e0204 */
[----:B------:R-:W-:Y:S01]  /*dba0*/  F2FP.BF16.F32.PACK_AB R4, R74, R73 ;  /* 0x000000494a04723e */ /* 0x000fe200000010ff */
[C---:B------:R-:W-:Y:S01]  /*dbb0*/  VIADD R37, R35.reuse, 0x8 ;  /* 0x0000000823257836 */ /* 0x040fe20000000000 */
[----:B------:R-:W-:Y:S01]  /*dbc0*/  SHF.R.S32.HI R31, RZ, 0x1f, R35 ;  /* 0x0000001fff1f7819 */ /* 0x000fe20000011423 */
[----:B------:R-:W-:Y:S01]  /*dbd0*/  ULDC.64 UR6, c[0x0][0xb40] ;  /* 0x0002d00000067ab9 */ /* 0x000fe20000000a00 */
[----:B------:R-:W-:-:S02]  /*dbe0*/  IADD3 R36, P2, R35, R26, RZ ;  /* 0x0000001a23247210 */ /* 0x000fc40007f5e0ff */
[----:B------:R-:W-:Y:S02]  /*dbf0*/  F2FP.BF16.F32.PACK_AB R7, R60, R61 ;  /* 0x0000003d3c07723e */ /* 0x000fe400000010ff */
[----:B------:R-:W-:Y:S02]  /*dc00*/  IADD3.X R31, R31, R27, R34, P2, !PT ;  /* 0x0000001b1f1f7210 */ /* 0x000fe400017fe422 */
[----:B------:R-:W-:Y:S01]  /*dc10*/  F2FP.BF16.F32.PACK_AB R24, R25, R24 ;  /* 0x000000181918723e */ /* 0x000fe200000010ff */
[----:B------:R1:W-:Y:S01]  /*dc20*/  STSM.16.M88.4 [R55], R4 ;  /* 0x0000000437007844 */ /* 0x0003e20000000200 */
[----:B------:R-:W-:Y:S02]  /*dc30*/  F2FP.BF16.F32.PACK_AB R26, R32, R21 ;  /* 0x00000015201a723e */ /* 0x000fe400000010ff */
[----:B------:R-:W-:Y:S01]  /*dc40*/  ISETP.GE.OR P1, PT, R35, UR5, P0 ;  /* 0x0000000523007c0c */ /* 0x000fe20008726670 */
        /* <DEDUP_REMOVED lines=13> */
[----:B------:R-:W-:Y:S02]  /*dd20*/  SHF.R.S32.HI R62, RZ, 0x5, R62 ;  /* 0x00000005ff3e7819 */ /* 0x000fe4000001143e */
[----:B------:R-:W-:Y:S01]  /*dd30*/  ISETP.GE.OR P0, PT, R37, UR5, P0 ;  /* 0x0000000525007c0c */ /* 0x000fe20008706670 */
[----:B------:R-:W-:Y:S01]  /*dd40*/  STSM.16.M88.4 [R17], R68 ;  /* 0x0000004411007844 */ /* 0x000fe20000000200 */
[C---:B-1----:R-:W-:Y:S01]  /*dd50*/  LEA R4, P2, R36.reuse, UR6, 0x2 ;  /* 0x0000000624047c11 */ /* 0x042fe2000f8410ff */
        /* <DEDUP_REMOVED lines=39> */
.L_x_9823:
[----:B------:R-:W-:Y:S05]  /*dfd0*/  BSYNC B0 ;  /* 0x0000000000007941 */ /* 0x000fea0003800000 */
.L_x_9822:
[----:B------:R-:W-:Y:S05]  /*dfe0*/  BRA `(.L_x_9821) ;  /* 0x00000004009c7947 */ /* 0x000fea0003800000 */
.L_x_9820:
[----:B------:R-:W1:Y:S01]  /*dff0*/  LDC R14, c[0x0][0xdac] ;  /* 0x00036b00ff0e7b82 */ /* 0x000e620000000800 */
[----:B------:R-:W-:Y:S01]  /*e000*/  ISETP.GT.AND P0, PT, R51, 0xbf, PT ;  /* 0x000000bf3300780c */ /* 0x000fe20003f04270 */
[----:B------:R-:W-:Y:S01]  /*e010*/  USHF.R.S32.HI UR5, URZ, 0x1f, UR43 ;  /* 0x0000001f3f057899 */ /* 0x000fe2000801142b */
[----:B------:R-:W-:Y:S01]  /*e020*/  SHF.R.S32.HI R0, RZ, 0x1f, R51 ;  /* 0x0000001fff007819 */ /* 0x000fe20000011433 */
[----:B------:R-:W-:Y:S01]  /*e030*/  USHF.R.S32.HI UR6, URZ, 0x1f, UR44 ;  /* 0x0000001f3f067899 */ /* 0x000fe2000801142c */
[----:B------:R-:W-:Y:S02]  /*e040*/  BSSY B0, `(.L_x_9824) ;  /* 0x000001d000007945 */ /* 0x000fe40003800000 */
[----:B------:R-:W-:Y:S01]  /*e050*/  LEA.HI R15, R0, R51, RZ, 0x2 ;  /* 0x00000033000f7211 */ /* 0x000fe200078f10ff */
[----:B------:R-:W2:Y:S03]  /*e060*/  LDC R20, c[0x0][0xa88] ;  /* 0x0002a200ff147b82 */ /* 0x000ea60000000800 */
[----:B------:R-:W-:-:S05]  /*e070*/  LOP3.LUT R0, R15, 0x1ffffffc, RZ, 0xc0, !PT ;  /* 0x1ffffffc0f007812 */ /* 0x000fca00078ec0ff */
[----:B------:R-:W3:Y:S01]  /*e080*/  LDC.64 R10, c[0x0][0xae0] ;  /* 0x0002b800ff0a7b82 */ /* 0x000ee20000000a00 */
[----:B------:R-:W-:-:S07]  /*e090*/  IMAD.IADD R51, R51, 0x1, -R0 ;  /* 0x0000000133337824 */ /* 0x000fce00078e0a00 */
[----:B------:R-:W4:Y:S01]  /*e0a0*/  LDC.64 R12, c[0x0][0xae8] ;  /* 0x0002ba00ff0c7b82 */ /* 0x000f220000000a00 */
[----:B------:R-:W-:Y:S05]  /*e0b0*/  @P0 BRA `(.L_x_9825) ;  /* 0x0000000000540947 */ /* 0x000fea0003800000 */
[----:B------:R-:W-:Y:S01]  /*e0c0*/  IADD3 R4, R17, -0x80, R2 ;  /* 0xffffff8011047810 */ /* 0x000fe20007ffe002 */
[----:B------:R-:W-:-:S03]  /*e0d0*/  ULDC UR7, c[0x0][0xa88] ;  /* 0x0002a20000077ab9 */ /* 0x000fc60000000800 */
[----:B------:R-:W-:-:S13]  /*e0e0*/  ISETP.GE.AND P0, PT, R4, UR7, PT ;  /* 0x0000000704007c0c */ /* 0x000fda000bf06270 */
[----:B------:R-:W-:Y:S05]  /*e0f0*/  @P0 BRA `(.L_x_9825) ;  /* 0x0000000000440947 */ /* 0x000fea0003800000 */
[----:B------:R-:W5:Y:S01]  /*e100*/  LDC.64 R6, c[0x0][0xb70] ;  /* 0x0002dc00ff067b82 */ /* 0x000f620000000a00 */
[----:B------:R-:W-:Y:S01]  /*e110*/  SHF.R.S32.HI R5, RZ, 0x1f, R4 ;  /* 0x0000001fff057819 */ /* 0x000fe20000011404 */
[----:B------:R-:W-:Y:S01]  /*e120*/  ULDC.64 UR8, c[0x0][0xb40] ;  /* 0x0002d00000087ab9 */ /* 0x000fe20000000a00 */
[----:B------:R-:W-:-:S05]  /*e130*/  ULDC.64 UR10, c[0x0][0x208] ;  /* 0x00008200000a7ab9 */ /* 0x000fca0000000a00 */
[----:B------:R-:W1:Y:S01]  /*e140*/  LDC.64 R8, c[0x0][0xb78] ;  /* 0x0002de00ff087b82 */ /* 0x000e620000000a00 */
[C---:B-----5:R-:W-:Y:S02]  /*e150*/  IMAD R0, R6.reuse, UR5, RZ ;  /* 0x0000000506007c24 */ /* 0x060fe4000f8e02ff */
[----:B------:R-:W-:-:S04]  /*e160*/  IMAD.WIDE.U32 R4, R6, UR43, R4 ;  /* 0x0000002b06047c25 */ /* 0x000fc8000f8e0004 */
[----:B------:R-:W-:Y:S02]  /*e170*/  IMAD R3, R7, UR43, R0 ;  /* 0x0000002b07037c24 */ /* 0x000fe4000f8e0200 */
[C---:B-1----:R-:W-:Y:S02]  /*e180*/  IMAD R0, R8.reuse, UR6, RZ ;  /* 0x0000000608007c24 */ /* 0x042fe4000f8e02ff */
        /* <DEDUP_REMOVED lines=8> */
.L_x_9825:
[----:B------:R-:W-:Y:S05]  /*e210*/  BSYNC B0 ;  /* 0x0000000000007941 */ /* 0x000fea0003800000 */
.L_x_9824:
[----:B------:R-:W-:Y:S01]  /*e220*/  R2UR UR7, R147 ;  /* 0x00000000930772ca */ /* 0x000fe200000e0000 */
[----:B---3--:R-:W-:Y:S01]  /*e230*/  IMAD R0, R10, UR5, RZ ;  /* 0x000000050a007c24 */ /* 0x008fe2000f8e02ff */
[----:B------:R-:W-:Y:S01]  /*e240*/  SHF.R.S32.HI R4, RZ, 0x2, R15 ;  /* 0x00000002ff047819 */ /* 0x000fe2000001140f */
[----:B------:R-:W-:Y:S01]  /*e250*/  IMAD.SHL.U32 R8, R51, 0x8, RZ ;  /* 0x0000000833087824 */ /* 0x000fe200078e00ff */
[----:B------:R-:W-:Y:S01]  /*e260*/  BSSY B0, `(.L_x_9826) ;  /* 0x0000026000007945 */ /* 0x000fe20003800000 */
[----:B-1----:R-:W-:Y:S02]  /*e270*/  IMAD R3, R11, UR43, R0 ;  /* 0x0000002b0b037c24 */ /* 0x002fe4000f8e0200 */
[----:B------:R-:W-:Y:S01]  /*e280*/  VIADD R0, R4, 0x60 ;  /* 0x0000006004007836 */ /* 0x000fe20000000000 */
[----:B------:R-:W-:-:S05]  /*e290*/  SHF.R.S32.HI R9, RZ, 0x1f, R8 ;  /* 0x0000001fff097819 */ /* 0x000fca0000011408 */
[----:B------:R-:W-:Y:S01]  /*e2a0*/  ULOP3.LUT UR5, URZ, UR7, URZ, 0x33, !UPT ;  /* 0x000000073f057292 */ /* 0x000fe2000f8e333f */
[----:B------:R-:W-:-:S04]  /*e2b0*/  IMAD.WIDE.U32 R6, R10, UR43, R8 ;  /* 0x0000002b0a067c25 */ /* 0x000fc8000f8e0008 */
[----:B----4-:R-:W-:Y:S02]  /*e2c0*/  IMAD R10, R12, UR6, RZ ;  /* 0x000000060c0a7c24 */ /* 0x010fe4000f8e02ff */
[----:B------:R-:W-:Y:S02]  /*e2d0*/  VIADD R15, R14, UR5 ;  /* 0x000000050e0f7c36 */ /* 0x000fe40008000000 */
[----:B------:R-:W-:Y:S02]  /*e2e0*/  IMAD.IADD R7, R7, 0x1, R3 ;  /* 0x0000000107077824 */ /* 0x000fe400078e0203 */
[----:B--2---:R-:W-:Y:S02]  /*e2f0*/  IMAD R5, R15, -0xc0, R20 ;  /* 0xffffff400f057824 */ /* 0x004fe400078e0214 */
[----:B------:R-:W-:Y:S02]  /*e300*/  IMAD R3, R13, UR44, R10 ;  /* 0x0000002c0d037c24 */ /* 0x000fe4000f8e020a */
[----:B------:R-:W-:Y:S01]  /*e310*/  IMAD.WIDE.U32 R10, R12, UR44, R6 ;  /* 0x0000002c0c0a7c25 */ /* 0x000fe2000f8e0006 */
[----:B------:R-:W-:-:S02]  /*e320*/  ISETP.GE.AND P0, PT, R4, R5, PT ;  /* 0x000000050400720c */ /* 0x000fc40003f06270 */
[----:B------:R-:W-:Y:S01]  /*e330*/  ISETP.GE.AND P3, PT, R0, R5, PT ;  /* 0x000000050000720c */ /* 0x000fe20003f66270 */
[----:B------:R-:W-:Y:S01]  /*e340*/  IMAD.IADD R13, R11, 0x1, R3 ;  /* 0x000000010b0d7824 */ /* 0x000fe200078e0203 */
[----:B------:R-:W-:-:S03]  /*e350*/  SHF.R.S32.HI R5, RZ, 0x1f, R4 ;  /* 0x0000001fff057819 */ /* 0x000fc60000011404 */
[----:B------:R-:W-:-:S06]  /*e360*/  IMAD.WIDE R6, R15, 0xc0, R4 ;  /* 0x000000c00f067825 */ /* 0x000fcc00078e0204 */
        /* <DEDUP_REMOVED lines=21> */
.L_x_9827:
[----:B------:R-:W-:Y:S05]  /*e4c0*/  BSYNC B0 ;  /* 0x0000000000007941 */ /* 0x000fea0003800000 */
.L_x_9826:
[----:B------:R-:W-:Y:S04]  /*e4d0*/  BSSY B0, `(.L_x_9821) ;  /* 0x0000018000007945 */ /* 0x000fe80003800000 */
[----:B------:R-:W-:Y:S05]  /*e4e0*/  @P3 BRA `(.L_x_9828) ;  /* 0x0000000000583947 */ /* 0x000fea0003800000 */
[----:B------:R-:W-:Y:S01]  /*e4f0*/  IADD3 R3, P0, R6, 0x60, RZ ;  /* 0x0000006006037810 */ /* 0x000fe20007f1e0ff */
[----:B------:R-:W-:Y:S01]  /*e500*/  ULDC UR5, c[0x0][0xa8c] ;  /* 0x0002a30000057ab9 */ /* 0x000fe20000000800 */
[----:B------:R-:W-:Y:S01]  /*e510*/  ULDC.64 UR6, c[0x0][0xad8] ;  /* 0x0002b60000067ab9 */ /* 0x000fe20000000a00 */
[----:B------:R-:W-:Y:S01]  /*e520*/  IMAD.MOV.U32 R4, RZ, RZ, R10 ;  /* 0x000000ffff047224 */ /* 0x000fe200078e000a */
[C---:B------:R-:W-:Y:S01]  /*e530*/  ISETP.GE.AND P1, PT, R8.reuse, UR5, PT ;  /* 0x0000000508007c0c */ /* 0x040fe2000bf26270 */
[----:B------:R-:W-:Y:S01]  /*e540*/  IMAD.X R6, RZ, RZ, R7, P0 ;  /* 0x000000ffff067224 */ /* 0x000fe200000e0607 */
[----:B------:R-:W-:Y:S01]  /*e550*/  ULDC.64 UR8, c[0x0][0x208] ;  /* 0x0000820000087ab9 */ /* 0x000fe20000000a00 */
        /* <DEDUP_REMOVED lines=15> */
.L_x_9828:
[----:B------:R-:W-:Y:S05]  /*e650*/  BSYNC B0 ;  /* 0x0000000000007941 */ /* 0x000fea0003800000 */
.L_x_9821:
[----:B------:R-:W3:Y:S02]  /*e660*/  LDC R0, c[0x0][0xda8] ;  /* 0x00036a00ff007b82 */ /* 0x000ee40000000800 */
[----:B---3--:R-:W-:-:S13]  /*e670*/  ISETP.LE.AND P0, PT, R0, UR4, PT ;  /* 0x0000000400007c0c */ /* 0x008fda000bf03270 */
[----:B------:R-:W-:Y:S05]  /*e680*/  @!P0 BRA `(.L_x_9829) ;  /* 0xffffff2400f08947 */ /* 0x000fea000383ffff */
[----:B------:R-:W-:Y:S05]  /*e690*/  EXIT ;  /* 0x000000000000794d */ /* 0x000fea0003800000 */
.L_x_9785:
[----:B------:R-:W-:-:S08]  /*e6a0*/  NOP ;  /* 0x0000000000007918 */ /* 0x000fd00000000000 */
[----:B------:R-:W1:-:S00]  /*e6b0*/  USETMAXREG.DEALLOC.CTAPOOL 0x20 ;  /* 0x00000020000079c8 */ /* 0x000e4000080e0500 */
[----:B-1----:R-:W-:-:S05]  /*e6c0*/  LOP3.LUT R16, R0, 0x3, RZ, 0xc0, !PT ;  /* 0x0000000300107812 */ /* 0x002fca00078ec0ff */
[----:B------:R-:W1:Y:S02]  /*e6d0*/  SHFL.IDX PT, R0, R16, RZ, 0x1f ;  /* 0x00001fff10007589 */ /* 0x000e6400000e0000 */
[----:B-1----:R-:W-:-:S13]  /*e6e0*/  ISETP.NE.AND P0, PT, R0, RZ, PT ;  /* 0x000000ff0000720c */ /* 0x002fda0003f05270 */
[----:B------:R-:W-:Y:S05]  /*e6f0*/  @P0 EXIT ;  /* 0x000000000000094d */ /* 0x000fea0003800000 */
[----:B------:R-:W1:Y:S01]  /*e700*/  S2UR UR4, SR_CTAID.X ;  /* 0x00000000000479c3 */ /* 0x000e620000002500 */
[----:B------:R-:W-:Y:S02]  /*e710*/  IMAD.MOV.U32 R23, RZ, RZ, RZ ;  /* 0x000000ffff177224 */ /* 0x000fe400078e00ff */
[----:B------:R-:W-:Y:S02]  /*e720*/  IMAD.MOV.U32 R22, RZ, RZ, 0x1 ;  /* 0x00000001ff167424 */ /* 0x000fe400078e00ff */
[----:B------:R-:W-:-:S03]  /*e730*/  IMAD.MOV.U32 R19, RZ, RZ, RZ ;  /* 0x000000ffff137224 */ /* 0x000fc600078e00ff */
[----:B------:R-:W1:Y:S02]  /*e740*/  LDC R0, c[0x0][0xda8] ;  /* 0x00036a00ff007b82 */ /* 0x000e640000000800 */
[----:B-1----:R-:W-:-:S13]  /*e750*/  ISETP.LE.AND P0, PT, R0, UR4, PT ;  /* 0x0000000400007c0c */ /* 0x002fda000bf03270 */
[----:B------:R-:W-:Y:S05]  /*e760*/  @P0 BRA `(.L_x_9830) ;  /* 0x0000002c000c0947 */ /* 0x000fea0003800000 */
[----:B------:R-:W-:Y:S01]  /*e770*/  LOP3.LUT R27, R2, 0x1f, RZ, 0xc0, !PT ;  /* 0x0000001f021b7812 */ /* 0x000fe200078ec0ff */
[----:B------:R-:W-:Y:S01]  /*e780*/  IMAD.U32 R26, RZ, RZ, UR4 ;  /* 0x00000004ff1a7e24 */ /* 0x000fe2000f8e00ff */
[----:B------:R-:W-:Y:S01]  /*e790*/  ULDC UR44, c[0x0][0xc] ;  /* 0x00000300002c7ab9 */ /* 0x000fe20000000800 */
[----:B------:R-:W-:Y:S01]  /*e7a0*/  IMAD.MOV.U32 R19, RZ, RZ, RZ ;  /* 0x000000ffff137224 */ /* 0x000fe200078e00ff */
[----:B------:R-:W-:Y:S01]  /*e7b0*/  ULDC.64 UR38, c[0x0][0x198] ;  /* 0x0000660000267ab9 */ /* 0x000fe20000000a00 */
[----:B------:R-:W-:Y:S02]  /*e7c0*/  IMAD.MOV.U32 R22, RZ, RZ, 0x1 ;  /* 0x00000001ff167424 */ /* 0x000fe400078e00ff */
[----:B------:R-:W-:-:S07]  /*e7d0*/  IMAD.MOV.U32 R23, RZ, RZ, RZ ;  /* 0x000000ffff177224 */ /* 0x000fce00078e00ff */
.L_x_9878:
        /* <DEDUP_REMOVED lines=21> */
.L_x_9831:
[----:B------:R-:W-:Y:S01]  /*e930*/  ULDC UR9, c[0x0][0xdc4] ;  /* 0x0003710000097ab9 */ /* 0x000fe20000000800 */
[----:B------:R-:W-:Y:S01]  /*e940*/  UMOV UR7, UR8 ;  /* 0x0000000800077c82 */ /* 0x000fe20008000000 */
[----:B------:R-:W-:-:S11]  /*e950*/  UISETP.NE.AND UP0, UPT, UR9, 0x1, UPT ;  /* 0x000000010900788c */ /* 0x000fd6000bf05270 */
[----:B------:R-:W-:Y:S02]  /*e960*/  @UP0 ULDC.64 UR10, c[0x0][0xdc8] ;  /* 0x00037200000a0ab9 */ /* 0x000fe40000000a00 */
[----:B------:R-:W-:-:S04]  /*e970*/  UIMAD.WIDE.U32 UR4, UR8, UR10, URZ ;  /* 0x0000000a080472a5 */ /* 0x000fc8000f8e003f */
[----:B------:R-:W-:-:S04]  /*e980*/  @UP0 USHF.R.U32.HI UR7, URZ, UR11, UR5 ;  /* 0x0000000b3f070299 */ /* 0x000fc80008011605 */
[----:B------:R-:W-:-:S12]  /*e990*/  UIMAD UR4, UR7, UR9, URZ ;  /* 0x00000009070472a4 */ /* 0x000fd8000f8e023f */
.L_x_9832:
        /* <DEDUP_REMOVED lines=9> */
[----:B------:R-:W-:Y:S01]  /*ea30*/  UIMAD UR41, UR5, 0xc0, URZ ;  /* 0x000000c0052978a4 */ /* 0x000fe2000f8e023f */
        /* <DEDUP_REMOVED lines=18> */
[----:B------:R-:W-:-:S04]  /*eb60*/  IMAD.HI R0, R0, 0x38e38e39, RZ ;  /* 0x38e38e3900007827 */ /* 0x000fc800078e02ff */
[----:B------:R-:W-:Y:S01]  /*eb70*/  IMAD.HI R2, R2, 0x38e38e39, RZ ;  /* 0x38e38e3902027827 */ /* 0x000fe200078e02ff */
[----:B------:R-:W-:-:S04]  /*eb80*/  SHF.R.U32.HI R3, RZ, 0x1f, R0 ;  /* 0x0000001fff037819 */ /* 0x000fc80000011600 */
[----:B------:R-:W-:Y:S02]  /*eb90*/  SHF.R.U32.HI R5, RZ, 0x1f, R2 ;  /* 0x0000001fff057819 */ /* 0x000fe40000011602 */
[----:B------:R-:W-:Y:S02]  /*eba0*/  LEA.HI.SX32 R3, R0, R3, 0x1b ;  /* 0x0000000300037211 */ /* 0x000fe400078fdaff */
[----:B------:R-:W-:-:S04]  /*ebb0*/  LEA.HI.SX32 R2, R2, R5, 0x1b ;  /* 0x0000000502027211 */ /* 0x000fc800078fdaff */
[----:B------:R-:W-:-:S04]  /*ebc0*/  VIMNMX R25, R3, R2, PT ;  /* 0x0000000203197248 */ /* 0x000fc80003fe0100 */
[----:B------:R-:W-:-:S13]  /*ebd0*/  ISETP.GT.AND P0, PT, R25, RZ, PT ;  /* 0x000000ff1900720c */ /* 0x000fda0003f04270 */
[----:B------:R-:W-:Y:S05]  /*ebe0*/  @P0 BRA `(.L_x_9834) ;  /* 0x0000000000440947 */ /* 0x000fea0003800000 */
[----:B------:R-:W-:Y:S01]  /*ebf0*/  ISETP.NE.AND P0, PT, R27, RZ, PT ;  /* 0x000000ff1b00720c */ /* 0x000fe20003f05270 */
[----:B------:R-:W-:-:S12]  /*ec00*/  IMAD.MOV.U32 R13, RZ, RZ, R26 ;  /* 0x000000ffff0d7224 */ /* 0x000fd800078e001a */
        /* <DEDUP_REMOVED lines=15> */
.L_x_9834:
        /* <DEDUP_REMOVED lines=22> */
.L_x_9836:
[----:B------:R-:W-:-:S05]  /*ee60*/  VIADD R0, R24, 0x200 ;  /* 0x0000020018007836 */ /* 0x000fca0000000000 */
[----:B------:R-:W-:-:S13]  /*ee70*/  LOP3.LUT P0, RZ, R0, 0x1bf, RZ, 0xc0, !PT ;  /* 0x000001bf00ff7812 */ /* 0x000fda000780c0ff */
        /* <DEDUP_REMOVED lines=17> */
.L_x_9838:
[----:B------:R-:W1:Y:S01]  /*ef90*/  LDC.64 R2, c[0x4][R2] ;  /* 0x0100000002027b82 */ /* 0x000e620000000a00 */
        /* <DEDUP_REMOVED lines=14> */
.L_x_9837:
[----:B------:R-:W-:Y:S01]  /*f080*/  ULDC.64 UR4, c[0x0][0x9f8] ;  /* 0x00027e0000047ab9 */ /* 0x000fe20000000a00 */
[----:B------:R-:W-:Y:S01]  /*f090*/  IMAD.U32 R5, RZ, RZ, UR43 ;  /* 0x0000002bff057e24 */ /* 0x000fe2000f8e00ff */
[----:B------:R-:W-:Y:S01]  /*f0a0*/  ISETP.NE.U32.AND P0, PT, RZ, UR4, PT ;  /* 0x00000004ff007c0c */ /* 0x000fe2000bf05070 */
[----:B------:R-:W-:Y:S01]  /*f0b0*/  IMAD.U32 R0, RZ, RZ, UR43 ;  /* 0x0000002bff007e24 */ /* 0x000fe2000f8e00ff */
[----:B------:R-:W-:Y:S02]  /*f0c0*/  ULDC.64 UR6, c[0x0][0x208] ;  /* 0x0000820000067ab9 */ /* 0x000fe40000000a00 */
        /* <DEDUP_REMOVED lines=16> */
[----:B--2---:R-:W-:-:S02]  /*f1d0*/  IMAD.U32 R4, RZ, RZ, UR42 ;  /* 0x0000002aff047e24 */ /* 0x004fc4000f8e00ff */
[----:B------:R-:W-:-:S05]  /*f1e0*/  VOTEU.ALL UP1, P1 ;  /* 0x00000000003f7886 */ /* 0x000fca0000820000 */
[----:B------:R-:W-:Y:S01]  /*f1f0*/  @!UP1 UIADD3 UR4, UP0, UR38, 0x270, URZ ;  /* 0x0000027026049890 */ /* 0x000fe2000ff1e03f */
[----:B-1----:R-:W-:Y:S02]  /*f200*/  ISETP.NE.AND P2, PT, R2, 0x1, PT ;  /* 0x000000010200780c */ /* 0x002fe40003f45270 */
[----:B------:R-:W1:Y:S01]  /*f210*/  LDC.64 R2, c[0x0][0x3f8] ;  /* 0x0000fe00ff027b82 */ /* 0x000e620000000a00 */
[----:B------:R-:W-:-:S09]  /*f220*/  @!UP1 UIADD3.X UR5, URZ, UR39, URZ, UP0, !UPT ;  /* 0x000000273f059290 */ /* 0x000fd200087fe43f */
[----:B------:R2:W-:Y:S01]  /*f230*/  @!UP1 UTMAPF.L2.4D [UR40], [UR4] ;  /* 0x00000028040095b8 */ /* 0x0005e20008018000 */
[----:B------:R-:W4:Y:S01]  /*f240*/  @P2 LDC R6, c[0x0][0x42c] ;  /* 0x00010b00ff062b82 */ /* 0x000f220000000800 */
[----:B------:R2:W-:Y:S07]  /*f250*/  @!UP1 UTMAPF.L2.4D [UR8], [UR4] ;  /* 0x00000008040095b8 */ /* 0x0005ee0008018000 */
[----:B------:R-:W5:Y:S01]  /*f260*/  @P2 LDC R8, c[0x0][0x430] ;  /* 0x00010c00ff082b82 */ /* 0x000f620000000800 */
[----:B-1----:R-:W-:Y:S01]  /*f270*/  ISETP.NE.U32.AND P0, PT, R2, RZ, PT ;  /* 0x000000ff0200720c */ /* 0x002fe20003f05070 */
[----:B------:R2:W-:Y:S03]  /*f280*/  @!UP1 UTMAPF.L2.4D [UR12], [UR4] ;  /* 0x0000000c040095b8 */ /* 0x0005e60008018000 */
[----:B------:R-:W-:Y:S01]  /*f290*/  ISETP.NE.AND.EX P0, PT, R3, RZ, PT, P0 ;  /* 0x000000ff0300720c */ /* 0x000fe20003f05300 */
[----:B----4-:R-:W-:-:S04]  /*f2a0*/  @P2 IMAD.HI.U32 R5, R6, UR42, RZ ;  /* 0x0000002a06052c27 */ /* 0x010fc8000f8e00ff */
[----:B------:R-:W-:Y:S01]  /*f2b0*/  VIADD R6, R25, 0xffffffff ;  /* 0xffffffff19067836 */ /* 0x000fe20000000000 */
[----:B-----5:R-:W-:-:S03]  /*f2c0*/  @P2 SHF.R.U32.HI R4, RZ, R8, R5 ;  /* 0x00000008ff042219 */ /* 0x020fc60000011605 */
[----:B------:R-:W-:Y:S01]  /*f2d0*/  IMAD.MOV.U32 R5, RZ, RZ, R6 ;  /* 0x000000ffff057224 */ /* 0x000fe200078e0006 */
[----:B---3--:R-:W-:Y:S01]  /*f2e0*/  SEL R9, R0, RZ, !P0 ;  /* 0x000000ff00097207 */ /* 0x008fe20004000000 */
[----:B--2---:R-:W-:Y:S06]  /*f2f0*/  BRA.DIV UR6, `(.L_x_9839) ;  /* 0x0000002606887947 */ /* 0x004fec000b800000 */
.L_x_9890:
[----:B------:R-:W-:Y:S01]  /*f300*/  UMOV UR4, 0xffffffff ;  /* 0xffffffff00047882 */ /* 0x000fe20000000000 */
[----:B------:R-:W-:Y:S02]  /*f310*/  SHF.R.S32.HI R8, RZ, 0x1f, R0 ;  /* 0x0000001fff087819 */ /* 0x000fe40000011400 */
[----:B------:R-:W-:Y:S05]  /*f320*/  BRA.DIV UR4, `(.L_x_9840) ;  /* 0x00000026049c7947 */ /* 0x000fea000b800000 */
[----:B------:R-:W-:-:S13]  /*f330*/  ELECT P6, URZ, PT ;  /* 0x00000000003f782f */ /* 0x000fda00038c0000 */
.L_x_9893:
[----:B------:R-:W-:Y:S05]  /*f340*/  @!P6 BRA `(.L_x_9841) ;  /* 0x0000000000ece947 */ /* 0x000fea0003800000 */
[----:B------:R-:W-:Y:S01]  /*f350*/  IMAD R13, R19, 0x8, R24 ;  /* 0x00000008130d7824 */ /* 0x000fe200078e0218 */
[----:B------:R-:W-:Y:S01]  /*f360*/  SHF.L.U32 R12, R22, 0x1f, RZ ;  /* 0x0000001f160c7819 */ /* 0x000fe200000006ff */
        /* <DEDUP_REMOVED lines=21> */
.L_x_9842:
[----:B------:R-:W2:Y:S01]  /*f4c0*/  SYNCS.PHASECHK.TRANS64.TRYWAIT P2, [R13+URZ+0x31c40], R12 ;  /* 0x031c400c0d0075a7 */ /* 0x000ea2000804017f */
[----:B------:R-:W-:Y:S01]  /*f4d0*/  ISETP.NE.AND P3, PT, R18, RZ, PT ;  /* 0x000000ff1200720c */ /* 0x000fe20003f65270 */
[----:B--2---:R-:W-:-:S12]  /*f4e0*/  @!P2 BRA `(.L_x_9843) ;  /* 0x00000024004ca947 */ /* 0x004fd80003800000 */
.L_x_9894:
[----:B------:R-:W-:Y:S05]  /*f4f0*/  @P3 BRA `(.L_x_9844) ;  /* 0x0000000000143947 */ /* 0x000fea0003800000 */
[----:B------:R-:W-:Y:S01]  /*f500*/  ISETP.NE.AND P2, PT, R27, RZ, PT ;  /* 0x000000ff1b00720c */ /* 0x000fe20003f45270 */
[----:B-1----:R-:W-:-:S04]  /*f510*/  IMAD.MOV.U32 R6, RZ, RZ, 0x6c00 ;  /* 0x00006c00ff067424 */ /* 0x002fc800078e00ff */
[----:B------:R3:W-:Y:S08]  /*f520*/  SYNCS.ARRIVE.TRANS64 RZ, [R13+URZ+0x31c30], R6 ;  /* 0x031c30060dff79a7 */ /* 0x0007f0000800003f */
[----:B------:R-:W-:Y:S05]  /*f530*/  @!P2 BRA `(.L_x_9844) ;  /* 0x000000000004a947 */ /* 0x000fea0003800000 */
[----:B------:R-:W-:Y:S01]  /*f540*/  BPT.TRAP 0x1 ;  /* 0x000000040000795c */ /* 0x000fe20000300000 */
.L_x_9844:
[----:B-1-3--:R-:W-:Y:S01]  /*f550*/  IMAD R6, R19, 0x6c00, R24 ;  /* 0x00006c0013067824 */ /* 0x00afe200078e0218 */
        /* <DEDUP_REMOVED lines=26> */
.L_x_9841:
[----:B------:R-:W-:Y:S05]  /*f700*/  WARPSYNC.ALL ;  /* 0x0000000000007948 */ /* 0x000fea0003800000 */
[----:B------:R-:W-:Y:S01]  /*f710*/  ELECT P2, URZ, PT ;  /* 0x00000000003f782f */ /* 0x000fe20003840000 */
[----:B------:R-:W-:Y:S01]  /*f720*/  BAR.SYNC.DEFER_BLOCKING 0x8, 0x1a0 ;  /* 0x0206800000007b1d */ /* 0x000fe20000010000 */
[----:B------:R-:W-:Y:S01]  /*f730*/  VIADD R23, R23, 0x1 ;  /* 0x0000000117177836 */ /* 0x000fe20000000000 */
[----:B------:R-:W-:Y:S01]  /*f740*/  UIADD3 UR4, UP0, UR38, 0x270, URZ ;  /* 0x0000027026047890 */ /* 0x000fe2000ff1e03f */
[----:B------:R-:W-:-:S03]  /*f750*/  ISETP.GE.AND P3, PT, R25, 0x2, PT ;  /* 0x000000021900780c */ /* 0x000fc60003f66270 */
[----:B------:R-:W-:Y:S01]  /*f760*/  UIADD3.X UR5, URZ, UR39, URZ, UP0, !UPT ;  /* 0x000000273f057290 */ /* 0x000fe200087fe43f */
[----:B------:R-:W-:Y:S01]  /*f770*/  UMOV UR27, UR41 ;  /* 0x00000029001b7c82 */ /* 0x000fe20008000000 */
[----:B------:R-:W-:Y:S01]  /*f780*/  UMOV UR28, UR42 ;  /* 0x0000002a001c7c82 */ /* 0x000fe20008000000 */
[----:B------:R-:W-:Y:S01]  /*f790*/  UMOV UR29, UR43 ;  /* 0x0000002b001d7c82 */ /* 0x000fe20008000000 */
[----:B------:R-:W-:Y:S02]  /*f7a0*/  UMOV UR6, 0x0 ;  /* 0x0000000000067882 */ /* 0x000fe40000000000 */
[----:B------:R-:W-:Y:S01]  /*f7b0*/  @P2 VIADD R6, R24, 0xda00 ;  /* 0x0000da0018062836 */ /* 0x000fe20000000000 */
[----:B------:R-:W-:Y:S01]  /*f7c0*/  UMOV UR7, 0x12f00000 ;  /* 0x12f0000000077882 */ /* 0x000fe20000000000 */
[----:B------:R-:W-:Y:S01]  /*f7d0*/  @P2 IMAD.MOV.U32 R7, RZ, RZ, 0x9000 ;  /* 0x00009000ff072424 */ /* 0x000fe200078e00ff */
[----:B------:R-:W-:Y:S01]  /*f7e0*/  UMOV UR26, URZ ;  /* 0x0000003f001a7c82 */ /* 0x000fe20008000000 */
[----:B------:R-:W-:Y:S01]  /*f7f0*/  UMOV UR19, UR41 ;  /* 0x0000002900137c82 */ /* 0x000fe20008000000 */
[----:B------:R-:W-:Y:S01]  /*f800*/  @P2 R2UR UR24, R6 ;  /* 0x00000000061822ca */ /* 0x000fe200000e0000 */
[----:B------:R-:W-:Y:S01]  /*f810*/  @P2 VIADD R6, R24, 0x31c00 ;  /* 0x00031c0018062836 */ /* 0x000fe20000000000 */
[----:B------:R-:W-:Y:S01]  /*f820*/  UMOV UR20, UR42 ;  /* 0x0000002a00147c82 */ /* 0x000fe20008000000 */
[----:B------:R-:W-:Y:S01]  /*f830*/  UMOV UR21, UR43 ;  /* 0x0000002b00157c82 */ /* 0x000fe20008000000 */
[----:B------:R-:W-:Y:S01]  /*f840*/  UMOV UR18, 0x20 ;  /* 0x0000002000127882 */ /* 0x000fe20000000000 */
[----:B------:R-:W-:Y:S01]  /*f850*/  UMOV UR11, UR41 ;  /* 0x00000029000b7c82 */ /* 0x000fe20008000000 */
[----:B------:R-:W-:Y:S01]  /*f860*/  @P2 R2UR UR25, R6 ;  /* 0x00000000061922ca */ /* 0x000fe200000e0000 */
[----:B------:R-:W-:Y:S01]  /*f870*/  @P2 VIADD R6, R24, 0x10a00 ;  /* 0x00010a0018062836 */ /* 0x000fe20000000000 */
[----:B------:R1:W-:Y:S01]  /*f880*/  @P2 SYNCS.ARRIVE.TRANS64 RZ, [R24+URZ+0x31c00], R7 ;  /* 0x031c000718ff29a7 */ /* 0x0003e2000800003f */
[----:B------:R-:W-:Y:S01]  /*f890*/  UMOV UR12, UR42 ;  /* 0x0000002a000c7c82 */ /* 0x000fe20008000000 */
[----:B------:R-:W-:Y:S01]  /*f8a0*/  UMOV UR13, UR43 ;  /* 0x0000002b000d7c82 */ /* 0x000fe20008000000 */
[----:B------:R-:W-:Y:S01]  /*f8b0*/  UMOV UR10, 0x40 ;  /* 0x00000040000a7882 */ /* 0x000fe20000000000 */
[----:B------:R-:W-:Y:S01]  /*f8c0*/  @P2 R2UR UR16, R6 ;  /* 0x00000000061022ca */ /* 0x000fe200000e0000 */
[----:B------:R-:W-:-:S05]  /*f8d0*/  @P2 VIADD R6, R24, 0x13a00 ;  /* 0x00013a0018062836 */ /* 0x000fca0000000000 */
[----:B------:R-:W-:Y:S01]  /*f8e0*/  @P2 R2UR UR8, R6 ;  /* 0x00000000060822ca */ /* 0x000fe200000e0000 */
[----:B------:R-:W-:Y:S01]  /*f8f0*/  UMOV UR17, UR25 ;  /* 0x0000001900117c82 */ /* 0x000fe20008000000 */
[----:B------:R-:W-:Y:S01]  /*f900*/  LEA.HI R6, R23, R23, RZ, 0x1 ;  /* 0x0000001717067211 */ /* 0x000fe200078f08ff */
[----:B------:R3:W-:Y:S01]  /*f910*/  UTMALDG.4D [UR24], [UR4], desc[UR6] ;  /* 0x00000618040075b4 */ /* 0x0007e20008019000 */
[----:B------:R-:W-:Y:S02]  /*f920*/  UMOV UR9, UR25 ;  /* 0x0000001900097c82 */ /* 0x000fe40008000000 */
[----:B------:R-:W-:-:S05]  /*f930*/  LOP3.LUT R6, R6, 0xfffffffe, RZ, 0xc0, !PT ;  /* 0xfffffffe06067812 */ /* 0x000fca00078ec0ff */
[----:B------:R-:W-:Y:S01]  /*f940*/  IMAD.IADD R6, R23, 0x1, -R6 ;  /* 0x0000000117067824 */ /* 0x000fe200078e0a06 */
[----:B------:R3:W-:Y:S04]  /*f950*/  UTMALDG.4D [UR16], [UR4], desc[UR6] ;  /* 0x00000610040075b4 */ /* 0x0007e80008019000 */
[----:B-1----:R-:W-:Y:S01]  /*f960*/  SHF.L.U32 R7, R6, 0x1f, RZ ;  /* 0x0000001f06077819 */ /* 0x002fe200000006ff */
[----:B------:R3:W-:Y:S03]  /*f970*/  UTMALDG.4D [UR8], [UR4], desc[UR6] ;  /* 0x00000608040075b4 */ /* 0x0007e60008019000 */
[----:B------:R-:W1:Y:S02]  /*f980*/  SYNCS.PHASECHK.TRANS64.TRYWAIT P2, [R24+URZ+0x31c20], R7 ;  /* 0x031c2007180075a7 */ /* 0x000e64000804017f */
[----:B-1-3--:R-:W-:Y:S05]  /*f990*/  @!P2 BRA `(.L_x_9845) ;  /* 0x000000200034a947 */ /* 0x00afea0003800000 */
.L_x_9895:
[----:B------:R-:W-:Y:S05]  /*f9a0*/  @!P3 BRA `(.L_x_9846) ;  /* 0x000000140040b947 */ /* 0x000fea0003800000 */
[C---:B------:R-:W-:Y:S01]  /*f9b0*/  LOP3.LUT R6, R25.reuse, 0x1, RZ, 0xc0, !PT ;  /* 0x0000000119067812 */ /* 0x040fe200078ec0ff */
[----:B------:R-:W-:Y:S01]  /*f9c0*/  VIADD R11, R25, 0xfffffffe ;  /* 0xfffffffe190b7836 */ /* 0x000fe20000000000 */
[----:B------:R-:W-:Y:S02]  /*f9d0*/  ULDC.64 UR36, c[0x0][0x408] ;  /* 0x0001020000247ab9 */ /* 0x000fe40000000a00 */
[----:B------:R-:W-:Y:S01]  /*f9e0*/  ISETP.NE.U32.AND P2, PT, R6, 0x1, PT ;  /* 0x000000010600780c */ /* 0x000fe20003f45070 */
[----:B-1----:R-:W-:-:S12]  /*f9f0*/  IMAD.MOV.U32 R7, RZ, RZ, R11 ;  /* 0x000000ffff077224 */ /* 0x002fd800078e000b */
[----:B------:R-:W-:Y:S05]  /*fa00*/  @!P2 BRA `(.L_x_9847) ;  /* 0x0000000400b8a947 */ /* 0x000fea0003800000 */
[----:B--2---:R-:W-:Y:S01]  /*fa10*/  VIADD R13, R19, 0x1 ;  /* 0x00000001130d7836 */ /* 0x004fe20000000000 */
[----:B------:R-:W-:Y:S04]  /*fa20*/  BSSY B0, `(.L_x_9848) ;  /* 0x0000069000007945 */ /* 0x000fe80003800000 */
[----:B------:R-:W-:-:S04]  /*fa30*/  ISETP.NE.AND P2, PT, R13, 0x2, PT ;  /* 0x000000020d00780c */ /* 0x000fc80003f45270 */
[----:B------:R-:W-:Y:S02]  /*fa40*/  SEL R7, RZ, 0x1, P2 ;  /* 0x00000001ff077807 */ /* 0x000fe40001000000 */
[----:B------:R-:W-:Y:S02]  /*fa50*/  SEL R13, R13, RZ, P2 ;  /* 0x000000ff0d0d7207 */ /* 0x000fe40001000000 */
[----:B------:R-:W-:Y:S01]  /*fa60*/  LOP3.LUT R10, R22, R7, RZ, 0x3c, !PT ;  /* 0x00000007160a7212 */ /* 0x000fe200078e3cff */
[----:B------:R-:W-:Y:S06]  /*fa70*/  @!P6 BRA `(.L_x_9849) ;  /* 0x00000004008ce947 */ /* 0x000fec0003800000 */
        /* <DEDUP_REMOVED lines=22> */
.L_x_9850:
[----:B-1----:R-:W-:Y:S01]  /*fbe0*/  IMAD R3, R13, 0x8, R24 ;  /* 0x000000080d037824 */ /* 0x002fe200078e0218 */
[----:B------:R-:W-:Y:S02]  /*fbf0*/  SHF.L.U32 R2, R10, 0x1f, RZ ;  /* 0x0000001f0a027819 */ /* 0x000fe400000006ff */
[----:B------:R-:W-:Y:S02]  /*fc00*/  ISETP.NE.AND P2, PT, R18, RZ, PT ;  /* 0x000000ff1200720c */ /* 0x000fe40003f45270 */
[----:B------:R-:W1:Y:S02]  /*fc10*/  SYNCS.PHASECHK.TRANS64.TRYWAIT P3, [R3+URZ+0x31c40], R2 ;  /* 0x031c4002030075a7 */ /* 0x000e64000806017f */
[----:B-1----:R-:W-:Y:S09]  /*fc20*/  @!P3 BRA `(.L_x_9851) ;  /* 0x0000001c00a4b947 */ /* 0x002ff20003800000 */
.L_x_9896:
[----:B------:R-:W-:Y:S05]  /*fc30*/  @P2 BRA `(.L_x_9852) ;  /* 0x0000000000142947 */ /* 0x000fea0003800000 */
[----:B------:R-:W-:Y:S01]  /*fc40*/  ISETP.NE.AND P3, PT, R27, RZ, PT ;  /* 0x000000ff1b00720c */ /* 0x000fe20003f65270 */
[----:B-1----:R-:W-:-:S04]  /*fc50*/  IMAD.MOV.U32 R2, RZ, RZ, 0x6c00 ;  /* 0x00006c00ff027424 */ /* 0x002fc800078e00ff */
[----:B------:R2:W-:Y:S08]  /*fc60*/  SYNCS.ARRIVE.TRANS64 RZ, [R3+URZ+0x31c30], R2 ;  /* 0x031c300203ff79a7 */ /* 0x0005f0000800003f */
[----:B------:R-:W-:Y:S05]  /*fc70*/  @!P3 BRA `(.L_x_9852) ;  /* 0x000000000004b947 */ /* 0x000fea0003800000 */
[----:B------:R-:W-:Y:S01]  /*fc80*/  BPT.TRAP 0x1 ;  /* 0x000000040000795c */ /* 0x000fe20000300000 */
.L_x_9852:
        /* <DEDUP_REMOVED lines=30> */
.L_x_9897:
[----:B------:R-:W-:Y:S05]  /*fe70*/  @P2 BRA `(.L_x_9854) ;  /* 0x0000000000182947 */ /* 0x000fea0003800000 */
[----:B------:R-:W-:Y:S01]  /*fe80*/  ISETP.NE.AND P2, PT, R27, RZ, PT ;  /* 0x000000ff1b00720c */ /* 0x000fe20003f45270 */
[----:B-1----:R-:W-:Y:S02]  /*fe90*/  IMAD R2, R19, 0x8, R24 ;  /* 0x0000000813027824 */ /* 0x002fe400078e0218 */
[----:B------:R-:W-:-:S04]  /*fea0*/  IMAD.MOV.U32 R3, RZ, RZ, 0x6c00 ;  /* 0x00006c00ff037424 */ /* 0x000fc800078e00ff */
[----:B------:R2:W-:Y:S06]  /*feb0*/  SYNCS.ARRIVE.TRANS64 RZ, [R2+URZ+0x31c50], R3 ;  /* 0x031c500302ff79a7 */ /* 0x0005ec000800003f */
[----:B------:R-:W-:Y:S05]  /*fec0*/  @!P2 BRA `(.L_x_9854) ;  /* 0x000000000004a947 */ /* 0x000fea0003800000 */
[----:B------:R-:W-:Y:S01]  /*fed0*/  BPT.TRAP 0x1 ;  /* 0x000000040000795c */ /* 0x000fe20000300000 */
.L_x_9854:
[--C-:B-12---:R-:W-:Y:S01]  /*fee0*/  IMAD R3, R19, 0x6c00, R24.reuse ;  /* 0x00006c0013037824 */ /* 0x106fe200078e0218 */
        /* <DEDUP_REMOVED lines=28> */
.L_x_9849:
[----:B------:R-:W-:Y:S05]  /*100b0*/  BSYNC B0 ;  /* 0x0000000000007941 */ /* 0x000fea0003800000 */
.L_x_9848:
[----:B------:R-:W-:Y:S02]  /*100c0*/  VIADD R7, R25, 0xfffffffd ;  /* 0xfffffffd19077836 */ /* 0x000fe40000000000 */
[----:B------:R-:W-:Y:S02]  /*100d0*/  IMAD.MOV.U32 R19, RZ, RZ, R13 ;  /* 0x000000ffff137224 */ /* 0x000fe400078e000d */
[----:B------:R-:W-:-:S07]  /*100e0*/  IMAD.MOV.U32 R22, RZ, RZ, R10 ;  /* 0x000000ffff167224 */ /* 0x000fce00078e000a */
.L_x_9847:
[----:B------:R-:W-:Y:S01]  /*100f0*/  ISETP.NE.AND P2, PT, R11, RZ, PT ;  /* 0x000000ff0b00720c */ /* 0x000fe20003f45270 */
[----:B------:R-:W-:-:S12]  /*10100*/  BSSY B0, `(.L_x_9846) ;  /* 0x00000da000007945 */ /* 0x000fd80003800000 */
[----:B------:R-:W-:Y:S05]  /*10110*/  @!P2 BRA `(.L_x_9855) ;  /* 0x0000000c0060a947 */ /* 0x000fea0003800000 */
[----:B------:R-:W-:-:S07]  /*10120*/  IMAD.MOV.U32 R2, RZ, RZ, R9 ;  /* 0x000000ffff027224 */ /* 0x000fce00078e0009 */
.L_x_9870:
[----:B--2---:R-:W-:Y:S01]  /*10130*/  VIADD R13, R19, 0x1 ;  /* 0x00000001130d7836 */ /* 0x004fe20000000000 */
        /* <DEDUP_REMOVED lines=28> */
.L_x_9858:
[----:B------:R-:W-:Y:S01]  /*10300*/  IMAD R10, R13, 0x8, R24 ;  /* 0x000000080d0a7824 */ /* 0x000fe200078e0218 */
[----:B-1----:R-:W-:Y:S02]  /*10310*/  SHF.L.U32 R3, R6, 0x1f, RZ ;  /* 0x0000001f06037819 */ /* 0x002fe400000006ff */
[----:B------:R-:W-:Y:S02]  /*10320*/  ISETP.NE.AND P2, PT, R18, RZ, PT ;  /* 0x000000ff1200720c */ /* 0x000fe40003f45270 */
[----:B------:R-:W1:Y:S02]  /*10330*/  SYNCS.PHASECHK.TRANS64.TRYWAIT P3, [R10+URZ+0x31c40], R3 ;  /* 0x031c40030a0075a7 */ /* 0x000e64000806017f */
[----:B-1----:R-:W-:Y:S09]  /*10340*/  @!P3 BRA `(.L_x_9859) ;  /* 0x000000180004b947 */ /* 0x002ff20003800000 */
.L_x_9898:
[----:B------:R-:W-:Y:S05]  /*10350*/  @P2 BRA `(.L_x_9860) ;  /* 0x0000000000142947 */ /* 0x000fea0003800000 */
[----:B------:R-:W-:Y:S01]  /*10360*/  ISETP.NE.AND P3, PT, R27, RZ, PT ;  /* 0x000000ff1b00720c */ /* 0x000fe20003f65270 */
[----:B-1----:R-:W-:-:S04]  /*10370*/  IMAD.MOV.U32 R3, RZ, RZ, 0x6c00 ;  /* 0x00006c00ff037424 */ /* 0x002fc800078e00ff */
[----:B------:R2:W-:Y:S08]  /*10380*/  SYNCS.ARRIVE.TRANS64 RZ, [R10+URZ+0x31c30], R3 ;  /* 0x031c30030aff79a7 */ /* 0x0005f0000800003f */
[----:B------:R-:W-:Y:S05]  /*10390*/  @!P3 BRA `(.L_x_9860) ;  /* 0x000000000004b947 */ /* 0x000fea0003800000 */
[----:B------:R-:W-:Y:S01]  /*103a0*/  BPT.TRAP 0x1 ;  /* 0x000000040000795c */ /* 0x000fe20000300000 */
.L_x_9860:
        /* <DEDUP_REMOVED lines=30> */
.L_x_9899:
[----:B------:R-:W-:Y:S05]  /*10590*/  @P2 BRA `(.L_x_9862) ;  /* 0x0000000000142947 */ /* 0x000fea0003800000 */
[----:B------:R-:W-:Y:S01]  /*105a0*/  ISETP.NE.AND P2, PT, R27, RZ, PT ;  /* 0x000000ff1b00720c */ /* 0x000fe20003f45270 */
[----:B------:R-:W-:-:S04]  /*105b0*/  IMAD.MOV.U32 R10, RZ, RZ, 0x6c00 ;  /* 0x00006c00ff0a7424 */ /* 0x000fc800078e00ff */
[----:B------:R2:W-:Y:S08]  /*105c0*/  SYNCS.ARRIVE.TRANS64 RZ, [R3+URZ+0x50], R10 ;  /* 0x0000500a03ff79a7 */ /* 0x0005f0000800003f */
[----:B------:R-:W-:Y:S05]  /*105d0*/  @!P2 BRA `(.L_x_9862) ;  /* 0x000000000004a947 */ /* 0x000fea0003800000 */
[----:B------:R-:W-:Y:S01]  /*105e0*/  BPT.TRAP 0x1 ;  /* 0x000000040000795c */ /* 0x000fe20000300000 */
.L_x_9862:
        /* <DEDUP_REMOVED lines=29> */
.L_x_9857:
[----:B------:R-:W-:Y:S05]  /*107c0*/  BSYNC B1 ;  /* 0x0000000000017941 */ /* 0x000fea0003800000 */
.L_x_9856:
        /* <DEDUP_REMOVED lines=28> */
.L_x_9865:
[----:B-1----:R-:W-:Y:S01]  /*10990*/  IMAD R3, R19, 0x8, R24 ;  /* 0x0000000813037824 */ /* 0x002fe200078e0218 */
[----:B------:R-:W-:Y:S02]  /*109a0*/  SHF.L.U32 R10, R22, 0x1f, RZ ;  /* 0x0000001f160a7819 */ /* 0x000fe400000006ff */
[----:B------:R-:W-:Y:S02]  /*109b0*/  ISETP.NE.AND P2, PT, R18, RZ, PT ;  /* 0x000000ff1200720c */ /* 0x000fe40003f45270 */
[----:B------:R-:W1:Y:S02]  /*109c0*/  SYNCS.PHASECHK.TRANS64.TRYWAIT P3, [R3+URZ+0x31c40], R10 ;  /* 0x031c400a030075a7 */ /* 0x000e64000806017f */
[----:B-1----:R-:W-:Y:S09]  /*109d0*/  @!P3 BRA `(.L_x_9866) ;  /* 0x000000100088b947 */ /* 0x002ff20003800000 */
.L_x_9900:
[----:B------:R-:W-:Y:S05]  /*109e0*/  @P2 BRA `(.L_x_9867) ;  /* 0x0000000000142947 */ /* 0x000fea0003800000 */
[----:B------:R-:W-:Y:S01]  /*109f0*/  ISETP.NE.AND P3, PT, R27, RZ, PT ;  /* 0x000000ff1b00720c */ /* 0x000fe20003f65270 */
[----:B-1----:R-:W-:-:S04]  /*10a00*/  IMAD.MOV.U32 R10, RZ, RZ, 0x6c00 ;  /* 0x00006c00ff0a7424 */ /* 0x002fc800078e00ff */
[----:B------:R2:W-:Y:S08]  /*10a10*/  SYNCS.ARRIVE.TRANS64 RZ, [R3+URZ+0x31c30], R10 ;  /* 0x031c300a03ff79a7 */ /* 0x0005f0000800003f */
[----:B------:R-:W-:Y:S05]  /*10a20*/  @!P3 BRA `(.L_x_9867) ;  /* 0x000000000004b947 */ /* 0x000fea0003800000 */
[----:B------:R-:W-:Y:S01]  /*10a30*/  BPT.TRAP 0x1 ;  /* 0x000000040000795c */ /* 0x000fe20000300000 */
.L_x_9867:
        /* <DEDUP_REMOVED lines=32> */
.L_x_9901:
[----:B------:R-:W-:Y:S05]  /*10c40*/  @P2 BRA `(.L_x_9869) ;  /* 0x0000000000142947 */ /* 0x000fea0003800000 */
[----:B------:R-:W-:Y:S01]  /*10c50*/  ISETP.NE.AND P2, PT, R27, RZ, PT ;  /* 0x000000ff1b00720c */ /* 0x000fe20003f45270 */
[----:B-1----:R-:W-:-:S04]  /*10c60*/  IMAD.MOV.U32 R6, RZ, RZ, 0x6c00 ;  /* 0x00006c00ff067424 */ /* 0x002fc800078e00ff */
[----:B------:R2:W-:Y:S08]  /*10c70*/  SYNCS.ARRIVE.TRANS64 RZ, [R3+URZ+0x50], R6 ;  /* 0x0000500603ff79a7 */ /* 0x0005f0000800003f */
[----:B------:R-:W-:Y:S05]  /*10c80*/  @!P2 BRA `(.L_x_9869) ;  /* 0x000000000004a947 */ /* 0x000fea0003800000 */
[----:B------:R-:W-:Y:S01]  /*10c90*/  BPT.TRAP 0x1 ;  /* 0x000000040000795c */ /* 0x000fe20000300000 */
.L_x_9869:
        /* <DEDUP_REMOVED lines=28> */
.L_x_9864:
[----:B------:R-:W-:Y:S05]  /*10e60*/  BSYNC B1 ;  /* 0x0000000000017941 */ /* 0x000fea0003800000 */
.L_x_9863:
[C---:B------:R-:W-:Y:S01]  /*10e70*/  ISETP.GT.AND P2, PT, R7.reuse, 0x1, PT ;  /* 0x000000010700780c */ /* 0x040fe20003f44270 */
[----:B------:R-:W-:-:S12]  /*10e80*/  VIADD R7, R7, 0xfffffffe ;  /* 0xfffffffe07077836 */ /* 0x000fd80000000000 */
[----:B------:R-:W-:Y:S05]  /*10e90*/  @P2 BRA `(.L_x_9870) ;  /* 0xfffffff000a42947 */ /* 0x000fea000383ffff */
.L_x_9855:
[----:B------:R-:W-:Y:S05]  /*10ea0*/  BSYNC B0 ;  /* 0x0000000000007941 */ /* 0x000fea0003800000 */
.L_x_9846:
[----:B------:R-:W-:Y:S04]  /*10eb0*/  BSSY B0, `(.L_x_9871) ;  /* 0x000000f000007945 */ /* 0x000fe80003800000 */
[----:B------:R-:W-:Y:S05]  /*10ec0*/  @P1 BRA `(.L_x_9872) ;  /* 0x0000000000341947 */ /* 0x000fea0003800000 */
[----:B------:R-:W3:Y:S01]  /*10ed0*/  S2R R11, SR_LANEID ;  /* 0x00000000000b7919 */ /* 0x000ee20000000000 */
[----:B------:R-:W-:Y:S01]  /*10ee0*/  VOTEU.ANY UR4, UPT, PT ;  /* 0x0000000000047886 */ /* 0x000fe200038e0100 */
[----:B-12---:R-:W1:Y:S01]  /*10ef0*/  LDC.64 R2, c[0x0][0xdf0] ;  /* 0x00037c00ff027b82 */ /* 0x006e620000000a00 */
[----:B------:R-:W3:Y:S01]  /*10f00*/  FLO.U32 R0, UR4 ;  /* 0x0000000400007d00 */ /* 0x000ee200080e0000 */
[----:B------:R-:W-:-:S07]  /*10f10*/  ULDC.64 UR6, c[0x0][0x208] ;  /* 0x0000820000067ab9 */ /* 0x000fce0000000a00 */
        /* <DEDUP_REMOVED lines=8> */
.L_x_9872:
[----:B------:R-:W-:Y:S05]  /*10fa0*/  BSYNC B0 ;  /* 0x0000000000007941 */ /* 0x000fea0003800000 */
.L_x_9871:
[----:B------:R-:W-:Y:S04]  /*10fb0*/  BSSY B0, `(.L_x_9873) ;  /* 0x0000028000007945 */ /* 0x000fe80003800000 */
[----:B------:R-:W-:Y:S05]  /*10fc0*/  @!P6 BRA `(.L_x_9874) ;  /* 0x000000000098e947 */ /* 0x000fea0003800000 */
[----:B-12---:R-:W-:Y:S01]  /*10fd0*/  IMAD R3, R19, 0x8, R24 ;  /* 0x0000000813037824 */ /* 0x006fe200078e0218 */
[----:B------:R-:W-:Y:S02]  /*10fe0*/  SHF.L.U32 R0, R22, 0x1f, RZ ;  /* 0x0000001f16007819 */ /* 0x000fe400000006ff */
[----:B------:R-:W-:Y:S02]  /*10ff0*/  ISETP.NE.AND P1, PT, R18, RZ, PT ;  /* 0x000000ff1200720c */ /* 0x000fe40003f25270 */
[----:B------:R-:W1:Y:S02]  /*11000*/  SYNCS.PHASECHK.TRANS64.TRYWAIT P0, [R3+URZ+0x31c60], R0 ;  /* 0x031c6000030075a7 */ /* 0x000e64000800017f */
[----:B-1----:R-:W-:Y:S09]  /*11010*/  @!P0 BRA `(.L_x_9875) ;  /* 0x0000000c00208947 */ /* 0x002ff20003800000 */
.L_x_9902:
[----:B------:R-:W-:Y:S05]  /*11020*/  @P1 BRA `(.L_x_9876) ;  /* 0x0000000000141947 */ /* 0x000fea0003800000 */
[----:B------:R-:W-:Y:S01]  /*11030*/  ISETP.NE.AND P0, PT, R27, RZ, PT ;  /* 0x000000ff1b00720c */ /* 0x000fe20003f05270 */
[----:B-1----:R-:W-:-:S04]  /*11040*/  IMAD.MOV.U32 R0, RZ, RZ, 0x6c00 ;  /* 0x00006c00ff007424 */ /* 0x002fc800078e00ff */
[----:B------:R2:W-:Y:S08]  /*11050*/  SYNCS.ARRIVE.TRANS64 RZ, [R3+URZ+0x31c50], R0 ;  /* 0x031c500003ff79a7 */ /* 0x0005f0000800003f */
[----:B------:R-:W-:Y:S05]  /*11060*/  @!P0 BRA `(.L_x_9876) ;  /* 0x0000000000048947 */ /* 0x000fea0003800000 */
[----:B------:R-:W-:Y:S01]  /*11070*/  BPT.TRAP 0x1 ;  /* 0x000000040000795c */ /* 0x000fe20000300000 */
.L_x_9876:
        /* <DEDUP_REMOVED lines=27> */
.L_x_9874:
[----:B------:R-:W-:Y:S05]  /*11230*/  BSYNC B0 ;  /* 0x0000000000007941 */ /* 0x000fea0003800000 */
.L_x_9873:
[----:B------:R-:W-:Y:S02]  /*11240*/  VIADD R19, R19, 0x1 ;  /* 0x0000000113137836 */ /* 0x000fe40000000000 */
[----:B--2---:R-:W-:-:S03]  /*11250*/  IMAD.MOV.U32 R13, RZ, RZ, R26 ;  /* 0x000000ffff0d7224 */ /* 0x004fc600078e001a */
[----:B------:R-:W-:-:S04]  /*11260*/  ISETP.NE.AND P0, PT, R19, 0x2, PT ;  /* 0x000000021300780c */ /* 0x000fc80003f05270 */
[----:B-1----:R-:W-:Y:S02]  /*11270*/  SEL R3, RZ, 0x1, P0 ;  /* 0x00000001ff037807 */ /* 0x002fe40000000000 */
[----:B------:R-:W-:Y:S02]  /*11280*/  SEL R19, R19, RZ, P0 ;  /* 0x000000ff13137207 */ /* 0x000fe40000000000 */
[----:B------:R-:W-:-:S07]  /*11290*/  LOP3.LUT R22, R22, R3, RZ, 0x3c, !PT ;  /* 0x0000000316167212 */ /* 0x000fce00078e3cff */
.L_x_9835:
[----:B------:R-:W-:Y:S05]  /*112a0*/  BSYNC B6 ;  /* 0x0000000000067941 */ /* 0x000fea0003800000 */
.L_x_9833:
[----:B------:R-:W-:-:S03]  /*112b0*/  UMOV UR4, 0xffffffff ;  /* 0xffffffff00047882 */ /* 0x000fc60000000000 */
[----:B------:R-:W-:Y:S05]  /*112c0*/  BRA.DIV UR4, `(.L_x_9877) ;  /* 0x0000000a04887947 */ /* 0x000fea000b800000 */
[----:B------:R1:W2:Y:S02]  /*112d0*/  SHFL.IDX PT, R14, R13, RZ, 0x1f ;  /* 0x00001fff0d0e7589 */ /* 0x0002a400000e0000 */
.L_x_9905:
        /* <DEDUP_REMOVED lines=12> */
.L_x_9830:
[----:B------:R-:W2:Y:S01]  /*113a0*/  S2R R3, SR_CgaCtaId ;  /* 0x0000000000037919 */ /* 0x000ea20000008800 */
[----:B------:R-:W-:Y:S01]  /*113b0*/  VIADD R23, R23, 0x1 ;  /* 0x0000000117177836 */ /* 0x000fe20000000000 */
[----:B------:R-:W-:-:S04]  /*113c0*/  MOV R2, 0x400 ;  /* 0x0000040000027802 */ /* 0x000fc80000000f00 */
[----:B------:R-:W-:-:S04]  /*113d0*/  LEA.HI R0, R23, R23, RZ, 0x1 ;  /* 0x0000001717007211 */ /* 0x000fc800078f08ff */
[----:B------:R-:W-:-:S05]  /*113e0*/  LOP3.LUT R0, R0, 0xfffffffe, RZ, 0xc0, !PT ;  /* 0xfffffffe00007812 */ /* 0x000fca00078ec0ff */
[----:B------:R-:W-:-:S05]  /*113f0*/  IMAD.IADD R0, R23, 0x1, -R0 ;  /* 0x0000000117007824 */ /* 0x000fca00078e0a00 */
[----:B------:R-:W-:Y:S02]  /*11400*/  SHF.L.U32 R0, R0, 0x1f, RZ ;  /* 0x0000001f00007819 */ /* 0x000fe400000006ff */
[----:B--2---:R-:W-:-:S04]  /*11410*/  LEA R9, R3, R2, 0x18 ;  /* 0x0000000203097211 */ /* 0x004fc800078ec0ff */
[----:B------:R-:W2:Y:S02]  /*11420*/  SYNCS.PHASECHK.TRANS64.TRYWAIT P0, [R9+URZ+0x31c20], R0 ;  /* 0x031c2000090075a7 */ /* 0x000ea4000800017f */
[----:B--2---:R-:W-:Y:S05]  /*11430*/  @!P0 BRA `(.L_x_9879) ;  /* 0x0000000800508947 */ /* 0x004fea0003800000 */
.L_x_9906:
[----:B------:R-:W3:Y:S02]  /*11440*/  SHFL.IDX PT, R16, R16, RZ, 0x1f ;  /* 0x00001fff10107589 */ /* 0x000ee400000e0000 */
[----:B---3--:R-:W-:-:S13]  /*11450*/  ISETP.NE.AND P0, PT, R16, RZ, PT ;  /* 0x000000ff1000720c */ /* 0x008fda0003f05270 */
[----:B------:R-:W-:Y:S05]  /*11460*/  @P0 EXIT ;  /* 0x000000000000094d */ /* 0x000fea0003800000 */
[----:B------:R-:W-:Y:S01]  /*11470*/  ELECT P0, URZ, PT ;  /* 0x00000000003f782f */ /* 0x000fe20003800000 */
[----:B------:R-:W-:-:S12]  /*11480*/  BSSY B0, `(.L_x_9880) ;  /* 0x000001f000007945 */ /* 0x000fd80003800000 */
[----:B------:R-:W-:Y:S05]  /*11490*/  @!P0 BRA `(.L_x_9881) ;  /* 0x0000000000748947 */ /* 0x000fea0003800000 */
[----:B------:R-:W-:-:S04]  /*114a0*/  LOP3.LUT R17, R17, 0x2, RZ, 0xfc, !PT ;  /* 0x0000000211117812 */ /* 0x000fc800078efcff */
[----:B------:R-:W-:-:S13]  /*114b0*/  ISETP.NE.AND P2, PT, R17, 0x3, PT ;  /* 0x000000031100780c */ /* 0x000fda0003f45270 */
[----:B------:R-:W-:Y:S05]  /*114c0*/  @!P2 BRA `(.L_x_9882) ;  /* 0x000000000004a947 */ /* 0x000fea0003800000 */
[----:B------:R-:W-:Y:S01]  /*114d0*/  BPT.TRAP 0x1 ;  /* 0x000000040000795c */ /* 0x000fe20000300000 */
.L_x_9882:
[----:B--2---:R-:W-:Y:S01]  /*114e0*/  VIADD R0, R9, 0x31c40 ;  /* 0x00031c4009007836 */ /* 0x004fe20000000000 */
        /* <DEDUP_REMOVED lines=11> */
.L_x_9907:
[----:B------:R-:W3:Y:S02]  /*115a0*/  SYNCS.PHASECHK.TRANS64.TRYWAIT P0, [R3+URZ], R2 ;  /* 0x00000002030075a7 */ /* 0x000ee4000800017f */
[----:B---3--:R-:W-:Y:S05]  /*115b0*/  @!P0 BRA `(.L_x_9884) ;  /* 0x0000000800188947 */ /* 0x008fea0003800000 */
.L_x_9908:
[----:B------:R-:W-:Y:S05]  /*115c0*/  @!P2 BRA `(.L_x_9885) ;  /* 0x000000000004a947 */ /* 0x000fea0003800000 */
[----:B------:R-:W-:Y:S01]  /*115d0*/  BPT.TRAP 0x1 ;  /* 0x000000040000795c */ /* 0x000fe20000300000 */
.L_x_9885:
[----:B------:R-:W-:-:S04]  /*115e0*/  VIADD R0, R9, 0x31c60 ;  /* 0x00031c6009007836 */ /* 0x000fc80000000000 */
[----:B------:R-:W-:-:S04]  /*115f0*/  IMAD R19, R19, 0x8, R0 ;  /* 0x0000000813137824 */ /* 0x000fc800078e0200 */
[----:B------:R-:W4:Y:S02]  /*11600*/  SYNCS.PHASECHK.TRANS64.TRYWAIT P0, [R19+URZ], R4 ;  /* 0x00000004130075a7 */ /* 0x000f24000800017f */
[----:B----4-:R-:W-:Y:S05]  /*11610*/  @!P0 BRA `(.L_x_9886) ;  /* 0x0000000800148947 */ /* 0x010fea0003800000 */
.L_x_9909:
[----:B------:R-:W-:-:S07]  /*11620*/  IMAD R7, R7, 0x8, R0 ;  /* 0x0000000807077824 */ /* 0x000fce00078e0200 */
.L_x_9887:
[----:B------:R1:W1:Y:S02]  /*11630*/  SYNCS.PHASECHK.TRANS64.TRYWAIT P0, [R7+URZ], R2 ;  /* 0x00000002070075a7 */ /* 0x000264000800017f */
[----:B-1----:R-:W-:Y:S05]  /*11640*/  @!P0 NANOSLEEP.SYNCS 0x989680 ;  /* 0x009896800000895d */ /* 0x002fea0003900000 */
[----:B------:R-:W1:Y:S02]  /*11650*/  @!P0 SYNCS.PHASECHK.TRANS64 P0, [R7+URZ], R2 ;  /* 0x00000002070085a7 */ /* 0x000e64000800007f */
[----:B-1----:R-:W-:Y:S05]  /*11660*/  @!P0 BRA `(.L_x_9887) ;  /* 0xfffffffc00f08947 */ /* 0x002fea000383ffff */
.L_x_9881:
[----:B------:R-:W-:Y:S05]  /*11670*/  BSYNC B0 ;  /* 0x0000000000007941 */ /* 0x000fea0003800000 */
.L_x_9880:
[----:B------:R-:W-:Y:S05]  /*11680*/  EXIT ;  /* 0x000000000000794d */ /* 0x000fea0003800000 */
.L_x_9791:
[----:B-1----:R-:W-:-:S04]  /*11690*/  IMAD.U32 R3, RZ, RZ, UR47 ;  /* 0x0000002fff037e24 */ /* 0x002fc8000f8e00ff */
[----:B------:R1:W2:Y:S03]  /*116a0*/  SYNCS.PHASECHK.TRANS64.TRYWAIT P1, [R3+URZ+0x31c00], R0 ;  /* 0x031c0000030075a7 */ /* 0x0002a6000802017f */
[----:B--2---:R-:W-:Y:S05]  /*116b0*/  @!P1 NANOSLEEP.SYNCS 0x989680 ;  /* 0x009896800000995d */ /* 0x004fea0003900000 */
[----:B------:R-:W2:Y:S02]  /*116c0*/  @!P1 SYNCS.PHASECHK.TRANS64 P1, [R3+URZ+0x31c00], R0 ;  /* 0x031c0000030095a7 */ /* 0x000ea4000802007f */
[----:B--2---:R-:W-:Y:S05]  /*116d0*/  @!P1 BRA `(.L_x_9791) ;  /* 0xfffffffc00ec9947 */ /* 0x004fea000383ffff */
[----:B------:R-:W-:Y:S05]  /*116e0*/  BRA `(.L_x_9888) ;  /* 0xffffff0000107947 */ /* 0x000fea000383ffff */
.L_x_9795:
[----:B--2---:R2:W3:Y:S02]  /*116f0*/  SYNCS.PHASECHK.TRANS64.TRYWAIT P2, [R3+URZ+0x31c30], R0 ;  /* 0x031c3000030075a7 */ /* 0x0044e4000804017f */
[----:B---3--:R-:W-:Y:S05]  /*11700*/  @!P2 NANOSLEEP.SYNCS 0x989680 ;  /* 0x009896800000a95d */ /* 0x008fea0003900000 */
[----:B------:R-:W3:Y:S02]  /*11710*/  @!P2 SYNCS.PHASECHK.TRANS64 P2, [R3+URZ+0x31c30], R0 ;  /* 0x031c30000300a5a7 */ /* 0x000ee4000804007f */
[----:B---3--:R-:W-:Y:S05]  /*11720*/  @!P2 BRA `(.L_x_9795) ;  /* 0xfffffffc00f0a947 */ /* 0x008fea000383ffff */
[----:B------:R-:W-:Y:S05]  /*11730*/  BRA `(.L_x_9794) ;  /* 0xffffff0000387947 */ /* 0x000fea000383ffff */
.L_x_9800:
[----:B--2---:R-:W-:-:S04]  /*11740*/  IMAD.U32 R5, RZ, RZ, UR6 ;  /* 0x00000006ff057e24 */ /* 0x004fc8000f8e00ff */
[----:B------:R2:W3:Y:S03]  /*11750*/  SYNCS.PHASECHK.TRANS64.TRYWAIT P2, [R5+URZ+0x31c30], R0 ;  /* 0x031c3000050075a7 */ /* 0x0004e6000804017f */
[----:B---3--:R-:W-:Y:S05]  /*11760*/  @!P2 NANOSLEEP.SYNCS 0x989680 ;  /* 0x009896800000a95d */ /* 0x008fea0003900000 */
[----:B------:R-:W3:Y:S02]  /*11770*/  @!P2 SYNCS.PHASECHK.TRANS64 P2, [R5+URZ+0x31c30], R0 ;  /* 0x031c30000500a5a7 */ /* 0x000ee4000804007f */
[----:B---3--:R-:W-:Y:S05]  /*11780*/  @!P2 BRA `(.L_x_9800) ;  /* 0xfffffffc00eca947 */ /* 0x008fea000383ffff */
[----:B------:R-:W-:Y:S05]  /*11790*/  BRA `(.L_x_9797) ;  /* 0xffffff3c00287947 */ /* 0x000fea000383ffff */
.L_x_9804:
[----:B--2---:R-:W-:-:S04]  /*117a0*/  IMAD.U32 R5, RZ, RZ, UR6 ;  /* 0x00000006ff057e24 */ /* 0x004fc8000f8e00ff */
[----:B------:R2:W3:Y:S03]  /*117b0*/  SYNCS.PHASECHK.TRANS64.TRYWAIT P2, [R5+URZ+0x31c50], R0 ;  /* 0x031c5000050075a7 */ /* 0x0004e6000804017f */
[----:B---3--:R-:W-:Y:S05]  /*117c0*/  @!P2 NANOSLEEP.SYNCS 0x989680 ;  /* 0x009896800000a95d */ /* 0x008fea0003900000 */
[----:B------:R-:W3:Y:S02]  /*117d0*/  @!P2 SYNCS.PHASECHK.TRANS64 P2, [R5+URZ+0x31c50], R0 ;  /* 0x031c50000500a5a7 */ /* 0x000ee4000804007f */
[----:B---3--:R-:W-:Y:S05]  /*117e0*/  @!P2 BRA `(.L_x_9804) ;  /* 0xfffffffc00eca947 */ /* 0x008fea000383ffff */
[----:B------:R-:W-:Y:S05]  /*117f0*/  BRA `(.L_x_9801) ;  /* 0xffffff5000d07947 */ /* 0x000fea000383ffff */
.L_x_9810:
[----:B--2---:R-:W-:-:S04]  /*11800*/  IMAD.U32 R5, RZ, RZ, UR6 ;  /* 0x00000006ff057e24 */ /* 0x004fc8000f8e00ff */
[----:B------:R2:W3:Y:S03]  /*11810*/  SYNCS.PHASECHK.TRANS64.TRYWAIT P2, [R5+URZ+0x31c30], R0 ;  /* 0x031c3000050075a7 */ /* 0x0004e6000804017f */
[----:B---3--:R-:W-:Y:S05]  /*11820*/  @!P2 NANOSLEEP.SYNCS 0x989680 ;  /* 0x009896800000a95d */ /* 0x008fea0003900000 */
[----:B------:R-:W3:Y:S02]  /*11830*/  @!P2 SYNCS.PHASECHK.TRANS64 P2, [R5+URZ+0x31c30], R0 ;  /* 0x031c30000500a5a7 */ /* 0x000ee4000804007f */
[----:B---3--:R-:W-:Y:S05]  /*11840*/  @!P2 BRA `(.L_x_9810) ;  /* 0xfffffffc00eca947 */ /* 0x008fea000383ffff */
[----:B------:R-:W-:Y:S05]  /*11850*/  BRA `(.L_x_9807) ;  /* 0xffffff7c007c7947 */ /* 0x000fea000383ffff */
.L_x_9814:
[----:B--2---:R-:W-:-:S04]  /*11860*/  IMAD.U32 R5, RZ, RZ, UR6 ;  /* 0x00000006ff057e24 */ /* 0x004fc8000f8e00ff */
[----:B------:R2:W3:Y:S03]  /*11870*/  SYNCS.PHASECHK.TRANS64.TRYWAIT P2, [R5+URZ+0x31c50], R0 ;  /* 0x031c5000050075a7 */ /* 0x0004e6000804017f */
[----:B---3--:R-:W-:Y:S05]  /*11880*/  @!P2 NANOSLEEP.SYNCS 0x989680 ;  /* 0x009896800000a95d */ /* 0x008fea0003900000 */
[----:B------:R-:W3:Y:S02]  /*11890*/  @!P2 SYNCS.PHASECHK.TRANS64 P2, [R5+URZ+0x31c50], R0 ;  /* 0x031c50000500a5a7 */ /* 0x000ee4000804007f */
[----:B---3--:R-:W-:Y:S05]  /*118a0*/  @!P2 BRA `(.L_x_9814) ;  /* 0xfffffffc00eca947 */ /* 0x008fea000383ffff */
[----:B------:R-:W-:Y:S05]  /*118b0*/  BRA `(.L_x_9811) ;  /* 0xffffff9400207947 */ /* 0x000fea000383ffff */
.L_x_9819:
[----:B--2---:R-:W-:-:S04]  /*118c0*/  IMAD.U32 R7, RZ, RZ, UR12 ;  /* 0x0000000cff077e24 */ /* 0x004fc8000f8e00ff */
[----:B------:R2:W3:Y:S03]  /*118d0*/  SYNCS.PHASECHK.TRANS64.TRYWAIT P0, [R7+URZ+0x31c50], R6 ;  /* 0x031c5006070075a7 */ /* 0x0004e6000800017f */
[----:B---3--:R-:W-:Y:S05]  /*118e0*/  @!P0 NANOSLEEP.SYNCS 0x989680 ;  /* 0x009896800000895d */ /* 0x008fea0003900000 */
[----:B------:R-:W3:Y:S02]  /*118f0*/  @!P0 SYNCS.PHASECHK.TRANS64 P0, [R7+URZ+0x31c50], R6 ;  /* 0x031c5006070085a7 */ /* 0x000ee4000800007f */
[----:B---3--:R-:W-:Y:S05]  /*11900*/  @!P0 BRA `(.L_x_9819) ;  /* 0xfffffffc00ec8947 */ /* 0x008fea000383ffff */
[----:B------:R-:W-:Y:S05]  /*11910*/  BRA `(.L_x_9818) ;  /* 0xffffffb400007947 */ /* 0x000fea000383ffff */
.L_x_9839:
[----:B------:R-:W-:Y:S02]  /*11920*/  IMAD.MOV.U32 R13, RZ, RZ, R16 ;  /* 0x000000ffff0d7224 */ /* 0x000fe400078e0010 */
[----:B------:R-:W-:Y:S02]  /*11930*/  IMAD.MOV.U32 R12, RZ, RZ, RZ ;  /* 0x000000ffff0c7224 */ /* 0x000fe400078e00ff */
[----:B------:R-:W-:Y:S02]  /*11940*/  IMAD.MOV.U32 R11, RZ, RZ, 0x1f ;  /* 0x0000001fff0b7424 */ /* 0x000fe400078e00ff */
[----:B------:R-:W-:-:S07]  /*11950*/  IMAD.MOV.U32 R15, RZ, RZ, -0x1 ;  /* 0xffffffffff0f7424 */ /* 0x000fce00078e00ff */
[----:B------:R-:W-:Y:S05]  /*11960*/  WARPSYNC.COLLECTIVE R15, `(.L_x_9889) ;  /* 0x000000000f087348 */ /* 0x000fea0003c00000 */
[----:B------:R1:W2:Y:S02]  /*11970*/  SHFL.IDX P6, R14, R13, R12, R11 ;  /* 0x0000000c0d0e7389 */ /* 0x0002a400000c000b */
[----:B-12---:R-:W-:Y:S01]  /*11980*/  ENDCOLLECTIVE ;  /* 0x000000000000791b */ /* 0x006fe20003800000 */
.L_x_9889:
[----:B------:R-:W-:Y:S05]  /*11990*/  BRA `(.L_x_9890) ;  /* 0xffffffd800587947 */ /* 0x000fea000383ffff */
.L_x_9840:
[----:B------:R-:W-:Y:S01]  /*119a0*/  BSSY B0, `(.L_x_9891) ;  /* 0x0000006000007945 */ /* 0x000fe20003800000 */
[----:B------:R-:W-:-:S07]  /*119b0*/  IMAD.MOV.U32 R15, RZ, RZ, -0x1 ;  /* 0xffffffffff0f7424 */ /* 0x000fce00078e00ff */
[----:B------:R-:W-:Y:S05]  /*119c0*/  WARPSYNC.COLLECTIVE R15, `(.L_x_9892) ;  /* 0x000000000f0c7348 */ /* 0x000fea0003c00000 */
[----:B------:R-:W-:Y:S02]  /*119d0*/  ELECT P6, UR62, PT ;  /* 0x00000000003e782f */ /* 0x000fe400038c0000 */
[----:B------:R-:W-:Y:S01]  /*119e0*/  MOV R14, UR62 ;  /* 0x0000003e000e7c02 */ /* 0x000fe20008000f00 */
[----:B------:R-:W-:Y:S10]  /*119f0*/  ENDCOLLECTIVE ;  /* 0x000000000000791b */ /* 0x000ff40003800000 */
.L_x_9892:
[----:B------:R-:W-:Y:S05]  /*11a00*/  BSYNC B0 ;  /* 0x0000000000007941 */ /* 0x000fea0003800000 */
.L_x_9891:
[----:B------:R-:W-:Y:S05]  /*11a10*/  BRA `(.L_x_9893) ;  /* 0xffffffd800487947 */ /* 0x000fea000383ffff */
.L_x_9843:
[----:B--2---:R2:W3:Y:S02]  /*11a20*/  SYNCS.PHASECHK.TRANS64.TRYWAIT P2, [R13+URZ+0x31c40], R12 ;  /* 0x031c400c0d0075a7 */ /* 0x0044e4000804017f */
[----:B---3--:R-:W-:Y:S05]  /*11a30*/  @!P2 NANOSLEEP.SYNCS 0x989680 ;  /* 0x009896800000a95d */ /* 0x008fea0003900000 */
[----:B------:R-:W3:Y:S02]  /*11a40*/  @!P2 SYNCS.PHASECHK.TRANS64 P2, [R13+URZ+0x31c40], R12 ;  /* 0x031c400c0d00a5a7 */ /* 0x000ee4000804007f */
[----:B---3--:R-:W-:Y:S05]  /*11a50*/  @!P2 BRA `(.L_x_9843) ;  /* 0xfffffffc00f0a947 */ /* 0x008fea000383ffff */
[----:B------:R-:W-:Y:S05]  /*11a60*/  BRA `(.L_x_9894) ;  /* 0xffffffd800a07947 */ /* 0x000fea000383ffff */
.L_x_9845:
[----:B-1----:R1:W3:Y:S02]  /*11a70*/  SYNCS.PHASECHK.TRANS64.TRYWAIT P2, [R24+URZ+0x31c20], R7 ;  /* 0x031c2007180075a7 */ /* 0x0022e4000804017f */
[----:B---3--:R-:W-:Y:S05]  /*11a80*/  @!P2 NANOSLEEP.SYNCS 0x989680 ;  /* 0x009896800000a95d */ /* 0x008fea0003900000 */
[----:B------:R-:W3:Y:S02]  /*11a90*/  @!P2 SYNCS.PHASECHK.TRANS64 P2, [R24+URZ+0x31c20], R7 ;  /* 0x031c20071800a5a7 */ /* 0x000ee4000804007f */
[----:B---3--:R-:W-:Y:S05]  /*11aa0*/  @!P2 BRA `(.L_x_9845) ;  /* 0xfffffffc00f0a947 */ /* 0x008fea000383ffff */
[----:B------:R-:W-:Y:S05]  /*11ab0*/  BRA `(.L_x_9895) ;  /* 0xffffffdc00b87947 */ /* 0x000fea000383ffff */
.L_x_9851:
[----:B-1----:R1:W2:Y:S02]  /*11ac0*/  SYNCS.PHASECHK.TRANS64.TRYWAIT P3, [R3+URZ+0x31c40], R2 ;  /* 0x031c4002030075a7 */ /* 0x0022a4000806017f */
[----:B--2---:R-:W-:Y:S05]  /*11ad0*/  @!P3 NANOSLEEP.SYNCS 0x989680 ;  /* 0x009896800000b95d */ /* 0x004fea0003900000 */
[----:B------:R-:W2:Y:S02]  /*11ae0*/  @!P3 SYNCS.PHASECHK.TRANS64 P3, [R3+URZ+0x31c40], R2 ;  /* 0x031c40020300b5a7 */ /* 0x000ea4000806007f */
[----:B--2---:R-:W-:Y:S05]  /*11af0*/  @!P3 BRA `(.L_x_9851) ;  /* 0xfffffffc00f0b947 */ /* 0x004fea000383ffff */
[----:B------:R-:W-:Y:S05]  /*11b00*/  BRA `(.L_x_9896) ;  /* 0xffffffe000487947 */ /* 0x000fea000383ffff */
.L_x_9853:
[----:B-1----:R1:W2:Y:S02]  /*11b10*/  SYNCS.PHASECHK.TRANS64.TRYWAIT P3, [R2+URZ+0x60], R3 ;  /* 0x00006003020075a7 */ /* 0x0022a4000806017f */
[----:B--2---:R-:W-:Y:S05]  /*11b20*/  @!P3 NANOSLEEP.SYNCS 0x989680 ;  /* 0x009896800000b95d */ /* 0x004fea0003900000 */
[----:B------:R-:W2:Y:S02]  /*11b30*/  @!P3 SYNCS.PHASECHK.TRANS64 P3, [R2+URZ+0x60], R3 ;  /* 0x000060030200b5a7 */ /* 0x000ea4000806007f */
[----:B--2---:R-:W-:Y:S05]  /*11b40*/  @!P3 BRA `(.L_x_9853) ;  /* 0xfffffffc00f0b947 */ /* 0x004fea000383ffff */
[----:B------:R-:W-:Y:S05]  /*11b50*/  BRA `(.L_x_9897) ;  /* 0xffffffe000c47947 */ /* 0x000fea000383ffff */
.L_x_9859:
[----:B-1----:R1:W2:Y:S02]  /*11b60*/  SYNCS.PHASECHK.TRANS64.TRYWAIT P3, [R10+URZ+0x31c40], R3 ;  /* 0x031c40030a0075a7 */ /* 0x0022a4000806017f */
[----:B--2---:R-:W-:Y:S05]  /*11b70*/  @!P3 NANOSLEEP.SYNCS 0x989680 ;  /* 0x009896800000b95d */ /* 0x004fea0003900000 */
[----:B------:R-:W2:Y:S02]  /*11b80*/  @!P3 SYNCS.PHASECHK.TRANS64 P3, [R10+URZ+0x31c40], R3 ;  /* 0x031c40030a00b5a7 */ /* 0x000ea4000806007f */
[----:B--2---:R-:W-:Y:S05]  /*11b90*/  @!P3 BRA `(.L_x_9859) ;  /* 0xfffffffc00f0b947 */ /* 0x004fea000383ffff */
[----:B------:R-:W-:Y:S05]  /*11ba0*/  BRA `(.L_x_9898) ;  /* 0xffffffe400e87947 */ /* 0x000fea000383ffff */
.L_x_9861:
[----:B-1----:R1:W2:Y:S02]  /*11bb0*/  SYNCS.PHASECHK.TRANS64.TRYWAIT P3, [R3+URZ+0x60], R22 ;  /* 0x00006016030075a7 */ /* 0x0022a4000806017f */
[----:B--2---:R-:W-:Y:S05]  /*11bc0*/  @!P3 NANOSLEEP.SYNCS 0x989680 ;  /* 0x009896800000b95d */ /* 0x004fea0003900000 */
[----:B------:R-:W2:Y:S02]  /*11bd0*/  @!P3 SYNCS.PHASECHK.TRANS64 P3, [R3+URZ+0x60], R22 ;  /* 0x000060160300b5a7 */ /* 0x000ea4000806007f */
[----:B--2---:R-:W-:Y:S05]  /*11be0*/  @!P3 BRA `(.L_x_9861) ;  /* 0xfffffffc00f0b947 */ /* 0x004fea000383ffff */
[----:B------:R-:W-:Y:S05]  /*11bf0*/  BRA `(.L_x_9899) ;  /* 0xffffffe800647947 */ /* 0x000fea000383ffff */
.L_x_9866:
[----:B-1----:R1:W2:Y:S02]  /*11c00*/  SYNCS.PHASECHK.TRANS64.TRYWAIT P3, [R3+URZ+0x31c40], R10 ;  /* 0x031c400a030075a7 */ /* 0x0022a4000806017f */
[----:B--2---:R-:W-:Y:S05]  /*11c10*/  @!P3 NANOSLEEP.SYNCS 0x989680 ;  /* 0x009896800000b95d */ /* 0x004fea0003900000 */
[----:B------:R-:W2:Y:S02]  /*11c20*/  @!P3 SYNCS.PHASECHK.TRANS64 P3, [R3+URZ+0x31c40], R10 ;  /* 0x031c400a0300b5a7 */ /* 0x000ea4000806007f */
[----:B--2---:R-:W-:Y:S05]  /*11c30*/  @!P3 BRA `(.L_x_9866) ;  /* 0xfffffffc00f0b947 */ /* 0x004fea000383ffff */
[----:B------:R-:W-:Y:S05]  /*11c40*/  BRA `(.L_x_9900) ;  /* 0xffffffec00647947 */ /* 0x000fea000383ffff */
.L_x_9868:
[----:B-1----:R1:W2:Y:S02]  /*11c50*/  SYNCS.PHASECHK.TRANS64.TRYWAIT P3, [R3+URZ+0x60], R6 ;  /* 0x00006006030075a7 */ /* 0x0022a4000806017f */
[----:B--2---:R-:W-:Y:S05]  /*11c60*/  @!P3 NANOSLEEP.SYNCS 0x989680 ;  /* 0x009896800000b95d */ /* 0x004fea0003900000 */
[----:B------:R-:W2:Y:S02]  /*11c70*/  @!P3 SYNCS.PHASECHK.TRANS64 P3, [R3+URZ+0x60], R6 ;  /* 0x000060060300b5a7 */ /* 0x000ea4000806007f */
[----:B--2---:R-:W-:Y:S05]  /*11c80*/  @!P3 BRA `(.L_x_9868) ;  /* 0xfffffffc00f0b947 */ /* 0x004fea000383ffff */
[----:B------:R-:W-:Y:S05]  /*11c90*/  BRA `(.L_x_9901) ;  /* 0xffffffec00e87947 */ /* 0x000fea000383ffff */
.L_x_9875:
[----:B-1----:R1:W2:Y:S02]  /*11ca0*/  SYNCS.PHASECHK.TRANS64.TRYWAIT P0, [R3+URZ+0x31c60], R0 ;  /* 0x031c6000030075a7 */ /* 0x0022a4000800017f */
[----:B--2---:R-:W-:Y:S05]  /*11cb0*/  @!P0 NANOSLEEP.SYNCS 0x989680 ;  /* 0x009896800000895d */ /* 0x004fea0003900000 */
[----:B------:R-:W2:Y:S02]  /*11cc0*/  @!P0 SYNCS.PHASECHK.TRANS64 P0, [R3+URZ+0x31c60], R0 ;  /* 0x031c6000030085a7 */ /* 0x000ea4000800007f */
[----:B--2---:R-:W-:Y:S05]  /*11cd0*/  @!P0 BRA `(.L_x_9875) ;  /* 0xfffffffc00f08947 */ /* 0x004fea000383ffff */
[----:B------:R-:W-:Y:S05]  /*11ce0*/  BRA `(.L_x_9902) ;  /* 0xfffffff000cc7947 */ /* 0x000fea000383ffff */
.L_x_9877:
[----:B------:R-:W-:Y:S01]  /*11cf0*/  BSSY B0, `(.L_x_9903) ;  /* 0x0000007000007945 */ /* 0x000fe20003800000 */
[----:B------:R-:W-:Y:S02]  /*11d00*/  IMAD.MOV.U32 R12, RZ, RZ, RZ ;  /* 0x000000ffff0c7224 */ /* 0x000fe400078e00ff */
[----:B------:R-:W-:Y:S02]  /*11d10*/  IMAD.MOV.U32 R11, RZ, RZ, 0x1f ;  /* 0x0000001fff0b7424 */ /* 0x000fe400078e00ff */
[----:B------:R-:W-:-:S07]  /*11d20*/  IMAD.MOV.U32 R15, RZ, RZ, -0x1 ;  /* 0xffffffffff0f7424 */ /* 0x000fce00078e00ff */
[----:B------:R-:W-:Y:S05]  /*11d30*/  WARPSYNC.COLLECTIVE R15, `(.L_x_9904) ;  /* 0x000000000f087348 */ /* 0x000fea0003c00000 */
[----:B------:R1:W2:Y:S02]  /*11d40*/  SHFL.IDX P6, R14, R13, R12, R11 ;  /* 0x0000000c0d0e7389 */ /* 0x0002a400000c000b */
[----:B-12---:R-:W-:Y:S01]  /*11d50*/  ENDCOLLECTIVE ;  /* 0x000000000000791b */ /* 0x006fe20003800000 */
.L_x_9904:
[----:B------:R-:W-:Y:S05]  /*11d60*/  BSYNC B0 ;  /* 0x0000000000007941 */ /* 0x000fea0003800000 */
.L_x_9903:
[----:B------:R-:W-:Y:S05]  /*11d70*/  BRA `(.L_x_9905) ;  /* 0xfffffff400587947 */ /* 0x000fea000383ffff */
.L_x_9879:
[----:B--2---:R2:W3:Y:S02]  /*11d80*/  SYNCS.PHASECHK.TRANS64.TRYWAIT P0, [R9+URZ+0x31c20], R0 ;  /* 0x031c2000090075a7 */ /* 0x0044e4000800017f */
[----:B---3--:R-:W-:Y:S05]  /*11d90*/  @!P0 NANOSLEEP.SYNCS 0x989680 ;  /* 0x009896800000895d */ /* 0x008fea0003900000 */
[----:B------:R-:W3:Y:S02]  /*11da0*/  @!P0 SYNCS.PHASECHK.TRANS64 P0, [R9+URZ+0x31c20], R0 ;  /* 0x031c2000090085a7 */ /* 0x000ee4000800007f */
[----:B---3--:R-:W-:Y:S05]  /*11db0*/  @!P0 BRA `(.L_x_9879) ;  /* 0xfffffffc00f08947 */ /* 0x008fea000383ffff */
[----:B------:R-:W-:Y:S05]  /*11dc0*/  BRA `(.L_x_9906) ;  /* 0xfffffff4009c7947 */ /* 0x000fea000383ffff */
.L_x_9883:
[----:B--2---:R2:W3:Y:S02]  /*11dd0*/  SYNCS.PHASECHK.TRANS64.TRYWAIT P0, [R5+URZ], R4 ;  /* 0x00000004050075a7 */ /* 0x0044e4000800017f */
[----:B---3--:R-:W-:Y:S05]  /*11de0*/  @!P0 NANOSLEEP.SYNCS 0x989680 ;  /* 0x009896800000895d */ /* 0x008fea0003900000 */
[----:B------:R-:W3:Y:S02]  /*11df0*/  @!P0 SYNCS.PHASECHK.TRANS64 P0, [R5+URZ], R4 ;  /* 0x00000004050085a7 */ /* 0x000ee4000800007f */
[----:B---3--:R-:W-:Y:S05]  /*11e00*/  @!P0 BRA `(.L_x_9883) ;  /* 0xfffffffc00f08947 */ /* 0x008fea000383ffff */
[----:B------:R-:W-:Y:S05]  /*11e10*/  BRA `(.L_x_9907) ;  /* 0xfffffff400e07947 */ /* 0x000fea000383ffff */
.L_x_9884:
[----:B---3--:R3:W4:Y:S02]  /*11e20*/  SYNCS.PHASECHK.TRANS64.TRYWAIT P0, [R3+URZ], R2 ;  /* 0x00000002030075a7 */ /* 0x008724000800017f */
[----:B----4-:R-:W-:Y:S05]  /*11e30*/  @!P0 NANOSLEEP.SYNCS 0x989680 ;  /* 0x009896800000895d */ /* 0x010fea0003900000 */
[----:B------:R-:W4:Y:S02]  /*11e40*/  @!P0 SYNCS.PHASECHK.TRANS64 P0, [R3+URZ], R2 ;  /* 0x00000002030085a7 */ /* 0x000f24000800007f */
[----:B----4-:R-:W-:Y:S05]  /*11e50*/  @!P0 BRA `(.L_x_9884) ;  /* 0xfffffffc00f08947 */ /* 0x010fea000383ffff */
[----:B------:R-:W-:Y:S05]  /*11e60*/  BRA `(.L_x_9908) ;  /* 0xfffffff400d47947 */ /* 0x000fea000383ffff */
.L_x_9886:
[----:B----4-:R4:W1:Y:S02]  /*11e70*/  SYNCS.PHASECHK.TRANS64.TRYWAIT P0, [R19+URZ], R4 ;  /* 0x00000004130075a7 */ /* 0x010864000800017f */
[----:B-1----:R-:W-:Y:S05]  /*11e80*/  @!P0 NANOSLEEP.SYNCS 0x989680 ;  /* 0x009896800000895d */ /* 0x002fea0003900000 */
[----:B------:R-:W1:Y:S02]  /*11e90*/  @!P0 SYNCS.PHASECHK.TRANS64 P0, [R19+URZ], R4 ;  /* 0x00000004130085a7 */ /* 0x000e64000800007f */
[----:B-1----:R-:W-:Y:S05]  /*11ea0*/  @!P0 BRA `(.L_x_9886) ;  /* 0xfffffffc00f08947 */ /* 0x002fea000383ffff */
[----:B------:R-:W-:Y:S05]  /*11eb0*/  BRA `(.L_x_9909) ;  /* 0xfffffff400d87947 */ /* 0x000fea000383ffff */
.L_x_9910:
        /* <DEDUP_REMOVED lines=12> */
.L_x_12785:


//--------------------- .text._ZN7cutlass13device_kernelIN5flash11enable_sm90INS1_16FlashAttnFwdSm90INS1_25CollectiveMainloopFwdSm90ILi2EN4cute5tupleIJNS5_1CILi1EEES8_S8_EEENS6_IJNS7_ILi192EEENS7_ILi144EEENS7_ILi96EEEEEELi96ENS_10bfloat16_tEfNS_4arch4Sm90ELb1ELb0ELb0ELb1ELb0ELb0ELb0ELb0ELb1ELb0ELb0ELb0EEENS1_21CollectiveEpilogueFwdINS6_IJSA_SC_SB_EEES9_SE_SG_Li384ELb1ELb0ELb0ELb0EEENS1_36VarlenDynamicPersistentTileSchedulerILi192ELi144ELi384ELi32ELb0ELb0ELb1ELb1ELb1ELb1EEEEEEEEEvNT_6ParamsE --------------------------
	.section	.text._ZN7cutlass13device_kernelIN5flash11enable_sm90INS1_16FlashAttnFwdSm90INS1_25CollectiveMainloopFwdSm90ILi2EN4cute5tupleIJNS5_1CILi1EEES8_S8_EEENS6_IJNS7_ILi192EEENS7_ILi144EEENS7_ILi96EEEEEELi96ENS_10bfloat16_tEfNS_4arch4Sm90ELb1ELb0ELb0ELb1ELb0ELb0ELb0ELb0ELb1ELb0ELb0ELb0EEENS1_21CollectiveEpilogueFwdINS6_IJSA_SC_SB_EEES9_SE_SG_Li384ELb1ELb0ELb0ELb0EEENS1_36VarlenDynamicPersistentTileSchedulerILi192ELi144ELi384ELi32ELb0ELb0ELb1ELb1ELb1ELb1EEEEEEEEEvNT_6ParamsE,"ax",@progbits
	.align	128
.text._ZN7cutlass13device_kernelIN5flash11enable_sm90INS1_16FlashAttnFwdSm90INS1_25CollectiveMainloopFwdSm90ILi2EN4cute5tupleIJNS5_1CILi1EEES8_S8_EEENS6_IJNS7_ILi192EEENS7_ILi144EEENS7_ILi96EEEEEELi96ENS_10bfloat16_tEfNS_4arch4Sm90ELb1ELb0ELb0ELb1ELb0ELb0ELb0ELb0ELb1ELb0ELb0ELb0EEENS1_21CollectiveEpilogueFwdINS6_IJSA_SC_SB_EEES9_SE_SG_Li384ELb1ELb0ELb0ELb0EEENS1_36VarlenDynamicPersistentTileSchedulerILi192ELi144ELi384ELi32ELb0ELb0ELb1ELb1ELb1ELb1EEEEEEEEEvNT_6ParamsE:
        .type           _ZN7cutlass13device_kernelIN5flash11enable_sm90INS1_16FlashAttnFwdSm90INS1_25CollectiveMainloopFwdSm90ILi2EN4cute5tupleIJNS5_1CILi1EEES8_S8_EEENS6_IJNS7_ILi192EEENS7_ILi144EEENS7_ILi96EEEEEELi96ENS_10bfloat16_tEfNS_4arch4Sm90ELb1ELb0ELb0ELb1ELb0ELb0ELb0ELb0ELb1ELb0ELb0ELb0EEENS1_21CollectiveEpilogueFwdINS6_IJSA_SC_SB_EEES9_SE_SG_Li384ELb1ELb0ELb0ELb0EEENS1_36VarlenDynamicPersistentTileSchedulerILi192ELi144ELi384ELi32ELb0ELb0ELb1ELb1ELb1ELb1EEEEEEEEEvNT_6ParamsE,@function
        .size           _ZN7cutlass13device_kernelIN5flash11enable_sm90INS1_16FlashAttnFwdSm90INS1_25CollectiveMainloopFwdSm90ILi2EN4cute5tupleIJNS5_1CILi1EEES8_S8_EEENS6_IJNS7_ILi192EEENS7_ILi144EEENS7_ILi96EEEEEELi96ENS_10bfloat16_tEfNS_4arch4Sm90ELb1ELb0ELb0ELb1ELb0ELb0ELb0ELb0ELb1ELb0ELb0ELb0EEENS1_21CollectiveEpilogueFwdINS6_IJSA_SC_SB_EEES9_SE_SG_Li384ELb1ELb0ELb0ELb0EEENS1_36VarlenDynamicPersistentTileSchedulerILi192ELi144ELi384ELi32ELb0ELb0ELb1ELb1ELb1ELb1EEEEEEEEEvNT_6ParamsE,(.L_x_12786 - _ZN7cutlass13device_kernelIN5flash11enable_sm90INS1_16FlashAttnFwdSm90INS1_25CollectiveMainloopFwdSm90ILi2EN4cute5tupleIJNS5_1CILi1EEES8_S8_EEENS6_IJNS7_ILi192EEENS7_ILi144EEENS7_ILi96EEEEEELi96ENS_10bfloat16_tEfNS_4arch4Sm90ELb1ELb0ELb0ELb1ELb0ELb0ELb0ELb0ELb1ELb0ELb0ELb0EEENS1_21CollectiveEpilogueFwdINS6_IJSA_SC_SB_EEES9_SE_SG_Li384ELb1ELb0ELb0ELb0EEENS1_36VarlenDynamicPersistentTileSchedulerILi192ELi144ELi384ELi32ELb0ELb0ELb1ELb1ELb1ELb1EEEEEEEEEvNT_6ParamsE)
        .other          _ZN7cutlass13device_kernelIN5flash11enable_sm90INS1_16FlashAttnFwdSm90INS1_25CollectiveMainloopFwdSm90ILi2EN4cute5tupleIJNS5_1CILi1EEES8_S8_EEENS6_IJNS7_ILi192EEENS7_ILi144EEENS7_ILi96EEEEEELi96ENS_10bfloat16_tEfNS_4arch4Sm90ELb1ELb0ELb0ELb1ELb0ELb0ELb0ELb0ELb1ELb0ELb0ELb0EEENS1_21CollectiveEpilogueFwdINS6_IJSA_SC_SB_EEES9_SE_SG_Li384ELb1ELb0ELb0ELb0EEENS1_36VarlenDynamicPersistentTileSchedulerILi192ELi144ELi384ELi32ELb0ELb0ELb1ELb1ELb1ELb1EEEEEEEEEvNT_6ParamsE,@"STO_CUDA_ENTRY STV_DEFAULT"
_ZN7cutlass13device_kernelIN5flash11enable_sm90INS1_16FlashAttnFwdSm90INS1_25CollectiveMainloopFwdSm90ILi2EN4cute5tupleIJNS5_1CILi1EEES8_S8_EEENS6_IJNS7_ILi192EEENS7_ILi144EEENS7_ILi96EEEEEELi96ENS_10bfloat16_tEfNS_4arch4Sm90ELb1ELb0ELb0ELb1ELb0ELb0ELb0ELb0ELb1ELb0ELb0ELb0EEENS1_21CollectiveEpilogueFwdINS6_IJSA_SC_SB_EEES9_SE_SG_Li384ELb1ELb0ELb0ELb0EEENS1_36VarlenDynamicPersistentTileSchedulerILi192ELi144ELi384ELi32ELb0ELb0ELb1ELb1ELb1ELb1EEEEEEEEEvNT_6ParamsE:
        /* <DEDUP_REMOVED lines=21> */
.L_x_9912:
[----:B------:R-:W-:Y:S05]  /*0150*/  BSYNC B0 ;  /* 0x0000000000007941 */ /* 0x000fea0003800000 */
.L_x_9911:
        /* <DEDUP_REMOVED lines=41> */
.L_x_9913:
        /* <DEDUP_REMOVED lines=22> */
.L_x_9914:
        /* <DEDUP_REMOVED lines=18> */
.L_x_9915:
        /* <DEDUP_REMOVED lines=22> */
.L_x_9916:
        /* <DEDUP_REMOVED lines=22> */
.L_x_9917:
        /* <DEDUP_REMOVED lines=8> */
.L_x_9919:
[----:B------:R-:W-:-:S08]  /*09b0*/  NOP ;  /* 0x0000000000007918 */ /* 0x000fd00000000000 */
[----:B------:R-:W1:Y:S02]  /*09c0*/  USETMAXREG.TRY_ALLOC.CTAPOOL UP0, 0xa0 ;  /* 0x000000a0000079c8 */ /* 0x000e640008000600 */
[----:B-1----:R-:W-:-:S13]  /*09d0*/  PLOP3.LUT P0, PT, PT, PT, UP0, 0x80, 0x0 ;  /* 0x000000000000781c */ /* 0x002fda0003f0f008 */
[----:B------:R-:W-:Y:S05]  /*09e0*/  @!P0 BRA `(.L_x_9919) ;  /* 0xfffffffc00f08947 */ /* 0x000fea000383ffff */
[----:B0-----:R-:W0:Y:S01]  /*09f0*/  S2R R2, SR_TID.X ;  /* 0x0000000000027919 */ /* 0x001e220000002100 */
        /* <DEDUP_REMOVED lines=13> */
[----:B------:R-:W2:Y:S01]  /*0ad0*/  LDL R3, [R1+0xc] ;  /* 0x00000c0001037983 */ /* 0x000ea20000100800 */
[----:B------:R-:W-:Y:S01]  /*0ae0*/  VIADD R155, R2, 0xffffff80 ;  /* 0xffffff80029b7836 */ /* 0x000fe20000000000 */
[----:B------:R-:W-:Y:S01]  /*0af0*/  R2UR UR61, R33 ;  /* 0x00000000213d72ca */ /* 0x000fe200000e0000 */
[----:B------:R-:W-:Y:S01]  /*0b00*/  UMOV UR38, URZ ;  /* 0x0000003f00267c82 */ /* 0x000fe20008000000 */
[----:B------:R-:W-:Y:S01]  /*0b10*/  R2UR UR5, R34 ;  /* 0x00000000220572ca */ /* 0x000fe200000e0000 */
[----:B------:R-:W-:Y:S01]  /*0b20*/  UMOV UR36, URZ ;  /* 0x0000003f00247c82 */ /* 0x000fe20008000000 */
[----:B------:R-:W-:-:S04]  /*0b30*/  SHF.R.S32.HI R0, RZ, 0x1f, R155 ;  /* 0x0000001fff007819 */ /* 0x000fc8000001149b */
[CC--:B------:R-:W-:Y:S02]  /*0b40*/  LEA.HI R2, R0.reuse, R155.reuse, RZ, 0x4 ;  /* 0x0000009b00027211 */ /* 0x0c0fe400078f20ff */
[----:B------:R-:W-:Y:S02]  /*0b50*/  LEA.HI R152, R0, R155, RZ, 0x7 ;  /* 0x0000009b00987211 */ /* 0x000fe400078f38ff */
[----:B------:R-:W-:Y:S02]  /*0b60*/  SHF.R.S32.HI R5, RZ, 0x4, R2 ;  /* 0x00000004ff057819 */ /* 0x000fe40000011402 */
[C---:B------:R-:W-:Y:S02]  /*0b70*/  LOP3.LUT R4, R2.reuse, 0xfffffff0, RZ, 0xc0, !PT ;  /* 0xfffffff002047812 */ /* 0x040fe400078ec0ff */
[----:B------:R-:W-:Y:S02]  /*0b80*/  LEA.HI R2, R2, R5, RZ, 0x1 ;  /* 0x0000000502027211 */ /* 0x000fe400078f08ff */
[----:B------:R-:W-:Y:S01]  /*0b90*/  LOP3.LUT R6, R152, 0xffffff80, RZ, 0xc0, !PT ;  /* 0xffffff8098067812 */ /* 0x000fe200078ec0ff */
[----:B------:R-:W-:Y:S01]  /*0ba0*/  IMAD.IADD R4, R155, 0x1, -R4 ;  /* 0x000000019b047824 */ /* 0x000fe200078e0a04 */
[----:B------:R-:W-:-:S02]  /*0bb0*/  LOP3.LUT R2, R2, 0x1ffffffe, RZ, 0xc0, !PT ;  /* 0x1ffffffe02027812 */ /* 0x000fc400078ec0ff */
[-C--:B------:R-:W-:Y:S01]  /*0bc0*/  LEA.HI R7, R0, R155.reuse, RZ, 0x5 ;  /* 0x0000009b00077211 */ /* 0x080fe200078f28ff */
[----:B------:R-:W-:Y:S01]  /*0bd0*/  IMAD.IADD R151, R155, 0x1, -R6 ;  /* 0x000000019b977824 */ /* 0x000fe200078e0a06 */
[----:B------:R-:W-:Y:S01]  /*0be0*/  SHF.R.S32.HI R152, RZ, 0x7, R152 ;  /* 0x00000007ff987819 */ /* 0x000fe20000011498 */
[----:B------:R-:W-:Y:S01]  /*0bf0*/  IMAD.IADD R2, R5, 0x1, -R2 ;  /* 0x0000000105027824 */ /* 0x000fe200078e0a02 */
[----:B------:R-:W-:Y:S02]  /*0c00*/  SHF.R.S32.HI R7, RZ, 0x5, R7 ;  /* 0x00000005ff077819 */ /* 0x000fe40000011407 */
[----:B------:R-:W-:Y:S01]  /*0c10*/  SHF.R.S32.HI R8, RZ, 0x1f, R151 ;  /* 0x0000001fff087819 */ /* 0x000fe20000011497 */
[----:B------:R-:W-:Y:S01]  /*0c20*/  IMAD.SHL.U32 R2, R2, 0x8, RZ ;  /* 0x0000000802027824 */ /* 0x000fe200078e00ff */
[----:B------:R-:W-:Y:S01]  /*0c30*/  LEA.HI R0, R0, R155, RZ, 0x2 ;  /* 0x0000009b00007211 */ /* 0x000fe200078f10ff */
[----:B------:R-:W-:Y:S01]  /*0c40*/  IMAD R153, R7, 0x10, R4 ;  /* 0x0000001007997824 */ /* 0x000fe200078e0204 */
[----:B------:R-:W-:-:S02]  /*0c50*/  LEA.HI R9, R8, R151, RZ, 0x2 ;  /* 0x0000009708097211 */ /* 0x000fc400078f10ff */
[----:B------:R-:W-:Y:S01]  /*0c60*/  LEA.HI R8, R8, R151, RZ, 0x5 ;  /* 0x0000009708087211 */ /* 0x000fe200078f28ff */
[----:B------:R-:W-:Y:S01]  /*0c70*/  IMAD.U32 R153, R153, 0x20, R2 ;  /* 0x0000002099997824 */ /* 0x000fe200078e0002 */
[----:B------:R-:W-:Y:S02]  /*0c80*/  LOP3.LUT R22, R9, 0x7ffffffc, RZ, 0xc0, !PT ;  /* 0x7ffffffc09167812 */ /* 0x000fe400078ec0ff */
[----:B------:R-:W-:Y:S02]  /*0c90*/  SHF.R.S32.HI R8, RZ, 0x5, R8 ;  /* 0x00000005ff087819 */ /* 0x000fe40000011408 */
[----:B------:R-:W-:Y:S01]  /*0ca0*/  SHF.R.S32.HI R144, RZ, 0x2, R0 ;  /* 0x00000002ff907819 */ /* 0x000fe20000011400 */
[----:B------:R-:W-:Y:S01]  /*0cb0*/  IMAD.IADD R22, R151, 0x1, -R22 ;  /* 0x0000000197167824 */ /* 0x000fe200078e0a16 */
[----:B--2---:R-:W-:Y:S02]  /*0cc0*/  R2UR UR4, R3 ;  /* 0x00000000030472ca */ /* 0x004fe400000e0000 */
[----:B------:R-:W-:-:S04]  /*0cd0*/  SHF.R.S32.HI R3, RZ, 0x1f, R4 ;  /* 0x0000001fff037819 */ /* 0x000fc80000011404 */
[CC--:B------:R-:W-:Y:S02]  /*0ce0*/  LEA.HI R5, R3.reuse, R4.reuse, RZ, 0x3 ;  /* 0x0000000403057211 */ /* 0x0c0fe400078f18ff */
[----:B------:R-:W-:-:S03]  /*0cf0*/  LEA.HI R3, R3, R4, RZ, 0x2 ;  /* 0x0000000403037211 */ /* 0x000fc600078f10ff */
[----:B------:R-:W-:Y:S01]  /*0d00*/  IMAD.SHL.U32 R6, R5, 0x10, RZ ;  /* 0x0000001005067824 */ /* 0x000fe200078e00ff */
[----:B------:R-:W-:Y:S01]  /*0d10*/  LOP3.LUT R5, R3, 0x7fffffc, RZ, 0xc0, !PT ;  /* 0x07fffffc03057812 */ /* 0x000fe200078ec0ff */
[----:B------:R-:W-:Y:S01]  /*0d20*/  ULOP3.LUT UR4, UR4, 0x1, URZ, 0xfc, !UPT ;  /* 0x0000000104047892 */ /* 0x000fe2000f8efc3f */
[----:B------:R-:W-:Y:S02]  /*0d30*/  SHF.R.S32.HI R3, RZ, 0x2, R3 ;  /* 0x00000002ff037819 */ /* 0x000fe40000011403 */
[----:B------:R-:W-:Y:S01]  /*0d40*/  LOP3.LUT R6, R6, 0x7fffff80, RZ, 0xc0, !PT ;  /* 0x7fffff8006067812 */ /* 0x000fe200078ec0ff */
[----:B------:R-:W-:Y:S01]  /*0d50*/  IMAD.IADD R5, R4, 0x1, -R5 ;  /* 0x0000000104057824 */ /* 0x000fe200078e0a05 */
[--C-:B------:R-:W-:Y:S01]  /*0d60*/  SHF.R.S32.HI R4, RZ, 0x1f, R9.reuse ;  /* 0x0000001fff047819 */ /* 0x100fe20000011409 */
[----:B------:R-:W-:Y:S02]  /*0d70*/  IMAD.SHL.U32 R3, R3, 0x40, RZ ;  /* 0x0000004003037824 */ /* 0x000fe400078e00ff */
[----:B------:R-:W-:Y:S01]  /*0d80*/  IMAD R6, R7, 0x100, R6 ;  /* 0x0000010007067824 */ /* 0x000fe200078e0206 */
[----:B------:R-:W-:Y:S01]  /*0d90*/  SHF.R.S32.HI R7, RZ, 0x2, R9 ;  /* 0x00000002ff077819 */ /* 0x000fe20000011409 */
[----:B------:R-:W-:Y:S01]  /*0da0*/  IMAD.U32 R154, RZ, RZ, UR4 ;  /* 0x00000004ff9a7e24 */ /* 0x000fe2000f8e00ff */
[----:B------:R-:W-:Y:S01]  /*0db0*/  LOP3.LUT R3, R3, 0x40, RZ, 0xc0, !PT ;  /* 0x0000004003037812 */ /* 0x000fe200078ec0ff */
[----:B------:R-:W-:Y:S01]  /*0dc0*/  IMAD R6, R5, 0x10, R6 ;  /* 0x0000001005067824 */ /* 0x000fe200078e0206 */
[----:B------:R-:W-:Y:S01]  /*0dd0*/  LEA.HI R4, R4, R7, RZ, 0x3 ;  /* 0x0000000704047211 */ /* 0x000fe200078f18ff */
[----:B------:R-:W-:Y:S01]  /*0de0*/  IMAD.HI R5, R152, 0x55555556, RZ ;  /* 0x5555555698057827 */ /* 0x000fe200078e02ff */
[----:B------:R-:W-:-:S02]  /*0df0*/  UMOV UR4, URZ ;  /* 0x0000003f00047c82 */ /* 0x000fc40008000000 */
[----:B------:R-:W-:Y:S01]  /*0e00*/  LOP3.LUT R10, R4, 0xfffffff8, RZ, 0xc0, !PT ;  /* 0xfffffff8040a7812 */ /* 0x000fe200078ec0ff */
[----:B------:R-:W-:Y:S01]  /*0e10*/  IMAD.U32 R150, RZ, RZ, UR4 ;  /* 0x00000004ff967e24 */ /* 0x000fe2000f8e00ff */
[----:B------:R-:W-:Y:S02]  /*0e20*/  LOP3.LUT R4, R3, 0x8, R2, 0xf8, !PT ;  /* 0x0000000803047812 */ /* 0x000fe400078ef802 */
[----:B------:R-:W-:Y:S01]  /*0e30*/  SHF.R.U32.HI R3, RZ, 0x3, R3 ;  /* 0x00000003ff037819 */ /* 0x000fe20000011603 */
[----:B------:R-:W-:Y:S01]  /*0e40*/  IMAD.IADD R7, R7, 0x1, -R10 ;  /* 0x0000000107077824 */ /* 0x000fe200078e0a0a */
[----:B------:R-:W-:Y:S02]  /*0e50*/  LEA.HI R5, R5, R5, RZ, 0x1 ;  /* 0x0000000505057211 */ /* 0x000fe400078f08ff */
[----:B------:R-:W-:Y:S01]  /*0e60*/  LOP3.LUT R3, R4, R3, RZ, 0x3c, !PT ;  /* 0x0000000304037212 */ /* 0x000fe200078e3cff */
[----:B------:R-:W-:Y:S01]  /*0e70*/  IMAD R8, R8, 0x10, R7 ;  /* 0x0000001008087824 */ /* 0x000fe200078e0207 */
[----:B------:R-:W-:Y:S01]  /*0e80*/  LOP3.LUT R4, R0, 0x1ffffffc, RZ, 0xc0, !PT ;  /* 0x1ffffffc00047812 */ /* 0x000fe200078ec0ff */
[----:B------:R-:W-:-:S02]  /*0e90*/  IMAD R5, R5, -0x3, R152 ;  /* 0xfffffffd05057824 */ /* 0x000fc400078e0298 */
[----:B------:R-:W-:Y:S02]  /*0ea0*/  IMAD.IADD R2, R3, 0x1, R6 ;  /* 0x0000000103027824 */ /* 0x000fe400078e0206 */
[----:B------:R-:W-:Y:S02]  /*0eb0*/  IMAD.IADD R4, R155, 0x1, -R4 ;  /* 0x000000019b047824 */ /* 0x000fe400078e0a04 */
[----:B------:R-:W-:Y:S01]  /*0ec0*/  IMAD R23, R5, 0x40, R8 ;  /* 0x0000004005177824 */ /* 0x000fe200078e0208 */
[----:B------:R-:W-:Y:S01]  /*0ed0*/  LEA R2, R2, UR37, 0x1 ;  /* 0x0000002502027c11 */ /* 0x000fe2000f8e08ff */
[----:B------:R-:W-:-:S07]  /*0ee0*/  IMAD.SHL.U32 R19, R4, 0x8, RZ ;  /* 0x0000000804137824 */ /* 0x000fce00078e00ff */
.L_x_9965:
[----:B0-2--5:R-:W0:Y:S01]  /*0ef0*/  LDC.64 R4, c[0x0][0xc60] ;  /* 0x00031800ff047b82 */ /* 0x025e220000000a00 */
[----:B------:R-:W-:Y:S01]  /*0f00*/  ULDC.64 UR10, c[0x0][0x208] ;  /* 0x00008200000a7ab9 */ /* 0x000fe20000000a00 */
[----:B------:R-:W-:Y:S01]  /*0f10*/  ULDC.64 UR6, c[0x0][0xa28] ;  /* 0x00028a0000067ab9 */ /* 0x000fe20000000a00 */
[----:B------:R-:W-:Y:S01]  /*0f20*/  ULDC.64 UR8, c[0x0][0xa18] ;  /* 0x0002860000087ab9 */ /* 0x000fe20000000a00 */
[----:B0-----:R-:W-:-:S06]  /*0f30*/  IMAD.WIDE R4, R35, 0x4, R4 ;  /* 0x0000000423047825 */ /* 0x001fcc00078e0204 */
[----:B------:R-:W2:Y:S01]  /*0f40*/  LDG.E R4, desc[UR10][R4.64] ;  /* 0x0000000a04047981 */ /* 0x000ea2000c1e1900 */
        /* <DEDUP_REMOVED lines=17> */
[----:B-1----:R-:W-:-:S03]  /*1060*/  IMAD.U32 R6, RZ, RZ, UR8 ;  /* 0x00000008ff067e24 */ /* 0x002fc6000f8e00ff */
[----:B------:R-:W-:Y:S01]  /*1070*/  IMAD.U32 R7, RZ, RZ, UR9 ;  /* 0x00000009ff077e24 */ /* 0x000fe2000f8e00ff */
[----:B------:R-:W2:Y:S01]  /*1080*/  @P0 LDG.E R4, desc[UR10][R4.64] ;  /* 0x0000000a04040981 */ /* 0x000ea2000c1e1900 */
[----:B------:R-:W-:Y:S01]  /*1090*/  UISETP.NE.U32.AND UP0, UPT, UR6, URZ, UPT ;  /* 0x0000003f0600728c */ /* 0x000fe2000bf05070 */
[----:B------:R-:W-:Y:S02]  /*10a0*/  ULDC UR8, c[0x0][0x2e0] ;  /* 0x0000b80000087ab9 */ /* 0x000fe40000000800 */
[----:B---3--:R-:W3:Y:S01]  /*10b0*/  @P2 LDG.E R6, desc[UR10][R6.64] ;  /* 0x0000000a06062981 */ /* 0x008ee2000c1e1900 */
        /* <DEDUP_REMOVED lines=13> */
[----:B------:R-:W-:Y:S06]  /*1190*/  @P2 BRA `(.L_x_9920) ;  /* 0x0000000000402947 */ /* 0x000fec0003800000 */
        /* <DEDUP_REMOVED lines=16> */
.L_x_9920:
        /* <DEDUP_REMOVED lines=12> */
.L_x_9921:
        /* <DEDUP_REMOVED lines=15> */
.L_x_9922:
[----:B------:R-:W-:Y:S01]  /*1450*/  R2UR UR7, R17 ;  /* 0x00000000110772ca */ /* 0x000fe200000e0000 */
[----:B------:R-:W-:Y:S01]  /*1460*/  UIADD3 UR6, -UR4, UR8, URZ ;  /* 0x0000000804067290 */ /* 0x000fe2000fffe13f */
[----:B------:R-:W-:Y:S01]  /*1470*/  PLOP3.LUT P0, PT, PT, PT, PT, 0x80, 0x0 ;  /* 0x000000000000781c */ /* 0x000fe20003f0f070 */
[----:B------:R-:W-:Y:S01]  /*1480*/  UMOV UR5, 0xc0 ;  /* 0x000000c000057882 */ /* 0x000fe20000000000 */
[----:B------:R-:W-:Y:S01]  /*1490*/  IMAD.MOV.U32 R16, RZ, RZ, RZ ;  /* 0x000000ffff107224 */ /* 0x000fe200078e00ff */
[----:B------:R-:W-:Y:S01]  /*14a0*/  UIMAD UR5, UR61, UR5, 0x14f ;  /* 0x0000014f3d0574a4 */ /* 0x000fe2000f8e0205 */
[----:B------:R-:W-:Y:S01]  /*14b0*/  IMAD.MOV.U32 R3, RZ, RZ, RZ ;  /* 0x000000ffff037224 */ /* 0x000fe200078e00ff */
[----:B------:R-:W-:Y:S02]  /*14c0*/  UIADD3 UR4, UR6, 0x8f, URZ ;  /* 0x0000008f06047890 */ /* 0x000fe4000fffe03f */
[----:B------:R-:W-:Y:S01]  /*14d0*/  IMAD.U32 R18, RZ, RZ, UR6 ;  /* 0x00000006ff127e24 */ /* 0x000fe2000f8e00ff */
[----:B------:R-:W-:Y:S01]  /*14e0*/  CS2R R30, SRZ ;  /* 0x00000000001e7805 */ /* 0x000fe2000001ff00 */
[----:B------:R-:W-:Y:S01]  /*14f0*/  IMAD.MOV.U32 R71, RZ, RZ, RZ ;  /* 0x000000ffff477224 */ /* 0x000fe200078e00ff */
[----:B------:R-:W-:Y:S01]  /*1500*/  CS2R R52, SRZ ;  /* 0x0000000000347805 */ /* 0x000fe2000001ff00 */
[----:B------:R-:W-:Y:S01]  /*1510*/  IMAD.MOV.U32 R0, RZ, RZ, RZ ;  /* 0x000000ffff007224 */ /* 0x000fe200078e00ff */
        /* <DEDUP_REMOVED lines=17> */
[----:B------:R-:W-:Y:S01]  /*1630*/  IMAD.MOV.U32 R50, RZ, RZ, RZ ;  /* 0x000000ffff327224 */ /* 0x000fe200078e00ff */
        /* <DEDUP_REMOVED lines=8> */
[----:B------:R-:W-:Y:S01]  /*16c0*/  CS2R R74, SRZ ;  /* 0x00000000004a7805 */ /* 0x000fe2000001ff00 */
[----:B------:R-:W-:Y:S01]  /*16d0*/  IMAD.MOV.U32 R69, RZ, RZ, RZ ;  /* 0x000000ffff457224 */ /* 0x000fe200078e00ff */
[----:B------:R-:W-:Y:S01]  /*16e0*/  CS2R R6, SRZ ;  /* 0x0000000000067805 */ /* 0x000fe2000001ff00 */
[----:B------:R-:W-:Y:S01]  /*16f0*/  IMAD.MOV.U32 R12, RZ, RZ, RZ ;  /* 0x000000ffff0c7224 */ /* 0x000fe200078e00ff */
[----:B------:R-:W-:Y:S01]  /*1700*/  PLOP3.LUT P1, PT, PT, PT, UP0, 0x80, 0x0 ;  /* 0x000000000000781c */ /* 0x000fe20003f2f008 */
[----:B------:R-:W-:Y:S02]  /*1710*/  IMAD.MOV.U32 R81, RZ, RZ, RZ ;  /* 0x000000ffff517224 */ /* 0x000fe400078e00ff */
[----:B------:R-:W-:-:S02]  /*1720*/  IMAD.MOV.U32 R14, RZ, RZ, RZ ;  /* 0x000000ffff0e7224 */ /* 0x000fc400078e00ff */
[----:B------:R-:W-:Y:S02]  /*1730*/  IMAD.MOV.U32 R83, RZ, RZ, RZ ;  /* 0x000000ffff537224 */ /* 0x000fe400078e00ff */
[----:B------:R-:W-:Y:S02]  /*1740*/  IMAD.MOV.U32 R24, RZ, RZ, RZ ;  /* 0x000000ffff187224 */ /* 0x000fe400078e00ff */
[----:B------:R-:W-:-:S04]  /*1750*/  IMAD.MOV.U32 R85, RZ, RZ, RZ ;  /* 0x000000ffff557224 */ /* 0x000fc800078e00ff */
[----:B------:R-:W-:Y:S05]  /*1760*/  @!P1 BRA `(.L_x_9923) ;  /* 0x000000c000889947 */ /* 0x000fea0003800000 */
[----:B------:R-:W0:Y:S01]  /*1770*/  SHFL.IDX PT, R0, R152, RZ, 0x1f ;  /* 0x00001fff98007589 */ /* 0x000e2200000e0000 */
[----:B------:R-:W-:-:S04]  /*1780*/  UIADD3 UR6, UR37, 0x24300, URZ ;  /* 0x0002430025067890 */ /* 0x000fc8000fffe03f */
[----:B------:R-:W-:-:S06]  /*1790*/  ULOP3.LUT UP0, URZ, UR6, 0x9f, URZ, 0xc0, !UPT ;  /* 0x0000009f063f7892 */ /* 0x000fcc000f80c03f */
[----:B------:R-:W-:Y:S02]  /*17a0*/  PLOP3.LUT P0, PT, PT, PT, UP0, 0x80, 0x0 ;  /* 0x000000000000781c */ /* 0x000fe40003f0f008 */
[----:B0-----:R-:W-:-:S13]  /*17b0*/  R2UR UR7, R0 ;  /* 0x00000000000772ca */ /* 0x001fda00000e0000 */
        /* <DEDUP_REMOVED lines=28> */
.L_x_9924:
        /* <DEDUP_REMOVED lines=11> */
.L_x_10053:
[----:B------:R-:W-:Y:S05]  /*1a30*/  @!P0 BRA `(.L_x_9926) ;  /* 0x0000000000048947 */ /* 0x000fea0003800000 */
[----:B------:R-:W-:Y:S01]  /*1a40*/  BPT.TRAP 0x1 ;  /* 0x000000040000795c */ /* 0x000fe20000300000 */
.L_x_9926:
[----:B0-----:R-:W-:Y:S02]  /*1a50*/  IMAD.U32 R3, RZ, RZ, UR36 ;  /* 0x00000024ff037e24 */ /* 0x001fe4000f8e00ff */
[----:B------:R-:W-:-:S03]  /*1a60*/  IMAD.U32 R0, RZ, RZ, UR38 ;  /* 0x00000026ff007e24 */ /* 0x000fc6000f8e00ff */
[----:B------:R-:W-:Y:S02]  /*1a70*/  LEA R3, R3, UR37, 0x3 ;  /* 0x0000002503037c11 */ /* 0x000fe4000f8e18ff */
[----:B------:R-:W-:-:S04]  /*1a80*/  SHF.L.U32 R0, R0, 0x1f, RZ ;  /* 0x0000001f00007819 */ /* 0x000fc800000006ff */
[----:B------:R0:W1:Y:S01]  /*1a90*/  SYNCS.PHASECHK.TRANS64.TRYWAIT P2, [R3+URZ+0x31c30], R0 ;  /* 0x031c3000030075a7 */ /* 0x000062000804017f */
[----:B------:R-:W-:Y:S05]  /*1aa0*/  @!P0 BRA `(.L_x_9927) ;  /* 0x0000000000048947 */ /* 0x000fea0003800000 */
[----:B------:R-:W-:Y:S01]  /*1ab0*/  BPT.TRAP 0x1 ;  /* 0x000000040000795c */ /* 0x000fe20000300000 */
.L_x_9927:
[----:B------:R-:W2:Y:S01]  /*1ac0*/  S2R R4, SR_TID.X ;  /* 0x0000000000047919 */ /* 0x000ea20000002100 */
[----:B------:R-:W-:Y:S01]  /*1ad0*/  IMAD.MOV.U32 R71, RZ, RZ, RZ ;  /* 0x000000ffff477224 */ /* 0x000fe200078e00ff */
[----:B--2---:R-:W-:Y:S01]  /*1ae0*/  LOP3.LUT P1, RZ, R4, 0x7f, RZ, 0xc0, !PT ;  /* 0x0000007f04ff7812 */ /* 0x004fe2000782c0ff */
[----:B-1----:R-:W-:-:S12]  /*1af0*/  @P2 BRA `(.L_x_9928) ;  /* 0x0000000000082947 */ /* 0x002fd80003800000 */
[----:B------:R-:W1:Y:S02]  /*1b00*/  SYNCS.PHASECHK.TRANS64.TRYWAIT P2, [R3+URZ+0x31c30], R0 ;  /* 0x031c3000030075a7 */ /* 0x000e64000804017f */
[----:B-1----:R-:W-:Y:S05]  /*1b10*/  @!P2 BRA `(.L_x_9929) ;  /* 0x000001240078a947 */ /* 0x002fea0003800000 */
.L_x_9928:
[----:B------:R-:W-:Y:S05]  /*1b20*/  WARPSYNC.ALL ;  /* 0x0000000000007948 */ /* 0x000fea0003800000 */
[----:B------:R-:W-:Y:S01]  /*1b30*/  UIADD3 UR4, UR37, 0x16a00, URZ ;  /* 0x00016a0025047890 */ /* 0x000fe2000fffe03f */
[----:B------:R-:W-:Y:S01]  /*1b40*/  WARPGROUP.ARRIVE ;  /* 0x00000000000079c5 */ /* 0x000fe20000000000 */
[----:B------:R-:W-:Y:S01]  /*1b50*/  ULOP3.LUT UR6, UR40, 0x10000, URZ, 0xfc, !UPT ;  /* 0x0001000028067892 */ /* 0x000fe2000f8efc3f */
[----:B------:R-:W-:Y:S01]  /*1b60*/  R2UR UR52, R18 ;  /* 0x00000000123472ca */ /* 0x000fe200000e0000 */
[----:B------:R-:W-:Y:S01]  /*1b70*/  USHF.R.U32.HI UR4, URZ, 0x4, UR4 ;  /* 0x000000043f047899 */ /* 0x000fe20008011604 */
[----:B------:R-:W-:Y:S01]  /*1b80*/  R2UR UR53, R17 ;  /* 0x00000000113572ca */ /* 0x000fe200000e0000 */
[----:B------:R-:W-:Y:S01]  /*1b90*/  UMOV UR29, 0x80000020 ;  /* 0x80000020001d7882 */ /* 0x000fe20000000000 */
[----:B------:R-:W-:Y:S01]  /*1ba0*/  UMOV UR31, 0x80000020 ;  /* 0x80000020001f7882 */ /* 0x000fe20000000000 */
[----:B------:R-:W-:Y:S01]  /*1bb0*/  ULOP3.LUT UR4, UR4, 0x3fff, URZ, 0xc0, !UPT ;  /* 0x00003fff04047892 */ /* 0x000fe2000f8ec03f */
[----:B01----:R-:W-:Y:S01]  /*1bc0*/  IMAD.U32 R0, RZ, RZ, UR61 ;  /* 0x0000003dff007e24 */ /* 0x003fe2000f8e00ff */
[----:B------:R-:W-:Y:S01]  /*1bd0*/  UMOV UR28, UR6 ;  /* 0x00000006001c7c82 */ /* 0x000fe20008000000 */
[----:B------:R-:W-:Y:S01]  /*1be0*/  UMOV UR9, UR29 ;  /* 0x0000001d00097c82 */ /* 0x000fe20008000000 */
[----:B------:R-:W-:Y:S01]  /*1bf0*/  ULOP3.LUT UR5, UR4, 0x10000, URZ, 0xfc, !UPT ;  /* 0x0001000004057892 */ /* 0x000fe2000f8efc3f */
[----:B------:R-:W-:Y:S01]  /*1c00*/  IMAD R9, R0, 0xc0, R23 ;  /* 0x000000c000097824 */ /* 0x000fe200078e0217 */
[----:B------:R-:W-:Y:S01]  /*1c10*/  UMOV UR8, UR28 ;  /* 0x0000001c00087c82 */ /* 0x000fe20008000000 */
[----:B------:R-:W-:Y:S01]  /*1c20*/  UMOV UR11, 0x80000020 ;  /* 0x80000020000b7882 */ /* 0x000fe20000000000 */
[----:B------:R-:W-:Y:S01]  /*1c30*/  UIMAD UR4, UR36, 0x6c0, UR5 ;  /* 0x000006c0240478a4 */ /* 0x000fe2000f8e0205 */
[----:B------:R-:W-:Y:S01]  /*1c40*/  @!P1 VIADD R3, R3, 0x31c40 ;  /* 0x00031c4003039836 */ /* 0x000fe20000000000 */
[----:B------:R-:W-:Y:S01]  /*1c50*/  UMOV UR12, UR28 ;  /* 0x0000001c000c7c82 */ /* 0x000fe20008000000 */
[----:B------:R-:W-:Y:S01]  /*1c60*/  UMOV UR13, UR29 ;  /* 0x0000001d000d7c82 */ /* 0x000fe20008000000 */
[----:B------:R-:W-:-:S02]  /*1c70*/  UIADD3 UR10, UR4, 0x40, URZ ;  /* 0x00000040040a7890 */ /* 0x000fc4000fffe03f */
[----:B------:R-:W-:Y:S02]  /*1c80*/  UIADD3 UR14, UR4, 0xc0, URZ ;  /* 0x000000c0040e7890 */ /* 0x000fe4000fffe03f */
[----:B------:R-:W-:Y:S01]  /*1c90*/  UMOV UR30, UR4 ;  /* 0x00000004001e7c82 */ /* 0x000fe20008000000 */
[----:B------:R-:W-:Y:S01]  /*1ca0*/  UMOV UR15, 0x80000020 ;  /* 0x80000020000f7882 */ /* 0x000fe20000000000 */
[----:B------:R-:W-:Y:S01]  /*1cb0*/  HGMMA.64x16x16.F32.BF16 R96, gdesc[UR28], RZ, !UPT, gsb0 ;  /* 0x002000001c6079f0 */ /* 0x000fe2000c0018ff */
        /* <DEDUP_REMOVED lines=13> */
[----:B------:R-:W-:Y:S01]  /*1d90*/  UMOV UR31, 0x80000020 ;  /* 0x80000020001f7882 */ /* 0x000fe20000000000 */
[----:B------:R-:W-:-:S02]  /*1da0*/  UIADD3 UR7, UR6, 0x2, URZ ;  /* 0x0000000206077890 */ /* 0x000fc4000fffe03f */
        /* <DEDUP_REMOVED lines=45> */
[----:B------:R-:W-:Y:S03]  /*2080*/  HGMMA.64x16x16.F32.BF16 R32, gdesc[UR28], RZ, !UPT, gsb0 ;  /* 0x002000001c2079f0 */ /* 0x000fe6000c0018ff */
        /* <DEDUP_REMOVED lines=208> */
[----:B------:R-:W-:-:S04]  /*2d90*/  UIMAD UR6, UR39, -0x90, UR52 ;  /* 0xffffff70270678a4 */ /* 0x000fc8000f8e0234 */
[----:B------:R-:W-:Y:S02]  /*2da0*/  UIADD3 UR7, UR6, 0x90, URZ ;  /* 0x0000009006077890 */ /* 0x000fe4000fffe03f */
[----:B------:R-:W-:-:S04]  /*2db0*/  UIADD3 UR6, -UR53, 0x91, UR6 ;  /* 0x0000009135067890 */ /* 0x000fc8000fffe106 */
[----:B------:R-:W-:Y:S01]  /*2dc0*/  IMAD.U32 R13, RZ, RZ, UR7 ;  /* 0x00000007ff0d7e24 */ /* 0x000fe2000f8e00ff */
[----:B------:R-:W-:Y:S01]  /*2dd0*/  UIADD3 UR7, UR39, -0x2, URZ ;  /* 0xfffffffe27077890 */ /* 0x000fe2000fffe03f */
[----:B------:R-:W-:Y:S01]  /*2de0*/  IMAD.U32 R5, RZ, RZ, UR6 ;  /* 0x00000006ff057e24 */ /* 0x000fe2000f8e00ff */
[----:B------:R-:W-:Y:S01]  /*2df0*/  UIADD3 UR6, UR52, -UR53, URZ ;  /* 0x8000003534067290 */ /* 0x000fe2000fffe03f */
[C---:B------:R-:W-:Y:S02]  /*2e00*/  IMAD R13, R22.reuse, -0x2, R13 ;  /* 0xfffffffe160d7824 */ /* 0x040fe400078e020d */
[----:B------:R-:W-:Y:S01]  /*2e10*/  IMAD R112, R22, -0x2, R5 ;  /* 0xfffffffe16707824 */ /* 0x000fe200078e0205 */
[----:B------:R-:W-:-:S04]  /*2e20*/  UIMAD UR6, UR61, 0xc0, UR6 ;  /* 0x000000c03d0678a4 */ /* 0x000fc8000f8e0206 */
[----:B------:R-:W-:Y:S01]  /*2e30*/  VIADDMNMX R0, R9, R112, R13, PT ;  /* 0x0000007009007246 */ /* 0x000fe2000380010d */
[----:B------:R-:W-:Y:S01]  /*2e40*/  UIMAD.WIDE UR10, UR6, 0x38e38e39, URZ ;  /* 0x38e38e39060a78a5 */ /* 0x000fe2000f8e023f */
[----:B------:R-:W-:Y:S02]  /*2e50*/  IADD3 R112, R112, 0x8, R9 ;  /* 0x0000000870707810 */ /* 0x000fe40007ffe009 */
[C---:B------:R-:W-:Y:S01]  /*2e60*/  ISETP.GT.AND P2, PT, R0.reuse, RZ, PT ;  /* 0x000000ff0000720c */ /* 0x040fe20003f44270 */
[----:B------:R-:W-:Y:S01]  /*2e70*/  USHF.R.U32.HI UR6, URZ, 0x1f, UR11 ;  /* 0x0000001f3f067899 */ /* 0x000fe2000801160b */
[C---:B------:R-:W-:Y:S02]  /*2e80*/  ISETP.GT.AND P3, PT, R0.reuse, 0x1, PT ;  /* 0x000000010000780c */ /* 0x040fe40003f64270 */
[----:B------:R-:W-:Y:S01]  /*2e90*/  ISETP.GT.AND P4, PT, R0, 0x8, PT ;  /* 0x000000080000780c */ /* 0x000fe20003f84270 */
[----:B------:R-:W-:Y:S01]  /*2ea0*/  ULEA.HI.SX32 UR6, UR11, UR6, 0x1b ;  /* 0x000000060b067291 */ /* 0x000fe2000f8fda3f */
[----:B------:R-:W-:-:S03]  /*2eb0*/  VIMNMX R13, R13, R112, PT ;  /* 0x000000700d0d7248 */ /* 0x000fc60003fe0100 */
[----:B------:R-:W-:-:S04]  /*2ec0*/  UISETP.LT.AND UP0, UPT, URZ, UR6, UPT ;  /* 0x000000063f00728c */ /* 0x000fc8000bf01270 */
[----:B------:R-:W-:-:S04]  /*2ed0*/  USEL UR14, URZ, UR6, !UP0 ;  /* 0x000000063f0e7287 */ /* 0x000fc8000c000000 */
[----:B------:R-:W-:Y:S01]  /*2ee0*/  UISETP.GE.AND UP0, UPT, UR7, UR14, UPT ;  /* 0x0000000e0700728c */ /* 0x000fe2000bf06270 */
        /* <DEDUP_REMOVED lines=29> */
[----:B------:R-:W-:-:S02]  /*30c0*/  FMNMX.FTZ R5, R4, R120, !PT ;  /* 0x0000007804057209 */ /* 0x000fc40007810000 */
        /* <DEDUP_REMOVED lines=90> */
[----:B------:R-:W-:-:S04]  /*3670*/  ISETP.GT.AND P4, PT, R13, 0x8, PT ;  /* 0x000000080d00780c */ /* 0x000fc80003f84270 */
        /* <DEDUP_REMOVED lines=35> */
[----:B------:R-:W-:Y:S02]  /*38b0*/  FSEL R24, R24, -INF , P3 ;  /* 0xff80000018187808 */ /* 0x000fe40001800000 */
        /* <DEDUP_REMOVED lines=12> */
[----:B------:R-:W0:Y:S03]  /*3980*/  SHFL.BFLY PT, R0, R5, 0x2, 0x1f ;  /* 0x0c401f0005007f89 */ /* 0x000e2600000e0000 */
        /* <DEDUP_REMOVED lines=10> */
[----:B------:R-:W-:Y:S01]  /*3a30*/  ISETP.GT.AND P3, PT, R13, 0x39, PT ;  /* 0x000000390d00780c */ /* 0x000fe20003f64270 */
[----:B------:R-:W0:Y:S03]  /*3a40*/  SHFL.BFLY PT, R0, R11, 0x1, 0x1f ;  /* 0x0c201f000b007f89 */ /* 0x000e2600000e0000 */
        /* <DEDUP_REMOVED lines=11> */
[----:B------:R-:W-:Y:S01]  /*3b00*/  FMUL.FTZ R7, R0, UR4 ;  /* 0x0000000400077c20 */ /* 0x000fe20008410000 */
[----:B------:R-:W-:-:S04]  /*3b10*/  ISETP.GT.AND P3, PT, R13, 0x61, PT ;  /* 0x000000610d00780c */ /* 0x000fc80003f64270 */
[----:B------:R-:W-:Y:S02]  /*3b20*/  FSEL R7, R7, RZ, P2 ;  /* 0x000000ff07077208 */ /* 0x000fe40001000000 */
[----:B------:R-:W-:-:S03]  /*3b30*/  ISETP.GT.AND P2, PT, R13, RZ, PT ;  /* 0x000000ff0d00720c */ /* 0x000fc60003f44270 */
[--C-:B------:R-:W-:Y:S01]  /*3b40*/  FFMA.FTZ R49, R70, UR4, -R7.reuse ;  /* 0x0000000446317c23 */ /* 0x100fe20008010807 */
[----:B------:R-:W-:Y:S01]  /*3b50*/  FSEL R98, R98, -INF , P2 ;  /* 0xff80000062627808 */ /* 0x000fe20001000000 */
[--C-:B------:R-:W-:Y:S01]  /*3b60*/  FFMA.FTZ R55, R12, UR4, -R7.reuse ;  /* 0x000000040c377c23 */ /* 0x100fe20008010807 */
[----:B------:R-:W-:Y:S01]  /*3b70*/  ISETP.GT.AND P2, PT, R13, 0x9, PT ;  /* 0x000000090d00780c */ /* 0x000fe20003f44270 */
[--C-:B------:R-:W-:Y:S01]  /*3b80*/  FFMA.FTZ R57, R8, UR4, -R7.reuse ;  /* 0x0000000408397c23 */ /* 0x100fe20008010807 */
[----:B------:R-:W-:Y:S01]  /*3b90*/  FMNMX.FTZ R15, R98, R99, !PT ;  /* 0x00000063620f7209 */ /* 0x000fe20007810000 */
        /* <DEDUP_REMOVED lines=8> */
[----:B------:R-:W-:Y:S01]  /*3c20*/  MUFU.EX2 R4, R4 ;  /* 0x0000000400047308 */ /* 0x000fe20000000800 */
[----:B------:R-:W-:Y:S01]  /*3c30*/  FMNMX.FTZ R21, R103, R112, !PT ;  /* 0x0000007067157209 */ /* 0x000fe20007810000 */
[--C-:B------:R-:W-:Y:S01]  /*3c40*/  FFMA.FTZ R11, R118, UR4, -R7.reuse ;  /* 0x00000004760b7c23 */ /* 0x100fe20008010807 */
[----:B------:R-:W-:Y:S01]  /*3c50*/  ISETP.GT.AND P2, PT, R13, 0x18, PT ;  /* 0x000000180d00780c */ /* 0x000fe20003f44270 */
[--C-:B------:R-:W-:Y:S01]  /*3c60*/  FFMA.FTZ R9, R116, UR4, -R7.reuse ;  /* 0x0000000474097c23 */ /* 0x100fe20008010807 */
[----:B------:R-:W-:Y:S01]  /*3c70*/  FMNMX.FTZ R110, R90, R21, !PT ;  /* 0x000000155a6e7209 */ /* 0x000fe20007810000 */
[--C-:B------:R-:W-:Y:S01]  /*3c80*/  FFMA.FTZ R84, R114, UR4, -R7.reuse ;  /* 0x0000000472547c23 */ /* 0x100fe20008010807 */
[----:B------:R-:W-:Y:S01]  /*3c90*/  FSEL R94, R94, -INF , P2 ;  /* 0xff8000005e5e7808 */ /* 0x000fe20001000000 */
[----:B------:R-:W0:Y:S01]  /*3ca0*/  MUFU.EX2 R5, R120 ;  /* 0x0000007800057308 */ /* 0x000e220000000800 */
        /* <DEDUP_REMOVED lines=9> */
[----:B------:R-:W1:Y:S01]  /*3d40*/  MUFU.EX2 R6, R6 ;  /* 0x0000000600067308 */ /* 0x000e620000000800 */
[----:B------:R-:W-:Y:S01]  /*3d50*/  ISETP.GT.AND P2, PT, R13, 0x28, PT ;  /* 0x000000280d00780c */ /* 0x000fe20003f44270 */
[--C-:B------:R-:W-:Y:S01]  /*3d60*/  FFMA.FTZ R53, R66, UR4, -R7.reuse ;  /* 0x0000000442357c23 */ /* 0x100fe20008010807 */
[----:B------:R-:W-:Y:S01]  /*3d70*/  FMNMX.FTZ R110, R29, R110, !PT ;  /* 0x0000006e1d6e7209 */ /* 0x000fe20007810000 */
[----:B------:R-:W-:Y:S01]  /*3d80*/  FFMA.FTZ R14, R28, UR4, -R7 ;  /* 0x000000041c0e7c23 */ /* 0x000fe20008010807 */
[----:B------:R-:W-:-:S02]  /*3d90*/  FSEL R86, R86, -INF , P2 ;  /* 0xff80000056567808 */ /* 0x000fc40001000000 */
[----:B------:R-:W-:Y:S01]  /*3da0*/  FMNMX.FTZ R25, R83, R110, !PT ;  /* 0x0000006e53197209 */ /* 0x000fe20007810000 */
[----:B------:R-:W2:Y:S01]  /*3db0*/  MUFU.EX2 R11, R11 ;  /* 0x0000000b000b7308 */ /* 0x000ea20000000800 */
[----:B------:R-:W-:Y:S02]  /*3dc0*/  ISETP.GT.AND P2, PT, R13, 0x30, PT ;  /* 0x000000300d00780c */ /* 0x000fe40003f44270 */
[----:B------:R-:W-:Y:S01]  /*3dd0*/  FMNMX.FTZ R106, R86, R25, !PT ;  /* 0x00000019566a7209 */ /* 0x000fe20007810000 */
[--C-:B------:R-:W-:Y:S01]  /*3de0*/  FFMA.FTZ R25, R104, UR4, -R7.reuse ;  /* 0x0000000468197c23 */ /* 0x100fe20008010807 */
[----:B------:R-:W-:Y:S01]  /*3df0*/  FSEL R41, R74, -INF , P2 ;  /* 0xff8000004a297808 */ /* 0x000fe20001000000 */
[----:B------:R-:W-:Y:S01]  /*3e00*/  FFMA.FTZ R74, R100, UR4, -R7 ;  /* 0x00000004644a7c23 */ /* 0x000fe20008010807 */
[----:B------:R-:W-:Y:S01]  /*3e10*/  FMNMX.FTZ R106, R87, R106, !PT ;  /* 0x0000006a576a7209 */ /* 0x000fe20007810000 */
[----:B------:R-:W3:Y:S01]  /*3e20*/  MUFU.EX2 R9, R9 ;  /* 0x0000000900097308 */ /* 0x000ee20000000800 */
[----:B------:R-:W-:-:S02]  /*3e30*/  ISETP.GT.AND P2, PT, R13, 0x38, PT ;  /* 0x000000380d00780c */ /* 0x000fc40003f44270 */
[----:B------:R-:W-:Y:S02]  /*3e40*/  FMNMX.FTZ R106, R41, R106, !PT ;  /* 0x0000006a296a7209 */ /* 0x000fe40007810000 */
[----:B------:R-:W-:Y:S02]  /*3e50*/  FSEL R78, R78, -INF , P2 ;  /* 0xff8000004e4e7808 */ /* 0x000fe40001000000 */
[----:B------:R-:W-:Y:S01]  /*3e60*/  FMNMX.FTZ R33, R75, R106, !PT ;  /* 0x0000006a4b217209 */ /* 0x000fe20007810000 */
[----:B------:R-:W4:Y:S01]  /*3e70*/  MUFU.EX2 R84, R84 ;  /* 0x0000005400547308 */ /* 0x000f220000000800 */
[----:B------:R-:W-:Y:S02]  /*3e80*/  ISETP.GT.AND P2, PT, R13, 0x40, PT ;  /* 0x000000400d00780c */ /* 0x000fe40003f44270 */
[----:B------:R-:W-:Y:S01]  /*3e90*/  FMNMX.FTZ R100, R78, R33, !PT ;  /* 0x000000214e647209 */ /* 0x000fe20007810000 */
[--C-:B------:R-:W-:Y:S01]  /*3ea0*/  FFMA.FTZ R33, R96, UR4, -R7.reuse ;  /* 0x0000000460217c23 */ /* 0x100fe20008010807 */
[----:B------:R-:W-:Y:S01]  /*3eb0*/  FSEL R61, R58, -INF , P2 ;  /* 0xff8000003a3d7808 */ /* 0x000fe20001000000 */
[----:B------:R-:W-:Y:S01]  /*3ec0*/  FFMA.FTZ R58, R92, UR4, -R7 ;  /* 0x000000045c3a7c23 */ /* 0x000fe20008010807 */
[----:B------:R-:W-:Y:S01]  /*3ed0*/  FMNMX.FTZ R100, R79, R100, !PT ;  /* 0x000000644f647209 */ /* 0x000fe20007810000 */
[----:B------:R-:W-:Y:S01]  /*3ee0*/  MUFU.EX2 R15, R15 ;  /* 0x0000000f000f7308 */ /* 0x000fe20000000800 */
[----:B------:R-:W-:-:S02]  /*3ef0*/  ISETP.GT.AND P2, PT, R13, 0x48, PT ;  /* 0x000000480d00780c */ /* 0x000fc40003f44270 */
[----:B------:R-:W-:Y:S02]  /*3f00*/  FMNMX.FTZ R100, R61, R100, !PT ;  /* 0x000000643d647209 */ /* 0x000fe40007810000 */
[----:B------:R-:W-:Y:S02]  /*3f10*/  FSEL R62, R62, -INF , P2 ;  /* 0xff8000003e3e7808 */ /* 0x000fe40001000000 */
[----:B------:R-:W-:Y:S01]  /*3f20*/  FMNMX.FTZ R37, R59, R100, !PT ;  /* 0x000000643b257209 */ /* 0x000fe20007810000 */
[----:B------:R-:W-:Y:S01]  /*3f30*/  MUFU.EX2 R88, R88 ;  /* 0x0000005800587308 */ /* 0x000fe20000000800 */
        /* <DEDUP_REMOVED lines=13> */
[----:B------:R-:W-:Y:S02]  /*4010*/  FMNMX.FTZ R76, R54, R45, !PT ;  /* 0x0000002d364c7209 */ /* 0x000fe40007810000 */
[----:B------:R-:W-:Y:S01]  /*4020*/  FSEL R73, R42, -INF , P2 ;  /* 0xff8000002a497808 */ /* 0x000fe20001000000 */
[----:B------:R-:W-:Y:S01]  /*4030*/  FFMA.FTZ R42, R72, UR4, -R7 ;  /* 0x00000004482a7c23 */ /* 0x000fe20008010807 */
[----:B------:R-:W-:Y:S01]  /*4040*/  FMNMX.FTZ R76, R69, R76, !PT ;  /* 0x0000004c454c7209 */ /* 0x000fe20007810000 */
[----:B------:R-:W-:Y:S01]  /*4050*/  MUFU.EX2 R25, R25 ;  /* 0x0000001900197308 */ /* 0x000fe20000000800 */
[----:B------:R-:W-:-:S02]  /*4060*/  FSEL R72, R43, -INF , P3 ;  /* 0xff8000002b487808 */ /* 0x000fc40001800000 */
[----:B------:R-:W-:Y:S02]  /*4070*/  ISETP.GT.AND P2, PT, R13, 0x68, PT ;  /* 0x000000680d00780c */ /* 0x000fe40003f44270 */
[----:B------:R-:W-:Y:S02]  /*4080*/  FMNMX.FTZ R43, R73, R76, !PT ;  /* 0x0000004c492b7209 */ /* 0x000fe40007810000 */
[----:B------:R-:W-:Y:S01]  /*4090*/  ISETP.GT.AND P3, PT, R13, 0x69, PT ;  /* 0x000000690d00780c */ /* 0x000fe20003f64270 */
[----:B------:R-:W-:Y:S01]  /*40a0*/  MUFU.EX2 R74, R74 ;  /* 0x0000004a004a7308 */ /* 0x000fe20000000800 */
[----:B------:R-:W-:Y:S02]  /*40b0*/  FSEL R76, R46, -INF , P2 ;  /* 0xff8000002e4c7808 */ /* 0x000fe40001000000 */
[----:B------:R-:W-:Y:S02]  /*40c0*/  FMNMX.FTZ R45, R72, R43, !PT ;  /* 0x0000002b482d7209 */ /* 0x000fe40007810000 */
[----:B------:R-:W-:Y:S01]  /*40d0*/  FSEL R70, R47, -INF , P3 ;  /* 0xff8000002f467808 */ /* 0x000fe20001800000 */
[----:B------:R-:W-:Y:S01]  /*40e0*/  FFMA.FTZ R47, R56, UR4, -R7 ;  /* 0x00000004382f7c23 */ /* 0x000fe20008010807 */
[----:B------:R-:W-:Y:S01]  /*40f0*/  ISETP.GT.AND P2, PT, R13, 0x70, PT ;  /* 0x000000700d00780c */ /* 0x000fe20003f44270 */
[----:B------:R5:W-:Y:S01]  /*4100*/  MUFU.EX2 R43, R49 ;  /* 0x00000031002b7308 */ /* 0x000be20000000800 */
[----:B------:R-:W-:-:S02]  /*4110*/  FMNMX.FTZ R45, R76, R45, !PT ;  /* 0x0000002d4c2d7209 */ /* 0x000fc40007810000 */
[----:B------:R-:W-:Y:S02]  /*4120*/  ISETP.GT.AND P3, PT, R13, 0x71, PT ;  /* 0x000000710d00780c */ /* 0x000fe40003f64270 */
[----:B------:R-:W-:Y:S01]  /*4130*/  FSEL R77, R34, -INF , P2 ;  /* 0xff800000224d7808 */ /* 0x000fe20001000000 */
[--C-:B------:R-:W-:Y:S01]  /*4140*/  FFMA.FTZ R34, R68, UR4, -R7.reuse ;  /* 0x0000000444227c23 */ /* 0x100fe20008010807 */
[----:B------:R-:W-:Y:S01]  /*4150*/  FMNMX.FTZ R46, R70, R45, !PT ;  /* 0x0000002d462e7209 */ /* 0x000fe20007810000 */
[----:B------:R-:W-:Y:S01]  /*4160*/  MUFU.EX2 R33, R33 ;  /* 0x0000002100217308 */ /* 0x000fe20000000800 */
[----:B------:R-:W-:Y:S01]  /*4170*/  FSEL R68, R35, -INF , P3 ;  /* 0xff80000023447808 */ /* 0x000fe20001800000 */
[----:B-----5:R-:W-:Y:S01]  /*4180*/  FFMA.FTZ R49, R20, UR4, -R7 ;  /* 0x0000000414317c23 */ /* 0x020fe20008010807 */
[----:B------:R-:W-:Y:S02]  /*4190*/  ISETP.GT.AND P2, PT, R13, 0x78, PT ;  /* 0x000000780d00780c */ /* 0x000fe40003f44270 */
[----:B------:R-:W-:-:S02]  /*41a0*/  FMNMX.FTZ R35, R77, R46, !PT ;  /* 0x0000002e4d237209 */ /* 0x000fc40007810000 */
[----:B------:R-:W-:Y:S01]  /*41b0*/  ISETP.GT.AND P3, PT, R13, 0x79, PT ;  /* 0x000000790d00780c */ /* 0x000fe20003f64270 */
[----:B------:R-:W-:Y:S01]  /*41c0*/  MUFU.EX2 R58, R58 ;  /* 0x0000003a003a7308 */ /* 0x000fe20000000800 */
[----:B------:R-:W-:Y:S01]  /*41d0*/  FSEL R80, R38, -INF , P2 ;  /* 0xff80000026507808 */ /* 0x000fe20001000000 */
[--C-:B------:R-:W-:Y:S01]  /*41e0*/  FFMA.FTZ R38, R64, UR4, -R7.reuse ;  /* 0x0000000440267c23 */ /* 0x100fe20008010807 */
[----:B------:R-:W-:Y:S02]  /*41f0*/  FMNMX.FTZ R45, R68, R35, !PT ;  /* 0x00000023442d7209 */ /* 0x000fe40007810000 */
[----:B------:R-:W-:Y:S01]  /*4200*/  FSEL R56, R39, -INF , P3 ;  /* 0xff80000027387808 */ /* 0x000fe20001800000 */
[--C-:B------:R-:W-:Y:S01]  /*4210*/  FFMA.FTZ R39, R32, UR4, -R7.reuse ;  /* 0x0000000420277c23 */ /* 0x100fe20008010807 */
[C---:B------:R-:W-:Y:S01]  /*4220*/  ISETP.GT.AND P2, PT, R13.reuse, 0x80, PT ;  /* 0x000000800d00780c */ /* 0x040fe20003f44270 */
[----:B------:R5:W-:Y:S01]  /*4230*/  MUFU.EX2 R35, R47 ;  /* 0x0000002f00237308 */ /* 0x000be20000000800 */
[----:B------:R-:W-:Y:S01]  /*4240*/  FMNMX.FTZ R45, R80, R45, !PT ;  /* 0x0000002d502d7209 */ /* 0x000fe20007810000 */
[----:B------:R-:W-:Y:S01]  /*4250*/  FFMA.FTZ R32, R36, UR4, -R7 ;  /* 0x0000000424207c23 */ /* 0x000fe20008010807 */
[----:B------:R-:W-:-:S02]  /*4260*/  ISETP.GT.AND P3, PT, R13, 0x81, PT ;  /* 0x000000810d00780c */ /* 0x000fc40003f64270 */
[----:B------:R-:W-:Y:S02]  /*4270*/  FSEL R26, R26, -INF , P2 ;  /* 0xff8000001a1a7808 */ /* 0x000fe40001000000 */
[----:B------:R-:W-:Y:S01]  /*4280*/  FMNMX.FTZ R45, R56, R45, !PT ;  /* 0x0000002d382d7209 */ /* 0x000fe20007810000 */
[----:B------:R-:W-:Y:S01]  /*4290*/  MUFU.EX2 R37, R37 ;  /* 0x0000002500257308 */ /* 0x000fe20000000800 */
[----:B------:R-:W-:Y:S01]  /*42a0*/  ISETP.GT.AND P2, PT, R13, 0x88, PT ;  /* 0x000000880d00780c */ /* 0x000fe20003f44270 */
[--C-:B-----5:R-:W-:Y:S01]  /*42b0*/  FFMA.FTZ R47, R48, UR4, -R7.reuse ;  /* 0x00000004302f7c23 */ /* 0x120fe20008010807 */
[----:B------:R-:W-:Y:S02]  /*42c0*/  FSEL R27, R27, -INF , P3 ;  /* 0xff8000001b1b7808 */ /* 0x000fe40001800000 */
[----:B------:R-:W-:Y:S01]  /*42d0*/  FMNMX.FTZ R46, R26, R45, !PT ;  /* 0x0000002d1a2e7209 */ /* 0x000fe20007810000 */
[--C-:B------:R-:W-:Y:S01]  /*42e0*/  FFMA.FTZ R45, R40, UR4, -R7.reuse ;  /* 0x00000004282d7c23 */ /* 0x100fe20008010807 */
[----:B------:R-:W-:Y:S01]  /*42f0*/  ISETP.GT.AND P3, PT, R13, 0x89, PT ;  /* 0x000000890d00780c */ /* 0x000fe20003f64270 */
[--C-:B------:R-:W-:Y:S01]  /*4300*/  FFMA.FTZ R40, R44, UR4, -R7.reuse ;  /* 0x000000042c287c23 */ /* 0x100fe20008010807 */
[----:B------:R-:W-:Y:S01]  /*4310*/  FSEL R30, R30, -INF , P2 ;  /* 0xff8000001e1e7808 */ /* 0x000fe20001000000 */
[--C-:B------:R-:W-:Y:S01]  /*4320*/  FFMA.FTZ R44, R10, UR4, -R7.reuse ;  /* 0x000000040a2c7c23 */ /* 0x100fe20008010807 */
[----:B------:R-:W-:Y:S01]  /*4330*/  FMNMX.FTZ R13, R27, R46, !PT ;  /* 0x0000002e1b0d7209 */ /* 0x000fe20007810000 */
[--C-:B------:R-:W-:Y:S01]  /*4340*/  FFMA.FTZ R46, R52, UR4, -R7.reuse ;  /* 0x00000004342e7c23 */ /* 0x100fe20008010807 */
[----:B------:R-:W-:Y:S01]  /*4350*/  FSEL R31, R31, -INF , P3 ;  /* 0xff8000001f1f7808 */ /* 0x000fe20001800000 */
[----:B------:R-:W-:Y:S01]  /*4360*/  FFMA.FTZ R52, R60, UR4, -R7 ;  /* 0x000000043c347c23 */ /* 0x000fe20008010807 */
[----:B------:R-:W-:Y:S01]  /*4370*/  FMNMX.FTZ R12, R30, R13, !PT ;  /* 0x0000000d1e0c7209 */ /* 0x000fe20007810000 */
[----:B------:R-:W-:Y:S03]  /*4380*/  MUFU.EX2 R50, R50 ;  /* 0x0000003200327308 */ /* 0x000fe60000000800 */
[----:B------:R-:W-:-:S05]  /*4390*/  FMNMX.FTZ R12, R31, R12, !PT ;  /* 0x0000000c1f0c7209 */ /* 0x000fca0007810000 */
[----:B------:R-:W5:Y:S01]  /*43a0*/  SHFL.BFLY PT, R13, R12, 0x2, 0x1f ;  /* 0x0c401f000c0d7f89 */ /* 0x000f6200000e0000 */
[----:B------:R-:W-:Y:S08]  /*43b0*/  MUFU.EX2 R42, R42 ;  /* 0x0000002a002a7308 */ /* 0x000ff00000000800 */
[----:B------:R-:W-:Y:S08]  /*43c0*/  MUFU.EX2 R34, R34 ;  /* 0x0000002200227308 */ /* 0x000ff00000000800 */
[----:B------:R-:W-:Y:S01]  /*43d0*/  MUFU.EX2 R38, R38 ;  /* 0x0000002600267308 */ /* 0x000fe20000000800 */
[----:B-----5:R-:W-:Y:S01]  /*43e0*/  FMNMX.FTZ R48, R12, R13, !PT ;  /* 0x0000000d0c307209 */ /* 0x020fe20007810000 */
[----:B------:R-:W-:Y:S01]  /*43f0*/  FFMA.FTZ R12, R24, UR4, -R7 ;  /* 0x00000004180c7c23 */ /* 0x000fe20008010807 */
[----:B------:R-:W-:-:S05]  /*4400*/  @!P1 PRMT R7, RZ, 0x654, R3 ;  /* 0x00000654ff079816 */ /* 0x000fca0000000003 */
[----:B------:R-:W-:Y:S01]  /*4410*/  MUFU.EX2 R55, R55 ;  /* 0x0000003700377308 */ /* 0x000fe20000000800 */
[----:B------:R-:W5:Y:S01]  /*4420*/  SHFL.BFLY PT, R13, R48, 0x1, 0x1f ;  /* 0x0c201f00300d7f89 */ /* 0x000f6200000e0000 */
[----:B------:R4:W-:Y:S06]  /*4430*/  @!P1 SYNCS.ARRIVE.TRANS64.RED.A1T0 RZ, [R7+URZ], RZ ;  /* 0x000000ff07ff99a7 */ /* 0x0009ec000810043f */
[----:B------:R-:W-:Y:S08]  /*4440*/  MUFU.EX2 R46, R46 ;  /* 0x0000002e002e7308 */ /* 0x000ff00000000800 */
[----:B------:R-:W-:Y:S08]  /*4450*/  MUFU.EX2 R53, R53 ;  /* 0x0000003500357308 */ /* 0x000ff00000000800 */
[----:B------:R-:W-:Y:S01]  /*4460*/  MUFU.EX2 R45, R45 ;  /* 0x0000002d002d7308 */ /* 0x000fe20000000800 */
[----:B-----5:R-:W-:-:S04]  /*4470*/  FMNMX.FTZ R13, R48, R13, !PT ;  /* 0x0000000d300d7209 */ /* 0x020fc80007810000 */
[C---:B------:R-:W-:Y:S01]  /*4480*/  FSETP.NEU.FTZ.AND P2, PT, R13.reuse, -INF , PT ;  /* 0xff8000000d00780b */ /* 0x040fe20003f5d000 */
[----:B------:R-:W-:Y:S02]  /*4490*/  FMUL.FTZ R10, R13, UR4 ;  /* 0x000000040d0a7c20 */ /* 0x000fe40008410000 */
[----:B------:R-:W-:Y:S03]  /*44a0*/  MUFU.EX2 R52, R52 ;  /* 0x0000003400347308 */ /* 0x000fe60000000800 */
[----:B------:R-:W-:Y:S02]  /*44b0*/  FSEL R8, R10, RZ, P2 ;  /* 0x000000ff0a087208 */ /* 0x000fe40001000000 */
[----:B------:R-:W-:-:S03]  /*44c0*/  PLOP3.LUT P2, PT, PT, PT, UP0, 0x80, 0x0 ;  /* 0x000000000000781c */ /* 0x000fc60003f4f008 */
        /* <DEDUP_REMOVED lines=11> */
[----:B0-----:R-:W-:Y:S01]  /*4580*/  FADD.FTZ R61, R4, R5 ;  /* 0x00000005043d7221 */ /* 0x001fe20000010000 */
[--C-:B------:R-:W-:Y:S01]  /*4590*/  FFMA.FTZ R85, R95, UR4, -R8.reuse ;  /* 0x000000045f557c23 */ /* 0x100fe20008010808 */
[--C-:B------:R-:W-:Y:S01]  /*45a0*/  FFMA.FTZ R48, R78, UR4, -R8.reuse ;  /* 0x000000044e307c23 */ /* 0x100fe20008010808 */
[--C-:B------:R-:W-:Y:S01]  /*45b0*/  FFMA.FTZ R24, R29, UR4, -R8.reuse ;  /* 0x000000041d187c23 */ /* 0x100fe20008010808 */
[----:B-1----:R-:W-:Y:S01]  /*45c0*/  FADD.FTZ R66, R6, R61 ;  /* 0x0000003d06427221 */ /* 0x002fe20000010000 */
[----:B------:R-:W0:Y:S01]  /*45d0*/  MUFU.EX2 R99, R99 ;  /* 0x0000006300637308 */ /* 0x000e220000000800 */
[----:B--2---:R-:W-:Y:S01]  /*45e0*/  F2FP.BF16.F32.PACK_AB R6, R11, R6 ;  /* 0x000000060b06723e */ /* 0x004fe200000010ff */
[----:B------:R-:W-:Y:S01]  /*45f0*/  FFMA.FTZ R60, R59, UR4, -R8 ;  /* 0x000000043b3c7c23 */ /* 0x000fe20008010808 */
[----:B------:R-:W-:Y:S01]  /*4600*/  FADD.FTZ R66, R11, R66 ;  /* 0x000000420b427221 */ /* 0x000fe20000010000 */
[--C-:B------:R-:W-:Y:S01]  /*4610*/  FFMA.FTZ R29, R83, UR4, -R8.reuse ;  /* 0x00000004531d7c23 */ /* 0x100fe20008010808 */
[--C-:B------:R-:W-:Y:S01]  /*4620*/  FFMA.FTZ R59, R62, UR4, -R8.reuse ;  /* 0x000000043e3b7c23 */ /* 0x100fe20008010808 */
[----:B------:R-:W-:Y:S01]  /*4630*/  FFMA.FTZ R62, R65, UR4, -R8 ;  /* 0x00000004413e7c23 */ /* 0x000fe20008010808 */
[----:B---3--:R-:W-:Y:S01]  /*4640*/  FADD.FTZ R65, R9, R66 ;  /* 0x0000004209417221 */ /* 0x008fe20000010000 */
[----:B------:R-:W1:Y:S01]  /*4650*/  MUFU.EX2 R102, R102 ;  /* 0x0000006600667308 */ /* 0x000e620000000800 */
[--C-:B------:R-:W-:Y:S01]  /*4660*/  FFMA.FTZ R28, R86, UR4, -R8.reuse ;  /* 0x00000004561c7c23 */ /* 0x100fe20008010808 */
[--C-:B------:R-:W-:Y:S01]  /*4670*/  FFMA.FTZ R64, R67, UR4, -R8.reuse ;  /* 0x0000000443407c23 */ /* 0x100fe20008010808 */
[--C-:B------:R-:W-:Y:S01]  /*4680*/  FFMA.FTZ R67, R76, UR4, -R8.reuse ;  /* 0x000000044c437c23 */ /* 0x100fe20008010808 */
[----:B----4-:R-:W-:Y:S01]  /*4690*/  FADD.FTZ R76, R84, R65 ;  /* 0x00000041544c7221 */ /* 0x010fe20000010000 */
[--C-:B------:R-:W-:Y:S01]  /*46a0*/  FFMA.FTZ R83, R87, UR4, -R8.reuse ;  /* 0x0000000457537c23 */ /* 0x100fe20008010808 */
[--C-:B------:R-:W-:Y:S01]  /*46b0*/  FFMA.FTZ R63, R63, UR4, -R8.reuse ;  /* 0x000000043f3f7c23 */ /* 0x100fe20008010808 */
        /* <DEDUP_REMOVED lines=15> */
[--C-:B------:R-:W-:Y:S01]  /*47b0*/  FFMA.FTZ R77, R77, UR4, -R8.reuse ;  /* 0x000000044d4d7c23 */ /* 0x100fe20008010808 */
[----:B------:R-:W-:Y:S01]  /*47c0*/  FFMA.FTZ R68, R68, UR4, -R8 ;  /* 0x0000000444447c23 */ /* 0x000fe20008010808 */
[----:B------:R-:W1:Y:S01]  /*47d0*/  MUFU.EX2 R81, R81 ;  /* 0x0000005100517308 */ /* 0x000e620000000800 */
[----:B--2---:R-:W-:Y:S01]  /*47e0*/  FADD.FTZ R11, R103, R78 ;  /* 0x0000004e670b7221 */ /* 0x004fe20000010000 */
[----:B------:R-:W-:Y:S01]  /*47f0*/  FFMA.FTZ R80, R80, UR4, -R8 ;  /* 0x0000000450507c23 */ /* 0x000fe20008010808 */
[----:B------:R-:W-:-:S02]  /*4800*/  F2FP.BF16.F32.PACK_AB R4, R5, R4 ;  /* 0x000000040504723e */ /* 0x000fc400000010ff */
[----:B------:R-:W-:Y:S02]  /*4810*/  F2FP.BF16.F32.PACK_AB R5, R99, R98 ;  /* 0x000000626305723e */ /* 0x000fe400000010ff */
[----:B------:R-:W-:Y:S01]  /*4820*/  F2FP.BF16.F32.PACK_AB R7, R103, R102 ;  /* 0x000000666707723e */ /* 0x000fe200000010ff */
[----:B------:R-:W2:Y:S01]  /*4830*/  MUFU.EX2 R20, R20 ;  /* 0x0000001400147308 */ /* 0x000ea20000000800 */
[----:B0-----:R-:W-:-:S03]  /*4840*/  FADD.FTZ R66, R10, R11 ;  /* 0x0000000b0a427221 */ /* 0x001fc60000010000 */
[----:B------:R0:W-:Y:S04]  /*4850*/  STSM.16.M88.4 [R2+0x24300], R4 ;  /* 0x0243000402007844 */ /* 0x0001e80000000200 */
[----:B------:R-:W3:Y:S01]  /*4860*/  MUFU.EX2 R85, R85 ;  /* 0x0000005500557308 */ /* 0x000ee20000000800 */
[----:B-1----:R-:W-:-:S07]  /*4870*/  FADD.FTZ R11, R81, R66 ;  /* 0x00000042510b7221 */ /* 0x002fce0000010000 */
[----:B------:R-:W1:Y:S01]  /*4880*/  MUFU.EX2 R24, R24 ;  /* 0x0000001800187308 */ /* 0x000e620000000800 */
[----:B--2---:R-:W-:Y:S01]  /*4890*/  FADD.FTZ R66, R20, R11 ;  /* 0x0000000b14427221 */ /* 0x004fe20000010000 */
[----:B0-----:R-:W-:-:S06]  /*48a0*/  F2FP.BF16.F32.PACK_AB R4, R82, R21 ;  /* 0x000000155204723e */ /* 0x001fcc00000010ff */
[----:B------:R-:W0:Y:S01]  /*48b0*/  MUFU.EX2 R29, R29 ;  /* 0x0000001d001d7308 */ /* 0x000e220000000800 */
[----:B---3--:R-:W-:Y:S01]  /*48c0*/  FADD.FTZ R11, R85, R66 ;  /* 0x00000042550b7221 */ /* 0x008fe20000010000 */
[----:B------:R-:W-:-:S06]  /*48d0*/  FFMA.FTZ R66, R30, UR4, -R8 ;  /* 0x000000041e427c23 */ /* 0x000fcc0008010808 */
[----:B------:R-:W2:Y:S01]  /*48e0*/  MUFU.EX2 R28, R28 ;  /* 0x0000001c001c7308 */ /* 0x000ea20000000800 */
[----:B-1----:R-:W-:-:S07]  /*48f0*/  FADD.FTZ R56, R24, R11 ;  /* 0x0000000b18387221 */ /* 0x002fce0000010000 */
[----:B------:R-:W1:Y:S01]  /*4900*/  MUFU.EX2 R83, R83 ;  /* 0x0000005300537308 */ /* 0x000e620000000800 */
[----:B0-----:R-:W-:-:S07]  /*4910*/  FADD.FTZ R11, R29, R56 ;  /* 0x000000381d0b7221 */ /* 0x001fce0000010000 */
[----:B------:R-:W0:Y:S08]  /*4920*/  MUFU.EX2 R36, R36 ;  /* 0x0000002400247308 */ /* 0x000e300000000800 */
[----:B------:R3:W-:Y:S08]  /*4930*/  MUFU.EX2 R3, R63 ;  /* 0x0000003f00037308 */ /* 0x0007f00000000800 */
[----:B------:R-:W4:Y:S01]  /*4940*/  MUFU.EX2 R75, R75 ;  /* 0x0000004b004b7308 */ /* 0x000f220000000800 */
[--C-:B---3--:R-:W-:Y:S01]  /*4950*/  FFMA.FTZ R63, R73, UR4, -R8.reuse ;  /* 0x00000004493f7c23 */ /* 0x108fe20008010808 */
[--C-:B------:R-:W-:Y:S01]  /*4960*/  FFMA.FTZ R73, R26, UR4, -R8.reuse ;  /* 0x000000041a497c23 */ /* 0x100fe20008010808 */
[----:B------:R-:W-:Y:S01]  /*4970*/  FADD.FTZ R26, R82, R65 ;  /* 0x00000041521a7221 */ /* 0x000fe20000010000 */
[----:B------:R-:W-:-:S03]  /*4980*/  FFMA.FTZ R65, R31, UR4, -R8 ;  /* 0x000000041f417c23 */ /* 0x000fc60008010808 */
[----:B------:R-:W-:Y:S01]  /*4990*/  FADD.FTZ R27, R25, R26 ;  /* 0x0000001a191b7221 */ /* 0x000fe20000010000 */
[----:B------:R-:W3:Y:S01]  /*49a0*/  MUFU.EX2 R48, R48 ;  /* 0x0000003000307308 */ /* 0x000ee20000000800 */
[----:B--2---:R-:W-:Y:S02]  /*49b0*/  FADD.FTZ R26, R28, R11 ;  /* 0x0000000b1c1a7221 */ /* 0x004fe40000010000 */
[----:B------:R-:W-:Y:S02]  /*49c0*/  FADD.FTZ R8, R74, R27 ;  /* 0x0000001b4a087221 */ /* 0x000fe40000010000 */
[----:B-1----:R-:W-:Y:S02]  /*49d0*/  FADD.FTZ R11, R83, R26 ;  /* 0x0000001a530b7221 */ /* 0x002fe40000010000 */
[----:B------:R-:W-:Y:S01]  /*49e0*/  FADD.FTZ R27, R33, R8 ;  /* 0x00000008211b7221 */ /* 0x000fe20000010000 */
[----:B------:R-:W1:Y:S01]  /*49f0*/  MUFU.EX2 R79, R79 ;  /* 0x0000004f004f7308 */ /* 0x000e620000000800 */
[----:B0-----:R-:W-:Y:S01]  /*4a00*/  FADD.FTZ R26, R36, R11 ;  /* 0x0000000b241a7221 */ /* 0x001fe20000010000 */
[----:B------:R-:W-:Y:S01]  /*4a10*/  F2FP.BF16.F32.PACK_AB R8, R84, R9 ;  /* 0x000000095408723e */ /* 0x000fe200000010ff */
[----:B------:R-:W-:Y:S01]  /*4a20*/  FADD.FTZ R30, R58, R27 ;  /* 0x0000001b3a1e7221 */ /* 0x000fe20000010000 */
[----:B------:R-:W-:-:S02]  /*4a30*/  F2FP.BF16.F32.PACK_AB R9, R81, R10 ;  /* 0x0000000a5109723e */ /* 0x000fc400000010ff */
[----:B------:R-:W-:Y:S01]  /*4a40*/  F2FP.BF16.F32.PACK_AB R10, R88, R15 ;  /* 0x0000000f580a723e */ /* 0x000fe200000010ff */
[----:B----4-:R-:W-:Y:S01]  /*4a50*/  FADD.FTZ R15, R75, R26 ;  /* 0x0000001a4b0f7221 */ /* 0x010fe20000010000 */
[----:B------:R-:W0:Y:S01]  /*4a60*/  MUFU.EX2 R41, R41 ;  /* 0x0000002900297308 */ /* 0x000e220000000800 */
[----:B------:R-:W-:Y:S01]  /*4a70*/  FADD.FTZ R5, R37, R30 ;  /* 0x0000001e25057221 */ /* 0x000fe20000010000 */
[----:B------:R-:W-:Y:S01]  /*4a80*/  F2FP.BF16.F32.PACK_AB R11, R85, R20 ;  /* 0x00000014550b723e */ /* 0x000fe200000010ff */
[----:B---3--:R-:W-:Y:S01]  /*4a90*/  FADD.FTZ R6, R48, R15 ;  /* 0x0000000f30067221 */ /* 0x008fe20000010000 */
[C---:B------:R-:W-:Y:S01]  /*4aa0*/  F2FP.BF16.F32.PACK_AB R26, R50.reuse, R37 ;  /* 0x00000025321a723e */ /* 0x040fe200000010ff */
[----:B------:R-:W-:Y:S01]  /*4ab0*/  FADD.FTZ R7, R50, R5 ;  /* 0x0000000532077221 */ /* 0x000fe20000010000 */
[----:B------:R-:W-:Y:S01]  /*4ac0*/  F2FP.BF16.F32.PACK_AB R5, R29, R24 ;  /* 0x000000181d05723e */ /* 0x000fe200000010ff */
[----:B------:R-:W-:Y:S01]  /*4ad0*/  STSM.16.M88.4 [R2+0x25b00], R8 ;  /* 0x025b000802007844 */ /* 0x000fe20000000200 */
        /* <DEDUP_REMOVED lines=11> */
[----:B------:R0:W-:Y:S01]  /*4b90*/  STSM.16.M88.4 [R2+0x27300], R4 ;  /* 0x0273000402007844 */ /* 0x0001e20000000200 */
[----:B------:R-:W-:Y:S01]  /*4ba0*/  F2FP.BF16.F32.PACK_AB R24, R58, R33 ;  /* 0x000000213a18723e */ /* 0x000fe200000010ff */
[----:B------:R-:W-:-:S02]  /*4bb0*/  IMAD.MOV.U32 R58, RZ, RZ, R71 ;  /* 0x000000ffff3a7224 */ /* 0x000fc400078e0047 */
[----:B------:R-:W-:Y:S01]  /*4bc0*/  FADD.FTZ R21, R35, R28 ;  /* 0x0000001c23157221 */ /* 0x000fe20000010000 */
[----:B------:R-:W-:Y:S01]  /*4bd0*/  F2FP.BF16.F32.PACK_AB R27, R79, R48 ;  /* 0x000000304f1b723e */ /* 0x000fe200000010ff */
[----:B------:R-:W3:Y:S01]  /*4be0*/  MUFU.EX2 R62, R62 ;  /* 0x0000003e003e7308 */ /* 0x000ee20000000800 */
[----:B--2---:R-:W-:Y:S01]  /*4bf0*/  FADD.FTZ R20, R60, R15 ;  /* 0x0000000f3c147221 */ /* 0x004fe20000010000 */
[----:B------:R-:W-:Y:S01]  /*4c00*/  FADD.FTZ R28, R38, R21 ;  /* 0x00000015261c7221 */ /* 0x000fe20000010000 */
[----:B------:R-:W-:Y:S01]  /*4c10*/  F2FP.BF16.F32.PACK_AB R29, R60, R41 ;  /* 0x000000293c1d723e */ /* 0x000fe200000010ff */
[----:B------:R-:W-:Y:S01]  /*4c20*/  STSM.16.M88.4 [R2+0x28b00], R24 ;  /* 0x028b001802007844 */ /* 0x000fe20000000200 */
[----:B------:R-:W-:Y:S01]  /*4c30*/  F2FP.BF16.F32.PACK_AB R30, R35, R34 ;  /* 0x00000022231e723e */ /* 0x000fe200000010ff */
[----:B------:R-:W-:Y:S01]  /*4c40*/  FADD.FTZ R21, R55, R28 ;  /* 0x0000001c37157221 */ /* 0x000fe20000010000 */
[----:B------:R-:W-:Y:S01]  /*4c50*/  F2FP.BF16.F32.PACK_AB R28, R43, R42 ;  /* 0x0000002a2b1c723e */ /* 0x000fe200000010ff */
[----:B------:R-:W2:Y:S01]  /*4c60*/  MUFU.EX2 R64, R64 ;  /* 0x0000004000407308 */ /* 0x000ea20000000800 */
[----:B-1----:R-:W-:Y:S01]  /*4c70*/  FADD.FTZ R15, R59, R20 ;  /* 0x000000143b0f7221 */ /* 0x002fe20000010000 */
[--C-:B------:R-:W-:Y:S01]  /*4c80*/  IMAD.MOV.U32 R60, RZ, RZ, R71.reuse ;  /* 0x000000ffff3c7224 */ /* 0x100fe200078e0047 */
[----:B0-----:R-:W-:Y:S01]  /*4c90*/  F2FP.BF16.F32.PACK_AB R4, R55, R38 ;  /* 0x000000263704723e */ /* 0x001fe200000010ff */
[--C-:B------:R-:W-:Y:S01]  /*4ca0*/  IMAD.MOV.U32 R55, RZ, RZ, R71.reuse ;  /* 0x000000ffff377224 */ /* 0x100fe200078e0047 */
[----:B------:R-:W-:Y:S01]  /*4cb0*/  F2FP.BF16.F32.PACK_AB R6, R53, R46 ;  /* 0x0000002e3506723e */ /* 0x000fe200000010ff */
[----:B------:R-:W-:-:S02]  /*4cc0*/  IMAD.MOV.U32 R48, RZ, RZ, R71 ;  /* 0x000000ffff307224 */ /* 0x000fc400078e0047 */
[----:B------:R-:W0:Y:S01]  /*4cd0*/  MUFU.EX2 R54, R54 ;  /* 0x0000003600367308 */ /* 0x000e220000000800 */
[C---:B---3--:R-:W-:Y:S01]  /*4ce0*/  FADD.FTZ R20, R62.reuse, R15 ;  /* 0x0000000f3e147221 */ /* 0x048fe20000010000 */
[----:B------:R-:W-:Y:S01]  /*4cf0*/  F2FP.BF16.F32.PACK_AB R31, R62, R59 ;  /* 0x0000003b3e1f723e */ /* 0x000fe200000010ff */
[----:B------:R-:W-:Y:S02]  /*4d00*/  IMAD.MOV.U32 R62, RZ, RZ, R71 ;  /* 0x000000ffff3e7224 */ /* 0x000fe400078e0047 */
[----:B------:R-:W-:Y:S01]  /*4d10*/  FADD.FTZ R15, R3, R20 ;  /* 0x00000014030f7221 */ /* 0x000fe20000010000 */
[----:B------:R-:W-:Y:S01]  /*4d20*/  FADD.FTZ R20, R46, R21 ;  /* 0x000000152e147221 */ /* 0x000fe20000010000 */
[----:B------:R1:W-:Y:S01]  /*4d30*/  STSM.16.M88.4 [R2+0x2a300], R28 ;  /* 0x02a3001c02007844 */ /* 0x0003e20000000200 */
[----:B------:R-:W3:Y:S01]  /*4d40*/  MUFU.EX2 R61, R61 ;  /* 0x0000003d003d7308 */ /* 0x000ee20000000800 */
[----:B--2---:R-:W-:Y:S01]  /*4d50*/  FADD.FTZ R15, R64, R15 ;  /* 0x0000000f400f7221 */ /* 0x004fe20000010000 */
[----:B------:R-:W-:Y:S01]  /*4d60*/  FADD.FTZ R20, R53, R20 ;  /* 0x0000001435147221 */ /* 0x000fe20000010000 */
[----:B------:R-:W-:-:S02]  /*4d70*/  IMAD.MOV.U32 R59, RZ, RZ, R71 ;  /* 0x000000ffff3b7224 */ /* 0x000fc400078e0047 */
[--C-:B------:R-:W-:Y:S02]  /*4d80*/  IMAD.MOV.U32 R53, RZ, RZ, R71.reuse ;  /* 0x000000ffff357224 */ /* 0x100fe400078e0047 */
[----:B------:R-:W-:Y:S01]  /*4d90*/  FADD.FTZ R5, R45, R20 ;  /* 0x000000142d057221 */ /* 0x000fe20000010000 */
[----:B------:R-:W-:Y:S01]  /*4da0*/  IMAD.MOV.U32 R43, RZ, RZ, R71 ;  /* 0x000000ffff2b7224 */ /* 0x000fe200078e0047 */
[----:B------:R-:W2:Y:S01]  /*4db0*/  MUFU.EX2 R63, R63 ;  /* 0x0000003f003f7308 */ /* 0x000ea20000000800 */
[----:B0-----:R-:W-:Y:S01]  /*4dc0*/  FADD.FTZ R36, R54, R15 ;  /* 0x0000000f36247221 */ /* 0x001fe20000010000 */
[----:B------:R-:W-:Y:S01]  /*4dd0*/  FADD.FTZ R9, R52, R5 ;  /* 0x0000000534097221 */ /* 0x000fe20000010000 */
[----:B------:R-:W-:Y:S01]  /*4de0*/  F2FP.BF16.F32.PACK_AB R5, R64, R3 ;  /* 0x000000034005723e */ /* 0x000fe200000010ff */
[----:B------:R-:W-:Y:S02]  /*4df0*/  IMAD.MOV.U32 R64, RZ, RZ, R71 ;  /* 0x000000ffff407224 */ /* 0x000fe400078e0047 */
[----:B------:R-:W-:Y:S01]  /*4e00*/  FADD.FTZ R10, R40, R9 ;  /* 0x00000009280a7221 */ /* 0x000fe20000010000 */
[--C-:B------:R-:W-:Y:S01]  /*4e10*/  IMAD.MOV.U32 R42, RZ, RZ, R71.reuse ;  /* 0x000000ffff2a7224 */ /* 0x100fe200078e0047 */
[----:B------:R-:W0:Y:S01]  /*4e20*/  MUFU.EX2 R56, R72 ;  /* 0x0000004800387308 */ /* 0x000e220000000800 */
[----:B---3--:R-:W-:Y:S01]  /*4e30*/  FADD.FTZ R36, R61, R36 ;  /* 0x000000243d247221 */ /* 0x008fe20000010000 */
[----:B------:R-:W-:-:S02]  /*4e40*/  IMAD.MOV.U32 R41, RZ, RZ, R71 ;  /* 0x000000ffff297224 */ /* 0x000fc400078e0047 */
[--C-:B------:R-:W-:Y:S02]  /*4e50*/  IMAD.MOV.U32 R38, RZ, RZ, R71.reuse ;  /* 0x000000ffff267224 */ /* 0x100fe400078e0047 */
[--C-:B------:R-:W-:Y:S02]  /*4e60*/  IMAD.MOV.U32 R37, RZ, RZ, R71.reuse ;  /* 0x000000ffff257224 */ /* 0x100fe400078e0047 */
[----:B------:R-:W3:Y:S01]  /*4e70*/  MUFU.EX2 R67, R67 ;  /* 0x0000004300437308 */ /* 0x000ee20000000800 */
[----:B--2---:R-:W-:Y:S01]  /*4e80*/  FADD.FTZ R7, R63, R36 ;  /* 0x000000243f077221 */ /* 0x004fe20000010000 */
[--C-:B------:R-:W-:Y:S02]  /*4e90*/  IMAD.MOV.U32 R36, RZ, RZ, R71.reuse ;  /* 0x000000ffff247224 */ /* 0x100fe400078e0047 */
[--C-:B------:R-:W-:Y:S02]  /*4ea0*/  IMAD.MOV.U32 R35, RZ, RZ, R71.reuse ;  /* 0x000000ffff237224 */ /* 0x100fe400078e0047 */
[----:B------:R-:W-:-:S02]  /*4eb0*/  IMAD.MOV.U32 R34, RZ, RZ, R71 ;  /* 0x000000ffff227224 */ /* 0x000fc400078e0047 */
[----:B------:R-:W2:Y:S01]  /*4ec0*/  MUFU.EX2 R47, R47 ;  /* 0x0000002f002f7308 */ /* 0x000ea20000000800 */
[C---:B0-----:R-:W-:Y:S01]  /*4ed0*/  FADD.FTZ R8, R56.reuse, R7 ;  /* 0x0000000738087221 */ /* 0x041fe20000010000 */
[----:B------:R-:W-:Y:S01]  /*4ee0*/  F2FP.BF16.F32.PACK_AB R7, R61, R54 ;  /* 0x000000363d07723e */ /* 0x000fe200000010ff */
[--C-:B------:R-:W-:Y:S01]  /*4ef0*/  IMAD.MOV.U32 R61, RZ, RZ, R71.reuse ;  /* 0x000000ffff3d7224 */ /* 0x100fe200078e0047 */
[----:B------:R-:W-:Y:S01]  /*4f00*/  F2FP.BF16.F32.PACK_AB R9, R56, R63 ;  /* 0x0000003f3809723e */ /* 0x000fe200000010ff */
[--C-:B------:R-:W-:Y:S02]  /*4f10*/  IMAD.MOV.U32 R63, RZ, RZ, R71.reuse ;  /* 0x000000ffff3f7224 */ /* 0x100fe400078e0047 */
[----:B------:R0:W-:Y:S01]  /*4f20*/  STSM.16.M88.4 [R2+0x2bb00], R4 ;  /* 0x02bb000402007844 */ /* 0x0001e20000000200 */
[----:B------:R-:W4:Y:S01]  /*4f30*/  MUFU.EX2 R70, R70 ;  /* 0x0000004600467308 */ /* 0x000f220000000800 */
[----:B---3--:R-:W-:Y:S01]  /*4f40*/  FADD.FTZ R3, R67, R8 ;  /* 0x0000000843037221 */ /* 0x008fe20000010000 */
[----:B------:R-:W-:-:S02]  /*4f50*/  IMAD.MOV.U32 R56, RZ, RZ, R71 ;  /* 0x000000ffff387224 */ /* 0x000fc400078e0047 */
[--C-:B------:R-:W-:Y:S02]  /*4f60*/  IMAD.MOV.U32 R54, RZ, RZ, R71.reuse ;  /* 0x000000ffff367224 */ /* 0x100fe400078e0047 */
[--C-:B------:R-:W-:Y:S02]  /*4f70*/  IMAD.MOV.U32 R33, RZ, RZ, R71.reuse ;  /* 0x000000ffff217224 */ /* 0x100fe400078e0047 */
[----:B------:R-:W3:Y:S01]  /*4f80*/  MUFU.EX2 R39, R39 ;  /* 0x0000002700277308 */ /* 0x000ee20000000800 */
[----:B--2---:R-:W-:Y:S01]  /*4f90*/  FADD.FTZ R10, R47, R10 ;  /* 0x0000000a2f0a7221 */ /* 0x004fe20000010000 */
[--C-:B-1----:R-:W-:Y:S02]  /*4fa0*/  IMAD.MOV.U32 R31, RZ, RZ, R71.reuse ;  /* 0x000000ffff1f7224 */ /* 0x102fe400078e0047 */
[--C-:B------:R-:W-:Y:S02]  /*4fb0*/  IMAD.MOV.U32 R30, RZ, RZ, R71.reuse ;  /* 0x000000ffff1e7224 */ /* 0x100fe400078e0047 */
[----:B------:R-:W-:-:S02]  /*4fc0*/  IMAD.MOV.U32 R29, RZ, RZ, R71 ;  /* 0x000000ffff1d7224 */ /* 0x000fc400078e0047 */
[----:B------:R-:W1:Y:S01]  /*4fd0*/  MUFU.EX2 R77, R77 ;  /* 0x0000004d004d7308 */ /* 0x000e620000000800 */
[----:B----4-:R-:W-:Y:S01]  /*4fe0*/  FADD.FTZ R8, R70, R3 ;  /* 0x0000000346087221 */ /* 0x010fe20000010000 */
[----:B0-----:R-:W-:Y:S02]  /*4ff0*/  IMAD.U32 R6, RZ, RZ, UR14 ;  /* 0x0000000eff067e24 */ /* 0x001fe4000f8e00ff */
[--C-:B------:R-:W-:Y:S02]  /*5000*/  IMAD.MOV.U32 R28, RZ, RZ, R71.reuse ;  /* 0x000000ffff1c7224 */ /* 0x100fe400078e0047 */
[--C-:B------:R-:W-:Y:S02]  /*5010*/  IMAD.MOV.U32 R27, RZ, RZ, R71.reuse ;  /* 0x000000ffff1b7224 */ /* 0x100fe400078e0047 */
[----:B------:R-:W0:Y:S01]  /*5020*/  MUFU.EX2 R44, R44 ;  /* 0x0000002c002c7308 */ /* 0x000e220000000800 */
[----:B---3--:R-:W-:Y:S01]  /*5030*/  FADD.FTZ R3, R39, R10 ;  /* 0x0000000a27037221 */ /* 0x008fe20000010000 */
[----:B------:R-:W-:Y:S01]  /*5040*/  F2FP.BF16.F32.PACK_AB R10, R47, R40 ;  /* 0x000000282f0a723e */ /* 0x000fe200000010ff */
[----:B------:R-:W-:-:S02]  /*5050*/  IMAD.MOV.U32 R40, RZ, RZ, R71 ;  /* 0x000000ffff287224 */ /* 0x000fc400078e0047 */
[--C-:B------:R-:W-:Y:S02]  /*5060*/  IMAD.MOV.U32 R26, RZ, RZ, R71.reuse ;  /* 0x000000ffff1a7224 */ /* 0x100fe400078e0047 */
[--C-:B------:R-:W-:Y:S01]  /*5070*/  IMAD.MOV.U32 R25, RZ, RZ, R71.reuse ;  /* 0x000000ffff197224 */ /* 0x100fe200078e0047 */
[----:B------:R-:W2:Y:S01]  /*5080*/  MUFU.EX2 R68, R68 ;  /* 0x0000004400447308 */ /* 0x000ea20000000800 */
[----:B-1----:R-:W-:Y:S01]  /*5090*/  FADD.FTZ R11, R77, R8 ;  /* 0x000000084d0b7221 */ /* 0x002fe20000010000 */
[----:B------:R-:W-:Y:S01]  /*50a0*/  F2FP.BF16.F32.PACK_AB R8, R52, R45 ;  /* 0x0000002d3408723e */ /* 0x000fe200000010ff */
[----:B------:R-:W-:-:S05]  /*50b0*/  IMAD.MOV.U32 R52, RZ, RZ, R71 ;  /* 0x000000ffff347224 */ /* 0x000fca00078e0047 */
        /* <DEDUP_REMOVED lines=11> */
[----:B0-----:R-:W-:Y:S01]  /*5170*/  FADD.FTZ R24, R80, R11 ;  /* 0x0000000b50187221 */ /* 0x001fe20000010000 */
[----:B------:R-:W-:Y:S01]  /*5180*/  F2FP.BF16.F32.PACK_AB R11, R70, R67 ;  /* 0x00000043460b723e */ /* 0x000fe200000010ff */
[--C-:B------:R-:W-:Y:S02]  /*5190*/  IMAD.MOV.U32 R70, RZ, RZ, R71.reuse ;  /* 0x000000ffff467224 */ /* 0x100fe400078e0047 */
[--C-:B------:R-:W-:Y:S02]  /*51a0*/  IMAD.MOV.U32 R67, RZ, RZ, R71.reuse ;  /* 0x000000ffff437224 */ /* 0x100fe400078e0047 */
[----:B------:R-:W-:Y:S01]  /*51b0*/  STSM.16.M88.4 [R2+0x2d300], R8 ;  /* 0x02d3000802007844 */ /* 0x000fe20000000200 */
[----:B------:R-:W0:Y:S01]  /*51c0*/  MUFU.EX2 R12, R12 ;  /* 0x0000000c000c7308 */ /* 0x000e220000000800 */
[C---:B--2---:R-:W-:Y:S01]  /*51d0*/  FADD.FTZ R3, R49.reuse, R20 ;  /* 0x0000001431037221 */ /* 0x044fe20000010000 */
[----:B------:R-:W-:Y:S01]  /*51e0*/  F2FP.BF16.F32.PACK_AB R46, R49, R32 ;  /* 0x00000020312e723e */ /* 0x000fe200000010ff */
[----:B------:R-:W-:-:S02]  /*51f0*/  IMAD.MOV.U32 R49, RZ, RZ, R71 ;  /* 0x000000ffff317224 */ /* 0x000fc400078e0047 */
[----:B------:R-:W-:-:S03]  /*5200*/  IMAD.MOV.U32 R32, RZ, RZ, R71 ;  /* 0x000000ffff207224 */ /* 0x000fc600078e0047 */
[----:B------:R-:W2:Y:S01]  /*5210*/  MUFU.EX2 R73, R73 ;  /* 0x0000004900497308 */ /* 0x000ea20000000800 */
[C---:B-1----:R-:W-:Y:S01]  /*5220*/  FADD.FTZ R24, R69.reuse, R24 ;  /* 0x0000001845187221 */ /* 0x042fe20000010000 */
[----:B------:R-:W-:Y:S01]  /*5230*/  F2FP.BF16.F32.PACK_AB R47, R69, R80 ;  /* 0x00000050452f723e */ /* 0x000fe200000010ff */
[----:B------:R-:W-:-:S04]  /*5240*/  IMAD.MOV.U32 R69, RZ, RZ, R71 ;  /* 0x000000ffff457224 */ /* 0x000fc800078e0047 */
[----:B------:R1:W-:Y:S01]  /*5250*/  STSM.16.M88.4 [R2+0x2eb00], R44 ;  /* 0x02eb002c02007844 */ /* 0x0003e20000000200 */
[----:B------:R-:W3:Y:S01]  /*5260*/  MUFU.EX2 R51, R51 ;  /* 0x0000003300337308 */ /* 0x000ee20000000800 */
[----:B0-----:R-:W-:-:S07]  /*5270*/  FADD.FTZ R4, R12, R3 ;  /* 0x000000030c047221 */ /* 0x001fce0000010000 */
[----:B------:R-:W0:Y:S01]  /*5280*/  MUFU.EX2 R14, R14 ;  /* 0x0000000e000e7308 */ /* 0x000e220000000800 */
[----:B--2---:R-:W-:Y:S01]  /*5290*/  FADD.FTZ R3, R73, R24 ;  /* 0x0000001849037221 */ /* 0x004fe20000010000 */
[--C-:B------:R-:W-:Y:S02]  /*52a0*/  IMAD.MOV.U32 R24, RZ, RZ, R71.reuse ;  /* 0x000000ffff187224 */ /* 0x100fe400078e0047 */
[----:B-1----:R-:W-:-:S04]  /*52b0*/  IMAD.MOV.U32 R47, RZ, RZ, R71 ;  /* 0x000000ffff2f7224 */ /* 0x002fc800078e0047 */
[----:B------:R-:W1:Y:S01]  /*52c0*/  MUFU.EX2 R57, R57 ;  /* 0x0000003900397308 */ /* 0x000e620000000800 */
[C---:B---3--:R-:W-:Y:S01]  /*52d0*/  F2FP.BF16.F32.PACK_AB R72, R51.reuse, R12 ;  /* 0x0000000c3348723e */ /* 0x048fe200000010ff */
[----:B------:R-:W-:Y:S01]  /*52e0*/  FADD.FTZ R5, R51, R4 ;  /* 0x0000000433057221 */ /* 0x000fe20000010000 */
[--C-:B------:R-:W-:Y:S02]  /*52f0*/  IMAD.MOV.U32 R51, RZ, RZ, R71.reuse ;  /* 0x000000ffff337224 */ /* 0x100fe400078e0047 */
[--C-:B------:R-:W-:Y:S02]  /*5300*/  IMAD.MOV.U32 R46, RZ, RZ, R71.reuse ;  /* 0x000000ffff2e7224 */ /* 0x100fe400078e0047 */
[----:B------:R-:W-:Y:S01]  /*5310*/  IMAD.MOV.U32 R45, RZ, RZ, R71 ;  /* 0x000000ffff2d7224 */ /* 0x000fe200078e0047 */
[----:B------:R-:W2:Y:S01]  /*5320*/  MUFU.EX2 R76, R76 ;  /* 0x0000004c004c7308 */ /* 0x000ea20000000800 */
[----:B0-----:R-:W-:Y:S01]  /*5330*/  FADD.FTZ R4, R14, R5 ;  /* 0x000000050e047221 */ /* 0x001fe20000010000 */
[----:B------:R-:W-:-:S06]  /*5340*/  IMAD.MOV.U32 R44, RZ, RZ, R71 ;  /* 0x000000ffff2c7224 */ /* 0x000fcc00078e0047 */
[----:B------:R-:W-:Y:S01]  /*5350*/  MUFU.EX2 R66, R66 ;  /* 0x0000004200427308 */ /* 0x000fe20000000800 */
[C---:B-1----:R-:W-:Y:S01]  /*5360*/  F2FP.BF16.F32.PACK_AB R74, R57.reuse, R14 ;  /* 0x0000000e394a723e */ /* 0x042fe200000010ff */
[----:B------:R-:W-:Y:S01]  /*5370*/  FADD.FTZ R4, R57, R4 ;  /* 0x0000000439047221 */ /* 0x000fe20000010000 */
[----:B------:R-:W-:-:S05]  /*5380*/  IMAD.MOV.U32 R57, RZ, RZ, R71 ;  /* 0x000000ffff397224 */ /* 0x000fca00078e0047 */
[----:B------:R-:W0:Y:S01]  /*5390*/  MUFU.EX2 R65, R65 ;  /* 0x0000004100417308 */ /* 0x000e220000000800 */
[C---:B--2---:R-:W-:Y:S01]  /*53a0*/  F2FP.BF16.F32.PACK_AB R73, R76.reuse, R73 ;  /* 0x000000494c49723e */ /* 0x044fe200000010ff */
[----:B------:R-:W-:Y:S01]  /*53b0*/  FADD.FTZ R3, R76, R3 ;  /* 0x000000034c037221 */ /* 0x000fe20000010000 */
[----:B0-----:R-:W-:-:S03]  /*53c0*/  F2FP.BF16.F32.PACK_AB R75, R65, R66 ;  /* 0x00000042414b723e */ /* 0x001fc600000010ff */
[----:B------:R-:W-:Y:S02]  /*53d0*/  FADD.FTZ R66, R66, R3 ;  /* 0x0000000342427221 */ /* 0x000fe40000010000 */
[----:B------:R0:W-:Y:S02]  /*53e0*/  STSM.16.M88.4 [R2+0x30300], R72 ;  /* 0x0303004802007844 */ /* 0x0001e40000000200 */
[----:B------:R-:W-:Y:S01]  /*53f0*/  FADD.FTZ R3, R65, R66 ;  /* 0x0000004241037221 */ /* 0x000fe20000010000 */
[--C-:B------:R-:W-:Y:S01]  /*5400*/  IMAD.MOV.U32 R66, RZ, RZ, R71.reuse ;  /* 0x000000ffff427224 */ /* 0x100fe200078e0047 */
[----:B------:R1:W-:Y:S06]  /*5410*/  MEMBAR.ALL.CTA ;  /* 0x0000000000007992 */ /* 0x0003ec0000008000 */
[----:B-1----:R-:W1:Y:S01]  /*5420*/  FENCE.VIEW.ASYNC.S ;  /* 0x00000000000073c6 */ /* 0x002e620000000000 */
[----:B------:R-:W-:Y:S01]  /*5430*/  IMAD.MOV.U32 R65, RZ, RZ, R71 ;  /* 0x000000ffff417224 */ /* 0x000fe200078e0047 */
[----:B-1----:R-:W-:Y:S01]  /*5440*/  NOP ;  /* 0x0000000000007918 */ /* 0x002fe20000000000 */
[----:B------:R-:W-:Y:S05]  /*5450*/  @!P2 BRA `(.L_x_9930) ;  /* 0x0000004000c8a947 */ /* 0x000fea0003800000 */
        /* <DEDUP_REMOVED lines=28> */
.L_x_9939:
        /* <DEDUP_REMOVED lines=10> */
.L_x_9932:
[----:B------:R-:W-:Y:S01]  /*56c0*/  ULEA UR4, UR36, UR37, 0x3 ;  /* 0x0000002524047291 */ /* 0x000fe2000f8e183f */
[----:B------:R-:W-:-:S05]  /*56d0*/  IMAD.U32 R0, RZ, RZ, UR38 ;  /* 0x00000026ff007e24 */ /* 0x000fca000f8e00ff */
[----:B------:R-:W-:-:S04]  /*56e0*/  SHF.L.U32 R0, R0, 0x1f, RZ ;  /* 0x0000001f00007819 */ /* 0x000fc800000006ff */
[----:B------:R1:W2:Y:S01]  /*56f0*/  SYNCS.PHASECHK.TRANS64.TRYWAIT P2, [UR4+0x31c30], R0 ;  /* 0x031c3000ff0075a7 */ /* 0x0002a20008040144 */
[----:B------:R-:W-:Y:S05]  /*5700*/  @!P0 BRA `(.L_x_9933) ;  /* 0x0000000000048947 */ /* 0x000fea0003800000 */
[----:B------:R-:W-:Y:S01]  /*5710*/  BPT.TRAP 0x1 ;  /* 0x000000040000795c */ /* 0x000fe20000300000 */
.L_x_9933:
[----:B--2---:R-:W-:Y:S05]  /*5720*/  @P2 BRA `(.L_x_9931) ;  /* 0x0000000000082947 */ /* 0x004fea0003800000 */
[----:B------:R-:W2:Y:S02]  /*5730*/  SYNCS.PHASECHK.TRANS64.TRYWAIT P2, [UR4+0x31c30], R0 ;  /* 0x031c3000ff0075a7 */ /* 0x000ea40008040144 */
[----:B--2---:R-:W-:Y:S05]  /*5740*/  @!P2 BRA `(.L_x_9934) ;  /* 0x000000e80080a947 */ /* 0x004fea0003800000 */
.L_x_9931:
[----:B------:R-:W3:Y:S01]  /*5750*/  S2R R8, SR_TID.X ;  /* 0x0000000000087919 */ /* 0x000ee20000002100 */
        /* <DEDUP_REMOVED lines=29> */
[----:B-12---:R-:W-:Y:S01]  /*5930*/  VIADD R0, R8, 0x8 ;  /* 0x0000000808007836 */ /* 0x006fe20000000000 */
        /* <DEDUP_REMOVED lines=63> */
[----:B0-----:R-:W-:-:S06]  /*5d30*/  WARPGROUP.ARRIVE ;  /* 0x00000000000079c5 */ /* 0x001fcc0000000000 */
        /* <DEDUP_REMOVED lines=261> */
.L_x_9936:
[----:B------:R-:W-:Y:S01]  /*6d90*/  ULEA UR4, UR6, UR37, 0x3 ;  /* 0x0000002506047291 */ /* 0x000fe2000f8e183f */
[----:B------:R-:W-:-:S05]  /*6da0*/  IMAD.U32 R0, RZ, RZ, UR39 ;  /* 0x00000027ff007e24 */ /* 0x000fca000f8e00ff */
[----:B------:R-:W-:-:S04]  /*6db0*/  SHF.L.U32 R0, R0, 0x1f, RZ ;  /* 0x0000001f00007819 */ /* 0x000fc800000006ff */
[----:B------:R0:W1:Y:S01]  /*6dc0*/  SYNCS.PHASECHK.TRANS64.TRYWAIT P2, [UR4+0x31c50], R0 ;  /* 0x031c5000ff0075a7 */ /* 0x0000620008040144 */
[----:B------:R-:W-:Y:S05]  /*6dd0*/  @!P0 BRA `(.L_x_9937) ;  /* 0x0000000000048947 */ /* 0x000fea0003800000 */
[----:B------:R-:W-:Y:S01]  /*6de0*/  BPT.TRAP 0x1 ;  /* 0x000000040000795c */ /* 0x000fe20000300000 */
.L_x_9937:
[----:B-1----:R-:W-:Y:S05]  /*6df0*/  @P2 BRA `(.L_x_9935) ;  /* 0x0000000000082947 */ /* 0x002fea0003800000 */
[----:B------:R-:W1:Y:S02]  /*6e00*/  SYNCS.PHASECHK.TRANS64.TRYWAIT P2, [UR4+0x31c50], R0 ;  /* 0x031c5000ff0075a7 */ /* 0x000e640008040144 */
[----:B-1----:R-:W-:Y:S05]  /*6e10*/  @!P2 BRA `(.L_x_9938) ;  /* 0x000000d000e4a947 */ /* 0x002fea0003800000 */
.L_x_9935:
        /* <DEDUP_REMOVED lines=9> */
[----:B-1----:R-:W-:Y:S01]  /*6eb0*/  IMAD.MOV.U32 R9, RZ, RZ, -0x2 ;  /* 0xfffffffeff097424 */ /* 0x002fe200078e00ff */
[----:B------:R-:W-:Y:S01]  /*6ec0*/  UMOV UR32, UR10 ;  /* 0x0000000a00207c82 */ /* 0x000fe20008000000 */
[----:B------:R-:W-:Y:S01]  /*6ed0*/  UMOV UR39, UR38 ;  /* 0x0000002600277c82 */ /* 0x000fe20008000000 */
[----:B------:R-:W-:-:S04]  /*6ee0*/  ULOP3.LUT UR4, UR4, 0x2400000, URZ, 0xfc, !UPT ;  /* 0x0240000004047892 */ /* 0x000fc8000f8efc3f */
[----:B------:R-:W-:Y:S02]  /*6ef0*/  UIMAD UR11, UR6, 0x6c0, UR4 ;  /* 0x000006c0060b78a4 */ /* 0x000fe4000f8e0204 */
[----:B------:R-:W-:-:S04]  /*6f00*/  UIMAD UR4, UR61, 0xc0, URZ ;  /* 0x000000c03d0478a4 */ /* 0x000fc8000f8e023f */
[----:B------:R-:W-:Y:S01]  /*6f10*/  UIMAD UR4, UR7, -0x90, UR4 ;  /* 0xffffff70070478a4 */ /* 0x000fe2000f8e0204 */
[----:B------:R-:W-:Y:S02]  /*6f20*/  UMOV UR34, UR11 ;  /* 0x0000000b00227c82 */ /* 0x000fe40008000000 */
[----:B------:R-:W-:Y:S01]  /*6f30*/  HGMMA.64x96x16.F32.BF16 R24, gdesc[UR32].tnspB, R24, gsb0 ;  /* 0x41600000201879f0 */ /* 0x000fe20008001818 */
[----:B------:R-:W-:Y:S02]  /*6f40*/  UIADD3 UR32, UR10, 0x180, URZ ;  /* 0x000001800a207890 */ /* 0x000fe4000fffe03f */
[----:B------:R-:W-:Y:S01]  /*6f50*/  UIADD3 UR34, UR11, 0x40, URZ ;  /* 0x000000400b227890 */ /* 0x000fe2000fffe03f */
[----:B------:R-:W-:Y:S01]  /*6f60*/  UMOV UR33, 0xc0000010 ;  /* 0xc000001000217882 */ /* 0x000fe20000000000 */
[----:B------:R-:W-:Y:S01]  /*6f70*/  UMOV UR35, 0x80000020 ;  /* 0x8000002000237882 */ /* 0x000fe20000000000 */
[----:B------:R-:W-:-:S04]  /*6f80*/  UIADD3 UR4, UR4, 0x1, UR15 ;  /* 0x0000000104047890 */ /* 0x000fc8000fffe00f */
[----:B------:R-:W-:-:S03]  /*6f90*/  UIADD3 UR4, UR4, -UR14, URZ ;  /* 0x8000000e04047290 */ /* 0x000fc6000fffe03f */
[----:B------:R-:W-:-:S03]  /*6fa0*/  ULDC UR14, c[0x0][0x988] ;  /* 0x00026200000e7ab9 */ /* 0x000fc60000000800 */
[----:B------:R-:W-:Y:S01]  /*6fb0*/  IMAD R8, R22, R9, UR4 ;  /* 0x0000000416087e24 */ /* 0x000fe2000f8e0209 */
[----:B------:R-:W-:Y:S01]  /*6fc0*/  UMOV UR4, UR14 ;  /* 0x0000000e00047c82 */ /* 0x000fe20008000000 */
[----:B------:R-:W-:Y:S02]  /*6fd0*/  R2UR UR14, R6 ;  /* 0x00000000060e72ca */ /* 0x000fe400000e0000 */
[----:B------:R-:W-:-:S04]  /*6fe0*/  IMAD.IADD R8, R23, 0x1, R8 ;  /* 0x0000000117087824 */ /* 0x000fc800078e0208 */
[C---:B------:R-:W-:Y:S01]  /*6ff0*/  VIADD R13, R8.reuse, 0x8 ;  /* 0x00000008080d7836 */ /* 0x040fe20000000000 */
[C---:B------:R-:W-:Y:S02]  /*7000*/  ISETP.GT.AND P2, PT, R8.reuse, RZ, PT ;  /* 0x000000ff0800720c */ /* 0x040fe40003f44270 */
[----:B------:R-:W-:Y:S02]  /*7010*/  ISETP.GT.AND P3, PT, R8, 0x1, PT ;  /* 0x000000010800780c */ /* 0x000fe40003f64270 */
[----:B------:R-:W-:Y:S02]  /*7020*/  FSEL R136, R136, -INF , P2 ;  /* 0xff80000088887808 */ /* 0x000fe40001000000 */
[----:B------:R-:W-:Y:S01]  /*7030*/  ISETP.GT.AND P2, PT, R8, 0x8, PT ;  /* 0x000000080800780c */ /* 0x000fe20003f44270 */
[----:B------:R-:W-:Y:S01]  /*7040*/  UISETP.GT.AND UP0, UPT, UR7, UR14, UPT ;  /* 0x0000000e0700728c */ /* 0x000fe2000bf04270 */
        /* <DEDUP_REMOVED lines=34> */
[----:B------:R-:W-:Y:S02]  /*7270*/  WARPGROUP.DEPBAR.LE gsb0, 0x0 ;  /* 0x00008000000079c5 */ /* 0x000fe40000010000 */
[----:B------:R-:W-:Y:S01]  /*7280*/  WARPGROUP.ARRIVE ;  /* 0x00000000000079c5 */ /* 0x000fe20000000000 */
[----:B------:R-:W-:Y:S02]  /*7290*/  FMNMX.FTZ R9, R125, R0, !PT ;  /* 0x000000007d097209 */ /* 0x000fe40007810000 */
[----:B------:R-:W-:Y:S02]  /*72a0*/  ISETP.GT.AND P2, PT, R8, 0x38, PT ;  /* 0x000000380800780c */ /* 0x000fe40003f44270 */
[----:B------:R-:W-:Y:S01]  /*72b0*/  FSEL R113, R113, -INF , P3 ;  /* 0xff80000071717808 */ /* 0x000fe20001800000 */
[----:B------:R-:W-:Y:S01]  /*72c0*/  HGMMA.64x96x16.F32.BF16 R24, gdesc[UR32].tnspB, R24, gsb0 ;  /* 0x41600000201879f0 */ /* 0x000fe20008001818 */
[----:B------:R-:W-:Y:S01]  /*72d0*/  UIADD3 UR32, UR10, 0x300, URZ ;  /* 0x000003000a207890 */ /* 0x000fe2000fffe03f */
[----:B------:R-:W-:Y:S01]  /*72e0*/  FMNMX.FTZ R0, R112, R9, !PT ;  /* 0x0000000970007209 */ /* 0x000fe20007810000 */
[----:B------:R-:W-:Y:S01]  /*72f0*/  UIADD3 UR34, UR11, 0x80, URZ ;  /* 0x000000800b227890 */ /* 0x000fe2000fffe03f */
[----:B------:R-:W-:Y:S01]  /*7300*/  ISETP.GT.AND P3, PT, R8, 0x39, PT ;  /* 0x000000390800780c */ /* 0x000fe20003f64270 */
[----:B------:R-:W-:Y:S01]  /*7310*/  UMOV UR33, 0xc0000010 ;  /* 0xc000001000217882 */ /* 0x000fe20000000000 */
[----:B------:R-:W-:Y:S01]  /*7320*/  UMOV UR35, 0x80000020 ;  /* 0x8000002000237882 */ /* 0x000fe20000000000 */
        /* <DEDUP_REMOVED lines=47> */
[----:B------:R-:W-:Y:S01]  /*7620*/  ISETP.GT.AND P3, PT, R8, 0x79, PT ;  /* 0x000000790800780c */ /* 0x000fe20003f64270 */
[----:B------:R-:W-:Y:S02]  /*7630*/  WARPGROUP.DEPBAR.LE gsb0, 0x0 ;  /* 0x00008000000079c5 */ /* 0x000fe40000010000 */
[----:B------:R-:W-:Y:S01]  /*7640*/  WARPGROUP.ARRIVE ;  /* 0x00000000000079c5 */ /* 0x000fe20000000000 */
[----:B------:R-:W-:-:S02]  /*7650*/  FSEL R84, R84, -INF , P2 ;  /* 0xff80000054547808 */ /* 0x000fc40001000000 */
        /* <DEDUP_REMOVED lines=19> */
[----:B------:R-:W-:Y:S02]  /*7790*/  FMNMX.FTZ R0, R76, R9, !PT ;  /* 0x000000094c007209 */ /* 0x000fe40007810000 */
[----:B------:R-:W-:Y:S02]  /*77a0*/  ISETP.GT.AND P3, PT, R13, RZ, PT ;  /* 0x000000ff0d00720c */ /* 0x000fe40003f64270 */
[----:B------:R-:W-:-:S02]  /*77b0*/  FMNMX.FTZ R9, R77, R0, !PT ;  /* 0x000000004d097209 */ /* 0x000fc40007810000 */
[C---:B------:R-:W-:Y:S02]  /*77c0*/  ISETP.GT.AND P4, PT, R13.reuse, 0x1, PT ;  /* 0x000000010d00780c */ /* 0x040fe40003f84270 */
[----:B------:R-:W-:Y:S01]  /*77d0*/  FSEL R138, R138, -INF , P3 ;  /* 0xff8000008a8a7808 */ /* 0x000fe20001800000 */
[----:B------:R-:W0:Y:S01]  /*77e0*/  SHFL.BFLY PT, R0, R9, 0x2, 0x1f ;  /* 0x0c401f0009007f89 */ /* 0x000e2200000e0000 */
[----:B------:R-:W-:Y:S02]  /*77f0*/  ISETP.GT.AND P5, PT, R13, 0x8, PT ;  /* 0x000000080d00780c */ /* 0x000fe40003fa4270 */
[----:B------:R-:W-:Y:S02]  /*7800*/  FSEL R139, R139, -INF , P4 ;  /* 0xff8000008b8b7808 */ /* 0x000fe40002000000 */
[----:B------:R-:W-:Y:S02]  /*7810*/  FMNMX.FTZ R20, R138, R5, !PT ;  /* 0x000000058a147209 */ /* 0x000fe40007810000 */
[----:B------:R-:W-:-:S02]  /*7820*/  ISETP.GT.AND P6, PT, R13, 0x9, PT ;  /* 0x000000090d00780c */ /* 0x000fc40003fc4270 */
[----:B------:R-:W-:Y:S02]  /*7830*/  FSEL R142, R142, -INF , P5 ;  /* 0xff8000008e8e7808 */ /* 0x000fe40002800000 */
[----:B------:R-:W-:Y:S02]  /*7840*/  FMNMX.FTZ R21, R139, R20, !PT ;  /* 0x000000148b157209 */ /* 0x000fe40007810000 */
[----:B------:R-:W-:Y:S02]  /*7850*/  FSEL R143, R143, -INF , P6 ;  /* 0xff8000008f8f7808 */ /* 0x000fe40003000000 */
[C---:B------:R-:W-:Y:S02]  /*7860*/  ISETP.GT.AND P3, PT, R13.reuse, 0x10, PT ;  /* 0x000000100d00780c */ /* 0x040fe40003f64270 */
[----:B------:R-:W-:Y:S02]  /*7870*/  ISETP.GT.AND P4, PT, R13, 0x11, PT ;  /* 0x000000110d00780c */ /* 0x000fe40003f84270 */
[----:B------:R-:W-:-:S02]  /*7880*/  FSEL R130, R130, -INF , P3 ;  /* 0xff80000082827808 */ /* 0x000fc40001800000 */
[----:B------:R-:W-:Y:S02]  /*7890*/  ISETP.GT.AND P5, PT, R13, 0x18, PT ;  /* 0x000000180d00780c */ /* 0x000fe40003fa4270 */
[----:B------:R-:W-:Y:S02]  /*78a0*/  FSEL R131, R131, -INF , P4 ;  /* 0xff80000083837808 */ /* 0x000fe40002000000 */
[----:B0-----:R-:W-:Y:S02]  /*78b0*/  FMNMX.FTZ R10, R9, R0, !PT ;  /* 0x00000000090a7209 */ /* 0x001fe40007810000 */
[----:B------:R-:W-:Y:S02]  /*78c0*/  ISETP.GT.AND P6, PT, R13, 0x19, PT ;  /* 0x000000190d00780c */ /* 0x000fe40003fc4270 */
[----:B------:R-:W-:Y:S01]  /*78d0*/  FSEL R134, R134, -INF , P5 ;  /* 0xff80000086867808 */ /* 0x000fe20002800000 */
[----:B------:R-:W0:Y:S01]  /*78e0*/  SHFL.BFLY PT, R11, R10, 0x1, 0x1f ;  /* 0x0c201f000a0b7f89 */ /* 0x000e2200000e0000 */
[----:B------:R-:W-:-:S02]  /*78f0*/  FSEL R135, R135, -INF , P6 ;  /* 0xff80000087877808 */ /* 0x000fc40003000000 */
[C---:B------:R-:W-:Y:S02]  /*7900*/  ISETP.GT.AND P3, PT, R13.reuse, 0x20, PT ;  /* 0x000000200d00780c */ /* 0x040fe40003f64270 */
[C---:B------:R-:W-:Y:S02]  /*7910*/  ISETP.GT.AND P4, PT, R13.reuse, 0x21, PT ;  /* 0x000000210d00780c */ /* 0x040fe40003f84270 */
[----:B------:R-:W-:Y:S02]  /*7920*/  FSEL R122, R122, -INF , P3 ;  /* 0xff8000007a7a7808 */ /* 0x000fe40001800000 */
[----:B------:R-:W-:Y:S02]  /*7930*/  ISETP.GT.AND P5, PT, R13, 0x28, PT ;  /* 0x000000280d00780c */ /* 0x000fe40003fa4270 */
[----:B------:R-:W-:Y:S02]  /*7940*/  FSEL R123, R123, -INF , P4 ;  /* 0xff8000007b7b7808 */ /* 0x000fe40002000000 */
[----:B------:R-:W-:-:S02]  /*7950*/  ISETP.GT.AND P6, PT, R13, 0x29, PT ;  /* 0x000000290d00780c */ /* 0x000fc40003fc4270 */
[----:B------:R-:W-:Y:S02]  /*7960*/  FSEL R126, R126, -INF , P5 ;  /* 0xff8000007e7e7808 */ /* 0x000fe40002800000 */
[----:B------:R-:W-:Y:S02]  /*7970*/  FSEL R127, R127, -INF , P6 ;  /* 0xff8000007f7f7808 */ /* 0x000fe40003000000 */
[C---:B------:R-:W-:Y:S02]  /*7980*/  ISETP.GT.AND P3, PT, R13.reuse, 0x30, PT ;  /* 0x000000300d00780c */ /* 0x040fe40003f64270 */
[----:B------:R-:W-:Y:S02]  /*7990*/  ISETP.GT.AND P4, PT, R13, 0x31, PT ;  /* 0x000000310d00780c */ /* 0x000fe40003f84270 */
[----:B------:R-:W-:Y:S02]  /*79a0*/  FSEL R114, R114, -INF , P3 ;  /* 0xff80000072727808 */ /* 0x000fe40001800000 */
[----:B0-----:R-:W-:-:S02]  /*79b0*/  FMNMX.FTZ R0, R10, R11, !PT ;  /* 0x0000000b0a007209 */ /* 0x001fc40007810000 */
[C---:B------:R-:W-:Y:S02]  /*79c0*/  ISETP.GT.AND P5, PT, R13.reuse, 0x38, PT ;  /* 0x000000380d00780c */ /* 0x040fe40003fa4270 */
[C---:B------:R-:W-:Y:S01]  /*79d0*/  FSETP.NEU.FTZ.AND P2, PT, R0.reuse, -INF , PT ;  /* 0xff8000000000780b */ /* 0x040fe20003f5d000 */
[----:B------:R-:W-:Y:S01]  /*79e0*/  FMUL.FTZ R11, R0, UR4 ;  /* 0x00000004000b7c20 */ /* 0x000fe20008410000 */
[----:B------:R-:W-:Y:S02]  /*79f0*/  ISETP.GT.AND P6, PT, R13, 0x39, PT ;  /* 0x000000390d00780c */ /* 0x000fe40003fc4270 */
[----:B------:R-:W-:Y:S02]  /*7a00*/  FSEL R118, R118, -INF , P5 ;  /* 0xff80000076767808 */ /* 0x000fe40002800000 */
[----:B------:R-:W-:Y:S01]  /*7a10*/  FSEL R9, R11, RZ, P2 ;  /* 0x000000ff0b097208 */ /* 0x000fe20001000000 */
[----:B------:R-:W-:Y:S02]  /*7a20*/  WARPGROUP.DEPBAR.LE gsb0, 0x0 ;  /* 0x00008000000079c5 */ /* 0x000fe40000010000 */
[----:B------:R-:W-:Y:S01]  /*7a30*/  WARPGROUP.ARRIVE ;  /* 0x00000000000079c5 */ /* 0x000fe20000000000 */
[----:B------:R-:W-:Y:S01]  /*7a40*/  FSEL R119, R119, -INF , P6 ;  /* 0xff80000077777808 */ /* 0x000fe20003000000 */
[--C-:B------:R-:W-:Y:S01]  /*7a50*/  FFMA.FTZ R14, R128, UR4, -R9.reuse ;  /* 0x00000004800e7c23 */ /* 0x100fe20008010809 */
[----:B------:R-:W-:Y:S01]  /*7a60*/  FMNMX.FTZ R128, R142, R21, !PT ;  /* 0x000000158e807209 */ /* 0x000fe20007810000 */
[--C-:B------:R-:W-:Y:S01]  /*7a70*/  FFMA.FTZ R15, R129, UR4, -R9.reuse ;  /* 0x00000004810f7c23 */ /* 0x100fe20008010809 */
[--C-:B------:R-:W-:Y:S01]  /*7a80*/  FFMA.FTZ R132, R132, UR4, -R9.reuse ;  /* 0x0000000484847c23 */ /* 0x100fe20008010809 */
[----:B------:R-:W-:Y:S01]  /*7a90*/  HGMMA.64x96x16.F32.BF16 R24, gdesc[UR32].tnspB, R24, gsb0 ;  /* 0x41600000201879f0 */ /* 0x000fe20008001818 */
[----:B------:R-:W-:Y:S01]  /*7aa0*/  UIADD3 UR32, UR10, 0x600, URZ ;  /* 0x000006000a207890 */ /* 0x000fe2000fffe03f */
[----:B------:R-:W-:Y:S01]  /*7ab0*/  FMNMX.FTZ R129, R143, R128, !PT ;  /* 0x000000808f817209 */ /* 0x000fe20007810000 */
[----:B------:R-:W-:Y:S01]  /*7ac0*/  UIADD3 UR34, UR11, 0x100, URZ ;  /* 0x000001000b227890 */ /* 0x000fe2000fffe03f */
[----:B------:R0:W-:Y:S01]  /*7ad0*/  MUFU.EX2 R20, R132 ;  /* 0x0000008400147308 */ /* 0x0001e20000000800 */
[----:B------:R-:W-:Y:S01]  /*7ae0*/  UMOV UR33, 0xc0000010 ;  /* 0xc000001000217882 */ /* 0x000fe20000000000 */
[----:B------:R-:W-:Y:S01]  /*7af0*/  UMOV UR35, 0x80000020 ;  /* 0x8000002000237882 */ /* 0x000fe20000000000 */
[----:B------:R-:W-:Y:S01]  /*7b00*/  FMNMX.FTZ R128, R130, R129, !PT ;  /* 0x0000008182807209 */ /* 0x000fe20007810000 */
[--C-:B------:R-:W-:Y:S01]  /*7b10*/  FFMA.FTZ R21, R133, UR4, -R9.reuse ;  /* 0x0000000485157c23 */ /* 0x100fe20008010809 */
[----:B------:R-:W-:Y:S01]  /*7b20*/  ISETP.GT.AND P3, PT, R13, 0x40, PT ;  /* 0x000000400d00780c */ /* 0x000fe20003f64270 */
[--C-:B------:R-:W-:Y:S01]  /*7b30*/  FFMA.FTZ R133, R116, UR4, -R9.reuse ;  /* 0x0000000474857c23 */ /* 0x100fe20008010809 */
[----:B------:R-:W-:Y:S01]  /*7b40*/  FMNMX.FTZ R129, R131, R128, !PT ;  /* 0x0000008083817209 */ /* 0x000fe20007810000 */
[--C-:B------:R-:W-:Y:S01]  /*7b50*/  FFMA.FTZ R10, R136, UR4, -R9.reuse ;  /* 0x00000004880a7c23 */ /* 0x100fe20008010809 */
[--C-:B0-----:R-:W-:Y:S01]  /*7b60*/  FFMA.FTZ R132, R125, UR4, -R9.reuse ;  /* 0x000000047d847c23 */ /* 0x101fe20008010809 */
[----:B------:R-:W-:Y:S01]  /*7b70*/  FSEL R125, R115, -INF , P4 ;  /* 0xff800000737d7808 */ /* 0x000fe20002000000 */
[--C-:B------:R-:W-:Y:S01]  /*7b80*/  FFMA.FTZ R136, R117, UR4, -R9.reuse ;  /* 0x0000000475887c23 */ /* 0x100fe20008010809 */
[----:B------:R-:W-:Y:S01]  /*7b90*/  FMNMX.FTZ R128, R134, R129, !PT ;  /* 0x0000008186807209 */ /* 0x000fe20007810000 */
[----:B------:R0:W-:Y:S01]  /*7ba0*/  MUFU.EX2 R115, R132 ;  /* 0x0000008400737308 */ /* 0x0001e20000000800 */
[----:B------:R-:W-:Y:S01]  /*7bb0*/  ISETP.GT.AND P4, PT, R13, 0x41, PT ;  /* 0x000000410d00780c */ /* 0x000fe20003f84270 */
[--C-:B------:R-:W-:Y:S01]  /*7bc0*/  FFMA.FTZ R11, R137, UR4, -R9.reuse ;  /* 0x00000004890b7c23 */ /* 0x100fe20008010809 */
[----:B------:R-:W-:Y:S01]  /*7bd0*/  FMNMX.FTZ R129, R135, R128, !PT ;  /* 0x0000008087817209 */ /* 0x000fe20007810000 */
[--C-:B------:R-:W-:Y:S01]  /*7be0*/  FFMA.FTZ R137, R108, UR4, -R9.reuse ;  /* 0x000000046c897c23 */ /* 0x100fe20008010809 */
[----:B------:R-:W-:Y:S01]  /*7bf0*/  ISETP.GT.AND P5, PT, R13, 0x48, PT ;  /* 0x000000480d00780c */ /* 0x000fe20003fa4270 */
[--C-:B------:R-:W-:Y:S01]  /*7c00*/  FFMA.FTZ R100, R100, UR4, -R9.reuse ;  /* 0x0000000464647c23 */ /* 0x100fe20008010809 */
[----:B------:R-:W-:Y:S01]  /*7c10*/  FMNMX.FTZ R128, R122, R129, !PT ;  /* 0x000000817a807209 */ /* 0x000fe20007810000 */
[----:B------:R-:W-:Y:S01]  /*7c20*/  MUFU.EX2 R10, R10 ;  /* 0x0000000a000a7308 */ /* 0x000fe20000000800 */
[--C-:B0-----:R-:W-:Y:S01]  /*7c30*/  FFMA.FTZ R132, R113, UR4, -R9.reuse ;  /* 0x0000000471847c23 */ /* 0x101fe20008010809 */
[----:B------:R-:W-:Y:S01]  /*7c40*/  FSEL R113, R106, -INF , P3 ;  /* 0xff8000006a717808 */ /* 0x000fe20001800000 */
[--C-:B------:R-:W-:Y:S01]  /*7c50*/  FFMA.FTZ R12, R140, UR4, -R9.reuse ;  /* 0x000000048c0c7c23 */ /* 0x100fe20008010809 */
[----:B------:R-:W-:Y:S01]  /*7c60*/  FMNMX.FTZ R129, R123, R128, !PT ;  /* 0x000000807b817209 */ /* 0x000fe20007810000 */
[--C-:B------:R-:W-:Y:S01]  /*7c70*/  FFMA.FTZ R141, R141, UR4, -R9.reuse ;  /* 0x000000048d8d7c23 */ /* 0x100fe20008010809 */
[----:B------:R-:W-:Y:S01]  /*7c80*/  FSEL R107, R107, -INF , P4 ;  /* 0xff8000006b6b7808 */ /* 0x000fe20002000000 */
[--C-:B------:R-:W-:Y:S01]  /*7c90*/  FFMA.FTZ R120, R120, UR4, -R9.reuse ;  /* 0x0000000478787c23 */ /* 0x100fe20008010809 */
[----:B------:R-:W-:Y:S01]  /*7ca0*/  FMNMX.FTZ R128, R126, R129, !PT ;  /* 0x000000817e807209 */ /* 0x000fe20007810000 */
[----:B------:R-:W-:Y:S01]  /*7cb0*/  MUFU.EX2 R106, R132 ;  /* 0x00000084006a7308 */ /* 0x000fe20000000800 */
[----:B------:R-:W-:Y:S01]  /*7cc0*/  ISETP.GT.AND P3, PT, R13, 0x49, PT ;  /* 0x000000490d00780c */ /* 0x000fe20003f64270 */
[--C-:B------:R-:W-:Y:S01]  /*7cd0*/  FFMA.FTZ R121, R121, UR4, -R9.reuse ;  /* 0x0000000479797c23 */ /* 0x100fe20008010809 */
[----:B------:R-:W-:Y:S01]  /*7ce0*/  FMNMX.FTZ R129, R127, R128, !PT ;  /* 0x000000807f817209 */ /* 0x000fe20007810000 */
[--C-:B------:R-:W-:Y:S01]  /*7cf0*/  FFMA.FTZ R124, R124, UR4, -R9.reuse ;  /* 0x000000047c7c7c23 */ /* 0x100fe20008010809 */
[----:B------:R-:W-:Y:S01]  /*7d00*/  FSEL R110, R110, -INF , P5 ;  /* 0xff8000006e6e7808 */ /* 0x000fe20002800000 */
        /* <DEDUP_REMOVED lines=28> */
[----:B0-----:R-:W-:Y:S01]  /*7ed0*/  FFMA.FTZ R136, R105, UR4, -R9 ;  /* 0x0000000469887c23 */ /* 0x001fe20008010809 */
[----:B------:R-:W-:-:S02]  /*7ee0*/  FMNMX.FTZ R128, R116, R129, !PT ;  /* 0x0000008174807209 */ /* 0x000fc40007810000 */
[----:B------:R-:W-:Y:S01]  /*7ef0*/  FSEL R129, R99, -INF , P4 ;  /* 0xff80000063817808 */ /* 0x000fe20002000000 */
[----:B------:R-:W-:Y:S01]  /*7f00*/  FFMA.FTZ R99, R104, UR4, -R9 ;  /* 0x0000000468637c23 */ /* 0x000fe20008010809 */
[----:B------:R-:W-:Y:S01]  /*7f10*/  FMNMX.FTZ R132, R117, R128, !PT ;  /* 0x0000008075847209 */ /* 0x000fe20007810000 */
[----:B------:R-:W-:Y:S01]  /*7f20*/  MUFU.EX2 R8, R141 ;  /* 0x0000008d00087308 */ /* 0x000fe20000000800 */
[----:B------:R-:W-:Y:S02]  /*7f30*/  FSEL R128, R102, -INF , P5 ;  /* 0xff80000066807808 */ /* 0x000fe40002800000 */
[----:B------:R-:W-:Y:S02]  /*7f40*/  FMNMX.FTZ R133, R129, R132, !PT ;  /* 0x0000008481857209 */ /* 0x000fe40007810000 */
[C---:B------:R-:W-:Y:S02]  /*7f50*/  ISETP.GT.AND P3, PT, R13.reuse, 0x60, PT ;  /* 0x000000600d00780c */ /* 0x040fe40003f64270 */
        /* <DEDUP_REMOVED lines=9> */
[----:B------:R-:W-:-:S02]  /*7ff0*/  ISETP.GT.AND P3, PT, R13, 0x69, PT ;  /* 0x000000690d00780c */ /* 0x000fc40003f64270 */
[----:B------:R-:W-:Y:S01]  /*8000*/  FSEL R94, R94, -INF , P5 ;  /* 0xff8000005e5e7808 */ /* 0x000fe20002800000 */
[----:B------:R-:W-:Y:S01]  /*8010*/  MUFU.EX2 R15, R15 ;  /* 0x0000000f000f7308 */ /* 0x000fe20000000800 */
[----:B------:R-:W-:Y:S01]  /*8020*/  FMNMX.FTZ R105, R91, R132, !PT ;  /* 0x000000845b697209 */ /* 0x000fe20007810000 */
[----:B------:R-:W-:Y:S01]  /*8030*/  FFMA.FTZ R132, R109, UR4, -R9 ;  /* 0x000000046d847c23 */ /* 0x000fe20008010809 */
[----:B------:R-:W-:Y:S01]  /*8040*/  FSEL R104, R95, -INF , P3 ;  /* 0xff8000005f687808 */ /* 0x000fe20001800000 */
[----:B------:R-:W-:Y:S02]  /*8050*/  WARPGROUP.DEPBAR.LE gsb0, 0x0 ;  /* 0x00008000000079c5 */ /* 0x000fe40000010000 */
[----:B------:R-:W-:Y:S01]  /*8060*/  WARPGROUP.ARRIVE ;  /* 0x00000000000079c5 */ /* 0x000fe20000000000 */
[----:B------:R-:W-:Y:S01]  /*8070*/  ISETP.GT.AND P3, PT, R13, 0x70, PT ;  /* 0x000000700d00780c */ /* 0x000fe20003f64270 */
[----:B------:R-:W-:Y:S01]  /*8080*/  MUFU.EX2 R95, R137 ;  /* 0x00000089005f7308 */ /* 0x000fe20000000800 */
[----:B------:R-:W-:-:S02]  /*8090*/  FMNMX.FTZ R133, R94, R105, !PT ;  /* 0x000000695e857209 */ /* 0x000fc40007810000 */
[C---:B------:R-:W-:Y:S01]  /*80a0*/  ISETP.GT.AND P4, PT, R13.reuse, 0x71, PT ;  /* 0x000000710d00780c */ /* 0x040fe20003f84270 */
[----:B------:R-:W-:Y:S01]  /*80b0*/  HGMMA.64x96x16.F32.BF16 R24, gdesc[UR32].tnspB, R24, gsb0 ;  /* 0x41600000201879f0 */ /* 0x000fe20008001818 */
[----:B------:R-:W-:Y:S01]  /*80c0*/  UIADD3 UR32, UR10, 0x780, URZ ;  /* 0x000007800a207890 */ /* 0x000fe2000fffe03f */
[----:B------:R-:W-:Y:S01]  /*80d0*/  FSEL R105, R82, -INF , P3 ;  /* 0xff80000052697808 */ /* 0x000fe20001800000 */
[----:B------:R-:W-:Y:S01]  /*80e0*/  UIADD3 UR34, UR11, 0x140, URZ ;  /* 0x000001400b227890 */ /* 0x000fe2000fffe03f */
[----:B------:R-:W-:Y:S01]  /*80f0*/  FMNMX.FTZ R108, R104, R133, !PT ;  /* 0x00000085686c7209 */ /* 0x000fe20007810000 */
[----:B------:R-:W-:Y:S01]  /*8100*/  UMOV UR33, 0xc0000010 ;  /* 0xc000001000217882 */ /* 0x000fe20000000000 */
[----:B------:R-:W-:Y:S01]  /*8110*/  UMOV UR35, 0x80000020 ;  /* 0x8000002000237882 */ /* 0x000fe20000000000 */
[----:B------:R-:W-:Y:S01]  /*8120*/  ISETP.GT.AND P5, PT, R13, 0x78, PT ;  /* 0x000000780d00780c */ /* 0x000fe20003fa4270 */
[----:B------:R-:W-:Y:S01]  /*8130*/  FFMA.FTZ R133, R96, UR4, -R9 ;  /* 0x0000000460857c23 */ /* 0x000fe20008010809 */
[----:B------:R-:W-:Y:S01]  /*8140*/  FSEL R83, R83, -INF , P4 ;  /* 0xff80000053537808 */ /* 0x000fe20002000000 */
[----:B------:R0:W-:Y:S01]  /*8150*/  MUFU.EX2 R82, R132 ;  /* 0x0000008400527308 */ /* 0x0001e20000000800 */
[----:B------:R-:W-:-:S02]  /*8160*/  FMNMX.FTZ R108, R105, R108, !PT ;  /* 0x0000006c696c7209 */ /* 0x000fc40007810000 */
[----:B------:R-:W-:Y:S02]  /*8170*/  ISETP.GT.AND P3, PT, R13, 0x79, PT ;  /* 0x000000790d00780c */ /* 0x000fe40003f64270 */
[----:B------:R-:W-:Y:S02]  /*8180*/  FSEL R86, R86, -INF , P5 ;  /* 0xff80000056567808 */ /* 0x000fe40002800000 */
[----:B------:R-:W-:Y:S01]  /*8190*/  FMNMX.FTZ R109, R83, R108, !PT ;  /* 0x0000006c536d7209 */ /* 0x000fe20007810000 */
[----:B------:R-:W-:Y:S01]  /*81a0*/  FFMA.FTZ R108, R97, UR4, -R9 ;  /* 0x00000004616c7c23 */ /* 0x000fe20008010809 */
[----:B------:R-:W-:Y:S01]  /*81b0*/  FSEL R96, R87, -INF , P3 ;  /* 0xff80000057607808 */ /* 0x000fe20001800000 */
[----:B------:R-:W-:Y:S01]  /*81c0*/  MUFU.EX2 R21, R21 ;  /* 0x0000001500157308 */ /* 0x000fe20000000800 */
[----:B------:R-:W-:Y:S02]  /*81d0*/  ISETP.GT.AND P3, PT, R13, 0x80, PT ;  /* 0x000000800d00780c */ /* 0x000fe40003f64270 */
[----:B------:R-:W-:-:S02]  /*81e0*/  FMNMX.FTZ R109, R86, R109, !PT ;  /* 0x0000006d566d7209 */ /* 0x000fc40007810000 */
[----:B------:R-:W-:Y:S02]  /*81f0*/  FSEL R97, R74, -INF , P3 ;  /* 0xff8000004a617808 */ /* 0x000fe40001800000 */
[C---:B------:R-:W-:Y:S01]  /*8200*/  ISETP.GT.AND P4, PT, R13.reuse, 0x81, PT ;  /* 0x000000810d00780c */ /* 0x040fe20003f84270 */
[----:B------:R1:W-:Y:S01]  /*8210*/  MUFU.EX2 R87, R133 ;  /* 0x0000008500577308 */ /* 0x0003e20000000800 */
[----:B------:R-:W-:Y:S02]  /*8220*/  FMNMX.FTZ R74, R96, R109, !PT ;  /* 0x0000006d604a7209 */ /* 0x000fe40007810000 */
[----:B------:R-:W-:Y:S02]  /*8230*/  ISETP.GT.AND P5, PT, R13, 0x88, PT ;  /* 0x000000880d00780c */ /* 0x000fe40003fa4270 */
[----:B------:R-:W-:Y:S02]  /*8240*/  FSEL R109, R75, -INF , P4 ;  /* 0xff8000004b6d7808 */ /* 0x000fe40002000000 */
[----:B------:R-:W-:Y:S01]  /*8250*/  FMNMX.FTZ R74, R97, R74, !PT ;  /* 0x0000004a614a7209 */ /* 0x000fe20007810000 */
[----:B------:R-:W-:Y:S01]  /*8260*/  MUFU.EX2 R120, R120 ;  /* 0x0000007800787308 */ /* 0x000fe20000000800 */
[----:B------:R-:W-:-:S02]  /*8270*/  ISETP.GT.AND P3, PT, R13, 0x89, PT ;  /* 0x000000890d00780c */ /* 0x000fc40003f64270 */
[----:B0-----:R-:W-:Y:S02]  /*8280*/  FSEL R132, R78, -INF , P5 ;  /* 0xff8000004e847808 */ /* 0x001fe40002800000 */
[----:B------:R-:W-:Y:S02]  /*8290*/  FMNMX.FTZ R13, R109, R74, !PT ;  /* 0x0000004a6d0d7209 */ /* 0x000fe40007810000 */
[----:B-1----:R-:W-:Y:S01]  /*82a0*/  FSEL R133, R79, -INF , P3 ;  /* 0xff8000004f857808 */ /* 0x002fe20001800000 */
[----:B------:R0:W-:Y:S01]  /*82b0*/  MUFU.EX2 R78, R100 ;  /* 0x00000064004e7308 */ /* 0x0001e20000000800 */
[----:B------:R-:W-:Y:S01]  /*82c0*/  FMNMX.FTZ R74, R132, R13, !PT ;  /* 0x0000000d844a7209 */ /* 0x000fe20007810000 */
[--C-:B------:R-:W-:Y:S01]  /*82d0*/  FFMA.FTZ R79, R101, UR4, -R9.reuse ;  /* 0x00000004654f7c23 */ /* 0x100fe20008010809 */
[----:B------:R-:W-:Y:S02]  /*82e0*/  FFMA.FTZ R101, R73, UR4, -R9 ;  /* 0x0000000449657c23 */ /* 0x000fe40008010809 */
[----:B------:R-:W-:-:S03]  /*82f0*/  FMNMX.FTZ R13, R133, R74, !PT ;  /* 0x0000004a850d7209 */ /* 0x000fc60007810000 */
[----:B------:R-:W-:Y:S01]  /*8300*/  MUFU.EX2 R121, R121 ;  /* 0x0000007900797308 */ /* 0x000fe20000000800 */
[----:B0-----:R-:W-:Y:S01]  /*8310*/  FFMA.FTZ R100, R72, UR4, -R9 ;  /* 0x0000000448647c23 */ /* 0x001fe20008010809 */
[----:B------:R-:W0:Y:S01]  /*8320*/  SHFL.BFLY PT, R74, R13, 0x2, 0x1f ;  /* 0x0c401f000d4a7f89 */ /* 0x000e2200000e0000 */
[----:B------:R-:W-:-:S05]  /*8330*/  FSEL R72, R0, RZ, P2 ;  /* 0x000000ff00487208 */ /* 0x000fca0001000000 */
[----:B------:R-:W-:Y:S01]  /*8340*/  FADD.FTZ R72, -R72, R7 ;  /* 0x0000000748487221 */ /* 0x000fe20000010100 */
[----:B------:R-:W-:Y:S03]  /*8350*/  MUFU.EX2 R124, R124 ;  /* 0x0000007c007c7308 */ /* 0x000fe60000000800 */
[----:B------:R-:W-:-:S05]  /*8360*/  FMUL.FTZ R72, R72, UR4 ;  /* 0x0000000448487c20 */ /* 0x000fca0008410000 */
[----:B------:R-:W-:Y:S08]  /*8370*/  MUFU.EX2 R112, R112 ;  /* 0x0000007000707308 */ /* 0x000ff00000000800 */
[----:B------:R-:W-:Y:S01]  /*8380*/  MUFU.EX2 R99, R99 ;  /* 0x0000006300637308 */ /* 0x000fe20000000800 */
[----:B0-----:R-:W-:-:S05]  /*8390*/  FMNMX.FTZ R74, R13, R74, !PT ;  /* 0x0000004a0d4a7209 */ /* 0x001fca0007810000 */
[----:B------:R-:W0:Y:S02]  /*83a0*/  SHFL.BFLY PT, R13, R74, 0x1, 0x1f ;  /* 0x0c201f004a0d7f89 */ /* 0x000e2400000e0000 */
[----:B------:R-:W-:Y:S08]  /*83b0*/  MUFU.EX2 R108, R108 ;  /* 0x0000006c006c7308 */ /* 0x000ff00000000800 */
[----:B------:R-:W-:Y:S08]  /*83c0*/  MUFU.EX2 R79, R79 ;  /* 0x0000004f004f7308 */ /* 0x000ff00000000800 */
[----:B------:R-:W-:Y:S01]  /*83d0*/  MUFU.EX2 R88, R88 ;  /* 0x0000005800587308 */ /* 0x000fe20000000800 */
[----:B------:R-:W-:-:S02]  /*83e0*/  WARPGROUP.DEPBAR.LE gsb0, 0x0 ;  /* 0x00008000000079c5 */ /* 0x000fc40000010000 */
[----:B------:R-:W-:Y:S01]  /*83f0*/  WARPGROUP.ARRIVE ;  /* 0x00000000000079c5 */ /* 0x000fe20000000000 */
[----:B0-----:R-:W-:Y:S01]  /*8400*/  FMNMX.FTZ R13, R74, R13, !PT ;  /* 0x0000000d4a0d7209 */ /* 0x001fe20007810000 */
[----:B------:R-:W-:-:S03]  /*8410*/  FFMA.FTZ R74, R77, UR4, -R9 ;  /* 0x000000044d4a7c23 */ /* 0x000fc60008010809 */
[----:B------:R-:W-:Y:S01]  /*8420*/  MUFU.EX2 R89, R89 ;  /* 0x0000005900597308 */ /* 0x000fe20000000800 */
[----:B------:R-:W-:Y:S01]  /*8430*/  HGMMA.64x96x16.F32.BF16 R24, gdesc[UR32].tnspB, R24, gsb0 ;  /* 0x41600000201879f0 */ /* 0x000fe20008001818 */
[----:B------:R-:W-:Y:S01]  /*8440*/  UIADD3 UR32, UR10, 0x900, URZ ;  /* 0x000009000a207890 */ /* 0x000fe2000fffe03f */
[C---:B------:R-:W-:Y:S01]  /*8450*/  FMUL.FTZ R136, R13.reuse, UR4 ;  /* 0x000000040d887c20 */ /* 0x040fe20008410000 */
[----:B------:R-:W-:Y:S01]  /*8460*/  UIADD3 UR34, UR11, 0x180, URZ ;  /* 0x000001800b227890 */ /* 0x000fe2000fffe03f */
[----:B------:R-:W-:Y:S01]  /*8470*/  FSETP.NEU.FTZ.AND P2, PT, R13, -INF , PT ;  /* 0xff8000000d00780b */ /* 0x000fe20003f5d000 */
[----:B------:R-:W-:Y:S01]  /*8480*/  UMOV UR33, 0xc0000010 ;  /* 0xc000001000217882 */ /* 0x000fe20000000000 */
[----:B------:R-:W-:Y:S01]  /*8490*/  UMOV UR35, 0x80000020 ;  /* 0x8000002000237882 */ /* 0x000fe20000000000 */
[----:B------:R0:W1:Y:S01]  /*84a0*/  MUFU.EX2 R77, R72 ;  /* 0x00000048004d7308 */ /* 0x0000620000000800 */
[----:B------:R-:W-:-:S05]  /*84b0*/  FSEL R136, R136, RZ, P2 ;  /* 0x000000ff88887208 */ /* 0x000fca0001000000 */
[--C-:B------:R-:W-:Y:S01]  /*84c0*/  FFMA.FTZ R137, R143, UR4, -R136.reuse ;  /* 0x000000048f897c23 */ /* 0x100fe20008010888 */
[--C-:B------:R-:W-:Y:S01]  /*84d0*/  FFMA.FTZ R75, R142, UR4, -R136.reuse ;  /* 0x000000048e4b7c23 */ /* 0x100fe20008010888 */
[----:B------:R-:W2:Y:S01]  /*84e0*/  S2R R143, SR_TID.X ;  /* 0x00000000008f7919 */ /* 0x000ea20000002100 */
[----:B0-----:R-:W-:Y:S01]  /*84f0*/  FSEL R72, R13, RZ, P2 ;  /* 0x000000ff0d487208 */ /* 0x001fe20001000000 */
[----:B------:R0:W-:Y:S01]  /*8500*/  MUFU.EX2 R7, R74 ;  /* 0x0000004a00077308 */ /* 0x0001e20000000800 */
[--C-:B------:R-:W-:Y:S01]  /*8510*/  FFMA.FTZ R73, R138, UR4, -R136.reuse ;  /* 0x000000048a497c23 */ /* 0x100fe20008010888 */
[--C-:B------:R-:W-:Y:S01]  /*8520*/  FFMA.FTZ R9, R139, UR4, -R136.reuse ;  /* 0x000000048b097c23 */ /* 0x100fe20008010888 */
[--C-:B------:R-:W-:Y:S01]  /*8530*/  FFMA.FTZ R140, R135, UR4, -R136.reuse ;  /* 0x00000004878c7c23 */ /* 0x100fe20008010888 */
[--C-:B------:R-:W-:Y:S01]  /*8540*/  FFMA.FTZ R135, R118, UR4, -R136.reuse ;  /* 0x0000000476877c23 */ /* 0x100fe20008010888 */
[----:B------:R-:W-:Y:S01]  /*8550*/  FFMA.FTZ R118, R113, UR4, -R136 ;  /* 0x0000000471767c23 */ /* 0x000fe20008010888 */
[----:B------:R-:W-:-:S02]  /*8560*/  IMAD.U32 R113, RZ, RZ, UR36 ;  /* 0x00000024ff717e24 */ /* 0x000fc4000f8e00ff */
[--C-:B------:R-:W-:Y:S01]  /*8570*/  FFMA.FTZ R139, R131, UR4, -R136.reuse ;  /* 0x00000004838b7c23 */ /* 0x100fe20008010888 */
[----:B------:R-:W-:Y:S01]  /*8580*/  MUFU.EX2 R73, R73 ;  /* 0x0000004900497308 */ /* 0x000fe20000000800 */
[----:B0-----:R-:W-:Y:S01]  /*8590*/  FADD.FTZ R74, -R72, R5 ;  /* 0x00000005484a7221 */ /* 0x001fe20000010100 */
[--C-:B------:R-:W-:Y:S01]  /*85a0*/  FFMA.FTZ R131, R114, UR4, -R136.reuse ;  /* 0x0000000472837c23 */ /* 0x100fe20008010888 */
[----:B------:R-:W-:Y:S01]  /*85b0*/  @!P1 LEA R113, R113, UR37, 0x3 ;  /* 0x0000002571719c11 */ /* 0x000fe2000f8e18ff */
[----:B------:R-:W-:Y:S01]  /*85c0*/  FFMA.FTZ R138, R130, UR4, -R136 ;  /* 0x00000004828a7c23 */ /* 0x000fe20008010888 */
[----:B-1----:R-:W-:Y:S01]  /*85d0*/  FFMA.FTZ R114, R77, R4, R10 ;  /* 0x000000044d727223 */ /* 0x002fe2000001000a */
        /* <DEDUP_REMOVED lines=11> */
[----:B------:R-:W-:Y:S01]  /*8690*/  FFMA.FTZ R107, R107, UR4, -R136 ;  /* 0x000000046b6b7c23 */ /* 0x000fe20008010888 */
[----:B------:R-:W-:-:S02]  /*86a0*/  IMAD.U32 R122, RZ, RZ, UR6 ;  /* 0x00000006ff7a7e24 */ /* 0x000fc4000f8e00ff */
[--C-:B------:R-:W-:Y:S01]  /*86b0*/  FFMA.FTZ R104, R104, UR4, -R136.reuse ;  /* 0x0000000468687c23 */ /* 0x100fe20008010888 */
[--C-:B------:R-:W-:Y:S01]  /*86c0*/  FFMA.FTZ R105, R105, UR4, -R136.reuse ;  /* 0x0000000469697c23 */ /* 0x100fe20008010888 */
[--C-:B------:R-:W-:Y:S01]  /*86d0*/  FFMA.FTZ R96, R96, UR4, -R136.reuse ;  /* 0x0000000460607c23 */ /* 0x100fe20008010888 */
[----:B--2---:R-:W-:Y:S01]  /*86e0*/  SHF.R.U32.HI R142, RZ, 0x7, R143 ;  /* 0x00000007ff8e7819 */ /* 0x004fe2000001168f */
[--C-:B------:R-:W-:Y:S01]  /*86f0*/  FFMA.FTZ R132, R132, UR4, -R136.reuse ;  /* 0x0000000484847c23 */ /* 0x100fe20008010888 */
[----:B------:R-:W-:Y:S01]  /*8700*/  ISETP.GE.U32.AND P2, PT, R143, 0x180, PT ;  /* 0x000001808f00780c */ /* 0x000fe20003f46070 */
[----:B------:R-:W-:Y:S01]  /*8710*/  MUFU.EX2 R137, R137 ;  /* 0x0000008900897308 */ /* 0x000fe20000000800 */
[----:B------:R-:W-:Y:S01]  /*8720*/  @!P1 LEA R116, R122, UR37, 0x3 ;  /* 0x000000257a749c11 */ /* 0x000fe2000f8e18ff */
[----:B------:R-:W-:Y:S02]  /*8730*/  VIADD R5, R142, 0x9 ;  /* 0x000000098e057836 */ /* 0x000fe40000000000 */
[--C-:B------:R-:W-:Y:S01]  /*8740*/  FFMA.FTZ R133, R133, UR4, -R136.reuse ;  /* 0x0000000485857c23 */ /* 0x100fe20008010888 */
[----:B------:R-:W-:Y:S01]  /*8750*/  FFMA.FTZ R97, R97, UR4, -R136 ;  /* 0x0000000461617c23 */ /* 0x000fe20008010888 */
[----:B------:R-:W-:Y:S01]  /*8760*/  F2FP.BF16.F32.PACK_AB R122, R115, R124 ;  /* 0x0000007c737a723e */ /* 0x000fe200000010ff */
[----:B------:R-:W-:Y:S01]  /*8770*/  UMOV UR6, UR36 ;  /* 0x0000002400067c82 */ /* 0x000fe20008000000 */
[----:B------:R-:W-:Y:S01]  /*8780*/  SEL R72, R5, 0x9, !P2 ;  /* 0x0000000905487807 */ /* 0x000fe20005000000 */
[----:B------:R-:W-:Y:S01]  /*8790*/  FMUL.FTZ R5, R74, UR4 ;  /* 0x000000044a057c20 */ /* 0x000fe20008410000 */
[----:B------:R-:W-:-:S02]  /*87a0*/  @!P1 VIADD R74, R113, 0x31c40 ;  /* 0x00031c40714a9836 */ /* 0x000fc40000000000 */
[----:B------:R-:W-:Y:S01]  /*87b0*/  FADD.FTZ R113, R11, R114 ;  /* 0x000000720b717221 */ /* 0x000fe20000010000 */
[----:B------:R-:W-:Y:S01]  /*87c0*/  MUFU.EX2 R138, R138 ;  /* 0x0000008a008a7308 */ /* 0x000fe20000000800 */
[----:B------:R-:W-:Y:S02]  /*87d0*/  @!P1 VIADD R114, R116, 0x31c60 ;  /* 0x00031c6074729836 */ /* 0x000fe40000000000 */
[----:B------:R-:W-:Y:S01]  /*87e0*/  FFMA.FTZ R116, R117, UR4, -R136 ;  /* 0x0000000475747c23 */ /* 0x000fe20008010888 */
[----:B------:R-:W-:Y:S01]  /*87f0*/  @!P1 PRMT R74, RZ, 0x654, R74 ;  /* 0x00000654ff4a9816 */ /* 0x000fe2000000004a */
[----:B------:R-:W-:Y:S01]  /*8800*/  FADD.FTZ R113, R12, R113 ;  /* 0x000000710c717221 */ /* 0x000fe20000010000 */
[----:B------:R-:W-:Y:S02]  /*8810*/  PLOP3.LUT P2, PT, PT, PT, UP0, 0x80, 0x0 ;  /* 0x000000000000781c */ /* 0x000fe40003f4f008 */
[----:B------:R-:W-:Y:S01]  /*8820*/  @!P1 PRMT R114, RZ, 0x654, R114 ;  /* 0x00000654ff729816 */ /* 0x000fe20000000072 */
[----:B------:R-:W0:Y:S01]  /*8830*/  MUFU.EX2 R5, R5 ;  /* 0x0000000500057308 */ /* 0x000e220000000800 */
[----:B------:R-:W-:-:S07]  /*8840*/  FADD.FTZ R113, R8, R113 ;  /* 0x0000007108717221 */ /* 0x000fce0000010000 */
[----:B------:R-:W1:Y:S08]  /*8850*/  MUFU.EX2 R139, R139 ;  /* 0x0000008b008b7308 */ /* 0x000e700000000800 */
[----:B------:R-:W2:Y:S08]  /*8860*/  MUFU.EX2 R134, R134 ;  /* 0x0000008600867308 */ /* 0x000eb00000000800 */
[----:B------:R3:W-:Y:S08]  /*8870*/  MUFU.EX2 R4, R110 ;  /* 0x0000006e00047308 */ /* 0x0007f00000000800 */
[----:B------:R-:W4:Y:S01]  /*8880*/  MUFU.EX2 R140, R140 ;  /* 0x0000008c008c7308 */ /* 0x000f220000000800 */
[----:B------:R-:W-:-:S02]  /*8890*/  WARPGROUP.DEPBAR.LE gsb0, 0x0 ;  /* 0x00008000000079c5 */ /* 0x000fc40000010000 */
[----:B------:R-:W-:Y:S01]  /*88a0*/  WARPGROUP.ARRIVE ;  /* 0x00000000000079c5 */ /* 0x000fe20000000000 */
[----:B---3--:R-:W-:-:S04]  /*88b0*/  FADD.FTZ R110, R14, R113 ;  /* 0x000000710e6e7221 */ /* 0x008fc80000010000 */
[----:B------:R-:W-:Y:S01]  /*88c0*/  FADD.FTZ R113, R15, R110 ;  /* 0x0000006e0f717221 */ /* 0x000fe20000010000 */
[----:B------:R-:W-:Y:S01]  /*88d0*/  HGMMA.64x96x16.F32.BF16 R24, gdesc[UR32].tnspB, R24, gsb0 ;  /* 0x41600000201879f0 */ /* 0x000fe20008001818 */
[----:B------:R-:W-:Y:S01]  /*88e0*/  UIADD3 UR32, UR10, 0xa80, URZ ;  /* 0x00000a800a207890 */ /* 0x000fe2000fffe03f */
[----:B------:R-:W3:Y:S01]  /*88f0*/  MUFU.EX2 R130, R130 ;  /* 0x0000008200827308 */ /* 0x000ee20000000800 */
[----:B------:R-:W-:Y:S01]  /*8900*/  UIADD3 UR34, UR11, 0x1c0, URZ ;  /* 0x000001c00b227890 */ /* 0x000fe2000fffe03f */
[----:B------:R-:W-:Y:S01]  /*8910*/  UMOV UR33, 0xc0000010 ;  /* 0xc000001000217882 */ /* 0x000fe20000000000 */
[----:B------:R-:W-:-:S05]  /*8920*/  UMOV UR35, 0x80000020 ;  /* 0x8000002000237882 */ /* 0x000fca0000000000 */
        /* <DEDUP_REMOVED lines=20> */
[----:B------:R-:W-:Y:S01]  /*8a70*/  UMOV UR35, 0x80000020 ;  /* 0x8000002000237882 */ /* 0x000fe20000000000 */
[----:B------:R-:W-:-:S05]  /*8a80*/  UIADD3 UR10, UR7, -0x1, URZ ;  /* 0xffffffff070a7890 */ /* 0x000fca000fffe03f */
[----:B------:R-:W-:Y:S02]  /*8a90*/  MUFU.EX2 R81, R81 ;  /* 0x0000005100517308 */ /* 0x000fe40000000800 */
[----:B------:R-:W-:-:S06]  /*8aa0*/  UMOV UR7, UR10 ;  /* 0x0000000a00077c82 */ /* 0x000fcc0008000000 */
        /* <DEDUP_REMOVED lines=11> */
[----:B------:R-:W-:Y:S03]  /*8b60*/  HGMMA.64x96x16.F32.BF16 R24, gdesc[UR32].tnspB, R24, gsb0 ;  /* 0x41600000201879f0 */ /* 0x000fe60008001818 */
[----:B------:R-:W-:Y:S02]  /*8b70*/  WARPGROUP.DEPBAR.LE gsb0, 0x0 ;  /* 0x00008000000079c5 */ /* 0x000fe40000010000 */
[----:B------:R1:W-:Y:S06]  /*8b80*/  BAR.ARV R72, 0x100 ;  /* 0x000400480000751d */ /* 0x0003ec0000002000 */
[----:B------:R2:W-:Y:S01]  /*8b90*/  @!P1 SYNCS.ARRIVE.TRANS64.RED.A1T0 RZ, [R74+URZ], RZ ;  /* 0x000000ff4aff99a7 */ /* 0x0005e2000810043f */
[----:B0-----:R-:W-:Y:S01]  /*8ba0*/  FMUL.FTZ R26, R26, R5 ;  /* 0x000000051a1a7220 */ /* 0x001fe20000410000 */
[----:B-1----:R-:W-:Y:S01]  /*8bb0*/  FFMA.FTZ R72, R5, R3, R73 ;  /* 0x0000000305487223 */ /* 0x002fe20000010049 */
[----:B------:R-:W-:Y:S01]  /*8bc0*/  FFMA.FTZ R3, R129, UR4, -R136 ;  /* 0x0000000481037c23 */ /* 0x000fe20008010888 */
[----:B------:R-:W-:Y:S01]  /*8bd0*/  F2FP.BF16.F32.PACK_AB R73, R9, R73 ;  /* 0x000000490949723e */ /* 0x000fe200000010ff */
[-C--:B------:R-:W-:Y:S01]  /*8be0*/  FMUL.FTZ R27, R27, R5.reuse ;  /* 0x000000051b1b7220 */ /* 0x080fe20000410000 */
[-C--:B------:R-:W-:Y:S01]  /*8bf0*/  FMUL.FTZ R30, R30, R5.reuse ;  /* 0x000000051e1e7220 */ /* 0x080fe20000410000 */
[----:B------:R-:W-:Y:S01]  /*8c00*/  FMUL.FTZ R31, R31, R5 ;  /* 0x000000051f1f7220 */ /* 0x000fe20000410000 */
[----:B--2---:R-:W-:Y:S01]  /*8c10*/  FADD.FTZ R74, R9, R72 ;  /* 0x00000048094a7221 */ /* 0x004fe20000010000 */
[----:B------:R-:W-:Y:S01]  /*8c20*/  F2FP.BF16.F32.PACK_AB R72, R11, R10 ;  /* 0x0000000a0b48723e */ /* 0x000fe200000010ff */
[----:B------:R0:W-:Y:S01]  /*8c30*/  @!P1 SYNCS.ARRIVE.TRANS64.RED.A1T0 RZ, [R114+URZ], RZ ;  /* 0x000000ff72ff99a7 */ /* 0x0001e2000810043f */
[----:B------:R-:W-:Y:S01]  /*8c40*/  F2FP.BF16.F32.PACK_AB R9, R139, R138 ;  /* 0x0000008a8b09723e */ /* 0x000fe200000010ff */
[----:B------:R-:W-:Y:S01]  /*8c50*/  FADD.FTZ R10, R75, R74 ;  /* 0x0000004a4b0a7221 */ /* 0x000fe20000010000 */
[----:B------:R-:W-:Y:S01]  /*8c60*/  F2FP.BF16.F32.PACK_AB R74, R8, R12 ;  /* 0x0000000c084a723e */ /* 0x000fe200000010ff */
[----:B------:R-:W-:Y:S01]  /*8c70*/  FFMA.FTZ R12, R128, UR4, -R136 ;  /* 0x00000004800c7c23 */ /* 0x000fe20008010888 */
[----:B------:R-:W-:Y:S01]  /*8c80*/  F2FP.BF16.F32.PACK_AB R8, R15, R14 ;  /* 0x0000000e0f08723e */ /* 0x000fe200000010ff */
[----:B------:R-:W-:Y:S01]  /*8c90*/  FADD.FTZ R11, R137, R10 ;  /* 0x0000000a890b7221 */ /* 0x000fe20000010000 */
[----:B------:R-:W-:Y:S01]  /*8ca0*/  FADD.FTZ R10, R20, R113 ;  /* 0x00000071140a7221 */ /* 0x000fe20000010000 */
[--C-:B------:R-:W-:Y:S01]  /*8cb0*/  FFMA.FTZ R15, R102, UR4, -R136.reuse ;  /* 0x00000004660f7c23 */ /* 0x100fe20008010888 */
[----:B------:R-:W-:Y:S01]  /*8cc0*/  FFMA.FTZ R14, R103, UR4, -R136 ;  /* 0x00000004670e7c23 */ /* 0x000fe20008010888 */
[----:B------:R-:W-:Y:S01]  /*8cd0*/  FADD.FTZ R110, R138, R11 ;  /* 0x0000000b8a6e7221 */ /* 0x000fe20000010000 */
[C---:B------:R-:W-:Y:S01]  /*8ce0*/  FADD.FTZ R113, R21.reuse, R10 ;  /* 0x0000000a15717221 */ /* 0x040fe20000010000 */
[----:B------:R-:W-:Y:S01]  /*8cf0*/  F2FP.BF16.F32.PACK_AB R10, R21, R20 ;  /* 0x00000014150a723e */ /* 0x000fe200000010ff */
[----:B------:R-:W-:Y:S01]  /*8d00*/  FFMA.FTZ R20, R91, UR4, -R136 ;  /* 0x000000045b147c23 */ /* 0x000fe20008010888 */
[----:B------:R-:W-:Y:S01]  /*8d10*/  FADD.FTZ R11, R139, R110 ;  /* 0x0000006e8b0b7221 */ /* 0x000fe20000010000 */
[----:B------:R-:W-:Y:S01]  /*8d20*/  FADD.FTZ R102, R120, R113 ;  /* 0x0000007178667221 */ /* 0x000fe20000010000 */
[----:B------:R-:W-:Y:S01]  /*8d30*/  FFMA.FTZ R91, R94, UR4, -R136 ;  /* 0x000000045e5b7c23 */ /* 0x000fe20008010888 */
[----:B------:R-:W-:Y:S01]  /*8d40*/  F2FP.BF16.F32.PACK_AB R75, R137, R75 ;  /* 0x0000004b894b723e */ /* 0x000fe200000010ff */
[----:B------:R-:W-:Y:S01]  /*8d50*/  FADD.FTZ R11, R134, R11 ;  /* 0x0000000b860b7221 */ /* 0x000fe20000010000 */
[----:B------:R-:W-:Y:S01]  /*8d60*/  FADD.FTZ R103, R121, R102 ;  /* 0x0000006679677221 */ /* 0x000fe20000010000 */
[----:B------:R-:W1:Y:S01]  /*8d70*/  MUFU.EX2 R3, R3 ;  /* 0x0000000300037308 */ /* 0x000e620000000800 */
[----:B0-----:R-:W-:Y:S01]  /*8d80*/  F2FP.BF16.F32.PACK_AB R114, R98, R111 ;  /* 0x0000006f6272723e */ /* 0x001fe200000010ff */
[----:B----4-:R-:W-:Y:S01]  /*8d90*/  FADD.FTZ R21, R140, R11 ;  /* 0x0000000b8c157221 */ /* 0x010fe20000010000 */
[----:B------:R-:W-:Y:S01]  /*8da0*/  FADD.FTZ R102, R124, R103 ;  /* 0x000000677c667221 */ /* 0x000fe20000010000 */
[----:B------:R-:W-:Y:S01]  /*8db0*/  F2FP.BF16.F32.PACK_AB R11, R140, R134 ;  /* 0x000000868c0b723e */ /* 0x000fe200000010ff */
[----:B------:R0:W-:Y:S01]  /*8dc0*/  STSM.16.M88.4 [R2+0x24300], R72 ;  /* 0x0243004802007844 */ /* 0x0001e20000000200 */
[----:B---3--:R-:W-:Y:S01]  /*8dd0*/  FADD.FTZ R94, R130, R21 ;  /* 0x00000015825e7221 */ /* 0x008fe20000010000 */
[----:B------:R-:W-:Y:S01]  /*8de0*/  FADD.FTZ R103, R115, R102 ;  /* 0x0000006673677221 */ /* 0x000fe20000010000 */
[----:B------:R-:W-:Y:S01]  /*8df0*/  MUFU.EX2 R12, R12 ;  /* 0x0000000c000c7308 */ /* 0x000fe20000000800 */
[----:B------:R2:W-:Y:S01]  /*8e00*/  STSM.16.M88.4 [R2+0x25b00], R8 ;  /* 0x025b000802007844 */ /* 0x0005e20000000200 */
[----:B-----5:R-:W-:Y:S01]  /*8e10*/  FADD.FTZ R21, R123, R94 ;  /* 0x0000005e7b157221 */ /* 0x020fe20000010000 */
[----:B------:R-:W-:Y:S01]  /*8e20*/  FADD.FTZ R103, R112, R103 ;  /* 0x0000006770677221 */ /* 0x000fe20000010000 */
[--C-:B------:R-:W-:Y:S01]  /*8e30*/  FFMA.FTZ R94, R83, UR4, -R136.reuse ;  /* 0x00000004535e7c23 */ /* 0x100fe20008010888 */
[--C-:B------:R-:W-:Y:S01]  /*8e40*/  FFMA.FTZ R83, R86, UR4, -R136.reuse ;  /* 0x0000000456537c23 */ /* 0x100fe20008010888 */
[----:B------:R-:W-:Y:S01]  /*8e50*/  FADD.FTZ R102, R126, R21 ;  /* 0x000000157e667221 */ /* 0x000fe20000010000 */
[----:B------:R-:W-:Y:S01]  /*8e60*/  FADD.FTZ R86, R106, R103 ;  /* 0x000000676a567221 */ /* 0x000fe20000010000 */
[----:B------:R-:W-:Y:S01]  /*8e70*/  FFMA.FTZ R21, R109, UR4, -R136 ;  /* 0x000000046d157c23 */ /* 0x000fe20008010888 */
        /* <DEDUP_REMOVED lines=8> */
[----:B------:R-:W4:Y:S01]  /*8f00*/  MUFU.EX2 R15, R15 ;  /* 0x0000000f000f7308 */ /* 0x000f220000000800 */
[----:B------:R-:W-:Y:S01]  /*8f10*/  FADD.FTZ R102, R125, R102 ;  /* 0x000000667d667221 */ /* 0x000fe20000010000 */
[----:B------:R-:W-:Y:S01]  /*8f20*/  FADD.FTZ R109, R99, R110 ;  /* 0x0000006e636d7221 */ /* 0x000fe20000010000 */
[----:B------:R-:W-:Y:S01]  /*8f30*/  F2FP.BF16.F32.PACK_AB R123, R127, R126 ;  /* 0x0000007e7f7b723e */ /* 0x000fe200000010ff */
[----:B------:R-:W-:Y:S01]  /*8f40*/  FMUL.FTZ R35, R35, R5 ;  /* 0x0000000523237220 */ /* 0x000fe20000410000 */
[----:B------:R-:W-:Y:S01]  /*8f50*/  FADD.FTZ R102, R135, R102 ;  /* 0x0000006687667221 */ /* 0x000fe20000010000 */
[----:B------:R-:W-:Y:S01]  /*8f60*/  FADD.FTZ R110, R90, R109 ;  /* 0x0000006d5a6e7221 */ /* 0x000fe20000010000 */
[----:B-1----:R-:W-:Y:S01]  /*8f70*/  F2FP.BF16.F32.PACK_AB R109, R3, R116 ;  /* 0x00000074036d723e */ /* 0x002fe200000010ff */
[----:B------:R-:W1:Y:S01]  /*8f80*/  MUFU.EX2 R20, R20 ;  /* 0x0000001400147308 */ /* 0x000e620000000800 */
[----:B------:R-:W-:Y:S01]  /*8f90*/  FADD.FTZ R103, R141, R102 ;  /* 0x000000668d677221 */ /* 0x000fe20000010000 */
[----:B---3--:R-:W-:Y:S01]  /*8fa0*/  F2FP.BF16.F32.PACK_AB R111, R14, R12 ;  /* 0x0000000c0e6f723e */ /* 0x008fe200000010ff */
[----:B------:R-:W-:Y:S01]  /*8fb0*/  STSM.16.M88.4 [R2+0x27300], R120 ;  /* 0x0273007802007844 */ /* 0x000fe20000000200 */
[----:B------:R-:W-:Y:S01]  /*8fc0*/  F2FP.BF16.F32.PACK_AB R112, R106, R112 ;  /* 0x000000706a70723e */ /* 0x000fe200000010ff */
[----:B------:R-:W-:Y:S01]  /*8fd0*/  FADD.FTZ R102, R118, R103 ;  /* 0x0000006776667221 */ /* 0x000fe20000010000 */
[----:B------:R-:W-:Y:S01]  /*8fe0*/  FADD.FTZ R103, R95, R110 ;  /* 0x0000006e5f677221 */ /* 0x000fe20000010000 */
[----:B------:R-:W-:Y:S01]  /*8ff0*/  F2FP.BF16.F32.PACK_AB R113, R125, R131 ;  /* 0x000000837d71723e */ /* 0x000fe200000010ff */
[----:B------:R-:W3:Y:S01]  /*9000*/  MUFU.EX2 R91, R91 ;  /* 0x0000005b005b7308 */ /* 0x000ee20000000800 */
[----:B------:R-:W-:Y:S01]  /*9010*/  FADD.FTZ R102, R107, R102 ;  /* 0x000000666b667221 */ /* 0x000fe20000010000 */
[----:B0-----:R-:W-:Y:S01]  /*9020*/  FADD.FTZ R72, R82, R103 ;  /* 0x0000006752487221 */ /* 0x001fe20000010000 */
[----:B------:R-:W-:Y:S01]  /*9030*/  F2FP.BF16.F32.PACK_AB R115, R141, R135 ;  /* 0x000000878d73723e */ /* 0x000fe200000010ff */
[----:B------:R-:W-:Y:S01]  /*9040*/  FMUL.FTZ R38, R38, R5 ;  /* 0x0000000526267220 */ /* 0x000fe20000410000 */
[----:B--2---:R-:W-:Y:S01]  /*9050*/  FADD.FTZ R9, R119, R102 ;  /* 0x0000006677097221 */ /* 0x004fe20000010000 */
[----:B------:R-:W-:Y:S01]  /*9060*/  FADD.FTZ R11, R87, R72 ;  /* 0x00000048570b7221 */ /* 0x000fe20000010000 */
[----:B------:R-:W-:Y:S01]  /*9070*/  F2FP.BF16.F32.PACK_AB R110, R79, R78 ;  /* 0x0000004e4f6e723e */ /* 0x000fe200000010ff */
[----:B------:R-:W0:Y:S01]  /*9080*/  MUFU.EX2 R86, R104 ;  /* 0x0000006800567308 */ /* 0x000e220000000800 */
[----:B------:R-:W-:Y:S01]  /*9090*/  FADD.FTZ R9, R4, R9 ;  /* 0x0000000904097221 */ /* 0x000fe20000010000 */
[C---:B------:R-:W-:Y:S01]  /*90a0*/  FADD.FTZ R11, R108.reuse, R11 ;  /* 0x0000000b6c0b7221 */ /* 0x040fe20000010000 */
[----:B------:R-:W-:Y:S01]  /*90b0*/  STSM.16.M88.4 [R2+0x28b00], R112 ;  /* 0x028b007002007844 */ /* 0x000fe20000000200 */
[----:B------:R-:W-:Y:S01]  /*90c0*/  F2FP.BF16.F32.PACK_AB R108, R108, R87 ;  /* 0x000000576c6c723e */ /* 0x000fe200000010ff */
[----:B------:R-:W-:Y:S01]  /*90d0*/  FADD.FTZ R8, R116, R9 ;  /* 0x0000000974087221 */ /* 0x000fe20000010000 */
[----:B------:R-:W-:Y:S01]  /*90e0*/  FADD.FTZ R10, R78, R11 ;  /* 0x0000000b4e0a7221 */ /* 0x000fe20000010000 */
[----:B------:R-:W-:Y:S01]  /*90f0*/  F2FP.BF16.F32.PACK_AB R102, R7, R76 ;  /* 0x0000004c0766723e */ /* 0x000fe200000010ff */
[----:B------:R-:W2:Y:S01]  /*9100*/  MUFU.EX2 R94, R94 ;  /* 0x0000005e005e7308 */ /* 0x000ea20000000800 */
[----:B------:R-:W-:Y:S01]  /*9110*/  FADD.FTZ R9, R3, R8 ;  /* 0x0000000803097221 */ /* 0x000fe20000010000 */
[----:B------:R-:W-:Y:S01]  /*9120*/  FADD.FTZ R11, R79, R10 ;  /* 0x0000000a4f0b7221 */ /* 0x000fe20000010000 */
[----:B------:R-:W-:Y:S01]  /*9130*/  F2FP.BF16.F32.PACK_AB R8, R90, R99 ;  /* 0x000000635a08723e */ /* 0x000fe200000010ff */
[----:B------:R-:W-:Y:S01]  /*9140*/  FMUL.FTZ R39, R39, R5 ;  /* 0x0000000527277220 */ /* 0x000fe20000410000 */
[----:B------:R-:W-:Y:S01]  /*9150*/  FADD.FTZ R9, R12, R9 ;  /* 0x000000090c097221 */ /* 0x000fe20000010000 */
[----:B------:R-:W-:Y:S01]  /*9160*/  FADD.FTZ R74, R88, R11 ;  /* 0x0000000b584a7221 */ /* 0x000fe20000010000 */
[----:B------:R-:W-:Y:S01]  /*9170*/  F2FP.BF16.F32.PACK_AB R10, R82, R95 ;  /* 0x0000005f520a723e */ /* 0x000fe200000010ff */
[----:B------:R-:W5:Y:S01]  /*9180*/  MUFU.EX2 R83, R83 ;  /* 0x0000005300537308 */ /* 0x000f620000000800 */
[----:B------:R-:W-:Y:S01]  /*9190*/  FADD.FTZ R72, R14, R9 ;  /* 0x000000090e487221 */ /* 0x000fe20000010000 */
[C---:B------:R-:W-:Y:S01]  /*91a0*/  FADD.FTZ R9, R89.reuse, R74 ;  /* 0x0000004a59097221 */ /* 0x040fe20000010000 */
[----:B------:R-:W-:Y:S01]  /*91b0*/  F2FP.BF16.F32.PACK_AB R88, R89, R88 ;  /* 0x000000585958723e */ /* 0x000fe200000010ff */
[----:B------:R-:W-:Y:S01]  /*91c0*/  FMUL.FTZ R42, R42, R5 ;  /* 0x000000052a2a7220 */ /* 0x000fe20000410000 */
[----:B----4-:R-:W-:Y:S01]  /*91d0*/  FADD.FTZ R11, R15, R72 ;  /* 0x000000480f0b7221 */ /* 0x010fe20000010000 */
[----:B------:R-:W-:Y:S01]  /*91e0*/  FADD.FTZ R74, R92, R9 ;  /* 0x000000095c4a7221 */ /* 0x000fe20000010000 */
[----:B------:R-:W-:Y:S01]  /*91f0*/  F2FP.BF16.F32.PACK_AB R9, R107, R118 ;  /* 0x000000766b09723e */ /* 0x000fe200000010ff */
[----:B------:R-:W4:Y:S01]  /*9200*/  MUFU.EX2 R98, R97 ;  /* 0x0000006100627308 */ /* 0x000f220000000800 */
[----:B-1----:R-:W-:Y:S01]  /*9210*/  FADD.FTZ R72, R20, R11 ;  /* 0x0000000b14487221 */ /* 0x002fe20000010000 */
[----:B------:R-:W-:Y:S01]  /*9220*/  FADD.FTZ R75, R93, R74 ;  /* 0x0000004a5d4b7221 */ /* 0x000fe20000010000 */
[----:B------:R-:W-:Y:S01]  /*9230*/  F2FP.BF16.F32.PACK_AB R11, R4, R119 ;  /* 0x00000077040b723e */ /* 0x000fe200000010ff */
[----:B------:R-:W-:Y:S01]  /*9240*/  FMUL.FTZ R43, R43, R5 ;  /* 0x000000052b2b7220 */ /* 0x000fe20000410000 */
[----:B---3--:R-:W-:Y:S01]  /*9250*/  FADD.FTZ R73, R91, R72 ;  /* 0x000000485b497221 */ /* 0x008fe20000010000 */
[----:B------:R-:W-:Y:S01]  /*9260*/  FADD.FTZ R72, R80, R75 ;  /* 0x0000004b50487221 */ /* 0x000fe20000010000 */
[----:B------:R-:W-:Y:S01]  /*9270*/  F2FP.BF16.F32.PACK_AB R90, R93, R92 ;  /* 0x0000005c5d5a723e */ /* 0x000fe200000010ff */
[----:B------:R1:W3:Y:S01]  /*9280*/  MUFU.EX2 R74, R21 ;  /* 0x00000015004a7308 */ /* 0x0002e20000000800 */
[----:B0-----:R-:W-:Y:S01]  /*9290*/  FADD.FTZ R4, R86, R73 ;  /* 0x0000004956047221 */ /* 0x001fe20000010000 */
[C---:B------:R-:W-:Y:S01]  /*92a0*/  FADD.FTZ R73, R81.reuse, R72 ;  /* 0x0000004851497221 */ /* 0x040fe20000010000 */
[----:B------:R0:W-:Y:S01]  /*92b0*/  STSM.16.M88.4 [R2+0x2a300], R8 ;  /* 0x02a3000802007844 */ /* 0x0001e20000000200 */
[----:B------:R-:W-:Y:S01]  /*92c0*/  F2FP.BF16.F32.PACK_AB R80, R81, R80 ;  /* 0x000000505150723e */ /* 0x000fe200000010ff */
[----:B------:R-:W-:Y:S01]  /*92d0*/  FADD.FTZ R3, R105, R4 ;  /* 0x0000000469037221 */ /* 0x000fe20000010000 */
[----:B------:R-:W-:Y:S01]  /*92e0*/  FADD.FTZ R12, R84, R73 ;  /* 0x00000049540c7221 */ /* 0x000fe20000010000 */
[----:B------:R-:W-:Y:S01]  /*92f0*/  F2FP.BF16.F32.PACK_AB R89, R20, R15 ;  /* 0x0000000f1459723e */ /* 0x000fe200000010ff */
[----:B------:R3:W-:Y:S01]  /*9300*/  STSM.16.M88.4 [R2+0x2bb00], R108 ;  /* 0x02bb006c02007844 */ /* 0x0007e20000000200 */
[----:B--2---:R-:W-:Y:S01]  /*9310*/  FADD.FTZ R4, R94, R3 ;  /* 0x000000035e047221 */ /* 0x004fe20000010000 */
[----:B-1----:R-:W-:Y:S01]  /*9320*/  FADD.FTZ R21, R85, R12 ;  /* 0x0000000c55157221 */ /* 0x002fe20000010000 */
[----:B------:R-:W-:Y:S01]  /*9330*/  F2FP.BF16.F32.PACK_AB R91, R86, R91 ;  /* 0x0000005b565b723e */ /* 0x000fe200000010ff */
[----:B------:R-:W-:Y:S01]  /*9340*/  FMUL.FTZ R46, R46, R5 ;  /* 0x000000052e2e7220 */ /* 0x000fe20000410000 */
[----:B-----5:R-:W-:Y:S01]  /*9350*/  FADD.FTZ R3, R83, R4 ;  /* 0x0000000453037221 */ /* 0x020fe20000010000 */
[----:B------:R-:W-:Y:S01]  /*9360*/  FADD.FTZ R4, R100, R21 ;  /* 0x0000001564047221 */ /* 0x000fe20000010000 */
[----:B------:R-:W-:Y:S01]  /*9370*/  F2FP.BF16.F32.PACK_AB R82, R85, R84 ;  /* 0x000000545552723e */ /* 0x000fe200000010ff */
[----:B------:R1:W-:Y:S01]  /*9380*/  STSM.16.M88.4 [R2+0x2d300], R88 ;  /* 0x02d3005802007844 */ /* 0x0003e20000000200 */
[C---:B------:R-:W-:Y:S01]  /*9390*/  F2FP.BF16.F32.PACK_AB R100, R101.reuse, R100 ;  /* 0x000000646564723e */ /* 0x040fe200000010ff */
[----:B------:R-:W-:Y:S01]  /*93a0*/  FADD.FTZ R3, R96, R3 ;  /* 0x0000000360037221 */ /* 0x000fe20000010000 */
[----:B0-----:R-:W-:Y:S01]  /*93b0*/  FADD.FTZ R9, R101, R4 ;  /* 0x0000000465097221 */ /* 0x001fe20000010000 */
[----:B------:R-:W-:Y:S01]  /*93c0*/  F2FP.BF16.F32.PACK_AB R81, R94, R105 ;  /* 0x000000695e51723e */ /* 0x000fe200000010ff */
[----:B------:R-:W-:Y:S01]  /*93d0*/  FMUL.FTZ R47, R47, R5 ;  /* 0x000000052f2f7220 */ /* 0x000fe20000410000 */
[----:B------:R-:W-:Y:S01]  /*93e0*/  F2FP.BF16.F32.PACK_AB R83, R96, R83 ;  /* 0x000000536053723e */ /* 0x000fe200000010ff */
[----:B----4-:R-:W-:Y:S01]  /*93f0*/  FADD.FTZ R3, R98, R3 ;  /* 0x0000000362037221 */ /* 0x010fe20000010000 */
[----:B---3--:R-:W-:Y:S01]  /*9400*/  F2FP.BF16.F32.PACK_AB R101, R74, R98 ;  /* 0x000000624a65723e */ /* 0x008fe200000010ff */
[----:B------:R-:W-:Y:S01]  /*9410*/  FADD.FTZ R4, R76, R9 ;  /* 0x000000094c047221 */ /* 0x000fe20000010000 */
[----:B------:R-:W-:Y:S01]  /*9420*/  F2FP.BF16.F32.PACK_AB R103, R133, R132 ;  /* 0x000000848567723e */ /* 0x000fe200000010ff */
[----:B------:R1:W-:Y:S01]  /*9430*/  STSM.16.M88.4 [R2+0x2eb00], R80 ;  /* 0x02eb005002007844 */ /* 0x0003e20000000200 */
[----:B------:R-:W-:Y:S01]  /*9440*/  FADD.FTZ R3, R74, R3 ;  /* 0x000000034a037221 */ /* 0x000fe20000010000 */
[----:B------:R-:W-:Y:S01]  /*9450*/  FADD.FTZ R4, R7, R4 ;  /* 0x0000000407047221 */ /* 0x000fe20000010000 */
        /* <DEDUP_REMOVED lines=47> */
[----:B0-----:R-:W-:Y:S01]  /*9750*/  NOP ;  /* 0x0000000000007918 */ /* 0x001fe20000000000 */
[----:B-1----:R-:W-:Y:S05]  /*9760*/  @P2 BRA `(.L_x_9939) ;  /* 0xffffffbc00ac2947 */ /* 0x002fea000383ffff */
[----:B------:R-:W-:-:S05]  /*9770*/  UMOV UR7, UR10 ;  /* 0x0000000a00077c82 */ /* 0x000fca0008000000 */
.L_x_9930:
[----:B------:R-:W-:-:S13]  /*9780*/  ISETP.LE.AND P2, PT, RZ, UR7, PT ;  /* 0x00000007ff007c0c */ /* 0x000fda000bf43270 */
[----:B------:R-:W-:Y:S05]  /*9790*/  @!P2 BRA `(.L_x_9940) ;  /* 0x0000003400dca947 */ /* 0x000fea0003800000 */
[----:B------:R-:W-:Y:S01]  /*97a0*/  IMAD.MOV.U32 R6, RZ, RZ, R13 ;  /* 0x000000ffff067224 */ /* 0x000fe200078e000d */
[----:B------:R-:W-:Y:S01]  /*97b0*/  UMOV UR39, UR38 ;  /* 0x0000002600277c82 */ /* 0x000fe20008000000 */
[----:B------:R-:W-:Y:S01]  /*97c0*/  IMAD.MOV.U32 R5, RZ, RZ, R0 ;  /* 0x000000ffff057224 */ /* 0x000fe200078e0000 */
[----:B------:R-:W-:Y:S01]  /*97d0*/  UMOV UR6, UR36 ;  /* 0x0000002400067c82 */ /* 0x000fe20008000000 */
[----:B------:R-:W-:-:S05]  /*97e0*/  ULDC UR61, c[0x0][0x988] ;  /* 0x00026200003d7ab9 */ /* 0x000fca0000000800 */
.L_x_9949:
        /* <DEDUP_REMOVED lines=10> */
.L_x_9942:
[----:B------:R-:W-:Y:S01]  /*9890*/  ULEA UR4, UR36, UR37, 0x3 ;  /* 0x0000002524047291 */ /* 0x000fe2000f8e183f */
[----:B------:R-:W-:-:S05]  /*98a0*/  IMAD.U32 R0, RZ, RZ, UR38 ;  /* 0x00000026ff007e24 */ /* 0x000fca000f8e00ff */
[----:B------:R-:W-:-:S04]  /*98b0*/  SHF.L.U32 R0, R0, 0x1f, RZ ;  /* 0x0000001f00007819 */ /* 0x000fc800000006ff */
[----:B------:R1:W2:Y:S01]  /*98c0*/  SYNCS.PHASECHK.TRANS64.TRYWAIT P2, [UR4+0x31c30], R0 ;  /* 0x031c3000ff0075a7 */ /* 0x0002a20008040144 */
[----:B------:R-:W-:Y:S05]  /*98d0*/  @!P0 BRA `(.L_x_9943) ;  /* 0x0000000000048947 */ /* 0x000fea0003800000 */
[----:B------:R-:W-:Y:S01]  /*98e0*/  BPT.TRAP 0x1 ;  /* 0x000000040000795c */ /* 0x000fe20000300000 */
.L_x_9943:
[----:B--2---:R-:W-:Y:S05]  /*98f0*/  @P2 BRA `(.L_x_9941) ;  /* 0x0000000000082947 */ /* 0x004fea0003800000 */
[----:B------:R-:W2:Y:S02]  /*9900*/  SYNCS.PHASECHK.TRANS64.TRYWAIT P2, [UR4+0x31c30], R0 ;  /* 0x031c3000ff0075a7 */ /* 0x000ea40008040144 */
[----:B--2---:R-:W-:Y:S05]  /*9910*/  @!P2 BRA `(.L_x_9944) ;  /* 0x000000a8003ca947 */ /* 0x004fea0003800000 */
.L_x_9941:
[----:B--2---:R-:W2:Y:S01]  /*9920*/  S2R R7, SR_TID.X ;  /* 0x0000000000077919 */ /* 0x004ea20000002100 */
        /* <DEDUP_REMOVED lines=24> */
[----:B--2---:R-:W-:Y:S01]  /*9ab0*/  SHF.R.U32.HI R7, RZ, 0x7, R7 ;  /* 0x00000007ff077819 */ /* 0x004fe20000011607 */
[----:B------:R-:W-:Y:S01]  /*9ac0*/  UMOV UR56, UR28 ;  /* 0x0000001c00387c82 */ /* 0x000fe20008000000 */
[----:B------:R-:W-:Y:S01]  /*9ad0*/  UMOV UR57, UR29 ;  /* 0x0000001d00397c82 */ /* 0x000fe20008000000 */
[----:B------:R-:W-:Y:S01]  /*9ae0*/  UMOV UR59, 0x80000020 ;  /* 0x80000020003b7882 */ /* 0x000fe20000000000 */
[----:B------:R-:W-:Y:S01]  /*9af0*/  UIADD3 UR10, UR4, 0x200, URZ ;  /* 0x00000200040a7890 */ /* 0x000fe2000fffe03f */
[----:B-1----:R-:W-:Y:S01]  /*9b00*/  VIADD R0, R7, 0x8 ;  /* 0x0000000807007836 */ /* 0x002fe20000000000 */
        /* <DEDUP_REMOVED lines=325> */
.L_x_9946:
[----:B------:R-:W-:Y:S01]  /*af60*/  ULEA UR4, UR6, UR37, 0x3 ;  /* 0x0000002506047291 */ /* 0x000fe2000f8e183f */
[----:B------:R-:W-:-:S05]  /*af70*/  IMAD.U32 R0, RZ, RZ, UR39 ;  /* 0x00000027ff007e24 */ /* 0x000fca000f8e00ff */
[----:B------:R-:W-:-:S04]  /*af80*/  SHF.L.U32 R0, R0, 0x1f, RZ ;  /* 0x0000001f00007819 */ /* 0x000fc800000006ff */
[----:B------:R0:W1:Y:S01]  /*af90*/  SYNCS.PHASECHK.TRANS64.TRYWAIT P2, [UR4+0x31c50], R0 ;  /* 0x031c5000ff0075a7 */ /* 0x0000620008040144 */
[----:B------:R-:W-:Y:S05]  /*afa0*/  @!P0 BRA `(.L_x_9947) ;  /* 0x0000000000048947 */ /* 0x000fea0003800000 */
[----:B------:R-:W-:Y:S01]  /*afb0*/  BPT.TRAP 0x1 ;  /* 0x000000040000795c */ /* 0x000fe20000300000 */
.L_x_9947:
[----:B-1----:R-:W-:Y:S05]  /*afc0*/  @P2 BRA `(.L_x_9945) ;  /* 0x0000000000082947 */ /* 0x002fea0003800000 */
[----:B------:R-:W1:Y:S02]  /*afd0*/  SYNCS.PHASECHK.TRANS64.TRYWAIT P2, [UR4+0x31c50], R0 ;  /* 0x031c5000ff0075a7 */ /* 0x000e640008040144 */
[----:B-1----:R-:W-:Y:S05]  /*afe0*/  @!P2 BRA `(.L_x_9948) ;  /* 0x0000009000a0a947 */ /* 0x002fea0003800000 */
.L_x_9945:
        /* <DEDUP_REMOVED lines=13> */
[----:B------:R-:W-:Y:S01]  /*b0c0*/  FMNMX.FTZ R0, R140, R7, !PT ;  /* 0x000000078c007209 */ /* 0x000fe20007810000 */
[----:B------:R-:W-:Y:S01]  /*b0d0*/  UMOV UR39, UR38 ;  /* 0x0000002600277c82 */ /* 0x000fe20008000000 */
[----:B------:R-:W-:Y:S01]  /*b0e0*/  FMNMX.FTZ R18, R142, R13, !PT ;  /* 0x0000000d8e127209 */ /* 0x000fe20007810000 */
[----:B------:R-:W-:Y:S01]  /*b0f0*/  UIMAD UR11, UR6, 0x6c0, UR4 ;  /* 0x000006c0060b78a4 */ /* 0x000fe2000f8e0204 */
[----:B------:R-:W-:-:S02]  /*b100*/  FMNMX.FTZ R7, R141, R0, !PT ;  /* 0x000000008d077209 */ /* 0x000fc40007810000 */
[----:B------:R-:W-:Y:S01]  /*b110*/  FMNMX.FTZ R13, R143, R18, !PT ;  /* 0x000000128f0d7209 */ /* 0x000fe20007810000 */
[----:B------:R-:W-:Y:S01]  /*b120*/  UMOV UR4, UR61 ;  /* 0x0000003d00047c82 */ /* 0x000fe20008000000 */
[----:B------:R-:W-:Y:S02]  /*b130*/  FMNMX.FTZ R0, R128, R7, !PT ;  /* 0x0000000780007209 */ /* 0x000fe40007810000 */
        /* <DEDUP_REMOVED lines=9> */
[----:B------:R-:W-:-:S02]  /*b1d0*/  FMNMX.FTZ R0, R132, R7, !PT ;  /* 0x0000000784007209 */ /* 0x000fc40007810000 */
[----:B------:R-:W-:Y:S02]  /*b1e0*/  FMNMX.FTZ R20, R134, R13, !PT ;  /* 0x0000000d86147209 */ /* 0x000fe40007810000 */
[----:B------:R-:W-:Y:S02]  /*b1f0*/  FMNMX.FTZ R7, R133, R0, !PT ;  /* 0x0000000085077209 */ /* 0x000fe40007810000 */
[----:B------:R-:W-:Y:S02]  /*b200*/  FMNMX.FTZ R13, R135, R20, !PT ;  /* 0x00000014870d7209 */ /* 0x000fe40007810000 */
        /* <DEDUP_REMOVED lines=35> */
[----:B------:R-:W0:Y:S02]  /*b440*/  SHFL.BFLY PT, R0, R7, 0x2, 0x1f ;  /* 0x0c401f0007007f89 */ /* 0x000e2400000e0000 */
[----:B0-----:R-:W-:-:S05]  /*b450*/  FMNMX.FTZ R8, R7, R0, !PT ;  /* 0x0000000007087209 */ /* 0x001fca0007810000 */
[----:B------:R-:W0:Y:S02]  /*b460*/  SHFL.BFLY PT, R9, R8, 0x1, 0x1f ;  /* 0x0c201f0008097f89 */ /* 0x000e2400000e0000 */
[----:B0-----:R-:W-:-:S05]  /*b470*/  FMNMX.FTZ R0, R8, R9, !PT ;  /* 0x0000000908007209 */ /* 0x001fca0007810000 */
[C---:B------:R-:W-:Y:S01]  /*b480*/  FMUL.FTZ R7, R0.reuse, UR4 ;  /* 0x0000000400077c20 */ /* 0x040fe20008410000 */
[----:B------:R-:W-:-:S03]  /*b490*/  FADD.FTZ R5, -R0, R5 ;  /* 0x0000000500057221 */ /* 0x000fc60000010100 */
        /* <DEDUP_REMOVED lines=9> */
[----:B------:R-:W0:Y:S01]  /*b530*/  S2R R136, SR_TID.X ;  /* 0x0000000000887919 */ /* 0x000e220000002100 */
[----:B------:R-:W-:Y:S01]  /*b540*/  FMNMX.FTZ R120, R126, R13, !PT ;  /* 0x0000000d7e787209 */ /* 0x000fe20007810000 */
[--C-:B------:R-:W-:Y:S01]  /*b550*/  FFMA.FTZ R9, R137, UR4, -R7.reuse ;  /* 0x0000000489097c23 */ /* 0x100fe20008010807 */
[--C-:B------:R-:W-:Y:S01]  /*b560*/  FFMA.FTZ R10, R140, UR4, -R7.reuse ;  /* 0x000000048c0a7c23 */ /* 0x100fe20008010807 */
[----:B------:R1:W-:Y:S01]  /*b570*/  MUFU.EX2 R20, R121 ;  /* 0x0000007900147308 */ /* 0x0003e20000000800 */
[----:B------:R-:W-:Y:S01]  /*b580*/  FMNMX.FTZ R13, R127, R120, !PT ;  /* 0x000000787f0d7209 */ /* 0x000fe20007810000 */
[--C-:B------:R-:W-:Y:S01]  /*b590*/  FFMA.FTZ R11, R141, UR4, -R7.reuse ;  /* 0x000000048d0b7c23 */ /* 0x100fe20008010807 */
[--C-:B------:R-:W-:Y:S01]  /*b5a0*/  FFMA.FTZ R14, R129, UR4, -R7.reuse ;  /* 0x00000004810e7c23 */ /* 0x100fe20008010807 */
[----:B------:R-:W-:Y:S01]  /*b5b0*/  FFMA.FTZ R15, R132, UR4, -R7 ;  /* 0x00000004840f7c23 */ /* 0x000fe20008010807 */
[----:B------:R-:W-:Y:S01]  /*b5c0*/  FMNMX.FTZ R124, R114, R13, !PT ;  /* 0x0000000d727c7209 */ /* 0x000fe20007810000 */
[----:B------:R-:W-:-:S02]  /*b5d0*/  WARPGROUP.DEPBAR.LE gsb0, 0x0 ;  /* 0x00008000000079c5 */ /* 0x000fc40000010000 */
[----:B------:R-:W-:Y:S01]  /*b5e0*/  WARPGROUP.ARRIVE ;  /* 0x00000000000079c5 */ /* 0x000fe20000000000 */
[----:B------:R-:W-:Y:S01]  /*b5f0*/  FMNMX.FTZ R13, R115, R124, !PT ;  /* 0x0000007c730d7209 */ /* 0x000fe20007810000 */
[----:B------:R2:W-:Y:S01]  /*b600*/  MUFU.EX2 R120, R125 ;  /* 0x0000007d00787308 */ /* 0x0005e20000000800 */
[--C-:B------:R-:W-:Y:S01]  /*b610*/  FFMA.FTZ R17, R133, UR4, -R7.reuse ;  /* 0x0000000485117c23 */ /* 0x100fe20008010807 */
        /* <DEDUP_REMOVED lines=33> */
[--C-:B-1----:R-:W-:Y:S01]  /*b830*/  FFMA.FTZ R121, R72, UR4, -R7.reuse ;  /* 0x0000000448797c23 */ /* 0x102fe20008010807 */
[----:B------:R-:W-:Y:S01]  /*b840*/  FMNMX.FTZ R124, R102, R13, !PT ;  /* 0x0000000d667c7209 */ /* 0x000fe20007810000 */
[--C-:B------:R-:W-:Y:S01]  /*b850*/  FFMA.FTZ R76, R76, UR4, -R7.reuse ;  /* 0x000000044c4c7c23 */ /* 0x100fe20008010807 */
[----:B------:R-:W-:Y:S01]  /*b860*/  FFMA.FTZ R77, R77, UR4, -R7 ;  /* 0x000000044d4d7c23 */ /* 0x000fe20008010807 */
[----:B------:R-:W-:Y:S01]  /*b870*/  FMUL.FTZ R5, R5, UR4 ;  /* 0x0000000405057c20 */ /* 0x000fe20008410000 */
[----:B------:R-:W-:Y:S01]  /*b880*/  FMNMX.FTZ R13, R103, R124, !PT ;  /* 0x0000007c670d7209 */ /* 0x000fe20007810000 */
[----:B------:R-:W-:Y:S01]  /*b890*/  MUFU.EX2 R8, R8 ;  /* 0x0000000800087308 */ /* 0x000fe20000000800 */
[----:B0-----:R-:W-:-:S02]  /*b8a0*/  ISETP.GE.U32.AND P2, PT, R136, 0x180, PT ;  /* 0x000001808800780c */ /* 0x001fc40003f46070 */
[----:B------:R-:W-:Y:S02]  /*b8b0*/  FMNMX.FTZ R124, R90, R13, !PT ;  /* 0x0000000d5a7c7209 */ /* 0x000fe40007810000 */
[----:B------:R-:W-:Y:S01]  /*b8c0*/  SHF.R.U32.HI R137, RZ, 0x7, R136 ;  /* 0x00000007ff897819 */ /* 0x000fe20000011688 */
[----:B------:R-:W-:Y:S01]  /*b8d0*/  IMAD.U32 R136, RZ, RZ, UR6 ;  /* 0x00000006ff887e24 */ /* 0x000fe2000f8e00ff */
[----:B------:R-:W-:Y:S01]  /*b8e0*/  FMNMX.FTZ R13, R91, R124, !PT ;  /* 0x0000007c5b0d7209 */ /* 0x000fe20007810000 */
[----:B------:R-:W0:Y:S01]  /*b8f0*/  MUFU.EX2 R5, R5 ;  /* 0x0000000500057308 */ /* 0x000e220000000800 */
[----:B------:R-:W-:Y:S02]  /*b900*/  UIADD3 UR6, UR7, -0x1, URZ ;  /* 0xffffffff07067890 */ /* 0x000fe4000fffe03f */
[----:B------:R-:W-:Y:S02]  /*b910*/  FMNMX.FTZ R124, R94, R13, !PT ;  /* 0x0000000d5e7c7209 */ /* 0x000fe40007810000 */
[----:B------:R-:W-:-:S02]  /*b920*/  @!P1 LEA R136, R136, UR37, 0x3 ;  /* 0x0000002588889c11 */ /* 0x000fc4000f8e18ff */
[----:B------:R-:W-:Y:S01]  /*b930*/  FMNMX.FTZ R13, R95, R124, !PT ;  /* 0x0000007c5f0d7209 */ /* 0x000fe20007810000 */
[----:B------:R-:W1:Y:S03]  /*b940*/  MUFU.EX2 R9, R9 ;  /* 0x0000000900097308 */ /* 0x000e660000000800 */
        /* <DEDUP_REMOVED lines=12> */
[----:B------:R-:W2:Y:S04]  /*ba10*/  SHFL.BFLY PT, R124, R13, 0x2, 0x1f ;  /* 0x0c401f000d7c7f89 */ /* 0x000ea800000e0000 */
        /* <DEDUP_REMOVED lines=8> */
[----:B--2---:R-:W-:Y:S01]  /*baa0*/  FMNMX.FTZ R125, R13, R124, !PT ;  /* 0x0000007c0d7d7209 */ /* 0x004fe20007810000 */
[----:B------:R-:W-:Y:S01]  /*bab0*/  UMOV UR33, 0xc0000010 ;  /* 0xc000001000217882 */ /* 0x000fe20000000000 */
[----:B------:R-:W-:Y:S01]  /*bac0*/  UMOV UR35, 0x80000020 ;  /* 0x8000002000237882 */ /* 0x000fe20000000000 */
[----:B------:R-:W-:Y:S01]  /*bad0*/  FFMA.FTZ R124, R73, UR4, -R7 ;  /* 0x00000004497c7c23 */ /* 0x000fe20008010807 */
[----:B------:R-:W-:Y:S01]  /*bae0*/  MUFU.EX2 R112, R112 ;  /* 0x0000007000707308 */ /* 0x000fe20000000800 */
[----:B------:R-:W2:Y:S07]  /*baf0*/  SHFL.BFLY PT, R128, R125, 0x1, 0x1f ;  /* 0x0c201f007d807f89 */ /* 0x000eae00000e0000 */
[----:B------:R-:W-:Y:S08]  /*bb00*/  MUFU.EX2 R113, R113 ;  /* 0x0000007100717308 */ /* 0x000ff00000000800 */
[----:B------:R-:W-:Y:S08]  /*bb10*/  MUFU.EX2 R116, R116 ;  /* 0x0000007400747308 */ /* 0x000ff00000000800 */
[----:B------:R-:W-:Y:S01]  /*bb20*/  MUFU.EX2 R117, R117 ;  /* 0x0000007500757308 */ /* 0x000fe20000000800 */
[----:B--2---:R-:W-:-:S05]  /*bb30*/  FMNMX.FTZ R13, R125, R128, !PT ;  /* 0x000000807d0d7209 */ /* 0x004fca0007810000 */
[C---:B------:R-:W-:Y:S01]  /*bb40*/  FADD.FTZ R7, -R13.reuse, R6 ;  /* 0x000000060d077221 */ /* 0x040fe20000010100 */
[----:B------:R-:W-:Y:S01]  /*bb50*/  FMUL.FTZ R72, R13, UR4 ;  /* 0x000000040d487c20 */ /* 0x000fe20008410000 */
[----:B------:R2:W-:Y:S02]  /*bb60*/  MUFU.EX2 R6, R77 ;  /* 0x0000004d00067308 */ /* 0x0005e40000000800 */
[----:B------:R-:W-:Y:S01]  /*bb70*/  FMUL.FTZ R7, R7, UR4 ;  /* 0x0000000407077c20 */ /* 0x000fe20008410000 */
[--C-:B------:R-:W-:Y:S01]  /*bb80*/  FFMA.FTZ R73, R138, UR4, -R72.reuse ;  /* 0x000000048a497c23 */ /* 0x100fe20008010848 */
[--C-:B------:R-:W-:Y:S01]  /*bb90*/  FFMA.FTZ R128, R139, UR4, -R72.reuse ;  /* 0x000000048b807c23 */ /* 0x100fe20008010848 */
[--C-:B------:R-:W-:Y:S01]  /*bba0*/  FFMA.FTZ R129, R134, UR4, -R72.reuse ;  /* 0x0000000486817c23 */ /* 0x100fe20008010848 */
[----:B------:R-:W-:Y:S02]  /*bbb0*/  IMAD.U32 R134, RZ, RZ, UR36 ;  /* 0x00000024ff867e24 */ /* 0x000fe4000f8e00ff */
[--C-:B------:R-:W-:Y:S01]  /*bbc0*/  FFMA.FTZ R125, R142, UR4, -R72.reuse ;  /* 0x000000048e7d7c23 */ /* 0x100fe20008010848 */
[----:B------:R-:W-:Y:S01]  /*bbd0*/  MUFU.EX2 R7, R7 ;  /* 0x0000000700077308 */ /* 0x000fe20000000800 */
[--C-:B------:R-:W-:Y:S01]  /*bbe0*/  FFMA.FTZ R133, R131, UR4, -R72.reuse ;  /* 0x0000000483857c23 */ /* 0x100fe20008010848 */
[--C-:B------:R-:W-:Y:S01]  /*bbf0*/  FFMA.FTZ R131, R135, UR4, -R72.reuse ;  /* 0x0000000487837c23 */ /* 0x100fe20008010848 */
[----:B------:R-:W-:Y:S01]  /*bc00*/  @!P1 LEA R134, R134, UR37, 0x3 ;  /* 0x0000002586869c11 */ /* 0x000fe2000f8e18ff */
[----:B------:R-:W-:Y:S01]  /*bc10*/  FFMA.FTZ R132, R143, UR4, -R72 ;  /* 0x000000048f847c23 */ /* 0x000fe20008010848 */
[----:B------:R-:W-:-:S02]  /*bc20*/  VIADD R135, R137, 0x9 ;  /* 0x0000000989877836 */ /* 0x000fc40000000000 */
[--C-:B--2---:R-:W-:Y:S01]  /*bc30*/  FFMA.FTZ R77, R130, UR4, -R72.reuse ;  /* 0x00000004824d7c23 */ /* 0x104fe20008010848 */
[--C-:B------:R-:W-:Y:S01]  /*bc40*/  FFMA.FTZ R130, R123, UR4, -R72.reuse ;  /* 0x000000047b827c23 */ /* 0x100fe20008010848 */
[----:B------:R-:W2:Y:S01]  /*bc50*/  MUFU.EX2 R73, R73 ;  /* 0x0000004900497308 */ /* 0x000ea20000000800 */
[----:B------:R-:W-:Y:S02]  /*bc60*/  @!P1 VIADD R137, R134, 0x31c40 ;  /* 0x00031c4086899836 */ /* 0x000fe40000000000 */
[--C-:B------:R-:W-:Y:S01]  /*bc70*/  FFMA.FTZ R123, R126, UR4, -R72.reuse ;  /* 0x000000047e7b7c23 */ /* 0x100fe20008010848 */
[----:B------:R-:W-:Y:S01]  /*bc80*/  @!P1 VIADD R134, R136, 0x31c60 ;  /* 0x00031c6088869836 */ /* 0x000fe20000000000 */
[----:B------:R-:W-:Y:S01]  /*bc90*/  SEL R136, R135, 0x9, !P2 ;  /* 0x0000000987887807 */ /* 0x000fe20005000000 */
[--C-:B------:R-:W-:Y:S01]  /*bca0*/  FFMA.FTZ R135, R99, UR4, -R72.reuse ;  /* 0x0000000463877c23 */ /* 0x100fe20008010848 */
[----:B------:R-:W-:Y:S01]  /*bcb0*/  FFMA.FTZ R99, R102, UR4, -R72 ;  /* 0x0000000466637c23 */ /* 0x000fe20008010848 */
[----:B------:R-:W-:Y:S01]  /*bcc0*/  @!P1 PRMT R137, RZ, 0x654, R137 ;  /* 0x00000654ff899816 */ /* 0x000fe20000000089 */
[----:B------:R-:W3:Y:S01]  /*bcd0*/  MUFU.EX2 R128, R128 ;  /* 0x0000008000807308 */ /* 0x000ee20000000800 */
[----:B0-----:R-:W-:Y:S01]  /*bce0*/  FFMA.FTZ R102, R5, R4, R8 ;  /* 0x0000000405667223 */ /* 0x001fe20000010008 */
[----:B------:R-:W-:Y:S01]  /*bcf0*/  @!P1 PRMT R134, RZ, 0x654, R134 ;  /* 0x00000654ff869816 */ /* 0x000fe20000000086 */
[--C-:B------:R-:W-:Y:S01]  /*bd00*/  FFMA.FTZ R4, R103, UR4, -R72.reuse ;  /* 0x0000000467047c23 */ /* 0x100fe20008010848 */
[----:B------:R-:W-:Y:S01]  /*bd10*/  FFMA.FTZ R126, R127, UR4, -R72 ;  /* 0x000000047f7e7c23 */ /* 0x000fe20008010848 */
[----:B-1----:R-:W-:Y:S01]  /*bd20*/  FADD.FTZ R103, R9, R102 ;  /* 0x0000006609677221 */ /* 0x002fe20000010000 */
[--C-:B------:R-:W-:Y:S01]  /*bd30*/  FFMA.FTZ R127, R115, UR4, -R72.reuse ;  /* 0x00000004737f7c23 */ /* 0x100fe20008010848 */
[--C-:B------:R-:W-:Y:S01]  /*bd40*/  FFMA.FTZ R115, R118, UR4, -R72.reuse ;  /* 0x0000000476737c23 */ /* 0x100fe20008010848 */
[----:B------:R-:W0:Y:S01]  /*bd50*/  MUFU.EX2 R125, R125 ;  /* 0x0000007d007d7308 */ /* 0x000e220000000800 */
[----:B--2---:R-:W-:Y:S01]  /*bd60*/  FFMA.FTZ R3, R7, R3, R73 ;  /* 0x0000000307037223 */ /* 0x004fe20000010049 */
[--C-:B------:R-:W-:Y:S01]  /*bd70*/  FFMA.FTZ R118, R119, UR4, -R72.reuse ;  /* 0x0000000477767c23 */ /* 0x100fe20008010848 */
[--C-:B------:R-:W-:Y:S01]  /*bd80*/  FFMA.FTZ R119, R107, UR4, -R72.reuse ;  /* 0x000000046b777c23 */ /* 0x100fe20008010848 */
[----:B------:R-:W-:Y:S01]  /*bd90*/  FADD.FTZ R102, R10, R103 ;  /* 0x000000670a667221 */ /* 0x000fe20000010000 */
[--C-:B------:R-:W-:Y:S01]  /*bda0*/  FFMA.FTZ R107, R111, UR4, -R72.reuse ;  /* 0x000000046f6b7c23 */ /* 0x100fe20008010848 */
[--C-:B------:R-:W-:Y:S01]  /*bdb0*/  FFMA.FTZ R122, R122, UR4, -R72.reuse ;  /* 0x000000047a7a7c23 */ /* 0x100fe20008010848 */
[----:B------:R-:W-:Y:S01]  /*bdc0*/  FFMA.FTZ R103, R94, UR4, -R72 ;  /* 0x000000045e677c23 */ /* 0x000fe20008010848 */
[----:B------:R-:W1:Y:S01]  /*bdd0*/  MUFU.EX2 R132, R132 ;  /* 0x0000008400847308 */ /* 0x000e620000000800 */
[C---:B------:R-:W-:Y:S01]  /*bde0*/  FADD.FTZ R139, R11.reuse, R102 ;  /* 0x000000660b8b7221 */ /* 0x040fe20000010000 */
[----:B------:R-:W-:Y:S01]  /*bdf0*/  F2FP.BF16.F32.PACK_AB R10, R11, R10 ;  /* 0x0000000a0b0a723e */ /* 0x000fe200000010ff */
[--C-:B------:R-:W-:Y:S01]  /*be00*/  FFMA.FTZ R114, R114, UR4, -R72.reuse ;  /* 0x0000000472727c23 */ /* 0x100fe20008010848 */
[----:B------:R-:W-:Y:S01]  /*be10*/  F2FP.BF16.F32.PACK_AB R8, R9, R8 ;  /* 0x000000080908723e */ /* 0x000fe200000010ff */
[----:B------:R-:W-:Y:S01]  /*be20*/  FADD.FTZ R139, R12, R139 ;  /* 0x0000008b0c8b7221 */ /* 0x000fe20000010000 */
[----:B---3--:R-:W-:Y:S01]  /*be30*/  F2FP.BF16.F32.PACK_AB R9, R128, R73 ;  /* 0x000000498009723e */ /* 0x008fe200000010ff */
        /* <DEDUP_REMOVED lines=8> */
[----:B------:R-:W-:Y:S01]  /*bec0*/  FFMA.FTZ R86, R86, UR4, -R72 ;  /* 0x0000000456567c23 */ /* 0x000fe20008010848 */
[----:B------:R-:W-:Y:S01]  /*bed0*/  MUFU.EX2 R133, R133 ;  /* 0x0000008500857308 */ /* 0x000fe20000000800 */
[----:B------:R-:W-:Y:S01]  /*bee0*/  FADD.FTZ R11, R17, R94 ;  /* 0x0000005e110b7221 */ /* 0x000fe20000010000 */
[--C-:B------:R-:W-:Y:S01]  /*bef0*/  FFMA.FTZ R94, R75, UR4, -R72.reuse ;  /* 0x000000044b5e7c23 */ /* 0x100fe20008010848 */
[--C-:B------:R-:W-:Y:S01]  /*bf00*/  FFMA.FTZ R87, R87, UR4, -R72.reuse ;  /* 0x0000000457577c23 */ /* 0x100fe20008010848 */
[--C-:B------:R-:W-:Y:S01]  /*bf10*/  FFMA.FTZ R78, R78, UR4, -R72.reuse ;  /* 0x000000044e4e7c23 */ /* 0x100fe20008010848 */
[----:B------:R-:W-:Y:S01]  /*bf20*/  FFMA.FTZ R79, R79, UR4, -R72 ;  /* 0x000000044f4f7c23 */ /* 0x000fe20008010848 */
[----:B------:R-:W-:-:S02]  /*bf30*/  WARPGROUP.DEPBAR.LE gsb0, 0x0 ;  /* 0x00008000000079c5 */ /* 0x000fc40000010000 */
[----:B------:R-:W-:Y:S01]  /*bf40*/  WARPGROUP.ARRIVE ;  /* 0x00000000000079c5 */ /* 0x000fe20000000000 */
[----:B------:R-:W-:Y:S01]  /*bf50*/  MUFU.EX2 R129, R129 ;  /* 0x0000008100817308 */ /* 0x000fe20000000800 */
[----:B------:R-:W-:Y:S01]  /*bf60*/  ISETP.LT.AND P2, PT, RZ, UR7, PT ;  /* 0x00000007ff007c0c */ /* 0x000fe2000bf41270 */
[----:B------:R-:W-:Y:S01]  /*bf70*/  UMOV UR7, UR6 ;  /* 0x0000000600077c82 */ /* 0x000fe20008000000 */
[----:B------:R-:W-:Y:S02]  /*bf80*/  UMOV UR6, UR36 ;  /* 0x0000002400067c82 */ /* 0x000fe40008000000 */
[----:B------:R-:W-:Y:S01]  /*bf90*/  HGMMA.64x96x16.F32.BF16 R24, gdesc[UR32].tnspB, R24, gsb0 ;  /* 0x41600000201879f0 */ /* 0x000fe20008001818 */
[----:B------:R-:W-:Y:S02]  /*bfa0*/  UIADD3 UR32, UR10, 0x780, URZ ;  /* 0x000007800a207890 */ /* 0x000fe4000fffe03f */
[----:B------:R-:W-:Y:S01]  /*bfb0*/  UIADD3 UR34, UR11, 0x140, URZ ;  /* 0x000001400b227890 */ /* 0x000fe2000fffe03f */
[----:B------:R2:W-:Y:S01]  /*bfc0*/  MUFU.EX2 R111, R119 ;  /* 0x00000077006f7308 */ /* 0x0005e20000000800 */
[----:B------:R-:W-:Y:S01]  /*bfd0*/  UMOV UR33, 0xc0000010 ;  /* 0xc000001000217882 */ /* 0x000fe20000000000 */
[----:B------:R-:W-:-:S06]  /*bfe0*/  UMOV UR35, 0x80000020 ;  /* 0x8000002000237882 */ /* 0x000fcc0000000000 */
[----:B------:R-:W-:Y:S01]  /*bff0*/  MUFU.EX2 R131, R131 ;  /* 0x0000008300837308 */ /* 0x000fe20000000800 */
[--C-:B--2---:R-:W-:Y:S01]  /*c000*/  FFMA.FTZ R119, R91, UR4, -R72.reuse ;  /* 0x000000045b777c23 */ /* 0x104fe20008010848 */
        /* <DEDUP_REMOVED lines=52> */
[----:B------:R-:W2:Y:S01]  /*c350*/  MUFU.EX2 R94, R94 ;  /* 0x0000005e005e7308 */ /* 0x000ea20000000800 */
        /* <DEDUP_REMOVED lines=9> */
[----:B------:R-:W-:Y:S02]  /*c3f0*/  WARPGROUP.DEPBAR.LE gsb0, 0x0 ;  /* 0x00008000000079c5 */ /* 0x000fe40000010000 */
[----:B------:R-:W-:-:S06]  /*c400*/  WARPGROUP.ARRIVE ;  /* 0x00000000000079c5 */ /* 0x000fcc0000000000 */
[----:B------:R-:W-:Y:S03]  /*c410*/  HGMMA.64x96x16.F32.BF16 R24, gdesc[UR32].tnspB, R24, gsb0 ;  /* 0x41600000201879f0 */ /* 0x000fe60008001818 */
[----:B------:R-:W-:Y:S02]  /*c420*/  WARPGROUP.DEPBAR.LE gsb0, 0x0 ;  /* 0x00008000000079c5 */ /* 0x000fe40000010000 */
[----:B------:R3:W-:Y:S06]  /*c430*/  BAR.ARV R136, 0x100 ;  /* 0x000400880000751d */ /* 0x0007ec0000002000 */
[----:B------:R-:W-:Y:S01]  /*c440*/  @!P1 SYNCS.ARRIVE.TRANS64.RED.A1T0 RZ, [R137+URZ], RZ ;  /* 0x000000ff89ff99a7 */ /* 0x000fe2000810043f */
        /* <DEDUP_REMOVED lines=15> */
[----:B----4-:R-:W-:Y:S01]  /*c540*/  FFMA.FTZ R134, R90, UR4, -R72 ;  /* 0x000000045a867c23 */ /* 0x010fe20008010848 */
[----:B------:R-:W-:Y:S01]  /*c550*/  FADD.FTZ R90, R128, R3 ;  /* 0x00000003805a7221 */ /* 0x000fe20000010000 */
[-C--:B------:R-:W-:Y:S01]  /*c560*/  FMUL.FTZ R52, R52, R5.reuse ;  /* 0x0000000534347220 */ /* 0x080fe20000410000 */
[----:B------:R-:W4:Y:S01]  /*c570*/  MUFU.EX2 R3, R135 ;  /* 0x0000008700037308 */ /* 0x000f220000000800 */
[----:B------:R-:W-:Y:S01]  /*c580*/  FMUL.FTZ R53, R53, R5 ;  /* 0x0000000535357220 */ /* 0x000fe20000410000 */
[----:B0-----:R-:W-:Y:S01]  /*c590*/  FADD.FTZ R137, R125, R90 ;  /* 0x0000005a7d897221 */ /* 0x001fe20000010000 */
[----:B------:R-:W-:Y:S01]  /*c5a0*/  FFMA.FTZ R90, R83, UR4, -R72 ;  /* 0x00000004535a7c23 */ /* 0x000fe20008010848 */
[----:B------:R-:W-:Y:S01]  /*c5b0*/  FADD.FTZ R83, R18, R11 ;  /* 0x0000000b12537221 */ /* 0x000fe20000010000 */
[C---:B-1----:R-:W-:Y:S01]  /*c5c0*/  F2FP.BF16.F32.PACK_AB R11, R132.reuse, R125 ;  /* 0x0000007d840b723e */ /* 0x042fe200000010ff */
[----:B------:R-:W-:Y:S01]  /*c5d0*/  FADD.FTZ R82, R132, R137 ;  /* 0x0000008984527221 */ /* 0x000fe20000010000 */
[----:B--2---:R-:W-:Y:S01]  /*c5e0*/  F2FP.BF16.F32.PACK_AB R125, R94, R102 ;  /* 0x000000665e7d723e */ /* 0x004fe200000010ff */
[----:B------:R-:W-:Y:S01]  /*c5f0*/  FADD.FTZ R74, R20, R83 ;  /* 0x00000053144a7221 */ /* 0x000fe20000010000 */
[-C--:B------:R-:W-:Y:S01]  /*c600*/  FMUL.FTZ R56, R56, R5.reuse ;  /* 0x0000000538387220 */ /* 0x080fe20000410000 */
[----:B------:R-:W-:Y:S01]  /*c610*/  FADD.FTZ R82, R77, R82 ;  /* 0x000000524d527221 */ /* 0x000fe20000010000 */
[----:B------:R0:W-:Y:S01]  /*c620*/  STSM.16.M88.4 [R2+0x24300], R8 ;  /* 0x0243000802007844 */ /* 0x0001e20000000200 */
[----:B------:R-:W-:Y:S01]  /*c630*/  MUFU.EX2 R83, R119 ;  /* 0x0000007700537308 */ /* 0x000fe20000000800 */
        /* <DEDUP_REMOVED lines=8> */
[----:B------:R-:W-:Y:S01]  /*c6c0*/  FMUL.FTZ R69, R69, R5 ;  /* 0x0000000545457220 */ /* 0x000fe20000410000 */
[----:B------:R-:W-:Y:S01]  /*c6d0*/  FADD.FTZ R73, R131, R82 ;  /* 0x0000005283497221 */ /* 0x000fe20000010000 */
[-C--:B------:R-:W-:Y:S01]  /*c6e0*/  FMUL.FTZ R26, R26, R7.reuse ;  /* 0x000000071a1a7220 */ /* 0x080fe20000410000 */
[----:B------:R-:W1:Y:S01]  /*c6f0*/  MUFU.EX2 R82, R134 ;  /* 0x0000008600527308 */ /* 0x000e620000000800 */
[-C--:B------:R-:W-:Y:S01]  /*c700*/  FMUL.FTZ R27, R27, R7.reuse ;  /* 0x000000071b1b7220 */ /* 0x080fe20000410000 */
[----:B------:R-:W-:Y:S01]  /*c710*/  FADD.FTZ R73, R122, R73 ;  /* 0x000000497a497221 */ /* 0x000fe20000010000 */
[----:B0-----:R-:W-:Y:S01]  /*c720*/  F2FP.BF16.F32.PACK_AB R8, R14, R12 ;  /* 0x0000000c0e08723e */ /* 0x001fe200000010ff */
[----:B------:R-:W-:Y:S01]  /*c730*/  FMUL.FTZ R30, R30, R7 ;  /* 0x000000071e1e7220 */ /* 0x000fe20000410000 */
[----:B------:R-:W-:Y:S01]  /*c740*/  F2FP.BF16.F32.PACK_AB R10, R17, R15 ;  /* 0x0000000f110a723e */ /* 0x000fe200000010ff */
        /* <DEDUP_REMOVED lines=14> */
[----:B------:R-:W-:Y:S01]  /*c830*/  F2FP.BF16.F32.PACK_AB R72, R20, R18 ;  /* 0x000000121448723e */ /* 0x000fe200000010ff */
[----:B------:R-:W-:Y:S01]  /*c840*/  FMUL.FTZ R35, R35, R7 ;  /* 0x0000000723237220 */ /* 0x000fe20000410000 */
[----:B------:R-:W-:Y:S01]  /*c850*/  FADD.FTZ R14, R127, R12 ;  /* 0x0000000c7f0e7221 */ /* 0x000fe20000010000 */
[----:B------:R-:W-:Y:S01]  /*c860*/  FADD.FTZ R74, R116, R73 ;  /* 0x00000049744a7221 */ /* 0x000fe20000010000 */
[----:B------:R-:W2:Y:S01]  /*c870*/  MUFU.EX2 R12, R95 ;  /* 0x0000005f000c7308 */ /* 0x000ea20000000800 */
[----:B------:R-:W-:Y:S01]  /*c880*/  F2FP.BF16.F32.PACK_AB R73, R130, R122 ;  /* 0x0000007a8249723e */ /* 0x000fe200000010ff */
[----:B------:R-:W-:Y:S01]  /*c890*/  FADD.FTZ R15, R115, R14 ;  /* 0x0000000e730f7221 */ /* 0x000fe20000010000 */
[----:B------:R-:W-:Y:S01]  /*c8a0*/  FADD.FTZ R17, R117, R74 ;  /* 0x0000004a75117221 */ /* 0x000fe20000010000 */
[----:B------:R-:W-:Y:S01]  /*c8b0*/  F2FP.BF16.F32.PACK_AB R74, R120, R21 ;  /* 0x00000015784a723e */ /* 0x000fe200000010ff */
[----:B------:R-:W-:Y:S01]  /*c8c0*/  FMUL.FTZ R38, R38, R7 ;  /* 0x0000000726267220 */ /* 0x000fe20000410000 */
[----:B------:R-:W-:Y:S01]  /*c8d0*/  FADD.FTZ R15, R118, R15 ;  /* 0x0000000f760f7221 */ /* 0x000fe20000010000 */
[----:B------:R-:W-:Y:S01]  /*c8e0*/  FADD.FTZ R18, R104, R17 ;  /* 0x0000001168127221 */ /* 0x000fe20000010000 */
[----:B------:R-:W5:Y:S01]  /*c8f0*/  MUFU.EX2 R14, R91 ;  /* 0x0000005b000e7308 */ /* 0x000f620000000800 */
[----:B------:R-:W-:Y:S01]  /*c900*/  F2FP.BF16.F32.PACK_AB R75, R126, R123 ;  /* 0x0000007b7e4b723e */ /* 0x000fe200000010ff */
[----:B------:R-:W-:Y:S01]  /*c910*/  FADD.FTZ R20, R106, R15 ;  /* 0x0000000f6a147221 */ /* 0x000fe20000010000 */
[----:B------:R-:W-:Y:S01]  /*c920*/  FADD.FTZ R17, R105, R18 ;  /* 0x0000001269117221 */ /* 0x000fe20000010000 */
[----:B------:R-:W-:Y:S01]  /*c930*/  F2FP.BF16.F32.PACK_AB R113, R127, R114 ;  /* 0x000000727f71723e */ /* 0x000fe200000010ff */
[-C--:B------:R-:W-:Y:S01]  /*c940*/  FMUL.FTZ R39, R39, R7.reuse ;  /* 0x0000000727277220 */ /* 0x080fe20000410000 */
[----:B------:R-:W-:Y:S01]  /*c950*/  FADD.FTZ R21, R111, R20 ;  /* 0x000000146f157221 */ /* 0x000fe20000010000 */
[----:B------:R-:W-:Y:S01]  /*c960*/  FADD.FTZ R18, R108, R17 ;  /* 0x000000116c127221 */ /* 0x000fe20000010000 */
[----:B------:R3:W3:Y:S01]  /*c970*/  MUFU.EX2 R15, R90 ;  /* 0x0000005a000f7308 */ /* 0x0006e20000000800 */
[----:B------:R-:W-:Y:S01]  /*c980*/  F2FP.BF16.F32.PACK_AB R104, R105, R104 ;  /* 0x000000686968723e */ /* 0x000fe200000010ff */
        /* <DEDUP_REMOVED lines=9> */
[----:B------:R-:W-:Y:S01]  /*ca20*/  FADD.FTZ R17, R97, R18 ;  /* 0x0000001261117221 */ /* 0x000fe20000010000 */
[----:B----4-:R-:W-:Y:S01]  /*ca30*/  F2FP.BF16.F32.PACK_AB R97, R3, R98 ;  /* 0x000000620361723e */ /* 0x010fe200000010ff */
[----:B------:R-:W-:Y:S01]  /*ca40*/  FMUL.FTZ R43, R43, R7 ;  /* 0x000000072b2b7220 */ /* 0x000fe20000410000 */
[----:B------:R-:W-:Y:S01]  /*ca50*/  FADD.FTZ R20, R3, R20 ;  /* 0x0000001403147221 */ /* 0x000fe20000010000 */
[----:B------:R-:W-:Y:S01]  /*ca60*/  FADD.FTZ R18, R100, R17 ;  /* 0x0000001164127221 */ /* 0x000fe20000010000 */
[----:B------:R-:W-:Y:S01]  /*ca70*/  F2FP.BF16.F32.PACK_AB R115, R118, R115 ;  /* 0x000000737673723e */ /* 0x000fe200000010ff */
[----:B------:R-:W-:Y:S01]  /*ca80*/  FMUL.FTZ R46, R46, R7 ;  /* 0x000000072e2e7220 */ /* 0x000fe20000410000 */
[----:B------:R-:W-:Y:S01]  /*ca90*/  FADD.FTZ R17, R99, R20 ;  /* 0x0000001463117221 */ /* 0x000fe20000010000 */
[----:B0-----:R-:W-:Y:S01]  /*caa0*/  FADD.FTZ R9, R101, R18 ;  /* 0x0000001265097221 */ /* 0x001fe20000010000 */
[C---:B------:R-:W-:Y:S01]  /*cab0*/  F2FP.BF16.F32.PACK_AB R99, R4.reuse, R99 ;  /* 0x000000630463723e */ /* 0x040fe200000010ff */
[----:B------:R4:W-:Y:S01]  /*cac0*/  STSM.16.M88.4 [R2+0x28b00], R112 ;  /* 0x028b007002007844 */ /* 0x0009e20000000200 */
[----:B------:R-:W-:Y:S01]  /*cad0*/  FADD.FTZ R17, R4, R17 ;  /* 0x0000001104117221 */ /* 0x000fe20000010000 */
[----:B------:R-:W-:Y:S01]  /*cae0*/  FADD.FTZ R8, R88, R9 ;  /* 0x0000000958087221 */ /* 0x000fe20000010000 */
[----:B------:R-:W-:Y:S01]  /*caf0*/  F2FP.BF16.F32.PACK_AB R105, R111, R106 ;  /* 0x0000006a6f69723e */ /* 0x000fe200000010ff */
[-C--:B------:R-:W-:Y:S01]  /*cb00*/  FMUL.FTZ R47, R47, R7.reuse ;  /* 0x000000072f2f7220 */ /* 0x080fe20000410000 */
[----:B-1----:R-:W-:Y:S01]  /*cb10*/  FADD.FTZ R10, R82, R17 ;  /* 0x00000011520a7221 */ /* 0x002fe20000010000 */
        /* <DEDUP_REMOVED lines=11> */
[----:B--2---:R-:W-:Y:S01]  /*cbd0*/  FADD.FTZ R3, R12, R3 ;  /* 0x000000030c037221 */ /* 0x004fe20000010000 */
[----:B------:R-:W-:Y:S01]  /*cbe0*/  FADD.FTZ R4, R80, R9 ;  /* 0x0000000950047221 */ /* 0x000fe20000010000 */
[----:B------:R-:W-:Y:S01]  /*cbf0*/  F2FP.BF16.F32.PACK_AB R88, R89, R88 ;  /* 0x000000585958723e */ /* 0x000fe200000010ff */
[----:B------:R4:W-:Y:S01]  /*cc00*/  STSM.16.M88.4 [R2+0x2bb00], R96 ;  /* 0x02bb006002007844 */ /* 0x0009e20000000200 */
[----:B-----5:R-:W-:Y:S01]  /*cc10*/  FADD.FTZ R8, R14, R3 ;  /* 0x000000030e087221 */ /* 0x020fe20000010000 */
[----:B------:R-:W-:Y:S01]  /*cc20*/  FADD.FTZ R3, R81, R4 ;  /* 0x0000000451037221 */ /* 0x000fe20000010000 */
[----:B------:R-:W-:Y:S01]  /*cc30*/  F2FP.BF16.F32.PACK_AB R89, R83, R82 ;  /* 0x000000525359723e */ /* 0x000fe200000010ff */
[----:B------:R-:W-:Y:S01]  /*cc40*/  FMUL.FTZ R54, R54, R7 ;  /* 0x0000000736367220 */ /* 0x000fe20000410000 */
[----:B---3--:R-:W-:Y:S01]  /*cc50*/  F2FP.BF16.F32.PACK_AB R90, R93, R92 ;  /* 0x0000005c5d5a723e */ /* 0x008fe200000010ff */
        /* <DEDUP_REMOVED lines=12> */
[C---:B------:R-:W-:Y:S01]  /*cd20*/  FADD.FTZ R3, R124.reuse, R3 ;  /* 0x000000037c037221 */ /* 0x040fe20000010000 */
[----:B------:R-:W-:Y:S01]  /*cd30*/  F2FP.BF16.F32.PACK_AB R124, R124, R121 ;  /* 0x000000797c7c723e */ /* 0x000fe200000010ff */
[----:B------:R4:W-:Y:S01]  /*cd40*/  STSM.16.M88.4 [R2+0x2eb00], R80 ;  /* 0x02eb005002007844 */ /* 0x0009e20000000200 */
[----:B------:R-:W-:Y:S01]  /*cd50*/  F2FP.BF16.F32.PACK_AB R127, R79, R78 ;  /* 0x0000004e4f7f723e */ /* 0x000fe200000010ff */
[----:B------:R-:W-:Y:S01]  /*cd60*/  FADD.FTZ R9, R87, R9 ;  /* 0x0000000957097221 */ /* 0x000fe20000010000 */
[----:B------:R-:W-:Y:S01]  /*cd70*/  FADD.FTZ R3, R76, R3 ;  /* 0x000000034c037221 */ /* 0x000fe20000010000 */
[-C--:B------:R-:W-:Y:S01]  /*cd80*/  FMUL.FTZ R55, R55, R7.reuse ;  /* 0x0000000737377220 */ /* 0x080fe20000410000 */
        /* <DEDUP_REMOVED lines=10> */
[----:B0-----:R-:W0:Y:S01]  /*ce30*/  FENCE.VIEW.ASYNC.S ;  /* 0x00000000000073c6 */ /* 0x001e220000000000 */
        /* <DEDUP_REMOVED lines=9> */
[----:B------:R-:W-:-:S02]  /*ced0*/  IMAD.MOV.U32 R6, RZ, RZ, R13 ;  /* 0x000000ffff067224 */ /* 0x000fc400078e000d */
[----:B------:R-:W-:Y:S01]  /*cee0*/  IMAD.MOV.U32 R5, RZ, RZ, R0 ;  /* 0x000000ffff057224 */ /* 0x000fe200078e0000 */
[----:B0-----:R-:W-:Y:S01]  /*cef0*/  NOP ;  /* 0x0000000000007918 */ /* 0x001fe20000000000 */
[----:B----4-:R-:W-:Y:S05]  /*cf00*/  @P2 BRA `(.L_x_9949) ;  /* 0xffffffc800382947 */ /* 0x010fea000383ffff */
.L_x_9940:
[----:B------:R-:W-:Y:S06]  /*cf10*/  BAR.ARV 0x8, 0x1a0 ;  /* 0x0206800000007b1d */ /* 0x000fec0000002000 */
[----:B------:R-:W-:Y:S05]  /*cf20*/  @!P0 BRA `(.L_x_9950) ;  /* 0x0000000000048947 */ /* 0x000fea0003800000 */
[----:B------:R-:W-:Y:S01]  /*cf30*/  BPT.TRAP 0x1 ;  /* 0x000000040000795c */ /* 0x000fe20000300000 */
.L_x_9950:
[----:B------:R-:W-:Y:S01]  /*cf40*/  ULEA UR6, UR36, UR37, 0x3 ;  /* 0x0000002524067291 */ /* 0x000fe2000f8e183f */
[----:B------:R-:W-:-:S05]  /*cf50*/  IMAD.U32 R5, RZ, RZ, UR38 ;  /* 0x00000026ff057e24 */ /* 0x000fca000f8e00ff */
[----:B------:R-:W-:-:S04]  /*cf60*/  SHF.L.U32 R5, R5, 0x1f, RZ ;  /* 0x0000001f05057819 */ /* 0x000fc800000006ff */
[----:B------:R1:W2:Y:S01]  /*cf70*/  SYNCS.PHASECHK.TRANS64.TRYWAIT P2, [UR6+0x31c50], R5 ;  /* 0x031c5005ff0075a7 */ /* 0x0002a20008040146 */
[----:B------:R-:W-:Y:S05]  /*cf80*/  @!P0 BRA `(.L_x_9951) ;  /* 0x0000000000048947 */ /* 0x000fea0003800000 */
[----:B------:R-:W-:Y:S01]  /*cf90*/  BPT.TRAP 0x1 ;  /* 0x000000040000795c */ /* 0x000fe20000300000 */
.L_x_9951:
[----:B--2---:R-:W-:Y:S05]  /*cfa0*/  @P2 BRA `(.L_x_9952) ;  /* 0x0000000000082947 */ /* 0x004fea0003800000 */
[----:B------:R-:W2:Y:S02]  /*cfb0*/  SYNCS.PHASECHK.TRANS64.TRYWAIT P0, [UR6+0x31c50], R5 ;  /* 0x031c5005ff0075a7 */ /* 0x000ea40008000146 */
[----:B--2---:R-:W-:Y:S05]  /*cfc0*/  @!P0 BRA `(.L_x_9953) ;  /* 0x0000007000c08947 */ /* 0x004fea0003800000 */
.L_x_9952:
[----:B------:R-:W-:Y:S01]  /*cfd0*/  UIADD3 UR37, UR37, 0x200, URZ ;  /* 0x0000020025257890 */ /* 0x000fe2000fffe03f */
[----:B------:R-:W-:Y:S01]  /*cfe0*/  WARPGROUP.ARRIVE ;  /* 0x00000000000079c5 */ /* 0x000fe20000000000 */
[----:B------:R-:W-:Y:S01]  /*cff0*/  ULOP3.LUT UR60, UR60, 0x10000, URZ, 0xfc, !UPT ;  /* 0x000100003c3c7892 */ /* 0x000fe2000f8efc3f */
[----:B-12---:R-:W1:Y:S01]  /*d000*/  SHFL.BFLY PT, R5, R4, 0x2, 0x1f ;  /* 0x0c401f0004057f89 */ /* 0x006e6200000e0000 */
[----:B------:R-:W-:Y:S01]  /*d010*/  USHF.R.U32.HI UR37, URZ, 0x4, UR37 ;  /* 0x000000043f257899 */ /* 0x000fe20008011625 */
[----:B------:R-:W-:Y:S01]  /*d020*/  R2UR UR7, R150 ;  /* 0x00000000960772ca */ /* 0x000fe200000e0000 */
[----:B------:R-:W-:Y:S01]  /*d030*/  UMOV UR9, 0xc0000010 ;  /* 0xc000001000097882 */ /* 0x000fe20000000000 */
[----:B------:R-:W-:Y:S01]  /*d040*/  UMOV UR11, 0x80000020 ;  /* 0x80000020000b7882 */ /* 0x000fe20000000000 */
[----:B------:R-:W-:Y:S01]  /*d050*/  ULOP3.LUT UR37, UR37, 0x3fff, URZ, 0xc0, !UPT ;  /* 0x00003fff25257892 */ /* 0x000fe2000f8ec03f */
[----:B------:R-:W2:Y:S01]  /*d060*/  SHFL.BFLY PT, R6, R3, 0x2, 0x1f ;  /* 0x0c401f0003067f89 */ /* 0x000ea200000e0000 */
[----:B------:R-:W-:Y:S01]  /*d070*/  UMOV UR8, UR60 ;  /* 0x0000003c00087c82 */ /* 0x000fe20008000000 */
[----:B------:R-:W-:Y:S01]  /*d080*/  IMAD.U32 R15, RZ, RZ, UR4 ;  /* 0x00000004ff0f7e24 */ /* 0x000fe2000f8e00ff */
[----:B------:R-:W-:Y:S01]  /*d090*/  ULOP3.LUT UR5, UR37, 0x2400000, URZ, 0xfc, !UPT ;  /* 0x0240000025057892 */ /* 0x000fe2000f8efc3f */
[----:B------:R-:W-:-:S03]  /*d0a0*/  IMAD.MOV.U32 R16, RZ, RZ, -0x800000 ;  /* 0xff800000ff107424 */ /* 0x000fc600078e00ff */
[----:B------:R-:W-:Y:S02]  /*d0b0*/  UIMAD UR5, UR36, 0x6c0, UR5 ;  /* 0x000006c0240578a4 */ /* 0x000fe4000f8e0205 */
[----:B------:R-:W-:Y:S02]  /*d0c0*/  UIADD3 UR36, UR36, 0x1, URZ ;  /* 0x0000000124247890 */ /* 0x000fe4000fffe03f */
[----:B------:R-:W-:Y:S02]  /*d0d0*/  UIADD3 UR7, UR7, 0x1, URZ ;  /* 0x0000000107077890 */ /* 0x000fe4000fffe03f */
[----:B------:R-:W-:Y:S01]  /*d0e0*/  UISETP.NE.AND UP0, UPT, UR36, 0x2, UPT ;  /* 0x000000022400788c */ /* 0x000fe2000bf05270 */
[----:B------:R-:W-:Y:S02]  /*d0f0*/  UMOV UR10, UR5 ;  /* 0x00000005000a7c82 */ /* 0x000fe40008000000 */
[----:B------:R-:W-:Y:S01]  /*d100*/  HGMMA.64x96x16.F32.BF16 R24, gdesc[UR8].tnspB, R24, gsb0 ;  /* 0x41600000081879f0 */ /* 0x000fe20008001818 */
[----:B------:R-:W-:Y:S01]  /*d110*/  UIADD3 UR8, UR60, 0x180, URZ ;  /* 0x000001803c087890 */ /* 0x000fe2000fffe03f */
[----:B-1----:R-:W-:Y:S01]  /*d120*/  FADD.FTZ R5, R5, R4 ;  /* 0x0000000405057221 */ /* 0x002fe20000010000 */
[----:B------:R-:W-:Y:S01]  /*d130*/  UIADD3 UR10, UR5, 0x40, URZ ;  /* 0x00000040050a7890 */ /* 0x000fe2000fffe03f */
[----:B------:R-:W-:Y:S01]  /*d140*/  IMAD.MOV.U32 R4, RZ, RZ, RZ ;  /* 0x000000ffff047224 */ /* 0x000fe200078e00ff */
[----:B------:R-:W-:Y:S01]  /*d150*/  UMOV UR9, 0xc0000010 ;  /* 0xc000001000097882 */ /* 0x000fe20000000000 */
[----:B------:R-:W-:Y:S01]  /*d160*/  UMOV UR11, 0x80000020 ;  /* 0x80000020000b7882 */ /* 0x000fe20000000000 */
[----:B--2---:R-:W-:Y:S01]  /*d170*/  FADD.FTZ R7, R6, R3 ;  /* 0x0000000306077221 */ /* 0x004fe20000010000 */
[----:B------:R-:W-:Y:S01]  /*d180*/  IMAD.MOV.U32 R3, RZ, RZ, -0x800000 ;  /* 0xff800000ff037424 */ /* 0x000fe200078e00ff */
[----:B------:R-:W1:Y:S01]  /*d190*/  SHFL.BFLY PT, R6, R5, 0x1, 0x1f ;  /* 0x0c201f0005067f89 */ /* 0x000e6200000e0000 */
[----:B------:R-:W-:Y:S01]  /*d1a0*/  IMAD.U32 R150, RZ, RZ, UR7 ;  /* 0x00000007ff967e24 */ /* 0x000fe2000f8e00ff */
[----:B------:R-:W-:-:S02]  /*d1b0*/  USEL UR36, UR36, URZ, UP0 ;  /* 0x0000003f24247287 */ /* 0x000fc40008000000 */
[----:B------:R-:W2:Y:S01]  /*d1c0*/  SHFL.BFLY PT, R8, R7, 0x1, 0x1f ;  /* 0x0c201f0007087f89 */ /* 0x000ea200000e0000 */
[----:B-1----:R-:W-:Y:S01]  /*d1d0*/  FADD.FTZ R10, R5, R6 ;  /* 0x00000006050a7221 */ /* 0x002fe20000010000 */
[----:B------:R-:W-:Y:S01]  /*d1e0*/  IMAD.U32 R5, RZ, RZ, UR4 ;  /* 0x00000004ff057e24 */ /* 0x000fe2000f8e00ff */
[----:B------:R-:W-:Y:S01]  /*d1f0*/  USEL UR4, URZ, 0x1, UP0 ;  /* 0x000000013f047887 */ /* 0x000fe20008000000 */
[----:B--2---:R-:W-:Y:S02]  /*d200*/  FADD.FTZ R11, R7, R8 ;  /* 0x00000008070b7221 */ /* 0x004fe40000010000 */
[----:B------:R-:W-:Y:S01]  /*d210*/  FSETP.NE.FTZ.AND P0, PT, R10, RZ, PT ;  /* 0x000000ff0a00720b */ /* 0x000fe20003f15000 */
[----:B------:R-:W-:Y:S01]  /*d220*/  IMAD.MOV.U32 R8, RZ, RZ, RZ ;  /* 0x000000ffff087224 */ /* 0x000fe200078e00ff */
[----:B------:R-:W-:Y:S01]  /*d230*/  ULOP3.LUT UR38, UR38, UR4, URZ, 0x3c, !UPT ;  /* 0x0000000426267292 */ /* 0x000fe2000f8e3c3f */
[----:B------:R-:W-:Y:S01]  /*d240*/  IMAD.U32 R7, RZ, RZ, UR6 ;  /* 0x00000006ff077e24 */ /* 0x000fe2000f8e00ff */
[----:B------:R-:W-:-:S03]  /*d250*/  FSETP.NE.FTZ.AND P2, PT, R11, RZ, PT ;  /* 0x000000ff0b00720b */ /* 0x000fc60003f55000 */
[----:B------:R-:W-:-:S05]  /*d260*/  @!P1 VIADD R7, R7, 0x31c60 ;  /* 0x00031c6007079836 */ /* 0x000fca0000000000 */
[----:B------:R-:W-:Y:S01]  /*d270*/  @!P1 PRMT R7, RZ, 0x654, R7 ;  /* 0x00000654ff079816 */ /* 0x000fe20000000007 */
[----:B------:R-:W1:Y:S01]  /*d280*/  @P0 MUFU.LG2 R6, R10 ;  /* 0x0000000a00060308 */ /* 0x000e620000000c00 */
[----:B------:R-:W-:-:S03]  /*d290*/  @P0 FMUL.FTZ R5, R5, 0.69314718246459960938 ;  /* 0x3f31721805050820 */ /* 0x000fc60000410000 */
[----:B------:R-:W-:-:S04]  /*d2a0*/  @P2 FMUL.FTZ R15, R15, 0.69314718246459960938 ;  /* 0x3f3172180f0f2820 */ /* 0x000fc80000410000 */
[----:B------:R-:W-:Y:S08]  /*d2b0*/  @P0 MUFU.RCP R4, R10 ;  /* 0x0000000a00040308 */ /* 0x000ff00000001000 */
[----:B------:R-:W2:Y:S01]  /*d2c0*/  @P2 MUFU.LG2 R9, R11 ;  /* 0x0000000b00092308 */ /* 0x000ea20000000c00 */
[----:B-1----:R-:W-:-:S04]  /*d2d0*/  @P0 FMUL.FTZ R6, R6, 0.69314718246459960938 ;  /* 0x3f31721806060820 */ /* 0x002fc80000410000 */
[----:B------:R-:W-:Y:S01]  /*d2e0*/  @P0 FFMA.FTZ R3, R5, R0, R6 ;  /* 0x0000000005030223 */ /* 0x000fe20000010006 */
[----:B------:R-:W-:Y:S02]  /*d2f0*/  PLOP3.LUT P0, PT, PT, PT, PT, 0x8, 0x0 ;  /* 0x000000000000781c */ /* 0x000fe40003f0e170 */
[----:B------:R-:W1:Y:S01]  /*d300*/  @P2 MUFU.RCP R8, R11 ;  /* 0x0000000b00082308 */ /* 0x000e620000001000 */
        /* <DEDUP_REMOVED lines=74> */
[----:B------:R-:W-:Y:S01]  /*d7b0*/  FMUL.FTZ R53, R69, R4 ;  /* 0x0000000445357220 */ /* 0x000fe20000410000 */
[-C--:B-1----:R-:W-:Y:S01]  /*d7c0*/  FMUL.FTZ R83, R26, R8.reuse ;  /* 0x000000081a537220 */ /* 0x082fe20000410000 */
        /* <DEDUP_REMOVED lines=28> */
.L_x_9923:
        /* <DEDUP_REMOVED lines=14> */
[----:B------:R-:W-:Y:S01]  /*da70*/  R2UR UR11, R148 ;  /* 0x00000000940b72ca */ /* 0x000fe200000e0000 */
[----:B------:R-:W-:Y:S01]  /*da80*/  ULDC.64 UR8, c[0x0][0xbe0] ;  /* 0x0002f80000087ab9 */ /* 0x000fe20000000a00 */
[----:B------:R-:W-:Y:S01]  /*da90*/  R2UR UR10, R146 ;  /* 0x00000000920a72ca */ /* 0x000fe200000e0000 */
[----:B------:R-:W-:Y:S01]  /*daa0*/  UISETP.NE.U32.AND UP0, UPT, UR8, URZ, UPT ;  /* 0x0000003f0800728c */ /* 0x000fe2000bf05070 */
[----:B------:R-:W-:Y:S01]  /*dab0*/  F2FP.BF16.F32.PACK_AB R27, R27, R42 ;  /* 0x0000002a1b1b723e */ /* 0x000fe200000010ff */
[----:B------:R-:W-:Y:S01]  /*dac0*/  ULDC.64 UR12, c[0x0][0x208] ;  /* 0x00008200000c7ab9 */ /* 0x000fe20000000a00 */
[----:B------:R-:W-:Y:S01]  /*dad0*/  F2FP.BF16.F32.PACK_AB R68, R45, R28 ;  /* 0x0000001c2d44723e */ /* 0x000fe200000010ff */
[----:B------:R-:W-:Y:S01]  /*dae0*/  UISETP.NE.AND.EX UP0, UPT, UR9, URZ, UPT, UP0 ;  /* 0x0000003f0900728c */ /* 0x000fe2000bf05300 */
[----:B------:R-:W-:Y:S02]  /*daf0*/  F2FP.BF16.F32.PACK_AB R70, R53, R0 ;  /* 0x000000003546723e */ /* 0x000fe400000010ff */
[----:B------:R-:W-:-:S05]  /*db00*/  F2FP.BF16.F32.PACK_AB R71, R71, R30 ;  /* 0x0000001e4747723e */ /* 0x000fca00000010ff */
[----:B------:R-:W-:Y:S02]  /*db10*/  USHF.L.U64.HI UR11, UR10, 0x2, UR11 ;  /* 0x000000020a0b7899 */ /* 0x000fe4000801020b */
[----:B------:R-:W-:Y:S01]  /*db20*/  USHF.L.U32 UR10, UR10, 0x2, URZ ;  /* 0x000000020a0a7899 */ /* 0x000fe2000800063f */
[----:B------:R-:W-:Y:S01]  /*db30*/  UMOV UR6, UR37 ;  /* 0x0000002500067c82 */ /* 0x000fe20008000000 */
[----:B0-----:R-:W-:Y:S01]  /*db40*/  UMOV UR7, UR4 ;  /* 0x0000000400077c82 */ /* 0x001fe20008000000 */
[----:B------:R-:W-:Y:S02]  /*db50*/  IMAD.U32 R20, RZ, RZ, UR6 ;  /* 0x00000006ff147e24 */ /* 0x000fe4000f8e00ff */
[----:B------:R-:W-:Y:S01]  /*db60*/  IMAD.U32 R21, RZ, RZ, UR7 ;  /* 0x00000007ff157e24 */ /* 0x000fe2000f8e00ff */
[----:B------:R-:W-:Y:S02]  /*db70*/  ULDC.64 UR6, c[0x0][0xbd8] ;  /* 0x0002f60000067ab9 */ /* 0x000fe40000000a00 */
[----:B------:R-:W-:Y:S01]  /*db80*/  UISETP.NE.U32.AND UP1, UPT, UR6, URZ, UPT ;  /* 0x0000003f0600728c */ /* 0x000fe2000bf25070 */
[----:B------:R-:W-:Y:S01]  /*db90*/  IMAD.WIDE R4, R153, 0x2, R20 ;  /* 0x0000000299047825 */ /* 0x000fe200078e0214 */
[----:B------:R-:W-:-:S02]  /*dba0*/  UIADD3 UR4, UP2, UR10, UR6, URZ ;  /* 0x000000060a047290 */ /* 0x000fc4000ff5e03f */
[----:B------:R-:W-:Y:S01]  /*dbb0*/  UISETP.NE.AND.EX UP1, UPT, UR7, URZ, UPT, UP1 ;  /* 0x0000003f0700728c */ /* 0x000fe2000bf25310 */
[C---:B------:R-:W-:Y:S01]  /*dbc0*/  LOP3.LUT R11, R4.reuse, 0x180, RZ, 0xc0, !PT ;  /* 0x00000180040b7812 */ /* 0x040fe200078ec0ff */
[----:B------:R-:W-:Y:S01]  /*dbd0*/  @UP0 UIADD3 UR6, UP3, UR10, UR8, URZ ;  /* 0x000000080a060290 */ /* 0x000fe2000ff7e03f */
[C---:B------:R-:W-:Y:S01]  /*dbe0*/  IADD3 R13, P0, R4.reuse, 0x6020, RZ ;  /* 0x00006020040d7810 */ /* 0x040fe20007f1e0ff */
[----:B------:R-:W-:Y:S01]  /*dbf0*/  UIADD3.X UR8, UR11, UR7, URZ, UP2, !UPT ;  /* 0x000000070b087290 */ /* 0x000fe200097fe43f */
[----:B------:R-:W-:Y:S01]  /*dc00*/  IADD3 R9, P1, R4, 0x6000, RZ ;  /* 0x0000600004097810 */ /* 0x000fe20007f3e0ff */
[----:B------:R-:W-:Y:S01]  /*dc10*/  @UP0 UIADD3.X UR7, UR11, UR9, URZ, UP3, !UPT ;  /* 0x000000090b070290 */ /* 0x000fe20009ffe43f */
[----:B------:R-:W-:Y:S02]  /*dc20*/  SHF.R.U64 R11, R11, 0x3, RZ ;  /* 0x000000030b0b7819 */ /* 0x000fe400000012ff */
[----:B------:R-:W-:Y:S02]  /*dc30*/  LOP3.LUT R8, R13, 0x180, RZ, 0xc0, !PT ;  /* 0x000001800d087812 */ /* 0x000fe400078ec0ff */
[----:B------:R-:W-:-:S02]  /*dc40*/  LOP3.LUT R10, R9, 0x180, RZ, 0xc0, !PT ;  /* 0x00000180090a7812 */ /* 0x000fc400078ec0ff */
[C---:B------:R-:W-:Y:S02]  /*dc50*/  IADD3 R51, P2, R4.reuse, 0x3020, RZ ;  /* 0x0000302004337810 */ /* 0x040fe40007f5e0ff */
[C---:B------:R-:W-:Y:S02]  /*dc60*/  IADD3 R33, P3, R4.reuse, 0x3000, RZ ;  /* 0x0000300004217810 */ /* 0x040fe40007f7e0ff */
[----:B------:R-:W-:Y:S02]  /*dc70*/  IADD3 R18, P4, R4, 0x20, RZ ;  /* 0x0000002004127810 */ /* 0x000fe40007f9e0ff */
[----:B------:R-:W-:Y:S01]  /*dc80*/  LOP3.LUT R4, R11, R4, RZ, 0x3c, !PT ;  /* 0x000000040b047212 */ /* 0x000fe200078e3cff */
[--C-:B------:R-:W-:Y:S01]  /*dc90*/  IMAD.X R11, RZ, RZ, R5.reuse, P1 ;  /* 0x000000ffff0b7224 */ /* 0x100fe200008e0605 */
[----:B------:R-:W-:Y:S01]  /*dca0*/  SHF.R.U64 R8, R8, 0x3, RZ ;  /* 0x0000000308087819 */ /* 0x000fe200000012ff */
[--C-:B------:R-:W-:Y:S01]  /*dcb0*/  IMAD.X R15, RZ, RZ, R5.reuse, P3 ;  /* 0x000000ffff0f7224 */ /* 0x100fe200018e0605 */
[----:B------:R-:W-:Y:S01]  /*dcc0*/  SHF.R.U64 R10, R10, 0x3, RZ ;  /* 0x000000030a0a7819 */ /* 0x000fe200000012ff */
[----:B------:R-:W-:Y:S01]  /*dcd0*/  IMAD.X R25, RZ, RZ, R5, P4 ;  /* 0x000000ffff197224 */ /* 0x000fe200020e0605 */
[----:B------:R-:W-:-:S02]  /*dce0*/  MOV R32, R4 ;  /* 0x0000000400207202 */ /* 0x000fc40000000f00 */
[----:B------:R-:W-:Y:S01]  /*dcf0*/  LOP3.LUT R8, R8, R13, RZ, 0x3c, !PT ;  /* 0x0000000d08087212 */ /* 0x000fe200078e3cff */
[--C-:B------:R-:W-:Y:S01]  /*dd00*/  IMAD.X R13, RZ, RZ, R5.reuse, P2 ;  /* 0x000000ffff0d7224 */ /* 0x100fe200010e0605 */
[----:B------:R-:W-:Y:S01]  /*dd10*/  LOP3.LUT R10, R10, R9, RZ, 0x3c, !PT ;  /* 0x000000090a0a7212 */ /* 0x000fe200078e3cff */
[----:B------:R-:W-:Y:S01]  /*dd20*/  IMAD.X R9, RZ, RZ, R5, P0 ;  /* 0x000000ffff097224 */ /* 0x000fe200000e0605 */
[----:B------:R-:W-:Y:S02]  /*dd30*/  F2FP.BF16.F32.PACK_AB R4, R24, R85 ;  /* 0x000000551804723e */ /* 0x000fe400000010ff */
[----:B------:R-:W-:Y:S02]  /*dd40*/  LOP3.LUT R24, R51, 0x180, RZ, 0xc0, !PT ;  /* 0x0000018033187812 */ /* 0x000fe400078ec0ff */
[----:B------:R-:W-:Y:S02]  /*dd50*/  F2FP.BF16.F32.PACK_AB R5, R14, R83 ;  /* 0x000000530e05723e */ /* 0x000fe400000010ff */
[----:B------:R-:W-:-:S02]  /*dd60*/  LOP3.LUT R17, R18, 0x180, RZ, 0xc0, !PT ;  /* 0x0000018012117812 */ /* 0x000fc400078ec0ff */
[----:B------:R-:W-:Y:S01]  /*dd70*/  LOP3.LUT R14, R33, 0x180, RZ, 0xc0, !PT ;  /* 0x00000180210e7812 */ /* 0x000fe200078ec0ff */
[----:B------:R0:W-:Y:S01]  /*dd80*/  STSM.16.M88.4 [R32], R4 ;  /* 0x0000000420007844 */ /* 0x0001e20000000200 */
[----:B------:R-:W-:Y:S02]  /*dd90*/  SHF.R.U64 R24, R24, 0x3, RZ ;  /* 0x0000000318187819 */ /* 0x000fe400000012ff */
[----:B------:R-:W-:Y:S02]  /*dda0*/  SHF.R.U64 R17, R17, 0x3, RZ ;  /* 0x0000000311117819 */ /* 0x000fe400000012ff */
[----:B------:R-:W-:Y:S02]  /*ddb0*/  SHF.R.U64 R14, R14, 0x3, RZ ;  /* 0x000000030e0e7819 */ /* 0x000fe400000012ff */
[----:B------:R-:W-:Y:S02]  /*ddc0*/  LOP3.LUT R12, R24, R51, RZ, 0x3c, !PT ;  /* 0x00000033180c7212 */ /* 0x000fe400078e3cff */
        /* <DEDUP_REMOVED lines=8> */
[----:B------:R-:W-:Y:S02]  /*de50*/  F2FP.BF16.F32.PACK_AB R11, R60, R65 ;  /* 0x000000413c0b723e */ /* 0x000fe400000010ff */
[----:B------:R-:W-:Y:S02]  /*de60*/  MOV R33, R14 ;  /* 0x0000000e00217202 */ /* 0x000fe40000000f00 */
[----:B0-----:R-:W-:Y:S01]  /*de70*/  F2FP.BF16.F32.PACK_AB R4, R78, R73 ;  /* 0x000000494e04723e */ /* 0x001fe200000010ff */
[----:B------:R-:W-:Y:S01]  /*de80*/  STSM.16.M88.4 [R34], R8 ;  /* 0x0000000822007844 */ /* 0x000fe20000000200 */
[----:B------:R-:W-:Y:S02]  /*de90*/  F2FP.BF16.F32.PACK_AB R5, R56, R61 ;  /* 0x0000003d3805723e */ /* 0x000fe400000010ff */
[----:B------:R-:W-:-:S02]  /*dea0*/  F2FP.BF16.F32.PACK_AB R6, R77, R72 ;  /* 0x000000484d06723e */ /* 0x000fc400000010ff */
[----:B------:R-:W-:Y:S02]  /*deb0*/  F2FP.BF16.F32.PACK_AB R7, R52, R57 ;  /* 0x000000393407723e */ /* 0x000fe400000010ff */
[----:B------:R-:W-:Y:S02]  /*dec0*/  MOV R32, R12 ;  /* 0x0000000c00207202 */ /* 0x000fe40000000f00 */
[----:B------:R-:W-:Y:S01]  /*ded0*/  F2FP.BF16.F32.PACK_AB R12, R49, R40 ;  /* 0x00000028310c723e */ /* 0x000fe200000010ff */
[----:B------:R0:W-:Y:S01]  /*dee0*/  STSM.16.M88.4 [R33], R4 ;  /* 0x0000000421007844 */ /* 0x0001e20000000200 */
[----:B------:R-:W-:Y:S02]  /*def0*/  F2FP.BF16.F32.PACK_AB R13, R47, R50 ;  /* 0x000000322f0d723e */ /* 0x000fe400000010ff */
[----:B------:R-:W-:Y:S02]  /*df00*/  F2FP.BF16.F32.PACK_AB R14, R48, R37 ;  /* 0x00000025300e723e */ /* 0x000fe400000010ff */
[----:B------:R-:W-:-:S02]  /*df10*/  F2FP.BF16.F32.PACK_AB R15, R43, R46 ;  /* 0x0000002e2b0f723e */ /* 0x000fc400000010ff */
[----:B------:R-:W-:Y:S02]  /*df20*/  F2FP.BF16.F32.PACK_AB R25, R26, R39 ;  /* 0x000000271a19723e */ /* 0x000fe400000010ff */
[----:B------:R-:W-:Y:S01]  /*df30*/  F2FP.BF16.F32.PACK_AB R24, R41, R36 ;  /* 0x000000242918723e */ /* 0x000fe200000010ff */
[----:B------:R1:W-:Y:S01]  /*df40*/  STSM.16.M88.4 [R32], R12 ;  /* 0x0000000c20007844 */ /* 0x0003e20000000200 */
[----:B------:R-:W-:Y:S02]  /*df50*/  F2FP.BF16.F32.PACK_AB R26, R44, R29 ;  /* 0x0000001d2c1a723e */ /* 0x000fe400000010ff */
[----:B------:R-:W-:Y:S02]  /*df60*/  F2FP.BF16.F32.PACK_AB R69, R31, R38 ;  /* 0x000000261f45723e */ /* 0x000fe400000010ff */
[----:B------:R-:W-:Y:S01]  /*df70*/  PLOP3.LUT P0, PT, PT, PT, UP1, 0x80, 0x0 ;  /* 0x000000000000781c */ /* 0x000fe20003f0f018 */
[----:B------:R1:W-:Y:S01]  /*df80*/  STSM.16.M88.4 [R18], R24 ;  /* 0x0000001812007844 */ /* 0x0003e20000000200 */
[----:B------:R-:W-:Y:S01]  /*df90*/  PLOP3.LUT P1, PT, PT, PT, UP0, 0x80, 0x0 ;  /* 0x000000000000781c */ /* 0x000fe20003f2f008 */
[----:B0-----:R-:W-:-:S02]  /*dfa0*/  IMAD.U32 R4, RZ, RZ, UR4 ;  /* 0x00000004ff047e24 */ /* 0x001fc4000f8e00ff */
[----:B------:R1:W-:Y:S01]  /*dfb0*/  STSM.16.M88.4 [R17], R68 ;  /* 0x0000004411007844 */ /* 0x0003e20000000200 */
[----:B------:R-:W-:Y:S02]  /*dfc0*/  IMAD.U32 R6, RZ, RZ, UR6 ;  /* 0x00000006ff067e24 */ /* 0x000fe4000f8e00ff */
[----:B------:R-:W-:Y:S01]  /*dfd0*/  IMAD.U32 R5, RZ, RZ, UR8 ;  /* 0x00000008ff057e24 */ /* 0x000fe2000f8e00ff */
        /* <DEDUP_REMOVED lines=19> */
.L_x_9956:
[----:B------:R-:W-:Y:S01]  /*e110*/  R2UR UR18, R147 ;  /* 0x00000000931272ca */ /* 0x000fe200000e0000 */
[----:B------:R-:W-:Y:S01]  /*e120*/  ULDC.64 UR12, c[0x0][0xb70] ;  /* 0x0002dc00000c7ab9 */ /* 0x000fe20000000a00 */
[----:B------:R-:W-:Y:S01]  /*e130*/  R2UR UR16, R148 ;  /* 0x00000000941072ca */ /* 0x000fe200000e0000 */
[----:B------:R-:W-:Y:S01]  /*e140*/  USHF.R.S32.HI UR7, URZ, 0x1f, UR4 ;  /* 0x0000001f3f077899 */ /* 0x000fe20008011404 */
[----:B------:R-:W-:Y:S01]  /*e150*/  R2UR UR15, R146 ;  /* 0x00000000920f72ca */ /* 0x000fe200000e0000 */
[----:B------:R-:W-:Y:S01]  /*e160*/  UMOV UR6, UR4 ;  /* 0x0000000400067c82 */ /* 0x000fe20008000000 */
[----:B------:R-:W-:Y:S01]  /*e170*/  LOP3.LUT R4, R9, 0x180, RZ, 0xc0, !PT ;  /* 0x0000018009047812 */ /* 0x000fe200078ec0ff */
[----:B------:R-:W-:Y:S01]  /*e180*/  ULDC.64 UR20, c[0x0][0x208] ;  /* 0x0000820000147ab9 */ /* 0x000fe20000000a00 */
[----:B------:R-:W-:Y:S02]  /*e190*/  R2UR UR17, R149 ;  /* 0x00000000951172ca */ /* 0x000fe400000e0000 */
[----:B------:R-:W-:-:S02]  /*e1a0*/  SHF.R.U64 R4, R4, 0x3, RZ ;  /* 0x0000000304047819 */ /* 0x000fc400000012ff */
[----:B------:R-:W-:Y:S01]  /*e1b0*/  LOP3.LUT P0, RZ, R151, 0x3, RZ, 0xc0, !PT ;  /* 0x0000000397ff7812 */ /* 0x000fe2000780c0ff */
[----:B------:R-:W-:Y:S01]  /*e1c0*/  USHF.R.S32.HI UR14, URZ, 0x1f, UR18 ;  /* 0x0000001f3f0e7899 */ /* 0x000fe20008011412 */
[----:B------:R-:W-:Y:S01]  /*e1d0*/  LOP3.LUT R4, R4, R9, RZ, 0x3c, !PT ;  /* 0x0000000904047212 */ /* 0x000fe200078e3cff */
[----:B------:R-:W-:Y:S01]  /*e1e0*/  USEL UR16, UR16, URZ, !UP1 ;  /* 0x0000003f10107287 */ /* 0x000fe2000c800000 */
[C---:B------:R-:W-:Y:S01]  /*e1f0*/  IADD3 R9, P4, R20.reuse, 0x4800, RZ ;  /* 0x0000480014097810 */ /* 0x040fe20007f9e0ff */
[----:B------:R-:W-:Y:S01]  /*e200*/  UIMAD UR11, UR14, UR12, URZ ;  /* 0x0000000c0e0b72a4 */ /* 0x000fe2000f8e023f */
[----:B------:R-:W-:Y:S01]  /*e210*/  IADD3 R29, P5, R20, 0x3000, RZ ;  /* 0x00003000141d7810 */ /* 0x000fe20007fbe0ff */
[----:B------:R-:W-:Y:S01]  /*e220*/  UIMAD.WIDE.U32 UR8, UR18, UR12, UR6 ;  /* 0x0000000c120872a5 */ /* 0x000fe2000f8e0006 */
[----:B------:R-:W-:Y:S01]  /*e230*/  LOP3.LUT R8, R9, 0x180, RZ, 0xc0, !PT ;  /* 0x0000018009087812 */ /* 0x000fe200078ec0ff */
[----:B------:R-:W-:Y:S01]  /*e240*/  UIMAD UR11, UR18, UR13, UR11 ;  /* 0x0000000d120b72a4 */ /* 0x000fe2000f8e020b */
[----:B------:R-:W-:Y:S01]  /*e250*/  IMAD.U32 R0, RZ, RZ, UR17 ;  /* 0x00000011ff007e24 */ /* 0x000fe2000f8e00ff */
[----:B------:R-:W-:Y:S01]  /*e260*/  USEL UR15, UR15, URZ, !UP1 ;  /* 0x0000003f0f0f7287 */ /* 0x000fe2000c800000 */
[----:B------:R-:W-:Y:S01]  /*e270*/  SHF.R.U64 R8, R8, 0x3, RZ ;  /* 0x0000000308087819 */ /* 0x000fe200000012ff */
[----:B------:R-:W-:Y:S01]  /*e280*/  ULDC.64 UR12, c[0x0][0xb78] ;  /* 0x0002de00000c7ab9 */ /* 0x000fe20000000a00 */
[----:B------:R-:W-:Y:S01]  /*e290*/  UIADD3 UR9, UR9, UR11, URZ ;  /* 0x0000000b09097290 */ /* 0x000fe2000fffe03f */
[----:B------:R-:W-:Y:S01]  /*e2a0*/  IMAD R7, R0, 0xc0, R23 ;  /* 0x000000c000077824 */ /* 0x000fe200078e0217 */
[----:B------:R-:W-:Y:S01]  /*e2b0*/  UIMAD UR6, UR16, UR12, URZ ;  /* 0x0000000c100672a4 */ /* 0x000fe2000f8e023f */
[----:B------:R-:W-:Y:S01]  /*e2c0*/  LOP3.LUT R8, R8, R9, RZ, 0x3c, !PT ;  /* 0x0000000908087212 */ /* 0x000fe200078e3cff */
[----:B------:R-:W-:Y:S01]  /*e2d0*/  UIMAD.WIDE.U32 UR8, UR15, UR12, UR8 ;  /* 0x0000000c0f0872a5 */ /* 0x000fe2000f8e0008 */
[----:B------:R-:W-:Y:S01]  /*e2e0*/  IADD3 R37, P3, R20, 0x6000, RZ ;  /* 0x0000600014257810 */ /* 0x000fe20007f7e0ff */
[----:B------:R-:W-:Y:S01]  /*e2f0*/  UIMAD UR6, UR15, UR13, UR6 ;  /* 0x0000000d0f0672a4 */ /* 0x000fe2000f8e0206 */
[----:B------:R-:W-:-:S02]  /*e300*/  SHF.R.S32.HI R0, RZ, 0x1f, R7 ;  /* 0x0000001fff007819 */ /* 0x000fc40000011407 */
[----:B------:R-:W-:Y:S01]  /*e310*/  ULDC.64 UR12, c[0x0][0xb40] ;  /* 0x0002d000000c7ab9 */ /* 0x000fe20000000a00 */
[----:B------:R-:W-:Y:S02]  /*e320*/  IADD3 R5, P1, R7, UR8, RZ ;  /* 0x0000000807057c10 */ /* 0x000fe4000ff3e0ff */
[----:B------:R-:W-:Y:S01]  /*e330*/  IMAD.U32 R9, RZ, RZ, UR6 ;  /* 0x00000006ff097e24 */ /* 0x000fe2000f8e00ff */
[----:B------:R-:W-:Y:S02]  /*e340*/  LOP3.LUT R28, R29, 0x180, RZ, 0xc0, !PT ;  /* 0x000001801d1c7812 */ /* 0x000fe400078ec0ff */
[----:B------:R-:W-:Y:S02]  /*e350*/  LEA R40, P2, R5, UR12, 0x2 ;  /* 0x0000000c05287c11 */ /* 0x000fe4000f8410ff */
[----:B------:R-:W-:Y:S01]  /*e360*/  IADD3.X R6, R0, UR9, R9, P1, !PT ;  /* 0x0000000900067c10 */ /* 0x000fe20008ffe409 */
[C---:B------:R-:W-:Y:S01]  /*e370*/  VIADD R0, R7.reuse, 0x8 ;  /* 0x0000000807007836 */ /* 0x040fe20000000000 */
[----:B------:R-:W-:Y:S01]  /*e380*/  ISETP.GE.OR P1, PT, R7, UR10, P0 ;  /* 0x0000000a07007c0c */ /* 0x000fe20008726670 */
[----:B------:R-:W-:Y:S01]  /*e390*/  ULDC.64 UR8, c[0x0][0xaa0] ;  /* 0x0002a80000087ab9 */ /* 0x000fe20000000a00 */
[----:B------:R-:W-:Y:S01]  /*e3a0*/  LEA.HI.X R41, R5, UR13, R6, 0x2, P2 ;  /* 0x0000000d05297c11 */ /* 0x000fe200090f1406 */
[----:B------:R-:W-:Y:S01]  /*e3b0*/  IMAD.X R5, RZ, RZ, R21, P6 ;  /* 0x000000ffff057224 */ /* 0x000fe200030e0615 */
[----:B------:R-:W-:-:S02]  /*e3c0*/  IADD3 R7, P2, R20, 0x7800, RZ ;  /* 0x0000780014077810 */ /* 0x000fc40007f5e0ff */
[----:B------:R-:W-:Y:S02]  /*e3d0*/  LOP3.LUT R36, R37, 0x180, RZ, 0xc0, !PT ;  /* 0x0000018025247812 */ /* 0x000fe400078ec0ff */
[----:B------:R-:W-:Y:S01]  /*e3e0*/  LOP3.LUT R9, R20, 0x180, RZ, 0xc0, !PT ;  /* 0x0000018014097812 */ /* 0x000fe200078ec0ff */
[----:B------:R-:W-:Y:S01]  /*e3f0*/  IMAD.X R13, RZ, RZ, R21, P2 ;  /* 0x000000ffff0d7224 */ /* 0x000fe200010e0615 */
[----:B------:R-:W-:Y:S02]  /*e400*/  ISETP.GE.OR P0, PT, R0, UR10, P0 ;  /* 0x0000000a00007c0c */ /* 0x000fe40008706670 */
[----:B------:R-:W-:Y:S02]  /*e410*/  LOP3.LUT R0, R7, 0x180, RZ, 0xc0, !PT ;  /* 0x0000018007007812 */ /* 0x000fe400078ec0ff */
[----:B------:R-:W-:Y:S01]  /*e420*/  SHF.R.U64 R28, R28, 0x3, RZ ;  /* 0x000000031c1c7819 */ /* 0x000fe200000012ff */
[----:B------:R-:W-:Y:S01]  /*e430*/  UIMAD UR6, UR7, UR8, URZ ;  /* 0x00000008070672a4 */ /* 0x000fe2000f8e023f */
[----:B------:R-:W-:Y:S01]  /*e440*/  SHF.R.U64 R36, R36, 0x3, RZ ;  /* 0x0000000324247819 */ /* 0x000fe200000012ff */
[----:B------:R-:W-:Y:S01]  /*e450*/  IMAD.U32 R17, RZ, RZ, UR8 ;  /* 0x00000008ff117e24 */ /* 0x000fe2000f8e00ff */
[----:B------:R-:W-:Y:S01]  /*e460*/  SHF.R.U64 R9, R9, 0x3, RZ ;  /* 0x0000000309097819 */ /* 0x000fe200000012ff */
[----:B------:R-:W-:Y:S01]  /*e470*/  IMAD.MOV.U32 R32, RZ, RZ, R19 ;  /* 0x000000ffff207224 */ /* 0x000fe200078e0013 */
[----:B------:R-:W-:Y:S01]  /*e480*/  SHF.R.U64 R0, R0, 0x3, RZ ;  /* 0x0000000300007819 */ /* 0x000fe200000012ff */
[----:B------:R-:W-:Y:S01]  /*e490*/  @!P1 STG.E desc[UR20][R40.64], R3 ;  /* 0x0000000328009986 */ /* 0x000fe2000c101914 */
[----:B------:R-:W-:Y:S01]  /*e4a0*/  LOP3.LUT R28, R28, R29, RZ, 0x3c, !PT ;  /* 0x0000001d1c1c7212 */ /* 0x000fe200078e3cff */
[--C-:B------:R-:W-:Y:S01]  /*e4b0*/  IMAD.X R29, RZ, RZ, R21.reuse, P5 ;  /* 0x000000ffff1d7224 */ /* 0x100fe200028e0615 */
[----:B------:R-:W-:Y:S01]  /*e4c0*/  LOP3.LUT R36, R36, R37, RZ, 0x3c, !PT ;  /* 0x0000002524247212 */ /* 0x000fe200078e3cff */
[--C-:B------:R-:W-:Y:S01]  /*e4d0*/  IMAD.X R37, RZ, RZ, R21.reuse, P3 ;  /* 0x000000ffff257224 */ /* 0x100fe200018e0615 */
[----:B------:R-:W-:Y:S01]  /*e4e0*/  LOP3.LUT R20, R9, R20, RZ, 0x3c, !PT ;  /* 0x0000001409147212 */ /* 0x000fe200078e3cff */
[----:B------:R-:W-:Y:S01]  /*e4f0*/  IMAD.X R9, RZ, RZ, R21, P4 ;  /* 0x000000ffff097224 */ /* 0x000fe200020e0615 */
[----:B------:R-:W-:Y:S01]  /*e500*/  LOP3.LUT R12, R0, R7, RZ, 0x3c, !PT ;  /* 0x00000007000c7212 */ /* 0x000fe200078e3cff */
[----:B------:R0:W-:Y:S01]  /*e510*/  @!P0 STG.E desc[UR20][R40.64+0x20], R16 ;  /* 0x0000201028008986 */ /* 0x0001e2000c101914 */
[----:B------:R-:W-:Y:S01]  /*e520*/  SHF.R.S32.HI R33, RZ, 0x1f, R19 ;  /* 0x0000001fff217819 */ /* 0x000fe20000011413 */
[----:B------:R-:W-:-:S02]  /*e530*/  UIMAD UR6, UR4, UR9, UR6 ;  /* 0x00000009040672a4 */ /* 0x000fc4000f8e0206 */
[----:B------:R1:W5:Y:S01]  /*e540*/  LD.E.128 R24, desc[UR20][R20.64] ;  /* 0x0000001414187980 */ /* 0x000362000c101d00 */
[----:B------:R-:W-:-:S03]  /*e550*/  ULDC.64 UR8, c[0x0][0xae0] ;  /* 0x0002b80000087ab9 */ /* 0x000fc60000000a00 */
        /* <DEDUP_REMOVED lines=8> */
[----:B------:R-:W-:Y:S01]  /*e5e0*/  UIMAD UR10, UR17, -0xc0, UR10 ;  /* 0xffffff40110a78a4 */ /* 0x000fe2000f8e020a */
        /* <DEDUP_REMOVED lines=8> */
[C---:B------:R-:W-:Y:S01]  /*e670*/  VIADD R0, R144.reuse, 0x60 ;  /* 0x0000006090007836 */ /* 0x040fe20000000000 */
[----:B------:R-:W-:Y:S01]  /*e680*/  UIADD3 UR4, UR37, 0x31c20, URZ ;  /* 0x00031c2025047890 */ /* 0x000fe2000fffe03f */
[----:B------:R-:W-:Y:S01]  /*e690*/  IMAD.WIDE.U32 R16, R3, UR18, R16 ;  /* 0x0000001203107c25 */ /* 0x000fe2000f8e0010 */
[----:B------:R-:W-:Y:S01]  /*e6a0*/  ULDC.64 UR8, c[0x0][0xae8] ;  /* 0x0002ba0000087ab9 */ /* 0x000fe20000000a00 */
[----:B------:R-:W-:Y:S01]  /*e6b0*/  ISETP.GE.AND P0, PT, R144, UR10, PT ;  /* 0x0000000a90007c0c */ /* 0x000fe2000bf06270 */
[----:B------:R-:W-:Y:S01]  /*e6c0*/  UPRMT UR4, URZ, 0x654, UR4 ;  /* 0x000006543f047896 */ /* 0x000fe20008000004 */
[----:B------:R-:W-:Y:S01]  /*e6d0*/  VIADD R17, R17, UR6 ;  /* 0x0000000611117c36 */ /* 0x000fe20008000000 */
[----:B------:R-:W-:-:S02]  /*e6e0*/  UIMAD UR6, UR16, UR8, URZ ;  /* 0x00000008100672a4 */ /* 0x000fc4000f8e023f */
[----:B------:R-:W-:Y:S01]  /*e6f0*/  IMAD.U32 R33, RZ, RZ, UR8 ;  /* 0x00000008ff217e24 */ /* 0x000fe2000f8e00ff */
[----:B------:R-:W-:Y:S01]  /*e700*/  SHF.R.S32.HI R145, RZ, 0x1f, R144 ;  /* 0x0000001fff917819 */ /* 0x000fe20000011490 */
[----:B-1----:R-:W-:Y:S01]  /*e710*/  IMAD.U32 R21, RZ, RZ, UR17 ;  /* 0x00000011ff157e24 */ /* 0x002fe2000f8e00ff */
[----:B------:R-:W-:Y:S02]  /*e720*/  UIMAD UR6, UR15, UR9, UR6 ;  /* 0x000000090f0672a4 */ /* 0x000fe4000f8e0206 */
[----:B------:R-:W-:Y:S01]  /*e730*/  IMAD.WIDE.U32 R32, R33, UR15, R16 ;  /* 0x0000000f21207c25 */ /* 0x000fe2000f8e0010 */
[----:B------:R-:W-:Y:S01]  /*e740*/  BSSY B1, `(.L_x_9957) ;  /* 0x000001a000017945 */ /* 0x000fe20003800000 */
[----:B------:R-:W-:Y:S02]  /*e750*/  ISETP.GE.AND P3, PT, R0, UR10, PT ;  /* 0x0000000a00007c0c */ /* 0x000fe4000bf66270 */
        /* <DEDUP_REMOVED lines=24> */
.L_x_9958:
[----:B------:R-:W-:Y:S05]  /*e8e0*/  BSYNC B1 ;  /* 0x0000000000017941 */ /* 0x000fea0003800000 */
.L_x_9957:
[----:B------:R-:W-:Y:S05]  /*e8f0*/  @P3 BRA `(.L_x_9959) ;  /* 0x0000000800b83947 */ /* 0x000fea0003800000 */
[----:B------:R-:W-:Y:S01]  /*e900*/  IADD3 R3, P0, R20, 0x60, RZ ;  /* 0x0000006014037810 */ /* 0x000fe20007f1e0ff */
        /* <DEDUP_REMOVED lines=18> */
[----:B-----5:R2:W-:Y:S04]  /*ea30*/  @!P1 STG.E.128 desc[UR8][R20.64], R4 ;  /* 0x0000000414009986 */ /* 0x0205e8000c101d08 */
[----:B------:R2:W-:Y:S06]  /*ea40*/  @!P2 STG.E.128 desc[UR8][R20.64+0x40], R8 ;  /* 0x000040081400a986 */ /* 0x0005ec000c101d08 */
[----:B------:R-:W-:Y:S05]  /*ea50*/  @P0 BRA `(.L_x_9959) ;  /* 0x0000000800600947 */ /* 0x000fea0003800000 */
[----:B------:R-:W-:Y:S02]  /*ea60*/  ULDC.64 UR6, c[0x0][0x208] ;  /* 0x0000820000067ab9 */ /* 0x000fe40000000a00 */
[----:B------:R3:W-:Y:S01]  /*ea70*/  STG.E.128 desc[UR6][R20.64+0x80], R12 ;  /* 0x0000800c14007986 */ /* 0x0007e2000c101d06 */
[----:B------:R-:W-:Y:S05]  /*ea80*/  BRA `(.L_x_9959) ;  /* 0x0000000800547947 */ /* 0x000fea0003800000 */
.L_x_9955:
        /* <DEDUP_REMOVED lines=35> */
.L_x_9960:
        /* <DEDUP_REMOVED lines=38> */
.L_x_9962:
[----:B------:R-:W-:Y:S05]  /*ef20*/  BSYNC B1 ;  /* 0x0000000000017941 */ /* 0x000fea0003800000 */
.L_x_9961:
[----:B------:R-:W-:Y:S01]  /*ef30*/  R2UR UR11, R149 ;  /* 0x00000000950b72ca */ /* 0x000fe200000e0000 */
[----:B------:R-:W-:Y:S01]  /*ef40*/  ULDC.64 UR6, c[0x0][0xaa0] ;  /* 0x0002a80000067ab9 */ /* 0x000fe20000000a00 */
[----:B------:R-:W-:Y:S01]  /*ef50*/  R2UR UR14, R147 ;  /* 0x00000000930e72ca */ /* 0x000fe200000e0000 */
[----:B------:R-:W-:Y:S01]  /*ef60*/  IMAD.MOV.U32 R4, RZ, RZ, R19 ;  /* 0x000000ffff047224 */ /* 0x000fe200078e0013 */
[----:B------:R-:W-:Y:S01]  /*ef70*/  ULDC.64 UR12, c[0x0][0xae0] ;  /* 0x0002b800000c7ab9 */ /* 0x000fe20000000a00 */
[----:B0-----:R-:W-:Y:S01]  /*ef80*/  IMAD.MOV.U32 R5, RZ, RZ, R10 ;  /* 0x000000ffff057224 */ /* 0x001fe200078e000a */
[----:B------:R-:W-:Y:S01]  /*ef90*/  SHF.R.S32.HI R9, RZ, 0x1f, R144 ;  /* 0x0000001fff097819 */ /* 0x000fe20000011490 */
[----:B------:R-:W-:Y:S01]  /*efa0*/  IMAD R0, R8, UR6, RZ ;  /* 0x0000000608007c24 */ /* 0x000fe2000f8e02ff */
[----:B------:R-:W-:Y:S01]  /*efb0*/  BSSY B1, `(.L_x_9963) ;  /* 0x000002b000017945 */ /* 0x000fe20003800000 */
[----:B------:R-:W-:Y:S01]  /*efc0*/  IMAD.WIDE.U32 R4, R3, UR6, R4 ;  /* 0x0000000603047c25 */ /* 0x000fe2000f8e0004 */
[----:B------:R-:W-:-:S03]  /*efd0*/  UIMAD UR6, UR8, UR12, URZ ;  /* 0x0000000c080672a4 */ /* 0x000fc6000f8e023f */
[----:B------:R-:W-:Y:S01]  /*efe0*/  IMAD R3, R3, UR7, R0 ;  /* 0x0000000703037c24 */ /* 0x000fe2000f8e0200 */
[----:B------:R-:W-:Y:S01]  /*eff0*/  UIMAD UR7, UR11, -0xc0, UR4 ;  /* 0xffffff400b0778a4 */ /* 0x000fe2000f8e0204 */
[C---:B------:R-:W-:Y:S01]  /*f000*/  VIADD R0, R144.reuse, 0x60 ;  /* 0x0000006090007836 */ /* 0x040fe20000000000 */
[----:B------:R-:W-:Y:S01]  /*f010*/  UIMAD UR6, UR14, UR13, UR6 ;  /* 0x0000000d0e0672a4 */ /* 0x000fe2000f8e0206 */
[----:B------:R-:W-:Y:S02]  /*f020*/  IMAD.IADD R5, R5, 0x1, R3 ;  /* 0x0000000105057824 */ /* 0x000fe400078e0203 */
[----:B------:R-:W-:Y:S01]  /*f030*/  IMAD.U32 R3, RZ, RZ, UR12 ;  /* 0x0000000cff037e24 */ /* 0x000fe2000f8e00ff */
[----:B------:R-:W-:Y:S01]  /*f040*/  ULDC.64 UR12, c[0x0][0xae8] ;  /* 0x0002ba00000c7ab9 */ /* 0x000fe20000000a00 */
[----:B------:R-:W-:Y:S01]  /*f050*/  ISETP.GE.AND P0, PT, R144, UR7, PT ;  /* 0x0000000790007c0c */ /* 0x000fe2000bf06270 */
[----:B------:R-:W-:Y:S01]  /*f060*/  UIMAD UR4, UR10, UR12, URZ ;  /* 0x0000000c0a0472a4 */ /* 0x000fe2000f8e023f */
[----:B------:R-:W-:Y:S01]  /*f070*/  IMAD.WIDE.U32 R4, R3, UR14, R4 ;  /* 0x0000000e03047c25 */ /* 0x000fe2000f8e0004 */
[----:B------:R-:W-:-:S02]  /*f080*/  ISETP.GE.AND P1, PT, R0, UR7, PT ;  /* 0x0000000700007c0c */ /* 0x000fc4000bf26270 */
[----:B------:R-:W-:Y:S01]  /*f090*/  UIMAD UR4, UR9, UR13, UR4 ;  /* 0x0000000d090472a4 */ /* 0x000fe2000f8e0204 */
[----:B------:R-:W-:Y:S02]  /*f0a0*/  VIADD R5, R5, UR6 ;  /* 0x0000000605057c36 */ /* 0x000fe40008000000 */
[----:B------:R-:W-:Y:S02]  /*f0b0*/  IMAD.U32 R7, RZ, RZ, UR12 ;  /* 0x0000000cff077e24 */ /* 0x000fe4000f8e00ff */
[----:B------:R-:W-:Y:S02]  /*f0c0*/  IMAD.U32 R3, RZ, RZ, UR11 ;  /* 0x0000000bff037e24 */ /* 0x000fe4000f8e00ff */
[----:B------:R-:W-:-:S04]  /*f0d0*/  IMAD.WIDE.U32 R6, R7, UR9, R4 ;  /* 0x0000000907067c25 */ /* 0x000fc8000f8e0004 */
[----:B------:R-:W-:Y:S02]  /*f0e0*/  IMAD.MOV.U32 R8, RZ, RZ, R144 ;  /* 0x000000ffff087224 */ /* 0x000fe400078e0090 */
        /* <DEDUP_REMOVED lines=23> */
.L_x_9964:
[----:B------:R-:W-:Y:S05]  /*f260*/  BSYNC B1 ;  /* 0x0000000000017941 */ /* 0x000fea0003800000 */
.L_x_9963:
        /* <DEDUP_REMOVED lines=23> */
.L_x_9959:
[----:B------:R-:W-:Y:S05]  /*f3e0*/  BSYNC B0 ;  /* 0x0000000000007941 */ /* 0x000fea0003800000 */
.L_x_9954:
[----:B------:R-:W-:Y:S02]  /*f3f0*/  ULDC UR4, c[0x0][0xc14] ;  /* 0x0003050000047ab9 */ /* 0x000fe40000000800 */
[----:B------:R-:W-:-:S13]  /*f400*/  ISETP.GE.AND P0, PT, R35, UR4, PT ;  /* 0x0000000423007c0c */ /* 0x000fda000bf06270 */
[----:B------:R-:W-:Y:S05]  /*f410*/  @!P0 BRA `(.L_x_9965) ;  /* 0xffffff1800b48947 */ /* 0x000fea000383ffff */
[----:B------:R-:W-:Y:S05]  /*f420*/  EXIT ;  /* 0x000000000000794d */ /* 0x000fea0003800000 */
.L_x_9918:
        /* <DEDUP_REMOVED lines=62> */
.L_x_9970:
        /* <DEDUP_REMOVED lines=11> */
[----:B------:R-:W0:Y:S01]  /*f8c0*/  LDC.64 R2, c[0x0][0xc58] ;  /* 0x00031600ff027b82 */ /* 0x000e220000000a00 */
[----:B------:R-:W-:Y:S01]  /*f8d0*/  ULDC.64 UR8, c[0x0][0x208] ;  /* 0x0000820000087ab9 */ /* 0x000fe20000000a00 */
[----:B0-----:R-:W-:-:S05]  /*f8e0*/  IMAD.WIDE R2, R7, 0x4, R2 ;  /* 0x0000000407027825 */ /* 0x001fca00078e0202 */
[----:B------:R0:W5:Y:S02]  /*f8f0*/  LDG.E R0, desc[UR8][R2.64] ;  /* 0x0000000802007981 */ /* 0x000164000c1e1900 */
.L_x_9969:
[----:B------:R-:W-:Y:S05]  /*f900*/  BSYNC B0 ;  /* 0x0000000000007941 */ /* 0x000fea0003800000 */
.L_x_9968:
        /* <DEDUP_REMOVED lines=25> */
.L_x_9966:
        /* <DEDUP_REMOVED lines=21> */
.L_x_9971:
[----:B---3--:R-:W-:Y:S01]  /*fbf0*/  IMAD R16, R16, UR4, R9 ;  /* 0x0000000410107c24 */ /* 0x008fe2000f8e0209 */
[----:B------:R-:W-:Y:S01]  /*fc00*/  IABS R2, R4 ;  /* 0x0000000400027213 */ /* 0x000fe20000000000 */
[----:B-12---:R-:W-:-:S03]  /*fc10*/  IMAD.MOV R11, RZ, RZ, -R3 ;  /* 0x000000ffff0b7224 */ /* 0x006fc600078e0a03 */
[----:B------:R-:W-:Y:S01]  /*fc20*/  IADD3 R9, -R16, UR6, RZ ;  /* 0x0000000610097c10 */ /* 0x000fe2000fffe1ff */
[----:B------:R-:W-:Y:S02]  /*fc30*/  IMAD.MOV R10, RZ, RZ, -R2 ;  /* 0x000000ffff0a7224 */ /* 0x000fe400078e0a02 */
        /* <DEDUP_REMOVED lines=25> */
[----:B0-----:R-:W-:Y:S02]  /*fdd0*/  IABS R12, R7 ;  /* 0x00000007000c7213 */ /* 0x001fe40000000000 */
        /* <DEDUP_REMOVED lines=28> */
.L_x_9967:
[----:B------:R-:W-:Y:S02]  /*ffa0*/  IMAD.MOV.U32 R17, RZ, RZ, RZ ;  /* 0x000000ffff117224 */ /* 0x000fe400078e00ff */
[----:B------:R-:W-:Y:S02]  /*ffb0*/  IMAD.U32 R16, RZ, RZ, UR6 ;  /* 0x00000006ff107e24 */ /* 0x000fe4000f8e00ff */
[----:B------:R-:W-:-:S07]  /*ffc0*/  IMAD.MOV.U32 R18, RZ, RZ, RZ ;  /* 0x000000ffff127224 */ /* 0x000fce00078e00ff */
.L_x_9972:
        /* <DEDUP_REMOVED lines=16> */
.L_x_10040:
[----:B--2---:R-:W2:Y:S01]  /*100d0*/  LDC.64 R2, c[0x0][0xc60] ;  /* 0x00031800ff027b82 */ /* 0x004ea20000000a00 */
[----:B------:R-:W-:Y:S01]  /*100e0*/  ULDC.64 UR4, c[0x0][0x208] ;  /* 0x0000820000047ab9 */ /* 0x000fe20000000a00 */
[----:B--2---:R-:W-:-:S05]  /*100f0*/  IMAD.WIDE R2, R19, 0x4, R2 ;  /* 0x0000000413027825 */ /* 0x004fca00078e0202 */
[----:B------:R-:W2:Y:S01]  /*10100*/  LDG.E R27, desc[UR4][R2.64] ;  /* 0x00000004021b7981 */ /* 0x000ea2000c1e1900 */
[----:B------:R-:W-:Y:S05]  /*10110*/  YIELD ;  /* 0x0000000000007946 */ /* 0x000fea0003800000 */
[----:B------:R-:W-:Y:S01]  /*10120*/  ULDC.64 UR4, c[0x0][0xa28] ;  /* 0x00028a0000047ab9 */ /* 0x000fe20000000a00 */
[----:B0-----:R-:W-:Y:S01]  /*10130*/  IMAD.MOV.U32 R0, RZ, RZ, RZ ;  /* 0x000000ffff007224 */ /* 0x001fe200078e00ff */
[----:B------:R-:W-:Y:S01]  /*10140*/  ISETP.NE.U32.AND P0, PT, RZ, UR4, PT ;  /* 0x00000004ff007c0c */ /* 0x000fe2000bf05070 */
[----:B------:R-:W-:Y:S01]  /*10150*/  ULDC.64 UR8, c[0x0][0x208] ;  /* 0x0000820000087ab9 */ /* 0x000fe20000000a00 */
[----:B------:R-:W-:Y:S01]  /*10160*/  IMAD.MOV.U32 R8, RZ, RZ, RZ ;  /* 0x000000ffff087224 */ /* 0x000fe200078e00ff */
[----:B------:R-:W-:Y:S01]  /*10170*/  ULDC.64 UR6, c[0x0][0xa08] ;  /* 0x0002820000067ab9 */ /* 0x000fe20000000a00 */
[----:B------:R-:W-:-:S02]  /*10180*/  ISETP.NE.AND.EX P0, PT, RZ, UR5, PT, P0 ;  /* 0x00000005ff007c0c */ /* 0x000fc4000bf05300 */
[----:B--2---:R-:W-:-:S11]  /*10190*/  SHF.R.S32.HI R4, RZ, 0x1f, R27 ;  /* 0x0000001fff047819 */ /* 0x004fd6000001141b */
[----:B------:R-:W-:-:S04]  /*101a0*/  @P0 LEA R2, P1, R27, UR4, 0x2 ;  /* 0x000000041b020c11 */ /* 0x000fc8000f8210ff */
[C-C-:B------:R-:W-:Y:S01]  /*101b0*/  @P0 LEA.HI.X R3, R27.reuse, UR5, R4.reuse, 0x2, P1 ;  /* 0x000000051b030c11 */ /* 0x140fe200088f1404 */
[----:B------:R-:W-:Y:S02]  /*101c0*/  ULDC.64 UR4, c[0x0][0xa18] ;  /* 0x0002860000047ab9 */ /* 0x000fe40000000a00 */
[----:B------:R-:W-:Y:S01]  /*101d0*/  ISETP.NE.U32.AND P1, PT, RZ, UR4, PT ;  /* 0x00000004ff007c0c */ /* 0x000fe2000bf25070 */
[C---:B------:R-:W-:Y:S01]  /*101e0*/  IMAD.SHL.U32 R29, R27.reuse, 0x4, RZ ;  /* 0x000000041b1d7824 */ /* 0x040fe200078e00ff */
[----:B------:R0:W5:Y:S01]  /*101f0*/  @P0 LDG.E R0, desc[UR8][R2.64] ;  /* 0x0000000802000981 */ /* 0x000162000c1e1900 */
[----:B------:R-:W-:Y:S02]  /*10200*/  SHF.L.U64.HI R10, R27, 0x2, R4 ;  /* 0x000000021b0a7819 */ /* 0x000fe40000010204 */
[----:B------:R-:W-:-:S03]  /*10210*/  ISETP.NE.AND.EX P1, PT, RZ, UR5, PT, P1 ;  /* 0x00000005ff007c0c */ /* 0x000fc6000bf25310 */
[----:B------:R-:W-:Y:S10]  /*10220*/  STL [R1], R10 ;  /* 0x0000000a01007387 */ /* 0x000ff40000100800 */
        /* <DEDUP_REMOVED lines=9> */
[----:B------:R-:W-:-:S05]  /*102c0*/  IADD3.X R5, R10, UR7, RZ, P0, !PT ;  /* 0x000000070a057c10 */ /* 0x000fca00087fe4ff */
[----:B------:R-:W2:Y:S01]  /*102d0*/  @P2 LDG.E R8, desc[UR8][R2.64] ;  /* 0x0000000802082981 */ /* 0x000ea2000c1e1900 */
        /* <DEDUP_REMOVED lines=13> */
[----:B0-----:R-:W-:Y:S06]  /*103b0*/  @P1 BRA `(.L_x_9974) ;  /* 0x0000000000141947 */ /* 0x001fec0003800000 */
[----:B------:R-:W-:Y:S05]  /*103c0*/  @!P2 BRA `(.L_x_9974) ;  /* 0x000000000010a947 */ /* 0x000fea0003800000 */
[----:B------:R-:W-:Y:S02]  /*103d0*/  ULDC.64 UR4, c[0x0][0x208] ;  /* 0x0000820000047ab9 */ /* 0x000fe40000000a00 */
[----:B------:R-:W2:Y:S04]  /*103e0*/  LDG.E R7, desc[UR4][R2.64] ;  /* 0x0000000402077981 */ /* 0x000ea8000c1e1900 */
[----:B-----5:R-:W2:Y:S02]  /*103f0*/  LDG.E R8, desc[UR4][R2.64+0x4] ;  /* 0x0000040402087981 */ /* 0x020ea4000c1e1900 */
[----:B--2---:R-:W-:-:S07]  /*10400*/  IMAD.IADD R8, R8, 0x1, -R7 ;  /* 0x0000000108087824 */ /* 0x004fce00078e0a07 */
.L_x_9974:
[----:B------:R-:W-:Y:S01]  /*10410*/  IMAD.MOV.U32 R23, RZ, RZ, RZ ;  /* 0x000000ffff177224 */ /* 0x000fe200078e00ff */
[----:B------:R-:W-:-:S05]  /*10420*/  ULDC.64 UR4, c[0x0][0x208] ;  /* 0x0000820000047ab9 */ /* 0x000fca0000000a00 */
[----:B------:R-:W2:Y:S01]  /*10430*/  @P0 LDG.E R23, desc[UR4][R4.64] ;  /* 0x0000000404170981 */ /* 0x000ea2000c1e1900 */
[----:B------:R-:W-:Y:S02]  /*10440*/  ULDC.64 UR4, c[0x0][0xa20] ;  /* 0x0002880000047ab9 */ /* 0x000fe40000000a00 */
[----:B------:R-:W-:-:S04]  /*10450*/  ISETP.NE.U32.AND P1, PT, RZ, UR4, PT ;  /* 0x00000004ff007c0c */ /* 0x000fc8000bf25070 */
[----:B------:R-:W-:Y:S01]  /*10460*/  ISETP.NE.AND.EX P1, PT, RZ, UR5, PT, P1 ;  /* 0x00000005ff007c0c */ /* 0x000fe2000bf25310 */
[----:B--2--5:R-:W-:-:S12]  /*10470*/  IMAD.IADD R23, R23, 0x1, R0 ;  /* 0x0000000117177824 */ /* 0x024fd800078e0200 */
[----:B------:R-:W-:Y:S05]  /*10480*/  @!P1 BRA `(.L_x_9975) ;  /* 0x0000000000149947 */ /* 0x000fea0003800000 */
[----:B------:R-:W-:Y:S01]  /*10490*/  IADD3 R2, P0, R29, UR4, RZ ;  /* 0x000000041d027c10 */ /* 0x000fe2000ff1e0ff */
[----:B------:R-:W-:-:S03]  /*104a0*/  ULDC.64 UR6, c[0x0][0x208] ;  /* 0x0000820000067ab9 */ /* 0x000fc60000000a00 */
[----:B------:R-:W-:-:S05]  /*104b0*/  IADD3.X R3, R10, UR5, RZ, P0, !PT ;  /* 0x000000050a037c10 */ /* 0x000fca00087fe4ff */
[----:B------:R0:W5:Y:S01]  /*104c0*/  LDG.E R9, desc[UR6][R2.64] ;  /* 0x0000000602097981 */ /* 0x000162000c1e1900 */
[----:B------:R-:W-:Y:S05]  /*104d0*/  BRA `(.L_x_9976) ;  /* 0x0000000000147947 */ /* 0x000fea0003800000 */
.L_x_9975:
[----:B------:R-:W-:Y:S05]  /*104e0*/  @!P0 BRA `(.L_x_9976) ;  /* 0x0000000000108947 */ /* 0x000fea0003800000 */
[----:B------:R-:W-:Y:S02]  /*104f0*/  ULDC.64 UR4, c[0x0][0x208] ;  /* 0x0000820000047ab9 */ /* 0x000fe40000000a00 */
[----:B------:R-:W2:Y:S04]  /*10500*/  LDG.E R2, desc[UR4][R4.64] ;  /* 0x0000000404027981 */ /* 0x000ea8000c1e1900 */
[----:B------:R-:W2:Y:S02]  /*10510*/  LDG.E R9, desc[UR4][R4.64+0x4] ;  /* 0x0000040404097981 */ /* 0x000ea4000c1e1900 */
[----:B--2---:R-:W-:-:S07]  /*10520*/  IMAD.IADD R9, R9, 0x1, -R2 ;  /* 0x0000000109097824 */ /* 0x004fce00078e0a02 */
.L_x_9976:
[----:B0-----:R-:W-:Y:S01]  /*10530*/  IMAD R3, R17, 0xc0, RZ ;  /* 0x000000c011037824 */ /* 0x001fe200078e02ff */
[----:B------:R-:W-:Y:S01]  /*10540*/  BSSY B6, `(.L_x_9977) ;  /* 0x00002bb000067945 */ /* 0x000fe20003800000 */
[----:B-----5:R-:W-:-:S03]  /*10550*/  IMAD.IADD R9, R9, 0x1, -R0 ;  /* 0x0000000109097824 */ /* 0x020fc600078e0a00 */
[----:B------:R-:W-:Y:S01]  /*10560*/  IADD3 R8, -R8, 0x14f, R3 ;  /* 0x0000014f08087810 */ /* 0x000fe20007ffe103 */
[----:B------:R-:W-:-:S04]  /*10570*/  VIADD R0, R9, 0x8f ;  /* 0x0000008f09007836 */ /* 0x000fc80000000000 */
[----:B------:R-:W-:Y:S02]  /*10580*/  IMAD.IADD R8, R9, 0x1, R8 ;  /* 0x0000000109087824 */ /* 0x000fe400078e0208 */
        /* <DEDUP_REMOVED lines=9> */
[----:B------:R-:W-:-:S13]  /*10620*/  ISETP.NE.AND P1, PT, R26, RZ, PT ;  /* 0x000000ff1a00720c */ /* 0x000fda0003f25270 */
[----:B------:R-:W-:Y:S05]  /*10630*/  @P1 BRA `(.L_x_9979) ;  /* 0x0000002800ac1947 */ /* 0x000fea0003800000 */
[----:B------:R-:W0:Y:S01]  /*10640*/  S2R R7, SR_LANEID ;  /* 0x0000000000077919 */ /* 0x000e220000000000 */
[----:B------:R-:W-:Y:S01]  /*10650*/  VOTEU.ANY UR4, UPT, PT ;  /* 0x0000000000047886 */ /* 0x000fe200038e0100 */
[----:B------:R-:W2:Y:S01]  /*10660*/  LDC.64 R2, c[0x0][0xc38] ;  /* 0x00030e00ff027b82 */ /* 0x000ea20000000a00 */
[----:B------:R-:W0:Y:S01]  /*10670*/  FLO.U32 R0, UR4 ;  /* 0x0000000400007d00 */ /* 0x000e2200080e0000 */
[----:B------:R-:W-:-:S07]  /*10680*/  ULDC.64 UR6, c[0x0][0x208] ;  /* 0x0000820000067ab9 */ /* 0x000fce0000000a00 */
        /* <DEDUP_REMOVED lines=9> */
.L_x_9978:
        /* <DEDUP_REMOVED lines=22> */
.L_x_9980:
        /* <DEDUP_REMOVED lines=19> */
.L_x_9982:
        /* <DEDUP_REMOVED lines=16> */
.L_x_9981:
[----:B------:R-:W2:Y:S01]  /*10ab0*/  LDL.LU R21, [R1] ;  /* 0x0000000001157983 */ /* 0x000ea20000300800 */
[----:B------:R-:W-:Y:S01]  /*10ac0*/  ULDC.64 UR4, c[0x0][0x9f8] ;  /* 0x00027e0000047ab9 */ /* 0x000fe20000000a00 */
[----:B------:R-:W0:Y:S02]  /*10ad0*/  LDC R0, c[0x0][0x428] ;  /* 0x00010a00ff007b82 */ /* 0x000e240000000800 */
[----:B------:R-:W3:Y:S01]  /*10ae0*/  LDL.LU R20, [R1+0x8] ;  /* 0x0000080001147983 */ /* 0x000ee20000300800 */
[----:B------:R-:W-:Y:S01]  /*10af0*/  ISETP.NE.U32.AND P0, PT, RZ, UR4, PT ;  /* 0x00000004ff007c0c */ /* 0x000fe2000bf05070 */
[----:B------:R-:W-:Y:S01]  /*10b00*/  IMAD.MOV.U32 R6, RZ, RZ, R27 ;  /* 0x000000ffff067224 */ /* 0x000fe200078e001b */
[----:B------:R-:W-:Y:S02]  /*10b10*/  ULDC.64 UR6, c[0x0][0x208] ;  /* 0x0000820000067ab9 */ /* 0x000fe40000000a00 */
[----:B------:R-:W-:-:S13]  /*10b20*/  ISETP.NE.AND.EX P0, PT, RZ, UR5, PT, P0 ;  /* 0x00000005ff007c0c */ /* 0x000fda000bf05300 */
[----:B------:R-:W-:Y:S02]  /*10b30*/  @P0 IADD3 R2, P1, R29, UR4, RZ ;  /* 0x000000041d020c10 */ /* 0x000fe4000ff3e0ff */
[----:B------:R-:W-:-:S13]  /*10b40*/  ISETP.NE.AND P6, PT, R26, RZ, PT ;  /* 0x000000ff1a00720c */ /* 0x000fda0003fc5270 */
[----:B------:R-:W-:-:S05]  /*10b50*/  VOTEU.ALL UP1, P6 ;  /* 0x00000000003f7886 */ /* 0x000fca0003020000 */
[----:B------:R-:W-:-:S04]  /*10b60*/  @!UP1 UIADD3 UR8, UP0, UR36, 0x270, URZ ;  /* 0x0000027024089890 */ /* 0x000fc8000ff1e03f */
[----:B------:R-:W-:-:S03]  /*10b70*/  @!UP1 UIADD3.X UR9, URZ, UR37, URZ, UP0, !UPT ;  /* 0x000000253f099290 */ /* 0x000fc600087fe43f */
[----:B------:R-:W-:Y:S01]  /*10b80*/  VOTEU.ALL UP0, P6 ;  /* 0x00000000003f7886 */ /* 0x000fe20003000000 */
[----:B--2---:R-:W-:Y:S01]  /*10b90*/  @P0 IADD3.X R3, R21, UR5, RZ, P1, !PT ;  /* 0x0000000515030c10 */ /* 0x004fe20008ffe4ff */
[----:B------:R-:W-:-:S04]  /*10ba0*/  ULDC.64 UR4, c[0x0][0xa00] ;  /* 0x0002800000047ab9 */ /* 0x000fc80000000a00 */
[----:B------:R2:W5:Y:S01]  /*10bb0*/  @P0 LDG.E R6, desc[UR6][R2.64] ;  /* 0x0000000602060981 */ /* 0x000562000c1e1900 */
[----:B0-----:R-:W-:Y:S01]  /*10bc0*/  ISETP.NE.AND P0, PT, R0, 0x1, PT ;  /* 0x000000010000780c */ /* 0x001fe20003f05270 */
[----:B------:R-:W-:Y:S01]  /*10bd0*/  IMAD.MOV.U32 R0, RZ, RZ, R18 ;  /* 0x000000ffff007224 */ /* 0x000fe200078e0012 */
[----:B------:R-:W-:Y:S01]  /*10be0*/  PLOP3.LUT P1, PT, P6, PT, PT, 0x8, 0x0 ;  /* 0x000000000000781c */ /* 0x000fe2000372e170 */
[----:B---3--:R-:W-:-:S10]  /*10bf0*/  IMAD R17, R17, 0xc0, R20 ;  /* 0x000000c011117824 */ /* 0x008fd400078e0214 */
[----:B------:R-:W0:Y:S08]  /*10c00*/  @P0 LDC R5, c[0x0][0x42c] ;  /* 0x00010b00ff050b82 */ /* 0x000e300000000800 */
[----:B------:R-:W3:Y:S01]  /*10c10*/  @P0 LDC R7, c[0x0][0x430] ;  /* 0x00010c00ff070b82 */ /* 0x000ee20000000800 */
[----:B0-----:R-:W-:-:S05]  /*10c20*/  @P0 IMAD.HI.U32 R4, R18, R5, RZ ;  /* 0x0000000512040227 */ /* 0x001fca00078e00ff */
[----:B---3--:R-:W-:Y:S02]  /*10c30*/  @P0 SHF.R.U32.HI R0, RZ, R7, R4 ;  /* 0x00000007ff000219 */ /* 0x008fe40000011604 */
[----:B------:R-:W-:-:S04]  /*10c40*/  ISETP.NE.U32.AND P0, PT, RZ, UR4, PT ;  /* 0x00000004ff007c0c */ /* 0x000fc8000bf05070 */
[----:B------:R-:W-:-:S04]  /*10c50*/  ISETP.NE.AND.EX P0, PT, RZ, UR5, PT, P0 ;  /* 0x00000005ff007c0c */ /* 0x000fc8000bf05300 */
[----:B--2---:R-:W-:-:S09]  /*10c60*/  SEL R10, R27, RZ, !P0 ;  /* 0x000000ff1b0a7207 */ /* 0x004fd20004000000 */
.L_x_9983:
        /* <DEDUP_REMOVED lines=14> */
.L_x_9984:
        /* <DEDUP_REMOVED lines=13> */
.L_x_9985:
        /* <DEDUP_REMOVED lines=17> */
.L_x_10056:
[----:B------:R-:W-:Y:S01]  /*10f30*/  UMOV UR4, 0xffffffff ;  /* 0xffffffff00047882 */ /* 0x000fe20000000000 */
[----:B------:R-:W-:Y:S02]  /*10f40*/  SHF.R.S32.HI R9, RZ, 0x1f, R6 ;  /* 0x0000001fff097819 */ /* 0x000fe40000011406 */
[----:B------:R-:W-:Y:S05]  /*10f50*/  BRA.DIV UR4, `(.L_x_9987) ;  /* 0x0000003604287947 */ /* 0x000fea000b800000 */
[----:B------:R-:W-:-:S13]  /*10f60*/  ELECT P6, URZ, PT ;  /* 0x00000000003f782f */ /* 0x000fda00038c0000 */
.L_x_10059:
        /* <DEDUP_REMOVED lines=23> */
.L_x_9989:
[----:B------:R-:W-:Y:S01]  /*110e0*/  IMAD R5, R22, 0x8, R25 ;  /* 0x0000000816057824 */ /* 0x000fe200078e0219 */
[----:B------:R-:W-:-:S04]  /*110f0*/  SHF.L.U32 R4, R24, 0x1f, RZ ;  /* 0x0000001f18047819 */ /* 0x000fc800000006ff */
[----:B------:R-:W2:Y:S02]  /*11100*/  SYNCS.PHASECHK.TRANS64.TRYWAIT P0, [R5+URZ+0x31c40], R4 ;  /* 0x031c4004050075a7 */ /* 0x000ea4000800017f */
[----:B--2---:R-:W-:Y:S05]  /*11110*/  @!P0 BRA `(.L_x_9990) ;  /* 0x0000003000d88947 */ /* 0x004fea0003800000 */
.L_x_10060:
        /* <DEDUP_REMOVED lines=9> */
.L_x_9991:
        /* <DEDUP_REMOVED lines=28> */
.L_x_9988:
        /* <DEDUP_REMOVED lines=12> */
[----:B------:R-:W-:Y:S01]  /*11430*/  @P0 R2UR UR12, R18 ;  /* 0x00000000120c02ca */ /* 0x000fe200000e0000 */
[----:B------:R-:W-:Y:S01]  /*11440*/  UMOV UR18, URZ ;  /* 0x0000003f00127c82 */ /* 0x000fe20008000000 */
[----:B------:R-:W-:Y:S01]  /*11450*/  @P0 R2UR UR11, R17 ;  /* 0x00000000110b02ca */ /* 0x000fe200000e0000 */
[----:B------:R-:W-:Y:S01]  /*11460*/  UIADD3 UR16, UR24, 0xda00, URZ ;  /* 0x0000da0018107890 */ /* 0x000fe2000fffe03f */
[----:B------:R-:W-:Y:S01]  /*11470*/  @P0 IMAD.MOV.U32 R4, RZ, RZ, 0x9000 ;  /* 0x00009000ff040424 */ /* 0x000fe200078e00ff */
[----:B------:R-:W-:Y:S01]  /*11480*/  BAR.SYNC.DEFER_BLOCKING 0x8, 0x1a0 ;  /* 0x0206800000007b1d */ /* 0x000fe20000010000 */
[----:B------:R-:W-:-:S02]  /*11490*/  UIADD3 UR17, UR24, 0x31c00, URZ ;  /* 0x00031c0018117890 */ /* 0x000fc4000fffe03f */
[----:B------:R-:W-:-:S03]  /*114a0*/  UIADD3 UR8, UR24, 0x10a00, URZ ;  /* 0x00010a0018087890 */ /* 0x000fc6000fffe03f */
[----:B------:R-:W-:Y:S01]  /*114b0*/  UMOV UR14, 0x0 ;  /* 0x00000000000e7882 */ /* 0x000fe20000000000 */
[----:B------:R-:W-:Y:S01]  /*114c0*/  UMOV UR15, 0x12f00000 ;  /* 0x12f00000000f7882 */ /* 0x000fe20000000000 */
[----:B------:R-:W-:Y:S01]  /*114d0*/  UMOV UR10, 0x20 ;  /* 0x00000020000a7882 */ /* 0x000fe20000000000 */
[----:B------:R-:W-:Y:S01]  /*114e0*/  UMOV UR9, UR17 ;  /* 0x0000001100097c82 */ /* 0x000fe20008000000 */
[----:B------:R-:W-:Y:S01]  /*114f0*/  UMOV UR22, 0x0 ;  /* 0x0000000000167882 */ /* 0x000fe20000000000 */
[----:B------:R-:W-:Y:S01]  /*11500*/  UMOV UR23, 0x12f00000 ;  /* 0x12f0000000177882 */ /* 0x000fe20000000000 */
[----:B------:R-:W-:Y:S01]  /*11510*/  BSSY B0, `(.L_x_9992) ;  /* 0x0000013000007945 */ /* 0x000fe20003800000 */
[----:B------:R3:W-:Y:S01]  /*11520*/  @P0 SYNCS.ARRIVE.TRANS64 RZ, [R25+URZ+0x31c00], R4 ;  /* 0x031c000419ff09a7 */ /* 0x0007e2000800003f */
[----:B------:R-:W-:Y:S01]  /*11530*/  UTMALDG.4D [UR16], [UR4], desc[UR6] ;  /* 0x00000610040075b4 */ /* 0x000fe20008019000 */
[----:B------:R4:W-:Y:S02]  /*11540*/  UTMALDG.4D [UR8], [UR4], desc[UR14] ;  /* 0x00000e08040075b4 */ /* 0x0009e40008019000 */
[----:B----4-:R-:W-:Y:S01]  /*11550*/  @P0 R2UR UR13, R10 ;  /* 0x000000000a0d02ca */ /* 0x010fe200000e0000 */
[----:B------:R-:W-:Y:S01]  /*11560*/  UIADD3 UR8, UR24, 0x13a00, URZ ;  /* 0x00013a0018087890 */ /* 0x000fe2000fffe03f */
[----:B------:R-:W-:Y:S01]  /*11570*/  @P0 R2UR UR12, R18 ;  /* 0x00000000120c02ca */ /* 0x000fe200000e0000 */
[----:B------:R-:W-:Y:S01]  /*11580*/  UMOV UR10, 0x40 ;  /* 0x00000040000a7882 */ /* 0x000fe20000000000 */
[----:B------:R-:W-:Y:S01]  /*11590*/  @P0 R2UR UR11, R17 ;  /* 0x00000000110b02ca */ /* 0x000fe200000e0000 */
[----:B------:R-:W-:-:S12]  /*115a0*/  UMOV UR9, UR17 ;  /* 0x0000001100097c82 */ /* 0x000fd80008000000 */
[----:B------:R4:W-:Y:S01]  /*115b0*/  UTMALDG.4D [UR8], [UR4], desc[UR22] ;  /* 0x00001608040075b4 */ /* 0x0009e20008019000 */
[----:B--2---:R-:W-:-:S05]  /*115c0*/  VIADD R5, R5, 0x1 ;  /* 0x0000000105057836 */ /* 0x004fca0000000000 */
[----:B---3--:R-:W-:Y:S01]  /*115d0*/  LEA.HI R4, R5, R5, RZ, 0x1 ;  /* 0x0000000505047211 */ /* 0x008fe200078f08ff */
[----:B------:R4:W-:Y:S03]  /*115e0*/  STL [R1+0x4], R5 ;  /* 0x0000040501007387 */ /* 0x0009e60000100800 */
[----:B------:R-:W-:-:S05]  /*115f0*/  LOP3.LUT R4, R4, 0xfffffffe, RZ, 0xc0, !PT ;  /* 0xfffffffe04047812 */ /* 0x000fca00078ec0ff */
[----:B------:R-:W-:-:S05]  /*11600*/  IMAD.IADD R4, R5, 0x1, -R4 ;  /* 0x0000000105047824 */ /* 0x000fca00078e0a04 */
[----:B------:R-:W-:-:S04]  /*11610*/  SHF.L.U32 R4, R4, 0x1f, RZ ;  /* 0x0000001f04047819 */ /* 0x000fc800000006ff */
[----:B------:R-:W2:Y:S02]  /*11620*/  SYNCS.PHASECHK.TRANS64.TRYWAIT P0, [R25+URZ+0x31c20], R4 ;  /* 0x031c2004190075a7 */ /* 0x000ea4000800017f */
[----:B--2-4-:R-:W-:Y:S05]  /*11630*/  @!P0 BRA `(.L_x_9993) ;  /* 0x0000002c00a48947 */ /* 0x014fea0003800000 */
.L_x_10061:
[----:B------:R-:W-:Y:S05]  /*11640*/  BSYNC B0 ;  /* 0x0000000000007941 */ /* 0x000fea0003800000 */
.L_x_9992:
[----:B------:R-:W-:Y:S01]  /*11650*/  ISETP.GE.AND P0, PT, R28, 0x2, PT ;  /* 0x000000021c00780c */ /* 0x000fe20003f06270 */
[----:B------:R-:W-:-:S12]  /*11660*/  BSSY B0, `(.L_x_9994) ;  /* 0x0000166000007945 */ /* 0x000fd80003800000 */
[----:B------:R-:W-:Y:S05]  /*11670*/  @!P0 BRA `(.L_x_9995) ;  /* 0x0000001400908947 */ /* 0x000fea0003800000 */
[C---:B--2---:R-:W-:Y:S01]  /*11680*/  LOP3.LUT R4, R28.reuse, 0x1, RZ, 0xc0, !PT ;  /* 0x000000011c047812 */ /* 0x044fe200078ec0ff */
[----:B------:R-:W-:Y:S01]  /*11690*/  VIADD R11, R28, 0xfffffffe ;  /* 0xfffffffe1c0b7836 */ /* 0x000fe20000000000 */
[----:B------:R-:W-:Y:S02]  /*116a0*/  BSSY B1, `(.L_x_9996) ;  /* 0x0000078000017945 */ /* 0x000fe40003800000 */
[----:B------:R-:W-:Y:S01]  /*116b0*/  ISETP.NE.U32.AND P0, PT, R4, 0x1, PT ;  /* 0x000000010400780c */ /* 0x000fe20003f05070 */
[----:B------:R-:W-:-:S12]  /*116c0*/  IMAD.MOV.U32 R10, RZ, RZ, R11 ;  /* 0x000000ffff0a7224 */ /* 0x000fd800078e000b */
[----:B------:R-:W-:Y:S05]  /*116d0*/  @!P0 BRA `(.L_x_9997) ;  /* 0x0000000400d08947 */ /* 0x000fea0003800000 */
        /* <DEDUP_REMOVED lines=31> */
.L_x_10000:
[----:B0-----:R-:W-:Y:S01]  /*118d0*/  IMAD R3, R12, 0x8, R25 ;  /* 0x000000080c037824 */ /* 0x001fe200078e0219 */
[----:B------:R-:W-:-:S04]  /*118e0*/  SHF.L.U32 R2, R13, 0x1f, RZ ;  /* 0x0000001f0d027819 */ /* 0x000fc800000006ff */
[----:B------:R-:W0:Y:S02]  /*118f0*/  SYNCS.PHASECHK.TRANS64.TRYWAIT P0, [R3+URZ+0x31c40], R2 ;  /* 0x031c4002030075a7 */ /* 0x000e24000800017f */
[----:B0-----:R-:W-:Y:S05]  /*11900*/  @!P0 BRA `(.L_x_10001) ;  /* 0x0000002c00048947 */ /* 0x001fea0003800000 */
.L_x_10062:
[----:B------:R-:W2:Y:S02]  /*11910*/  S2R R5, SR_TID.X ;  /* 0x0000000000057919 */ /* 0x000ea40000002100 */
[----:B--2---:R-:W-:-:S04]  /*11920*/  LOP3.LUT R5, R5, 0x7f, RZ, 0xc0, !PT ;  /* 0x0000007f05057812 */ /* 0x004fc800078ec0ff */
[----:B------:R-:W-:-:S13]  /*11930*/  ISETP.NE.AND P1, PT, R5, RZ, PT ;  /* 0x000000ff0500720c */ /* 0x000fda0003f25270 */
[----:B------:R-:W-:Y:S05]  /*11940*/  @P1 BRA `(.L_x_10002) ;  /* 0x0000000000141947 */ /* 0x000fea0003800000 */
[----:B------:R-:W-:Y:S01]  /*11950*/  ISETP.NE.AND P0, PT, R26, RZ, PT ;  /* 0x000000ff1a00720c */ /* 0x000fe20003f05270 */
[----:B0-----:R-:W-:-:S04]  /*11960*/  IMAD.MOV.U32 R2, RZ, RZ, 0x6c00 ;  /* 0x00006c00ff027424 */ /* 0x001fc800078e00ff */
[----:B------:R2:W-:Y:S08]  /*11970*/  SYNCS.ARRIVE.TRANS64 RZ, [R3+URZ+0x31c30], R2 ;  /* 0x031c300203ff79a7 */ /* 0x0005f0000800003f */
[----:B------:R-:W-:Y:S05]  /*11980*/  @!P0 BRA `(.L_x_10002) ;  /* 0x0000000000048947 */ /* 0x000fea0003800000 */
[----:B------:R-:W-:Y:S01]  /*11990*/  BPT.TRAP 0x1 ;  /* 0x000000040000795c */ /* 0x000fe20000300000 */
.L_x_10002:
        /* <DEDUP_REMOVED lines=31> */
.L_x_10063:
[----:B------:R-:W-:Y:S05]  /*11b90*/  @P1 BRA `(.L_x_10004) ;  /* 0x0000000000181947 */ /* 0x000fea0003800000 */
[----:B------:R-:W-:Y:S01]  /*11ba0*/  ISETP.NE.AND P0, PT, R26, RZ, PT ;  /* 0x000000ff1a00720c */ /* 0x000fe20003f05270 */
[----:B0-----:R-:W-:Y:S02]  /*11bb0*/  IMAD R2, R22, 0x8, R25 ;  /* 0x0000000816027824 */ /* 0x001fe400078e0219 */
[----:B------:R-:W-:-:S04]  /*11bc0*/  IMAD.MOV.U32 R3, RZ, RZ, 0x6c00 ;  /* 0x00006c00ff037424 */ /* 0x000fc800078e00ff */
[----:B------:R2:W-:Y:S06]  /*11bd0*/  SYNCS.ARRIVE.TRANS64 RZ, [R2+URZ+0x31c50], R3 ;  /* 0x031c500302ff79a7 */ /* 0x0005ec000800003f */
[----:B------:R-:W-:Y:S05]  /*11be0*/  @!P0 BRA `(.L_x_10004) ;  /* 0x0000000000048947 */ /* 0x000fea0003800000 */
[----:B------:R-:W-:Y:S01]  /*11bf0*/  BPT.TRAP 0x1 ;  /* 0x000000040000795c */ /* 0x000fe20000300000 */
.L_x_10004:
        /* <DEDUP_REMOVED lines=30> */
.L_x_9999:
[----:B------:R-:W-:Y:S05]  /*11de0*/  BSYNC B2 ;  /* 0x0000000000027941 */ /* 0x000fea0003800000 */
.L_x_9998:
[----:B------:R-:W-:Y:S02]  /*11df0*/  VIADD R10, R28, 0xfffffffd ;  /* 0xfffffffd1c0a7836 */ /* 0x000fe40000000000 */
[----:B------:R-:W-:Y:S02]  /*11e00*/  IMAD.MOV.U32 R22, RZ, RZ, R12 ;  /* 0x000000ffff167224 */ /* 0x000fe400078e000c */
[----:B------:R-:W-:-:S07]  /*11e10*/  IMAD.MOV.U32 R24, RZ, RZ, R13 ;  /* 0x000000ffff187224 */ /* 0x000fce00078e000d */
.L_x_9997:
[----:B------:R-:W-:Y:S05]  /*11e20*/  BSYNC B1 ;  /* 0x0000000000017941 */ /* 0x000fea0003800000 */
.L_x_9996:
[----:B------:R-:W-:-:S13]  /*11e30*/  ISETP.NE.AND P0, PT, R11, RZ, PT ;  /* 0x000000ff0b00720c */ /* 0x000fda0003f05270 */
[----:B------:R-:W-:Y:S05]  /*11e40*/  @!P0 BRA `(.L_x_9995) ;  /* 0x0000000c009c8947 */ /* 0x000fea0003800000 */
[----:B------:R-:W-:-:S07]  /*11e50*/  IMAD.MOV.U32 R4, RZ, RZ, R8 ;  /* 0x000000ffff047224 */ /* 0x000fce00078e0008 */
.L_x_10019:
[----:B------:R-:W-:Y:S01]  /*11e60*/  VIADD R11, R22, 0x1 ;  /* 0x00000001160b7836 */ /* 0x000fe20000000000 */
[----:B------:R-:W-:Y:S05]  /*11e70*/  YIELD ;  /* 0x0000000000007946 */ /* 0x000fea0003800000 */
[----:B------:R-:W-:Y:S01]  /*11e80*/  ISETP.NE.AND P0, PT, R11, 0x2, PT ;  /* 0x000000020b00780c */ /* 0x000fe20003f05270 */
[----:B------:R-:W-:Y:S03]  /*11e90*/  BSSY B1, `(.L_x_10005) ;  /* 0x000006d000017945 */ /* 0x000fe60003800000 */
[----:B------:R-:W-:-:S02]  /*11ea0*/  SEL R3, RZ, 0x1, P0 ;  /* 0x00000001ff037807 */ /* 0x000fc40000000000 */
        /* <DEDUP_REMOVED lines=27> */
.L_x_10007:
[----:B------:R-:W-:Y:S01]  /*12060*/  IMAD R3, R11, 0x8, R25 ;  /* 0x000000080b037824 */ /* 0x000fe200078e0219 */
[----:B------:R-:W-:-:S04]  /*12070*/  SHF.L.U32 R2, R12, 0x1f, RZ ;  /* 0x0000001f0c027819 */ /* 0x000fc800000006ff */
[----:B------:R-:W2:Y:S02]  /*12080*/  SYNCS.PHASECHK.TRANS64.TRYWAIT P0, [R3+URZ+0x31c40], R2 ;  /* 0x031c4002030075a7 */ /* 0x000ea4000800017f */
[----:B--2---:R-:W-:Y:S05]  /*12090*/  @!P0 BRA `(.L_x_10008) ;  /* 0x0000002400488947 */ /* 0x004fea0003800000 */
.L_x_10064:
        /* <DEDUP_REMOVED lines=9> */
.L_x_10009:
        /* <DEDUP_REMOVED lines=31> */
.L_x_10065:
[----:B------:R-:W-:Y:S05]  /*12320*/  @P0 BRA `(.L_x_10011) ;  /* 0x0000000000140947 */ /* 0x000fea0003800000 */
[----:B------:R-:W-:Y:S01]  /*12330*/  ISETP.NE.AND P1, PT, R26, RZ, PT ;  /* 0x000000ff1a00720c */ /* 0x000fe20003f25270 */
[----:B------:R-:W-:-:S04]  /*12340*/  IMAD.MOV.U32 R2, RZ, RZ, 0x6c00 ;  /* 0x00006c00ff027424 */ /* 0x000fc800078e00ff */
[----:B------:R2:W-:Y:S08]  /*12350*/  SYNCS.ARRIVE.TRANS64 RZ, [R3+URZ+0x50], R2 ;  /* 0x0000500203ff79a7 */ /* 0x0005f0000800003f */
[----:B------:R-:W-:Y:S05]  /*12360*/  @!P1 BRA `(.L_x_10011) ;  /* 0x0000000000049947 */ /* 0x000fea0003800000 */
[----:B------:R-:W-:Y:S01]  /*12370*/  BPT.TRAP 0x1 ;  /* 0x000000040000795c */ /* 0x000fe20000300000 */
.L_x_10011:
        /* <DEDUP_REMOVED lines=30> */
.L_x_10006:
[----:B------:R-:W-:Y:S05]  /*12560*/  BSYNC B1 ;  /* 0x0000000000017941 */ /* 0x000fea0003800000 */
.L_x_10005:
[----:B------:R-:W-:Y:S01]  /*12570*/  VIADD R22, R11, 0x1 ;  /* 0x000000010b167836 */ /* 0x000fe20000000000 */
[----:B------:R-:W-:Y:S04]  /*12580*/  BSSY B1, `(.L_x_10012) ;  /* 0x000006f000017945 */ /* 0x000fe80003800000 */
[----:B------:R-:W-:-:S04]  /*12590*/  ISETP.NE.AND P0, PT, R22, 0x2, PT ;  /* 0x000000021600780c */ /* 0x000fc80003f05270 */
[----:B0-2---:R-:W-:Y:S02]  /*125a0*/  SEL R3, RZ, 0x1, P0 ;  /* 0x00000001ff037807 */ /* 0x005fe40000000000 */
        /* <DEDUP_REMOVED lines=27> */
.L_x_10014:
[----:B------:R-:W-:Y:S01]  /*12760*/  IMAD R2, R22, 0x8, R25 ;  /* 0x0000000816027824 */ /* 0x000fe200078e0219 */
[----:B------:R-:W-:-:S04]  /*12770*/  SHF.L.U32 R3, R24, 0x1f, RZ ;  /* 0x0000001f18037819 */ /* 0x000fc800000006ff */
[----:B------:R-:W2:Y:S02]  /*12780*/  SYNCS.PHASECHK.TRANS64.TRYWAIT P0, [R2+URZ+0x31c40], R3 ;  /* 0x031c4003020075a7 */ /* 0x000ea4000800017f */
[----:B--2---:R-:W-:Y:S05]  /*12790*/  @!P0 BRA `(.L_x_10015) ;  /* 0x0000001c00b08947 */ /* 0x004fea0003800000 */
.L_x_10066:
        /* <DEDUP_REMOVED lines=9> */
.L_x_10016:
[----:B0-2---:R-:W-:Y:S01]  /*12830*/  IMAD R2, R22, 0x6c00, R25 ;  /* 0x00006c0016027824 */ /* 0x005fe200078e0219 */
        /* <DEDUP_REMOVED lines=15> */
[----:B------:R-:W-:Y:S01]  /*12930*/  UIMAD UR11, UR11, 0x90, UR5 ;  /* 0x000000900b0b78a4 */ /* 0x000fe2000f8e0205 */
        /* <DEDUP_REMOVED lines=16> */
.L_x_10067:
[----:B------:R-:W-:Y:S05]  /*12a40*/  @P0 BRA `(.L_x_10018) ;  /* 0x0000000000140947 */ /* 0x000fea0003800000 */
[----:B------:R-:W-:Y:S01]  /*12a50*/  ISETP.NE.AND P1, PT, R26, RZ, PT ;  /* 0x000000ff1a00720c */ /* 0x000fe20003f25270 */
[----:B0-----:R-:W-:-:S04]  /*12a60*/  IMAD.MOV.U32 R3, RZ, RZ, 0x6c00 ;  /* 0x00006c00ff037424 */ /* 0x001fc800078e00ff */
[----:B------:R2:W-:Y:S08]  /*12a70*/  SYNCS.ARRIVE.TRANS64 RZ, [R2+URZ+0x50], R3 ;  /* 0x0000500302ff79a7 */ /* 0x0005f0000800003f */
[----:B------:R-:W-:Y:S05]  /*12a80*/  @!P1 BRA `(.L_x_10018) ;  /* 0x0000000000049947 */ /* 0x000fea0003800000 */
[----:B------:R-:W-:Y:S01]  /*12a90*/  BPT.TRAP 0x1 ;  /* 0x000000040000795c */ /* 0x000fe20000300000 */
.L_x_10018:
        /* <DEDUP_REMOVED lines=29> */
.L_x_10013:
[----:B------:R-:W-:Y:S05]  /*12c70*/  BSYNC B1 ;  /* 0x0000000000017941 */ /* 0x000fea0003800000 */
.L_x_10012:
[C---:B------:R-:W-:Y:S01]  /*12c80*/  ISETP.GT.AND P0, PT, R10.reuse, 0x1, PT ;  /* 0x000000010a00780c */ /* 0x040fe20003f04270 */
[----:B0-2---:R-:W-:-:S04]  /*12c90*/  VIADD R2, R10, 0xfffffffe ;  /* 0xfffffffe0a027836 */ /* 0x005fc80000000000 */
[----:B------:R-:W-:-:S08]  /*12ca0*/  IMAD.MOV.U32 R10, RZ, RZ, R2 ;  /* 0x000000ffff0a7224 */ /* 0x000fd000078e0002 */
[----:B------:R-:W-:Y:S05]  /*12cb0*/  @P0 BRA `(.L_x_10019) ;  /* 0xfffffff000680947 */ /* 0x000fea000383ffff */
.L_x_9995:
[----:B------:R-:W-:Y:S05]  /*12cc0*/  BSYNC B0 ;  /* 0x0000000000007941 */ /* 0x000fea0003800000 */
.L_x_9994:
[----:B------:R-:W-:Y:S01]  /*12cd0*/  ISETP.NE.AND P0, PT, R26, RZ, PT ;  /* 0x000000ff1a00720c */ /* 0x000fe20003f05270 */
[----:B------:R-:W-:-:S12]  /*12ce0*/  BSSY B0, `(.L_x_10020) ;  /* 0x000000f000007945 */ /* 0x000fd80003800000 */
[----:B------:R-:W-:Y:S05]  /*12cf0*/  @P0 BRA `(.L_x_10021) ;  /* 0x0000000000340947 */ /* 0x000fea0003800000 */
[----:B------:R-:W3:Y:S01]  /*12d00*/  S2R R9, SR_LANEID ;  /* 0x0000000000097919 */ /* 0x000ee20000000000 */
[----:B------:R-:W-:Y:S01]  /*12d10*/  VOTEU.ANY UR4, UPT, PT ;  /* 0x0000000000047886 */ /* 0x000fe200038e0100 */
[----:B------:R-:W4:Y:S01]  /*12d20*/  LDC.64 R2, c[0x0][0xc38] ;  /* 0x00030e00ff027b82 */ /* 0x000f220000000a00 */
[----:B--2---:R-:W3:Y:S01]  /*12d30*/  FLO.U32 R4, UR4 ;  /* 0x0000000400047d00 */ /* 0x004ee200080e0000 */
[----:B------:R-:W-:-:S07]  /*12d40*/  ULDC.64 UR6, c[0x0][0x208] ;  /* 0x0000820000067ab9 */ /* 0x000fce0000000a00 */
[----:B------:R-:W4:Y:S01]  /*12d50*/  POPC R5, UR4 ;  /* 0x0000000400057d09 */ /* 0x000f220008000000 */
[----:B---3--:R-:W-:-:S13]  /*12d60*/  ISETP.EQ.U32.AND P0, PT, R4, R9, PT ;  /* 0x000000090400720c */ /* 0x008fda0003f02070 */
[----:B----4-:R-:W2:Y:S01]  /*12d70*/  @P0 ATOMG.E.ADD.STRONG.GPU PT, R3, desc[UR6][R2.64], R5 ;  /* 0x00000005020309a8 */ /* 0x010ea200081ee1c6 */
[----:B------:R-:W3:Y:S02]  /*12d80*/  S2R R6, SR_LTMASK ;  /* 0x0000000000067919 */ /* 0x000ee40000003900 */
[----:B---3--:R-:W-:-:S04]  /*12d90*/  LOP3.LUT R6, R6, UR4, RZ, 0xc0, !PT ;  /* 0x0000000406067c12 */ /* 0x008fc8000f8ec0ff */
[----:B------:R-:W3:Y:S01]  /*12da0*/  POPC R9, R6 ;  /* 0x0000000600097309 */ /* 0x000ee20000000000 */
[----:B--2---:R-:W3:Y:S02]  /*12db0*/  SHFL.IDX PT, R4, R3, R4, 0x1f ;  /* 0x00001f0403047589 */ /* 0x004ee400000e0000 */
[----:B---3--:R-:W-:-:S07]  /*12dc0*/  IADD3 R16, R4, UR38, R9 ;  /* 0x0000002604107c10 */ /* 0x008fce000fffe009 */
.L_x_10021:
[----:B------:R-:W-:Y:S05]  /*12dd0*/  BSYNC B0 ;  /* 0x0000000000007941 */ /* 0x000fea0003800000 */
.L_x_10020:
[----:B------:R-:W-:Y:S04]  /*12de0*/  BSSY B0, `(.L_x_10022) ;  /* 0x000002b000007945 */ /* 0x000fe80003800000 */
[----:B------:R-:W-:Y:S05]  /*12df0*/  @!P6 BRA `(.L_x_10023) ;  /* 0x0000000000a4e947 */ /* 0x000fea0003800000 */
[----:B------:R-:W-:Y:S01]  /*12e00*/  IMAD R3, R22, 0x8, R25 ;  /* 0x0000000816037824 */ /* 0x000fe200078e0219 */
[----:B------:R-:W-:-:S04]  /*12e10*/  SHF.L.U32 R2, R24, 0x1f, RZ ;  /* 0x0000001f18027819 */ /* 0x000fc800000006ff */
[----:B------:R-:W3:Y:S02]  /*12e20*/  SYNCS.PHASECHK.TRANS64.TRYWAIT P0, [R3+URZ+0x31c60], R2 ;  /* 0x031c6002030075a7 */ /* 0x000ee4000800017f */
[----:B---3--:R-:W-:Y:S05]  /*12e30*/  @!P0 BRA `(.L_x_10024) ;  /* 0x0000001800308947 */ /* 0x008fea0003800000 */
.L_x_10068:
[----:B--2---:R-:W2:Y:S02]  /*12e40*/  S2R R4, SR_TID.X ;  /* 0x0000000000047919 */ /* 0x004ea40000002100 */
[----:B--2---:R-:W-:-:S04]  /*12e50*/  LOP3.LUT R4, R4, 0x7f, RZ, 0xc0, !PT ;  /* 0x0000007f04047812 */ /* 0x004fc800078ec0ff */
[----:B------:R-:W-:-:S13]  /*12e60*/  ISETP.NE.AND P0, PT, R4, RZ, PT ;  /* 0x000000ff0400720c */ /* 0x000fda0003f05270 */
[----:B------:R-:W-:Y:S05]  /*12e70*/  @P0 BRA `(.L_x_10025) ;  /* 0x0000000000140947 */ /* 0x000fea0003800000 */
[----:B------:R-:W-:Y:S01]  /*12e80*/  ISETP.NE.AND P1, PT, R26, RZ, PT ;  /* 0x000000ff1a00720c */ /* 0x000fe20003f25270 */
[----:B---3--:R-:W-:-:S04]  /*12e90*/  IMAD.MOV.U32 R2, RZ, RZ, 0x6c00 ;  /* 0x00006c00ff027424 */ /* 0x008fc800078e00ff */
[----:B------:R2:W-:Y:S08]  /*12ea0*/  SYNCS.ARRIVE.TRANS64 RZ, [R3+URZ+0x31c50], R2 ;  /* 0x031c500203ff79a7 */ /* 0x0005f0000800003f */
[----:B------:R-:W-:Y:S05]  /*12eb0*/  @!P1 BRA `(.L_x_10025) ;  /* 0x0000000000049947 */ /* 0x000fea0003800000 */
[----:B------:R-:W-:Y:S01]  /*12ec0*/  BPT.TRAP 0x1 ;  /* 0x000000040000795c */ /* 0x000fe20000300000 */
.L_x_10025:
        /* <DEDUP_REMOVED lines=28> */
.L_x_10023:
[----:B------:R-:W-:Y:S05]  /*13090*/  BSYNC B0 ;  /* 0x0000000000007941 */ /* 0x000fea0003800000 */
.L_x_10022:
[----:B------:R-:W-:-:S05]  /*130a0*/  VIADD R22, R22, 0x1 ;  /* 0x0000000116167836 */ /* 0x000fca0000000000 */
[----:B------:R-:W-:-:S04]  /*130b0*/  ISETP.NE.AND P0, PT, R22, 0x2, PT ;  /* 0x000000021600780c */ /* 0x000fc80003f05270 */
[----:B--23--:R-:W-:Y:S02]  /*130c0*/  SEL R3, RZ, 0x1, P0 ;  /* 0x00000001ff037807 */ /* 0x00cfe40000000000 */
[----:B------:R-:W-:Y:S02]  /*130d0*/  SEL R22, R22, RZ, P0 ;  /* 0x000000ff16167207 */ /* 0x000fe40000000000 */
[----:B------:R-:W-:-:S07]  /*130e0*/  LOP3.LUT R24, R24, R3, RZ, 0x3c, !PT ;  /* 0x0000000318187212 */ /* 0x000fce00078e3cff */
.L_x_9979:
[----:B------:R-:W-:Y:S05]  /*130f0*/  BSYNC B6 ;  /* 0x0000000000067941 */ /* 0x000fea0003800000 */
.L_x_9977:
[----:B------:R-:W-:-:S03]  /*13100*/  UMOV UR4, 0xffffffff ;  /* 0xffffffff00047882 */ /* 0x000fc60000000000 */
[----:B------:R-:W-:Y:S05]  /*13110*/  BRA.DIV UR4, `(.L_x_10026) ;  /* 0x00000016048c7947 */ /* 0x000fea000b800000 */
[----:B------:R2:W3:Y:S04]  /*13120*/  SHFL.IDX PT, R4, R16, RZ, 0x1f ;  /* 0x00001fff10047589 */ /* 0x0004e800000e0000 */
[----:B------:R2:W4:Y:S02]  /*13130*/  SHFL.IDX PT, R5, R16, 0x1, 0x1f ;  /* 0x00201f0010057f89 */ /* 0x00052400000e0000 */
.L_x_10072:
        /* <DEDUP_REMOVED lines=8> */
[----:B------:R-:W0:Y:S01]  /*131c0*/  LDC.64 R2, c[0x0][0xc58] ;  /* 0x00031600ff027b82 */ /* 0x000e220000000a00 */
[----:B------:R-:W-:Y:S01]  /*131d0*/  ULDC.64 UR4, c[0x0][0x208] ;  /* 0x0000820000047ab9 */ /* 0x000fe20000000a00 */
[----:B0-----:R-:W-:-:S06]  /*131e0*/  IMAD.WIDE R2, R7, 0x4, R2 ;  /* 0x0000000407027825 */ /* 0x001fcc00078e0202 */
[----:B------:R0:W5:Y:S02]  /*131f0*/  LDG.E R2, desc[UR4][R2.64] ;  /* 0x0000000402027981 */ /* 0x000164000c1e1900 */
.L_x_10028:
[----:B------:R-:W-:Y:S05]  /*13200*/  BSYNC B0 ;  /* 0x0000000000007941 */ /* 0x000fea0003800000 */
.L_x_10027:
        /* <DEDUP_REMOVED lines=22> */
[----:B------:R0:W0:Y:S02]  /*13370*/  SHFL.IDX PT, R14, R8, 0x1f, 0x1f ;  /* 0x03e01f00080e7f89 */ /* 0x00002400000e0000 */
.L_x_10080:
[----:B------:R-:W-:Y:S02]  /*13380*/  ULDC UR4, c[0x0][0xc10] ;  /* 0x0003040000047ab9 */ /* 0x000fe40000000800 */
[----:B------:R-:W-:-:S04]  /*13390*/  IMAD.U32 R7, RZ, RZ, UR4 ;  /* 0x00000004ff077e24 */ /* 0x000fc8000f8e00ff */
[----:B0-----:R-:W-:-:S04]  /*133a0*/  IMAD R14, R14, R7, RZ ;  /* 0x000000070e0e7224 */ /* 0x001fc800078e02ff */
[----:B----4-:R-:W-:-:S05]  /*133b0*/  IMAD.IADD R5, R5, 0x1, R14 ;  /* 0x0000000105057824 */ /* 0x010fca00078e020e */
[----:B---3--:R-:W-:-:S13]  /*133c0*/  ISETP.GT.AND P0, PT, R5, R4, PT ;  /* 0x000000040500720c */ /* 0x008fda0003f04270 */
[----:B------:R-:W-:Y:S05]  /*133d0*/  @P0 BRA `(.L_x_10030) ;  /* 0x0000000000b00947 */ /* 0x000fea0003800000 */
[----:B------:R-:W0:Y:S02]  /*133e0*/  LDC R0, c[0x0][0xc14] ;  /* 0x00030500ff007b82 */ /* 0x000e240000000800 */
.L_x_10035:
[----:B------:R-:W-:-:S05]  /*133f0*/  VIADD R19, R19, 0x1f ;  /* 0x0000001f13137836 */ /* 0x000fca0000000000 */
[----:B0-----:R-:W-:-:S13]  /*13400*/  ISETP.GE.AND P0, PT, R19, R0, PT ;  /* 0x000000001300720c */ /* 0x001fda0003f06270 */
[----:B------:R-:W-:Y:S05]  /*13410*/  @P0 BRA `(.L_x_10031) ;  /* 0x0000000400ec0947 */ /* 0x000fea0003800000 */
[C---:B------:R-:W-:Y:S01]  /*13420*/  IMAD.IADD R7, R26.reuse, 0x1, R19 ;  /* 0x000000011a077824 */ /* 0x040fe200078e0213 */
[----:B------:R-:W-:Y:S01]  /*13430*/  ISETP.NE.AND P1, PT, R26, 0x1f, PT ;  /* 0x0000001f1a00780c */ /* 0x000fe20003f25270 */
[----:B------:R-:W-:Y:S01]  /*13440*/  BSSY B0, `(.L_x_10032) ;  /* 0x0000008000007945 */ /* 0x000fe20003800000 */
[----:B------:R-:W-:Y:S02]  /*13450*/  IMAD.MOV.U32 R2, RZ, RZ, RZ ;  /* 0x000000ffff027224 */ /* 0x000fe400078e00ff */
[----:B------:R-:W-:-:S13]  /*13460*/  ISETP.GE.OR P0, PT, R7, R0, !P1 ;  /* 0x000000000700720c */ /* 0x000fda0004f06670 */
[----:B------:R-:W-:Y:S05]  /*13470*/  @P0 BRA `(.L_x_10033) ;  /* 0x0000000000100947 */ /* 0x000fea0003800000 */
[----:B------:R-:W0:Y:S01]  /*13480*/  LDC.64 R2, c[0x0][0xc58] ;  /* 0x00031600ff027b82 */ /* 0x000e220000000a00 */
[----:B------:R-:W-:Y:S01]  /*13490*/  ULDC.64 UR4, c[0x0][0x208] ;  /* 0x0000820000047ab9 */ /* 0x000fe20000000a00 */
[----:B0-----:R-:W-:-:S06]  /*134a0*/  IMAD.WIDE R2, R7, 0x4, R2 ;  /* 0x0000000407027825 */ /* 0x001fcc00078e0202 */
[----:B------:R0:W5:Y:S02]  /*134b0*/  LDG.E R2, desc[UR4][R2.64] ;  /* 0x0000000402027981 */ /* 0x000164000c1e1900 */
.L_x_10033:
[----:B------:R-:W-:Y:S05]  /*134c0*/  BSYNC B0 ;  /* 0x0000000000007941 */ /* 0x000fea0003800000 */
.L_x_10032:
        /* <DEDUP_REMOVED lines=22> */
[----:B------:R0:W3:Y:S02]  /*13630*/  SHFL.IDX PT, R14, R8, 0x1f, 0x1f ;  /* 0x03e01f00080e7f89 */ /* 0x0000e400000e0000 */
.L_x_10088:
[----:B------:R-:W-:Y:S02]  /*13640*/  ULDC UR4, c[0x0][0xc10] ;  /* 0x0003040000047ab9 */ /* 0x000fe40000000800 */
[----:B------:R-:W-:-:S04]  /*13650*/  IMAD.U32 R7, RZ, RZ, UR4 ;  /* 0x00000004ff077e24 */ /* 0x000fc8000f8e00ff */
[----:B---3--:R-:W-:-:S04]  /*13660*/  IMAD R14, R14, R7, RZ ;  /* 0x000000070e0e7224 */ /* 0x008fc800078e02ff */
[----:B------:R-:W-:-:S05]  /*13670*/  IMAD.IADD R5, R14, 0x1, R5 ;  /* 0x000000010e057824 */ /* 0x000fca00078e0205 */
[----:B------:R-:W-:-:S13]  /*13680*/  ISETP.GT.AND P0, PT, R5, R4, PT ;  /* 0x000000040500720c */ /* 0x000fda0003f04270 */
[----:B------:R-:W-:Y:S05]  /*13690*/  @!P0 BRA `(.L_x_10035) ;  /* 0xfffffffc00548947 */ /* 0x000fea000383ffff */
.L_x_10030:
[----:B--2---:R-:W-:Y:S01]  /*136a0*/  IMAD.IADD R16, R5, 0x1, -R14 ;  /* 0x0000000105107824 */ /* 0x004fe200078e0a0e */
[----:B------:R-:W-:-:S03]  /*136b0*/  UMOV UR4, 0xffffffff ;  /* 0xffffffff00047882 */ /* 0x000fc60000000000 */
[----:B------:R-:W-:-:S05]  /*136c0*/  IMAD R3, R8, R7, R16 ;  /* 0x0000000708037224 */ /* 0x000fca00078e0210 */
[----:B------:R-:W-:Y:S01]  /*136d0*/  ISETP.GT.AND P6, PT, R3, R4, PT ;  /* 0x000000040300720c */ /* 0x000fe20003fc4270 */
[----:B------:R-:W-:-:S12]  /*136e0*/  BRA.DIV UR4, `(.L_x_10036) ;  /* 0x0000001a04047947 */ /* 0x000fd8000b800000 */
[----:B------:R-:W-:-:S04]  /*136f0*/  VOTE.ANY R3, PT, !P6 ;  /* 0x0000000000037806 */ /* 0x000fc800070e0100 */
[----:B------:R-:W2:Y:S02]  /*13700*/  POPC R5, R3 ;  /* 0x0000000300057309 */ /* 0x000ea40000000000 */
[----:B--2---:R2:W3:Y:S02]  /*13710*/  SHFL.IDX PT, R17, R2, R5, 0x1f ;  /* 0x00001f0502117589 */ /* 0x0044e400000e0000 */
.L_x_10092:
[----:B------:R-:W-:Y:S01]  /*13720*/  ISETP.NE.AND P0, PT, R3, RZ, PT ;  /* 0x000000ff0300720c */ /* 0x000fe20003f05270 */
[----:B------:R-:W-:-:S12]  /*13730*/  IMAD.MOV.U32 R14, RZ, RZ, RZ ;  /* 0x000000ffff0e7224 */ /* 0x000fd800078e00ff */
[----:B------:R-:W-:Y:S05]  /*13740*/  @!P0 BRA `(.L_x_10037) ;  /* 0x0000000000108947 */ /* 0x000fea0003800000 */
[----:B------:R-:W-:Y:S01]  /*13750*/  UMOV UR4, 0xffffffff ;  /* 0xffffffff00047882 */ /* 0x000fe20000000000 */
[----:B------:R-:W-:Y:S02]  /*13760*/  VIADD R12, R5, 0xffffffff ;  /* 0xffffffff050c7836 */ /* 0x000fe40000000000 */
[----:B------:R-:W-:Y:S05]  /*13770*/  BRA.DIV UR4, `(.L_x_10038) ;  /* 0x0000001a04287947 */ /* 0x000fea000b800000 */
[----:B------:R4:W0:Y:S02]  /*13780*/  SHFL.IDX PT, R14, R8, R12, 0x1f ;  /* 0x00001f0c080e7589 */ /* 0x00082400000e0000 */
.L_x_10037:
[----:B--2---:R-:W2:Y:S01]  /*13790*/  LDC.64 R2, c[0x0][0xc68] ;  /* 0x00031a00ff027b82 */ /* 0x004ea20000000a00 */
[----:B------:R-:W-:Y:S01]  /*137a0*/  IMAD.IADD R19, R5, 0x1, R19 ;  /* 0x0000000105137824 */ /* 0x000fe200078e0213 */
[----:B------:R-:W-:-:S03]  /*137b0*/  ULDC.64 UR4, c[0x0][0x208] ;  /* 0x0000820000047ab9 */ /* 0x000fc60000000a00 */
[----:B--2---:R-:W-:-:S05]  /*137c0*/  IMAD.WIDE R2, R19, 0x4, R2 ;  /* 0x0000000413027825 */ /* 0x004fca00078e0202 */
[----:B------:R2:W3:Y:S01]  /*137d0*/  LDG.E R6, desc[UR4][R2.64] ;  /* 0x0000000402067981 */ /* 0x0004e2000c1e1900 */
[----:B0-----:R-:W-:Y:S02]  /*137e0*/  IMAD R16, R14, R7, R16 ;  /* 0x000000070e107224 */ /* 0x001fe400078e0210 */
[----:B--2---:R-:W-:Y:S02]  /*137f0*/  IMAD.MOV.U32 R2, RZ, RZ, RZ ;  /* 0x000000ffff027224 */ /* 0x004fe400078e00ff */
[----:B---3--:R-:W-:-:S05]  /*13800*/  IMAD R5, R17, R6, RZ ;  /* 0x0000000611057224 */ /* 0x008fca00078e02ff */
[----:B----4-:R-:W-:-:S04]  /*13810*/  IABS R8, R5 ;  /* 0x0000000500087213 */ /* 0x010fc80000000000 */
[----:B------:R-:W0:Y:S08]  /*13820*/  I2F.RP R9, R8 ;  /* 0x0000000800097306 */ /* 0x000e300000209400 */
[----:B0-----:R-:W0:Y:S02]  /*13830*/  MUFU.RCP R9, R9 ;  /* 0x0000000900097308 */ /* 0x001e240000001000 */
[----:B0-----:R-:W-:Y:S01]  /*13840*/  VIADD R10, R9, 0xffffffe ;  /* 0x0ffffffe090a7836 */ /* 0x001fe20000000000 */
[----:B------:R-:W-:-:S05]  /*13850*/  IABS R9, R5 ;  /* 0x0000000500097213 */ /* 0x000fca0000000000 */
[----:B------:R-:W0:Y:S01]  /*13860*/  F2I.FTZ.U32.TRUNC.NTZ R3, R10 ;  /* 0x0000000a00037305 */ /* 0x000e22000021f000 */
[----:B------:R-:W-:Y:S02]  /*13870*/  IMAD.MOV R9, RZ, RZ, -R9 ;  /* 0x000000ffff097224 */ /* 0x000fe400078e0a09 */
[----:B0-----:R-:W-:-:S04]  /*13880*/  IMAD.MOV R11, RZ, RZ, -R3 ;  /* 0x000000ffff0b7224 */ /* 0x001fc800078e0a03 */
[----:B------:R-:W-:-:S04]  /*13890*/  IMAD R11, R11, R8, RZ ;  /* 0x000000080b0b7224 */ /* 0x000fc800078e02ff */
[----:B------:R-:W-:-:S04]  /*138a0*/  IMAD.HI.U32 R3, R3, R11, R2 ;  /* 0x0000000b03037227 */ /* 0x000fc800078e0002 */
[----:B------:R-:W-:-:S05]  /*138b0*/  IMAD.IADD R2, R4, 0x1, -R16 ;  /* 0x0000000104027824 */ /* 0x000fca00078e0a10 */
        /* <DEDUP_REMOVED lines=29> */
[----:B------:R-:W-:Y:S01]  /*13a90*/  IMAD.HI.U32 R2, R3, R5, R2 ;  /* 0x0000000503027227 */ /* 0x000fe200078e0002 */
[----:B------:R-:W-:Y:S02]  /*13aa0*/  IABS R5, R9 ;  /* 0x0000000900057213 */ /* 0x000fe40000000000 */
[----:B------:R-:W-:-:S03]  /*13ab0*/  LOP3.LUT R3, R9, R6, RZ, 0x3c, !PT ;  /* 0x0000000609037212 */ /* 0x000fc600078e3cff */
[----:B------:R-:W-:-:S04]  /*13ac0*/  IMAD.HI.U32 R2, R2, R5, RZ ;  /* 0x0000000502027227 */ /* 0x000fc800078e00ff */
[----:B------:R-:W-:-:S05]  /*13ad0*/  IMAD R8, R2, R8, R5 ;  /* 0x0000000802087224 */ /* 0x000fca00078e0205 */
        /* <DEDUP_REMOVED lines=15> */
.L_x_10031:
[----:B------:R-:W-:Y:S01]  /*13bd0*/  UMOV UR4, URZ ;  /* 0x0000003f00047c82 */ /* 0x000fe20008000000 */
[----:B------:R-:W-:Y:S01]  /*13be0*/  UMOV UR5, URZ ;  /* 0x0000003f00057c82 */ /* 0x000fe20008000000 */
[----:B------:R-:W-:Y:S01]  /*13bf0*/  ULDC UR6, c[0x0][0xc14] ;  /* 0x0003050000067ab9 */ /* 0x000fe20000000800 */
[----:B--2---:R-:W-:Y:S02]  /*13c00*/  IMAD.MOV.U32 R16, RZ, RZ, R4 ;  /* 0x000000ffff107224 */ /* 0x004fe400078e0004 */
[----:B------:R-:W-:Y:S02]  /*13c10*/  IMAD.U32 R17, RZ, RZ, UR4 ;  /* 0x00000004ff117e24 */ /* 0x000fe4000f8e00ff */
[----:B------:R-:W-:Y:S02]  /*13c20*/  IMAD.U32 R18, RZ, RZ, UR5 ;  /* 0x00000005ff127e24 */ /* 0x000fe4000f8e00ff */
[----:B------:R-:W-:-:S07]  /*13c30*/  IMAD.U32 R19, RZ, RZ, UR6 ;  /* 0x00000006ff137e24 */ /* 0x000fce000f8e00ff */
.L_x_10039:
        /* <DEDUP_REMOVED lines=10> */
.L_x_9973:
        /* <DEDUP_REMOVED lines=12> */
.L_x_10095:
[----:B------:R-:W-:Y:S05]  /*13da0*/  BSYNC B0 ;  /* 0x0000000000007941 */ /* 0x000fea0003800000 */
.L_x_10041:
[----:B------:R-:W-:-:S03]  /*13db0*/  UMOV UR4, 0xffffffff ;  /* 0xffffffff00047882 */ /* 0x000fc60000000000 */
[----:B------:R-:W-:Y:S05]  /*13dc0*/  BRA.DIV UR4, `(.L_x_10043) ;  /* 0x0000001204cc7947 */ /* 0x000fea000b800000 */
[----:B0-----:R-:W0:Y:S02]  /*13dd0*/  S2R R0, SR_TID.X ;  /* 0x0000000000007919 */ /* 0x001e240000002100 */
[----:B0-----:R-:W-:-:S04]  /*13de0*/  SHF.R.U32.HI R0, RZ, 0x5, R0 ;  /* 0x00000005ff007819 */ /* 0x001fc80000011600 */
[----:B------:R-:W-:-:S05]  /*13df0*/  LOP3.LUT R0, R0, 0x3, RZ, 0xc0, !PT ;  /* 0x0000000300007812 */ /* 0x000fca00078ec0ff */
[----:B------:R0:W2:Y:S02]  /*13e00*/  SHFL.IDX PT, R14, R0, RZ, 0x1f ;  /* 0x00001fff000e7589 */ /* 0x0000a400000e0000 */
.L_x_10098:
[----:B--2---:R-:W-:Y:S01]  /*13e10*/  ISETP.NE.AND P0, PT, R14, RZ, PT ;  /* 0x000000ff0e00720c */ /* 0x004fe20003f05270 */
[----:B------:R-:W-:-:S12]  /*13e20*/  BSSY B0, `(.L_x_10044) ;  /* 0x0000026000007945 */ /* 0x000fd80003800000 */
[----:B------:R-:W-:Y:S05]  /*13e30*/  @P0 BRA `(.L_x_10045) ;  /* 0x0000000000900947 */ /* 0x000fea0003800000 */
[----:B------:R-:W-:-:S03]  /*13e40*/  UMOV UR4, 0xffffffff ;  /* 0xffffffff00047882 */ /* 0x000fc60000000000 */
[----:B------:R-:W-:Y:S05]  /*13e50*/  BRA.DIV UR4, `(.L_x_10046) ;  /* 0x0000001204dc7947 */ /* 0x000fea000b800000 */
[----:B------:R-:W-:-:S13]  /*13e60*/  ELECT P6, URZ, PT ;  /* 0x00000000003f782f */ /* 0x000fda00038c0000 */
.L_x_10101:
        /* <DEDUP_REMOVED lines=8> */
.L_x_10047:
        /* <DEDUP_REMOVED lines=12> */
.L_x_10102:
[----:B------:R-:W2:Y:S02]  /*13fb0*/  SYNCS.PHASECHK.TRANS64.TRYWAIT P0, [R3+URZ], R0 ;  /* 0x00000000030075a7 */ /* 0x000ea4000800017f */
[----:B--2---:R-:W-:Y:S05]  /*13fc0*/  @!P0 BRA `(.L_x_10049) ;  /* 0x0000001000b48947 */ /* 0x004fea0003800000 */
.L_x_10103:
[----:B------:R-:W-:Y:S05]  /*13fd0*/  @!P2 BRA `(.L_x_10050) ;  /* 0x000000000004a947 */ /* 0x000fea0003800000 */
[----:B------:R-:W-:Y:S01]  /*13fe0*/  BPT.TRAP 0x1 ;  /* 0x000000040000795c */ /* 0x000fe20000300000 */
.L_x_10050:
[----:B--2---:R-:W-:-:S04]  /*13ff0*/  VIADD R3, R9, 0x31c60 ;  /* 0x00031c6009037836 */ /* 0x004fc80000000000 */
[----:B------:R-:W-:-:S04]  /*14000*/  IMAD R5, R22, 0x8, R3 ;  /* 0x0000000816057824 */ /* 0x000fc800078e0203 */
[----:B------:R-:W2:Y:S02]  /*14010*/  SYNCS.PHASECHK.TRANS64.TRYWAIT P0, [R5+URZ], R2 ;  /* 0x00000002050075a7 */ /* 0x000ea4000800017f */
[----:B--2---:R-:W-:Y:S05]  /*14020*/  @!P0 BRA `(.L_x_10051) ;  /* 0x0000001000b08947 */ /* 0x004fea0003800000 */
.L_x_10104:
[----:B------:R-:W-:-:S07]  /*14030*/  IMAD R3, R4, 0x8, R3 ;  /* 0x0000000804037824 */ /* 0x000fce00078e0203 */
.L_x_10052:
[----:B---3--:R3:W4:Y:S02]  /*14040*/  SYNCS.PHASECHK.TRANS64.TRYWAIT P0, [R3+URZ], R0 ;  /* 0x00000000030075a7 */ /* 0x008724000800017f */
[----:B----4-:R-:W-:Y:S05]  /*14050*/  @!P0 NANOSLEEP.SYNCS 0x989680 ;  /* 0x009896800000895d */ /* 0x010fea0003900000 */
[----:B------:R-:W4:Y:S02]  /*14060*/  @!P0 SYNCS.PHASECHK.TRANS64 P0, [R3+URZ], R0 ;  /* 0x00000000030085a7 */ /* 0x000f24000800007f */
[----:B----4-:R-:W-:Y:S05]  /*14070*/  @!P0 BRA `(.L_x_10052) ;  /* 0xfffffffc00f08947 */ /* 0x010fea000383ffff */
.L_x_10045:
[----:B------:R-:W-:Y:S05]  /*14080*/  BSYNC B0 ;  /* 0x0000000000007941 */ /* 0x000fea0003800000 */
.L_x_10044:
[----:B------:R-:W-:Y:S05]  /*14090*/  EXIT ;  /* 0x000000000000794d */ /* 0x000fea0003800000 */
.L_x_9925:
[----:B0-----:R-:W-:-:S04]  /*140a0*/  IMAD.U32 R3, RZ, RZ, UR37 ;  /* 0x00000025ff037e24 */ /* 0x001fc8000f8e00ff */
[----:B------:R0:W1:Y:S03]  /*140b0*/  SYNCS.PHASECHK.TRANS64.TRYWAIT P1, [R3+URZ+0x31c00], R0 ;  /* 0x031c0000030075a7 */ /* 0x000066000802017f */
[----:B-1----:R-:W-:Y:S05]  /*140c0*/  @!P1 NANOSLEEP.SYNCS 0x989680 ;  /* 0x009896800000995d */ /* 0x002fea0003900000 */
[----:B------:R-:W1:Y:S02]  /*140d0*/  @!P1 SYNCS.PHASECHK.TRANS64 P1, [R3+URZ+0x31c00], R0 ;  /* 0x031c0000030095a7 */ /* 0x000e64000802007f */
[----:B-1----:R-:W-:Y:S05]  /*140e0*/  @!P1 BRA `(.L_x_9925) ;  /* 0xfffffffc00ec9947 */ /* 0x002fea000383ffff */
[----:B------:R-:W-:Y:S05]  /*140f0*/  BRA `(.L_x_10053) ;  /* 0xfffffed8004c7947 */ /* 0x000fea000383ffff */
.L_x_9929:
[----:B-1----:R1:W2:Y:S02]  /*14100*/  SYNCS.PHASECHK.TRANS64.TRYWAIT P2, [R3+URZ+0x31c30], R0 ;  /* 0x031c3000030075a7 */ /* 0x0022a4000804017f */
[----:B--2---:R-:W-:Y:S05]  /*14110*/  @!P2 NANOSLEEP.SYNCS 0x989680 ;  /* 0x009896800000a95d */ /* 0x004fea0003900000 */
[----:B------:R-:W2:Y:S02]  /*14120*/  @!P2 SYNCS.PHASECHK.TRANS64 P2, [R3+URZ+0x31c30], R0 ;  /* 0x031c30000300a5a7 */ /* 0x000ea4000804007f */
[----:B--2---:R-:W-:Y:S05]  /*14130*/  @!P2 BRA `(.L_x_9929) ;  /* 0xfffffffc00f0a947 */ /* 0x004fea000383ffff */
[----:B------:R-:W-:Y:S05]  /*14140*/  BRA `(.L_x_9928) ;  /* 0xfffffed800747947 */ /* 0x000fea000383ffff */
.L_x_9934:
[----:B--2---:R-:W-:-:S04]  /*14150*/  IMAD.U32 R9, RZ, RZ, UR4 ;  /* 0x00000004ff097e24 */ /* 0x004fc8000f8e00ff */
[----:B------:R2:W3:Y:S03]  /*14160*/  SYNCS.PHASECHK.TRANS64.TRYWAIT P2, [R9+URZ+0x31c30], R0 ;  /* 0x031c3000090075a7 */ /* 0x0004e6000804017f */
[----:B---3--:R-:W-:Y:S05]  /*14170*/  @!P2 NANOSLEEP.SYNCS 0x989680 ;  /* 0x009896800000a95d */ /* 0x008fea0003900000 */
[----:B------:R-:W3:Y:S02]  /*14180*/  @!P2 SYNCS.PHASECHK.TRANS64 P2, [R9+URZ+0x31c30], R0 ;  /* 0x031c30000900a5a7 */ /* 0x000ee4000804007f */
[----:B---3--:R-:W-:Y:S05]  /*14190*/  @!P2 BRA `(.L_x_9934) ;  /* 0xfffffffc00eca947 */ /* 0x008fea000383ffff */
[----:B------:R-:W-:Y:S05]  /*141a0*/  BRA `(.L_x_9931) ;  /* 0xffffff1400687947 */ /* 0x000fea000383ffff */
.L_x_9938:
[----:B-1----:R-:W-:-:S04]  /*141b0*/  IMAD.U32 R9, RZ, RZ, UR4 ;  /* 0x00000004ff097e24 */ /* 0x002fc8000f8e00ff */
[----:B------:R1:W2:Y:S03]  /*141c0*/  SYNCS.PHASECHK.TRANS64.TRYWAIT P2, [R9+URZ+0x31c50], R0 ;  /* 0x031c5000090075a7 */ /* 0x0002a6000804017f */
[----:B--2---:R-:W-:Y:S05]  /*141d0*/  @!P2 NANOSLEEP.SYNCS 0x989680 ;  /* 0x009896800000a95d */ /* 0x004fea0003900000 */
[----:B------:R-:W2:Y:S02]  /*141e0*/  @!P2 SYNCS.PHASECHK.TRANS64 P2, [R9+URZ+0x31c50], R0 ;  /* 0x031c50000900a5a7 */ /* 0x000ea4000804007f */
[----:B--2---:R-:W-:Y:S05]  /*141f0*/  @!P2 BRA `(.L_x_9938) ;  /* 0xfffffffc00eca947 */ /* 0x004fea000383ffff */
[----:B------:R-:W-:Y:S05]  /*14200*/  BRA `(.L_x_9935) ;  /* 0xffffff2c00047947 */ /* 0x000fea000383ffff */
.L_x_9944:
[----:B--2---:R-:W-:-:S04]  /*14210*/  IMAD.U32 R7, RZ, RZ, UR4 ;  /* 0x00000004ff077e24 */ /* 0x004fc8000f8e00ff */
[----:B------:R2:W3:Y:S03]  /*14220*/  SYNCS.PHASECHK.TRANS64.TRYWAIT P2, [R7+URZ+0x31c30], R0 ;  /* 0x031c3000070075a7 */ /* 0x0004e6000804017f */
[----:B---3--:R-:W-:Y:S05]  /*14230*/  @!P2 NANOSLEEP.SYNCS 0x989680 ;  /* 0x009896800000a95d */ /* 0x008fea0003900000 */
[----:B------:R-:W3:Y:S02]  /*14240*/  @!P2 SYNCS.PHASECHK.TRANS64 P2, [R7+URZ+0x31c30], R0 ;  /* 0x031c30000700a5a7 */ /* 0x000ee4000804007f */
[----:B---3--:R-:W-:Y:S05]  /*14250*/  @!P2 BRA `(.L_x_9944) ;  /* 0xfffffffc00eca947 */ /* 0x008fea000383ffff */
[----:B------:R-:W-:Y:S05]  /*14260*/  BRA `(.L_x_9941) ;  /* 0xffffff5400ac7947 */ /* 0x000fea000383ffff */
.L_x_9948:
[----:B-1----:R-:W-:-:S04]  /*14270*/  IMAD.U32 R7, RZ, RZ, UR4 ;  /* 0x00000004ff077e24 */ /* 0x002fc8000f8e00ff */
[----:B------:R1:W2:Y:S03]  /*14280*/  SYNCS.PHASECHK.TRANS64.TRYWAIT P2, [R7+URZ+0x31c50], R0 ;  /* 0x031c5000070075a7 */ /* 0x0002a6000804017f */
[----:B--2---:R-:W-:Y:S05]  /*14290*/  @!P2 NANOSLEEP.SYNCS 0x989680 ;  /* 0x009896800000a95d */ /* 0x004fea0003900000 */
[----:B------:R-:W2:Y:S02]  /*142a0*/  @!P2 SYNCS.PHASECHK.TRANS64 P2, [R7+URZ+0x31c50], R0 ;  /* 0x031c50000700a5a7 */ /* 0x000ea4000804007f */
[----:B--2---:R-:W-:Y:S05]  /*142b0*/  @!P2 BRA `(.L_x_9948) ;  /* 0xfffffffc00eca947 */ /* 0x004fea000383ffff */
[----:B------:R-:W-:Y:S05]  /*142c0*/  BRA `(.L_x_9945) ;  /* 0xffffff6c00487947 */ /* 0x000fea000383ffff */
.L_x_9953:
[----:B--2---:R-:W-:-:S04]  /*142d0*/  IMAD.U32 R6, RZ, RZ, UR6 ;  /* 0x00000006ff067e24 */ /* 0x004fc8000f8e00ff */
[----:B------:R2:W3:Y:S03]  /*142e0*/  SYNCS.PHASECHK.TRANS64.TRYWAIT P0, [R6+URZ+0x31c50], R5 ;  /* 0x031c5005060075a7 */ /* 0x0004e6000800017f */
[----:B---3--:R-:W-:Y:S05]  /*142f0*/  @!P0 NANOSLEEP.SYNCS 0x989680 ;  /* 0x009896800000895d */ /* 0x008fea0003900000 */
[----:B------:R-:W3:Y:S02]  /*14300*/  @!P0 SYNCS.PHASECHK.TRANS64 P0, [R6+URZ+0x31c50], R5 ;  /* 0x031c5005060085a7 */ /* 0x000ee4000800007f */
[----:B---3--:R-:W-:Y:S05]  /*14310*/  @!P0 BRA `(.L_x_9953) ;  /* 0xfffffffc00ec8947 */ /* 0x008fea000383ffff */
[----:B------:R-:W-:Y:S05]  /*14320*/  BRA `(.L_x_9952) ;  /* 0xffffff8c00287947 */ /* 0x000fea000383ffff */
.L_x_9986:
        /* <DEDUP_REMOVED lines=11> */
.L_x_10055:
[----:B------:R-:W-:Y:S05]  /*143e0*/  BSYNC B0 ;  /* 0x0000000000007941 */ /* 0x000fea0003800000 */
.L_x_10054:
[----:B------:R-:W-:Y:S05]  /*143f0*/  BRA `(.L_x_10056) ;  /* 0xffffffc800cc7947 */ /* 0x000fea000383ffff */
.L_x_9987:
[----:B------:R-:W-:Y:S01]  /*14400*/  BSSY B0, `(.L_x_10057) ;  /* 0x0000006000007945 */ /* 0x000fe20003800000 */
[----:B------:R-:W-:-:S07]  /*14410*/  IMAD.MOV.U32 R15, RZ, RZ, -0x1 ;  /* 0xffffffffff0f7424 */ /* 0x000fce00078e00ff */
[----:B-1----:R-:W-:Y:S05]  /*14420*/  WARPSYNC.COLLECTIVE R15, `(.L_x_10058) ;  /* 0x000000000f0c7348 */ /* 0x002fea0003c00000 */
[----:B------:R-:W-:Y:S02]  /*14430*/  ELECT P6, UR62, PT ;  /* 0x00000000003e782f */ /* 0x000fe400038c0000 */
[----:B------:R-:W-:Y:S01]  /*14440*/  MOV R14, UR62 ;  /* 0x0000003e000e7c02 */ /* 0x000fe20008000f00 */
[----:B-1----:R-:W-:Y:S10]  /*14450*/  ENDCOLLECTIVE ;  /* 0x000000000000791b */ /* 0x002ff40003800000 */
.L_x_10058:
[----:B------:R-:W-:Y:S05]  /*14460*/  BSYNC B0 ;  /* 0x0000000000007941 */ /* 0x000fea0003800000 */
.L_x_10057:
[----:B------:R-:W-:Y:S05]  /*14470*/  BRA `(.L_x_10059) ;  /* 0xffffffc800bc7947 */ /* 0x000fea000383ffff */
.L_x_9990:
[----:B--2---:R2:W3:Y:S02]  /*14480*/  SYNCS.PHASECHK.TRANS64.TRYWAIT P0, [R5+URZ+0x31c40], R4 ;  /* 0x031c4004050075a7 */ /* 0x0044e4000800017f */
[----:B---3--:R-:W-:Y:S05]  /*14490*/  @!P0 NANOSLEEP.SYNCS 0x989680 ;  /* 0x009896800000895d */ /* 0x008fea0003900000 */
[----:B------:R-:W3:Y:S02]  /*144a0*/  @!P0 SYNCS.PHASECHK.TRANS64 P0, [R5+URZ+0x31c40], R4 ;  /* 0x031c4004050085a7 */ /* 0x000ee4000800007f */
[----:B---3--:R-:W-:Y:S05]  /*144b0*/  @!P0 BRA `(.L_x_9990) ;  /* 0xfffffffc00f08947 */ /* 0x008fea000383ffff */
[----:B------:R-:W-:Y:S05]  /*144c0*/  BRA `(.L_x_10060) ;  /* 0xffffffcc00147947 */ /* 0x000fea000383ffff */
.L_x_9993:
[----:B--2---:R2:W3:Y:S02]  /*144d0*/  SYNCS.PHASECHK.TRANS64.TRYWAIT P0, [R25+URZ+0x31c20], R4 ;  /* 0x031c2004190075a7 */ /* 0x0044e4000800017f */
[----:B---3--:R-:W-:Y:S05]  /*144e0*/  @!P0 NANOSLEEP.SYNCS 0x989680 ;  /* 0x009896800000895d */ /* 0x008fea0003900000 */
[----:B------:R-:W3:Y:S02]  /*144f0*/  @!P0 SYNCS.PHASECHK.TRANS64 P0, [R25+URZ+0x31c20], R4 ;  /* 0x031c2004190085a7 */ /* 0x000ee4000800007f */
[----:B---3--:R-:W-:Y:S05]  /*14500*/  @!P0 BRA `(.L_x_9993) ;  /* 0xfffffffc00f08947 */ /* 0x008fea000383ffff */
[----:B------:R-:W-:Y:S05]  /*14510*/  BRA `(.L_x_10061) ;  /* 0xffffffd000487947 */ /* 0x000fea000383ffff */
.L_x_10001:
[----:B0-----:R0:W2:Y:S02]  /*14520*/  SYNCS.PHASECHK.TRANS64.TRYWAIT P0, [R3+URZ+0x31c40], R2 ;  /* 0x031c4002030075a7 */ /* 0x0010a4000800017f */
[----:B--2---:R-:W-:Y:S05]  /*14530*/  @!P0 NANOSLEEP.SYNCS 0x989680 ;  /* 0x009896800000895d */ /* 0x004fea0003900000 */
[----:B------:R-:W2:Y:S02]  /*14540*/  @!P0 SYNCS.PHASECHK.TRANS64 P0, [R3+URZ+0x31c40], R2 ;  /* 0x031c4002030085a7 */ /* 0x000ea4000800007f */
[----:B--2---:R-:W-:Y:S05]  /*14550*/  @!P0 BRA `(.L_x_10001) ;  /* 0xfffffffc00f08947 */ /* 0x004fea000383ffff */
[----:B------:R-:W-:Y:S05]  /*14560*/  BRA `(.L_x_10062) ;  /* 0xffffffd000e87947 */ /* 0x000fea000383ffff */
.L_x_10003:
[----:B0-----:R0:W2:Y:S02]  /*14570*/  SYNCS.PHASECHK.TRANS64.TRYWAIT P0, [R2+URZ+0x60], R5 ;  /* 0x00006005020075a7 */ /* 0x0010a4000800017f */
[----:B--2---:R-:W-:Y:S05]  /*14580*/  @!P0 NANOSLEEP.SYNCS 0x989680 ;  /* 0x009896800000895d */ /* 0x004fea0003900000 */
[----:B------:R-:W2:Y:S02]  /*14590*/  @!P0 SYNCS.PHASECHK.TRANS64 P0, [R2+URZ+0x60], R5 ;  /* 0x00006005020085a7 */ /* 0x000ea4000800007f */
[----:B--2---:R-:W-:Y:S05]  /*145a0*/  @!P0 BRA `(.L_x_10003) ;  /* 0xfffffffc00f08947 */ /* 0x004fea000383ffff */
[----:B------:R-:W-:Y:S05]  /*145b0*/  BRA `(.L_x_10063) ;  /* 0xffffffd400747947 */ /* 0x000fea000383ffff */
.L_x_10008:
[----:B--2---:R2:W3:Y:S02]  /*145c0*/  SYNCS.PHASECHK.TRANS64.TRYWAIT P0, [R3+URZ+0x31c40], R2 ;  /* 0x031c4002030075a7 */ /* 0x0044e4000800017f */
[----:B---3--:R-:W-:Y:S05]  /*145d0*/  @!P0 NANOSLEEP.SYNCS 0x989680 ;  /* 0x009896800000895d */ /* 0x008fea0003900000 */
[----:B------:R-:W3:Y:S02]  /*145e0*/  @!P0 SYNCS.PHASECHK.TRANS64 P0, [R3+URZ+0x31c40], R2 ;  /* 0x031c4002030085a7 */ /* 0x000ee4000800007f */
[----:B---3--:R-:W-:Y:S05]  /*145f0*/  @!P0 BRA `(.L_x_10008) ;  /* 0xfffffffc00f08947 */ /* 0x008fea000383ffff */
[----:B------:R-:W-:Y:S05]  /*14600*/  BRA `(.L_x_10064) ;  /* 0xffffffd800a47947 */ /* 0x000fea000383ffff */
.L_x_10010:
[----:B0-----:R0:W2:Y:S02]  /*14610*/  SYNCS.PHASECHK.TRANS64.TRYWAIT P1, [R3+URZ+0x60], R24 ;  /* 0x00006018030075a7 */ /* 0x0010a4000802017f */
[----:B--2---:R-:W-:Y:S05]  /*14620*/  @!P1 NANOSLEEP.SYNCS 0x989680 ;  /* 0x009896800000995d */ /* 0x004fea0003900000 */
[----:B------:R-:W2:Y:S02]  /*14630*/  @!P1 SYNCS.PHASECHK.TRANS64 P1, [R3+URZ+0x60], R24 ;  /* 0x00006018030095a7 */ /* 0x000ea4000802007f */
[----:B--2---:R-:W-:Y:S05]  /*14640*/  @!P1 BRA `(.L_x_10010) ;  /* 0xfffffffc00f09947 */ /* 0x004fea000383ffff */
[----:B------:R-:W-:Y:S05]  /*14650*/  BRA `(.L_x_10065) ;  /* 0xffffffdc00307947 */ /* 0x000fea000383ffff */
.L_x_10015:
[----:B--2---:R2:W3:Y:S02]  /*14660*/  SYNCS.PHASECHK.TRANS64.TRYWAIT P0, [R2+URZ+0x31c40], R3 ;  /* 0x031c4003020075a7 */ /* 0x0044e4000800017f */
[----:B---3--:R-:W-:Y:S05]  /*14670*/  @!P0 NANOSLEEP.SYNCS 0x989680 ;  /* 0x009896800000895d */ /* 0x008fea0003900000 */
[----:B------:R-:W3:Y:S02]  /*14680*/  @!P0 SYNCS.PHASECHK.TRANS64 P0, [R2+URZ+0x31c40], R3 ;  /* 0x031c4003020085a7 */ /* 0x000ee4000800007f */
[----:B---3--:R-:W-:Y:S05]  /*14690*/  @!P0 BRA `(.L_x_10015) ;  /* 0xfffffffc00f08947 */ /* 0x008fea000383ffff */
[----:B------:R-:W-:Y:S05]  /*146a0*/  BRA `(.L_x_10066) ;  /* 0xffffffe0003c7947 */ /* 0x000fea000383ffff */
.L_x_10017:
[----:B0-----:R0:W2:Y:S02]  /*146b0*/  SYNCS.PHASECHK.TRANS64.TRYWAIT P1, [R2+URZ+0x60], R3 ;  /* 0x00006003020075a7 */ /* 0x0010a4000802017f */
[----:B--2---:R-:W-:Y:S05]  /*146c0*/  @!P1 NANOSLEEP.SYNCS 0x989680 ;  /* 0x009896800000995d */ /* 0x004fea0003900000 */
[----:B------:R-:W2:Y:S02]  /*146d0*/  @!P1 SYNCS.PHASECHK.TRANS64 P1, [R2+URZ+0x60], R3 ;  /* 0x00006003020095a7 */ /* 0x000ea4000802007f */
[----:B--2---:R-:W-:Y:S05]  /*146e0*/  @!P1 BRA `(.L_x_10017) ;  /* 0xfffffffc00f09947 */ /* 0x004fea000383ffff */
[----:B------:R-:W-:Y:S05]  /*146f0*/  BRA `(.L_x_10067) ;  /* 0xffffffe000d07947 */ /* 0x000fea000383ffff */
.L_x_10024:
[----:B---3--:R3:W4:Y:S02]  /*14700*/  SYNCS.PHASECHK.TRANS64.TRYWAIT P0, [R3+URZ+0x31c60], R2 ;  /* 0x031c6002030075a7 */ /* 0x008724000800017f */
[----:B----4-:R-:W-:Y:S05]  /*14710*/  @!P0 NANOSLEEP.SYNCS 0x989680 ;  /* 0x009896800000895d */ /* 0x010fea0003900000 */
[----:B------:R-:W4:Y:S02]  /*14720*/  @!P0 SYNCS.PHASECHK.TRANS64 P0, [R3+URZ+0x31c60], R2 ;  /* 0x031c6002030085a7 */ /* 0x000f24000800007f */
[----:B----4-:R-:W-:Y:S05]  /*14730*/  @!P0 BRA `(.L_x_10024) ;  /* 0xfffffffc00f08947 */ /* 0x010fea000383ffff */
[----:B------:R-:W-:Y:S05]  /*14740*/  BRA `(.L_x_10068) ;  /* 0xffffffe400bc7947 */ /* 0x000fea000383ffff */
.L_x_10026:
        /* <DEDUP_REMOVED lines=8> */
.L_x_10070:
[----:B------:R-:W-:Y:S05]  /*147d0*/  BSYNC B0 ;  /* 0x0000000000007941 */ /* 0x000fea0003800000 */
.L_x_10069:
        /* <DEDUP_REMOVED lines=8> */
.L_x_10071:
[----:B------:R-:W-:Y:S01]  /*14860*/  IMAD.MOV.U32 R5, RZ, RZ, R14 ;  /* 0x000000ffff057224 */ /* 0x000fe200078e000e */
[----:B------:R-:W-:Y:S06]  /*14870*/  BRA `(.L_x_10072) ;  /* 0xffffffe800307947 */ /* 0x000fec000383ffff */
.L_x_10029:
        /* <DEDUP_REMOVED lines=8> */
.L_x_10074:
[----:B------:R-:W-:Y:S05]  /*14900*/  BSYNC B0 ;  /* 0x0000000000007941 */ /* 0x000fea0003800000 */
.L_x_10073:
        /* <DEDUP_REMOVED lines=10> */
.L_x_10075:
        /* <DEDUP_REMOVED lines=8> */
.L_x_10076:
        /* <DEDUP_REMOVED lines=8> */
.L_x_10077:
        /* <DEDUP_REMOVED lines=8> */
.L_x_10078:
        /* <DEDUP_REMOVED lines=8> */
.L_x_10079:
[----:B------:R-:W-:Y:S05]  /*14bb0*/  BRA `(.L_x_10080) ;  /* 0xffffffe400f07947 */ /* 0x000fea000383ffff */
.L_x_10034:
        /* <DEDUP_REMOVED lines=8> */
.L_x_10082:
[----:B------:R-:W-:Y:S05]  /*14c40*/  BSYNC B0 ;  /* 0x0000000000007941 */ /* 0x000fea0003800000 */
.L_x_10081:
        /* <DEDUP_REMOVED lines=10> */
.L_x_10083:
        /* <DEDUP_REMOVED lines=8> */
.L_x_10084:
        /* <DEDUP_REMOVED lines=8> */
.L_x_10085:
        /* <DEDUP_REMOVED lines=8> */
.L_x_10086:
        /* <DEDUP_REMOVED lines=8> */
.L_x_10087:
[----:B------:R-:W-:Y:S05]  /*14ef0*/  BRA `(.L_x_10088) ;  /* 0xffffffe400d07947 */ /* 0x000fea000383ffff */
.L_x_10036:
[----:B------:R-:W-:Y:S01]  /*14f00*/  BSSY B0, `(.L_x_10089) ;  /* 0x0000006000007945 */ /* 0x000fe20003800000 */
[----:B------:R-:W-:Y:S01]  /*14f10*/  PLOP3.LUT P6, PT, P6, PT, PT, 0x8, 0x0 ;  /* 0x000000000000781c */ /* 0x000fe200037ce170 */
[----:B------:R-:W-:-:S12]  /*14f20*/  IMAD.MOV.U32 R15, RZ, RZ, -0x1 ;  /* 0xffffffffff0f7424 */ /* 0x000fd800078e00ff */
[----:B01----:R-:W-:Y:S05]  /*14f30*/  WARPSYNC.COLLECTIVE R15, `(.L_x_10090) ;  /* 0x000000000f087348 */ /* 0x003fea0003c00000 */
[----:B------:R-:W-:Y:S01]  /*14f40*/  VOTE.ANY R14, PT, P6 ;  /* 0x00000000000e7806 */ /* 0x000fe200030e0100 */
[----:B01----:R-:W-:Y:S06]  /*14f50*/  ENDCOLLECTIVE ;  /* 0x000000000000791b */ /* 0x003fec0003800000 */
.L_x_10090:
[----:B------:R-:W-:Y:S05]  /*14f60*/  BSYNC B0 ;  /* 0x0000000000007941 */ /* 0x000fea0003800000 */
.L_x_10089:
        /* <DEDUP_REMOVED lines=9> */
.L_x_10091:
[----:B------:R-:W-:Y:S01]  /*15000*/  IMAD.MOV.U32 R17, RZ, RZ, R14 ;  /* 0x000000ffff117224 */ /* 0x000fe200078e000e */
[----:B------:R-:W-:Y:S06]  /*15010*/  BRA `(.L_x_10092) ;  /* 0xffffffe400c07947 */ /* 0x000fec000383ffff */
.L_x_10038:
[----:B------:R-:W-:Y:S01]  /*15020*/  BSSY B0, `(.L_x_10093) ;  /* 0x0000007000007945 */ /* 0x000fe20003800000 */
[----:B------:R-:W-:Y:S02]  /*15030*/  IMAD.MOV.U32 R13, RZ, RZ, R8 ;  /* 0x000000ffff0d7224 */ /* 0x000fe400078e0008 */
[----:B------:R-:W-:Y:S02]  /*15040*/  IMAD.MOV.U32 R11, RZ, RZ, 0x1f ;  /* 0x0000001fff0b7424 */ /* 0x000fe400078e00ff */
[----:B------:R-:W-:-:S07]  /*15050*/  IMAD.MOV.U32 R15, RZ, RZ, -0x1 ;  /* 0xffffffffff0f7424 */ /* 0x000fce00078e00ff */
[----:B0123--:R-:W-:Y:S05]  /*15060*/  WARPSYNC.COLLECTIVE R15, `(.L_x_10094) ;  /* 0x000000000f087348 */ /* 0x00ffea0003c00000 */
[----:B------:R4:W0:Y:S02]  /*15070*/  SHFL.IDX P6, R14, R13, R12, R11 ;  /* 0x0000000c0d0e7389 */ /* 0x00082400000c000b */
[----:B01234-:R-:W-:Y:S01]  /*15080*/  ENDCOLLECTIVE ;  /* 0x000000000000791b */ /* 0x01ffe20003800000 */
.L_x_10094:
[----:B------:R-:W-:Y:S05]  /*15090*/  BSYNC B0 ;  /* 0x0000000000007941 */ /* 0x000fea0003800000 */
.L_x_10093:
[----:B------:R-:W-:Y:S05]  /*150a0*/  BRA `(.L_x_10037) ;  /* 0xffffffe400b87947 */ /* 0x000fea000383ffff */
.L_x_10042:
[----:B0-----:R0:W2:Y:S02]  /*150b0*/  SYNCS.PHASECHK.TRANS64.TRYWAIT P0, [R9+URZ+0x31c20], R0 ;  /* 0x031c2000090075a7 */ /* 0x0010a4000800017f */
[----:B--2---:R-:W-:Y:S05]  /*150c0*/  @!P0 NANOSLEEP.SYNCS 0x989680 ;  /* 0x009896800000895d */ /* 0x004fea0003900000 */
[----:B------:R-:W2:Y:S02]  /*150d0*/  @!P0 SYNCS.PHASECHK.TRANS64 P0, [R9+URZ+0x31c20], R0 ;  /* 0x031c2000090085a7 */ /* 0x000ea4000800007f */
[----:B--2---:R-:W-:Y:S05]  /*150e0*/  @!P0 BRA `(.L_x_10042) ;  /* 0xfffffffc00f08947 */ /* 0x004fea000383ffff */
[----:B------:R-:W-:Y:S05]  /*150f0*/  BRA `(.L_x_10095) ;  /* 0xffffffec00287947 */ /* 0x000fea000383ffff */
.L_x_10043:
        /* <DEDUP_REMOVED lines=11> */
.L_x_10097:
[----:B------:R-:W-:Y:S05]  /*151b0*/  BSYNC B0 ;  /* 0x0000000000007941 */ /* 0x000fea0003800000 */
.L_x_10096:
[----:B------:R-:W-:Y:S05]  /*151c0*/  BRA `(.L_x_10098) ;  /* 0xffffffec00107947 */ /* 0x000fea000383ffff */
.L_x_10046:
[----:B------:R-:W-:Y:S01]  /*151d0*/  BSSY B1, `(.L_x_10099) ;  /* 0x0000006000017945 */ /* 0x000fe20003800000 */
[----:B------:R-:W-:-:S07]  /*151e0*/  IMAD.MOV.U32 R15, RZ, RZ, -0x1 ;  /* 0xffffffffff0f7424 */ /* 0x000fce00078e00ff */
[----:B01----:R-:W-:Y:S05]  /*151f0*/  WARPSYNC.COLLECTIVE R15, `(.L_x_10100) ;  /* 0x000000000f0c7348 */ /* 0x003fea0003c00000 */
[----:B------:R-:W-:Y:S02]  /*15200*/  ELECT P6, UR62, PT ;  /* 0x00000000003e782f */ /* 0x000fe400038c0000 */
[----:B------:R-:W-:Y:S01]  /*15210*/  MOV R14, UR62 ;  /* 0x0000003e000e7c02 */ /* 0x000fe20008000f00 */
[----:B01----:R-:W-:Y:S10]  /*15220*/  ENDCOLLECTIVE ;  /* 0x000000000000791b */ /* 0x003ff40003800000 */
.L_x_10100:
[----:B------:R-:W-:Y:S05]  /*15230*/  BSYNC B1 ;  /* 0x0000000000017941 */ /* 0x000fea0003800000 */
.L_x_10099:
[----:B------:R-:W-:Y:S05]  /*15240*/  BRA `(.L_x_10101) ;  /* 0xffffffec00087947 */ /* 0x000fea000383ffff */
.L_x_10048:
[----:B0-----:R0:W2:Y:S02]  /*15250*/  SYNCS.PHASECHK.TRANS64.TRYWAIT P0, [R7+URZ], R2 ;  /* 0x00000002070075a7 */ /* 0x0010a4000800017f */
[----:B--2---:R-:W-:Y:S05]  /*15260*/  @!P0 NANOSLEEP.SYNCS 0x989680 ;  /* 0x009896800000895d */ /* 0x004fea0003900000 */
[----:B------:R-:W2:Y:S02]  /*15270*/  @!P0 SYNCS.PHASECHK.TRANS64 P0, [R7+URZ], R2 ;  /* 0x00000002070085a7 */ /* 0x000ea4000800007f */
[----:B--2---:R-:W-:Y:S05]  /*15280*/  @!P0 BRA `(.L_x_10048) ;  /* 0xfffffffc00f08947 */ /* 0x004fea000383ffff */
[----:B------:R-:W-:Y:S05]  /*15290*/  BRA `(.L_x_10102) ;  /* 0xffffffec00447947 */ /* 0x000fea000383ffff */
.L_x_10049:
[----:B--2---:R2:W3:Y:S02]  /*152a0*/  SYNCS.PHASECHK.TRANS64.TRYWAIT P0, [R3+URZ], R0 ;  /* 0x00000000030075a7 */ /* 0x0044e4000800017f */
[----:B---3--:R-:W-:Y:S05]  /*152b0*/  @!P0 NANOSLEEP.SYNCS 0x989680 ;  /* 0x009896800000895d */ /* 0x008fea0003900000 */
[----:B------:R-:W3:Y:S02]  /*152c0*/  @!P0 SYNCS.PHASECHK.TRANS64 P0, [R3+URZ], R0 ;  /* 0x00000000030085a7 */ /* 0x000ee4000800007f */
[----:B---3--:R-:W-:Y:S05]  /*152d0*/  @!P0 BRA `(.L_x_10049) ;  /* 0xfffffffc00f08947 */ /* 0x008fea000383ffff */
[----:B------:R-:W-:Y:S05]  /*152e0*/  BRA `(.L_x_10103) ;  /* 0xffffffec00387947 */ /* 0x000fea000383ffff */
.L_x_10051:
[----:B--2---:R2:W3:Y:S02]  /*152f0*/  SYNCS.PHASECHK.TRANS64.TRYWAIT P0, [R5+URZ], R2 ;  /* 0x00000002050075a7 */ /* 0x0044e4000800017f */
[----:B---3--:R-:W-:Y:S05]  /*15300*/  @!P0 NANOSLEEP.SYNCS 0x989680 ;  /* 0x009896800000895d */ /* 0x008fea0003900000 */
[----:B------:R-:W3:Y:S02]  /*15310*/  @!P0 SYNCS.PHASECHK.TRANS64 P0, [R5+URZ], R2 ;  /* 0x00000002050085a7 */ /* 0x000ee4000800007f */
[----:B---3--:R-:W-:Y:S05]  /*15320*/  @!P0 BRA `(.L_x_10051) ;  /* 0xfffffffc00f08947 */ /* 0x008fea000383ffff */
[----:B------:R-:W-:Y:S05]  /*15330*/  BRA `(.L_x_10104) ;  /* 0xffffffec003c7947 */ /* 0x000fea000383ffff */
.L_x_10105:
        /* <DEDUP_REMOVED lines=12> */
.L_x_12786:


//--------------------- .text._ZN7cutlass13device_kernelIN5flash11enable_sm90INS1_16FlashAttnFwdSm90INS1_25CollectiveMainloopFwdSm90ILi2EN4cute5tupleIJNS5_1CILi1EEES8_S8_EEENS6_IJNS7_ILi192EEENS7_ILi144EEENS7_ILi96EEEEEELi96ENS_10bfloat16_tEfNS_4arch4Sm90ELb1ELb0ELb0ELb1ELb0ELb1ELb0ELb0ELb1ELb0ELb0ELb0EEENS1_21CollectiveEpilogueFwdINS6_IJSA_SC_SB_EEES9_SE_SG_Li384ELb1ELb0ELb0ELb0EEENS1_36VarlenDynamicPersistentTileSchedulerILi192ELi144ELi384ELi32ELb0ELb0ELb1ELb1ELb1ELb1EEEEEEEEEvNT_6ParamsE --------------------------
	.section	.text._ZN7cutlass13device_kernelIN5flash11enable_sm90INS1_16FlashAttnFwdSm90INS1_25CollectiveMainloopFwdSm90ILi2EN4cute5tupleIJNS5_1CILi1EEES8_S8_EEENS6_IJNS7_ILi192EEENS7_ILi144EEENS7_ILi96EEEEEELi96ENS_10bfloat16_tEfNS_4arch4Sm90ELb1ELb0ELb0ELb1ELb0ELb1ELb0ELb0ELb1ELb0ELb0ELb0EEENS1_21CollectiveEpilogueFwdINS6_IJSA_SC_SB_EEES9_SE_SG_Li384ELb1ELb0ELb0ELb0EEENS1_36VarlenDynamicPersistentTileSchedulerILi192ELi144ELi384ELi32ELb0ELb0ELb1ELb1ELb1ELb1EEEEEEEEEvNT_6ParamsE,"ax",@progbits
	.align	128
.text._ZN7cutlass13device_kernelIN5flash11enable_sm90INS1_16FlashAttnFwdSm90INS1_25CollectiveMainloopFwdSm90ILi2EN4cute5tupleIJNS5_1CILi1EEES8_S8_EEENS6_IJNS7_ILi192EEENS7_ILi144EEENS7_ILi96EEEEEELi96ENS_10bfloat16_tEfNS_4arch4Sm90ELb1ELb0ELb0ELb1ELb0ELb1ELb0ELb0ELb1ELb0ELb0ELb0EEENS1_21CollectiveEpilogueFwdINS6_IJSA_SC_SB_EEES9_SE_SG_Li384ELb1ELb0ELb0ELb0EEENS1_36VarlenDynamicPersistentTileSchedulerILi192ELi144ELi384ELi32ELb0ELb0ELb1ELb1ELb1ELb1EEEEEEEEEvNT_6ParamsE:
        .type           _ZN7cutlass13device_kernelIN5flash11enable_sm90INS1_16FlashAttnFwdSm90INS1_25CollectiveMainloopFwdSm90ILi2EN4cute5tupleIJNS5_1CILi1EEES8_S8_EEENS6_IJNS7_ILi192EEENS7_ILi144EEENS7_ILi96EEEEEELi96ENS_10bfloat16_tEfNS_4arch4Sm90ELb1ELb0ELb0ELb1ELb0ELb1ELb0ELb0ELb1ELb0ELb0ELb0EEENS1_21CollectiveEpilogueFwdINS6_IJSA_SC_SB_EEES9_SE_SG_Li384ELb1ELb0ELb0ELb0EEENS1_36VarlenDynamicPersistentTileSchedulerILi192ELi144ELi384ELi32ELb0ELb0ELb1ELb1ELb1ELb1EEEEEEEEEvNT_6ParamsE,@function
        .size           _ZN7cutlass13device_kernelIN5flash11enable_sm90INS1_16FlashAttnFwdSm90INS1_25CollectiveMainloopFwdSm90ILi2EN4cute5tupleIJNS5_1CILi1EEES8_S8_EEENS6_IJNS7_ILi192EEENS7_ILi144EEENS7_ILi96EEEEEELi96ENS_10bfloat16_tEfNS_4arch4Sm90ELb1ELb0ELb0ELb1ELb0ELb1ELb0ELb0ELb1ELb0ELb0ELb0EEENS1_21CollectiveEpilogueFwdINS6_IJSA_SC_SB_EEES9_SE_SG_Li384ELb1ELb0ELb0ELb0EEENS1_36VarlenDynamicPersistentTileSchedulerILi192ELi144ELi384ELi32ELb0ELb0ELb1ELb1ELb1ELb1EEEEEEEEEvNT_6ParamsE,(.L_x_12787 - _ZN7cutlass13device_kernelIN5flash11enable_sm90INS1_16FlashAttnFwdSm90INS1_25CollectiveMainloopFwdSm90ILi2EN4cute5tupleIJNS5_1CILi1EEES8_S8_EEENS6_IJNS7_ILi192EEENS7_ILi144EEENS7_ILi96EEEEEELi96ENS_10bfloat16_tEfNS_4arch4Sm90ELb1ELb0ELb0ELb1ELb0ELb1ELb0ELb0ELb1ELb0ELb0ELb0EEENS1_21CollectiveEpilogueFwdINS6_IJSA_SC_SB_EEES9_SE_SG_Li384ELb1ELb0ELb0ELb0EEENS1_36VarlenDynamicPersistentTileSchedulerILi192ELi144ELi384ELi32ELb0ELb0ELb1ELb1ELb1ELb1EEEEEEEEEvNT_6ParamsE)
        .other          _ZN7cutlass13device_kernelIN5flash11enable_sm90INS1_16FlashAttnFwdSm90INS1_25CollectiveMainloopFwdSm90ILi2EN4cute5tupleIJNS5_1CILi1EEES8_S8_EEENS6_IJNS7_ILi192EEENS7_ILi144EEENS7_ILi96EEEEEELi96ENS_10bfloat16_tEfNS_4arch4Sm90ELb1ELb0ELb0ELb1ELb0ELb1ELb0ELb0ELb1ELb0ELb0ELb0EEENS1_21CollectiveEpilogueFwdINS6_IJSA_SC_SB_EEES9_SE_SG_Li384ELb1ELb0ELb0ELb0EEENS1_36VarlenDynamicPersistentTileSchedulerILi192ELi144ELi384ELi32ELb0ELb0ELb1ELb1ELb1ELb1EEEEEEEEEvNT_6ParamsE,@"STO_CUDA_ENTRY STV_DEFAULT"
_ZN7cutlass13device_kernelIN5flash11enable_sm90INS1_16FlashAttnFwdSm90INS1_25CollectiveMainloopFwdSm90ILi2EN4cute5tupleIJNS5_1CILi1EEES8_S8_EEENS6_IJNS7_ILi192EEENS7_ILi144EEENS7_ILi96EEEEEELi96ENS_10bfloat16_tEfNS_4arch4Sm90ELb1ELb0ELb0ELb1ELb0ELb1ELb0ELb0ELb1ELb0ELb0ELb0EEENS1_21CollectiveEpilogueFwdINS6_IJSA_SC_SB_EEES9_SE_SG_Li384ELb1ELb0ELb0ELb0EEENS1_36VarlenDynamicPersistentTileSchedulerILi192ELi144ELi384ELi32ELb0ELb0ELb1ELb1ELb1ELb1EEEEEEEEEvNT_6ParamsE:
        /* <DEDUP_REMOVED lines=27> */
.L_x_10107:
[----:B------:R-:W-:Y:S05]  /*01b0*/  BSYNC B0 ;  /* 0x0000000000007941 */ /* 0x000fea0003800000 */
.L_x_10106:
        /* <DEDUP_REMOVED lines=41> */
.L_x_10108:
        /* <DEDUP_REMOVED lines=22> */
.L_x_10109:
        /* <DEDUP_REMOVED lines=18> */
.L_x_10110:
        /* <DEDUP_REMOVED lines=22> */
.L_x_10111:
        /* <DEDUP_REMOVED lines=22> */
.L_x_10112:
[----:B------:R-:W-:Y:S01]  /*0990*/  PLOP3.LUT P0, PT, PT, PT, UP0, 0x80, 0x0 ;  /* 0x000000000000781c */ /* 0x000fe20003f0f008 */
[----:B------:R-:W-:Y:S01]  /*09a0*/  UMOV UR60, 0x1 ;  /* 0x00000001003c7882 */ /* 0x000fe20000000000 */
[----:B------:R-:W-:Y:S01]  /*09b0*/  NOP ;  /* 0x0000000000007918 */ /* 0x000fe20000000000 */
[----:B------:R-:W-:Y:S01]  /*09c0*/  USEL UR60, UR60, 0x2, !UP0 ;  /* 0x000000023c3c7887 */ /* 0x000fe2000c000000 */
[----:B------:R-:W-:Y:S01]  /*09d0*/  BSSY B7, `(.L_x_10113) ;  /* 0x0002101000077945 */ /* 0x000fe20003800000 */
[----:B012-4-:R-:W-:Y:S08]  /*09e0*/  BAR.SYNC.DEFER_BLOCKING 0x0 ;  /* 0x0000000000007b1d */ /* 0x017ff00000010000 */
[----:B------:R-:W-:Y:S05]  /*09f0*/  @!P0 BRA `(.L_x_10114) ;  /* 0x000001b000a48947 */ /* 0x000fea0003800000 */
.L_x_10115:
[----:B------:R-:W-:-:S08]  /*0a00*/  NOP ;  /* 0x0000000000007918 */ /* 0x000fd00000000000 */
[----:B------:R-:W0:Y:S02]  /*0a10*/  USETMAXREG.TRY_ALLOC.CTAPOOL UP0, 0xa0 ;  /* 0x000000a0000079c8 */ /* 0x000e240008000600 */
[----:B0-----:R-:W-:-:S13]  /*0a20*/  PLOP3.LUT P0, PT, PT, PT, UP0, 0x80, 0x0 ;  /* 0x000000000000781c */ /* 0x001fda0003f0f008 */
[----:B------:R-:W-:Y:S05]  /*0a30*/  @!P0 BRA `(.L_x_10115) ;  /* 0xfffffffc00f08947 */ /* 0x000fea000383ffff */
[----:B------:R-:W2:Y:S01]  /*0a40*/  LDL.LU R0, [R1] ;  /* 0x0000000001007983 */ /* 0x000ea20000300800 */
[----:B------:R-:W0:Y:S01]  /*0a50*/  S2R R2, SR_TID.X ;  /* 0x0000000000027919 */ /* 0x000e220000002100 */
        /* <DEDUP_REMOVED lines=14> */
[----:B------:R1:W-:Y:S01]  /*0b40*/  STL [R1], R0 ;  /* 0x0000000001007387 */ /* 0x0003e20000100800 */
[----:B0-----:R-:W-:-:S13]  /*0b50*/  ISETP.GE.AND P0, PT, R11, UR4, PT ;  /* 0x000000040b007c0c */ /* 0x001fda000bf06270 */
[----:B-1----:R-:W-:Y:S05]  /*0b60*/  @P0 BRA `(.L_x_10116) ;  /* 0x0000020c009c0947 */ /* 0x002fea0003800000 */
[----:B------:R-:W0:Y:S01]  /*0b70*/  S2R R0, SR_TID.X ;  /* 0x0000000000007919 */ /* 0x000e220000002100 */
[----:B------:R-:W-:Y:S01]  /*0b80*/  R2UR UR61, R22 ;  /* 0x00000000163d72ca */ /* 0x000fe200000e0000 */
[----:B------:R-:W-:Y:S01]  /*0b90*/  ULOP3.LUT UR4, UR60, 0x1, URZ, 0xfc, !UPT ;  /* 0x000000013c047892 */ /* 0x000fe2000f8efc3f */
[----:B------:R-:W-:Y:S02]  /*0ba0*/  IMAD.MOV.U32 R145, RZ, RZ, RZ ;  /* 0x000000ffff917224 */ /* 0x000fe400078e00ff */
[----:B------:R-:W-:-:S09]  /*0bb0*/  IMAD.MOV.U32 R146, RZ, RZ, RZ ;  /* 0x000000ffff927224 */ /* 0x000fd200078e00ff */
[----:B------:R-:W-:Y:S01]  /*0bc0*/  UIADD3 UR61, UR61, 0xda00, URZ ;  /* 0x0000da003d3d7890 */ /* 0x000fe2000fffe03f */
[----:B0-----:R-:W-:-:S05]  /*0bd0*/  VIADD R19, R0, 0xffffff80 ;  /* 0xffffff8000137836 */ /* 0x001fca0000000000 */
[----:B------:R-:W-:Y:S02]  /*0be0*/  SHF.R.S32.HI R0, RZ, 0x1f, R19 ;  /* 0x0000001fff007819 */ /* 0x000fe40000011413 */
[-C--:B------:R-:W-:Y:S02]  /*0bf0*/  LEA.HI R13, R19, R19.reuse, RZ, 0x1 ;  /* 0x00000013130d7211 */ /* 0x080fe400078f08ff */
[----:B------:R-:W-:Y:S02]  /*0c00*/  LEA.HI R2, R0, R19, RZ, 0x7 ;  /* 0x0000001300027211 */ /* 0x000fe400078f38ff */
[----:B------:R-:W-:Y:S02]  /*0c10*/  SHF.R.S32.HI R148, RZ, 0x1, R13 ;  /* 0x00000001ff947819 */ /* 0x000fe4000001140d */
[----:B------:R-:W-:Y:S02]  /*0c20*/  SHF.R.S32.HI R3, RZ, 0x7, R2 ;  /* 0x00000007ff037819 */ /* 0x000fe40000011402 */
[----:B------:R-:W-:-:S02]  /*0c30*/  LOP3.LUT R2, R2, 0xffffff80, RZ, 0xc0, !PT ;  /* 0xffffff8002027812 */ /* 0x000fc400078ec0ff */
[----:B------:R-:W-:Y:S01]  /*0c40*/  LEA.HI R4, R0, R19, RZ, 0x4 ;  /* 0x0000001300047211 */ /* 0x000fe200078f20ff */
[----:B------:R-:W-:Y:S01]  /*0c50*/  IMAD.HI R7, R3, 0x55555556, RZ ;  /* 0x5555555603077827 */ /* 0x000fe200078e02ff */
[----:B------:R-:W-:Y:S02]  /*0c60*/  LEA.HI R12, R13, R148, RZ, 0x1 ;  /* 0x000000940d0c7211 */ /* 0x000fe400078f08ff */
[----:B------:R-:W-:Y:S01]  /*0c70*/  SHF.R.S32.HI R5, RZ, 0x4, R4 ;  /* 0x00000004ff057819 */ /* 0x000fe20000011404 */
[----:B------:R-:W-:Y:S01]  /*0c80*/  IMAD.IADD R6, R19, 0x1, -R2 ;  /* 0x0000000113067824 */ /* 0x000fe200078e0a02 */
[----:B------:R-:W-:Y:S02]  /*0c90*/  LEA.HI R8, R7, R7, RZ, 0x1 ;  /* 0x0000000707087211 */ /* 0x000fe400078f08ff */
[----:B------:R-:W-:Y:S02]  /*0ca0*/  LOP3.LUT R15, R12, 0x7fffffe, RZ, 0xc0, !PT ;  /* 0x07fffffe0c0f7812 */ /* 0x000fe400078ec0ff */
[----:B------:R-:W-:Y:S01]  /*0cb0*/  SHF.R.S32.HI R7, RZ, 0x1f, R6 ;  /* 0x0000001fff077819 */ /* 0x000fe20000011406 */
[----:B------:R-:W-:Y:S01]  /*0cc0*/  IMAD R8, R8, -0x3, R3 ;  /* 0xfffffffd08087824 */ /* 0x000fe200078e0203 */
[----:B------:R-:W-:Y:S01]  /*0cd0*/  LEA.HI R2, R4, R5, RZ, 0x1 ;  /* 0x0000000504027211 */ /* 0x000fe200078f08ff */
[----:B------:R-:W-:Y:S01]  /*0ce0*/  IMAD.IADD R14, R148, 0x1, -R15 ;  /* 0x00000001940e7824 */ /* 0x000fe200078e0a0f */
[----:B------:R-:W-:-:S02]  /*0cf0*/  LEA.HI R12, R7, R6, RZ, 0x2 ;  /* 0x00000006070c7211 */ /* 0x000fc400078f10ff */
[----:B------:R-:W-:Y:S01]  /*0d00*/  LOP3.LUT R4, R4, 0xfffffff0, RZ, 0xc0, !PT ;  /* 0xfffffff004047812 */ /* 0x000fe200078ec0ff */
[----:B------:R-:W-:Y:S01]  /*0d10*/  IMAD R16, R5, 0x8, R14 ;  /* 0x0000000805107824 */ /* 0x000fe200078e020e */
[----:B------:R-:W-:Y:S02]  /*0d20*/  LOP3.LUT R3, R12, 0x7ffffffc, RZ, 0xc0, !PT ;  /* 0x7ffffffc0c037812 */ /* 0x000fe400078ec0ff */
[----:B------:R-:W-:Y:S01]  /*0d30*/  LEA.HI R14, R7, R6, RZ, 0x5 ;  /* 0x00000006070e7211 */ /* 0x000fe200078f28ff */
[----:B------:R-:W-:Y:S01]  /*0d40*/  IMAD.IADD R4, R19, 0x1, -R4 ;  /* 0x0000000113047824 */ /* 0x000fe200078e0a04 */
[----:B------:R-:W-:Y:S01]  /*0d50*/  LOP3.LUT R2, R2, 0x1ffffffe, RZ, 0xc0, !PT ;  /* 0x1ffffffe02027812 */ /* 0x000fe200078ec0ff */
[----:B------:R-:W-:Y:S01]  /*0d60*/  IMAD.IADD R6, R6, 0x1, -R3 ;  /* 0x0000000106067824 */ /* 0x000fe200078e0a03 */
[----:B------:R-:W-:Y:S01]  /*0d70*/  LOP3.LUT R13, R13, 0xfffffffe, RZ, 0xc0, !PT ;  /* 0xfffffffe0d0d7812 */ /* 0x000fe200078ec0ff */
[----:B------:R-:W-:Y:S01]  /*0d80*/  IMAD.SHL.U32 R16, R16, 0x20, RZ ;  /* 0x0000002010107824 */ /* 0x000fe200078e00ff */
[----:B------:R-:W-:Y:S01]  /*0d90*/  SHF.R.S32.HI R3, RZ, 0x1f, R4 ;  /* 0x0000001fff037819 */ /* 0x000fe20000011404 */
[----:B------:R-:W-:Y:S01]  /*0da0*/  IMAD.IADD R2, R5, 0x1, -R2 ;  /* 0x0000000105027824 */ /* 0x000fe200078e0a02 */
[----:B------:R0:W-:Y:S01]  /*0db0*/  STL [R1+0x60], R6 ;  /* 0x0000600601007387 */ /* 0x0001e20000100800 */
[-C--:B------:R-:W-:Y:S01]  /*0dc0*/  LEA.HI R5, R0, R19.reuse, RZ, 0x5 ;  /* 0x0000001300057211 */ /* 0x080fe200078f28ff */
[----:B------:R-:W-:Y:S01]  /*0dd0*/  IMAD.IADD R144, R19, 0x1, -R13 ;  /* 0x0000000113907824 */ /* 0x000fe200078e0a0d */
[--C-:B------:R-:W-:Y:S01]  /*0de0*/  SHF.R.S32.HI R13, RZ, 0x2, R12.reuse ;  /* 0x00000002ff0d7819 */ /* 0x100fe2000001140c */
[----:B------:R-:W-:Y:S01]  /*0df0*/  IMAD.SHL.U32 R2, R2, 0x8, RZ ;  /* 0x0000000802027824 */ /* 0x000fe200078e00ff */
[----:B------:R-:W-:Y:S01]  /*0e00*/  SHF.R.S32.HI R7, RZ, 0x5, R5 ;  /* 0x00000005ff077819 */ /* 0x000fe20000011405 */
[C---:B------:R-:W-:Y:S01]  /*0e10*/  IMAD.SHL.U32 R147, R144.reuse, 0x8, RZ ;  /* 0x0000000890937824 */ /* 0x040fe200078e00ff */
[----:B------:R-:W-:Y:S01]  /*0e20*/  SHF.R.S32.HI R12, RZ, 0x1f, R12 ;  /* 0x0000001fff0c7819 */ /* 0x000fe2000001140c */
[----:B------:R-:W-:Y:S01]  /*0e30*/  IMAD.SHL.U32 R144, R144, 0x4, RZ ;  /* 0x0000000490907824 */ /* 0x000fe200078e00ff */
[----:B------:R-:W-:Y:S01]  /*0e40*/  SHF.R.S32.HI R14, RZ, 0x5, R14 ;  /* 0x00000005ff0e7819 */ /* 0x000fe2000001140e */
[C---:B------:R-:W-:Y:S01]  /*0e50*/  VIADD R21, R147.reuse, 0x10 ;  /* 0x0000001093157836 */ /* 0x040fe20000000000 */
[----:B0-----:R-:W-:Y:S01]  /*0e60*/  LEA.HI R6, R0, R19, RZ, 0x2 ;  /* 0x0000001300067211 */ /* 0x001fe200078f10ff */
[----:B------:R-:W-:Y:S01]  /*0e70*/  VIADD R18, R147, 0x20 ;  /* 0x0000002093127836 */ /* 0x000fe20000000000 */
[-C--:B------:R-:W-:Y:S01]  /*0e80*/  LEA.HI R0, R3, R4.reuse, RZ, 0x3 ;  /* 0x0000000403007211 */ /* 0x080fe200078f18ff */
[----:B------:R-:W-:Y:S01]  /*0e90*/  IMAD R17, R7, 0x10, R4 ;  /* 0x0000001007117824 */ /* 0x000fe200078e0204 */
[----:B------:R-:W-:-:S02]  /*0ea0*/  LEA.HI R3, R3, R4, RZ, 0x2 ;  /* 0x0000000403037211 */ /* 0x000fc400078f10ff */
[--C-:B------:R-:W-:Y:S01]  /*0eb0*/  SHF.R.S32.HI R24, RZ, 0x2, R6.reuse ;  /* 0x00000002ff187819 */ /* 0x100fe20000011406 */
[----:B------:R-:W-:Y:S01]  /*0ec0*/  IMAD.SHL.U32 R0, R0, 0x10, RZ ;  /* 0x0000001000007824 */ /* 0x000fe200078e00ff */
[----:B------:R-:W-:Y:S01]  /*0ed0*/  SHF.R.S32.HI R15, RZ, 0x1f, R6 ;  /* 0x0000001fff0f7819 */ /* 0x000fe20000011406 */
[----:B------:R-:W-:Y:S01]  /*0ee0*/  IMAD.U32 R17, R17, 0x20, R2 ;  /* 0x0000002011117824 */ /* 0x000fe200078e0002 */
[----:B------:R-:W-:Y:S01]  /*0ef0*/  LOP3.LUT R5, R3, 0x7fffffc, RZ, 0xc0, !PT ;  /* 0x07fffffc03057812 */ /* 0x000fe200078ec0ff */
[----:B------:R-:W-:Y:S01]  /*0f00*/  STL [R1+0x70], R24 ;  /* 0x0000701801007387 */ /* 0x000fe20000100800 */
[----:B------:R-:W-:Y:S02]  /*0f10*/  LOP3.LUT R0, R0, 0x7fffff80, RZ, 0xc0, !PT ;  /* 0x7fffff8000007812 */ /* 0x000fe400078ec0ff */
[----:B------:R-:W-:Y:S01]  /*0f20*/  LEA.HI R15, R15, R24, RZ, 0x2 ;  /* 0x000000180f0f7211 */ /* 0x000fe200078f10ff */
[----:B------:R-:W-:Y:S01]  /*0f30*/  IMAD.IADD R5, R4, 0x1, -R5 ;  /* 0x0000000104057824 */ /* 0x000fe200078e0a05 */
[----:B------:R-:W-:Y:S01]  /*0f40*/  SHF.R.S32.HI R3, RZ, 0x2, R3 ;  /* 0x00000002ff037819 */ /* 0x000fe20000011403 */
[----:B------:R-:W-:Y:S01]  /*0f50*/  IMAD R0, R7, 0x100, R0 ;  /* 0x0000010007007824 */ /* 0x000fe200078e0200 */
[----:B------:R-:W-:-:S02]  /*0f60*/  LEA.HI R12, R12, R13, RZ, 0x3 ;  /* 0x0000000d0c0c7211 */ /* 0x000fc400078f18ff */
[----:B------:R-:W-:Y:S01]  /*0f70*/  LOP3.LUT R15, R15, 0xfffffffc, RZ, 0xc0, !PT ;  /* 0xfffffffc0f0f7812 */ /* 0x000fe200078ec0ff */
[----:B------:R-:W-:Y:S01]  /*0f80*/  IMAD R5, R5, 0x10, R0 ;  /* 0x0000001005057824 */ /* 0x000fe200078e0200 */
[----:B------:R-:W-:Y:S01]  /*0f90*/  LOP3.LUT R12, R12, 0xfffffff8, RZ, 0xc0, !PT ;  /* 0xfffffff80c0c7812 */ /* 0x000fe200078ec0ff */
[----:B------:R-:W-:Y:S01]  /*0fa0*/  IMAD.SHL.U32 R3, R3, 0x40, RZ ;  /* 0x0000004003037824 */ /* 0x000fe200078e00ff */
[----:B------:R-:W-:Y:S01]  /*0fb0*/  SHF.R.S32.HI R0, RZ, 0x1f, R21 ;  /* 0x0000001fff007819 */ /* 0x000fe20000011415 */
[----:B------:R-:W-:Y:S01]  /*0fc0*/  IMAD.IADD R20, R24, 0x1, -R15 ;  /* 0x0000000118147824 */ /* 0x000fe200078e0a0f */
[----:B------:R-:W-:Y:S01]  /*0fd0*/  LOP3.LUT R6, R6, 0x1ffffffc, RZ, 0xc0, !PT ;  /* 0x1ffffffc06067812 */ /* 0x000fe200078ec0ff */
[----:B------:R-:W-:Y:S01]  /*0fe0*/  IMAD.IADD R13, R13, 0x1, -R12 ;  /* 0x000000010d0d7824 */ /* 0x000fe200078e0a0c */
[CC--:B------:R-:W-:Y:S02]  /*0ff0*/  LEA.HI R4, R0.reuse, R21.reuse, RZ, 0x3 ;  /* 0x0000001500047211 */ /* 0x0c0fe400078f18ff */
[----:B------:R-:W-:Y:S01]  /*1000*/  LEA.HI R7, R0, R21, RZ, 0x5 ;  /* 0x0000001500077211 */ /* 0x000fe200078f28ff */
[----:B------:R-:W-:Y:S01]  /*1010*/  IMAD.SHL.U32 R0, R20, 0x40, RZ ;  /* 0x0000004014007824 */ /* 0x000fe200078e00ff */
[----:B------:R-:W-:Y:S01]  /*1020*/  LOP3.LUT R3, R3, 0x40, RZ, 0xc0, !PT ;  /* 0x0000004003037812 */ /* 0x000fe200078ec0ff */
[----:B------:R-:W-:Y:S01]  /*1030*/  STL [R1+0x84], R20 ;  /* 0x0000841401007387 */ /* 0x000fe20000100800 */
[----:B------:R-:W-:Y:S01]  /*1040*/  SHF.R.S32.HI R12, RZ, 0x1f, R18 ;  /* 0x0000001fff0c7819 */ /* 0x000fe20000011412 */
[----:B------:R-:W-:Y:S01]  /*1050*/  IMAD R13, R14, 0x10, R13 ;  /* 0x000000100e0d7824 */ /* 0x000fe200078e020d */
[----:B------:R-:W-:Y:S01]  /*1060*/  LOP3.LUT R2, R3, 0x8, R2, 0xf8, !PT ;  /* 0x0000000803027812 */ /* 0x000fe200078ef802 */
[----:B------:R-:W-:Y:S01]  /*1070*/  STL [R1+0x34], R16 ;  /* 0x0000341001007387 */ /* 0x000fe20000100800 */
[----:B------:R-:W-:Y:S01]  /*1080*/  LEA.HI R15, R12, R18, RZ, 0x3 ;  /* 0x000000120c0f7211 */ /* 0x000fe200078f18ff */
[----:B------:R-:W-:Y:S01]  /*1090*/  IMAD.IADD R6, R19, 0x1, -R6 ;  /* 0x0000000113067824 */ /* 0x000fe200078e0a06 */
[----:B------:R-:W-:-:S02]  /*10a0*/  LOP3.LUT R0, R0, 0xc0, RZ, 0xc0, !PT ;  /* 0x000000c000007812 */ /* 0x000fc400078ec0ff */
[----:B------:R-:W-:Y:S01]  /*10b0*/  SHF.R.U32.HI R3, RZ, 0x3, R3 ;  /* 0x00000003ff037819 */ /* 0x000fe20000011603 */
[----:B------:R-:W-:Y:S01]  /*10c0*/  IMAD.SHL.U32 R6, R6, 0x8, RZ ;  /* 0x0000000806067824 */ /* 0x000fe200078e00ff */
[----:B------:R-:W-:Y:S01]  /*10d0*/  LEA.HI R12, R12, R18, RZ, 0x5 ;  /* 0x000000120c0c7211 */ /* 0x000fe200078f28ff */
[----:B------:R0:W-:Y:S01]  /*10e0*/  STL [R1+0x2c], R0 ;  /* 0x00002c0001007387 */ /* 0x0001e20000100800 */
[----:B------:R-:W-:Y:S02]  /*10f0*/  SHF.R.S32.HI R7, RZ, 0x5, R7 ;  /* 0x00000005ff077819 */ /* 0x000fe40000011407 */
[----:B------:R-:W-:Y:S01]  /*1100*/  LOP3.LUT R4, R0, 0x18, R4, 0xf8, !PT ;  /* 0x0000001800047812 */ /* 0x000fe200078ef804 */
[----:B------:R-:W-:Y:S01]  /*1110*/  STL [R1+0x90], R17 ;  /* 0x0000901101007387 */ /* 0x000fe20000100800 */
[----:B------:R-:W-:Y:S01]  /*1120*/  SHF.R.U32.HI R18, RZ, 0x3, R0 ;  /* 0x00000003ff127819 */ /* 0x000fe20000011600 */
[----:B------:R-:W-:Y:S01]  /*1130*/  IMAD R7, R7, 0x1800, R16 ;  /* 0x0000180007077824 */ /* 0x000fe200078e0210 */
[----:B------:R-:W-:-:S02]  /*1140*/  LOP3.LUT R2, R2, R3, RZ, 0x3c, !PT ;  /* 0x0000000302027212 */ /* 0x000fc400078e3cff */
[----:B------:R-:W-:Y:S01]  /*1150*/  SHF.R.S32.HI R12, RZ, 0x5, R12 ;  /* 0x00000005ff0c7819 */ /* 0x000fe2000001140c */
[----:B------:R-:W-:Y:S01]  /*1160*/  STL [R1+0x30], R18 ;  /* 0x0000301201007387 */ /* 0x000fe20000100800 */
[----:B------:R-:W-:Y:S01]  /*1170*/  LOP3.LUT R15, R0, 0x18, R15, 0xf8, !PT ;  /* 0x00000018000f7812 */ /* 0x000fe200078ef80f */
[----:B------:R-:W-:Y:S01]  /*1180*/  IMAD.IADD R5, R2, 0x1, R5 ;  /* 0x0000000102057824 */ /* 0x000fe200078e0205 */
[-C--:B------:R-:W-:Y:S01]  /*1190*/  LOP3.LUT R4, R4, R18.reuse, RZ, 0x3c, !PT ;  /* 0x0000001204047212 */ /* 0x080fe200078e3cff */
[----:B------:R-:W-:Y:S01]  /*11a0*/  IMAD R12, R12, 0x1800, R16 ;  /* 0x000018000c0c7824 */ /* 0x000fe200078e0210 */
[----:B0-----:R-:W-:Y:S01]  /*11b0*/  LOP3.LUT R0, R0, 0x8, R147, 0xf8, !PT ;  /* 0x0000000800007812 */ /* 0x001fe200078ef893 */
[----:B------:R-:W-:Y:S01]  /*11c0*/  IMAD R2, R8, 0x40, R13 ;  /* 0x0000004008027824 */ /* 0x000fe200078e020d */
[-C--:B------:R-:W-:Y:S01]  /*11d0*/  LOP3.LUT R15, R15, R18.reuse, RZ, 0x3c, !PT ;  /* 0x000000120f0f7212 */ /* 0x080fe200078e3cff */
[----:B------:R-:W-:Y:S01]  /*11e0*/  IMAD.IADD R4, R7, 0x1, R4 ;  /* 0x0000000107047824 */ /* 0x000fe200078e0204 */
[----:B------:R-:W-:Y:S01]  /*11f0*/  LOP3.LUT R0, R0, R18, RZ, 0x3c, !PT ;  /* 0x0000001200007212 */ /* 0x000fe200078e3cff */
[----:B------:R-:W-:Y:S01]  /*1200*/  STL [R1+0x44], R9 ;  /* 0x0000440901007387 */ /* 0x000fe20000100800 */
[----:B------:R-:W-:-:S02]  /*1210*/  IMAD R23, R5, 0x2, R22 ;  /* 0x0000000205177824 */ /* 0x000fc400078e0216 */
[----:B------:R-:W-:Y:S01]  /*1220*/  IMAD.IADD R12, R12, 0x1, R15 ;  /* 0x000000010c0c7824 */ /* 0x000fe200078e020f */
[----:B------:R0:W-:Y:S01]  /*1230*/  STL [R1+0x64], R2 ;  /* 0x0000640201007387 */ /* 0x0001e20000100800 */
[----:B------:R-:W-:-:S03]  /*1240*/  IMAD.IADD R3, R16, 0x1, R0 ;  /* 0x0000000110037824 */ /* 0x000fc600078e0200 */
[----:B------:R1:W-:Y:S01]  /*1250*/  STL [R1+0x48], R10 ;  /* 0x0000480a01007387 */ /* 0x0003e20000100800 */
[----:B------:R-:W-:-:S03]  /*1260*/  LEA R0, R12, UR61, 0x1 ;  /* 0x0000003d0c007c11 */ /* 0x000fc6000f8e08ff */
[----:B------:R1:W-:Y:S01]  /*1270*/  STL [R1+0x4c], R11 ;  /* 0x00004c0b01007387 */ /* 0x0003e20000100800 */
[----:B0-----:R-:W-:Y:S01]  /*1280*/  IMAD.U32 R2, RZ, RZ, UR4 ;  /* 0x00000004ff027e24 */ /* 0x001fe2000f8e00ff */
[----:B------:R-:W-:Y:S02]  /*1290*/  SHF.R.S32.HI R2, RZ, 0x1f, R148 ;  /* 0x0000001fff027819 */ /* 0x000fe40000011494 */
[----:B------:R1:W-:Y:S01]  /*12a0*/  STL [R1+0x7c], RZ ;  /* 0x00007cff01007387 */ /* 0x0003e20000100800 */
[----:B------:R-:W-:-:S03]  /*12b0*/  LEA R2, R4, UR61, 0x1 ;  /* 0x0000003d04027c11 */ /* 0x000fc6000f8e08ff */
[----:B------:R1:W-:Y:S04]  /*12c0*/  STL [R1+0x28], RZ ;  /* 0x000028ff01007387 */ /* 0x0003e80000100800 */
[----:B------:R1:W-:Y:S04]  /*12d0*/  STL [R1+0x24], RZ ;  /* 0x000024ff01007387 */ /* 0x0003e80000100800 */
[----:B------:R1:W-:Y:S04]  /*12e0*/  STL [R1+0x58], R6 ;  /* 0x0000580601007387 */ /* 0x0003e80000100800 */
[----:B------:R1:W-:Y:S04]  /*12f0*/  STL [R1+0x5c], R3 ;  /* 0x00005c0301007387 */ /* 0x0003e80000100800 */
[----:B------:R1:W-:Y:S04]  /*1300*/  STL [R1+0x8c], R2 ;  /* 0x00008c0201007387 */ /* 0x0003e80000100800 */
[----:B------:R1:W-:Y:S02]  /*1310*/  STL [R1+0x88], R0 ;  /* 0x0000880001007387 */ /* 0x0003e40000100800 */
.L_x_10268:
[----:B-12---:R-:W2:Y:S01]  /*1320*/  LDL.LU R0, [R1+0x4c] ;  /* 0x00004c0001007983 */ /* 0x006ea20000300800 */
[----:B------:R-:W2:Y:S01]  /*1330*/  LDC.64 R2, c[0x0][0xc60] ;  /* 0x00031800ff027b82 */ /* 0x000ea20000000a00 */
[----:B------:R-:W-:Y:S01]  /*1340*/  ULDC.64 UR4, c[0x0][0x208] ;  /* 0x0000820000047ab9 */ /* 0x000fe20000000a00 */
[----:B--2---:R-:W-:-:S05]  /*1350*/  IMAD.WIDE R2, R0, 0x4, R2 ;  /* 0x0000000400027825 */ /* 0x004fca00078e0202 */
[----:B0----5:R0:W2:Y:S01]  /*1360*/  LDG.E R11, desc[UR4][R2.64] ;  /* 0x00000004020b7981 */ /* 0x0210a2000c1e1900 */
[----:B------:R-:W-:Y:S05]  /*1370*/  YIELD ;  /* 0x0000000000007946 */ /* 0x000fea0003800000 */
[----:B------:R-:W-:Y:S01]  /*1380*/  ULDC.64 UR4, c[0x0][0xa28] ;  /* 0x00028a0000047ab9 */ /* 0x000fe20000000a00 */
[----:B------:R-:W-:Y:S01]  /*1390*/  ULDC.64 UR8, c[0x0][0xa18] ;  /* 0x0002860000087ab9 */ /* 0x000fe20000000a00 */
[----:B------:R-:W-:Y:S01]  /*13a0*/  ISETP.NE.U32.AND P1, PT, RZ, UR4, PT ;  /* 0x00000004ff007c0c */ /* 0x000fe2000bf25070 */
[----:B------:R-:W-:Y:S01]  /*13b0*/  ULDC.64 UR10, c[0x0][0x208] ;  /* 0x00008200000a7ab9 */ /* 0x000fe20000000a00 */
[----:B0-----:R-:W-:Y:S01]  /*13c0*/  IMAD.MOV.U32 R3, RZ, RZ, RZ ;  /* 0x000000ffff037224 */ /* 0x001fe200078e00ff */
[----:B------:R-:W-:Y:S01]  /*13d0*/  ULDC.64 UR6, c[0x0][0xa08] ;  /* 0x0002820000067ab9 */ /* 0x000fe20000000a00 */
[----:B------:R-:W-:Y:S01]  /*13e0*/  ISETP.NE.AND.EX P1, PT, RZ, UR5, PT, P1 ;  /* 0x00000005ff007c0c */ /* 0x000fe2000bf25310 */
[----:B------:R-:W-:Y:S01]  /*13f0*/  IMAD.MOV.U32 R73, RZ, RZ, RZ ;  /* 0x000000ffff497224 */ /* 0x000fe200078e00ff */
[----:B------:R-:W-:-:S04]  /*1400*/  ISETP.NE.U32.AND P0, PT, RZ, UR6, PT ;  /* 0x00000006ff007c0c */ /* 0x000fc8000bf05070 */
[----:B------:R-:W-:Y:S02]  /*1410*/  ISETP.NE.AND.EX P0, PT, RZ, UR7, PT, P0 ;  /* 0x00000007ff007c0c */ /* 0x000fe4000bf05300 */
[----:B--2---:R-:W-:Y:S01]  /*1420*/  SHF.R.S32.HI R0, RZ, 0x1f, R11 ;  /* 0x0000001fff007819 */ /* 0x004fe2000001140b */
[----:B------:R-:W-:-:S04]  /*1430*/  IMAD.SHL.U32 R25, R11, 0x4, RZ ;  /* 0x000000040b197824 */ /* 0x000fc800078e00ff */
        /* <DEDUP_REMOVED lines=10> */
[----:B------:R-:W-:Y:S01]  /*14e0*/  ULDC.64 UR4, c[0x0][0x3f8] ;  /* 0x0000fe0000047ab9 */ /* 0x000fe20000000a00 */
[----:B------:R-:W-:-:S10]  /*14f0*/  IADD3.X R9, R26, UR7, RZ, P3, !PT ;  /* 0x000000071a097c10 */ /* 0x000fd40009ffe4ff */
[----:B------:R-:W-:Y:S01]  /*1500*/  @P2 IADD3 R6, P1, R25, UR8, RZ ;  /* 0x0000000819062c10 */ /* 0x000fe2000ff3e0ff */
[----:B------:R-:W-:Y:S01]  /*1510*/  UISETP.NE.U32.AND UP0, UPT, UR4, URZ, UPT ;  /* 0x0000003f0400728c */ /* 0x000fe2000bf05070 */
[----:B------:R0:W5:Y:S02]  /*1520*/  @P0 LDG.E R73, desc[UR10][R8.64] ;  /* 0x0000000a08490981 */ /* 0x000164000c1e1900 */
[----:B------:R-:W-:Y:S01]  /*1530*/  @P2 IADD3.X R7, R26, UR9, RZ, P1, !PT ;  /* 0x000000091a072c10 */ /* 0x000fe20008ffe4ff */
[----:B------:R-:W-:-:S04]  /*1540*/  ULDC UR4, c[0x0][0x404] ;  /* 0x0001010000047ab9 */ /* 0x000fc80000000800 */
[----:B------:R-:W2:Y:S01]  /*1550*/  @P2 LDG.E R10, desc[UR10][R6.64] ;  /* 0x0000000a060a2981 */ /* 0x000ea2000c1e1900 */
        /* <DEDUP_REMOVED lines=8> */
[----:B--2---:R0:W-:Y:S01]  /*15e0*/  STL [R1+0x50], R10 ;  /* 0x0000500a01007387 */ /* 0x0041e20000100800 */
[----:B------:R-:W-:Y:S05]  /*15f0*/  @P2 BRA `(.L_x_10117) ;  /* 0x00000000002c2947 */ /* 0x000fea0003800000 */
[----:B------:R-:W-:Y:S02]  /*1600*/  ULDC.64 UR4, c[0x0][0xa00] ;  /* 0x0002800000047ab9 */ /* 0x000fe40000000a00 */
[----:B------:R-:W-:-:S04]  /*1610*/  ISETP.NE.U32.AND P1, PT, RZ, UR4, PT ;  /* 0x00000004ff007c0c */ /* 0x000fc8000bf25070 */
[----:B------:R-:W-:-:S13]  /*1620*/  ISETP.NE.AND.EX P1, PT, RZ, UR5, PT, P1 ;  /* 0x00000005ff007c0c */ /* 0x000fda000bf25310 */
[----:B------:R-:W-:Y:S05]  /*1630*/  @!P1 BRA `(.L_x_10117) ;  /* 0x00000000001c9947 */ /* 0x000fea0003800000 */
[----:B0-----:R-:W0:Y:S01]  /*1640*/  LDC.64 R4, c[0x0][0xa00] ;  /* 0x00028000ff047b82 */ /* 0x001e220000000a00 */
[----:B------:R-:W-:Y:S01]  /*1650*/  ULDC.64 UR4, c[0x0][0x208] ;  /* 0x0000820000047ab9 */ /* 0x000fe20000000a00 */
[----:B0-----:R-:W-:-:S05]  /*1660*/  IMAD.WIDE R4, R19, 0x4, R4 ;  /* 0x0000000413047825 */ /* 0x001fca00078e0204 */
[----:B------:R-:W2:Y:S04]  /*1670*/  LDG.E R0, desc[UR4][R4.64] ;  /* 0x0000000404007981 */ /* 0x000ea8000c1e1900 */
[----:B------:R-:W2:Y:S02]  /*1680*/  LDG.E R7, desc[UR4][R4.64+0x4] ;  /* 0x0000040404077981 */ /* 0x000ea4000c1e1900 */
[----:B--2---:R-:W-:-:S05]  /*1690*/  IMAD.IADD R10, R7, 0x1, -R0 ;  /* 0x00000001070a7824 */ /* 0x004fca00078e0a00 */
[----:B------:R1:W-:Y:S02]  /*16a0*/  STL [R1+0x50], R10 ;  /* 0x0000500a01007387 */ /* 0x0003e40000100800 */
.L_x_10117:
[----:B0-----:R-:W2:Y:S01]  /*16b0*/  LDL R11, [R1+0x44] ;  /* 0x00004400010b7983 */ /* 0x001ea20000100800 */
[----:B------:R-:W-:-:S03]  /*16c0*/  ULDC.64 UR4, c[0x0][0xa20] ;  /* 0x0002880000047ab9 */ /* 0x000fc60000000a00 */
[----:B------:R-:W3:Y:S01]  /*16d0*/  LDL R28, [R1+0x48] ;  /* 0x00004800011c7983 */ /* 0x000ee20000100800 */
[----:B------:R-:W-:-:S04]  /*16e0*/  ISETP.NE.U32.AND P1, PT, RZ, UR4, PT ;  /* 0x00000004ff007c0c */ /* 0x000fc8000bf25070 */
[----:B------:R-:W-:Y:S01]  /*16f0*/  ISETP.NE.AND.EX P1, PT, RZ, UR5, PT, P1 ;  /* 0x00000005ff007c0c */ /* 0x000fe2000bf25310 */
[----:B--2---:R0:W-:Y:S04]  /*1700*/  STL [R1+0x80], R11 ;  /* 0x0000800b01007387 */ /* 0x0041e80000100800 */
[----:B---3--:R0:W-:Y:S08]  /*1710*/  STL [R1+0x78], R28 ;  /* 0x0000781c01007387 */ /* 0x0081f00000100800 */
[----:B------:R-:W-:Y:S05]  /*1720*/  @!P1 BRA `(.L_x_10118) ;  /* 0x0000000000149947 */ /* 0x000fea0003800000 */
[----:B------:R-:W-:Y:S01]  /*1730*/  IADD3 R4, P0, R25, UR4, RZ ;  /* 0x0000000419047c10 */ /* 0x000fe2000ff1e0ff */
[----:B------:R-:W-:-:S03]  /*1740*/  ULDC.64 UR6, c[0x0][0x208] ;  /* 0x0000820000067ab9 */ /* 0x000fc60000000a00 */
[----:B------:R-:W-:-:S05]  /*1750*/  IADD3.X R5, R26, UR5, RZ, P0, !PT ;  /* 0x000000051a057c10 */ /* 0x000fca00087fe4ff */
[----:B------:R2:W5:Y:S01]  /*1760*/  LDG.E R24, desc[UR6][R4.64] ;  /* 0x0000000604187981 */ /* 0x000562000c1e1900 */
[----:B------:R-:W-:Y:S05]  /*1770*/  BRA `(.L_x_10119) ;  /* 0x0000000000147947 */ /* 0x000fea0003800000 */
.L_x_10118:
[----:B------:R-:W-:Y:S05]  /*1780*/  @!P0 BRA `(.L_x_10119) ;  /* 0x0000000000108947 */ /* 0x000fea0003800000 */
[----:B------:R-:W-:Y:S02]  /*1790*/  ULDC.64 UR4, c[0x0][0x208] ;  /* 0x0000820000047ab9 */ /* 0x000fe40000000a00 */
[----:B------:R-:W2:Y:S04]  /*17a0*/  LDG.E R5, desc[UR4][R8.64] ;  /* 0x0000000408057981 */ /* 0x000ea8000c1e1900 */
[----:B------:R-:W2:Y:S02]  /*17b0*/  LDG.E R24, desc[UR4][R8.64+0x4] ;  /* 0x0000040408187981 */ /* 0x000ea4000c1e1900 */
[----:B--2---:R-:W-:-:S07]  /*17c0*/  IMAD.IADD R24, R24, 0x1, -R5 ;  /* 0x0000000118187824 */ /* 0x004fce00078e0a05 */
.L_x_10119:
[----:B------:R-:W-:Y:S01]  /*17d0*/  ULDC.64 UR4, c[0x0][0xa10] ;  /* 0x0002840000047ab9 */ /* 0x000fe20000000a00 */
[----:B------:R-:W-:Y:S01]  /*17e0*/  ULDC.64 UR6, c[0x0][0x208] ;  /* 0x0000820000067ab9 */ /* 0x000fe20000000a00 */
[----:B------:R-:W-:-:S04]  /*17f0*/  ISETP.NE.U32.AND P0, PT, RZ, UR4, PT ;  /* 0x00000004ff007c0c */ /* 0x000fc8000bf05070 */
[----:B------:R-:W-:Y:S01]  /*1800*/  ISETP.NE.AND.EX P0, PT, RZ, UR5, PT, P0 ;  /* 0x00000005ff007c0c */ /* 0x000fe2000bf05300 */
[----:B------:R-:W-:Y:S01]  /*1810*/  IMAD.MOV.U32 R8, RZ, RZ, 0xc0 ;  /* 0x000000c0ff087424 */ /* 0x000fe200078e00ff */
[----:B------:R-:W-:-:S11]  /*1820*/  ULDC.64 UR4, c[0x0][0xa30] ;  /* 0x00028c0000047ab9 */ /* 0x000fd60000000a00 */
[----:B--2---:R-:W2:Y:S02]  /*1830*/  @P0 LDC.64 R4, c[0x0][0xa10] ;  /* 0x00028400ff040b82 */ /* 0x004ea40000000a00 */
[----:B--2---:R-:W-:-:S05]  /*1840*/  @P0 IMAD.WIDE R4, R19, 0x4, R4 ;  /* 0x0000000413040825 */ /* 0x004fca00078e0204 */
[----:B------:R-:W2:Y:S04]  /*1850*/  @P0 LDG.E R0, desc[UR6][R4.64] ;  /* 0x0000000604000981 */ /* 0x000ea8000c1e1900 */
[----:B------:R-:W2:Y:S01]  /*1860*/  @P0 LDG.E R9, desc[UR6][R4.64+0x4] ;  /* 0x0000040604090981 */ /* 0x000ea2000c1e1900 */
[----:B------:R-:W-:Y:S01]  /*1870*/  ISETP.NE.U32.AND P1, PT, RZ, UR4, PT ;  /* 0x00000004ff007c0c */ /* 0x000fe2000bf25070 */
[----:B-----5:R-:W-:-:S03]  /*1880*/  IMAD.MOV.U32 R102, RZ, RZ, R24 ;  /* 0x000000ffff667224 */ /* 0x020fc600078e0018 */
[----:B------:R-:W-:-:S13]  /*1890*/  ISETP.NE.AND.EX P1, PT, RZ, UR5, PT, P1 ;  /* 0x00000005ff007c0c */ /* 0x000fda000bf25310 */
[----:B------:R-:W-:-:S04]  /*18a0*/  @P1 IADD3 R6, P2, R25, UR4, RZ ;  /* 0x0000000419061c10 */ /* 0x000fc8000ff5e0ff */
[----:B------:R-:W-:-:S05]  /*18b0*/  @P1 IADD3.X R7, R26, UR5, RZ, P2, !PT ;  /* 0x000000051a071c10 */ /* 0x000fca00097fe4ff */
[----:B------:R3:W5:Y:S01]  /*18c0*/  @P1 LDG.E R102, desc[UR6][R6.64] ;  /* 0x0000000606661981 */ /* 0x000762000c1e1900 */
[----:B--2---:R-:W-:Y:S02]  /*18d0*/  @P0 IMAD.IADD R2, R9, 0x1, -R0 ;  /* 0x0000000109020824 */ /* 0x004fe400078e0a00 */
[----:B------:R-:W-:Y:S02]  /*18e0*/  IMAD.IADD R9, R24, 0x1, -R3 ;  /* 0x0000000118097824 */ /* 0x000fe400078e0a03 */
[----:B------:R-:W-:Y:S02]  /*18f0*/  IMAD R3, R11, R8, 0x14f ;  /* 0x0000014f0b037424 */ /* 0x000fe400078e0208 */
[----:B------:R-:W-:Y:S02]  /*1900*/  IMAD.IADD R4, R9, 0x1, R2 ;  /* 0x0000000109047824 */ /* 0x000fe400078e0202 */
[----:B------:R-:W-:Y:S02]  /*1910*/  IMAD.MOV R16, RZ, RZ, -R9 ;  /* 0x000000ffff107224 */ /* 0x000fe400078e0a09 */
[C---:B------:R-:W-:Y:S01]  /*1920*/  VIADD R0, R4.reuse, 0x8f ;  /* 0x0000008f04007836 */ /* 0x040fe20000000000 */
[----:B------:R-:W-:Y:S01]  /*1930*/  IADD3 R3, R4, R3, -R10 ;  /* 0x0000000304037210 */ /* 0x000fe20007ffe80a */
[----:B------:R2:W-:Y:S01]  /*1940*/  STL [R1+0x54], R4 ;  /* 0x0000540401007387 */ /* 0x0005e20000100800 */
[----:B------:R-:W-:Y:S01]  /*1950*/  VIMNMX R16, RZ, R16, !PT ;  /* 0x00000010ff107248 */ /* 0x000fe20007fe0100 */
[----:B------:R-:W-:-:S04]  /*1960*/  IMAD.HI R0, R0, 0x38e38e39, RZ ;  /* 0x38e38e3900007827 */ /* 0x000fc800078e02ff */
[----:B--2---:R-:W-:Y:S01]  /*1970*/  IMAD.HI R4, R3, 0x38e38e39, RZ ;  /* 0x38e38e3903047827 */ /* 0x004fe200078e02ff */
        /* <DEDUP_REMOVED lines=17> */
[----:B---3--:R-:W-:Y:S05]  /*1a90*/  @!P1 BRA `(.L_x_10120) ;  /* 0x0000005400709947 */ /* 0x008fea0003800000 */
        /* <DEDUP_REMOVED lines=8> */
[----:B------:R2:W3:Y:S01]  /*1b20*/  LDC.64 R14, c[0x4][R0] ;  /* 0x01000000000e7b82 */ /* 0x0004e20000000a00 */
[----:B------:R-:W-:Y:S01]  /*1b30*/  IMAD.U32 R5, RZ, RZ, UR5 ;  /* 0x00000005ff057e24 */ /* 0x000fe2000f8e00ff */
[----:B------:R-:W-:Y:S01]  /*1b40*/  ULDC.64 UR4, c[0x4][0x1c0] ;  /* 0x0100700000047ab9 */ /* 0x000fe20000000a00 */
[----:B-1----:R-:W-:Y:S02]  /*1b50*/  IMAD.U32 R10, RZ, RZ, UR6 ;  /* 0x00000006ff0a7e24 */ /* 0x002fe4000f8e00ff */
[----:B------:R-:W-:Y:S02]  /*1b60*/  IMAD.U32 R6, RZ, RZ, UR4 ;  /* 0x00000004ff067e24 */ /* 0x000fe4000f8e00ff */
[----:B------:R-:W-:-:S02]  /*1b70*/  IMAD.U32 R7, RZ, RZ, UR5 ;  /* 0x00000005ff077e24 */ /* 0x000fc4000f8e00ff */
[----:B0-----:R-:W-:Y:S02]  /*1b80*/  IMAD.U32 R11, RZ, RZ, UR7 ;  /* 0x00000007ff0b7e24 */ /* 0x001fe4000f8e00ff */
[----:B------:R-:W-:Y:S02]  /*1b90*/  IMAD.MOV.U32 R8, RZ, RZ, 0x70 ;  /* 0x00000070ff087424 */ /* 0x000fe400078e00ff */
[----:B------:R-:W-:Y:S02]  /*1ba0*/  IMAD.MOV.U32 R12, RZ, RZ, 0x1 ;  /* 0x00000001ff0c7424 */ /* 0x000fe400078e00ff */
[----:B--2---:R-:W-:-:S07]  /*1bb0*/  IMAD.MOV.U32 R13, RZ, RZ, RZ ;  /* 0x000000ffff0d7224 */ /* 0x004fce00078e00ff */
[----:B------:R-:W-:-:S07]  /*1bc0*/  LEPC R20, `(.L_x_10122) ;  /* 0x000000001014794e */ /* 0x000fce0000000000 */
[----:B---3-5:R-:W-:Y:S05]  /*1bd0*/  CALL.ABS.NOINC R14 ;  /* 0x000000000e007343 */ /* 0x028fea0003c00000 */
.L_x_10122:
[----:B------:R-:W-:Y:S05]  /*1be0*/  BSYNC B6 ;  /* 0x0000000000067941 */ /* 0x000fea0003800000 */
.L_x_10121:
        /* <DEDUP_REMOVED lines=20> */
.L_x_10124:
[----:B------:R-:W-:Y:S05]  /*1d30*/  BSYNC B6 ;  /* 0x0000000000067941 */ /* 0x000fea0003800000 */
.L_x_10123:
[----:B------:R-:W-:Y:S01]  /*1d40*/  ULDC.64 UR4, c[0x0][0x9f8] ;  /* 0x00027e0000047ab9 */ /* 0x000fe20000000a00 */
[----:B------:R-:W-:Y:S01]  /*1d50*/  ULDC.64 UR6, c[0x0][0x208] ;  /* 0x0000820000067ab9 */ /* 0x000fe20000000a00 */
[----:B------:R-:W-:Y:S01]  /*1d60*/  ISETP.NE.U32.AND P0, PT, RZ, UR4, PT ;  /* 0x00000004ff007c0c */ /* 0x000fe2000bf05070 */
[----:B------:R-:W2:Y:S01]  /*1d70*/  LDC R0, c[0x0][0x428] ;  /* 0x00010a00ff007b82 */ /* 0x000ea20000000800 */
[----:B------:R-:W-:Y:S01]  /*1d80*/  IMAD.MOV.U32 R3, RZ, RZ, R28 ;  /* 0x000000ffff037224 */ /* 0x000fe200078e001c */
[----:B------:R-:W3:Y:S01]  /*1d90*/  LDL R34, [R1+0x2c] ;  /* 0x00002c0001227983 */ /* 0x000ee20000100800 */
[----:B------:R-:W-:Y:S01]  /*1da0*/  ISETP.NE.AND.EX P0, PT, RZ, UR5, PT, P0 ;  /* 0x00000005ff007c0c */ /* 0x000fe2000bf05300 */
[----:B------:R-:W-:Y:S02]  /*1db0*/  IMAD.IADD R73, R73, 0x1, R24 ;  /* 0x0000000149497824 */ /* 0x000fe400078e0218 */
[----:B------:R-:W4:Y:S02]  /*1dc0*/  LDL R33, [R1+0x34] ;  /* 0x0000340001217983 */ /* 0x000f240000100800 */
[----:B------:R-:W1:Y:S02]  /*1dd0*/  LDC R101, c[0x0][0x3d4] ;  /* 0x0000f500ff657b82 */ /* 0x000e640000000800 */
[----:B------:R-:W4:Y:S06]  /*1de0*/  LDL R32, [R1+0x30] ;  /* 0x0000300001207983 */ /* 0x000f2c0000100800 */
[----:B------:R-:W-:Y:S01]  /*1df0*/  @P0 IADD3 R4, P1, R25, UR4, RZ ;  /* 0x0000000419040c10 */ /* 0x000fe2000ff3e0ff */
[----:B------:R-:W1:Y:S01]  /*1e00*/  LDC.64 R64, c[0x0][0x3e8] ;  /* 0x0000fa00ff407b82 */ /* 0x000e620000000a00 */
[----:B------:R-:W-:-:S07]  /*1e10*/  SHF.R.S32.HI R7, RZ, 0x1f, R73 ;  /* 0x0000001fff077819 */ /* 0x000fce0000011449 */
[----:B------:R-:W1:Y:S01]  /*1e20*/  LDC.64 R70, c[0x0][0x3d8] ;  /* 0x0000f600ff467b82 */ /* 0x000e620000000a00 */
[----:B------:R-:W-:Y:S01]  /*1e30*/  @P0 IADD3.X R5, R26, UR5, RZ, P1, !PT ;  /* 0x000000051a050c10 */ /* 0x000fe20008ffe4ff */
[----:B------:R-:W-:Y:S01]  /*1e40*/  ULDC.64 UR4, c[0x0][0x2f8] ;  /* 0x0000be0000047ab9 */ /* 0x000fe20000000a00 */
[----:B------:R-:W-:Y:S01]  /*1e50*/  VIADD R31, R147, 0x20 ;  /* 0x00000020931f7836 */ /* 0x000fe20000000000 */
[----:B------:R-:W3:Y:S04]  /*1e60*/  LDL.LU R30, [R1] ;  /* 0x00000000011e7983 */ /* 0x000ee80000300800 */
[----:B------:R0:W4:Y:S01]  /*1e70*/  @P0 LDG.E R19, desc[UR6][R4.64] ;  /* 0x0000000604130981 */ /* 0x000122000c1e1900 */
[----:B--2---:R-:W-:Y:S01]  /*1e80*/  ISETP.NE.AND P0, PT, R0, 0x1, PT ;  /* 0x000000010000780c */ /* 0x004fe20003f05270 */
[----:B------:R-:W2:Y:S01]  /*1e90*/  LDC.64 R26, c[0x0][0x2f0] ;  /* 0x0000bc00ff1a7b82 */ /* 0x000ea20000000a00 */
[----:B------:R-:W-:-:S11]  /*1ea0*/  ULDC.64 UR6, c[0x0][0xa08] ;  /* 0x0002820000067ab9 */ /* 0x000fd60000000a00 */
[----:B------:R-:W1:Y:S08]  /*1eb0*/  @P0 LDC R0, c[0x0][0x42c] ;  /* 0x00010b00ff000b82 */ /* 0x000e700000000800 */
[----:B------:R-:W1:Y:S01]  /*1ec0*/  @P0 LDC R9, c[0x0][0x430] ;  /* 0x00010c00ff090b82 */ /* 0x000e620000000800 */
[-C--:B--2---:R-:W-:Y:S02]  /*1ed0*/  IMAD R6, R7, R26.reuse, RZ ;  /* 0x0000001a07067224 */ /* 0x084fe400078e02ff */
[----:B0-----:R-:W-:-:S04]  /*1ee0*/  IMAD.WIDE.U32 R4, R73, R26, RZ ;  /* 0x0000001a49047225 */ /* 0x001fc800078e00ff */
[----:B-1----:R-:W-:Y:S02]  /*1ef0*/  @P0 IMAD.HI.U32 R0, R28, R0, RZ ;  /* 0x000000001c000227 */ /* 0x002fe400078e00ff */
[----:B------:R-:W0:Y:S03]  /*1f00*/  S2R R28, SR_TID.X ;  /* 0x00000000001c7919 */ /* 0x000e260000002100 */
[----:B------:R-:W-:Y:S01]  /*1f10*/  @P0 SHF.R.U32.HI R3, RZ, R9, R0 ;  /* 0x00000009ff030219 */ /* 0x000fe20000011600 */
        /* <DEDUP_REMOVED lines=8> */
[----:B------:R-:W-:Y:S01]  /*1fa0*/  ULDC.64 UR4, c[0x0][0x300] ;  /* 0x0000c00000047ab9 */ /* 0x000fe20000000a00 */
[----:B0-----:R-:W-:Y:S02]  /*1fb0*/  SHF.R.U32.HI R29, RZ, 0x7, R28 ;  /* 0x00000007ff1d7819 */ /* 0x001fe4000001161c */
[----:B------:R-:W-:Y:S02]  /*1fc0*/  IMAD.IADD R21, R5, 0x1, R21 ;  /* 0x0000000105157824 */ /* 0x000fe400078e0215 */
[----:B------:R-:W-:Y:S01]  /*1fd0*/  ISETP.NE.AND P6, PT, R29, 0x1, PT ;  /* 0x000000011d00780c */ /* 0x000fe20003fc5270 */
[----:B------:R-:W-:Y:S01]  /*1fe0*/  IMAD.MOV.U32 R20, RZ, RZ, R4 ;  /* 0x000000ffff147224 */ /* 0x000fe200078e0004 */
[--C-:B------:R-:W-:Y:S01]  /*1ff0*/  SHF.R.S32.HI R5, RZ, 0x1f, R147.reuse ;  /* 0x0000001fff057819 */ /* 0x100fe20000011493 */
[----:B------:R-:W-:Y:S01]  /*2000*/  IMAD.MOV.U32 R4, RZ, RZ, R147 ;  /* 0x000000ffff047224 */ /* 0x000fe200078e0093 */
[----:B------:R-:W-:-:S02]  /*2010*/  SHF.R.S32.HI R28, RZ, 0x1f, R148 ;  /* 0x0000001fff1c7819 */ /* 0x000fc40000011494 */
[----:B------:R-:W-:Y:S01]  /*2020*/  ISETP.GE.AND P2, PT, R31, R101, PT ;  /* 0x000000651f00720c */ /* 0x000fe20003f46270 */
[----:B------:R-:W-:-:S04]  /*2030*/  IMAD.WIDE.U32 R60, R148, R64, R4 ;  /* 0x00000040943c7225 */ /* 0x000fc800078e0004 */
[----:B------:R-:W-:-:S04]  /*2040*/  IMAD.WIDE.U32 R66, R148, R70, R4 ;  /* 0x0000004694427225 */ /* 0x000fc800078e0004 */
[----:B------:R-:W-:Y:S01]  /*2050*/  IMAD.MOV.U32 R12, RZ, RZ, R144 ;  /* 0x000000ffff0c7224 */ /* 0x000fe200078e0090 */
[----:B----4-:R-:W-:-:S04]  /*2060*/  SHF.R.S32.HI R0, RZ, 0x1f, R19 ;  /* 0x0000001fff007819 */ /* 0x010fc80000011413 */
[----:B------:R-:W-:Y:S02]  /*2070*/  SEL R14, R0, RZ, !P0 ;  /* 0x000000ff000e7207 */ /* 0x000fe40004000000 */
[----:B------:R-:W-:-:S03]  /*2080*/  SEL R25, R19, RZ, !P0 ;  /* 0x000000ff13197207 */ /* 0x000fc60004000000 */
[----:B------:R-:W-:Y:S02]  /*2090*/  IMAD R0, R14, UR4, RZ ;  /* 0x000000040e007c24 */ /* 0x000fe4000f8e02ff */
[----:B------:R-:W-:-:S04]  /*20a0*/  IMAD.WIDE.U32 R20, R25, UR4, R20 ;  /* 0x0000000419147c25 */ /* 0x000fc8000f8e0014 */
[----:B------:R-:W-:Y:S01]  /*20b0*/  IMAD R13, R25, UR5, R0 ;  /* 0x00000005190d7c24 */ /* 0x000fe2000f8e0200 */
[----:B------:R-:W-:Y:S05]  /*20c0*/  @!P6 WARPSYNC.ALL ;  /* 0x000000000000e948 */ /* 0x000fea0003800000 */
[----:B------:R-:W-:Y:S01]  /*20d0*/  ULDC.64 UR4, c[0x0][0x320] ;  /* 0x0000c80000047ab9 */ /* 0x000fe20000000a00 */
[----:B------:R-:W-:Y:S01]  /*20e0*/  VIADD R35, R147, 0x10 ;  /* 0x0000001093237836 */ /* 0x000fe20000000000 */
[----:B------:R-:W-:Y:S01]  /*20f0*/  ULDC.64 UR6, c[0x0][0x328] ;  /* 0x0000ca0000067ab9 */ /* 0x000fe20000000a00 */
[----:B------:R-:W-:Y:S02]  /*2100*/  IMAD R0, R8, UR4, RZ ;  /* 0x0000000408007c24 */ /* 0x000fe4000f8e02ff */
[----:B------:R-:W-:Y:S01]  /*2110*/  IMAD.WIDE.U32 R10, R3, UR4, R4 ;  /* 0x00000004030a7c25 */ /* 0x000fe2000f8e0004 */
[----:B------:R-:W-:-:S03]  /*2120*/  ULDC UR4, c[0x0][0x2e4] ;  /* 0x0000b90000047ab9 */ /* 0x000fc60000000800 */
[----:B------:R-:W-:Y:S02]  /*2130*/  IMAD R3, R3, UR5, R0 ;  /* 0x0000000503037c24 */ /* 0x000fe4000f8e0200 */
[-C--:B------:R-:W-:Y:S01]  /*2140*/  IMAD R0, R28, R26.reuse, RZ ;  /* 0x0000001a1c007224 */ /* 0x080fe200078e02ff */
[----:B------:R-:W-:Y:S01]  /*2150*/  ISETP.GE.AND P0, PT, R147, UR4, PT ;  /* 0x0000000493007c0c */ /* 0x000fe2000bf06270 */
[----:B------:R-:W-:Y:S01]  /*2160*/  IMAD.WIDE.U32 R8, R148, R26, R4 ;  /* 0x0000001a94087225 */ /* 0x000fe200078e0004 */
[----:B------:R-:W-:-:S03]  /*2170*/  SEL R5, R101, RZ, P2 ;  /* 0x000000ff65057207 */ /* 0x000fc60001000000 */
[C---:B------:R-:W-:Y:S02]  /*2180*/  IMAD R15, R148.reuse, R27, R0 ;  /* 0x0000001b940f7224 */ /* 0x040fe400078e0200 */
[----:B------:R-:W-:Y:S01]  /*2190*/  IMAD.IADD R0, R21, 0x1, R13 ;  /* 0x0000000115007824 */ /* 0x000fe200078e020d */
[----:B------:R-:W-:Y:S01]  /*21a0*/  SHF.R.S32.HI R13, RZ, 0x1f, R144 ;  /* 0x0000001fff0d7819 */ /* 0x000fe20000011490 */
[----:B------:R-:W-:Y:S01]  /*21b0*/  IMAD.IADD R11, R11, 0x1, R3 ;  /* 0x000000010b0b7824 */ /* 0x000fe200078e0203 */
[----:B------:R-:W-:Y:S02]  /*21c0*/  SEL R3, RZ, 0x1, P0 ;  /* 0x00000001ff037807 */ /* 0x000fe40000000000 */
[----:B------:R-:W-:Y:S01]  /*21d0*/  ISETP.GE.AND P0, PT, R31, UR4, PT ;  /* 0x000000041f007c0c */ /* 0x000fe2000bf06270 */
[----:B------:R-:W-:-:S04]  /*21e0*/  IMAD.WIDE.U32 R62, R148, R64, R12 ;  /* 0x00000040943e7225 */ /* 0x000fc800078e000c */
[----:B------:R-:W-:-:S04]  /*21f0*/  IMAD.WIDE.U32 R68, R148, R70, R12 ;  /* 0x0000004694447225 */ /* 0x000fc800078e000c */
[----:B------:R-:W-:Y:S02]  /*2200*/  IMAD.IADD R12, R31, 0x1, R5 ;  /* 0x000000011f0c7824 */ /* 0x000fe400078e0205 */
[----:B------:R-:W2:Y:S01]  /*2210*/  LDL R31, [R1+0x84] ;  /* 0x00008400011f7983 */ /* 0x000ea20000100800 */
[----:B------:R-:W-:-:S04]  /*2220*/  ISETP.GE.AND P1, PT, R35, UR4, PT ;  /* 0x0000000423007c0c */ /* 0x000fc8000bf26270 */
[----:B------:R-:W-:Y:S01]  /*2230*/  SEL R6, RZ, 0xffffffff, P1 ;  /* 0xffffffffff067807 */ /* 0x000fe20000800000 */
[----:B------:R-:W-:Y:S01]  /*2240*/  VIADD R100, R147, 0x30 ;  /* 0x0000003093647836 */ /* 0x000fe20000000000 */
[----:B------:R-:W-:-:S03]  /*2250*/  IADD3 R81, P1, R20, R8, RZ ;  /* 0x0000000814517210 */ /* 0x000fc60007f3e0ff */
[----:B------:R-:W-:Y:S01]  /*2260*/  IMAD.SHL.U32 R6, R6, 0x2, RZ ;  /* 0x0000000206067824 */ /* 0x000fe200078e00ff */
[----:B------:R-:W-:Y:S01]  /*2270*/  IADD3.X R80, R0, R9, R15, P1, !PT ;  /* 0x0000000900507210 */ /* 0x000fe20000ffe40f */
[----:B------:R-:W-:Y:S01]  /*2280*/  VIADD R98, R147, 0x40 ;  /* 0x0000004093627836 */ /* 0x000fe20000000000 */
[----:B------:R-:W-:Y:S02]  /*2290*/  ISETP.GE.AND P1, PT, R100, UR4, PT ;  /* 0x0000000464007c0c */ /* 0x000fe4000bf26270 */
[----:B------:R-:W-:Y:S01]  /*22a0*/  LOP3.LUT R3, R6, 0x2, R3, 0xe2, !PT ;  /* 0x0000000206037812 */ /* 0x000fe200078ee203 */
[----:B------:R-:W-:Y:S01]  /*22b0*/  IMAD R6, R28, R64, RZ ;  /* 0x000000401c067224 */ /* 0x000fe200078e02ff */
[----:B------:R-:W-:-:S03]  /*22c0*/  SEL R8, RZ, 0x8, P1 ;  /* 0x00000008ff087807 */ /* 0x000fc60000800000 */
[----:B------:R-:W-:Y:S01]  /*22d0*/  IMAD R15, R148, R65, R6 ;  /* 0x00000041940f7224 */ /* 0x000fe200078e0206 */
[----:B------:R-:W-:Y:S02]  /*22e0*/  SEL R6, RZ, 0x4, P0 ;  /* 0x00000004ff067807 */ /* 0x000fe40000000000 */
[----:B------:R-:W-:Y:S01]  /*22f0*/  ISETP.GE.AND P0, PT, R98, UR4, PT ;  /* 0x0000000462007c0c */ /* 0x000fe2000bf06270 */
[----:B------:R-:W-:Y:S01]  /*2300*/  IMAD R9, R14, UR6, RZ ;  /* 0x000000060e097c24 */ /* 0x000fe2000f8e02ff */
[----:B------:R-:W-:Y:S02]  /*2310*/  LOP3.LUT R3, R8, R3, R6, 0xfe, !PT ;  /* 0x0000000308037212 */ /* 0x000fe400078efe06 */
[----:B------:R-:W-:Y:S01]  /*2320*/  SEL R6, RZ, 0x10, P0 ;  /* 0x00000010ff067807 */ /* 0x000fe20000000000 */
[----:B------:R-:W-:Y:S01]  /*2330*/  IMAD R9, R25, UR7, R9 ;  /* 0x0000000719097c24 */ /* 0x000fe2000f8e0209 */
[----:B------:R-:W-:Y:S01]  /*2340*/  ISETP.GE.AND P0, PT, R147, R101, PT ;  /* 0x000000659300720c */ /* 0x000fe20003f06270 */
[----:B------:R-:W-:Y:S01]  /*2350*/  IMAD.WIDE.U32 R24, R25, UR6, R10 ;  /* 0x0000000619187c25 */ /* 0x000fe2000f8e000a */
[----:B------:R-:W-:-:S02]  /*2360*/  LOP3.LUT R10, R3, R6, RZ, 0xfc, !PT ;  /* 0x00000006030a7212 */ /* 0x000fc400078efcff */
[----:B------:R-:W-:Y:S01]  /*2370*/  ISETP.GE.AND P1, PT, R35, R101, PT ;  /* 0x000000652300720c */ /* 0x000fe20003f26270 */
[----:B------:R-:W-:Y:S01]  /*2380*/  IMAD R3, R28, R70, RZ ;  /* 0x000000461c037224 */ /* 0x000fe200078e02ff */
[----:B------:R-:W-:-:S03]  /*2390*/  SEL R4, R101, RZ, P0 ;  /* 0x000000ff65047207 */ /* 0x000fc60000000000 */
[----:B------:R-:W-:Y:S01]  /*23a0*/  IMAD R11, R148, R71, R3 ;  /* 0x00000047940b7224 */ /* 0x000fe200078e0203 */
[----:B------:R-:W-:Y:S01]  /*23b0*/  SEL R3, R101, RZ, P1 ;  /* 0x000000ff65037207 */ /* 0x000fe20000800000 */
[----:B------:R-:W-:Y:S01]  /*23c0*/  IMAD.IADD R4, R147, 0x1, R4 ;  /* 0x0000000193047824 */ /* 0x000fe200078e0204 */
[----:B---3--:R-:W-:-:S03]  /*23d0*/  LOP3.LUT R30, R30, 0xfffffffe, RZ, 0xc0, !PT ;  /* 0xfffffffe1e1e7812 */ /* 0x008fc600078ec0ff */
[----:B------:R-:W-:Y:S01]  /*23e0*/  IMAD.IADD R8, R35, 0x1, R3 ;  /* 0x0000000123087824 */ /* 0x000fe200078e0203 */
[----:B------:R-:W-:Y:S01]  /*23f0*/  SHF.R.S32.HI R5, RZ, 0x1f, R4 ;  /* 0x0000001fff057819 */ /* 0x000fe20000011404 */
[----:B------:R-:W-:Y:S01]  /*2400*/  IMAD.IADD R67, R67, 0x1, R11 ;  /* 0x0000000143437824 */ /* 0x000fe200078e020b */
[----:B------:R-:W-:Y:S01]  /*2410*/  @P2 LOP3.LUT R30, R30, 0x1, RZ, 0xfc, !PT ;  /* 0x000000011e1e2812 */ /* 0x000fe200078efcff */
[----:B------:R-:W-:Y:S01]  /*2420*/  IMAD.IADD R69, R11, 0x1, R69 ;  /* 0x000000010b457824 */ /* 0x000fe200078e0245 */
[----:B------:R-:W-:Y:S02]  /*2430*/  SHF.R.S32.HI R11, RZ, 0x1f, R8 ;  /* 0x0000001fff0b7819 */ /* 0x000fe40000011408 */
[CC--:B------:R-:W-:Y:S02]  /*2440*/  LEA.HI R6, R5.reuse, R4.reuse, RZ, 0x5 ;  /* 0x0000000405067211 */ /* 0x0c0fe400078f28ff */
[----:B------:R-:W-:Y:S02]  /*2450*/  LEA.HI R3, R5, R4, RZ, 0x3 ;  /* 0x0000000405037211 */ /* 0x000fe400078f18ff */
[----:B------:R-:W-:-:S02]  /*2460*/  LOP3.LUT R30, R30, 0xfffffffd, RZ, 0xc0, !PT ;  /* 0xfffffffd1e1e7812 */ /* 0x000fc400078ec0ff */
[----:B------:R-:W-:Y:S02]  /*2470*/  SHF.R.S32.HI R13, RZ, 0x1f, R12 ;  /* 0x0000001fff0d7819 */ /* 0x000fe4000001140c */
[CC--:B------:R-:W-:Y:S02]  /*2480*/  LEA.HI R4, R11.reuse, R8.reuse, RZ, 0x3 ;  /* 0x000000080b047211 */ /* 0x0c0fe400078f18ff */
[----:B------:R-:W-:Y:S02]  /*2490*/  LEA.HI R11, R11, R8, RZ, 0x5 ;  /* 0x000000080b0b7211 */ /* 0x000fe400078f28ff */
[----:B------:R-:W-:Y:S02]  /*24a0*/  SHF.R.S32.HI R8, RZ, 0x5, R6 ;  /* 0x00000005ff087819 */ /* 0x000fe40000011406 */
[----:B------:R-:W-:Y:S02]  /*24b0*/  LOP3.LUT R6, R34, 0x18, R3, 0xf8, !PT ;  /* 0x0000001822067812 */ /* 0x000fe400078ef803 */
[----:B------:R-:W-:-:S02]  /*24c0*/  LEA.HI R5, R13, R12, RZ, 0x3 ;  /* 0x0000000c0d057211 */ /* 0x000fc400078f18ff */
[----:B------:R-:W-:Y:S02]  /*24d0*/  LEA.HI R12, R13, R12, RZ, 0x5 ;  /* 0x0000000c0d0c7211 */ /* 0x000fe400078f28ff */
[----:B------:R-:W-:Y:S01]  /*24e0*/  SHF.R.S32.HI R13, RZ, 0x5, R11 ;  /* 0x00000005ff0d7819 */ /* 0x000fe2000001140b */
[----:B------:R-:W-:Y:S01]  /*24f0*/  IMAD R8, R8, 0x1200, R33 ;  /* 0x0000120008087824 */ /* 0x000fe200078e0221 */
[-C--:B------:R-:W-:Y:S01]  /*2500*/  LOP3.LUT R11, R6, R32.reuse, RZ, 0x3c, !PT ;  /* 0x00000020060b7212 */ /* 0x080fe200078e3cff */
[----:B------:R-:W-:Y:S01]  /*2510*/  IMAD.IADD R61, R61, 0x1, R15 ;  /* 0x000000013d3d7824 */ /* 0x000fe200078e020f */
[----:B------:R-:W-:Y:S01]  /*2520*/  IADD3 R72, P2, R148, R73, RZ ;  /* 0x0000004994487210 */ /* 0x000fe20007f5e0ff */
[----:B------:R-:W-:Y:S01]  /*2530*/  IMAD.IADD R63, R15, 0x1, R63 ;  /* 0x000000010f3f7824 */ /* 0x000fe200078e023f */
[----:B------:R-:W-:Y:S01]  /*2540*/  SHF.R.S32.HI R15, RZ, 0x5, R12 ;  /* 0x00000005ff0f7819 */ /* 0x000fe2000001140c */
[----:B------:R-:W-:Y:S01]  /*2550*/  VIADD R97, R147, 0x50 ;  /* 0x0000005093617836 */ /* 0x000fe20000000000 */
[----:B-----5:R-:W-:Y:S01]  /*2560*/  SHF.R.S32.HI R19, RZ, 0x1f, R102 ;  /* 0x0000001fff137819 */ /* 0x020fe20000011466 */
[----:B------:R-:W-:Y:S01]  /*2570*/  IMAD.IADD R96, R8, 0x1, R11 ;  /* 0x0000000108607824 */ /* 0x000fe200078e020b */
[C---:B------:R-:W-:Y:S01]  /*2580*/  LOP3.LUT R12, R34.reuse, 0x18, R4, 0xf8, !PT ;  /* 0x00000018220c7812 */ /* 0x040fe200078ef804 */
[----:B------:R-:W-:Y:S01]  /*2590*/  IMAD R11, R27, 0x90, RZ ;  /* 0x000000901b0b7824 */ /* 0x000fe200078e02ff */
[----:B------:R-:W-:Y:S01]  /*25a0*/  LOP3.LUT R14, R34, 0x18, R5, 0xf8, !PT ;  /* 0x00000018220e7812 */ /* 0x000fe200078ef805 */
[----:B------:R-:W-:Y:S01]  /*25b0*/  IMAD.WIDE.U32 R26, R26, 0x90, RZ ;  /* 0x000000901a1a7825 */ /* 0x000fe200078e00ff */
[----:B------:R-:W-:-:S03]  /*25c0*/  LOP3.LUT R12, R12, R32, RZ, 0x3c, !PT ;  /* 0x000000200c0c7212 */ /* 0x000fc600078e3cff */
[----:B------:R-:W-:Y:S01]  /*25d0*/  IMAD.X R73, R28, 0x1, R7, P2 ;  /* 0x000000011c497824 */ /* 0x000fe200010e0607 */
[----:B------:R-:W-:Y:S01]  /*25e0*/  ISETP.GE.AND P2, PT, R97, UR4, PT ;  /* 0x0000000461007c0c */ /* 0x000fe2000bf46270 */
[--C-:B------:R-:W-:Y:S01]  /*25f0*/  IMAD R13, R13, 0x1200, R33.reuse ;  /* 0x000012000d0d7824 */ /* 0x100fe200078e0221 */
[----:B------:R-:W-:Y:S01]  /*2600*/  LOP3.LUT R14, R14, R32, RZ, 0x3c, !PT ;  /* 0x000000200e0e7212 */ /* 0x000fe200078e3cff */
[C---:B------:R-:W-:Y:S02]  /*2610*/  IMAD R6, R19.reuse, R64, RZ ;  /* 0x0000004013067224 */ /* 0x040fe400078e02ff */
[----:B------:R-:W-:Y:S02]  /*2620*/  IMAD R19, R19, R70, RZ ;  /* 0x0000004613137224 */ /* 0x000fe400078e02ff */
[----:B------:R-:W-:Y:S02]  /*2630*/  IMAD R15, R15, 0x1200, R33 ;  /* 0x000012000f0f7824 */ /* 0x000fe400078e0221 */
[----:B------:R-:W-:Y:S01]  /*2640*/  IMAD.IADD R82, R27, 0x1, R11 ;  /* 0x000000011b527824 */ /* 0x000fe200078e020b */
[----:B------:R-:W-:Y:S01]  /*2650*/  SEL R11, RZ, 0x20, P2 ;  /* 0x00000020ff0b7807 */ /* 0x000fe20001000000 */
[----:B------:R-:W-:-:S02]  /*2660*/  IMAD.IADD R95, R13, 0x1, R12 ;  /* 0x000000010d5f7824 */ /* 0x000fc400078e020c */
[C---:B------:R-:W-:Y:S02]  /*2670*/  IMAD R19, R102.reuse, R71, R19 ;  /* 0x0000004766137224 */ /* 0x040fe400078e0213 */
[----:B------:R-:W-:Y:S02]  /*2680*/  IMAD R13, R71, 0x90, RZ ;  /* 0x00000090470d7824 */ /* 0x000fe400078e02ff */
[----:B------:R-:W-:Y:S01]  /*2690*/  IMAD.WIDE.U32 R66, R102, R70, R66 ;  /* 0x0000004666427225 */ /* 0x000fe200078e0042 */
[----:B------:R-:W-:-:S03]  /*26a0*/  LOP3.LUT R7, R4, 0xfffffff8, RZ, 0xc0, !PT ;  /* 0xfffffff804077812 */ /* 0x000fc600078ec0ff */
[----:B------:R-:W-:Y:S01]  /*26b0*/  IMAD.WIDE.U32 R68, R102, R70, R68 ;  /* 0x0000004666447225 */ /* 0x000fe200078e0044 */
[----:B------:R-:W-:-:S03]  /*26c0*/  LOP3.LUT R8, R5, 0xfffffff8, RZ, 0xc0, !PT ;  /* 0xfffffff805087812 */ /* 0x000fc600078ec0ff */
[----:B------:R-:W-:Y:S01]  /*26d0*/  IMAD.IADD R94, R15, 0x1, R14 ;  /* 0x000000010f5e7824 */ /* 0x000fe200078e020e */
[----:B------:R-:W-:Y:S01]  /*26e0*/  LOP3.LUT R14, R10, R11, RZ, 0xfc, !PT ;  /* 0x0000000b0a0e7212 */ /* 0x000fe200078efcff */
[----:B------:R-:W-:-:S04]  /*26f0*/  IMAD.WIDE.U32 R70, R70, 0x90, RZ ;  /* 0x0000009046467825 */ /* 0x000fc800078e00ff */
[C---:B------:R-:W-:Y:S01]  /*2700*/  IMAD R75, R102.reuse, R65, R6 ;  /* 0x00000041664b7224 */ /* 0x040fe200078e0206 */
[----:B------:R-:W-:Y:S01]  /*2710*/  LOP3.LUT R6, R3, 0xfffffff8, RZ, 0xc0, !PT ;  /* 0xfffffff803067812 */ /* 0x000fe200078ec0ff */
[----:B------:R-:W-:Y:S02]  /*2720*/  IMAD R83, R65, 0x90, RZ ;  /* 0x0000009041537824 */ /* 0x000fe400078e02ff */
[----:B------:R-:W-:-:S04]  /*2730*/  IMAD.WIDE.U32 R60, R102, R64, R60 ;  /* 0x00000040663c7225 */ /* 0x000fc800078e003c */
[----:B------:R-:W-:Y:S01]  /*2740*/  IMAD.WIDE.U32 R62, R102, R64, R62 ;  /* 0x00000040663e7225 */ /* 0x000fe200078e003e */
[----:B------:R-:W-:-:S03]  /*2750*/  LOP3.LUT R11, R14, 0x4, RZ, 0xc0, !PT ;  /* 0x000000040e0b7812 */ /* 0x000fc600078ec0ff */
[----:B------:R-:W-:Y:S01]  /*2760*/  IMAD.WIDE.U32 R64, R64, 0x90, RZ ;  /* 0x0000009040407825 */ /* 0x000fe200078e00ff */
[----:B------:R-:W-:-:S03]  /*2770*/  LOP3.LUT R12, R14, 0x8, RZ, 0xc0, !PT ;  /* 0x000000080e0c7812 */ /* 0x000fc600078ec0ff */
[----:B------:R-:W-:Y:S01]  /*2780*/  IMAD.IADD R78, R25, 0x1, R9 ;  /* 0x00000001194e7824 */ /* 0x000fe200078e0209 */
[----:B------:R-:W-:Y:S01]  /*2790*/  LOP3.LUT R9, R10, 0x1, RZ, 0xc0, !PT ;  /* 0x000000010a097812 */ /* 0x000fe200078ec0ff */
[----:B------:R-:W-:Y:S01]  /*27a0*/  IMAD.IADD R84, R71, 0x1, R13 ;  /* 0x0000000147547824 */ /* 0x000fe200078e020d */
[C---:B------:R-:W-:Y:S01]  /*27b0*/  LOP3.LUT R10, R14.reuse, 0x2, RZ, 0xc0, !PT ;  /* 0x000000020e0a7812 */ /* 0x040fe200078ec0ff */
[----:B------:R-:W-:Y:S01]  /*27c0*/  IMAD.IADD R77, R61, 0x1, R75 ;  /* 0x000000013d4d7824 */ /* 0x000fe200078e024b */
[C---:B------:R-:W-:Y:S01]  /*27d0*/  LOP3.LUT R13, R14.reuse, 0x10, RZ, 0xc0, !PT ;  /* 0x000000100e0d7812 */ /* 0x040fe200078ec0ff */
[----:B------:R-:W-:Y:S01]  /*27e0*/  VIADD R105, R29, 0x8 ;  /* 0x000000081d697836 */ /* 0x000fe20000000000 */
[----:B------:R-:W-:Y:S01]  /*27f0*/  SHF.R.S32.HI R93, RZ, 0x1f, R6 ;  /* 0x0000001fff5d7819 */ /* 0x000fe20000011406 */
[----:B------:R-:W-:Y:S01]  /*2800*/  IMAD.SHL.U32 R103, R101, 0x2, RZ ;  /* 0x0000000265677824 */ /* 0x000fe200078e00ff */
[----:B------:R-:W-:Y:S01]  /*2810*/  SHF.R.S32.HI R92, RZ, 0x1f, R7 ;  /* 0x0000001fff5c7819 */ /* 0x000fe20000011407 */
[----:B------:R-:W-:Y:S01]  /*2820*/  IMAD.IADD R83, R65, 0x1, R83 ;  /* 0x0000000141537824 */ /* 0x000fe200078e0253 */
[----:B------:R-:W-:Y:S01]  /*2830*/  SHF.R.S32.HI R87, RZ, 0x1f, R8 ;  /* 0x0000001fff577819 */ /* 0x000fe20000011408 */
[----:B------:R-:W-:Y:S01]  /*2840*/  IMAD.IADD R75, R75, 0x1, R63 ;  /* 0x000000014b4b7824 */ /* 0x000fe200078e023f */
[----:B------:R-:W-:Y:S01]  /*2850*/  LOP3.LUT R14, R14, 0x20, RZ, 0xc0, !PT ;  /* 0x000000200e0e7812 */ /* 0x000fe200078ec0ff */
[----:B------:R-:W-:-:S02]  /*2860*/  IMAD.IADD R76, R67, 0x1, R19 ;  /* 0x00000001434c7824 */ /* 0x000fc400078e0213 */
[----:B------:R-:W-:Y:S01]  /*2870*/  IMAD.IADD R74, R19, 0x1, R69 ;  /* 0x00000001134a7824 */ /* 0x000fe200078e0245 */
[----:B------:R-:W-:Y:S01]  /*2880*/  @!P6 BAR.SYNC.DEFER_BLOCKING 0x9, 0x100 ;  /* 0x024400000000eb1d */ /* 0x000fe20000010000 */
[----:B--2---:R-:W-:-:S13]  /*2890*/  LOP3.LUT P3, RZ, R31, 0x2, RZ, 0xc0, !PT ;  /* 0x000000021fff7812 */ /* 0x004fda000786c0ff */
[----:B------:R-:W-:-:S05]  /*28a0*/  @P3 LOP3.LUT R30, R30, 0x2, RZ, 0xfc, !PT ;  /* 0x000000021e1e3812 */ /* 0x000fca00078efcff */
[----:B------:R0:W-:Y:S02]  /*28b0*/  STL [R1], R30 ;  /* 0x0000001e01007387 */ /* 0x0001e40000100800 */
.L_x_10180:
[----:B--2---:R-:W2:Y:S01]  /*28c0*/  LDL R15, [R1] ;  /* 0x00000000010f7983 */ /* 0x004ea20000100800 */
[----:B-1----:R-:W1:Y:S03]  /*28d0*/  LDC.64 R88, c[0x0][0x2d8] ;  /* 0x0000b600ff587b82 */ /* 0x002e660000000a00 */
[----:B---3--:R-:W3:Y:S01]  /*28e0*/  LDL R19, [R1+0x5c] ;  /* 0x00005c0001137983 */ /* 0x008ee20000100800 */
[----:B------:R-:W-:Y:S01]  /*28f0*/  VIADD R17, R17, 0xffffffff ;  /* 0xffffffff11117836 */ /* 0x000fe20000000000 */
[----:B------:R-:W-:Y:S05]  /*2900*/  YIELD ;  /* 0x0000000000007946 */ /* 0x000fea0003800000 */
[----:B------:R-:W4:Y:S01]  /*2910*/  LDC R99, c[0x0][0x3d4] ;  /* 0x0000f500ff637b82 */ /* 0x000f220000000800 */
[----:B0-----:R-:W-:Y:S01]  /*2920*/  SHF.R.S32.HI R30, RZ, 0x1f, R17 ;  /* 0x0000001fff1e7819 */ /* 0x001fe20000011411 */
[----:B------:R-:W-:Y:S01]  /*2930*/  IMAD.WIDE.U32 R56, R26, R17, RZ ;  /* 0x000000111a387225 */ /* 0x000fe200078e00ff */
[----:B------:R-:W-:Y:S01]  /*2940*/  BSSY B0, `(.L_x_10125) ;  /* 0x000041f000007945 */ /* 0x000fe20003800000 */
[----:B--2---:R-:W-:-:S02]  /*2950*/  LOP3.LUT P4, RZ, R15, 0x2, RZ, 0xc0, !PT ;  /* 0x000000020fff7812 */ /* 0x004fc4000788c0ff */
[----:B------:R-:W-:Y:S02]  /*2960*/  IMAD R15, R82, R17, RZ ;  /* 0x00000011520f7224 */ /* 0x000fe400078e02ff */
[----:B---3--:R-:W-:Y:S02]  /*2970*/  IMAD R79, R145, 0x3600, R19 ;  /* 0x00003600914f7824 */ /* 0x008fe400078e0213 */
[----:B------:R-:W-:Y:S01]  /*2980*/  IMAD R91, R30, R26, R15 ;  /* 0x0000001a1e5b7224 */ /* 0x000fe200078e020f */
[----:B------:R-:W-:Y:S01]  /*2990*/  IADD3 R15, P2, R81, R56, RZ ;  /* 0x00000038510f7210 */ /* 0x000fe20007f5e0ff */
[----:B------:R-:W-:Y:S02]  /*29a0*/  VIADD R19, R79, 0x10 ;  /* 0x000000104f137836 */ /* 0x000fe40000000000 */
[----:B------:R-:W-:Y:S01]  /*29b0*/  IMAD.IADD R91, R57, 0x1, R91 ;  /* 0x00000001395b7824 */ /* 0x000fe200078e025b */
[----:B-1----:R-:W-:Y:S02]  /*29c0*/  LEA R32, P3, R15, R88, 0x1 ;  /* 0x000000580f207211 */ /* 0x002fe400078608ff */
[----:B------:R-:W-:-:S02]  /*29d0*/  @P4 VIADD R19, R79, 0xfffffff0 ;  /* 0xfffffff04f134836 */ /* 0x000fc40000000000 */
[----:B------:R-:W-:Y:S01]  /*29e0*/  IMAD.X R28, R91, 0x1, R80, P2 ;  /* 0x000000015b1c7824 */ /* 0x000fe200010e0650 */
[----:B------:R-:W-:Y:S01]  /*29f0*/  ISETP.GT.AND P2, PT, R17, R16, PT ;  /* 0x000000101100720c */ /* 0x000fe20003f44270 */
[--C-:B------:R-:W-:Y:S02]  /*2a00*/  IMAD R79, R79, 0x2, R18.reuse ;  /* 0x000000024f4f7824 */ /* 0x100fe400078e0212 */
[----:B------:R-:W-:Y:S01]  /*2a10*/  IMAD R19, R19, 0x2, R18 ;  /* 0x0000000213137824 */ /* 0x000fe200078e0212 */
[----:B------:R-:W-:Y:S02]  /*2a20*/  LEA.HI.X R33, R15, R89, R28, 0x1, P3 ;  /* 0x000000590f217211 */ /* 0x000fe400018f0c1c */
[----:B----4-:R-:W-:-:S13]  /*2a30*/  ISETP.GE.AND P3, PT, R99, 0x1, PT ;  /* 0x000000016300780c */ /* 0x010fda0003f66270 */
        /* <DEDUP_REMOVED lines=75> */
.L_x_10129:
[----:B------:R-:W-:Y:S05]  /*2ef0*/  BSYNC B1 ;  /* 0x0000000000017941 */ /* 0x000fea0003800000 */
.L_x_10128:
[----:B-----5:R-:W-:Y:S01]  /*2f00*/  IMAD.MOV.U32 R15, RZ, RZ, R34 ;  /* 0x000000ffff0f7224 */ /* 0x020fe200078e0022 */
[----:B------:R-:W-:Y:S01]  /*2f10*/  ULOP3.LUT UR4, UR60, 0x1, URZ, 0xfc, !UPT ;  /* 0x000000013c047892 */ /* 0x000fe2000f8efc3f */
        /* <DEDUP_REMOVED lines=51> */
.L_x_10130:
[----:B------:R-:W2:Y:S01]  /*3250*/  LDL R28, [R1+0x28] ;  /* 0x00002800011c7983 */ /* 0x000ea20000100800 */
[----:B------:R-:W-:Y:S01]  /*3260*/  IMAD R15, R145, 0x8, R22 ;  /* 0x00000008910f7824 */ /* 0x000fe200078e0216 */
[----:B------:R-:W-:Y:S01]  /*3270*/  BSSY B1, `(.L_x_10131) ;  /* 0x0000004000017945 */ /* 0x000fe20003800000 */
[----:B--2---:R-:W-:-:S04]  /*3280*/  SHF.L.U32 R86, R28, 0x1f, RZ ;  /* 0x0000001f1c567819 */ /* 0x004fc800000006ff */
[----:B------:R-:W0:Y:S02]  /*3290*/  SYNCS.PHASECHK.TRANS64.TRYWAIT P5, [R15+URZ+0x31c90], R86 ;  /* 0x031c90560f0075a7 */ /* 0x000e2400080a017f */
[----:B0-----:R-:W-:Y:S05]  /*32a0*/  @!P5 BRA `(.L_x_10132) ;  /* 0x000001e400d4d947 */ /* 0x001fea0003800000 */
.L_x_10377:
[----:B------:R-:W-:Y:S05]  /*32b0*/  BSYNC B1 ;  /* 0x0000000000017941 */ /* 0x000fea0003800000 */
.L_x_10131:
        /* <DEDUP_REMOVED lines=19> */
[----:B------:R-:W-:Y:S01]  /*33f0*/  PRMT R59, R109, 0x5410, R59 ;  /* 0x000054106d3b7816 */ /* 0x000fe2000000003b */
[C---:B------:R-:W-:Y:S01]  /*3400*/  FMUL.FTZ R108, R89.reuse, R54 ;  /* 0x00000036596c7220 */ /* 0x040fe20000410000 */
[----:B------:R-:W-:Y:S01]  /*3410*/  PRMT R58, R106, 0x5432, R58 ;  /* 0x000054326a3a7816 */ /* 0x000fe2000000003a */
[-C--:B------:R-:W-:Y:S02]  /*3420*/  FMUL.FTZ R89, R89, R88.reuse ;  /* 0x0000005859597220 */ /* 0x080fe40000410000 */
[C---:B------:R-:W-:Y:S01]  /*3430*/  FFMA.FTZ R29, R55.reuse, R88, -R108 ;  /* 0x00000058371d7223 */ /* 0x040fe2000001086c */
[----:B------:R-:W-:Y:S01]  /*3440*/  LOP3.LUT R108, R30, 0xffff0000, RZ, 0xc0, !PT ;  /* 0xffff00001e6c7812 */ /* 0x000fe200078ec0ff */
[----:B------:R-:W-:Y:S01]  /*3450*/  FFMA.FTZ R54, R55, R54, R89 ;  /* 0x0000003637367223 */ /* 0x000fe20000010059 */
        /* <DEDUP_REMOVED lines=10> */
[C---:B------:R-:W-:Y:S01]  /*3500*/  LOP3.LUT R88, R31.reuse, 0xffff0000, RZ, 0xc0, !PT ;  /* 0xffff00001f587812 */ /* 0x040fe200078ec0ff */
[----:B------:R-:W-:-:S03]  /*3510*/  IMAD.U32 R89, R31, 0x10000, RZ ;  /* 0x000100001f597824 */ /* 0x000fc600078e00ff */
[----:B------:R-:W-:Y:S01]  /*3520*/  F2FP.BF16.F32.PACK_AB R30, R55, R30 ;  /* 0x0000001e371e723e */ /* 0x000fe200000010ff */
[C---:B------:R-:W-:Y:S01]  /*3530*/  FMUL.FTZ R108, R88.reuse, R59 ;  /* 0x0000003b586c7220 */ /* 0x040fe20000410000 */
[----:B------:R-:W-:-:S03]  /*3540*/  FMUL.FTZ R88, R88, R58 ;  /* 0x0000003a58587220 */ /* 0x000fc60000410000 */
[C---:B------:R-:W-:Y:S01]  /*3550*/  FFMA.FTZ R31, R89.reuse, R58, -R108 ;  /* 0x0000003a591f7223 */ /* 0x040fe2000001086c */
[----:B------:R-:W-:Y:S01]  /*3560*/  FFMA.FTZ R58, R89, R59, R88 ;  /* 0x0000003b593a7223 */ /* 0x000fe20000010058 */
[C---:B------:R-:W-:Y:S01]  /*3570*/  LOP3.LUT R59, R28.reuse, 0xffff0000, RZ, 0xc0, !PT ;  /* 0xffff00001c3b7812 */ /* 0x040fe200078ec0ff */
[----:B------:R-:W-:Y:S02]  /*3580*/  IMAD.U32 R88, R53, 0x10000, RZ ;  /* 0x0001000035587824 */ /* 0x000fe400078e00ff */
[----:B------:R-:W-:Y:S01]  /*3590*/  IMAD.U32 R53, R28, 0x10000, RZ ;  /* 0x000100001c357824 */ /* 0x000fe200078e00ff */
[----:B------:R-:W-:Y:S01]  /*35a0*/  F2FP.BF16.F32.PACK_AB R31, R58, R31 ;  /* 0x0000001f3a1f723e */ /* 0x000fe200000010ff */
[C---:B------:R-:W-:Y:S01]  /*35b0*/  FMUL.FTZ R28, R59.reuse, R88 ;  /* 0x000000583b1c7220 */ /* 0x040fe20000410000 */
[----:B------:R-:W-:-:S03]  /*35c0*/  FMUL.FTZ R59, R59, R52 ;  /* 0x000000343b3b7220 */ /* 0x000fc60000410000 */
[C---:B------:R-:W-:Y:S01]  /*35d0*/  FFMA.FTZ R28, R53.reuse, R52, -R28 ;  /* 0x00000034351c7223 */ /* 0x040fe2000001081c */
[----:B------:R-:W-:-:S05]  /*35e0*/  FFMA.FTZ R59, R53, R88, R59 ;  /* 0x00000058353b7223 */ /* 0x000fca000001003b */
[----:B------:R-:W-:-:S07]  /*35f0*/  F2FP.BF16.F32.PACK_AB R28, R59, R28 ;  /* 0x0000001c3b1c723e */ /* 0x000fce00000010ff */
.L_x_10137:
[----:B------:R-:W-:Y:S05]  /*3600*/  BSYNC B2 ;  /* 0x0000000000027941 */ /* 0x000fea0003800000 */
.L_x_10136:
[----:B------:R-:W-:Y:S02]  /*3610*/  ULDC.64 UR4, c[0x0][0x208] ;  /* 0x0000820000047ab9 */ /* 0x000fe40000000a00 */
[----:B--2---:R1:W-:Y:S03]  /*3620*/  STG.E.128 desc[UR4][R32.64], R28 ;  /* 0x0000001c20007986 */ /* 0x0043e6000c101d04 */
.L_x_10135:
[----:B------:R-:W-:Y:S05]  /*3630*/  BSYNC B1 ;  /* 0x0000000000017941 */ /* 0x000fea0003800000 */
.L_x_10134:
        /* <DEDUP_REMOVED lines=8> */
[--C-:B------:R-:W-:Y:S01]  /*36c0*/  SHF.R.U64 R50, R50, 0x10, R51.reuse ;  /* 0x0000001032327819 */ /* 0x100fe20000001233 */
[----:B--2---:R-:W-:Y:S01]  /*36d0*/  IMAD.U32 R54, R30, 0x10000, RZ ;  /* 0x000100001e367824 */ /* 0x004fe200078e00ff */
[----:B------:R-:W-:Y:S01]  /*36e0*/  SHF.R.U32.HI R52, RZ, 0x10, R51 ;  /* 0x00000010ff347819 */ /* 0x000fe20000011633 */
[----:B------:R-:W-:Y:S01]  /*36f0*/  IMAD.U32 R55, R28, 0x10000, RZ ;  /* 0x000100001c377824 */ /* 0x000fe200078e00ff */
[--C-:B------:R-:W-:Y:S01]  /*3700*/  SHF.R.U64 R51, R56, 0x10, R57.reuse ;  /* 0x0000001038337819 */ /* 0x100fe20000001239 */
[----:B------:R-:W-:Y:S01]  /*3710*/  IMAD.U32 R56, R31, 0x10000, RZ ;  /* 0x000100001f387824 */ /* 0x000fe200078e00ff */
[----:B------:R-:W-:Y:S02]  /*3720*/  SHF.R.U32.HI R57, RZ, 0x10, R57 ;  /* 0x00000010ff397819 */ /* 0x000fe40000011639 */
[----:B------:R-:W-:Y:S02]  /*3730*/  PRMT R123, R123, 0x5410, R51 ;  /* 0x000054107b7b7816 */ /* 0x000fe40000000033 */
[----:B------:R-:W-:-:S02]  /*3740*/  PRMT R50, R90, 0x5432, R50 ;  /* 0x000054325a327816 */ /* 0x000fc40000000032 */
[----:B------:R-:W-:Y:S01]  /*3750*/  LOP3.LUT R53, R31, 0xffff0000, RZ, 0xc0, !PT ;  /* 0xffff00001f357812 */ /* 0x000fe200078ec0ff */
[C---:B------:R-:W-:Y:S01]  /*3760*/  IMAD.U32 R31, R29.reuse, 0x10000, RZ ;  /* 0x000100001d1f7824 */ /* 0x040fe200078e00ff */
        /* <DEDUP_REMOVED lines=9> */
[----:B------:R-:W-:Y:S01]  /*3800*/  FMUL.FTZ R29, R29, R108 ;  /* 0x0000006c1d1d7220 */ /* 0x000fe20000410000 */
[----:B------:R-:W-:Y:S01]  /*3810*/  LOP3.LUT R28, R28, 0xffff0000, RZ, 0xc0, !PT ;  /* 0xffff00001c1c7812 */ /* 0x000fe200078ec0ff */
[----:B------:R-:W-:-:S02]  /*3820*/  IMAD.U32 R57, R52, 0x10000, RZ ;  /* 0x0001000034397824 */ /* 0x000fc400078e00ff */
[C---:B------:R-:W-:Y:S01]  /*3830*/  FFMA.FTZ R88, R31.reuse, R108, -R88 ;  /* 0x0000006c1f587223 */ /* 0x040fe20000010858 */
[C---:B------:R-:W-:Y:S01]  /*3840*/  FMUL.FTZ R59, R30.reuse, R51 ;  /* 0x000000331e3b7220 */ /* 0x040fe20000410000 */
[----:B------:R-:W-:Y:S01]  /*3850*/  FFMA.FTZ R29, R31, R58, R29 ;  /* 0x0000003a1f1d7223 */ /* 0x000fe2000001001d */
[-C--:B------:R-:W-:Y:S01]  /*3860*/  FMUL.FTZ R31, R30, R57.reuse ;  /* 0x000000391e1f7220 */ /* 0x080fe20000410000 */
[----:B------:R-:W-:Y:S01]  /*3870*/  LOP3.LUT R122, R122, 0xffff0000, RZ, 0xc0, !PT ;  /* 0xffff00007a7a7812 */ /* 0x000fe200078ec0ff */
[----:B------:R-:W-:Y:S01]  /*3880*/  IMAD.U32 R50, R50, 0x10000, RZ ;  /* 0x0001000032327824 */ /* 0x000fe200078e00ff */
[----:B------:R-:W-:Y:S01]  /*3890*/  LOP3.LUT R52, R52, 0xffff0000, RZ, 0xc0, !PT ;  /* 0xffff000034347812 */ /* 0x000fe200078ec0ff */
[C---:B------:R-:W-:Y:S01]  /*38a0*/  FFMA.FTZ R59, R54.reuse, R57, -R59 ;  /* 0x00000039363b7223 */ /* 0x040fe2000001083b */
[----:B------:R-:W-:Y:S01]  /*38b0*/  FFMA.FTZ R54, R54, R51, R31 ;  /* 0x0000003336367223 */ /* 0x000fe2000001001f */
[CC--:B------:R-:W-:Y:S01]  /*38c0*/  FMUL.FTZ R30, R28.reuse, R123.reuse ;  /* 0x0000007b1c1e7220 */ /* 0x0c0fe20000410000 */
        /* <DEDUP_REMOVED lines=12> */
.L_x_10141:
[----:B------:R-:W-:Y:S05]  /*3990*/  BSYNC B2 ;  /* 0x0000000000027941 */ /* 0x000fea0003800000 */
.L_x_10140:
[----:B------:R-:W-:Y:S02]  /*39a0*/  ULDC.64 UR4, c[0x0][0x208] ;  /* 0x0000820000047ab9 */ /* 0x000fe40000000a00 */
[----:B--2---:R2:W-:Y:S03]  /*39b0*/  STG.E.128 desc[UR4][R32.64+0x20], R28 ;  /* 0x0000201c20007986 */ /* 0x0045e6000c101d04 */
.L_x_10139:
[----:B------:R-:W-:Y:S05]  /*39c0*/  BSYNC B1 ;  /* 0x0000000000017941 */ /* 0x000fea0003800000 */
.L_x_10138:
        /* <DEDUP_REMOVED lines=9> */
[--C-:B------:R-:W-:Y:S01]  /*3a60*/  SHF.R.U64 R53, R46, 0x10, R47.reuse ;  /* 0x000000102e357819 */ /* 0x100fe2000000122f */
[----:B--2---:R-:W-:Y:S01]  /*3a70*/  IMAD.U32 R46, R30, 0x10000, RZ ;  /* 0x000100001e2e7824 */ /* 0x004fe200078e00ff */
[----:B------:R-:W-:Y:S02]  /*3a80*/  SHF.R.U32.HI R50, RZ, 0x10, R47 ;  /* 0x00000010ff327819 */ /* 0x000fe4000001162f */
[----:B------:R-:W-:Y:S01]  /*3a90*/  PRMT R120, R120, 0x5410, R51 ;  /* 0x0000541078787816 */ /* 0x000fe20000000033 */
[----:B------:R-:W-:Y:S01]  /*3aa0*/  IMAD.U32 R51, R29, 0x10000, RZ ;  /* 0x000100001d337824 */ /* 0x000fe200078e00ff */
[----:B------:R-:W-:Y:S02]  /*3ab0*/  SHF.R.U32.HI R48, RZ, 0x10, R49 ;  /* 0x00000010ff307819 */ /* 0x000fe40000011631 */
[----:B------:R-:W-:-:S02]  /*3ac0*/  PRMT R118, R118, 0x5410, R53 ;  /* 0x0000541076767816 */ /* 0x000fc40000000035 */
[----:B------:R-:W-:Y:S02]  /*3ad0*/  PRMT R119, R119, 0x5410, R50 ;  /* 0x0000541077777816 */ /* 0x000fe40000000032 */
[----:B------:R-:W-:Y:S01]  /*3ae0*/  LOP3.LUT R49, R29, 0xffff0000, RZ, 0xc0, !PT ;  /* 0xffff00001d317812 */ /* 0x000fe200078ec0ff */
[----:B------:R-:W-:Y:S01]  /*3af0*/  IMAD.U32 R29, R28, 0x10000, RZ ;  /* 0x000100001c1d7824 */ /* 0x000fe200078e00ff */
        /* <DEDUP_REMOVED lines=16> */
[----:B------:R-:W-:Y:S01]  /*3c00*/  FFMA.FTZ R47, R46, R52, -R55 ;  /* 0x000000342e2f7223 */ /* 0x000fe20000010837 */
[----:B------:R-:W-:Y:S01]  /*3c10*/  LOP3.LUT R119, R119, 0xffff0000, RZ, 0xc0, !PT ;  /* 0xffff000077777812 */ /* 0x000fe200078ec0ff */
[----:B------:R-:W-:-:S02]  /*3c20*/  IMAD.U32 R118, R118, 0x10000, RZ ;  /* 0x0001000076767824 */ /* 0x000fc400078e00ff */
[----:B------:R-:W-:Y:S01]  /*3c30*/  FFMA.FTZ R46, R46, R48, R53 ;  /* 0x000000302e2e7223 */ /* 0x000fe20000010035 */
[C---:B------:R-:W-:Y:S01]  /*3c40*/  FMUL.FTZ R48, R30.reuse, R121 ;  /* 0x000000791e307220 */ /* 0x040fe20000410000 */
[----:B------:R-:W-:Y:S02]  /*3c50*/  IMAD.U32 R31, R31, 0x10000, RZ ;  /* 0x000100001f1f7824 */ /* 0x000fe400078e00ff */
        /* <DEDUP_REMOVED lines=12> */
.L_x_10145:
[----:B------:R-:W-:Y:S05]  /*3d20*/  BSYNC B2 ;  /* 0x0000000000027941 */ /* 0x000fea0003800000 */
.L_x_10144:
[----:B------:R-:W-:Y:S02]  /*3d30*/  ULDC.64 UR4, c[0x0][0x208] ;  /* 0x0000820000047ab9 */ /* 0x000fe40000000a00 */
[----:B--2---:R3:W-:Y:S03]  /*3d40*/  STG.E.128 desc[UR4][R32.64+0x40], R28 ;  /* 0x0000401c20007986 */ /* 0x0047e6000c101d04 */
.L_x_10143:
[----:B------:R-:W-:Y:S05]  /*3d50*/  BSYNC B1 ;  /* 0x0000000000017941 */ /* 0x000fea0003800000 */
.L_x_10142:
        /* <DEDUP_REMOVED lines=34> */
[----:B------:R-:W-:Y:S01]  /*3f80*/  FFMA.FTZ R50, R43, R46, -R50 ;  /* 0x0000002e2b327223 */ /* 0x000fe20000010832 */
        /* <DEDUP_REMOVED lines=18> */
.L_x_10149:
[----:B------:R-:W-:Y:S05]  /*40b0*/  BSYNC B2 ;  /* 0x0000000000027941 */ /* 0x000fea0003800000 */
.L_x_10148:
[----:B------:R-:W-:Y:S02]  /*40c0*/  ULDC.64 UR4, c[0x0][0x208] ;  /* 0x0000820000047ab9 */ /* 0x000fe40000000a00 */
[----:B--2---:R4:W-:Y:S03]  /*40d0*/  STG.E.128 desc[UR4][R32.64+0x60], R28 ;  /* 0x0000601c20007986 */ /* 0x0049e6000c101d04 */
.L_x_10147:
[----:B------:R-:W-:Y:S05]  /*40e0*/  BSYNC B1 ;  /* 0x0000000000017941 */ /* 0x000fea0003800000 */
.L_x_10146:
        /* <DEDUP_REMOVED lines=32> */
[C---:B------:R-:W-:Y:S01]  /*42f0*/  IMAD.U32 R29, R28.reuse, 0x10000, RZ ;  /* 0x000100001c1d7824 */ /* 0x040fe200078e00ff */
[----:B------:R-:W-:Y:S01]  /*4300*/  LOP3.LUT R111, R111, 0xffff0000, RZ, 0xc0, !PT ;  /* 0xffff00006f6f7812 */ /* 0x000fe200078ec0ff */
[----:B------:R-:W-:Y:S01]  /*4310*/  FFMA.FTZ R46, R31, R42, -R46 ;  /* 0x0000002a1f2e7223 */ /* 0x000fe2000001082e */
[----:B------:R-:W-:Y:S01]  /*4320*/  LOP3.LUT R28, R28, 0xffff0000, RZ, 0xc0, !PT ;  /* 0xffff00001c1c7812 */ /* 0x000fe200078ec0ff */
[C---:B------:R-:W-:Y:S01]  /*4330*/  FFMA.FTZ R43, R39.reuse, R43, -R38 ;  /* 0x0000002b272b7223 */ /* 0x040fe20000010826 */
        /* <DEDUP_REMOVED lines=16> */
.L_x_10153:
[----:B------:R-:W-:Y:S05]  /*4440*/  BSYNC B2 ;  /* 0x0000000000027941 */ /* 0x000fea0003800000 */
.L_x_10152:
[----:B------:R-:W-:Y:S02]  /*4450*/  ULDC.64 UR4, c[0x0][0x208] ;  /* 0x0000820000047ab9 */ /* 0x000fe40000000a00 */
[----:B--2---:R1:W-:Y:S03]  /*4460*/  STG.E.128 desc[UR4][R32.64+0x80], R28 ;  /* 0x0000801c20007986 */ /* 0x0043e6000c101d04 */
.L_x_10151:
[----:B------:R-:W-:Y:S05]  /*4470*/  BSYNC B1 ;  /* 0x0000000000017941 */ /* 0x000fea0003800000 */
.L_x_10150:
        /* <DEDUP_REMOVED lines=53> */
.L_x_10155:
[----:B------:R-:W-:Y:S05]  /*47d0*/  BSYNC B1 ;  /* 0x0000000000017941 */ /* 0x000fea0003800000 */
.L_x_10154:
[----:B------:R-:W-:Y:S02]  /*47e0*/  ULDC.64 UR4, c[0x0][0x208] ;  /* 0x0000820000047ab9 */ /* 0x000fe40000000a00 */
[----:B--2---:R1:W-:Y:S01]  /*47f0*/  STG.E.128 desc[UR4][R32.64+0xa0], R28 ;  /* 0x0000a01c20007986 */ /* 0x0043e2000c101d04 */
[----:B------:R-:W-:Y:S05]  /*4800*/  BRA `(.L_x_10133) ;  /* 0x0000002000c87947 */ /* 0x000fea0003800000 */
.L_x_10127:
        /* <DEDUP_REMOVED lines=22> */
[----:B------:R-:W-:Y:S01]  /*4970*/  CS2R R48, SRZ ;  /* 0x0000000000307805 */ /* 0x000fe2000001ff00 */
[----:B------:R-:W-:-:S02]  /*4980*/  ULDC.64 UR6, c[0x0][0x208] ;  /* 0x0000820000067ab9 */ /* 0x000fc40000000a00 */
        /* <DEDUP_REMOVED lines=25> */
.L_x_10157:
[----:B------:R-:W-:Y:S05]  /*4b20*/  BSYNC B1 ;  /* 0x0000000000017941 */ /* 0x000fea0003800000 */
.L_x_10156:
        /* <DEDUP_REMOVED lines=51> */
.L_x_10158:
[----:B------:R-:W2:Y:S01]  /*4e60*/  LDL R52, [R1+0x28] ;  /* 0x0000280001347983 */ /* 0x000ea20000100800 */
[----:B------:R-:W-:Y:S01]  /*4e70*/  IMAD R15, R145, 0x8, R22 ;  /* 0x00000008910f7824 */ /* 0x000fe200078e0216 */
[----:B------:R-:W-:Y:S01]  /*4e80*/  BSSY B1, `(.L_x_10159) ;  /* 0x0000004000017945 */ /* 0x000fe20003800000 */
[----:B--2---:R-:W-:-:S04]  /*4e90*/  SHF.L.U32 R86, R52, 0x1f, RZ ;  /* 0x0000001f34567819 */ /* 0x004fc800000006ff */
[----:B------:R-:W0:Y:S02]  /*4ea0*/  SYNCS.PHASECHK.TRANS64.TRYWAIT P5, [R15+URZ+0x31c90], R86 ;  /* 0x031c90560f0075a7 */ /* 0x000e2400080a017f */
[----:B0-----:R-:W-:Y:S05]  /*4eb0*/  @!P5 BRA `(.L_x_10160) ;  /* 0x000001c800e4d947 */ /* 0x001fea0003800000 */
.L_x_10378:
[----:B------:R-:W-:Y:S05]  /*4ec0*/  BSYNC B1 ;  /* 0x0000000000017941 */ /* 0x000fea0003800000 */
.L_x_10159:
        /* <DEDUP_REMOVED lines=40> */
[--C-:B------:R-:W-:Y:S02]  /*5150*/  SHF.R.U64 R37, R38, 0x10, R39.reuse ;  /* 0x0000001026257819 */ /* 0x100fe40000001227 */
[----:B------:R-:W-:Y:S02]  /*5160*/  SHF.R.U32.HI R110, RZ, 0x10, R39 ;  /* 0x00000010ff6e7819 */ /* 0x000fe40000011627 */
[--C-:B------:R-:W-:Y:S02]  /*5170*/  SHF.R.U64 R38, R48, 0x10, R49.reuse ;  /* 0x0000001030267819 */ /* 0x100fe40000001231 */
[----:B------:R-:W-:Y:S01]  /*5180*/  SHF.R.U32.HI R48, RZ, 0x10, R49 ;  /* 0x00000010ff307819 */ /* 0x000fe20000011631 */
[----:B-1----:R-:W-:Y:S01]  /*5190*/  IMAD.U32 R49, R53, 0x10000, RZ ;  /* 0x0001000035317824 */ /* 0x002fe200078e00ff */
[----:B------:R-:W-:-:S02]  /*51a0*/  SHF.R.U64 R39, R50, 0x10, R51 ;  /* 0x0000001032277819 */ /* 0x000fc40000001233 */
[C---:B------:R-:W-:Y:S02]  /*51b0*/  PRMT R37, R112.reuse, 0x5410, R37 ;  /* 0x0000541070257816 */ /* 0x040fe40000000025 */
[----:B------:R-:W-:Y:S02]  /*51c0*/  PRMT R110, R112, 0x5432, R110 ;  /* 0x00005432706e7816 */ /* 0x000fe4000000006e */
[----:B------:R-:W-:Y:S02]  /*51d0*/  SHF.R.U32.HI R51, RZ, 0x10, R51 ;  /* 0x00000010ff337819 */ /* 0x000fe40000011633 */
[----:B------:R-:W-:Y:S02]  /*51e0*/  PRMT R112, R118, 0x5432, R48 ;  /* 0x0000543276707816 */ /* 0x000fe40000000030 */
[----:B------:R-:W-:Y:S02]  /*51f0*/  PRMT R50, R121, 0x5410, R111 ;  /* 0x0000541079327816 */ /* 0x000fe4000000006f */
[----:B------:R-:W-:-:S02]  /*5200*/  PRMT R36, R114, 0x5432, R36 ;  /* 0x0000543272247816 */ /* 0x000fc40000000024 */
[----:B------:R-:W-:Y:S01]  /*5210*/  PRMT R111, R114, 0x5410, R51 ;  /* 0x00005410726f7816 */ /* 0x000fe20000000033 */
[----:B--2---:R-:W-:Y:S01]  /*5220*/  IMAD.U32 R51, R57, 0x10000, RZ ;  /* 0x0001000039337824 */ /* 0x004fe200078e00ff */
[----:B------:R-:W-:Y:S01]  /*5230*/  PRMT R38, R116, 0x5432, R38 ;  /* 0x0000543274267816 */ /* 0x000fe20000000026 */
[----:B------:R-:W-:Y:S01]  /*5240*/  IMAD.U32 R114, R112, 0x10000, RZ ;  /* 0x0001000070727824 */ /* 0x000fe200078e00ff */
[----:B------:R-:W-:Y:S01]  /*5250*/  PRMT R39, R116, 0x5410, R39 ;  /* 0x0000541074277816 */ /* 0x000fe20000000027 */
[----:B------:R-:W-:Y:S01]  /*5260*/  IMAD.U32 R48, R50, 0x10000, RZ ;  /* 0x0001000032307824 */ /* 0x000fe200078e00ff */
[----:B------:R-:W-:Y:S01]  /*5270*/  LOP3.LUT R121, R112, 0xffff0000, RZ, 0xc0, !PT ;  /* 0xffff000070797812 */ /* 0x000fe200078ec0ff */
[----:B------:R-:W-:Y:S01]  /*5280*/  FMUL.FTZ R116, R51, R114 ;  /* 0x0000007233747220 */ /* 0x000fe20000410000 */
[----:B------:R-:W-:Y:S01]  /*5290*/  LOP3.LUT R112, R57, 0xffff0000, RZ, 0xc0, !PT ;  /* 0xffff000039707812 */ /* 0x000fe200078ec0ff */
[----:B------:R-:W-:Y:S01]  /*52a0*/  FMUL.FTZ R51, R51, R48 ;  /* 0x0000003033337220 */ /* 0x000fe20000410000 */
[----:B------:R-:W-:-:S02]  /*52b0*/  IMAD.U32 R57, R110, 0x10000, RZ ;  /* 0x000100006e397824 */ /* 0x000fc400078e00ff */
[C---:B------:R-:W-:Y:S01]  /*52c0*/  FFMA.FTZ R48, R49.reuse, R48, -R116 ;  /* 0x0000003031307223 */ /* 0x040fe20000010874 */
[----:B------:R-:W-:Y:S02]  /*52d0*/  IMAD.U32 R116, R56, 0x10000, RZ ;  /* 0x0001000038747824 */ /* 0x000fe400078e00ff */
[----:B------:R-:W-:Y:S01]  /*52e0*/  FFMA.FTZ R49, R49, R114, R51 ;  /* 0x0000007231317223 */ /* 0x000fe20000010033 */
[----:B------:R-:W-:Y:S01]  /*52f0*/  LOP3.LUT R51, R50, 0xffff0000, RZ, 0xc0, !PT ;  /* 0xffff000032337812 */ /* 0x000fe200078ec0ff */
[----:B------:R-:W-:Y:S01]  /*5300*/  IMAD.U32 R114, R59, 0x10000, RZ ;  /* 0x000100003b727824 */ /* 0x000fe200078e00ff */
[----:B------:R-:W-:Y:S01]  /*5310*/  LOP3.LUT R50, R53, 0xffff0000, RZ, 0xc0, !PT ;  /* 0xffff000035327812 */ /* 0x000fe200078ec0ff */
[----:B------:R-:W-:Y:S01]  /*5320*/  FMUL.FTZ R53, R112, R121 ;  /* 0x0000007970357220 */ /* 0x000fe20000410000 */
[----:B------:R-:W-:Y:S01]  /*5330*/  LOP3.LUT R56, R56, 0xffff0000, RZ, 0xc0, !PT ;  /* 0xffff000038387812 */ /* 0x000fe200078ec0ff */
[-C--:B------:R-:W-:Y:S02]  /*5340*/  FMUL.FTZ R112, R112, R51.reuse ;  /* 0x0000003370707220 */ /* 0x080fe40000410000 */
[----:B------:R-:W-:-:S02]  /*5350*/  FFMA.FTZ R51, R50, R51, -R53 ;  /* 0x0000003332337223 */ /* 0x000fc40000010835 */
[----:B------:R-:W-:Y:S01]  /*5360*/  FFMA.FTZ R50, R50, R121, R112 ;  /* 0x0000007932327223 */ /* 0x000fe20000010070 */
[C---:B------:R-:W-:Y:S01]  /*5370*/  IMAD.U32 R121, R111.reuse, 0x10000, RZ ;  /* 0x000100006f797824 */ /* 0x040fe200078e00ff */
[----:B------:R-:W-:Y:S01]  /*5380*/  LOP3.LUT R111, R111, 0xffff0000, RZ, 0xc0, !PT ;  /* 0xffff00006f6f7812 */ /* 0x000fe200078ec0ff */
[----:B------:R-:W-:Y:S01]  /*5390*/  IMAD.U32 R112, R55, 0x10000, RZ ;  /* 0x0001000037707824 */ /* 0x000fe200078e00ff */
[----:B------:R-:W-:Y:S01]  /*53a0*/  F2FP.BF16.F32.PACK_AB R48, R51, R48 ;  /* 0x000000303330723e */ /* 0x000fe200000010ff */
[C---:B------:R-:W-:Y:S01]  /*53b0*/  FMUL.FTZ R53, R114.reuse, R121 ;  /* 0x0000007972357220 */ /* 0x040fe20000410000 */
[----:B------:R-:W-:Y:S01]  /*53c0*/  FMUL.FTZ R114, R114, R57 ;  /* 0x0000003972727220 */ /* 0x000fe20000410000 */
[----:B------:R-:W-:Y:S02]  /*53d0*/  F2FP.BF16.F32.PACK_AB R49, R50, R49 ;  /* 0x000000313231723e */ /* 0x000fe400000010ff */
[C---:B------:R-:W-:Y:S01]  /*53e0*/  FFMA.FTZ R53, R112.reuse, R57, -R53 ;  /* 0x0000003970357223 */ /* 0x040fe20000010835 */
[----:B------:R-:W-:Y:S01]  /*53f0*/  FFMA.FTZ R57, R112, R121, R114 ;  /* 0x0000007970397223 */ /* 0x000fe20000010072 */
[----:B------:R-:W-:-:S02]  /*5400*/  LOP3.LUT R112, R59, 0xffff0000, RZ, 0xc0, !PT ;  /* 0xffff00003b707812 */ /* 0x000fc400078ec0ff */
[----:B------:R-:W-:Y:S02]  /*5410*/  LOP3.LUT R59, R110, 0xffff0000, RZ, 0xc0, !PT ;  /* 0xffff00006e3b7812 */ /* 0x000fe400078ec0ff */
[----:B------:R-:W-:Y:S01]  /*5420*/  LOP3.LUT R114, R55, 0xffff0000, RZ, 0xc0, !PT ;  /* 0xffff000037727812 */ /* 0x000fe200078ec0ff */
[C---:B------:R-:W-:Y:S02]  /*5430*/  FMUL.FTZ R55, R112.reuse, R111 ;  /* 0x0000006f70377220 */ /* 0x040fe40000410000 */
[-C--:B------:R-:W-:Y:S02]  /*5440*/  FMUL.FTZ R112, R112, R59.reuse ;  /* 0x0000003b70707220 */ /* 0x080fe40000410000 */
[----:B------:R-:W-:Y:S01]  /*5450*/  FFMA.FTZ R110, R114, R59, -R55 ;  /* 0x0000003b726e7223 */ /* 0x000fe20000010837 */
[----:B------:R-:W-:Y:S02]  /*5460*/  IMAD.U32 R55, R38, 0x10000, RZ ;  /* 0x0001000026377824 */ /* 0x000fe400078e00ff */
[----:B------:R-:W-:Y:S01]  /*5470*/  FFMA.FTZ R112, R114, R111, R112 ;  /* 0x0000006f72707223 */ /* 0x000fe20000010070 */
[----:B------:R-:W-:-:S02]  /*5480*/  IMAD.U32 R59, R36, 0x10000, RZ ;  /* 0x00010000243b7824 */ /* 0x000fc400078e00ff */
[----:B------:R-:W-:Y:S01]  /*5490*/  FMUL.FTZ R111, R116, R55 ;  /* 0x00000037746f7220 */ /* 0x000fe20000410000 */
[----:B------:R-:W-:Y:S02]  /*54a0*/  IMAD.U32 R114, R52, 0x10000, RZ ;  /* 0x0001000034727824 */ /* 0x000fe400078e00ff */
[-C--:B------:R-:W-:Y:S01]  /*54b0*/  FMUL.FTZ R116, R116, R59.reuse ;  /* 0x0000003b74747220 */ /* 0x080fe20000410000 */
[----:B------:R-:W-:Y:S01]  /*54c0*/  LOP3.LUT R52, R52, 0xffff0000, RZ, 0xc0, !PT ;  /* 0xffff000034347812 */ /* 0x000fe200078ec0ff */
[C---:B------:R-:W-:Y:S02]  /*54d0*/  FFMA.FTZ R111, R114.reuse, R59, -R111 ;  /* 0x0000003b726f7223 */ /* 0x040fe4000001086f */
[----:B------:R-:W-:Y:S01]  /*54e0*/  FFMA.FTZ R116, R114, R55, R116 ;  /* 0x0000003772747223 */ /* 0x000fe20000010074 */
[----:B------:R-:W-:Y:S01]  /*54f0*/  LOP3.LUT R55, R38, 0xffff0000, RZ, 0xc0, !PT ;  /* 0xffff000026377812 */ /* 0x000fe200078ec0ff */
[----:B------:R-:W-:Y:S01]  /*5500*/  IMAD.U32 R38, R54, 0x10000, RZ ;  /* 0x0001000036267824 */ /* 0x000fe200078e00ff */
[----:B------:R-:W-:-:S02]  /*5510*/  LOP3.LUT R59, R36, 0xffff0000, RZ, 0xc0, !PT ;  /* 0xffff0000243b7812 */ /* 0x000fc400078ec0ff */
[----:B------:R-:W-:Y:S01]  /*5520*/  LOP3.LUT R54, R54, 0xffff0000, RZ, 0xc0, !PT ;  /* 0xffff000036367812 */ /* 0x000fe200078ec0ff */
[----:B------:R-:W-:Y:S01]  /*5530*/  FMUL.FTZ R121, R56, R55 ;  /* 0x0000003738797220 */ /* 0x000fe20000410000 */
[----:B------:R-:W-:Y:S01]  /*5540*/  F2FP.BF16.F32.PACK_AB R110, R110, R53 ;  /* 0x000000356e6e723e */ /* 0x000fe200000010ff */
[-C--:B------:R-:W-:Y:S01]  /*5550*/  FMUL.FTZ R56, R56, R59.reuse ;  /* 0x0000003b38387220 */ /* 0x080fe20000410000 */
[----:B------:R-:W-:Y:S02]  /*5560*/  IMAD.MOV.U32 R53, RZ, RZ, R48 ;  /* 0x000000ffff357224 */ /* 0x000fe400078e0030 */
[C---:B------:R-:W-:Y:S01]  /*5570*/  FFMA.FTZ R36, R52.reuse, R59, -R121 ;  /* 0x0000003b34247223 */ /* 0x040fe20000010879 */
[----:B------:R-:W-:Y:S02]  /*5580*/  IMAD.U32 R59, R39, 0x10000, RZ ;  /* 0x00010000273b7824 */ /* 0x000fe400078e00ff */
[----:B------:R-:W-:Y:S01]  /*5590*/  FFMA.FTZ R55, R52, R55, R56 ;  /* 0x0000003734377223 */ /* 0x000fe20000010038 */
        /* <DEDUP_REMOVED lines=8> */
[C---:B------:R-:W-:Y:S01]  /*5620*/  FFMA.FTZ R123, R38.reuse, R121, -R123 ;  /* 0x00000079267b7223 */ /* 0x040fe2000001087b */
[----:B------:R-:W-:Y:S01]  /*5630*/  F2FP.BF16.F32.PACK_AB R56, R55, R116 ;  /* 0x000000743738723e */ /* 0x000fe200000010ff */
[----:B------:R-:W-:Y:S01]  /*5640*/  FFMA.FTZ R52, R38, R59, R52 ;  /* 0x0000003b26347223 */ /* 0x000fe20000010034 */
[C---:B------:R-:W-:Y:S01]  /*5650*/  FMUL.FTZ R59, R58.reuse, R39 ;  /* 0x000000273a3b7220 */ /* 0x040fe20000410000 */
[----:B------:R-:W-:Y:S01]  /*5660*/  FMUL.FTZ R58, R58, R37 ;  /* 0x000000253a3a7220 */ /* 0x000fe20000410000 */
[----:B------:R-:W-:-:S02]  /*5670*/  IMAD.MOV.U32 R55, RZ, RZ, R110 ;  /* 0x000000ffff377224 */ /* 0x000fc400078e006e */
[C---:B------:R-:W-:Y:S01]  /*5680*/  FFMA.FTZ R38, R54.reuse, R37, -R59 ;  /* 0x0000002536267223 */ /* 0x040fe2000001083b */
[----:B------:R-:W-:Y:S01]  /*5690*/  FFMA.FTZ R39, R54, R39, R58 ;  /* 0x0000002736277223 */ /* 0x000fe2000001003a */
[----:B------:R-:W-:Y:S01]  /*56a0*/  F2FP.BF16.F32.PACK_AB R59, R112, R57 ;  /* 0x00000039703b723e */ /* 0x000fe200000010ff */
[----:B------:R-:W-:Y:S02]  /*56b0*/  IMAD.MOV.U32 R57, RZ, RZ, R49 ;  /* 0x000000ffff397224 */ /* 0x000fe400078e0031 */
[----:B------:R-:W-:Y:S02]  /*56c0*/  F2FP.BF16.F32.PACK_AB R54, R38, R123 ;  /* 0x0000007b2636723e */ /* 0x000fe400000010ff */
[----:B------:R-:W-:Y:S01]  /*56d0*/  F2FP.BF16.F32.PACK_AB R58, R39, R52 ;  /* 0x00000034273a723e */ /* 0x000fe200000010ff */
[----:B------:R-:W-:-:S07]  /*56e0*/  IMAD.MOV.U32 R52, RZ, RZ, R111 ;  /* 0x000000ffff347224 */ /* 0x000fce00078e006f */
.L_x_10164:
[----:B------:R-:W-:Y:S05]  /*56f0*/  BSYNC B2 ;  /* 0x0000000000027941 */ /* 0x000fea0003800000 */
.L_x_10163:
[----:B------:R-:W-:Y:S01]  /*5700*/  IADD3 R37, P4, P5, R20, R90, R6 ;  /* 0x0000005a14257210 */ /* 0x000fe20007d9e006 */
[----:B------:R-:W-:-:S03]  /*5710*/  ULDC.64 UR4, c[0x0][0x208] ;  /* 0x0000820000047ab9 */ /* 0x000fc60000000a00 */
        /* <DEDUP_REMOVED lines=11> */
.L_x_10162:
[----:B------:R-:W-:Y:S05]  /*57d0*/  BSYNC B1 ;  /* 0x0000000000017941 */ /* 0x000fea0003800000 */
.L_x_10161:
[----:B------:R-:W-:Y:S01]  /*57e0*/  ISETP.NE.AND P4, PT, R10, RZ, PT ;  /* 0x000000ff0a00720c */ /* 0x000fe20003f85270 */
[----:B------:R-:W-:-:S12]  /*57f0*/  BSSY B1, `(.L_x_10165) ;  /* 0x0000086000017945 */ /* 0x000fd80003800000 */
[----:B------:R-:W-:Y:S05]  /*5800*/  @!P4 BRA `(.L_x_10166) ;  /* 0x000000080010c947 */ /* 0x000fea0003800000 */
[----:B------:R-:W2:Y:S04]  /*5810*/  LDL R48, [R1+0x2c] ;  /* 0x00002c0001307983 */ /* 0x000ea80000100800 */
[----:B-1----:R-:W3:Y:S04]  /*5820*/  LDL R38, [R1+0x30] ;  /* 0x0000300001267983 */ /* 0x002ee80000100800 */
[----:B------:R-:W4:Y:S01]  /*5830*/  LDL R39, [R1+0x34] ;  /* 0x0000340001277983 */ /* 0x000f220000100800 */
[----:B------:R-:W-:-:S04]  /*5840*/  SEL R36, R103, R108, !P1 ;  /* 0x0000006c67247207 */ /* 0x000fc80004800000 */
[----:B------:R-:W-:-:S04]  /*5850*/  SHF.R.S32.HI R37, RZ, 0x1f, R36 ;  /* 0x0000001fff257819 */ /* 0x000fc80000011424 */
[----:B------:R-:W-:-:S04]  /*5860*/  LEA.HI R37, R37, R36, RZ, 0x4 ;  /* 0x0000002425257211 */ /* 0x000fc800078f20ff */
[----:B------:R-:W-:-:S04]  /*5870*/  SHF.R.S32.HI R37, RZ, 0x4, R37 ;  /* 0x00000004ff257819 */ /* 0x000fc80000011425 */
[----:B------:R-:W-:-:S04]  /*5880*/  LEA.HI.SX32 R37, R4, R37, 0x1d ;  /* 0x0000002504257211 */ /* 0x000fc800078feaff */
[----:B------:R-:W-:Y:S01]  /*5890*/  SHF.R.S32.HI R36, RZ, 0x1f, R37 ;  /* 0x0000001fff247819 */ /* 0x000fe20000011425 */
[----:B------:R-:W-:-:S03]  /*58a0*/  IMAD.SHL.U32 R55, R37, 0x8, RZ ;  /* 0x0000000825377824 */ /* 0x000fc600078e00ff */
[----:B------:R-:W-:-:S04]  /*58b0*/  LEA.HI R36, R36, R37, RZ, 0x2 ;  /* 0x0000002524247211 */ /* 0x000fc800078f10ff */
[----:B------:R-:W-:Y:S01]  /*58c0*/  SHF.R.S32.HI R37, RZ, 0x2, R36 ;  /* 0x00000002ff257819 */ /* 0x000fe20000011424 */
[----:B------:R-:W-:Y:S01]  /*58d0*/  VIADD R54, R147, 0x10 ;  /* 0x0000001093367836 */ /* 0x000fe20000000000 */
[----:B------:R-:W-:-:S04]  /*58e0*/  IADD3 R52, P4, P5, R20, R90, R7 ;  /* 0x0000005a14347210 */ /* 0x000fc80007d9e007 */
[----:B------:R-:W-:Y:S02]  /*58f0*/  IADD3.X R53, R0, R107, R92, P4, P5 ;  /* 0x0000006b00357210 */ /* 0x000fe400027ea45c */
        /* <DEDUP_REMOVED lines=15> */
[--C-:B------:R-:W-:Y:S01]  /*59f0*/  SHF.R.U32.HI R56, RZ, 0x10, R33.reuse ;  /* 0x00000010ff387819 */ /* 0x100fe20000011621 */
[----:B-1----:R-:W-:Y:S01]  /*5a00*/  IMAD.U32 R58, R37, 0x10000, RZ ;  /* 0x00010000253a7824 */ /* 0x002fe200078e00ff */
[----:B------:R-:W-:Y:S02]  /*5a10*/  PRMT R54, R115, 0x5432, R54 ;  /* 0x0000543273367816 */ /* 0x000fe40000000036 */
[----:B------:R-:W-:Y:S02]  /*5a20*/  PRMT R56, R117, 0x5432, R56 ;  /* 0x0000543275387816 */ /* 0x000fe40000000038 */
        /* <DEDUP_REMOVED lines=8> */
[----:B------:R-:W-:Y:S01]  /*5ab0*/  SHF.R.U64 R45, R44, 0x10, R45 ;  /* 0x000000102c2d7819 */ /* 0x000fe2000000122d */
[----:B------:R-:W-:Y:S01]  /*5ac0*/  FFMA.FTZ R57, R58, R57, -R109 ;  /* 0x000000393a397223 */ /* 0x000fe2000001086d */
[----:B------:R-:W-:-:S02]  /*5ad0*/  IMAD.U32 R109, R51, 0x10000, RZ ;  /* 0x00010000336d7824 */ /* 0x000fc400078e00ff */
[----:B------:R-:W-:Y:S01]  /*5ae0*/  FFMA.FTZ R58, R58, R59, R110 ;  /* 0x0000003b3a3a7223 */ /* 0x000fe2000001006e */
[----:B------:R-:W-:Y:S01]  /*5af0*/  LOP3.LUT R110, R56, 0xffff0000, RZ, 0xc0, !PT ;  /* 0xffff0000386e7812 */ /* 0x000fe200078ec0ff */
[----:B------:R-:W-:Y:S01]  /*5b00*/  IMAD.U32 R59, R39, 0x10000, RZ ;  /* 0x00010000273b7824 */ /* 0x000fe200078e00ff */
[----:B------:R-:W-:Y:S02]  /*5b10*/  LOP3.LUT R56, R54, 0xffff0000, RZ, 0xc0, !PT ;  /* 0xffff000036387812 */ /* 0x000fe400078ec0ff */
[----:B------:R-:W-:Y:S02]  /*5b20*/  PRMT R33, R128, 0x5410, R33 ;  /* 0x0000541080217816 */ /* 0x000fe40000000021 */
[----:B------:R-:W-:Y:S01]  /*5b30*/  SHF.R.U64 R34, R34, 0x10, R35 ;  /* 0x0000001022227819 */ /* 0x000fe20000001223 */
[C---:B------:R-:W-:Y:S01]  /*5b40*/  FMUL.FTZ R54, R49.reuse, R56 ;  /* 0x0000003831367220 */ /* 0x040fe20000410000 */
[-C--:B------:R-:W-:Y:S02]  /*5b50*/  FMUL.FTZ R49, R49, R110.reuse ;  /* 0x0000006e31317220 */ /* 0x080fe40000410000 */
[----:B------:R-:W-:Y:S01]  /*5b60*/  PRMT R125, R125, 0x5410, R34 ;  /* 0x000054107d7d7816 */ /* 0x000fe20000000022 */
[C---:B------:R-:W-:Y:S01]  /*5b70*/  FFMA.FTZ R54, R37.reuse, R110, -R54 ;  /* 0x0000006e25367223 */ /* 0x040fe20000010836 */
[----:B------:R-:W-:Y:S01]  /*5b80*/  FFMA.FTZ R37, R37, R56, R49 ;  /* 0x0000003825257223 */ /* 0x000fe20000010031 */
[----:B------:R-:W-:-:S02]  /*5b90*/  SHF.R.U32.HI R49, RZ, 0x10, R47 ;  /* 0x00000010ff317819 */ /* 0x000fc4000001162f */
[----:B------:R-:W-:Y:S01]  /*5ba0*/  SHF.R.U32.HI R56, RZ, 0x10, R35 ;  /* 0x00000010ff387819 */ /* 0x000fe20000011623 */
[----:B------:R-:W-:Y:S01]  /*5bb0*/  IMAD.U32 R35, R38, 0x10000, RZ ;  /* 0x0001000026237824 */ /* 0x000fe200078e00ff */
[----:B------:R-:W-:Y:S02]  /*5bc0*/  PRMT R49, R129, 0x5410, R49 ;  /* 0x0000541081317816 */ /* 0x000fe40000000031 */
[----:B------:R-:W-:Y:S02]  /*5bd0*/  PRMT R56, R113, 0x5432, R56 ;  /* 0x0000543271387816 */ /* 0x000fe40000000038 */
[----:B------:R-:W-:Y:S01]  /*5be0*/  SHF.R.U64 R47, R46, 0x10, R47 ;  /* 0x000000102e2f7819 */ /* 0x000fe2000000122f */
[C---:B------:R-:W-:Y:S01]  /*5bf0*/  IMAD.U32 R110, R49.reuse, 0x10000, RZ ;  /* 0x00010000316e7824 */ /* 0x040fe200078e00ff */
[----:B------:R-:W-:Y:S01]  /*5c00*/  LOP3.LUT R49, R49, 0xffff0000, RZ, 0xc0, !PT ;  /* 0xffff000031317812 */ /* 0x000fe200078ec0ff */
[----:B------:R-:W-:Y:S01]  /*5c10*/  IMAD.U32 R112, R56, 0x10000, RZ ;  /* 0x0001000038707824 */ /* 0x000fe200078e00ff */
[----:B------:R-:W-:Y:S01]  /*5c20*/  PRMT R126, R126, 0x5410, R47 ;  /* 0x000054107e7e7816 */ /* 0x000fe2000000002f */
[----:B------:R-:W-:Y:S01]  /*5c30*/  FMUL.FTZ R114, R109, R110 ;  /* 0x0000006e6d727220 */ /* 0x000fe20000410000 */
[----:B------:R-:W-:-:S02]  /*5c40*/  IMAD.U32 R46, R125, 0x10000, RZ ;  /* 0x000100007d2e7824 */ /* 0x000fc400078e00ff */
[-C--:B------:R-:W-:Y:S01]  /*5c50*/  FMUL.FTZ R109, R109, R112.reuse ;  /* 0x000000706d6d7220 */ /* 0x080fe20000410000 */
[----:B------:R-:W-:Y:S01]  /*5c60*/  LOP3.LUT R125, R125, 0xffff0000, RZ, 0xc0, !PT ;  /* 0xffff00007d7d7812 */ /* 0x000fe200078ec0ff */
[C---:B------:R-:W-:Y:S01]  /*5c70*/  FFMA.FTZ R111, R59.reuse, R112, -R114 ;  /* 0x000000703b6f7223 */ /* 0x040fe20000010872 */
[----:B------:R-:W-:Y:S02]  /*5c80*/  IMAD.U32 R34, R126, 0x10000, RZ ;  /* 0x000100007e227824 */ /* 0x000fe400078e00ff */
[----:B------:R-:W-:Y:S01]  /*5c90*/  FFMA.FTZ R109, R59, R110, R109 ;  /* 0x0000006e3b6d7223 */ /* 0x000fe2000001006d */
[----:B------:R-:W-:Y:S01]  /*5ca0*/  LOP3.LUT R59, R56, 0xffff0000, RZ, 0xc0, !PT ;  /* 0xffff0000383b7812 */ /* 0x000fe200078ec0ff */
[----:B------:R-:W-:Y:S01]  /*5cb0*/  IMAD.U32 R110, R33, 0x10000, RZ ;  /* 0x00010000216e7824 */ /* 0x000fe200078e00ff */
[----:B------:R-:W-:Y:S02]  /*5cc0*/  LOP3.LUT R56, R51, 0xffff0000, RZ, 0xc0, !PT ;  /* 0xffff000033387812 */ /* 0x000fe400078ec0ff */
[----:B------:R-:W-:-:S02]  /*5cd0*/  LOP3.LUT R33, R33, 0xffff0000, RZ, 0xc0, !PT ;  /* 0xffff000021217812 */ /* 0x000fc400078ec0ff */
[----:B------:R-:W-:Y:S01]  /*5ce0*/  LOP3.LUT R38, R38, 0xffff0000, RZ, 0xc0, !PT ;  /* 0xffff000026267812 */ /* 0x000fe200078ec0ff */
[C---:B------:R-:W-:Y:S01]  /*5cf0*/  FMUL.FTZ R39, R56.reuse, R49 ;  /* 0x0000003138277220 */ /* 0x040fe20000410000 */
[----:B------:R-:W-:Y:S01]  /*5d00*/  FMUL.FTZ R56, R56, R59 ;  /* 0x0000003b38387220 */ /* 0x000fe20000410000 */
[----:B------:R-:W-:Y:S02]  /*5d10*/  F2FP.BF16.F32.PACK_AB R54, R54, R57 ;  /* 0x000000393636723e */ /* 0x000fe400000010ff */
[C---:B------:R-:W-:Y:S01]  /*5d20*/  FFMA.FTZ R44, R32.reuse, R59, -R39 ;  /* 0x0000003b202c7223 */ /* 0x040fe20000010827 */
[----:B------:R-:W-:Y:S01]  /*5d30*/  PRMT R39, R127, 0x5410, R45 ;  /* 0x000054107f277816 */ /* 0x000fe2000000002d */
[----:B------:R-:W-:Y:S01]  /*5d40*/  FFMA.FTZ R32, R32, R49, R56 ;  /* 0x0000003120207223 */ /* 0x000fe20000010038 */
[C---:B------:R-:W-:Y:S01]  /*5d50*/  IMAD.U32 R49, R48.reuse, 0x10000, RZ ;  /* 0x0001000030317824 */ /* 0x040fe200078e00ff */
[----:B------:R-:W-:Y:S01]  /*5d60*/  LOP3.LUT R48, R48, 0xffff0000, RZ, 0xc0, !PT ;  /* 0xffff000030307812 */ /* 0x000fe200078ec0ff */
[C---:B------:R-:W-:Y:S01]  /*5d70*/  IMAD.U32 R45, R36.reuse, 0x10000, RZ ;  /* 0x00010000242d7824 */ /* 0x040fe200078e00ff */
[----:B------:R-:W-:Y:S01]  /*5d80*/  LOP3.LUT R36, R36, 0xffff0000, RZ, 0xc0, !PT ;  /* 0xffff000024247812 */ /* 0x000fe200078ec0ff */
[----:B------:R-:W-:Y:S01]  /*5d90*/  IMAD.U32 R56, R39, 0x10000, RZ ;  /* 0x0001000027387824 */ /* 0x000fe200078e00ff */
[----:B------:R-:W-:-:S02]  /*5da0*/  F2FP.BF16.F32.PACK_AB R44, R44, R111 ;  /* 0x0000006f2c2c723e */ /* 0x000fc400000010ff */
[----:B------:R-:W-:Y:S01]  /*5db0*/  F2FP.BF16.F32.PACK_AB R58, R37, R58 ;  /* 0x0000003a253a723e */ /* 0x000fe200000010ff */
[C---:B------:R-:W-:Y:S01]  /*5dc0*/  FMUL.FTZ R112, R49.reuse, R56 ;  /* 0x0000003831707220 */ /* 0x040fe20000410000 */
[-C--:B------:R-:W-:Y:S01]  /*5dd0*/  FMUL.FTZ R49, R49, R110.reuse ;  /* 0x0000006e31317220 */ /* 0x080fe20000410000 */
[----:B------:R-:W-:Y:S02]  /*5de0*/  IMAD.MOV.U32 R37, RZ, RZ, R54 ;  /* 0x000000ffff257224 */ /* 0x000fe400078e0036 */
[C---:B------:R-:W-:Y:S01]  /*5df0*/  FFMA.FTZ R112, R45.reuse, R110, -R112 ;  /* 0x0000006e2d707223 */ /* 0x040fe20000010870 */
[----:B------:R-:W-:Y:S01]  /*5e00*/  FFMA.FTZ R49, R45, R56, R49 ;  /* 0x000000382d317223 */ /* 0x000fe20000010031 */
[----:B------:R-:W-:Y:S01]  /*5e10*/  LOP3.LUT R45, R39, 0xffff0000, RZ, 0xc0, !PT ;  /* 0xffff0000272d7812 */ /* 0x000fe200078ec0ff */
[C---:B------:R-:W-:Y:S01]  /*5e20*/  IMAD.U32 R39, R50.reuse, 0x10000, RZ ;  /* 0x0001000032277824 */ /* 0x040fe200078e00ff */
[----:B------:R-:W-:-:S03]  /*5e30*/  LOP3.LUT R50, R50, 0xffff0000, RZ, 0xc0, !PT ;  /* 0xffff000032327812 */ /* 0x000fc600078ec0ff */
[C---:B------:R-:W-:Y:S01]  /*5e40*/  FMUL.FTZ R51, R48.reuse, R45 ;  /* 0x0000002d30337220 */ /* 0x040fe20000410000 */
[-C--:B------:R-:W-:Y:S01]  /*5e50*/  FMUL.FTZ R48, R48, R33.reuse ;  /* 0x0000002130307220 */ /* 0x080fe20000410000 */
[C---:B------:R-:W-:Y:S02]  /*5e60*/  FMUL.FTZ R47, R39.reuse, R46 ;  /* 0x0000002e272f7220 */ /* 0x040fe40000410000 */
[C---:B------:R-:W-:Y:S01]  /*5e70*/  FFMA.FTZ R33, R36.reuse, R33, -R51 ;  /* 0x0000002124217223 */ /* 0x040fe20000010833 */
[----:B------:R-:W-:Y:S01]  /*5e80*/  FFMA.FTZ R36, R36, R45, R48 ;  /* 0x0000002d24247223 */ /* 0x000fe20000010030 */
[----:B------:R-:W-:Y:S01]  /*5e90*/  LOP3.LUT R45, R126, 0xffff0000, RZ, 0xc0, !PT ;  /* 0xffff00007e2d7812 */ /* 0x000fe200078ec0ff */
[-C--:B------:R-:W-:Y:S01]  /*5ea0*/  FMUL.FTZ R48, R39, R34.reuse ;  /* 0x0000002227307220 */ /* 0x080fe20000410000 */
[----:B------:R-:W-:Y:S01]  /*5eb0*/  FFMA.FTZ R34, R35, R34, R47 ;  /* 0x0000002223227223 */ /* 0x000fe2000001002f */
[----:B------:R-:W-:Y:S02]  /*5ec0*/  F2FP.BF16.F32.PACK_AB R33, R33, R112 ;  /* 0x000000702121723e */ /* 0x000fe400000010ff */
[C---:B------:R-:W-:Y:S01]  /*5ed0*/  FMUL.FTZ R51, R50.reuse, R45 ;  /* 0x0000002d32337220 */ /* 0x040fe20000410000 */
[----:B------:R-:W-:Y:S01]  /*5ee0*/  FMUL.FTZ R50, R50, R125 ;  /* 0x0000007d32327220 */ /* 0x000fe20000410000 */
[----:B------:R-:W-:Y:S01]  /*5ef0*/  FFMA.FTZ R39, R35, R46, -R48 ;  /* 0x0000002e23277223 */ /* 0x000fe20000010830 */
[----:B------:R-:W-:Y:S01]  /*5f00*/  F2FP.BF16.F32.PACK_AB R48, R36, R49 ;  /* 0x000000312430723e */ /* 0x000fe200000010ff */
[C---:B------:R-:W-:Y:S01]  /*5f10*/  FFMA.FTZ R46, R38.reuse, R125, -R51 ;  /* 0x0000007d262e7223 */ /* 0x040fe20000010833 */
[----:B------:R-:W-:Y:S01]  /*5f20*/  FFMA.FTZ R45, R38, R45, R50 ;  /* 0x0000002d262d7223 */ /* 0x000fe20000010032 */
[----:B------:R-:W-:Y:S01]  /*5f30*/  F2FP.BF16.F32.PACK_AB R51, R32, R109 ;  /* 0x0000006d2033723e */ /* 0x000fe200000010ff */
[----:B------:R-:W-:-:S02]  /*5f40*/  IMAD.MOV.U32 R36, RZ, RZ, R33 ;  /* 0x000000ffff247224 */ /* 0x000fc400078e0021 */
[----:B------:R-:W-:Y:S01]  /*5f50*/  F2FP.BF16.F32.PACK_AB R38, R46, R39 ;  /* 0x000000272e26723e */ /* 0x000fe200000010ff */
[----:B------:R-:W-:Y:S01]  /*5f60*/  IMAD.MOV.U32 R49, RZ, RZ, R58 ;  /* 0x000000ffff317224 */ /* 0x000fe200078e003a */
[----:B------:R-:W-:Y:S01]  /*5f70*/  F2FP.BF16.F32.PACK_AB R50, R45, R34 ;  /* 0x000000222d32723e */ /* 0x000fe200000010ff */
[----:B------:R-:W-:-:S07]  /*5f80*/  IMAD.MOV.U32 R39, RZ, RZ, R44 ;  /* 0x000000ffff277224 */ /* 0x000fce00078e002c */
.L_x_10168:
[----:B------:R-:W-:Y:S05]  /*5f90*/  BSYNC B2 ;  /* 0x0000000000027941 */ /* 0x000fea0003800000 */
.L_x_10167:
        /* <DEDUP_REMOVED lines=11> */
.L_x_10166:
[----:B------:R-:W-:Y:S05]  /*6050*/  BSYNC B1 ;  /* 0x0000000000017941 */ /* 0x000fea0003800000 */
.L_x_10165:
[----:B------:R-:W-:-:S13]  /*6060*/  ISETP.NE.AND P4, PT, R11, RZ, PT ;  /* 0x000000ff0b00720c */ /* 0x000fda0003f85270 */
[----:B------:R-:W-:Y:S05]  /*6070*/  @!P4 BRA `(.L_x_10133) ;  /* 0x0000000800acc947 */ /* 0x000fea0003800000 */
[----:B-1-3--:R-:W2:Y:S04]  /*6080*/  LDL R36, [R1+0x2c] ;  /* 0x00002c0001247983 */ /* 0x00aea80000100800 */
[----:B------:R-:W3:Y:S04]  /*6090*/  LDL R34, [R1+0x30] ;  /* 0x0000300001227983 */ /* 0x000ee80000100800 */
[----:B------:R-:W4:Y:S01]  /*60a0*/  LDL R35, [R1+0x34] ;  /* 0x0000340001237983 */ /* 0x000f220000100800 */
[----:B------:R-:W-:Y:S01]  /*60b0*/  VIADD R46, R147, 0x20 ;  /* 0x00000020932e7836 */ /* 0x000fe20000000000 */
[----:B------:R-:W-:-:S04]  /*60c0*/  IADD3 R32, P4, P5, R20, R90, R8 ;  /* 0x0000005a14207210 */ /* 0x000fc80007d9e008 */
[----:B------:R-:W-:Y:S02]  /*60d0*/  ISETP.GE.AND P6, PT, R46, R101, PT ;  /* 0x000000652e00720c */ /* 0x000fe40003fc6270 */
[----:B------:R-:W-:Y:S02]  /*60e0*/  IADD3.X R33, R0, R107, R87, P4, P5 ;  /* 0x0000006b00217210 */ /* 0x000fe400027ea457 */
[C---:B------:R-:W-:Y:S02]  /*60f0*/  LEA R44, P4, R32.reuse, R88, 0x1 ;  /* 0x00000058202c7211 */ /* 0x040fe400078808ff */
[----:B------:R-:W-:Y:S02]  /*6100*/  SEL R108, R103, R108, !P6 ;  /* 0x0000006c676c7207 */ /* 0x000fe40007000000 */
[----:B------:R-:W-:Y:S02]  /*6110*/  LEA.HI.X R45, R32, R89, R33, 0x1, P4 ;  /* 0x00000059202d7211 */ /* 0x000fe400020f0c21 */
[----:B------:R-:W-:-:S04]  /*6120*/  SHF.R.S32.HI R33, RZ, 0x1f, R108 ;  /* 0x0000001fff217819 */ /* 0x000fc8000001146c */
[----:B------:R-:W-:-:S04]  /*6130*/  LEA.HI R33, R33, R108, RZ, 0x4 ;  /* 0x0000006c21217211 */ /* 0x000fc800078f20ff */
[----:B------:R-:W-:-:S04]  /*6140*/  SHF.R.S32.HI R32, RZ, 0x4, R33 ;  /* 0x00000004ff207819 */ /* 0x000fc80000011421 */
[----:B------:R-:W-:-:S04]  /*6150*/  LEA.HI.SX32 R32, R5, R32, 0x1d ;  /* 0x0000002005207211 */ /* 0x000fc800078feaff */
[----:B------:R-:W-:Y:S01]  /*6160*/  SHF.R.S32.HI R33, RZ, 0x1f, R32 ;  /* 0x0000001fff217819 */ /* 0x000fe20000011420 */
[----:B------:R-:W-:-:S03]  /*6170*/  IMAD.SHL.U32 R47, R32, 0x8, RZ ;  /* 0x00000008202f7824 */ /* 0x000fc600078e00ff */
[----:B------:R-:W-:-:S04]  /*6180*/  LEA.HI R33, R33, R32, RZ, 0x2 ;  /* 0x0000002021217211 */ /* 0x000fc800078f10ff */
        /* <DEDUP_REMOVED lines=17> */
[----:B------:R-:W-:Y:S01]  /*62a0*/  IMAD.U32 R54, R39, 0x10000, RZ ;  /* 0x0001000027367824 */ /* 0x000fe200078e00ff */
[--C-:B------:R-:W-:Y:S01]  /*62b0*/  SHF.R.U32.HI R53, RZ, 0x10, R41.reuse ;  /* 0x00000010ff357819 */ /* 0x100fe20000011629 */
[----:B-1----:R-:W-:Y:S01]  /*62c0*/  IMAD.U32 R50, R35, 0x10000, RZ ;  /* 0x0001000023327824 */ /* 0x002fe200078e00ff */
[----:B------:R-:W-:Y:S01]  /*62d0*/  SHF.R.U64 R31, R40, 0x10, R41 ;  /* 0x00000010281f7819 */ /* 0x000fe20000001229 */
[----:B------:R-:W-:Y:S01]  /*62e0*/  IMAD.U32 R41, R33, 0x10000, RZ ;  /* 0x0001000021297824 */ /* 0x000fe200078e00ff */
[----:B------:R-:W-:Y:S01]  /*62f0*/  SHF.R.U64 R28, R28, 0x10, R29 ;  /* 0x000000101c1c7819 */ /* 0x000fe2000000121d */
[----:B------:R-:W-:Y:S01]  /*6300*/  IMAD.U32 R49, R34, 0x10000, RZ ;  /* 0x0001000022317824 */ /* 0x000fe200078e00ff */
[----:B------:R-:W-:-:S02]  /*6310*/  SHF.R.U64 R40, R42, 0x10, R43 ;  /* 0x000000102a287819 */ /* 0x000fc4000000122b */
[----:B------:R-:W-:Y:S02]  /*6320*/  SHF.R.U32.HI R29, RZ, 0x10, R29 ;  /* 0x00000010ff1d7819 */ /* 0x000fe4000001161d */
[----:B------:R-:W-:Y:S02]  /*6330*/  SHF.R.U32.HI R43, RZ, 0x10, R43 ;  /* 0x00000010ff2b7819 */ /* 0x000fe4000001162b */
[----:B------:R-:W-:Y:S02]  /*6340*/  PRMT R124, R124, 0x5410, R53 ;  /* 0x000054107c7c7816 */ /* 0x000fe40000000035 */
[----:B------:R-:W-:Y:S02]  /*6350*/  PRMT R118, R118, 0x5410, R29 ;  /* 0x0000541076767816 */ /* 0x000fe4000000001d */
[----:B------:R-:W-:Y:S02]  /*6360*/  PRMT R120, R120, 0x5410, R43 ;  /* 0x0000541078787816 */ /* 0x000fe4000000002b */
[----:B------:R-:W-:Y:S01]  /*6370*/  LOP3.LUT R48, R37, 0xffff0000, RZ, 0xc0, !PT ;  /* 0xffff000025307812 */ /* 0x000fe200078ec0ff */
[----:B------:R-:W-:Y:S01]  /*6380*/  IMAD.U32 R37, R36, 0x10000, RZ ;  /* 0x0001000024257824 */ /* 0x000fe200078e00ff */
[----:B------:R-:W-:Y:S01]  /*6390*/  LOP3.LUT R43, R124, 0xffff0000, RZ, 0xc0, !PT ;  /* 0xffff00007c2b7812 */ /* 0x000fe200078ec0ff */
[----:B------:R-:W-:Y:S01]  /*63a0*/  IMAD.U32 R53, R120, 0x10000, RZ ;  /* 0x0001000078357824 */ /* 0x000fe200078e00ff */
[----:B------:R-:W-:-:S02]  /*63b0*/  PRMT R115, R115, 0x5410, R46 ;  /* 0x0000541073737816 */ /* 0x000fc4000000002e */
[----:B------:R-:W-:Y:S01]  /*63c0*/  PRMT R113, R113, 0x5410, R30 ;  /* 0x0000541071717816 */ /* 0x000fe2000000001e */
[----:B------:R-:W-:Y:S01]  /*63d0*/  IMAD.U32 R30, R124, 0x10000, RZ ;  /* 0x000100007c1e7824 */ /* 0x000fe200078e00ff */
[----:B------:R-:W-:Y:S01]  /*63e0*/  LOP3.LUT R29, R118, 0xffff0000, RZ, 0xc0, !PT ;  /* 0xffff0000761d7812 */ /* 0x000fe200078ec0ff */
[----:B------:R-:W-:Y:S01]  /*63f0*/  FMUL.FTZ R55, R48, R43 ;  /* 0x0000002b30377220 */ /* 0x000fe20000410000 */
[----:B------:R-:W-:Y:S01]  /*6400*/  LOP3.LUT R42, R33, 0xffff0000, RZ, 0xc0, !PT ;  /* 0xffff0000212a7812 */ /* 0x000fe200078ec0ff */
[----:B------:R-:W-:Y:S01]  /*6410*/  IMAD.U32 R33, R32, 0x10000, RZ ;  /* 0x0001000020217824 */ /* 0x000fe200078e00ff */
[----:B------:R-:W-:Y:S01]  /*6420*/  PRMT R117, R117, 0x5410, R28 ;  /* 0x0000541075757816 */ /* 0x000fe2000000001c */
[----:B------:R-:W-:Y:S01]  /*6430*/  IMAD.U32 R28, R118, 0x10000, RZ ;  /* 0x00010000761c7824 */ /* 0x000fe200078e00ff */
[----:B------:R-:W-:Y:S01]  /*6440*/  PRMT R122, R122, 0x5410, R31 ;  /* 0x000054107a7a7816 */ /* 0x000fe2000000001f */
[----:B------:R-:W-:Y:S01]  /*6450*/  IMAD.U32 R31, R115, 0x10000, RZ ;  /* 0x00010000731f7824 */ /* 0x000fe200078e00ff */
[----:B------:R-:W-:Y:S01]  /*6460*/  PRMT R119, R119, 0x5410, R40 ;  /* 0x0000541077777816 */ /* 0x000fe20000000028 */
[----:B------:R-:W-:Y:S01]  /*6470*/  FMUL.FTZ R40, R52, R30 ;  /* 0x0000001e34287220 */ /* 0x000fe20000410000 */
[-C--:B------:R-:W-:Y:S01]  /*6480*/  FMUL.FTZ R57, R48, R29.reuse ;  /* 0x0000001d30397220 */ /* 0x080fe20000410000 */
[-C--:B------:R-:W-:Y:S01]  /*6490*/  FMUL.FTZ R52, R52, R28.reuse ;  /* 0x0000001c34347220 */ /* 0x080fe20000410000 */
[----:B------:R-:W-:Y:S01]  /*64a0*/  FFMA.FTZ R29, R42, R29, -R55 ;  /* 0x0000001d2a1d7223 */ /* 0x000fe20000010837 */
[C---:B------:R-:W-:Y:S01]  /*64b0*/  FMUL.FTZ R55, R54.reuse, R53 ;  /* 0x0000003536377220 */ /* 0x040fe20000410000 */
[----:B------:R-:W-:Y:S01]  /*64c0*/  LOP3.LUT R39, R39, 0xffff0000, RZ, 0xc0, !PT ;  /* 0xffff000027277812 */ /* 0x000fe200078ec0ff */
[-C--:B------:R-:W-:Y:S01]  /*64d0*/  FMUL.FTZ R54, R54, R31.reuse ;  /* 0x0000001f36367220 */ /* 0x080fe20000410000 */
[----:B------:R-:W-:Y:S01]  /*64e0*/  LOP3.LUT R120, R120, 0xffff0000, RZ, 0xc0, !PT ;  /* 0xffff000078787812 */ /* 0x000fe200078ec0ff */
[----:B------:R-:W-:Y:S01]  /*64f0*/  FFMA.FTZ R28, R41, R28, -R40 ;  /* 0x0000001c291c7223 */ /* 0x000fe20000010828 */
[----:B------:R-:W-:Y:S01]  /*6500*/  LOP3.LUT R46, R115, 0xffff0000, RZ, 0xc0, !PT ;  /* 0xffff0000732e7812 */ /* 0x000fe200078ec0ff */
[----:B------:R-:W-:Y:S01]  /*6510*/  FFMA.FTZ R41, R41, R30, R52 ;  /* 0x0000001e29297223 */ /* 0x000fe20000010034 */
[C---:B------:R-:W-:Y:S01]  /*6520*/  FFMA.FTZ R30, R50.reuse, R31, -R55 ;  /* 0x0000001f321e7223 */ /* 0x040fe20000010837 */
[----:B------:R-:W-:Y:S01]  /*6530*/  FFMA.FTZ R50, R50, R53, R54 ;  /* 0x0000003532327223 */ /* 0x000fe20000010036 */
[----:B------:R-:W-:Y:S01]  /*6540*/  LOP3.LUT R35, R35, 0xffff0000, RZ, 0xc0, !PT ;  /* 0xffff000023237812 */ /* 0x000fe200078ec0ff */
[C---:B------:R-:W-:Y:S01]  /*6550*/  FMUL.FTZ R52, R39.reuse, R120 ;  /* 0x0000007827347220 */ /* 0x040fe20000410000 */
[-C--:B------:R-:W-:Y:S01]  /*6560*/  FMUL.FTZ R54, R39, R46.reuse ;  /* 0x0000002e27367220 */ /* 0x080fe20000410000 */
[----:B------:R-:W-:Y:S01]  /*6570*/  LOP3.LUT R36, R36, 0xffff0000, RZ, 0xc0, !PT ;  /* 0xffff000024247812 */ /* 0x000fe200078ec0ff */
[C---:B------:R-:W-:Y:S01]  /*6580*/  IMAD.U32 R40, R117.reuse, 0x10000, RZ ;  /* 0x0001000075287824 */ /* 0x040fe200078e00ff */
[C---:B------:R-:W-:Y:S01]  /*6590*/  LOP3.LUT R39, R122.reuse, 0xffff0000, RZ, 0xc0, !PT ;  /* 0xffff00007a277812 */ /* 0x040fe200078ec0ff */
[----:B------:R-:W-:Y:S01]  /*65a0*/  IMAD.U32 R48, R122, 0x10000, RZ ;  /* 0x000100007a307824 */ /* 0x000fe200078e00ff */
[----:B------:R-:W-:Y:S01]  /*65b0*/  LOP3.LUT R117, R117, 0xffff0000, RZ, 0xc0, !PT ;  /* 0xffff000075757812 */ /* 0x000fe200078ec0ff */
[C---:B------:R-:W-:Y:S01]  /*65c0*/  FFMA.FTZ R31, R35.reuse, R46, -R52 ;  /* 0x0000002e231f7223 */ /* 0x040fe20000010834 */
[----:B------:R-:W-:Y:S01]  /*65d0*/  LOP3.LUT R32, R32, 0xffff0000, RZ, 0xc0, !PT ;  /* 0xffff000020207812 */ /* 0x000fe200078ec0ff */
[----:B------:R-:W-:Y:S01]  /*65e0*/  FFMA.FTZ R53, R35, R120, R54 ;  /* 0x0000007823357223 */ /* 0x000fe20000010036 */
[----:B------:R-:W-:Y:S01]  /*65f0*/  FMUL.FTZ R35, R36, R39 ;  /* 0x0000002724237220 */ /* 0x000fe20000410000 */
[----:B------:R-:W-:Y:S01]  /*6600*/  FFMA.FTZ R42, R42, R43, R57 ;  /* 0x0000002b2a2a7223 */ /* 0x000fe20000010039 */
[C---:B------:R-:W-:Y:S01]  /*6610*/  FMUL.FTZ R46, R37.reuse, R48 ;  /* 0x00000030252e7220 */ /* 0x040fe20000410000 */
[-C--:B------:R-:W-:Y:S01]  /*6620*/  FMUL.FTZ R37, R37, R40.reuse ;  /* 0x0000002825257220 */ /* 0x080fe20000410000 */
        /* <DEDUP_REMOVED lines=9> */
[C---:B------:R-:W-:Y:S01]  /*66c0*/  IMAD.U32 R33, R113.reuse, 0x10000, RZ ;  /* 0x0001000071217824 */ /* 0x040fe200078e00ff */
[----:B------:R-:W-:Y:S01]  /*66d0*/  LOP3.LUT R113, R113, 0xffff0000, RZ, 0xc0, !PT ;  /* 0xffff000071717812 */ /* 0x000fe200078ec0ff */
[----:B------:R-:W-:Y:S01]  /*66e0*/  FMUL.FTZ R36, R34, R35 ;  /* 0x0000002322247220 */ /* 0x000fe20000410000 */
[----:B------:R-:W-:Y:S01]  /*66f0*/  FMUL.FTZ R40, R38, R119 ;  /* 0x0000007726287220 */ /* 0x000fe20000410000 */
        /* <DEDUP_REMOVED lines=19> */
.L_x_10170:
[----:B------:R-:W-:Y:S05]  /*6830*/  BSYNC B1 ;  /* 0x0000000000017941 */ /* 0x000fea0003800000 */
.L_x_10169:
[----:B------:R-:W-:Y:S01]  /*6840*/  ISETP.GE.AND P4, PT, R47, R106, PT ;  /* 0x0000006a2f00720c */ /* 0x000fe20003f86270 */
[----:B------:R-:W-:Y:S02]  /*6850*/  ULDC.64 UR4, c[0x0][0x208] ;  /* 0x0000820000047ab9 */ /* 0x000fe40000000a00 */
[----:B-1----:R4:W-:Y:S10]  /*6860*/  STG.E.128 desc[UR4][R44.64], R32 ;  /* 0x000000202c007986 */ /* 0x0029f4000c101d04 */
[----:B------:R-:W-:Y:S05]  /*6870*/  @P4 BRA `(.L_x_10133) ;  /* 0x0000000000ac4947 */ /* 0x000fea0003800000 */
[--C-:B------:R-:W-:Y:S01]  /*6880*/  SHF.R.S32.HI R28, RZ, 0x1f, R47.reuse ;  /* 0x0000001fff1c7819 */ /* 0x100fe2000001142f */
[----:B------:R-:W-:Y:S01]  /*6890*/  ULDC.64 UR4, c[0x0][0x208] ;  /* 0x0000820000047ab9 */ /* 0x000fe20000000a00 */
[----:B------:R-:W-:-:S04]  /*68a0*/  IADD3 R47, P4, P5, R20, R90, R47 ;  /* 0x0000005a142f7210 */ /* 0x000fc80007d9e02f */
[----:B------:R-:W-:Y:S02]  /*68b0*/  IADD3.X R28, R0, R107, R28, P4, P5 ;  /* 0x0000006b001c7210 */ /* 0x000fe400027ea41c */
[----:B------:R-:W-:-:S04]  /*68c0*/  LEA R88, P4, R47, R88, 0x1 ;  /* 0x000000582f587211 */ /* 0x000fc800078808ff */
[----:B------:R-:W-:-:S05]  /*68d0*/  LEA.HI.X R89, R47, R89, R28, 0x1, P4 ;  /* 0x000000592f597211 */ /* 0x000fca00020f0c1c */
[----:B--2---:R1:W-:Y:S01]  /*68e0*/  STG.E.128 desc[UR4][R88.64], R36 ;  /* 0x0000002458007986 */ /* 0x0043e2000c101d04 */
[----:B------:R-:W-:Y:S05]  /*68f0*/  BRA `(.L_x_10133) ;  /* 0x00000000008c7947 */ /* 0x000fea0003800000 */
.L_x_10126:
[----:B------:R-:W-:-:S04]  /*6900*/  ULOP3.LUT UR4, UR60, 0x1, URZ, 0xfc, !UPT ;  /* 0x000000013c047892 */ /* 0x000fc8000f8efc3f */
[----:B------:R-:W-:-:S06]  /*6910*/  UISETP.NE.AND UP0, UPT, UR4, 0x3, UPT ;  /* 0x000000030400788c */ /* 0x000fcc000bf05270 */
[----:B------:R-:W-:-:S13]  /*6920*/  PLOP3.LUT P3, PT, PT, PT, UP0, 0x80, 0x0 ;  /* 0x000000000000781c */ /* 0x000fda0003f6f008 */
[----:B------:R-:W-:Y:S05]  /*6930*/  @!P3 BRA `(.L_x_10171) ;  /* 0x000000000004b947 */ /* 0x000fea0003800000 */
[----:B------:R-:W-:Y:S01]  /*6940*/  BPT.TRAP 0x1 ;  /* 0x000000040000795c */ /* 0x000fe20000300000 */
.L_x_10171:
        /* <DEDUP_REMOVED lines=8> */
.L_x_10379:
[----:B------:R-:W-:Y:S05]  /*69d0*/  BSYNC B1 ;  /* 0x0000000000017941 */ /* 0x000fea0003800000 */
.L_x_10172:
[----:B------:R-:W-:-:S13]  /*69e0*/  ISETP.GE.AND P4, PT, R148, R85, PT ;  /* 0x000000559400720c */ /* 0x000fda0003f86270 */
        /* <DEDUP_REMOVED lines=20> */
.L_x_10133:
[----:B------:R-:W-:Y:S05]  /*6b30*/  BSYNC B0 ;  /* 0x0000000000007941 */ /* 0x000fea0003800000 */
.L_x_10125:
        /* <DEDUP_REMOVED lines=17> */
.L_x_10175:
[----:B------:R-:W-:Y:S05]  /*6c50*/  BSYNC B0 ;  /* 0x0000000000007941 */ /* 0x000fea0003800000 */
.L_x_10174:
[----:B------:R-:W2:Y:S01]  /*6c60*/  SYNCS.PHASECHK.TRANS64.TRYWAIT P3, [R15+URZ+0x31cb0], R86 ;  /* 0x031cb0560f0075a7 */ /* 0x000ea2000806017f */
[----:B------:R-:W-:Y:S04]  /*6c70*/  BSSY B0, `(.L_x_10176) ;  /* 0x0000002000007945 */ /* 0x000fe80003800000 */
[----:B--2---:R-:W-:Y:S05]  /*6c80*/  @!P3 BRA `(.L_x_10177) ;  /* 0x000001ac0098b947 */ /* 0x004fea0003800000 */
.L_x_10380:
[----:B------:R-:W-:Y:S05]  /*6c90*/  BSYNC B0 ;  /* 0x0000000000007941 */ /* 0x000fea0003800000 */
.L_x_10176:
[----:B------:R-:W-:Y:S01]  /*6ca0*/  ISETP.GE.AND P3, PT, R148, R85, PT ;  /* 0x000000559400720c */ /* 0x000fe20003f66270 */
[----:B------:R-:W-:-:S12]  /*6cb0*/  BSSY B0, `(.L_x_10178) ;  /* 0x0000023000007945 */ /* 0x000fd80003800000 */
[----:B------:R-:W-:Y:S05]  /*6cc0*/  @P3 BRA `(.L_x_10179) ;  /* 0x0000000000843947 */ /* 0x000fea0003800000 */
[----:B------:R-:W-:Y:S01]  /*6cd0*/  IMAD.WIDE R30, R17, 0x90, R72 ;  /* 0x00000090111e7825 */ /* 0x000fe200078e0248 */
[----:B------:R-:W-:Y:S01]  /*6ce0*/  ULDC.64 UR4, c[0x0][0x318] ;  /* 0x0000c60000047ab9 */ /* 0x000fe20000000a00 */
[----:B------:R-:W-:Y:S02]  /*6cf0*/  ULDC.64 UR6, c[0x0][0x208] ;  /* 0x0000820000067ab9 */ /* 0x000fe40000000a00 */
[----:B------:R-:W-:Y:S02]  /*6d00*/  IMAD R31, R31, UR4, RZ ;  /* 0x000000041f1f7c24 */ /* 0x000fe4000f8e02ff */
[----:B-1----:R-:W-:Y:S02]  /*6d10*/  IMAD.MOV.U32 R28, RZ, RZ, R24 ;  /* 0x000000ffff1c7224 */ /* 0x002fe400078e0018 */
[----:B------:R-:W-:Y:S02]  /*6d20*/  IMAD.MOV.U32 R29, RZ, RZ, R78 ;  /* 0x000000ffff1d7224 */ /* 0x000fe400078e004e */
[----:B------:R-:W-:-:S02]  /*6d30*/  IMAD R31, R30, UR5, R31 ;  /* 0x000000051e1f7c24 */ /* 0x000fc4000f8e021f */
        /* <DEDUP_REMOVED lines=26> */
.L_x_10179:
[----:B------:R-:W-:Y:S05]  /*6ee0*/  BSYNC B0 ;  /* 0x0000000000007941 */ /* 0x000fea0003800000 */
.L_x_10178:
        /* <DEDUP_REMOVED lines=14> */
[----:B0-----:R-:W-:-:S04]  /*6fd0*/  SEL R15, RZ, 0x1, P3 ;  /* 0x00000001ff0f7807 */ /* 0x001fc80001800000 */
[----:B----4-:R-:W-:-:S05]  /*6fe0*/  LOP3.LUT R19, R19, R15, RZ, 0x3c, !PT ;  /* 0x0000000f13137212 */ /* 0x010fca00078e3cff */
[----:B------:R2:W-:Y:S01]  /*6ff0*/  STL [R1+0x28], R19 ;  /* 0x0000281301007387 */ /* 0x0005e20000100800 */
[----:B------:R-:W-:Y:S05]  /*7000*/  @P2 BRA `(.L_x_10180) ;  /* 0xffffffb8002c2947 */ /* 0x000fea000383ffff */
[----:B--2---:R-:W0:Y:S01]  /*7010*/  S2R R19, SR_TID.X ;  /* 0x0000000000137919 */ /* 0x004e220000002100 */
[----:B------:R-:W-:Y:S02]  /*7020*/  PLOP3.LUT P0, PT, PT, PT, PT, 0x8, 0x0 ;  /* 0x000000000000781c */ /* 0x000fe40003f0e170 */
[----:B0-----:R-:W-:-:S04]  /*7030*/  SHF.R.U32.HI R19, RZ, 0x7, R19 ;  /* 0x00000007ff137819 */ /* 0x001fc80000011613 */
[----:B------:R-:W-:-:S13]  /*7040*/  ISETP.NE.AND P5, PT, R19, 0x1, PT ;  /* 0x000000011300780c */ /* 0x000fda0003fa5270 */
[----:B------:R-:W-:Y:S06]  /*7050*/  @!P5 BAR.ARV 0x9, 0x100 ;  /* 0x024400000000db1d */ /* 0x000fec0000002000 */
.L_x_10120:
[----:B------:R-:W-:Y:S02]  /*7060*/  ISETP.GE.AND P2, PT, R104, 0x1, PT ;  /* 0x000000016800780c */ /* 0x000fe40003f46270 */
[----:B------:R-:W-:Y:S02]  /*7070*/  CS2R R72, SRZ ;  /* 0x0000000000487805 */ /* 0x000fe4000001ff00 */
[----:B------:R-:W-:Y:S02]  /*7080*/  PLOP3.LUT P1, PT, PT, PT, PT, 0x80, 0x0 ;  /* 0x000000000000781c */ /* 0x000fe40003f2f070 */
[----:B------:R-:W-:Y:S02]  /*7090*/  CS2R R20, SRZ ;  /* 0x0000000000147805 */ /* 0x000fe4000001ff00 */
[----:B------:R-:W-:Y:S02]  /*70a0*/  CS2R R34, SRZ ;  /* 0x0000000000227805 */ /* 0x000fe4000001ff00 */
[----:B---3--:R-:W-:-:S02]  /*70b0*/  CS2R R30, SRZ ;  /* 0x00000000001e7805 */ /* 0x008fc4000001ff00 */
[----:B------:R-:W-:Y:S01]  /*70c0*/  CS2R R24, SRZ ;  /* 0x0000000000187805 */ /* 0x000fe2000001ff00 */
[----:B------:R-:W-:Y:S01]  /*70d0*/  IMAD.MOV.U32 R0, RZ, RZ, RZ ;  /* 0x000000ffff007224 */ /* 0x000fe200078e00ff */
        /* <DEDUP_REMOVED lines=10> */
[----:B01----:R-:W-:Y:S02]  /*7180*/  CS2R R28, SRZ ;  /* 0x00000000001c7805 */ /* 0x003fe4000001ff00 */
        /* <DEDUP_REMOVED lines=9> */
[----:B------:R-:W-:Y:S06]  /*7220*/  @P0 BRA `(.L_x_10181) ;  /* 0x00000000000c0947 */ /* 0x000fec0003800000 */
[----:B------:R-:W0:Y:S01]  /*7230*/  FENCE.VIEW.ASYNC.G ;  /* 0x00000000000073c6 */ /* 0x000e220000000100 */
[----:B------:R-:W-:Y:S05]  /*7240*/  WARPSYNC.ALL ;  /* 0x0000000000007948 */ /* 0x000fea0003800000 */
[----:B0-----:R-:W-:Y:S06]  /*7250*/  BAR.ARV 0xc, 0x1a0 ;  /* 0x0306800000007b1d */ /* 0x001fec0000002000 */
.L_x_10181:
[----:B------:R-:W-:Y:S02]  /*7260*/  IMAD.MOV.U32 R76, RZ, RZ, RZ ;  /* 0x000000ffff4c7224 */ /* 0x000fe400078e00ff */
[----:B------:R-:W-:Y:S01]  /*7270*/  IMAD.MOV.U32 R7, RZ, RZ, RZ ;  /* 0x000000ffff077224 */ /* 0x000fe200078e00ff */
[----:B------:R-:W-:Y:S06]  /*7280*/  @!P2 BRA `(.L_x_10182) ;  /* 0x000001300030a947 */ /* 0x000fec0003800000 */
[----:B------:R-:W0:Y:S01]  /*7290*/  S2R R2, SR_TID.X ;  /* 0x0000000000027919 */ /* 0x000e220000002100 */
[----:B------:R-:W-:Y:S01]  /*72a0*/  UMOV UR4, 0xffffffff ;  /* 0xffffffff00047882 */ /* 0x000fe20000000000 */
[----:B0-----:R-:W-:-:S05]  /*72b0*/  VIADD R2, R2, 0xffffff80 ;  /* 0xffffff8002027836 */ /* 0x001fca0000000000 */
[----:B------:R-:W-:-:S04]  /*72c0*/  SHF.R.S32.HI R0, RZ, 0x1f, R2 ;  /* 0x0000001fff007819 */ /* 0x000fc80000011402 */
[----:B------:R-:W-:-:S04]  /*72d0*/  LEA.HI R0, R0, R2, RZ, 0x7 ;  /* 0x0000000200007211 */ /* 0x000fc800078f38ff */
[----:B------:R-:W-:Y:S01]  /*72e0*/  SHF.R.S32.HI R13, RZ, 0x7, R0 ;  /* 0x00000007ff0d7819 */ /* 0x000fe20000011400 */
[----:B------:R-:W-:Y:S06]  /*72f0*/  BRA.DIV UR4, `(.L_x_10183) ;  /* 0x000001aa04107947 */ /* 0x000fec000b800000 */
[----:B------:R-:W0:Y:S04]  /*7300*/  SHFL.IDX PT, R0, R13, RZ, 0x1f ;  /* 0x00001fff0d007589 */ /* 0x000e2800000e0000 */
[----:B0-----:R0:W-:Y:S02]  /*7310*/  STL [R1+0x38], R0 ;  /* 0x0000380001007387 */ /* 0x0011e40000100800 */
.L_x_10383:
[----:B------:R-:W0:Y:S01]  /*7320*/  LDL R2, [R1+0x38] ;  /* 0x0000380001027983 */ /* 0x000e220000100800 */
[----:B------:R-:W-:Y:S01]  /*7330*/  BSSY B6, `(.L_x_10184) ;  /* 0x000001f000067945 */ /* 0x000fe20003800000 */
[----:B0-----:R-:W-:-:S05]  /*7340*/  IMAD.HI R0, R2, 0x55555556, RZ ;  /* 0x5555555602007827 */ /* 0x001fca00078e02ff */
[----:B------:R-:W-:-:S05]  /*7350*/  LEA.HI R0, R0, R0, RZ, 0x1 ;  /* 0x0000000000007211 */ /* 0x000fca00078f08ff */
[----:B------:R-:W-:Y:S02]  /*7360*/  IMAD R3, R0, -0x3, R2 ;  /* 0xfffffffd00037824 */ /* 0x000fe400078e0202 */
[----:B------:R-:W-:Y:S02]  /*7370*/  VIADD R2, R22, 0x24300 ;  /* 0x0002430016027836 */ /* 0x000fe40000000000 */
[C---:B------:R-:W-:Y:S02]  /*7380*/  IMAD R0, R3.reuse, 0x1000, R22 ;  /* 0x0000100003007824 */ /* 0x040fe400078e0216 */
[----:B------:R-:W-:Y:S01]  /*7390*/  IMAD R3, R3, 0x800, R2 ;  /* 0x0000080003037824 */ /* 0x000fe200078e0202 */
[----:B------:R-:W-:Y:S01]  /*73a0*/  LOP3.LUT P0, RZ, R2, 0x9f, RZ, 0xc0, !PT ;  /* 0x0000009f02ff7812 */ /* 0x000fe2000780c0ff */
        /* <DEDUP_REMOVED lines=11> */
[----:B-1----:R1:W2:Y:S01]  /*7460*/  LDC.64 R14, c[0x4][R0] ;  /* 0x01000000000e7b82 */ /* 0x0022a20000000a00 */
        /* <DEDUP_REMOVED lines=11> */
.L_x_10185:
[----:B------:R-:W-:Y:S05]  /*7520*/  BSYNC B6 ;  /* 0x0000000000067941 */ /* 0x000fea0003800000 */
.L_x_10184:
[----:B------:R-:W-:Y:S02]  /*7530*/  ULDC UR4, c[0x0][0x3d4] ;  /* 0x0000f50000047ab9 */ /* 0x000fe40000000800 */
[----:B------:R-:W-:-:S13]  /*7540*/  ISETP.LT.AND P0, PT, RZ, UR4, PT ;  /* 0x00000004ff007c0c */ /* 0x000fda000bf01270 */
[----:B------:R-:W-:Y:S05]  /*7550*/  @P0 BRA `(.L_x_10186) ;  /* 0x0000000000400947 */ /* 0x000fea0003800000 */
[----:B------:R-:W2:Y:S02]  /*7560*/  LDL R16, [R1+0x7c] ;  /* 0x00007c0001107983 */ /* 0x000ea40000100800 */
[----:B--2---:R-:W-:-:S04]  /*7570*/  LEA.HI R0, R16, R16, RZ, 0x1 ;  /* 0x0000001010007211 */ /* 0x004fc800078f08ff */
[----:B------:R-:W-:-:S05]  /*7580*/  LOP3.LUT R0, R0, 0xfffffffe, RZ, 0xc0, !PT ;  /* 0xfffffffe00007812 */ /* 0x000fca00078ec0ff */
[----:B------:R-:W-:-:S05]  /*7590*/  IMAD.IADD R0, R16, 0x1, -R0 ;  /* 0x0000000110007824 */ /* 0x000fca00078e0a00 */
[----:B0-----:R-:W-:-:S04]  /*75a0*/  SHF.L.U32 R3, R0, 0x1f, RZ ;  /* 0x0000001f00037819 */ /* 0x001fc800000006ff */
[----:B------:R0:W2:Y:S03]  /*75b0*/  SYNCS.PHASECHK.TRANS64.TRYWAIT P0, [R22+URZ+0x31c00], R3 ;  /* 0x031c0003160075a7 */ /* 0x0000a6000800017f */
[----:B--2---:R-:W-:Y:S05]  /*75c0*/  @!P0 NANOSLEEP.SYNCS 0x989680 ;  /* 0x009896800000895d */ /* 0x004fea0003900000 */
[----:B------:R-:W2:Y:S01]  /*75d0*/  @!P0 SYNCS.PHASECHK.TRANS64 P0, [R22+URZ+0x31c00], R3 ;  /* 0x031c0003160085a7 */ /* 0x000ea2000800007f */
[----:B------:R-:W-:Y:S04]  /*75e0*/  BSSY B0, `(.L_x_10187) ;  /* 0x0000006000007945 */ /* 0x000fe80003800000 */
[----:B--2---:R-:W-:Y:S05]  /*75f0*/  @P0 BRA `(.L_x_10188) ;  /* 0x0000000000100947 */ /* 0x004fea0003800000 */
.L_x_10189:
[----:B--2---:R2:W3:Y:S02]  /*7600*/  SYNCS.PHASECHK.TRANS64.TRYWAIT P0, [R22+URZ+0x31c00], R3 ;  /* 0x031c0003160075a7 */ /* 0x0044e4000800017f */
[----:B---3--:R-:W-:Y:S05]  /*7610*/  @!P0 NANOSLEEP.SYNCS 0x989680 ;  /* 0x009896800000895d */ /* 0x008fea0003900000 */
[----:B------:R-:W3:Y:S02]  /*7620*/  @!P0 SYNCS.PHASECHK.TRANS64 P0, [R22+URZ+0x31c00], R3 ;  /* 0x031c0003160085a7 */ /* 0x000ee4000800007f */
[----:B---3--:R-:W-:Y:S05]  /*7630*/  @!P0 BRA `(.L_x_10189) ;  /* 0xfffffffc00f08947 */ /* 0x008fea000383ffff */
.L_x_10188:
[----:B------:R-:W-:Y:S05]  /*7640*/  BSYNC B0 ;  /* 0x0000000000007941 */ /* 0x000fea0003800000 */
.L_x_10187:
[----:B------:R-:W-:Y:S05]  /*7650*/  BRA `(.L_x_10190) ;  /* 0x0000004000287947 */ /* 0x000fea0003800000 */
.L_x_10186:
[----:B------:R-:W-:Y:S01]  /*7660*/  ULOP3.LUT UP0, URZ, UR61, 0x1bf, URZ, 0xc0, !UPT ;  /* 0x000001bf3d3f7892 */ /* 0x000fe2000f80c03f */
[----:B-----5:R-:W-:Y:S01]  /*7670*/  SHF.R.S32.HI R0, RZ, 0x1f, R102 ;  /* 0x0000001fff007819 */ /* 0x020fe20000011466 */
[----:B------:R-:W-:Y:S01]  /*7680*/  ULDC.64 UR4, c[0x0][0x3d8] ;  /* 0x0000f60000047ab9 */ /* 0x000fe20000000a00 */
[----:B------:R-:W-:Y:S01]  /*7690*/  ULDC.64 UR6, c[0x0][0x3e8] ;  /* 0x0000fa0000067ab9 */ /* 0x000fe20000000a00 */
[----:B------:R-:W-:Y:S01]  /*76a0*/  IMAD.WIDE.U32 R40, R102, UR4, RZ ;  /* 0x0000000466287c25 */ /* 0x000fe2000f8e00ff */
[----:B------:R-:W-:Y:S02]  /*76b0*/  SHF.R.S32.HI R51, RZ, 0x1f, R144 ;  /* 0x0000001fff337819 */ /* 0x000fe40000011490 */
[----:B------:R-:W-:Y:S01]  /*76c0*/  PLOP3.LUT P0, PT, PT, PT, UP0, 0x80, 0x0 ;  /* 0x000000000000781c */ /* 0x000fe20003f0f008 */
[C---:B0-----:R-:W-:Y:S01]  /*76d0*/  IMAD R3, R0.reuse, UR4, RZ ;  /* 0x0000000400037c24 */ /* 0x041fe2000f8e02ff */
[----:B------:R-:W-:Y:S01]  /*76e0*/  SHF.R.S32.HI R50, RZ, 0x1f, R147 ;  /* 0x0000001fff327819 */ /* 0x000fe20000011493 */
[----:B------:R-:W-:-:S02]  /*76f0*/  IMAD R5, R0, UR6, RZ ;  /* 0x0000000600057c24 */ /* 0x000fc4000f8e02ff */
[C---:B------:R-:W-:Y:S02]  /*7700*/  IMAD R3, R102.reuse, UR5, R3 ;  /* 0x0000000566037c24 */ /* 0x040fe4000f8e0203 */
[C---:B------:R-:W-:Y:S02]  /*7710*/  IMAD R5, R102.reuse, UR7, R5 ;  /* 0x0000000766057c24 */ /* 0x040fe4000f8e0205 */
[----:B------:R-:W-:-:S04]  /*7720*/  IMAD.WIDE.U32 R102, R102, UR6, RZ ;  /* 0x0000000666667c25 */ /* 0x000fc8000f8e00ff */
[----:B------:R-:W-:Y:S02]  /*7730*/  IMAD.IADD R47, R3, 0x1, R41 ;  /* 0x00000001032f7824 */ /* 0x000fe400078e0229 */
[----:B------:R-:W-:Y:S01]  /*7740*/  IMAD.IADD R45, R5, 0x1, R103 ;  /* 0x00000001052d7824 */ /* 0x000fe200078e0267 */
        /* <DEDUP_REMOVED lines=17> */
.L_x_10191:
[----:B------:R-:W2:Y:S01]  /*7860*/  LDL R46, [R1+0x44] ;  /* 0x00004400012e7983 */ /* 0x000ea20000100800 */
[----:B------:R-:W0:Y:S01]  /*7870*/  LDC.64 R10, c[0x0][0x3d8] ;  /* 0x0000f600ff0a7b82 */ /* 0x000e220000000a00 */
[----:B------:R-:W-:Y:S02]  /*7880*/  ULDC.U8 UR4, c[0x0][0x3f0] ;  /* 0x0000fc0000047ab9 */ /* 0x000fe40000000000 */
[----:B------:R-:W3:Y:S05]  /*7890*/  LDL R16, [R1+0x50] ;  /* 0x0000500001107983 */ /* 0x000eea0000100800 */
[----:B------:R-:W4:Y:S01]  /*78a0*/  LDC.64 R12, c[0x0][0x3e8] ;  /* 0x0000fa00ff0c7b82 */ /* 0x000f220000000a00 */
[----:B------:R-:W-:Y:S01]  /*78b0*/  ISETP.NE.AND P0, PT, RZ, UR4, PT ;  /* 0x00000004ff007c0c */ /* 0x000fe2000bf05270 */
[----:B------:R-:W-:Y:S01]  /*78c0*/  BSSY B0, `(.L_x_10192) ;  /* 0x00003db000007945 */ /* 0x000fe20003800000 */
[----:B--2---:R-:W-:Y:S01]  /*78d0*/  SHF.R.S32.HI R3, RZ, 0x1f, R46 ;  /* 0x0000001fff037819 */ /* 0x004fe2000001142e */
[----:B0-----:R-:W-:-:S04]  /*78e0*/  IMAD.WIDE.U32 R42, R46, R10, RZ ;  /* 0x0000000a2e2a7225 */ /* 0x001fc800078e00ff */
[C---:B------:R-:W-:Y:S02]  /*78f0*/  IMAD R4, R3.reuse, R10, RZ ;  /* 0x0000000a03047224 */ /* 0x040fe400078e02ff */
[-C--:B----4-:R-:W-:Y:S02]  /*7900*/  IMAD R6, R3, R12.reuse, RZ ;  /* 0x0000000c03067224 */ /* 0x090fe400078e02ff */
[C---:B---3--:R-:W-:Y:S02]  /*7910*/  IMAD R0, R46.reuse, -0xc0, R16 ;  /* 0xffffff402e007824 */ /* 0x048fe400078e0210 */
[----:B-1----:R-:W-:-:S04]  /*7920*/  IMAD.WIDE.U32 R14, R46, R12, RZ ;  /* 0x0000000c2e0e7225 */ /* 0x002fc800078e00ff */
        /* <DEDUP_REMOVED lines=27> */
[-C--:B------:R-:W-:Y:S01]  /*7ae0*/  IMAD R3, R48, R10.reuse, RZ ;  /* 0x0000000a30037224 */ /* 0x080fe200078e02ff */
[----:B------:R-:W-:Y:S01]  /*7af0*/  ULDC.64 UR6, c[0x0][0x3c8] ;  /* 0x0000f20000067ab9 */ /* 0x000fe20000000a00 */
[--C-:B------:R-:W-:Y:S01]  /*7b00*/  IMAD.WIDE.U32 R6, R148, R10, R4.reuse ;  /* 0x0000000a94067225 */ /* 0x100fe200078e0004 */
[----:B------:R-:W-:Y:S01]  /*7b10*/  ULDC.64 UR8, c[0x0][0x3e0] ;  /* 0x0000f80000087ab9 */ /* 0x000fe20000000a00 */
[----:B------:R-:W-:Y:S02]  /*7b20*/  CS2R R36, SRZ ;  /* 0x0000000000247805 */ /* 0x000fe4000001ff00 */
[----:B------:R-:W-:Y:S01]  /*7b30*/  CS2R R38, SRZ ;  /* 0x0000000000267805 */ /* 0x000fe2000001ff00 */
[-C--:B------:R-:W-:Y:S01]  /*7b40*/  IMAD R15, R48, R12.reuse, RZ ;  /* 0x0000000c300f7224 */ /* 0x080fe200078e02ff */
[----:B------:R-:W-:Y:S01]  /*7b50*/  ULDC.64 UR10, c[0x0][0x208] ;  /* 0x00008200000a7ab9 */ /* 0x000fe20000000a00 */
[----:B------:R-:W-:Y:S01]  /*7b60*/  IMAD.WIDE.U32 R8, R148, R12, R4 ;  /* 0x0000000c94087225 */ /* 0x000fe200078e0004 */
[----:B------:R-:W-:-:S03]  /*7b70*/  IADD3 R4, P1, R6, R40, RZ ;  /* 0x0000002806047210 */ /* 0x000fc60007f3e0ff */
[----:B------:R-:W-:Y:S01]  /*7b80*/  IMAD R3, R148, R11, R3 ;  /* 0x0000000b94037224 */ /* 0x000fe200078e0203 */
        /* <DEDUP_REMOVED lines=46> */
.L_x_10195:
[----:B------:R-:W-:Y:S05]  /*7e70*/  BSYNC B1 ;  /* 0x0000000000017941 */ /* 0x000fea0003800000 */
.L_x_10194:
        /* <DEDUP_REMOVED lines=39> */
.L_x_10386:
[----:B------:R-:W-:Y:S01]  /*80f0*/  UMOV UR4, 0xffffffff ;  /* 0xffffffff00047882 */ /* 0x000fe20000000000 */
[----:B------:R-:W-:Y:S02]  /*8100*/  LOP3.LUT R5, R5, 0xfffffffe, RZ, 0xc0, !PT ;  /* 0xfffffffe05057812 */ /* 0x000fe400078ec0ff */
[----:B------:R-:W-:Y:S05]  /*8110*/  BRA.DIV UR4, `(.L_x_10197) ;  /* 0x0000019a04d47947 */ /* 0x000fea000b800000 */
.L_x_10389:
[----:B------:R-:W-:Y:S01]  /*8120*/  UMOV UR4, 0xffffffff ;  /* 0xffffffff00047882 */ /* 0x000fe20000000000 */
[----:B------:R-:W-:Y:S02]  /*8130*/  IMAD.IADD R5, R42, 0x1, -R5 ;  /* 0x000000012a057824 */ /* 0x000fe400078e0a05 */
[----:B------:R-:W-:Y:S05]  /*8140*/  BRA.DIV UR4, `(.L_x_10198) ;  /* 0x0000019a04f07947 */ /* 0x000fea000b800000 */
.L_x_10392:
[----:B------:R-:W-:Y:S01]  /*8150*/  UMOV UR4, 0xffffffff ;  /* 0xffffffff00047882 */ /* 0x000fe20000000000 */
[----:B------:R-:W-:Y:S02]  /*8160*/  SHF.L.U32 R3, R5, 0x1f, RZ ;  /* 0x0000001f05037819 */ /* 0x000fe400000006ff */
[----:B------:R-:W-:Y:S05]  /*8170*/  BRA.DIV UR4, `(.L_x_10199) ;  /* 0x0000019e040c7947 */ /* 0x000fea000b800000 */
.L_x_10395:
        /* <DEDUP_REMOVED lines=36> */
.L_x_10396:
[----:B------:R-:W-:Y:S05]  /*83c0*/  BSYNC B1 ;  /* 0x0000000000017941 */ /* 0x000fea0003800000 */
.L_x_10200:
        /* <DEDUP_REMOVED lines=26> */
[----:B------:R-:W-:Y:S02]  /*8570*/  SHF.R.U64 R55, R38, 0x10, R39 ;  /* 0x0000001026377819 */ /* 0x000fe40000001227 */
[----:B------:R-:W-:Y:S01]  /*8580*/  PRMT R53, R57, 0x5410, R53 ;  /* 0x0000541039357816 */ /* 0x000fe20000000035 */
[----:B------:R-:W-:Y:S01]  /*8590*/  IMAD.U32 R57, R56, 0x10000, RZ ;  /* 0x0001000038397824 */ /* 0x000fe200078e00ff */
[----:B------:R-:W-:-:S02]  /*85a0*/  SHF.R.U64 R52, R36, 0x10, R37 ;  /* 0x0000001024347819 */ /* 0x000fc40000001225 */
[----:B------:R-:W-:Y:S01]  /*85b0*/  PRMT R55, R54, 0x5410, R55 ;  /* 0x0000541036377816 */ /* 0x000fe20000000037 */
[C---:B------:R-:W-:Y:S01]  /*85c0*/  IMAD.U32 R54, R53.reuse, 0x10000, RZ ;  /* 0x0001000035367824 */ /* 0x040fe200078e00ff */
[----:B------:R-:W-:Y:S02]  /*85d0*/  LOP3.LUT R56, R56, 0xffff0000, RZ, 0xc0, !PT ;  /* 0xffff000038387812 */ /* 0x000fe400078ec0ff */
        /* <DEDUP_REMOVED lines=35> */
.L_x_10204:
[----:B------:R-:W-:Y:S05]  /*8810*/  BSYNC B1 ;  /* 0x0000000000017941 */ /* 0x000fea0003800000 */
.L_x_10203:
        /* <DEDUP_REMOVED lines=49> */
.L_x_10206:
[----:B------:R-:W-:Y:S05]  /*8b30*/  BSYNC B1 ;  /* 0x0000000000017941 */ /* 0x000fea0003800000 */
.L_x_10205:
        /* <DEDUP_REMOVED lines=48> */
.L_x_10208:
[----:B------:R-:W-:Y:S05]  /*8e40*/  BSYNC B1 ;  /* 0x0000000000017941 */ /* 0x000fea0003800000 */
.L_x_10207:
        /* <DEDUP_REMOVED lines=48> */
.L_x_10210:
[----:B------:R-:W-:Y:S05]  /*9150*/  BSYNC B1 ;  /* 0x0000000000017941 */ /* 0x000fea0003800000 */
.L_x_10209:
        /* <DEDUP_REMOVED lines=48> */
.L_x_10212:
[----:B------:R-:W-:Y:S05]  /*9460*/  BSYNC B1 ;  /* 0x0000000000017941 */ /* 0x000fea0003800000 */
.L_x_10211:
        /* <DEDUP_REMOVED lines=48> */
.L_x_10193:
        /* <DEDUP_REMOVED lines=24> */
[----:B------:R-:W-:Y:S01]  /*98f0*/  SHF.R.S32.HI R9, RZ, 0x1f, R148 ;  /* 0x0000001fff097819 */ /* 0x000fe20000011494 */
[----:B------:R-:W-:Y:S01]  /*9900*/  IMAD.MOV.U32 R4, RZ, RZ, R147 ;  /* 0x000000ffff047224 */ /* 0x000fe200078e0093 */
[----:B------:R-:W-:Y:S01]  /*9910*/  ULDC.64 UR4, c[0x0][0x3c8] ;  /* 0x0000f20000047ab9 */ /* 0x000fe20000000a00 */
[----:B------:R-:W-:Y:S01]  /*9920*/  IMAD.MOV.U32 R5, RZ, RZ, R50 ;  /* 0x000000ffff057224 */ /* 0x000fe200078e0032 */
[----:B------:R-:W-:Y:S01]  /*9930*/  ULDC.64 UR6, c[0x0][0x3e0] ;  /* 0x0000f80000067ab9 */ /* 0x000fe20000000a00 */
[-C--:B------:R-:W-:Y:S01]  /*9940*/  IMAD R8, R9, R10.reuse, RZ ;  /* 0x0000000a09087224 */ /* 0x080fe200078e02ff */
[----:B------:R-:W-:Y:S01]  /*9950*/  CS2R R28, SRZ ;  /* 0x00000000001c7805 */ /* 0x000fe2000001ff00 */
[----:B------:R-:W-:Y:S01]  /*9960*/  IMAD.WIDE.U32 R6, R148, R10, R4 ;  /* 0x0000000a94067225 */ /* 0x000fe200078e0004 */
[----:B------:R-:W-:Y:S02]  /*9970*/  CS2R R30, SRZ ;  /* 0x00000000001e7805 */ /* 0x000fe4000001ff00 */
[----:B------:R-:W-:-:S02]  /*9980*/  CS2R R32, SRZ ;  /* 0x0000000000207805 */ /* 0x000fc4000001ff00 */
[----:B------:R-:W-:Y:S01]  /*9990*/  CS2R R34, SRZ ;  /* 0x0000000000227805 */ /* 0x000fe2000001ff00 */
[----:B------:R-:W-:Y:S01]  /*99a0*/  IMAD R9, R9, R12, RZ ;  /* 0x0000000c09097224 */ /* 0x000fe200078e02ff */
[----:B------:R-:W-:Y:S01]  /*99b0*/  IADD3 R40, P2, R6, R40, RZ ;  /* 0x0000002806287210 */ /* 0x000fe20007f5e0ff */
[C---:B------:R-:W-:Y:S01]  /*99c0*/  IMAD.WIDE.U32 R4, R148.reuse, R12, R4 ;  /* 0x0000000c94047225 */ /* 0x040fe200078e0004 */
[----:B------:R-:W-:Y:S02]  /*99d0*/  CS2R R36, SRZ ;  /* 0x0000000000247805 */ /* 0x000fe4000001ff00 */
[----:B------:R-:W-:Y:S02]  /*99e0*/  CS2R R38, SRZ ;  /* 0x0000000000267805 */ /* 0x000fe4000001ff00 */
[----:B------:R-:W-:Y:S01]  /*99f0*/  CS2R R16, SRZ ;  /* 0x0000000000107805 */ /* 0x000fe2000001ff00 */
[----:B------:R-:W-:Y:S01]  /*9a00*/  IMAD R6, R148, R11, R8 ;  /* 0x0000000b94067224 */ /* 0x000fe200078e0208 */
        /* <DEDUP_REMOVED lines=9> */
[----:B------:R-:W-:Y:S01]  /*9aa0*/  IMAD.WIDE.U32 R42, R42, 0xc0, R40 ;  /* 0x000000c02a2a7825 */ /* 0x000fe200078e0028 */
[----:B------:R-:W-:Y:S01]  /*9ab0*/  CS2R R26, SRZ ;  /* 0x00000000001a7805 */ /* 0x000fe2000001ff00 */
[----:B------:R-:W-:-:S02]  /*9ac0*/  ULDC.64 UR8, c[0x0][0x208] ;  /* 0x0000820000087ab9 */ /* 0x000fc40000000a00 */
[----:B------:R-:W-:Y:S01]  /*9ad0*/  IMAD.WIDE.U32 R14, R14, 0xc0, R102 ;  /* 0x000000c00e0e7825 */ /* 0x000fe200078e0066 */
[----:B------:R-:W-:Y:S01]  /*9ae0*/  LEA R8, P2, R42, UR4, 0x1 ;  /* 0x000000042a087c11 */ /* 0x000fe2000f8408ff */
[----:B------:R-:W-:Y:S02]  /*9af0*/  ULDC UR4, c[0x0][0x3d4] ;  /* 0x0000f50000047ab9 */ /* 0x000fe40000000800 */
[----:B------:R-:W-:Y:S01]  /*9b00*/  IMAD.IADD R7, R7, 0x1, R43 ;  /* 0x0000000107077824 */ /* 0x000fe200078e022b */
[----:B------:R-:W-:Y:S01]  /*9b10*/  LEA R20, P3, R14, UR6, 0x1 ;  /* 0x000000060e147c11 */ /* 0x000fe2000f8608ff */
[----:B------:R-:W-:Y:S02]  /*9b20*/  IMAD.IADD R5, R5, 0x1, R15 ;  /* 0x0000000105057824 */ /* 0x000fe400078e020f */
[----:B------:R-:W-:Y:S01]  /*9b30*/  VIADD R52, R147, 0x20 ;  /* 0x0000002093347836 */ /* 0x000fe20000000000 */
[----:B------:R-:W-:Y:S02]  /*9b40*/  LEA.HI.X R9, R42, UR5, R7, 0x1, P2 ;  /* 0x000000052a097c11 */ /* 0x000fe400090f0c07 */
[----:B------:R-:W-:-:S02]  /*9b50*/  CS2R R6, SRZ ;  /* 0x0000000000067805 */ /* 0x000fc4000001ff00 */
[----:B------:R-:W-:Y:S02]  /*9b60*/  LEA.HI.X R21, R14, UR7, R5, 0x1, P3 ;  /* 0x000000070e157c11 */ /* 0x000fe400098f0c05 */
[----:B------:R-:W-:Y:S02]  /*9b70*/  CS2R R4, SRZ ;  /* 0x0000000000047805 */ /* 0x000fe4000001ff00 */
[----:B------:R-:W-:Y:S02]  /*9b80*/  ISETP.GE.AND P2, PT, R147, UR4, PT ;  /* 0x0000000493007c0c */ /* 0x000fe4000bf46270 */
[----:B------:R-:W-:Y:S02]  /*9b90*/  ISETP.GE.AND P3, PT, R53, UR4, PT ;  /* 0x0000000435007c0c */ /* 0x000fe4000bf66270 */
[----:B------:R-:W-:-:S09]  /*9ba0*/  ISETP.GE.AND P4, PT, R52, UR4, PT ;  /* 0x0000000434007c0c */ /* 0x000fd2000bf86270 */
[----:B------:R0:W5:Y:S04]  /*9bb0*/  @!P2 LDG.E.128 R28, desc[UR8][R8.64] ;  /* 0x00000008081ca981 */ /* 0x000168000c1e1d00 */
[----:B------:R0:W5:Y:S04]  /*9bc0*/  @!P3 LDG.E.128 R32, desc[UR8][R8.64+0x20] ;  /* 0x000020080820b981 */ /* 0x000168000c1e1d00 */
[----:B------:R0:W5:Y:S04]  /*9bd0*/  @!P4 LDG.E.128 R36, desc[UR8][R8.64+0x40] ;  /* 0x000040080824c981 */ /* 0x000168000c1e1d00 */
[----:B------:R0:W5:Y:S04]  /*9be0*/  @!P2 LDG.E.128 R4, desc[UR8][R20.64] ;  /* 0x000000081404a981 */ /* 0x000168000c1e1d00 */
[----:B------:R0:W5:Y:S04]  /*9bf0*/  @!P3 LDG.E.128 R16, desc[UR8][R20.64+0x20] ;  /* 0x000020081410b981 */ /* 0x000168000c1e1d00 */
[----:B------:R0:W5:Y:S02]  /*9c00*/  @!P4 LDG.E.128 R24, desc[UR8][R20.64+0x40] ;  /* 0x000040081418c981 */ /* 0x000164000c1e1d00 */
.L_x_10214:
[----:B------:R-:W-:Y:S05]  /*9c10*/  BSYNC B1 ;  /* 0x0000000000017941 */ /* 0x000fea0003800000 */
.L_x_10213:
[----:B0-----:R-:W2:Y:S01]  /*9c20*/  LDL R20, [R1+0x7c] ;  /* 0x00007c0001147983 */ /* 0x001ea20000100800 */
[----:B------:R-:W-:Y:S01]  /*9c30*/  @P1 SHF.R.U32.HI R3, RZ, R51, R48 ;  /* 0x00000033ff031219 */ /* 0x000fe20000011630 */
[----:B-----5:R-:W-:Y:S01]  /*9c40*/  IMAD.MOV.U32 R0, RZ, RZ, R4 ;  /* 0x000000ffff007224 */ /* 0x020fe200078e0004 */
[----:B------:R-:W-:Y:S01]  /*9c50*/  ULDC.64 UR4, c[0x0][0x3c8] ;  /* 0x0000f20000047ab9 */ /* 0x000fe20000000a00 */
[----:B------:R-:W-:Y:S01]  /*9c60*/  IMAD.MOV.U32 R8, RZ, RZ, R5 ;  /* 0x000000ffff087224 */ /* 0x000fe200078e0005 */
[----:B------:R-:W-:Y:S01]  /*9c70*/  SHF.R.S32.HI R9, RZ, 0x1f, R3 ;  /* 0x0000001fff097819 */ /* 0x000fe20000011403 */
[-C--:B------:R-:W-:Y:S01]  /*9c80*/  IMAD.WIDE.U32 R46, R3, R10.reuse, R46 ;  /* 0x0000000a032e7225 */ /* 0x080fe200078e002e */
[----:B------:R-:W-:Y:S01]  /*9c90*/  PRMT R21, R21, 0x5410, R0 ;  /* 0x0000541015157816 */ /* 0x000fe20000000000 */
[----:B------:R-:W-:Y:S01]  /*9ca0*/  ULDC.64 UR6, c[0x0][0x3e0] ;  /* 0x0000f80000067ab9 */ /* 0x000fe20000000a00 */
[----:B------:R-:W-:Y:S01]  /*9cb0*/  PRMT R40, R40, 0x5410, R8 ;  /* 0x0000541028287816 */ /* 0x000fe20000000008 */
[----:B------:R-:W-:-:S02]  /*9cc0*/  IMAD R0, R9, R10, RZ ;  /* 0x0000000a09007224 */ /* 0x000fc400078e02ff */
[-C--:B------:R-:W-:Y:S02]  /*9cd0*/  IMAD R8, R9, R12.reuse, RZ ;  /* 0x0000000c09087224 */ /* 0x080fe400078e02ff */
        /* <DEDUP_REMOVED lines=20> */
.L_x_10399:
[----:B------:R-:W-:Y:S01]  /*9e20*/  UMOV UR4, 0xffffffff ;  /* 0xffffffff00047882 */ /* 0x000fe20000000000 */
[----:B------:R-:W-:Y:S02]  /*9e30*/  LOP3.LUT R9, R9, 0xfffffffe, RZ, 0xc0, !PT ;  /* 0xfffffffe09097812 */ /* 0x000fe400078ec0ff */
[----:B------:R-:W-:Y:S05]  /*9e40*/  BRA.DIV UR4, `(.L_x_10216) ;  /* 0x0000018204387947 */ /* 0x000fea000b800000 */
.L_x_10402:
[----:B------:R-:W-:Y:S01]  /*9e50*/  UMOV UR4, 0xffffffff ;  /* 0xffffffff00047882 */ /* 0x000fe20000000000 */
[----:B------:R-:W-:Y:S02]  /*9e60*/  IMAD.IADD R9, R20, 0x1, -R9 ;  /* 0x0000000114097824 */ /* 0x000fe400078e0a09 */
[----:B------:R-:W-:Y:S05]  /*9e70*/  BRA.DIV UR4, `(.L_x_10217) ;  /* 0x0000018204547947 */ /* 0x000fea000b800000 */
.L_x_10405:
[----:B------:R-:W-:Y:S01]  /*9e80*/  UMOV UR4, 0xffffffff ;  /* 0xffffffff00047882 */ /* 0x000fe20000000000 */
[----:B------:R-:W-:Y:S02]  /*9e90*/  SHF.L.U32 R3, R9, 0x1f, RZ ;  /* 0x0000001f09037819 */ /* 0x000fe400000006ff */
[----:B------:R-:W-:Y:S05]  /*9ea0*/  BRA.DIV UR4, `(.L_x_10218) ;  /* 0x0000018204707947 */ /* 0x000fea000b800000 */
.L_x_10408:
        /* <DEDUP_REMOVED lines=37> */
.L_x_10409:
[----:B------:R-:W-:Y:S05]  /*a100*/  BSYNC B1 ;  /* 0x0000000000017941 */ /* 0x000fea0003800000 */
.L_x_10219:
[----:B------:R-:W-:Y:S02]  /*a110*/  PRMT R45, R0, 0x7610, R45 ;  /* 0x00007610002d7816 */ /* 0x000fe4000000002d */
[----:B------:R-:W-:Y:S01]  /*a120*/  PRMT R46, R8, 0x7610, R46 ;  /* 0x00007610082e7816 */ /* 0x000fe2000000002e */
[----:B------:R-:W-:Y:S06]  /*a130*/  @P0 BRA `(.L_x_10202) ;  /* 0x00000014004c0947 */ /* 0x000fec0003800000 */
[----:B------:R1:W5:Y:S01]  /*a140*/  LDL R72, [R1+0x2c] ;  /* 0x00002c0001487983 */ /* 0x0003620000100800 */
[----:B------:R-:W2:Y:S03]  /*a150*/  LDC R0, c[0x0][0x3d4] ;  /* 0x0000f500ff007b82 */ /* 0x000ea60000000800 */
        /* <DEDUP_REMOVED lines=9> */
[----:B------:R-:W1:Y:S01]  /*a1f0*/  S2R R9, SR_TID.X ;  /* 0x0000000000097919 */ /* 0x000e620000002100 */
[----:B------:R-:W-:Y:S02]  /*a200*/  SHF.R.U64 R60, R4, 0x10, R5 ;  /* 0x00000010043c7819 */ /* 0x000fe40000001205 */
[----:B------:R-:W-:Y:S02]  /*a210*/  SHF.R.U64 R55, R28, 0x10, R29 ;  /* 0x000000101c377819 */ /* 0x000fe4000000121d */
[----:B------:R-:W-:Y:S02]  /*a220*/  SHF.R.U32.HI R62, RZ, 0x10, R5 ;  /* 0x00000010ff3e7819 */ /* 0x000fe40000011605 */
[----:B------:R-:W-:Y:S02]  /*a230*/  PRMT R60, R21, 0x5432, R60 ;  /* 0x00005432153c7816 */ /* 0x000fe4000000003c */
[--C-:B------:R-:W-:Y:S02]  /*a240*/  SHF.R.U64 R64, R6, 0x10, R7.reuse ;  /* 0x0000001006407819 */ /* 0x100fe40000001207 */
[----:B------:R-:W-:-:S02]  /*a250*/  SHF.R.U32.HI R65, RZ, 0x10, R7 ;  /* 0x00000010ff417819 */ /* 0x000fc40000011607 */
[----:B------:R-:W-:Y:S01]  /*a260*/  PRMT R55, R61, 0x5410, R55 ;  /* 0x000054103d377816 */ /* 0x000fe20000000037 */
[----:B------:R-:W-:Y:S01]  /*a270*/  IMAD.U32 R61, R60, 0x10000, RZ ;  /* 0x000100003c3d7824 */ /* 0x000fe200078e00ff */
[----:B------:R-:W-:Y:S02]  /*a280*/  SHF.R.U32.HI R57, RZ, 0x10, R29 ;  /* 0x00000010ff397819 */ /* 0x000fe4000001161d */
[----:B------:R-:W-:Y:S02]  /*a290*/  PRMT R62, R40, 0x5432, R62 ;  /* 0x00005432283e7816 */ /* 0x000fe4000000003e */
[----:B------:R-:W-:Y:S01]  /*a2a0*/  PRMT R65, R56, 0x5410, R65 ;  /* 0x0000541038417816 */ /* 0x000fe20000000041 */
[----:B------:R-:W-:Y:S01]  /*a2b0*/  IMAD.U32 R56, R55, 0x10000, RZ ;  /* 0x0001000037387824 */ /* 0x000fe200078e00ff */
[----:B------:R-:W-:Y:S02]  /*a2c0*/  SHF.R.U32.HI R59, RZ, 0x10, R31 ;  /* 0x00000010ff3b7819 */ /* 0x000fe4000001161f */
[----:B------:R-:W-:Y:S01]  /*a2d0*/  PRMT R57, R63, 0x5410, R57 ;  /* 0x000054103f397816 */ /* 0x000fe20000000039 */
[----:B------:R-:W-:Y:S01]  /*a2e0*/  IMAD.U32 R63, R62, 0x10000, RZ ;  /* 0x000100003e3f7824 */ /* 0x000fe200078e00ff */
[----:B------:R-:W-:-:S02]  /*a2f0*/  PRMT R59, R66, 0x5410, R59 ;  /* 0x00005410423b7816 */ /* 0x000fc4000000003b */
[----:B------:R-:W-:Y:S02]  /*a300*/  SHF.R.U64 R58, R30, 0x10, R31 ;  /* 0x000000101e3a7819 */ /* 0x000fe4000000121f */
[----:B------:R-:W-:Y:S02]  /*a310*/  LOP3.LUT R60, R60, 0xffff0000, RZ, 0xc0, !PT ;  /* 0xffff00003c3c7812 */ /* 0x000fe400078ec0ff */
[----:B------:R-:W-:Y:S01]  /*a320*/  LOP3.LUT R55, R55, 0xffff0000, RZ, 0xc0, !PT ;  /* 0xffff000037377812 */ /* 0x000fe200078ec0ff */
[----:B-1----:R-:W-:Y:S01]  /*a330*/  VIADD R9, R9, 0xffffff80 ;  /* 0xffffff8009097836 */ /* 0x002fe20000000000 */
[----:B------:R-:W-:Y:S02]  /*a340*/  PRMT R64, R41, 0x5432, R64 ;  /* 0x0000543229407816 */ /* 0x000fe40000000040 */
[----:B------:R-:W-:Y:S02]  /*a350*/  PRMT R58, R42, 0x5432, R58 ;  /* 0x000054322a3a7816 */ /* 0x000fe4000000003a */
[----:B0-----:R-:W-:-:S02]  /*a360*/  LEA.HI R3, R9, R9, RZ, 0x1 ;  /* 0x0000000909037211 */ /* 0x001fc400078f08ff */
[----:B------:R-:W-:Y:S02]  /*a370*/  LOP3.LUT R62, R62, 0xffff0000, RZ, 0xc0, !PT ;  /* 0xffff00003e3e7812 */ /* 0x000fe400078ec0ff */
[----:B------:R-:W-:-:S05]  /*a380*/  LOP3.LUT R3, R3, 0xfffffffe, RZ, 0xc0, !PT ;  /* 0xfffffffe03037812 */ /* 0x000fca00078ec0ff */
[----:B------:R-:W-:Y:S01]  /*a390*/  IMAD.IADD R3, R9, 0x1, -R3 ;  /* 0x0000000109037824 */ /* 0x000fe200078e0a03 */
[----:B-----5:R-:W-:-:S04]  /*a3a0*/  LOP3.LUT R9, R72, 0x18, R147, 0xf8, !PT ;  /* 0x0000001848097812 */ /* 0x020fc800078ef893 */
[----:B------:R-:W-:Y:S02]  /*a3b0*/  LEA.HI R3, R0, R3, RZ, 0x1d ;  /* 0x0000000300037211 */ /* 0x000fe400078fe8ff */
[----:B------:R-:W-:Y:S02]  /*a3c0*/  LOP3.LUT R9, R9, R68, RZ, 0x3c, !PT ;  /* 0x0000004409097212 */ /* 0x000fe400078e3cff */
[----:B------:R-:W-:-:S03]  /*a3d0*/  SHF.R.S32.HI R8, RZ, 0x1f, R3 ;  /* 0x0000001fff087819 */ /* 0x000fc60000011403 */
[----:B------:R-:W-:Y:S01]  /*a3e0*/  IMAD.IADD R10, R70, 0x1, R9 ;  /* 0x00000001460a7824 */ /* 0x000fe200078e0209 */
[----:B------:R-:W-:Y:S01]  /*a3f0*/  LEA.HI R8, R8, R3, RZ, 0x2 ;  /* 0x0000000308087211 */ /* 0x000fe200078f10ff */
[----:B------:R-:W-:-:S03]  /*a400*/  IMAD.SHL.U32 R3, R3, 0x8, RZ ;  /* 0x0000000803037824 */ /* 0x000fc600078e00ff */
[----:B------:R-:W-:Y:S02]  /*a410*/  SHF.R.S32.HI R9, RZ, 0x2, R8 ;  /* 0x00000002ff097819 */ /* 0x000fe40000011408 */
[----:B------:R-:W-:Y:S02]  /*a420*/  LOP3.LUT R8, R72, 0x18, R3, 0xf8, !PT ;  /* 0x0000001848087812 */ /* 0x000fe400078ef803 */
[----:B------:R-:W-:Y:S01]  /*a430*/  LEA R3, R10, UR61, 0x1 ;  /* 0x0000003d0a037c11 */ /* 0x000fe2000f8e08ff */
[----:B------:R-:W-:Y:S01]  /*a440*/  IMAD R9, R9, 0x1800, R70 ;  /* 0x0000180009097824 */ /* 0x000fe200078e0246 */
[----:B------:R-:W-:-:S05]  /*a450*/  LOP3.LUT R8, R8, R68, RZ, 0x3c, !PT ;  /* 0x0000004408087212 */ /* 0x000fca00078e3cff */
[----:B------:R-:W-:Y:S02]  /*a460*/  IMAD.IADD R13, R9, 0x1, R8 ;  /* 0x00000001090d7824 */ /* 0x000fe400078e0208 */
[----:B------:R-:W0:Y:S02]  /*a470*/  LDS.128 R8, [R3] ;  /* 0x0000000003087984 */ /* 0x000e240000000c00 */
        /* <DEDUP_REMOVED lines=70> */
.L_x_10222:
[----:B------:R-:W-:Y:S05]  /*a8e0*/  BSYNC B1 ;  /* 0x0000000000017941 */ /* 0x000fea0003800000 */
.L_x_10221:
[----:B------:R-:W-:Y:S04]  /*a8f0*/  BSSY B1, `(.L_x_10223) ;  /* 0x000006c000017945 */ /* 0x000fe80003800000 */
[----:B------:R-:W-:Y:S05]  /*a900*/  @P1 BRA `(.L_x_10224) ;  /* 0x0000000400a81947 */ /* 0x000fea0003800000 */
[----:B------:R-:W2:Y:S01]  /*a910*/  LDL R55, [R1+0x8c] ;  /* 0x00008c0001377983 */ /* 0x000ea20000100800 */
[----:B01----:R-:W-:Y:S02]  /*a920*/  SHF.R.S32.HI R3, RZ, 0x1f, R74 ;  /* 0x0000001fff037819 */ /* 0x003fe4000001144a */
[----:B------:R-:W-:Y:S02]  /*a930*/  SHF.R.U64 R31, R32, 0x10, R33 ;  /* 0x00000010201f7819 */ /* 0x000fe40000001221 */
[----:B------:R-:W-:Y:S02]  /*a940*/  LEA.HI R3, R3, R74, RZ, 0x3 ;  /* 0x0000004a03037211 */ /* 0x000fe400078f18ff */
[----:B------:R-:W-:Y:S02]  /*a950*/  SHF.R.U64 R15, R16, 0x10, R17 ;  /* 0x00000010100f7819 */ /* 0x000fe40000001211 */
[----:B------:R-:W-:Y:S02]  /*a960*/  SHF.R.S32.HI R3, RZ, 0x3, R3 ;  /* 0x00000003ff037819 */ /* 0x000fe40000011403 */
[----:B------:R-:W-:-:S02]  /*a970*/  SHF.R.U32.HI R16, RZ, 0x10, R17 ;  /* 0x00000010ff107819 */ /* 0x000fc40000011611 */
[----:B------:R-:W-:Y:S02]  /*a980*/  LEA.HI R3, R0, R3, RZ, 0x1d ;  /* 0x0000000300037211 */ /* 0x000fe400078fe8ff */
[----:B------:R-:W-:Y:S02]  /*a990*/  SHF.R.U64 R29, R34, 0x10, R35 ;  /* 0x00000010221d7819 */ /* 0x000fe40000001223 */
[----:B------:R-:W-:Y:S02]  /*a9a0*/  SHF.R.S32.HI R4, RZ, 0x1f, R3 ;  /* 0x0000001fff047819 */ /* 0x000fe40000011403 */
[----:B------:R-:W-:Y:S02]  /*a9b0*/  PRMT R54, R54, 0x5410, R31 ;  /* 0x0000541036367816 */ /* 0x000fe4000000001f */
[----:B------:R-:W-:Y:S01]  /*a9c0*/  LEA.HI R4, R4, R3, RZ, 0x2 ;  /* 0x0000000304047211 */ /* 0x000fe200078f10ff */
[----:B------:R-:W-:Y:S01]  /*a9d0*/  IMAD.SHL.U32 R3, R3, 0x8, RZ ;  /* 0x0000000803037824 */ /* 0x000fe200078e00ff */
[----:B------:R-:W-:-:S02]  /*a9e0*/  PRMT R48, R48, 0x5410, R15 ;  /* 0x0000541030307816 */ /* 0x000fc4000000000f */
[----:B------:R-:W-:Y:S02]  /*a9f0*/  SHF.R.S32.HI R4, RZ, 0x2, R4 ;  /* 0x00000002ff047819 */ /* 0x000fe40000011404 */
[----:B-----5:R-:W-:Y:S01]  /*aa00*/  LOP3.LUT R3, R72, 0x18, R3, 0xf8, !PT ;  /* 0x0000001848037812 */ /* 0x020fe200078ef803 */
[----:B------:R-:W-:Y:S01]  /*aa10*/  IMAD.U32 R31, R48, 0x10000, RZ ;  /* 0x00010000301f7824 */ /* 0x000fe200078e00ff */
[----:B------:R-:W-:Y:S01]  /*aa20*/  SHF.R.U32.HI R32, RZ, 0x10, R33 ;  /* 0x00000010ff207819 */ /* 0x000fe20000011621 */
[----:B------:R-:W-:Y:S01]  /*aa30*/  IMAD R4, R4, 0x1800, R70 ;  /* 0x0000180004047824 */ /* 0x000fe200078e0246 */
[----:B------:R-:W-:Y:S02]  /*aa40*/  LOP3.LUT R3, R3, R68, RZ, 0x3c, !PT ;  /* 0x0000004403037212 */ /* 0x000fe400078e3cff */
[----:B------:R-:W-:Y:S02]  /*aa50*/  SHF.R.U64 R13, R18, 0x10, R19 ;  /* 0x00000010120d7819 */ /* 0x000fe40000001213 */
[----:B------:R-:W-:Y:S01]  /*aa60*/  PRMT R47, R47, 0x5410, R16 ;  /* 0x000054102f2f7816 */ /* 0x000fe20000000010 */
[----:B------:R-:W-:Y:S01]  /*aa70*/  IMAD.IADD R3, R4, 0x1, R3 ;  /* 0x0000000104037824 */ /* 0x000fe200078e0203 */
[----:B------:R-:W-:-:S02]  /*aa80*/  SHF.R.U32.HI R18, RZ, 0x10, R19 ;  /* 0x00000010ff127819 */ /* 0x000fc40000011613 */
[----:B------:R-:W-:Y:S01]  /*aa90*/  PRMT R52, R52, 0x5410, R29 ;  /* 0x0000541034347816 */ /* 0x000fe2000000001d */
[----:B------:R-:W-:Y:S01]  /*aaa0*/  IMAD R3, R3, 0x2, R22 ;  /* 0x0000000203037824 */ /* 0x000fe200078e0216 */
[----:B------:R-:W-:Y:S01]  /*aab0*/  SHF.R.U32.HI R34, RZ, 0x10, R35 ;  /* 0x00000010ff227819 */ /* 0x000fe20000011623 */
[----:B------:R-:W-:Y:S01]  /*aac0*/  IMAD.U32 R29, R54, 0x10000, RZ ;  /* 0x00010000361d7824 */ /* 0x000fe200078e00ff */
[----:B------:R-:W-:Y:S01]  /*aad0*/  PRMT R53, R53, 0x5410, R32 ;  /* 0x0000541035357816 */ /* 0x000fe20000000020 */
[----:B------:R-:W-:Y:S01]  /*aae0*/  IMAD.U32 R20, R47, 0x10000, RZ ;  /* 0x000100002f147824 */ /* 0x000fe200078e00ff */
[----:B------:R-:W0:Y:S01]  /*aaf0*/  LDS.128 R8, [R3+0xda00] ;  /* 0x00da000003087984 */ /* 0x000e220000000c00 */
        /* <DEDUP_REMOVED lines=8> */
[C---:B------:R-:W-:Y:S01]  /*ab80*/  FMUL.FTZ R33, R16.reuse, R31 ;  /* 0x0000001f10217220 */ /* 0x040fe20000410000 */
[-C--:B------:R-:W-:Y:S01]  /*ab90*/  FMUL.FTZ R35, R16, R29.reuse ;  /* 0x0000001d10237220 */ /* 0x080fe20000410000 */
[----:B------:R-:W-:Y:S02]  /*aba0*/  IMAD.U32 R16, R53, 0x10000, RZ ;  /* 0x0001000035107824 */ /* 0x000fe400078e00ff */
[----:B------:R-:W-:Y:S01]  /*abb0*/  FMUL.FTZ R30, R17, R20 ;  /* 0x00000014111e7220 */ /* 0x000fe20000410000 */
[C---:B------:R-:W-:Y:S01]  /*abc0*/  IMAD.U32 R19, R11.reuse, 0x10000, RZ ;  /* 0x000100000b137824 */ /* 0x040fe200078e00ff */
[----:B------:R-:W-:Y:S01]  /*abd0*/  LOP3.LUT R11, R11, 0xffff0000, RZ, 0xc0, !PT ;  /* 0xffff00000b0b7812 */ /* 0x000fe200078ec0ff */
[----:B------:R-:W-:Y:S01]  /*abe0*/  FMUL.FTZ R32, R17, R16 ;  /* 0x0000001011207220 */ /* 0x000fe20000410000 */
[----:B------:R-:W-:Y:S01]  /*abf0*/  LOP3.LUT R17, R48, 0xffff0000, RZ, 0xc0, !PT ;  /* 0xffff000030117812 */ /* 0x000fe200078ec0ff */
[C---:B------:R-:W-:Y:S01]  /*ac00*/  IMAD.U32 R18, R10.reuse, 0x10000, RZ ;  /* 0x000100000a127824 */ /* 0x040fe200078e00ff */
        /* <DEDUP_REMOVED lines=58> */
.L_x_10224:
[----:B------:R-:W-:Y:S05]  /*afb0*/  BSYNC B1 ;  /* 0x0000000000017941 */ /* 0x000fea0003800000 */
.L_x_10223:
[----:B------:R-:W-:Y:S05]  /*afc0*/  @P2 BRA `(.L_x_10202) ;  /* 0x0000000400a82947 */ /* 0x000fea0003800000 */
[----:B------:R-:W3:Y:S01]  /*afd0*/  LDL R28, [R1+0x88] ;  /* 0x00008800011c7983 */ /* 0x000ee20000100800 */
[----:B012---:R-:W-:Y:S02]  /*afe0*/  SHF.R.S32.HI R3, RZ, 0x1f, R73 ;  /* 0x0000001fff037819 */ /* 0x007fe40000011449 */
[----:B------:R-:W-:Y:S02]  /*aff0*/  SHF.R.U64 R12, R24, 0x10, R25 ;  /* 0x00000010180c7819 */ /* 0x000fe40000001219 */
[----:B------:R-:W-:Y:S02]  /*b000*/  LEA.HI R3, R3, R73, RZ, 0x3 ;  /* 0x0000004903037211 */ /* 0x000fe400078f18ff */
[----:B------:R-:W-:Y:S02]  /*b010*/  SHF.R.U64 R16, R36, 0x10, R37 ;  /* 0x0000001024107819 */ /* 0x000fe40000001225 */
[----:B------:R-:W-:Y:S02]  /*b020*/  SHF.R.S32.HI R3, RZ, 0x3, R3 ;  /* 0x00000003ff037819 */ /* 0x000fe40000011403 */
[----:B------:R-:W-:-:S02]  /*b030*/  SHF.R.U32.HI R25, RZ, 0x10, R25 ;  /* 0x00000010ff197819 */ /* 0x000fc40000011619 */
[----:B------:R-:W-:Y:S02]  /*b040*/  LEA.HI R0, R0, R3, RZ, 0x1d ;  /* 0x0000000300007211 */ /* 0x000fe400078fe8ff */
[----:B------:R-:W-:Y:S02]  /*b050*/  PRMT R21, R21, 0x5410, R12 ;  /* 0x0000541015157816 */ /* 0x000fe4000000000c */
[----:B------:R-:W-:Y:S02]  /*b060*/  SHF.R.S32.HI R3, RZ, 0x1f, R0 ;  /* 0x0000001fff037819 */ /* 0x000fe40000011400 */
[----:B------:R-:W-:Y:S01]  /*b070*/  PRMT R43, R43, 0x5410, R16 ;  /* 0x000054102b2b7816 */ /* 0x000fe20000000010 */
[----:B------:R-:W-:Y:S01]  /*b080*/  IMAD.U32 R20, R21, 0x10000, RZ ;  /* 0x0001000015147824 */ /* 0x000fe200078e00ff */
[----:B------:R-:W-:Y:S01]  /*b090*/  LEA.HI R3, R3, R0, RZ, 0x2 ;  /* 0x0000000003037211 */ /* 0x000fe200078f10ff */
[----:B------:R-:W-:Y:S01]  /*b0a0*/  IMAD.SHL.U32 R0, R0, 0x8, RZ ;  /* 0x0000000800007824 */ /* 0x000fe200078e00ff */
[----:B------:R-:W-:Y:S01]  /*b0b0*/  SHF.R.U32.HI R37, RZ, 0x10, R37 ;  /* 0x00000010ff257819 */ /* 0x000fe20000011625 */
[----:B------:R-:W-:Y:S01]  /*b0c0*/  IMAD.U32 R19, R43, 0x10000, RZ ;  /* 0x000100002b137824 */ /* 0x000fe200078e00ff */
[----:B------:R-:W-:-:S02]  /*b0d0*/  SHF.R.S32.HI R3, RZ, 0x2, R3 ;  /* 0x00000002ff037819 */ /* 0x000fc40000011403 */
[----:B-----5:R-:W-:Y:S02]  /*b0e0*/  LOP3.LUT R0, R72, 0x18, R0, 0xf8, !PT ;  /* 0x0000001848007812 */ /* 0x020fe400078ef800 */
[----:B------:R-:W-:Y:S01]  /*b0f0*/  PRMT R40, R40, 0x5410, R25 ;  /* 0x0000541028287816 */ /* 0x000fe20000000019 */
[----:B------:R-:W-:Y:S01]  /*b100*/  IMAD R3, R3, 0x1800, R70 ;  /* 0x0000180003037824 */ /* 0x000fe200078e0246 */
[----:B------:R-:W-:Y:S02]  /*b110*/  LOP3.LUT R0, R0, R68, RZ, 0x3c, !PT ;  /* 0x0000004400007212 */ /* 0x000fe400078e3cff */
[--C-:B------:R-:W-:Y:S01]  /*b120*/  SHF.R.U64 R14, R38, 0x10, R39.reuse ;  /* 0x00000010260e7819 */ /* 0x100fe20000001227 */
[----:B------:R-:W-:Y:S01]  /*b130*/  IMAD.U32 R25, R40, 0x10000, RZ ;  /* 0x0001000028197824 */ /* 0x000fe200078e00ff */
[----:B------:R-:W-:Y:S01]  /*b140*/  SHF.R.U32.HI R39, RZ, 0x10, R39 ;  /* 0x00000010ff277819 */ /* 0x000fe20000011627 */
[----:B------:R-:W-:Y:S01]  /*b150*/  IMAD.IADD R3, R3, 0x1, R0 ;  /* 0x0000000103037824 */ /* 0x000fe200078e0200 */
[----:B------:R-:W-:-:S02]  /*b160*/  SHF.R.U64 R0, R26, 0x10, R27 ;  /* 0x000000101a007819 */ /* 0x000fc4000000121b */
[----:B------:R-:W-:Y:S01]  /*b170*/  SHF.R.U32.HI R27, RZ, 0x10, R27 ;  /* 0x00000010ff1b7819 */ /* 0x000fe2000001161b */
[----:B------:R-:W-:Y:S01]  /*b180*/  IMAD R3, R3, 0x2, R22 ;  /* 0x0000000203037824 */ /* 0x000fe200078e0216 */
[----:B------:R-:W-:Y:S02]  /*b190*/  PRMT R44, R44, 0x5410, R37 ;  /* 0x000054102c2c7816 */ /* 0x000fe40000000025 */
[----:B------:R-:W-:Y:S02]  /*b1a0*/  PRMT R41, R41, 0x5410, R0 ;  /* 0x0000541029297816 */ /* 0x000fe40000000000 */
[----:B------:R-:W0:Y:S01]  /*b1b0*/  LDS.128 R8, [R3+0xda00] ;  /* 0x00da000003087984 */ /* 0x000e220000000c00 */
[----:B------:R-:W-:Y:S02]  /*b1c0*/  PRMT R42, R42, 0x5410, R27 ;  /* 0x000054102a2a7816 */ /* 0x000fe4000000001b */
[----:B------:R-:W-:Y:S02]  /*b1d0*/  PRMT R46, R46, 0x5410, R39 ;  /* 0x000054102e2e7816 */ /* 0x000fe40000000027 */
[----:B------:R-:W-:-:S02]  /*b1e0*/  PRMT R45, R45, 0x5410, R14 ;  /* 0x000054102d2d7816 */ /* 0x000fc4000000000e */
        /* <DEDUP_REMOVED lines=22> */
[----:B------:R-:W-:Y:S01]  /*b350*/  FFMA.FTZ R24, R0, R19, -R27 ;  /* 0x0000001300187223 */ /* 0x000fe2000001081b */
[----:B------:R-:W-:-:S02]  /*b360*/  IMAD.U32 R27, R42, 0x10000, RZ ;  /* 0x000100002a1b7824 */ /* 0x000fc400078e00ff */
[----:B------:R-:W-:Y:S01]  /*b370*/  FFMA.FTZ R31, R12, R15, -R31 ;  /* 0x0000000f0c1f7223 */ /* 0x000fe2000001081f */
[----:B------:R-:W-:Y:S02]  /*b380*/  IMAD.U32 R19, R46, 0x10000, RZ ;  /* 0x000100002e137824 */ /* 0x000fe400078e00ff */
[----:B------:R-:W-:Y:S01]  /*b390*/  FFMA.FTZ R29, R0, R20, R29 ;  /* 0x00000014001d7223 */ /* 0x000fe2000001001d */
[----:B------:R-:W-:Y:S02]  /*b3a0*/  IMAD.U32 R14, R7, 0x10000, RZ ;  /* 0x00010000070e7824 */ /* 0x000fe400078e00ff */
[C---:B------:R-:W-:Y:S01]  /*b3b0*/  FMUL.FTZ R15, R18.reuse, R27 ;  /* 0x0000001b120f7220 */ /* 0x040fe20000410000 */
[----:B------:R-:W-:Y:S01]  /*b3c0*/  FMUL.FTZ R0, R18, R19 ;  /* 0x0000001312007220 */ /* 0x000fe20000410000 */
[----:B------:R-:W-:Y:S01]  /*b3d0*/  FFMA.FTZ R33, R12, R25, R33 ;  /* 0x000000190c217223 */ /* 0x000fe20000010021 */
[----:B------:R-:W-:Y:S02]  /*b3e0*/  IMAD.U32 R13, R6, 0x10000, RZ ;  /* 0x00010000060d7824 */ /* 0x000fe400078e00ff */
[----:B------:R-:W-:Y:S01]  /*b3f0*/  FFMA.FTZ R18, R14, R19, -R15 ;  /* 0x000000130e127223 */ /* 0x000fe2000001080f */
[C---:B------:R-:W-:Y:S01]  /*b400*/  FMUL.FTZ R15, R8.reuse, R21 ;  /* 0x00000015080f7220 */ /* 0x040fe20000410000 */
[----:B------:R-:W-:Y:S01]  /*b410*/  FMUL.FTZ R19, R8, R43 ;  /* 0x0000002b08137220 */ /* 0x000fe20000410000 */
[----:B------:R-:W-:-:S02]  /*b420*/  IMAD.U32 R8, R41, 0x10000, RZ ;  /* 0x0001000029087824 */ /* 0x000fc400078e00ff */
[----:B------:R-:W-:Y:S01]  /*b430*/  FFMA.FTZ R27, R14, R27, R0 ;  /* 0x0000001b0e1b7223 */ /* 0x000fe20000010000 */
[C---:B------:R-:W-:Y:S01]  /*b440*/  FFMA.FTZ R15, R4.reuse, R43, -R15 ;  /* 0x0000002b040f7223 */ /* 0x040fe2000001080f */
[----:B------:R-:W-:Y:S02]  /*b450*/  IMAD.U32 R0, R45, 0x10000, RZ ;  /* 0x000100002d007824 */ /* 0x000fe400078e00ff */
[C---:B------:R-:W-:Y:S01]  /*b460*/  FMUL.FTZ R14, R9.reuse, R40 ;  /* 0x00000028090e7220 */ /* 0x040fe20000410000 */
[----:B------:R-:W-:Y:S01]  /*b470*/  FFMA.FTZ R12, R4, R21, R19 ;  /* 0x00000015040c7223 */ /* 0x000fe20000010013 */
[----:B------:R-:W-:Y:S01]  /*b480*/  FMUL.FTZ R9, R9, R44 ;  /* 0x0000002c09097220 */ /* 0x000fe20000410000 */
[----:B------:R-:W-:Y:S01]  /*b490*/  FMUL.FTZ R4, R17, R8 ;  /* 0x0000000811047220 */ /* 0x000fe20000410000 */
[----:B------:R-:W-:Y:S01]  /*b4a0*/  LOP3.LUT R41, R41, 0xffff0000, RZ, 0xc0, !PT ;  /* 0xffff000029297812 */ /* 0x000fe200078ec0ff */
[----:B------:R-:W-:Y:S01]  /*b4b0*/  FMUL.FTZ R16, R17, R0 ;  /* 0x0000000011107220 */ /* 0x000fe20000410000 */
[----:B------:R-:W-:Y:S01]  /*b4c0*/  LOP3.LUT R42, R42, 0xffff0000, RZ, 0xc0, !PT ;  /* 0xffff00002a2a7812 */ /* 0x000fe200078ec0ff */
[----:B------:R-:W-:Y:S01]  /*b4d0*/  FFMA.FTZ R14, R5, R44, -R14 ;  /* 0x0000002c050e7223 */ /* 0x000fe2000001080e */
[----:B------:R-:W-:Y:S01]  /*b4e0*/  LOP3.LUT R45, R45, 0xffff0000, RZ, 0xc0, !PT ;  /* 0xffff00002d2d7812 */ /* 0x000fe200078ec0ff */
[----:B------:R-:W-:Y:S01]  /*b4f0*/  FFMA.FTZ R40, R5, R40, R9 ;  /* 0x0000002805287223 */ /* 0x000fe20000010009 */
[----:B------:R-:W-:Y:S01]  /*b500*/  LOP3.LUT R46, R46, 0xffff0000, RZ, 0xc0, !PT ;  /* 0xffff00002e2e7812 */ /* 0x000fe200078ec0ff */
[----:B------:R-:W-:Y:S01]  /*b510*/  FFMA.FTZ R0, R13, R0, -R4 ;  /* 0x000000000d007223 */ /* 0x000fe20000010804 */
[----:B------:R-:W-:Y:S01]  /*b520*/  LOP3.LUT R6, R6, 0xffff0000, RZ, 0xc0, !PT ;  /* 0xffff000006067812 */ /* 0x000fe200078ec0ff */
[C---:B------:R-:W-:Y:S01]  /*b530*/  FMUL.FTZ R5, R10.reuse, R41 ;  /* 0x000000290a057220 */ /* 0x040fe20000410000 */
[----:B------:R-:W-:Y:S01]  /*b540*/  LOP3.LUT R7, R7, 0xffff0000, RZ, 0xc0, !PT ;  /* 0xffff000007077812 */ /* 0x000fe200078ec0ff */
        /* <DEDUP_REMOVED lines=18> */
.L_x_10202:
[----:B------:R-:W-:Y:S05]  /*b670*/  BSYNC B0 ;  /* 0x0000000000007941 */ /* 0x000fea0003800000 */
.L_x_10192:
        /* <DEDUP_REMOVED lines=8> */
.L_x_10190:
[----:B------:R-:W-:-:S06]  /*b700*/  ULOP3.LUT UR4, UR60, 0x1, URZ, 0xfc, !UPT ;  /* 0x000000013c047892 */ /* 0x000fcc000f8efc3f */
[----:B0--3--:R-:W-:-:S05]  /*b710*/  IMAD.U32 R0, RZ, RZ, UR4 ;  /* 0x00000004ff007e24 */ /* 0x009fca000f8e00ff */
[----:B------:R-:W-:-:S13]  /*b720*/  ISETP.NE.AND P0, PT, R0, 0x3, PT ;  /* 0x000000030000780c */ /* 0x000fda0003f05270 */
[----:B------:R-:W-:Y:S05]  /*b730*/  @!P0 BRA `(.L_x_10225) ;  /* 0x0000000000048947 */ /* 0x000fea0003800000 */
[----:B------:R-:W-:Y:S01]  /*b740*/  BPT.TRAP 0x1 ;  /* 0x000000040000795c */ /* 0x000fe20000300000 */
.L_x_10225:
[----:B------:R-:W2:Y:S01]  /*b750*/  LDL R0, [R1+0x24] ;  /* 0x0000240001007983 */ /* 0x000ea20000100800 */
[----:B------:R-:W-:Y:S01]  /*b760*/  IMAD R21, R146, 0x8, R22 ;  /* 0x0000000892157824 */ /* 0x000fe200078e0216 */
[----:B--2-4-:R-:W-:-:S04]  /*b770*/  SHF.L.U32 R4, R0, 0x1f, RZ ;  /* 0x0000001f00047819 */ /* 0x014fc800000006ff */
[----:B------:R0:W2:Y:S01]  /*b780*/  SYNCS.PHASECHK.TRANS64.TRYWAIT P1, [R21+URZ+0x31c30], R4 ;  /* 0x031c3004150075a7 */ /* 0x0000a2000802017f */
[----:B------:R-:W-:Y:S05]  /*b790*/  @!P0 BRA `(.L_x_10226) ;  /* 0x0000000000048947 */ /* 0x000fea0003800000 */
[----:B------:R-:W-:Y:S01]  /*b7a0*/  BPT.TRAP 0x1 ;  /* 0x000000040000795c */ /* 0x000fe20000300000 */
.L_x_10226:
[----:B------:R-:W-:Y:S01]  /*b7b0*/  VIADD R0, R22, 0x16a00 ;  /* 0x00016a0016007836 */ /* 0x000fe20000000000 */
[----:B------:R-:W-:Y:S01]  /*b7c0*/  LOP3.LUT R2, R2, 0x10000, RZ, 0xfc, !PT ;  /* 0x0001000002027812 */ /* 0x000fe200078efcff */
[----:B------:R-:W-:-:S03]  /*b7d0*/  IMAD.MOV.U32 R3, RZ, RZ, -0x7fffffe0 ;  /* 0x80000020ff037424 */ /* 0x000fc600078e00ff */
[----:B------:R-:W-:-:S04]  /*b7e0*/  SHF.R.U32.HI R0, RZ, 0x4, R0 ;  /* 0x00000004ff007819 */ /* 0x000fc80000011600 */
[----:B------:R-:W-:-:S04]  /*b7f0*/  LOP3.LUT R0, R0, 0x3fff, RZ, 0xc0, !PT ;  /* 0x00003fff00007812 */ /* 0x000fc800078ec0ff */
[----:B------:R-:W-:-:S05]  /*b800*/  LOP3.LUT R0, R0, 0x10000, RZ, 0xfc, !PT ;  /* 0x0001000000007812 */ /* 0x000fca00078efcff */
[----:B------:R3:W-:Y:S01]  /*b810*/  STL [R1+0x40], R0 ;  /* 0x0000400001007387 */ /* 0x0007e20000100800 */
[----:B--2---:R-:W-:Y:S05]  /*b820*/  @P1 BRA `(.L_x_10227) ;  /* 0x0000000000081947 */ /* 0x004fea0003800000 */
[----:B------:R-:W2:Y:S02]  /*b830*/  SYNCS.PHASECHK.TRANS64.TRYWAIT P1, [R21+URZ+0x31c30], R4 ;  /* 0x031c3004150075a7 */ /* 0x000ea4000802017f */
[----:B--2---:R-:W-:Y:S05]  /*b840*/  @!P1 BRA `(.L_x_10228) ;  /* 0x0000016800449947 */ /* 0x004fea0003800000 */
.L_x_10227:
[----:B---3--:R-:W1:Y:S01]  /*b850*/  LDL R0, [R1+0x40] ;  /* 0x0000400001007983 */ /* 0x008e620000100800 */
[----:B------:R-:W-:Y:S01]  /*b860*/  IMAD.MOV.U32 R15, RZ, RZ, -0x7fffffe0 ;  /* 0x80000020ff0f7424 */ /* 0x000fe200078e00ff */
[----:B------:R-:W-:Y:S05]  /*b870*/  WARPSYNC.ALL ;  /* 0x0000000000007948 */ /* 0x000fea0003800000 */
[C---:B------:R-:W-:Y:S01]  /*b880*/  R2UR UR4, R2.reuse ;  /* 0x00000000020472ca */ /* 0x040fe200000e0000 */
[----:B------:R-:W3:Y:S01]  /*b890*/  LDL R100, [R1+0x54] ;  /* 0x0000540001647983 */ /* 0x000ee20000100800 */
[----:B------:R-:W-:Y:S02]  /*b8a0*/  R2UR UR5, R3 ;  /* 0x00000000030572ca */ /* 0x000fe400000e0000 */
[----:B------:R-:W-:Y:S01]  /*b8b0*/  R2UR UR7, R15 ;  /* 0x000000000f0772ca */ /* 0x000fe200000e0000 */
[----:B------:R-:W-:Y:S01]  /*b8c0*/  WARPGROUP.ARRIVE ;  /* 0x00000000000079c5 */ /* 0x000fe20000000000 */
[----:B------:R-:W-:Y:S01]  /*b8d0*/  IMAD.MOV.U32 R5, RZ, RZ, -0x7fffffe0 ;  /* 0x80000020ff057424 */ /* 0x000fe200078e00ff */
[----:B------:R-:W-:Y:S01]  /*b8e0*/  R2UR UR8, R2 ;  /* 0x00000000020872ca */ /* 0x000fe200000e0000 */
[----:B-----5:R-:W4:Y:S01]  /*b8f0*/  LDL R102, [R1+0x50] ;  /* 0x0000500001667983 */ /* 0x020f220000100800 */
[----:B------:R-:W-:-:S02]  /*b900*/  R2UR UR9, R3 ;  /* 0x00000000030972ca */ /* 0x000fc400000e0000 */
[----:B------:R-:W-:Y:S01]  /*b910*/  R2UR UR11, R5 ;  /* 0x00000000050b72ca */ /* 0x000fe200000e0000 */
[----:B------:R-:W-:Y:S01]  /*b920*/  IMAD.MOV.U32 R5, RZ, RZ, -0x7fffffe0 ;  /* 0x80000020ff057424 */ /* 0x000fe200078e00ff */
[----:B------:R-:W4:Y:S01]  /*b930*/  LDL R96, [R1+0x64] ;  /* 0x0000640001607983 */ /* 0x000f220000100800 */
[----:B------:R-:W-:Y:S01]  /*b940*/  IMAD.MOV.U32 R7, RZ, RZ, -0x7fffffe0 ;  /* 0x80000020ff077424 */ /* 0x000fe200078e00ff */
[C---:B------:R-:W-:Y:S02]  /*b950*/  R2UR UR12, R2.reuse ;  /* 0x00000000020c72ca */ /* 0x040fe400000e0000 */
[----:B------:R-:W-:Y:S01]  /*b960*/  R2UR UR13, R3 ;  /* 0x00000000030d72ca */ /* 0x000fe200000e0000 */
[----:B------:R-:W4:Y:S01]  /*b970*/  LDL R99, [R1+0x60] ;  /* 0x0000600001637983 */ /* 0x000f220000100800 */
[----:B------:R-:W-:Y:S01]  /*b980*/  R2UR UR15, R7 ;  /* 0x00000000070f72ca */ /* 0x000fe200000e0000 */
[----:B------:R-:W-:Y:S01]  /*b990*/  IMAD.MOV.U32 R9, RZ, RZ, -0x7fffffe0 ;  /* 0x80000020ff097424 */ /* 0x000fe200078e00ff */
[----:B------:R-:W-:Y:S01]  /*b9a0*/  R2UR UR16, R2 ;  /* 0x00000000021072ca */ /* 0x000fe200000e0000 */
[----:B------:R-:W4:Y:S01]  /*b9b0*/  LDL R98, [R1+0x44] ;  /* 0x0000440001627983 */ /* 0x000f220000100800 */
[----:B------:R-:W-:-:S02]  /*b9c0*/  R2UR UR17, R3 ;  /* 0x00000000031172ca */ /* 0x000fc400000e0000 */
[----:B------:R-:W-:Y:S01]  /*b9d0*/  R2UR UR19, R9 ;  /* 0x00000000091372ca */ /* 0x000fe200000e0000 */
[----:B-1----:R-:W-:-:S05]  /*b9e0*/  IMAD R14, R146, 0x6c0, R0 ;  /* 0x000006c0920e7824 */ /* 0x002fca00078e0200 */
[----:B------:R-:W-:-:S13]  /*b9f0*/  R2UR UR6, R14 ;  /* 0x000000000e0672ca */ /* 0x000fda00000e0000 */
[----:B------:R-:W-:Y:S01]  /*ba00*/  HGMMA.64x16x16.F32.BF16 R88, gdesc[UR4], RZ, !UPT, gsb0 ;  /* 0x00200000045879f0 */ /* 0x000fe2000c0018ff */
[----:B0-2---:R-:W-:-:S05]  /*ba10*/  VIADD R4, R14, 0x40 ;  /* 0x000000400e047836 */ /* 0x005fca0000000000 */
[----:B------:R-:W-:Y:S01]  /*ba20*/  R2UR UR10, R4 ;  /* 0x00000000040a72ca */ /* 0x000fe200000e0000 */
[----:B------:R-:W-:Y:S02]  /*ba30*/  WARPGROUP.DEPBAR.LE gsb0, 0x0 ;  /* 0x00008000000079c5 */ /* 0x000fe40000010000 */
[----:B------:R-:W-:-:S10]  /*ba40*/  WARPGROUP.ARRIVE ;  /* 0x00000000000079c5 */ /* 0x000fd40000000000 */
[----:B------:R-:W-:Y:S01]  /*ba50*/  HGMMA.64x16x16.F32.BF16 R80, gdesc[UR8], RZ, !UPT, gsb0 ;  /* 0x00200000085079f0 */ /* 0x000fe2000c0018ff */
[----:B------:R-:W-:Y:S01]  /*ba60*/  VIADD R4, R14, 0x80 ;  /* 0x000000800e047836 */ /* 0x000fe20000000000 */
[----:B------:R-:W-:Y:S02]  /*ba70*/  R2UR UR7, R5 ;  /* 0x00000000050772ca */ /* 0x000fe400000e0000 */
[----:B------:R-:W-:Y:S02]  /*ba80*/  R2UR UR4, R2 ;  /* 0x00000000020472ca */ /* 0x000fe400000e0000 */
[----:B------:R-:W-:Y:S02]  /*ba90*/  R2UR UR6, R4 ;  /* 0x00000000040672ca */ /* 0x000fe400000e0000 */
[----:B------:R-:W-:Y:S01]  /*baa0*/  R2UR UR5, R3 ;  /* 0x00000000030572ca */ /* 0x000fe200000e0000 */
[----:B------:R-:W-:Y:S02]  /*bab0*/  WARPGROUP.DEPBAR.LE gsb0, 0x0 ;  /* 0x00008000000079c5 */ /* 0x000fe40000010000 */
[----:B------:R-:W-:-:S10]  /*bac0*/  WARPGROUP.ARRIVE ;  /* 0x00000000000079c5 */ /* 0x000fd40000000000 */
[----:B------:R-:W-:Y:S01]  /*bad0*/  HGMMA.64x16x16.F32.BF16 R72, gdesc[UR4], RZ, !UPT, gsb0 ;  /* 0x00200000044879f0 */ /* 0x000fe2000c0018ff */
[----:B------:R-:W-:-:S05]  /*bae0*/  VIADD R6, R14, 0xc0 ;  /* 0x000000c00e067836 */ /* 0x000fca0000000000 */
        /* <DEDUP_REMOVED lines=46> */
[----:B------:R-:W-:Y:S02]  /*bdd0*/  VIADD R12, R2, 0x2 ;  /* 0x00000002020c7836 */ /* 0x000fe40000000000 */
[----:B------:R-:W-:Y:S02]  /*bde0*/  IMAD.MOV.U32 R5, RZ, RZ, -0x7fffffe0 ;  /* 0x80000020ff057424 */ /* 0x000fe400078e00ff */
[----:B------:R-:W-:Y:S01]  /*bdf0*/  IMAD.MOV.U32 R13, RZ, RZ, -0x7fffffe0 ;  /* 0x80000020ff0d7424 */ /* 0x000fe200078e00ff */
[----:B------:R-:W-:Y:S02]  /*be00*/  R2UR UR6, R4 ;  /* 0x00000000040672ca */ /* 0x000fe400000e0000 */
[----:B------:R-:W-:-:S02]  /*be10*/  R2UR UR7, R5 ;  /* 0x00000000050772ca */ /* 0x000fc400000e0000 */
        /* <DEDUP_REMOVED lines=388> */
[----:B---3--:R-:W-:-:S04]  /*d660*/  IMAD R0, R104, -0x90, R100 ;  /* 0xffffff7068007824 */ /* 0x008fc800078e0264 */
[----:B------:R-:W-:Y:S01]  /*d670*/  VIADD R20, R0, 0x90 ;  /* 0x0000009000147836 */ /* 0x000fe20000000000 */
[----:B----4-:R-:W-:Y:S01]  /*d680*/  IADD3 R97, -R102, 0x91, R0 ;  /* 0x0000009166617810 */ /* 0x010fe20007ffe100 */
[----:B------:R-:W-:Y:S02]  /*d690*/  IMAD R96, R98, 0xc0, R96 ;  /* 0x000000c062607824 */ /* 0x000fe400078e0260 */
[C---:B------:R-:W-:Y:S02]  /*d6a0*/  IMAD R20, R99.reuse, -0x2, R20 ;  /* 0xfffffffe63147824 */ /* 0x040fe400078e0214 */
[----:B------:R-:W-:-:S05]  /*d6b0*/  IMAD R97, R99, -0x2, R97 ;  /* 0xfffffffe63617824 */ /* 0x000fca00078e0261 */
[----:B------:R-:W-:Y:S01]  /*d6c0*/  VIADDMNMX R0, R96, R97, R20, PT ;  /* 0x0000006160007246 */ /* 0x000fe20003800114 */
[----:B------:R-:W-:Y:S02]  /*d6d0*/  WARPGROUP.DEPBAR.LE gsb0, 0x0 ;  /* 0x00008000000079c5 */ /* 0x000fe40000010000 */
[----:B------:R-:W-:-:S06]  /*d6e0*/  WARPGROUP.ARRIVE ;  /* 0x00000000000079c5 */ /* 0x000fcc0000000000 */
[----:B------:R-:W-:Y:S01]  /*d6f0*/  HGMMA.64x16x16.F32.BF16 R40, gdesc[UR12], R40, gsb0 ;  /* 0x002000000c2879f0 */ /* 0x000fe20008001828 */
        /* <DEDUP_REMOVED lines=15> */
[----:B------:R-:W-:Y:S01]  /*d7f0*/  FMNMX.FTZ R16, R101, R16, !PT ;  /* 0x0000001065107209 */ /* 0x000fe20007810000 */
[----:B------:R-:W-:-:S03]  /*d800*/  IMAD.MOV.U32 R17, RZ, RZ, -0x7fffffe0 ;  /* 0x80000020ff117424 */ /* 0x000fc600078e00ff */
[----:B------:R-:W-:Y:S01]  /*d810*/  FMNMX.FTZ R18, R81, R16, !PT ;  /* 0x0000001051127209 */ /* 0x000fe20007810000 */
[----:B------:R-:W-:Y:S01]  /*d820*/  VIADD R16, R14, 0x642 ;  /* 0x000006420e107836 */ /* 0x000fe20000000000 */
[----:B------:R-:W-:Y:S02]  /*d830*/  R2UR UR7, R17 ;  /* 0x00000000110772ca */ /* 0x000fe400000e0000 */
[----:B------:R-:W-:Y:S02]  /*d840*/  R2UR UR4, R4 ;  /* 0x00000000040472ca */ /* 0x000fe400000e0000 */
[----:B------:R-:W-:Y:S02]  /*d850*/  R2UR UR6, R16 ;  /* 0x00000000100672ca */ /* 0x000fe400000e0000 */
[----:B------:R-:W-:Y:S01]  /*d860*/  R2UR UR5, R5 ;  /* 0x00000000050572ca */ /* 0x000fe200000e0000 */
[----:B------:R-:W-:Y:S02]  /*d870*/  WARPGROUP.DEPBAR.LE gsb0, 0x0 ;  /* 0x00008000000079c5 */ /* 0x000fe40000010000 */
[----:B------:R-:W-:Y:S01]  /*d880*/  WARPGROUP.ARRIVE ;  /* 0x00000000000079c5 */ /* 0x000fe20000000000 */
[----:B------:R-:W-:-:S09]  /*d890*/  ISETP.GT.AND P2, PT, R0, 0x18, PT ;  /* 0x000000180000780c */ /* 0x000fd20003f44270 */
[----:B------:R-:W-:Y:S01]  /*d8a0*/  HGMMA.64x16x16.F32.BF16 R32, gdesc[UR4], R32, gsb0 ;  /* 0x00200000042079f0 */ /* 0x000fe20008001820 */
[C---:B------:R-:W-:Y:S02]  /*d8b0*/  ISETP.GT.AND P3, PT, R0.reuse, 0x19, PT ;  /* 0x000000190000780c */ /* 0x040fe40003f64270 */
[C---:B------:R-:W-:Y:S02]  /*d8c0*/  ISETP.GT.AND P1, PT, R0.reuse, 0x20, PT ;  /* 0x000000200000780c */ /* 0x040fe40003f24270 */
[----:B------:R-:W-:Y:S01]  /*d8d0*/  ISETP.GT.AND P4, PT, R0, 0x21, PT ;  /* 0x000000210000780c */ /* 0x000fe20003f84270 */
[----:B------:R-:W-:Y:S01]  /*d8e0*/  IMAD.MOV.U32 R15, RZ, RZ, -0x7fffffe0 ;  /* 0x80000020ff0f7424 */ /* 0x000fe200078e00ff */
[----:B------:R-:W-:Y:S01]  /*d8f0*/  FSEL R103, R84, -INF , P2 ;  /* 0xff80000054677808 */ /* 0x000fe20001000000 */
[----:B------:R-:W-:Y:S01]  /*d900*/  VIADD R14, R14, 0x682 ;  /* 0x000006820e0e7836 */ /* 0x000fe20000000000 */
[----:B------:R-:W-:Y:S01]  /*d910*/  FSEL R85, R85, -INF , P3 ;  /* 0xff80000055557808 */ /* 0x000fe20001800000 */
[----:B------:R-:W-:Y:S01]  /*d920*/  ULDC UR4, c[0x0][0x988] ;  /* 0x0002620000047ab9 */ /* 0x000fe20000000800 */
[----:B------:R-:W-:-:S02]  /*d930*/  FMNMX.FTZ R18, R103, R18, !PT ;  /* 0x0000001267127209 */ /* 0x000fc40007810000 */
        /* <DEDUP_REMOVED lines=17> */
[----:B------:R-:W-:-:S02]  /*da50*/  R2UR UR11, R15 ;  /* 0x000000000f0b72ca */ /* 0x000fc400000e0000 */
[----:B------:R-:W-:Y:S02]  /*da60*/  ISETP.GT.AND P1, PT, R0, 0x39, PT ;  /* 0x000000390000780c */ /* 0x000fe40003f24270 */
[----:B------:R-:W-:Y:S02]  /*da70*/  FSEL R15, R68, -INF , P2 ;  /* 0xff800000440f7808 */ /* 0x000fe40001000000 */
[----:B------:R-:W-:Y:S02]  /*da80*/  FMNMX.FTZ R18, R65, R18, !PT ;  /* 0x0000001241127209 */ /* 0x000fe40007810000 */
[----:B------:R-:W-:Y:S02]  /*da90*/  ISETP.GT.AND P2, PT, R0, 0x40, PT ;  /* 0x000000400000780c */ /* 0x000fe40003f44270 */
[----:B------:R-:W-:Y:S02]  /*daa0*/  FSEL R69, R69, -INF , P1 ;  /* 0xff80000045457808 */ /* 0x000fe40000800000 */
[----:B------:R-:W-:-:S02]  /*dab0*/  FMNMX.FTZ R18, R15, R18, !PT ;  /* 0x000000120f127209 */ /* 0x000fc40007810000 */
[----:B------:R-:W-:Y:S02]  /*dac0*/  R2UR UR10, R14 ;  /* 0x000000000e0a72ca */ /* 0x000fe400000e0000 */
[----:B------:R-:W-:Y:S02]  /*dad0*/  R2UR UR8, R4 ;  /* 0x00000000040872ca */ /* 0x000fe400000e0000 */
[----:B------:R-:W-:Y:S02]  /*dae0*/  R2UR UR9, R5 ;  /* 0x00000000050972ca */ /* 0x000fe400000e0000 */
[----:B------:R-:W-:Y:S02]  /*daf0*/  ISETP.GT.AND P1, PT, R0, 0x41, PT ;  /* 0x000000410000780c */ /* 0x000fe40003f24270 */
[----:B------:R-:W-:Y:S02]  /*db00*/  FSEL R109, R56, -INF , P2 ;  /* 0xff800000386d7808 */ /* 0x000fe40001000000 */
[----:B------:R-:W-:Y:S01]  /*db10*/  FMNMX.FTZ R18, R69, R18, !PT ;  /* 0x0000001245127209 */ /* 0x000fe20007810000 */
[----:B------:R-:W-:-:S02]  /*db20*/  WARPGROUP.DEPBAR.LE gsb0, 0x0 ;  /* 0x00008000000079c5 */ /* 0x000fc40000010000 */
[C---:B------:R-:W-:Y:S02]  /*db30*/  ISETP.GT.AND P2, PT, R0.reuse, 0x48, PT ;  /* 0x000000480000780c */ /* 0x040fe40003f44270 */
[----:B------:R-:W-:Y:S02]  /*db40*/  FSEL R57, R57, -INF , P1 ;  /* 0xff80000039397808 */ /* 0x000fe40000800000 */
[----:B------:R-:W-:Y:S01]  /*db50*/  FMNMX.FTZ R18, R109, R18, !PT ;  /* 0x000000126d127209 */ /* 0x000fe20007810000 */
[----:B------:R-:W-:Y:S01]  /*db60*/  WARPGROUP.ARRIVE ;  /* 0x00000000000079c5 */ /* 0x000fe20000000000 */
[----:B------:R-:W-:Y:S02]  /*db70*/  ISETP.GT.AND P1, PT, R0, 0x49, PT ;  /* 0x000000490000780c */ /* 0x000fe40003f24270 */
[----:B------:R-:W-:Y:S02]  /*db80*/  FSEL R111, R60, -INF , P2 ;  /* 0xff8000003c6f7808 */ /* 0x000fe40001000000 */
[----:B------:R-:W-:Y:S01]  /*db90*/  FMNMX.FTZ R18, R57, R18, !PT ;  /* 0x0000001239127209 */ /* 0x000fe20007810000 */
[----:B------:R-:W-:Y:S01]  /*dba0*/  HGMMA.64x16x16.F32.BF16 R24, gdesc[UR8], R24, gsb0 ;  /* 0x00200000081879f0 */ /* 0x000fe20008001818 */
        /* <DEDUP_REMOVED lines=38> */
[----:B------:R-:W-:Y:S01]  /*de10*/  FMNMX.FTZ R18, R123, R18, !PT ;  /* 0x000000127b127209 */ /* 0x000fe20007810000 */
[----:B------:R-:W-:Y:S02]  /*de20*/  WARPGROUP.DEPBAR.LE gsb0, 0x0 ;  /* 0x00008000000079c5 */ /* 0x000fe40000010000 */
        /* <DEDUP_REMOVED lines=9> */
[----:B------:R-:W-:-:S02]  /*dec0*/  FSEL R29, R29, -INF , P1 ;  /* 0xff8000001d1d7808 */ /* 0x000fc40000800000 */
[----:B------:R-:W-:-:S04]  /*ded0*/  FMNMX.FTZ R18, R127, R18, !PT ;  /* 0x000000127f127209 */ /* 0x000fc80007810000 */
[----:B------:R-:W-:-:S05]  /*dee0*/  FMNMX.FTZ R24, R29, R18, !PT ;  /* 0x000000121d187209 */ /* 0x000fca0007810000 */
[----:B------:R-:W0:Y:S02]  /*def0*/  SHFL.BFLY PT, R129, R24, 0x2, 0x1f ;  /* 0x0c401f0018817f89 */ /* 0x000e2400000e0000 */
[----:B0-----:R-:W-:-:S05]  /*df00*/  FMNMX.FTZ R129, R24, R129, !PT ;  /* 0x0000008118817209 */ /* 0x001fca0007810000 */
[----:B------:R-:W0:Y:S01]  /*df10*/  SHFL.BFLY PT, R14, R129, 0x1, 0x1f ;  /* 0x0c201f00810e7f89 */ /* 0x000e2200000e0000 */
[----:B------:R-:W-:Y:S01]  /*df20*/  IMAD.U32 R0, RZ, RZ, UR4 ;  /* 0x00000004ff007e24 */ /* 0x000fe2000f8e00ff */
[----:B------:R-:W-:-:S04]  /*df30*/  IADD3 R97, R97, 0x8, R96 ;  /* 0x0000000861617810 */ /* 0x000fc80007ffe060 */
[----:B------:R-:W-:-:S04]  /*df40*/  VIMNMX R20, R20, R97, PT ;  /* 0x0000006114147248 */ /* 0x000fc80003fe0100 */
[----:B------:R-:W-:Y:S02]  /*df50*/  ISETP.GT.AND P2, PT, R20, 0x1, PT ;  /* 0x000000011400780c */ /* 0x000fe40003f44270 */
[----:B0-----:R-:W-:-:S04]  /*df60*/  FMNMX.FTZ R14, R129, R14, !PT ;  /* 0x0000000e810e7209 */ /* 0x001fc80007810000 */
[C---:B------:R-:W-:Y:S01]  /*df70*/  FSETP.NEU.FTZ.AND P1, PT, R14.reuse, -INF , PT ;  /* 0xff8000000e00780b */ /* 0x040fe20003f3d000 */
[----:B------:R-:W-:-:S05]  /*df80*/  FMUL.FTZ R16, R14, R0 ;  /* 0x000000000e107220 */ /* 0x000fca0000410000 */
[----:B------:R-:W-:Y:S02]  /*df90*/  FSEL R16, R16, RZ, P1 ;  /* 0x000000ff10107208 */ /* 0x000fe40000800000 */
[----:B------:R-:W-:-:S03]  /*dfa0*/  ISETP.GT.AND P1, PT, R20, RZ, PT ;  /* 0x000000ff1400720c */ /* 0x000fc60003f24270 */
[-CC-:B------:R-:W-:Y:S01]  /*dfb0*/  FFMA.FTZ R18, R19, R0.reuse, -R16.reuse ;  /* 0x0000000013127223 */ /* 0x180fe20000010810 */
[-CC-:B------:R-:W-:Y:S01]  /*dfc0*/  FFMA.FTZ R19, R89, R0.reuse, -R16.reuse ;  /* 0x0000000059137223 */ /* 0x180fe20000010810 */
[----:B------:R-:W-:Y:S01]  /*dfd0*/  FFMA.FTZ R89, R93, R0, -R16 ;  /* 0x000000005d597223 */ /* 0x000fe20000010810 */
        /* <DEDUP_REMOVED lines=8> */
[----:B------:R-:W-:Y:S01]  /*e060*/  FMNMX.FTZ R32, R97, R32, !PT ;  /* 0x0000002061207209 */ /* 0x000fe20007810000 */
[----:B------:R-:W-:Y:S01]  /*e070*/  FFMA.FTZ R24, R99, R0, -R16 ;  /* 0x0000000063187223 */ /* 0x000fe20000010810 */
[----:B------:R-:W-:Y:S02]  /*e080*/  ISETP.GT.AND P2, PT, R20, 0x11, PT ;  /* 0x000000111400780c */ /* 0x000fe40003f44270 */
[----:B------:R-:W-:-:S02]  /*e090*/  FSEL R99, R82, -INF , P1 ;  /* 0xff80000052637808 */ /* 0x000fc40000800000 */
[----:B------:R-:W-:Y:S01]  /*e0a0*/  FMNMX.FTZ R36, R95, R32, !PT ;  /* 0x000000205f247209 */ /* 0x000fe20007810000 */
[--C-:B------:R-:W-:Y:S01]  /*e0b0*/  FFMA.FTZ R28, R101, R0, -R16.reuse ;  /* 0x00000000651c7223 */ /* 0x100fe20000010810 */
[C---:B------:R-:W-:Y:S02]  /*e0c0*/  ISETP.GT.AND P1, PT, R20.reuse, 0x18, PT ;  /* 0x000000181400780c */ /* 0x040fe40003f24270 */
[----:B------:R-:W-:Y:S02]  /*e0d0*/  FSEL R101, R83, -INF , P2 ;  /* 0xff80000053657808 */ /* 0x000fe40001000000 */
[----:B------:R-:W-:Y:S01]  /*e0e0*/  FMNMX.FTZ R36, R99, R36, !PT ;  /* 0x0000002463247209 */ /* 0x000fe20007810000 */
[----:B------:R-:W-:Y:S01]  /*e0f0*/  FFMA.FTZ R40, R103, R0, -R16 ;  /* 0x0000000067287223 */ /* 0x000fe20000010810 */
[----:B------:R-:W-:Y:S02]  /*e100*/  ISETP.GT.AND P2, PT, R20, 0x19, PT ;  /* 0x000000191400780c */ /* 0x000fe40003f44270 */
[----:B------:R-:W-:-:S02]  /*e110*/  FSEL R103, R86, -INF , P1 ;  /* 0xff80000056677808 */ /* 0x000fc40000800000 */
[----:B------:R-:W-:Y:S02]  /*e120*/  FMNMX.FTZ R36, R101, R36, !PT ;  /* 0x0000002465247209 */ /* 0x000fe40007810000 */
[----:B------:R-:W-:Y:S02]  /*e130*/  FSEL R87, R87, -INF , P2 ;  /* 0xff80000057577808 */ /* 0x000fe40001000000 */
[C---:B------:R-:W-:Y:S02]  /*e140*/  ISETP.GT.AND P1, PT, R20.reuse, 0x20, PT ;  /* 0x000000201400780c */ /* 0x040fe40003f24270 */
[----:B------:R-:W-:Y:S01]  /*e150*/  FMNMX.FTZ R36, R103, R36, !PT ;  /* 0x0000002467247209 */ /* 0x000fe20007810000 */
[----:B------:R0:W-:Y:S01]  /*e160*/  MUFU.EX2 R32, R40 ;  /* 0x0000002800207308 */ /* 0x0001e20000000800 */
[----:B------:R-:W-:Y:S01]  /*e170*/  FFMA.FTZ R83, R85, R0, -R16 ;  /* 0x0000000055537223 */ /* 0x000fe20000010810 */
[----:B------:R-:W-:Y:S02]  /*e180*/  ISETP.GT.AND P2, PT, R20, 0x21, PT ;  /* 0x000000211400780c */ /* 0x000fe40003f44270 */
[----:B------:R-:W-:-:S02]  /*e190*/  FSEL R85, R74, -INF , P1 ;  /* 0xff8000004a557808 */ /* 0x000fc40000800000 */
[----:B0-----:R-:W-:Y:S02]  /*e1a0*/  FMNMX.FTZ R40, R87, R36, !PT ;  /* 0x0000002457287209 */ /* 0x001fe40007810000 */
        /* <DEDUP_REMOVED lines=11> */
[----:B------:R-:W-:Y:S02]  /*e260*/  ISETP.GT.AND P2, PT, R20, 0x31, PT ;  /* 0x000000311400780c */ /* 0x000fe40003f44270 */
[----:B------:R-:W-:Y:S01]  /*e270*/  FSEL R129, R66, -INF , P1 ;  /* 0xff80000042817808 */ /* 0x000fe20000800000 */
[----:B------:R-:W-:Y:S01]  /*e280*/  FFMA.FTZ R48, R17, R0, -R16 ;  /* 0x0000000011307223 */ /* 0x000fe20000010810 */
[----:B------:R-:W-:-:S02]  /*e290*/  ISETP.GT.AND P1, PT, R20, 0x38, PT ;  /* 0x000000381400780c */ /* 0x000fc40003f24270 */
[----:B0-----:R-:W-:Y:S02]  /*e2a0*/  FMNMX.FTZ R44, R79, R40, !PT ;  /* 0x000000284f2c7209 */ /* 0x001fe40007810000 */
[----:B------:R-:W-:Y:S02]  /*e2b0*/  FSEL R17, R67, -INF , P2 ;  /* 0xff80000043117808 */ /* 0x000fe40001000000 */
[----:B------:R-:W-:Y:S02]  /*e2c0*/  FMNMX.FTZ R44, R129, R44, !PT ;  /* 0x0000002c812c7209 */ /* 0x000fe40007810000 */
[----:B------:R-:W-:Y:S02]  /*e2d0*/  ISETP.GT.AND P2, PT, R20, 0x39, PT ;  /* 0x000000391400780c */ /* 0x000fe40003f44270 */
[----:B------:R-:W-:Y:S02]  /*e2e0*/  FSEL R131, R70, -INF , P1 ;  /* 0xff80000046837808 */ /* 0x000fe40000800000 */
[----:B------:R-:W-:-:S02]  /*e2f0*/  FMNMX.FTZ R44, R17, R44, !PT ;  /* 0x0000002c112c7209 */ /* 0x000fc40007810000 */
[----:B------:R-:W-:Y:S02]  /*e300*/  FSEL R71, R71, -INF , P2 ;  /* 0xff80000047477808 */ /* 0x000fe40001000000 */
[C---:B------:R-:W-:Y:S02]  /*e310*/  ISETP.GT.AND P1, PT, R20.reuse, 0x40, PT ;  /* 0x000000401400780c */ /* 0x040fe40003f24270 */
[----:B------:R-:W-:Y:S01]  /*e320*/  FMNMX.FTZ R44, R131, R44, !PT ;  /* 0x0000002c832c7209 */ /* 0x000fe20007810000 */
[----:B------:R0:W-:Y:S01]  /*e330*/  MUFU.EX2 R40, R48 ;  /* 0x0000003000287308 */ /* 0x0001e20000000800 */
[-CC-:B------:R-:W-:Y:S01]  /*e340*/  FFMA.FTZ R67, R77, R0.reuse, -R16.reuse ;  /* 0x000000004d437223 */ /* 0x180fe20000010810 */
[----:B------:R-:W-:Y:S02]  /*e350*/  ISETP.GT.AND P2, PT, R20, 0x41, PT ;  /* 0x000000411400780c */ /* 0x000fe40003f44270 */
[----:B------:R-:W-:Y:S01]  /*e360*/  FSEL R77, R58, -INF , P1 ;  /* 0xff8000003a4d7808 */ /* 0x000fe20000800000 */
[----:B------:R-:W-:Y:S01]  /*e370*/  FFMA.FTZ R52, R107, R0, -R16 ;  /* 0x000000006b347223 */ /* 0x000fe20000010810 */
[----:B0-----:R-:W-:-:S02]  /*e380*/  FMNMX.FTZ R48, R71, R44, !PT ;  /* 0x0000002c47307209 */ /* 0x001fc40007810000 */
[C---:B------:R-:W-:Y:S02]  /*e390*/  ISETP.GT.AND P1, PT, R20.reuse, 0x48, PT ;  /* 0x000000481400780c */ /* 0x040fe40003f24270 */
        /* <DEDUP_REMOVED lines=8> */
[----:B------:R-:W-:Y:S01]  /*e420*/  FFMA.FTZ R59, R65, R0, -R16 ;  /* 0x00000000413b7223 */ /* 0x000fe20000010810 */
        /* <DEDUP_REMOVED lines=13> */
[----:B------:R-:W-:Y:S02]  /*e500*/  ISETP.GT.AND P2, PT, R20, 0x61, PT ;  /* 0x000000611400780c */ /* 0x000fe40003f44270 */
[----:B------:R-:W-:Y:S01]  /*e510*/  FMNMX.FTZ R50, R55, R50, !PT ;  /* 0x0000003237327209 */ /* 0x000fe20007810000 */
[-CC-:B0-----:R-:W-:Y:S01]  /*e520*/  FFMA.FTZ R52, R69, R0.reuse, -R16.reuse ;  /* 0x0000000045347223 */ /* 0x181fe20000010810 */
[----:B------:R-:W-:Y:S01]  /*e530*/  FSEL R69, R42, -INF , P1 ;  /* 0xff8000002a457808 */ /* 0x000fe20000800000 */
[----:B------:R-:W-:Y:S01]  /*e540*/  FFMA.FTZ R42, R109, R0, -R16 ;  /* 0x000000006d2a7223 */ /* 0x000fe20000010810 */
        /* <DEDUP_REMOVED lines=11> */
[----:B------:R-:W-:Y:S01]  /*e600*/  FMNMX.FTZ R50, R139, R50, !PT ;  /* 0x000000328b327209 */ /* 0x000fe20007810000 */
[----:B------:R-:W-:Y:S01]  /*e610*/  FFMA.FTZ R34, R111, R0, -R16 ;  /* 0x000000006f227223 */ /* 0x000fe20000010810 */
[----:B------:R-:W-:-:S02]  /*e620*/  ISETP.GT.AND P1, PT, R20, 0x78, PT ;  /* 0x000000781400780c */ /* 0x000fc40003f24270 */
[----:B------:R-:W-:Y:S02]  /*e630*/  FSEL R111, R35, -INF , P2 ;  /* 0xff800000236f7808 */ /* 0x000fe40001000000 */
[----:B------:R-:W-:Y:S02]  /*e640*/  FMNMX.FTZ R50, R141, R50, !PT ;  /* 0x000000328d327209 */ /* 0x000fe40007810000 */
[----:B------:R-:W-:Y:S02]  /*e650*/  ISETP.GT.AND P2, PT, R20, 0x79, PT ;  /* 0x000000791400780c */ /* 0x000fe40003f44270 */
[----:B------:R-:W-:Y:S02]  /*e660*/  FSEL R143, R38, -INF , P1 ;  /* 0xff800000268f7808 */ /* 0x000fe40000800000 */
[----:B------:R-:W-:Y:S01]  /*e670*/  FMNMX.FTZ R50, R111, R50, !PT ;  /* 0x000000326f327209 */ /* 0x000fe20007810000 */
[----:B------:R-:W-:Y:S01]  /*e680*/  FFMA.FTZ R35, R61, R0, -R16 ;  /* 0x000000003d237223 */ /* 0x000fe20000010810 */
        /* <DEDUP_REMOVED lines=8> */
[----:B------:R-:W-:Y:S01]  /*e710*/  FMNMX.FTZ R50, R149, R50, !PT ;  /* 0x0000003295327209 */ /* 0x000fe20007810000 */
[----:B------:R-:W-:Y:S01]  /*e720*/  FFMA.FTZ R38, R113, R0, -R16 ;  /* 0x0000000071267223 */ /* 0x000fe20000010810 */
[----:B------:R-:W-:Y:S02]  /*e730*/  ISETP.GT.AND P2, PT, R20, 0x89, PT ;  /* 0x000000891400780c */ /* 0x000fe40003f44270 */
[----:B------:R-:W-:Y:S02]  /*e740*/  FSEL R113, R30, -INF , P1 ;  /* 0xff8000001e717808 */ /* 0x000fe40000800000 */
[----:B------:R-:W-:Y:S02]  /*e750*/  FMNMX.FTZ R50, R27, R50, !PT ;  /* 0x000000321b327209 */ /* 0x000fe40007810000 */
[----:B------:R-:W-:-:S02]  /*e760*/  FSEL R31, R31, -INF , P2 ;  /* 0xff8000001f1f7808 */ /* 0x000fc40001000000 */
[----:B------:R-:W-:Y:S01]  /*e770*/  FMNMX.FTZ R50, R113, R50, !PT ;  /* 0x0000003271327209 */ /* 0x000fe20007810000 */
[----:B------:R-:W-:-:S03]  /*e780*/  FFMA.FTZ R43, R57, R0, -R16 ;  /* 0x00000000392b7223 */ /* 0x000fc60000010810 */
[----:B------:R-:W-:Y:S01]  /*e790*/  FMNMX.FTZ R50, R31, R50, !PT ;  /* 0x000000321f327209 */ /* 0x000fe20007810000 */
[----:B------:R-:W-:-:S04]  /*e7a0*/  FFMA.FTZ R57, R49, R0, -R16 ;  /* 0x0000000031397223 */ /* 0x000fc80000010810 */
[----:B------:R-:W0:Y:S01]  /*e7b0*/  SHFL.BFLY PT, R49, R50, 0x2, 0x1f ;  /* 0x0c401f0032317f89 */ /* 0x000e2200000e0000 */
[----:B------:R1:W-:Y:S01]  /*e7c0*/  MUFU.EX2 R48, R52 ;  /* 0x0000003400307308 */ /* 0x0003e20000000800 */
[----:B------:R-:W2:Y:S01]  /*e7d0*/  S2R R106, SR_TID.X ;  /* 0x00000000006a7919 */ /* 0x000ea20000002100 */
[----:B-1----:R-:W-:Y:S01]  /*e7e0*/  FFMA.FTZ R52, R53, R0, -R16 ;  /* 0x0000000035347223 */ /* 0x002fe20000010810 */
[----:B0-----:R-:W-:-:S05]  /*e7f0*/  FMNMX.FTZ R26, R50, R49, !PT ;  /* 0x00000031321a7209 */ /* 0x001fca0007810000 */
[----:B------:R-:W0:Y:S01]  /*e800*/  SHFL.BFLY PT, R53, R26, 0x1, 0x1f ;  /* 0x0c201f001a357f89 */ /* 0x000e2200000e0000 */
[-CC-:B------:R-:W-:Y:S01]  /*e810*/  FFMA.FTZ R54, R41, R0.reuse, -R16.reuse ;  /* 0x0000000029367223 */ /* 0x180fe20000010810 */
[-CC-:B------:R-:W-:Y:S01]  /*e820*/  FFMA.FTZ R56, R45, R0.reuse, -R16.reuse ;  /* 0x000000002d387223 */ /* 0x180fe20000010810 */
[----:B------:R-:W-:Y:S01]  /*e830*/  FFMA.FTZ R60, R37, R0, -R16 ;  /* 0x00000000253c7223 */ /* 0x000fe20000010810 */
[----:B--2---:R-:W-:Y:S02]  /*e840*/  LOP3.LUT R106, R106, 0x7f, RZ, 0xc0, !PT ;  /* 0x0000007f6a6a7812 */ /* 0x004fe400078ec0ff */
[----:B0-----:R-:W-:-:S04]  /*e850*/  FMNMX.FTZ R20, R26, R53, !PT ;  /* 0x000000351a147209 */ /* 0x001fc80007810000 */
[C---:B------:R-:W-:Y:S01]  /*e860*/  FSETP.NEU.FTZ.AND P1, PT, R20.reuse, -INF , PT ;  /* 0xff8000001400780b */ /* 0x040fe20003f3d000 */
[----:B------:R-:W-:-:S05]  /*e870*/  FMUL.FTZ R26, R20, R0 ;  /* 0x00000000141a7220 */ /* 0x000fca0000410000 */
[----:B------:R-:W-:Y:S01]  /*e880*/  FSEL R26, R26, RZ, P1 ;  /* 0x000000ff1a1a7208 */ /* 0x000fe20000800000 */
[----:B------:R-:W-:Y:S01]  /*e890*/  FFMA.FTZ R81, R81, R0, -R16 ;  /* 0x0000000051517223 */ /* 0x000fe20000010810 */
[----:B------:R-:W-:-:S03]  /*e8a0*/  ISETP.NE.AND P1, PT, R106, RZ, PT ;  /* 0x000000ff6a00720c */ /* 0x000fc60003f25270 */
[-CC-:B------:R-:W-:Y:S01]  /*e8b0*/  FFMA.FTZ R78, R93, R0.reuse, -R26.reuse ;  /* 0x000000005d4e7223 */ /* 0x180fe2000001081a */
[-C--:B------:R-:W-:Y:S01]  /*e8c0*/  FFMA.FTZ R93, R91, R0.reuse, -R26 ;  /* 0x000000005b5d7223 */ /* 0x080fe2000001081a */
        /* <DEDUP_REMOVED lines=12> */
[----:B------:R-:W-:Y:S01]  /*e990*/  IMAD.IADD R16, R100, 0x1, -R102 ;  /* 0x0000000164107824 */ /* 0x000fe200078e0a66 */
[----:B------:R-:W-:Y:S01]  /*e9a0*/  MUFU.EX2 R18, R18 ;  /* 0x0000001200127308 */ /* 0x000fe20000000800 */
[-CC-:B------:R-:W-:Y:S01]  /*e9b0*/  FFMA.FTZ R80, R97, R0.reuse, -R26.reuse ;  /* 0x0000000061507223 */ /* 0x180fe2000001081a */
[----:B------:R-:W-:Y:S01]  /*e9c0*/  FFMA.FTZ R95, R95, R0, -R26 ;  /* 0x000000005f5f7223 */ /* 0x000fe2000001081a */
[----:B------:R-:W-:-:S05]  /*e9d0*/  IMAD R16, R98, 0xc0, R16 ;  /* 0x000000c062107824 */ /* 0x000fca00078e0210 */
[----:B------:R-:W0:Y:S01]  /*e9e0*/  MUFU.EX2 R19, R19 ;  /* 0x0000001300137308 */ /* 0x000e220000000800 */
[----:B------:R-:W-:Y:S01]  /*e9f0*/  FFMA.FTZ R74, R17, R0, -R26 ;  /* 0x00000000114a7223 */ /* 0x000fe2000001081a */
[----:B------:R-:W-:-:S06]  /*ea00*/  IMAD.HI R17, R16, 0x38e38e39, RZ ;  /* 0x38e38e3910117827 */ /* 0x000fcc00078e02ff */
[----:B------:R-:W-:Y:S01]  /*ea10*/  MUFU.EX2 R78, R78 ;  /* 0x0000004e004e7308 */ /* 0x000fe20000000800 */
[----:B------:R-:W-:-:S07]  /*ea20*/  FFMA.FTZ R68, R99, R0, -R26 ;  /* 0x0000000063447223 */ /* 0x000fce000001081a */
[----:B------:R-:W1:Y:S01]  /*ea30*/  MUFU.EX2 R93, R93 ;  /* 0x0000005d005d7308 */ /* 0x000e620000000800 */
[----:B------:R-:W-:-:S07]  /*ea40*/  @!P1 VIADD R21, R21, 0x31c40 ;  /* 0x00031c4015159836 */ /* 0x000fce0000000000 */
[----:B------:R-:W2:Y:S01]  /*ea50*/  MUFU.EX2 R24, R24 ;  /* 0x0000001800187308 */ /* 0x000ea20000000800 */
[----:B------:R-:W-:Y:S01]  /*ea60*/  FFMA.FTZ R91, R101, R0, -R26 ;  /* 0x00000000655b7223 */ /* 0x000fe2000001081a */
[----:B------:R-:W-:-:S06]  /*ea70*/  SHF.R.U32.HI R76, RZ, 0x1f, R17 ;  /* 0x0000001fff4c7819 */ /* 0x000fcc0000011611 */
[----:B------:R-:W3:Y:S01]  /*ea80*/  MUFU.EX2 R80, R80 ;  /* 0x0000005000507308 */ /* 0x000ee20000000800 */
[----:B------:R-:W-:-:S07]  /*ea90*/  @!P1 PRMT R16, RZ, 0x654, R21 ;  /* 0x00000654ff109816 */ /* 0x000fce0000000015 */
[----:B------:R-:W4:Y:S01]  /*eaa0*/  MUFU.EX2 R89, R89 ;  /* 0x0000005900597308 */ /* 0x000f220000000800 */
[----:B------:R-:W-:Y:S01]  /*eab0*/  FFMA.FTZ R66, R103, R0, -R26 ;  /* 0x0000000067427223 */ /* 0x000fe2000001081a */
[----:B------:R-:W-:-:S06]  /*eac0*/  LEA.HI.SX32 R21, R17, R76, 0x1b ;  /* 0x0000004c11157211 */ /* 0x000fcc00078fdaff */
[----:B------:R-:W4:Y:S01]  /*ead0*/  MUFU.EX2 R95, R95 ;  /* 0x0000005f005f7308 */ /* 0x000f220000000800 */
[----:B0-----:R-:W-:Y:S01]  /*eae0*/  FADD.FTZ R17, R18, R19 ;  /* 0x0000001312117221 */ /* 0x001fe20000010000 */
[----:B------:R-:W-:-:S06]  /*eaf0*/  FFMA.FTZ R33, R77, R0, -R26 ;  /* 0x000000004d217223 */ /* 0x000fcc000001081a */
[----:B------:R-:W0:Y:S01]  /*eb00*/  MUFU.EX2 R28, R28 ;  /* 0x0000001c001c7308 */ /* 0x000e220000000800 */
[----:B-1----:R-:W-:Y:S01]  /*eb10*/  FADD.FTZ R77, R78, R93 ;  /* 0x0000005d4e4d7221 */ /* 0x002fe20000010000 */
[----:B------:R-:W-:-:S06]  /*eb20*/  FFMA.FTZ R87, R87, R0, -R26 ;  /* 0x0000000057577223 */ /* 0x000fcc000001081a */
[----:B------:R-:W1:Y:S01]  /*eb30*/  MUFU.EX2 R68, R68 ;  /* 0x0000004400447308 */ /* 0x000e620000000800 */
[----:B--2---:R-:W-:-:S07]  /*eb40*/  FADD.FTZ R82, R24, R17 ;  /* 0x0000001118527221 */ /* 0x004fce0000010000 */
[----:B------:R-:W2:Y:S01]  /*eb50*/  MUFU.EX2 R81, R81 ;  /* 0x0000005100517308 */ /* 0x000ea20000000800 */
[----:B---3--:R-:W-:-:S07]  /*eb60*/  FADD.FTZ R84, R80, R77 ;  /* 0x0000004d50547221 */ /* 0x008fce0000010000 */
[----:B------:R-:W3:Y:S01]  /*eb70*/  MUFU.EX2 R91, R91 ;  /* 0x0000005b005b7308 */ /* 0x000ee20000000800 */
[-C--:B------:R-:W-:Y:S01]  /*eb80*/  FFMA.FTZ R70, R75, R0.reuse, -R26 ;  /* 0x000000004b467223 */ /* 0x080fe2000001081a */
[----:B----4-:R-:W-:Y:S01]  /*eb90*/  FADD.FTZ R77, R89, R82 ;  /* 0x00000052594d7221 */ /* 0x010fe20000010000 */
[----:B------:R-:W-:Y:S01]  /*eba0*/  FFMA.FTZ R75, R79, R0, -R26 ;  /* 0x000000004f4b7223 */ /* 0x000fe2000001081a */
[----:B------:R4:W-:Y:S04]  /*ebb0*/  @!P1 SYNCS.ARRIVE.TRANS64.RED.A1T0 RZ, [R16+URZ], RZ ;  /* 0x000000ff10ff99a7 */ /* 0x0009e8000810043f */
[----:B------:R-:W3:Y:S01]  /*ebc0*/  MUFU.EX2 R66, R66 ;  /* 0x0000004200427308 */ /* 0x000ee20000000800 */
[----:B------:R-:W-:Y:S01]  /*ebd0*/  FADD.FTZ R79, R95, R84 ;  /* 0x000000545f4f7221 */ /* 0x000fe20000010000 */
[----:B----4-:R-:W-:-:S06]  /*ebe0*/  F2FP.BF16.F32.PACK_AB R16, R19, R18 ;  /* 0x000000121310723e */ /* 0x010fcc00000010ff */
[----:B------:R4:W-:Y:S01]  /*ebf0*/  MUFU.EX2 R53, R25 ;  /* 0x0000001900357308 */ /* 0x0009e20000000800 */
[----:B------:R-:W-:Y:S01]  /*ec00*/  F2FP.BF16.F32.PACK_AB R18, R89, R24 ;  /* 0x000000185912723e */ /* 0x000fe200000010ff */
[----:B0-----:R-:W-:-:S06]  /*ec10*/  FADD.FTZ R24, R28, R77 ;  /* 0x0000004d1c187221 */ /* 0x001fcc0000010000 */
[----:B------:R-:W0:Y:S01]  /*ec20*/  MUFU.EX2 R83, R83 ;  /* 0x0000005300537308 */ /* 0x000e220000000800 */
[--C-:B----4-:R-:W-:Y:S01]  /*ec30*/  FFMA.FTZ R25, R85, R0, -R26.reuse ;  /* 0x0000000055197223 */ /* 0x110fe2000001081a */
[----:B------:R-:W-:Y:S01]  /*ec40*/  F2FP.BF16.F32.PACK_AB R17, R93, R78 ;  /* 0x0000004e5d11723e */ /* 0x000fe200000010ff */
[----:B------:R-:W-:-:S05]  /*ec50*/  FFMA.FTZ R78, R55, R0, -R26 ;  /* 0x00000000374e7223 */ /* 0x000fca000001081a */
[----:B------:R-:W4:Y:S01]  /*ec60*/  MUFU.EX2 R87, R87 ;  /* 0x0000005700577308 */ /* 0x000f220000000800 */
[----:B-1----:R-:W-:Y:S01]  /*ec70*/  FADD.FTZ R82, R68, R79 ;  /* 0x0000004f44527221 */ /* 0x002fe20000010000 */
[-CC-:B------:R-:W-:Y:S01]  /*ec80*/  FFMA.FTZ R30, R105, R0.reuse, -R26.reuse ;  /* 0x00000000691e7223 */ /* 0x180fe2000001081a */
[----:B------:R-:W-:Y:S01]  /*ec90*/  FFMA.FTZ R55, R69, R0, -R26 ;  /* 0x0000000045377223 */ /* 0x000fe2000001081a */
[----:B--2---:R-:W-:-:S04]  /*eca0*/  FADD.FTZ R69, R81, R24 ;  /* 0x0000001851457221 */ /* 0x004fc80000010000 */
[----:B------:R-:W1:Y:S01]  /*ecb0*/  MUFU.EX2 R25, R25 ;  /* 0x0000001900197308 */ /* 0x000e620000000800 */
[----:B---3--:R-:W-:Y:S01]  /*ecc0*/  FADD.FTZ R77, R91, R82 ;  /* 0x000000525b4d7221 */ /* 0x008fe20000010000 */
[----:B------:R-:W-:-:S06]  /*ecd0*/  FADD.FTZ R24, R32, R69 ;  /* 0x0000004520187221 */ /* 0x000fcc0000010000 */
[----:B------:R-:W2:Y:S01]  /*ece0*/  MUFU.EX2 R73, R73 ;  /* 0x0000004900497308 */ /* 0x000ea20000000800 */
[----:B------:R-:W-:Y:S01]  /*ecf0*/  FADD.FTZ R82, R66, R77 ;  /* 0x0000004d42527221 */ /* 0x000fe20000010000 */
[----:B------:R-:W-:-:S06]  /*ed00*/  FFMA.FTZ R29, R129, R0, -R26 ;  /* 0x00000000811d7223 */ /* 0x000fcc000001081a */
[----:B------:R-:W3:Y:S01]  /*ed10*/  MUFU.EX2 R70, R70 ;  /* 0x0000004600467308 */ /* 0x000ee20000000800 */
[----:B0-----:R-:W-:Y:S01]  /*ed20*/  FADD.FTZ R69, R83, R24 ;  /* 0x0000001853457221 */ /* 0x001fe20000010000 */
[----:B----4-:R-:W-:-:S06]  /*ed30*/  FADD.FTZ R82, R87, R82 ;  /* 0x0000005257527221 */ /* 0x010fcc0000010000 */
[----:B------:R-:W0:Y:S01]  /*ed40*/  MUFU.EX2 R30, R30 ;  /* 0x0000001e001e7308 */ /* 0x000e220000000800 */
[----:B------:R-:W-:-:S07]  /*ed50*/  FADD.FTZ R24, R36, R69 ;  /* 0x0000004524187221 */ /* 0x000fce0000010000 */
[----:B------:R-:W4:Y:S01]  /*ed60*/  MUFU.EX2 R67, R67 ;  /* 0x0000004300437308 */ /* 0x000f220000000800 */
[----:B-1----:R-:W-:Y:S01]  /*ed70*/  FADD.FTZ R69, R25, R82 ;  /* 0x0000005219457221 */ /* 0x002fe20000010000 */
[----:B------:R-:W-:-:S06]  /*ed80*/  FFMA.FTZ R64, R131, R0, -R26 ;  /* 0x0000000083407223 */ /* 0x000fcc000001081a */
[----:B------:R-:W1:Y:S01]  /*ed90*/  MUFU.EX2 R75, R75 ;  /* 0x0000004b004b7308 */ /* 0x000e620000000800 */
[----:B--2---:R-:W-:Y:S01]  /*eda0*/  FADD.FTZ R85, R73, R24 ;  /* 0x0000001849557221 */ /* 0x004fe20000010000 */
[----:B---3--:R-:W-:-:S06]  /*edb0*/  FADD.FTZ R69, R70, R69 ;  /* 0x0000004546457221 */ /* 0x008fcc0000010000 */
[----:B------:R-:W2:Y:S01]  /*edc0*/  MUFU.EX2 R29, R29 ;  /* 0x0000001d001d7308 */ /* 0x000ea20000000800 */
[----:B------:R-:W-:Y:S01]  /*edd0*/  FFMA.FTZ R71, R71, R0, -R26 ;  /* 0x0000000047477223 */ /* 0x000fe2000001081a */
[----:B------:R-:W-:-:S06]  /*ede0*/  FADD.FTZ R24, R40, R85 ;  /* 0x0000005528187221 */ /* 0x000fcc0000010000 */
[----:B------:R-:W3:Y:S01]  /*edf0*/  MUFU.EX2 R59, R59 ;  /* 0x0000003b003b7308 */ /* 0x000ee20000000800 */
[----:B------:R-:W-:Y:S01]  /*ee00*/  FFMA.FTZ R77, R61, R0, -R26 ;  /* 0x000000003d4d7223 */ /* 0x000fe2000001081a */
[----:B0-----:R-:W-:-:S06]  /*ee10*/  FADD.FTZ R82, R30, R69 ;  /* 0x000000451e527221 */ /* 0x001fcc0000010000 */
[----:B------:R-:W0:Y:S01]  /*ee20*/  MUFU.EX2 R74, R74 ;  /* 0x0000004a004a7308 */ /* 0x000e220000000800 */
[----:B------:R-:W-:Y:S01]  /*ee30*/  FFMA.FTZ R61, R27, R0, -R26 ;  /* 0x000000001b3d7223 */ /* 0x000fe2000001081a */
[----:B----4-:R-:W-:-:S06]  /*ee40*/  FADD.FTZ R27, R67, R24 ;  /* 0x00000018431b7221 */ /* 0x010fcc0000010000 */
[----:B------:R-:W4:Y:S01]  /*ee50*/  MUFU.EX2 R15, R15 ;  /* 0x0000000f000f7308 */ /* 0x000f220000000800 */
[----:B-1----:R-:W-:Y:S01]  /*ee60*/  FADD.FTZ R82, R75, R82 ;  /* 0x000000524b527221 */ /* 0x002fe20000010000 */
[----:B------:R-:W-:-:S06]  /*ee70*/  FFMA.FTZ R72, R107, R0, -R26 ;  /* 0x000000006b487223 */ /* 0x000fcc000001081a */
[----:B------:R-:W1:Y:S01]  /*ee80*/  MUFU.EX2 R64, R64 ;  /* 0x0000004000407308 */ /* 0x000e620000000800 */
[----:B------:R-:W-:Y:S01]  /*ee90*/  FADD.FTZ R24, R44, R27 ;  /* 0x0000001b2c187221 */ /* 0x000fe20000010000 */
[----:B--2---:R-:W-:-:S06]  /*eea0*/  FADD.FTZ R27, R29, R82 ;  /* 0x000000521d1b7221 */ /* 0x004fcc0000010000 */
[----:B------:R-:W2:Y:S01]  /*eeb0*/  MUFU.EX2 R71, R71 ;  /* 0x0000004700477308 */ /* 0x000ea20000000800 */
[----:B------:R-:W-:Y:S01]  /*eec0*/  FFMA.FTZ R62, R133, R0, -R26 ;  /* 0x00000000853e7223 */ /* 0x000fe2000001081a */
[----:B---3--:R-:W-:-:S06]  /*eed0*/  FADD.FTZ R24, R59, R24 ;  /* 0x000000183b187221 */ /* 0x008fcc0000010000 */
[----:B------:R-:W3:Y:S01]  /*eee0*/  MUFU.EX2 R42, R42 ;  /* 0x0000002a002a7308 */ /* 0x000ee20000000800 */
[----:B0-----:R-:W-:Y:S01]  /*eef0*/  FADD.FTZ R27, R74, R27 ;  /* 0x0000001b4a1b7221 */ /* 0x001fe20000010000 */
[----:B------:R-:W-:-:S06]  /*ef00*/  FFMA.FTZ R63, R63, R0, -R26 ;  /* 0x000000003f3f7223 */ /* 0x000fcc000001081a */
[----:B------:R-:W0:Y:S01]  /*ef10*/  MUFU.EX2 R33, R33 ;  /* 0x0000002100217308 */ /* 0x000e220000000800 */
[----:B------:R-:W-:Y:S01]  /*ef20*/  F2FP.BF16.F32.PACK_AB R19, R95, R80 ;  /* 0x000000505f13723e */ /* 0x000fe200000010ff */
[----:B------:R-:W-:Y:S01]  /*ef30*/  FFMA.FTZ R69, R31, R0, -R26 ;  /* 0x000000001f457223 */ /* 0x000fe2000001081a */
[----:B----4-:R-:W-:-:S05]  /*ef40*/  FADD.FTZ R31, R15, R24 ;  /* 0x000000180f1f7221 */ /* 0x010fca0000010000 */
[----:B------:R-:W4:Y:S01]  /*ef50*/  MUFU.EX2 R43, R43 ;  /* 0x0000002b002b7308 */ /* 0x000f220000000800 */
[-CC-:B------:R-:W-:Y:S01]  /*ef60*/  FFMA.FTZ R65, R65, R0.reuse, -R26.reuse ;  /* 0x0000000041417223 */ /* 0x180fe2000001081a */
[-CC-:B------:R-:W-:Y:S01]  /*ef70*/  FFMA.FTZ R76, R135, R0.reuse, -R26.reuse ;  /* 0x00000000874c7223 */ /* 0x180fe2000001081a */
[-CC-:B------:R-:W-:Y:S01]  /*ef80*/  FFMA.FTZ R51, R51, R0.reuse, -R26.reuse ;  /* 0x0000000033337223 */ /* 0x180fe2000001081a */
[----:B------:R-:W-:-:S04]  /*ef90*/  FFMA.FTZ R80, R109, R0, -R26 ;  /* 0x000000006d507223 */ /* 0x000fc8000001081a */
[----:B------:R-:W4:Y:S01]  /*efa0*/  MUFU.EX2 R72, R72 ;  /* 0x0000004800487308 */ /* 0x000f220000000800 */
[-CC-:B------:R-:W-:Y:S01]  /*efb0*/  FFMA.FTZ R79, R137, R0.reuse, -R26.reuse ;  /* 0x00000000894f7223 */ /* 0x180fe2000001081a */
[-CC-:B------:R-:W-:Y:S01]  /*efc0*/  FFMA.FTZ R139, R139, R0.reuse, -R26.reuse ;  /* 0x000000008b8b7223 */ /* 0x180fe2000001081a */
[-CC-:B------:R-:W-:Y:S01]  /*efd0*/  FFMA.FTZ R141, R141, R0.reuse, -R26.reuse ;  /* 0x000000008d8d7223 */ /* 0x180fe2000001081a */
[-CC-:B------:R-:W-:Y:S01]  /*efe0*/  FFMA.FTZ R111, R111, R0.reuse, -R26.reuse ;  /* 0x000000006f6f7223 */ /* 0x180fe2000001081a */
[-CC-:B------:R-:W-:Y:S01]  /*eff0*/  FFMA.FTZ R143, R143, R0.reuse, -R26.reuse ;  /* 0x000000008f8f7223 */ /* 0x180fe2000001081a */
[-CC-:B------:R-:W-:Y:S02]  /*f000*/  FFMA.FTZ R149, R149, R0.reuse, -R26.reuse ;  /* 0x0000000095957223 */ /* 0x180fe4000001081a */
[----:B------:R-:W4:Y:S01]  /*f010*/  MUFU.EX2 R34, R34 ;  /* 0x0000002200227308 */ /* 0x000f220000000800 */
[----:B------:R-:W-:Y:S01]  /*f020*/  FFMA.FTZ R113, R113, R0, -R26 ;  /* 0x0000000071717223 */ /* 0x000fe2000001081a */
[----:B-1----:R-:W-:Y:S01]  /*f030*/  FADD.FTZ R26, R64, R27 ;  /* 0x0000001b401a7221 */ /* 0x002fe20000010000 */
[----:B------:R1:W-:Y:S01]  /*f040*/  STSM.16.M88.4 [R23+0x24300], R16 ;  /* 0x0243001017007844 */ /* 0x0003e20000000200 */
[----:B------:R-:W-:-:S04]  /*f050*/  FADD.FTZ R31, R48, R31 ;  /* 0x0000001f301f7221 */ /* 0x000fc80000010000 */
[----:B------:R-:W4:Y:S08]  /*f060*/  MUFU.EX2 R62, R62 ;  /* 0x0000003e003e7308 */ /* 0x000f300000000800 */
[----:B------:R-:W4:Y:S01]  /*f070*/  MUFU.EX2 R35, R35 ;  /* 0x0000002300237308 */ /* 0x000f220000000800 */
[----:B-1----:R-:W-:Y:S01]  /*f080*/  F2FP.BF16.F32.PACK_AB R16, R81, R28 ;  /* 0x0000001c5110723e */ /* 0x002fe200000010ff */
[----:B--2---:R-:W-:Y:S01]  /*f090*/  FADD.FTZ R28, R71, R26 ;  /* 0x0000001a471c7221 */ /* 0x004fe20000010000 */
[----:B------:R-:W-:-:S05]  /*f0a0*/  F2FP.BF16.F32.PACK_AB R18, R83, R32 ;  /* 0x000000205312723e */ /* 0x000fca00000010ff */
[----:B------:R-:W1:Y:S01]  /*f0b0*/  MUFU.EX2 R63, R63 ;  /* 0x0000003f003f7308 */ /* 0x000e620000000800 */
[----:B---3--:R-:W-:Y:S01]  /*f0c0*/  FADD.FTZ R32, R42, R31 ;  /* 0x0000001f2a207221 */ /* 0x008fe20000010000 */
[----:B0-----:R-:W-:Y:S01]  /*f0d0*/  FADD.FTZ R31, R33, R28 ;  /* 0x0000001c211f7221 */ /* 0x001fe20000010000 */
[----:B------:R-:W-:-:S05]  /*f0e0*/  F2FP.BF16.F32.PACK_AB R26, R67, R40 ;  /* 0x00000028431a723e */ /* 0x000fca00000010ff */
[----:B------:R-:W0:Y:S01]  /*f0f0*/  MUFU.EX2 R38, R38 ;  /* 0x0000002600267308 */ /* 0x000e220000000800 */
[----:B----4-:R-:W-:Y:S01]  /*f100*/  FADD.FTZ R67, R43, R32 ;  /* 0x000000202b437221 */ /* 0x010fe20000010000 */
[----:B------:R-:W-:-:S06]  /*f110*/  FADD.FTZ R31, R72, R31 ;  /* 0x0000001f481f7221 */ /* 0x000fcc0000010000 */
[----:B------:R-:W2:Y:S01]  /*f120*/  MUFU.EX2 R65, R65 ;  /* 0x0000004100417308 */ /* 0x000ea20000000800 */
[----:B------:R-:W-:-:S07]  /*f130*/  FADD.FTZ R32, R34, R67 ;  /* 0x0000004322207221 */ /* 0x000fce0000010000 */
[----:B------:R-:W3:Y:S01]  /*f140*/  MUFU.EX2 R57, R57 ;  /* 0x0000003900397308 */ /* 0x000ee20000000800 */
[----:B------:R-:W-:Y:S01]  /*f150*/  F2FP.BF16.F32.PACK_AB R27, R75, R30 ;  /* 0x0000001e4b1b723e */ /* 0x000fe200000010ff */
[----:B------:R-:W-:-:S06]  /*f160*/  FADD.FTZ R40, R62, R31 ;  /* 0x0000001f3e287221 */ /* 0x000fcc0000010000 */
[----:B------:R-:W4:Y:S01]  /*f170*/  MUFU.EX2 R76, R76 ;  /* 0x0000004c004c7308 */ /* 0x000f220000000800 */
[----:B------:R-:W-:Y:S01]  /*f180*/  F2FP.BF16.F32.PACK_AB R30, R48, R15 ;  /* 0x0000000f301e723e */ /* 0x000fe200000010ff */
[----:B------:R-:W-:-:S06]  /*f190*/  FADD.FTZ R15, R35, R32 ;  /* 0x00000020230f7221 */ /* 0x000fcc0000010000 */
[----:B------:R-:W4:Y:S01]  /*f1a0*/  MUFU.EX2 R39, R39 ;  /* 0x0000002700277308 */ /* 0x000f220000000800 */
[----:B-1----:R-:W-:-:S07]  /*f1b0*/  FADD.FTZ R40, R63, R40 ;  /* 0x000000283f287221 */ /* 0x002fce0000010000 */
[----:B------:R-:W1:Y:S01]  /*f1c0*/  MUFU.EX2 R51, R51 ;  /* 0x0000003300337308 */ /* 0x000e620000000800 */
[----:B0-----:R-:W-:Y:S01]  /*f1d0*/  FADD.FTZ R32, R38, R15 ;  /* 0x0000000f26207221 */ /* 0x001fe20000010000 */
[----:B--2---:R-:W-:-:S06]  /*f1e0*/  FADD.FTZ R15, R65, R40 ;  /* 0x00000028410f7221 */ /* 0x004fcc0000010000 */
[----:B------:R-:W0:Y:S01]  /*f1f0*/  MUFU.EX2 R52, R52 ;  /* 0x0000003400347308 */ /* 0x000e220000000800 */
[----:B---3--:R-:W-:-:S07]  /*f200*/  FADD.FTZ R32, R57, R32 ;  /* 0x0000002039207221 */ /* 0x008fce0000010000 */
[----:B------:R-:W2:Y:S01]  /*f210*/  MUFU.EX2 R78, R78 ;  /* 0x0000004e004e7308 */ /* 0x000ea20000000800 */
[----:B------:R-:W-:Y:S01]  /*f220*/  F2FP.BF16.F32.PACK_AB R28, R59, R44 ;  /* 0x0000002c3b1c723e */ /* 0x000fe200000010ff */
[----:B----4-:R-:W-:-:S06]  /*f230*/  FADD.FTZ R44, R76, R15 ;  /* 0x0000000f4c2c7221 */ /* 0x010fcc0000010000 */
[----:B------:R-:W3:Y:S01]  /*f240*/  MUFU.EX2 R47, R47 ;  /* 0x0000002f002f7308 */ /* 0x000ee20000000800 */
[----:B------:R-:W-:-:S07]  /*f250*/  F2FP.BF16.F32.PACK_AB R17, R91, R68 ;  /* 0x000000445b11723e */ /* 0x000fce00000010ff */
[----:B------:R-:W4:Y:S01]  /*f260*/  MUFU.EX2 R55, R55 ;  /* 0x0000003700377308 */ /* 0x000f220000000800 */
[----:B------:R-:W-:Y:S01]  /*f270*/  F2FP.BF16.F32.PACK_AB R19, R87, R66 ;  /* 0x000000425713723e */ /* 0x000fe200000010ff */
[----:B------:R-:W-:Y:S01]  /*f280*/  FADD.FTZ R15, R39, R32 ;  /* 0x00000020270f7221 */ /* 0x000fe20000010000 */
[----:B------:R-:W-:-:S05]  /*f290*/  F2FP.BF16.F32.PACK_AB R32, R43, R42 ;  /* 0x0000002a2b20723e */ /* 0x000fca00000010ff */
[----:B------:R-:W4:Y:S01]  /*f2a0*/  MUFU.EX2 R54, R54 ;  /* 0x0000003600367308 */ /* 0x000f220000000800 */
[----:B-1----:R-:W-:-:S07]  /*f2b0*/  FADD.FTZ R43, R51, R44 ;  /* 0x0000002c332b7221 */ /* 0x002fce0000010000 */
[----:B------:R-:W1:Y:S01]  /*f2c0*/  MUFU.EX2 R80, R80 ;  /* 0x0000005000507308 */ /* 0x000e620000000800 */
[----:B------:R0:W-:Y:S07]  /*f2d0*/  STSM.16.M88.4 [R23+0x25b00], R16 ;  /* 0x025b001017007844 */ /* 0x0001ee0000000200 */
[----:B------:R-:W1:Y:S08]  /*f2e0*/  MUFU.EX2 R41, R41 ;  /* 0x0000002900297308 */ /* 0x000e700000000800 */
[----:B------:R-:W1:Y:S01]  /*f2f0*/  MUFU.EX2 R79, R79 ;  /* 0x0000004f004f7308 */ /* 0x000e620000000800 */
[----:B0-----:R-:W-:Y:S01]  /*f300*/  FADD.FTZ R16, R52, R15 ;  /* 0x0000000f34107221 */ /* 0x001fe20000010000 */
[----:B--2---:R-:W-:-:S06]  /*f310*/  FADD.FTZ R18, R78, R43 ;  /* 0x0000002b4e127221 */ /* 0x004fcc0000010000 */
[----:B------:R-:W0:Y:S01]  /*f320*/  MUFU.EX2 R56, R56 ;  /* 0x0000003800387308 */ /* 0x000e220000000800 */
[----:B---3--:R-:W-:Y:S01]  /*f330*/  FADD.FTZ R15, R47, R16 ;  /* 0x000000102f0f7221 */ /* 0x008fe20000010000 */
[----:B----4-:R-:W-:-:S06]  /*f340*/  FADD.FTZ R17, R55, R18 ;  /* 0x0000001237117221 */ /* 0x010fcc0000010000 */
[----:B------:R-:W2:Y:S01]  /*f350*/  MUFU.EX2 R68, R139 ;  /* 0x0000008b00447308 */ /* 0x000ea20000000800 */
[----:B------:R-:W-:Y:S01]  /*f360*/  F2FP.BF16.F32.PACK_AB R24, R73, R36 ;  /* 0x000000244918723e */ /* 0x000fe200000010ff */
[----:B------:R-:W-:-:S06]  /*f370*/  FADD.FTZ R16, R54, R15 ;  /* 0x0000000f36107221 */ /* 0x000fcc0000010000 */
[----:B------:R-:W3:Y:S01]  /*f380*/  MUFU.EX2 R45, R45 ;  /* 0x0000002d002d7308 */ /* 0x000ee20000000800 */
[----:B-1----:R-:W-:-:S07]  /*f390*/  FADD.FTZ R18, R80, R17 ;  /* 0x0000001150127221 */ /* 0x002fce0000010000 */
[----:B------:R-:W1:Y:S01]  /*f3a0*/  MUFU.EX2 R141, R141 ;  /* 0x0000008d008d7308 */ /* 0x000e620000000800 */
[----:B------:R-:W-:Y:S01]  /*f3b0*/  FADD.FTZ R15, R41, R16 ;  /* 0x00000010290f7221 */ /* 0x000fe20000010000 */
[----:B------:R-:W-:-:S06]  /*f3c0*/  FADD.FTZ R17, R79, R18 ;  /* 0x000000124f117221 */ /* 0x000fcc0000010000 */
[----:B------:R-:W4:Y:S08]  /*f3d0*/  MUFU.EX2 R58, R58 ;  /* 0x0000003a003a7308 */ /* 0x000f300000000800 */
[----:B------:R-:W4:Y:S01]  /*f3e0*/  MUFU.EX2 R36, R111 ;  /* 0x0000006f00247308 */ /* 0x000f220000000800 */
[----:B0-----:R-:W-:Y:S01]  /*f3f0*/  FADD.FTZ R16, R56, R15 ;  /* 0x0000000f38107221 */ /* 0x001fe20000010000 */
[----:B------:R-:W-:-:S06]  /*f400*/  F2FP.BF16.F32.PACK_AB R25, R70, R25 ;  /* 0x000000194619723e */ /* 0x000fcc00000010ff */
[----:B------:R-:W0:Y:S01]  /*f410*/  MUFU.EX2 R49, R49 ;  /* 0x0000003100317308 */ /* 0x000e220000000800 */
[----:B--2---:R-:W-:Y:S01]  /*f420*/  FADD.FTZ R18, R68, R17 ;  /* 0x0000001144127221 */ /* 0x004fe20000010000 */
[----:B------:R-:W-:-:S06]  /*f430*/  F2FP.BF16.F32.PACK_AB R29, R74, R29 ;  /* 0x0000001d4a1d723e */ /* 0x000fcc00000010ff */
[----:B------:R-:W2:Y:S01]  /*f440*/  MUFU.EX2 R143, R143 ;  /* 0x0000008f008f7308 */ /* 0x000ea20000000800 */
[----:B------:R-:W-:Y:S01]  /*f450*/  F2FP.BF16.F32.PACK_AB R31, R71, R64 ;  /* 0x00000040471f723e */ /* 0x000fe200000010ff */
[----:B---3--:R-:W-:-:S06]  /*f460*/  FADD.FTZ R15, R45, R16 ;  /* 0x000000102d0f7221 */ /* 0x008fcc0000010000 */
[----:B------:R-:W3:Y:S01]  /*f470*/  MUFU.EX2 R60, R60 ;  /* 0x0000003c003c7308 */ /* 0x000ee20000000800 */
[----:B-1----:R-:W-:Y:S01]  /*f480*/  FADD.FTZ R19, R141, R18 ;  /* 0x000000128d137221 */ /* 0x002fe20000010000 */
[----:B------:R1:W-:Y:S06]  /*f490*/  STSM.16.M88.4 [R23+0x27300], R24 ;  /* 0x0273001817007844 */ /* 0x0003ec0000000200 */
[----:B------:R-:W3:Y:S01]  /*f4a0*/  MUFU.EX2 R40, R77 ;  /* 0x0000004d00287308 */ /* 0x000ee20000000800 */
[----:B------:R0:W-:Y:S01]  /*f4b0*/  STSM.16.M88.4 [R23+0x28b00], R28 ;  /* 0x028b001c17007844 */ /* 0x0001e20000000200 */
[----:B----4-:R-:W-:-:S06]  /*f4c0*/  FADD.FTZ R18, R58, R15 ;  /* 0x0000000f3a127221 */ /* 0x010fcc0000010000 */
[----:B------:R-:W4:Y:S01]  /*f4d0*/  MUFU.EX2 R50, R50 ;  /* 0x0000003200327308 */ /* 0x000f220000000800 */
[----:B-1----:R-:W-:-:S07]  /*f4e0*/  F2FP.BF16.F32.PACK_AB R24, R57, R38 ;  /* 0x000000263918723e */ /* 0x002fce00000010ff */
[----:B------:R-:W1:Y:S01]  /*f4f0*/  MUFU.EX2 R149, R149 ;  /* 0x0000009500957308 */ /* 0x000e620000000800 */
[----:B0-----:R-:W-:Y:S01]  /*f500*/  FADD.FTZ R28, R36, R19 ;  /* 0x00000013241c7221 */ /* 0x001fe20000010000 */
[----:B------:R-:W-:Y:S01]  /*f510*/  FADD.FTZ R15, R49, R18 ;  /* 0x00000012310f7221 */ /* 0x000fe20000010000 */
[----:B------:R-:W-:-:S05]  /*f520*/  F2FP.BF16.F32.PACK_AB R34, R35, R34 ;  /* 0x000000222322723e */ /* 0x000fca00000010ff */
[----:B------:R-:W0:Y:S01]  /*f530*/  MUFU.EX2 R30, R61 ;  /* 0x0000003d001e7308 */ /* 0x000e220000000800 */
[----:B--2---:R-:W-:Y:S01]  /*f540*/  FADD.FTZ R29, R143, R28 ;  /* 0x0000001c8f1d7221 */ /* 0x004fe20000010000 */
[----:B------:R-:W-:Y:S02]  /*f550*/  F2FP.BF16.F32.PACK_AB R33, R72, R33 ;  /* 0x000000214821723e */ /* 0x000fe400000010ff */
[----:B------:R-:W-:-:S04]  /*f560*/  F2FP.BF16.F32.PACK_AB R35, R63, R62 ;  /* 0x0000003e3f23723e */ /* 0x000fc800000010ff */
[----:B------:R-:W-:Y:S01]  /*f570*/  MUFU.EX2 R37, R37 ;  /* 0x0000002500257308 */ /* 0x000fe20000000800 */
[----:B---3--:R-:W-:-:S07]  /*f580*/  FADD.FTZ R15, R60, R15 ;  /* 0x0000000f3c0f7221 */ /* 0x008fce0000010000 */
[----:B------:R-:W2:Y:S01]  /*f590*/  MUFU.EX2 R46, R46 ;  /* 0x0000002e002e7308 */ /* 0x000ea20000000800 */
[----:B------:R-:W-:-:S07]  /*f5a0*/  FADD.FTZ R28, R40, R29 ;  /* 0x0000001d281c7221 */ /* 0x000fce0000010000 */
[----:B------:R-:W-:Y:S08]  /*f5b0*/  MUFU.EX2 R113, R113 ;  /* 0x0000007100717308 */ /* 0x000ff00000000800 */
[----:B------:R-:W3:Y:S01]  /*f5c0*/  MUFU.EX2 R38, R69 ;  /* 0x0000004500267308 */ /* 0x000ee20000000800 */
[----:B------:R4:W-:Y:S01]  /*f5d0*/  STSM.16.M88.4 [R23+0x2a300], R32 ;  /* 0x02a3002017007844 */ /* 0x0009e20000000200 */
[----:B------:R-:W-:-:S02]  /*f5e0*/  F2FP.BF16.F32.PACK_AB R25, R76, R65 ;  /* 0x000000414c19723e */ /* 0x000fc400000010ff */
[----:B------:R-:W-:Y:S02]  /*f5f0*/  F2FP.BF16.F32.PACK_AB R26, R52, R39 ;  /* 0x00000027341a723e */ /* 0x000fe400000010ff */
[----:B------:R-:W-:Y:S02]  /*f600*/  F2FP.BF16.F32.PACK_AB R27, R78, R51 ;  /* 0x000000334e1b723e */ /* 0x000fe400000010ff */
[----:B------:R-:W-:Y:S02]  /*f610*/  F2FP.BF16.F32.PACK_AB R16, R54, R47 ;  /* 0x0000002f3610723e */ /* 0x000fe400000010ff */
[----:B------:R-:W-:Y:S01]  /*f620*/  F2FP.BF16.F32.PACK_AB R17, R80, R55 ;  /* 0x000000375011723e */ /* 0x000fe200000010ff */
[----:B----4-:R-:W-:Y:S01]  /*f630*/  FADD.FTZ R32, R50, R15 ;  /* 0x0000000f32207221 */ /* 0x010fe20000010000 */
[----:B-1----:R-:W-:Y:S01]  /*f640*/  FADD.FTZ R15, R149, R28 ;  /* 0x0000001c950f7221 */ /* 0x002fe20000010000 */
[----:B------:R-:W-:Y:S02]  /*f650*/  F2FP.BF16.F32.PACK_AB R18, R56, R41 ;  /* 0x000000293812723e */ /* 0x000fe400000010ff */
[----:B------:R-:W-:Y:S01]  /*f660*/  FADD.FTZ R32, R53, R32 ;  /* 0x0000002035207221 */ /* 0x000fe20000010000 */
[----:B0-----:R-:W-:Y:S01]  /*f670*/  FADD.FTZ R34, R30, R15 ;  /* 0x0000000f1e227221 */ /* 0x001fe20000010000 */
[----:B------:R-:W-:-:S02]  /*f680*/  F2FP.BF16.F32.PACK_AB R19, R68, R79 ;  /* 0x0000004f4413723e */ /* 0x000fc400000010ff */
[----:B------:R-:W-:Y:S02]  /*f690*/  F2FP.BF16.F32.PACK_AB R29, R30, R149 ;  /* 0x000000951e1d723e */ /* 0x000fe400000010ff */
[----:B--2---:R-:W-:Y:S01]  /*f6a0*/  F2FP.BF16.F32.PACK_AB R30, R46, R37 ;  /* 0x000000252e1e723e */ /* 0x004fe200000010ff */
[----:B------:R-:W-:Y:S01]  /*f6b0*/  FADD.FTZ R37, R37, R32 ;  /* 0x0000002025257221 */ /* 0x000fe20000010000 */
[----:B---3--:R-:W-:Y:S01]  /*f6c0*/  F2FP.BF16.F32.PACK_AB R31, R38, R113 ;  /* 0x00000071261f723e */ /* 0x008fe200000010ff */
[----:B------:R0:W-:Y:S01]  /*f6d0*/  STSM.16.M88.4 [R23+0x2bb00], R24 ;  /* 0x02bb001817007844 */ /* 0x0001e20000000200 */
[----:B------:R-:W-:Y:S01]  /*f6e0*/  FADD.FTZ R113, R113, R34 ;  /* 0x0000002271717221 */ /* 0x000fe20000010000 */
[----:B------:R-:W-:Y:S02]  /*f6f0*/  F2FP.BF16.F32.PACK_AB R28, R53, R50 ;  /* 0x00000032351c723e */ /* 0x000fe400000010ff */
[----:B------:R1:W-:Y:S01]  /*f700*/  STSM.16.M88.4 [R23+0x2d300], R16 ;  /* 0x02d3001017007844 */ /* 0x0003e20000000200 */
[----:B0-----:R-:W-:-:S02]  /*f710*/  F2FP.BF16.F32.PACK_AB R24, R58, R45 ;  /* 0x0000002d3a18723e */ /* 0x001fc400000010ff */
[----:B------:R-:W-:Y:S02]  /*f720*/  F2FP.BF16.F32.PACK_AB R25, R36, R141 ;  /* 0x0000008d2419723e */ /* 0x000fe400000010ff */
[----:B------:R-:W-:Y:S02]  /*f730*/  F2FP.BF16.F32.PACK_AB R26, R60, R49 ;  /* 0x000000313c1a723e */ /* 0x000fe400000010ff */
[----:B------:R-:W-:Y:S01]  /*f740*/  F2FP.BF16.F32.PACK_AB R27, R40, R143 ;  /* 0x0000008f281b723e */ /* 0x000fe200000010ff */
[----:B-1----:R-:W-:Y:S01]  /*f750*/  FADD.FTZ R17, R46, R37 ;  /* 0x000000252e117221 */ /* 0x002fe20000010000 */
[----:B------:R-:W-:-:S03]  /*f760*/  FADD.FTZ R16, R38, R113 ;  /* 0x0000007126107221 */ /* 0x000fc60000010000 */
[----:B------:R-:W-:Y:S04]  /*f770*/  STSM.16.M88.4 [R23+0x2eb00], R24 ;  /* 0x02eb001817007844 */ /* 0x000fe80000000200 */
[----:B------:R-:W-:Y:S04]  /*f780*/  STSM.16.M88.4 [R23+0x30300], R28 ;  /* 0x0303001c17007844 */ /* 0x000fe80000000200 */
[----:B------:R-:W-:Y:S01]  /*f790*/  STL [R1+0x1c], R17 ;  /* 0x00001c1101007387 */ /* 0x000fe20000100800 */
[----:B------:R0:W-:Y:S06]  /*f7a0*/  MEMBAR.ALL.CTA ;  /* 0x0000000000007992 */ /* 0x0001ec0000008000 */
[----:B0-----:R-:W0:Y:S04]  /*f7b0*/  FENCE.VIEW.ASYNC.S ;  /* 0x00000000000073c6 */ /* 0x001e280000000000 */
[----:B------:R1:W-:Y:S01]  /*f7c0*/  STL [R1+0x20], R16 ;  /* 0x0000201001007387 */ /* 0x0003e20000100800 */
[----:B------:R-:W-:Y:S01]  /*f7d0*/  VIADD R15, R104, 0xfffffffe ;  /* 0xfffffffe680f7836 */ /* 0x000fe20000000000 */
[----:B-1----:R-:W-:-:S05]  /*f7e0*/  VIMNMX R16, RZ, R21, !PT ;  /* 0x00000015ff107248 */ /* 0x002fca0007fe0100 */
[----:B------:R1:W-:Y:S01]  /*f7f0*/  STL [R1+0x4c], R16 ;  /* 0x00004c1001007387 */ /* 0x0003e20000100800 */
[----:B------:R-:W-:Y:S01]  /*f800*/  ISETP.GE.AND P2, PT, R15, R16, PT ;  /* 0x000000100f00720c */ /* 0x000fe20003f46270 */
[----:B------:R-:W-:-:S04]  /*f810*/  IMAD.MOV.U32 R71, RZ, RZ, RZ ;  /* 0x000000ffff477224 */ /* 0x000fc800078e00ff */
        /* <DEDUP_REMOVED lines=47> */
[----:B0-----:R-:W-:Y:S01]  /*fb10*/  NOP ;  /* 0x0000000000007918 */ /* 0x001fe20000000000 */
[----:B-1----:R-:W-:Y:S05]  /*fb20*/  @!P2 BRA `(.L_x_10229) ;  /* 0x0000005000f8a947 */ /* 0x002fea0003800000 */
[----:B------:R0:W-:Y:S01]  /*fb30*/  STL [R1+0x18], R20 ;  /* 0x0000181401007387 */ /* 0x0001e20000100800 */
[----:B------:R-:W-:-:S03]  /*fb40*/  IMAD.MOV.U32 R149, RZ, RZ, R15 ;  /* 0x000000ffff957224 */ /* 0x000fc600078e000f */
[----:B------:R0:W-:Y:S04]  /*fb50*/  STL [R1+0xc], R14 ;  /* 0x00000c0e01007387 */ /* 0x0001e80000100800 */
[----:B------:R0:W5:Y:S01]  /*fb60*/  LDL.LU R16, [R1+0x24] ;  /* 0x0000240001107983 */ /* 0x0001620000300800 */
        /* <DEDUP_REMOVED lines=25> */
.L_x_10240:
        /* <DEDUP_REMOVED lines=12> */
.L_x_10231:
[----:B------:R-:W-:Y:S01]  /*fdc0*/  IMAD R0, R146, 0x8, R22 ;  /* 0x0000000892007824 */ /* 0x000fe200078e0216 */
[----:B------:R-:W-:-:S04]  /*fdd0*/  SHF.L.U32 R17, R14, 0x1f, RZ ;  /* 0x0000001f0e117819 */ /* 0x000fc800000006ff */
[----:B------:R0:W1:Y:S01]  /*fde0*/  SYNCS.PHASECHK.TRANS64.TRYWAIT P3, [R0+URZ+0x31c30], R17 ;  /* 0x031c3011000075a7 */ /* 0x000062000806017f */
[----:B------:R-:W-:Y:S05]  /*fdf0*/  @!P0 BRA `(.L_x_10232) ;  /* 0x0000000000048947 */ /* 0x000fea0003800000 */
[----:B------:R-:W-:Y:S01]  /*fe00*/  BPT.TRAP 0x1 ;  /* 0x000000040000795c */ /* 0x000fe20000300000 */
.L_x_10232:
[----:B------:R-:W-:Y:S04]  /*fe10*/  BSSY B0, `(.L_x_10230) ;  /* 0x0000004000007945 */ /* 0x000fe80003800000 */
[----:B-1----:R-:W-:Y:S05]  /*fe20*/  @P3 BRA `(.L_x_10233) ;  /* 0x0000000000083947 */ /* 0x002fea0003800000 */
[----:B------:R-:W1:Y:S02]  /*fe30*/  SYNCS.PHASECHK.TRANS64.TRYWAIT P3, [R0+URZ+0x31c30], R17 ;  /* 0x031c3011000075a7 */ /* 0x000e64000806017f */
[----:B-1----:R-:W-:Y:S05]  /*fe40*/  @!P3 BRA `(.L_x_10234) ;  /* 0x0000012000d8b947 */ /* 0x002fea0003800000 */
.L_x_10233:
[----:B------:R-:W-:Y:S05]  /*fe50*/  BSYNC B0 ;  /* 0x0000000000007941 */ /* 0x000fea0003800000 */
.L_x_10230:
[----:B------:R-:W2:Y:S01]  /*fe60*/  LDL R14, [R1+0x40] ;  /* 0x00004000010e7983 */ /* 0x000ea20000100800 */
[----:B------:R-:W-:Y:S05]  /*fe70*/  WARPSYNC.ALL ;  /* 0x0000000000007948 */ /* 0x000fea0003800000 */
[----:B01----:R-:W0:Y:S01]  /*fe80*/  S2R R0, SR_TID.X ;  /* 0x0000000000007919 */ /* 0x003e220000002100 */
[----:B------:R-:W-:Y:S01]  /*fe90*/  IMAD.MOV.U32 R19, RZ, RZ, -0x7fffffe0 ;  /* 0x80000020ff137424 */ /* 0x000fe200078e00ff */
[C---:B------:R-:W-:Y:S01]  /*fea0*/  R2UR UR44, R2.reuse ;  /* 0x00000000022c72ca */ /* 0x040fe200000e0000 */
[----:B------:R-:W-:Y:S01]  /*feb0*/  IMAD.MOV.U32 R21, RZ, RZ, -0x7fffffe0 ;  /* 0x80000020ff157424 */ /* 0x000fe200078e00ff */
        /* <DEDUP_REMOVED lines=8> */
[----:B------:R-:W-:-:S02]  /*ff40*/  R2UR UR49, R3 ;  /* 0x00000000033172ca */ /* 0x000fc400000e0000 */
[----:B------:R-:W-:Y:S01]  /*ff50*/  R2UR UR55, R75 ;  /* 0x000000004b3772ca */ /* 0x000fe200000e0000 */
[----:B------:R-:W-:Y:S01]  /*ff60*/  STL [R1+0xac], R26 ;  /* 0x0000ac1a01007387 */ /* 0x000fe20000100800 */
[C---:B------:R-:W-:Y:S02]  /*ff70*/  R2UR UR52, R2.reuse ;  /* 0x00000000023472ca */ /* 0x040fe400000e0000 */
[----:B------:R-:W-:Y:S01]  /*ff80*/  R2UR UR53, R3 ;  /* 0x00000000033572ca */ /* 0x000fe200000e0000 */
[----:B------:R1:W-:Y:S01]  /*ff90*/  STL [R1+0xa8], R25 ;  /* 0x0000a81901007387 */ /* 0x0003e20000100800 */
[----:B------:R-:W-:Y:S02]  /*ffa0*/  R2UR UR15, R73 ;  /* 0x00000000490f72ca */ /* 0x000fe400000e0000 */
[----:B------:R-:W-:Y:S01]  /*ffb0*/  R2UR UR12, R2 ;  /* 0x00000000020c72ca */ /* 0x000fe200000e0000 */
[----:B------:R-:W-:Y:S01]  /*ffc0*/  STL [R1+0xa4], R24 ;  /* 0x0000a41801007387 */ /* 0x000fe20000100800 */
[----:B------:R-:W-:-:S02]  /*ffd0*/  R2UR UR13, R3 ;  /* 0x00000000030d72ca */ /* 0x000fc400000e0000 */
[C---:B------:R-:W-:Y:S01]  /*ffe0*/  R2UR UR5, R75.reuse ;  /* 0x000000004b0572ca */ /* 0x040fe200000e0000 */
[----:B------:R3:W-:Y:S01]  /*fff0*/  STL [R1+0xa0], R23 ;  /* 0x0000a01701007387 */ /* 0x0007e20000100800 */
[C---:B------:R-:W-:Y:S02]  /*10000*/  R2UR UR19, R75.reuse ;  /* 0x000000004b1372ca */ /* 0x040fe400000e0000 */
[C---:B------:R-:W-:Y:S01]  /*10010*/  R2UR UR35, R75.reuse ;  /* 0x000000004b2372ca */ /* 0x040fe200000e0000 */
[----:B------:R4:W-:Y:S01]  /*10020*/  STL [R1+0x9c], R22 ;  /* 0x00009c1601007387 */ /* 0x0009e20000100800 */
[----:B0-----:R-:W-:Y:S02]  /*10030*/  SHF.R.U32.HI R0, RZ, 0x7, R0 ;  /* 0x00000007ff007819 */ /* 0x001fe40000011600 */
[C---:B------:R-:W-:Y:S01]  /*10040*/  R2UR UR33, R75.reuse ;  /* 0x000000004b2172ca */ /* 0x040fe200000e0000 */
[----:B------:R0:W-:Y:S01]  /*10050*/  STL [R1+0x98], R16 ;  /* 0x0000981001007387 */ /* 0x0001e20000100800 */
[----:B------:R-:W-:Y:S01]  /*10060*/  R2UR UR57, R75 ;  /* 0x000000004b3972ca */ /* 0x000fe200000e0000 */
[----:B------:R-:W-:Y:S01]  /*10070*/  VIADD R0, R0, 0x8 ;  /* 0x0000000800007836 */ /* 0x000fe20000000000 */
[C---:B------:R-:W-:Y:S01]  /*10080*/  R2UR UR11, R73.reuse ;  /* 0x00000000490b72ca */ /* 0x040fe200000e0000 */
[----:B------:R-:W-:Y:S01]  /*10090*/  IMAD.MOV.U32 R75, RZ, RZ, -0x7fffffe0 ;  /* 0x80000020ff4b7424 */ /* 0x000fe200078e00ff */
[C---:B------:R-:W-:Y:S01]  /*100a0*/  R2UR UR27, R73.reuse ;  /* 0x00000000491b72ca */ /* 0x040fe200000e0000 */
[----:B------:R0:W-:Y:S01]  /*100b0*/  STL [R1+0x94], R15 ;  /* 0x0000940f01007387 */ /* 0x0001e20000100800 */
[----:B------:R-:W-:-:S02]  /*100c0*/  R2UR UR39, R73 ;  /* 0x00000000492772ca */ /* 0x000fc400000e0000 */
[----:B------:R-:W-:Y:S01]  /*100d0*/  R2UR UR29, R73 ;  /* 0x00000000491d72ca */ /* 0x000fe200000e0000 */
[----:B------:R0:W-:Y:S01]  /*100e0*/  BAR.SYNC.DEFER_BLOCKING R0, 0x100 ;  /* 0x000400000000751d */ /* 0x0001e20000010000 */
[----:B------:R-:W-:Y:S01]  /*100f0*/  IMAD.U32 R73, RZ, RZ, UR5 ;  /* 0x00000005ff497e24 */ /* 0x000fe2000f8e00ff */
[C---:B------:R-:W-:Y:S02]  /*10100*/  R2UR UR5, R21.reuse ;  /* 0x00000000150572ca */ /* 0x040fe400000e0000 */
[C---:B------:R-:W-:Y:S02]  /*10110*/  R2UR UR7, R21.reuse ;  /* 0x00000000150772ca */ /* 0x040fe400000e0000 */
[C---:B------:R-:W-:Y:S02]  /*10120*/  R2UR UR23, R21.reuse ;  /* 0x00000000151772ca */ /* 0x040fe400000e0000 */
[C---:B------:R-:W-:Y:S02]  /*10130*/  R2UR UR31, R21.reuse ;  /* 0x00000000151f72ca */ /* 0x040fe400000e0000 */
[----:B------:R-:W-:-:S02]  /*10140*/  R2UR UR25, R21 ;  /* 0x00000000151972ca */ /* 0x000fc400000e0000 */
[C---:B------:R-:W-:Y:S02]  /*10150*/  R2UR UR21, R21.reuse ;  /* 0x00000000151572ca */ /* 0x040fe400000e0000 */
[----:B------:R-:W-:Y:S02]  /*10160*/  R2UR UR41, R21 ;  /* 0x00000000152972ca */ /* 0x000fe400000e0000 */
[----:B------:R-:W-:Y:S02]  /*10170*/  R2UR UR9, R77 ;  /* 0x000000004d0972ca */ /* 0x000fe400000e0000 */
[----:B------:R-:W-:Y:S02]  /*10180*/  R2UR UR16, R2 ;  /* 0x00000000021072ca */ /* 0x000fe400000e0000 */
[----:B------:R-:W-:Y:S02]  /*10190*/  R2UR UR17, R3 ;  /* 0x00000000031172ca */ /* 0x000fe400000e0000 */
[C---:B------:R-:W-:Y:S01]  /*101a0*/  R2UR UR37, R77.reuse ;  /* 0x000000004d2572ca */ /* 0x040fe200000e0000 */
[----:B------:R-:W-:Y:S01]  /*101b0*/  WARPGROUP.ARRIVE ;  /* 0x00000000000079c5 */ /* 0x000fe20000000000 */
[----:B------:R-:W-:-:S13]  /*101c0*/  R2UR UR43, R77 ;  /* 0x000000004d2b72ca */ /* 0x000fda00000e0000 */
[----:B-1----:R-:W-:Y:S01]  /*101d0*/  MOV R25, UR43 ;  /* 0x0000002b00197c02 */ /* 0x002fe20008000f00 */
[----:B------:R-:W-:Y:S01]  /*101e0*/  UMOV UR43, UR33 ;  /* 0x00000021002b7c82 */ /* 0x000fe20008000000 */
[----:B------:R-:W-:Y:S01]  /*101f0*/  R2UR UR33, R13 ;  /* 0x000000000d2172ca */ /* 0x000fe200000e0000 */
[----:B--2---:R-:W-:-:S04]  /*10200*/  IMAD R18, R146, 0x6c0, R14 ;  /* 0x000006c092127824 */ /* 0x004fc800078e020e */
[C---:B------:R-:W-:Y:S01]  /*10210*/  VIADD R20, R18.reuse, 0x40 ;  /* 0x0000004012147836 */ /* 0x040fe20000000000 */
[C---:B------:R-:W-:Y:S01]  /*10220*/  R2UR UR46, R18.reuse ;  /* 0x00000000122e72ca */ /* 0x040fe200000e0000 */
[C---:B------:R-:W-:Y:S02]  /*10230*/  VIADD R74, R18.reuse, 0x80 ;  /* 0x00000080124a7836 */ /* 0x040fe40000000000 */
        /* <DEDUP_REMOVED lines=10> */
[----:B------:R-:W-:Y:S01]  /*102e0*/  HGMMA.64x16x16.F32.BF16 R136, gdesc[UR44], RZ, !UPT, gsb0 ;  /* 0x002000002c8879f0 */ /* 0x000fe2000c0018ff */
        /* <DEDUP_REMOVED lines=26> */
[----:B------:R-:W-:Y:S01]  /*10490*/  IMAD.U32 R72, RZ, RZ, UR4 ;  /* 0x00000004ff487e24 */ /* 0x000fe2000f8e00ff */
[----:B------:R-:W-:Y:S01]  /*104a0*/  R2UR UR4, R20 ;  /* 0x00000000140472ca */ /* 0x000fe200000e0000 */
[----:B------:R-:W-:Y:S01]  /*104b0*/  VIADD R20, R18, 0x2c0 ;  /* 0x000002c012147836 */ /* 0x000fe20000000000 */
[----:B------:R-:W-:Y:S01]  /*104c0*/  R2UR UR8, R76 ;  /* 0x000000004c0872ca */ /* 0x000fe200000e0000 */
[----:B------:R-:W-:-:S02]  /*104d0*/  IMAD.MOV.U32 R21, RZ, RZ, -0x7fffffe0 ;  /* 0x80000020ff157424 */ /* 0x000fc400078e00ff */
[----:B------:R-:W-:Y:S01]  /*104e0*/  VIADD R76, R18, 0x280 ;  /* 0x00000280124c7836 */ /* 0x000fe20000000000 */
[----:B------:R-:W-:Y:S01]  /*104f0*/  R2UR UR40, R20 ;  /* 0x00000000142872ca */ /* 0x000fe200000e0000 */
[----:B------:R-:W-:-:S03]  /*10500*/  VIADD R20, R18, 0x380 ;  /* 0x0000038012147836 */ /* 0x000fc60000000000 */
[----:B------:R-:W-:Y:S01]  /*10510*/  R2UR UR36, R76 ;  /* 0x000000004c2472ca */ /* 0x000fe200000e0000 */
[----:B------:R-:W-:Y:S01]  /*10520*/  VIADD R76, R18, 0x340 ;  /* 0x00000340124c7836 */ /* 0x000fe20000000000 */
[----:B------:R-:W-:Y:S01]  /*10530*/  R2UR UR46, R20 ;  /* 0x00000000142e72ca */ /* 0x000fe200000e0000 */
[----:B------:R-:W-:Y:S01]  /*10540*/  VIADD R20, R18, 0x400 ;  /* 0x0000040012147836 */ /* 0x000fe20000000000 */
[----:B---3--:R-:W-:Y:S01]  /*10550*/  MOV R23, UR47 ;  /* 0x0000002f00177c02 */ /* 0x008fe20008000f00 */
[----:B------:R-:W-:Y:S01]  /*10560*/  UMOV UR47, UR37 ;  /* 0x00000025002f7c82 */ /* 0x000fe20008000000 */
[----:B------:R-:W-:Y:S02]  /*10570*/  R2UR UR42, R76 ;  /* 0x000000004c2a72ca */ /* 0x000fe400000e0000 */
[----:B------:R-:W-:Y:S01]  /*10580*/  R2UR UR37, R13 ;  /* 0x000000000d2572ca */ /* 0x000fe200000e0000 */
[----:B------:R-:W-:Y:S02]  /*10590*/  WARPGROUP.DEPBAR.LE gsb0, 0x0 ;  /* 0x00008000000079c5 */ /* 0x000fe40000010000 */
[----:B------:R-:W-:-:S04]  /*105a0*/  WARPGROUP.ARRIVE ;  /* 0x00000000000079c5 */ /* 0x000fc80000000000 */
[----:B----4-:R-:W-:Y:S01]  /*105b0*/  MOV R22, UR46 ;  /* 0x0000002e00167c02 */ /* 0x010fe20008000f00 */
[----:B------:R-:W-:-:S03]  /*105c0*/  UMOV UR46, UR36 ;  /* 0x00000024002e7c82 */ /* 0x000fc60008000000 */
[----:B------:R-:W-:Y:S01]  /*105d0*/  MOV R24, UR42 ;  /* 0x0000002a00187c02 */ /* 0x000fe20008000f00 */
[----:B------:R-:W-:Y:S01]  /*105e0*/  UMOV UR42, UR32 ;  /* 0x00000020002a7c82 */ /* 0x000fe20008000000 */
[----:B------:R-:W-:Y:S01]  /*105f0*/  R2UR UR32, R12 ;  /* 0x000000000c2072ca */ /* 0x000fe200000e0000 */
[----:B------:R-:W-:Y:S01]  /*10600*/  HGMMA.64x16x16.F32.BF16 R128, gdesc[UR48], RZ, !UPT, gsb0 ;  /* 0x00200000308079f0 */ /* 0x000fe2000c0018ff */
[----:B------:R-:W-:Y:S01]  /*10610*/  R2UR UR50, R74 ;  /* 0x000000004a3272ca */ /* 0x000fe200000e0000 */
[----:B------:R-:W-:Y:S01]  /*10620*/  VIADD R74, R18, 0x440 ;  /* 0x00000440124a7836 */ /* 0x000fe20000000000 */
[----:B------:R-:W-:Y:S01]  /*10630*/  R2UR UR51, R75 ;  /* 0x000000004b3372ca */ /* 0x000fe200000e0000 */
[----:B------:R-:W-:Y:S01]  /*10640*/  IMAD.MOV.U32 R75, RZ, RZ, -0x7fffffe0 ;  /* 0x80000020ff4b7424 */ /* 0x000fe200078e00ff */
[----:B------:R-:W-:Y:S02]  /*10650*/  R2UR UR36, R12 ;  /* 0x000000000c2472ca */ /* 0x000fe400000e0000 */
[----:B------:R-:W-:Y:S01]  /*10660*/  R2UR UR58, R74 ;  /* 0x000000004a3a72ca */ /* 0x000fe200000e0000 */
[----:B------:R-:W-:Y:S01]  /*10670*/  VIADD R74, R18, 0x282 ;  /* 0x00000282124a7836 */ /* 0x000fe20000000000 */
[----:B------:R-:W-:Y:S01]  /*10680*/  R2UR UR59, R75 ;  /* 0x000000004b3b72ca */ /* 0x000fe200000e0000 */
[----:B------:R-:W-:Y:S01]  /*10690*/  IMAD.MOV.U32 R75, RZ, RZ, -0x7fffffe0 ;  /* 0x80000020ff4b7424 */ /* 0x000fe200078e00ff */
[----:B------:R-:W-:-:S02]  /*106a0*/  R2UR UR48, R12 ;  /* 0x000000000c3072ca */ /* 0x000fc400000e0000 */
[----:B------:R-:W-:Y:S02]  /*106b0*/  R2UR UR49, R13 ;  /* 0x000000000d3172ca */ /* 0x000fe400000e0000 */
[----:B------:R-:W-:Y:S01]  /*106c0*/  MOV R150, UR50 ;  /* 0x0000003200967c02 */ /* 0x000fe20008000f00 */
[----:B------:R-:W-:Y:S01]  /*106d0*/  UMOV UR50, UR4 ;  /* 0x0000000400327c82 */ /* 0x000fe20008000000 */
[----:B------:R-:W-:Y:S01]  /*106e0*/  MOV R151, UR51 ;  /* 0x0000003300977c02 */ /* 0x000fe20008000f00 */
[----:B------:R-:W-:Y:S01]  /*106f0*/  UMOV UR51, UR5 ;  /* 0x0000000500337c82 */ /* 0x000fe20008000000 */
[----:B------:R-:W-:Y:S02]  /*10700*/  R2UR UR4, R2 ;  /* 0x00000000020472ca */ /* 0x000fe400000e0000 */
[----:B------:R-:W-:Y:S02]  /*10710*/  R2UR UR5, R3 ;  /* 0x00000000030572ca */ /* 0x000fe400000e0000 */
[----:B0-----:R-:W-:Y:S01]  /*10720*/  MOV R0, UR51 ;  /* 0x0000003300007c02 */ /* 0x001fe20008000f00 */
[----:B------:R-:W-:Y:S01]  /*10730*/  UMOV UR51, UR29 ;  /* 0x0000001d00337c82 */ /* 0x000fe20008000000 */
[----:B------:R-:W-:Y:S01]  /*10740*/  MOV R14, UR50 ;  /* 0x00000032000e7c02 */ /* 0x000fe20008000f00 */
[----:B------:R-:W-:Y:S01]  /*10750*/  UMOV UR50, UR28 ;  /* 0x0000001c00327c82 */ /* 0x000fe20008000000 */
[----:B------:R-:W-:-:S02]  /*10760*/  R2UR UR28, R12 ;  /* 0x000000000c1c72ca */ /* 0x000fc400000e0000 */
[----:B------:R-:W-:Y:S02]  /*10770*/  R2UR UR29, R13 ;  /* 0x000000000d1d72ca */ /* 0x000fe400000e0000 */
[----:B------:R-:W-:Y:S01]  /*10780*/  MOV R16, UR59 ;  /* 0x0000003b00107c02 */ /* 0x000fe20008000f00 */
[----:B------:R-:W-:Y:S01]  /*10790*/  UMOV UR59, UR41 ;  /* 0x00000029003b7c82 */ /* 0x000fe20008000000 */
[----:B------:R-:W-:Y:S01]  /*107a0*/  MOV R15, UR58 ;  /* 0x0000003a000f7c02 */ /* 0x000fe20008000f00 */
[----:B------:R-:W-:Y:S01]  /*107b0*/  UMOV UR58, UR40 ;  /* 0x00000028003a7c82 */ /* 0x000fe20008000000 */
        /* <DEDUP_REMOVED lines=23> */
[----:B------:R-:W-:Y:S03]  /*10930*/  HGMMA.64x16x16.F32.BF16 R112, gdesc[UR12], RZ, !UPT, gsb0 ;  /* 0x002000000c7079f0 */ /* 0x000fe6000c0018ff */
        /* <DEDUP_REMOVED lines=9> */
[----:B------:R-:W-:Y:S02]  /*109d0*/  R2UR UR40, R8 ;  /* 0x00000000082872ca */ /* 0x000fe400000e0000 */
        /* <DEDUP_REMOVED lines=8> */
[----:B------:R-:W-:-:S02]  /*10a60*/  R2UR UR45, R9 ;  /* 0x00000000092d72ca */ /* 0x000fc400000e0000 */
[----:B------:R-:W-:Y:S01]  /*10a70*/  R2UR UR14, R20 ;  /* 0x00000000140e72ca */ /* 0x000fe200000e0000 */
[----:B------:R-:W-:Y:S01]  /*10a80*/  VIADD R20, R18, 0x342 ;  /* 0x0000034212147836 */ /* 0x000fe20000000000 */
[----:B------:R-:W-:Y:S01]  /*10a90*/  R2UR UR15, R21 ;  /* 0x00000000150f72ca */ /* 0x000fe200000e0000 */
[----:B------:R-:W-:Y:S01]  /*10aa0*/  IMAD.MOV.U32 R21, RZ, RZ, -0x7fffffe0 ;  /* 0x80000020ff157424 */ /* 0x000fe200078e00ff */
[----:B------:R-:W-:Y:S02]  /*10ab0*/  WARPGROUP.DEPBAR.LE gsb0, 0x0 ;  /* 0x00008000000079c5 */ /* 0x000fe40000010000 */
[----:B------:R-:W-:-:S06]  /*10ac0*/  WARPGROUP.ARRIVE ;  /* 0x00000000000079c5 */ /* 0x000fcc0000000000 */
[----:B------:R-:W-:Y:S01]  /*10ad0*/  HGMMA.64x16x16.F32.BF16 R96, gdesc[UR8], RZ, !UPT, gsb0 ;  /* 0x00200000086079f0 */ /* 0x000fe2000c0018ff */
[----:B------:R-:W-:Y:S02]  /*10ae0*/  R2UR UR10, R74 ;  /* 0x000000004a0a72ca */ /* 0x000fe400000e0000 */
[----:B------:R-:W-:Y:S02]  /*10af0*/  R2UR UR11, R75 ;  /* 0x000000004b0b72ca */ /* 0x000fe400000e0000 */
[----:B------:R-:W-:Y:S02]  /*10b00*/  R2UR UR8, R12 ;  /* 0x000000000c0872ca */ /* 0x000fe400000e0000 */
[----:B------:R-:W-:-:S07]  /*10b10*/  R2UR UR9, R13 ;  /* 0x000000000d0972ca */ /* 0x000fce00000e0000 */
[----:B------:R-:W-:Y:S02]  /*10b20*/  MOV R155, UR10 ;  /* 0x0000000a009b7c02 */ /* 0x000fe40008000f00 */
[----:B------:R-:W-:Y:S02]  /*10b30*/  MOV R27, UR11 ;  /* 0x0000000b001b7c02 */ /* 0x000fe40008000f00 */
        /* <DEDUP_REMOVED lines=16> */
[----:B------:R-:W-:Y:S02]  /*10c40*/  WARPGROUP.DEPBAR.LE gsb0, 0x0 ;  /* 0x00008000000079c5 */ /* 0x000fe40000010000 */
[----:B------:R-:W-:-:S06]  /*10c50*/  WARPGROUP.ARRIVE ;  /* 0x00000000000079c5 */ /* 0x000fcc0000000000 */
[----:B------:R-:W-:Y:S01]  /*10c60*/  HGMMA.64x16x16.F32.BF16 R72, gdesc[UR24], RZ, !UPT, gsb0 ;  /* 0x00200000184879f0 */ /* 0x000fe2000c0018ff */
[----:B------:R-:W-:Y:S01]  /*10c70*/  R2UR UR26, R20 ;  /* 0x00000000141a72ca */ /* 0x000fe200000e0000 */
[----:B------:R-:W-:Y:S01]  /*10c80*/  VIADD R20, R18, 0x3c2 ;  /* 0x000003c212147836 */ /* 0x000fe20000000000 */
[----:B------:R-:W-:Y:S01]  /*10c90*/  R2UR UR27, R21 ;  /* 0x00000000151b72ca */ /* 0x000fe200000e0000 */
[----:B------:R-:W-:-:S10]  /*10ca0*/  IMAD.MOV.U32 R21, RZ, RZ, -0x7fffffe0 ;  /* 0x80000020ff157424 */ /* 0x000fd400078e00ff */
[----:B------:R-:W-:Y:S01]  /*10cb0*/  MOV R156, UR26 ;  /* 0x0000001a009c7c02 */ /* 0x000fe20008000f00 */
[----:B------:R-:W-:Y:S01]  /*10cc0*/  UMOV UR26, UR56 ;  /* 0x00000038001a7c82 */ /* 0x000fe20008000000 */
[----:B------:R-:W-:Y:S01]  /*10cd0*/  MOV R157, UR27 ;  /* 0x0000001b009d7c02 */ /* 0x000fe20008000f00 */
[----:B------:R-:W-:Y:S01]  /*10ce0*/  UMOV UR27, UR57 ;  /* 0x00000039001b7c82 */ /* 0x000fe20008000000 */
[----:B------:R-:W-:Y:S02]  /*10cf0*/  WARPGROUP.DEPBAR.LE gsb0, 0x0 ;  /* 0x00008000000079c5 */ /* 0x000fe40000010000 */
[----:B------:R-:W-:-:S06]  /*10d00*/  WARPGROUP.ARRIVE ;  /* 0x00000000000079c5 */ /* 0x000fcc0000000000 */
[----:B------:R-:W-:Y:S01]  /*10d10*/  HGMMA.64x16x16.F32.BF16 R136, gdesc[UR28], R136, gsb0 ;  /* 0x002000001c8879f0 */ /* 0x000fe20008001888 */
[C---:B------:R-:W-:Y:S02]  /*10d20*/  R2UR UR56, R8.reuse ;  /* 0x00000000083872ca */ /* 0x040fe400000e0000 */
[C---:B------:R-:W-:Y:S02]  /*10d30*/  R2UR UR57, R9.reuse ;  /* 0x00000000093972ca */ /* 0x040fe400000e0000 */
        /* <DEDUP_REMOVED lines=13> */
[----:B------:R-:W-:Y:S02]  /*10e10*/  WARPGROUP.DEPBAR.LE gsb0, 0x0 ;  /* 0x00008000000079c5 */ /* 0x000fe40000010000 */
[----:B------:R-:W-:-:S06]  /*10e20*/  WARPGROUP.ARRIVE ;  /* 0x00000000000079c5 */ /* 0x000fcc0000000000 */
[----:B------:R-:W-:Y:S01]  /*10e30*/  HGMMA.64x16x16.F32.BF16 R120, gdesc[UR36], R120, gsb0 ;  /* 0x00200000247879f0 */ /* 0x000fe20008001878 */
[----:B------:R-:W-:Y:S01]  /*10e40*/  R2UR UR38, R20 ;  /* 0x00000000142672ca */ /* 0x000fe200000e0000 */
[----:B------:R-:W-:Y:S01]  /*10e50*/  VIADD R20, R18, 0x480 ;  /* 0x0000048012147836 */ /* 0x000fe20000000000 */
        /* <DEDUP_REMOVED lines=18> */
[----:B------:R-:W-:Y:S01]  /*10f80*/  IMAD.MOV.U32 R21, RZ, RZ, -0x7fffffe0 ;  /* 0x80000020ff157424 */ /* 0x000fe200078e00ff */
[----:B------:R-:W-:Y:S02]  /*10f90*/  R2UR UR16, R20 ;  /* 0x00000000141072ca */ /* 0x000fe400000e0000 */
[----:B------:R-:W-:Y:S01]  /*10fa0*/  R2UR UR11, R27 ;  /* 0x000000001b0b72ca */ /* 0x000fe200000e0000 */
[----:B------:R-:W-:Y:S02]  /*10fb0*/  WARPGROUP.DEPBAR.LE gsb0, 0x0 ;  /* 0x00008000000079c5 */ /* 0x000fe40000010000 */
[----:B------:R-:W-:Y:S01]  /*10fc0*/  WARPGROUP.ARRIVE ;  /* 0x00000000000079c5 */ /* 0x000fe20000000000 */
[----:B------:R-:W-:Y:S01]  /*10fd0*/  R2UR UR17, R21 ;  /* 0x00000000151172ca */ /* 0x000fe200000e0000 */
[----:B------:R-:W-:Y:S01]  /*10fe0*/  VIADD R20, R18, 0x4c0 ;  /* 0x000004c012147836 */ /* 0x000fe20000000000 */
[----:B------:R-:W-:Y:S01]  /*10ff0*/  R2UR UR10, R155 ;  /* 0x000000009b0a72ca */ /* 0x000fe200000e0000 */
[----:B------:R0:W5:Y:S02]  /*11000*/  LDL.LU R27, [R1+0xb0] ;  /* 0x0000b000011b7983 */ /* 0x0001640000300800 */
[----:B------:R-:W-:Y:S01]  /*11010*/  HGMMA.64x16x16.F32.BF16 R88, gdesc[UR4], R88, gsb0 ;  /* 0x00200000045879f0 */ /* 0x000fe20008001858 */
[----:B------:R-:W-:Y:S01]  /*11020*/  IMAD.MOV.U32 R21, RZ, RZ, -0x7fffffe0 ;  /* 0x80000020ff157424 */ /* 0x000fe200078e00ff */
[----:B------:R-:W-:-:S02]  /*11030*/  R2UR UR12, R20 ;  /* 0x00000000140c72ca */ /* 0x000fc400000e0000 */
[----:B------:R-:W-:Y:S01]  /*11040*/  R2UR UR7, R26 ;  /* 0x000000001a0772ca */ /* 0x000fe200000e0000 */
[----:B------:R-:W-:Y:S02]  /*11050*/  WARPGROUP.DEPBAR.LE gsb0, 0x0 ;  /* 0x00008000000079c5 */ /* 0x000fe40000010000 */
[----:B------:R-:W-:Y:S01]  /*11060*/  WARPGROUP.ARRIVE ;  /* 0x00000000000079c5 */ /* 0x000fe20000000000 */
[----:B------:R-:W-:Y:S01]  /*11070*/  R2UR UR13, R21 ;  /* 0x00000000150d72ca */ /* 0x000fe200000e0000 */
[----:B------:R-:W-:Y:S01]  /*11080*/  VIADD R20, R18, 0x500 ;  /* 0x0000050012147836 */ /* 0x000fe20000000000 */
[----:B------:R-:W-:Y:S01]  /*11090*/  R2UR UR6, R154 ;  /* 0x000000009a0672ca */ /* 0x000fe200000e0000 */
[----:B------:R0:W5:Y:S01]  /*110a0*/  LDL.LU R26, [R1+0xac] ;  /* 0x0000ac00011a7983 */ /* 0x0001620000300800 */
[----:B------:R-:W-:Y:S01]  /*110b0*/  IMAD.MOV.U32 R21, RZ, RZ, -0x7fffffe0 ;  /* 0x80000020ff157424 */ /* 0x000fe200078e00ff */
[----:B------:R-:W-:Y:S01]  /*110c0*/  HGMMA.64x16x16.F32.BF16 R80, gdesc[UR52], R80, gsb0 ;  /* 0x00200000345079f0 */ /* 0x000fe20008001850 */
[----:B------:R-:W-:-:S02]  /*110d0*/  R2UR UR55, R153 ;  /* 0x00000000993772ca */ /* 0x000fc400000e0000 */
[----:B------:R-:W-:Y:S02]  /*110e0*/  R2UR UR54, R152 ;  /* 0x00000000983672ca */ /* 0x000fe400000e0000 */
[----:B------:R-:W-:Y:S01]  /*110f0*/  R2UR UR8, R20 ;  /* 0x00000000140872ca */ /* 0x000fe200000e0000 */
[----:B------:R-:W-:Y:S01]  /*11100*/  VIADD R20, R18, 0x540 ;  /* 0x0000054012147836 */ /* 0x000fe20000000000 */
[----:B------:R-:W-:Y:S02]  /*11110*/  R2UR UR52, R8 ;  /* 0x00000000083472ca */ /* 0x000fe400000e0000 */
[----:B------:R-:W-:Y:S02]  /*11120*/  R2UR UR53, R9 ;  /* 0x00000000093572ca */ /* 0x000fe400000e0000 */
[----:B------:R-:W-:Y:S01]  /*11130*/  R2UR UR9, R21 ;  /* 0x00000000150972ca */ /* 0x000fe200000e0000 */
[----:B------:R-:W-:Y:S01]  /*11140*/  IMAD.MOV.U32 R21, RZ, RZ, -0x7fffffe0 ;  /* 0x80000020ff157424 */ /* 0x000fe200078e00ff */
[----:B------:R-:W-:-:S04]  /*11150*/  R2UR UR4, R20 ;  /* 0x00000000140472ca */ /* 0x000fc800000e0000 */
        /* <DEDUP_REMOVED lines=11> */
[----:B------:R-:W-:Y:S01]  /*11210*/  VIADD R20, R18, 0x580 ;  /* 0x0000058012147836 */ /* 0x000fe20000000000 */
[C---:B------:R-:W-:Y:S01]  /*11220*/  R2UR UR40, R8.reuse ;  /* 0x00000000082872ca */ /* 0x040fe200000e0000 */
[----:B------:R-:W-:Y:S01]  /*11230*/  IMAD.MOV.U32 R21, RZ, RZ, -0x7fffffe0 ;  /* 0x80000020ff157424 */ /* 0x000fe200078e00ff */
[----:B------:R-:W-:Y:S01]  /*11240*/  R2UR UR41, R9 ;  /* 0x00000000092972ca */ /* 0x000fe200000e0000 */
[----:B------:R0:W5:Y:S01]  /*11250*/  LDL.LU R25, [R1+0xa8] ;  /* 0x0000a80001197983 */ /* 0x0001620000300800 */
[----:B------:R-:W-:Y:S02]  /*11260*/  WARPGROUP.DEPBAR.LE gsb0, 0x0 ;  /* 0x00008000000079c5 */ /* 0x000fe40000010000 */
[----:B------:R-:W-:Y:S01]  /*11270*/  WARPGROUP.ARRIVE ;  /* 0x00000000000079c5 */ /* 0x000fe20000000000 */
[----:B------:R-:W-:Y:S01]  /*11280*/  R2UR UR48, R8 ;  /* 0x00000000083072ca */ /* 0x000fe200000e0000 */
[----:B------:R0:W5:Y:S04]  /*11290*/  LDL.LU R24, [R1+0xa4] ;  /* 0x0000a40001187983 */ /* 0x0001680000300800 */
[----:B------:R-:W-:Y:S03]  /*112a0*/  HGMMA.64x16x16.F32.BF16 R128, gdesc[UR44], R128, gsb0 ;  /* 0x002000002c8079f0 */ /* 0x000fe60008001880 */
        /* <DEDUP_REMOVED lines=10> */
[----:B------:R-:W-:Y:S02]  /*11350*/  R2UR UR46, R22 ;  /* 0x00000000162e72ca */ /* 0x000fe400000e0000 */
[----:B------:R-:W-:Y:S02]  /*11360*/  R2UR UR44, R8 ;  /* 0x00000000082c72ca */ /* 0x000fe400000e0000 */
[C---:B------:R-:W-:Y:S02]  /*11370*/  R2UR UR45, R9.reuse ;  /* 0x00000000092d72ca */ /* 0x040fe400000e0000 */
[----:B------:R-:W-:Y:S02]  /*11380*/  R2UR UR49, R9 ;  /* 0x00000000093172ca */ /* 0x000fe400000e0000 */
[----:B------:R-:W-:-:S02]  /*11390*/  R2UR UR59, R16 ;  /* 0x00000000103b72ca */ /* 0x000fc400000e0000 */
[----:B------:R-:W-:Y:S02]  /*113a0*/  R2UR UR58, R15 ;  /* 0x000000000f3a72ca */ /* 0x000fe400000e0000 */
[----:B------:R-:W-:Y:S02]  /*113b0*/  R2UR UR56, R8 ;  /* 0x00000000083872ca */ /* 0x000fe400000e0000 */
[----:B------:R-:W-:Y:S01]  /*113c0*/  R2UR UR57, R9 ;  /* 0x00000000093972ca */ /* 0x000fe200000e0000 */
[----:B------:R-:W-:Y:S01]  /*113d0*/  UMOV UR40, UR16 ;  /* 0x0000001000287c82 */ /* 0x000fe20008000000 */
[----:B------:R-:W-:Y:S02]  /*113e0*/  WARPGROUP.DEPBAR.LE gsb0, 0x0 ;  /* 0x00008000000079c5 */ /* 0x000fe40000010000 */
[----:B------:R-:W-:Y:S01]  /*113f0*/  WARPGROUP.ARRIVE ;  /* 0x00000000000079c5 */ /* 0x000fe20000000000 */
[----:B------:R-:W-:Y:S01]  /*11400*/  UMOV UR41, UR17 ;  /* 0x0000001100297c82 */ /* 0x000fe20008000000 */
[----:B------:R-:W-:Y:S01]  /*11410*/  R2UR UR20, R20 ;  /* 0x00000000141472ca */ /* 0x000fe200000e0000 */
[----:B------:R0:W5:Y:S03]  /*11420*/  LDL.LU R23, [R1+0xa0] ;  /* 0x0000a00001177983 */ /* 0x0001660000300800 */
[----:B------:R-:W-:Y:S01]  /*11430*/  HGMMA.64x16x16.F32.BF16 R96, gdesc[UR44], R96, gsb0 ;  /* 0x002000002c6079f0 */ /* 0x000fe20008001860 */
[----:B------:R-:W-:-:S02]  /*11440*/  R2UR UR16, R6 ;  /* 0x00000000061072ca */ /* 0x000fc400000e0000 */
[----:B------:R-:W-:Y:S02]  /*11450*/  R2UR UR17, R7 ;  /* 0x00000000071172ca */ /* 0x000fe400000e0000 */
[----:B------:R-:W-:Y:S02]  /*11460*/  R2UR UR21, R21 ;  /* 0x00000000151572ca */ /* 0x000fe400000e0000 */
[----:B------:R-:W-:Y:S02]  /*11470*/  R2UR UR27, R157 ;  /* 0x000000009d1b72ca */ /* 0x000fe400000e0000 */
[----:B------:R-:W-:Y:S02]  /*11480*/  R2UR UR26, R156 ;  /* 0x000000009c1a72ca */ /* 0x000fe400000e0000 */
[----:B------:R-:W-:Y:S02]  /*11490*/  R2UR UR24, R6 ;  /* 0x00000000061872ca */ /* 0x000fe400000e0000 */
[----:B------:R-:W-:-:S02]  /*114a0*/  R2UR UR25, R7 ;  /* 0x00000000071972ca */ /* 0x000fc400000e0000 */
[C---:B------:R-:W-:Y:S02]  /*114b0*/  R2UR UR28, R6.reuse ;  /* 0x00000000061c72ca */ /* 0x040fe400000e0000 */
[C---:B------:R-:W-:Y:S02]  /*114c0*/  R2UR UR29, R7.reuse ;  /* 0x00000000071d72ca */ /* 0x040fe400000e0000 */
[C---:B------:R-:W-:Y:S02]  /*114d0*/  R2UR UR32, R6.reuse ;  /* 0x00000000062072ca */ /* 0x040fe400000e0000 */
[C---:B------:R-:W-:Y:S02]  /*114e0*/  R2UR UR33, R7.reuse ;  /* 0x00000000072172ca */ /* 0x040fe400000e0000 */
[----:B------:R-:W-:Y:S02]  /*114f0*/  R2UR UR36, R6 ;  /* 0x00000000062472ca */ /* 0x000fe400000e0000 */
[----:B------:R-:W-:Y:S01]  /*11500*/  R2UR UR37, R7 ;  /* 0x00000000072572ca */ /* 0x000fe200000e0000 */
[----:B------:R-:W-:Y:S01]  /*11510*/  VIADD R20, R18, 0x5c0 ;  /* 0x000005c012147836 */ /* 0x000fe20000000000 */
[----:B------:R0:W5:Y:S01]  /*11520*/  LDL.LU R22, [R1+0x9c] ;  /* 0x00009c0001167983 */ /* 0x0001620000300800 */
[----:B------:R-:W-:-:S02]  /*11530*/  WARPGROUP.DEPBAR.LE gsb0, 0x0 ;  /* 0x00008000000079c5 */ /* 0x000fc40000010000 */
[----:B------:R-:W-:Y:S01]  /*11540*/  WARPGROUP.ARRIVE ;  /* 0x00000000000079c5 */ /* 0x000fe20000000000 */
[----:B------:R-:W-:Y:S01]  /*11550*/  UMOV UR44, UR12 ;  /* 0x0000000c002c7c82 */ /* 0x000fe20008000000 */
[----:B------:R-:W-:Y:S01]  /*11560*/  UMOV UR45, UR13 ;  /* 0x0000000d002d7c82 */ /* 0x000fe20008000000 */
[----:B------:R-:W-:Y:S01]  /*11570*/  IMAD.MOV.U32 R21, RZ, RZ, -0x7fffffe0 ;  /* 0x80000020ff157424 */ /* 0x000fe200078e00ff */
[----:B------:R0:W5:Y:S02]  /*11580*/  LDL.LU R16, [R1+0x98] ;  /* 0x0000980001107983 */ /* 0x0001640000300800 */
[----:B------:R-:W-:Y:S01]  /*11590*/  HGMMA.64x16x16.F32.BF16 R88, gdesc[UR48], R88, gsb0 ;  /* 0x00200000305879f0 */ /* 0x000fe20008001858 */
[----:B------:R-:W-:Y:S01]  /*115a0*/  R2UR UR12, R6 ;  /* 0x00000000060c72ca */ /* 0x000fe200000e0000 */
[----:B------:R0:W5:Y:S01]  /*115b0*/  LDL.LU R15, [R1+0x94] ;  /* 0x00009400010f7983 */ /* 0x0001620000300800 */
        /* <DEDUP_REMOVED lines=21> */
[----:B------:R-:W-:Y:S02]  /*11710*/  WARPGROUP.DEPBAR.LE gsb0, 0x0 ;  /* 0x00008000000079c5 */ /* 0x000fe40000010000 */
[----:B------:R-:W-:-:S09]  /*11720*/  WARPGROUP.ARRIVE ;  /* 0x00000000000079c5 */ /* 0x000fd20000000000 */
        /* <DEDUP_REMOVED lines=175> */
.L_x_10236:
[----:B-----5:R-:W-:Y:S01]  /*12220*/  SHF.L.U32 R0, R16, 0x1f, RZ ;  /* 0x0000001f10007819 */ /* 0x020fe200000006ff */
[----:B------:R-:W-:-:S04]  /*12230*/  IMAD R14, R15, 0x8, R22 ;  /* 0x000000080f0e7824 */ /* 0x000fc800078e0216 */
[----:B------:R0:W1:Y:S01]  /*12240*/  SYNCS.PHASECHK.TRANS64.TRYWAIT P2, [R14+URZ+0x31c50], R0 ;  /* 0x031c50000e0075a7 */ /* 0x000062000804017f */
[----:B------:R-:W-:Y:S05]  /*12250*/  @!P0 BRA `(.L_x_10237) ;  /* 0x0000000000048947 */ /* 0x000fea0003800000 */
[----:B------:R-:W-:Y:S01]  /*12260*/  BPT.TRAP 0x1 ;  /* 0x000000040000795c */ /* 0x000fe20000300000 */
.L_x_10237:
[----:B------:R-:W-:Y:S04]  /*12270*/  BSSY B0, `(.L_x_10235) ;  /* 0x0000004000007945 */ /* 0x000fe80003800000 */
[----:B-1----:R-:W-:Y:S05]  /*12280*/  @P2 BRA `(.L_x_10238) ;  /* 0x0000000000082947 */ /* 0x002fea0003800000 */
[----:B------:R-:W1:Y:S02]  /*12290*/  SYNCS.PHASECHK.TRANS64.TRYWAIT P2, [R14+URZ+0x31c50], R0 ;  /* 0x031c50000e0075a7 */ /* 0x000e64000804017f */
[----:B-1----:R-:W-:Y:S05]  /*122a0*/  @!P2 BRA `(.L_x_10239) ;  /* 0x000000fc00d4a947 */ /* 0x002fea0003800000 */
.L_x_10238:
[----:B------:R-:W-:Y:S05]  /*122b0*/  BSYNC B0 ;  /* 0x0000000000007941 */ /* 0x000fea0003800000 */
.L_x_10235:
[----:B01----:R-:W2:Y:S04]  /*122c0*/  LDL R0, [R1+0x44] ;  /* 0x0000440001007983 */ /* 0x003ea80000100800 */
[----:B------:R-:W3:Y:S04]  /*122d0*/  LDL R18, [R1+0x54] ;  /* 0x0000540001127983 */ /* 0x000ee80000100800 */
[----:B------:R-:W4:Y:S04]  /*122e0*/  LDL R17, [R1+0x50] ;  /* 0x0000500001117983 */ /* 0x000f280000100800 */
[----:B-----5:R-:W4:Y:S04]  /*122f0*/  LDL R16, [R1+0x60] ;  /* 0x0000600001107983 */ /* 0x020f280000100800 */
[----:B------:R-:W4:Y:S04]  /*12300*/  LDL R14, [R1+0x64] ;  /* 0x00006400010e7983 */ /* 0x000f280000100800 */
[----:B------:R-:W4:Y:S04]  /*12310*/  LDL.LU R20, [R1] ;  /* 0x0000000001147983 */ /* 0x000f280000300800 */
[----:B------:R-:W4:Y:S01]  /*12320*/  LDL.LU R19, [R1+0xc] ;  /* 0x00000c0001137983 */ /* 0x000f220000300800 */
[----:B------:R-:W-:Y:S05]  /*12330*/  WARPSYNC.ALL ;  /* 0x0000000000007948 */ /* 0x000fea0003800000 */
[----:B------:R-:W-:Y:S01]  /*12340*/  ULDC UR4, c[0x0][0x988] ;  /* 0x0002620000047ab9 */ /* 0x000fe20000000800 */
[----:B--2---:R-:W-:-:S04]  /*12350*/  IMAD R0, R0, 0xc0, RZ ;  /* 0x000000c000007824 */ /* 0x004fc800078e02ff */
[----:B------:R-:W-:-:S05]  /*12360*/  IMAD R0, R149, -0x90, R0 ;  /* 0xffffff7095007824 */ /* 0x000fca00078e0200 */
[----:B---3--:R-:W-:-:S05]  /*12370*/  IADD3 R0, R0, 0x1, R18 ;  /* 0x0000000100007810 */ /* 0x008fca0007ffe012 */
[----:B----4-:R-:W-:-:S04]  /*12380*/  IMAD.IADD R0, R0, 0x1, -R17 ;  /* 0x0000000100007824 */ /* 0x010fc800078e0a11 */
[----:B------:R-:W-:Y:S01]  /*12390*/  IMAD R0, R16, -0x2, R0 ;  /* 0xfffffffe10007824 */ /* 0x000fe200078e0200 */
[----:B------:R-:W-:-:S03]  /*123a0*/  LOP3.LUT R20, R20, 0xfffffbff, RZ, 0xc0, !PT ;  /* 0xfffffbff14147812 */ /* 0x000fc600078ec0ff */
[----:B------:R-:W-:Y:S01]  /*123b0*/  IMAD.IADD R0, R14, 0x1, R0 ;  /* 0x000000010e007824 */ /* 0x000fe200078e0200 */
[----:B------:R-:W-:-:S03]  /*123c0*/  @P1 LOP3.LUT R20, R20, 0x400, RZ, 0xfc, !PT ;  /* 0x0000040014141812 */ /* 0x000fc600078efcff */
[----:B------:R-:W-:Y:S01]  /*123d0*/  VIADD R16, R0, 0x8 ;  /* 0x0000000800107836 */ /* 0x000fe20000000000 */
[----:B------:R-:W-:-:S04]  /*123e0*/  LOP3.LUT R20, R20, 0xfffffdff, RZ, 0xc0, !PT ;  /* 0xfffffdff14147812 */ /* 0x000fc800078ec0ff */
[----:B------:R-:W-:Y:S02]  /*123f0*/  ISETP.GT.AND P1, PT, R16, 0x71, PT ;  /* 0x000000711000780c */ /* 0x000fe40003f24270 */
[----:B------:R-:W-:-:S04]  /*12400*/  @P0 LOP3.LUT R20, R20, 0x200, RZ, 0xfc, !PT ;  /* 0x0000020014140812 */ /* 0x000fc800078efcff */
[----:B------:R-:W-:-:S07]  /*12410*/  LOP3.LUT R20, R20, 0xfffff7ff, RZ, 0xc0, !PT ;  /* 0xfffff7ff14147812 */ /* 0x000fce00078ec0ff */
[----:B------:R-:W-:Y:S02]  /*12420*/  @P1 LOP3.LUT R20, R20, 0x800, RZ, 0xfc, !PT ;  /* 0x0000080014141812 */ /* 0x000fe400078efcff */
[C---:B------:R-:W-:Y:S02]  /*12430*/  ISETP.GT.AND P1, PT, R16.reuse, 0x70, PT ;  /* 0x000000701000780c */ /* 0x040fe40003f24270 */
[----:B------:R-:W-:Y:S02]  /*12440*/  ISETP.GT.AND P0, PT, R16, 0x78, PT ;  /* 0x000000781000780c */ /* 0x000fe40003f04270 */
[----:B------:R-:W-:Y:S02]  /*12450*/  FSEL R82, R82, -INF , P1 ;  /* 0xff80000052527808 */ /* 0x000fe40000800000 */
[----:B------:R-:W-:Y:S01]  /*12460*/  LOP3.LUT P1, RZ, R20, 0x800, RZ, 0xc0, !PT ;  /* 0x0000080014ff7812 */ /* 0x000fe2000782c0ff */
[----:B------:R0:W-:Y:S01]  /*12470*/  STL [R1], R20 ;  /* 0x0000001401007387 */ /* 0x0001e20000100800 */
[----:B------:R-:W-:-:S02]  /*12480*/  FSEL R86, R86, -INF , P0 ;  /* 0xff80000056567808 */ /* 0x000fc40000000000 */
[----:B------:R-:W-:Y:S02]  /*12490*/  FSEL R83, R83, -INF , P1 ;  /* 0xff80000053537808 */ /* 0x000fe40000800000 */
[C---:B------:R-:W-:Y:S02]  /*124a0*/  LOP3.LUT P1, RZ, R20.reuse, 0x400, RZ, 0xc0, !PT ;  /* 0x0000040014ff7812 */ /* 0x040fe4000782c0ff */
[----:B------:R-:W-:Y:S02]  /*124b0*/  LOP3.LUT P0, RZ, R20, 0x200, RZ, 0xc0, !PT ;  /* 0x0000020014ff7812 */ /* 0x000fe4000780c0ff */
[----:B0-----:R-:W2:Y:S01]  /*124c0*/  LDL.LU R20, [R1+0x1c] ;  /* 0x00001c0001147983 */ /* 0x001ea20000300800 */
[C---:B------:R-:W-:Y:S02]  /*124d0*/  ISETP.GT.AND P5, PT, R0.reuse, RZ, PT ;  /* 0x000000ff0000720c */ /* 0x040fe40003fa4270 */
[C---:B------:R-:W-:Y:S02]  /*124e0*/  ISETP.GT.AND P4, PT, R0.reuse, 0x1, PT ;  /* 0x000000010000780c */ /* 0x040fe40003f84270 */
[----:B------:R-:W-:-:S02]  /*124f0*/  ISETP.GT.AND P3, PT, R0, 0x8, PT ;  /* 0x000000080000780c */ /* 0x000fc40003f64270 */
[----:B------:R-:W-:Y:S02]  /*12500*/  ISETP.GT.AND P2, PT, R0, 0x9, PT ;  /* 0x000000090000780c */ /* 0x000fe40003f44270 */
[----:B------:R-:W-:Y:S02]  /*12510*/  FSEL R136, R136, -INF , P5 ;  /* 0xff80000088887808 */ /* 0x000fe40002800000 */
[----:B------:R-:W-:Y:S02]  /*12520*/  FSEL R137, R137, -INF , P4 ;  /* 0xff80000089897808 */ /* 0x000fe40002000000 */
[----:B------:R-:W-:Y:S02]  /*12530*/  FSEL R140, R140, -INF , P3 ;  /* 0xff8000008c8c7808 */ /* 0x000fe40001800000 */
[----:B------:R-:W-:Y:S02]  /*12540*/  FSEL R141, R141, -INF , P2 ;  /* 0xff8000008d8d7808 */ /* 0x000fe40001000000 */
[----:B------:R-:W-:-:S02]  /*12550*/  ISETP.GT.AND P5, PT, R0, 0x10, PT ;  /* 0x000000100000780c */ /* 0x000fc40003fa4270 */
[C---:B------:R-:W-:Y:S02]  /*12560*/  ISETP.GT.AND P4, PT, R0.reuse, 0x11, PT ;  /* 0x000000110000780c */ /* 0x040fe40003f84270 */
[C---:B------:R-:W-:Y:S02]  /*12570*/  ISETP.GT.AND P3, PT, R0.reuse, 0x18, PT ;  /* 0x000000180000780c */ /* 0x040fe40003f64270 */
[----:B------:R-:W-:Y:S02]  /*12580*/  ISETP.GT.AND P2, PT, R0, 0x19, PT ;  /* 0x000000190000780c */ /* 0x000fe40003f44270 */
[----:B------:R-:W-:Y:S02]  /*12590*/  FSEL R128, R128, -INF , P5 ;  /* 0xff80000080807808 */ /* 0x000fe40002800000 */
[----:B------:R-:W-:Y:S02]  /*125a0*/  FSEL R129, R129, -INF , P4 ;  /* 0xff80000081817808 */ /* 0x000fe40002000000 */
[----:B------:R-:W-:-:S02]  /*125b0*/  FSEL R132, R132, -INF , P3 ;  /* 0xff80000084847808 */ /* 0x000fc40001800000 */
[----:B------:R-:W-:Y:S02]  /*125c0*/  FSEL R133, R133, -INF , P2 ;  /* 0xff80000085857808 */ /* 0x000fe40001000000 */
[C---:B------:R-:W-:Y:S02]  /*125d0*/  ISETP.GT.AND P5, PT, R0.reuse, 0x20, PT ;  /* 0x000000200000780c */ /* 0x040fe40003fa4270 */
[C---:B------:R-:W-:Y:S02]  /*125e0*/  ISETP.GT.AND P4, PT, R0.reuse, 0x21, PT ;  /* 0x000000210000780c */ /* 0x040fe40003f84270 */
[C---:B------:R-:W-:Y:S02]  /*125f0*/  ISETP.GT.AND P3, PT, R0.reuse, 0x28, PT ;  /* 0x000000280000780c */ /* 0x040fe40003f64270 */
[----:B------:R-:W-:Y:S02]  /*12600*/  ISETP.GT.AND P2, PT, R0, 0x29, PT ;  /* 0x000000290000780c */ /* 0x000fe40003f44270 */
[----:B------:R-:W-:-:S02]  /*12610*/  FSEL R120, R120, -INF , P5 ;  /* 0xff80000078787808 */ /* 0x000fc40002800000 */
[----:B------:R-:W-:Y:S02]  /*12620*/  FSEL R121, R121, -INF , P4 ;  /* 0xff80000079797808 */ /* 0x000fe40002000000 */
[----:B------:R-:W-:Y:S02]  /*12630*/  FSEL R124, R124, -INF , P3 ;  /* 0xff8000007c7c7808 */ /* 0x000fe40001800000 */
[----:B------:R-:W-:Y:S02]  /*12640*/  FSEL R125, R125, -INF , P2 ;  /* 0xff8000007d7d7808 */ /* 0x000fe40001000000 */
[C---:B------:R-:W-:Y:S02]  /*12650*/  ISETP.GT.AND P5, PT, R0.reuse, 0x30, PT ;  /* 0x000000300000780c */ /* 0x040fe40003fa4270 */
        /* <DEDUP_REMOVED lines=64> */
[----:B------:R-:W-:Y:S02]  /*12a60*/  FSEL R72, R72, -INF , P5 ;  /* 0xff80000048487808 */ /* 0x000fe40002800000 */
[----:B------:R-:W-:Y:S02]  /*12a70*/  FMNMX.FTZ R0, R97, R0, !PT ;  /* 0x0000000061007209 */ /* 0x000fe40007810000 */
[----:B------:R-:W-:Y:S02]  /*12a80*/  ISETP.GT.AND P5, PT, R16, RZ, PT ;  /* 0x000000ff1000720c */ /* 0x000fe40003fa4270 */
[----:B------:R-:W-:Y:S02]  /*12a90*/  FMNMX.FTZ R0, R100, R0, !PT ;  /* 0x0000000064007209 */ /* 0x000fe40007810000 */
[----:B------:R-:W-:-:S02]  /*12aa0*/  FSEL R138, R138, -INF , P5 ;  /* 0xff8000008a8a7808 */ /* 0x000fc40002800000 */
[C---:B------:R-:W-:Y:S02]  /*12ab0*/  ISETP.GT.AND P5, PT, R16.reuse, 0x1, PT ;  /* 0x000000011000780c */ /* 0x040fe40003fa4270 */
[----:B------:R-:W-:Y:S02]  /*12ac0*/  FMNMX.FTZ R0, R101, R0, !PT ;  /* 0x0000000065007209 */ /* 0x000fe40007810000 */
[----:B------:R-:W-:Y:S02]  /*12ad0*/  FSEL R139, R139, -INF , P5 ;  /* 0xff8000008b8b7808 */ /* 0x000fe40002800000 */
[----:B------:R-:W-:Y:S02]  /*12ae0*/  ISETP.GT.AND P5, PT, R16, 0x8, PT ;  /* 0x000000081000780c */ /* 0x000fe40003fa4270 */
[----:B------:R-:W-:Y:S02]  /*12af0*/  FMNMX.FTZ R0, R88, R0, !PT ;  /* 0x0000000058007209 */ /* 0x000fe40007810000 */
[----:B------:R-:W-:-:S02]  /*12b00*/  FSEL R142, R142, -INF , P5 ;  /* 0xff8000008e8e7808 */ /* 0x000fc40002800000 */
        /* <DEDUP_REMOVED lines=30> */
[----:B------:R-:W-:Y:S02]  /*12cf0*/  FMNMX.FTZ R0, R18, R0, !PT ;  /* 0x0000000012007209 */ /* 0x000fe40007810000 */
[----:B------:R-:W-:Y:S02]  /*12d00*/  FSEL R127, R127, -INF , P5 ;  /* 0xff8000007f7f7808 */ /* 0x000fe40002800000 */
        /* <DEDUP_REMOVED lines=26> */
[----:B------:R-:W-:Y:S02]  /*12eb0*/  ISETP.GT.AND P5, PT, R16, 0x59, PT ;  /* 0x000000591000780c */ /* 0x000fe40003fa4270 */
[----:B------:R-:W-:-:S02]  /*12ec0*/  FSETP.NEU.FTZ.AND P6, PT, R14, -INF , PT ;  /* 0xff8000000e00780b */ /* 0x000fc40003fdd000 */
[----:B------:R-:W-:Y:S02]  /*12ed0*/  FSEL R103, R103, -INF , P5 ;  /* 0xff80000067677808 */ /* 0x000fe40002800000 */
[----:B------:R-:W-:Y:S02]  /*12ee0*/  ISETP.GT.AND P5, PT, R16, 0x60, PT ;  /* 0x000000601000780c */ /* 0x000fe40003fa4270 */
[----:B------:R-:W-:Y:S01]  /*12ef0*/  FSEL R17, R14, RZ, P6 ;  /* 0x000000ff0e117208 */ /* 0x000fe20003000000 */
[----:B------:R-:W-:Y:S01]  /*12f00*/  IMAD.U32 R0, RZ, RZ, UR4 ;  /* 0x00000004ff007e24 */ /* 0x000fe2000f8e00ff */
[----:B------:R-:W-:Y:S02]  /*12f10*/  FSEL R90, R90, -INF , P5 ;  /* 0xff8000005a5a7808 */ /* 0x000fe40002800000 */
[----:B------:R-:W-:Y:S01]  /*12f20*/  ISETP.GT.AND P5, PT, R16, 0x61, PT ;  /* 0x000000611000780c */ /* 0x000fe20003fa4270 */
[----:B------:R-:W-:Y:S01]  /*12f30*/  FADD.FTZ R17, -R17, R19 ;  /* 0x0000001311117221 */ /* 0x000fe20000010100 */
[----:B------:R-:W-:-:S02]  /*12f40*/  FMUL.FTZ R19, R14, R0 ;  /* 0x000000000e137220 */ /* 0x000fc40000410000 */
[----:B------:R-:W-:Y:S02]  /*12f50*/  FSEL R91, R91, -INF , P5 ;  /* 0xff8000005b5b7808 */ /* 0x000fe40002800000 */
[----:B------:R-:W-:Y:S02]  /*12f60*/  ISETP.GT.AND P5, PT, R16, 0x68, PT ;  /* 0x000000681000780c */ /* 0x000fe40003fa4270 */
[----:B------:R-:W-:Y:S02]  /*12f70*/  FSEL R19, R19, RZ, P6 ;  /* 0x000000ff13137208 */ /* 0x000fe40003000000 */
[----:B------:R-:W-:Y:S02]  /*12f80*/  FSEL R94, R94, -INF , P5 ;  /* 0xff8000005e5e7808 */ /* 0x000fe40002800000 */
[----:B------:R-:W-:Y:S01]  /*12f90*/  ISETP.GT.AND P5, PT, R16, 0x69, PT ;  /* 0x000000691000780c */ /* 0x000fe20003fa4270 */
[-CC-:B------:R-:W-:Y:S01]  /*12fa0*/  FFMA.FTZ R136, R136, R0.reuse, -R19.reuse ;  /* 0x0000000088887223 */ /* 0x180fe20000010813 */
[-C--:B------:R-:W-:Y:S01]  /*12fb0*/  FMUL.FTZ R17, R17, R0.reuse ;  /* 0x0000000011117220 */ /* 0x080fe20000410000 */
[----:B------:R-:W-:Y:S01]  /*12fc0*/  FFMA.FTZ R137, R137, R0, -R19 ;  /* 0x0000000089897223 */ /* 0x000fe20000010813 */
[----:B------:R-:W-:-:S02]  /*12fd0*/  FSEL R95, R95, -INF , P5 ;  /* 0xff8000005f5f7808 */ /* 0x000fc40002800000 */
[C---:B------:R-:W-:Y:S01]  /*12fe0*/  ISETP.GT.AND P2, PT, R16.reuse, 0x80, PT ;  /* 0x000000801000780c */ /* 0x040fe20003f44270 */
[----:B------:R-:W-:Y:S01]  /*12ff0*/  MUFU.EX2 R21, R17 ;  /* 0x0000001100157308 */ /* 0x000fe20000000800 */
[C---:B------:R-:W-:Y:S02]  /*13000*/  ISETP.GT.AND P3, PT, R16.reuse, 0x81, PT ;  /* 0x000000811000780c */ /* 0x040fe40003f64270 */
[C---:B------:R-:W-:Y:S02]  /*13010*/  ISETP.GT.AND P4, PT, R16.reuse, 0x88, PT ;  /* 0x000000881000780c */ /* 0x040fe40003f84270 */
[C---:B------:R-:W-:Y:S02]  /*13020*/  ISETP.GT.AND P5, PT, R16.reuse, 0x89, PT ;  /* 0x000000891000780c */ /* 0x040fe40003fa4270 */
[----:B------:R-:W-:Y:S02]  /*13030*/  ISETP.GT.AND P6, PT, R16, 0x79, PT ;  /* 0x000000791000780c */ /* 0x000fe40003fc4270 */
[----:B------:R-:W2:Y:S08]  /*13040*/  MUFU.EX2 R16, R136 ;  /* 0x0000008800107308 */ /* 0x000eb00000000800 */
[----:B------:R-:W0:Y:S01]  /*13050*/  MUFU.EX2 R137, R137 ;  /* 0x0000008900897308 */ /* 0x000e220000000800 */
[-CC-:B------:R-:W-:Y:S01]  /*13060*/  FFMA.FTZ R153, R104, R0.reuse, -R19.reuse ;  /* 0x0000000068997223 */ /* 0x180fe20000010813 */
[-CC-:B------:R-:W-:Y:S01]  /*13070*/  FFMA.FTZ R104, R88, R0.reuse, -R19.reuse ;  /* 0x0000000058687223 */ /* 0x180fe20000010813 */
[----:B------:R-:W-:-:S02]  /*13080*/  FFMA.FTZ R88, R72, R0, -R19 ;  /* 0x0000000048587223 */ /* 0x000fc40000010813 */
[----:B------:R-:W3:Y:S01]  /*13090*/  LDL R72, [R1+0x48] ;  /* 0x0000480001487983 */ /* 0x000ee20000100800 */
[----:B--2---:R-:W-:-:S04]  /*130a0*/  FFMA.FTZ R17, R21, R20, R16 ;  /* 0x0000001415117223 */ /* 0x004fc80000010010 */
[C---:B0-----:R-:W-:Y:S01]  /*130b0*/  FADD.FTZ R17, R137.reuse, R17 ;  /* 0x0000001189117221 */ /* 0x041fe20000010000 */
[----:B------:R-:W-:Y:S02]  /*130c0*/  F2FP.BF16.F32.PACK_AB R16, R137, R16 ;  /* 0x000000108910723e */ /* 0x000fe400000010ff */
[----:B------:R-:W2:Y:S01]  /*130d0*/  LDL.LU R137, [R1+0x18] ;  /* 0x0000180001897983 */ /* 0x000ea20000300800 */
[-CC-:B------:R-:W-:Y:S01]  /*130e0*/  FFMA.FTZ R140, R140, R0.reuse, -R19.reuse ;  /* 0x000000008c8c7223 */ /* 0x180fe20000010813 */
[-CC-:B------:R-:W-:Y:S01]  /*130f0*/  FFMA.FTZ R141, R141, R0.reuse, -R19.reuse ;  /* 0x000000008d8d7223 */ /* 0x180fe20000010813 */
[-CC-:B------:R-:W-:Y:S01]  /*13100*/  FFMA.FTZ R77, R76, R0.reuse, -R19.reuse ;  /* 0x000000004c4d7223 */ /* 0x180fe20000010813 */
[-CC-:B------:R-:W-:Y:S02]  /*13110*/  FFMA.FTZ R76, R18, R0.reuse, -R19.reuse ;  /* 0x00000000124c7223 */ /* 0x180fe40000010813 */
[----:B------:R-:W0:Y:S08]  /*13120*/  MUFU.EX2 R18, R140 ;  /* 0x0000008c00127308 */ /* 0x000e300000000800 */
[----:B------:R-:W1:Y:S01]  /*13130*/  MUFU.EX2 R141, R141 ;  /* 0x0000008d008d7308 */ /* 0x000e620000000800 */
[-CC-:B------:R-:W-:Y:S01]  /*13140*/  FFMA.FTZ R151, R108, R0.reuse, -R19.reuse ;  /* 0x000000006c977223 */ /* 0x180fe20000010813 */
[-CC-:B------:R-:W-:Y:S01]  /*13150*/  FFMA.FTZ R108, R100, R0.reuse, -R19.reuse ;  /* 0x00000000646c7223 */ /* 0x180fe20000010813 */
[-CC-:B------:R-:W-:Y:S01]  /*13160*/  FFMA.FTZ R100, R92, R0.reuse, -R19.reuse ;  /* 0x000000005c647223 */ /* 0x180fe20000010813 */
[----:B------:R-:W-:Y:S01]  /*13170*/  FFMA.FTZ R92, R84, R0, -R19 ;  /* 0x00000000545c7223 */ /* 0x000fe20000010813 */
[----:B0-----:R-:W-:-:S04]  /*13180*/  FADD.FTZ R17, R18, R17 ;  /* 0x0000001112117221 */ /* 0x001fc80000010000 */
[----:B-1----:R-:W-:Y:S01]  /*13190*/  FADD.FTZ R84, R141, R17 ;  /* 0x000000118d547221 */ /* 0x002fe20000010000 */
[----:B------:R-:W-:Y:S01]  /*131a0*/  FSEL R87, R87, -INF , P6 ;  /* 0xff80000057577808 */ /* 0x000fe20003000000 */
[-CC-:B------:R-:W-:Y:S01]  /*131b0*/  FFMA.FTZ R154, R117, R0.reuse, -R19.reuse ;  /* 0x00000000759a7223 */ /* 0x180fe20000010813 */
[-CC-:B------:R-:W-:Y:S01]  /*131c0*/  FFMA.FTZ R117, R96, R0.reuse, -R19.reuse ;  /* 0x0000000060757223 */ /* 0x180fe20000010813 */
[-CC-:B------:R-:W-:Y:S01]  /*131d0*/  FFMA.FTZ R96, R80, R0.reuse, -R19.reuse ;  /* 0x0000000050607223 */ /* 0x180fe20000010813 */
[-CC-:B------:R-:W-:Y:S01]  /*131e0*/  FFMA.FTZ R150, R109, R0.reuse, -R19.reuse ;  /* 0x000000006d967223 */ /* 0x180fe20000010813 */
[----:B------:R-:W-:Y:S01]  /*131f0*/  FSEL R80, R74, -INF , P2 ;  /* 0xff8000004a507808 */ /* 0x000fe20001000000 */
[-CC-:B------:R-:W-:Y:S01]  /*13200*/  FFMA.FTZ R109, R97, R0.reuse, -R19.reuse ;  /* 0x00000000616d7223 */ /* 0x180fe20000010813 */
[-CC-:B------:R-:W-:Y:S01]  /*13210*/  FFMA.FTZ R97, R93, R0.reuse, -R19.reuse ;  /* 0x000000005d617223 */ /* 0x180fe20000010813 */
[----:B------:R-:W-:Y:S01]  /*13220*/  FFMA.FTZ R93, R81, R0, -R19 ;  /* 0x00000000515d7223 */ /* 0x000fe20000010813 */
[----:B------:R-:W-:-:S02]  /*13230*/  FSEL R81, R75, -INF , P3 ;  /* 0xff8000004b517808 */ /* 0x000fc40001800000 */
[----:B------:R-:W-:Y:S02]  /*13240*/  FSEL R78, R78, -INF , P4 ;  /* 0xff8000004e4e7808 */ /* 0x000fe40002000000 */
[----:B------:R-:W-:Y:S01]  /*13250*/  FSEL R79, R79, -INF , P5 ;  /* 0xff8000004f4f7808 */ /* 0x000fe20002800000 */
        /* <DEDUP_REMOVED lines=16> */
[----:B------:R-:W-:-:S05]  /*13360*/  IMAD.MOV.U32 R73, RZ, RZ, -0x3ffffff0 ;  /* 0xc0000010ff497424 */ /* 0x000fca00078e00ff */
[C---:B------:R-:W-:Y:S02]  /*13370*/  R2UR UR5, R73.reuse ;  /* 0x00000000490572ca */ /* 0x040fe400000e0000 */
[----:B------:R-:W-:Y:S01]  /*13380*/  R2UR UR37, R73 ;  /* 0x00000000492572ca */ /* 0x000fe200000e0000 */
[----:B------:R-:W-:-:S05]  /*13390*/  IMAD.MOV.U32 R73, RZ, RZ, -0x7fffffe0 ;  /* 0x80000020ff497424 */ /* 0x000fca00078e00ff */
[----:B------:R-:W-:Y:S01]  /*133a0*/  R2UR UR7, R73 ;  /* 0x00000000490772ca */ /* 0x000fe200000e0000 */
[----:B------:R-:W-:Y:S01]  /*133b0*/  WARPGROUP.ARRIVE ;  /* 0x00000000000079c5 */ /* 0x000fe20000000000 */
[----:B--2---:R-:W-:-:S04]  /*133c0*/  FMNMX.FTZ R17, R138, R137, !PT ;  /* 0x000000898a117209 */ /* 0x004fc80007810000 */
        /* <DEDUP_REMOVED lines=34> */
[----:B---3--:R-:W-:Y:S02]  /*135f0*/  LOP3.LUT R72, R72, 0x10000, RZ, 0xfc, !PT ;  /* 0x0001000048487812 */ /* 0x008fe400078efcff */
[----:B------:R-:W-:-:S03]  /*13600*/  FMNMX.FTZ R17, R79, R17, !PT ;  /* 0x000000114f117209 */ /* 0x000fc60007810000 */
[----:B------:R-:W-:Y:S02]  /*13610*/  VIADD R74, R72, 0x180 ;  /* 0x00000180484a7836 */ /* 0x000fe40000000000 */
[----:B------:R-:W0:Y:S03]  /*13620*/  SHFL.BFLY PT, R19, R17, 0x2, 0x1f ;  /* 0x0c401f0011137f89 */ /* 0x000e2600000e0000 */
[----:B------:R-:W-:Y:S01]  /*13630*/  R2UR UR8, R74 ;  /* 0x000000004a0872ca */ /* 0x000fe200000e0000 */
[----:B------:R-:W-:-:S05]  /*13640*/  VIADD R74, R72, 0x300 ;  /* 0x00000300484a7836 */ /* 0x000fca0000000000 */
[----:B------:R-:W-:Y:S01]  /*13650*/  R2UR UR12, R74 ;  /* 0x000000004a0c72ca */ /* 0x000fe200000e0000 */
[----:B------:R-:W-:-:S05]  /*13660*/  VIADD R74, R72, 0x480 ;  /* 0x00000480484a7836 */ /* 0x000fca0000000000 */
[----:B------:R-:W-:Y:S01]  /*13670*/  R2UR UR16, R74 ;  /* 0x000000004a1072ca */ /* 0x000fe200000e0000 */
[----:B------:R-:W-:-:S05]  /*13680*/  VIADD R74, R72, 0x600 ;  /* 0x00000600484a7836 */ /* 0x000fca0000000000 */
[----:B------:R-:W-:Y:S01]  /*13690*/  R2UR UR20, R74 ;  /* 0x000000004a1472ca */ /* 0x000fe200000e0000 */
[----:B------:R-:W-:Y:S01]  /*136a0*/  VIADD R74, R72, 0x780 ;  /* 0x00000780484a7836 */ /* 0x000fe20000000000 */
[----:B0-----:R-:W-:Y:S01]  /*136b0*/  FMNMX.FTZ R19, R17, R19, !PT ;  /* 0x0000001311137209 */ /* 0x001fe20007810000 */
[----:B------:R-:W-:-:S03]  /*136c0*/  VIADD R17, R22, 0x200 ;  /* 0x0000020016117836 */ /* 0x000fc60000000000 */
[----:B------:R-:W-:Y:S01]  /*136d0*/  R2UR UR24, R74 ;  /* 0x000000004a1872ca */ /* 0x000fe200000e0000 */
[C---:B------:R-:W-:Y:S01]  /*136e0*/  VIADD R74, R72.reuse, 0x900 ;  /* 0x00000900484a7836 */ /* 0x040fe20000000000 */
[----:B------:R-:W-:Y:S02]  /*136f0*/  SHF.R.U32.HI R17, RZ, 0x4, R17 ;  /* 0x00000004ff117819 */ /* 0x000fe40000011611 */
[----:B------:R-:W-:Y:S02]  /*13700*/  R2UR UR4, R72 ;  /* 0x00000000480472ca */ /* 0x000fe400000e0000 */
[----:B------:R-:W-:Y:S02]  /*13710*/  LOP3.LUT R17, R17, 0x3fff, RZ, 0xc0, !PT ;  /* 0x00003fff11117812 */ /* 0x000fe400078ec0ff */
[----:B------:R-:W-:Y:S01]  /*13720*/  R2UR UR28, R74 ;  /* 0x000000004a1c72ca */ /* 0x000fe200000e0000 */
[C---:B------:R-:W-:Y:S01]  /*13730*/  VIADD R74, R72.reuse, 0xa80 ;  /* 0x00000a80484a7836 */ /* 0x040fe20000000000 */
[----:B------:R-:W-:Y:S01]  /*13740*/  LOP3.LUT R17, R17, 0x2400000, RZ, 0xfc, !PT ;  /* 0x0240000011117812 */ /* 0x000fe200078efcff */
[----:B------:R-:W-:-:S05]  /*13750*/  VIADD R72, R72, 0xc00 ;  /* 0x00000c0048487836 */ /* 0x000fca0000000000 */
[----:B------:R-:W-:Y:S01]  /*13760*/  R2UR UR36, R72 ;  /* 0x00000000482472ca */ /* 0x000fe200000e0000 */
[----:B------:R-:W-:-:S05]  /*13770*/  IMAD R72, R15, 0x6c0, R17 ;  /* 0x000006c00f487824 */ /* 0x000fca00078e0211 */
[----:B------:R-:W-:-:S13]  /*13780*/  R2UR UR6, R72 ;  /* 0x00000000480672ca */ /* 0x000fda00000e0000 */
[----:B------:R-:W-:Y:S01]  /*13790*/  HGMMA.64x96x16.F32.BF16 R24, gdesc[UR4].tnspB, R24, gsb0 ;  /* 0x41600000041879f0 */ /* 0x000fe20008001818 */
        /* <DEDUP_REMOVED lines=55> */
[----:B------:R-:W0:Y:S01]  /*13b10*/  SHFL.BFLY PT, R20, R19, 0x1, 0x1f ;  /* 0x0c201f0013147f89 */ /* 0x000e2200000e0000 */
[----:B------:R-:W-:-:S05]  /*13b20*/  IMAD.MOV.U32 R73, RZ, RZ, -0x7fffffe0 ;  /* 0x80000020ff497424 */ /* 0x000fca00078e00ff */
[----:B------:R-:W-:Y:S01]  /*13b30*/  R2UR UR39, R73 ;  /* 0x00000000492772ca */ /* 0x000fe200000e0000 */
[----:B------:R-:W-:Y:S01]  /*13b40*/  VIADD R72, R72, 0x200 ;  /* 0x0000020048487836 */ /* 0x000fe20000000000 */
[----:B0-----:R-:W-:-:S04]  /*13b50*/  FMNMX.FTZ R20, R19, R20, !PT ;  /* 0x0000001413147209 */ /* 0x001fc80007810000 */
[C---:B------:R-:W-:Y:S01]  /*13b60*/  FSETP.NEU.FTZ.AND P3, PT, R20.reuse, -INF , PT ;  /* 0xff8000001400780b */ /* 0x040fe20003f7d000 */
[----:B------:R-:W-:Y:S01]  /*13b70*/  FMUL.FTZ R73, R20, R0 ;  /* 0x0000000014497220 */ /* 0x000fe20000410000 */
[----:B------:R-:W-:-:S04]  /*13b80*/  R2UR UR38, R72 ;  /* 0x00000000482672ca */ /* 0x000fc800000e0000 */
[----:B------:R-:W-:Y:S01]  /*13b90*/  FSEL R73, R73, RZ, P3 ;  /* 0x000000ff49497208 */ /* 0x000fe20001800000 */
[----:B------:R-:W-:Y:S02]  /*13ba0*/  WARPGROUP.DEPBAR.LE gsb0, 0x0 ;  /* 0x00008000000079c5 */ /* 0x000fe40000010000 */
[----:B------:R-:W-:-:S06]  /*13bb0*/  WARPGROUP.ARRIVE ;  /* 0x00000000000079c5 */ /* 0x000fcc0000000000 */
[----:B------:R-:W-:Y:S01]  /*13bc0*/  HGMMA.64x96x16.F32.BF16 R24, gdesc[UR32].tnspB, R24, gsb0 ;  /* 0x41600000201879f0 */ /* 0x000fe20008001818 */
[----:B------:R-:W-:Y:S02]  /*13bd0*/  FFMA.FTZ R72, R138, R0, -R73 ;  /* 0x000000008a487223 */ /* 0x000fe40000010849 */
[----:B------:R-:W2:Y:S01]  /*13be0*/  LDL.LU R138, [R1+0x20] ;  /* 0x00002000018a7983 */ /* 0x000ea20000300800 */
[----:B------:R-:W0:Y:S01]  /*13bf0*/  S2R R112, SR_TID.X ;  /* 0x0000000000707919 */ /* 0x000e220000002100 */
[----:B------:R-:W-:Y:S02]  /*13c00*/  WARPGROUP.DEPBAR.LE gsb0, 0x0 ;  /* 0x00008000000079c5 */ /* 0x000fe40000010000 */
[----:B------:R-:W-:-:S06]  /*13c10*/  WARPGROUP.ARRIVE ;  /* 0x00000000000079c5 */ /* 0x000fcc0000000000 */
[----:B------:R-:W-:Y:S01]  /*13c20*/  HGMMA.64x96x16.F32.BF16 R24, gdesc[UR36].tnspB, R24, gsb0 ;  /* 0x41600000241879f0 */ /* 0x000fe20008001818 */
[----:B0-----:R-:W-:Y:S02]  /*13c30*/  SHF.R.U32.HI R19, RZ, 0x7, R112 ;  /* 0x00000007ff137819 */ /* 0x001fe40000011670 */
[----:B------:R-:W-:-:S03]  /*13c40*/  ISETP.GE.U32.AND P2, PT, R112, 0x180, PT ;  /* 0x000001807000780c */ /* 0x000fc60003f46070 */
[----:B------:R-:W-:-:S05]  /*13c50*/  VIADD R17, R19, 0x9 ;  /* 0x0000000913117836 */ /* 0x000fca0000000000 */
[----:B------:R-:W-:Y:S01]  /*13c60*/  SEL R17, R17, 0x9, !P2 ;  /* 0x0000000911117807 */ /* 0x000fe20005000000 */
[----:B------:R-:W-:-:S04]  /*13c70*/  WARPGROUP.DEPBAR.LE gsb0, 0x0 ;  /* 0x00008000000079c5 */ /* 0x000fc80000010000 */
[----:B------:R0:W-:Y:S06]  /*13c80*/  BAR.ARV R17, 0x100 ;  /* 0x000400110000751d */ /* 0x0001ec0000002000 */
[--C-:B0-----:R-:W-:Y:S02]  /*13c90*/  @!P1 IMAD R17, R15, 0x8, R22.reuse ;  /* 0x000000080f119824 */ /* 0x101fe400078e0216 */
[----:B------:R-:W-:-:S04]  /*13ca0*/  @!P1 IMAD R15, R146, 0x8, R22 ;  /* 0x00000008920f9824 */ /* 0x000fc800078e0216 */
[----:B------:R-:W-:-:S05]  /*13cb0*/  @!P1 VIADD R15, R15, 0x31c40 ;  /* 0x00031c400f0f9836 */ /* 0x000fca0000000000 */
[----:B------:R-:W-:-:S04]  /*13cc0*/  @!P1 PRMT R15, RZ, 0x654, R15 ;  /* 0x00000654ff0f9816 */ /* 0x000fc8000000000f */
[----:B------:R0:W-:Y:S02]  /*13cd0*/  @!P1 SYNCS.ARRIVE.TRANS64.RED.A1T0 RZ, [R15+URZ], RZ ;  /* 0x000000ff0fff99a7 */ /* 0x0001e4000810043f */
[----:B0-----:R-:W-:Y:S08]  /*13ce0*/  MUFU.EX2 R15, R117 ;  /* 0x00000075000f7308 */ /* 0x001ff00000000800 */
[----:B------:R-:W-:Y:S08]  /*13cf0*/  MUFU.EX2 R117, R85 ;  /* 0x0000005500757308 */ /* 0x000ff00000000800 */
[----:B------:R0:W-:Y:S02]  /*13d00*/  MUFU.EX2 R85, R76 ;  /* 0x0000004c00557308 */ /* 0x0001e40000000800 */
[----:B0-----:R-:W-:-:S05]  /*13d10*/  FSEL R76, R20, RZ, P3 ;  /* 0x000000ff144c7208 */ /* 0x001fca0001800000 */
[----:B------:R-:W-:Y:S02]  /*13d20*/  FADD.FTZ R76, -R76, R137 ;  /* 0x000000894c4c7221 */ /* 0x000fe40000010100 */
[----:B------:R-:W3:Y:S01]  /*13d30*/  LDL R137, [R1+0x4c] ;  /* 0x00004c0001897983 */ /* 0x000ee20000100800 */
[-CC-:B------:R-:W-:Y:S01]  /*13d40*/  FFMA.FTZ R74, R139, R0.reuse, -R73.reuse ;  /* 0x000000008b4a7223 */ /* 0x180fe20000010849 */
[-CC-:B------:R-:W-:Y:S01]  /*13d50*/  FFMA.FTZ R75, R142, R0.reuse, -R73.reuse ;  /* 0x000000008e4b7223 */ /* 0x180fe20000010849 */
[----:B------:R-:W-:Y:S01]  /*13d60*/  FFMA.FTZ R112, R143, R0, -R73 ;  /* 0x000000008f707223 */ /* 0x000fe20000010849 */
[----:B------:R-:W-:Y:S01]  /*13d70*/  MUFU.EX2 R72, R72 ;  /* 0x0000004800487308 */ /* 0x000fe20000000800 */
[----:B------:R-:W-:-:S07]  /*13d80*/  @!P1 VIADD R17, R17, 0x31c60 ;  /* 0x00031c6011119836 */ /* 0x000fce0000000000 */
[----:B------:R-:W0:Y:S08]  /*13d90*/  MUFU.EX2 R74, R74 ;  /* 0x0000004a004a7308 */ /* 0x000e300000000800 */
[----:B------:R-:W-:Y:S08]  /*13da0*/  MUFU.EX2 R75, R75 ;  /* 0x0000004b004b7308 */ /* 0x000ff00000000800 */
[----:B------:R-:W1:Y:S01]  /*13db0*/  MUFU.EX2 R112, R112 ;  /* 0x0000007000707308 */ /* 0x000e620000000800 */
[----:B------:R-:W-:-:S02]  /*13dc0*/  @!P1 PRMT R17, RZ, 0x654, R17 ;  /* 0x00000654ff119816 */ /* 0x000fc40000000011 */
[----:B------:R-:W-:Y:S02]  /*13dd0*/  F2FP.BF16.F32.PACK_AB R18, R141, R18 ;  /* 0x000000128d12723e */ /* 0x000fe400000010ff */
[----:B------:R0:W-:Y:S02]  /*13de0*/  @!P1 SYNCS.ARRIVE.TRANS64.RED.A1T0 RZ, [R17+URZ], RZ ;  /* 0x000000ff11ff99a7 */ /* 0x0001e4000810043f */
[----:B0-----:R-:W-:Y:S02]  /*13df0*/  F2FP.BF16.F32.PACK_AB R17, R74, R72 ;  /* 0x000000484a11723e */ /* 0x001fe400000010ff */
[----:B-1----:R-:W-:-:S05]  /*13e00*/  F2FP.BF16.F32.PACK_AB R19, R112, R75 ;  /* 0x0000004b7013723e */ /* 0x002fca00000010ff */
[----:B------:R0:W-:Y:S01]  /*13e10*/  STSM.16.M88.4 [R23+0x24300], R16 ;  /* 0x0243001017007844 */ /* 0x0001e20000000200 */
[----:B------:R-:W-:Y:S08]  /*13e20*/  MUFU.EX2 R129, R129 ;  /* 0x0000008100817308 */ /* 0x000ff00000000800 */
[----:B0-----:R-:W0:Y:S01]  /*13e30*/  MUFU.EX2 R16, R128 ;  /* 0x0000008000107308 */ /* 0x001e220000000800 */
[----:B------:R-:W-:-:S02]  /*13e40*/  IMAD.MOV.U32 R140, RZ, RZ, R124 ;  /* 0x000000ffff8c7224 */ /* 0x000fc400078e007c */
[----:B------:R-:W-:Y:S01]  /*13e50*/  FMUL.FTZ R76, R76, R0 ;  /* 0x000000004c4c7220 */ /* 0x000fe20000410000 */
[----:B0-----:R-:W-:-:S04]  /*13e60*/  FADD.FTZ R84, R16, R84 ;  /* 0x0000005410547221 */ /* 0x001fc80000010000 */
[----:B------:R-:W-:Y:S02]  /*13e70*/  FADD.FTZ R124, R129, R84 ;  /* 0x00000054817c7221 */ /* 0x000fe40000010000 */
[----:B------:R0:W-:Y:S02]  /*13e80*/  MUFU.EX2 R84, R77 ;  /* 0x0000004d00547308 */ /* 0x0001e40000000800 */
[-CC-:B0-----:R-:W-:Y:S01]  /*13e90*/  FFMA.FTZ R77, R122, R0.reuse, -R73.reuse ;  /* 0x000000007a4d7223 */ /* 0x181fe20000010849 */
[-CC-:B------:R-:W-:Y:S01]  /*13ea0*/  FFMA.FTZ R122, R123, R0.reuse, -R73.reuse ;  /* 0x000000007b7a7223 */ /* 0x180fe20000010849 */
[-CC-:B------:R-:W-:Y:S01]  /*13eb0*/  FFMA.FTZ R123, R126, R0.reuse, -R73.reuse ;  /* 0x000000007e7b7223 */ /* 0x180fe20000010849 */
[-CC-:B------:R-:W-:Y:S01]  /*13ec0*/  FFMA.FTZ R126, R127, R0.reuse, -R73.reuse ;  /* 0x000000007f7e7223 */ /* 0x180fe20000010849 */
[-CC-:B------:R-:W-:Y:S02]  /*13ed0*/  FFMA.FTZ R127, R114, R0.reuse, -R73.reuse ;  /* 0x00000000727f7223 */ /* 0x180fe40000010849 */
[----:B------:R-:W2:Y:S01]  /*13ee0*/  MUFU.EX2 R114, R76 ;  /* 0x0000004c00727308 */ /* 0x000ea20000000800 */
[-CC-:B------:R-:W-:Y:S01]  /*13ef0*/  FFMA.FTZ R113, R130, R0.reuse, -R73.reuse ;  /* 0x0000000082717223 */ /* 0x180fe20000010849 */
[----:B------:R-:W-:Y:S01]  /*13f00*/  FFMA.FTZ R116, R131, R0, -R73 ;  /* 0x0000000083747223 */ /* 0x000fe20000010849 */
[----:B------:R-:W-:-:S02]  /*13f10*/  IMAD.MOV.U32 R141, RZ, RZ, R120 ;  /* 0x000000ffff8d7224 */ /* 0x000fc400078e0078 */
[----:B------:R-:W-:-:S03]  /*13f20*/  FFMA.FTZ R120, R134, R0, -R73 ;  /* 0x0000000086787223 */ /* 0x000fc60000010849 */
[----:B------:R-:W0:Y:S01]  /*13f30*/  MUFU.EX2 R113, R113 ;  /* 0x0000007100717308 */ /* 0x000e220000000800 */
[----:B------:R-:W-:Y:S02]  /*13f40*/  IMAD.MOV.U32 R136, RZ, RZ, R121 ;  /* 0x000000ffff887224 */ /* 0x000fe400078e0079 */
[----:B------:R-:W-:-:S05]  /*13f50*/  FFMA.FTZ R121, R135, R0, -R73 ;  /* 0x0000000087797223 */ /* 0x000fca0000010849 */
[----:B------:R-:W1:Y:S01]  /*13f60*/  MUFU.EX2 R132, R132 ;  /* 0x0000008400847308 */ /* 0x000e620000000800 */
[----:B--2---:R-:W-:-:S04]  /*13f70*/  FFMA.FTZ R72, R114, R138, R72 ;  /* 0x0000008a72487223 */ /* 0x004fc80000010048 */
[----:B------:R-:W-:-:S03]  /*13f80*/  FADD.FTZ R72, R74, R72 ;  /* 0x000000484a487221 */ /* 0x000fc60000010000 */
[----:B------:R-:W2:Y:S01]  /*13f90*/  MUFU.EX2 R116, R116 ;  /* 0x0000007400747308 */ /* 0x000ea20000000800 */
[----:B------:R-:W-:-:S07]  /*13fa0*/  FADD.FTZ R72, R75, R72 ;  /* 0x000000484b487221 */ /* 0x000fce0000010000 */
[----:B------:R-:W4:Y:S01]  /*13fb0*/  MUFU.EX2 R133, R133 ;  /* 0x0000008500857308 */ /* 0x000f220000000800 */
[----:B------:R-:W-:-:S07]  /*13fc0*/  FADD.FTZ R72, R112, R72 ;  /* 0x0000004870487221 */ /* 0x000fce0000010000 */
[----:B------:R-:W4:Y:S01]  /*13fd0*/  MUFU.EX2 R120, R120 ;  /* 0x0000007800787308 */ /* 0x000f220000000800 */
[----:B0-----:R-:W-:-:S07]  /*13fe0*/  FADD.FTZ R72, R113, R72 ;  /* 0x0000004871487221 */ /* 0x001fce0000010000 */
[----:B------:R-:W0:Y:S01]  /*13ff0*/  MUFU.EX2 R135, R141 ;  /* 0x0000008d00877308 */ /* 0x000e220000000800 */
[----:B-1----:R-:W-:-:S07]  /*14000*/  FADD.FTZ R124, R132, R124 ;  /* 0x0000007c847c7221 */ /* 0x002fce0000010000 */
[----:B------:R-:W1:Y:S01]  /*14010*/  MUFU.EX2 R121, R121 ;  /* 0x0000007900797308 */ /* 0x000e620000000800 */
[----:B--2---:R-:W-:-:S07]  /*14020*/  FADD.FTZ R72, R116, R72 ;  /* 0x0000004874487221 */ /* 0x004fce0000010000 */
[----:B------:R-:W2:Y:S01]  /*14030*/  MUFU.EX2 R136, R136 ;  /* 0x0000008800887308 */ /* 0x000ea20000000800 */
[----:B----4-:R-:W-:-:S07]  /*14040*/  FADD.FTZ R124, R133, R124 ;  /* 0x0000007c857c7221 */ /* 0x010fce0000010000 */
[----:B------:R-:W4:Y:S01]  /*14050*/  MUFU.EX2 R77, R77 ;  /* 0x0000004d004d7308 */ /* 0x000f220000000800 */
[----:B------:R-:W-:-:S07]  /*14060*/  F2FP.BF16.F32.PACK_AB R16, R129, R16 ;  /* 0x000000108110723e */ /* 0x000fce00000010ff */
[----:B------:R-:W4:Y:S01]  /*14070*/  MUFU.EX2 R131, R140 ;  /* 0x0000008c00837308 */ /* 0x000f220000000800 */
[----:B------:R-:W-:-:S07]  /*14080*/  FADD.FTZ R72, R120, R72 ;  /* 0x0000004878487221 */ /* 0x000fce0000010000 */
[----:B------:R-:W4:Y:S01]  /*14090*/  MUFU.EX2 R122, R122 ;  /* 0x0000007a007a7308 */ /* 0x000f220000000800 */
[----:B0-----:R-:W-:-:S07]  /*140a0*/  FADD.FTZ R124, R135, R124 ;  /* 0x0000007c877c7221 */ /* 0x001fce0000010000 */
[----:B------:R-:W0:Y:S01]  /*140b0*/  MUFU.EX2 R134, R157 ;  /* 0x0000009d00867308 */ /* 0x000e220000000800 */
[----:B-1----:R-:W-:Y:S01]  /*140c0*/  FADD.FTZ R72, R121, R72 ;  /* 0x0000004879487221 */ /* 0x002fe20000010000 */
[----:B------:R-:W-:-:S06]  /*140d0*/  FFMA.FTZ R115, R115, R0, -R73 ;  /* 0x0000000073737223 */ /* 0x000fcc0000010849 */
[----:B------:R-:W1:Y:S01]  /*140e0*/  MUFU.EX2 R123, R123 ;  /* 0x0000007b007b7308 */ /* 0x000e620000000800 */
[----:B--2---:R-:W-:-:S07]  /*140f0*/  FADD.FTZ R76, R136, R124 ;  /* 0x0000007c884c7221 */ /* 0x004fce0000010000 */
[----:B------:R-:W2:Y:S01]  /*14100*/  MUFU.EX2 R129, R156 ;  /* 0x0000009c00817308 */ /* 0x000ea20000000800 */
[----:B----4-:R-:W-:Y:S01]  /*14110*/  FADD.FTZ R72, R77, R72 ;  /* 0x000000484d487221 */ /* 0x010fe20000010000 */
[----:B------:R-:W-:-:S06]  /*14120*/  FFMA.FTZ R118, R118, R0, -R73 ;  /* 0x0000000076767223 */ /* 0x000fcc0000010849 */
[----:B------:R-:W4:Y:S01]  /*14130*/  MUFU.EX2 R126, R126 ;  /* 0x0000007e007e7308 */ /* 0x000f220000000800 */
[----:B------:R-:W-:Y:S01]  /*14140*/  FADD.FTZ R76, R131, R76 ;  /* 0x0000004c834c7221 */ /* 0x000fe20000010000 */
[----:B------:R-:W-:-:S06]  /*14150*/  F2FP.BF16.F32.PACK_AB R18, R133, R132 ;  /* 0x000000848512723e */ /* 0x000fcc00000010ff */
[----:B------:R-:W3:Y:S01]  /*14160*/  MUFU.EX2 R130, R155 ;  /* 0x0000009b00827308 */ /* 0x000ee20000000800 */
[----:B------:R-:W-:Y:S01]  /*14170*/  F2FP.BF16.F32.PACK_AB R17, R116, R113 ;  /* 0x000000717411723e */ /* 0x000fe200000010ff */
[----:B------:R-:W-:Y:S01]  /*14180*/  FADD.FTZ R72, R122, R72 ;  /* 0x000000487a487221 */ /* 0x000fe20000010000 */
[----:B------:R-:W-:-:S05]  /*14190*/  F2FP.BF16.F32.PACK_AB R19, R121, R120 ;  /* 0x000000787913723e */ /* 0x000fca00000010ff */
[----:B------:R-:W3:Y:S01]  /*141a0*/  MUFU.EX2 R127, R127 ;  /* 0x0000007f007f7308 */ /* 0x000ee20000000800 */
[----:B------:R-:W-:Y:S01]  /*141b0*/  FFMA.FTZ R119, R119, R0, -R73 ;  /* 0x0000000077777223 */ /* 0x000fe20000010849 */
[----:B0-----:R-:W-:-:S06]  /*141c0*/  FADD.FTZ R76, R134, R76 ;  /* 0x0000004c864c7221 */ /* 0x001fcc0000010000 */
[----:B------:R-:W0:Y:S01]  /*141d0*/  MUFU.EX2 R125, R125 ;  /* 0x0000007d007d7308 */ /* 0x000e220000000800 */
[----:B------:R-:W-:Y:S01]  /*141e0*/  FFMA.FTZ R74, R95, R0, -R73 ;  /* 0x000000005f4a7223 */ /* 0x000fe20000010849 */
[----:B------:R0:W-:Y:S01]  /*141f0*/  STSM.16.M88.4 [R23+0x25b00], R16 ;  /* 0x025b001017007844 */ /* 0x0001e20000000200 */
[----:B-1----:R-:W-:-:S05]  /*14200*/  FADD.FTZ R95, R123, R72 ;  /* 0x000000487b5f7221 */ /* 0x002fca0000010000 */
[----:B------:R-:W1:Y:S01]  /*14210*/  MUFU.EX2 R115, R115 ;  /* 0x0000007300737308 */ /* 0x000e620000000800 */
[----:B------:R-:W-:Y:S01]  /*14220*/  FFMA.FTZ R106, R106, R0, -R73 ;  /* 0x000000006a6a7223 */ /* 0x000fe20000010849 */
[----:B--2---:R-:W-:-:S06]  /*14230*/  FADD.FTZ R76, R129, R76 ;  /* 0x0000004c814c7221 */ /* 0x004fcc0000010000 */
[----:B------:R-:W2:Y:S01]  /*14240*/  MUFU.EX2 R128, R154 ;  /* 0x0000009a00807308 */ /* 0x000ea20000000800 */
[----:B------:R-:W-:Y:S01]  /*14250*/  FFMA.FTZ R75, R83, R0, -R73 ;  /* 0x00000000534b7223 */ /* 0x000fe20000010849 */
[----:B----4-:R-:W-:-:S06]  /*14260*/  FADD.FTZ R83, R126, R95 ;  /* 0x0000005f7e537221 */ /* 0x010fcc0000010000 */
[----:B------:R-:W-:Y:S01]  /*14270*/  MUFU.EX2 R118, R118 ;  /* 0x0000007600767308 */ /* 0x000fe20000000800 */
[----:B------:R-:W-:Y:S01]  /*14280*/  FFMA.FTZ R107, R107, R0, -R73 ;  /* 0x000000006b6b7223 */ /* 0x000fe20000010849 */
[----:B---3--:R-:W-:-:S06]  /*14290*/  FADD.FTZ R76, R130, R76 ;  /* 0x0000004c824c7221 */ /* 0x008fcc0000010000 */
[----:B0-----:R-:W0:Y:S01]  /*142a0*/  MUFU.EX2 R18, R153 ;  /* 0x0000009900127308 */ /* 0x001e220000000800 */
[----:B------:R-:W-:Y:S01]  /*142b0*/  FADD.FTZ R83, R127, R83 ;  /* 0x000000537f537221 */ /* 0x000fe20000010000 */
[----:B------:R-:W-:-:S06]  /*142c0*/  FFMA.FTZ R110, R110, R0, -R73 ;  /* 0x000000006e6e7223 */ /* 0x000fcc0000010849 */
[----:B------:R-:W-:Y:S01]  /*142d0*/  MUFU.EX2 R119, R119 ;  /* 0x0000007700777308 */ /* 0x000fe20000000800 */
[----:B------:R-:W-:-:S07]  /*142e0*/  FADD.FTZ R76, R125, R76 ;  /* 0x0000004c7d4c7221 */ /* 0x000fce0000010000 */
[----:B------:R-:W3:Y:S01]  /*142f0*/  MUFU.EX2 R19, R152 ;  /* 0x0000009800137308 */ /* 0x000ee20000000800 */
[----:B-1----:R-:W-:Y:S01]  /*14300*/  FADD.FTZ R83, R115, R83 ;  /* 0x0000005373537221 */ /* 0x002fe20000010000 */
[----:B------:R-:W-:-:S06]  /*14310*/  FFMA.FTZ R111, R111, R0, -R73 ;  /* 0x000000006f6f7223 */ /* 0x000fcc0000010849 */
[----:B------:R-:W-:Y:S01]  /*14320*/  MUFU.EX2 R106, R106 ;  /* 0x0000006a006a7308 */ /* 0x000fe20000000800 */
[----:B------:R-:W-:Y:S01]  /*14330*/  FFMA.FTZ R95, R80, R0, -R73 ;  /* 0x00000000505f7223 */ /* 0x000fe20000010849 */
[----:B--2---:R-:W-:-:S06]  /*14340*/  FADD.FTZ R76, R128, R76 ;  /* 0x0000004c804c7221 */ /* 0x004fcc0000010000 */
[----:B------:R-:W1:Y:S01]  /*14350*/  MUFU.EX2 R16, R151 ;  /* 0x0000009700107308 */ /* 0x000e620000000800 */
[----:B------:R-:W-:-:S07]  /*14360*/  FFMA.FTZ R98, R98, R0, -R73 ;  /* 0x0000000062627223 */ /* 0x000fce0000010849 */
[----:B------:R-:W-:Y:S01]  /*14370*/  MUFU.EX2 R107, R107 ;  /* 0x0000006b006b7308 */ /* 0x000fe20000000800 */
[----:B------:R-:W-:Y:S01]  /*14380*/  FFMA.FTZ R94, R94, R0, -R73 ;  /* 0x000000005e5e7223 */ /* 0x000fe20000010849 */
[----:B0-----:R-:W-:-:S06]  /*14390*/  FADD.FTZ R76, R18, R76 ;  /* 0x0000004c124c7221 */ /* 0x001fcc0000010000 */
[----:B------:R-:W0:Y:S01]  /*143a0*/  MUFU.EX2 R17, R150 ;  /* 0x0000009600117308 */ /* 0x000e220000000800 */
[-CC-:B------:R-:W-:Y:S01]  /*143b0*/  FFMA.FTZ R99, R99, R0.reuse, -R73.reuse ;  /* 0x0000000063637223 */ /* 0x180fe20000010849 */
[----:B------:R-:W-:-:S06]  /*143c0*/  FFMA.FTZ R72, R82, R0, -R73 ;  /* 0x0000000052487223 */ /* 0x000fcc0000010849 */
[----:B------:R-:W2:Y:S01]  /*143d0*/  MUFU.EX2 R110, R110 ;  /* 0x0000006e006e7308 */ /* 0x000ea20000000800 */
[----:B------:R-:W-:-:S07]  /*143e0*/  FFMA.FTZ R113, R86, R0, -R73 ;  /* 0x0000000056717223 */ /* 0x000fce0000010849 */
[----:B------:R4:W-:Y:S01]  /*143f0*/  MUFU.EX2 R80, R74 ;  /* 0x0000004a00507308 */ /* 0x0009e20000000800 */
[----:B---3--:R-:W-:Y:S01]  /*14400*/  FADD.FTZ R76, R19, R76 ;  /* 0x0000004c134c7221 */ /* 0x008fe20000010000 */
[----:B------:R-:W-:Y:S01]  /*14410*/  FFMA.FTZ R102, R102, R0, -R73 ;  /* 0x0000000066667223 */ /* 0x000fe20000010849 */
[----:B----4-:R-:W-:-:S05]  /*14420*/  FADD.FTZ R74, R118, R83 ;  /* 0x00000053764a7221 */ /* 0x010fca0000010000 */
[----:B------:R-:W3:Y:S01]  /*14430*/  MUFU.EX2 R111, R111 ;  /* 0x0000006f006f7308 */ /* 0x000ee20000000800 */
[----:B------:R-:W-:Y:S01]  /*14440*/  FADD.FTZ R74, R119, R74 ;  /* 0x0000004a774a7221 */ /* 0x000fe20000010000 */
[-CC-:B------:R-:W-:Y:S01]  /*14450*/  FFMA.FTZ R103, R103, R0.reuse, -R73.reuse ;  /* 0x0000000067677223 */ /* 0x180fe20000010849 */
[-CC-:B------:R-:W-:Y:S01]  /*14460*/  FFMA.FTZ R90, R90, R0.reuse, -R73.reuse ;  /* 0x000000005a5a7223 */ /* 0x180fe20000010849 */
[----:B------:R-:W-:-:S04]  /*14470*/  FFMA.FTZ R91, R91, R0, -R73 ;  /* 0x000000005b5b7223 */ /* 0x000fc80000010849 */
[----:B------:R-:W4:Y:S01]  /*14480*/  MUFU.EX2 R109, R109 ;  /* 0x0000006d006d7308 */ /* 0x000f220000000800 */
[-CC-:B------:R-:W-:Y:S01]  /*14490*/  FFMA.FTZ R112, R87, R0.reuse, -R73.reuse ;  /* 0x0000000057707223 */ /* 0x180fe20000010849 */
[-CC-:B------:R-:W-:Y:S01]  /*144a0*/  FFMA.FTZ R83, R78, R0.reuse, -R73.reuse ;  /* 0x000000004e537223 */ /* 0x180fe20000010849 */
[----:B------:R-:W-:Y:S01]  /*144b0*/  FFMA.FTZ R86, R79, R0, -R73 ;  /* 0x000000004f567223 */ /* 0x000fe20000010849 */
[----:B-1----:R-:W-:-:S04]  /*144c0*/  FADD.FTZ R78, R16, R76 ;  /* 0x0000004c104e7221 */ /* 0x002fc80000010000 */
[----:B------:R1:W-:Y:S01]  /*144d0*/  MUFU.EX2 R82, R94 ;  /* 0x0000005e00527308 */ /* 0x0003e20000000800 */
[----:B0-----:R-:W-:-:S07]  /*144e0*/  FADD.FTZ R79, R17, R78 ;  /* 0x0000004e114f7221 */ /* 0x001fce0000010000 */
[----:B------:R-:W0:Y:S01]  /*144f0*/  MUFU.EX2 R98, R98 ;  /* 0x0000006200627308 */ /* 0x000e220000000800 */
[----:B-1----:R-:W-:Y:S01]  /*14500*/  FFMA.FTZ R94, R81, R0, -R73 ;  /* 0x00000000515e7223 */ /* 0x002fe20000010849 */
[----:B------:R-:W-:-:S06]  /*14510*/  FADD.FTZ R73, R106, R74 ;  /* 0x0000004a6a497221 */ /* 0x000fcc0000010000 */
[----:B------:R-:W1:Y:S01]  /*14520*/  MUFU.EX2 R108, R108 ;  /* 0x0000006c006c7308 */ /* 0x000e620000000800 */
[----:B------:R-:W-:-:S07]  /*14530*/  FADD.FTZ R73, R107, R73 ;  /* 0x000000496b497221 */ /* 0x000fce0000010000 */
[----:B------:R-:W1:Y:S01]  /*14540*/  MUFU.EX2 R99, R99 ;  /* 0x0000006300637308 */ /* 0x000e620000000800 */
[----:B--2---:R-:W-:Y:S01]  /*14550*/  FADD.FTZ R116, R110, R73 ;  /* 0x000000496e747221 */ /* 0x004fe20000010000 */
[----:B------:R-:W-:-:S06]  /*14560*/  FADD.FTZ R79, R15, R79 ;  /* 0x0000004f0f4f7221 */ /* 0x000fcc0000010000 */
[----:B------:R-:W2:Y:S01]  /*14570*/  MUFU.EX2 R102, R102 ;  /* 0x0000006600667308 */ /* 0x000ea20000000800 */
[----:B---3--:R-:W-:Y:S01]  /*14580*/  FADD.FTZ R116, R111, R116 ;  /* 0x000000746f747221 */ /* 0x008fe20000010000 */
[----:B----4-:R-:W-:-:S06]  /*14590*/  FADD.FTZ R79, R109, R79 ;  /* 0x0000004f6d4f7221 */ /* 0x010fcc0000010000 */
[----:B------:R-:W3:Y:S01]  /*145a0*/  MUFU.EX2 R105, R105 ;  /* 0x0000006900697308 */ /* 0x000ee20000000800 */
[----:B------:R-:W-:Y:S01]  /*145b0*/  F2FP.BF16.F32.PACK_AB R73, R122, R77 ;  /* 0x0000004d7a49723e */ /* 0x000fe200000010ff */
[----:B0-----:R-:W-:-:S06]  /*145c0*/  FADD.FTZ R116, R98, R116 ;  /* 0x0000007462747221 */ /* 0x001fcc0000010000 */
[----:B------:R-:W-:Y:S01]  /*145d0*/  MUFU.EX2 R103, R103 ;  /* 0x0000006700677308 */ /* 0x000fe20000000800 */
[----:B------:R-:W-:Y:S01]  /*145e0*/  F2FP.BF16.F32.PACK_AB R77, R115, R127 ;  /* 0x0000007f734d723e */ /* 0x000fe200000010ff */
[----:B-1----:R-:W-:Y:S01]  /*145f0*/  FADD.FTZ R115, R108, R79 ;  /* 0x0000004f6c737221 */ /* 0x002fe20000010000 */
[----:B------:R-:W-:-:S05]  /*14600*/  F2FP.BF16.F32.PACK_AB R79, R119, R118 ;  /* 0x00000076774f723e */ /* 0x000fca00000010ff */
[----:B------:R-:W0:Y:S01]  /*14610*/  MUFU.EX2 R104, R104 ;  /* 0x0000006800687308 */ /* 0x000e220000000800 */
[----:B------:R-:W-:Y:S01]  /*14620*/  FADD.FTZ R119, R99, R116 ;  /* 0x0000007463777221 */ /* 0x000fe20000010000 */
[----:B------:R-:W-:-:S06]  /*14630*/  F2FP.BF16.F32.PACK_AB R74, R134, R131 ;  /* 0x00000083864a723e */ /* 0x000fcc00000010ff */
[----:B------:R-:W1:Y:S01]  /*14640*/  MUFU.EX2 R90, R90 ;  /* 0x0000005a005a7308 */ /* 0x000e620000000800 */
[----:B--2---:R-:W-:-:S07]  /*14650*/  FADD.FTZ R116, R102, R119 ;  /* 0x0000007766747221 */ /* 0x004fce0000010000 */
[----:B------:R-:W2:Y:S08]  /*14660*/  MUFU.EX2 R101, R101 ;  /* 0x0000006500657308 */ /* 0x000eb00000000800 */
[----:B------:R-:W4:Y:S01]  /*14670*/  MUFU.EX2 R91, R91 ;  /* 0x0000005b005b7308 */ /* 0x000f220000000800 */
[----:B---3--:R-:W-:-:S07]  /*14680*/  FADD.FTZ R115, R105, R115 ;  /* 0x0000007369737221 */ /* 0x008fce0000010000 */
[----:B------:R3:W-:Y:S08]  /*14690*/  MUFU.EX2 R81, R72 ;  /* 0x0000004800517308 */ /* 0x0007f00000000800 */
[----:B------:R0:W-:Y:S01]  /*146a0*/  MUFU.EX2 R87, R75 ;  /* 0x0000004b00577308 */ /* 0x0001e20000000800 */
[----:B---3--:R-:W-:-:S07]  /*146b0*/  F2FP.BF16.F32.PACK_AB R72, R136, R135 ;  /* 0x000000878848723e */ /* 0x008fce00000010ff */
[----:B------:R-:W3:Y:S01]  /*146c0*/  MUFU.EX2 R100, R100 ;  /* 0x0000006400647308 */ /* 0x000ee20000000800 */
[----:B0-----:R-:W-:-:S05]  /*146d0*/  F2FP.BF16.F32.PACK_AB R75, R126, R123 ;  /* 0x0000007b7e4b723e */ /* 0x001fca00000010ff */
[----:B------:R0:W-:Y:S02]  /*146e0*/  STSM.16.M88.4 [R23+0x27300], R72 ;  /* 0x0273004817007844 */ /* 0x0001e40000000200 */
[----:B------:R-:W3:Y:S01]  /*146f0*/  MUFU.EX2 R97, R97 ;  /* 0x0000006100617308 */ /* 0x000ee20000000800 */
[----:B------:R-:W-:-:S07]  /*14700*/  FADD.FTZ R118, R104, R115 ;  /* 0x0000007368767221 */ /* 0x000fce0000010000 */
[----:B------:R-:W3:Y:S01]  /*14710*/  MUFU.EX2 R96, R96 ;  /* 0x0000006000607308 */ /* 0x000ee20000000800 */
[----:B0-----:R-:W-:Y:S01]  /*14720*/  F2FP.BF16.F32.PACK_AB R74, R17, R16 ;  /* 0x00000010114a723e */ /* 0x001fe200000010ff */
[----:B------:R-:W-:-:S06]  /*14730*/  FADD.FTZ R17, R103, R116 ;  /* 0x0000007467117221 */ /* 0x000fcc0000010000 */
[----:B------:R-:W0:Y:S01]  /*14740*/  MUFU.EX2 R93, R93 ;  /* 0x0000005d005d7308 */ /* 0x000e220000000800 */
[----:B------:R-:W-:Y:S01]  /*14750*/  F2FP.BF16.F32.PACK_AB R72, R19, R18 ;  /* 0x000000121348723e */ /* 0x000fe200000010ff */
[----:B-1----:R-:W-:Y:S01]  /*14760*/  FADD.FTZ R116, R90, R17 ;  /* 0x000000115a747221 */ /* 0x002fe20000010000 */
[----:B--2---:R-:W-:Y:S01]  /*14770*/  FADD.FTZ R19, R101, R118 ;  /* 0x0000007665137221 */ /* 0x004fe20000010000 */
[----:B------:R-:W-:Y:S02]  /*14780*/  F2FP.BF16.F32.PACK_AB R16, R109, R15 ;  /* 0x0000000f6d10723e */ /* 0x000fe400000010ff */
[----:B----4-:R-:W-:Y:S02]  /*14790*/  FADD.FTZ R15, R91, R116 ;  /* 0x000000745b0f7221 */ /* 0x010fe40000010000 */
[----:B------:R-:W1:Y:S01]  /*147a0*/  MUFU.EX2 R92, R92 ;  /* 0x0000005c005c7308 */ /* 0x000e620000000800 */
[----:B------:R-:W-:Y:S01]  /*147b0*/  F2FP.BF16.F32.PACK_AB R76, R130, R129 ;  /* 0x00000081824c723e */ /* 0x000fe200000010ff */
[----:B---3--:R-:W-:Y:S01]  /*147c0*/  FADD.FTZ R118, R100, R19 ;  /* 0x0000001364767221 */ /* 0x008fe20000010000 */
[----:B------:R-:W-:Y:S01]  /*147d0*/  F2FP.BF16.F32.PACK_AB R78, R128, R125 ;  /* 0x0000007d804e723e */ /* 0x000fe200000010ff */
[----:B------:R-:W-:-:S04]  /*147e0*/  FADD.FTZ R15, R82, R15 ;  /* 0x0000000f520f7221 */ /* 0x000fc80000010000 */
[----:B------:R-:W2:Y:S01]  /*147f0*/  MUFU.EX2 R113, R113 ;  /* 0x0000007100717308 */ /* 0x000ea20000000800 */
[----:B------:R3:W-:Y:S01]  /*14800*/  STSM.16.M88.4 [R23+0x28b00], R76 ;  /* 0x028b004c17007844 */ /* 0x0007e20000000200 */
[----:B------:R-:W-:-:S06]  /*14810*/  FADD.FTZ R17, R97, R118 ;  /* 0x0000007661117221 */ /* 0x000fcc0000010000 */
[----:B------:R-:W4:Y:S08]  /*14820*/  MUFU.EX2 R89, R89 ;  /* 0x0000005900597308 */ /* 0x000f300000000800 */
[----:B------:R-:W4:Y:S01]  /*14830*/  MUFU.EX2 R112, R112 ;  /* 0x0000007000707308 */ /* 0x000f220000000800 */
[----:B---3--:R-:W-:Y:S01]  /*14840*/  FADD.FTZ R76, R80, R15 ;  /* 0x0000000f504c7221 */ /* 0x008fe20000010000 */
[----:B------:R-:W-:-:S03]  /*14850*/  FADD.FTZ R78, R96, R17 ;  /* 0x00000011604e7221 */ /* 0x000fc60000010000 */
[----:B------:R-:W-:-:S03]  /*14860*/  FADD.FTZ R76, R81, R76 ;  /* 0x0000004c514c7221 */ /* 0x000fc60000010000 */
[----:B------:R-:W3:Y:S01]  /*14870*/  MUFU.EX2 R88, R88 ;  /* 0x0000005800587308 */ /* 0x000ee20000000800 */
[----:B0-----:R-:W-:Y:S01]  /*14880*/  FADD.FTZ R15, R93, R78 ;  /* 0x0000004e5d0f7221 */ /* 0x001fe20000010000 */
[----:B------:R-:W-:-:S06]  /*14890*/  FADD.FTZ R76, R87, R76 ;  /* 0x0000004c574c7221 */ /* 0x000fcc0000010000 */
[----:B------:R-:W0:Y:S01]  /*148a0*/  MUFU.EX2 R95, R95 ;  /* 0x0000005f005f7308 */ /* 0x000e220000000800 */
[----:B------:R-:W-:Y:S01]  /*148b0*/  F2FP.BF16.F32.PACK_AB R73, R107, R106 ;  /* 0x0000006a6b49723e */ /* 0x000fe200000010ff */
[----:B-1----:R-:W-:Y:S01]  /*148c0*/  FADD.FTZ R78, R92, R15 ;  /* 0x0000000f5c4e7221 */ /* 0x002fe20000010000 */
[----:B------:R-:W-:-:S05]  /*148d0*/  F2FP.BF16.F32.PACK_AB R75, R111, R110 ;  /* 0x0000006e6f4b723e */ /* 0x000fca00000010ff */
[----:B------:R-:W1:Y:S01]  /*148e0*/  MUFU.EX2 R94, R94 ;  /* 0x0000005e005e7308 */ /* 0x000e620000000800 */
[----:B--2---:R-:W-:Y:S01]  /*148f0*/  FADD.FTZ R15, R113, R76 ;  /* 0x0000004c710f7221 */ /* 0x004fe20000010000 */
[----:B------:R2:W-:Y:S01]  /*14900*/  STSM.16.M88.4 [R23+0x2a300], R72 ;  /* 0x02a3004817007844 */ /* 0x0005e20000000200 */
[----:B----4-:R-:W-:-:S05]  /*14910*/  FADD.FTZ R77, R89, R78 ;  /* 0x0000004e594d7221 */ /* 0x010fca0000010000 */
[----:B------:R-:W4:Y:S01]  /*14920*/  MUFU.EX2 R83, R83 ;  /* 0x0000005300537308 */ /* 0x000f220000000800 */
[----:B------:R-:W-:-:S07]  /*14930*/  F2FP.BF16.F32.PACK_AB R18, R105, R108 ;  /* 0x0000006c6912723e */ /* 0x000fce00000010ff */
[----:B------:R-:W4:Y:S01]  /*14940*/  MUFU.EX2 R86, R86 ;  /* 0x0000005600567308 */ /* 0x000f220000000800 */
[----:B------:R-:W-:Y:S01]  /*14950*/  F2FP.BF16.F32.PACK_AB R17, R99, R98 ;  /* 0x000000626311723e */ /* 0x000fe200000010ff */
[----:B--2---:R-:W-:Y:S01]  /*14960*/  FADD.FTZ R72, R112, R15 ;  /* 0x0000000f70487221 */ /* 0x004fe20000010000 */
[----:B------:R-:W-:Y:S01]  /*14970*/  F2FP.BF16.F32.PACK_AB R19, R103, R102 ;  /* 0x000000666713723e */ /* 0x000fe200000010ff */
[----:B---3--:R-:W-:Y:S02]  /*14980*/  FADD.FTZ R76, R88, R77 ;  /* 0x0000004d584c7221 */ /* 0x008fe40000010000 */
[----:B0-----:R-:W-:Y:S02]  /*14990*/  FADD.FTZ R15, R95, R72 ;  /* 0x000000485f0f7221 */ /* 0x001fe40000010000 */
[----:B------:R0:W-:Y:S01]  /*149a0*/  STSM.16.M88.4 [R23+0x2bb00], R16 ;  /* 0x02bb001017007844 */ /* 0x0001e20000000200 */
[----:B------:R-:W-:Y:S02]  /*149b0*/  F2FP.BF16.F32.PACK_AB R104, R101, R104 ;  /* 0x000000686568723e */ /* 0x000fe400000010ff */
[----:B------:R-:W-:-:S02]  /*149c0*/  F2FP.BF16.F32.PACK_AB R106, R97, R100 ;  /* 0x00000064616a723e */ /* 0x000fc400000010ff */
[----:B------:R-:W-:Y:S02]  /*149d0*/  F2FP.BF16.F32.PACK_AB R105, R91, R90 ;  /* 0x0000005a5b69723e */ /* 0x000fe400000010ff */
[----:B------:R-:W-:Y:S02]  /*149e0*/  F2FP.BF16.F32.PACK_AB R107, R80, R82 ;  /* 0x00000052506b723e */ /* 0x000fe400000010ff */
[----:B------:R-:W-:Y:S02]  /*149f0*/  F2FP.BF16.F32.PACK_AB R96, R93, R96 ;  /* 0x000000605d60723e */ /* 0x000fe400000010ff */
[----:B------:R-:W-:Y:S02]  /*14a00*/  F2FP.BF16.F32.PACK_AB R98, R89, R92 ;  /* 0x0000005c5962723e */ /* 0x000fe400000010ff */
[----:B------:R-:W-:Y:S01]  /*14a10*/  F2FP.BF16.F32.PACK_AB R97, R87, R81 ;  /* 0x000000515761723e */ /* 0x000fe200000010ff */
[----:B0-----:R-:W-:Y:S01]  /*14a20*/  FADD.FTZ R17, R117, R76 ;  /* 0x0000004c75117221 */ /* 0x001fe20000010000 */
[----:B-1----:R-:W-:Y:S01]  /*14a30*/  FADD.FTZ R16, R94, R15 ;  /* 0x0000000f5e107221 */ /* 0x002fe20000010000 */
[----:B------:R-:W-:-:S02]  /*14a40*/  F2FP.BF16.F32.PACK_AB R99, R112, R113 ;  /* 0x000000717063723e */ /* 0x000fc400000010ff */
[----:B------:R-:W-:Y:S01]  /*14a50*/  F2FP.BF16.F32.PACK_AB R90, R85, R84 ;  /* 0x00000054555a723e */ /* 0x000fe200000010ff */
[----:B------:R-:W-:Y:S01]  /*14a60*/  FADD.FTZ R84, R84, R17 ;  /* 0x0000001154547221 */ /* 0x000fe20000010000 */
[----:B------:R-:W-:Y:S01]  /*14a70*/  F2FP.BF16.F32.PACK_AB R88, R117, R88 ;  /* 0x000000587558723e */ /* 0x000fe200000010ff */
[----:B----4-:R-:W-:Y:S01]  /*14a80*/  FADD.FTZ R16, R83, R16 ;  /* 0x0000001053107221 */ /* 0x010fe20000010000 */
[----:B------:R-:W-:Y:S02]  /*14a90*/  F2FP.BF16.F32.PACK_AB R89, R94, R95 ;  /* 0x0000005f5e59723e */ /* 0x000fe400000010ff */
[C---:B------:R-:W-:Y:S01]  /*14aa0*/  F2FP.BF16.F32.PACK_AB R91, R86.reuse, R83 ;  /* 0x00000053565b723e */ /* 0x040fe200000010ff */
[----:B------:R-:W-:Y:S01]  /*14ab0*/  STSM.16.M88.4 [R23+0x2d300], R104 ;  /* 0x02d3006817007844 */ /* 0x000fe20000000200 */
[----:B------:R-:W-:Y:S01]  /*14ac0*/  FADD.FTZ R17, R85, R84 ;  /* 0x0000005455117221 */ /* 0x000fe20000010000 */
[----:B------:R-:W-:Y:S02]  /*14ad0*/  FADD.FTZ R15, R86, R16 ;  /* 0x00000010560f7221 */ /* 0x000fe40000010000 */
[----:B------:R-:W-:Y:S04]  /*14ae0*/  STSM.16.M88.4 [R23+0x2eb00], R96 ;  /* 0x02eb006017007844 */ /* 0x000fe80000000200 */
[----:B------:R-:W-:Y:S01]  /*14af0*/  STSM.16.M88.4 [R23+0x30300], R88 ;  /* 0x0303005817007844 */ /* 0x000fe20000000200 */
[----:B------:R-:W-:Y:S01]  /*14b00*/  @!PT LDS RZ, [RZ] ;  /* 0x00000000fffff984 */ /* 0x000fe20000000800 */
[----:B------:R-:W-:Y:S01]  /*14b10*/  @!PT LDS RZ, [RZ] ;  /* 0x00000000fffff984 */ /* 0x000fe20000000800 */
[----:B------:R-:W-:Y:S01]  /*14b20*/  @!PT LDS RZ, [RZ] ;  /* 0x00000000fffff984 */ /* 0x000fe20000000800 */
[----:B------:R-:W-:Y:S01]  /*14b30*/  @!PT LDS RZ, [RZ] ;  /* 0x00000000fffff984 */ /* 0x000fe20000000800 */
[----:B------:R0:W-:Y:S06]  /*14b40*/  MEMBAR.ALL.CTA ;  /* 0x0000000000007992 */ /* 0x0001ec0000008000 */
[----:B0-----:R-:W0:Y:S04]  /*14b50*/  FENCE.VIEW.ASYNC.S ;  /* 0x00000000000073c6 */ /* 0x001e280000000000 */
[----:B------:R-:W-:Y:S04]  /*14b60*/  STL [R1+0x1c], R17 ;  /* 0x00001c1101007387 */ /* 0x000fe80000100800 */
[----:B------:R1:W-:Y:S04]  /*14b70*/  STL [R1+0x20], R15 ;  /* 0x0000200f01007387 */ /* 0x0003e80000100800 */
[----:B------:R2:W5:Y:S04]  /*14b80*/  LDL R16, [R1+0x24] ;  /* 0x0000240001107983 */ /* 0x0005680000100800 */
[----:B------:R2:W-:Y:S04]  /*14b90*/  STL [R1+0xc], R14 ;  /* 0x00000c0e01007387 */ /* 0x0005e80000100800 */
[----:B------:R2:W-:Y:S01]  /*14ba0*/  STL [R1+0x18], R20 ;  /* 0x0000181401007387 */ /* 0x0005e20000100800 */
[----:B------:R-:W-:Y:S01]  /*14bb0*/  ISETP.GT.AND P2, PT, R149, R137, PT ;  /* 0x000000899500720c */ /* 0x000fe20003f44270 */
        /* <DEDUP_REMOVED lines=49> */
[----:B-1----:R-:W-:Y:S01]  /*14ed0*/  IMAD.MOV.U32 R15, RZ, RZ, R146 ;  /* 0x000000ffff0f7224 */ /* 0x002fe200078e0092 */
[----:B0-----:R-:W-:Y:S01]  /*14ee0*/  NOP ;  /* 0x0000000000007918 */ /* 0x001fe20000000000 */
[----:B--2---:R-:W-:Y:S05]  /*14ef0*/  @P2 BRA `(.L_x_10240) ;  /* 0xffffffac00802947 */ /* 0x004fea000383ffff */
[----:B------:R-:W-:-:S07]  /*14f00*/  IMAD.MOV.U32 R15, RZ, RZ, R149 ;  /* 0x000000ffff0f7224 */ /* 0x000fce00078e0095 */
.L_x_10229:
[----:B------:R-:W-:-:S13]  /*14f10*/  ISETP.GE.AND P2, PT, R15, RZ, PT ;  /* 0x000000ff0f00720c */ /* 0x000fda0003f46270 */
[----:B------:R-:W-:Y:S05]  /*14f20*/  @!P2 BRA `(.L_x_10241) ;  /* 0x0000004400d0a947 */ /* 0x000fea0003800000 */
[----:B------:R0:W-:Y:S01]  /*14f30*/  STL [R1+0x10], R20 ;  /* 0x0000101401007387 */ /* 0x0001e20000100800 */
[----:B------:R-:W-:-:S03]  /*14f40*/  IMAD.MOV.U32 R18, RZ, RZ, R14 ;  /* 0x000000ffff127224 */ /* 0x000fc600078e000e */
[----:B------:R0:W5:Y:S01]  /*14f50*/  LDL.LU R149, [R1+0x24] ;  /* 0x0000240001957983 */ /* 0x0001620000300800 */
[----:B------:R-:W-:-:S07]  /*14f60*/  IMAD.MOV.U32 R19, RZ, RZ, R146 ;  /* 0x000000ffff137224 */ /* 0x000fce00078e0092 */
.L_x_10252:
[----:B------:R-:W2:Y:S01]  /*14f70*/  LDL R14, [R1+0x38] ;  /* 0x00003800010e7983 */ /* 0x000ea20000100800 */
[----:B------:R-:W-:Y:S01]  /*14f80*/  VIADD R146, R19, 0x1 ;  /* 0x0000000113927836 */ /* 0x000fe20000000000 */
[----:B------:R-:W-:Y:S05]  /*14f90*/  YIELD ;  /* 0x0000000000007946 */ /* 0x000fea0003800000 */
[----:B------:R-:W-:-:S04]  /*14fa0*/  ISETP.NE.AND P3, PT, R146, 0x2, PT ;  /* 0x000000029200780c */ /* 0x000fc80003f65270 */
[----:B------:R-:W-:Y:S02]  /*14fb0*/  SEL R0, RZ, 0x1, P3 ;  /* 0x00000001ff007807 */ /* 0x000fe40001800000 */
[----:B------:R-:W-:Y:S02]  /*14fc0*/  SEL R146, R146, RZ, P3 ;  /* 0x000000ff92927207 */ /* 0x000fe40001800000 */
[----:B--2---:R-:W-:Y:S02]  /*14fd0*/  ISETP.NE.AND P2, PT, R14, RZ, PT ;  /* 0x000000ff0e00720c */ /* 0x004fe40003f45270 */
[----:B-----5:R-:W-:-:S05]  /*14fe0*/  LOP3.LUT R14, R149, R0, RZ, 0x3c, !PT ;  /* 0x00000000950e7212 */ /* 0x020fca00078e3cff */
[----:B------:R1:W-:Y:S06]  /*14ff0*/  STL [R1+0x24], R14 ;  /* 0x0000240e01007387 */ /* 0x0003ec0000100800 */
[----:B------:R-:W-:Y:S05]  /*15000*/  @P2 BRA `(.L_x_10242) ;  /* 0x0000000000302947 */ /* 0x000fea0003800000 */
[----:B------:R-:W-:Y:S05]  /*15010*/  @!P0 BRA `(.L_x_10243) ;  /* 0x0000000000048947 */ /* 0x000fea0003800000 */
[----:B------:R-:W-:Y:S01]  /*15020*/  BPT.TRAP 0x1 ;  /* 0x000000040000795c */ /* 0x000fe20000300000 */
.L_x_10243:
[----:B------:R-:W-:Y:S01]  /*15030*/  IMAD R0, R146, 0x8, R22 ;  /* 0x0000000892007824 */ /* 0x000fe200078e0216 */
[----:B------:R-:W-:-:S04]  /*15040*/  SHF.L.U32 R17, R14, 0x1f, RZ ;  /* 0x0000001f0e117819 */ /* 0x000fc800000006ff */
[----:B------:R2:W3:Y:S01]  /*15050*/  SYNCS.PHASECHK.TRANS64.TRYWAIT P3, [R0+URZ+0x31c30], R17 ;  /* 0x031c3011000075a7 */ /* 0x0004e2000806017f */
[----:B------:R-:W-:Y:S05]  /*15060*/  @!P0 BRA `(.L_x_10244) ;  /* 0x0000000000048947 */ /* 0x000fea0003800000 */
[----:B------:R-:W-:Y:S01]  /*15070*/  BPT.TRAP 0x1 ;  /* 0x000000040000795c */ /* 0x000fe20000300000 */
.L_x_10244:
[----:B------:R-:W-:Y:S04]  /*15080*/  BSSY B0, `(.L_x_10242) ;  /* 0x0000004000007945 */ /* 0x000fe80003800000 */
[----:B---3--:R-:W-:Y:S05]  /*15090*/  @P3 BRA `(.L_x_10245) ;  /* 0x0000000000083947 */ /* 0x008fea0003800000 */
[----:B------:R-:W3:Y:S02]  /*150a0*/  SYNCS.PHASECHK.TRANS64.TRYWAIT P3, [R0+URZ+0x31c30], R17 ;  /* 0x031c3011000075a7 */ /* 0x000ee4000806017f */
[----:B---3--:R-:W-:Y:S05]  /*150b0*/  @!P3 BRA `(.L_x_10246) ;  /* 0x000000d00064b947 */ /* 0x008fea0003800000 */
.L_x_10245:
[----:B------:R-:W-:Y:S05]  /*150c0*/  BSYNC B0 ;  /* 0x0000000000007941 */ /* 0x000fea0003800000 */
.L_x_10242:
[----:B-1----:R-:W4:Y:S01]  /*150d0*/  LDL R14, [R1+0x40] ;  /* 0x00004000010e7983 */ /* 0x002f220000100800 */
[----:B------:R-:W-:Y:S05]  /*150e0*/  WARPSYNC.ALL ;  /* 0x0000000000007948 */ /* 0x000fea0003800000 */
[----:B--23--:R-:W1:Y:S01]  /*150f0*/  S2R R0, SR_TID.X ;  /* 0x0000000000007919 */ /* 0x00ce620000002100 */
        /* <DEDUP_REMOVED lines=16> */
[----:B------:R-:W-:Y:S01]  /*15200*/  STL [R1+0xac], R25 ;  /* 0x0000ac1901007387 */ /* 0x000fe20000100800 */
[----:B------:R-:W-:Y:S02]  /*15210*/  R2UR UR15, R73 ;  /* 0x00000000490f72ca */ /* 0x000fe400000e0000 */
[----:B------:R-:W-:Y:S01]  /*15220*/  R2UR UR12, R2 ;  /* 0x00000000020c72ca */ /* 0x000fe200000e0000 */
[----:B------:R2:W-:Y:S01]  /*15230*/  STL [R1+0xa8], R24 ;  /* 0x0000a81801007387 */ /* 0x0005e20000100800 */
[----:B------:R-:W-:-:S02]  /*15240*/  R2UR UR13, R3 ;  /* 0x00000000030d72ca */ /* 0x000fc400000e0000 */
[C---:B------:R-:W-:Y:S01]  /*15250*/  R2UR UR5, R75.reuse ;  /* 0x000000004b0572ca */ /* 0x040fe200000e0000 */
[----:B------:R-:W-:Y:S01]  /*15260*/  STL [R1+0xa4], R23 ;  /* 0x0000a41701007387 */ /* 0x000fe20000100800 */
[C---:B------:R-:W-:Y:S02]  /*15270*/  R2UR UR19, R75.reuse ;  /* 0x000000004b1372ca */ /* 0x040fe400000e0000 */
[C---:B------:R-:W-:Y:S01]  /*15280*/  R2UR UR35, R75.reuse ;  /* 0x000000004b2372ca */ /* 0x040fe200000e0000 */
[----:B------:R3:W-:Y:S01]  /*15290*/  STL [R1+0xa0], R22 ;  /* 0x0000a01601007387 */ /* 0x0007e20000100800 */
[----:B-1----:R-:W-:Y:S02]  /*152a0*/  SHF.R.U32.HI R0, RZ, 0x7, R0 ;  /* 0x00000007ff007819 */ /* 0x002fe40000011600 */
        /* <DEDUP_REMOVED lines=15> */
[C---:B------:R-:W-:Y:S01]  /*153a0*/  R2UR UR31, R21.reuse ;  /* 0x00000000151f72ca */ /* 0x040fe200000e0000 */
[----:B------:R1:W-:Y:S01]  /*153b0*/  STL [R1+0x94], R15 ;  /* 0x0000940f01007387 */ /* 0x0003e20000100800 */
        /* <DEDUP_REMOVED lines=9> */
[----:B--2---:R-:W-:Y:S01]  /*15450*/  MOV R24, UR43 ;  /* 0x0000002b00187c02 */ /* 0x004fe20008000f00 */
[----:B------:R-:W-:Y:S01]  /*15460*/  UMOV UR43, UR33 ;  /* 0x00000021002b7c82 */ /* 0x000fe20008000000 */
[----:B------:R-:W-:Y:S01]  /*15470*/  R2UR UR33, R13 ;  /* 0x000000000d2172ca */ /* 0x000fe200000e0000 */
[----:B----4-:R-:W-:-:S04]  /*15480*/  IMAD R16, R146, 0x6c0, R14 ;  /* 0x000006c092107824 */ /* 0x010fc800078e020e */
[C---:B0-----:R-:W-:Y:S01]  /*15490*/  VIADD R20, R16.reuse, 0x40 ;  /* 0x0000004010147836 */ /* 0x041fe20000000000 */
        /* <DEDUP_REMOVED lines=57> */
[----:B-1----:R-:W-:Y:S01]  /*15830*/  MOV R19, UR46 ;  /* 0x0000002e00137c02 */ /* 0x002fe20008000f00 */
        /* <DEDUP_REMOVED lines=22> */
[----:B------:R-:W-:Y:S01]  /*159a0*/  MOV R0, UR51 ;  /* 0x0000003300007c02 */ /* 0x000fe20008000f00 */
        /* <DEDUP_REMOVED lines=154> */
[----:B------:R-:W-:Y:S01]  /*16350*/  R2UR UR8, R20 ;  /* 0x00000000140872ca */ /* 0x000fe200000e0000 */
[----:B------:R0:W5:Y:S01]  /*16360*/  LDL.LU R25, [R1+0xac] ;  /* 0x0000ac0001197983 */ /* 0x0001620000300800 */
[----:B------:R-:W-:Y:S01]  /*16370*/  R2UR UR55, R154 ;  /* 0x000000009a3772ca */ /* 0x000fe200000e0000 */
[----:B------:R-:W-:Y:S01]  /*16380*/  VIADD R20, R16, 0x540 ;  /* 0x0000054010147836 */ /* 0x000fe20000000000 */
[----:B------:R-:W-:-:S02]  /*16390*/  R2UR UR54, R153 ;  /* 0x00000000993672ca */ /* 0x000fc400000e0000 */
        /* <DEDUP_REMOVED lines=273> */
.L_x_10248:
[----:B------:R-:W-:Y:S01]  /*174b0*/  SHF.L.U32 R0, R149, 0x1f, RZ ;  /* 0x0000001f95007819 */ /* 0x000fe200000006ff */
[----:B-----5:R-:W-:-:S04]  /*174c0*/  IMAD R14, R19, 0x8, R22 ;  /* 0x00000008130e7824 */ /* 0x020fc800078e0216 */
[----:B------:R0:W1:Y:S01]  /*174d0*/  SYNCS.PHASECHK.TRANS64.TRYWAIT P2, [R14+URZ+0x31c50], R0 ;  /* 0x031c50000e0075a7 */ /* 0x000062000804017f */
[----:B------:R-:W-:Y:S05]  /*174e0*/  @!P0 BRA `(.L_x_10249) ;  /* 0x0000000000048947 */ /* 0x000fea0003800000 */
[----:B------:R-:W-:Y:S01]  /*174f0*/  BPT.TRAP 0x1 ;  /* 0x000000040000795c */ /* 0x000fe20000300000 */
.L_x_10249:
[----:B------:R-:W-:Y:S04]  /*17500*/  BSSY B0, `(.L_x_10247) ;  /* 0x0000004000007945 */ /* 0x000fe80003800000 */
[----:B-1----:R-:W-:Y:S05]  /*17510*/  @P2 BRA `(.L_x_10250) ;  /* 0x0000000000082947 */ /* 0x002fea0003800000 */
[----:B------:R-:W1:Y:S02]  /*17520*/  SYNCS.PHASECHK.TRANS64.TRYWAIT P2, [R14+URZ+0x31c50], R0 ;  /* 0x031c50000e0075a7 */ /* 0x000e64000804017f */
[----:B-1----:R-:W-:Y:S05]  /*17530*/  @!P2 BRA `(.L_x_10251) ;  /* 0x000000ac0058a947 */ /* 0x002fea0003800000 */
.L_x_10250:
[----:B------:R-:W-:Y:S05]  /*17540*/  BSYNC B0 ;  /* 0x0000000000007941 */ /* 0x000fea0003800000 */
.L_x_10247:
[----:B------:R-:W2:Y:S04]  /*17550*/  LDL.LU R20, [R1+0x1c] ;  /* 0x00001c0001147983 */ /* 0x000ea80000300800 */
[----:B------:R-:W3:Y:S01]  /*17560*/  LDL.LU R154, [R1+0x10] ;  /* 0x00001000019a7983 */ /* 0x000ee20000300800 */
[----:B01---5:R-:W-:Y:S01]  /*17570*/  FMNMX.FTZ R0, R136, R18, !PT ;  /* 0x0000001288007209 */ /* 0x023fe20007810000 */
        /* <DEDUP_REMOVED lines=42> */
[C---:B------:R-:W-:Y:S01]  /*17820*/  FADD.FTZ R16, -R14.reuse, R18 ;  /* 0x000000120e107221 */ /* 0x040fe20000010100 */
[----:B------:R-:W-:-:S03]  /*17830*/  FMUL.FTZ R17, R14, R0 ;  /* 0x000000000e117220 */ /* 0x000fc60000410000 */
[-C--:B------:R-:W-:Y:S01]  /*17840*/  FMUL.FTZ R16, R16, R0.reuse ;  /* 0x0000000010107220 */ /* 0x080fe20000410000 */
[-CC-:B------:R-:W-:Y:S01]  /*17850*/  FFMA.FTZ R136, R136, R0.reuse, -R17.reuse ;  /* 0x0000000088887223 */ /* 0x180fe20000010811 */
[-CC-:B------:R-:W-:Y:S01]  /*17860*/  FFMA.FTZ R137, R137, R0.reuse, -R17.reuse ;  /* 0x0000000089897223 */ /* 0x180fe20000010811 */
[-CC-:B------:R-:W-:Y:S01]  /*17870*/  FFMA.FTZ R151, R132, R0.reuse, -R17.reuse ;  /* 0x0000000084977223 */ /* 0x180fe20000010811 */
[----:B------:R-:W-:Y:S01]  /*17880*/  MUFU.EX2 R21, R16 ;  /* 0x0000001000157308 */ /* 0x000fe20000000800 */
[-CC-:B------:R-:W-:Y:S01]  /*17890*/  FFMA.FTZ R132, R124, R0.reuse, -R17.reuse ;  /* 0x000000007c847223 */ /* 0x180fe20000010811 */
[-CC-:B------:R-:W-:Y:S01]  /*178a0*/  FFMA.FTZ R140, R140, R0.reuse, -R17.reuse ;  /* 0x000000008c8c7223 */ /* 0x180fe20000010811 */
[----:B------:R-:W4:Y:S01]  /*178b0*/  LDL R124, [R1+0x48] ;  /* 0x00004800017c7983 */ /* 0x000f220000100800 */
        /* <DEDUP_REMOVED lines=35> */
[----:B------:R-:W-:Y:S01]  /*17af0*/  WARPGROUP.ARRIVE ;  /* 0x00000000000079c5 */ /* 0x000fe20000000000 */
[----:B0-----:R-:W4:Y:S01]  /*17b00*/  LDL.LU R136, [R1+0x20] ;  /* 0x0000200001887983 */ /* 0x001f220000300800 */
[----:B--2---:R-:W-:-:S04]  /*17b10*/  FFMA.FTZ R17, R21, R20, R16 ;  /* 0x0000001415117223 */ /* 0x004fc80000010010 */
[C---:B-1----:R-:W-:Y:S01]  /*17b20*/  FADD.FTZ R17, R137.reuse, R17 ;  /* 0x0000001189117221 */ /* 0x042fe20000010000 */
[----:B------:R-:W-:-:S03]  /*17b30*/  F2FP.BF16.F32.PACK_AB R16, R137, R16 ;  /* 0x000000108910723e */ /* 0x000fc600000010ff */
[----:B------:R-:W-:-:S04]  /*17b40*/  FADD.FTZ R17, R18, R17 ;  /* 0x0000001112117221 */ /* 0x000fc80000010000 */
[----:B------:R-:W-:Y:S01]  /*17b50*/  FADD.FTZ R137, R141, R17 ;  /* 0x000000118d897221 */ /* 0x000fe20000010000 */
[----:B---3--:R-:W-:-:S04]  /*17b60*/  FMNMX.FTZ R17, R138, R154, !PT ;  /* 0x0000009a8a117209 */ /* 0x008fc80007810000 */
        /* <DEDUP_REMOVED lines=76> */
[----:B------:R-:W-:-:S05]  /*18030*/  VIADD R17, R22, 0x200 ;  /* 0x0000020016117836 */ /* 0x000fca0000000000 */
[----:B------:R-:W-:-:S04]  /*18040*/  SHF.R.U32.HI R17, RZ, 0x4, R17 ;  /* 0x00000004ff117819 */ /* 0x000fc80000011611 */
[----:B------:R-:W-:-:S04]  /*18050*/  LOP3.LUT R17, R17, 0x3fff, RZ, 0xc0, !PT ;  /* 0x00003fff11117812 */ /* 0x000fc800078ec0ff */
[----:B------:R-:W-:-:S05]  /*18060*/  LOP3.LUT R17, R17, 0x2400000, RZ, 0xfc, !PT ;  /* 0x0240000011117812 */ /* 0x000fca00078efcff */
[----:B------:R-:W-:-:S04]  /*18070*/  IMAD R72, R19, 0x6c0, R17 ;  /* 0x000006c013487824 */ /* 0x000fc800078e0211 */
        /* <DEDUP_REMOVED lines=20> */
[----:B----4-:R-:W-:-:S02]  /*181c0*/  LOP3.LUT R72, R124, 0x10000, RZ, 0xfc, !PT ;  /* 0x000100007c487812 */ /* 0x010fc400078efcff */
[----:B------:R-:W-:Y:S02]  /*181d0*/  R2UR UR5, R73 ;  /* 0x00000000490572ca */ /* 0x000fe400000e0000 */
        /* <DEDUP_REMOVED lines=64> */
[----:B------:R-:W-:Y:S02]  /*185e0*/  FADD.FTZ R17, -R20, R154 ;  /* 0x0000009a14117221 */ /* 0x000fe40000010100 */
[----:B------:R-:W0:Y:S02]  /*185f0*/  S2R R154, SR_TID.X ;  /* 0x00000000009a7919 */ /* 0x000e240000002100 */
[----:B------:R-:W-:-:S04]  /*18600*/  FMUL.FTZ R17, R17, R0 ;  /* 0x0000000011117220 */ /* 0x000fc80000410000 */
[----:B------:R-:W-:Y:S08]  /*18610*/  MUFU.EX2 R124, R17 ;  /* 0x00000011007c7308 */ /* 0x000ff00000000800 */
[----:B------:R-:W1:Y:S01]  /*18620*/  MUFU.EX2 R17, R138 ;  /* 0x0000008a00117308 */ /* 0x000e620000000800 */
[----:B------:R-:W-:Y:S02]  /*18630*/  WARPGROUP.DEPBAR.LE gsb0, 0x0 ;  /* 0x00008000000079c5 */ /* 0x000fe40000010000 */
[----:B------:R-:W-:-:S06]  /*18640*/  WARPGROUP.ARRIVE ;  /* 0x00000000000079c5 */ /* 0x000fcc0000000000 */
[----:B------:R-:W-:Y:S01]  /*18650*/  HGMMA.64x96x16.F32.BF16 R24, gdesc[UR36].tnspB, R24, gsb0 ;  /* 0x41600000241879f0 */ /* 0x000fe20008001818 */
[----:B------:R-:W2:Y:S01]  /*18660*/  MUFU.EX2 R139, R139 ;  /* 0x0000008b008b7308 */ /* 0x000ea20000000800 */
[----:B0-----:R-:W-:Y:S02]  /*18670*/  SHF.R.U32.HI R140, RZ, 0x7, R154 ;  /* 0x00000007ff8c7819 */ /* 0x001fe4000001169a */
[----:B------:R-:W-:-:S03]  /*18680*/  ISETP.GE.U32.AND P2, PT, R154, 0x180, PT ;  /* 0x000001809a00780c */ /* 0x000fc60003f46070 */
[----:B------:R-:W-:Y:S02]  /*18690*/  VIADD R72, R140, 0x9 ;  /* 0x000000098c487836 */ /* 0x000fe40000000000 */
[----:B------:R-:W-:Y:S01]  /*186a0*/  MUFU.EX2 R142, R142 ;  /* 0x0000008e008e7308 */ /* 0x000fe20000000800 */
[----:B-1----:R-:W-:Y:S02]  /*186b0*/  FFMA.FTZ R73, R124, R136, R17 ;  /* 0x000000887c497223 */ /* 0x002fe40000010011 */
[----:B------:R-:W-:-:S05]  /*186c0*/  SEL R72, R72, 0x9, !P2 ;  /* 0x0000000948487807 */ /* 0x000fca0005000000 */
[----:B------:R-:W-:Y:S01]  /*186d0*/  MUFU.EX2 R143, R143 ;  /* 0x0000008f008f7308 */ /* 0x000fe20000000800 */
[----:B------:R-:W-:-:S04]  /*186e0*/  @!P1 IMAD R74, R146, 0x8, R22 ;  /* 0x00000008924a9824 */ /* 0x000fc800078e0216 */
[----:B------:R-:W-:Y:S01]  /*186f0*/  @!P1 VIADD R74, R74, 0x31c40 ;  /* 0x00031c404a4a9836 */ /* 0x000fe20000000000 */
[----:B------:R-:W-:Y:S02]  /*18700*/  F2FP.BF16.F32.PACK_AB R18, R141, R18 ;  /* 0x000000128d12723e */ /* 0x000fe400000010ff */
[----:B--2---:R-:W-:Y:S02]  /*18710*/  F2FP.BF16.F32.PACK_AB R17, R139, R17 ;  /* 0x000000118b11723e */ /* 0x004fe400000010ff */
[----:B------:R-:W-:Y:S01]  /*18720*/  @!P1 PRMT R74, RZ, 0x654, R74 ;  /* 0x00000654ff4a9816 */ /* 0x000fe2000000004a */
[----:B------:R-:W0:Y:S08]  /*18730*/  MUFU.EX2 R153, R153 ;  /* 0x0000009900997308 */ /* 0x000e300000000800 */
[----:B------:R-:W-:Y:S08]  /*18740*/  MUFU.EX2 R151, R151 ;  /* 0x0000009700977308 */ /* 0x000ff00000000800 */
[----:B------:R-:W-:Y:S01]  /*18750*/  MUFU.EX2 R131, R131 ;  /* 0x0000008300837308 */ /* 0x000fe20000000800 */
[----:B0-----:R-:W-:-:S07]  /*18760*/  FADD.FTZ R137, R153, R137 ;  /* 0x0000008999897221 */ /* 0x001fce0000010000 */
[----:B------:R-:W-:Y:S08]  /*18770*/  MUFU.EX2 R149, R149 ;  /* 0x0000009500957308 */ /* 0x000ff00000000800 */
[----:B------:R-:W-:Y:S08]  /*18780*/  MUFU.EX2 R135, R135 ;  /* 0x0000008700877308 */ /* 0x000ff00000000800 */
[----:B------:R-:W-:Y:S01]  /*18790*/  MUFU.EX2 R133, R133 ;  /* 0x0000008500857308 */ /* 0x000fe20000000800 */
[----:B------:R-:W-:-:S02]  /*187a0*/  WARPGROUP.DEPBAR.LE gsb0, 0x0 ;  /* 0x00008000000079c5 */ /* 0x000fc40000010000 */
[----:B------:R0:W-:Y:S06]  /*187b0*/  BAR.ARV R72, 0x100 ;  /* 0x000400480000751d */ /* 0x0001ec0000002000 */
[----:B------:R-:W-:Y:S01]  /*187c0*/  @!P1 SYNCS.ARRIVE.TRANS64.RED.A1T0 RZ, [R74+URZ], RZ ;  /* 0x000000ff4aff99a7 */ /* 0x000fe2000810043f */
[----:B0-----:R-:W-:Y:S01]  /*187d0*/  FADD.FTZ R72, R139, R73 ;  /* 0x000000498b487221 */ /* 0x001fe20000010000 */
[----:B------:R-:W-:-:S04]  /*187e0*/  @!P1 IMAD R73, R19, 0x8, R22 ;  /* 0x0000000813499824 */ /* 0x000fc800078e0216 */
[----:B------:R-:W-:Y:S01]  /*187f0*/  @!P1 VIADD R73, R73, 0x31c60 ;  /* 0x00031c6049499836 */ /* 0x000fe20000000000 */
[----:B------:R-:W-:-:S04]  /*18800*/  F2FP.BF16.F32.PACK_AB R19, R143, R142 ;  /* 0x0000008e8f13723e */ /* 0x000fc800000010ff */
[----:B------:R-:W-:-:S04]  /*18810*/  @!P1 PRMT R73, RZ, 0x654, R73 ;  /* 0x00000654ff499816 */ /* 0x000fc80000000049 */
[----:B------:R0:W-:Y:S01]  /*18820*/  @!P1 SYNCS.ARRIVE.TRANS64.RED.A1T0 RZ, [R73+URZ], RZ ;  /* 0x000000ff49ff99a7 */ /* 0x0001e2000810043f */
[----:B------:R1:W-:Y:S01]  /*18830*/  STSM.16.M88.4 [R23+0x24300], R16 ;  /* 0x0243001017007844 */ /* 0x0003e20000000200 */
[----:B------:R-:W-:Y:S01]  /*18840*/  FADD.FTZ R72, R142, R72 ;  /* 0x000000488e487221 */ /* 0x000fe20000010000 */
[----:B-1----:R-:W1:Y:S08]  /*18850*/  MUFU.EX2 R16, R152 ;  /* 0x0000009800107308 */ /* 0x002e700000000800 */
[----:B------:R-:W2:Y:S01]  /*18860*/  MUFU.EX2 R17, R130 ;  /* 0x0000008200117308 */ /* 0x000ea20000000800 */
[----:B------:R-:W-:-:S07]  /*18870*/  FADD.FTZ R72, R143, R72 ;  /* 0x000000488f487221 */ /* 0x000fce0000010000 */
[----:B------:R-:W3:Y:S01]  /*18880*/  MUFU.EX2 R18, R150 ;  /* 0x0000009600127308 */ /* 0x000ee20000000800 */
[----:B-1----:R-:W-:-:S07]  /*18890*/  FADD.FTZ R137, R16, R137 ;  /* 0x0000008910897221 */ /* 0x002fce0000010000 */
[----:B------:R-:W1:Y:S01]  /*188a0*/  MUFU.EX2 R19, R134 ;  /* 0x0000008600137308 */ /* 0x000e620000000800 */
[----:B--2---:R-:W-:Y:S01]  /*188b0*/  FADD.FTZ R72, R17, R72 ;  /* 0x0000004811487221 */ /* 0x004fe20000010000 */
[----:B------:R-:W-:-:S06]  /*188c0*/  FADD.FTZ R137, R151, R137 ;  /* 0x0000008997897221 */ /* 0x000fcc0000010000 */
[----:B0-----:R-:W0:Y:S01]  /*188d0*/  MUFU.EX2 R73, R122 ;  /* 0x0000007a00497308 */ /* 0x001e220000000800 */
[----:B------:R-:W-:Y:S01]  /*188e0*/  FADD.FTZ R72, R131, R72 ;  /* 0x0000004883487221 */ /* 0x000fe20000010000 */
[----:B---3--:R-:W-:-:S06]  /*188f0*/  FADD.FTZ R137, R18, R137 ;  /* 0x0000008912897221 */ /* 0x008fcc0000010000 */
[----:B------:R-:W-:Y:S01]  /*18900*/  MUFU.EX2 R132, R132 ;  /* 0x0000008400847308 */ /* 0x000fe20000000800 */
[----:B-1----:R-:W-:-:S07]  /*18910*/  FADD.FTZ R72, R19, R72 ;  /* 0x0000004813487221 */ /* 0x002fce0000010000 */
[----:B------:R-:W1:Y:S01]  /*18920*/  MUFU.EX2 R123, R123 ;  /* 0x0000007b007b7308 */ /* 0x000e620000000800 */
[----:B------:R-:W-:-:S07]  /*18930*/  FADD.FTZ R137, R149, R137 ;  /* 0x0000008995897221 */ /* 0x000fce0000010000 */
[----:B------:R-:W-:Y:S01]  /*18940*/  MUFU.EX2 R74, R129 ;  /* 0x00000081004a7308 */ /* 0x000fe20000000800 */
[----:B------:R-:W-:-:S07]  /*18950*/  FADD.FTZ R137, R133, R137 ;  /* 0x0000008985897221 */ /* 0x000fce0000010000 */
[----:B------:R-:W-:Y:S08]  /*18960*/  MUFU.EX2 R129, R128 ;  /* 0x0000008000817308 */ /* 0x000ff00000000800 */
[----:B------:R-:W2:Y:S08]  /*18970*/  MUFU.EX2 R75, R126 ;  /* 0x0000007e004b7308 */ /* 0x000eb00000000800 */
[----:B------:R-:W-:Y:S08]  /*18980*/  MUFU.EX2 R128, R121 ;  /* 0x0000007900807308 */ /* 0x000ff00000000800 */
[----:B------:R-:W-:Y:S08]  /*18990*/  MUFU.EX2 R121, R117 ;  /* 0x0000007500797308 */ /* 0x000ff00000000800 */
[----:B------:R-:W-:Y:S08]  /*189a0*/  MUFU.EX2 R117, R113 ;  /* 0x0000007100757308 */ /* 0x000ff00000000800 */
[----:B------:R3:W-:Y:S08]  /*189b0*/  MUFU.EX2 R113, R80 ;  /* 0x0000005000717308 */ /* 0x0007f00000000800 */
[----:B------:R-:W4:Y:S01]  /*189c0*/  MUFU.EX2 R127, R127 ;  /* 0x0000007f007f7308 */ /* 0x000f220000000800 */
[----:B---3--:R-:W-:-:S04]  /*189d0*/  FADD.FTZ R80, R135, R72 ;  /* 0x0000004887507221 */ /* 0x008fc80000010000 */
[----:B0-----:R-:W-:-:S03]  /*189e0*/  FADD.FTZ R80, R73, R80 ;  /* 0x0000005049507221 */ /* 0x001fc60000010000 */
[----:B------:R-:W0:Y:S01]  /*189f0*/  MUFU.EX2 R125, R125 ;  /* 0x0000007d007d7308 */ /* 0x000e220000000800 */
[----:B-1----:R-:W-:-:S07]  /*18a00*/  FADD.FTZ R80, R123, R80 ;  /* 0x000000507b507221 */ /* 0x002fce0000010000 */
[----:B------:R-:W-:Y:S08]  /*18a10*/  MUFU.EX2 R136, R81 ;  /* 0x0000005100887308 */ /* 0x000ff00000000800 */
[----:B------:R1:W3:Y:S01]  /*18a20*/  MUFU.EX2 R81, R114 ;  /* 0x0000007200517308 */ /* 0x0002e20000000800 */
[----:B--2---:R-:W-:-:S07]  /*18a30*/  FADD.FTZ R80, R75, R80 ;  /* 0x000000504b507221 */ /* 0x004fce0000010000 */
[----:B------:R-:W2:Y:S01]  /*18a40*/  MUFU.EX2 R115, R115 ;  /* 0x0000007300737308 */ /* 0x000ea20000000800 */
[----:B-1----:R-:W-:-:S04]  /*18a50*/  FADD.FTZ R114, R132, R137 ;  /* 0x0000008984727221 */ /* 0x002fc80000010000 */
[----:B------:R-:W-:-:S03]  /*18a60*/  FADD.FTZ R114, R74, R114 ;  /* 0x000000724a727221 */ /* 0x000fc60000010000 */
[----:B------:R-:W1:Y:S01]  /*18a70*/  MUFU.EX2 R120, R120 ;  /* 0x0000007800787308 */ /* 0x000e620000000800 */
[----:B------:R-:W-:Y:S01]  /*18a80*/  FADD.FTZ R114, R129, R114 ;  /* 0x0000007281727221 */ /* 0x000fe20000010000 */
[----:B----4-:R-:W-:-:S06]  /*18a90*/  FADD.FTZ R80, R127, R80 ;  /* 0x000000507f507221 */ /* 0x010fcc0000010000 */
[----:B------:R-:W4:Y:S01]  /*18aa0*/  MUFU.EX2 R118, R118 ;  /* 0x0000007600767308 */ /* 0x000f220000000800 */
[----:B0-----:R-:W-:Y:S01]  /*18ab0*/  FADD.FTZ R114, R125, R114 ;  /* 0x000000727d727221 */ /* 0x001fe20000010000 */
[----:B---3--:R-:W-:-:S06]  /*18ac0*/  FADD.FTZ R80, R81, R80 ;  /* 0x0000005051507221 */ /* 0x008fcc0000010000 */
[----:B------:R-:W0:Y:S01]  /*18ad0*/  MUFU.EX2 R119, R119 ;  /* 0x0000007700777308 */ /* 0x000e220000000800 */
[----:B------:R-:W-:-:S07]  /*18ae0*/  FADD.FTZ R114, R128, R114 ;  /* 0x0000007280727221 */ /* 0x000fce0000010000 */
[----:B------:R-:W3:Y:S01]  /*18af0*/  MUFU.EX2 R116, R116 ;  /* 0x0000007400747308 */ /* 0x000ee20000000800 */
[----:B--2---:R-:W-:-:S07]  /*18b00*/  FADD.FTZ R80, R115, R80 ;  /* 0x0000005073507221 */ /* 0x004fce0000010000 */
[----:B------:R-:W2:Y:S01]  /*18b10*/  MUFU.EX2 R106, R106 ;  /* 0x0000006a006a7308 */ /* 0x000ea20000000800 */
[----:B-1----:R-:W-:Y:S01]  /*18b20*/  FADD.FTZ R114, R120, R114 ;  /* 0x0000007278727221 */ /* 0x002fe20000010000 */
[----:B----4-:R-:W-:-:S06]  /*18b30*/  FADD.FTZ R80, R118, R80 ;  /* 0x0000005076507221 */ /* 0x010fcc0000010000 */
[----:B------:R-:W1:Y:S01]  /*18b40*/  MUFU.EX2 R107, R107 ;  /* 0x0000006b006b7308 */ /* 0x000e620000000800 */
[----:B------:R-:W-:-:S07]  /*18b50*/  FADD.FTZ R114, R121, R114 ;  /* 0x0000007279727221 */ /* 0x000fce0000010000 */
[----:B------:R-:W4:Y:S01]  /*18b60*/  MUFU.EX2 R112, R112 ;  /* 0x0000007000707308 */ /* 0x000f220000000800 */
[----:B0-----:R-:W-:-:S07]  /*18b70*/  FADD.FTZ R80, R119, R80 ;  /* 0x0000005077507221 */ /* 0x001fce0000010000 */
[----:B------:R-:W0:Y:S01]  /*18b80*/  MUFU.EX2 R110, R110 ;  /* 0x0000006e006e7308 */ /* 0x000e220000000800 */
[----:B---3--:R-:W-:-:S07]  /*18b90*/  FADD.FTZ R122, R116, R114 ;  /* 0x00000072747a7221 */ /* 0x008fce0000010000 */
[----:B------:R-:W3:Y:S01]  /*18ba0*/  MUFU.EX2 R109, R109 ;  /* 0x0000006d006d7308 */ /* 0x000ee20000000800 */
[----:B------:R-:W-:Y:S01]  /*18bb0*/  F2FP.BF16.F32.PACK_AB R16, R16, R153 ;  /* 0x000000991010723e */ /* 0x000fe200000010ff */
[----:B--2---:R-:W-:Y:S01]  /*18bc0*/  FADD.FTZ R80, R106, R80 ;  /* 0x000000506a507221 */ /* 0x004fe20000010000 */
[----:B------:R-:W-:-:S05]  /*18bd0*/  F2FP.BF16.F32.PACK_AB R17, R131, R17 ;  /* 0x000000118311723e */ /* 0x000fca00000010ff */
[----:B------:R-:W2:Y:S01]  /*18be0*/  MUFU.EX2 R111, R111 ;  /* 0x0000006f006f7308 */ /* 0x000ea20000000800 */
[----:B------:R-:W-:Y:S02]  /*18bf0*/  F2FP.BF16.F32.PACK_AB R18, R18, R151 ;  /* 0x000000971212723e */ /* 0x000fe400000010ff */
[----:B------:R-:W-:-:S05]  /*18c00*/  F2FP.BF16.F32.PACK_AB R19, R135, R19 ;  /* 0x000000138713723e */ /* 0x000fca00000010ff */
[----:B------:R-:W2:Y:S01]  /*18c10*/  MUFU.EX2 R108, R108 ;  /* 0x0000006c006c7308 */ /* 0x000ea20000000800 */
[----:B------:R-:W-:Y:S01]  /*18c20*/  FADD.FTZ R122, R117, R122 ;  /* 0x0000007a757a7221 */ /* 0x000fe20000010000 */
[----:B-1----:R-:W-:-:S06]  /*18c30*/  FADD.FTZ R80, R107, R80 ;  /* 0x000000506b507221 */ /* 0x002fcc0000010000 */
[----:B------:R-:W1:Y:S01]  /*18c40*/  MUFU.EX2 R98, R98 ;  /* 0x0000006200627308 */ /* 0x000e620000000800 */
[----:B------:R4:W-:Y:S07]  /*18c50*/  STSM.16.M88.4 [R23+0x25b00], R16 ;  /* 0x025b001017007844 */ /* 0x0009ee0000000200 */
[----:B------:R-:W1:Y:S01]  /*18c60*/  MUFU.EX2 R105, R105 ;  /* 0x0000006900697308 */ /* 0x000e620000000800 */
[----:B------:R-:W-:-:S07]  /*18c70*/  F2FP.BF16.F32.PACK_AB R75, R127, R75 ;  /* 0x0000004b7f4b723e */ /* 0x000fce00000010ff */
[----:B------:R-:W1:Y:S01]  /*18c80*/  MUFU.EX2 R99, R99 ;  /* 0x0000006300637308 */ /* 0x000e620000000800 */
[----:B----4-:R-:W-:Y:S01]  /*18c90*/  FADD.FTZ R16, R112, R122 ;  /* 0x0000007a70107221 */ /* 0x010fe20000010000 */
[----:B0-----:R-:W-:-:S06]  /*18ca0*/  FADD.FTZ R17, R110, R80 ;  /* 0x000000506e117221 */ /* 0x001fcc0000010000 */
[----:B------:R-:W0:Y:S01]  /*18cb0*/  MUFU.EX2 R104, R104 ;  /* 0x0000006800687308 */ /* 0x000e220000000800 */
[----:B---3--:R-:W-:Y:S01]  /*18cc0*/  FADD.FTZ R127, R109, R16 ;  /* 0x000000106d7f7221 */ /* 0x008fe20000010000 */
[----:B------:R-:W-:Y:S01]  /*18cd0*/  F2FP.BF16.F32.PACK_AB R73, R123, R73 ;  /* 0x000000497b49723e */ /* 0x000fe200000010ff */
[----:B--2---:R-:W-:-:S05]  /*18ce0*/  FADD.FTZ R123, R111, R17 ;  /* 0x000000116f7b7221 */ /* 0x004fca0000010000 */
[----:B------:R-:W2:Y:S01]  /*18cf0*/  MUFU.EX2 R102, R102 ;  /* 0x0000006600667308 */ /* 0x000ea20000000800 */
[----:B------:R-:W-:-:S07]  /*18d00*/  FADD.FTZ R126, R108, R127 ;  /* 0x0000007f6c7e7221 */ /* 0x000fce0000010000 */
[----:B------:R-:W3:Y:S01]  /*18d10*/  MUFU.EX2 R101, R101 ;  /* 0x0000006500657308 */ /* 0x000ee20000000800 */
[----:B-1----:R-:W-:-:S07]  /*18d20*/  FADD.FTZ R16, R98, R123 ;  /* 0x0000007b62107221 */ /* 0x002fce0000010000 */
[----:B------:R-:W1:Y:S01]  /*18d30*/  MUFU.EX2 R103, R103 ;  /* 0x0000006700677308 */ /* 0x000e620000000800 */
[----:B------:R-:W-:Y:S01]  /*18d40*/  F2FP.BF16.F32.PACK_AB R72, R133, R149 ;  /* 0x000000958548723e */ /* 0x000fe200000010ff */
[----:B------:R-:W-:Y:S01]  /*18d50*/  FADD.FTZ R19, R105, R126 ;  /* 0x0000007e69137221 */ /* 0x000fe20000010000 */
[----:B------:R-:W-:-:S05]  /*18d60*/  F2FP.BF16.F32.PACK_AB R74, R74, R132 ;  /* 0x000000844a4a723e */ /* 0x000fca00000010ff */
[----:B------:R-:W4:Y:S01]  /*18d70*/  MUFU.EX2 R100, R100 ;  /* 0x0000006400647308 */ /* 0x000f220000000800 */
[----:B------:R-:W-:-:S07]  /*18d80*/  FADD.FTZ R17, R99, R16 ;  /* 0x0000001063117221 */ /* 0x000fce0000010000 */
[----:B------:R-:W4:Y:S01]  /*18d90*/  MUFU.EX2 R90, R90 ;  /* 0x0000005a005a7308 */ /* 0x000f220000000800 */
[----:B0-----:R-:W-:Y:S01]  /*18da0*/  FADD.FTZ R18, R104, R19 ;  /* 0x0000001368127221 */ /* 0x001fe20000010000 */
[----:B------:R2:W-:Y:S06]  /*18db0*/  STSM.16.M88.4 [R23+0x27300], R72 ;  /* 0x0273004817007844 */ /* 0x0005ec0000000200 */
[----:B------:R-:W0:Y:S08]  /*18dc0*/  MUFU.EX2 R97, R97 ;  /* 0x0000006100617308 */ /* 0x000e300000000800 */
[----:B------:R-:W0:Y:S01]  /*18dd0*/  MUFU.EX2 R91, R91 ;  /* 0x0000005b005b7308 */ /* 0x000e220000000800 */
[----:B--2---:R-:W-:Y:S01]  /*18de0*/  FADD.FTZ R72, R102, R17 ;  /* 0x0000001166487221 */ /* 0x004fe20000010000 */
[----:B---3--:R-:W-:-:S06]  /*18df0*/  FADD.FTZ R75, R101, R18 ;  /* 0x00000012654b7221 */ /* 0x008fcc0000010000 */
[----:B------:R-:W2:Y:S01]  /*18e00*/  MUFU.EX2 R96, R96 ;  /* 0x0000006000607308 */ /* 0x000ea20000000800 */
[----:B-1----:R-:W-:-:S07]  /*18e10*/  FADD.FTZ R73, R103, R72 ;  /* 0x0000004867497221 */ /* 0x002fce0000010000 */
[----:B------:R-:W1:Y:S01]  /*18e20*/  MUFU.EX2 R94, R94 ;  /* 0x0000005e005e7308 */ /* 0x000e620000000800 */
[----:B----4-:R-:W-:-:S07]  /*18e30*/  FADD.FTZ R74, R100, R75 ;  /* 0x0000004b644a7221 */ /* 0x010fce0000010000 */
[----:B------:R-:W3:Y:S01]  /*18e40*/  MUFU.EX2 R93, R93 ;  /* 0x0000005d005d7308 */ /* 0x000ee20000000800 */
[----:B------:R-:W-:-:S07]  /*18e50*/  FADD.FTZ R72, R90, R73 ;  /* 0x000000495a487221 */ /* 0x000fce0000010000 */
[----:B------:R-:W4:Y:S01]  /*18e60*/  MUFU.EX2 R95, R95 ;  /* 0x0000005f005f7308 */ /* 0x000f220000000800 */
[----:B0-----:R-:W-:-:S07]  /*18e70*/  FADD.FTZ R75, R97, R74 ;  /* 0x0000004a614b7221 */ /* 0x001fce0000010000 */
[----:B------:R-:W-:Y:S01]  /*18e80*/  MUFU.EX2 R92, R92 ;  /* 0x0000005c005c7308 */ /* 0x000fe20000000800 */
[----:B------:R-:W-:-:S07]  /*18e90*/  FADD.FTZ R73, R91, R72 ;  /* 0x000000485b497221 */ /* 0x000fce0000010000 */
[----:B------:R0:W4:Y:S01]  /*18ea0*/  MUFU.EX2 R114, R82 ;  /* 0x0000005200727308 */ /* 0x0001220000000800 */
[----:B--2---:R-:W-:Y:S01]  /*18eb0*/  FADD.FTZ R74, R96, R75 ;  /* 0x0000004b604a7221 */ /* 0x004fe20000010000 */
[----:B------:R-:W-:-:S06]  /*18ec0*/  F2FP.BF16.F32.PACK_AB R80, R125, R129 ;  /* 0x000000817d50723e */ /* 0x000fcc00000010ff */
[----:B------:R-:W-:Y:S01]  /*18ed0*/  MUFU.EX2 R89, R89 ;  /* 0x0000005900597308 */ /* 0x000fe20000000800 */
[----:B------:R-:W-:Y:S01]  /*18ee0*/  F2FP.BF16.F32.PACK_AB R81, R115, R81 ;  /* 0x000000517351723e */ /* 0x000fe200000010ff */
[----:B-1----:R-:W-:Y:S01]  /*18ef0*/  FADD.FTZ R72, R94, R73 ;  /* 0x000000495e487221 */ /* 0x002fe20000010000 */
[----:B0-----:R-:W-:-:S05]  /*18f00*/  F2FP.BF16.F32.PACK_AB R82, R120, R128 ;  /* 0x000000807852723e */ /* 0x001fca00000010ff */
[----:B------:R0:W1:Y:S01]  /*18f10*/  MUFU.EX2 R122, R83 ;  /* 0x00000053007a7308 */ /* 0x0000620000000800 */
[----:B------:R-:W-:Y:S02]  /*18f20*/  F2FP.BF16.F32.PACK_AB R16, R116, R121 ;  /* 0x000000797410723e */ /* 0x000fe400000010ff */
[----:B------:R-:W-:Y:S02]  /*18f30*/  F2FP.BF16.F32.PACK_AB R17, R107, R106 ;  /* 0x0000006a6b11723e */ /* 0x000fe400000010ff */
[----:B------:R-:W-:-:S03]  /*18f40*/  F2FP.BF16.F32.PACK_AB R18, R112, R117 ;  /* 0x000000757012723e */ /* 0x000fc600000010ff */
[----:B------:R-:W2:Y:S01]  /*18f50*/  MUFU.EX2 R88, R88 ;  /* 0x0000005800587308 */ /* 0x000ea20000000800 */
[----:B0-----:R-:W-:Y:S02]  /*18f60*/  F2FP.BF16.F32.PACK_AB R83, R119, R118 ;  /* 0x000000767753723e */ /* 0x001fe400000010ff */
[----:B------:R-:W-:Y:S01]  /*18f70*/  F2FP.BF16.F32.PACK_AB R19, R111, R110 ;  /* 0x0000006e6f13723e */ /* 0x000fe200000010ff */
[----:B---3--:R-:W-:-:S04]  /*18f80*/  FADD.FTZ R75, R93, R74 ;  /* 0x0000004a5d4b7221 */ /* 0x008fc80000010000 */
[----:B------:R-:W0:Y:S01]  /*18f90*/  MUFU.EX2 R86, R86 ;  /* 0x0000005600567308 */ /* 0x000e220000000800 */
[----:B------:R-:W-:Y:S01]  /*18fa0*/  STSM.16.M88.4 [R23+0x28b00], R80 ;  /* 0x028b005017007844 */ /* 0x000fe20000000200 */
[----:B----4-:R-:W-:-:S06]  /*18fb0*/  FADD.FTZ R73, R95, R72 ;  /* 0x000000485f497221 */ /* 0x010fcc0000010000 */
[----:B------:R-:W3:Y:S01]  /*18fc0*/  MUFU.EX2 R85, R85 ;  /* 0x0000005500557308 */ /* 0x000ee20000000800 */
[----:B------:R4:W-:Y:S01]  /*18fd0*/  STSM.16.M88.4 [R23+0x2a300], R16 ;  /* 0x02a3001017007844 */ /* 0x0009e20000000200 */
[----:B------:R-:W-:-:S06]  /*18fe0*/  FADD.FTZ R73, R114, R73 ;  /* 0x0000004972497221 */ /* 0x000fcc0000010000 */
[----:B------:R-:W3:Y:S01]  /*18ff0*/  MUFU.EX2 R87, R87 ;  /* 0x0000005700577308 */ /* 0x000ee20000000800 */
[----:B-1----:R-:W-:-:S07]  /*19000*/  FADD.FTZ R73, R122, R73 ;  /* 0x000000497a497221 */ /* 0x002fce0000010000 */
[----:B------:R-:W1:Y:S01]  /*19010*/  MUFU.EX2 R84, R84 ;  /* 0x0000005400547308 */ /* 0x000e620000000800 */
[----:B----4-:R-:W-:-:S04]  /*19020*/  FADD.FTZ R16, R92, R75 ;  /* 0x0000004b5c107221 */ /* 0x010fc80000010000 */
[----:B------:R-:W-:-:S03]  /*19030*/  FADD.FTZ R17, R89, R16 ;  /* 0x0000001059117221 */ /* 0x000fc60000010000 */
[----:B------:R-:W4:Y:S01]  /*19040*/  MUFU.EX2 R76, R76 ;  /* 0x0000004c004c7308 */ /* 0x000f220000000800 */
[----:B--2---:R-:W-:Y:S01]  /*19050*/  FADD.FTZ R18, R88, R17 ;  /* 0x0000001158127221 */ /* 0x004fe20000010000 */
[----:B0-----:R-:W-:-:S06]  /*19060*/  FADD.FTZ R16, R86, R73 ;  /* 0x0000004956107221 */ /* 0x001fcc0000010000 */
[----:B------:R-:W0:Y:S01]  /*19070*/  MUFU.EX2 R77, R77 ;  /* 0x0000004d004d7308 */ /* 0x000e220000000800 */
[----:B---3--:R-:W-:-:S07]  /*19080*/  FADD.FTZ R19, R85, R18 ;  /* 0x0000001255137221 */ /* 0x008fce0000010000 */
[----:B------:R-:W-:Y:S01]  /*19090*/  MUFU.EX2 R78, R78 ;  /* 0x0000004e004e7308 */ /* 0x000fe20000000800 */
[----:B------:R-:W-:-:S07]  /*190a0*/  FADD.FTZ R17, R87, R16 ;  /* 0x0000001057117221 */ /* 0x000fce0000010000 */
[----:B------:R-:W2:Y:S01]  /*190b0*/  MUFU.EX2 R79, R79 ;  /* 0x0000004f004f7308 */ /* 0x000ea20000000800 */
[----:B-1----:R-:W-:Y:S01]  /*190c0*/  FADD.FTZ R19, R84, R19 ;  /* 0x0000001354137221 */ /* 0x002fe20000010000 */
[----:B----4-:R-:W-:Y:S01]  /*190d0*/  FADD.FTZ R16, R76, R17 ;  /* 0x000000114c107221 */ /* 0x010fe20000010000 */
[----:B------:R-:W-:Y:S02]  /*190e0*/  F2FP.BF16.F32.PACK_AB R108, R108, R109 ;  /* 0x0000006d6c6c723e */ /* 0x000fe400000010ff */
[----:B------:R-:W-:Y:S01]  /*190f0*/  FADD.FTZ R18, R136, R19 ;  /* 0x0000001388127221 */ /* 0x000fe20000010000 */
[----:B------:R-:W-:Y:S01]  /*19100*/  F2FP.BF16.F32.PACK_AB R109, R99, R98 ;  /* 0x00000062636d723e */ /* 0x000fe200000010ff */
[----:B0-----:R-:W-:Y:S01]  /*19110*/  FADD.FTZ R17, R77, R16 ;  /* 0x000000104d117221 */ /* 0x001fe20000010000 */
[----:B------:R-:W-:Y:S02]  /*19120*/  F2FP.BF16.F32.PACK_AB R110, R104, R105 ;  /* 0x00000069686e723e */ /* 0x000fe400000010ff */
[----:B------:R-:W-:-:S02]  /*19130*/  F2FP.BF16.F32.PACK_AB R111, R103, R102 ;  /* 0x00000066676f723e */ /* 0x000fc400000010ff */
[----:B------:R-:W-:Y:S02]  /*19140*/  F2FP.BF16.F32.PACK_AB R100, R100, R101 ;  /* 0x000000656464723e */ /* 0x000fe400000010ff */
[----:B------:R-:W-:Y:S02]  /*19150*/  F2FP.BF16.F32.PACK_AB R101, R91, R90 ;  /* 0x0000005a5b65723e */ /* 0x000fe400000010ff */
[----:B------:R-:W-:Y:S02]  /*19160*/  F2FP.BF16.F32.PACK_AB R102, R96, R97 ;  /* 0x000000616066723e */ /* 0x000fe400000010ff */
[----:B------:R-:W-:Y:S02]  /*19170*/  F2FP.BF16.F32.PACK_AB R103, R95, R94 ;  /* 0x0000005e5f67723e */ /* 0x000fe400000010ff */
[----:B------:R-:W-:Y:S01]  /*19180*/  F2FP.BF16.F32.PACK_AB R92, R92, R93 ;  /* 0x0000005d5c5c723e */ /* 0x000fe200000010ff */
[----:B------:R-:W-:Y:S01]  /*19190*/  FADD.FTZ R16, R113, R18 ;  /* 0x0000001271107221 */ /* 0x000fe20000010000 */
[----:B------:R-:W-:-:S02]  /*191a0*/  F2FP.BF16.F32.PACK_AB R93, R122, R114 ;  /* 0x000000727a5d723e */ /* 0x000fc400000010ff */
[----:B------:R-:W-:Y:S02]  /*191b0*/  F2FP.BF16.F32.PACK_AB R94, R88, R89 ;  /* 0x00000059585e723e */ /* 0x000fe400000010ff */
[----:B------:R-:W-:Y:S02]  /*191c0*/  F2FP.BF16.F32.PACK_AB R95, R87, R86 ;  /* 0x00000056575f723e */ /* 0x000fe400000010ff */
[----:B------:R-:W-:Y:S02]  /*191d0*/  F2FP.BF16.F32.PACK_AB R84, R84, R85 ;  /* 0x000000555454723e */ /* 0x000fe400000010ff */
[----:B------:R-:W-:Y:S02]  /*191e0*/  F2FP.BF16.F32.PACK_AB R85, R77, R76 ;  /* 0x0000004c4d55723e */ /* 0x000fe400000010ff */
[----:B------:R-:W-:Y:S02]  /*191f0*/  F2FP.BF16.F32.PACK_AB R86, R113, R136 ;  /* 0x000000887156723e */ /* 0x000fe400000010ff */
[----:B--2---:R-:W-:Y:S01]  /*19200*/  F2FP.BF16.F32.PACK_AB R87, R79, R78 ;  /* 0x0000004e4f57723e */ /* 0x004fe200000010ff */
[----:B------:R-:W-:Y:S01]  /*19210*/  STSM.16.M88.4 [R23+0x2bb00], R108 ;  /* 0x02bb006c17007844 */ /* 0x000fe20000000200 */
[----:B------:R-:W-:-:S03]  /*19220*/  FADD.FTZ R17, R78, R17 ;  /* 0x000000114e117221 */ /* 0x000fc60000010000 */
[----:B------:R-:W-:Y:S04]  /*19230*/  STSM.16.M88.4 [R23+0x2d300], R100 ;  /* 0x02d3006417007844 */ /* 0x000fe80000000200 */
[----:B------:R-:W-:Y:S04]  /*19240*/  STSM.16.M88.4 [R23+0x2eb00], R92 ;  /* 0x02eb005c17007844 */ /* 0x000fe80000000200 */
[----:B------:R0:W-:Y:S04]  /*19250*/  STL [R1+0x1c], R16 ;  /* 0x00001c1001007387 */ /* 0x0001e80000100800 */
[----:B------:R1:W-:Y:S01]  /*19260*/  STSM.16.M88.4 [R23+0x30300], R84 ;  /* 0x0303005417007844 */ /* 0x0003e20000000200 */
[----:B------:R-:W-:Y:S01]  /*19270*/  @!PT LDS RZ, [RZ] ;  /* 0x00000000fffff984 */ /* 0x000fe20000000800 */
[----:B------:R-:W-:Y:S01]  /*19280*/  @!PT LDS RZ, [RZ] ;  /* 0x00000000fffff984 */ /* 0x000fe20000000800 */
[----:B------:R-:W-:Y:S01]  /*19290*/  @!PT LDS RZ, [RZ] ;  /* 0x00000000fffff984 */ /* 0x000fe20000000800 */
[----:B------:R-:W-:Y:S01]  /*192a0*/  @!PT LDS RZ, [RZ] ;  /* 0x00000000fffff984 */ /* 0x000fe20000000800 */
[----:B------:R2:W-:Y:S06]  /*192b0*/  MEMBAR.ALL.CTA ;  /* 0x0000000000007992 */ /* 0x0005ec0000008000 */
[----:B--2---:R-:W2:Y:S01]  /*192c0*/  FENCE.VIEW.ASYNC.S ;  /* 0x00000000000073c6 */ /* 0x004ea20000000000 */
[----:B0-----:R-:W-:-:S05]  /*192d0*/  FADD.FTZ R16, R79, R17 ;  /* 0x000000114f107221 */ /* 0x001fca0000010000 */
[----:B------:R1:W-:Y:S04]  /*192e0*/  STL [R1+0x20], R16 ;  /* 0x0000201001007387 */ /* 0x0003e80000100800 */
[----:B------:R1:W5:Y:S04]  /*192f0*/  LDL R149, [R1+0x24] ;  /* 0x0000240001957983 */ /* 0x0003680000100800 */
[----:B------:R1:W-:Y:S01]  /*19300*/  STL [R1+0x10], R20 ;  /* 0x0000101401007387 */ /* 0x0003e20000100800 */
        /* <DEDUP_REMOVED lines=54> */
.L_x_10241:
[----:B------:R-:W-:Y:S05]  /*19670*/  WARPSYNC.ALL ;  /* 0x0000000000007948 */ /* 0x000fea0003800000 */
[----:B------:R-:W-:Y:S06]  /*19680*/  BAR.ARV 0x8, 0x1a0 ;  /* 0x0206800000007b1d */ /* 0x000fec0000002000 */
[----:B------:R-:W-:Y:S05]  /*19690*/  @!P0 BRA `(.L_x_10253) ;  /* 0x0000000000048947 */ /* 0x000fea0003800000 */
[----:B------:R-:W-:Y:S01]  /*196a0*/  BPT.TRAP 0x1 ;  /* 0x000000040000795c */ /* 0x000fe20000300000 */
.L_x_10253:
[----:B------:R-:W2:Y:S01]  /*196b0*/  LDL R2, [R1+0x24] ;  /* 0x0000240001027983 */ /* 0x000ea20000100800 */
[----:B------:R-:W-:Y:S01]  /*196c0*/  IMAD R9, R146, 0x8, R22 ;  /* 0x0000000892097824 */ /* 0x000fe200078e0216 */
[----:B--2---:R-:W-:-:S04]  /*196d0*/  SHF.L.U32 R4, R2, 0x1f, RZ ;  /* 0x0000001f02047819 */ /* 0x004fc800000006ff */
[----:B------:R0:W1:Y:S01]  /*196e0*/  SYNCS.PHASECHK.TRANS64.TRYWAIT P2, [R9+URZ+0x31c50], R4 ;  /* 0x031c5004090075a7 */ /* 0x000062000804017f */
[----:B------:R-:W-:Y:S05]  /*196f0*/  @!P0 BRA `(.L_x_10254) ;  /* 0x0000000000048947 */ /* 0x000fea0003800000 */
[----:B------:R-:W-:Y:S01]  /*19700*/  BPT.TRAP 0x1 ;  /* 0x000000040000795c */ /* 0x000fe20000300000 */
.L_x_10254:
[----:B------:R-:W2:Y:S01]  /*19710*/  LDL.LU R2, [R1+0x48] ;  /* 0x0000480001027983 */ /* 0x000ea20000300800 */
[----:B------:R-:W-:Y:S02]  /*19720*/  VIADD R22, R22, 0x200 ;  /* 0x0000020016167836 */ /* 0x000fe40000000000 */
[----:B------:R-:W-:-:S03]  /*19730*/  IMAD.MOV.U32 R3, RZ, RZ, -0x3ffffff0 ;  /* 0xc0000010ff037424 */ /* 0x000fc600078e00ff */
[----:B------:R-:W-:-:S04]  /*19740*/  SHF.R.U32.HI R22, RZ, 0x4, R22 ;  /* 0x00000004ff167819 */ /* 0x000fc80000011616 */
[----:B------:R-:W-:-:S04]  /*19750*/  LOP3.LUT R22, R22, 0x3fff, RZ, 0xc0, !PT ;  /* 0x00003fff16167812 */ /* 0x000fc800078ec0ff */
[----:B------:R-:W-:Y:S02]  /*19760*/  LOP3.LUT R5, R22, 0x2400000, RZ, 0xfc, !PT ;  /* 0x0240000016057812 */ /* 0x000fe400078efcff */
[----:B--2---:R-:W-:Y:S01]  /*19770*/  LOP3.LUT R2, R2, 0x10000, RZ, 0xfc, !PT ;  /* 0x0001000002027812 */ /* 0x004fe200078efcff */
[----:B-1----:R-:W-:Y:S06]  /*19780*/  @P2 BRA `(.L_x_10255) ;  /* 0x0000000000082947 */ /* 0x002fec0003800000 */
[----:B------:R-:W1:Y:S02]  /*19790*/  SYNCS.PHASECHK.TRANS64.TRYWAIT P0, [R9+URZ+0x31c50], R4 ;  /* 0x031c5004090075a7 */ /* 0x000e64000800017f */
[----:B-1----:R-:W-:Y:S05]  /*197a0*/  @!P0 BRA `(.L_x_10256) ;  /* 0x0000008800d08947 */ /* 0x002fea0003800000 */
.L_x_10255:
[----:B01----:R-:W-:Y:S01]  /*197b0*/  IMAD R4, R146, 0x6c0, R5 ;  /* 0x000006c092047824 */ /* 0x003fe200078e0205 */
        /* <DEDUP_REMOVED lines=13> */
[----:B------:R-:W-:-:S03]  /*19890*/  IMAD.MOV.U32 R3, RZ, RZ, -0x3ffffff0 ;  /* 0xc0000010ff037424 */ /* 0x000fc600078e00ff */
[----:B------:R-:W4:Y:S01]  /*198a0*/  LDL.LU R12, [R1+0x24] ;  /* 0x00002400010c7983 */ /* 0x000f220000300800 */
[----:B------:R-:W-:Y:S02]  /*198b0*/  IMAD.MOV.U32 R5, RZ, RZ, -0x7fffffe0 ;  /* 0x80000020ff057424 */ /* 0x000fe400078e00ff */
[----:B------:R-:W-:-:S03]  /*198c0*/  VIADD R146, R146, 0x1 ;  /* 0x0000000192927836 */ /* 0x000fc60000000000 */
        /* <DEDUP_REMOVED lines=78> */
[----:B--2---:R-:W0:Y:S01]  /*19db0*/  SHFL.BFLY PT, R2, R13, 0x2, 0x1f ;  /* 0x0c401f000d027f89 */ /* 0x004e2200000e0000 */
[----:B------:R-:W-:Y:S02]  /*19dc0*/  R2UR UR5, R3 ;  /* 0x00000000030572ca */ /* 0x000fe400000e0000 */
[----:B------:R-:W-:Y:S01]  /*19dd0*/  R2UR UR6, R4 ;  /* 0x00000000040672ca */ /* 0x000fe200000e0000 */
[----:B---3--:R-:W1:Y:S01]  /*19de0*/  SHFL.BFLY PT, R3, R8, 0x2, 0x1f ;  /* 0x0c401f0008037f89 */ /* 0x008e6200000e0000 */
[----:B------:R-:W-:Y:S01]  /*19df0*/  R2UR UR7, R5 ;  /* 0x00000000050772ca */ /* 0x000fe200000e0000 */
[----:B0-----:R-:W-:Y:S01]  /*19e00*/  FADD.FTZ R2, R2, R13 ;  /* 0x0000000d02027221 */ /* 0x001fe20000010000 */
[----:B-1----:R-:W-:-:S04]  /*19e10*/  FADD.FTZ R4, R3, R8 ;  /* 0x0000000803047221 */ /* 0x002fc80000010000 */
[----:B------:R-:W0:Y:S04]  /*19e20*/  SHFL.BFLY PT, R3, R2, 0x1, 0x1f ;  /* 0x0c201f0002037f89 */ /* 0x000e2800000e0000 */
[----:B------:R-:W1:Y:S01]  /*19e30*/  SHFL.BFLY PT, R5, R4, 0x1, 0x1f ;  /* 0x0c201f0004057f89 */ /* 0x000e6200000e0000 */
[----:B0-----:R-:W-:Y:S01]  /*19e40*/  FADD.FTZ R8, R2, R3 ;  /* 0x0000000302087221 */ /* 0x001fe20000010000 */
[----:B------:R-:W-:Y:S01]  /*19e50*/  IMAD.MOV.U32 R3, RZ, RZ, RZ ;  /* 0x000000ffff037224 */ /* 0x000fe200078e00ff */
[----:B------:R-:W-:Y:S01]  /*19e60*/  SEL R2, RZ, 0x1, P0 ;  /* 0x00000001ff027807 */ /* 0x000fe20000000000 */
[----:B-1----:R-:W-:Y:S02]  /*19e70*/  FADD.FTZ R10, R4, R5 ;  /* 0x00000005040a7221 */ /* 0x002fe40000010000 */
[----:B------:R-:W-:-:S02]  /*19e80*/  FSETP.NE.FTZ.AND P2, PT, R8, RZ, PT ;  /* 0x000000ff0800720b */ /* 0x000fc40003f55000 */
[----:B----4-:R-:W-:Y:S02]  /*19e90*/  LOP3.LUT R12, R12, R2, RZ, 0x3c, !PT ;  /* 0x000000020c0c7212 */ /* 0x010fe400078e3cff */
[----:B------:R-:W-:-:S09]  /*19ea0*/  FSETP.NE.FTZ.AND P3, PT, R10, RZ, PT ;  /* 0x000000ff0a00720b */ /* 0x000fd20003f75000 */
[----:B------:R-:W-:Y:S08]  /*19eb0*/  @P2 MUFU.LG2 R6, R8 ;  /* 0x0000000800062308 */ /* 0x000ff00000000c00 */
[----:B------:R0:W-:Y:S01]  /*19ec0*/  @P2 MUFU.RCP R3, R8 ;  /* 0x0000000800032308 */ /* 0x0001e20000001000 */
[----:B------:R-:W-:Y:S02]  /*19ed0*/  WARPGROUP.DEPBAR.LE gsb0, 0x0 ;  /* 0x00008000000079c5 */ /* 0x000fe40000010000 */
[----:B0-----:R-:W2:Y:S01]  /*19ee0*/  LDL.LU R8, [R1+0x7c] ;  /* 0x00007c0001087983 */ /* 0x001ea20000300800 */
[----:B------:R-:W-:-:S04]  /*19ef0*/  WARPGROUP.ARRIVE ;  /* 0x00000000000079c5 */ /* 0x000fc80000000000 */
[----:B------:R-:W0:Y:S02]  /*19f00*/  @P3 MUFU.LG2 R7, R10 ;  /* 0x0000000a00073308 */ /* 0x000e240000000c00 */
[----:B------:R-:W-:Y:S01]  /*19f10*/  HGMMA.64x96x16.F32.BF16 R24, gdesc[UR4].tnspB, R24, gsb0 ;  /* 0x41600000041879f0 */ /* 0x000fe20008001818 */
[----:B------:R-:W-:Y:S01]  /*19f20*/  IMAD.MOV.U32 R2, RZ, RZ, RZ ;  /* 0x000000ffff027224 */ /* 0x000fe200078e00ff */
[----:B------:R1:W-:Y:S05]  /*19f30*/  STL [R1+0x24], R12 ;  /* 0x0000240c01007387 */ /* 0x0003ea0000100800 */
[----:B------:R-:W3:Y:S01]  /*19f40*/  @P3 MUFU.RCP R2, R10 ;  /* 0x0000000a00023308 */ /* 0x000ee20000001000 */
[C---:B------:R-:W-:Y:S01]  /*19f50*/  @P2 FMUL.FTZ R5, R0.reuse, 0.69314718246459960938 ;  /* 0x3f31721800052820 */ /* 0x040fe20000410000 */
[----:B------:R-:W-:Y:S01]  /*19f60*/  @P3 FMUL.FTZ R0, R0, 0.69314718246459960938 ;  /* 0x3f31721800003820 */ /* 0x000fe20000410000 */
[----:B------:R-:W-:-:S02]  /*19f70*/  @!P1 VIADD R4, R9, 0x31c60 ;  /* 0x00031c6009049836 */ /* 0x000fc40000000000 */
[----:B0-----:R-:W-:Y:S01]  /*19f80*/  @P3 FMUL.FTZ R7, R7, 0.69314718246459960938 ;  /* 0x3f31721807073820 */ /* 0x001fe20000410000 */
[----:B------:R-:W-:Y:S02]  /*19f90*/  IMAD.MOV.U32 R72, RZ, RZ, -0x800000 ;  /* 0xff800000ff487424 */ /* 0x000fe400078e00ff */
[----:B------:R-:W-:Y:S01]  /*19fa0*/  @P2 FMUL.FTZ R6, R6, 0.69314718246459960938 ;  /* 0x3f31721806062820 */ /* 0x000fe20000410000 */
[----:B------:R-:W-:Y:S01]  /*19fb0*/  @P3 FFMA.FTZ R72, R0, R20, R7 ;  /* 0x0000001400483223 */ /* 0x000fe20000010007 */
[----:B------:R-:W-:Y:S01]  /*19fc0*/  @!P1 PRMT R4, RZ, 0x654, R4 ;  /* 0x00000654ff049816 */ /* 0x000fe20000000004 */
[----:B------:R-:W-:Y:S02]  /*19fd0*/  IMAD.MOV.U32 R21, RZ, RZ, -0x800000 ;  /* 0xff800000ff157424 */ /* 0x000fe400078e00ff */
[----:B------:R-:W-:Y:S01]  /*19fe0*/  @P2 FFMA.FTZ R21, R5, R14, R6 ;  /* 0x0000000e05152223 */ /* 0x000fe20000010006 */
[----:B------:R-:W-:Y:S01]  /*19ff0*/  SEL R146, R146, RZ, P0 ;  /* 0x000000ff92927207 */ /* 0x000fe20000000000 */
        /* <DEDUP_REMOVED lines=51> */
[----:B--2---:R-:W-:-:S05]  /*1a330*/  VIADD R8, R8, 0x1 ;  /* 0x0000000108087836 */ /* 0x004fca0000000000 */
[----:B------:R1:W-:Y:S02]  /*1a340*/  STL [R1+0x7c], R8 ;  /* 0x00007c0801007387 */ /* 0x0003e40000100800 */
.L_x_10182:
        /* <DEDUP_REMOVED lines=8> */
[----:B-1----:R-:W0:Y:S04]  /*1a3d0*/  LDS.128 R8, [R22+0x31cd0] ;  /* 0x031cd00016087984 */ /* 0x002e280000000c00 */
[----:B0-----:R0:W-:Y:S04]  /*1a3e0*/  STL.64 [R1+0x40], R8 ;  /* 0x0000400801007387 */ /* 0x0011e80000100a00 */
[----:B------:R0:W-:Y:S01]  /*1a3f0*/  STL.64 [R1+0x48], R10 ;  /* 0x0000480a01007387 */ /* 0x0001e20000100a00 */
[----:B--2---:R-:W-:Y:S01]  /*1a400*/  SHF.R.S32.HI R26, RZ, 0x1f, R62 ;  /* 0x0000001fff1a7819 */ /* 0x004fe2000001143e */
[----:B------:R-:W-:-:S03]  /*1a410*/  IMAD.SHL.U32 R46, R62, 0x4, RZ ;  /* 0x000000043e2e7824 */ /* 0x000fc600078e00ff */
[----:B------:R-:W-:Y:S01]  /*1a420*/  SHF.L.U64.HI R27, R62, 0x2, R26 ;  /* 0x000000023e1b7819 */ /* 0x000fe2000001021a */
[----:B------:R-:W-:Y:S06]  /*1a430*/  BAR.ARV 0x4, 0x1a0 ;  /* 0x0106800000007b1d */ /* 0x000fec0000002000 */
[----:B0-----:R-:W-:Y:S05]  /*1a440*/  @P1 BRA `(.L_x_10258) ;  /* 0x0000000c00f01947 */ /* 0x001fea0003800000 */
[----:B------:R-:W2:Y:S01]  /*1a450*/  LDL R4, [R1+0x90] ;  /* 0x0000900001047983 */ /* 0x000ea20000100800 */
[----:B------:R-:W-:Y:S05]  /*1a460*/  WARPSYNC.ALL ;  /* 0x0000000000007948 */ /* 0x000fea0003800000 */
[----:B------:R-:W0:Y:S01]  /*1a470*/  S2R R5, SR_SWINHI ;  /* 0x0000000000057919 */ /* 0x000e220000002f00 */
[----:B------:R-:W-:Y:S01]  /*1a480*/  F2FP.BF16.F32.PACK_AB R6, R73, R6 ;  /* 0x000000064906723e */ /* 0x000fe200000010ff */
[----:B------:R-:W-:Y:S01]  /*1a490*/  ULDC.64 UR4, c[0x0][0xbd8] ;  /* 0x0002f60000047ab9 */ /* 0x000fe20000000a00 */
[----:B------:R-:W-:Y:S01]  /*1a4a0*/  ULDC.64 UR6, c[0x0][0x208] ;  /* 0x0000820000067ab9 */ /* 0x000fe20000000a00 */
[----:B------:R-:W-:-:S02]  /*1a4b0*/  MOV R2, R22 ;  /* 0x0000001600027202 */ /* 0x000fc40000000f00 */
[----:B0-----:R-:W-:Y:S01]  /*1a4c0*/  MOV R3, R5 ;  /* 0x0000000500037202 */ /* 0x001fe20000000f00 */
[----:B------:R-:W0:Y:S02]  /*1a4d0*/  S2R R66, SR_TID.X ;  /* 0x0000000000427919 */ /* 0x000e240000002100 */
[----:B0-----:R-:W-:Y:S01]  /*1a4e0*/  VIADD R66, R66, 0xffffff80 ;  /* 0xffffff8042427836 */ /* 0x001fe20000000000 */
        /* <DEDUP_REMOVED lines=9> */
[C---:B------:R-:W-:Y:S01]  /*1a580*/  LOP3.LUT R9, R4.reuse, 0x180, RZ, 0xc0, !PT ;  /* 0x0000018004097812 */ /* 0x040fe200078ec0ff */
[----:B------:R-:W-:Y:S01]  /*1a590*/  IMAD.X R17, RZ, RZ, R5, P2 ;  /* 0x000000ffff117224 */ /* 0x000fe200010e0605 */
[----:B------:R-:W-:-:S02]  /*1a5a0*/  IADD3 R58, P0, R4, 0x6020, RZ ;  /* 0x00006020043a7810 */ /* 0x000fc40007f1e0ff */
[----:B------:R-:W-:Y:S02]  /*1a5b0*/  LOP3.LUT R12, R8, R55, RZ, 0x3c, !PT ;  /* 0x00000037080c7212 */ /* 0x000fe400078e3cff */
[----:B------:R-:W-:Y:S01]  /*1a5c0*/  IADD3 R67, P1, R4, 0x6000, RZ ;  /* 0x0000600004437810 */ /* 0x000fe20007f3e0ff */
[----:B------:R-:W-:Y:S01]  /*1a5d0*/  IMAD.X R11, RZ, RZ, R5, P0 ;  /* 0x000000ffff0b7224 */ /* 0x000fe200000e0605 */
[----:B------:R-:W-:Y:S02]  /*1a5e0*/  LOP3.LUT R8, R59, 0x180, RZ, 0xc0, !PT ;  /* 0x000001803b087812 */ /* 0x000fe400078ec0ff */
[----:B------:R-:W-:Y:S02]  /*1a5f0*/  LOP3.LUT R10, R63, 0x180, RZ, 0xc0, !PT ;  /* 0x000001803f0a7812 */ /* 0x000fe400078ec0ff */
[----:B------:R-:W-:Y:S02]  /*1a600*/  SHF.R.U64 R9, R9, 0x3, RZ ;  /* 0x0000000309097819 */ /* 0x000fe400000012ff */
[----:B------:R-:W-:-:S02]  /*1a610*/  LOP3.LUT R55, R58, 0x180, RZ, 0xc0, !PT ;  /* 0x000001803a377812 */ /* 0x000fc400078ec0ff */
[----:B------:R-:W-:Y:S02]  /*1a620*/  LOP3.LUT R54, R67, 0x180, RZ, 0xc0, !PT ;  /* 0x0000018043367812 */ /* 0x000fe400078ec0ff */
[----:B------:R-:W-:Y:S02]  /*1a630*/  SHF.R.U64 R8, R8, 0x3, RZ ;  /* 0x0000000308087819 */ /* 0x000fe400000012ff */
[----:B------:R-:W-:Y:S02]  /*1a640*/  SHF.R.U64 R10, R10, 0x3, RZ ;  /* 0x000000030a0a7819 */ /* 0x000fe400000012ff */
[----:B------:R-:W-:Y:S01]  /*1a650*/  LOP3.LUT R4, R9, R4, RZ, 0x3c, !PT ;  /* 0x0000000409047212 */ /* 0x000fe200078e3cff */
[----:B------:R-:W-:Y:S01]  /*1a660*/  IMAD.X R9, RZ, RZ, R5, P1 ;  /* 0x000000ffff097224 */ /* 0x000fe200008e0605 */
[----:B------:R-:W-:Y:S02]  /*1a670*/  SHF.R.U64 R55, R55, 0x3, RZ ;  /* 0x0000000337377819 */ /* 0x000fe400000012ff */
[----:B------:R-:W-:-:S02]  /*1a680*/  SHF.R.U64 R54, R54, 0x3, RZ ;  /* 0x0000000336367819 */ /* 0x000fc400000012ff */
[----:B------:R-:W-:Y:S02]  /*1a690*/  LOP3.LUT R14, R8, R59, RZ, 0x3c, !PT ;  /* 0x0000003b080e7212 */ /* 0x000fe400078e3cff */
[----:B-----5:R-:W-:Y:S02]  /*1a6a0*/  LOP3.LUT R16, R10, R63, RZ, 0x3c, !PT ;  /* 0x0000003f0a107212 */ /* 0x020fe400078e3cff */
[----:B------:R-:W-:Y:S02]  /*1a6b0*/  MOV R59, R4 ;  /* 0x00000004003b7202 */ /* 0x000fe40000000f00 */
[----:B------:R-:W-:Y:S02]  /*1a6c0*/  LOP3.LUT R10, R55, R58, RZ, 0x3c, !PT ;  /* 0x0000003a370a7212 */ /* 0x000fe400078e3cff */
[----:B------:R-:W-:Y:S02]  /*1a6d0*/  F2FP.BF16.F32.PACK_AB R4, R76, R7 ;  /* 0x000000074c04723e */ /* 0x000fe400000010ff */
[----:B------:R-:W-:-:S02]  /*1a6e0*/  LOP3.LUT R8, R54, R67, RZ, 0x3c, !PT ;  /* 0x0000004336087212 */ /* 0x000fc400078e3cff */
[----:B------:R-:W-:Y:S02]  /*1a6f0*/  F2FP.BF16.F32.PACK_AB R5, R78, R79 ;  /* 0x0000004f4e05723e */ /* 0x000fe400000010ff */
[----:B------:R-:W-:Y:S02]  /*1a700*/  F2FP.BF16.F32.PACK_AB R7, R68, R77 ;  /* 0x0000004d4407723e */ /* 0x000fe400000010ff */
        /* <DEDUP_REMOVED lines=13> */
[----:B------:R-:W-:Y:S02]  /*1a7e0*/  ISETP.NE.U32.AND P1, PT, RZ, UR4, PT ;  /* 0x00000004ff007c0c */ /* 0x000fe4000bf25070 */
[----:B------:R-:W-:Y:S01]  /*1a7f0*/  MOV R24, R8 ;  /* 0x0000000800187202 */ /* 0x000fe20000000f00 */
[----:B------:R1:W-:Y:S01]  /*1a800*/  STSM.16.M88.4 [R55], R16 ;  /* 0x0000001037007844 */ /* 0x0003e20000000200 */
[----:B------:R-:W-:Y:S02]  /*1a810*/  MOV R20, R10 ;  /* 0x0000000a00147202 */ /* 0x000fe40000000f00 */
[----:B0-----:R-:W-:Y:S02]  /*1a820*/  F2FP.BF16.F32.PACK_AB R4, R45, R28 ;  /* 0x0000001c2d04723e */ /* 0x001fe400000010ff */
[----:B------:R-:W-:-:S02]  /*1a830*/  F2FP.BF16.F32.PACK_AB R5, R50, R43 ;  /* 0x0000002b3205723e */ /* 0x000fc400000010ff */
[----:B------:R-:W-:Y:S02]  /*1a840*/  F2FP.BF16.F32.PACK_AB R6, R40, R29 ;  /* 0x0000001d2806723e */ /* 0x000fe400000010ff */
[----:B------:R-:W-:Y:S02]  /*1a850*/  F2FP.BF16.F32.PACK_AB R7, R51, R42 ;  /* 0x0000002a3307723e */ /* 0x000fe400000010ff */
[----:B------:R-:W-:Y:S01]  /*1a860*/  F2FP.BF16.F32.PACK_AB R8, R49, R32 ;  /* 0x000000203108723e */ /* 0x000fe200000010ff */
[----:B------:R-:W-:Y:S01]  /*1a870*/  IMAD.MOV.U32 R32, RZ, RZ, RZ ;  /* 0x000000ffff207224 */ /* 0x000fe200078e00ff */
[----:B------:R-:W-:Y:S01]  /*1a880*/  F2FP.BF16.F32.PACK_AB R9, R48, R39 ;  /* 0x000000273009723e */ /* 0x000fe200000010ff */
[----:B------:R0:W-:Y:S01]  /*1a890*/  STSM.16.M88.4 [R54], R4 ;  /* 0x0000000436007844 */ /* 0x0001e20000000200 */
[----:B------:R-:W-:Y:S02]  /*1a8a0*/  F2FP.BF16.F32.PACK_AB R10, R44, R33 ;  /* 0x000000212c0a723e */ /* 0x000fe400000010ff */
[----:B-1----:R-:W-:-:S02]  /*1a8b0*/  IADD3 R16, P0, R46, UR4, RZ ;  /* 0x000000042e107c10 */ /* 0x002fc4000ff1e0ff */
[----:B------:R-:W-:Y:S02]  /*1a8c0*/  F2FP.BF16.F32.PACK_AB R11, R47, R38 ;  /* 0x000000262f0b723e */ /* 0x000fe400000010ff */
[----:B------:R-:W-:Y:S02]  /*1a8d0*/  F2FP.BF16.F32.PACK_AB R12, R53, R36 ;  /* 0x00000024350c723e */ /* 0x000fe400000010ff */
[----:B------:R-:W-:Y:S01]  /*1a8e0*/  F2FP.BF16.F32.PACK_AB R13, R35, R30 ;  /* 0x0000001e230d723e */ /* 0x000fe200000010ff */
[----:B------:R1:W-:Y:S01]  /*1a8f0*/  STSM.16.M88.4 [R24], R8 ;  /* 0x0000000818007844 */ /* 0x0003e20000000200 */
[----:B------:R-:W-:Y:S02]  /*1a900*/  F2FP.BF16.F32.PACK_AB R14, R25, R0 ;  /* 0x00000000190e723e */ /* 0x000fe400000010ff */
[----:B------:R-:W-:Y:S02]  /*1a910*/  F2FP.BF16.F32.PACK_AB R15, R34, R31 ;  /* 0x0000001f220f723e */ /* 0x000fe400000010ff */
[----:B------:R-:W-:-:S02]  /*1a920*/  ISETP.NE.AND.EX P1, PT, RZ, UR5, PT, P1 ;  /* 0x00000005ff007c0c */ /* 0x000fc4000bf25310 */
[----:B------:R-:W-:Y:S01]  /*1a930*/  IADD3.X R17, R27, UR5, RZ, P0, !PT ;  /* 0x000000051b117c10 */ /* 0x000fe200087fe4ff */
[----:B------:R-:W-:Y:S01]  /*1a940*/  ULDC.64 UR4, c[0x0][0xbe0] ;  /* 0x0002f80000047ab9 */ /* 0x000fe20000000a00 */
[----:B------:R1:W-:Y:S01]  /*1a950*/  STSM.16.M88.4 [R20], R12 ;  /* 0x0000000c14007844 */ /* 0x0003e20000000200 */
[----:B------:R-:W-:Y:S01]  /*1a960*/  BAR.SYNC.DEFER_BLOCKING 0x1, 0x180 ;  /* 0x0046000000007b1d */ /* 0x000fe20000010000 */
[----:B------:R-:W-:-:S04]  /*1a970*/  ISETP.NE.U32.AND P0, PT, RZ, UR4, PT ;  /* 0x00000004ff007c0c */ /* 0x000fc8000bf05070 */
[----:B------:R-:W-:Y:S02]  /*1a980*/  ISETP.NE.AND.EX P0, PT, RZ, UR5, PT, P0 ;  /* 0x00000005ff007c0c */ /* 0x000fe4000bf05300 */
[----:B0-----:R-:W-:-:S11]  /*1a990*/  SHF.R.S32.HI R4, RZ, 0x1f, R66 ;  /* 0x0000001fff047819 */ /* 0x001fd60000011442 */
[----:B------:R-:W-:Y:S01]  /*1a9a0*/  @P0 IADD3 R46, P2, R46, UR4, RZ ;  /* 0x000000042e2e0c10 */ /* 0x000fe2000ff5e0ff */
[----:B------:R-:W-:Y:S02]  /*1a9b0*/  ULDC UR4, c[0x0][0xa88] ;  /* 0x0002a20000047ab9 */ /* 0x000fe40000000800 */
[----:B------:R-:W-:Y:S01]  /*1a9c0*/  IMAD.U32 R0, RZ, RZ, UR4 ;  /* 0x00000004ff007e24 */ /* 0x000fe2000f8e00ff */
[----:B------:R-:W-:Y:S01]  /*1a9d0*/  @P0 IADD3.X R47, R27, UR5, RZ, P2, !PT ;  /* 0x000000051b2f0c10 */ /* 0x000fe200097fe4ff */
[----:B------:R1:W5:Y:S01]  /*1a9e0*/  @P1 LDG.E R32, desc[UR6][R16.64] ;  /* 0x0000000610201981 */ /* 0x000362000c1e1900 */
[----:B------:R-:W-:-:S03]  /*1a9f0*/  LEA.HI R4, R4, R66, RZ, 0x7 ;  /* 0x0000004204047211 */ /* 0x000fc600078f38ff */
[----:B------:R1:W5:Y:S01]  /*1aa00*/  @P0 LDG.E R0, desc[UR6][R46.64] ;  /* 0x000000062e000981 */ /* 0x000362000c1e1900 */
[----:B------:R-:W-:Y:S05]  /*1aa10*/  @P0 BRA `(.L_x_10259) ;  /* 0x0000000000140947 */ /* 0x000fea0003800000 */
[----:B------:R-:W-:Y:S05]  /*1aa20*/  @!P1 BRA `(.L_x_10259) ;  /* 0x0000000000109947 */ /* 0x000fea0003800000 */
[----:B------:R-:W-:Y:S02]  /*1aa30*/  ULDC.64 UR4, c[0x0][0x208] ;  /* 0x0000820000047ab9 */ /* 0x000fe40000000a00 */
[----:B------:R-:W2:Y:S04]  /*1aa40*/  LDG.E R5, desc[UR4][R16.64] ;  /* 0x0000000410057981 */ /* 0x000ea8000c1e1900 */
[----:B-----5:R-:W2:Y:S02]  /*1aa50*/  LDG.E R0, desc[UR4][R16.64+0x4] ;  /* 0x0000040410007981 */ /* 0x020ea4000c1e1900 */
[----:B--2---:R-:W-:-:S07]  /*1aa60*/  IMAD.IADD R0, R0, 0x1, -R5 ;  /* 0x0000000100007824 */ /* 0x004fce00078e0a05 */
.L_x_10259:
[----:B------:R-:W2:Y:S01]  /*1aa70*/  LDL.64 R6, [R1+0x70] ;  /* 0x0000700001067983 */ /* 0x000ea20000100a00 */
[----:B------:R-:W-:-:S03]  /*1aa80*/  ULDC.64 UR4, c[0x0][0xb70] ;  /* 0x0002dc0000047ab9 */ /* 0x000fc60000000a00 */
[----:B-1----:R-:W3:Y:S04]  /*1aa90*/  LDL R8, [R1+0x64] ;  /* 0x0000640001087983 */ /* 0x002ee80000100800 */
[----:B------:R-:W4:Y:S04]  /*1aaa0*/  LDL.LU R43, [R1+0x78] ;  /* 0x00007800012b7983 */ /* 0x000f280000300800 */
[----:B------:R-:W2:Y:S04]  /*1aab0*/  LDL.64 R44, [R1+0x70] ;  /* 0x00007000012c7983 */ /* 0x000ea80000100a00 */
[----:B------:R-:W3:Y:S04]  /*1aac0*/  LDL.LU R42, [R1+0x80] ;  /* 0x00008000012a7983 */ /* 0x000ee80000300800 */
[----:B------:R-:W3:Y:S01]  /*1aad0*/  LDL R41, [R1+0x58] ;  /* 0x0000580001297983 */ /* 0x000ee20000100800 */
[----:B-----5:R-:W-:Y:S01]  /*1aae0*/  SHF.R.S32.HI R33, RZ, 0x1f, R32 ;  /* 0x0000001fff217819 */ /* 0x020fe20000011420 */
[----:B------:R-:W-:Y:S01]  /*1aaf0*/  ULDC.64 UR6, c[0x0][0x208] ;  /* 0x0000820000067ab9 */ /* 0x000fe20000000a00 */
[----:B------:R-:W-:-:S02]  /*1ab00*/  SEL R40, R26, RZ, !P1 ;  /* 0x000000ff1a287207 */ /* 0x000fc40004800000 */
[----:B------:R-:W-:Y:S01]  /*1ab10*/  SEL R39, R62, RZ, !P1 ;  /* 0x000000ff3e277207 */ /* 0x000fe20004800000 */
[----:B------:R-:W-:Y:S01]  /*1ab20*/  BSSY B1, `(.L_x_10260) ;  /* 0x0000074000017945 */ /* 0x000fe20003800000 */
[----:B----4-:R-:W-:Y:S01]  /*1ab30*/  SHF.R.S32.HI R38, RZ, 0x1f, R43 ;  /* 0x0000001fff267819 */ /* 0x010fe2000001142b */
[----:B--2---:R-:W-:Y:S01]  /*1ab40*/  IMAD.MOV.U32 R44, RZ, RZ, R6 ;  /* 0x000000ffff2c7224 */ /* 0x004fe200078e0006 */
[----:B------:R-:W-:-:S03]  /*1ab50*/  LOP3.LUT R6, R4, 0xffffff80, RZ, 0xc0, !PT ;  /* 0xffffff8004067812 */ /* 0x000fc600078ec0ff */
[----:B------:R-:W-:Y:S02]  /*1ab60*/  IMAD R4, R38, UR4, RZ ;  /* 0x0000000426047c24 */ /* 0x000fe4000f8e02ff */
[----:B---3--:R-:W-:Y:S02]  /*1ab70*/  IMAD R11, R42, 0xc0, R8 ;  /* 0x000000c02a0b7824 */ /* 0x008fe400078e0208 */
[----:B------:R-:W-:Y:S02]  /*1ab80*/  IMAD R7, R43, UR5, R4 ;  /* 0x000000052b077c24 */ /* 0x000fe4000f8e0204 */
[----:B------:R-:W-:Y:S02]  /*1ab90*/  IMAD R5, R44, 0x20, R41 ;  /* 0x000000202c057824 */ /* 0x000fe400078e0229 */
[----:B------:R-:W-:Y:S02]  /*1aba0*/  IMAD.IADD R6, R66, 0x1, -R6 ;  /* 0x0000000142067824 */ /* 0x000fe400078e0a06 */
[----:B------:R-:W-:-:S03]  /*1abb0*/  IMAD.WIDE R2, R5, 0x2, R2 ;  /* 0x0000000205027825 */ /* 0x000fc600078e0202 */
[----:B------:R-:W-:Y:S01]  /*1abc0*/  LOP3.LUT P0, RZ, R6, 0x3, RZ, 0xc0, !PT ;  /* 0x0000000306ff7812 */ /* 0x000fe2000780c0ff */
[----:B------:R-:W-:Y:S01]  /*1abd0*/  IMAD.WIDE.U32 R4, R43, UR4, R32 ;  /* 0x000000042b047c25 */ /* 0x000fe2000f8e0020 */
[----:B------:R-:W-:Y:S01]  /*1abe0*/  ULDC.64 UR4, c[0x0][0xb78] ;  /* 0x0002de0000047ab9 */ /* 0x000fe20000000a00 */
[----:B------:R-:W-:Y:S02]  /*1abf0*/  IADD3 R9, P2, R2, 0x1800, RZ ;  /* 0x0000180002097810 */ /* 0x000fe40007f5e0ff */
[----:B------:R-:W-:Y:S01]  /*1ac00*/  IMAD.IADD R5, R5, 0x1, R7 ;  /* 0x0000000105057824 */ /* 0x000fe200078e0207 */
[----:B------:R-:W-:Y:S01]  /*1ac10*/  SHF.R.S32.HI R7, RZ, 0x1f, R11 ;  /* 0x0000001fff077819 */ /* 0x000fe2000001140b */
[----:B------:R-:W-:Y:S01]  /*1ac20*/  IMAD R6, R40, UR4, RZ ;  /* 0x0000000428067c24 */ /* 0x000fe2000f8e02ff */
[----:B------:R-:W-:Y:S01]  /*1ac30*/  LOP3.LUT R8, R9, 0x180, RZ, 0xc0, !PT ;  /* 0x0000018009087812 */ /* 0x000fe200078ec0ff */
[----:B------:R-:W-:Y:S01]  /*1ac40*/  IMAD.WIDE.U32 R4, R39, UR4, R4 ;  /* 0x0000000427047c25 */ /* 0x000fe2000f8e0004 */
[----:B------:R-:W-:-:S02]  /*1ac50*/  IADD3 R13, P1, R2, 0x3000, RZ ;  /* 0x00003000020d7810 */ /* 0x000fc40007f3e0ff */
[----:B------:R-:W-:Y:S01]  /*1ac60*/  SHF.R.U64 R8, R8, 0x3, RZ ;  /* 0x0000000308087819 */ /* 0x000fe200000012ff */
[----:B------:R-:W-:Y:S01]  /*1ac70*/  IMAD R6, R39, UR5, R6 ;  /* 0x0000000527067c24 */ /* 0x000fe2000f8e0206 */
[----:B------:R-:W-:Y:S01]  /*1ac80*/  IADD3 R4, P3, R11, R4, RZ ;  /* 0x000000040b047210 */ /* 0x000fe20007f7e0ff */
[----:B------:R-:W-:Y:S01]  /*1ac90*/  ULDC.64 UR4, c[0x0][0xb40] ;  /* 0x0002d00000047ab9 */ /* 0x000fe20000000a00 */
[----:B------:R-:W-:Y:S01]  /*1aca0*/  LOP3.LUT R8, R8, R9, RZ, 0x3c, !PT ;  /* 0x0000000908087212 */ /* 0x000fe200078e3cff */
[----:B------:R-:W-:Y:S01]  /*1acb0*/  IMAD.X R9, RZ, RZ, R3, P2 ;  /* 0x000000ffff097224 */ /* 0x000fe200010e0603 */
[----:B------:R-:W-:Y:S01]  /*1acc0*/  IADD3.X R7, R7, R5, R6, P3, !PT ;  /* 0x0000000507077210 */ /* 0x000fe20001ffe406 */
[----:B------:R-:W-:Y:S01]  /*1acd0*/  VIADD R5, R11, 0x8 ;  /* 0x000000080b057836 */ /* 0x000fe20000000000 */
[----:B------:R-:W-:Y:S02]  /*1ace0*/  LEA R36, P3, R4, UR4, 0x2 ;  /* 0x0000000404247c11 */ /* 0x000fe4000f8610ff */
[----:B------:R-:W-:-:S02]  /*1acf0*/  IADD3 R17, P5, R2, 0x4800, RZ ;  /* 0x0000480002117810 */ /* 0x000fc40007fbe0ff */
[----:B------:R-:W-:Y:S01]  /*1ad00*/  LEA.HI.X R37, R4, UR5, R7, 0x2, P3 ;  /* 0x0000000504257c11 */ /* 0x000fe200098f1407 */
[----:B------:R-:W-:Y:S01]  /*1ad10*/  ULDC.64 UR4, c[0x0][0xaa0] ;  /* 0x0002a80000047ab9 */ /* 0x000fe20000000a00 */
[C---:B------:R-:W-:Y:S02]  /*1ad20*/  IADD3 R25, P4, R2.reuse, 0x6000, RZ ;  /* 0x0000600002197810 */ /* 0x040fe40007f9e0ff */
[C---:B------:R-:W-:Y:S02]  /*1ad30*/  LOP3.LUT R4, R2.reuse, 0x180, RZ, 0xc0, !PT ;  /* 0x0000018002047812 */ /* 0x040fe400078ec0ff */
[----:B------:R-:W-:Y:S02]  /*1ad40*/  IADD3 R7, P2, R2, 0x7800, RZ ;  /* 0x0000780002077810 */ /* 0x000fe40007f5e0ff */
[-C--:B------:R-:W-:Y:S02]  /*1ad50*/  ISETP.GE.OR P3, PT, R11, R0.reuse, P0 ;  /* 0x000000000b00720c */ /* 0x080fe40000766670 */
[----:B------:R-:W-:Y:S01]  /*1ad60*/  ISETP.GE.OR P0, PT, R5, R0, P0 ;  /* 0x000000000500720c */ /* 0x000fe20000706670 */
[----:B------:R-:W-:Y:S01]  /*1ad70*/  IMAD.X R29, RZ, RZ, R3, P2 ;  /* 0x000000ffff1d7224 */ /* 0x000fe200010e0603 */
[----:B------:R-:W-:-:S02]  /*1ad80*/  LOP3.LUT R12, R13, 0x180, RZ, 0xc0, !PT ;  /* 0x000001800d0c7812 */ /* 0x000fc400078ec0ff */
[----:B------:R-:W-:Y:S02]  /*1ad90*/  LOP3.LUT R16, R17, 0x180, RZ, 0xc0, !PT ;  /* 0x0000018011107812 */ /* 0x000fe400078ec0ff */
[----:B------:R-:W-:Y:S02]  /*1ada0*/  LOP3.LUT R24, R25, 0x180, RZ, 0xc0, !PT ;  /* 0x0000018019187812 */ /* 0x000fe400078ec0ff */
[----:B------:R-:W-:Y:S02]  /*1adb0*/  SHF.R.U64 R5, R4, 0x3, RZ ;  /* 0x0000000304057819 */ /* 0x000fe400000012ff */
[----:B------:R-:W-:Y:S01]  /*1adc0*/  LOP3.LUT R4, R7, 0x180, RZ, 0xc0, !PT ;  /* 0x0000018007047812 */ /* 0x000fe200078ec0ff */
[----:B------:R0:W-:Y:S01]  /*1add0*/  @!P3 STG.E desc[UR6][R36.64], R21 ;  /* 0x000000152400b986 */ /* 0x0001e2000c101906 */
[----:B------:R-:W-:Y:S02]  /*1ade0*/  SHF.R.U64 R12, R12, 0x3, RZ ;  /* 0x000000030c0c7819 */ /* 0x000fe400000012ff */
        /* <DEDUP_REMOVED lines=15> */
[----:B------:R2:W5:Y:S04]  /*1aee0*/  LD.E.128 R4, desc[UR6][R2.64] ;  /* 0x0000000602047980 */ /* 0x000568000c101d00 */
[----:B------:R-:W5:Y:S04]  /*1aef0*/  LD.E.128 R24, desc[UR6][R24.64] ;  /* 0x0000000618187980 */ /* 0x000f68000c101d00 */
[----:B------:R-:W5:Y:S01]  /*1af00*/  LD.E.128 R28, desc[UR6][R28.64] ;  /* 0x000000061c1c7980 */ /* 0x000f62000c101d00 */
[--C-:B------:R-:W-:Y:S01]  /*1af10*/  SHF.R.S32.HI R35, RZ, 0x1f, R41.reuse ;  /* 0x0000001fff237819 */ /* 0x100fe20000011429 */
[----:B------:R-:W-:Y:S01]  /*1af20*/  @!PT LDS RZ, [RZ] ;  /* 0x00000000fffff984 */ /* 0x000fe20000000800 */
[----:B------:R-:W-:Y:S01]  /*1af30*/  @!PT LDS RZ, [RZ] ;  /* 0x00000000fffff984 */ /* 0x000fe20000000800 */
[----:B------:R-:W-:Y:S01]  /*1af40*/  @!PT LDS RZ, [RZ] ;  /* 0x00000000fffff984 */ /* 0x000fe20000000800 */
[----:B------:R-:W-:Y:S01]  /*1af50*/  @!PT LDS RZ, [RZ] ;  /* 0x00000000fffff984 */ /* 0x000fe20000000800 */
[----:B------:R3:W-:Y:S06]  /*1af60*/  MEMBAR.ALL.CTA ;  /* 0x0000000000007992 */ /* 0x0007ec0000008000 */
[----:B---3--:R-:W3:Y:S01]  /*1af70*/  FENCE.VIEW.ASYNC.S ;  /* 0x00000000000073c6 */ /* 0x008ee20000000000 */
[----:B------:R-:W-:Y:S01]  /*1af80*/  IMAD.MOV.U32 R34, RZ, RZ, R41 ;  /* 0x000000ffff227224 */ /* 0x000fe200078e0029 */
[----:B------:R-:W-:Y:S01]  /*1af90*/  SHF.R.S32.HI R45, RZ, 0x1f, R44 ;  /* 0x0000001fff2d7819 */ /* 0x000fe2000001142c */
[----:B------:R-:W-:-:S02]  /*1afa0*/  IMAD R33, R33, UR4, RZ ;  /* 0x0000000421217c24 */ /* 0x000fc4000f8e02ff */
[C---:B0-----:R-:W-:Y:S02]  /*1afb0*/  IMAD.WIDE.U32 R20, R32.reuse, UR4, R34 ;  /* 0x0000000420147c25 */ /* 0x041fe4000f8e0022 */
[----:B------:R0:W-:Y:S02]  /*1afc0*/  STL [R1+0x74], R45 ;  /* 0x0000742d01007387 */ /* 0x0001e40000100800 */
[----:B------:R-:W-:Y:S01]  /*1afd0*/  IMAD R33, R32, UR5, R33 ;  /* 0x0000000520217c24 */ /* 0x000fe2000f8e0221 */
[----:B------:R-:W-:Y:S01]  /*1afe0*/  ULDC.64 UR4, c[0x0][0xae0] ;  /* 0x0002b80000047ab9 */ /* 0x000fe20000000a00 */
[----:B------:R-:W-:Y:S02]  /*1aff0*/  IMAD R35, R42, -0xc0, R0 ;  /* 0xffffff402a237824 */ /* 0x000fe400078e0200 */
[----:B--2---:R-:W-:Y:S02]  /*1b000*/  IMAD R2, R38, UR4, RZ ;  /* 0x0000000426027c24 */ /* 0x004fe4000f8e02ff */
[----:B------:R-:W-:Y:S01]  /*1b010*/  IMAD.IADD R21, R21, 0x1, R33 ;  /* 0x0000000115157824 */ /* 0x000fe200078e0221 */
[----:B------:R-:W-:Y:S01]  /*1b020*/  ISETP.GE.AND P0, PT, R44, R35, PT ;  /* 0x000000232c00720c */ /* 0x000fe20003f06270 */
[----:B------:R-:W-:-:S02]  /*1b030*/  VIADD R32, R22, 0x31c20 ;  /* 0x00031c2016207836 */ /* 0x000fc40000000000 */
[----:B------:R-:W-:Y:S02]  /*1b040*/  VIADD R0, R44, 0x60 ;  /* 0x000000602c007836 */ /* 0x000fe40000000000 */
[C---:B------:R-:W-:Y:S02]  /*1b050*/  IMAD R33, R43.reuse, UR5, R2 ;  /* 0x000000052b217c24 */ /* 0x040fe4000f8e0202 */
[----:B------:R-:W-:Y:S01]  /*1b060*/  IMAD.WIDE.U32 R2, R43, UR4, R20 ;  /* 0x000000042b027c25 */ /* 0x000fe2000f8e0014 */
[----:B------:R-:W-:Y:S01]  /*1b070*/  ULDC.64 UR4, c[0x0][0xae8] ;  /* 0x0002ba0000047ab9 */ /* 0x000fe20000000a00 */
[----:B------:R-:W-:Y:S02]  /*1b080*/  ISETP.GE.AND P3, PT, R0, R35, PT ;  /* 0x000000230000720c */ /* 0x000fe40003f66270 */
[----:B------:R-:W-:Y:S01]  /*1b090*/  PRMT R32, RZ, 0x654, R32 ;  /* 0x00000654ff207816 */ /* 0x000fe20000000020 */
[----:B------:R-:W-:Y:S02]  /*1b0a0*/  IMAD.IADD R3, R3, 0x1, R33 ;  /* 0x0000000103037824 */ /* 0x000fe400078e0221 */
[----:B------:R-:W-:Y:S01]  /*1b0b0*/  IMAD R0, R40, UR4, RZ ;  /* 0x0000000428007c24 */ /* 0x000fe2000f8e02ff */
[----:B---3--:R2:W-:Y:S03]  /*1b0c0*/  SYNCS.ARRIVE.TRANS64.RED.A1T0 RZ, [R32+URZ], RZ ;  /* 0x000000ff20ff79a7 */ /* 0x0085e6000810043f */
[----:B------:R-:W-:-:S02]  /*1b0d0*/  IMAD R35, R39, UR5, R0 ;  /* 0x0000000527237c24 */ /* 0x000fc4000f8e0200 */
[----:B--2---:R-:W-:-:S04]  /*1b0e0*/  IMAD.WIDE.U32 R32, R39, UR4, R2 ;  /* 0x0000000427207c25 */ /* 0x004fc8000f8e0002 */
[----:B------:R-:W-:-:S04]  /*1b0f0*/  IMAD.WIDE R20, R42, 0xc0, R44 ;  /* 0x000000c02a147825 */ /* 0x000fc800078e022c */
[----:B-1----:R-:W-:Y:S01]  /*1b100*/  IMAD.IADD R37, R33, 0x1, R35 ;  /* 0x0000000121257824 */ /* 0x002fe200078e0223 */
        /* <DEDUP_REMOVED lines=21> */
.L_x_10261:
[----:B------:R-:W-:Y:S05]  /*1b260*/  BSYNC B1 ;  /* 0x0000000000017941 */ /* 0x000fea0003800000 */
.L_x_10260:
[----:B------:R-:W-:Y:S05]  /*1b270*/  @P3 BRA `(.L_x_10262) ;  /* 0x00000008006c3947 */ /* 0x000fea0003800000 */
[----:B0----5:R-:W-:Y:S01]  /*1b280*/  IADD3 R5, P0, R20, 0x60, RZ ;  /* 0x0000006014057810 */ /* 0x021fe20007f1e0ff */
[----:B------:R-:W-:Y:S01]  /*1b290*/  ULDC.64 UR4, c[0x0][0xad8] ;  /* 0x0002b60000047ab9 */ /* 0x000fe20000000a00 */
[----:B------:R-:W-:Y:S01]  /*1b2a0*/  IMAD.MOV.U32 R2, RZ, RZ, R32 ;  /* 0x000000ffff027224 */ /* 0x000fe200078e0020 */
[----:B------:R-:W-:Y:S01]  /*1b2b0*/  ULDC.64 UR6, c[0x0][0xa80] ;  /* 0x0002a00000067ab9 */ /* 0x000fe20000000a00 */
[----:B------:R-:W-:Y:S01]  /*1b2c0*/  IMAD.MOV.U32 R3, RZ, RZ, R37 ;  /* 0x000000ffff037224 */ /* 0x000fe200078e0025 */
[----:B------:R-:W-:Y:S01]  /*1b2d0*/  ULDC.64 UR8, c[0x0][0x208] ;  /* 0x0000820000087ab9 */ /* 0x000fe20000000a00 */
[----:B------:R-:W-:Y:S02]  /*1b2e0*/  IMAD.X R20, RZ, RZ, R21, P0 ;  /* 0x000000ffff147224 */ /* 0x000fe400000e0615 */
[----:B------:R-:W-:Y:S02]  /*1b2f0*/  VIADD R0, R41, 0x20 ;  /* 0x0000002029007836 */ /* 0x000fe40000000000 */
[----:B------:R-:W-:-:S02]  /*1b300*/  IMAD R20, R20, UR4, RZ ;  /* 0x0000000414147c24 */ /* 0x000fc4000f8e02ff */
[C---:B------:R-:W-:Y:S01]  /*1b310*/  IMAD.WIDE.U32 R2, R5.reuse, UR4, R2 ;  /* 0x0000000405027c25 */ /* 0x040fe2000f8e0002 */
[----:B------:R-:W-:Y:S02]  /*1b320*/  ULDC UR4, c[0x0][0xa8c] ;  /* 0x0002a30000047ab9 */ /* 0x000fe40000000800 */
[----:B------:R-:W-:Y:S01]  /*1b330*/  ISETP.GE.AND P2, PT, R0, UR4, PT ;  /* 0x0000000400007c0c */ /* 0x000fe2000bf46270 */
[----:B------:R-:W-:Y:S01]  /*1b340*/  IMAD R5, R5, UR5, R20 ;  /* 0x0000000505057c24 */ /* 0x000fe2000f8e0214 */
[----:B------:R-:W-:Y:S01]  /*1b350*/  LEA R4, P0, R2, UR6, 0x1 ;  /* 0x0000000602047c11 */ /* 0x000fe2000f8008ff */
[C---:B------:R-:W-:Y:S01]  /*1b360*/  VIADD R0, R41.reuse, 0x40 ;  /* 0x0000004029007836 */ /* 0x040fe20000000000 */
[----:B------:R-:W-:Y:S01]  /*1b370*/  ISETP.GE.AND P1, PT, R41, UR4, PT ;  /* 0x0000000429007c0c */ /* 0x000fe2000bf26270 */
        /* <DEDUP_REMOVED lines=9> */
.L_x_10258:
[----:B------:R-:W0:Y:S01]  /*1b410*/  S2R R0, SR_TID.X ;  /* 0x0000000000007919 */ /* 0x000e220000002100 */
[----:B------:R-:W-:Y:S01]  /*1b420*/  ULDC.64 UR4, c[0x0][0xbd8] ;  /* 0x0002f60000047ab9 */ /* 0x000fe20000000a00 */
[----:B------:R-:W-:Y:S01]  /*1b430*/  IMAD.MOV.U32 R7, RZ, RZ, RZ ;  /* 0x000000ffff077224 */ /* 0x000fe200078e00ff */
[----:B------:R-:W-:Y:S01]  /*1b440*/  ISETP.NE.U32.AND P0, PT, RZ, UR4, PT ;  /* 0x00000004ff007c0c */ /* 0x000fe2000bf05070 */
[----:B------:R-:W-:Y:S01]  /*1b450*/  ULDC.64 UR6, c[0x0][0x208] ;  /* 0x0000820000067ab9 */ /* 0x000fe20000000a00 */
        /* <DEDUP_REMOVED lines=9> */
[----:B0-----:R-:W-:-:S02]  /*1b4f0*/  VIADD R4, R0, 0xffffff80 ;  /* 0xffffff8000047836 */ /* 0x001fc40000000000 */
[----:B------:R-:W-:Y:S01]  /*1b500*/  @P1 IADD3.X R47, R27, UR5, RZ, P2, !PT ;  /* 0x000000051b2f1c10 */ /* 0x000fe200097fe4ff */
[----:B------:R-:W-:Y:S02]  /*1b510*/  IMAD.U32 R0, RZ, RZ, UR4 ;  /* 0x00000004ff007e24 */ /* 0x000fe4000f8e00ff */
[----:B------:R-:W-:-:S04]  /*1b520*/  ISETP.GT.AND P2, PT, R4, 0xbf, PT ;  /* 0x000000bf0400780c */ /* 0x000fc80003f44270 */
[----:B------:R1:W5:Y:S01]  /*1b530*/  @P1 LDG.E R0, desc[UR6][R46.64] ;  /* 0x000000062e001981 */ /* 0x000362000c1e1900 */
[----:B------:R-:W-:Y:S08]  /*1b540*/  @P1 BRA `(.L_x_10263) ;  /* 0x0000000000141947 */ /* 0x000ff00003800000 */
[----:B------:R-:W-:Y:S05]  /*1b550*/  @!P0 BRA `(.L_x_10263) ;  /* 0x0000000000108947 */ /* 0x000fea0003800000 */
[----:B------:R-:W-:Y:S02]  /*1b560*/  ULDC.64 UR4, c[0x0][0x208] ;  /* 0x0000820000047ab9 */ /* 0x000fe40000000a00 */
[----:B------:R-:W2:Y:S04]  /*1b570*/  LDG.E R5, desc[UR4][R2.64] ;  /* 0x0000000402057981 */ /* 0x000ea8000c1e1900 */
[----:B-----5:R-:W2:Y:S02]  /*1b580*/  LDG.E R0, desc[UR4][R2.64+0x4] ;  /* 0x0000040402007981 */ /* 0x020ea4000c1e1900 */
[----:B--2---:R-:W-:-:S07]  /*1b590*/  IMAD.IADD R0, R0, 0x1, -R5 ;  /* 0x0000000100007824 */ /* 0x004fce00078e0a05 */
.L_x_10263:
[----:B------:R-:W2:Y:S04]  /*1b5a0*/  LDL R13, [R1+0x78] ;  /* 0x00007800010d7983 */ /* 0x000ea80000100800 */
[----:B------:R-:W3:Y:S04]  /*1b5b0*/  LDL R10, [R1+0x58] ;  /* 0x00005800010a7983 */ /* 0x000ee80000100800 */
[----:B------:R0:W5:Y:S01]  /*1b5c0*/  LDL R12, [R1+0x80] ;  /* 0x00008000010c7983 */ /* 0x0001620000100800 */
[----:B------:R-:W-:Y:S01]  /*1b5d0*/  BSSY B1, `(.L_x_10264) ;  /* 0x000001e000017945 */ /* 0x000fe20003800000 */
[----:B------:R-:W-:-:S02]  /*1b5e0*/  SEL R11, R62, RZ, !P0 ;  /* 0x000000ff3e0b7207 */ /* 0x000fc40004000000 */
[----:B------:R-:W-:Y:S02]  /*1b5f0*/  SEL R26, R26, RZ, !P0 ;  /* 0x000000ff1a1a7207 */ /* 0x000fe40004000000 */
[----:B-----5:R-:W-:Y:S02]  /*1b600*/  SHF.R.S32.HI R6, RZ, 0x1f, R7 ;  /* 0x0000001fff067819 */ /* 0x020fe40000011407 */
[----:B--2---:R-:W-:Y:S02]  /*1b610*/  SHF.R.S32.HI R8, RZ, 0x1f, R13 ;  /* 0x0000001fff087819 */ /* 0x004fe4000001140d */
[----:B---3--:R-:W-:Y:S01]  /*1b620*/  SHF.R.S32.HI R9, RZ, 0x1f, R10 ;  /* 0x0000001fff097819 */ /* 0x008fe2000001140a */
[----:B0-----:R-:W-:Y:S06]  /*1b630*/  @P2 BRA `(.L_x_10265) ;  /* 0x00000000005c2947 */ /* 0x001fec0003800000 */
[----:B-1----:R-:W0:Y:S02]  /*1b640*/  S2R R2, SR_TID.X ;  /* 0x0000000000027919 */ /* 0x002e240000002100 */
[----:B0-----:R-:W-:-:S04]  /*1b650*/  IMAD R2, R12, 0xc0, R2 ;  /* 0x000000c00c027824 */ /* 0x001fc800078e0202 */
[----:B------:R-:W-:-:S05]  /*1b660*/  VIADD R3, R2, 0xffffff80 ;  /* 0xffffff8002037836 */ /* 0x000fca0000000000 */
[----:B------:R-:W-:-:S13]  /*1b670*/  ISETP.GE.AND P0, PT, R3, R0, PT ;  /* 0x000000000300720c */ /* 0x000fda0003f06270 */
[----:B------:R-:W-:Y:S05]  /*1b680*/  @P0 BRA `(.L_x_10265) ;  /* 0x0000000000480947 */ /* 0x000fea0003800000 */
[C---:B------:R-:W-:Y:S01]  /*1b690*/  IADD3 R2, P0, R3.reuse, R7, RZ ;  /* 0x0000000703027210 */ /* 0x040fe20007f1e0ff */
        /* <DEDUP_REMOVED lines=17> */
.L_x_10265:
[----:B------:R-:W-:Y:S05]  /*1b7b0*/  BSYNC B1 ;  /* 0x0000000000017941 */ /* 0x000fea0003800000 */
.L_x_10264:
[----:B------:R-:W2:Y:S01]  /*1b7c0*/  LDL.64 R14, [R1+0x70] ;  /* 0x00007000010e7983 */ /* 0x000ea20000100a00 */
[----:B------:R-:W-:Y:S01]  /*1b7d0*/  ULDC.64 UR4, c[0x0][0xaa0] ;  /* 0x0002a80000047ab9 */ /* 0x000fe20000000a00 */
[----:B-1----:R-:W-:Y:S01]  /*1b7e0*/  IMAD.MOV.U32 R2, RZ, RZ, R10 ;  /* 0x000000ffff027224 */ /* 0x002fe200078e000a */
[----:B------:R-:W-:Y:S01]  /*1b7f0*/  BSSY B1, `(.L_x_10266) ;  /* 0x000002c000017945 */ /* 0x000fe20003800000 */
[----:B0-----:R-:W-:Y:S02]  /*1b800*/  IMAD.MOV.U32 R3, RZ, RZ, R9 ;  /* 0x000000ffff037224 */ /* 0x001fe400078e0009 */
        /* <DEDUP_REMOVED lines=42> */
.L_x_10267:
[----:B------:R-:W-:Y:S05]  /*1bab0*/  BSYNC B1 ;  /* 0x0000000000017941 */ /* 0x000fea0003800000 */
.L_x_10266:
        /* <DEDUP_REMOVED lines=23> */
.L_x_10262:
[----:B------:R-:W-:Y:S05]  /*1bc30*/  BSYNC B0 ;  /* 0x0000000000007941 */ /* 0x000fea0003800000 */
.L_x_10257:
[----:B------:R-:W4:Y:S01]  /*1bc40*/  LDL R0, [R1+0x4c] ;  /* 0x00004c0001007983 */ /* 0x000f220000100800 */
[----:B------:R-:W-:Y:S02]  /*1bc50*/  ULDC UR4, c[0x0][0xc14] ;  /* 0x0003050000047ab9 */ /* 0x000fe40000000800 */
[----:B----4-:R-:W-:-:S13]  /*1bc60*/  ISETP.GE.AND P0, PT, R0, UR4, PT ;  /* 0x0000000400007c0c */ /* 0x010fda000bf06270 */
[----:B------:R-:W-:Y:S05]  /*1bc70*/  @!P0 BRA `(.L_x_10268) ;  /* 0xfffffe5400a88947 */ /* 0x000fea000383ffff */
[----:B------:R-:W-:Y:S05]  /*1bc80*/  BRA `(.L_x_10116) ;  /* 0x0000005c00547947 */ /* 0x000fea0003800000 */
.L_x_10114:
[----:B------:R-:W-:-:S08]  /*1bc90*/  NOP ;  /* 0x0000000000007918 */ /* 0x000fd00000000000 */
[----:B------:R-:W0:-:S00]  /*1bca0*/  USETMAXREG.DEALLOC.CTAPOOL 0x20 ;  /* 0x00000020000079c8 */ /* 0x000e0000080e0500 */
        /* <DEDUP_REMOVED lines=51> */
[----:B------:R2:W-:Y:S01]  /*1bfe0*/  STL [R1], R7 ;  /* 0x0000000701007387 */ /* 0x0005e20000100800 */
[----:B-1----:R-:W-:-:S05]  /*1bff0*/  IMAD R4, R4, UR4, RZ ;  /* 0x0000000404047c24 */ /* 0x002fca000f8e02ff */
[----:B0-----:R-:W-:Y:S01]  /*1c000*/  ISETP.GT.AND P0, PT, R4, UR6, PT ;  /* 0x0000000604007c0c */ /* 0x001fe2000bf04270 */
[----:B------:R-:W-:Y:S02]  /*1c010*/  IMAD.MOV.U32 R6, RZ, RZ, RZ ;  /* 0x000000ffff067224 */ /* 0x000fe400078e00ff */
[----:B------:R-:W-:-:S10]  /*1c020*/  IMAD.MOV.U32 R3, RZ, RZ, R4 ;  /* 0x000000ffff037224 */ /* 0x000fd400078e0004 */
[----:B--2---:R-:W-:Y:S05]  /*1c030*/  @P0 BRA `(.L_x_10269) ;  /* 0x0000000000b80947 */ /* 0x004fea0003800000 */
[----:B------:R-:W-:Y:S01]  /*1c040*/  IMAD.MOV.U32 R4, RZ, RZ, R3 ;  /* 0x000000ffff047224 */ /* 0x000fe200078e0003 */
[----:B------:R-:W-:Y:S01]  /*1c050*/  ULDC UR5, c[0x0][0xc14] ;  /* 0x0003050000057ab9 */ /* 0x000fe20000000800 */
[----:B------:R-:W-:Y:S01]  /*1c060*/  IMAD.MOV.U32 R6, RZ, RZ, RZ ;  /* 0x000000ffff067224 */ /* 0x000fe200078e00ff */
[----:B------:R-:W-:Y:S01]  /*1c070*/  ULDC UR7, c[0x0][0xc14] ;  /* 0x0003050000077ab9 */ /* 0x000fe20000000800 */
[----:B------:R-:W-:-:S05]  /*1c080*/  ULDC UR4, c[0x0][0xc10] ;  /* 0x0003040000047ab9 */ /* 0x000fca0000000800 */
.L_x_10273:
        /* <DEDUP_REMOVED lines=10> */
[----:B------:R-:W0:Y:S01]  /*1c130*/  LDC.64 R2, c[0x0][0xc58] ;  /* 0x00031600ff027b82 */ /* 0x000e220000000a00 */
[----:B------:R-:W-:Y:S01]  /*1c140*/  ULDC.64 UR8, c[0x0][0x208] ;  /* 0x0000820000087ab9 */ /* 0x000fe20000000a00 */
[----:B0-----:R-:W-:-:S05]  /*1c150*/  IMAD.WIDE R2, R5, 0x4, R2 ;  /* 0x0000000405027825 */ /* 0x001fca00078e0202 */
[----:B------:R0:W5:Y:S02]  /*1c160*/  LDG.E R0, desc[UR8][R2.64] ;  /* 0x0000000802007981 */ /* 0x000164000c1e1900 */
.L_x_10272:
[----:B------:R-:W-:Y:S05]  /*1c170*/  BSYNC B0 ;  /* 0x0000000000007941 */ /* 0x000fea0003800000 */
.L_x_10271:
        /* <DEDUP_REMOVED lines=26> */
.L_x_10269:
        /* <DEDUP_REMOVED lines=21> */
.L_x_10274:
        /* <DEDUP_REMOVED lines=59> */
.L_x_10270:
[----:B------:R-:W-:Y:S02]  /*1c820*/  IMAD.MOV.U32 R17, RZ, RZ, RZ ;  /* 0x000000ffff117224 */ /* 0x000fe400078e00ff */
[----:B------:R-:W-:Y:S02]  /*1c830*/  IMAD.U32 R16, RZ, RZ, UR6 ;  /* 0x00000006ff107e24 */ /* 0x000fe4000f8e00ff */
[----:B------:R-:W-:-:S07]  /*1c840*/  IMAD.MOV.U32 R18, RZ, RZ, RZ ;  /* 0x000000ffff127224 */ /* 0x000fce00078e00ff */
.L_x_10275:
        /* <DEDUP_REMOVED lines=15> */
[----:B------:R-:W1:Y:S01]  /*1c940*/  S2R R4, SR_TID.X ;  /* 0x0000000000047919 */ /* 0x000e620000002100 */
        /* <DEDUP_REMOVED lines=10> */
[----:B------:R-:W-:Y:S01]  /*1c9f0*/  ULOP3.LUT UR37, UR60, 0x2, URZ, 0xfc, !UPT ;  /* 0x000000023c257892 */ /* 0x000fe2000f8efc3f */
[----:B-1----:R-:W-:-:S04]  /*1ca00*/  LOP3.LUT R4, R4, 0x7f, RZ, 0xc0, !PT ;  /* 0x0000007f04047812 */ /* 0x002fc800078ec0ff */
[C---:B------:R-:W-:Y:S02]  /*1ca10*/  ISETP.NE.AND P2, PT, R4.reuse, RZ, PT ;  /* 0x000000ff0400720c */ /* 0x040fe40003f45270 */
[----:B------:R-:W-:-:S11]  /*1ca20*/  ISETP.NE.OR P0, PT, R4, RZ, !P1 ;  /* 0x000000ff0400720c */ /* 0x000fd60004f05670 */
[----:B------:R-:W-:-:S04]  /*1ca30*/  @P2 LOP3.LUT R2, R2, 0x2, RZ, 0xfc, !PT ;  /* 0x0000000202022812 */ /* 0x000fc800078efcff */
[----:B------:R-:W-:-:S05]  /*1ca40*/  @P0 LOP3.LUT R2, R2, 0x40, RZ, 0xfc, !PT ;  /* 0x0000004002020812 */ /* 0x000fca00078efcff */
[----:B------:R0:W-:Y:S02]  /*1ca50*/  STL [R1], R2 ;  /* 0x0000000201007387 */ /* 0x0001e40000100800 */
.L_x_10366:
[----:B01----:R-:W0:Y:S01]  /*1ca60*/  LDC.64 R2, c[0x0][0xc60] ;  /* 0x00031800ff027b82 */ /* 0x003e220000000a00 */
[----:B------:R-:W-:Y:S01]  /*1ca70*/  ULDC.64 UR4, c[0x0][0x208] ;  /* 0x0000820000047ab9 */ /* 0x000fe20000000a00 */
[----:B0-----:R-:W-:-:S05]  /*1ca80*/  IMAD.WIDE R2, R19, 0x4, R2 ;  /* 0x0000000413027825 */ /* 0x001fca00078e0202 */
[----:B------:R-:W2:Y:S01]  /*1ca90*/  LDG.E R29, desc[UR4][R2.64] ;  /* 0x00000004021d7981 */ /* 0x000ea2000c1e1900 */
[----:B------:R-:W-:Y:S05]  /*1caa0*/  YIELD ;  /* 0x0000000000007946 */ /* 0x000fea0003800000 */
[----:B------:R-:W-:Y:S01]  /*1cab0*/  ULDC.64 UR4, c[0x0][0xa28] ;  /* 0x00028a0000047ab9 */ /* 0x000fe20000000a00 */
[----:B------:R-:W-:Y:S01]  /*1cac0*/  ULDC.64 UR6, c[0x0][0x208] ;  /* 0x0000820000067ab9 */ /* 0x000fe20000000a00 */
[----:B------:R-:W-:Y:S01]  /*1cad0*/  ISETP.NE.U32.AND P1, PT, RZ, UR4, PT ;  /* 0x00000004ff007c0c */ /* 0x000fe2000bf25070 */
[----:B------:R-:W-:Y:S01]  /*1cae0*/  IMAD.MOV.U32 R10, RZ, RZ, RZ ;  /* 0x000000ffff0a7224 */ /* 0x000fe200078e00ff */
[----:B------:R-:W-:Y:S01]  /*1caf0*/  ULDC.64 UR8, c[0x0][0xa08] ;  /* 0x0002820000087ab9 */ /* 0x000fe20000000a00 */
[----:B------:R-:W-:Y:S01]  /*1cb00*/  ULDC.64 UR10, c[0x0][0xa10] ;  /* 0x00028400000a7ab9 */ /* 0x000fe20000000a00 */
[----:B------:R-:W-:-:S02]  /*1cb10*/  ISETP.NE.AND.EX P1, PT, RZ, UR5, PT, P1 ;  /* 0x00000005ff007c0c */ /* 0x000fc4000bf25310 */
[----:B--2---:R-:W-:Y:S01]  /*1cb20*/  SHF.R.S32.HI R0, RZ, 0x1f, R29 ;  /* 0x0000001fff007819 */ /* 0x004fe2000001141d */
[----:B------:R-:W-:-:S10]  /*1cb30*/  IMAD.SHL.U32 R14, R29, 0x4, RZ ;  /* 0x000000041d0e7824 */ /* 0x000fd400078e00ff */
[C---:B------:R-:W-:Y:S02]  /*1cb40*/  @P1 LEA R2, P0, R29.reuse, UR4, 0x2 ;  /* 0x000000041d021c11 */ /* 0x040fe4000f8010ff */
[C-C-:B------:R-:W-:Y:S02]  /*1cb50*/  SHF.L.U64.HI R12, R29.reuse, 0x2, R0.reuse ;  /* 0x000000021d0c7819 */ /* 0x140fe40000010200 */
[----:B------:R-:W-:Y:S01]  /*1cb60*/  @P1 LEA.HI.X R3, R29, UR5, R0, 0x2, P0 ;  /* 0x000000051d031c11 */ /* 0x000fe200080f1400 */
[----:B------:R-:W-:Y:S01]  /*1cb70*/  ULDC.64 UR4, c[0x0][0xa18] ;  /* 0x0002860000047ab9 */ /* 0x000fe20000000a00 */
[----:B------:R-:W-:Y:S01]  /*1cb80*/  IMAD.MOV.U32 R0, RZ, RZ, RZ ;  /* 0x000000ffff007224 */ /* 0x000fe200078e00ff */
[----:B------:R-:W-:Y:S01]  /*1cb90*/  ISETP.NE.U32.AND P0, PT, RZ, UR4, PT ;  /* 0x00000004ff007c0c */ /* 0x000fe2000bf05070 */
[----:B------:R-:W-:Y:S03]  /*1cba0*/  STL [R1+0x8], R14 ;  /* 0x0000080e01007387 */ /* 0x000fe60000100800 */
[----:B------:R-:W-:Y:S01]  /*1cbb0*/  ISETP.NE.AND.EX P0, PT, RZ, UR5, PT, P0 ;  /* 0x00000005ff007c0c */ /* 0x000fe2000bf05300 */
[----:B------:R0:W5:Y:S04]  /*1cbc0*/  @P1 LDG.E R0, desc[UR6][R2.64] ;  /* 0x0000000602001981 */ /* 0x000168000c1e1900 */
[----:B------:R-:W-:Y:S08]  /*1cbd0*/  STL [R1+0xc], R12 ;  /* 0x00000c0c01007387 */ /* 0x000ff00000100800 */
[----:B------:R-:W-:-:S04]  /*1cbe0*/  @P0 IADD3 R8, P2, R14, UR4, RZ ;  /* 0x000000040e080c10 */ /* 0x000fc8000ff5e0ff */
[----:B------:R-:W-:Y:S01]  /*1cbf0*/  @P0 IADD3.X R9, R12, UR5, RZ, P2, !PT ;  /* 0x000000050c090c10 */ /* 0x000fe200097fe4ff */
[----:B------:R-:W-:Y:S02]  /*1cc00*/  ULDC.64 UR4, c[0x0][0xa00] ;  /* 0x0002800000047ab9 */ /* 0x000fe40000000a00 */
[----:B------:R-:W-:-:S04]  /*1cc10*/  ISETP.NE.U32.AND P2, PT, RZ, UR4, PT ;  /* 0x00000004ff007c0c */ /* 0x000fc8000bf45070 */
[----:B------:R-:W-:Y:S02]  /*1cc20*/  ISETP.NE.AND.EX P2, PT, RZ, UR5, PT, P2 ;  /* 0x00000005ff007c0c */ /* 0x000fe4000bf45320 */
[----:B0-----:R-:W-:-:S04]  /*1cc30*/  IADD3 R2, P1, R14, UR4, RZ ;  /* 0x000000040e027c10 */ /* 0x001fc8000ff3e0ff */
[----:B------:R-:W-:-:S07]  /*1cc40*/  IADD3.X R3, R12, UR5, RZ, P1, !PT ;  /* 0x000000050c037c10 */ /* 0x000fce0008ffe4ff */
[----:B------:R-:W2:Y:S01]  /*1cc50*/  @P2 LDG.E R10, desc[UR6][R2.64] ;  /* 0x00000006020a2981 */ /* 0x000ea2000c1e1900 */
[----:B------:R-:W-:Y:S01]  /*1cc60*/  ULDC UR4, c[0x0][0x288] ;  /* 0x0000a20000047ab9 */ /* 0x000fe20000000800 */
[----:B------:R-:W-:-:S04]  /*1cc70*/  IADD3 R6, P1, R14, UR8, RZ ;  /* 0x000000080e067c10 */ /* 0x000fc8000ff3e0ff */
[----:B------:R-:W-:Y:S02]  /*1cc80*/  IADD3.X R7, R12, UR9, RZ, P1, !PT ;  /* 0x000000090c077c10 */ /* 0x000fe40008ffe4ff */
[----:B------:R-:W-:-:S04]  /*1cc90*/  IADD3 R4, P1, R14, UR10, RZ ;  /* 0x0000000a0e047c10 */ /* 0x000fc8000ff3e0ff */
[----:B------:R-:W-:Y:S02]  /*1cca0*/  IADD3.X R5, R12, UR11, RZ, P1, !PT ;  /* 0x0000000b0c057c10 */ /* 0x000fe40008ffe4ff */
[----:B------:R-:W-:-:S04]  /*1ccb0*/  ISETP.NE.U32.AND P1, PT, RZ, UR8, PT ;  /* 0x00000008ff007c0c */ /* 0x000fc8000bf25070 */
        /* <DEDUP_REMOVED lines=13> */
[----:B------:R-:W-:Y:S02]  /*1cd90*/  ULDC UR6, c[0x0][0x338] ;  /* 0x0000ce0000067ab9 */ /* 0x000fe40000000800 */
[----:B0-----:R-:W-:-:S03]  /*1cda0*/  IMAD.U32 R9, RZ, RZ, UR6 ;  /* 0x00000006ff097e24 */ /* 0x001fc6000f8e00ff */
[----:B------:R-:W-:Y:S01]  /*1cdb0*/  IMAD.U32 R11, RZ, RZ, UR4 ;  /* 0x00000004ff0b7e24 */ /* 0x000fe2000f8e00ff */
[----:B------:R-:W-:Y:S06]  /*1cdc0*/  @P0 BRA `(.L_x_10277) ;  /* 0x0000000000140947 */ /* 0x000fec0003800000 */
[----:B------:R-:W-:Y:S05]  /*1cdd0*/  @!P2 BRA `(.L_x_10277) ;  /* 0x000000000010a947 */ /* 0x000fea0003800000 */
[----:B------:R-:W-:Y:S02]  /*1cde0*/  ULDC.64 UR4, c[0x0][0x208] ;  /* 0x0000820000047ab9 */ /* 0x000fe40000000a00 */
[----:B------:R-:W2:Y:S04]  /*1cdf0*/  LDG.E R13, desc[UR4][R2.64] ;  /* 0x00000004020d7981 */ /* 0x000ea8000c1e1900 */
[----:B-----5:R-:W2:Y:S02]  /*1ce00*/  LDG.E R10, desc[UR4][R2.64+0x4] ;  /* 0x00000404020a7981 */ /* 0x020ea4000c1e1900 */
[----:B--2---:R-:W-:-:S07]  /*1ce10*/  IMAD.IADD R10, R10, 0x1, -R13 ;  /* 0x000000010a0a7824 */ /* 0x004fce00078e0a0d */
.L_x_10277:
[----:B------:R-:W-:Y:S01]  /*1ce20*/  IMAD.MOV.U32 R23, RZ, RZ, RZ ;  /* 0x000000ffff177224 */ /* 0x000fe200078e00ff */
[----:B------:R-:W-:-:S05]  /*1ce30*/  ULDC.64 UR4, c[0x0][0x208] ;  /* 0x0000820000047ab9 */ /* 0x000fca0000000a00 */
[----:B------:R-:W2:Y:S01]  /*1ce40*/  @P3 LDG.E R23, desc[UR4][R6.64] ;  /* 0x0000000406173981 */ /* 0x000ea2000c1e1900 */
[----:B------:R-:W-:-:S06]  /*1ce50*/  IMAD.MOV.U32 R8, RZ, RZ, RZ ;  /* 0x000000ffff087224 */ /* 0x000fcc00078e00ff */
[----:B------:R0:W5:Y:S01]  /*1ce60*/  @P1 LDG.E R8, desc[UR4][R4.64] ;  /* 0x0000000404081981 */ /* 0x000162000c1e1900 */
[----:B------:R-:W-:Y:S02]  /*1ce70*/  ULDC.64 UR4, c[0x0][0xa20] ;  /* 0x0002880000047ab9 */ /* 0x000fe40000000a00 */
[----:B------:R-:W-:-:S04]  /*1ce80*/  ISETP.NE.U32.AND P0, PT, RZ, UR4, PT ;  /* 0x00000004ff007c0c */ /* 0x000fc8000bf05070 */
[----:B------:R-:W-:Y:S01]  /*1ce90*/  ISETP.NE.AND.EX P0, PT, RZ, UR5, PT, P0 ;  /* 0x00000005ff007c0c */ /* 0x000fe2000bf05300 */
[----:B--2--5:R-:W-:-:S12]  /*1cea0*/  IMAD.IADD R23, R23, 0x1, R0 ;  /* 0x0000000117177824 */ /* 0x024fd800078e0200 */
[----:B0-----:R-:W-:Y:S05]  /*1ceb0*/  @!P0 BRA `(.L_x_10278) ;  /* 0x0000000000148947 */ /* 0x001fea0003800000 */
[----:B------:R-:W-:Y:S01]  /*1cec0*/  IADD3 R2, P0, R14, UR4, RZ ;  /* 0x000000040e027c10 */ /* 0x000fe2000ff1e0ff */
[----:B------:R-:W-:-:S03]  /*1ced0*/  ULDC.64 UR6, c[0x0][0x208] ;  /* 0x0000820000067ab9 */ /* 0x000fc60000000a00 */
[----:B------:R-:W-:-:S05]  /*1cee0*/  IADD3.X R3, R12, UR5, RZ, P0, !PT ;  /* 0x000000050c037c10 */ /* 0x000fca00087fe4ff */
[----:B------:R0:W5:Y:S01]  /*1cef0*/  LDG.E R11, desc[UR6][R2.64] ;  /* 0x00000006020b7981 */ /* 0x000162000c1e1900 */
[----:B------:R-:W-:Y:S05]  /*1cf00*/  BRA `(.L_x_10279) ;  /* 0x0000000000147947 */ /* 0x000fea0003800000 */
.L_x_10278:
[----:B------:R-:W-:Y:S05]  /*1cf10*/  @!P3 BRA `(.L_x_10279) ;  /* 0x000000000010b947 */ /* 0x000fea0003800000 */
[----:B------:R-:W-:Y:S02]  /*1cf20*/  ULDC.64 UR4, c[0x0][0x208] ;  /* 0x0000820000047ab9 */ /* 0x000fe40000000a00 */
[----:B------:R-:W2:Y:S04]  /*1cf30*/  LDG.E R2, desc[UR4][R6.64] ;  /* 0x0000000406027981 */ /* 0x000ea8000c1e1900 */
[----:B------:R-:W2:Y:S02]  /*1cf40*/  LDG.E R11, desc[UR4][R6.64+0x4] ;  /* 0x00000404060b7981 */ /* 0x000ea4000c1e1900 */
[----:B--2---:R-:W-:-:S07]  /*1cf50*/  IMAD.IADD R11, R11, 0x1, -R2 ;  /* 0x000000010b0b7824 */ /* 0x004fce00078e0a02 */
.L_x_10279:
[----:B------:R-:W-:Y:S02]  /*1cf60*/  ULDC.64 UR4, c[0x0][0x208] ;  /* 0x0000820000047ab9 */ /* 0x000fe40000000a00 */
[----:B0-----:R-:W2:Y:S04]  /*1cf70*/  @P1 LDG.E R3, desc[UR4][R4.64] ;  /* 0x0000000404031981 */ /* 0x001ea8000c1e1900 */
[----:B------:R-:W2:Y:S01]  /*1cf80*/  @P1 LDG.E R2, desc[UR4][R4.64+0x4] ;  /* 0x0000040404021981 */ /* 0x000ea2000c1e1900 */
[----:B-----5:R-:W-:Y:S01]  /*1cf90*/  IMAD.IADD R0, R11, 0x1, -R0 ;  /* 0x000000010b007824 */ /* 0x020fe200078e0a00 */
[----:B------:R-:W-:Y:S01]  /*1cfa0*/  BSSY B0, `(.L_x_10280) ;  /* 0x00000de000007945 */ /* 0x000fe20003800000 */
[----:B------:R-:W-:Y:S01]  /*1cfb0*/  PLOP3.LUT P2, PT, PT, PT, PT, 0x80, 0x0 ;  /* 0x000000000000781c */ /* 0x000fe20003f4f070 */
[----:B--2---:R-:W-:-:S02]  /*1cfc0*/  @P1 IMAD.IADD R9, R2, 0x1, -R3 ;  /* 0x0000000102091824 */ /* 0x004fc400078e0a03 */
[----:B------:R-:W-:Y:S02]  /*1cfd0*/  IMAD R3, R17, 0xc0, RZ ;  /* 0x000000c011037824 */ /* 0x000fe400078e02ff */
[----:B------:R-:W-:-:S03]  /*1cfe0*/  IMAD.IADD R2, R0, 0x1, R9 ;  /* 0x0000000100027824 */ /* 0x000fc600078e0209 */
        /* <DEDUP_REMOVED lines=9> */
[----:B------:R-:W-:-:S05]  /*1d080*/  VIMNMX R6, R2, R7, PT ;  /* 0x0000000702067248 */ /* 0x000fca0003fe0100 */
[--C-:B------:R-:W-:Y:S01]  /*1d090*/  IMAD R2, R6, 0x90, -R0.reuse ;  /* 0x0000009006027824 */ /* 0x100fe200078e0a00 */
[----:B------:R0:W-:Y:S01]  /*1d0a0*/  STL [R1+0x4], R6 ;  /* 0x0000040601007387 */ /* 0x0001e20000100800 */
[----:B------:R-:W-:-:S03]  /*1d0b0*/  IMAD.MOV R0, RZ, RZ, -R0 ;  /* 0x000000ffff007224 */ /* 0x000fc600078e0a00 */
[----:B------:R-:W-:Y:S02]  /*1d0c0*/  VIMNMX R9, R2, R9, PT ;  /* 0x0000000902097248 */ /* 0x000fe40003fe0100 */
[----:B------:R-:W-:-:S04]  /*1d0d0*/  VIMNMX R2, RZ, R0, !PT ;  /* 0x00000000ff027248 */ /* 0x000fc80007fe0100 */
[----:B------:R-:W-:Y:S01]  /*1d0e0*/  ISETP.GT.AND P0, PT, R9, R2, PT ;  /* 0x000000020900720c */ /* 0x000fe20003f04270 */
[----:B------:R-:W-:-:S05]  /*1d0f0*/  IMAD.WIDE.U32 R2, R2, 0x38e38e39, RZ ;  /* 0x38e38e3902027825 */ /* 0x000fca00078e00ff */
        /* <DEDUP_REMOVED lines=18> */
.L_x_10412:
[----:B------:R-:W-:-:S03]  /*1d220*/  UMOV UR4, 0xffffffff ;  /* 0xffffffff00047882 */ /* 0x000fc60000000000 */
[----:B------:R-:W-:Y:S05]  /*1d230*/  BRA.DIV UR4, `(.L_x_10283) ;  /* 0x0000005204747947 */ /* 0x000fea000b800000 */
[----:B------:R-:W-:-:S13]  /*1d240*/  ELECT P6, URZ, PT ;  /* 0x00000000003f782f */ /* 0x000fda00038c0000 */
.L_x_10415:
[----:B------:R-:W2:Y:S01]  /*1d250*/  LDL R5, [R1+0x10] ;  /* 0x0000100001057983 */ /* 0x000ea20000100800 */
[----:B------:R-:W-:Y:S01]  /*1d260*/  BSSY B1, `(.L_x_10284) ;  /* 0x000000b000017945 */ /* 0x000fe20003800000 */
[----:B------:R-:W0:Y:S01]  /*1d270*/  S2R R6, SR_CgaCtaId ;  /* 0x0000000000067919 */ /* 0x000e220000008800 */
[----:B--2---:R-:W-:-:S05]  /*1d280*/  VIADD R5, R5, 0x1 ;  /* 0x0000000105057836 */ /* 0x004fca0000000000 */
[----:B------:R-:W-:-:S04]  /*1d290*/  LEA.HI R7, R5, R5, RZ, 0x1 ;  /* 0x0000000505077211 */ /* 0x000fc800078f08ff */
[----:B------:R-:W-:Y:S02]  /*1d2a0*/  LOP3.LUT R10, R7, 0xfffffffe, RZ, 0xc0, !PT ;  /* 0xfffffffe070a7812 */ /* 0x000fe400078ec0ff */
[----:B------:R-:W-:-:S03]  /*1d2b0*/  MOV R7, 0x400 ;  /* 0x0000040000077802 */ /* 0x000fc60000000f00 */
[----:B------:R-:W-:Y:S01]  /*1d2c0*/  IMAD.IADD R5, R5, 0x1, -R10 ;  /* 0x0000000105057824 */ /* 0x000fe200078e0a0a */
[----:B0-----:R-:W-:-:S04]  /*1d2d0*/  LEA R6, R6, R7, 0x18 ;  /* 0x0000000706067211 */ /* 0x001fc800078ec0ff */
[----:B------:R-:W-:-:S04]  /*1d2e0*/  SHF.L.U32 R5, R5, 0x1f, RZ ;  /* 0x0000001f05057819 */ /* 0x000fc800000006ff */
[----:B------:R-:W0:Y:S02]  /*1d2f0*/  SYNCS.PHASECHK.TRANS64.TRYWAIT P0, [R6+URZ+0x31c20], R5 ;  /* 0x031c2005060075a7 */ /* 0x000e24000800017f */
[----:B0-----:R-:W-:Y:S05]  /*1d300*/  @!P0 BRA `(.L_x_10285) ;  /* 0x0000005000608947 */ /* 0x001fea0003800000 */
.L_x_10416:
[----:B------:R-:W-:Y:S05]  /*1d310*/  BSYNC B1 ;  /* 0x0000000000017941 */ /* 0x000fea0003800000 */
.L_x_10284:
[----:B------:R-:W-:Y:S04]  /*1d320*/  BSSY B1, `(.L_x_10286) ;  /* 0x0000049000017945 */ /* 0x000fe80003800000 */
[----:B------:R-:W-:Y:S05]  /*1d330*/  @!P6 BRA `(.L_x_10287) ;  /* 0x00000004001ce947 */ /* 0x000fea0003800000 */
[----:B0-----:R-:W-:Y:S01]  /*1d340*/  IMAD R5, R25, 0x8, R6 ;  /* 0x0000000819057824 */ /* 0x001fe200078e0206 */
[----:B------:R-:W-:-:S04]  /*1d350*/  SHF.L.U32 R10, R26, 0x1f, RZ ;  /* 0x0000001f1a0a7819 */ /* 0x000fc800000006ff */
[----:B------:R-:W0:Y:S02]  /*1d360*/  SYNCS.PHASECHK.TRANS64.TRYWAIT P0, [R5+URZ+0x31ca0], R10 ;  /* 0x031ca00a050075a7 */ /* 0x000e24000800017f */
[----:B0-----:R-:W-:Y:S05]  /*1d370*/  @!P0 BRA `(.L_x_10288) ;  /* 0x0000005000588947 */ /* 0x001fea0003800000 */
.L_x_10417:
        /* <DEDUP_REMOVED lines=9> */
.L_x_10289:
[----:B------:R-:W-:Y:S01]  /*1d410*/  IMAD R9, R25, 0x6c00, R6 ;  /* 0x00006c0019097824 */ /* 0x000fe200078e0206 */
[----:B------:R-:W-:Y:S01]  /*1d420*/  R2UR UR9, R5 ;  /* 0x00000000050972ca */ /* 0x000fe200000e0000 */
[----:B------:R-:W-:Y:S01]  /*1d430*/  IMAD R7, R3, 0x90, R8 ;  /* 0x0000009003077824 */ /* 0x000fe200078e0208 */
        /* <DEDUP_REMOVED lines=22> */
[----:B------:R2:W-:Y:S01]  /*1d5a0*/  UTMALDG.4D [UR8], [UR4], desc[UR6] ;  /* 0x00000608040075b4 */ /* 0x0005e20008019000 */
[----:B------:R-:W3:Y:S02]  /*1d5b0*/  SYNCS.PHASECHK.TRANS64.TRYWAIT P0, [R5+URZ+0x31cc0], R10 ;  /* 0x031cc00a050075a7 */ /* 0x000ee4000800017f */
[----:B--23--:R-:W-:Y:S05]  /*1d5c0*/  @!P0 BRA `(.L_x_10290) ;  /* 0x0000004c00d88947 */ /* 0x00cfea0003800000 */
.L_x_10418:
[----:B------:R-:W-:Y:S05]  /*1d5d0*/  @P1 BRA `(.L_x_10291) ;  /* 0x0000000000141947 */ /* 0x000fea0003800000 */
[----:B------:R-:W-:Y:S01]  /*1d5e0*/  ISETP.NE.AND P0, PT, R27, RZ, PT ;  /* 0x000000ff1b00720c */ /* 0x000fe20003f05270 */
[----:B0-2---:R-:W-:-:S04]  /*1d5f0*/  IMAD.MOV.U32 R10, RZ, RZ, 0x6c00 ;  /* 0x00006c00ff0a7424 */ /* 0x005fc800078e00ff */
[----:B------:R3:W-:Y:S08]  /*1d600*/  SYNCS.ARRIVE.TRANS64 RZ, [R5+URZ+0x31cb0], R10 ;  /* 0x031cb00a05ff79a7 */ /* 0x0007f0000800003f */
[----:B------:R-:W-:Y:S05]  /*1d610*/  @!P0 BRA `(.L_x_10291) ;  /* 0x0000000000048947 */ /* 0x000fea0003800000 */
[----:B------:R-:W-:Y:S01]  /*1d620*/  BPT.TRAP 0x1 ;  /* 0x000000040000795c */ /* 0x000fe20000300000 */
.L_x_10291:
        /* <DEDUP_REMOVED lines=16> */
[----:B----4-:R-:W-:Y:S01]  /*1d730*/  UMOV UR8, UR14 ;  /* 0x0000000e00087c82 */ /* 0x010fe20008000000 */
[----:B------:R-:W-:Y:S01]  /*1d740*/  UMOV UR10, UR16 ;  /* 0x00000010000a7c82 */ /* 0x000fe20008000000 */
[----:B------:R-:W-:Y:S01]  /*1d750*/  UMOV UR14, 0x40 ;  /* 0x00000040000e7882 */ /* 0x000fe20000000000 */
[----:B------:R4:W-:Y:S02]  /*1d760*/  UTMALDG.4D [UR8], [UR4], desc[UR6] ;  /* 0x00000608040075b4 */ /* 0x0009e40008019000 */
[----:B----4-:R-:W-:Y:S01]  /*1d770*/  UMOV UR8, UR15 ;  /* 0x0000000f00087c82 */ /* 0x010fe20008000000 */
[----:B------:R-:W-:Y:S02]  /*1d780*/  UMOV UR10, UR14 ;  /* 0x0000000e000a7c82 */ /* 0x000fe40008000000 */
[----:B------:R4:W-:Y:S02]  /*1d790*/  UTMALDG.4D [UR8], [UR4], desc[UR6] ;  /* 0x00000608040075b4 */ /* 0x0009e40008019000 */
[----:B----4-:R-:W-:Y:S01]  /*1d7a0*/  NOP ;  /* 0x0000000000007918 */ /* 0x010fe20000000000 */
.L_x_10287:
[----:B------:R-:W-:Y:S05]  /*1d7b0*/  BSYNC B1 ;  /* 0x0000000000017941 */ /* 0x000fea0003800000 */
.L_x_10286:
[----:B------:R-:W-:Y:S01]  /*1d7c0*/  VIADD R25, R25, 0x1 ;  /* 0x0000000119197836 */ /* 0x000fe20000000000 */
[----:B------:R-:W-:Y:S01]  /*1d7d0*/  PLOP3.LUT P2, PT, PT, PT, PT, 0x8, 0x0 ;  /* 0x000000000000781c */ /* 0x000fe20003f4e170 */
[----:B------:R-:W-:-:S03]  /*1d7e0*/  VIADD R3, R3, 0xfffffffe ;  /* 0xfffffffe03037836 */ /* 0x000fc60000000000 */
[----:B------:R-:W-:-:S04]  /*1d7f0*/  ISETP.NE.AND P0, PT, R25, 0x2, PT ;  /* 0x000000021900780c */ /* 0x000fc80003f05270 */
[----:B------:R-:W-:Y:S02]  /*1d800*/  SEL R25, R25, RZ, P0 ;  /* 0x000000ff19197207 */ /* 0x000fe40000000000 */
[----:B0123--:R-:W-:Y:S02]  /*1d810*/  SEL R5, RZ, 0x1, P0 ;  /* 0x00000001ff057807 */ /* 0x00ffe40000000000 */
[----:B------:R-:W-:Y:S02]  /*1d820*/  ISETP.GE.AND P0, PT, R3, R2, PT ;  /* 0x000000020300720c */ /* 0x000fe40003f06270 */
[----:B------:R-:W-:-:S11]  /*1d830*/  LOP3.LUT R26, R26, R5, RZ, 0x3c, !PT ;  /* 0x000000051a1a7212 */ /* 0x000fd600078e3cff */
[----:B------:R-:W-:Y:S05]  /*1d840*/  @!P0 BRA `(.L_x_10281) ;  /* 0x00000004004c8947 */ /* 0x000fea0003800000 */
.L_x_10298:
[----:B------:R-:W-:Y:S05]  /*1d850*/  YIELD ;  /* 0x0000000000007946 */ /* 0x000fea0003800000 */
[----:B------:R-:W-:Y:S04]  /*1d860*/  BSSY B1, `(.L_x_10292) ;  /* 0x0000048000017945 */ /* 0x000fe80003800000 */
[----:B------:R-:W-:Y:S05]  /*1d870*/  @!P6 BRA `(.L_x_10293) ;  /* 0x000000040018e947 */ /* 0x000fea0003800000 */
[----:B------:R-:W-:Y:S01]  /*1d880*/  IMAD R10, R25, 0x8, R6 ;  /* 0x00000008190a7824 */ /* 0x000fe200078e0206 */
[----:B------:R-:W-:-:S04]  /*1d890*/  SHF.L.U32 R5, R26, 0x1f, RZ ;  /* 0x0000001f1a057819 */ /* 0x000fc800000006ff */
[----:B------:R-:W0:Y:S02]  /*1d8a0*/  SYNCS.PHASECHK.TRANS64.TRYWAIT P0, [R10+URZ+0x31ca0], R5 ;  /* 0x031ca0050a0075a7 */ /* 0x000e24000800017f */
[----:B0-----:R-:W-:Y:S05]  /*1d8b0*/  @!P0 BRA `(.L_x_10294) ;  /* 0x0000004c00308947 */ /* 0x001fea0003800000 */
.L_x_10419:
        /* <DEDUP_REMOVED lines=9> */
.L_x_10295:
        /* <DEDUP_REMOVED lines=27> */
.L_x_10420:
[----:B------:R-:W-:Y:S05]  /*1db00*/  @P0 BRA `(.L_x_10297) ;  /* 0x0000000000140947 */ /* 0x000fea0003800000 */
[----:B------:R-:W-:Y:S01]  /*1db10*/  ISETP.NE.AND P1, PT, R27, RZ, PT ;  /* 0x000000ff1b00720c */ /* 0x000fe20003f25270 */
[----:B01----:R-:W-:-:S04]  /*1db20*/  IMAD.MOV.U32 R5, RZ, RZ, 0x6c00 ;  /* 0x00006c00ff057424 */ /* 0x003fc800078e00ff */
[----:B------:R2:W-:Y:S08]  /*1db30*/  SYNCS.ARRIVE.TRANS64 RZ, [R10+URZ+0x31cb0], R5 ;  /* 0x031cb0050aff79a7 */ /* 0x0005f0000800003f */
[----:B------:R-:W-:Y:S05]  /*1db40*/  @!P1 BRA `(.L_x_10297) ;  /* 0x0000000000049947 */ /* 0x000fea0003800000 */
[----:B------:R-:W-:Y:S01]  /*1db50*/  BPT.TRAP 0x1 ;  /* 0x000000040000795c */ /* 0x000fe20000300000 */
.L_x_10297:
        /* <DEDUP_REMOVED lines=24> */
.L_x_10293:
[----:B------:R-:W-:Y:S05]  /*1dce0*/  BSYNC B1 ;  /* 0x0000000000017941 */ /* 0x000fea0003800000 */
.L_x_10292:
[----:B------:R-:W-:-:S05]  /*1dcf0*/  VIADD R25, R25, 0x1 ;  /* 0x0000000119197836 */ /* 0x000fca0000000000 */
[----:B------:R-:W-:-:S04]  /*1dd00*/  ISETP.NE.AND P0, PT, R25, 0x2, PT ;  /* 0x000000021900780c */ /* 0x000fc80003f05270 */
[----:B012---:R-:W-:Y:S02]  /*1dd10*/  SEL R5, RZ, 0x1, P0 ;  /* 0x00000001ff057807 */ /* 0x007fe40000000000 */
[----:B------:R-:W-:Y:S02]  /*1dd20*/  SEL R25, R25, RZ, P0 ;  /* 0x000000ff19197207 */ /* 0x000fe40000000000 */
[C---:B------:R-:W-:Y:S02]  /*1dd30*/  ISETP.GT.AND P0, PT, R3.reuse, R2, PT ;  /* 0x000000020300720c */ /* 0x040fe40003f04270 */
[----:B------:R-:W-:Y:S01]  /*1dd40*/  LOP3.LUT R26, R26, R5, RZ, 0x3c, !PT ;  /* 0x000000051a1a7212 */ /* 0x000fe200078e3cff */
[----:B------:R-:W-:-:S04]  /*1dd50*/  VIADD R5, R3, 0xffffffff ;  /* 0xffffffff03057836 */ /* 0x000fc80000000000 */
[----:B------:R-:W-:-:S06]  /*1dd60*/  IMAD.MOV.U32 R3, RZ, RZ, R5 ;  /* 0x000000ffff037224 */ /* 0x000fcc00078e0005 */
[----:B------:R-:W-:Y:S05]  /*1dd70*/  @P0 BRA `(.L_x_10298) ;  /* 0xfffffff800b40947 */ /* 0x000fea000383ffff */
.L_x_10281:
[----:B------:R-:W-:Y:S05]  /*1dd80*/  BSYNC B0 ;  /* 0x0000000000007941 */ /* 0x000fea0003800000 */
.L_x_10280:
        /* <DEDUP_REMOVED lines=22> */
.L_x_10300:
        /* <DEDUP_REMOVED lines=22> */
.L_x_10302:
        /* <DEDUP_REMOVED lines=19> */
.L_x_10304:
        /* <DEDUP_REMOVED lines=16> */
.L_x_10303:
[----:B------:R-:W2:Y:S01]  /*1e280*/  LDL.LU R2, [R1+0x8] ;  /* 0x0000080001027983 */ /* 0x000ea20000300800 */
[----:B------:R-:W-:Y:S01]  /*1e290*/  ULDC.64 UR4, c[0x0][0x9f8] ;  /* 0x00027e0000047ab9 */ /* 0x000fe20000000a00 */
[----:B------:R-:W0:Y:S02]  /*1e2a0*/  LDC R0, c[0x0][0x428] ;  /* 0x00010a00ff007b82 */ /* 0x000e240000000800 */
[----:B------:R-:W3:Y:S04]  /*1e2b0*/  LDL.LU R21, [R1+0xc] ;  /* 0x00000c0001157983 */ /* 0x000ee80000300800 */
[----:B------:R-:W4:Y:S01]  /*1e2c0*/  LDL.LU R20, [R1+0x14] ;  /* 0x0000140001147983 */ /* 0x000f220000300800 */
[----:B------:R-:W-:Y:S01]  /*1e2d0*/  ISETP.NE.U32.AND P0, PT, RZ, UR4, PT ;  /* 0x00000004ff007c0c */ /* 0x000fe2000bf05070 */
[----:B------:R-:W-:Y:S01]  /*1e2e0*/  IMAD.MOV.U32 R6, RZ, RZ, R29 ;  /* 0x000000ffff067224 */ /* 0x000fe200078e001d */
[----:B------:R-:W-:-:S02]  /*1e2f0*/  ULDC.64 UR6, c[0x0][0x208] ;  /* 0x0000820000067ab9 */ /* 0x000fc40000000a00 */
        /* <DEDUP_REMOVED lines=15> */
[----:B------:R-:W2:Y:S01]  /*1e3f0*/  @P0 LDC R4, c[0x0][0x430] ;  /* 0x00010c00ff040b82 */ /* 0x000ea20000000800 */
[----:B0-----:R-:W-:-:S05]  /*1e400*/  @P0 IMAD.HI.U32 R5, R18, R5, RZ ;  /* 0x0000000512050227 */ /* 0x001fca00078e00ff */
[----:B--2---:R-:W-:Y:S02]  /*1e410*/  @P0 SHF.R.U32.HI R0, RZ, R4, R5 ;  /* 0x00000004ff000219 */ /* 0x004fe40000011605 */
[----:B------:R-:W-:-:S04]  /*1e420*/  ISETP.NE.U32.AND P0, PT, RZ, UR4, PT ;  /* 0x00000004ff007c0c */ /* 0x000fc8000bf05070 */
[----:B------:R-:W-:-:S04]  /*1e430*/  ISETP.NE.AND.EX P0, PT, RZ, UR5, PT, P0 ;  /* 0x00000005ff007c0c */ /* 0x000fc8000bf05300 */
[----:B-1----:R-:W-:-:S09]  /*1e440*/  SEL R9, R29, RZ, !P0 ;  /* 0x000000ff1d097207 */ /* 0x002fd20004000000 */
.L_x_10305:
        /* <DEDUP_REMOVED lines=14> */
.L_x_10306:
        /* <DEDUP_REMOVED lines=13> */
.L_x_10307:
        /* <DEDUP_REMOVED lines=18> */
.L_x_10423:
[----:B------:R-:W-:Y:S01]  /*1e720*/  UMOV UR4, 0xffffffff ;  /* 0xffffffff00047882 */ /* 0x000fe20000000000 */
[----:B------:R-:W-:Y:S02]  /*1e730*/  SHF.R.S32.HI R12, RZ, 0x1f, R6 ;  /* 0x0000001fff0c7819 */ /* 0x000fe40000011406 */
[----:B------:R-:W-:Y:S05]  /*1e740*/  BRA.DIV UR4, `(.L_x_10309) ;  /* 0x0000003e04e87947 */ /* 0x000fea000b800000 */
[----:B------:R-:W-:-:S13]  /*1e750*/  ELECT P6, URZ, PT ;  /* 0x00000000003f782f */ /* 0x000fda00038c0000 */
.L_x_10426:
        /* <DEDUP_REMOVED lines=23> */
.L_x_10311:
[----:B------:R-:W-:Y:S01]  /*1e8d0*/  IMAD R5, R22, 0x8, R28 ;  /* 0x0000000816057824 */ /* 0x000fe200078e021c */
[----:B------:R-:W-:-:S04]  /*1e8e0*/  SHF.L.U32 R4, R24, 0x1f, RZ ;  /* 0x0000001f18047819 */ /* 0x000fc800000006ff */
[----:B------:R-:W1:Y:S02]  /*1e8f0*/  SYNCS.PHASECHK.TRANS64.TRYWAIT P0, [R5+URZ+0x31c40], R4 ;  /* 0x031c4004050075a7 */ /* 0x000e64000800017f */
[----:B-1----:R-:W-:Y:S05]  /*1e900*/  @!P0 BRA `(.L_x_10312) ;  /* 0x0000003c00988947 */ /* 0x002fea0003800000 */
.L_x_10427:
        /* <DEDUP_REMOVED lines=9> */
.L_x_10313:
        /* <DEDUP_REMOVED lines=28> */
.L_x_10310:
        /* <DEDUP_REMOVED lines=41> */
[----:B0-----:R-:W-:-:S04]  /*1edf0*/  SHF.L.U32 R5, R4, 0x1f, RZ ;  /* 0x0000001f04057819 */ /* 0x001fc800000006ff */
[----:B------:R-:W0:Y:S02]  /*1ee00*/  SYNCS.PHASECHK.TRANS64.TRYWAIT P0, [R28+URZ+0x31c20], R5 ;  /* 0x031c20051c0075a7 */ /* 0x000e24000800017f */
[----:B0--3--:R-:W-:Y:S05]  /*1ee10*/  @!P0 BRA `(.L_x_10315) ;  /* 0x0000003800688947 */ /* 0x009fea0003800000 */
.L_x_10428:
[----:B------:R-:W-:Y:S05]  /*1ee20*/  BSYNC B0 ;  /* 0x0000000000007941 */ /* 0x000fea0003800000 */
.L_x_10314:
[----:B------:R-:W2:Y:S01]  /*1ee30*/  LDL R4, [R1+0x4] ;  /* 0x0000040001047983 */ /* 0x000ea20000100800 */
[----:B------:R-:W-:Y:S01]  /*1ee40*/  BSSY B0, `(.L_x_10316) ;  /* 0x000017c000007945 */ /* 0x000fe20003800000 */
[----:B--2---:R-:W-:-:S13]  /*1ee50*/  ISETP.GE.AND P0, PT, R4, 0x2, PT ;  /* 0x000000020400780c */ /* 0x004fda0003f06270 */
[----:B------:R-:W-:Y:S05]  /*1ee60*/  @!P0 BRA `(.L_x_10317) ;  /* 0x0000001400e48947 */ /* 0x000fea0003800000 */
[C---:B------:R-:W-:Y:S01]  /*1ee70*/  VIADD R10, R4.reuse, 0xfffffffe ;  /* 0xfffffffe040a7836 */ /* 0x040fe20000000000 */
[----:B------:R-:W-:Y:S01]  /*1ee80*/  LOP3.LUT R4, R4, 0x1, RZ, 0xc0, !PT ;  /* 0x0000000104047812 */ /* 0x000fe200078ec0ff */
[----:B------:R-:W-:Y:S02]  /*1ee90*/  BSSY B1, `(.L_x_10318) ;  /* 0x000007f000017945 */ /* 0x000fe40003800000 */
[----:B------:R-:W-:Y:S01]  /*1eea0*/  IMAD.MOV.U32 R9, RZ, RZ, R10 ;  /* 0x000000ffff097224 */ /* 0x000fe200078e000a */
[----:B------:R-:W-:-:S13]  /*1eeb0*/  ISETP.NE.U32.AND P0, PT, R4, 0x1, PT ;  /* 0x000000010400780c */ /* 0x000fda0003f05070 */
        /* <DEDUP_REMOVED lines=13> */
[----:B------:R-:W1:Y:S01]  /*1ef90*/  LDC R15, c[0x0][0x41c] ;  /* 0x00010700ff0f7b82 */ /* 0x000e620000000800 */
[----:B------:R-:W-:Y:S01]  /*1efa0*/  IMAD.MOV.U32 R9, RZ, RZ, R10 ;  /* 0x000000ffff097224 */ /* 0x000fe200078e000a */
[----:B------:R-:W-:Y:S01]  /*1efb0*/  ULDC.64 UR4, c[0x0][0x408] ;  /* 0x0001020000047ab9 */ /* 0x000fe20000000a00 */
[----:B------:R-:W-:Y:S01]  /*1efc0*/  ULDC.64 UR6, c[0x0][0x208] ;  /* 0x0000820000067ab9 */ /* 0x000fe20000000a00 */
[----:B------:R-:W-:-:S04]  /*1efd0*/  IMAD R17, R12, UR4, RZ ;  /* 0x000000040c117c24 */ /* 0x000fc8000f8e02ff */
[----:B------:R-:W-:Y:S01]  /*1efe0*/  IMAD R14, R6, UR5, R17 ;  /* 0x00000005060e7c24 */ /* 0x000fe2000f8e0211 */
[----:B-1----:R-:W-:-:S13]  /*1eff0*/  ISETP.NE.AND P0, PT, R15, 0x1, PT ;  /* 0x000000010f00780c */ /* 0x002fda0003f05270 */
        /* <DEDUP_REMOVED lines=12> */
.L_x_10322:
[----:B-1----:R-:W-:Y:S01]  /*1f0c0*/  IMAD R3, R11, 0x8, R28 ;  /* 0x000000080b037824 */ /* 0x002fe200078e021c */
[----:B------:R-:W-:-:S04]  /*1f0d0*/  SHF.L.U32 R2, R13, 0x1f, RZ ;  /* 0x0000001f0d027819 */ /* 0x000fc800000006ff */
[----:B------:R-:W1:Y:S02]  /*1f0e0*/  SYNCS.PHASECHK.TRANS64.TRYWAIT P0, [R3+URZ+0x31c40], R2 ;  /* 0x031c4002030075a7 */ /* 0x000e64000800017f */
[----:B-1----:R-:W-:Y:S05]  /*1f0f0*/  @!P0 BRA `(.L_x_10323) ;  /* 0x0000003400c48947 */ /* 0x002fea0003800000 */
.L_x_10429:
        /* <DEDUP_REMOVED lines=9> */
.L_x_10324:
        /* <DEDUP_REMOVED lines=31> */
.L_x_10430:
        /* <DEDUP_REMOVED lines=10> */
.L_x_10326:
[----:B------:R-:W2:Y:S02]  /*1f420*/  LDL R3, [R1] ;  /* 0x0000000001037983 */ /* 0x000ea40000100800 */
[----:B--2---:R-:W-:-:S13]  /*1f430*/  LOP3.LUT P0, RZ, R3, 0x40, RZ, 0xc0, !PT ;  /* 0x0000004003ff7812 */ /* 0x004fda000780c0ff */
[----:B------:R-:W-:Y:S05]  /*1f440*/  @P0 BRA `(.L_x_10327) ;  /* 0x0000000000040947 */ /* 0x000fea0003800000 */
[----:B------:R-:W-:Y:S01]  /*1f450*/  BPT.TRAP 0x1 ;  /* 0x000000040000795c */ /* 0x000fe20000300000 */
.L_x_10327:
        /* <DEDUP_REMOVED lines=29> */
.L_x_10321:
[----:B------:R-:W-:Y:S05]  /*1f630*/  BSYNC B2 ;  /* 0x0000000000027941 */ /* 0x000fea0003800000 */
.L_x_10320:
[----:B------:R-:W2:Y:S01]  /*1f640*/  LDL.LU R2, [R1+0x4] ;  /* 0x0000040001027983 */ /* 0x000ea20000300800 */
[----:B------:R-:W-:Y:S02]  /*1f650*/  IMAD.MOV.U32 R22, RZ, RZ, R11 ;  /* 0x000000ffff167224 */ /* 0x000fe400078e000b */
[----:B------:R-:W-:Y:S02]  /*1f660*/  IMAD.MOV.U32 R24, RZ, RZ, R13 ;  /* 0x000000ffff187224 */ /* 0x000fe400078e000d */
[----:B--2---:R-:W-:-:S07]  /*1f670*/  VIADD R9, R2, 0xfffffffd ;  /* 0xfffffffd02097836 */ /* 0x004fce0000000000 */
.L_x_10319:
[----:B------:R-:W-:Y:S05]  /*1f680*/  BSYNC B1 ;  /* 0x0000000000017941 */ /* 0x000fea0003800000 */
.L_x_10318:
[----:B------:R-:W-:-:S13]  /*1f690*/  ISETP.NE.AND P0, PT, R10, RZ, PT ;  /* 0x000000ff0a00720c */ /* 0x000fda0003f05270 */
[----:B------:R-:W-:Y:S05]  /*1f6a0*/  @!P0 BRA `(.L_x_10317) ;  /* 0x0000000c00d48947 */ /* 0x000fea0003800000 */
[----:B------:R-:W-:-:S07]  /*1f6b0*/  IMAD.MOV.U32 R4, RZ, RZ, R8 ;  /* 0x000000ffff047224 */ /* 0x000fce00078e0008 */
.L_x_10344:
        /* <DEDUP_REMOVED lines=13> */
[----:B------:R-:W1:Y:S01]  /*1f790*/  LDC R13, c[0x0][0x41c] ;  /* 0x00010700ff0d7b82 */ /* 0x000e620000000800 */
[----:B------:R-:W-:Y:S01]  /*1f7a0*/  IMAD.MOV.U32 R14, RZ, RZ, R9 ;  /* 0x000000ffff0e7224 */ /* 0x000fe200078e0009 */
[----:B------:R-:W-:Y:S01]  /*1f7b0*/  ULDC.64 UR6, c[0x0][0x408] ;  /* 0x0001020000067ab9 */ /* 0x000fe20000000a00 */
[----:B------:R-:W-:Y:S01]  /*1f7c0*/  ULDC.64 UR8, c[0x0][0x208] ;  /* 0x0000820000087ab9 */ /* 0x000fe20000000a00 */
[----:B0-----:R-:W-:-:S04]  /*1f7d0*/  IMAD R5, R12, UR6, RZ ;  /* 0x000000060c057c24 */ /* 0x001fc8000f8e02ff */
[----:B------:R-:W-:Y:S01]  /*1f7e0*/  IMAD R5, R6, UR7, R5 ;  /* 0x0000000706057c24 */ /* 0x000fe2000f8e0205 */
[----:B-1----:R-:W-:-:S13]  /*1f7f0*/  ISETP.NE.AND P0, PT, R13, 0x1, PT ;  /* 0x000000010d00780c */ /* 0x002fda0003f05270 */
        /* <DEDUP_REMOVED lines=12> */
.L_x_10330:
[----:B------:R-:W-:Y:S01]  /*1f8c0*/  IMAD R3, R10, 0x8, R28 ;  /* 0x000000080a037824 */ /* 0x000fe200078e021c */
[----:B------:R-:W-:-:S04]  /*1f8d0*/  SHF.L.U32 R2, R11, 0x1f, RZ ;  /* 0x0000001f0b027819 */ /* 0x000fc800000006ff */
[----:B------:R-:W2:Y:S02]  /*1f8e0*/  SYNCS.PHASECHK.TRANS64.TRYWAIT P0, [R3+URZ+0x31c40], R2 ;  /* 0x031c4002030075a7 */ /* 0x000ea4000800017f */
[----:B--2---:R-:W-:Y:S05]  /*1f8f0*/  @!P0 BRA `(.L_x_10331) ;  /* 0x0000002c00ec8947 */ /* 0x004fea0003800000 */
.L_x_10431:
[----:B01----:R-:W0:Y:S02]  /*1f900*/  S2R R5, SR_TID.X ;  /* 0x0000000000057919 */ /* 0x003e240000002100 */
        /* <DEDUP_REMOVED lines=8> */
.L_x_10332:
[--C-:B0-2---:R-:W-:Y:S01]  /*1f990*/  IMAD R2, R10, 0x6c00, R28.reuse ;  /* 0x00006c000a027824 */ /* 0x105fe200078e021c */
        /* <DEDUP_REMOVED lines=30> */
.L_x_10432:
        /* <DEDUP_REMOVED lines=10> */
.L_x_10334:
[----:B------:R-:W2:Y:S02]  /*1fc20*/  LDL R2, [R1] ;  /* 0x0000000001027983 */ /* 0x000ea40000100800 */
[----:B--2---:R-:W-:-:S13]  /*1fc30*/  LOP3.LUT P0, RZ, R2, 0x40, RZ, 0xc0, !PT ;  /* 0x0000004002ff7812 */ /* 0x004fda000780c0ff */
[----:B------:R-:W-:Y:S05]  /*1fc40*/  @P0 BRA `(.L_x_10335) ;  /* 0x0000000000040947 */ /* 0x000fea0003800000 */
[----:B------:R-:W-:Y:S01]  /*1fc50*/  BPT.TRAP 0x1 ;  /* 0x000000040000795c */ /* 0x000fe20000300000 */
.L_x_10335:
        /* <DEDUP_REMOVED lines=30> */
.L_x_10329:
[----:B------:R-:W-:Y:S05]  /*1fe40*/  BSYNC B1 ;  /* 0x0000000000017941 */ /* 0x000fea0003800000 */
.L_x_10328:
        /* <DEDUP_REMOVED lines=31> */
.L_x_10338:
[----:B------:R-:W-:Y:S01]  /*20040*/  IMAD R2, R22, 0x8, R28 ;  /* 0x0000000816027824 */ /* 0x000fe200078e021c */
[----:B------:R-:W-:-:S04]  /*20050*/  SHF.L.U32 R3, R24, 0x1f, RZ ;  /* 0x0000001f18037819 */ /* 0x000fc800000006ff */
[----:B------:R-:W1:Y:S02]  /*20060*/  SYNCS.PHASECHK.TRANS64.TRYWAIT P0, [R2+URZ+0x31c40], R3 ;  /* 0x031c4003020075a7 */ /* 0x000e64000800017f */
[----:B-1----:R-:W-:Y:S05]  /*20070*/  @!P0 BRA `(.L_x_10339) ;  /* 0x0000002800348947 */ /* 0x002fea0003800000 */
.L_x_10433:
        /* <DEDUP_REMOVED lines=9> */
.L_x_10340:
        /* <DEDUP_REMOVED lines=31> */
.L_x_10434:
        /* <DEDUP_REMOVED lines=10> */
.L_x_10342:
[----:B------:R-:W2:Y:S02]  /*203a0*/  LDL R3, [R1] ;  /* 0x0000000001037983 */ /* 0x000ea40000100800 */
[----:B--2---:R-:W-:-:S13]  /*203b0*/  LOP3.LUT P0, RZ, R3, 0x40, RZ, 0xc0, !PT ;  /* 0x0000004003ff7812 */ /* 0x004fda000780c0ff */
[----:B------:R-:W-:Y:S05]  /*203c0*/  @P0 BRA `(.L_x_10343) ;  /* 0x0000000000040947 */ /* 0x000fea0003800000 */
[----:B------:R-:W-:Y:S01]  /*203d0*/  BPT.TRAP 0x1 ;  /* 0x000000040000795c */ /* 0x000fe20000300000 */
.L_x_10343:
        /* <DEDUP_REMOVED lines=29> */
.L_x_10337:
[----:B------:R-:W-:Y:S05]  /*205b0*/  BSYNC B1 ;  /* 0x0000000000017941 */ /* 0x000fea0003800000 */
.L_x_10336:
[C---:B------:R-:W-:Y:S01]  /*205c0*/  ISETP.GT.AND P0, PT, R9.reuse, 0x1, PT ;  /* 0x000000010900780c */ /* 0x040fe20003f04270 */
[----:B0-----:R-:W-:-:S04]  /*205d0*/  VIADD R2, R9, 0xfffffffe ;  /* 0xfffffffe09027836 */ /* 0x001fc80000000000 */
[----:B------:R-:W-:-:S08]  /*205e0*/  IMAD.MOV.U32 R9, RZ, RZ, R2 ;  /* 0x000000ffff097224 */ /* 0x000fd000078e0002 */
[----:B------:R-:W-:Y:S05]  /*205f0*/  @P0 BRA `(.L_x_10344) ;  /* 0xfffffff000300947 */ /* 0x000fea000383ffff */
.L_x_10317:
[----:B------:R-:W-:Y:S05]  /*20600*/  BSYNC B0 ;  /* 0x0000000000007941 */ /* 0x000fea0003800000 */
.L_x_10316:
[----:B------:R-:W-:Y:S01]  /*20610*/  ISETP.NE.AND P0, PT, R27, RZ, PT ;  /* 0x000000ff1b00720c */ /* 0x000fe20003f05270 */
[----:B------:R-:W-:-:S12]  /*20620*/  BSSY B0, `(.L_x_10345) ;  /* 0x000000f000007945 */ /* 0x000fd80003800000 */
[----:B------:R-:W-:Y:S05]  /*20630*/  @P0 BRA `(.L_x_10346) ;  /* 0x0000000000340947 */ /* 0x000fea0003800000 */
[----:B------:R-:W1:Y:S01]  /*20640*/  S2R R9, SR_LANEID ;  /* 0x0000000000097919 */ /* 0x000e620000000000 */
[----:B------:R-:W-:Y:S01]  /*20650*/  VOTEU.ANY UR4, UPT, PT ;  /* 0x0000000000047886 */ /* 0x000fe200038e0100 */
[----:B------:R-:W2:Y:S01]  /*20660*/  LDC.64 R2, c[0x0][0xc38] ;  /* 0x00030e00ff027b82 */ /* 0x000ea20000000a00 */
[----:B------:R-:W1:Y:S01]  /*20670*/  FLO.U32 R4, UR4 ;  /* 0x0000000400047d00 */ /* 0x000e6200080e0000 */
[----:B------:R-:W-:-:S07]  /*20680*/  ULDC.64 UR6, c[0x0][0x208] ;  /* 0x0000820000067ab9 */ /* 0x000fce0000000a00 */
[----:B0-----:R-:W2:Y:S01]  /*20690*/  POPC R5, UR4 ;  /* 0x0000000400057d09 */ /* 0x001ea20008000000 */
[----:B-1----:R-:W-:-:S13]  /*206a0*/  ISETP.EQ.U32.AND P0, PT, R4, R9, PT ;  /* 0x000000090400720c */ /* 0x002fda0003f02070 */
[----:B--2---:R-:W2:Y:S01]  /*206b0*/  @P0 ATOMG.E.ADD.STRONG.GPU PT, R3, desc[UR6][R2.64], R5 ;  /* 0x00000005020309a8 */ /* 0x004ea200081ee1c6 */
[----:B------:R-:W0:Y:S02]  /*206c0*/  S2R R6, SR_LTMASK ;  /* 0x0000000000067919 */ /* 0x000e240000003900 */
[----:B0-----:R-:W-:-:S04]  /*206d0*/  LOP3.LUT R6, R6, UR4, RZ, 0xc0, !PT ;  /* 0x0000000406067c12 */ /* 0x001fc8000f8ec0ff */
[----:B------:R-:W0:Y:S01]  /*206e0*/  POPC R9, R6 ;  /* 0x0000000600097309 */ /* 0x000e220000000000 */
[----:B--2---:R-:W0:Y:S02]  /*206f0*/  SHFL.IDX PT, R4, R3, R4, 0x1f ;  /* 0x00001f0403047589 */ /* 0x004e2400000e0000 */
[----:B0-----:R-:W-:-:S07]  /*20700*/  IADD3 R16, R4, UR36, R9 ;  /* 0x0000002404107c10 */ /* 0x001fce000fffe009 */
.L_x_10346:
[----:B------:R-:W-:Y:S05]  /*20710*/  BSYNC B0 ;  /* 0x0000000000007941 */ /* 0x000fea0003800000 */
.L_x_10345:
[----:B------:R-:W-:Y:S04]  /*20720*/  BSSY B0, `(.L_x_10347) ;  /* 0x0000030000007945 */ /* 0x000fe80003800000 */
[----:B------:R-:W-:Y:S05]  /*20730*/  @!P6 BRA `(.L_x_10348) ;  /* 0x0000000000b8e947 */ /* 0x000fea0003800000 */
[----:B------:R-:W-:Y:S01]  /*20740*/  IMAD R3, R22, 0x8, R28 ;  /* 0x0000000816037824 */ /* 0x000fe200078e021c */
[----:B------:R-:W-:-:S04]  /*20750*/  SHF.L.U32 R2, R24, 0x1f, RZ ;  /* 0x0000001f18027819 */ /* 0x000fc800000006ff */
[----:B------:R-:W1:Y:S02]  /*20760*/  SYNCS.PHASECHK.TRANS64.TRYWAIT P0, [R3+URZ+0x31c60], R2 ;  /* 0x031c6002030075a7 */ /* 0x000e64000800017f */
[----:B-1----:R-:W-:Y:S05]  /*20770*/  @!P0 BRA `(.L_x_10349) ;  /* 0x00000020009c8947 */ /* 0x002fea0003800000 */
.L_x_10435:
        /* <DEDUP_REMOVED lines=10> */
.L_x_10350:
[----:B------:R-:W2:Y:S02]  /*20820*/  LDL R2, [R1] ;  /* 0x0000000001027983 */ /* 0x000ea40000100800 */
[----:B--2---:R-:W-:-:S13]  /*20830*/  LOP3.LUT P0, RZ, R2, 0x40, RZ, 0xc0, !PT ;  /* 0x0000004002ff7812 */ /* 0x004fda000780c0ff */
[----:B------:R-:W-:Y:S05]  /*20840*/  @P0 BRA `(.L_x_10351) ;  /* 0x0000000000040947 */ /* 0x000fea0003800000 */
[----:B------:R-:W-:Y:S01]  /*20850*/  BPT.TRAP 0x1 ;  /* 0x000000040000795c */ /* 0x000fe20000300000 */
.L_x_10351:
        /* <DEDUP_REMOVED lines=28> */
.L_x_10348:
[----:B------:R-:W-:Y:S05]  /*20a20*/  BSYNC B0 ;  /* 0x0000000000007941 */ /* 0x000fea0003800000 */
.L_x_10347:
[----:B------:R-:W-:-:S05]  /*20a30*/  VIADD R22, R22, 0x1 ;  /* 0x0000000116167836 */ /* 0x000fca0000000000 */
[----:B------:R-:W-:-:S04]  /*20a40*/  ISETP.NE.AND P0, PT, R22, 0x2, PT ;  /* 0x000000021600780c */ /* 0x000fc80003f05270 */
[----:B------:R-:W-:Y:S02]  /*20a50*/  SEL R3, RZ, 0x1, P0 ;  /* 0x00000001ff037807 */ /* 0x000fe40000000000 */
[----:B------:R-:W-:Y:S02]  /*20a60*/  SEL R22, R22, RZ, P0 ;  /* 0x000000ff16167207 */ /* 0x000fe40000000000 */
[----:B------:R-:W-:-:S07]  /*20a70*/  LOP3.LUT R24, R24, R3, RZ, 0x3c, !PT ;  /* 0x0000000318187212 */ /* 0x000fce00078e3cff */
.L_x_10301:
[----:B------:R-:W-:Y:S05]  /*20a80*/  BSYNC B6 ;  /* 0x0000000000067941 */ /* 0x000fea0003800000 */
.L_x_10299:
[----:B------:R-:W-:-:S03]  /*20a90*/  UMOV UR4, 0xffffffff ;  /* 0xffffffff00047882 */ /* 0x000fc60000000000 */
[----:B------:R-:W-:Y:S05]  /*20aa0*/  BRA.DIV UR4, `(.L_x_10352) ;  /* 0x0000001e04e47947 */ /* 0x000fea000b800000 */
[----:B------:R1:W2:Y:S04]  /*20ab0*/  SHFL.IDX PT, R4, R16, RZ, 0x1f ;  /* 0x00001fff10047589 */ /* 0x0002a800000e0000 */
[----:B0-----:R1:W0:Y:S02]  /*20ac0*/  SHFL.IDX PT, R5, R16, 0x1, 0x1f ;  /* 0x00201f0010057f89 */ /* 0x00122400000e0000 */
.L_x_10439:
        /* <DEDUP_REMOVED lines=8> */
[----:B------:R-:W3:Y:S01]  /*20b50*/  LDC.64 R2, c[0x0][0xc58] ;  /* 0x00031600ff027b82 */ /* 0x000ee20000000a00 */
[----:B------:R-:W-:Y:S01]  /*20b60*/  ULDC.64 UR4, c[0x0][0x208] ;  /* 0x0000820000047ab9 */ /* 0x000fe20000000a00 */
[----:B---3--:R-:W-:-:S06]  /*20b70*/  IMAD.WIDE R2, R7, 0x4, R2 ;  /* 0x0000000407027825 */ /* 0x008fcc00078e0202 */
[----:B------:R3:W5:Y:S02]  /*20b80*/  LDG.E R2, desc[UR4][R2.64] ;  /* 0x0000000402027981 */ /* 0x000764000c1e1900 */
.L_x_10354:
[----:B------:R-:W-:Y:S05]  /*20b90*/  BSYNC B0 ;  /* 0x0000000000007941 */ /* 0x000fea0003800000 */
.L_x_10353:
        /* <DEDUP_REMOVED lines=23> */
.L_x_10447:
[----:B------:R-:W-:Y:S02]  /*20d10*/  ULDC UR4, c[0x0][0xc10] ;  /* 0x0003040000047ab9 */ /* 0x000fe40000000800 */
[----:B------:R-:W-:-:S04]  /*20d20*/  IMAD.U32 R6, RZ, RZ, UR4 ;  /* 0x00000004ff067e24 */ /* 0x000fc8000f8e00ff */
[----:B----4-:R-:W-:-:S04]  /*20d30*/  IMAD R14, R14, R6, RZ ;  /* 0x000000060e0e7224 */ /* 0x010fc800078e02ff */
[----:B0-----:R-:W-:-:S05]  /*20d40*/  IMAD.IADD R5, R5, 0x1, R14 ;  /* 0x0000000105057824 */ /* 0x001fca00078e020e */
[----:B--2---:R-:W-:-:S13]  /*20d50*/  ISETP.GT.AND P0, PT, R5, R4, PT ;  /* 0x000000040500720c */ /* 0x004fda0003f04270 */
[----:B------:R-:W-:Y:S05]  /*20d60*/  @P0 BRA `(.L_x_10356) ;  /* 0x0000000000b00947 */ /* 0x000fea0003800000 */
[----:B------:R-:W0:Y:S02]  /*20d70*/  LDC R0, c[0x0][0xc14] ;  /* 0x00030500ff007b82 */ /* 0x000e240000000800 */
.L_x_10361:
        /* <DEDUP_REMOVED lines=9> */
[----:B---3--:R-:W0:Y:S01]  /*20e10*/  LDC.64 R2, c[0x0][0xc58] ;  /* 0x00031600ff027b82 */ /* 0x008e220000000a00 */
[----:B------:R-:W-:Y:S01]  /*20e20*/  ULDC.64 UR4, c[0x0][0x208] ;  /* 0x0000820000047ab9 */ /* 0x000fe20000000a00 */
[----:B0-----:R-:W-:-:S06]  /*20e30*/  IMAD.WIDE R2, R7, 0x4, R2 ;  /* 0x0000000407027825 */ /* 0x001fcc00078e0202 */
[----:B------:R0:W5:Y:S02]  /*20e40*/  LDG.E R2, desc[UR4][R2.64] ;  /* 0x0000000402027981 */ /* 0x000164000c1e1900 */
.L_x_10359:
[----:B------:R-:W-:Y:S05]  /*20e50*/  BSYNC B0 ;  /* 0x0000000000007941 */ /* 0x000fea0003800000 */
.L_x_10358:
        /* <DEDUP_REMOVED lines=11> */
[----:B0--3--:R-:W-:-:S05]  /*20f10*/  IMAD.IADD R3, R13, 0x1, R14 ;  /* 0x000000010d037824 */ /* 0x009fca00078e020e */
        /* <DEDUP_REMOVED lines=10> */
[----:B------:R0:W2:Y:S02]  /*20fc0*/  SHFL.IDX PT, R14, R3, 0x1f, 0x1f ;  /* 0x03e01f00030e7f89 */ /* 0x0000a400000e0000 */
.L_x_10455:
[----:B------:R-:W-:Y:S02]  /*20fd0*/  ULDC UR4, c[0x0][0xc10] ;  /* 0x0003040000047ab9 */ /* 0x000fe40000000800 */
[----:B------:R-:W-:-:S04]  /*20fe0*/  IMAD.U32 R6, RZ, RZ, UR4 ;  /* 0x00000004ff067e24 */ /* 0x000fc8000f8e00ff */
[----:B--2---:R-:W-:-:S04]  /*20ff0*/  IMAD R14, R14, R6, RZ ;  /* 0x000000060e0e7224 */ /* 0x004fc800078e02ff */
[----:B------:R-:W-:-:S05]  /*21000*/  IMAD.IADD R5, R14, 0x1, R5 ;  /* 0x000000010e057824 */ /* 0x000fca00078e0205 */
[----:B------:R-:W-:-:S13]  /*21010*/  ISETP.GT.AND P0, PT, R5, R4, PT ;  /* 0x000000040500720c */ /* 0x000fda0003f04270 */
[----:B------:R-:W-:Y:S05]  /*21020*/  @!P0 BRA `(.L_x_10361) ;  /* 0xfffffffc00548947 */ /* 0x000fea000383ffff */
.L_x_10356:
        /* <DEDUP_REMOVED lines=8> */
.L_x_10459:
[----:B------:R-:W-:Y:S01]  /*210b0*/  ISETP.NE.AND P0, PT, R5, RZ, PT ;  /* 0x000000ff0500720c */ /* 0x000fe20003f05270 */
[----:B------:R-:W-:-:S12]  /*210c0*/  IMAD.MOV.U32 R14, RZ, RZ, RZ ;  /* 0x000000ffff0e7224 */ /* 0x000fd800078e00ff */
[----:B------:R-:W-:Y:S05]  /*210d0*/  @!P0 BRA `(.L_x_10363) ;  /* 0x0000000000108947 */ /* 0x000fea0003800000 */
[----:B------:R-:W-:Y:S01]  /*210e0*/  UMOV UR4, 0xffffffff ;  /* 0xffffffff00047882 */ /* 0x000fe20000000000 */
[----:B------:R-:W-:Y:S02]  /*210f0*/  VIADD R12, R8, 0xffffffff ;  /* 0xffffffff080c7836 */ /* 0x000fe40000000000 */
[----:B------:R-:W-:Y:S05]  /*21100*/  BRA.DIV UR4, `(.L_x_10364) ;  /* 0x0000002204807947 */ /* 0x000fea000b800000 */
[----:B------:R0:W0:Y:S02]  /*21110*/  SHFL.IDX PT, R14, R3, R12, 0x1f ;  /* 0x00001f0c030e7589 */ /* 0x00002400000e0000 */
.L_x_10363:
[----:B0-23--:R-:W0:Y:S01]  /*21120*/  LDC.64 R2, c[0x0][0xc68] ;  /* 0x00031a00ff027b82 */ /* 0x00de220000000a00 */
[----:B------:R-:W-:Y:S01]  /*21130*/  IMAD.IADD R19, R8, 0x1, R19 ;  /* 0x0000000108137824 */ /* 0x000fe200078e0213 */
[----:B------:R-:W-:-:S03]  /*21140*/  ULDC.64 UR4, c[0x0][0x208] ;  /* 0x0000820000047ab9 */ /* 0x000fc60000000a00 */
[----:B0-----:R-:W-:-:S05]  /*21150*/  IMAD.WIDE R2, R19, 0x4, R2 ;  /* 0x0000000413027825 */ /* 0x001fca00078e0202 */
[----:B------:R0:W4:Y:S01]  /*21160*/  LDG.E R8, desc[UR4][R2.64] ;  /* 0x0000000402087981 */ /* 0x000122000c1e1900 */
[----:B-1----:R-:W-:Y:S02]  /*21170*/  IMAD R16, R14, R6, R7 ;  /* 0x000000060e107224 */ /* 0x002fe400078e0207 */
        /* <DEDUP_REMOVED lines=62> */
.L_x_10357:
[----:B------:R-:W-:Y:S01]  /*21560*/  UMOV UR4, URZ ;  /* 0x0000003f00047c82 */ /* 0x000fe20008000000 */
[----:B------:R-:W-:Y:S01]  /*21570*/  UMOV UR5, URZ ;  /* 0x0000003f00057c82 */ /* 0x000fe20008000000 */
[----:B------:R-:W-:Y:S01]  /*21580*/  ULDC UR6, c[0x0][0xc14] ;  /* 0x0003050000067ab9 */ /* 0x000fe20000000800 */
[----:B-1----:R-:W-:Y:S02]  /*21590*/  IMAD.MOV.U32 R16, RZ, RZ, R4 ;  /* 0x000000ffff107224 */ /* 0x002fe400078e0004 */
[----:B------:R-:W-:Y:S02]  /*215a0*/  IMAD.U32 R17, RZ, RZ, UR4 ;  /* 0x00000004ff117e24 */ /* 0x000fe4000f8e00ff */
[----:B------:R-:W-:Y:S02]  /*215b0*/  IMAD.U32 R18, RZ, RZ, UR5 ;  /* 0x00000005ff127e24 */ /* 0x000fe4000f8e00ff */
[----:B------:R-:W-:-:S07]  /*215c0*/  IMAD.U32 R19, RZ, RZ, UR6 ;  /* 0x00000006ff137e24 */ /* 0x000fce000f8e00ff */
.L_x_10365:
        /* <DEDUP_REMOVED lines=10> */
.L_x_10276:
        /* <DEDUP_REMOVED lines=12> */
.L_x_10462:
[----:B------:R-:W-:Y:S05]  /*21730*/  BSYNC B0 ;  /* 0x0000000000007941 */ /* 0x000fea0003800000 */
.L_x_10367:
[----:B------:R-:W-:-:S03]  /*21740*/  UMOV UR4, 0xffffffff ;  /* 0xffffffff00047882 */ /* 0x000fc60000000000 */
[----:B------:R-:W-:Y:S05]  /*21750*/  BRA.DIV UR4, `(.L_x_10369) ;  /* 0x0000001e04247947 */ /* 0x000fea000b800000 */
[----:B0-----:R-:W0:Y:S02]  /*21760*/  S2R R0, SR_TID.X ;  /* 0x0000000000007919 */ /* 0x001e240000002100 */
[----:B0-----:R-:W-:-:S04]  /*21770*/  SHF.R.U32.HI R0, RZ, 0x5, R0 ;  /* 0x00000005ff007819 */ /* 0x001fc80000011600 */
[----:B------:R-:W-:-:S05]  /*21780*/  LOP3.LUT R0, R0, 0x3, RZ, 0xc0, !PT ;  /* 0x0000000300007812 */ /* 0x000fca00078ec0ff */
[----:B------:R0:W1:Y:S02]  /*21790*/  SHFL.IDX PT, R14, R0, RZ, 0x1f ;  /* 0x00001fff000e7589 */ /* 0x00006400000e0000 */
.L_x_10465:
[----:B-1----:R-:W-:-:S13]  /*217a0*/  ISETP.NE.AND P0, PT, R14, RZ, PT ;  /* 0x000000ff0e00720c */ /* 0x002fda0003f05270 */
[----:B------:R-:W-:Y:S05]  /*217b0*/  @P0 BRA `(.L_x_10116) ;  /* 0x0000000000880947 */ /* 0x000fea0003800000 */
[----:B------:R-:W-:-:S03]  /*217c0*/  UMOV UR4, 0xffffffff ;  /* 0xffffffff00047882 */ /* 0x000fc60000000000 */
[----:B------:R-:W-:Y:S05]  /*217d0*/  BRA.DIV UR4, `(.L_x_10370) ;  /* 0x0000001e04387947 */ /* 0x000fea000b800000 */
[----:B------:R-:W-:-:S13]  /*217e0*/  ELECT P6, URZ, PT ;  /* 0x00000000003f782f */ /* 0x000fda00038c0000 */
.L_x_10468:
[----:B------:R-:W-:Y:S05]  /*217f0*/  @!P6 BRA `(.L_x_10116) ;  /* 0x000000000078e947 */ /* 0x000fea0003800000 */
[----:B------:R-:W-:-:S06]  /*21800*/  ULOP3.LUT UR4, UR60, 0x2, URZ, 0xfc, !UPT ;  /* 0x000000023c047892 */ /* 0x000fcc000f8efc3f */
[----:B0-----:R-:W-:-:S05]  /*21810*/  IMAD.U32 R0, RZ, RZ, UR4 ;  /* 0x00000004ff007e24 */ /* 0x001fca000f8e00ff */
[----:B------:R-:W-:-:S13]  /*21820*/  ISETP.NE.AND P2, PT, R0, 0x3, PT ;  /* 0x000000030000780c */ /* 0x000fda0003f45270 */
[----:B------:R-:W-:Y:S05]  /*21830*/  @!P2 BRA `(.L_x_10371) ;  /* 0x000000000004a947 */ /* 0x000fea0003800000 */
[----:B------:R-:W-:Y:S01]  /*21840*/  BPT.TRAP 0x1 ;  /* 0x000000040000795c */ /* 0x000fe20000300000 */
.L_x_10371:
        /* <DEDUP_REMOVED lines=12> */
.L_x_10469:
[----:B------:R-:W1:Y:S02]  /*21910*/  SYNCS.PHASECHK.TRANS64.TRYWAIT P0, [R3+URZ], R0 ;  /* 0x00000000030075a7 */ /* 0x000e64000800017f */
[----:B-1----:R-:W-:Y:S05]  /*21920*/  @!P0 BRA `(.L_x_10373) ;  /* 0x0000001c00188947 */ /* 0x002fea0003800000 */
.L_x_10470:
[----:B------:R-:W-:Y:S05]  /*21930*/  @!P2 BRA `(.L_x_10374) ;  /* 0x000000000004a947 */ /* 0x000fea0003800000 */
[----:B------:R-:W-:Y:S01]  /*21940*/  BPT.TRAP 0x1 ;  /* 0x000000040000795c */ /* 0x000fe20000300000 */
.L_x_10374:
[----:B-1----:R-:W-:-:S04]  /*21950*/  VIADD R3, R9, 0x31c60 ;  /* 0x00031c6009037836 */ /* 0x002fc80000000000 */
[----:B------:R-:W-:-:S04]  /*21960*/  IMAD R5, R22, 0x8, R3 ;  /* 0x0000000816057824 */ /* 0x000fc800078e0203 */
[----:B------:R-:W1:Y:S02]  /*21970*/  SYNCS.PHASECHK.TRANS64.TRYWAIT P0, [R5+URZ], R2 ;  /* 0x00000002050075a7 */ /* 0x000e64000800017f */
[----:B-1----:R-:W-:Y:S05]  /*21980*/  @!P0 BRA `(.L_x_10375) ;  /* 0x0000001c00148947 */ /* 0x002fea0003800000 */
.L_x_10471:
[----:B------:R-:W-:-:S07]  /*21990*/  IMAD R3, R4, 0x8, R3 ;  /* 0x0000000804037824 */ /* 0x000fce00078e0203 */
.L_x_10376:
[----:B--2---:R2:W3:Y:S02]  /*219a0*/  SYNCS.PHASECHK.TRANS64.TRYWAIT P0, [R3+URZ], R0 ;  /* 0x00000000030075a7 */ /* 0x0044e4000800017f */
[----:B---3--:R-:W-:Y:S05]  /*219b0*/  @!P0 NANOSLEEP.SYNCS 0x989680 ;  /* 0x009896800000895d */ /* 0x008fea0003900000 */
[----:B------:R-:W3:Y:S02]  /*219c0*/  @!P0 SYNCS.PHASECHK.TRANS64 P0, [R3+URZ], R0 ;  /* 0x00000000030085a7 */ /* 0x000ee4000800007f */
[----:B---3--:R-:W-:Y:S05]  /*219d0*/  @!P0 BRA `(.L_x_10376) ;  /* 0xfffffffc00f08947 */ /* 0x008fea000383ffff */
.L_x_10116:
[----:B------:R-:W-:Y:S05]  /*219e0*/  BSYNC B7 ;  /* 0x0000000000077941 */ /* 0x000fea0003800000 */
.L_x_10113:
[----:B------:R-:W-:Y:S05]  /*219f0*/  EXIT ;  /* 0x000000000000794d */ /* 0x000fea0003800000 */
.L_x_10132:
[----:B0-----:R0:W1:Y:S02]  /*21a00*/  SYNCS.PHASECHK.TRANS64.TRYWAIT P5, [R15+URZ+0x31c90], R86 ;  /* 0x031c90560f0075a7 */ /* 0x00106400080a017f */
[----:B-1----:R-:W-:Y:S05]  /*21a10*/  @!P5 NANOSLEEP.SYNCS 0x989680 ;  /* 0x009896800000d95d */ /* 0x002fea0003900000 */
[----:B------:R-:W1:Y:S02]  /*21a20*/  @!P5 SYNCS.PHASECHK.TRANS64 P5, [R15+URZ+0x31c90], R86 ;  /* 0x031c90560f00d5a7 */ /* 0x000e6400080a007f */
[----:B-1----:R-:W-:Y:S05]  /*21a30*/  @!P5 BRA `(.L_x_10132) ;  /* 0xfffffffc00f0d947 */ /* 0x002fea000383ffff */
[----:B------:R-:W-:Y:S05]  /*21a40*/  BRA `(.L_x_10377) ;  /* 0xfffffe1800187947 */ /* 0x000fea000383ffff */
.L_x_10160:
[----:B0-----:R0:W1:Y:S02]  /*21a50*/  SYNCS.PHASECHK.TRANS64.TRYWAIT P5, [R15+URZ+0x31c90], R86 ;  /* 0x031c90560f0075a7 */ /* 0x00106400080a017f */
[----:B-1----:R-:W-:Y:S05]  /*21a60*/  @!P5 NANOSLEEP.SYNCS 0x989680 ;  /* 0x009896800000d95d */ /* 0x002fea0003900000 */
[----:B------:R-:W1:Y:S02]  /*21a70*/  @!P5 SYNCS.PHASECHK.TRANS64 P5, [R15+URZ+0x31c90], R86 ;  /* 0x031c90560f00d5a7 */ /* 0x000e6400080a007f */
[----:B-1----:R-:W-:Y:S05]  /*21a80*/  @!P5 BRA `(.L_x_10160) ;  /* 0xfffffffc00f0d947 */ /* 0x002fea000383ffff */
[----:B------:R-:W-:Y:S05]  /*21a90*/  BRA `(.L_x_10378) ;  /* 0xfffffe3400087947 */ /* 0x000fea000383ffff */
.L_x_10173:
[----:B0-----:R0:W1:Y:S02]  /*21aa0*/  SYNCS.PHASECHK.TRANS64.TRYWAIT P4, [R15+URZ+0x31c90], R86 ;  /* 0x031c90560f0075a7 */ /* 0x001064000808017f */
[----:B-1----:R-:W-:Y:S05]  /*21ab0*/  @!P4 NANOSLEEP.SYNCS 0x989680 ;  /* 0x009896800000c95d */ /* 0x002fea0003900000 */
[----:B------:R-:W1:Y:S02]  /*21ac0*/  @!P4 SYNCS.PHASECHK.TRANS64 P4, [R15+URZ+0x31c90], R86 ;  /* 0x031c90560f00c5a7 */ /* 0x000e64000808007f */
[----:B-1----:R-:W-:Y:S05]  /*21ad0*/  @!P4 BRA `(.L_x_10173) ;  /* 0xfffffffc00f0c947 */ /* 0x002fea000383ffff */
[----:B------:R-:W-:Y:S05]  /*21ae0*/  BRA `(.L_x_10379) ;  /* 0xfffffe4c00b87947 */ /* 0x000fea000383ffff */
.L_x_10177:
[----:B--2---:R2:W3:Y:S02]  /*21af0*/  SYNCS.PHASECHK.TRANS64.TRYWAIT P3, [R15+URZ+0x31cb0], R86 ;  /* 0x031cb0560f0075a7 */ /* 0x0044e4000806017f */
[----:B---3--:R-:W-:Y:S05]  /*21b00*/  @!P3 NANOSLEEP.SYNCS 0x989680 ;  /* 0x009896800000b95d */ /* 0x008fea0003900000 */
[----:B------:R-:W3:Y:S02]  /*21b10*/  @!P3 SYNCS.PHASECHK.TRANS64 P3, [R15+URZ+0x31cb0], R86 ;  /* 0x031cb0560f00b5a7 */ /* 0x000ee4000806007f */
[----:B---3--:R-:W-:Y:S05]  /*21b20*/  @!P3 BRA `(.L_x_10177) ;  /* 0xfffffffc00f0b947 */ /* 0x008fea000383ffff */
[----:B------:R-:W-:Y:S05]  /*21b30*/  BRA `(.L_x_10380) ;  /* 0xfffffe5000547947 */ /* 0x000fea000383ffff */
.L_x_10183:
[----:B------:R-:W-:Y:S01]  /*21b40*/  BSSY B0, `(.L_x_10381) ;  /* 0x0000007000007945 */ /* 0x000fe20003800000 */
[----:B------:R-:W-:Y:S02]  /*21b50*/  IMAD.MOV.U32 R12, RZ, RZ, RZ ;  /* 0x000000ffff0c7224 */ /* 0x000fe400078e00ff */
[----:B------:R-:W-:Y:S02]  /*21b60*/  IMAD.MOV.U32 R11, RZ, RZ, 0x1f ;  /* 0x0000001fff0b7424 */ /* 0x000fe400078e00ff */
[----:B------:R-:W-:-:S07]  /*21b70*/  IMAD.MOV.U32 R15, RZ, RZ, -0x1 ;  /* 0xffffffffff0f7424 */ /* 0x000fce00078e00ff */
[----:B-----5:R-:W-:Y:S05]  /*21b80*/  WARPSYNC.COLLECTIVE R15, `(.L_x_10382) ;  /* 0x000000000f087348 */ /* 0x020fea0003c00000 */
[----:B------:R0:W1:Y:S02]  /*21b90*/  SHFL.IDX P6, R14, R13, R12, R11 ;  /* 0x0000000c0d0e7389 */ /* 0x00006400000c000b */
[----:B01---5:R-:W-:Y:S01]  /*21ba0*/  ENDCOLLECTIVE ;  /* 0x000000000000791b */ /* 0x023fe20003800000 */
.L_x_10382:
[----:B------:R-:W-:Y:S05]  /*21bb0*/  BSYNC B0 ;  /* 0x0000000000007941 */ /* 0x000fea0003800000 */
.L_x_10381:
[----:B------:R1:W-:Y:S01]  /*21bc0*/  STL [R1+0x38], R14 ;  /* 0x0000380e01007387 */ /* 0x0003e20000100800 */
[----:B------:R-:W-:Y:S05]  /*21bd0*/  BRA `(.L_x_10383) ;  /* 0xfffffe5400d07947 */ /* 0x000fea000383ffff */
.L_x_10196:
[----:B------:R-:W-:Y:S01]  /*21be0*/  BSSY B1, `(.L_x_10384) ;  /* 0x0000007000017945 */ /* 0x000fe20003800000 */
[----:B------:R-:W-:Y:S02]  /*21bf0*/  IMAD.MOV.U32 R12, RZ, RZ, RZ ;  /* 0x000000ffff0c7224 */ /* 0x000fe400078e00ff */
[----:B------:R-:W-:Y:S02]  /*21c00*/  IMAD.MOV.U32 R11, RZ, RZ, 0x1e1f ;  /* 0x00001e1fff0b7424 */ /* 0x000fe400078e00ff */
[----:B------:R-:W-:-:S07]  /*21c10*/  IMAD.MOV.U32 R15, RZ, RZ, -0x1 ;  /* 0xffffffffff0f7424 */ /* 0x000fce00078e00ff */
[----:B------:R-:W-:Y:S05]  /*21c20*/  WARPSYNC.COLLECTIVE R15, `(.L_x_10385) ;  /* 0x000000000f087348 */ /* 0x000fea0003c00000 */
[----:B------:R0:W1:Y:S02]  /*21c30*/  SHFL.IDX P6, R14, R13, R12, R11 ;  /* 0x0000000c0d0e7389 */ /* 0x00006400000c000b */
[----:B01----:R-:W-:Y:S01]  /*21c40*/  ENDCOLLECTIVE ;  /* 0x000000000000791b */ /* 0x003fe20003800000 */
.L_x_10385:
[----:B------:R-:W-:Y:S05]  /*21c50*/  BSYNC B1 ;  /* 0x0000000000017941 */ /* 0x000fea0003800000 */
.L_x_10384:
[----:B------:R-:W-:Y:S05]  /*21c60*/  BRA `(.L_x_10386) ;  /* 0xfffffe6400207947 */ /* 0x000fea000383ffff */
.L_x_10197:
        /* <DEDUP_REMOVED lines=8> */
.L_x_10388:
[----:B------:R-:W-:Y:S05]  /*21cf0*/  BSYNC B1 ;  /* 0x0000000000017941 */ /* 0x000fea0003800000 */
.L_x_10387:
[----:B------:R-:W-:Y:S05]  /*21d00*/  BRA `(.L_x_10389) ;  /* 0xfffffe6400047947 */ /* 0x000fea000383ffff */
.L_x_10198:
        /* <DEDUP_REMOVED lines=8> */
.L_x_10391:
[----:B------:R-:W-:Y:S05]  /*21d90*/  BSYNC B1 ;  /* 0x0000000000017941 */ /* 0x000fea0003800000 */
.L_x_10390:
[----:B------:R-:W-:Y:S05]  /*21da0*/  BRA `(.L_x_10392) ;  /* 0xfffffe6000e87947 */ /* 0x000fea000383ffff */
.L_x_10199:
        /* <DEDUP_REMOVED lines=8> */
.L_x_10394:
[----:B------:R-:W-:Y:S05]  /*21e30*/  BSYNC B1 ;  /* 0x0000000000017941 */ /* 0x000fea0003800000 */
.L_x_10393:
[----:B------:R-:W-:Y:S05]  /*21e40*/  BRA `(.L_x_10395) ;  /* 0xfffffe6000cc7947 */ /* 0x000fea000383ffff */
.L_x_10201:
[----:B0-----:R0:W1:Y:S02]  /*21e50*/  SYNCS.PHASECHK.TRANS64.TRYWAIT P1, [R22+URZ+0x31c00], R3 ;  /* 0x031c0003160075a7 */ /* 0x001064000802017f */
[----:B-1----:R-:W-:Y:S05]  /*21e60*/  @!P1 NANOSLEEP.SYNCS 0x989680 ;  /* 0x009896800000995d */ /* 0x002fea0003900000 */
[----:B------:R-:W1:Y:S02]  /*21e70*/  @!P1 SYNCS.PHASECHK.TRANS64 P1, [R22+URZ+0x31c00], R3 ;  /* 0x031c0003160095a7 */ /* 0x000e64000802007f */
[----:B-1----:R-:W-:Y:S05]  /*21e80*/  @!P1 BRA `(.L_x_10201) ;  /* 0xfffffffc00f09947 */ /* 0x002fea000383ffff */
[----:B------:R-:W-:Y:S05]  /*21e90*/  BRA `(.L_x_10396) ;  /* 0xfffffe6400487947 */ /* 0x000fea000383ffff */
.L_x_10215:
[----:B------:R-:W-:Y:S01]  /*21ea0*/  BSSY B1, `(.L_x_10397) ;  /* 0x0000007000017945 */ /* 0x000fe20003800000 */
[----:B------:R-:W-:Y:S02]  /*21eb0*/  IMAD.MOV.U32 R12, RZ, RZ, RZ ;  /* 0x000000ffff0c7224 */ /* 0x000fe400078e00ff */
[----:B------:R-:W-:Y:S02]  /*21ec0*/  IMAD.MOV.U32 R11, RZ, RZ, 0x1e1f ;  /* 0x00001e1fff0b7424 */ /* 0x000fe400078e00ff */
[----:B------:R-:W-:-:S07]  /*21ed0*/  IMAD.MOV.U32 R15, RZ, RZ, -0x1 ;  /* 0xffffffffff0f7424 */ /* 0x000fce00078e00ff */
[----:B------:R-:W-:Y:S05]  /*21ee0*/  WARPSYNC.COLLECTIVE R15, `(.L_x_10398) ;  /* 0x000000000f087348 */ /* 0x000fea0003c00000 */
[----:B------:R0:W1:Y:S02]  /*21ef0*/  SHFL.IDX P6, R14, R13, R12, R11 ;  /* 0x0000000c0d0e7389 */ /* 0x00006400000c000b */
[----:B01----:R-:W-:Y:S01]  /*21f00*/  ENDCOLLECTIVE ;  /* 0x000000000000791b */ /* 0x003fe20003800000 */
.L_x_10398:
[----:B------:R-:W-:Y:S05]  /*21f10*/  BSYNC B1 ;  /* 0x0000000000017941 */ /* 0x000fea0003800000 */
.L_x_10397:
[----:B------:R-:W-:Y:S05]  /*21f20*/  BRA `(.L_x_10399) ;  /* 0xfffffe7c00bc7947 */ /* 0x000fea000383ffff */
.L_x_10216:
        /* <DEDUP_REMOVED lines=8> */
.L_x_10401:
[----:B------:R-:W-:Y:S05]  /*21fb0*/  BSYNC B1 ;  /* 0x0000000000017941 */ /* 0x000fea0003800000 */
.L_x_10400:
[----:B------:R-:W-:Y:S05]  /*21fc0*/  BRA `(.L_x_10402) ;  /* 0xfffffe7c00a07947 */ /* 0x000fea000383ffff */
.L_x_10217:
        /* <DEDUP_REMOVED lines=8> */
.L_x_10404:
[----:B------:R-:W-:Y:S05]  /*22050*/  BSYNC B1 ;  /* 0x0000000000017941 */ /* 0x000fea0003800000 */
.L_x_10403:
[----:B------:R-:W-:Y:S05]  /*22060*/  BRA `(.L_x_10405) ;  /* 0xfffffe7c00847947 */ /* 0x000fea000383ffff */
.L_x_10218:
        /* <DEDUP_REMOVED lines=8> */
.L_x_10407:
[----:B------:R-:W-:Y:S05]  /*220f0*/  BSYNC B1 ;  /* 0x0000000000017941 */ /* 0x000fea0003800000 */
.L_x_10406:
[----:B------:R-:W-:Y:S05]  /*22100*/  BRA `(.L_x_10408) ;  /* 0xfffffe7c00687947 */ /* 0x000fea000383ffff */
.L_x_10220:
[----:B0-----:R0:W1:Y:S02]  /*22110*/  SYNCS.PHASECHK.TRANS64.TRYWAIT P1, [R22+URZ+0x31c00], R3 ;  /* 0x031c0003160075a7 */ /* 0x001064000802017f */
[----:B-1----:R-:W-:Y:S05]  /*22120*/  @!P1 NANOSLEEP.SYNCS 0x989680 ;  /* 0x009896800000995d */ /* 0x002fea0003900000 */
[----:B------:R-:W1:Y:S02]  /*22130*/  @!P1 SYNCS.PHASECHK.TRANS64 P1, [R22+URZ+0x31c00], R3 ;  /* 0x031c0003160095a7 */ /* 0x000e64000802007f */
[----:B-1----:R-:W-:Y:S05]  /*22140*/  @!P1 BRA `(.L_x_10220) ;  /* 0xfffffffc00f09947 */ /* 0x002fea000383ffff */
[----:B------:R-:W-:Y:S05]  /*22150*/  BRA `(.L_x_10409) ;  /* 0xfffffe7c00e87947 */ /* 0x000fea000383ffff */
.L_x_10228:
[----:B--2---:R2:W4:Y:S02]  /*22160*/  SYNCS.PHASECHK.TRANS64.TRYWAIT P1, [R21+URZ+0x31c30], R4 ;  /* 0x031c3004150075a7 */ /* 0x004524000802017f */
[----:B----4-:R-:W-:Y:S05]  /*22170*/  @!P1 NANOSLEEP.SYNCS 0x989680 ;  /* 0x009896800000995d */ /* 0x010fea0003900000 */
[----:B------:R-:W4:Y:S02]  /*22180*/  @!P1 SYNCS.PHASECHK.TRANS64 P1, [R21+URZ+0x31c30], R4 ;  /* 0x031c3004150095a7 */ /* 0x000f24000802007f */
[----:B----4-:R-:W-:Y:S05]  /*22190*/  @!P1 BRA `(.L_x_10228) ;  /* 0xfffffffc00f09947 */ /* 0x010fea000383ffff */
[----:B------:R-:W-:Y:S05]  /*221a0*/  BRA `(.L_x_10227) ;  /* 0xfffffe9400a87947 */ /* 0x000fea000383ffff */
.L_x_10234:
[----:B-1----:R1:W2:Y:S02]  /*221b0*/  SYNCS.PHASECHK.TRANS64.TRYWAIT P3, [R0+URZ+0x31c30], R17 ;  /* 0x031c3011000075a7 */ /* 0x0022a4000806017f */
[----:B--2---:R-:W-:Y:S05]  /*221c0*/  @!P3 NANOSLEEP.SYNCS 0x989680 ;  /* 0x009896800000b95d */ /* 0x004fea0003900000 */
[----:B------:R-:W2:Y:S02]  /*221d0*/  @!P3 SYNCS.PHASECHK.TRANS64 P3, [R0+URZ+0x31c30], R17 ;  /* 0x031c30110000b5a7 */ /* 0x000ea4000806007f */
[----:B--2---:R-:W-:Y:S05]  /*221e0*/  @!P3 BRA `(.L_x_10234) ;  /* 0xfffffffc00f0b947 */ /* 0x004fea000383ffff */
[----:B------:R-:W-:Y:S05]  /*221f0*/  BRA `(.L_x_10233) ;  /* 0xfffffedc00147947 */ /* 0x000fea000383ffff */
.L_x_10239:
[----:B-1----:R1:W2:Y:S02]  /*22200*/  SYNCS.PHASECHK.TRANS64.TRYWAIT P2, [R14+URZ+0x31c50], R0 ;  /* 0x031c50000e0075a7 */ /* 0x0022a4000804017f */
[----:B--2---:R-:W-:Y:S05]  /*22210*/  @!P2 NANOSLEEP.SYNCS 0x989680 ;  /* 0x009896800000a95d */ /* 0x004fea0003900000 */
[----:B------:R-:W2:Y:S02]  /*22220*/  @!P2 SYNCS.PHASECHK.TRANS64 P2, [R14+URZ+0x31c50], R0 ;  /* 0x031c50000e00a5a7 */ /* 0x000ea4000804007f */
[----:B--2---:R-:W-:Y:S05]  /*22230*/  @!P2 BRA `(.L_x_10239) ;  /* 0xfffffffc00f0a947 */ /* 0x004fea000383ffff */
[----:B------:R-:W-:Y:S05]  /*22240*/  BRA `(.L_x_10238) ;  /* 0xffffff0000187947 */ /* 0x000fea000383ffff */
.L_x_10246:
[----:B---3--:R3:W4:Y:S02]  /*22250*/  SYNCS.PHASECHK.TRANS64.TRYWAIT P3, [R0+URZ+0x31c30], R17 ;  /* 0x031c3011000075a7 */ /* 0x008724000806017f */
[----:B----4-:R-:W-:Y:S05]  /*22260*/  @!P3 NANOSLEEP.SYNCS 0x989680 ;  /* 0x009896800000b95d */ /* 0x010fea0003900000 */
[----:B------:R-:W4:Y:S02]  /*22270*/  @!P3 SYNCS.PHASECHK.TRANS64 P3, [R0+URZ+0x31c30], R17 ;  /* 0x031c30110000b5a7 */ /* 0x000f24000806007f */
[----:B----4-:R-:W-:Y:S05]  /*22280*/  @!P3 BRA `(.L_x_10246) ;  /* 0xfffffffc00f0b947 */ /* 0x010fea000383ffff */
[----:B------:R-:W-:Y:S05]  /*22290*/  BRA `(.L_x_10245) ;  /* 0xffffff2c00887947 */ /* 0x000fea000383ffff */
.L_x_10251:
[----:B-1----:R1:W2:Y:S02]  /*222a0*/  SYNCS.PHASECHK.TRANS64.TRYWAIT P2, [R14+URZ+0x31c50], R0 ;  /* 0x031c50000e0075a7 */ /* 0x0022a4000804017f */
[----:B--2---:R-:W-:Y:S05]  /*222b0*/  @!P2 NANOSLEEP.SYNCS 0x989680 ;  /* 0x009896800000a95d */ /* 0x004fea0003900000 */
[----:B------:R-:W2:Y:S02]  /*222c0*/  @!P2 SYNCS.PHASECHK.TRANS64 P2, [R14+URZ+0x31c50], R0 ;  /* 0x031c50000e00a5a7 */ /* 0x000ea4000804007f */
[----:B--2---:R-:W-:Y:S05]  /*222d0*/  @!P2 BRA `(.L_x_10251) ;  /* 0xfffffffc00f0a947 */ /* 0x004fea000383ffff */
[----:B------:R-:W-:Y:S05]  /*222e0*/  BRA `(.L_x_10250) ;  /* 0xffffff5000947947 */ /* 0x000fea000383ffff */
.L_x_10256:
[----:B-1----:R1:W2:Y:S02]  /*222f0*/  SYNCS.PHASECHK.TRANS64.TRYWAIT P0, [R9+URZ+0x31c50], R4 ;  /* 0x031c5004090075a7 */ /* 0x0022a4000800017f */
[----:B--2---:R-:W-:Y:S05]  /*22300*/  @!P0 NANOSLEEP.SYNCS 0x989680 ;  /* 0x009896800000895d */ /* 0x004fea0003900000 */
[----:B------:R-:W2:Y:S02]  /*22310*/  @!P0 SYNCS.PHASECHK.TRANS64 P0, [R9+URZ+0x31c50], R4 ;  /* 0x031c5004090085a7 */ /* 0x000ea4000800007f */
[----:B--2---:R-:W-:Y:S05]  /*22320*/  @!P0 BRA `(.L_x_10256) ;  /* 0xfffffffc00f08947 */ /* 0x004fea000383ffff */
[----:B------:R-:W-:Y:S05]  /*22330*/  BRA `(.L_x_10255) ;  /* 0xffffff74001c7947 */ /* 0x000fea000383ffff */
.L_x_10282:
        /* <DEDUP_REMOVED lines=11> */
.L_x_10411:
[----:B------:R-:W-:Y:S05]  /*223f0*/  BSYNC B1 ;  /* 0x0000000000017941 */ /* 0x000fea0003800000 */
.L_x_10410:
[----:B------:R-:W-:Y:S05]  /*22400*/  BRA `(.L_x_10412) ;  /* 0xffffffac00847947 */ /* 0x000fea000383ffff */
.L_x_10283:
[----:B------:R-:W-:Y:S01]  /*22410*/  BSSY B1, `(.L_x_10413) ;  /* 0x0000006000017945 */ /* 0x000fe20003800000 */
[----:B------:R-:W-:-:S07]  /*22420*/  IMAD.MOV.U32 R15, RZ, RZ, -0x1 ;  /* 0xffffffffff0f7424 */ /* 0x000fce00078e00ff */
[----:B------:R-:W-:Y:S05]  /*22430*/  WARPSYNC.COLLECTIVE R15, `(.L_x_10414) ;  /* 0x000000000f0c7348 */ /* 0x000fea0003c00000 */
[----:B------:R-:W-:Y:S02]  /*22440*/  ELECT P6, UR62, PT ;  /* 0x00000000003e782f */ /* 0x000fe400038c0000 */
[----:B------:R-:W-:Y:S01]  /*22450*/  MOV R14, UR62 ;  /* 0x0000003e000e7c02 */ /* 0x000fe20008000f00 */
[----:B------:R-:W-:Y:S10]  /*22460*/  ENDCOLLECTIVE ;  /* 0x000000000000791b */ /* 0x000ff40003800000 */
.L_x_10414:
[----:B------:R-:W-:Y:S05]  /*22470*/  BSYNC B1 ;  /* 0x0000000000017941 */ /* 0x000fea0003800000 */
.L_x_10413:
[----:B------:R-:W-:Y:S05]  /*22480*/  BRA `(.L_x_10415) ;  /* 0xffffffac00707947 */ /* 0x000fea000383ffff */
.L_x_10285:
[----:B0-----:R0:W1:Y:S02]  /*22490*/  SYNCS.PHASECHK.TRANS64.TRYWAIT P0, [R6+URZ+0x31c20], R5 ;  /* 0x031c2005060075a7 */ /* 0x001064000800017f */
[----:B-1----:R-:W-:Y:S05]  /*224a0*/  @!P0 NANOSLEEP.SYNCS 0x989680 ;  /* 0x009896800000895d */ /* 0x002fea0003900000 */
[----:B------:R-:W1:Y:S02]  /*224b0*/  @!P0 SYNCS.PHASECHK.TRANS64 P0, [R6+URZ+0x31c20], R5 ;  /* 0x031c2005060085a7 */ /* 0x000e64000800007f */
[----:B-1----:R-:W-:Y:S05]  /*224c0*/  @!P0 BRA `(.L_x_10285) ;  /* 0xfffffffc00f08947 */ /* 0x002fea000383ffff */
[----:B------:R-:W-:Y:S05]  /*224d0*/  BRA `(.L_x_10416) ;  /* 0xffffffac008c7947 */ /* 0x000fea000383ffff */
.L_x_10288:
[----:B0-----:R0:W1:Y:S02]  /*224e0*/  SYNCS.PHASECHK.TRANS64.TRYWAIT P0, [R5+URZ+0x31ca0], R10 ;  /* 0x031ca00a050075a7 */ /* 0x001064000800017f */
[----:B-1----:R-:W-:Y:S05]  /*224f0*/  @!P0 NANOSLEEP.SYNCS 0x989680 ;  /* 0x009896800000895d */ /* 0x002fea0003900000 */
[----:B------:R-:W1:Y:S02]  /*22500*/  @!P0 SYNCS.PHASECHK.TRANS64 P0, [R5+URZ+0x31ca0], R10 ;  /* 0x031ca00a050085a7 */ /* 0x000e64000800007f */
[----:B-1----:R-:W-:Y:S05]  /*22510*/  @!P0 BRA `(.L_x_10288) ;  /* 0xfffffffc00f08947 */ /* 0x002fea000383ffff */
[----:B------:R-:W-:Y:S05]  /*22520*/  BRA `(.L_x_10417) ;  /* 0xffffffac00947947 */ /* 0x000fea000383ffff */
.L_x_10290:
[----:B--2---:R2:W3:Y:S02]  /*22530*/  SYNCS.PHASECHK.TRANS64.TRYWAIT P0, [R5+URZ+0x31cc0], R10 ;  /* 0x031cc00a050075a7 */ /* 0x0044e4000800017f */
[----:B---3--:R-:W-:Y:S05]  /*22540*/  @!P0 NANOSLEEP.SYNCS 0x989680 ;  /* 0x009896800000895d */ /* 0x008fea0003900000 */
[----:B------:R-:W3:Y:S02]  /*22550*/  @!P0 SYNCS.PHASECHK.TRANS64 P0, [R5+URZ+0x31cc0], R10 ;  /* 0x031cc00a050085a7 */ /* 0x000ee4000800007f */
[----:B---3--:R-:W-:Y:S05]  /*22560*/  @!P0 BRA `(.L_x_10290) ;  /* 0xfffffffc00f08947 */ /* 0x008fea000383ffff */
[----:B------:R-:W-:Y:S05]  /*22570*/  BRA `(.L_x_10418) ;  /* 0xffffffb000147947 */ /* 0x000fea000383ffff */
.L_x_10294:
[----:B0-----:R0:W1:Y:S02]  /*22580*/  SYNCS.PHASECHK.TRANS64.TRYWAIT P0, [R10+URZ+0x31ca0], R5 ;  /* 0x031ca0050a0075a7 */ /* 0x001064000800017f */
[----:B-1----:R-:W-:Y:S05]  /*22590*/  @!P0 NANOSLEEP.SYNCS 0x989680 ;  /* 0x009896800000895d */ /* 0x002fea0003900000 */
[----:B------:R-:W1:Y:S02]  /*225a0*/  @!P0 SYNCS.PHASECHK.TRANS64 P0, [R10+URZ+0x31ca0], R5 ;  /* 0x031ca0050a0085a7 */ /* 0x000e64000800007f */
[----:B-1----:R-:W-:Y:S05]  /*225b0*/  @!P0 BRA `(.L_x_10294) ;  /* 0xfffffffc00f08947 */ /* 0x002fea000383ffff */
[----:B------:R-:W-:Y:S05]  /*225c0*/  BRA `(.L_x_10419) ;  /* 0xffffffb000bc7947 */ /* 0x000fea000383ffff */
.L_x_10296:
[----:B-1----:R1:W2:Y:S02]  /*225d0*/  SYNCS.PHASECHK.TRANS64.TRYWAIT P1, [R10+URZ+0x31cc0], R5 ;  /* 0x031cc0050a0075a7 */ /* 0x0022a4000802017f */
[----:B--2---:R-:W-:Y:S05]  /*225e0*/  @!P1 NANOSLEEP.SYNCS 0x989680 ;  /* 0x009896800000995d */ /* 0x004fea0003900000 */
[----:B------:R-:W2:Y:S02]  /*225f0*/  @!P1 SYNCS.PHASECHK.TRANS64 P1, [R10+URZ+0x31cc0], R5 ;  /* 0x031cc0050a0095a7 */ /* 0x000ea4000802007f */
[----:B--2---:R-:W-:Y:S05]  /*22600*/  @!P1 BRA `(.L_x_10296) ;  /* 0xfffffffc00f09947 */ /* 0x004fea000383ffff */
[----:B------:R-:W-:Y:S05]  /*22610*/  BRA `(.L_x_10420) ;  /* 0xffffffb400387947 */ /* 0x000fea000383ffff */
.L_x_10308:
        /* <DEDUP_REMOVED lines=11> */
.L_x_10422:
[----:B------:R-:W-:Y:S05]  /*226d0*/  BSYNC B0 ;  /* 0x0000000000007941 */ /* 0x000fea0003800000 */
.L_x_10421:
[----:B------:R-:W-:Y:S05]  /*226e0*/  BRA `(.L_x_10423) ;  /* 0xffffffc0000c7947 */ /* 0x000fea000383ffff */
.L_x_10309:
[----:B------:R-:W-:Y:S01]  /*226f0*/  BSSY B0, `(.L_x_10424) ;  /* 0x0000006000007945 */ /* 0x000fe20003800000 */
[----:B------:R-:W-:-:S07]  /*22700*/  IMAD.MOV.U32 R15, RZ, RZ, -0x1 ;  /* 0xffffffffff0f7424 */ /* 0x000fce00078e00ff */
[----:B------:R-:W-:Y:S05]  /*22710*/  WARPSYNC.COLLECTIVE R15, `(.L_x_10425) ;  /* 0x000000000f0c7348 */ /* 0x000fea0003c00000 */
[----:B------:R-:W-:Y:S02]  /*22720*/  ELECT P6, UR62, PT ;  /* 0x00000000003e782f */ /* 0x000fe400038c0000 */
[----:B------:R-:W-:Y:S01]  /*22730*/  MOV R14, UR62 ;  /* 0x0000003e000e7c02 */ /* 0x000fe20008000f00 */
[----:B------:R-:W-:Y:S10]  /*22740*/  ENDCOLLECTIVE ;  /* 0x000000000000791b */ /* 0x000ff40003800000 */
.L_x_10425:
[----:B------:R-:W-:Y:S05]  /*22750*/  BSYNC B0 ;  /* 0x0000000000007941 */ /* 0x000fea0003800000 */
.L_x_10424:
[----:B------:R-:W-:Y:S05]  /*22760*/  BRA `(.L_x_10426) ;  /* 0xffffffbc00fc7947 */ /* 0x000fea000383ffff */
.L_x_10312:
[----:B-1----:R1:W2:Y:S02]  /*22770*/  SYNCS.PHASECHK.TRANS64.TRYWAIT P0, [R5+URZ+0x31c40], R4 ;  /* 0x031c4004050075a7 */ /* 0x0022a4000800017f */
[----:B--2---:R-:W-:Y:S05]  /*22780*/  @!P0 NANOSLEEP.SYNCS 0x989680 ;  /* 0x009896800000895d */ /* 0x004fea0003900000 */
[----:B------:R-:W2:Y:S02]  /*22790*/  @!P0 SYNCS.PHASECHK.TRANS64 P0, [R5+URZ+0x31c40], R4 ;  /* 0x031c4004050085a7 */ /* 0x000ea4000800007f */
[----:B--2---:R-:W-:Y:S05]  /*227a0*/  @!P0 BRA `(.L_x_10312) ;  /* 0xfffffffc00f08947 */ /* 0x004fea000383ffff */
[----:B------:R-:W-:Y:S05]  /*227b0*/  BRA `(.L_x_10427) ;  /* 0xffffffc000547947 */ /* 0x000fea000383ffff */
.L_x_10315:
[----:B0-----:R0:W1:Y:S02]  /*227c0*/  SYNCS.PHASECHK.TRANS64.TRYWAIT P0, [R28+URZ+0x31c20], R5 ;  /* 0x031c20051c0075a7 */ /* 0x001064000800017f */
[----:B-1----:R-:W-:Y:S05]  /*227d0*/  @!P0 NANOSLEEP.SYNCS 0x989680 ;  /* 0x009896800000895d */ /* 0x002fea0003900000 */
[----:B------:R-:W1:Y:S02]  /*227e0*/  @!P0 SYNCS.PHASECHK.TRANS64 P0, [R28+URZ+0x31c20], R5 ;  /* 0x031c20051c0085a7 */ /* 0x000e64000800007f */
[----:B-1----:R-:W-:Y:S05]  /*227f0*/  @!P0 BRA `(.L_x_10315) ;  /* 0xfffffffc00f08947 */ /* 0x002fea000383ffff */
[----:B------:R-:W-:Y:S05]  /*22800*/  BRA `(.L_x_10428) ;  /* 0xffffffc400847947 */ /* 0x000fea000383ffff */
.L_x_10323:
[----:B-1----:R1:W2:Y:S02]  /*22810*/  SYNCS.PHASECHK.TRANS64.TRYWAIT P0, [R3+URZ+0x31c40], R2 ;  /* 0x031c4002030075a7 */ /* 0x0022a4000800017f */
[----:B--2---:R-:W-:Y:S05]  /*22820*/  @!P0 NANOSLEEP.SYNCS 0x989680 ;  /* 0x009896800000895d */ /* 0x004fea0003900000 */
[----:B------:R-:W2:Y:S02]  /*22830*/  @!P0 SYNCS.PHASECHK.TRANS64 P0, [R3+URZ+0x31c40], R2 ;  /* 0x031c4002030085a7 */ /* 0x000ea4000800007f */
[----:B--2---:R-:W-:Y:S05]  /*22840*/  @!P0 BRA `(.L_x_10323) ;  /* 0xfffffffc00f08947 */ /* 0x004fea000383ffff */
[----:B------:R-:W-:Y:S05]  /*22850*/  BRA `(.L_x_10429) ;  /* 0xffffffc800287947 */ /* 0x000fea000383ffff */
.L_x_10325:
[----:B0-----:R0:W1:Y:S02]  /*22860*/  SYNCS.PHASECHK.TRANS64.TRYWAIT P0, [R2+URZ+0x31c60], R3 ;  /* 0x031c6003020075a7 */ /* 0x001064000800017f */
[----:B-1----:R-:W-:Y:S05]  /*22870*/  @!P0 NANOSLEEP.SYNCS 0x989680 ;  /* 0x009896800000895d */ /* 0x002fea0003900000 */
[----:B------:R-:W1:Y:S02]  /*22880*/  @!P0 SYNCS.PHASECHK.TRANS64 P0, [R2+URZ+0x31c60], R3 ;  /* 0x031c6003020085a7 */ /* 0x000e64000800007f */
[----:B-1----:R-:W-:Y:S05]  /*22890*/  @!P0 BRA `(.L_x_10325) ;  /* 0xfffffffc00f08947 */ /* 0x002fea000383ffff */
[----:B------:R-:W-:Y:S05]  /*228a0*/  BRA `(.L_x_10430) ;  /* 0xffffffc800b47947 */ /* 0x000fea000383ffff */
.L_x_10331:
[----:B--2---:R2:W3:Y:S02]  /*228b0*/  SYNCS.PHASECHK.TRANS64.TRYWAIT P0, [R3+URZ+0x31c40], R2 ;  /* 0x031c4002030075a7 */ /* 0x0044e4000800017f */
[----:B---3--:R-:W-:Y:S05]  /*228c0*/  @!P0 NANOSLEEP.SYNCS 0x989680 ;  /* 0x009896800000895d */ /* 0x008fea0003900000 */
[----:B------:R-:W3:Y:S02]  /*228d0*/  @!P0 SYNCS.PHASECHK.TRANS64 P0, [R3+URZ+0x31c40], R2 ;  /* 0x031c4002030085a7 */ /* 0x000ee4000800007f */
[----:B---3--:R-:W-:Y:S05]  /*228e0*/  @!P0 BRA `(.L_x_10331) ;  /* 0xfffffffc00f08947 */ /* 0x008fea000383ffff */
[----:B------:R-:W-:Y:S05]  /*228f0*/  BRA `(.L_x_10431) ;  /* 0xffffffd000007947 */ /* 0x000fea000383ffff */
.L_x_10333:
[----:B0-----:R0:W1:Y:S02]  /*22900*/  SYNCS.PHASECHK.TRANS64.TRYWAIT P0, [R3+URZ+0x31c60], R24 ;  /* 0x031c6018030075a7 */ /* 0x001064000800017f */
[----:B-1----:R-:W-:Y:S05]  /*22910*/  @!P0 NANOSLEEP.SYNCS 0x989680 ;  /* 0x009896800000895d */ /* 0x002fea0003900000 */
[----:B------:R-:W1:Y:S02]  /*22920*/  @!P0 SYNCS.PHASECHK.TRANS64 P0, [R3+URZ+0x31c60], R24 ;  /* 0x031c6018030085a7 */ /* 0x000e64000800007f */
[----:B-1----:R-:W-:Y:S05]  /*22930*/  @!P0 BRA `(.L_x_10333) ;  /* 0xfffffffc00f08947 */ /* 0x002fea000383ffff */
[----:B------:R-:W-:Y:S05]  /*22940*/  BRA `(.L_x_10432) ;  /* 0xffffffd0008c7947 */ /* 0x000fea000383ffff */
.L_x_10339:
[----:B-1----:R1:W2:Y:S02]  /*22950*/  SYNCS.PHASECHK.TRANS64.TRYWAIT P0, [R2+URZ+0x31c40], R3 ;  /* 0x031c4003020075a7 */ /* 0x0022a4000800017f */
[----:B--2---:R-:W-:Y:S05]  /*22960*/  @!P0 NANOSLEEP.SYNCS 0x989680 ;  /* 0x009896800000895d */ /* 0x004fea0003900000 */
[----:B------:R-:W2:Y:S02]  /*22970*/  @!P0 SYNCS.PHASECHK.TRANS64 P0, [R2+URZ+0x31c40], R3 ;  /* 0x031c4003020085a7 */ /* 0x000ea4000800007f */
[----:B--2---:R-:W-:Y:S05]  /*22980*/  @!P0 BRA `(.L_x_10339) ;  /* 0xfffffffc00f08947 */ /* 0x004fea000383ffff */
[----:B------:R-:W-:Y:S05]  /*22990*/  BRA `(.L_x_10433) ;  /* 0xffffffd400b87947 */ /* 0x000fea000383ffff */
.L_x_10341:
[----:B0-----:R0:W1:Y:S02]  /*229a0*/  SYNCS.PHASECHK.TRANS64.TRYWAIT P0, [R2+URZ+0x31c60], R11 ;  /* 0x031c600b020075a7 */ /* 0x001064000800017f */
[----:B-1----:R-:W-:Y:S05]  /*229b0*/  @!P0 NANOSLEEP.SYNCS 0x989680 ;  /* 0x009896800000895d */ /* 0x002fea0003900000 */
[----:B------:R-:W1:Y:S02]  /*229c0*/  @!P0 SYNCS.PHASECHK.TRANS64 P0, [R2+URZ+0x31c60], R11 ;  /* 0x031c600b020085a7 */ /* 0x000e64000800007f */
[----:B-1----:R-:W-:Y:S05]  /*229d0*/  @!P0 BRA `(.L_x_10341) ;  /* 0xfffffffc00f08947 */ /* 0x002fea000383ffff */
[----:B------:R-:W-:Y:S05]  /*229e0*/  BRA `(.L_x_10434) ;  /* 0xffffffd800447947 */ /* 0x000fea000383ffff */
.L_x_10349:
[----:B-1----:R1:W2:Y:S02]  /*229f0*/  SYNCS.PHASECHK.TRANS64.TRYWAIT P0, [R3+URZ+0x31c60], R2 ;  /* 0x031c6002030075a7 */ /* 0x0022a4000800017f */
[----:B--2---:R-:W-:Y:S05]  /*22a00*/  @!P0 NANOSLEEP.SYNCS 0x989680 ;  /* 0x009896800000895d */ /* 0x004fea0003900000 */
[----:B------:R-:W2:Y:S02]  /*22a10*/  @!P0 SYNCS.PHASECHK.TRANS64 P0, [R3+URZ+0x31c60], R2 ;  /* 0x031c6002030085a7 */ /* 0x000ea4000800007f */
[----:B--2---:R-:W-:Y:S05]  /*22a20*/  @!P0 BRA `(.L_x_10349) ;  /* 0xfffffffc00f08947 */ /* 0x004fea000383ffff */
[----:B------:R-:W-:Y:S05]  /*22a30*/  BRA `(.L_x_10435) ;  /* 0xffffffdc00507947 */ /* 0x000fea000383ffff */
.L_x_10352:
[----:B------:R-:W-:Y:S01]  /*22a40*/  BSSY B0, `(.L_x_10436) ;  /* 0x0000008000007945 */ /* 0x000fe20003800000 */
[----:B------:R-:W-:Y:S02]  /*22a50*/  IMAD.MOV.U32 R13, RZ, RZ, R16 ;  /* 0x000000ffff0d7224 */ /* 0x000fe400078e0010 */
[----:B------:R-:W-:Y:S02]  /*22a60*/  IMAD.MOV.U32 R12, RZ, RZ, RZ ;  /* 0x000000ffff0c7224 */ /* 0x000fe400078e00ff */
[----:B------:R-:W-:Y:S02]  /*22a70*/  IMAD.MOV.U32 R11, RZ, RZ, 0x1f ;  /* 0x0000001fff0b7424 */ /* 0x000fe400078e00ff */
[----:B------:R-:W-:-:S07]  /*22a80*/  IMAD.MOV.U32 R15, RZ, RZ, -0x1 ;  /* 0xffffffffff0f7424 */ /* 0x000fce00078e00ff */
[----:B0-----:R-:W-:Y:S05]  /*22a90*/  WARPSYNC.COLLECTIVE R15, `(.L_x_10437) ;  /* 0x000000000f087348 */ /* 0x001fea0003c00000 */
[----:B------:R1:W2:Y:S02]  /*22aa0*/  SHFL.IDX P6, R14, R13, R12, R11 ;  /* 0x0000000c0d0e7389 */ /* 0x0002a400000c000b */
[----:B012---:R-:W-:Y:S01]  /*22ab0*/  ENDCOLLECTIVE ;  /* 0x000000000000791b */ /* 0x007fe20003800000 */
.L_x_10437:
[----:B------:R-:W-:Y:S05]  /*22ac0*/  BSYNC B0 ;  /* 0x0000000000007941 */ /* 0x000fea0003800000 */
.L_x_10436:
        /* <DEDUP_REMOVED lines=8> */
.L_x_10438:
[----:B------:R-:W-:Y:S01]  /*22b50*/  IMAD.MOV.U32 R5, RZ, RZ, R14 ;  /* 0x000000ffff057224 */ /* 0x000fe200078e000e */
[----:B------:R-:W-:Y:S06]  /*22b60*/  BRA `(.L_x_10439) ;  /* 0xffffffdc00d87947 */ /* 0x000fec000383ffff */
.L_x_10355:
        /* <DEDUP_REMOVED lines=8> */
.L_x_10441:
[----:B------:R-:W-:Y:S05]  /*22bf0*/  BSYNC B0 ;  /* 0x0000000000007941 */ /* 0x000fea0003800000 */
.L_x_10440:
        /* <DEDUP_REMOVED lines=10> */
.L_x_10442:
        /* <DEDUP_REMOVED lines=8> */
.L_x_10443:
        /* <DEDUP_REMOVED lines=8> */
.L_x_10444:
        /* <DEDUP_REMOVED lines=8> */
.L_x_10445:
        /* <DEDUP_REMOVED lines=8> */
.L_x_10446:
[----:B------:R-:W-:Y:S05]  /*22ea0*/  BRA `(.L_x_10447) ;  /* 0xffffffdc00987947 */ /* 0x000fea000383ffff */
.L_x_10360:
        /* <DEDUP_REMOVED lines=8> */
.L_x_10449:
[----:B------:R-:W-:Y:S05]  /*22f30*/  BSYNC B0 ;  /* 0x0000000000007941 */ /* 0x000fea0003800000 */
.L_x_10448:
        /* <DEDUP_REMOVED lines=10> */
.L_x_10450:
        /* <DEDUP_REMOVED lines=8> */
.L_x_10451:
        /* <DEDUP_REMOVED lines=8> */
.L_x_10452:
        /* <DEDUP_REMOVED lines=8> */
.L_x_10453:
        /* <DEDUP_REMOVED lines=8> */
.L_x_10454:
[----:B------:R-:W-:Y:S05]  /*231e0*/  BRA `(.L_x_10455) ;  /* 0xffffffdc00787947 */ /* 0x000fea000383ffff */
.L_x_10362:
[----:B------:R-:W-:Y:S01]  /*231f0*/  BSSY B0, `(.L_x_10456) ;  /* 0x0000006000007945 */ /* 0x000fe20003800000 */
[----:B------:R-:W-:Y:S01]  /*23200*/  PLOP3.LUT P6, PT, P6, PT, PT, 0x8, 0x0 ;  /* 0x000000000000781c */ /* 0x000fe200037ce170 */
[----:B------:R-:W-:-:S12]  /*23210*/  IMAD.MOV.U32 R15, RZ, RZ, -0x1 ;  /* 0xffffffffff0f7424 */ /* 0x000fd800078e00ff */
[----:B01-3--:R-:W-:Y:S05]  /*23220*/  WARPSYNC.COLLECTIVE R15, `(.L_x_10457) ;  /* 0x000000000f087348 */ /* 0x00bfea0003c00000 */
[----:B------:R-:W-:Y:S01]  /*23230*/  VOTE.ANY R14, PT, P6 ;  /* 0x00000000000e7806 */ /* 0x000fe200030e0100 */
[----:B01-3--:R-:W-:Y:S06]  /*23240*/  ENDCOLLECTIVE ;  /* 0x000000000000791b */ /* 0x00bfec0003800000 */
.L_x_10457:
[----:B------:R-:W-:Y:S05]  /*23250*/  BSYNC B0 ;  /* 0x0000000000007941 */ /* 0x000fea0003800000 */
.L_x_10456:
        /* <DEDUP_REMOVED lines=9> */
.L_x_10458:
[----:B------:R-:W-:Y:S01]  /*232f0*/  IMAD.MOV.U32 R17, RZ, RZ, R14 ;  /* 0x000000ffff117224 */ /* 0x000fe200078e000e */
[----:B------:R-:W-:Y:S06]  /*23300*/  BRA `(.L_x_10459) ;  /* 0xffffffdc00687947 */ /* 0x000fec000383ffff */
.L_x_10364:
[----:B------:R-:W-:Y:S01]  /*23310*/  BSSY B0, `(.L_x_10460) ;  /* 0x0000007000007945 */ /* 0x000fe20003800000 */
[----:B------:R-:W-:Y:S02]  /*23320*/  IMAD.MOV.U32 R13, RZ, RZ, R3 ;  /* 0x000000ffff0d7224 */ /* 0x000fe400078e0003 */
[----:B------:R-:W-:Y:S02]  /*23330*/  IMAD.MOV.U32 R11, RZ, RZ, 0x1f ;  /* 0x0000001fff0b7424 */ /* 0x000fe400078e00ff */
[----:B------:R-:W-:-:S07]  /*23340*/  IMAD.MOV.U32 R15, RZ, RZ, -0x1 ;  /* 0xffffffffff0f7424 */ /* 0x000fce00078e00ff */
[----:B01234-:R-:W-:Y:S05]  /*23350*/  WARPSYNC.COLLECTIVE R15, `(.L_x_10461) ;  /* 0x000000000f087348 */ /* 0x01ffea0003c00000 */
[----:B------:R0:W0:Y:S02]  /*23360*/  SHFL.IDX P6, R14, R13, R12, R11 ;  /* 0x0000000c0d0e7389 */ /* 0x00002400000c000b */
[----:B01234-:R-:W-:Y:S01]  /*23370*/  ENDCOLLECTIVE ;  /* 0x000000000000791b */ /* 0x01ffe20003800000 */
.L_x_10461:
[----:B------:R-:W-:Y:S05]  /*23380*/  BSYNC B0 ;  /* 0x0000000000007941 */ /* 0x000fea0003800000 */
.L_x_10460:
[----:B------:R-:W-:Y:S05]  /*23390*/  BRA `(.L_x_10363) ;  /* 0xffffffdc00607947 */ /* 0x000fea000383ffff */
.L_x_10368:
[----:B0-----:R0:W1:Y:S02]  /*233a0*/  SYNCS.PHASECHK.TRANS64.TRYWAIT P0, [R9+URZ+0x31c20], R0 ;  /* 0x031c2000090075a7 */ /* 0x001064000800017f */
[----:B-1----:R-:W-:Y:S05]  /*233b0*/  @!P0 NANOSLEEP.SYNCS 0x989680 ;  /* 0x009896800000895d */ /* 0x002fea0003900000 */
[----:B------:R-:W1:Y:S02]  /*233c0*/  @!P0 SYNCS.PHASECHK.TRANS64 P0, [R9+URZ+0x31c20], R0 ;  /* 0x031c2000090085a7 */ /* 0x000e64000800007f */
[----:B-1----:R-:W-:Y:S05]  /*233d0*/  @!P0 BRA `(.L_x_10368) ;  /* 0xfffffffc00f08947 */ /* 0x002fea000383ffff */
[----:B------:R-:W-:Y:S05]  /*233e0*/  BRA `(.L_x_10462) ;  /* 0xffffffe000d07947 */ /* 0x000fea000383ffff */
.L_x_10369:
        /* <DEDUP_REMOVED lines=11> */
.L_x_10464:
[----:B------:R-:W-:Y:S05]  /*234a0*/  BSYNC B0 ;  /* 0x0000000000007941 */ /* 0x000fea0003800000 */
.L_x_10463:
[----:B------:R-:W-:Y:S05]  /*234b0*/  BRA `(.L_x_10465) ;  /* 0xffffffe000b87947 */ /* 0x000fea000383ffff */
.L_x_10370:
[----:B------:R-:W-:Y:S01]  /*234c0*/  BSSY B0, `(.L_x_10466) ;  /* 0x0000006000007945 */ /* 0x000fe20003800000 */
[----:B------:R-:W-:-:S07]  /*234d0*/  IMAD.MOV.U32 R15, RZ, RZ, -0x1 ;  /* 0xffffffffff0f7424 */ /* 0x000fce00078e00ff */
[----:B0-----:R-:W-:Y:S05]  /*234e0*/  WARPSYNC.COLLECTIVE R15, `(.L_x_10467) ;  /* 0x000000000f0c7348 */ /* 0x001fea0003c00000 */
[----:B------:R-:W-:Y:S02]  /*234f0*/  ELECT P6, UR62, PT ;  /* 0x00000000003e782f */ /* 0x000fe400038c0000 */
[----:B------:R-:W-:Y:S01]  /*23500*/  MOV R14, UR62 ;  /* 0x0000003e000e7c02 */ /* 0x000fe20008000f00 */
[----:B0-----:R-:W-:Y:S10]  /*23510*/  ENDCOLLECTIVE ;  /* 0x000000000000791b */ /* 0x001ff40003800000 */
.L_x_10467:
[----:B------:R-:W-:Y:S05]  /*23520*/  BSYNC B0 ;  /* 0x0000000000007941 */ /* 0x000fea0003800000 */
.L_x_10466:
[----:B------:R-:W-:Y:S05]  /*23530*/  BRA `(.L_x_10468) ;  /* 0xffffffe000ac7947 */ /* 0x000fea000383ffff */
.L_x_10372:
[----:B0-----:R0:W1:Y:S02]  /*23540*/  SYNCS.PHASECHK.TRANS64.TRYWAIT P0, [R7+URZ], R2 ;  /* 0x00000002070075a7 */ /* 0x001064000800017f */
[----:B-1----:R-:W-:Y:S05]  /*23550*/  @!P0 NANOSLEEP.SYNCS 0x989680 ;  /* 0x009896800000895d */ /* 0x002fea0003900000 */
[----:B------:R-:W1:Y:S02]  /*23560*/  @!P0 SYNCS.PHASECHK.TRANS64 P0, [R7+URZ], R2 ;  /* 0x00000002070085a7 */ /* 0x000e64000800007f */
[----:B-1----:R-:W-:Y:S05]  /*23570*/  @!P0 BRA `(.L_x_10372) ;  /* 0xfffffffc00f08947 */ /* 0x002fea000383ffff */
[----:B------:R-:W-:Y:S05]  /*23580*/  BRA `(.L_x_10469) ;  /* 0xffffffe000e07947 */ /* 0x000fea000383ffff */
.L_x_10373:
[----:B-1----:R1:W2:Y:S02]  /*23590*/  SYNCS.PHASECHK.TRANS64.TRYWAIT P0, [R3+URZ], R0 ;  /* 0x00000000030075a7 */ /* 0x0022a4000800017f */
[----:B--2---:R-:W-:Y:S05]  /*235a0*/  @!P0 NANOSLEEP.SYNCS 0x989680 ;  /* 0x009896800000895d */ /* 0x004fea0003900000 */
[----:B------:R-:W2:Y:S02]  /*235b0*/  @!P0 SYNCS.PHASECHK.TRANS64 P0, [R3+URZ], R0 ;  /* 0x00000000030085a7 */ /* 0x000ea4000800007f */
[----:B--2---:R-:W-:Y:S05]  /*235c0*/  @!P0 BRA `(.L_x_10373) ;  /* 0xfffffffc00f08947 */ /* 0x004fea000383ffff */
[----:B------:R-:W-:Y:S05]  /*235d0*/  BRA `(.L_x_10470) ;  /* 0xffffffe000d47947 */ /* 0x000fea000383ffff */
.L_x_10375:
[----:B-1----:R1:W2:Y:S02]  /*235e0*/  SYNCS.PHASECHK.TRANS64.TRYWAIT P0, [R5+URZ], R2 ;  /* 0x00000002050075a7 */ /* 0x0022a4000800017f */
[----:B--2---:R-:W-:Y:S05]  /*235f0*/  @!P0 NANOSLEEP.SYNCS 0x989680 ;  /* 0x009896800000895d */ /* 0x004fea0003900000 */
[----:B------:R-:W2:Y:S02]  /*23600*/  @!P0 SYNCS.PHASECHK.TRANS64 P0, [R5+URZ], R2 ;  /* 0x00000002050085a7 */ /* 0x000ea4000800007f */
[----:B--2---:R-:W-:Y:S05]  /*23610*/  @!P0 BRA `(.L_x_10375) ;  /* 0xfffffffc00f08947 */ /* 0x004fea000383ffff */
[----:B------:R-:W-:Y:S05]  /*23620*/  BRA `(.L_x_10471) ;  /* 0xffffffe000d87947 */ /* 0x000fea000383ffff */
.L_x_10472:
        /* <DEDUP_REMOVED lines=13> */
.L_x_12787:


//--------------------- .text._ZN7cutlass13device_kernelIN5flash11enable_sm90INS1_16FlashAttnFwdSm90INS1_25CollectiveMainloopFwdSm90ILi2EN4cute5tupleIJNS5_1CILi1EEES8_S8_EEENS6_IJNS7_ILi192EEESA_NS7_ILi64EEEEEELi64ENS_10bfloat16_tEfNS_4arch4Sm90ELb0ELb0ELb0ELb0ELb0ELb0ELb0ELb0ELb1ELb0ELb0ELb0EEENS1_21CollectiveEpilogueFwdINS6_IJSA_SB_SA_EEES9_SD_SF_Li384ELb0ELb0ELb0ELb0EEENS1_29StaticPersistentTileSchedulerILb0EEEEEEEEEvNT_6ParamsE --------------------------
	.section	.text._ZN7cutlass13device_kernelIN5flash11enable_sm90INS1_16FlashAttnFwdSm90INS1_25CollectiveMainloopFwdSm90ILi2EN4cute5tupleIJNS5_1CILi1EEES8_S8_EEENS6_IJNS7_ILi192EEESA_NS7_ILi64EEEEEELi64ENS_10bfloat16_tEfNS_4arch4Sm90ELb0ELb0ELb0ELb0ELb0ELb0ELb0ELb0ELb1ELb0ELb0ELb0EEENS1_21CollectiveEpilogueFwdINS6_IJSA_SB_SA_EEES9_SD_SF_Li384ELb0ELb0ELb0ELb0EEENS1_29StaticPersistentTileSchedulerILb0EEEEEEEEEvNT_6ParamsE,"ax",@progbits
	.align	128
.text._ZN7cutlass13device_kernelIN5flash11enable_sm90INS1_16FlashAttnFwdSm90INS1_25CollectiveMainloopFwdSm90ILi2EN4cute5tupleIJNS5_1CILi1EEES8_S8_EEENS6_IJNS7_ILi192EEESA_NS7_ILi64EEEEEELi64ENS_10bfloat16_tEfNS_4arch4Sm90ELb0ELb0ELb0ELb0ELb0ELb0ELb0ELb0ELb1ELb0ELb0ELb0EEENS1_21CollectiveEpilogueFwdINS6_IJSA_SB_SA_EEES9_SD_SF_Li384ELb0ELb0ELb0ELb0EEENS1_29StaticPersistentTileSchedulerILb0EEEEEEEEEvNT_6ParamsE:
        .type           _ZN7cutlass13device_kernelIN5flash11enable_sm90INS1_16FlashAttnFwdSm90INS1_25CollectiveMainloopFwdSm90ILi2EN4cute5tupleIJNS5_1CILi1EEES8_S8_EEENS6_IJNS7_ILi192EEESA_NS7_ILi64EEEEEELi64ENS_10bfloat16_tEfNS_4arch4Sm90ELb0ELb0ELb0ELb0ELb0ELb0ELb0ELb0ELb1ELb0ELb0ELb0EEENS1_21CollectiveEpilogueFwdINS6_IJSA_SB_SA_EEES9_SD_SF_Li384ELb0ELb0ELb0ELb0EEENS1_29StaticPersistentTileSchedulerILb0EEEEEEEEEvNT_6ParamsE,@function
        .size           _ZN7cutlass13device_kernelIN5flash11enable_sm90INS1_16FlashAttnFwdSm90INS1_25CollectiveMainloopFwdSm90ILi2EN4cute5tupleIJNS5_1CILi1EEES8_S8_EEENS6_IJNS7_ILi192EEESA_NS7_ILi64EEEEEELi64ENS_10bfloat16_tEfNS_4arch4Sm90ELb0ELb0ELb0ELb0ELb0ELb0ELb0ELb0ELb1ELb0ELb0ELb0EEENS1_21CollectiveEpilogueFwdINS6_IJSA_SB_SA_EEES9_SD_SF_Li384ELb0ELb0ELb0ELb0EEENS1_29StaticPersistentTileSchedulerILb0EEEEEEEEEvNT_6ParamsE,(.L_x_12788 - _ZN7cutlass13device_kernelIN5flash11enable_sm90INS1_16FlashAttnFwdSm90INS1_25CollectiveMainloopFwdSm90ILi2EN4cute5tupleIJNS5_1CILi1EEES8_S8_EEENS6_IJNS7_ILi192EEESA_NS7_ILi64EEEEEELi64ENS_10bfloat16_tEfNS_4arch4Sm90ELb0ELb0ELb0ELb0ELb0ELb0ELb0ELb0ELb1ELb0ELb0ELb0EEENS1_21CollectiveEpilogueFwdINS6_IJSA_SB_SA_EEES9_SD_SF_Li384ELb0ELb0ELb0ELb0EEENS1_29StaticPersistentTileSchedulerILb0EEEEEEEEEvNT_6ParamsE)
        .other          _ZN7cutlass13device_kernelIN5flash11enable_sm90INS1_16FlashAttnFwdSm90INS1_25CollectiveMainloopFwdSm90ILi2EN4cute5tupleIJNS5_1CILi1EEES8_S8_EEENS6_IJNS7_ILi192EEESA_NS7_ILi64EEEEEELi64ENS_10bfloat16_tEfNS_4arch4Sm90ELb0ELb0ELb0ELb0ELb0ELb0ELb0ELb0ELb1ELb0ELb0ELb0EEENS1_21CollectiveEpilogueFwdINS6_IJSA_SB_SA_EEES9_SD_SF_Li384ELb0ELb0ELb0ELb0EEENS1_29StaticPersistentTileSchedulerILb0EEEEEEEEEvNT_6ParamsE,@"STO_CUDA_ENTRY STV_DEFAULT"
_ZN7cutlass13device_kernelIN5flash11enable_sm90INS1_16FlashAttnFwdSm90INS1_25CollectiveMainloopFwdSm90ILi2EN4cute5tupleIJNS5_1CILi1EEES8_S8_EEENS6_IJNS7_ILi192EEESA_NS7_ILi64EEEEEELi64ENS_10bfloat16_tEfNS_4arch4Sm90ELb0ELb0ELb0ELb0ELb0ELb0ELb0ELb0ELb1ELb0ELb0ELb0EEENS1_21CollectiveEpilogueFwdINS6_IJSA_SB_SA_EEES9_SD_SF_Li384ELb0ELb0ELb0ELb0EEENS1_29StaticPersistentTileSchedulerILb0EEEEEEEEEvNT_6ParamsE:
        /* <DEDUP_REMOVED lines=23> */
.L_x_10474:
[----:B------:R-:W-:Y:S05]  /*0170*/  BSYNC B0 ;  /* 0x0000000000007941 */ /* 0x000fea0003800000 */
.L_x_10473:
        /* <DEDUP_REMOVED lines=36> */
.L_x_10475:
        /* <DEDUP_REMOVED lines=22> */
.L_x_10476:
        /* <DEDUP_REMOVED lines=18> */
.L_x_10477:
        /* <DEDUP_REMOVED lines=22> */
.L_x_10478:
        /* <DEDUP_REMOVED lines=22> */
.L_x_10479:
[----:B---3--:R-:W-:Y:S01]  /*0900*/  ISETP.NE.AND P0, PT, R2, RZ, PT ;  /* 0x000000ff0200720c */ /* 0x008fe20003f05270 */
[----:B------:R-:W-:Y:S01]  /*0910*/  IMAD.MOV.U32 R2, RZ, RZ, 0x1 ;  /* 0x00000001ff027424 */ /* 0x000fe200078e00ff */
[----:B------:R-:W-:Y:S01]  /*0920*/  NOP ;  /* 0x0000000000007918 */ /* 0x000fe20000000000 */
[----:B------:R-:W-:-:S03]  /*0930*/  ULDC.64 UR38, c[0x0][0x208] ;  /* 0x0000820000267ab9 */ /* 0x000fc60000000a00 */
[----:B------:R-:W-:-:S05]  /*0940*/  SEL R2, R2, 0x2, !P0 ;  /* 0x0000000202027807 */ /* 0x000fca0004000000 */
[----:B------:R3:W-:Y:S01]  /*0950*/  STL [R1+0x10], R2 ;  /* 0x0000100201007387 */ /* 0x0007e20000100800 */
[----:B-12-4-:R-:W-:Y:S06]  /*0960*/  BAR.SYNC.DEFER_BLOCKING 0x0 ;  /* 0x0000000000007b1d */ /* 0x016fec0000010000 */
[----:B------:R-:W-:Y:S05]  /*0970*/  @!P0 BRA `(.L_x_10480) ;  /* 0x0000007000c48947 */ /* 0x000fea0003800000 */
.L_x_10481:
        /* <DEDUP_REMOVED lines=15> */
[----:B------:R-:W-:-:S03]  /*0a70*/  UMOV UR40, 0x400 ;  /* 0x0000040000287882 */ /* 0x000fc60000000000 */
[----:B------:R-:W-:-:S04]  /*0a80*/  SHF.R.S32.HI R3, RZ, 0x1f, R0 ;  /* 0x0000001fff037819 */ /* 0x000fc80000011400 */
[CC--:B------:R-:W-:Y:S01]  /*0a90*/  LEA.HI R2, R3.reuse, R0.reuse, RZ, 0x7 ;  /* 0x0000000003027211 */ /* 0x0c0fe200078f38ff */
[----:B------:R-:W2:Y:S01]  /*0aa0*/  S2UR UR6, SR_SWINHI ;  /* 0x00000000000679c3 */ /* 0x000ea20000002f00 */
[CC--:B------:R-:W-:Y:S02]  /*0ab0*/  LEA.HI R4, R3.reuse, R0.reuse, RZ, 0x4 ;  /* 0x0000000003047211 */ /* 0x0c0fe400078f20ff */
[----:B------:R-:W-:Y:S02]  /*0ac0*/  LOP3.LUT R9, R2, 0xffffff80, RZ, 0xc0, !PT ;  /* 0xffffff8002097812 */ /* 0x000fe400078ec0ff */
[----:B------:R-:W-:Y:S02]  /*0ad0*/  LOP3.LUT R5, R4, 0xfffffff0, RZ, 0xc0, !PT ;  /* 0xfffffff004057812 */ /* 0x000fe400078ec0ff */
[----:B------:R-:W-:Y:S01]  /*0ae0*/  SHF.R.S32.HI R7, RZ, 0x4, R4 ;  /* 0x00000004ff077819 */ /* 0x000fe20000011404 */
[C---:B------:R-:W-:Y:S01]  /*0af0*/  IMAD.IADD R14, R0.reuse, 0x1, -R9 ;  /* 0x00000001000e7824 */ /* 0x040fe200078e0a09 */
[----:B------:R-:W-:Y:S01]  /*0b00*/  LEA.HI R3, R3, R0, RZ, 0x5 ;  /* 0x0000000003037211 */ /* 0x000fe200078f28ff */
[----:B------:R-:W-:Y:S01]  /*0b10*/  IMAD.IADD R5, R0, 0x1, -R5 ;  /* 0x0000000100057824 */ /* 0x000fe200078e0a05 */
[----:B------:R-:W-:-:S02]  /*0b20*/  LEA.HI R6, R4, R7, RZ, 0x1 ;  /* 0x0000000704067211 */ /* 0x000fc400078f08ff */
[----:B------:R3:W-:Y:S01]  /*0b30*/  STL [R1+0x4], R14 ;  /* 0x0000040e01007387 */ /* 0x0007e20000100800 */
[----:B------:R-:W-:Y:S02]  /*0b40*/  SHF.R.S32.HI R8, RZ, 0x1f, R14 ;  /* 0x0000001fff087819 */ /* 0x000fe4000001140e */
[----:B------:R-:W-:Y:S01]  /*0b50*/  SHF.R.S32.HI R4, RZ, 0x1f, R5 ;  /* 0x0000001fff047819 */ /* 0x000fe20000011405 */
[----:B------:R-:W4:Y:S01]  /*0b60*/  LDL.LU R12, [R1+0x10] ;  /* 0x00001000010c7983 */ /* 0x000f220000300800 */
[----:B------:R-:W-:Y:S02]  /*0b70*/  LOP3.LUT R6, R6, 0x1ffffffe, RZ, 0xc0, !PT ;  /* 0x1ffffffe06067812 */ /* 0x000fe400078ec0ff */
[----:B------:R-:W-:Y:S02]  /*0b80*/  LEA.HI R4, R4, R5, RZ, 0x3 ;  /* 0x0000000504047211 */ /* 0x000fe400078f18ff */
[----:B------:R-:W-:Y:S01]  /*0b90*/  SHF.R.S32.HI R10, RZ, 0x5, R3 ;  /* 0x00000005ff0a7819 */ /* 0x000fe20000011403 */
[----:B------:R-:W-:Y:S01]  /*0ba0*/  IMAD.IADD R6, R7, 0x1, -R6 ;  /* 0x0000000107067824 */ /* 0x000fe200078e0a06 */
[----:B------:R-:W-:-:S02]  /*0bb0*/  LOP3.LUT R0, R4, 0xfffffff8, RZ, 0xc0, !PT ;  /* 0xfffffff804007812 */ /* 0x000fc400078ec0ff */
[----:B------:R-:W-:Y:S01]  /*0bc0*/  LEA.HI R9, R8, R14, RZ, 0x2 ;  /* 0x0000000e08097211 */ /* 0x000fe200078f10ff */
[----:B------:R-:W-:Y:S02]  /*0bd0*/  IMAD.SHL.U32 R7, R10, 0x400, RZ ;  /* 0x000004000a077824 */ /* 0x000fe400078e00ff */
[C---:B------:R-:W-:Y:S01]  /*0be0*/  IMAD.IADD R0, R5.reuse, 0x1, -R0 ;  /* 0x0000000105007824 */ /* 0x040fe200078e0a00 */
[--C-:B------:R-:W-:Y:S02]  /*0bf0*/  SHF.R.S32.HI R10, RZ, 0x2, R9.reuse ;  /* 0x00000002ff0a7819 */ /* 0x100fe40000011409 */
[----:B------:R-:W-:Y:S01]  /*0c00*/  SHF.R.S32.HI R11, RZ, 0x1f, R9 ;  /* 0x0000001fff0b7819 */ /* 0x000fe20000011409 */
[----:B------:R-:W-:Y:S01]  /*0c10*/  IMAD.SHL.U32 R3, R0, 0x40, RZ ;  /* 0x0000004000037824 */ /* 0x000fe200078e00ff */
[----:B------:R-:W-:Y:S01]  /*0c20*/  SHF.R.S32.HI R13, RZ, 0x7, R2 ;  /* 0x00000007ff0d7819 */ /* 0x000fe20000011402 */
[----:B------:R-:W-:Y:S01]  /*0c30*/  IMAD R5, R5, 0x40, R7 ;  /* 0x0000004005057824 */ /* 0x000fe200078e0207 */
[----:B------:R-:W-:Y:S01]  /*0c40*/  LEA.HI R11, R11, R10, RZ, 0x3 ;  /* 0x0000000a0b0b7211 */ /* 0x000fe200078f18ff */
[----:B------:R-:W-:Y:S01]  /*0c50*/  IMAD.SHL.U32 R6, R6, 0x8, RZ ;  /* 0x0000000806067824 */ /* 0x000fe200078e00ff */
[----:B------:R-:W-:-:S02]  /*0c60*/  LOP3.LUT R3, R3, 0x1c0, RZ, 0xc0, !PT ;  /* 0x000001c003037812 */ /* 0x000fc400078ec0ff */
[----:B------:R-:W-:Y:S01]  /*0c70*/  R2P PR, R0, 0x6 ;  /* 0x0000000600007804 */ /* 0x000fe20000000000 */
[----:B------:R-:W-:Y:S01]  /*0c80*/  IMAD.HI R0, R13, 0x55555556, RZ ;  /* 0x555555560d007827 */ /* 0x000fe200078e02ff */
[----:B------:R-:W-:Y:S02]  /*0c90*/  LOP3.LUT R11, R11, 0xfffffff8, RZ, 0xc0, !PT ;  /* 0xfffffff80b0b7812 */ /* 0x000fe400078ec0ff */
[----:B------:R-:W-:Y:S01]  /*0ca0*/  LEA.HI R8, R8, R14, RZ, 0x5 ;  /* 0x0000000e08087211 */ /* 0x000fe200078f28ff */
[----:B------:R-:W-:Y:S01]  /*0cb0*/  IMAD.IADD R5, R6, 0x1, R5 ;  /* 0x0000000106057824 */ /* 0x000fe200078e0205 */
[----:B------:R-:W-:Y:S01]  /*0cc0*/  LOP3.LUT R6, R3, 0x8, R6, 0xf8, !PT ;  /* 0x0000000803067812 */ /* 0x000fe200078ef806 */
[----:B------:R-:W-:Y:S01]  /*0cd0*/  IMAD.SHL.U32 R4, R4, 0x40, RZ ;  /* 0x0000004004047824 */ /* 0x000fe200078e00ff */
[----:B------:R-:W-:Y:S02]  /*0ce0*/  SHF.R.U32.HI R3, RZ, 0x3, R3 ;  /* 0x00000003ff037819 */ /* 0x000fe40000011603 */
[----:B------:R-:W-:Y:S01]  /*0cf0*/  LOP3.LUT R9, R9, 0x7ffffffc, RZ, 0xc0, !PT ;  /* 0x7ffffffc09097812 */ /* 0x000fe200078ec0ff */
[----:B------:R-:W-:Y:S01]  /*0d00*/  IMAD.IADD R11, R10, 0x1, -R11 ;  /* 0x000000010a0b7824 */ /* 0x000fe200078e0a0b */
[----:B------:R-:W-:-:S02]  /*0d10*/  LEA.HI R0, R0, R0, RZ, 0x1 ;  /* 0x0000000000007211 */ /* 0x000fc400078f08ff */
[----:B------:R-:W-:Y:S01]  /*0d20*/  SHF.R.S32.HI R8, RZ, 0x5, R8 ;  /* 0x00000005ff087819 */ /* 0x000fe20000011408 */
[----:B------:R-:W-:Y:S01]  /*0d30*/  IMAD.IADD R9, R14, 0x1, -R9 ;  /* 0x000000010e097824 */ /* 0x000fe200078e0a09 */
[----:B------:R-:W-:Y:S01]  /*0d40*/  LOP3.LUT R3, R6, R3, RZ, 0x3c, !PT ;  /* 0x0000000306037212 */ /* 0x000fe200078e3cff */
[----:B------:R-:W-:Y:S01]  /*0d50*/  IMAD.MOV.U32 R6, RZ, RZ, -0x2 ;  /* 0xfffffffeff067424 */ /* 0x000fe200078e00ff */
[----:B------:R-:W-:Y:S01]  /*0d60*/  LOP3.LUT R4, R4, 0x7ffffe00, RZ, 0xc0, !PT ;  /* 0x7ffffe0004047812 */ /* 0x000fe200078ec0ff */
[----:B------:R-:W-:Y:S02]  /*0d70*/  IMAD R0, R0, -0x3, R13 ;  /* 0xfffffffd00007824 */ /* 0x000fe400078e020d */
[----:B------:R-:W-:Y:S01]  /*0d80*/  IMAD R11, R8, 0x10, R11 ;  /* 0x00000010080b7824 */ /* 0x000fe200078e020b */
[----:B------:R-:W-:Y:S01]  /*0d90*/  IADD3 R2, R3, R4, R7 ;  /* 0x0000000403027210 */ /* 0x000fe20007ffe007 */
[----:B------:R-:W-:Y:S02]  /*0da0*/  IMAD R3, R9, R6, 0xc0 ;  /* 0x000000c009037424 */ /* 0x000fe400078e0206 */
[----:B------:R-:W-:-:S03]  /*0db0*/  IMAD R0, R0, 0x40, R11 ;  /* 0x0000004000007824 */ /* 0x000fc600078e020b */
[----:B------:R3:W-:Y:S01]  /*0dc0*/  STL [R1+0xc], R3 ;  /* 0x00000c0301007387 */ /* 0x0007e20000100800 */
[----:B-1----:R-:W-:-:S03]  /*0dd0*/  ULEA UR40, UR4, UR40, 0x18 ;  /* 0x0000002804287291 */ /* 0x002fc6000f8ec03f */
[----:B------:R3:W-:Y:S04]  /*0de0*/  STL [R1+0x8], R0 ;  /* 0x0000080001007387 */ /* 0x0007e80000100800 */
[----:B------:R3:W-:Y:S01]  /*0df0*/  STL [R1], RZ ;  /* 0x000000ff01007387 */ /* 0x0007e20000100800 */
[----:B------:R-:W-:Y:S01]  /*0e00*/  LEA R2, R2, UR40, 0x1 ;  /* 0x0000002802027c11 */ /* 0x000fe2000f8e08ff */
[----:B------:R-:W-:Y:S01]  /*0e10*/  IMAD.MOV.U32 R16, RZ, RZ, 0x40 ;  /* 0x00000040ff107424 */ /* 0x000fe200078e00ff */
[----:B------:R-:W-:Y:S01]  /*0e20*/  UMOV UR4, UR40 ;  /* 0x0000002800047c82 */ /* 0x000fe20008000000 */
[----:B--2---:R-:W-:Y:S02]  /*0e30*/  UMOV UR5, UR6 ;  /* 0x0000000600057c82 */ /* 0x004fe40008000000 */
[----:B------:R-:W-:Y:S01]  /*0e40*/  VIADD R17, R2, 0x1e800 ;  /* 0x0001e80002117836 */ /* 0x000fe20000000000 */
[----:B------:R-:W-:Y:S01]  /*0e50*/  SEL R16, R16, 0xffffffc0, !P2 ;  /* 0xffffffc010107807 */ /* 0x000fe20005000000 */
[----:B------:R-:W-:-:S02]  /*0e60*/  VIADD R152, R2, 0x1e820 ;  /* 0x0001e82002987836 */ /* 0x000fc40000000000 */
[----:B------:R-:W-:Y:S02]  /*0e70*/  IMAD.U32 R156, RZ, RZ, UR4 ;  /* 0x00000004ff9c7e24 */ /* 0x000fe4000f8e00ff */
[----:B------:R-:W-:Y:S02]  /*0e80*/  IMAD.U32 R157, RZ, RZ, UR5 ;  /* 0x00000005ff9d7e24 */ /* 0x000fe4000f8e00ff */
[C---:B------:R-:W-:Y:S02]  /*0e90*/  @P1 VIADD R152, R17.reuse, 0xffffffe0 ;  /* 0xffffffe011981836 */ /* 0x040fe40000000000 */
[----:B------:R-:W-:Y:S02]  /*0ea0*/  IMAD.IADD R17, R17, 0x1, R16 ;  /* 0x0000000111117824 */ /* 0x000fe400078e0210 */
[----:B------:R-:W-:Y:S01]  /*0eb0*/  IMAD.WIDE R156, R5, 0x2, R156 ;  /* 0x00000002059c7825 */ /* 0x000fe200078e029c */
[----:B------:R-:W-:-:S03]  /*0ec0*/  ULDC.64 UR36, c[0x0][0x198] ;  /* 0x0000660000247ab9 */ /* 0x000fc60000000a00 */
[----:B------:R-:W-:Y:S02]  /*0ed0*/  IMAD.IADD R16, R16, 0x1, R152 ;  /* 0x0000000110107824 */ /* 0x000fe400078e0298 */
[C---:B------:R-:W-:Y:S02]  /*0ee0*/  VIADD R154, R152.reuse, 0x6000 ;  /* 0x00006000989a7836 */ /* 0x040fe40000000000 */
[----:B------:R-:W-:Y:S01]  /*0ef0*/  VIADD R153, R152, 0xc000 ;  /* 0x0000c00098997836 */ /* 0x000fe20000000000 */
[----:B------:R-:W-:Y:S01]  /*0f00*/  UMOV UR47, URZ ;  /* 0x0000003f002f7c82 */ /* 0x000fe20008000000 */
[----:B------:R-:W-:Y:S01]  /*0f10*/  UMOV UR46, URZ ;  /* 0x0000003f002e7c82 */ /* 0x000fe20008000000 */
[----:B---34-:R-:W-:-:S07]  /*0f20*/  LOP3.LUT R155, R12, 0x1, RZ, 0xfc, !PT ;  /* 0x000000010c9b7812 */ /* 0x018fce00078efcff */
.L_x_10504:
[----:B-1----:R-:W1:Y:S01]  /*0f30*/  S2R R0, SR_TID.X ;  /* 0x0000000000007919 */ /* 0x002e620000002100 */
[----:B------:R-:W2:Y:S01]  /*0f40*/  LDC R23, c[0x0][0x2e0] ;  /* 0x0000b800ff177b82 */ /* 0x000ea20000000800 */
[----:B------:R-:W-:Y:S01]  /*0f50*/  ULDC.64 UR6, c[0x0][0x3f8] ;  /* 0x0000fe0000067ab9 */ /* 0x000fe20000000a00 */
[----:B------:R-:W-:Y:S01]  /*0f60*/  ULDC UR4, c[0x0][0xda8] ;  /* 0x00036a0000047ab9 */ /* 0x000fe20000000800 */
[----:B------:R-:W-:Y:S02]  /*0f70*/  UISETP.NE.U32.AND UP0, UPT, UR6, URZ, UPT ;  /* 0x0000003f0600728c */ /* 0x000fe4000bf05070 */
[----:B------:R-:W-:Y:S02]  /*0f80*/  UISETP.NE.AND UP1, UPT, UR4, 0x1, UPT ;  /* 0x000000010400788c */ /* 0x000fe4000bf25270 */
[----:B------:R-:W-:Y:S01]  /*0f90*/  UISETP.NE.AND.EX UP0, UPT, UR7, URZ, UPT, UP0 ;  /* 0x0000003f0700728c */ /* 0x000fe2000bf05300 */
[----:B------:R-:W-:Y:S01]  /*0fa0*/  ULDC UR6, c[0x0][0x404] ;  /* 0x0001010000067ab9 */ /* 0x000fe20000000800 */
[----:B------:R-:W-:-:S02]  /*0fb0*/  UIADD3 UR7, UR40, 0x1e800, URZ ;  /* 0x0001e80028077890 */ /* 0x000fc4000fffe03f */
[----:B------:R-:W-:Y:S01]  /*0fc0*/  USEL UR6, UR6, 0x1, UP0 ;  /* 0x0000000106067887 */ /* 0x000fe20008000000 */
[----:B------:R-:W-:Y:S01]  /*0fd0*/  ULDC UR4, c[0x0][0xdb4] ;  /* 0x00036d0000047ab9 */ /* 0x000fe20000000800 */
[----:B------:R-:W-:Y:S02]  /*0fe0*/  ULOP3.LUT UP0, URZ, UR7, 0x3ff, URZ, 0xc0, !UPT ;  /* 0x000003ff073f7892 */ /* 0x000fe4000f80c03f */
[----:B------:R-:W-:Y:S01]  /*0ff0*/  UISETP.NE.AND UP2, UPT, UR4, 0x1, UPT ;  /* 0x000000010400788c */ /* 0x000fe2000bf45270 */
[----:B------:R-:W-:Y:S02]  /*1000*/  UMOV UR41, UR48 ;  /* 0x0000003000297c82 */ /* 0x000fe40008000000 */
[----:B------:R-:W-:Y:S01]  /*1010*/  @UP1 ULDC UR4, c[0x0][0xdac] ;  /* 0x00036b0000041ab9 */ /* 0x000fe20000000800 */
[----:B------:R-:W-:Y:S01]  /*1020*/  PLOP3.LUT P0, PT, PT, PT, UP0, 0x80, 0x0 ;  /* 0x000000000000781c */ /* 0x000fe20003f0f008 */
[----:B------:R-:W-:Y:S01]  /*1030*/  UIMAD.WIDE.U32 UR4, UR48, UR4, URZ ;  /* 0x00000004300472a5 */ /* 0x000fe2000f8e003f */
[----:B--2---:R-:W-:Y:S01]  /*1040*/  IMAD R23, R23, UR6, RZ ;  /* 0x0000000617177c24 */ /* 0x004fe2000f8e02ff */
[----:B------:R-:W-:-:S02]  /*1050*/  @UP1 ULDC UR6, c[0x0][0xdb0] ;  /* 0x00036c0000061ab9 */ /* 0x000fc40000000800 */
[----:B------:R-:W-:-:S03]  /*1060*/  @UP1 USHF.R.U32.HI UR41, URZ, UR6, UR5 ;  /* 0x000000063f291299 */ /* 0x000fc60008011605 */
[----:B------:R-:W-:Y:S01]  /*1070*/  @UP2 ULDC.64 UR6, c[0x0][0xdb8] ;  /* 0x00036e0000062ab9 */ /* 0x000fe20000000a00 */
[C---:B-1----:R-:W-:Y:S01]  /*1080*/  VIADD R3, R0.reuse, 0xffffff80 ;  /* 0xffffff8000037836 */ /* 0x042fe20000000000 */
[----:B------:R-:W-:Y:S01]  /*1090*/  UIMAD.WIDE.U32 UR4, UR41, UR6, URZ ;  /* 0x00000006290472a5 */ /* 0x000fe2000f8e003f */
[----:B------:R-:W-:Y:S01]  /*10a0*/  VIADD R0, R0, 0xffffff80 ;  /* 0xffffff8000007836 */ /* 0x000fe20000000000 */
[----:B------:R-:W-:Y:S02]  /*10b0*/  UMOV UR44, UR41 ;  /* 0x00000029002c7c82 */ /* 0x000fe40008000000 */
[----:B------:R-:W-:Y:S02]  /*10c0*/  @UP2 USHF.R.U32.HI UR44, URZ, UR7, UR5 ;  /* 0x000000073f2c2299 */ /* 0x000fe40008011605 */
[----:B------:R-:W-:-:S04]  /*10d0*/  SHF.R.S32.HI R0, RZ, 0x1f, R0 ;  /* 0x0000001fff007819 */ /* 0x000fc80000011400 */
[----:B------:R-:W-:-:S04]  /*10e0*/  LEA.HI R0, R0, R3, RZ, 0x7 ;  /* 0x0000000300007211 */ /* 0x000fc800078f38ff */
[----:B------:R-:W-:-:S05]  /*10f0*/  SHF.R.S32.HI R0, RZ, 0x7, R0 ;  /* 0x00000007ff007819 */ /* 0x000fca0000011400 */
[----:B------:R1:W2:Y:S02]  /*1100*/  SHFL.IDX PT, R22, R0, RZ, 0x1f ;  /* 0x00001fff00167589 */ /* 0x0002a400000e0000 */
[----:B-1----:R-:W-:-:S04]  /*1110*/  VIADD R0, R23, 0xbf ;  /* 0x000000bf17007836 */ /* 0x002fc80000000000 */
[----:B------:R-:W-:-:S04]  /*1120*/  IMAD.HI R0, R0, 0x2aaaaaab, RZ ;  /* 0x2aaaaaab00007827 */ /* 0x000fc800078e02ff */
[----:B--2---:R-:W-:-:S05]  /*1130*/  IMAD.HI R3, R22, 0x55555556, RZ ;  /* 0x5555555616037827 */ /* 0x004fca00078e02ff */
[----:B------:R-:W-:Y:S02]  /*1140*/  LEA.HI R5, R3, R3, RZ, 0x1 ;  /* 0x0000000303057211 */ /* 0x000fe400078f08ff */
[----:B------:R-:W-:-:S03]  /*1150*/  SHF.R.U32.HI R3, RZ, 0x1f, R0 ;  /* 0x0000001fff037819 */ /* 0x000fc60000011600 */
[----:B------:R-:W-:Y:S01]  /*1160*/  IMAD R19, R5, -0x3, R22 ;  /* 0xfffffffd05137824 */ /* 0x000fe200078e0216 */
[----:B------:R-:W-:Y:S01]  /*1170*/  LEA.HI.SX32 R18, R0, R3, 0x1b ;  /* 0x0000000300127211 */ /* 0x000fe200078fdaff */
        /* <DEDUP_REMOVED lines=17> */
.L_x_10482:
[----:B------:R-:W2:Y:S01]  /*1290*/  LDL R20, [R1] ;  /* 0x0000000001147983 */ /* 0x000ea20000100800 */
[----:B------:R-:W-:Y:S02]  /*12a0*/  ISETP.NE.AND P0, PT, R155, 0x3, PT ;  /* 0x000000039b00780c */ /* 0x000fe40003f05270 */
[----:B--2---:R-:W-:-:S04]  /*12b0*/  LOP3.LUT R0, R20, 0x1, RZ, 0xc0, !PT ;  /* 0x0000000114007812 */ /* 0x004fc800078ec0ff */
[----:B------:R-:W-:-:S04]  /*12c0*/  SHF.L.U32 R0, R0, 0x1f, RZ ;  /* 0x0000001f00007819 */ /* 0x000fc800000006ff */
[----:B------:R-:W1:Y:S02]  /*12d0*/  SYNCS.PHASECHK.TRANS64.TRYWAIT P1, [UR40+0x30800], R0 ;  /* 0x03080000ff0075a7 */ /* 0x000e640008020168 */
[----:B-1----:R-:W-:Y:S05]  /*12e0*/  @!P1 BRA `(.L_x_10483) ;  /* 0x0000008c00cc9947 */ /* 0x002fea0003800000 */
.L_x_10560:
[----:B------:R-:W-:Y:S05]  /*12f0*/  @!P0 BRA `(.L_x_10484) ;  /* 0x0000000000048947 */ /* 0x000fea0003800000 */
[----:B------:R-:W-:Y:S01]  /*1300*/  BPT.TRAP 0x1 ;  /* 0x000000040000795c */ /* 0x000fe20000300000 */
.L_x_10484:
[----:B------:R-:W-:Y:S02]  /*1310*/  IMAD.U32 R4, RZ, RZ, UR46 ;  /* 0x0000002eff047e24 */ /* 0x000fe4000f8e00ff */
[----:B-1----:R-:W-:-:S03]  /*1320*/  IMAD.U32 R3, RZ, RZ, UR47 ;  /* 0x0000002fff037e24 */ /* 0x002fc6000f8e00ff */
[----:B------:R-:W-:Y:S02]  /*1330*/  LEA R4, R4, UR40, 0x3 ;  /* 0x0000002804047c11 */ /* 0x000fe4000f8e18ff */
[----:B------:R-:W-:-:S04]  /*1340*/  SHF.L.U32 R3, R3, 0x1f, RZ ;  /* 0x0000001f03037819 */ /* 0x000fc800000006ff */
[----:B------:R1:W2:Y:S01]  /*1350*/  SYNCS.PHASECHK.TRANS64.TRYWAIT P2, [R4+URZ+0x30830], R3 ;  /* 0x03083003040075a7 */ /* 0x0002a2000804017f */
[----:B------:R-:W-:Y:S05]  /*1360*/  @!P0 BRA `(.L_x_10485) ;  /* 0x0000000000048947 */ /* 0x000fea0003800000 */
[----:B------:R-:W-:Y:S01]  /*1370*/  BPT.TRAP 0x1 ;  /* 0x000000040000795c */ /* 0x000fe20000300000 */
.L_x_10485:
[----:B------:R-:W3:Y:S01]  /*1380*/  S2R R5, SR_TID.X ;  /* 0x0000000000057919 */ /* 0x000ee20000002100 */
[----:B------:R-:W-:-:S05]  /*1390*/  LEA R19, R19, UR40, 0xd ;  /* 0x0000002813137c11 */ /* 0x000fca000f8e68ff */
[----:B------:R-:W-:-:S05]  /*13a0*/  VIADD R0, R19, 0xc400 ;  /* 0x0000c40013007836 */ /* 0x000fca0000000000 */
[----:B------:R-:W-:-:S04]  /*13b0*/  SHF.R.U32.HI R0, RZ, 0x4, R0 ;  /* 0x00000004ff007819 */ /* 0x000fc80000011600 */
[----:B------:R-:W-:Y:S02]  /*13c0*/  LOP3.LUT R0, R0, 0x3fff, RZ, 0xc0, !PT ;  /* 0x00003fff00007812 */ /* 0x000fe400078ec0ff */
[----:B---3--:R-:W-:Y:S01]  /*13d0*/  LOP3.LUT P1, RZ, R5, 0x7f, RZ, 0xc0, !PT ;  /* 0x0000007f05ff7812 */ /* 0x008fe2000782c0ff */
[----:B--2---:R-:W-:-:S12]  /*13e0*/  @P2 BRA `(.L_x_10486) ;  /* 0x0000000000082947 */ /* 0x004fd80003800000 */
[----:B------:R-:W2:Y:S02]  /*13f0*/  SYNCS.PHASECHK.TRANS64.TRYWAIT P2, [R4+URZ+0x30830], R3 ;  /* 0x03083003040075a7 */ /* 0x000ea4000804017f */
[----:B--2---:R-:W-:Y:S05]  /*1400*/  @!P2 BRA `(.L_x_10487) ;  /* 0x0000008c009ca947 */ /* 0x004fea0003800000 */
.L_x_10486:
[----:B------:R-:W-:Y:S05]  /*1410*/  WARPSYNC.ALL ;  /* 0x0000000000007948 */ /* 0x000fea0003800000 */
[----:B------:R-:W-:Y:S01]  /*1420*/  IMAD.MOV.U32 R151, RZ, RZ, RZ ;  /* 0x000000ffff977224 */ /* 0x000fe200078e00ff */
[----:B------:R-:W-:Y:S01]  /*1430*/  LOP3.LUT R20, R0, 0x10000, RZ, 0xfc, !PT ;  /* 0x0001000000147812 */ /* 0x000fe200078efcff */
[----:B------:R-:W-:Y:S01]  /*1440*/  IMAD.MOV.U32 R21, RZ, RZ, 0x40000040 ;  /* 0x40000040ff157424 */ /* 0x000fe200078e00ff */
[----:B------:R-:W-:Y:S02]  /*1450*/  UIADD3 UR4, UR40, 0x12400, URZ ;  /* 0x0001240028047890 */ /* 0x000fe4000fffe03f */
[C---:B------:R-:W-:Y:S01]  /*1460*/  R2UR UR8, R20.reuse ;  /* 0x00000000140872ca */ /* 0x040fe200000e0000 */
[----:B------:R-:W1:Y:S01]  /*1470*/  LDL R5, [R1+0xc] ;  /* 0x00000c0001057983 */ /* 0x000e620000100800 */
[----:B------:R-:W-:Y:S01]  /*1480*/  R2UR UR9, R21 ;  /* 0x00000000150972ca */ /* 0x000fe200000e0000 */
[----:B------:R-:W-:Y:S01]  /*1490*/  USHF.R.U32.HI UR4, URZ, 0x4, UR4 ;  /* 0x000000043f047899 */ /* 0x000fe20008011604 */
[----:B------:R-:W-:Y:S01]  /*14a0*/  WARPGROUP.ARRIVE ;  /* 0x00000000000079c5 */ /* 0x000fe20000000000 */
[----:B------:R-:W-:Y:S01]  /*14b0*/  UMOV UR11, 0x40000040 ;  /* 0x40000040000b7882 */ /* 0x000fe20000000000 */
[----:B------:R-:W-:Y:S01]  /*14c0*/  R2UR UR16, R20 ;  /* 0x00000000141072ca */ /* 0x000fe200000e0000 */
[----:B------:R-:W-:Y:S01]  /*14d0*/  ULOP3.LUT UR4, UR4, 0x3fff, URZ, 0xc0, !UPT ;  /* 0x00003fff04047892 */ /* 0x000fe2000f8ec03f */
[----:B------:R-:W-:Y:S01]  /*14e0*/  P2R R8, PR, RZ, 0x2 ;  /* 0x00000002ff087803 */ /* 0x000fe20000000000 */
[----:B------:R-:W-:Y:S01]  /*14f0*/  UMOV UR13, 0x40000040 ;  /* 0x40000040000d7882 */ /* 0x000fe20000000000 */
[----:B------:R-:W-:Y:S01]  /*1500*/  UMOV UR15, 0x40000040 ;  /* 0x40000040000f7882 */ /* 0x000fe20000000000 */
[----:B------:R-:W-:Y:S01]  /*1510*/  ULOP3.LUT UR4, UR4, 0x10000, URZ, 0xfc, !UPT ;  /* 0x0001000004047892 */ /* 0x000fe2000f8efc3f */
[----:B------:R-:W-:Y:S01]  /*1520*/  P2R R6, PR, RZ, 0x1 ;  /* 0x00000001ff067803 */ /* 0x000fe20000000000 */
[----:B------:R-:W-:Y:S01]  /*1530*/  UMOV UR17, 0x40000040 ;  /* 0x4000004000117882 */ /* 0x000fe20000000000 */
[----:B------:R-:W-:Y:S01]  /*1540*/  UMOV UR19, 0x40000040 ;  /* 0x4000004000137882 */ /* 0x000fe20000000000 */
[----:B------:R-:W-:Y:S01]  /*1550*/  UIMAD UR6, UR46, 0x600, UR4 ;  /* 0x000006002e0678a4 */ /* 0x000fe2000f8e0204 */
[--C-:B------:R-:W-:Y:S01]  /*1560*/  IMAD.MOV.U32 R150, RZ, RZ, R151.reuse ;  /* 0x000000ffff967224 */ /* 0x100fe200078e0097 */
[----:B------:R-:W-:Y:S01]  /*1570*/  ULDC UR5, c[0x0][0x988] ;  /* 0x0002620000057ab9 */ /* 0x000fe20000000800 */
[--C-:B------:R-:W-:Y:S01]  /*1580*/  IMAD.MOV.U32 R148, RZ, RZ, R151.reuse ;  /* 0x000000ffff947224 */ /* 0x100fe200078e0097 */
[----:B------:R-:W-:Y:S01]  /*1590*/  UIADD3 UR12, UR16, 0x4, URZ ;  /* 0x00000004100c7890 */ /* 0x000fe2000fffe03f */
[--C-:B------:R-:W-:Y:S01]  /*15a0*/  IMAD.MOV.U32 R146, RZ, RZ, R151.reuse ;  /* 0x000000ffff927224 */ /* 0x100fe200078e0097 */
[----:B------:R-:W-:Y:S01]  /*15b0*/  UIADD3 UR14, UR6, 0x4, URZ ;  /* 0x00000004060e7890 */ /* 0x000fe2000fffe03f */
[--C-:B------:R-:W-:Y:S01]  /*15c0*/  IMAD.MOV.U32 R144, RZ, RZ, R151.reuse ;  /* 0x000000ffff907224 */ /* 0x100fe200078e0097 */
[----:B------:R-:W-:Y:S01]  /*15d0*/  UMOV UR10, UR6 ;  /* 0x00000006000a7c82 */ /* 0x000fe20008000000 */
[----:B------:R-:W-:Y:S01]  /*15e0*/  UIADD3 UR18, UR6, 0x6, URZ ;  /* 0x0000000606127890 */ /* 0x000fe2000fffe03f */
[----:B------:R-:W-:Y:S01]  /*15f0*/  HGMMA.64x192x16.F32.BF16 R24, gdesc[UR8], RZ, !UPT, gsb0 ;  /* 0x02e00000081879f0 */ /* 0x000fe2000c0018ff */
[----:B------:R-:W-:Y:S01]  /*1600*/  UIADD3 UR8, UR16, 0x2, URZ ;  /* 0x0000000210087890 */ /* 0x000fe2000fffe03f */
[--C-:B------:R-:W-:Y:S01]  /*1610*/  IMAD.MOV.U32 R142, RZ, RZ, R151.reuse ;  /* 0x000000ffff8e7224 */ /* 0x100fe200078e0097 */
[----:B------:R-:W-:Y:S01]  /*1620*/  UIADD3 UR10, UR6, 0x2, URZ ;  /* 0x00000002060a7890 */ /* 0x000fe2000fffe03f */
[--C-:B------:R-:W-:Y:S01]  /*1630*/  IMAD.MOV.U32 R140, RZ, RZ, R151.reuse ;  /* 0x000000ffff8c7224 */ /* 0x100fe200078e0097 */
[----:B------:R-:W-:Y:S01]  /*1640*/  UMOV UR9, 0x40000040 ;  /* 0x4000004000097882 */ /* 0x000fe20000000000 */
[----:B------:R-:W-:Y:S01]  /*1650*/  UMOV UR11, 0x40000040 ;  /* 0x40000040000b7882 */ /* 0x000fe20000000000 */
        /* <DEDUP_REMOVED lines=10> */
[----:B------:R-:W-:Y:S01]  /*1700*/  IMAD.MOV.U32 R120, RZ, RZ, R151 ;  /* 0x000000ffff787224 */ /* 0x000fe200078e0097 */
[----:B------:R-:W-:Y:S02]  /*1710*/  WARPGROUP.DEPBAR.LE gsb0, 0x0 ;  /* 0x00008000000079c5 */ /* 0x000fe40000010000 */
[----:B------:R-:W-:-:S06]  /*1720*/  WARPGROUP.ARRIVE ;  /* 0x00000000000079c5 */ /* 0x000fcc0000000000 */
[----:B------:R-:W-:Y:S01]  /*1730*/  HGMMA.64x192x16.F32.BF16 R24, gdesc[UR8], R24, gsb0 ;  /* 0x02e00000081879f0 */ /* 0x000fe20008001818 */
[----:B-12---:R-:W-:-:S04]  /*1740*/  IMAD.IADD R3, R5, 0x1, R23 ;  /* 0x0000000105037824 */ /* 0x006fc800078e0217 */
        /* <DEDUP_REMOVED lines=10> */
[----:B------:R-:W-:Y:S03]  /*17f0*/  HGMMA.64x192x16.F32.BF16 R24, gdesc[UR12], R24, gsb0 ;  /* 0x02e000000c1879f0 */ /* 0x000fe60008001818 */
[----:B------:R-:W-:Y:S02]  /*1800*/  WARPGROUP.DEPBAR.LE gsb0, 0x0 ;  /* 0x00008000000079c5 */ /* 0x000fe40000010000 */
[----:B------:R-:W-:-:S15]  /*1810*/  WARPGROUP.ARRIVE ;  /* 0x00000000000079c5 */ /* 0x000fde0000000000 */
[----:B------:R-:W-:Y:S03]  /*1820*/  HGMMA.64x192x16.F32.BF16 R24, gdesc[UR16], R24, gsb0 ;  /* 0x02e00000101879f0 */ /* 0x000fe60008001818 */
[----:B------:R-:W-:Y:S02]  /*1830*/  WARPGROUP.DEPBAR.LE gsb0, 0x0 ;  /* 0x00008000000079c5 */ /* 0x000fe40000010000 */
[----:B------:R-:W-:Y:S02]  /*1840*/  FSEL R5, R26, -INF , P5 ;  /* 0xff8000001a057808 */ /* 0x000fe40002800000 */
[----:B------:R-:W-:Y:S02]  /*1850*/  FSEL R27, R27, -INF , P4 ;  /* 0xff8000001b1b7808 */ /* 0x000fe40002000000 */
[----:B------:R-:W-:Y:S02]  /*1860*/  FSEL R7, R30, -INF , P3 ;  /* 0xff8000001e077808 */ /* 0x000fe40001800000 */
        /* <DEDUP_REMOVED lines=97> */
[C---:B------:R-:W-:Y:S02]  /*1e80*/  ISETP.GT.AND P4, PT, R3.reuse, 0x79, PT ;  /* 0x000000790300780c */ /* 0x040fe40003f84270 */
[----:B------:R-:W-:Y:S02]  /*1e90*/  ISETP.GT.AND P2, PT, R3, 0x70, PT ;  /* 0x000000700300780c */ /* 0x000fe40003f44270 */
[----:B------:R-:W-:Y:S02]  /*1ea0*/  FSEL R79, R79, -INF , P3 ;  /* 0xff8000004f4f7808 */ /* 0x000fe40001800000 */
[----:B------:R-:W-:Y:S02]  /*1eb0*/  FMNMX.FTZ R0, R78, R9, !PT ;  /* 0x000000094e007209 */ /* 0x000fe40007810000 */
[----:B------:R-:W-:Y:S02]  /*1ec0*/  FSEL R14, R87, -INF , P4 ;  /* 0xff800000570e7808 */ /* 0x000fe40002000000 */
[----:B------:R-:W-:-:S02]  /*1ed0*/  FSEL R82, R82, -INF , P2 ;  /* 0xff80000052527808 */ /* 0x000fc40001000000 */
[----:B------:R-:W-:Y:S02]  /*1ee0*/  FSEL R87, R80, -INF , P2 ;  /* 0xff80000050577808 */ /* 0x000fe40001000000 */
[----:B------:R-:W-:Y:S02]  /*1ef0*/  FSEL R72, R72, -INF , P6 ;  /* 0xff80000048487808 */ /* 0x000fe40003000000 */
[C---:B------:R-:W-:Y:S02]  /*1f00*/  ISETP.GT.AND P2, PT, R3.reuse, 0x81, PT ;  /* 0x000000810300780c */ /* 0x040fe40003f44270 */
[----:B------:R-:W-:Y:S02]  /*1f10*/  ISETP.GT.AND P6, PT, R3, 0x71, PT ;  /* 0x000000710300780c */ /* 0x000fe40003fc4270 */
[----:B------:R-:W-:Y:S02]  /*1f20*/  FMNMX.FTZ R9, R79, R0, !PT ;  /* 0x000000004f097209 */ /* 0x000fe40007810000 */
[----:B------:R-:W-:-:S02]  /*1f30*/  FSEL R73, R73, -INF , P5 ;  /* 0xff80000049497808 */ /* 0x000fc40002800000 */
[----:B------:R-:W-:Y:S02]  /*1f40*/  FSEL R24, R91, -INF , P2 ;  /* 0xff8000005b187808 */ /* 0x000fe40001000000 */
[----:B------:R-:W-:Y:S02]  /*1f50*/  FSEL R89, R89, -INF , P2 ;  /* 0xff80000059597808 */ /* 0x000fe40001000000 */
[----:B------:R-:W-:Y:S02]  /*1f60*/  ISETP.GT.AND P5, PT, R3, 0x78, PT ;  /* 0x000000780300780c */ /* 0x000fe40003fa4270 */
[----:B------:R-:W-:Y:S02]  /*1f70*/  FSEL R83, R83, -INF , P6 ;  /* 0xff80000053537808 */ /* 0x000fe40003000000 */
[----:B------:R-:W-:Y:S02]  /*1f80*/  FMNMX.FTZ R0, R82, R9, !PT ;  /* 0x0000000952007209 */ /* 0x000fe40007810000 */
[----:B------:R-:W-:-:S02]  /*1f90*/  ISETP.GT.AND P2, PT, R3, 0x98, PT ;  /* 0x000000980300780c */ /* 0x000fc40003f44270 */
[----:B------:R-:W-:Y:S02]  /*1fa0*/  FSEL R30, R103, -INF , P1 ;  /* 0xff800000671e7808 */ /* 0x000fe40000800000 */
[----:B------:R-:W-:Y:S02]  /*1fb0*/  ISETP.GT.AND P1, PT, R3, 0xa1, PT ;  /* 0x000000a10300780c */ /* 0x000fe40003f24270 */
[----:B------:R-:W-:Y:S02]  /*1fc0*/  FSEL R86, R86, -INF , P5 ;  /* 0xff80000056567808 */ /* 0x000fe40002800000 */
[----:B------:R-:W-:Y:S02]  /*1fd0*/  FMNMX.FTZ R9, R83, R0, !PT ;  /* 0x0000000053097209 */ /* 0x000fe40007810000 */
[----:B------:R-:W-:Y:S02]  /*1fe0*/  FSEL R102, R102, -INF , P2 ;  /* 0xff80000066667808 */ /* 0x000fe40001000000 */
[----:B------:R-:W-:-:S02]  /*1ff0*/  FSEL R103, R100, -INF , P2 ;  /* 0xff80000064677808 */ /* 0x000fc40001000000 */
[----:B------:R-:W-:Y:S02]  /*2000*/  FSEL R107, R107, -INF , P1 ;  /* 0xff8000006b6b7808 */ /* 0x000fe40000800000 */
[----:B------:R-:W-:Y:S02]  /*2010*/  P2R R46, PR, RZ, 0x2 ;  /* 0x00000002ff2e7803 */ /* 0x000fe40000000000 */
[C---:B------:R-:W-:Y:S02]  /*2020*/  ISETP.GT.AND P2, PT, R3.reuse, 0xa9, PT ;  /* 0x000000a90300780c */ /* 0x040fe40003f44270 */
[----:B------:R-:W-:Y:S02]  /*2030*/  ISETP.GT.AND P1, PT, R3, 0xa0, PT ;  /* 0x000000a00300780c */ /* 0x000fe40003f24270 */
[----:B------:R-:W-:Y:S02]  /*2040*/  FSEL R12, R77, -INF , P3 ;  /* 0xff8000004d0c7808 */ /* 0x000fe40001800000 */
[----:B------:R-:W-:-:S02]  /*2050*/  ISETP.GT.AND P3, PT, R3, 0x80, PT ;  /* 0x000000800300780c */ /* 0x000fc40003f64270 */
[----:B------:R-:W-:Y:S02]  /*2060*/  FMNMX.FTZ R9, R86, R9, !PT ;  /* 0x0000000956097209 */ /* 0x000fe40007810000 */
[----:B------:R-:W-:Y:S02]  /*2070*/  FSEL R32, R111, -INF , P2 ;  /* 0xff8000006f207808 */ /* 0x000fe40001000000 */
[----:B------:R-:W-:Y:S02]  /*2080*/  FSEL R111, R104, -INF , P1 ;  /* 0xff800000686f7808 */ /* 0x000fe40000800000 */
[----:B------:R-:W-:Y:S02]  /*2090*/  ISETP.NE.AND P1, PT, R46, RZ, PT ;  /* 0x000000ff2e00720c */ /* 0x000fe40003f25270 */
[----:B------:R-:W-:Y:S02]  /*20a0*/  FSEL R90, R90, -INF , P3 ;  /* 0xff8000005a5a7808 */ /* 0x000fe40001800000 */
[----:B------:R-:W-:-:S02]  /*20b0*/  FMNMX.FTZ R9, R14, R9, !PT ;  /* 0x000000090e097209 */ /* 0x000fc40007810000 */
[----:B------:R-:W-:Y:S02]  /*20c0*/  FSEL R81, R81, -INF , P6 ;  /* 0xff80000051517808 */ /* 0x000fe40003000000 */
[----:B------:R-:W-:Y:S02]  /*20d0*/  FSEL R105, R105, -INF , P1 ;  /* 0xff80000069697808 */ /* 0x000fe40000800000 */
[----:B------:R-:W-:Y:S02]  /*20e0*/  ISETP.GT.AND P6, PT, R3, 0x88, PT ;  /* 0x000000880300780c */ /* 0x000fe40003fc4270 */
[----:B------:R-:W-:Y:S02]  /*20f0*/  FMNMX.FTZ R9, R90, R9, !PT ;  /* 0x000000095a097209 */ /* 0x000fe40007810000 */
[----:B------:R-:W-:Y:S02]  /*2100*/  ISETP.NE.AND P1, PT, R8, RZ, PT ;  /* 0x000000ff0800720c */ /* 0x000fe40003f25270 */
[----:B------:R-:W-:-:S02]  /*2110*/  FMNMX.FTZ R8, R11, R25, !PT ;  /* 0x000000190b087209 */ /* 0x000fc40007810000 */
[----:B------:R-:W-:Y:S02]  /*2120*/  FSEL R77, R84, -INF , P5 ;  /* 0xff800000544d7808 */ /* 0x000fe40002800000 */
[----:B------:R-:W-:Y:S02]  /*2130*/  ISETP.GT.AND P5, PT, R3, 0x89, PT ;  /* 0x000000890300780c */ /* 0x000fe40003fa4270 */
[----:B------:R-:W-:Y:S02]  /*2140*/  FSEL R94, R94, -INF , P6 ;  /* 0xff8000005e5e7808 */ /* 0x000fe40003000000 */
[----:B------:R-:W-:Y:S02]  /*2150*/  FMNMX.FTZ R9, R24, R9, !PT ;  /* 0x0000000918097209 */ /* 0x000fe40007810000 */
[----:B------:R-:W-:Y:S01]  /*2160*/  FMNMX.FTZ R8, R15, R8, !PT ;  /* 0x000000080f087209 */ /* 0x000fe20007810000 */
[----:B------:R-:W-:Y:S01]  /*2170*/  @!P1 VIADD R4, R4, 0x30840 ;  /* 0x0003084004049836 */ /* 0x000fe20000000000 */
[----:B------:R-:W-:-:S02]  /*2180*/  FSEL R85, R85, -INF , P4 ;  /* 0xff80000055557808 */ /* 0x000fc40002000000 */
[----:B------:R-:W-:Y:S02]  /*2190*/  ISETP.GT.AND P4, PT, R3, 0x90, PT ;  /* 0x000000900300780c */ /* 0x000fe40003f84270 */
[----:B------:R-:W-:Y:S02]  /*21a0*/  FSEL R26, R95, -INF , P5 ;  /* 0xff8000005f1a7808 */ /* 0x000fe40002800000 */
[----:B------:R-:W-:Y:S02]  /*21b0*/  FMNMX.FTZ R9, R94, R9, !PT ;  /* 0x000000095e097209 */ /* 0x000fe40007810000 */
[----:B------:R-:W-:Y:S02]  /*21c0*/  FMNMX.FTZ R8, R29, R8, !PT ;  /* 0x000000081d087209 */ /* 0x000fe40007810000 */
[----:B------:R-:W-:Y:S02]  /*21d0*/  FSEL R91, R88, -INF , P3 ;  /* 0xff800000585b7808 */ /* 0x000fe40001800000 */
[----:B------:R-:W-:-:S02]  /*21e0*/  ISETP.GT.AND P3, PT, R3, 0x91, PT ;  /* 0x000000910300780c */ /* 0x000fc40003f64270 */
[----:B------:R-:W-:Y:S02]  /*21f0*/  FSEL R98, R98, -INF , P4 ;  /* 0xff80000062627808 */ /* 0x000fe40002000000 */
[----:B------:R-:W-:Y:S02]  /*2200*/  FMNMX.FTZ R9, R26, R9, !PT ;  /* 0x000000091a097209 */ /* 0x000fe40007810000 */
[----:B------:R-:W-:Y:S02]  /*2210*/  FMNMX.FTZ R8, R39, R8, !PT ;  /* 0x0000000827087209 */ /* 0x000fe40007810000 */
[----:B------:R-:W-:Y:S02]  /*2220*/  FSEL R28, R99, -INF , P3 ;  /* 0xff800000631c7808 */ /* 0x000fe40001800000 */
        /* <DEDUP_REMOVED lines=9> */
[----:B------:R-:W-:Y:S02]  /*22c0*/  ISETP.GT.AND P0, PT, R3, 0xa8, PT ;  /* 0x000000a80300780c */ /* 0x000fe40003f04270 */
[----:B------:R-:W-:Y:S02]  /*22d0*/  FMNMX.FTZ R0, R106, R9, !PT ;  /* 0x000000096a007209 */ /* 0x000fe40007810000 */
[----:B------:R-:W-:Y:S02]  /*22e0*/  FMNMX.FTZ R8, R41, R8, !PT ;  /* 0x0000000829087209 */ /* 0x000fe40007810000 */
[----:B------:R-:W-:Y:S02]  /*22f0*/  FSEL R110, R110, -INF , P0 ;  /* 0xff8000006e6e7808 */ /* 0x000fe40000000000 */
[----:B------:R-:W-:-:S02]  /*2300*/  FMNMX.FTZ R9, R107, R0, !PT ;  /* 0x000000006b097209 */ /* 0x000fc40007810000 */
[----:B------:R-:W-:Y:S02]  /*2310*/  FMNMX.FTZ R8, R51, R8, !PT ;  /* 0x0000000833087209 */ /* 0x000fe40007810000 */
[----:B------:R-:W-:Y:S02]  /*2320*/  FSEL R97, R97, -INF , P3 ;  /* 0xff80000061617808 */ /* 0x000fe40001800000 */
[----:B------:R-:W-:Y:S02]  /*2330*/  FMNMX.FTZ R9, R110, R9, !PT ;  /* 0x000000096e097209 */ /* 0x000fe40007810000 */
[----:B------:R-:W-:Y:S02]  /*2340*/  ISETP.GT.AND P3, PT, R3, 0xb0, PT ;  /* 0x000000b00300780c */ /* 0x000fe40003f64270 */
[----:B------:R-:W-:Y:S02]  /*2350*/  FMNMX.FTZ R8, R45, R8, !PT ;  /* 0x000000082d087209 */ /* 0x000fe40007810000 */
[----:B------:R-:W-:-:S02]  /*2360*/  FSEL R99, R96, -INF , P4 ;  /* 0xff80000060637808 */ /* 0x000fc40002000000 */
[----:B------:R-:W-:Y:S02]  /*2370*/  FSEL R114, R114, -INF , P3 ;  /* 0xff80000072727808 */ /* 0x000fe40001800000 */
[----:B------:R-:W-:Y:S02]  /*2380*/  FMNMX.FTZ R9, R32, R9, !PT ;  /* 0x0000000920097209 */ /* 0x000fe40007810000 */
[----:B------:R-:W-:Y:S02]  /*2390*/  ISETP.GT.AND P4, PT, R3, 0xb1, PT ;  /* 0x000000b10300780c */ /* 0x000fe40003f84270 */
[----:B------:R-:W-:Y:S02]  /*23a0*/  FMNMX.FTZ R8, R139, R8, !PT ;  /* 0x000000088b087209 */ /* 0x000fe40007810000 */
[----:B------:R-:W-:Y:S02]  /*23b0*/  FSEL R93, R93, -INF , P5 ;  /* 0xff8000005d5d7808 */ /* 0x000fe40002800000 */
[----:B------:R-:W-:-:S02]  /*23c0*/  FSEL R34, R115, -INF , P4 ;  /* 0xff80000073227808 */ /* 0x000fc40002000000 */
[----:B------:R-:W-:Y:S02]  /*23d0*/  FMNMX.FTZ R9, R114, R9, !PT ;  /* 0x0000000972097209 */ /* 0x000fe40007810000 */
[----:B------:R-:W-:Y:S02]  /*23e0*/  ISETP.GT.AND P5, PT, R3, 0xb8, PT ;  /* 0x000000b80300780c */ /* 0x000fe40003fa4270 */
[----:B------:R-:W-:Y:S02]  /*23f0*/  FMNMX.FTZ R8, R49, R8, !PT ;  /* 0x0000000831087209 */ /* 0x000fe40007810000 */
[----:B------:R-:W-:Y:S02]  /*2400*/  FSEL R95, R92, -INF , P6 ;  /* 0xff8000005c5f7808 */ /* 0x000fe40003000000 */
[----:B------:R-:W-:Y:S02]  /*2410*/  FSEL R118, R118, -INF , P5 ;  /* 0xff80000076767808 */ /* 0x000fe40002800000 */
[----:B------:R-:W-:-:S02]  /*2420*/  FMNMX.FTZ R9, R34, R9, !PT ;  /* 0x0000000922097209 */ /* 0x000fc40007810000 */
[----:B------:R-:W-:Y:S02]  /*2430*/  ISETP.GT.AND P6, PT, R3, 0xb9, PT ;  /* 0x000000b90300780c */ /* 0x000fe40003fc4270 */
[----:B------:R-:W-:Y:S02]  /*2440*/  FMNMX.FTZ R8, R143, R8, !PT ;  /* 0x000000088f087209 */ /* 0x000fe40007810000 */
[----:B------:R-:W-:Y:S02]  /*2450*/  FSEL R119, R119, -INF , P6 ;  /* 0xff80000077777808 */ /* 0x000fe40003000000 */
[----:B------:R-:W-:Y:S02]  /*2460*/  FMNMX.FTZ R0, R118, R9, !PT ;  /* 0x0000000976007209 */ /* 0x000fe40007810000 */
[----:B------:R-:W-:Y:S02]  /*2470*/  FMNMX.FTZ R8, R53, R8, !PT ;  /* 0x0000000835087209 */ /* 0x000fe40007810000 */
[----:B------:R-:W-:Y:S01]  /*2480*/  FMNMX.FTZ R38, R119, R0, !PT ;  /* 0x0000000077267209 */ /* 0x000fe20007810000 */
[----:B------:R-:W-:Y:S01]  /*2490*/  IMAD.U32 R0, RZ, RZ, UR5 ;  /* 0x00000005ff007e24 */ /* 0x000fe2000f8e00ff */
[----:B------:R-:W-:-:S02]  /*24a0*/  FMNMX.FTZ R8, R63, R8, !PT ;  /* 0x000000083f087209 */ /* 0x000fc40007810000 */
[----:B------:R-:W-:Y:S01]  /*24b0*/  P2R R44, PR, RZ, 0x1 ;  /* 0x00000001ff2c7803 */ /* 0x000fe20000000000 */
[----:B------:R-:W1:Y:S01]  /*24c0*/  SHFL.BFLY PT, R9, R38, 0x2, 0x1f ;  /* 0x0c401f0026097f89 */ /* 0x000e6200000e0000 */
[----:B------:R-:W-:Y:S02]  /*24d0*/  ISETP.GT.AND P0, PT, R3, 0x99, PT ;  /* 0x000000990300780c */ /* 0x000fe40003f04270 */
[----:B------:R-:W-:Y:S02]  /*24e0*/  FMNMX.FTZ R3, R57, R8, !PT ;  /* 0x0000000839037209 */ /* 0x000fe40007810000 */
[----:B------:R-:W-:Y:S02]  /*24f0*/  P2R R42, PR, RZ, 0x4 ;  /* 0x00000004ff2a7803 */ /* 0x000fe40000000000 */
[----:B------:R-:W-:Y:S02]  /*2500*/  FMNMX.FTZ R8, R60, R3, !PT ;  /* 0x000000033c087209 */ /* 0x000fe40007810000 */
[----:B------:R-:W-:-:S02]  /*2510*/  FSEL R101, R101, -INF , P0 ;  /* 0xff80000065657808 */ /* 0x000fc40000000000 */
[----:B------:R-:W-:Y:S02]  /*2520*/  FMNMX.FTZ R3, R61, R8, !PT ;  /* 0x000000083d037209 */ /* 0x000fe40007810000 */
[----:B------:R-:W-:Y:S02]  /*2530*/  ISETP.NE.AND P0, PT, R44, RZ, PT ;  /* 0x000000ff2c00720c */ /* 0x000fe40003f05270 */
[----:B------:R-:W-:Y:S02]  /*2540*/  FMNMX.FTZ R8, R64, R3, !PT ;  /* 0x0000000340087209 */ /* 0x000fe40007810000 */
[----:B------:R-:W-:Y:S02]  /*2550*/  FSEL R115, R108, -INF , P0 ;  /* 0xff8000006c737808 */ /* 0x000fe40000000000 */
[----:B------:R-:W-:Y:S02]  /*2560*/  FMNMX.FTZ R8, R65, R8, !PT ;  /* 0x0000000841087209 */ /* 0x000fe40007810000 */
[----:B------:R-:W-:-:S02]  /*2570*/  ISETP.NE.AND P0, PT, R6, RZ, PT ;  /* 0x000000ff0600720c */ /* 0x000fc40003f05270 */
[----:B------:R-:W-:Y:S02]  /*2580*/  FMNMX.FTZ R8, R75, R8, !PT ;  /* 0x000000084b087209 */ /* 0x000fe40007810000 */
[----:B-1----:R-:W-:Y:S02]  /*2590*/  FMNMX.FTZ R40, R38, R9, !PT ;  /* 0x0000000926287209 */ /* 0x002fe40007810000 */
[----:B------:R-:W-:Y:S02]  /*25a0*/  FMNMX.FTZ R3, R69, R8, !PT ;  /* 0x0000000845037209 */ /* 0x000fe40007810000 */
[----:B------:R-:W-:Y:S01]  /*25b0*/  @!P1 PRMT R4, RZ, 0x654, R4 ;  /* 0x00000654ff049816 */ /* 0x000fe20000000004 */
[----:B------:R-:W1:Y:S01]  /*25c0*/  SHFL.BFLY PT, R9, R40, 0x1, 0x1f ;  /* 0x0c201f0028097f89 */ /* 0x000e6200000e0000 */
[----:B------:R-:W-:Y:S02]  /*25d0*/  FMNMX.FTZ R8, R72, R3, !PT ;  /* 0x0000000348087209 */ /* 0x000fe40007810000 */
[----:B------:R2:W-:Y:S02]  /*25e0*/  @!P1 SYNCS.ARRIVE.TRANS64.RED.A1T0 RZ, [R4+URZ], RZ ;  /* 0x000000ff04ff99a7 */ /* 0x0005e4000810043f */
[----:B------:R-:W-:-:S04]  /*25f0*/  FMNMX.FTZ R3, R73, R8, !PT ;  /* 0x0000000849037209 */ /* 0x000fc80007810000 */
[----:B------:R-:W-:-:S04]  /*2600*/  FMNMX.FTZ R3, R76, R3, !PT ;  /* 0x000000034c037209 */ /* 0x000fc80007810000 */
        /* <DEDUP_REMOVED lines=53> */
[--C-:B------:R-:W-:Y:S01]  /*2960*/  FFMA.FTZ R40, R43, R0, -R36.reuse ;  /* 0x000000002b287223 */ /* 0x100fe20000010824 */
[----:B------:R-:W-:Y:S01]  /*2970*/  FMNMX.FTZ R14, R135, R14, !PT ;  /* 0x0000000e870e7209 */ /* 0x000fe20007810000 */
[-CC-:B------:R-:W-:Y:S01]  /*2980*/  FFMA.FTZ R44, R131, R0.reuse, -R36.reuse ;  /* 0x00000000832c7223 */ /* 0x180fe20000010824 */
[-CC-:B------:R-:W-:Y:S01]  /*2990*/  FFMA.FTZ R74, R94, R0.reuse, -R36.reuse ;  /* 0x000000005e4a7223 */ /* 0x180fe20000010824 */
[--C-:B------:R-:W-:Y:S01]  /*29a0*/  FFMA.FTZ R31, R129, R0, -R36.reuse ;  /* 0x00000000811f7223 */ /* 0x100fe20000010824 */
[----:B------:R-:W-:Y:S01]  /*29b0*/  FMNMX.FTZ R14, R137, R14, !PT ;  /* 0x0000000e890e7209 */ /* 0x000fe20007810000 */
[-CC-:B------:R-:W-:Y:S01]  /*29c0*/  FFMA.FTZ R42, R70, R0.reuse, -R36.reuse ;  /* 0x00000000462a7223 */ /* 0x180fe20000010824 */
[----:B------:R-:W3:Y:S01]  /*29d0*/  MUFU.EX2 R7, R7 ;  /* 0x0000000700077308 */ /* 0x000ee20000000800 */
[--C-:B------:R-:W-:Y:S01]  /*29e0*/  FFMA.FTZ R52, R78, R0, -R36.reuse ;  /* 0x000000004e347223 */ /* 0x100fe20000010824 */
[----:B------:R-:W-:Y:S01]  /*29f0*/  FMNMX.FTZ R14, R141, R14, !PT ;  /* 0x0000000e8d0e7209 */ /* 0x000fe20007810000 */
[-CC-:B------:R-:W-:Y:S01]  /*2a00*/  FFMA.FTZ R43, R83, R0.reuse, -R36.reuse ;  /* 0x00000000532b7223 */ /* 0x180fe20000010824 */
[-CC-:B------:R-:W-:Y:S01]  /*2a10*/  FFMA.FTZ R117, R32, R0.reuse, -R36.reuse ;  /* 0x0000000020757223 */ /* 0x180fe20000010824 */
[--C-:B------:R-:W-:Y:S01]  /*2a20*/  FFMA.FTZ R131, R34, R0, -R36.reuse ;  /* 0x0000000022837223 */ /* 0x100fe20000010824 */
[----:B------:R-:W-:Y:S01]  /*2a30*/  FMNMX.FTZ R14, R145, R14, !PT ;  /* 0x0000000e910e7209 */ /* 0x000fe20007810000 */
[-CC-:B------:R-:W-:Y:S01]  /*2a40*/  FFMA.FTZ R129, R147, R0.reuse, -R36.reuse ;  /* 0x0000000093817223 */ /* 0x180fe20000010824 */
[----:B------:R-:W4:Y:S01]  /*2a50*/  MUFU.EX2 R50, R50 ;  /* 0x0000003200327308 */ /* 0x000f220000000800 */
[-CC-:B------:R-:W-:Y:S01]  /*2a60*/  FFMA.FTZ R35, R149, R0.reuse, -R36.reuse ;  /* 0x0000000095237223 */ /* 0x180fe20000010824 */
[-CC-:B------:R-:W-:Y:S01]  /*2a70*/  FFMA.FTZ R86, R86, R0.reuse, -R36.reuse ;  /* 0x0000000056567223 */ /* 0x180fe20000010824 */
[----:B------:R-:W5:Y:S01]  /*2a80*/  SHFL.BFLY PT, R3, R14, 0x2, 0x1f ;  /* 0x0c401f000e037f89 */ /* 0x000f6200000e0000 */
        /* <DEDUP_REMOVED lines=13> */
[----:B------:R-:W-:-:S07]  /*2b60*/  IMAD.MOV.U32 R149, RZ, RZ, R151 ;  /* 0x000000ffff957224 */ /* 0x000fce00078e0097 */
[----:B------:R-:W2:Y:S01]  /*2b70*/  MUFU.EX2 R56, R56 ;  /* 0x0000003800387308 */ /* 0x000ea20000000800 */
[----:B-1----:R-:W-:Y:S01]  /*2b80*/  FFMA.FTZ R82, R106, R0, -R36 ;  /* 0x000000006a527223 */ /* 0x002fe20000010824 */
[----:B-----5:R-:W-:-:S05]  /*2b90*/  FMNMX.FTZ R24, R14, R3, !PT ;  /* 0x000000030e187209 */ /* 0x020fca0007810000 */
[----:B------:R-:W1:Y:S01]  /*2ba0*/  SHFL.BFLY PT, R3, R24, 0x1, 0x1f ;  /* 0x0c201f0018037f89 */ /* 0x000e6200000e0000 */
[----:B------:R5:W-:Y:S08]  /*2bb0*/  MUFU.EX2 R10, R86 ;  /* 0x00000056000a7308 */ /* 0x000bf00000000800 */
[----:B------:R-:W-:Y:S08]  /*2bc0*/  MUFU.EX2 R58, R58 ;  /* 0x0000003a003a7308 */ /* 0x000ff00000000800 */
[----:B------:R-:W-:Y:S01]  /*2bd0*/  MUFU.EX2 R62, R62 ;  /* 0x0000003e003e7308 */ /* 0x000fe20000000800 */
[----:B-1----:R-:W-:-:S07]  /*2be0*/  FMNMX.FTZ R3, R24, R3, !PT ;  /* 0x0000000318037209 */ /* 0x002fce0007810000 */
[----:B------:R-:W-:Y:S01]  /*2bf0*/  MUFU.EX2 R27, R27 ;  /* 0x0000001b001b7308 */ /* 0x000fe20000000800 */
[C---:B------:R-:W-:Y:S01]  /*2c00*/  FSETP.NEU.FTZ.AND P2, PT, R3.reuse, -INF , PT ;  /* 0xff8000000300780b */ /* 0x040fe20003f5d000 */
[----:B------:R-:W-:-:S06]  /*2c10*/  FMUL.FTZ R24, R3, R0 ;  /* 0x0000000003187220 */ /* 0x000fcc0000410000 */
[----:B------:R-:W-:Y:S01]  /*2c20*/  MUFU.EX2 R40, R40 ;  /* 0x0000002800287308 */ /* 0x000fe20000000800 */
        /* <DEDUP_REMOVED lines=11> */
[----:B------:R-:W-:Y:S01]  /*2ce0*/  FADD.FTZ R72, R5, R6 ;  /* 0x0000000605487221 */ /* 0x000fe20000010000 */
[-CC-:B-----5:R-:W-:Y:S01]  /*2cf0*/  FFMA.FTZ R86, R53, R0.reuse, -R24.reuse ;  /* 0x0000000035567223 */ /* 0x1a0fe20000010818 */
[-CC-:B------:R-:W-:Y:S01]  /*2d00*/  FFMA.FTZ R96, R127, R0.reuse, -R24.reuse ;  /* 0x000000007f607223 */ /* 0x180fe20000010818 */
[-C--:B------:R-:W-:Y:S01]  /*2d10*/  FFMA.FTZ R127, R37, R0.reuse, -R24 ;  /* 0x00000000257f7223 */ /* 0x080fe20000010818 */
[----:B---3--:R-:W-:Y:S01]  /*2d20*/  FADD.FTZ R53, R7, R72 ;  /* 0x0000004807357221 */ /* 0x008fe20000010000 */
[----:B------:R-:W1:Y:S01]  /*2d30*/  MUFU.EX2 R25, R25 ;  /* 0x0000001900197308 */ /* 0x000e620000000800 */
[-CC-:B------:R-:W-:Y:S01]  /*2d40*/  FFMA.FTZ R11, R47, R0.reuse, -R24.reuse ;  /* 0x000000002f0b7223 */ /* 0x180fe20000010818 */
[-CC-:B------:R-:W-:Y:S01]  /*2d50*/  FFMA.FTZ R26, R41, R0.reuse, -R24.reuse ;  /* 0x00000000291a7223 */ /* 0x180fe20000010818 */
[----:B----4-:R-:W-:Y:S01]  /*2d60*/  FADD.FTZ R72, R50, R53 ;  /* 0x0000003532487221 */ /* 0x010fe20000010000 */
[-CC-:B------:R-:W-:Y:S01]  /*2d70*/  FFMA.FTZ R28, R51, R0.reuse, -R24.reuse ;  /* 0x00000000331c7223 */ /* 0x180fe20000010818 */
[-CC-:B------:R-:W-:Y:S01]  /*2d80*/  FFMA.FTZ R33, R45, R0.reuse, -R24.reuse ;  /* 0x000000002d217223 */ /* 0x180fe20000010818 */
[-C--:B------:R-:W-:Y:S01]  /*2d90*/  FFMA.FTZ R30, R139, R0.reuse, -R24 ;  /* 0x000000008b1e7223 */ /* 0x080fe20000010818 */
[----:B--2---:R-:W-:Y:S01]  /*2da0*/  FADD.FTZ R53, R13, R72 ;  /* 0x000000480d357221 */ /* 0x004fe20000010000 */
[----:B------:R-:W2:Y:S01]  /*2db0*/  MUFU.EX2 R92, R92 ;  /* 0x0000005c005c7308 */ /* 0x000ea20000000800 */
[-CC-:B------:R-:W-:Y:S01]  /*2dc0*/  FFMA.FTZ R23, R76, R0.reuse, -R24.reuse ;  /* 0x000000004c177223 */ /* 0x180fe20000010818 */
[----:B------:R-:W-:Y:S01]  /*2dd0*/  F2FP.BF16.F32.PACK_AB R5, R6, R5 ;  /* 0x000000050605723e */ /* 0x000fe200000010ff */
[----:B------:R-:W-:Y:S01]  /*2de0*/  FADD.FTZ R53, R56, R53 ;  /* 0x0000003538357221 */ /* 0x000fe20000010000 */
[-CC-:B------:R-:W-:Y:S01]  /*2df0*/  FFMA.FTZ R41, R49, R0.reuse, -R24.reuse ;  /* 0x0000000031297223 */ /* 0x180fe20000010818 */
[-CC-:B------:R-:W-:Y:S01]  /*2e00*/  FFMA.FTZ R45, R143, R0.reuse, -R24.reuse ;  /* 0x000000008f2d7223 */ /* 0x180fe20000010818 */
[-CC-:B------:R-:W-:Y:S01]  /*2e10*/  FFMA.FTZ R47, R63, R0.reuse, -R24.reuse ;  /* 0x000000003f2f7223 */ /* 0x180fe20000010818 */
[-CC-:B------:R-:W-:Y:S01]  /*2e20*/  FFMA.FTZ R88, R57, R0.reuse, -R24.reuse ;  /* 0x0000000039587223 */ /* 0x180fe20000010818 */
[----:B------:R-:W3:Y:S01]  /*2e30*/  MUFU.EX2 R29, R29 ;  /* 0x0000001d001d7308 */ /* 0x000ee20000000800 */
[----:B-1----:R-:W-:Y:S01]  /*2e40*/  FADD.FTZ R15, R14, R25 ;  /* 0x000000190e0f7221 */ /* 0x002fe20000010000 */
[-CC-:B------:R-:W-:Y:S01]  /*2e50*/  FFMA.FTZ R49, R60, R0.reuse, -R24.reuse ;  /* 0x000000003c317223 */ /* 0x180fe20000010818 */
[-CC-:B------:R-:W-:Y:S01]  /*2e60*/  FFMA.FTZ R37, R65, R0.reuse, -R24.reuse ;  /* 0x0000000041257223 */ /* 0x180fe20000010818 */
[-CC-:B------:R-:W-:Y:S01]  /*2e70*/  FFMA.FTZ R39, R75, R0.reuse, -R24.reuse ;  /* 0x000000004b277223 */ /* 0x180fe20000010818 */
[----:B------:R-:W-:Y:S01]  /*2e80*/  F2FP.BF16.F32.PACK_AB R7, R50, R7 ;  /* 0x000000073207723e */ /* 0x000fe200000010ff */
[-CC-:B------:R-:W-:Y:S01]  /*2e90*/  FFMA.FTZ R60, R69, R0.reuse, -R24.reuse ;  /* 0x00000000453c7223 */ /* 0x180fe20000010818 */
[----:B------:R-:W-:Y:S01]  /*2ea0*/  F2FP.BF16.F32.PACK_AB R13, R56, R13 ;  /* 0x0000000d380d723e */ /* 0x000fe200000010ff */
[----:B------:R-:W1:Y:S01]  /*2eb0*/  MUFU.EX2 R94, R94 ;  /* 0x0000005e005e7308 */ /* 0x000e620000000800 */
[----:B--2---:R-:W-:Y:S01]  /*2ec0*/  FADD.FTZ R4, R92, R15 ;  /* 0x0000000f5c047221 */ /* 0x004fe20000010000 */
[-CC-:B------:R-:W-:Y:S01]  /*2ed0*/  FFMA.FTZ R51, R73, R0.reuse, -R24.reuse ;  /* 0x0000000049337223 */ /* 0x180fe20000010818 */
[-CC-:B------:R-:W-:Y:S01]  /*2ee0*/  FFMA.FTZ R72, R12, R0.reuse, -R24.reuse ;  /* 0x000000000c487223 */ /* 0x180fe20000010818 */
[-CC-:B------:R-:W-:Y:S01]  /*2ef0*/  FFMA.FTZ R50, R87, R0.reuse, -R24.reuse ;  /* 0x0000000057327223 */ /* 0x180fe20000010818 */
[-CC-:B------:R-:W-:Y:S01]  /*2f00*/  FFMA.FTZ R56, R77, R0.reuse, -R24.reuse ;  /* 0x000000004d387223 */ /* 0x180fe20000010818 */
[-CC-:B------:R-:W-:Y:S01]  /*2f10*/  FFMA.FTZ R57, R85, R0.reuse, -R24.reuse ;  /* 0x0000000055397223 */ /* 0x180fe20000010818 */
[----:B------:R-:W-:Y:S01]  /*2f20*/  FFMA.FTZ R63, R93, R0, -R24 ;  /* 0x000000005d3f7223 */ /* 0x000fe20000010818 */
[----:B------:R-:W2:Y:S01]  /*2f30*/  MUFU.EX2 R147, R147 ;  /* 0x0000009300937308 */ /* 0x000ea20000000800 */
[C---:B---3--:R-:W-:Y:S01]  /*2f40*/  FADD.FTZ R15, R29.reuse, R4 ;  /* 0x000000041d0f7221 */ /* 0x048fe20000010000 */
[----:B------:R-:W-:Y:S01]  /*2f50*/  F2FP.BF16.F32.PACK_AB R6, R29, R92 ;  /* 0x0000005c1d06723e */ /* 0x000fe200000010ff */
[-CC-:B------:R-:W-:Y:S01]  /*2f60*/  FFMA.FTZ R99, R99, R0.reuse, -R24.reuse ;  /* 0x0000000063637223 */ /* 0x180fe20000010818 */
[-CC-:B------:R-:W-:Y:S01]  /*2f70*/  FFMA.FTZ R97, R97, R0.reuse, -R24.reuse ;  /* 0x0000000061617223 */ /* 0x180fe20000010818 */
[-CC-:B------:R-:W-:Y:S01]  /*2f80*/  FFMA.FTZ R103, R103, R0.reuse, -R24.reuse ;  /* 0x0000000067677223 */ /* 0x180fe20000010818 */
[-CC-:B------:R-:W-:Y:S01]  /*2f90*/  FFMA.FTZ R101, R101, R0.reuse, -R24.reuse ;  /* 0x0000000065657223 */ /* 0x180fe20000010818 */
[-CC-:B------:R-:W-:Y:S01]  /*2fa0*/  FFMA.FTZ R111, R111, R0.reuse, -R24.reuse ;  /* 0x000000006f6f7223 */ /* 0x180fe20000010818 */
[----:B------:R-:W3:Y:S01]  /*2fb0*/  MUFU.EX2 R96, R96 ;  /* 0x0000006000607308 */ /* 0x000ee20000000800 */
[----:B-1----:R-:W-:Y:S01]  /*2fc0*/  FADD.FTZ R4, R94, R15 ;  /* 0x0000000f5e047221 */ /* 0x002fe20000010000 */
[----:B------:R-:W-:Y:S01]  /*2fd0*/  FADD.FTZ R15, R58, R53 ;  /* 0x000000353a0f7221 */ /* 0x000fe20000010000 */
[-CC-:B------:R-:W-:Y:S01]  /*2fe0*/  FFMA.FTZ R105, R105, R0.reuse, -R24.reuse ;  /* 0x0000000069697223 */ /* 0x180fe20000010818 */
[-CC-:B------:R-:W-:Y:S01]  /*2ff0*/  FFMA.FTZ R115, R115, R0.reuse, -R24.reuse ;  /* 0x0000000073737223 */ /* 0x180fe20000010818 */
[----:B------:R-:W-:Y:S01]  /*3000*/  FFMA.FTZ R133, R133, R0, -R24 ;  /* 0x0000000085857223 */ /* 0x000fe20000010818 */
[C---:B------:R-:W-:Y:S01]  /*3010*/  FADD.FTZ R98, R62.reuse, R15 ;  /* 0x0000000f3e627221 */ /* 0x040fe20000010000 */
[----:B------:R-:W-:Y:S01]  /*3020*/  F2FP.BF16.F32.PACK_AB R15, R62, R58 ;  /* 0x0000003a3e0f723e */ /* 0x000fe200000010ff */
[----:B------:R-:W1:Y:S01]  /*3030*/  MUFU.EX2 R127, R127 ;  /* 0x0000007f007f7308 */ /* 0x000e620000000800 */
[----:B--2---:R-:W-:Y:S01]  /*3040*/  FADD.FTZ R53, R147, R4 ;  /* 0x0000000493357221 */ /* 0x004fe20000010000 */
[----:B------:R-:W-:Y:S01]  /*3050*/  F2FP.BF16.F32.PACK_AB R4, R25, R14 ;  /* 0x0000000e1904723e */ /* 0x000fe200000010ff */
[----:B------:R-:W-:Y:S01]  /*3060*/  FADD.FTZ R25, R27, R98 ;  /* 0x000000621b197221 */ /* 0x000fe20000010000 */
[-CC-:B------:R-:W-:Y:S01]  /*3070*/  FFMA.FTZ R58, R91, R0.reuse, -R24.reuse ;  /* 0x000000005b3a7223 */ /* 0x180fe20000010818 */
[-CC-:B------:R-:W-:Y:S01]  /*3080*/  FFMA.FTZ R62, R95, R0.reuse, -R24.reuse ;  /* 0x000000005f3e7223 */ /* 0x180fe20000010818 */
[-CC-:B------:R-:W-:Y:S01]  /*3090*/  FFMA.FTZ R135, R135, R0.reuse, -R24.reuse ;  /* 0x0000000087877223 */ /* 0x180fe20000010818 */
[----:B------:R-:W-:Y:S01]  /*30a0*/  FADD.FTZ R92, R40, R25 ;  /* 0x00000019285c7221 */ /* 0x000fe20000010000 */
[----:B------:R-:W2:Y:S01]  /*30b0*/  MUFU.EX2 R11, R11 ;  /* 0x0000000b000b7308 */ /* 0x000ea20000000800 */
[----:B---3--:R-:W-:Y:S01]  /*30c0*/  FADD.FTZ R14, R96, R53 ;  /* 0x00000035600e7221 */ /* 0x008fe20000010000 */
[-CC-:B------:R-:W-:Y:S01]  /*30d0*/  FFMA.FTZ R53, R81, R0.reuse, -R24.reuse ;  /* 0x0000000051357223 */ /* 0x180fe20000010818 */
[-CC-:B------:R-:W-:Y:S01]  /*30e0*/  FFMA.FTZ R137, R137, R0.reuse, -R24.reuse ;  /* 0x0000000089897223 */ /* 0x180fe20000010818 */
[-CC-:B------:R-:W-:Y:S01]  /*30f0*/  FFMA.FTZ R141, R141, R0.reuse, -R24.reuse ;  /* 0x000000008d8d7223 */ /* 0x180fe20000010818 */
[----:B------:R-:W-:Y:S01]  /*3100*/  FFMA.FTZ R145, R145, R0, -R24 ;  /* 0x0000000091917223 */ /* 0x000fe20000010818 */
[----:B------:R-:W-:Y:S01]  /*3110*/  F2FP.BF16.F32.PACK_AB R12, R147, R94 ;  /* 0x0000005e930c723e */ /* 0x000fe200000010ff */
[----:B------:R3:W-:Y:S01]  /*3120*/  STSM.16.M88.4 [R2+0x1e800], R4 ;  /* 0x01e8000402007844 */ /* 0x0007e20000000200 */
[----:B------:R-:W4:Y:S01]  /*3130*/  MUFU.EX2 R31, R31 ;  /* 0x0000001f001f7308 */ /* 0x000f220000000800 */
[C---:B-1----:R-:W-:Y:S01]  /*3140*/  FADD.FTZ R76, R127.reuse, R14 ;  /* 0x0000000e7f4c7221 */ /* 0x042fe20000010000 */
[----:B------:R-:W-:Y:S01]  /*3150*/  F2FP.BF16.F32.PACK_AB R14, R127, R96 ;  /* 0x000000607f0e723e */ /* 0x000fe200000010ff */
[----:B------:R-:W-:-:S02]  /*3160*/  IMAD.MOV.U32 R147, RZ, RZ, R151 ;  /* 0x000000ffff937224 */ /* 0x000fc400078e0097 */
[--C-:B------:R-:W-:Y:S02]  /*3170*/  IMAD.MOV.U32 R143, RZ, RZ, R151.reuse ;  /* 0x000000ffff8f7224 */ /* 0x100fe400078e0097 */
[----:B------:R1:W-:Y:S01]  /*3180*/  STSM.16.M88.4 [R152], R12 ;  /* 0x0000000c98007844 */ /* 0x0003e20000000200 */
[----:B------:R-:W5:Y:S01]  /*3190*/  MUFU.EX2 R26, R26 ;  /* 0x0000001a001a7308 */ /* 0x000f620000000800 */
[----:B--2---:R-:W-:Y:S01]  /*31a0*/  FADD.FTZ R25, R11, R76 ;  /* 0x0000004c0b197221 */ /* 0x004fe20000010000 */
[--C-:B------:R-:W-:Y:S02]  /*31b0*/  IMAD.MOV.U32 R139, RZ, RZ, R151.reuse ;  /* 0x000000ffff8b7224 */ /* 0x100fe400078e0097 */
[----:B------:R-:W-:-:S04]  /*31c0*/  IMAD.MOV.U32 R127, RZ, RZ, R151 ;  /* 0x000000ffff7f7224 */ /* 0x000fc800078e0097 */
[----:B------:R-:W2:Y:S01]  /*31d0*/  MUFU.EX2 R44, R44 ;  /* 0x0000002c002c7308 */ /* 0x000ea20000000800 */
[----:B----4-:R-:W-:-:S07]  /*31e0*/  FADD.FTZ R29, R31, R92 ;  /* 0x0000005c1f1d7221 */ /* 0x010fce0000010000 */
[----:B------:R-:W4:Y:S01]  /*31f0*/  MUFU.EX2 R28, R28 ;  /* 0x0000001c001c7308 */ /* 0x000f220000000800 */
[----:B-----5:R-:W-:-:S07]  /*3200*/  FADD.FTZ R25, R26, R25 ;  /* 0x000000191a197221 */ /* 0x020fce0000010000 */
[----:B------:R-:W5:Y:S01]  /*3210*/  MUFU.EX2 R48, R48 ;  /* 0x0000003000307308 */ /* 0x000f620000000800 */
[----:B--2---:R-:W-:-:S07]  /*3220*/  FADD.FTZ R29, R44, R29 ;  /* 0x0000001d2c1d7221 */ /* 0x004fce0000010000 */
        /* <DEDUP_REMOVED lines=23> */
[C---:B--2---:R-:W-:Y:S01]  /*33a0*/  FADD.FTZ R29, R125.reuse, R92 ;  /* 0x0000005c7d1d7221 */ /* 0x044fe20000010000 */
[----:B---3--:R-:W-:Y:S01]  /*33b0*/  F2FP.BF16.F32.PACK_AB R5, R125, R66 ;  /* 0x000000427d05723e */ /* 0x008fe200000010ff */
[----:B------:R-:W-:-:S05]  /*33c0*/  IMAD.MOV.U32 R125, RZ, RZ, R151 ;  /* 0x000000ffff7d7224 */ /* 0x000fca00078e0097 */
[----:B------:R-:W2:Y:S01]  /*33d0*/  MUFU.EX2 R88, R88 ;  /* 0x0000005800587308 */ /* 0x000ea20000000800 */
[----:B----4-:R-:W-:-:S07]  /*33e0*/  FADD.FTZ R25, R47, R76 ;  /* 0x0000004c2f197221 */ /* 0x010fce0000010000 */
[----:B------:R-:W3:Y:S01]  /*33f0*/  MUFU.EX2 R129, R129 ;  /* 0x0000008100817308 */ /* 0x000ee20000000800 */
[----:B-----5:R-:W-:Y:S01]  /*3400*/  FADD.FTZ R76, R80, R29 ;  /* 0x0000001d504c7221 */ /* 0x020fe20000010000 */
[----:B------:R-:W-:Y:S01]  /*3410*/  F2FP.BF16.F32.PACK_AB R29, R121, R48 ;  /* 0x00000030791d723e */ /* 0x000fe200000010ff */
[----:B------:R-:W-:-:S05]  /*3420*/  IMAD.MOV.U32 R121, RZ, RZ, R151 ;  /* 0x000000ffff797224 */ /* 0x000fca00078e0097 */
[----:B------:R4:W-:Y:S08]  /*3430*/  MUFU.EX2 R68, R90 ;  /* 0x0000005a00447308 */ /* 0x0009f00000000800 */
[----:B------:R-:W5:Y:S01]  /*3440*/  MUFU.EX2 R49, R49 ;  /* 0x0000003100317308 */ /* 0x000f620000000800 */
[-CC-:B----4-:R-:W-:Y:S01]  /*3450*/  FFMA.FTZ R90, R61, R0.reuse, -R24.reuse ;  /* 0x000000003d5a7223 */ /* 0x190fe20000010818 */
[----:B------:R-:W-:Y:S01]  /*3460*/  FFMA.FTZ R61, R89, R0, -R24 ;  /* 0x00000000593d7223 */ /* 0x000fe20000010818 */
[----:B--2---:R-:W-:Y:S01]  /*3470*/  FADD.FTZ R24, R88, R25 ;  /* 0x0000001958187221 */ /* 0x004fe20000010000 */
[----:B---3--:R-:W-:Y:S01]  /*3480*/  FADD.FTZ R76, R129, R76 ;  /* 0x0000004c814c7221 */ /* 0x008fe20000010000 */
[----:B------:R-:W-:-:S02]  /*3490*/  F2FP.BF16.F32.PACK_AB R25, R40, R27 ;  /* 0x0000001b2819723e */ /* 0x000fc400000010ff */
[----:B------:R-:W-:Y:S01]  /*34a0*/  F2FP.BF16.F32.PACK_AB R27, R44, R31 ;  /* 0x0000001f2c1b723e */ /* 0x000fe200000010ff */
[----:B------:R-:W2:Y:S01]  /*34b0*/  MUFU.EX2 R35, R35 ;  /* 0x0000002300237308 */ /* 0x000ea20000000800 */
[----:B------:R-:W-:Y:S01]  /*34c0*/  F2FP.BF16.F32.PACK_AB R31, R123, R54 ;  /* 0x000000367b1f723e */ /* 0x000fe200000010ff */
[--C-:B------:R-:W-:Y:S01]  /*34d0*/  IMAD.MOV.U32 R123, RZ, RZ, R151.reuse ;  /* 0x000000ffff7b7224 */ /* 0x100fe200078e0097 */
[----:B------:R-:W-:Y:S01]  /*34e0*/  F2FP.BF16.F32.PACK_AB R7, R129, R80 ;  /* 0x000000508107723e */ /* 0x000fe200000010ff */
[----:B------:R-:W-:-:S04]  /*34f0*/  IMAD.MOV.U32 R129, RZ, RZ, R151 ;  /* 0x000000ffff817224 */ /* 0x000fc800078e0097 */
[----:B------:R-:W3:Y:S01]  /*3500*/  MUFU.EX2 R90, R90 ;  /* 0x0000005a005a7308 */ /* 0x000ee20000000800 */
[----:B-----5:R-:W-:Y:S01]  /*3510*/  FADD.FTZ R65, R49, R24 ;  /* 0x0000001831417221 */ /* 0x020fe20000010000 */
[----:B------:R-:W-:Y:S02]  /*3520*/  F2FP.BF16.F32.PACK_AB R24, R26, R11 ;  /* 0x0000000b1a18723e */ /* 0x000fe400000010ff */
[----:B------:R-:W-:Y:S02]  /*3530*/  F2FP.BF16.F32.PACK_AB R26, R33, R28 ;  /* 0x0000001c211a723e */ /* 0x000fe400000010ff */
[----:B------:R-:W-:Y:S02]  /*3540*/  F2FP.BF16.F32.PACK_AB R28, R41, R30 ;  /* 0x0000001e291c723e */ /* 0x000fe400000010ff */
[----:B------:R-:W4:Y:S01]  /*3550*/  MUFU.EX2 R38, R38 ;  /* 0x0000002600267308 */ /* 0x000f220000000800 */
[----:B--2---:R-:W-:Y:S01]  /*3560*/  FADD.FTZ R69, R35, R76 ;  /* 0x0000004c23457221 */ /* 0x004fe20000010000 */
[----:B------:R-:W-:Y:S01]  /*3570*/  F2FP.BF16.F32.PACK_AB R30, R86, R45 ;  /* 0x0000002d561e723e */ /* 0x000fe200000010ff */
[----:B------:R2:W-:Y:S04]  /*3580*/  STSM.16.M88.4 [R17], R24 ;  /* 0x0000001811007844 */ /* 0x0005e80000000200 */
[----:B------:R-:W-:Y:S01]  /*3590*/  STSM.16.M88.4 [R16], R28 ;  /* 0x0000001c10007844 */ /* 0x000fe20000000200 */
[----:B------:R-:W5:Y:S01]  /*35a0*/  MUFU.EX2 R36, R36 ;  /* 0x0000002400247308 */ /* 0x000f620000000800 */
[----:B---3--:R-:W-:-:S07]  /*35b0*/  FADD.FTZ R65, R90, R65 ;  /* 0x000000415a417221 */ /* 0x008fce0000010000 */
[----:B------:R-:W3:Y:S01]  /*35c0*/  MUFU.EX2 R42, R42 ;  /* 0x0000002a002a7308 */ /* 0x000ee20000000800 */
[----:B----4-:R-:W-:-:S07]  /*35d0*/  FADD.FTZ R69, R38, R69 ;  /* 0x0000004526457221 */ /* 0x010fce0000010000 */
[----:B------:R-:W4:Y:S01]  /*35e0*/  MUFU.EX2 R37, R37 ;  /* 0x0000002500257308 */ /* 0x000f220000000800 */
[----:B-----5:R-:W-:-:S07]  /*35f0*/  FADD.FTZ R4, R36, R65 ;  /* 0x0000004124047221 */ /* 0x020fce0000010000 */
[----:B------:R-:W1:Y:S01]  /*3600*/  MUFU.EX2 R55, R55 ;  /* 0x0000003700377308 */ /* 0x000e620000000800 */
[----:B---3--:R-:W-:-:S07]  /*3610*/  FADD.FTZ R6, R42, R69 ;  /* 0x000000452a067221 */ /* 0x008fce0000010000 */
[----:B------:R-:W3:Y:S01]  /*3620*/  MUFU.EX2 R39, R39 ;  /* 0x0000002700277308 */ /* 0x000ee20000000800 */
[----:B----4-:R-:W-:-:S07]  /*3630*/  FADD.FTZ R4, R37, R4 ;  /* 0x0000000425047221 */ /* 0x010fce0000010000 */
[----:B------:R-:W4:Y:S01]  /*3640*/  MUFU.EX2 R46, R46 ;  /* 0x0000002e002e7308 */ /* 0x000f220000000800 */
[----:B-1----:R-:W-:Y:S01]  /*3650*/  FADD.FTZ R13, R55, R6 ;  /* 0x00000006370d7221 */ /* 0x002fe20000010000 */
[----:B------:R-:W-:-:S06]  /*3660*/  F2FP.BF16.F32.PACK_AB R6, R90, R49 ;  /* 0x000000315a06723e */ /* 0x000fcc00000010ff */
[----:B------:R-:W1:Y:S01]  /*3670*/  MUFU.EX2 R60, R60 ;  /* 0x0000003c003c7308 */ /* 0x000e620000000800 */
[----:B---3--:R-:W-:-:S07]  /*3680*/  FADD.FTZ R11, R39, R4 ;  /* 0x00000004270b7221 */ /* 0x008fce0000010000 */
[----:B------:R-:W3:Y:S01]  /*3690*/  MUFU.EX2 R59, R59 ;  /* 0x0000003b003b7308 */ /* 0x000ee20000000800 */
[----:B----4-:R-:W-:-:S07]  /*36a0*/  FADD.FTZ R4, R46, R13 ;  /* 0x0000000d2e047221 */ /* 0x010fce0000010000 */
[----:B------:R-:W4:Y:S01]  /*36b0*/  MUFU.EX2 R64, R64 ;  /* 0x0000004000407308 */ /* 0x000f220000000800 */
[----:B-1----:R-:W-:-:S07]  /*36c0*/  FADD.FTZ R11, R60, R11 ;  /* 0x0000000b3c0b7221 */ /* 0x002fce0000010000 */
[----:B------:R-:W1:Y:S01]  /*36d0*/  MUFU.EX2 R52, R52 ;  /* 0x0000003400347308 */ /* 0x000e620000000800 */
[C---:B---3--:R-:W-:Y:S01]  /*36e0*/  FADD.FTZ R13, R59.reuse, R4 ;  /* 0x000000043b0d7221 */ /* 0x048fe20000010000 */
[----:B------:R-:W-:Y:S02]  /*36f0*/  F2FP.BF16.F32.PACK_AB R4, R88, R47 ;  /* 0x0000002f5804723e */ /* 0x000fe400000010ff */
[----:B------:R-:W-:-:S03]  /*3700*/  F2FP.BF16.F32.PACK_AB R65, R59, R46 ;  /* 0x0000002e3b41723e */ /* 0x000fc600000010ff */
[----:B------:R3:W-:Y:S01]  /*3710*/  STSM.16.M88.4 [R2+0x24800], R4 ;  /* 0x0248000402007844 */ /* 0x0007e20000000200 */
[----:B------:R-:W5:Y:S01]  /*3720*/  MUFU.EX2 R51, R51 ;  /* 0x0000003300337308 */ /* 0x000f620000000800 */
[----:B----4-:R-:W-:-:S07]  /*3730*/  FADD.FTZ R12, R64, R11 ;  /* 0x0000000b400c7221 */ /* 0x010fce0000010000 */
[----:B------:R-:W4:Y:S01]  /*3740*/  MUFU.EX2 R67, R67 ;  /* 0x0000004300437308 */ /* 0x000f220000000800 */
[----:B-1----:R-:W-:-:S07]  /*3750*/  FADD.FTZ R14, R52, R13 ;  /* 0x0000000d340e7221 */ /* 0x002fce0000010000 */
[----:B------:R-:W1:Y:S01]  /*3760*/  MUFU.EX2 R23, R23 ;  /* 0x0000001700177308 */ /* 0x000e620000000800 */
[C---:B-----5:R-:W-:Y:S01]  /*3770*/  FADD.FTZ R12, R51.reuse, R12 ;  /* 0x0000000c330c7221 */ /* 0x060fe20000010000 */
[----:B------:R-:W-:-:S06]  /*3780*/  F2FP.BF16.F32.PACK_AB R64, R51, R64 ;  /* 0x000000403340723e */ /* 0x000fcc00000010ff */
[----:B------:R-:W5:Y:S01]  /*3790*/  MUFU.EX2 R72, R72 ;  /* 0x0000004800487308 */ /* 0x000f620000000800 */
[C---:B----4-:R-:W-:Y:S01]  /*37a0*/  FADD.FTZ R13, R67.reuse, R14 ;  /* 0x0000000e430d7221 */ /* 0x050fe20000010000 */
[----:B------:R-:W-:-:S06]  /*37b0*/  F2FP.BF16.F32.PACK_AB R67, R67, R52 ;  /* 0x000000344343723e */ /* 0x000fcc00000010ff */
[----:B------:R-:W4:Y:S01]  /*37c0*/  MUFU.EX2 R43, R43 ;  /* 0x0000002b002b7308 */ /* 0x000f220000000800 */
[----:B-1----:R-:W-:Y:S01]  /*37d0*/  FADD.FTZ R11, R23, R12 ;  /* 0x0000000c170b7221 */ /* 0x002fe20000010000 */
[----:B------:R-:W-:Y:S01]  /*37e0*/  FADD.FTZ R12, R8, R13 ;  /* 0x0000000d080c7221 */ /* 0x000fe20000010000 */
[----:B------:R-:W-:-:S05]  /*37f0*/  F2FP.BF16.F32.PACK_AB R13, R38, R35 ;  /* 0x00000023260d723e */ /* 0x000fca00000010ff */
[----:B------:R-:W1:Y:S01]  /*3800*/  MUFU.EX2 R50, R50 ;  /* 0x0000003200327308 */ /* 0x000e620000000800 */
[C---:B-----5:R-:W-:Y:S01]  /*3810*/  FADD.FTZ R11, R72.reuse, R11 ;  /* 0x0000000b480b7221 */ /* 0x060fe20000010000 */
[----:B------:R-:W-:-:S06]  /*3820*/  F2FP.BF16.F32.PACK_AB R66, R72, R23 ;  /* 0x000000174842723e */ /* 0x000fcc00000010ff */
[----:B------:R-:W5:Y:S01]  /*3830*/  MUFU.EX2 R53, R53 ;  /* 0x0000003500357308 */ /* 0x000f620000000800 */
[----:B----4-:R-:W-:-:S04]  /*3840*/  FADD.FTZ R15, R43, R12 ;  /* 0x0000000c2b0f7221 */ /* 0x010fc80000010000 */
[----:B------:R-:W-:Y:S01]  /*3850*/  FADD.FTZ R14, R10, R15 ;  /* 0x0000000f0a0e7221 */ /* 0x000fe20000010000 */
[----:B------:R-:W-:Y:S02]  /*3860*/  F2FP.BF16.F32.PACK_AB R15, R55, R42 ;  /* 0x0000002a370f723e */ /* 0x000fe400000010ff */
[----:B------:R-:W2:Y:S01]  /*3870*/  MUFU.EX2 R71, R71 ;  /* 0x0000004700477308 */ /* 0x000ea20000000800 */
[----:B-1----:R-:W-:-:S07]  /*3880*/  FADD.FTZ R12, R50, R11 ;  /* 0x0000000b320c7221 */ /* 0x002fce0000010000 */
[----:B------:R-:W1:Y:S01]  /*3890*/  MUFU.EX2 R56, R56 ;  /* 0x0000003800387308 */ /* 0x000e620000000800 */
[----:B-----5:R-:W-:Y:S01]  /*38a0*/  FADD.FTZ R11, R53, R12 ;  /* 0x0000000c350b7221 */ /* 0x020fe20000010000 */
[----:B------:R-:W-:-:S06]  /*38b0*/  F2FP.BF16.F32.PACK_AB R12, R37, R36 ;  /* 0x00000024250c723e */ /* 0x000fcc00000010ff */
[----:B------:R-:W4:Y:S01]  /*38c0*/  MUFU.EX2 R57, R57 ;  /* 0x0000003900397308 */ /* 0x000f220000000800 */
[----:B--2---:R-:W-:Y:S01]  /*38d0*/  FADD.FTZ R25, R71, R14 ;  /* 0x0000000e47197221 */ /* 0x004fe20000010000 */
[----:B------:R-:W-:-:S03]  /*38e0*/  F2FP.BF16.F32.PACK_AB R14, R60, R39 ;  /* 0x000000273c0e723e */ /* 0x000fc600000010ff */
[----:B---3--:R-:W-:Y:S02]  /*38f0*/  FADD.FTZ R6, R68, R25 ;  /* 0x0000001944067221 */ /* 0x008fe40000010000 */
[----:B------:R2:W-:Y:S01]  /*3900*/  STSM.16.M88.4 [R154], R12 ;  /* 0x0000000c9a007844 */ /* 0x0005e20000000200 */
[----:B------:R-:W3:Y:S01]  /*3910*/  MUFU.EX2 R79, R79 ;  /* 0x0000004f004f7308 */ /* 0x000ee20000000800 */
[----:B-1----:R-:W-:Y:S02]  /*3920*/  FADD.FTZ R4, R56, R11 ;  /* 0x0000000b38047221 */ /* 0x002fe40000010000 */
[----:B------:R-:W-:Y:S05]  /*3930*/  STSM.16.M88.4 [R17+0x6000], R64 ;  /* 0x0060004011007844 */ /* 0x000fea0000000200 */
[----:B------:R-:W1:Y:S01]  /*3940*/  MUFU.EX2 R58, R58 ;  /* 0x0000003a003a7308 */ /* 0x000e620000000800 */
[----:B----4-:R-:W-:-:S07]  /*3950*/  FADD.FTZ R5, R57, R4 ;  /* 0x0000000439057221 */ /* 0x010fce0000010000 */
[----:B------:R-:W4:Y:S01]  /*3960*/  MUFU.EX2 R74, R74 ;  /* 0x0000004a004a7308 */ /* 0x000f220000000800 */
[C---:B---3--:R-:W-:Y:S01]  /*3970*/  FADD.FTZ R7, R79.reuse, R6 ;  /* 0x000000064f077221 */ /* 0x048fe20000010000 */
[----:B--2---:R-:W-:-:S06]  /*3980*/  F2FP.BF16.F32.PACK_AB R13, R79, R68 ;  /* 0x000000444f0d723e */ /* 0x004fcc00000010ff */
[----:B------:R-:W2:Y:S01]  /*3990*/  MUFU.EX2 R61, R61 ;  /* 0x0000003d003d7308 */ /* 0x000ea20000000800 */
[----:B-1----:R-:W-:-:S07]  /*39a0*/  FADD.FTZ R4, R58, R5 ;  /* 0x000000053a047221 */ /* 0x002fce0000010000 */
[----:B------:R-:W1:Y:S01]  /*39b0*/  MUFU.EX2 R109, R109 ;  /* 0x0000006d006d7308 */ /* 0x000e620000000800 */
[----:B----4-:R-:W-:-:S07]  /*39c0*/  FADD.FTZ R6, R74, R7 ;  /* 0x000000074a067221 */ /* 0x010fce0000010000 */
[----:B------:R-:W3:Y:S01]  /*39d0*/  MUFU.EX2 R62, R62 ;  /* 0x0000003e003e7308 */ /* 0x000ee20000000800 */
[C---:B--2---:R-:W-:Y:S01]  /*39e0*/  FADD.FTZ R5, R61.reuse, R4 ;  /* 0x000000043d057221 */ /* 0x044fe20000010000 */
[----:B------:R-:W-:-:S06]  /*39f0*/  F2FP.BF16.F32.PACK_AB R12, R61, R58 ;  /* 0x0000003a3d0c723e */ /* 0x000fcc00000010ff */
[----:B------:R-:W2:Y:S01]  /*3a00*/  MUFU.EX2 R70, R70 ;  /* 0x0000004600467308 */ /* 0x000ea20000000800 */
[C---:B-1----:R-:W-:Y:S01]  /*3a10*/  FADD.FTZ R7, R109.reuse, R6 ;  /* 0x000000066d077221 */ /* 0x042fe20000010000 */
[----:B------:R-:W-:-:S06]  /*3a20*/  F2FP.BF16.F32.PACK_AB R15, R109, R74 ;  /* 0x0000004a6d0f723e */ /* 0x000fcc00000010ff */
[----:B------:R-:W1:Y:S01]  /*3a30*/  MUFU.EX2 R63, R63 ;  /* 0x0000003f003f7308 */ /* 0x000e620000000800 */
[----:B---3--:R-:W-:Y:S01]  /*3a40*/  FADD.FTZ R4, R62, R5 ;  /* 0x000000053e047221 */ /* 0x008fe20000010000 */
[----:B------:R-:W-:-:S06]  /*3a50*/  F2FP.BF16.F32.PACK_AB R5, R43, R8 ;  /* 0x000000082b05723e */ /* 0x000fcc00000010ff */
[----:B------:R-:W3:Y:S01]  /*3a60*/  MUFU.EX2 R83, R83 ;  /* 0x0000005300537308 */ /* 0x000ee20000000800 */
[----:B--2---:R-:W-:Y:S01]  /*3a70*/  FADD.FTZ R6, R70, R7 ;  /* 0x0000000746067221 */ /* 0x004fe20000010000 */
[----:B------:R-:W-:-:S06]  /*3a80*/  F2FP.BF16.F32.PACK_AB R7, R71, R10 ;  /* 0x0000000a4707723e */ /* 0x000fcc00000010ff */
[----:B------:R-:W2:Y:S01]  /*3a90*/  MUFU.EX2 R99, R99 ;  /* 0x0000006300637308 */ /* 0x000ea20000000800 */
[C---:B-1----:R-:W-:Y:S01]  /*3aa0*/  FADD.FTZ R4, R63.reuse, R4 ;  /* 0x000000043f047221 */ /* 0x042fe20000010000 */
[----:B------:R-:W-:-:S06]  /*3ab0*/  F2FP.BF16.F32.PACK_AB R14, R63, R62 ;  /* 0x0000003e3f0e723e */ /* 0x000fcc00000010ff */
[----:B------:R-:W1:Y:S01]  /*3ac0*/  MUFU.EX2 R78, R78 ;  /* 0x0000004e004e7308 */ /* 0x000e620000000800 */
[C---:B---3--:R-:W-:Y:S01]  /*3ad0*/  FADD.FTZ R23, R83.reuse, R6 ;  /* 0x0000000653177221 */ /* 0x048fe20000010000 */
[----:B------:R-:W-:-:S06]  /*3ae0*/  F2FP.BF16.F32.PACK_AB R25, R83, R70 ;  /* 0x000000465319723e */ /* 0x000fcc00000010ff */
[----:B------:R-:W3:Y:S01]  /*3af0*/  MUFU.EX2 R40, R97 ;  /* 0x0000006100287308 */ /* 0x000ee20000000800 */
[----:B--2---:R-:W-:Y:S01]  /*3b00*/  FADD.FTZ R11, R99, R4 ;  /* 0x00000004630b7221 */ /* 0x004fe20000010000 */
[----:B------:R-:W-:-:S06]  /*3b10*/  F2FP.BF16.F32.PACK_AB R4, R53, R50 ;  /* 0x000000323504723e */ /* 0x000fcc00000010ff */
[----:B------:R-:W2:Y:S01]  /*3b20*/  MUFU.EX2 R113, R113 ;  /* 0x0000007100717308 */ /* 0x000ea20000000800 */
[----:B-1----:R-:W-:-:S07]  /*3b30*/  FADD.FTZ R6, R78, R23 ;  /* 0x000000174e067221 */ /* 0x002fce0000010000 */
[----:B------:R-:W1:Y:S01]  /*3b40*/  MUFU.EX2 R103, R103 ;  /* 0x0000006700677308 */ /* 0x000e620000000800 */
[----:B---3--:R-:W-:-:S07]  /*3b50*/  FADD.FTZ R10, R40, R11 ;  /* 0x0000000b280a7221 */ /* 0x008fce0000010000 */
[----:B------:R-:W3:Y:S01]  /*3b60*/  MUFU.EX2 R82, R82 ;  /* 0x0000005200527308 */ /* 0x000ee20000000800 */
[----:B--2---:R-:W-:Y:S01]  /*3b70*/  FADD.FTZ R23, R113, R6 ;  /* 0x0000000671177221 */ /* 0x004fe20000010000 */
[----:B------:R-:W-:Y:S02]  /*3b80*/  F2FP.BF16.F32.PACK_AB R6, R57, R56 ;  /* 0x000000383906723e */ /* 0x000fe400000010ff */
[----:B------:R-:W-:-:S03]  /*3b90*/  F2FP.BF16.F32.PACK_AB R27, R113, R78 ;  /* 0x0000004e711b723e */ /* 0x000fc600000010ff */
[----:B------:R2:W-:Y:S01]  /*3ba0*/  STSM.16.M88.4 [R16+0x6000], R4 ;  /* 0x0060000410007844 */ /* 0x0005e20000000200 */
[----:B------:R-:W4:Y:S01]  /*3bb0*/  MUFU.EX2 R44, R101 ;  /* 0x00000065002c7308 */ /* 0x000f220000000800 */
[----:B-1----:R-:W-:Y:S02]  /*3bc0*/  FADD.FTZ R11, R103, R10 ;  /* 0x0000000a670b7221 */ /* 0x002fe40000010000 */
[----:B------:R1:W-:Y:S05]  /*3bd0*/  STSM.16.M88.4 [R2+0x2a800], R12 ;  /* 0x02a8000c02007844 */ /* 0x0003ea0000000200 */
[----:B------:R-:W5:Y:S01]  /*3be0*/  MUFU.EX2 R107, R107 ;  /* 0x0000006b006b7308 */ /* 0x000f620000000800 */
[----:B---3--:R-:W-:-:S07]  /*3bf0*/  FADD.FTZ R24, R82, R23 ;  /* 0x0000001752187221 */ /* 0x008fce0000010000 */
[----:B------:R-:W3:Y:S01]  /*3c00*/  MUFU.EX2 R111, R111 ;  /* 0x0000006f006f7308 */ /* 0x000ee20000000800 */
[----:B----4-:R-:W-:-:S07]  /*3c10*/  FADD.FTZ R10, R44, R11 ;  /* 0x0000000b2c0a7221 */ /* 0x010fce0000010000 */
[----:B------:R-:W4:Y:S01]  /*3c20*/  MUFU.EX2 R84, R84 ;  /* 0x0000005400547308 */ /* 0x000f220000000800 */
[C---:B-----5:R-:W-:Y:S01]  /*3c30*/  FADD.FTZ R23, R107.reuse, R24 ;  /* 0x000000186b177221 */ /* 0x060fe20000010000 */
[----:B------:R-:W-:-:S06]  /*3c40*/  F2FP.BF16.F32.PACK_AB R29, R107, R82 ;  /* 0x000000526b1d723e */ /* 0x000fcc00000010ff */
        /* <DEDUP_REMOVED lines=8> */
[C---:B---3--:R-:W-:Y:S01]  /*3cd0*/  FADD.FTZ R11, R28.reuse, R11 ;  /* 0x0000000b1c0b7221 */ /* 0x048fe20000010000 */
[----:B------:R-:W-:-:S06]  /*3ce0*/  F2FP.BF16.F32.PACK_AB R28, R28, R111 ;  /* 0x0000006f1c1c723e */ /* 0x000fcc00000010ff */
[----:B------:R-:W2:Y:S01]  /*3cf0*/  MUFU.EX2 R131, R131 ;  /* 0x0000008300837308 */ /* 0x000ea20000000800 */
[----:B----4-:R-:W-:-:S07]  /*3d00*/  FADD.FTZ R26, R32, R23 ;  /* 0x00000017201a7221 */ /* 0x010fce0000010000 */
[----:B------:R-:W3:Y:S01]  /*3d10*/  MUFU.EX2 R133, R133 ;  /* 0x0000008500857308 */ /* 0x000ee20000000800 */
[----:B-----5:R-:W-:-:S07]  /*3d20*/  FADD.FTZ R24, R30, R11 ;  /* 0x0000000b1e187221 */ /* 0x020fce0000010000 */
[----:B------:R-:W-:Y:S01]  /*3d30*/  MUFU.EX2 R34, R34 ;  /* 0x0000002200227308 */ /* 0x000fe20000000800 */
[C---:B--2---:R-:W-:Y:S01]  /*3d40*/  FADD.FTZ R7, R131.reuse, R26 ;  /* 0x0000001a83077221 */ /* 0x044fe20000010000 */
[----:B------:R-:W-:Y:S02]  /*3d50*/  F2FP.BF16.F32.PACK_AB R26, R44, R103 ;  /* 0x000000672c1a723e */ /* 0x000fe400000010ff */
[----:B-1----:R-:W-:Y:S01]  /*3d60*/  F2FP.BF16.F32.PACK_AB R13, R131, R32 ;  /* 0x00000020830d723e */ /* 0x002fe200000010ff */
[----:B------:R-:W-:-:S03]  /*3d70*/  IMAD.MOV.U32 R131, RZ, RZ, R151 ;  /* 0x000000ffff837224 */ /* 0x000fc600078e0097 */
[----:B------:R-:W1:Y:S01]  /*3d80*/  MUFU.EX2 R119, R119 ;  /* 0x0000007700777308 */ /* 0x000e620000000800 */
[C---:B---3--:R-:W-:Y:S01]  /*3d90*/  FADD.FTZ R4, R133.reuse, R24 ;  /* 0x0000001885047221 */ /* 0x048fe20000010000 */
[----:B------:R-:W-:Y:S02]  /*3da0*/  F2FP.BF16.F32.PACK_AB R24, R40, R99 ;  /* 0x000000632818723e */ /* 0x000fe400000010ff */
[----:B------:R-:W-:Y:S01]  /*3db0*/  F2FP.BF16.F32.PACK_AB R30, R133, R30 ;  /* 0x0000001e851e723e */ /* 0x000fe200000010ff */
[----:B------:R-:W-:Y:S02]  /*3dc0*/  IMAD.MOV.U32 R133, RZ, RZ, R151 ;  /* 0x000000ffff857224 */ /* 0x000fe400078e0097 */
[----:B------:R2:W-:Y:S01]  /*3dd0*/  STSM.16.M88.4 [R153], R24 ;  /* 0x0000001899007844 */ /* 0x0005e20000000200 */
[----:B------:R-:W3:Y:S03]  /*3de0*/  MUFU.EX2 R135, R135 ;  /* 0x0000008700877308 */ /* 0x000ee60000000800 */
[----:B------:R2:W-:Y:S05]  /*3df0*/  STSM.16.M88.4 [R17+0xc000], R28 ;  /* 0x00c0001c11007844 */ /* 0x0005ea0000000200 */
[----:B------:R4:W5:Y:S01]  /*3e00*/  MUFU.EX2 R8, R137 ;  /* 0x0000008900087308 */ /* 0x0009620000000800 */
[----:B-1----:R-:W-:Y:S01]  /*3e10*/  F2FP.BF16.F32.PACK_AB R15, R119, R34 ;  /* 0x00000022770f723e */ /* 0x002fe200000010ff */
[----:B------:R-:W-:-:S06]  /*3e20*/  FADD.FTZ R34, R34, R7 ;  /* 0x0000000722227221 */ /* 0x000fcc0000010000 */
[----:B------:R-:W-:Y:S01]  /*3e30*/  MUFU.EX2 R141, R141 ;  /* 0x0000008d008d7308 */ /* 0x000fe20000000800 */
[----:B---3--:R-:W-:Y:S01]  /*3e40*/  FADD.FTZ R5, R135, R4 ;  /* 0x0000000487057221 */ /* 0x008fe20000010000 */
[----:B----4-:R-:W-:-:S06]  /*3e50*/  IMAD.MOV.U32 R137, RZ, RZ, R151 ;  /* 0x000000ffff897224 */ /* 0x010fcc00078e0097 */
[----:B------:R1:W3:Y:S01]  /*3e60*/  MUFU.EX2 R10, R145 ;  /* 0x00000091000a7308 */ /* 0x0002e20000000800 */
[C---:B-----5:R-:W-:Y:S01]  /*3e70*/  F2FP.BF16.F32.PACK_AB R12, R8.reuse, R135 ;  /* 0x00000087080c723e */ /* 0x060fe200000010ff */
[----:B------:R-:W-:Y:S01]  /*3e80*/  FADD.FTZ R4, R8, R5 ;  /* 0x0000000508047221 */ /* 0x000fe20000010000 */
[----:B------:R-:W-:Y:S01]  /*3e90*/  FADD.FTZ R5, R119, R34 ;  /* 0x0000002277057221 */ /* 0x000fe20000010000 */
[--C-:B------:R-:W-:Y:S02]  /*3ea0*/  IMAD.MOV.U32 R135, RZ, RZ, R151.reuse ;  /* 0x000000ffff877224 */ /* 0x100fe400078e0097 */
[----:B-1----:R-:W-:Y:S01]  /*3eb0*/  IMAD.MOV.U32 R145, RZ, RZ, R151 ;  /* 0x000000ffff917224 */ /* 0x002fe200078e0097 */
[----:B---3--:R-:W-:Y:S01]  /*3ec0*/  F2FP.BF16.F32.PACK_AB R14, R10, R141 ;  /* 0x0000008d0a0e723e */ /* 0x008fe200000010ff */
[----:B------:R-:W-:-:S04]  /*3ed0*/  FADD.FTZ R141, R141, R4 ;  /* 0x000000048d8d7221 */ /* 0x000fc80000010000 */
[----:B------:R2:W-:Y:S01]  /*3ee0*/  STSM.16.M88.4 [R16+0xc000], R12 ;  /* 0x00c0000c10007844 */ /* 0x0005e20000000200 */
[----:B------:R-:W-:Y:S01]  /*3ef0*/  FADD.FTZ R6, R10, R141 ;  /* 0x0000008d0a067221 */ /* 0x000fe20000010000 */
[----:B------:R-:W-:Y:S01]  /*3f00*/  IMAD.MOV.U32 R141, RZ, RZ, R151 ;  /* 0x000000ffff8d7224 */ /* 0x000fe200078e0097 */
        /* <DEDUP_REMOVED lines=23> */
[----:B------:R-:W-:Y:S01]  /*4080*/  UMOV UR6, UR47 ;  /* 0x0000002f00067c82 */ /* 0x000fe20008000000 */
[----:B------:R-:W-:-:S05]  /*4090*/  UMOV UR5, UR46 ;  /* 0x0000002e00057c82 */ /* 0x000fca0008000000 */
.L_x_10497:
[----:B------:R-:W-:Y:S01]  /*40a0*/  UIADD3 UR46, UR5, 0x1, URZ ;  /* 0x00000001052e7890 */ /* 0x000fe2000fffe03f */
[----:B------:R-:W-:-:S03]  /*40b0*/  ISETP.NE.AND P3, PT, R22, RZ, PT ;  /* 0x000000ff1600720c */ /* 0x000fc60003f65270 */
[----:B------:R-:W-:-:S04]  /*40c0*/  UISETP.NE.AND UP0, UPT, UR46, 0x2, UPT ;  /* 0x000000022e00788c */ /* 0x000fc8000bf05270 */
[----:B------:R-:W-:Y:S02]  /*40d0*/  USEL UR47, URZ, 0x1, UP0 ;  /* 0x000000013f2f7887 */ /* 0x000fe40008000000 */
[----:B------:R-:W-:Y:S02]  /*40e0*/  USEL UR46, UR46, URZ, UP0 ;  /* 0x0000003f2e2e7287 */ /* 0x000fe40008000000 */
[----:B------:R-:W-:Y:S02]  /*40f0*/  ULOP3.LUT UR47, UR6, UR47, URZ, 0x3c, !UPT ;  /* 0x0000002f062f7292 */ /* 0x000fe4000f8e3c3f */
[----:B-1----:R-:W-:Y:S10]  /*4100*/  @P3 BRA `(.L_x_10489) ;  /* 0x00000000002c3947 */ /* 0x002ff40003800000 */
[----:B------:R-:W-:Y:S05]  /*4110*/  @!P0 BRA `(.L_x_10490) ;  /* 0x0000000000048947 */ /* 0x000fea0003800000 */
[----:B------:R-:W-:Y:S01]  /*4120*/  BPT.TRAP 0x1 ;  /* 0x000000040000795c */ /* 0x000fe20000300000 */
.L_x_10490:
[----:B------:R-:W-:Y:S01]  /*4130*/  ULEA UR7, UR46, UR40, 0x3 ;  /* 0x000000282e077291 */ /* 0x000fe2000f8e183f */
[----:B------:R-:W-:-:S05]  /*4140*/  IMAD.U32 R0, RZ, RZ, UR47 ;  /* 0x0000002fff007e24 */ /* 0x000fca000f8e00ff */
[----:B------:R-:W-:-:S04]  /*4150*/  SHF.L.U32 R0, R0, 0x1f, RZ ;  /* 0x0000001f00007819 */ /* 0x000fc800000006ff */
[----:B------:R1:W3:Y:S01]  /*4160*/  SYNCS.PHASECHK.TRANS64.TRYWAIT P2, [UR7+0x30830], R0 ;  /* 0x03083000ff0075a7 */ /* 0x0002e20008040147 */
[----:B------:R-:W-:Y:S05]  /*4170*/  @!P0 BRA `(.L_x_10491) ;  /* 0x0000000000048947 */ /* 0x000fea0003800000 */
[----:B------:R-:W-:Y:S01]  /*4180*/  BPT.TRAP 0x1 ;  /* 0x000000040000795c */ /* 0x000fe20000300000 */
.L_x_10491:
[----:B---3--:R-:W-:Y:S05]  /*4190*/  @P2 BRA `(.L_x_10489) ;  /* 0x0000000000082947 */ /* 0x008fea0003800000 */
[----:B------:R-:W3:Y:S02]  /*41a0*/  SYNCS.PHASECHK.TRANS64.TRYWAIT P2, [UR7+0x30830], R0 ;  /* 0x03083000ff0075a7 */ /* 0x000ee40008040147 */
[----:B---3--:R-:W-:Y:S05]  /*41b0*/  @!P2 BRA `(.L_x_10492) ;  /* 0x000000600044a947 */ /* 0x008fea0003800000 */
.L_x_10489:
[----:B---3--:R-:W3:Y:S01]  /*41c0*/  S2R R3, SR_TID.X ;  /* 0x0000000000037919 */ /* 0x008ee20000002100 */
[----:B------:R-:W-:Y:S01]  /*41d0*/  R2UR UR20, R20 ;  /* 0x00000000141472ca */ /* 0x000fe200000e0000 */
[----:B------:R-:W-:Y:S01]  /*41e0*/  UIMAD UR22, UR46, 0x600, UR4 ;  /* 0x000006002e1678a4 */ /* 0x000fe2000f8e0204 */
[----:B------:R-:W-:Y:S01]  /*41f0*/  R2UR UR21, R21 ;  /* 0x00000000151572ca */ /* 0x000fe200000e0000 */
[----:B------:R-:W-:Y:S01]  /*4200*/  UMOV UR23, 0x40000040 ;  /* 0x4000004000177882 */ /* 0x000fe20000000000 */
[----:B------:R-:W-:Y:S01]  /*4210*/  UMOV UR11, 0x40000040 ;  /* 0x40000040000b7882 */ /* 0x000fe20000000000 */
[----:B------:R-:W-:Y:S02]  /*4220*/  UIADD3 UR10, UR22, 0x2, URZ ;  /* 0x00000002160a7890 */ /* 0x000fe4000fffe03f */
[----:B------:R-:W-:Y:S01]  /*4230*/  UIADD3 UR14, UR22, 0x4, URZ ;  /* 0x00000004160e7890 */ /* 0x000fe2000fffe03f */
[----:B------:R-:W-:Y:S01]  /*4240*/  UMOV UR15, 0x40000040 ;  /* 0x40000040000f7882 */ /* 0x000fe20000000000 */
[----:B------:R-:W-:Y:S01]  /*4250*/  UIADD3 UR18, UR22, 0x6, URZ ;  /* 0x0000000616127890 */ /* 0x000fe2000fffe03f */
[----:B------:R-:W-:Y:S01]  /*4260*/  UMOV UR19, 0x40000040 ;  /* 0x4000004000137882 */ /* 0x000fe20000000000 */
[----:B---3--:R-:W-:-:S05]  /*4270*/  SHF.R.U32.HI R3, RZ, 0x7, R3 ;  /* 0x00000007ff037819 */ /* 0x008fca0000011603 */
[----:B-1----:R-:W-:-:S05]  /*4280*/  VIADD R0, R3, 0x8 ;  /* 0x0000000803007836 */ /* 0x002fca0000000000 */
[----:B------:R1:W-:Y:S06]  /*4290*/  BAR.SYNC.DEFER_BLOCKING R0, 0x100 ;  /* 0x000400000000751d */ /* 0x0003ec0000010000 */
[----:B--2---:R-:W-:-:S06]  /*42a0*/  WARPGROUP.ARRIVE ;  /* 0x00000000000079c5 */ /* 0x004fcc0000000000 */
[----:B------:R-:W-:Y:S03]  /*42b0*/  HGMMA.64x192x16.F32.BF16 R24, gdesc[UR20], RZ, !UPT, gsb0 ;  /* 0x02e00000141879f0 */ /* 0x000fe6000c0018ff */
[----:B------:R-:W-:Y:S02]  /*42c0*/  WARPGROUP.DEPBAR.LE gsb0, 0x0 ;  /* 0x00008000000079c5 */ /* 0x000fe40000010000 */
[----:B------:R-:W-:-:S15]  /*42d0*/  WARPGROUP.ARRIVE ;  /* 0x00000000000079c5 */ /* 0x000fde0000000000 */
[----:B------:R-:W-:Y:S03]  /*42e0*/  HGMMA.64x192x16.F32.BF16 R24, gdesc[UR8], R24, gsb0 ;  /* 0x02e00000081879f0 */ /* 0x000fe60008001818 */
[----:B------:R-:W-:Y:S02]  /*42f0*/  WARPGROUP.DEPBAR.LE gsb0, 0x0 ;  /* 0x00008000000079c5 */ /* 0x000fe40000010000 */
[----:B------:R-:W-:-:S15]  /*4300*/  WARPGROUP.ARRIVE ;  /* 0x00000000000079c5 */ /* 0x000fde0000000000 */
[----:B------:R-:W-:Y:S03]  /*4310*/  HGMMA.64x192x16.F32.BF16 R24, gdesc[UR12], R24, gsb0 ;  /* 0x02e000000c1879f0 */ /* 0x000fe60008001818 */
[----:B------:R-:W-:Y:S02]  /*4320*/  WARPGROUP.DEPBAR.LE gsb0, 0x0 ;  /* 0x00008000000079c5 */ /* 0x000fe40000010000 */
[----:B------:R-:W-:-:S15]  /*4330*/  WARPGROUP.ARRIVE ;  /* 0x00000000000079c5 */ /* 0x000fde0000000000 */
[----:B------:R-:W-:Y:S03]  /*4340*/  HGMMA.64x192x16.F32.BF16 R24, gdesc[UR16], R24, gsb0 ;  /* 0x02e00000101879f0 */ /* 0x000fe60008001818 */
[----:B------:R-:W-:Y:S02]  /*4350*/  WARPGROUP.DEPBAR.LE gsb0, 0x0 ;  /* 0x00008000000079c5 */ /* 0x000fe40000010000 */
[----:B-1----:R-:W-:Y:S05]  /*4360*/  @P3 BRA `(.L_x_10493) ;  /* 0x00000000002c3947 */ /* 0x002fea0003800000 */
[----:B------:R-:W-:Y:S05]  /*4370*/  @!P0 BRA `(.L_x_10494) ;  /* 0x0000000000048947 */ /* 0x000fea0003800000 */
[----:B------:R-:W-:Y:S01]  /*4380*/  BPT.TRAP 0x1 ;  /* 0x000000040000795c */ /* 0x000fe20000300000 */
.L_x_10494:
[----:B------:R-:W-:Y:S01]  /*4390*/  ULEA UR7, UR5, UR40, 0x3 ;  /* 0x0000002805077291 */ /* 0x000fe2000f8e183f */
[----:B------:R-:W-:-:S05]  /*43a0*/  IMAD.U32 R0, RZ, RZ, UR6 ;  /* 0x00000006ff007e24 */ /* 0x000fca000f8e00ff */
[----:B------:R-:W-:-:S04]  /*43b0*/  SHF.L.U32 R0, R0, 0x1f, RZ ;  /* 0x0000001f00007819 */ /* 0x000fc800000006ff */
[----:B------:R1:W2:Y:S01]  /*43c0*/  SYNCS.PHASECHK.TRANS64.TRYWAIT P2, [UR7+0x30850], R0 ;  /* 0x03085000ff0075a7 */ /* 0x0002a20008040147 */
[----:B------:R-:W-:Y:S05]  /*43d0*/  @!P0 BRA `(.L_x_10495) ;  /* 0x0000000000048947 */ /* 0x000fea0003800000 */
[----:B------:R-:W-:Y:S01]  /*43e0*/  BPT.TRAP 0x1 ;  /* 0x000000040000795c */ /* 0x000fe20000300000 */
.L_x_10495:
[----:B--2---:R-:W-:Y:S05]  /*43f0*/  @P2 BRA `(.L_x_10493) ;  /* 0x0000000000082947 */ /* 0x004fea0003800000 */
[----:B------:R-:W2:Y:S02]  /*4400*/  SYNCS.PHASECHK.TRANS64.TRYWAIT P2, [UR7+0x30850], R0 ;  /* 0x03085000ff0075a7 */ /* 0x000ea40008040147 */
[----:B--2---:R-:W-:Y:S05]  /*4410*/  @!P2 BRA `(.L_x_10496) ;  /* 0x0000005c00c4a947 */ /* 0x004fea0003800000 */
.L_x_10493:
[----:B------:R-:W-:Y:S01]  /*4420*/  R2UR UR7, R19 ;  /* 0x00000000130772ca */ /* 0x000fe200000e0000 */
[----:B------:R-:W-:Y:S01]  /*4430*/  UIADD3 UR6, UR40, 0x400, URZ ;  /* 0x0000040028067890 */ /* 0x000fe2000fffe03f */
[----:B------:R-:W-:Y:S01]  /*4440*/  WARPGROUP.ARRIVE ;  /* 0x00000000000079c5 */ /* 0x000fe20000000000 */
[----:B------:R-:W-:Y:S01]  /*4450*/  UMOV UR23, 0x40000040 ;  /* 0x4000004000177882 */ /* 0x000fe20000000000 */
[----:B------:R-:W-:Y:S01]  /*4460*/  UMOV UR21, 0x40000040 ;  /* 0x4000004000157882 */ /* 0x000fe20000000000 */
[----:B------:R-:W-:Y:S01]  /*4470*/  USHF.R.U32.HI UR6, URZ, 0x4, UR6 ;  /* 0x000000043f067899 */ /* 0x000fe20008011606 */
[----:B-12---:R-:W-:Y:S02]  /*4480*/  FMNMX.FTZ R0, R24, R4, !PT ;  /* 0x0000000418007209 */ /* 0x006fe40007810000 */
[----:B------:R-:W-:Y:S01]  /*4490*/  FMNMX.FTZ R14, R26, R7, !PT ;  /* 0x000000071a0e7209 */ /* 0x000fe20007810000 */
[----:B------:R-:W-:Y:S01]  /*44a0*/  ULOP3.LUT UR6, UR6, 0x3fff, URZ, 0xc0, !UPT ;  /* 0x00003fff06067892 */ /* 0x000fe2000f8ec03f */
[----:B------:R-:W-:-:S03]  /*44b0*/  FMNMX.FTZ R3, R25, R0, !PT ;  /* 0x0000000019037209 */ /* 0x000fc60007810000 */
[----:B------:R-:W-:Y:S01]  /*44c0*/  UIADD3 UR7, UR7, 0x1e800, URZ ;  /* 0x0001e80007077890 */ /* 0x000fe2000fffe03f */
[----:B------:R-:W-:-:S03]  /*44d0*/  FMNMX.FTZ R0, R28, R3, !PT ;  /* 0x000000031c007209 */ /* 0x000fc60007810000 */
[----:B------:R-:W-:Y:S01]  /*44e0*/  USHF.R.U32.HI UR7, URZ, 0x4, UR7 ;  /* 0x000000043f077899 */ /* 0x000fe20008011607 */
[----:B------:R-:W-:-:S03]  /*44f0*/  FMNMX.FTZ R3, R29, R0, !PT ;  /* 0x000000001d037209 */ /* 0x000fc60007810000 */
[----:B------:R-:W-:Y:S01]  /*4500*/  ULOP3.LUT UR10, UR7, 0x3fff, URZ, 0xc0, !UPT ;  /* 0x00003fff070a7892 */ /* 0x000fe2000f8ec03f */
[----:B------:R-:W-:Y:S01]  /*4510*/  FMNMX.FTZ R0, R32, R3, !PT ;  /* 0x0000000320007209 */ /* 0x000fe20007810000 */
[----:B------:R-:W-:Y:S02]  /*4520*/  UIMAD UR7, UR5, 0x600, UR6 ;  /* 0x00000600050778a4 */ /* 0x000fe4000f8e0206 */
[----:B------:R-:W-:Y:S01]  /*4530*/  ULOP3.LUT UR6, UR10, 0x10000, URZ, 0xfc, !UPT ;  /* 0x000100000a067892 */ /* 0x000fe2000f8efc3f */
[----:B------:R-:W-:-:S04]  /*4540*/  FMNMX.FTZ R3, R33, R0, !PT ;  /* 0x0000000021037209 */ /* 0x000fc80007810000 */
[----:B------:R-:W-:Y:S01]  /*4550*/  UMOV UR22, UR7 ;  /* 0x0000000700167c82 */ /* 0x000fe20008000000 */
[----:B------:R-:W-:Y:S01]  /*4560*/  FMNMX.FTZ R0, R36, R3, !PT ;  /* 0x0000000324007209 */ /* 0x000fe20007810000 */
[----:B------:R-:W-:Y:S02]  /*4570*/  UMOV UR20, UR6 ;  /* 0x0000000600147c82 */ /* 0x000fe40008000000 */
[----:B------:R-:W-:Y:S01]  /*4580*/  HGMMA.64x64x16.F32.BF16 R120, gdesc[UR20].tnspB, R120, gsb0 ;  /* 0x40e00000147879f0 */ /* 0x000fe20008001878 */
        /* <DEDUP_REMOVED lines=27> */
[----:B------:R-:W-:Y:S01]  /*4740*/  HGMMA.64x64x16.F32.BF16 R120, gdesc[UR20].tnspB, R120, gsb0 ;  /* 0x40e00000147879f0 */ /* 0x000fe20008001878 */
[----:B------:R-:W-:Y:S02]  /*4750*/  UIADD3 UR22, UR7, 0x100, URZ ;  /* 0x0000010007167890 */ /* 0x000fe4000fffe03f */
[----:B------:R-:W-:Y:S01]  /*4760*/  UIADD3 UR20, UR6, 0x4, URZ ;  /* 0x0000000406147890 */ /* 0x000fe2000fffe03f */
[----:B------:R-:W-:Y:S01]  /*4770*/  FMNMX.FTZ R0, R80, R3, !PT ;  /* 0x0000000350007209 */ /* 0x000fe20007810000 */
[----:B------:R-:W-:Y:S01]  /*4780*/  UMOV UR23, 0x40000040 ;  /* 0x4000004000177882 */ /* 0x000fe20000000000 */
[----:B------:R-:W-:Y:S02]  /*4790*/  UMOV UR21, 0x40000040 ;  /* 0x4000004000157882 */ /* 0x000fe40000000000 */
        /* <DEDUP_REMOVED lines=24> */
[----:B------:R-:W1:Y:S01]  /*4920*/  SHFL.BFLY PT, R3, R10, 0x2, 0x1f ;  /* 0x0c401f000a037f89 */ /* 0x000e6200000e0000 */
[----:B------:R-:W-:Y:S01]  /*4930*/  UMOV UR23, 0x40000040 ;  /* 0x4000004000177882 */ /* 0x000fe20000000000 */
[----:B------:R-:W-:Y:S01]  /*4940*/  UMOV UR21, 0x40000040 ;  /* 0x4000004000157882 */ /* 0x000fe20000000000 */
[----:B-1----:R-:W-:-:S05]  /*4950*/  FMNMX.FTZ R11, R10, R3, !PT ;  /* 0x000000030a0b7209 */ /* 0x002fca0007810000 */
[----:B------:R-:W1:Y:S02]  /*4960*/  SHFL.BFLY PT, R0, R11, 0x1, 0x1f ;  /* 0x0c201f000b007f89 */ /* 0x000e6400000e0000 */
[----:B-1----:R-:W-:Y:S02]  /*4970*/  FMNMX.FTZ R3, R11, R0, !PT ;  /* 0x000000000b037209 */ /* 0x002fe40007810000 */
[----:B------:R-:W1:Y:S03]  /*4980*/  LDC R0, c[0x0][0x988] ;  /* 0x00026200ff007b82 */ /* 0x000e660000000800 */
[C---:B------:R-:W-:Y:S01]  /*4990*/  FADD.FTZ R4, -R3.reuse, R4 ;  /* 0x0000000403047221 */ /* 0x040fe20000010100 */
[----:B------:R-:W-:Y:S02]  /*49a0*/  WARPGROUP.DEPBAR.LE gsb0, 0x0 ;  /* 0x00008000000079c5 */ /* 0x000fe40000010000 */
[----:B------:R-:W-:Y:S01]  /*49b0*/  WARPGROUP.ARRIVE ;  /* 0x00000000000079c5 */ /* 0x000fe20000000000 */
[----:B-1----:R-:W-:-:S05]  /*49c0*/  FMUL.FTZ R9, R3, R0 ;  /* 0x0000000003097220 */ /* 0x002fca0000410000 */
[----:B------:R-:W-:Y:S01]  /*49d0*/  HGMMA.64x64x16.F32.BF16 R120, gdesc[UR20].tnspB, R120, gsb0 ;  /* 0x40e00000147879f0 */ /* 0x000fe20008001878 */
[----:B------:R-:W-:Y:S01]  /*49e0*/  UIADD3 UR22, UR7, 0x200, URZ ;  /* 0x0000020007167890 */ /* 0x000fe2000fffe03f */
[-C--:B------:R-:W-:Y:S01]  /*49f0*/  FMUL.FTZ R4, R4, R0.reuse ;  /* 0x0000000004047220 */ /* 0x080fe20000410000 */
[----:B------:R-:W-:Y:S01]  /*4a00*/  UIADD3 UR20, UR6, 0x600, URZ ;  /* 0x0000060006147890 */ /* 0x000fe2000fffe03f */
[-CC-:B------:R-:W-:Y:S01]  /*4a10*/  FFMA.FTZ R24, R24, R0.reuse, -R9.reuse ;  /* 0x0000000018187223 */ /* 0x180fe20000010809 */
[----:B------:R-:W-:Y:S01]  /*4a20*/  UMOV UR23, 0x40000040 ;  /* 0x4000004000177882 */ /* 0x000fe20000000000 */
[----:B------:R-:W-:Y:S01]  /*4a30*/  UMOV UR21, 0x40000040 ;  /* 0x4000004000157882 */ /* 0x000fe20000000000 */
        /* <DEDUP_REMOVED lines=48> */
[----:B------:R1:W2:Y:S08]  /*4d40*/  MUFU.EX2 R9, R24 ;  /* 0x0000001800097308 */ /* 0x0002b00000000800 */
[----:B------:R-:W3:Y:S01]  /*4d50*/  MUFU.EX2 R4, R25 ;  /* 0x0000001900047308 */ /* 0x000ee20000000800 */
[----:B-1----:R-:W1:Y:S01]  /*4d60*/  S2R R24, SR_TID.X ;  /* 0x0000000000187919 */ /* 0x002e620000002100 */
[----:B------:R-:W-:-:S02]  /*4d70*/  WARPGROUP.DEPBAR.LE gsb0, 0x0 ;  /* 0x00008000000079c5 */ /* 0x000fc40000010000 */
[----:B------:R-:W-:Y:S01]  /*4d80*/  WARPGROUP.ARRIVE ;  /* 0x00000000000079c5 */ /* 0x000fe20000000000 */
[----:B--2---:R-:W-:-:S03]  /*4d90*/  FFMA.FTZ R11, R10, R6, R9 ;  /* 0x000000060a0b7223 */ /* 0x004fc60000010009 */
[----:B------:R-:W-:Y:S02]  /*4da0*/  MUFU.EX2 R29, R29 ;  /* 0x0000001d001d7308 */ /* 0x000fe40000000800 */
[----:B------:R-:W-:Y:S01]  /*4db0*/  HGMMA.64x64x16.F32.BF16 R120, gdesc[UR20].tnspB, R120, gsb0 ;  /* 0x40e00000147879f0 */ /* 0x000fe20008001878 */
[----:B------:R-:W-:Y:S02]  /*4dc0*/  UIADD3 UR22, UR7, 0x280, URZ ;  /* 0x0000028007167890 */ /* 0x000fe4000fffe03f */
[----:B------:R-:W-:Y:S01]  /*4dd0*/  UIADD3 UR20, UR6, 0x602, URZ ;  /* 0x0000060206147890 */ /* 0x000fe2000fffe03f */
[C---:B---3--:R-:W-:Y:S01]  /*4de0*/  FADD.FTZ R6, R4.reuse, R11 ;  /* 0x0000000b04067221 */ /* 0x048fe20000010000 */
[----:B------:R-:W-:Y:S01]  /*4df0*/  UMOV UR23, 0x40000040 ;  /* 0x4000004000177882 */ /* 0x000fe20000000000 */
[----:B------:R-:W-:Y:S01]  /*4e00*/  UMOV UR21, 0x40000040 ;  /* 0x4000004000157882 */ /* 0x000fe20000000000 */
[----:B------:R-:W-:Y:S01]  /*4e10*/  F2FP.BF16.F32.PACK_AB R4, R4, R9 ;  /* 0x000000090404723e */ /* 0x000fe200000010ff */
[----:B------:R-:W-:Y:S08]  /*4e20*/  MUFU.EX2 R12, R32 ;  /* 0x00000020000c7308 */ /* 0x000ff00000000800 */
[----:B------:R-:W2:Y:S01]  /*4e30*/  MUFU.EX2 R9, R28 ;  /* 0x0000001c00097308 */ /* 0x000ea20000000800 */
[----:B-1----:R-:W-:-:S02]  /*4e40*/  SHF.R.U32.HI R23, RZ, 0x7, R24 ;  /* 0x00000007ff177819 */ /* 0x002fc40000011618 */
[----:B------:R-:W-:-:S05]  /*4e50*/  ISETP.GE.U32.AND P2, PT, R24, 0x180, PT ;  /* 0x000001801800780c */ /* 0x000fca0003f46070 */
[----:B------:R-:W1:Y:S08]  /*4e60*/  MUFU.EX2 R33, R33 ;  /* 0x0000002100217308 */ /* 0x000e700000000800 */
[----:B------:R-:W3:Y:S01]  /*4e70*/  MUFU.EX2 R36, R36 ;  /* 0x0000002400247308 */ /* 0x000ee20000000800 */
[----:B--2---:R-:W-:-:S04]  /*4e80*/  FADD.FTZ R6, R9, R6 ;  /* 0x0000000609067221 */ /* 0x004fc80000010000 */
[C---:B------:R-:W-:Y:S01]  /*4e90*/  FADD.FTZ R11, R29.reuse, R6 ;  /* 0x000000061d0b7221 */ /* 0x040fe20000010000 */
[----:B------:R-:W-:Y:S02]  /*4ea0*/  F2FP.BF16.F32.PACK_AB R6, R29, R9 ;  /* 0x000000091d06723e */ /* 0x000fe400000010ff */
[----:B------:R-:W-:Y:S01]  /*4eb0*/  FMNMX.FTZ R9, R27, R14, !PT ;  /* 0x0000000e1b097209 */ /* 0x000fe20007810000 */
[----:B------:R-:W-:Y:S01]  /*4ec0*/  FADD.FTZ R11, R12, R11 ;  /* 0x0000000b0c0b7221 */ /* 0x000fe20000010000 */
[----:B------:R-:W-:Y:S01]  /*4ed0*/  MUFU.EX2 R41, R41 ;  /* 0x0000002900297308 */ /* 0x000fe20000000800 */
[C---:B-1----:R-:W-:Y:S02]  /*4ee0*/  F2FP.BF16.F32.PACK_AB R12, R33.reuse, R12 ;  /* 0x0000000c210c723e */ /* 0x042fe400000010ff */
[----:B------:R-:W-:Y:S01]  /*4ef0*/  FMNMX.FTZ R14, R30, R9, !PT ;  /* 0x000000091e0e7209 */ /* 0x000fe20007810000 */
[----:B------:R-:W-:-:S03]  /*4f00*/  FADD.FTZ R11, R33, R11 ;  /* 0x0000000b210b7221 */ /* 0x000fc60000010000 */
[----:B------:R-:W-:Y:S01]  /*4f10*/  FMNMX.FTZ R9, R31, R14, !PT ;  /* 0x0000000e1f097209 */ /* 0x000fe20007810000 */
[----:B---3--:R-:W-:Y:S01]  /*4f20*/  FADD.FTZ R11, R36, R11 ;  /* 0x0000000b240b7221 */ /* 0x008fe20000010000 */
        /* <DEDUP_REMOVED lines=9> */
[----:B------:R-:W-:Y:S01]  /*4fc0*/  MUFU.EX2 R52, R52 ;  /* 0x0000003400347308 */ /* 0x000fe20000000800 */
[----:B------:R-:W-:Y:S02]  /*4fd0*/  WARPGROUP.DEPBAR.LE gsb0, 0x0 ;  /* 0x00008000000079c5 */ /* 0x000fe40000010000 */
[----:B------:R-:W-:Y:S01]  /*4fe0*/  WARPGROUP.ARRIVE ;  /* 0x00000000000079c5 */ /* 0x000fe20000000000 */
[----:B------:R-:W-:-:S04]  /*4ff0*/  FMNMX.FTZ R14, R46, R9, !PT ;  /* 0x000000092e0e7209 */ /* 0x000fc80007810000 */
[----:B------:R-:W-:Y:S01]  /*5000*/  FMNMX.FTZ R9, R47, R14, !PT ;  /* 0x0000000e2f097209 */ /* 0x000fe20007810000 */
[----:B------:R-:W-:Y:S01]  /*5010*/  HGMMA.64x64x16.F32.BF16 R120, gdesc[UR20].tnspB, R120, gsb0 ;  /* 0x40e00000147879f0 */ /* 0x000fe20008001878 */
[----:B------:R-:W-:Y:S01]  /*5020*/  UIADD3 UR22, UR7, 0x300, URZ ;  /* 0x0000030007167890 */ /* 0x000fe2000fffe03f */
[----:B------:R-:W-:Y:S01]  /*5030*/  MUFU.EX2 R53, R53 ;  /* 0x0000003500357308 */ /* 0x000fe20000000800 */
[----:B------:R-:W-:Y:S01]  /*5040*/  UIADD3 UR20, UR6, 0x604, URZ ;  /* 0x0000060406147890 */ /* 0x000fe2000fffe03f */
[----:B------:R-:W-:Y:S01]  /*5050*/  FMNMX.FTZ R14, R50, R9, !PT ;  /* 0x00000009320e7209 */ /* 0x000fe20007810000 */
[----:B------:R-:W-:Y:S01]  /*5060*/  UMOV UR23, 0x40000040 ;  /* 0x4000004000177882 */ /* 0x000fe20000000000 */
[----:B------:R-:W-:Y:S02]  /*5070*/  UMOV UR21, 0x40000040 ;  /* 0x4000004000157882 */ /* 0x000fe40000000000 */
        /* <DEDUP_REMOVED lines=29> */
[----:B------:R-:W-:Y:S01]  /*5250*/  MUFU.EX2 R73, R73 ;  /* 0x0000004900497308 */ /* 0x000fe20000000800 */
[----:B------:R-:W-:Y:S01]  /*5260*/  FMNMX.FTZ R9, R87, R14, !PT ;  /* 0x0000000e57097209 */ /* 0x000fe20007810000 */
[----:B------:R-:W-:Y:S01]  /*5270*/  HGMMA.64x64x16.F32.BF16 R120, gdesc[UR20].tnspB, R120, gsb0 ;  /* 0x40e00000147879f0 */ /* 0x000fe20008001878 */
[----:B------:R-:W-:Y:S02]  /*5280*/  UIADD3 UR22, UR7, 0x380, URZ ;  /* 0x0000038007167890 */ /* 0x000fe4000fffe03f */
[----:B------:R-:W-:Y:S01]  /*5290*/  UIADD3 UR20, UR6, 0x606, URZ ;  /* 0x0000060606147890 */ /* 0x000fe2000fffe03f */
[----:B------:R-:W-:Y:S01]  /*52a0*/  FMNMX.FTZ R14, R90, R9, !PT ;  /* 0x000000095a0e7209 */ /* 0x000fe20007810000 */
[----:B------:R-:W-:Y:S01]  /*52b0*/  UMOV UR23, 0x40000040 ;  /* 0x4000004000177882 */ /* 0x000fe20000000000 */
[----:B------:R-:W-:Y:S01]  /*52c0*/  UMOV UR21, 0x40000040 ;  /* 0x4000004000157882 */ /* 0x000fe20000000000 */
        /* <DEDUP_REMOVED lines=22> */
[----:B------:R-:W-:-:S05]  /*5430*/  FMNMX.FTZ R14, R119, R14, !PT ;  /* 0x0000000e770e7209 */ /* 0x000fca0007810000 */
[----:B------:R-:W1:Y:S02]  /*5440*/  SHFL.BFLY PT, R9, R14, 0x2, 0x1f ;  /* 0x0c401f000e097f89 */ /* 0x000e6400000e0000 */
[----:B------:R-:W-:Y:S01]  /*5450*/  MUFU.EX2 R92, R92 ;  /* 0x0000005c005c7308 */ /* 0x000fe20000000800 */
[----:B------:R-:W-:Y:S02]  /*5460*/  WARPGROUP.DEPBAR.LE gsb0, 0x0 ;  /* 0x00008000000079c5 */ /* 0x000fe40000010000 */
[----:B------:R-:W-:-:S05]  /*5470*/  WARPGROUP.ARRIVE ;  /* 0x00000000000079c5 */ /* 0x000fca0000000000 */
[----:B------:R-:W-:Y:S01]  /*5480*/  MUFU.EX2 R93, R93 ;  /* 0x0000005d005d7308 */ /* 0x000fe20000000800 */
[----:B------:R-:W-:Y:S01]  /*5490*/  HGMMA.64x64x16.F32.BF16 R120, gdesc[UR20].tnspB, R120, gsb0 ;  /* 0x40e00000147879f0 */ /* 0x000fe20008001878 */
[----:B------:R-:W-:Y:S02]  /*54a0*/  UIADD3 UR22, UR7, 0x400, URZ ;  /* 0x0000040007167890 */ /* 0x000fe4000fffe03f */
[----:B------:R-:W-:-:S04]  /*54b0*/  UIADD3 UR20, UR6, 0xc00, URZ ;  /* 0x00000c0006147890 */ /* 0x000fc8000fffe03f */
[----:B------:R-:W-:Y:S01]  /*54c0*/  MUFU.EX2 R96, R96 ;  /* 0x0000006000607308 */ /* 0x000fe20000000800 */
[----:B------:R-:W-:Y:S01]  /*54d0*/  UMOV UR23, 0x40000040 ;  /* 0x4000004000177882 */ /* 0x000fe20000000000 */
[----:B------:R-:W-:Y:S01]  /*54e0*/  UMOV UR21, 0x40000040 ;  /* 0x4000004000157882 */ /* 0x000fe20000000000 */
[----:B-1----:R-:W-:-:S05]  /*54f0*/  FMNMX.FTZ R15, R14, R9, !PT ;  /* 0x000000090e0f7209 */ /* 0x002fca0007810000 */
[----:B------:R-:W-:Y:S01]  /*5500*/  MUFU.EX2 R97, R97 ;  /* 0x0000006100617308 */ /* 0x000fe20000000800 */
[----:B------:R-:W1:Y:S07]  /*5510*/  SHFL.BFLY PT, R18, R15, 0x1, 0x1f ;  /* 0x0c201f000f127f89 */ /* 0x000e6e00000e0000 */
[----:B------:R-:W-:Y:S08]  /*5520*/  MUFU.EX2 R100, R100 ;  /* 0x0000006400647308 */ /* 0x000ff00000000800 */
[----:B------:R-:W-:Y:S08]  /*5530*/  MUFU.EX2 R101, R101 ;  /* 0x0000006500657308 */ /* 0x000ff00000000800 */
[----:B------:R-:W-:Y:S01]  /*5540*/  MUFU.EX2 R104, R104 ;  /* 0x0000006800687308 */ /* 0x000fe20000000800 */
[----:B-1----:R-:W-:Y:S01]  /*5550*/  FMNMX.FTZ R9, R15, R18, !PT ;  /* 0x000000120f097209 */ /* 0x002fe20007810000 */
[----:B------:R-:W-:-:S04]  /*5560*/  IMAD.U32 R15, RZ, RZ, UR46 ;  /* 0x0000002eff0f7e24 */ /* 0x000fc8000f8e00ff */
[----:B------:R-:W-:Y:S01]  /*5570*/  FADD.FTZ R7, -R9, R7 ;  /* 0x0000000709077221 */ /* 0x000fe20000010100 */
[----:B------:R-:W-:Y:S01]  /*5580*/  @!P1 LEA R15, R15, UR40, 0x3 ;  /* 0x000000280f0f9c11 */ /* 0x000fe2000f8e18ff */
[-C--:B------:R-:W-:Y:S01]  /*5590*/  FMUL.FTZ R13, R9, R0.reuse ;  /* 0x00000000090d7220 */ /* 0x080fe20000410000 */
[----:B------:R-:W-:Y:S01]  /*55a0*/  MUFU.EX2 R105, R105 ;  /* 0x0000006900697308 */ /* 0x000fe20000000800 */
[-C--:B------:R-:W-:Y:S01]  /*55b0*/  FMUL.FTZ R18, R7, R0.reuse ;  /* 0x0000000007127220 */ /* 0x080fe20000410000 */
[----:B------:R-:W-:Y:S02]  /*55c0*/  VIADD R7, R23, 0x9 ;  /* 0x0000000917077836 */ /* 0x000fe40000000000 */
[-CC-:B------:R-:W-:Y:S01]  /*55d0*/  FFMA.FTZ R26, R26, R0.reuse, -R13.reuse ;  /* 0x000000001a1a7223 */ /* 0x180fe2000001080d */
[----:B------:R-:W-:Y:S02]  /*55e0*/  @!P1 VIADD R15, R15, 0x30840 ;  /* 0x000308400f0f9836 */ /* 0x000fe40000000000 */
        /* <DEDUP_REMOVED lines=25> */
[----:B------:R-:W-:-:S02]  /*5780*/  WARPGROUP.DEPBAR.LE gsb0, 0x0 ;  /* 0x00008000000079c5 */ /* 0x000fc40000010000 */
[----:B------:R-:W-:Y:S01]  /*5790*/  WARPGROUP.ARRIVE ;  /* 0x00000000000079c5 */ /* 0x000fe20000000000 */
[-CC-:B------:R-:W-:Y:S01]  /*57a0*/  FFMA.FTZ R78, R78, R0.reuse, -R13.reuse ;  /* 0x000000004e4e7223 */ /* 0x180fe2000001080d */
[-CC-:B------:R-:W-:Y:S01]  /*57b0*/  FFMA.FTZ R79, R79, R0.reuse, -R13.reuse ;  /* 0x000000004f4f7223 */ /* 0x180fe2000001080d */
[-CC-:B------:R-:W-:Y:S01]  /*57c0*/  FFMA.FTZ R82, R82, R0.reuse, -R13.reuse ;  /* 0x0000000052527223 */ /* 0x180fe2000001080d */
[-CC-:B------:R-:W-:Y:S01]  /*57d0*/  FFMA.FTZ R83, R83, R0.reuse, -R13.reuse ;  /* 0x0000000053537223 */ /* 0x180fe2000001080d */
[-CC-:B------:R-:W-:Y:S01]  /*57e0*/  FFMA.FTZ R86, R86, R0.reuse, -R13.reuse ;  /* 0x0000000056567223 */ /* 0x180fe2000001080d */
[----:B------:R-:W-:Y:S01]  /*57f0*/  HGMMA.64x64x16.F32.BF16 R120, gdesc[UR20].tnspB, R120, gsb0 ;  /* 0x40e00000147879f0 */ /* 0x000fe20008001878 */
[----:B------:R-:W-:Y:S01]  /*5800*/  UIADD3 UR22, UR7, 0x480, URZ ;  /* 0x0000048007167890 */ /* 0x000fe2000fffe03f */
[-CC-:B------:R-:W-:Y:S01]  /*5810*/  FFMA.FTZ R87, R87, R0.reuse, -R13.reuse ;  /* 0x0000000057577223 */ /* 0x180fe2000001080d */
        /* <DEDUP_REMOVED lines=19> */
[----:B------:R-:W-:Y:S01]  /*5950*/  SEL R13, R7, 0x9, !P2 ;  /* 0x00000009070d7807 */ /* 0x000fe20005000000 */
[----:B------:R-:W-:Y:S01]  /*5960*/  MUFU.EX2 R18, R18 ;  /* 0x0000001200127308 */ /* 0x000fe20000000800 */
[----:B------:R-:W-:-:S02]  /*5970*/  @!P1 PRMT R15, RZ, 0x654, R15 ;  /* 0x00000654ff0f9816 */ /* 0x000fc4000000000f */
[C---:B------:R-:W-:Y:S01]  /*5980*/  ISETP.GT.AND P2, PT, R8.reuse, RZ, PT ;  /* 0x000000ff0800720c */ /* 0x040fe20003f44270 */
[----:B------:R-:W-:-:S04]  /*5990*/  VIADD R8, R8, 0xffffffff ;  /* 0xffffffff08087836 */ /* 0x000fc80000000000 */
[----:B------:R-:W1:Y:S08]  /*59a0*/  MUFU.EX2 R7, R26 ;  /* 0x0000001a00077308 */ /* 0x000e700000000800 */
[----:B------:R-:W2:Y:S08]  /*59b0*/  MUFU.EX2 R14, R27 ;  /* 0x0000001b000e7308 */ /* 0x000eb00000000800 */
[----:B------:R-:W-:Y:S08]  /*59c0*/  MUFU.EX2 R30, R30 ;  /* 0x0000001e001e7308 */ /* 0x000ff00000000800 */
[----:B------:R-:W3:Y:S08]  /*59d0*/  MUFU.EX2 R31, R31 ;  /* 0x0000001f001f7308 */ /* 0x000ef00000000800 */
[----:B------:R-:W-:Y:S08]  /*59e0*/  MUFU.EX2 R34, R34 ;  /* 0x0000002200227308 */ /* 0x000ff00000000800 */
[----:B------:R-:W4:Y:S01]  /*59f0*/  MUFU.EX2 R35, R35 ;  /* 0x0000002300237308 */ /* 0x000f220000000800 */
[----:B------:R-:W-:-:S02]  /*5a00*/  WARPGROUP.DEPBAR.LE gsb0, 0x0 ;  /* 0x00008000000079c5 */ /* 0x000fc40000010000 */
[----:B------:R-:W-:-:S05]  /*5a10*/  WARPGROUP.ARRIVE ;  /* 0x00000000000079c5 */ /* 0x000fca0000000000 */
[----:B------:R-:W-:Y:S01]  /*5a20*/  MUFU.EX2 R39, R39 ;  /* 0x0000002700277308 */ /* 0x000fe20000000800 */
[----:B------:R-:W-:Y:S01]  /*5a30*/  HGMMA.64x64x16.F32.BF16 R120, gdesc[UR20].tnspB, R120, gsb0 ;  /* 0x40e00000147879f0 */ /* 0x000fe20008001878 */
        /* <DEDUP_REMOVED lines=22> */
[----:B------:R-:W-:-:S05]  /*5ba0*/  UMOV UR6, UR47 ;  /* 0x0000002f00067c82 */ /* 0x000fca0008000000 */
        /* <DEDUP_REMOVED lines=11> */
[----:B------:R-:W-:Y:S07]  /*5c60*/  HGMMA.64x64x16.F32.BF16 R120, gdesc[UR20].tnspB, R120, gsb0 ;  /* 0x40e00000147879f0 */ /* 0x000fee0008001878 */
        /* <DEDUP_REMOVED lines=20> */
[----:B-1----:R-:W-:Y:S01]  /*5db0*/  IMAD.U32 R15, RZ, RZ, UR5 ;  /* 0x00000005ff0f7e24 */ /* 0x002fe2000f8e00ff */
[----:B------:R-:W-:Y:S01]  /*5dc0*/  MUFU.EX2 R109, R109 ;  /* 0x0000006d006d7308 */ /* 0x000fe20000000800 */
[----:B------:R-:W-:Y:S01]  /*5dd0*/  UMOV UR5, UR46 ;  /* 0x0000002e00057c82 */ /* 0x000fe20008000000 */
[-C--:B------:R-:W-:Y:S01]  /*5de0*/  FMUL.FTZ R132, R132, R10.reuse ;  /* 0x0000000a84847220 */ /* 0x080fe20000410000 */
[-C--:B------:R-:W-:Y:S01]  /*5df0*/  FMUL.FTZ R133, R133, R10.reuse ;  /* 0x0000000a85857220 */ /* 0x080fe20000410000 */
[----:B------:R-:W-:Y:S01]  /*5e00*/  @!P1 LEA R15, R15, UR40, 0x3 ;  /* 0x000000280f0f9c11 */ /* 0x000fe2000f8e18ff */
[-C--:B------:R-:W-:Y:S01]  /*5e10*/  FMUL.FTZ R136, R136, R10.reuse ;  /* 0x0000000a88887220 */ /* 0x080fe20000410000 */
[-C--:B------:R-:W-:Y:S01]  /*5e20*/  FMUL.FTZ R137, R137, R10.reuse ;  /* 0x0000000a89897220 */ /* 0x080fe20000410000 */
[----:B------:R-:W-:Y:S01]  /*5e30*/  FMUL.FTZ R140, R140, R10 ;  /* 0x0000000a8c8c7220 */ /* 0x000fe20000410000 */
[----:B------:R-:W-:Y:S01]  /*5e40*/  MUFU.EX2 R111, R111 ;  /* 0x0000006f006f7308 */ /* 0x000fe20000000800 */
[----:B-----5:R-:W-:-:S02]  /*5e50*/  @!P1 VIADD R13, R15, 0x30860 ;  /* 0x000308600f0d9836 */ /* 0x020fc40000000000 */
[-C--:B------:R-:W-:Y:S01]  /*5e60*/  FMUL.FTZ R141, R141, R10.reuse ;  /* 0x0000000a8d8d7220 */ /* 0x080fe20000410000 */
[-C--:B------:R-:W-:Y:S01]  /*5e70*/  FMUL.FTZ R144, R144, R10.reuse ;  /* 0x0000000a90907220 */ /* 0x080fe20000410000 */
[-C--:B------:R-:W-:Y:S01]  /*5e80*/  FMUL.FTZ R145, R145, R10.reuse ;  /* 0x0000000a91917220 */ /* 0x080fe20000410000 */
[----:B------:R-:W-:Y:S01]  /*5e90*/  FMUL.FTZ R148, R148, R10 ;  /* 0x0000000a94947220 */ /* 0x000fe20000410000 */
[----:B------:R-:W-:Y:S01]  /*5ea0*/  @!P1 PRMT R15, RZ, 0x654, R13 ;  /* 0x00000654ff0f9816 */ /* 0x000fe2000000000d */
[----:B------:R-:W-:Y:S01]  /*5eb0*/  FFMA.FTZ R13, R18, R5, R7 ;  /* 0x00000005120d7223 */ /* 0x000fe20000010007 */
[C---:B--2---:R-:W-:Y:S01]  /*5ec0*/  F2FP.BF16.F32.PACK_AB R5, R14.reuse, R7 ;  /* 0x000000070e05723e */ /* 0x044fe200000010ff */
[----:B------:R-:W-:Y:S01]  /*5ed0*/  MUFU.EX2 R112, R112 ;  /* 0x0000007000707308 */ /* 0x000fe20000000800 */
[----:B---3--:R-:W-:Y:S01]  /*5ee0*/  F2FP.BF16.F32.PACK_AB R7, R31, R30 ;  /* 0x0000001e1f07723e */ /* 0x008fe200000010ff */
[----:B------:R-:W-:Y:S01]  /*5ef0*/  FADD.FTZ R13, R14, R13 ;  /* 0x0000000d0e0d7221 */ /* 0x000fe20000010000 */
[----:B------:R1:W-:Y:S01]  /*5f00*/  @!P1 SYNCS.ARRIVE.TRANS64.RED.A1T0 RZ, [R15+URZ], RZ ;  /* 0x000000ff0fff99a7 */ /* 0x0003e2000810043f */
[----:B------:R-:W-:Y:S01]  /*5f10*/  FMUL.FTZ R149, R149, R10 ;  /* 0x0000000a95957220 */ /* 0x000fe20000410000 */
[----:B------:R-:W-:Y:S01]  /*5f20*/  FMUL.FTZ R122, R122, R18 ;  /* 0x000000127a7a7220 */ /* 0x000fe20000410000 */
[----:B------:R-:W-:Y:S01]  /*5f30*/  FADD.FTZ R30, R30, R13 ;  /* 0x0000000d1e1e7221 */ /* 0x000fe20000010000 */
[----:B------:R2:W-:Y:S01]  /*5f40*/  STSM.16.M88.4 [R2+0x1e800], R4 ;  /* 0x01e8000402007844 */ /* 0x0005e20000000200 */
[----:B------:R-:W3:Y:S01]  /*5f50*/  MUFU.EX2 R14, R37 ;  /* 0x00000025000e7308 */ /* 0x000ee20000000800 */
[----:B----4-:R-:W-:Y:S01]  /*5f60*/  F2FP.BF16.F32.PACK_AB R13, R35, R34 ;  /* 0x00000022230d723e */ /* 0x010fe200000010ff */
[----:B------:R-:W-:Y:S01]  /*5f70*/  FADD.FTZ R31, R31, R30 ;  /* 0x0000001e1f1f7221 */ /* 0x000fe20000010000 */
[-C--:B------:R-:W-:Y:S01]  /*5f80*/  FMUL.FTZ R123, R123, R18.reuse ;  /* 0x000000127b7b7220 */ /* 0x080fe20000410000 */
[-C--:B------:R-:W-:Y:S01]  /*5f90*/  FMUL.FTZ R126, R126, R18.reuse ;  /* 0x000000127e7e7220 */ /* 0x080fe20000410000 */
[-C--:B------:R-:W-:Y:S01]  /*5fa0*/  FMUL.FTZ R127, R127, R18.reuse ;  /* 0x000000127f7f7220 */ /* 0x080fe20000410000 */
[----:B------:R-:W-:Y:S01]  /*5fb0*/  FADD.FTZ R28, R34, R31 ;  /* 0x0000001f221c7221 */ /* 0x000fe20000010000 */
[-C--:B------:R-:W-:Y:S01]  /*5fc0*/  FMUL.FTZ R130, R130, R18.reuse ;  /* 0x0000001282827220 */ /* 0x080fe20000410000 */
[----:B-1----:R-:W1:Y:S01]  /*5fd0*/  MUFU.EX2 R15, R38 ;  /* 0x00000026000f7308 */ /* 0x002e620000000800 */
[-C--:B------:R-:W-:Y:S01]  /*5fe0*/  FMUL.FTZ R131, R131, R18.reuse ;  /* 0x0000001283837220 */ /* 0x080fe20000410000 */
[----:B------:R-:W-:Y:S01]  /*5ff0*/  FADD.FTZ R28, R35, R28 ;  /* 0x0000001c231c7221 */ /* 0x000fe20000010000 */
[-C--:B------:R-:W-:Y:S01]  /*6000*/  FMUL.FTZ R134, R134, R18.reuse ;  /* 0x0000001286867220 */ /* 0x080fe20000410000 */
[-C--:B------:R-:W-:Y:S01]  /*6010*/  FMUL.FTZ R135, R135, R18.reuse ;  /* 0x0000001287877220 */ /* 0x080fe20000410000 */
[-C--:B------:R-:W-:Y:S01]  /*6020*/  FMUL.FTZ R138, R138, R18.reuse ;  /* 0x000000128a8a7220 */ /* 0x080fe20000410000 */
[-C--:B------:R-:W-:Y:S01]  /*6030*/  FMUL.FTZ R139, R139, R18.reuse ;  /* 0x000000128b8b7220 */ /* 0x080fe20000410000 */
[----:B------:R-:W-:Y:S01]  /*6040*/  FMUL.FTZ R142, R142, R18 ;  /* 0x000000128e8e7220 */ /* 0x000fe20000410000 */
[----:B--2---:R-:W2:Y:S01]  /*6050*/  MUFU.EX2 R4, R40 ;  /* 0x0000002800047308 */ /* 0x004ea20000000800 */
[C---:B---3--:R-:W-:Y:S01]  /*6060*/  FADD.FTZ R11, R14.reuse, R11 ;  /* 0x0000000b0e0b7221 */ /* 0x048fe20000010000 */
[----:B------:R-:W-:Y:S01]  /*6070*/  F2FP.BF16.F32.PACK_AB R14, R14, R36 ;  /* 0x000000240e0e723e */ /* 0x000fe200000010ff */
[-C--:B------:R-:W-:Y:S01]  /*6080*/  FMUL.FTZ R143, R143, R18.reuse ;  /* 0x000000128f8f7220 */ /* 0x080fe20000410000 */
[-C--:B------:R-:W-:Y:S01]  /*6090*/  FMUL.FTZ R146, R146, R18.reuse ;  /* 0x0000001292927220 */ /* 0x080fe20000410000 */
[-C--:B------:R-:W-:Y:S01]  /*60a0*/  FMUL.FTZ R147, R147, R18.reuse ;  /* 0x0000001293937220 */ /* 0x080fe20000410000 */
[-C--:B------:R-:W-:Y:S01]  /*60b0*/  FMUL.FTZ R150, R150, R18.reuse ;  /* 0x0000001296967220 */ /* 0x080fe20000410000 */
[----:B------:R-:W-:Y:S01]  /*60c0*/  FMUL.FTZ R151, R151, R18 ;  /* 0x0000001297977220 */ /* 0x000fe20000410000 */
[----:B------:R-:W3:Y:S01]  /*60d0*/  MUFU.EX2 R5, R42 ;  /* 0x0000002a00057308 */ /* 0x000ee20000000800 */
[----:B-1----:R-:W-:Y:S01]  /*60e0*/  FADD.FTZ R28, R15, R28 ;  /* 0x0000001c0f1c7221 */ /* 0x002fe20000010000 */
[----:B------:R-:W-:-:S03]  /*60f0*/  F2FP.BF16.F32.PACK_AB R15, R39, R15 ;  /* 0x0000000f270f723e */ /* 0x000fc600000010ff */
[----:B------:R-:W-:Y:S02]  /*6100*/  FADD.FTZ R28, R39, R28 ;  /* 0x0000001c271c7221 */ /* 0x000fe40000010000 */
[----:B------:R1:W-:Y:S01]  /*6110*/  STSM.16.M88.4 [R152], R12 ;  /* 0x0000000c98007844 */ /* 0x0003e20000000200 */
[----:B------:R-:W4:Y:S01]  /*6120*/  MUFU.EX2 R6, R44 ;  /* 0x0000002c00067308 */ /* 0x000f220000000800 */
[----:B--2---:R-:W-:Y:S01]  /*6130*/  FADD.FTZ R30, R4, R11 ;  /* 0x0000000b041e7221 */ /* 0x004fe20000010000 */
[----:B------:R-:W-:-:S03]  /*6140*/  F2FP.BF16.F32.PACK_AB R4, R41, R4 ;  /* 0x000000042904723e */ /* 0x000fc600000010ff */
[----:B------:R-:W-:-:S03]  /*6150*/  FADD.FTZ R11, R41, R30 ;  /* 0x0000001e290b7221 */ /* 0x000fc60000010000 */
[----:B------:R-:W2:Y:S01]  /*6160*/  MUFU.EX2 R7, R46 ;  /* 0x0000002e00077308 */ /* 0x000ea20000000800 */
[----:B---3--:R-:W-:Y:S01]  /*6170*/  FADD.FTZ R28, R5, R28 ;  /* 0x0000001c051c7221 */ /* 0x008fe20000010000 */
[----:B------:R-:W-:-:S03]  /*6180*/  F2FP.BF16.F32.PACK_AB R5, R43, R5 ;  /* 0x000000052b05723e */ /* 0x000fc600000010ff */
[----:B------:R-:W-:-:S03]  /*6190*/  FADD.FTZ R28, R43, R28 ;  /* 0x0000001c2b1c7221 */ /* 0x000fc60000010000 */
[----:B-1----:R-:W-:Y:S01]  /*61a0*/  MUFU.EX2 R13, R110 ;  /* 0x0000006e000d7308 */ /* 0x002fe20000000800 */
[----:B----4-:R-:W-:Y:S01]  /*61b0*/  FADD.FTZ R30, R6, R11 ;  /* 0x0000000b061e7221 */ /* 0x010fe20000010000 */
[----:B------:R-:W-:-:S03]  /*61c0*/  F2FP.BF16.F32.PACK_AB R6, R45, R6 ;  /* 0x000000062d06723e */ /* 0x000fc600000010ff */
[----:B------:R-:W-:-:S03]  /*61d0*/  FADD.FTZ R11, R45, R30 ;  /* 0x0000001e2d0b7221 */ /* 0x000fc60000010000 */
[----:B------:R-:W-:Y:S01]  /*61e0*/  MUFU.EX2 R15, R114 ;  /* 0x00000072000f7308 */ /* 0x000fe20000000800 */
[----:B--2---:R-:W-:Y:S01]  /*61f0*/  FADD.FTZ R28, R7, R28 ;  /* 0x0000001c071c7221 */ /* 0x004fe20000010000 */
[----:B------:R-:W-:Y:S01]  /*6200*/  FADD.FTZ R30, R48, R11 ;  /* 0x0000000b301e7221 */ /* 0x000fe20000010000 */
[----:B------:R-:W-:Y:S02]  /*6210*/  F2FP.BF16.F32.PACK_AB R48, R49, R48 ;  /* 0x000000303130723e */ /* 0x000fe400000010ff */
        /* <DEDUP_REMOVED lines=8> */
[C---:B------:R-:W-:Y:S01]  /*62a0*/  FADD.FTZ R27, R53.reuse, R30 ;  /* 0x0000001e351b7221 */ /* 0x040fe20000010000 */
[----:B------:R-:W-:Y:S01]  /*62b0*/  F2FP.BF16.F32.PACK_AB R50, R53, R52 ;  /* 0x000000343532723e */ /* 0x000fe200000010ff */
[----:B------:R1:W-:Y:S01]  /*62c0*/  STSM.16.M88.4 [R17], R4 ;  /* 0x0000000411007844 */ /* 0x0003e20000000200 */
[----:B------:R-:W-:Y:S01]  /*62d0*/  FADD.FTZ R28, R51, R28 ;  /* 0x0000001c331c7221 */ /* 0x000fe20000010000 */
[----:B------:R-:W-:Y:S01]  /*62e0*/  FADD.FTZ R30, R56, R27 ;  /* 0x0000001b381e7221 */ /* 0x000fe20000010000 */
[----:B------:R-:W2:Y:S01]  /*62f0*/  MUFU.EX2 R11, R91 ;  /* 0x0000005b000b7308 */ /* 0x000ea20000000800 */
[----:B------:R-:W-:Y:S01]  /*6300*/  F2FP.BF16.F32.PACK_AB R56, R57, R56 ;  /* 0x000000383938723e */ /* 0x000fe200000010ff */
[----:B------:R-:W-:Y:S01]  /*6310*/  FADD.FTZ R27, R55, R28 ;  /* 0x0000001c371b7221 */ /* 0x000fe20000010000 */
[----:B------:R-:W-:Y:S01]  /*6320*/  FADD.FTZ R29, R57, R30 ;  /* 0x0000001e391d7221 */ /* 0x000fe20000010000 */
[----:B------:R-:W-:-:S02]  /*6330*/  F2FP.BF16.F32.PACK_AB R51, R55, R51 ;  /* 0x000000333733723e */ /* 0x000fc400000010ff */
[----:B------:R-:W-:Y:S01]  /*6340*/  FADD.FTZ R28, R58, R27 ;  /* 0x0000001b3a1c7221 */ /* 0x000fe20000010000 */
[----:B------:R-:W-:Y:S01]  /*6350*/  FADD.FTZ R30, R60, R29 ;  /* 0x0000001d3c1e7221 */ /* 0x000fe20000010000 */
[----:B------:R-:W3:Y:S01]  /*6360*/  MUFU.EX2 R91, R94 ;  /* 0x0000005e005b7308 */ /* 0x000ee20000000800 */
[C---:B------:R-:W-:Y:S01]  /*6370*/  F2FP.BF16.F32.PACK_AB R57, R25.reuse, R58 ;  /* 0x0000003a1939723e */ /* 0x040fe200000010ff */
[----:B------:R-:W-:Y:S01]  /*6380*/  FADD.FTZ R28, R25, R28 ;  /* 0x0000001c191c7221 */ /* 0x000fe20000010000 */
[C---:B------:R-:W-:Y:S01]  /*6390*/  FADD.FTZ R27, R61.reuse, R30 ;  /* 0x0000001e3d1b7221 */ /* 0x040fe20000010000 */
[----:B------:R-:W-:Y:S01]  /*63a0*/  F2FP.BF16.F32.PACK_AB R58, R61, R60 ;  /* 0x0000003c3d3a723e */ /* 0x000fe200000010ff */
[----:B------:R4:W-:Y:S01]  /*63b0*/  STSM.16.M88.4 [R16], R48 ;  /* 0x0000003010007844 */ /* 0x0009e20000000200 */
[----:B------:R-:W-:Y:S01]  /*63c0*/  FADD.FTZ R28, R59, R28 ;  /* 0x0000001c3b1c7221 */ /* 0x000fe20000010000 */
[----:B------:R-:W-:Y:S01]  /*63d0*/  FADD.FTZ R30, R64, R27 ;  /* 0x0000001b401e7221 */ /* 0x000fe20000010000 */
[----:B------:R-:W5:Y:S01]  /*63e0*/  MUFU.EX2 R115, R115 ;  /* 0x0000007300737308 */ /* 0x000f620000000800 */
[----:B------:R-:W-:Y:S01]  /*63f0*/  F2FP.BF16.F32.PACK_AB R64, R65, R64 ;  /* 0x000000404140723e */ /* 0x000fe200000010ff */
[----:B------:R-:W-:Y:S01]  /*6400*/  FADD.FTZ R27, R63, R28 ;  /* 0x0000001c3f1b7221 */ /* 0x000fe20000010000 */
[----:B------:R-:W-:Y:S01]  /*6410*/  FADD.FTZ R29, R65, R30 ;  /* 0x0000001e411d7221 */ /* 0x000fe20000010000 */
[----:B------:R-:W-:-:S02]  /*6420*/  F2FP.BF16.F32.PACK_AB R59, R63, R59 ;  /* 0x0000003b3f3b723e */ /* 0x000fc400000010ff */
[----:B------:R-:W-:Y:S01]  /*6430*/  FADD.FTZ R27, R66, R27 ;  /* 0x0000001b421b7221 */ /* 0x000fe20000010000 */
[----:B------:R-:W-:Y:S01]  /*6440*/  FADD.FTZ R28, R68, R29 ;  /* 0x0000001d441c7221 */ /* 0x000fe20000010000 */
[----:B------:R-:W4:Y:S01]  /*6450*/  MUFU.EX2 R116, R116 ;  /* 0x0000007400747308 */ /* 0x000f220000000800 */
[C---:B------:R-:W-:Y:S01]  /*6460*/  F2FP.BF16.F32.PACK_AB R65, R24.reuse, R66 ;  /* 0x000000421841723e */ /* 0x040fe200000010ff */
[----:B------:R-:W-:Y:S01]  /*6470*/  FADD.FTZ R26, R24, R27 ;  /* 0x0000001b181a7221 */ /* 0x000fe20000010000 */
[C---:B------:R-:W-:Y:S01]  /*6480*/  FADD.FTZ R27, R69.reuse, R28 ;  /* 0x0000001c451b7221 */ /* 0x040fe20000010000 */
[----:B------:R-:W-:Y:S01]  /*6490*/  F2FP.BF16.F32.PACK_AB R66, R69, R68 ;  /* 0x000000444542723e */ /* 0x000fe200000010ff */
[----:B------:R2:W-:Y:S01]  /*64a0*/  STSM.16.M88.4 [R2+0x24800], R56 ;  /* 0x0248003802007844 */ /* 0x0005e20000000200 */
[----:B------:R-:W-:Y:S01]  /*64b0*/  FADD.FTZ R26, R67, R26 ;  /* 0x0000001a431a7221 */ /* 0x000fe20000010000 */
[----:B------:R-:W-:Y:S01]  /*64c0*/  FADD.FTZ R28, R72, R27 ;  /* 0x0000001b481c7221 */ /* 0x000fe20000010000 */
[----:B------:R-:W4:Y:S01]  /*64d0*/  MUFU.EX2 R117, R117 ;  /* 0x0000007500757308 */ /* 0x000f220000000800 */
[----:B------:R-:W-:Y:S01]  /*64e0*/  F2FP.BF16.F32.PACK_AB R72, R73, R72 ;  /* 0x000000484948723e */ /* 0x000fe200000010ff */
[----:B------:R-:W-:Y:S01]  /*64f0*/  FADD.FTZ R27, R71, R26 ;  /* 0x0000001a471b7221 */ /* 0x000fe20000010000 */
[----:B------:R-:W-:Y:S01]  /*6500*/  FADD.FTZ R29, R73, R28 ;  /* 0x0000001c491d7221 */ /* 0x000fe20000010000 */
[----:B------:R-:W-:-:S02]  /*6510*/  F2FP.BF16.F32.PACK_AB R67, R71, R67 ;  /* 0x000000434743723e */ /* 0x000fc400000010ff */
[----:B------:R-:W-:Y:S01]  /*6520*/  FADD.FTZ R26, R74, R27 ;  /* 0x0000001b4a1a7221 */ /* 0x000fe20000010000 */
[----:B------:R-:W-:Y:S01]  /*6530*/  FADD.FTZ R28, R76, R29 ;  /* 0x0000001d4c1c7221 */ /* 0x000fe20000010000 */
[----:B------:R-:W-:Y:S01]  /*6540*/  MUFU.EX2 R119, R119 ;  /* 0x0000007700777308 */ /* 0x000fe20000000800 */
[C---:B------:R-:W-:Y:S01]  /*6550*/  F2FP.BF16.F32.PACK_AB R73, R23.reuse, R74 ;  /* 0x0000004a1749723e */ /* 0x040fe200000010ff */
[----:B------:R-:W-:Y:S01]  /*6560*/  FADD.FTZ R26, R23, R26 ;  /* 0x0000001a171a7221 */ /* 0x000fe20000010000 */
[C---:B-1----:R-:W-:Y:S01]  /*6570*/  FADD.FTZ R5, R77.reuse, R28 ;  /* 0x0000001c4d057221 */ /* 0x042fe20000010000 */
[----:B------:R-:W-:Y:S01]  /*6580*/  F2FP.BF16.F32.PACK_AB R74, R77, R76 ;  /* 0x0000004c4d4a723e */ /* 0x000fe200000010ff */
[----:B------:R1:W-:Y:S01]  /*6590*/  STSM.16.M88.4 [R154], R64 ;  /* 0x000000409a007844 */ /* 0x0003e20000000200 */
        /* <DEDUP_REMOVED lines=8> */
[C---:B------:R-:W-:Y:S01]  /*6620*/  F2FP.BF16.F32.PACK_AB R81, R83.reuse, R82 ;  /* 0x000000525351723e */ /* 0x040fe200000010ff */
[----:B------:R1:W-:Y:S01]  /*6630*/  STSM.16.M88.4 [R17+0x6000], R72 ;  /* 0x0060004811007844 */ /* 0x0003e20000000200 */
[----:B------:R-:W-:Y:S01]  /*6640*/  FADD.FTZ R5, R83, R4 ;  /* 0x0000000453057221 */ /* 0x000fe20000010000 */
[C---:B------:R-:W-:Y:S01]  /*6650*/  FADD.FTZ R7, R85.reuse, R6 ;  /* 0x0000000655077221 */ /* 0x040fe20000010000 */
[----:B------:R-:W-:-:S02]  /*6660*/  F2FP.BF16.F32.PACK_AB R82, R85, R84 ;  /* 0x000000545552723e */ /* 0x000fc400000010ff */
[----:B------:R-:W-:Y:S01]  /*6670*/  FADD.FTZ R4, R86, R5 ;  /* 0x0000000556047221 */ /* 0x000fe20000010000 */
[----:B------:R-:W-:Y:S01]  /*6680*/  FADD.FTZ R6, R88, R7 ;  /* 0x0000000758067221 */ /* 0x000fe20000010000 */
[----:B------:R-:W-:Y:S02]  /*6690*/  F2FP.BF16.F32.PACK_AB R88, R89, R88 ;  /* 0x000000585958723e */ /* 0x000fe400000010ff */
[----:B------:R-:W-:Y:S01]  /*66a0*/  FADD.FTZ R5, R87, R4 ;  /* 0x0000000457057221 */ /* 0x000fe20000010000 */
[----:B------:R-:W-:Y:S01]  /*66b0*/  FADD.FTZ R7, R89, R6 ;  /* 0x0000000659077221 */ /* 0x000fe20000010000 */
[----:B--2---:R-:W-:Y:S02]  /*66c0*/  F2FP.BF16.F32.PACK_AB R89, R11, R90 ;  /* 0x0000005a0b59723e */ /* 0x004fe400000010ff */
[----:B------:R-:W-:Y:S01]  /*66d0*/  FADD.FTZ R4, R90, R5 ;  /* 0x000000055a047221 */ /* 0x000fe20000010000 */
[----:B------:R-:W-:Y:S01]  /*66e0*/  FADD.FTZ R6, R92, R7 ;  /* 0x000000075c067221 */ /* 0x000fe20000010000 */
[----:B------:R-:W-:-:S02]  /*66f0*/  F2FP.BF16.F32.PACK_AB R83, R87, R86 ;  /* 0x000000565753723e */ /* 0x000fc400000010ff */
[----:B------:R-:W-:Y:S01]  /*6700*/  FADD.FTZ R4, R11, R4 ;  /* 0x000000040b047221 */ /* 0x000fe20000010000 */
[C---:B------:R-:W-:Y:S01]  /*6710*/  FADD.FTZ R5, R93.reuse, R6 ;  /* 0x000000065d057221 */ /* 0x040fe20000010000 */
[----:B------:R-:W2:Y:S01]  /*6720*/  MUFU.EX2 R11, R118 ;  /* 0x00000076000b7308 */ /* 0x000ea20000000800 */
[----:B------:R-:W-:Y:S01]  /*6730*/  F2FP.BF16.F32.PACK_AB R90, R93, R92 ;  /* 0x0000005c5d5a723e */ /* 0x000fe200000010ff */
[----:B---3--:R-:W-:Y:S01]  /*6740*/  FADD.FTZ R4, R91, R4 ;  /* 0x000000045b047221 */ /* 0x008fe20000010000 */
[----:B------:R-:W-:Y:S01]  /*6750*/  FADD.FTZ R6, R96, R5 ;  /* 0x0000000560067221 */ /* 0x000fe20000010000 */
[----:B------:R-:W-:Y:S01]  /*6760*/  F2FP.BF16.F32.PACK_AB R96, R97, R96 ;  /* 0x000000606160723e */ /* 0x000fe200000010ff */
[----:B------:R1:W-:Y:S01]  /*6770*/  STSM.16.M88.4 [R16+0x6000], R80 ;  /* 0x0060005010007844 */ /* 0x0003e20000000200 */
[----:B------:R-:W-:Y:S01]  /*6780*/  FADD.FTZ R5, R95, R4 ;  /* 0x000000045f057221 */ /* 0x000fe20000010000 */
[----:B------:R-:W-:Y:S01]  /*6790*/  FADD.FTZ R7, R97, R6 ;  /* 0x0000000661077221 */ /* 0x000fe20000010000 */
[----:B------:R-:W-:-:S02]  /*67a0*/  F2FP.BF16.F32.PACK_AB R91, R95, R91 ;  /* 0x0000005b5f5b723e */ /* 0x000fc400000010ff */
[----:B------:R-:W-:Y:S01]  /*67b0*/  FADD.FTZ R4, R98, R5 ;  /* 0x0000000562047221 */ /* 0x000fe20000010000 */
[----:B------:R-:W-:Y:S01]  /*67c0*/  FADD.FTZ R6, R100, R7 ;  /* 0x0000000764067221 */ /* 0x000fe20000010000 */
[C---:B------:R-:W-:Y:S01]  /*67d0*/  F2FP.BF16.F32.PACK_AB R97, R99.reuse, R98 ;  /* 0x000000626361723e */ /* 0x040fe200000010ff */
[----:B------:R1:W-:Y:S01]  /*67e0*/  STSM.16.M88.4 [R2+0x2a800], R88 ;  /* 0x02a8005802007844 */ /* 0x0003e20000000200 */
[----:B------:R-:W-:Y:S01]  /*67f0*/  FADD.FTZ R5, R99, R4 ;  /* 0x0000000463057221 */ /* 0x000fe20000010000 */
[C---:B------:R-:W-:Y:S01]  /*6800*/  FADD.FTZ R7, R101.reuse, R6 ;  /* 0x0000000665077221 */ /* 0x040fe20000010000 */
        /* <DEDUP_REMOVED lines=10> */
[----:B------:R1:W-:Y:S01]  /*68b0*/  STSM.16.M88.4 [R153], R96 ;  /* 0x0000006099007844 */ /* 0x0003e20000000200 */
[----:B------:R-:W-:Y:S01]  /*68c0*/  FADD.FTZ R4, R107, R4 ;  /* 0x000000046b047221 */ /* 0x000fe20000010000 */
[C---:B------:R-:W-:Y:S01]  /*68d0*/  FADD.FTZ R5, R109.reuse, R6 ;  /* 0x000000066d057221 */ /* 0x040fe20000010000 */
[----:B------:R-:W-:Y:S01]  /*68e0*/  F2FP.BF16.F32.PACK_AB R106, R109, R108 ;  /* 0x0000006c6d6a723e */ /* 0x000fe200000010ff */
[----:B------:R-:W-:-:S02]  /*68f0*/  IMAD.MOV.U32 R7, RZ, RZ, R9 ;  /* 0x000000ffff077224 */ /* 0x000fc400078e0009 */
[----:B------:R-:W-:Y:S01]  /*6900*/  FADD.FTZ R4, R13, R4 ;  /* 0x000000040d047221 */ /* 0x000fe20000010000 */
[----:B------:R-:W-:Y:S01]  /*6910*/  FADD.FTZ R6, R112, R5 ;  /* 0x0000000570067221 */ /* 0x000fe20000010000 */
[----:B------:R-:W-:Y:S02]  /*6920*/  F2FP.BF16.F32.PACK_AB R112, R113, R112 ;  /* 0x000000707170723e */ /* 0x000fe400000010ff */
[----:B------:R-:W-:Y:S01]  /*6930*/  FADD.FTZ R4, R111, R4 ;  /* 0x000000046f047221 */ /* 0x000fe20000010000 */
[----:B------:R-:W-:Y:S01]  /*6940*/  FADD.FTZ R5, R113, R6 ;  /* 0x0000000671057221 */ /* 0x000fe20000010000 */
[----:B------:R-:W-:Y:S02]  /*6950*/  F2FP.BF16.F32.PACK_AB R107, R111, R13 ;  /* 0x0000000d6f6b723e */ /* 0x000fe400000010ff */
[----:B------:R-:W-:Y:S01]  /*6960*/  FADD.FTZ R4, R15, R4 ;  /* 0x000000040f047221 */ /* 0x000fe20000010000 */
[----:B-----5:R-:W-:Y:S01]  /*6970*/  F2FP.BF16.F32.PACK_AB R113, R115, R15 ;  /* 0x0000000f7371723e */ /* 0x020fe200000010ff */
[----:B----4-:R-:W-:Y:S01]  /*6980*/  FADD.FTZ R6, R116, R5 ;  /* 0x0000000574067221 */ /* 0x010fe20000010000 */
[----:B------:R-:W-:Y:S01]  /*6990*/  F2FP.BF16.F32.PACK_AB R114, R117, R116 ;  /* 0x000000747572723e */ /* 0x000fe200000010ff */
[----:B------:R-:W-:Y:S01]  /*69a0*/  FADD.FTZ R4, R115, R4 ;  /* 0x0000000473047221 */ /* 0x000fe20000010000 */
[----:B--2---:R-:W-:Y:S01]  /*69b0*/  F2FP.BF16.F32.PACK_AB R115, R119, R11 ;  /* 0x0000000b7773723e */ /* 0x004fe200000010ff */
[----:B------:R1:W-:Y:S01]  /*69c0*/  STSM.16.M88.4 [R17+0xc000], R104 ;  /* 0x00c0006811007844 */ /* 0x0003e20000000200 */
[----:B------:R-:W-:Y:S01]  /*69d0*/  FADD.FTZ R6, R117, R6 ;  /* 0x0000000675067221 */ /* 0x000fe20000010000 */
[----:B------:R-:W-:-:S02]  /*69e0*/  FADD.FTZ R4, R11, R4 ;  /* 0x000000040b047221 */ /* 0x000fc40000010000 */
[----:B------:R1:W-:Y:S02]  /*69f0*/  STSM.16.M88.4 [R16+0xc000], R112 ;  /* 0x00c0007010007844 */ /* 0x0003e40000000200 */
[----:B------:R-:W-:Y:S01]  /*6a00*/  FADD.FTZ R5, R119, R4 ;  /* 0x0000000477057221 */ /* 0x000fe20000010000 */
[----:B------:R-:W-:Y:S01]  /*6a10*/  IMAD.MOV.U32 R4, RZ, RZ, R3 ;  /* 0x000000ffff047224 */ /* 0x000fe200078e0003 */
[----:B------:R-:W-:Y:S01]  /*6a20*/  @!PT LDS RZ, [RZ] ;  /* 0x00000000fffff984 */ /* 0x000fe20000000800 */
[----:B------:R-:W-:Y:S01]  /*6a30*/  @!PT LDS RZ, [RZ] ;  /* 0x00000000fffff984 */ /* 0x000fe20000000800 */
[----:B------:R-:W-:Y:S01]  /*6a40*/  @!PT LDS RZ, [RZ] ;  /* 0x00000000fffff984 */ /* 0x000fe20000000800 */
[----:B------:R-:W-:Y:S01]  /*6a50*/  @!PT LDS RZ, [RZ] ;  /* 0x00000000fffff984 */ /* 0x000fe20000000800 */
[----:B------:R2:W-:Y:S06]  /*6a60*/  MEMBAR.ALL.CTA ;  /* 0x0000000000007992 */ /* 0x0005ec0000008000 */
[----:B--2---:R-:W2:Y:S02]  /*6a70*/  FENCE.VIEW.ASYNC.S ;  /* 0x00000000000073c6 */ /* 0x004ea40000000000 */
[----:B--2---:R-:W-:Y:S01]  /*6a80*/  NOP ;  /* 0x0000000000007918 */ /* 0x004fe20000000000 */
[----:B------:R-:W-:Y:S05]  /*6a90*/  @P2 BRA `(.L_x_10497) ;  /* 0xffffffd400802947 */ /* 0x000fea000383ffff */
.L_x_10488:
[----:B------:R-:W-:Y:S06]  /*6aa0*/  BAR.ARV 0x8, 0x1a0 ;  /* 0x0206800000007b1d */ /* 0x000fec0000002000 */
[----:B------:R-:W-:Y:S05]  /*6ab0*/  @!P0 BRA `(.L_x_10498) ;  /* 0x0000000000048947 */ /* 0x000fea0003800000 */
[----:B------:R-:W-:Y:S01]  /*6ac0*/  BPT.TRAP 0x1 ;  /* 0x000000040000795c */ /* 0x000fe20000300000 */
.L_x_10498:
[----:B------:R-:W-:Y:S01]  /*6ad0*/  ULEA UR12, UR46, UR40, 0x3 ;  /* 0x000000282e0c7291 */ /* 0x000fe2000f8e183f */
[----:B------:R-:W-:-:S05]  /*6ae0*/  IMAD.U32 R4, RZ, RZ, UR47 ;  /* 0x0000002fff047e24 */ /* 0x000fca000f8e00ff */
[----:B------:R-:W-:-:S04]  /*6af0*/  SHF.L.U32 R4, R4, 0x1f, RZ ;  /* 0x0000001f04047819 */ /* 0x000fc800000006ff */
[----:B------:R3:W4:Y:S01]  /*6b00*/  SYNCS.PHASECHK.TRANS64.TRYWAIT P2, [UR12+0x30850], R4 ;  /* 0x03085004ff0075a7 */ /* 0x000722000804014c */
[----:B------:R-:W-:Y:S05]  /*6b10*/  @!P0 BRA `(.L_x_10499) ;  /* 0x0000000000048947 */ /* 0x000fea0003800000 */
[----:B------:R-:W-:Y:S01]  /*6b20*/  BPT.TRAP 0x1 ;  /* 0x000000040000795c */ /* 0x000fe20000300000 */
.L_x_10499:
[----:B----4-:R-:W-:Y:S05]  /*6b30*/  @P2 BRA `(.L_x_10500) ;  /* 0x0000000000082947 */ /* 0x010fea0003800000 */
[----:B------:R-:W4:Y:S02]  /*6b40*/  SYNCS.PHASECHK.TRANS64.TRYWAIT P0, [UR12+0x30850], R4 ;  /* 0x03085004ff0075a7 */ /* 0x000f24000800014c */
[----:B----4-:R-:W-:Y:S05]  /*6b50*/  @!P0 BRA `(.L_x_10501) ;  /* 0x00000038000c8947 */ /* 0x010fea0003800000 */
.L_x_10500:
[----:B------:R-:W-:Y:S01]  /*6b60*/  R2UR UR4, R19 ;  /* 0x00000000130472ca */ /* 0x000fe200000e0000 */
[----:B------:R-:W-:Y:S01]  /*6b70*/  UIADD3 UR5, UR40, 0x400, URZ ;  /* 0x0000040028057890 */ /* 0x000fe2000fffe03f */
[----:B--2---:R-:W2:Y:S03]  /*6b80*/  LDL R14, [R1+0x4] ;  /* 0x00000400010e7983 */ /* 0x004ea60000100800 */
[----:B------:R-:W-:Y:S01]  /*6b90*/  USHF.R.U32.HI UR5, URZ, 0x4, UR5 ;  /* 0x000000043f057899 */ /* 0x000fe20008011605 */
[----:B------:R-:W5:Y:S01]  /*6ba0*/  LDL R20, [R1+0x8] ;  /* 0x0000080001147983 */ /* 0x000f620000100800 */
[----:B------:R-:W-:Y:S01]  /*6bb0*/  WARPGROUP.ARRIVE ;  /* 0x00000000000079c5 */ /* 0x000fe20000000000 */
[----:B------:R-:W-:Y:S01]  /*6bc0*/  UMOV UR7, 0x40000040 ;  /* 0x4000004000077882 */ /* 0x000fe20000000000 */
[----:B------:R-:W-:Y:S01]  /*6bd0*/  ULOP3.LUT UR5, UR5, 0x3fff, URZ, 0xc0, !UPT ;  /* 0x00003fff05057892 */ /* 0x000fe2000f8ec03f */
[----:B----4-:R-:W4:Y:S01]  /*6be0*/  SHFL.BFLY PT, R7, R6, 0x2, 0x1f ;  /* 0x0c401f0006077f89 */ /* 0x010f2200000e0000 */
[----:B------:R-:W-:Y:S01]  /*6bf0*/  UMOV UR11, 0x40000040 ;  /* 0x40000040000b7882 */ /* 0x000fe20000000000 */
[----:B------:R-:W-:Y:S01]  /*6c00*/  UMOV UR9, 0x40000040 ;  /* 0x4000004000097882 */ /* 0x000fe20000000000 */
[----:B------:R-:W-:Y:S01]  /*6c10*/  UIADD3 UR4, UR4, 0x1e800, URZ ;  /* 0x0001e80004047890 */ /* 0x000fe2000fffe03f */
[----:B------:R-:W1:Y:S01]  /*6c20*/  SHFL.BFLY PT, R8, R5, 0x2, 0x1f ;  /* 0x0c401f0005087f89 */ /* 0x000e6200000e0000 */
[----:B------:R-:W-:Y:S01]  /*6c30*/  UIMAD UR6, UR46, 0x600, UR5 ;  /* 0x000006002e0678a4 */ /* 0x000fe2000f8e0205 */
[C---:B------:R-:W-:Y:S01]  /*6c40*/  IADD3 R11, P4, R156.reuse, 0x20, RZ ;  /* 0x000000209c0b7810 */ /* 0x040fe20007f9e0ff */
[----:B------:R-:W-:Y:S01]  /*6c50*/  USHF.R.U32.HI UR4, URZ, 0x4, UR4 ;  /* 0x000000043f047899 */ /* 0x000fe20008011604 */
[----:B------:R-:W-:Y:S01]  /*6c60*/  LOP3.LUT R13, R156, 0x380, RZ, 0xc0, !PT ;  /* 0x000003809c0d7812 */ /* 0x000fe200078ec0ff */
[----:B------:R-:W-:Y:S01]  /*6c70*/  UMOV UR5, 0x40000040 ;  /* 0x4000004000057882 */ /* 0x000fe20000000000 */
[----:B------:R-:W-:Y:S01]  /*6c80*/  UIADD3 UR10, UR6, 0x80, URZ ;  /* 0x00000080060a7890 */ /* 0x000fe2000fffe03f */
[----:B------:R-:W-:Y:S01]  /*6c90*/  LOP3.LUT R10, R11, 0x380, RZ, 0xc0, !PT ;  /* 0x000003800b0a7812 */ /* 0x000fe200078ec0ff */
[----:B------:R-:W-:Y:S01]  /*6ca0*/  ULOP3.LUT UR4, UR4, 0x3fff, URZ, 0xc0, !UPT ;  /* 0x00003fff04047892 */ /* 0x000fe2000f8ec03f */
[----:B------:R-:W-:Y:S01]  /*6cb0*/  SHF.R.U64 R13, R13, 0x3, RZ ;  /* 0x000000030d0d7819 */ /* 0x000fe200000012ff */
[----:B------:R-:W-:Y:S01]  /*6cc0*/  UIADD3 UR42, -UR41, URZ, URZ ;  /* 0x0000003f292a7290 */ /* 0x000fe2000fffe13f */
[----:B------:R-:W-:Y:S01]  /*6cd0*/  SHF.R.U64 R10, R10, 0x3, RZ ;  /* 0x000000030a0a7819 */ /* 0x000fe200000012ff */
[----:B------:R-:W-:Y:S01]  /*6ce0*/  ULOP3.LUT UR4, UR4, 0x10000, URZ, 0xfc, !UPT ;  /* 0x0001000004047892 */ /* 0x000fe2000f8efc3f */
[----:B------:R-:W-:Y:S01]  /*6cf0*/  LOP3.LUT R12, R13, R156, RZ, 0x3c, !PT ;  /* 0x0000009c0d0c7212 */ /* 0x000fe200078e3cff */
[--C-:B------:R-:W-:Y:S01]  /*6d00*/  IMAD.MOV.U32 R13, RZ, RZ, R157.reuse ;  /* 0x000000ffff0d7224 */ /* 0x100fe200078e009d */
[----:B------:R-:W-:Y:S01]  /*6d10*/  LOP3.LUT R10, R10, R11, RZ, 0x3c, !PT ;  /* 0x0000000b0a0a7212 */ /* 0x000fe200078e3cff */
[----:B------:R-:W-:Y:S01]  /*6d20*/  UIADD3 UR8, UR4, 0x2, URZ ;  /* 0x0000000204087890 */ /* 0x000fe2000fffe03f */
[----:B------:R-:W-:Y:S01]  /*6d30*/  IMAD.X R11, RZ, RZ, R157, P4 ;  /* 0x000000ffff0b7224 */ /* 0x000fe200020e069d */
[----:B------:R-:W-:Y:S01]  /*6d40*/  UIADD3 UR43, -UR44, URZ, URZ ;  /* 0x0000003f2c2b7290 */ /* 0x000fe2000fffe13f */
[----:B------:R-:W-:Y:S01]  /*6d50*/  MOV R41, R12 ;  /* 0x0000000c00297202 */ /* 0x000fe20000000f00 */
[----:B----4-:R-:W-:Y:S01]  /*6d60*/  FADD.FTZ R7, R7, R6 ;  /* 0x0000000607077221 */ /* 0x010fe20000010000 */
[----:B------:R-:W-:Y:S01]  /*6d70*/  HGMMA.64x64x16.F32.BF16 R120, gdesc[UR4].tnspB, R120, gsb0 ;  /* 0x40e00000047879f0 */ /* 0x000fe20008001878 */
[----:B------:R-:W-:Y:S01]  /*6d80*/  UMOV UR7, 0x40000040 ;  /* 0x4000004000077882 */ /* 0x000fe20000000000 */
[----:B------:R-:W-:Y:S01]  /*6d90*/  UMOV UR5, 0x40000040 ;  /* 0x4000004000057882 */ /* 0x000fe20000000000 */
[----:B-1----:R-:W-:Y:S01]  /*6da0*/  FADD.FTZ R8, R8, R5 ;  /* 0x0000000508087221 */ /* 0x002fe20000010000 */
[----:B---3--:R-:W1:Y:S01]  /*6db0*/  SHFL.BFLY PT, R4, R7, 0x1, 0x1f ;  /* 0x0c201f0007047f89 */ /* 0x008e6200000e0000 */
[----:B------:R-:W-:-:S02]  /*6dc0*/  IADD3 R5, P0, R156, 0x60, RZ ;  /* 0x000000609c057810 */ /* 0x000fc40007f1e0ff */
[----:B------:R-:W-:Y:S02]  /*6dd0*/  CS2R R12, SRZ ;  /* 0x00000000000c7805 */ /* 0x000fe4000001ff00 */
[----:B------:R-:W-:Y:S01]  /*6de0*/  MOV R40, R10 ;  /* 0x0000000a00287202 */ /* 0x000fe20000000f00 */
[----:B------:R-:W3:Y:S01]  /*6df0*/  SHFL.BFLY PT, R15, R8, 0x1, 0x1f ;  /* 0x0c201f00080f7f89 */ /* 0x000ee200000e0000 */
[----:B------:R-:W-:Y:S02]  /*6e00*/  IMAD.MOV.U32 R19, RZ, RZ, -0x800000 ;  /* 0xff800000ff137424 */ /* 0x000fe400078e00ff */
[----:B------:R-:W-:Y:S01]  /*6e10*/  IMAD.MOV.U32 R21, RZ, RZ, -0x800000 ;  /* 0xff800000ff157424 */ /* 0x000fe200078e00ff */
[----:B------:R-:W4:Y:S01]  /*6e20*/  S2R R45, SR_TID.X ;  /* 0x00000000002d7919 */ /* 0x000f220000002100 */
[----:B-1----:R-:W-:Y:S01]  /*6e30*/  FADD.FTZ R18, R7, R4 ;  /* 0x0000000407127221 */ /* 0x002fe20000010000 */
[----:B------:R-:W-:Y:S02]  /*6e40*/  LOP3.LUT R4, R5, 0x380, RZ, 0xc0, !PT ;  /* 0x0000038005047812 */ /* 0x000fe400078ec0ff */
[----:B------:R-:W-:Y:S01]  /*6e50*/  IADD3 R7, P3, R156, 0x40, RZ ;  /* 0x000000409c077810 */ /* 0x000fe20007f7e0ff */
[----:B---3--:R-:W-:Y:S01]  /*6e60*/  FADD.FTZ R8, R8, R15 ;  /* 0x0000000f08087221 */ /* 0x008fe20000010000 */
[----:B------:R-:W-:Y:S01]  /*6e70*/  FSETP.NE.FTZ.AND P2, PT, R18, RZ, PT ;  /* 0x000000ff1200720b */ /* 0x000fe20003f55000 */
[----:B------:R-:W-:Y:S01]  /*6e80*/  IMAD.U32 R15, RZ, RZ, UR12 ;  /* 0x0000000cff0f7e24 */ /* 0x000fe2000f8e00ff */
[----:B------:R-:W-:-:S02]  /*6e90*/  SHF.R.U64 R4, R4, 0x3, RZ ;  /* 0x0000000304047819 */ /* 0x000fc400000012ff */
[----:B------:R-:W-:Y:S01]  /*6ea0*/  FSETP.NE.FTZ.AND P4, PT, R8, RZ, PT ;  /* 0x000000ff0800720b */ /* 0x000fe20003f95000 */
[----:B------:R-:W-:Y:S01]  /*6eb0*/  @!P1 VIADD R15, R15, 0x30860 ;  /* 0x000308600f0f9836 */ /* 0x000fe20000000000 */
[----:B------:R-:W-:Y:S01]  /*6ec0*/  LOP3.LUT R4, R4, R5, RZ, 0x3c, !PT ;  /* 0x0000000504047212 */ /* 0x000fe200078e3cff */
[----:B------:R-:W-:Y:S01]  /*6ed0*/  IMAD.X R5, RZ, RZ, R157, P0 ;  /* 0x000000ffff057224 */ /* 0x000fe200000e069d */
[----:B------:R-:W-:Y:S02]  /*6ee0*/  LOP3.LUT R6, R7, 0x380, RZ, 0xc0, !PT ;  /* 0x0000038007067812 */ /* 0x000fe400078ec0ff */
[----:B------:R-:W-:Y:S01]  /*6ef0*/  @!P1 PRMT R15, RZ, 0x654, R15 ;  /* 0x00000654ff0f9816 */ /* 0x000fe2000000000f */
[C---:B----4-:R-:W-:Y:S01]  /*6f00*/  VIADD R46, R45.reuse, 0xffffff80 ;  /* 0xffffff802d2e7836 */ /* 0x050fe20000000000 */
[----:B------:R-:W-:Y:S01]  /*6f10*/  MOV R36, R4 ;  /* 0x0000000400247202 */ /* 0x000fe20000000f00 */
[----:B------:R-:W1:Y:S01]  /*6f20*/  @P2 MUFU.LG2 R10, R18 ;  /* 0x00000012000a2308 */ /* 0x000e620000000c00 */
[----:B------:R-:W-:Y:S01]  /*6f30*/  SHF.R.U64 R6, R6, 0x3, RZ ;  /* 0x0000000306067819 */ /* 0x000fe200000012ff */
[----:B------:R-:W3:Y:S01]  /*6f40*/  LDC.64 R4, c[0x0][0xb78] ;  /* 0x0002de00ff047b82 */ /* 0x000ee20000000a00 */
[----:B------:R-:W-:-:S02]  /*6f50*/  VIADD R45, R45, 0xffffff80 ;  /* 0xffffff802d2d7836 */ /* 0x000fc40000000000 */
[----:B------:R-:W-:Y:S01]  /*6f60*/  @P4 FMUL.FTZ R23, R0, 0.69314718246459960938 ;  /* 0x3f31721800174820 */ /* 0x000fe20000410000 */
[----:B------:R-:W-:Y:S01]  /*6f70*/  LOP3.LUT R6, R6, R7, RZ, 0x3c, !PT ;  /* 0x0000000706067212 */ /* 0x000fe200078e3cff */
[----:B------:R-:W-:Y:S01]  /*6f80*/  IMAD.X R7, RZ, RZ, R157, P3 ;  /* 0x000000ffff077224 */ /* 0x000fe200018e069d */
[----:B------:R-:W-:Y:S01]  /*6f90*/  @P2 MUFU.RCP R12, R18 ;  /* 0x00000012000c2308 */ /* 0x000fe20000001000 */
[----:B------:R-:W-:-:S03]  /*6fa0*/  SHF.R.S32.HI R45, RZ, 0x1f, R45 ;  /* 0x0000001fff2d7819 */ /* 0x000fc6000001142d */
[----:B------:R-:W-:Y:S02]  /*6fb0*/  MOV R38, R6 ;  /* 0x0000000600267202 */ /* 0x000fe40000000f00 */
[----:B------:R-:W-:Y:S02]  /*6fc0*/  LEA.HI R45, R45, R46, RZ, 0x5 ;  /* 0x0000002e2d2d7211 */ /* 0x000fe400078f28ff */
[----:B------:R-:W-:Y:S01]  /*6fd0*/  @P4 MUFU.RCP R13, R8 ;  /* 0x00000008000d4308 */ /* 0x000fe20000001000 */
[----:B-1----:R-:W-:Y:S01]  /*6fe0*/  @P2 FMUL.FTZ R11, R10, 0.69314718246459960938 ;  /* 0x3f3172180a0b2820 */ /* 0x002fe20000410000 */
[----:B------:R-:W-:Y:S01]  /*6ff0*/  SHF.R.S32.HI R45, RZ, 0x5, R45 ;  /* 0x00000005ff2d7819 */ /* 0x000fe2000001142d */
[----:B------:R-:W-:Y:S02]  /*7000*/  WARPGROUP.DEPBAR.LE gsb0, 0x0 ;  /* 0x00008000000079c5 */ /* 0x000fe40000010000 */
[----:B------:R-:W-:-:S06]  /*7010*/  WARPGROUP.ARRIVE ;  /* 0x00000000000079c5 */ /* 0x000fcc0000000000 */
[----:B------:R-:W-:Y:S01]  /*7020*/  HGMMA.64x64x16.F32.BF16 R120, gdesc[UR8].tnspB, R120, gsb0 ;  /* 0x40e00000087879f0 */ /* 0x000fe20008001878 */
[----:B------:R-:W-:Y:S02]  /*7030*/  UIADD3 UR10, UR6, 0x100, URZ ;  /* 0x00000100060a7890 */ /* 0x000fe4000fffe03f */
[----:B------:R-:W-:Y:S01]  /*7040*/  UIADD3 UR8, UR4, 0x4, URZ ;  /* 0x0000000404087890 */ /* 0x000fe2000fffe03f */
[----:B------:R-:W-:Y:S01]  /*7050*/  UMOV UR11, 0x40000040 ;  /* 0x40000040000b7882 */ /* 0x000fe20000000000 */
[----:B------:R-:W-:Y:S01]  /*7060*/  UMOV UR9, 0x40000040 ;  /* 0x4000004000097882 */ /* 0x000fe20000000000 */
        /* <DEDUP_REMOVED lines=14> */
[----:B--2---:R-:W-:Y:S02]  /*7150*/  LOP3.LUT P0, RZ, R14, 0x3, RZ, 0xc0, !PT ;  /* 0x000000030eff7812 */ /* 0x004fe4000780c0ff */
[----:B------:R1:W2:Y:S02]  /*7160*/  @P4 MUFU.LG2 R14, R8 ;  /* 0x00000008000e4308 */ /* 0x0002a40000000c00 */
[----:B-1----:R-:W-:-:S04]  /*7170*/  @P2 FMUL.FTZ R8, R0, 0.69314718246459960938 ;  /* 0x3f31721800082820 */ /* 0x002fc80000410000 */
[----:B------:R-:W-:Y:S01]  /*7180*/  @P2 FFMA.FTZ R19, R8, R3, R11 ;  /* 0x0000000308132223 */ /* 0x000fe2000001000b */
[----:B--2---:R-:W-:-:S04]  /*7190*/  @P4 FMUL.FTZ R14, R14, 0.69314718246459960938 ;  /* 0x3f3172180e0e4820 */ /* 0x004fc80000410000 */
[----:B------:R-:W-:Y:S01]  /*71a0*/  @P4 FFMA.FTZ R21, R23, R9, R14 ;  /* 0x0000000917154223 */ /* 0x000fe2000001000e */
        /* <DEDUP_REMOVED lines=46> */
[----:B------:R-:W-:Y:S01]  /*7490*/  HGMMA.64x64x16.F32.BF16 R120, gdesc[UR8].tnspB, R120, gsb0 ;  /* 0x40e00000087879f0 */ /* 0x000fe20008001878 */
[----:B------:R-:W-:Y:S02]  /*74a0*/  ULDC.64 UR8, c[0x0][0xb70] ;  /* 0x0002dc0000087ab9 */ /* 0x000fe40000000a00 */
[----:B------:R-:W-:Y:S02]  /*74b0*/  WARPGROUP.DEPBAR.LE gsb0, 0x0 ;  /* 0x00008000000079c5 */ /* 0x000fe40000010000 */
[----:B------:R-:W-:-:S06]  /*74c0*/  WARPGROUP.ARRIVE ;  /* 0x00000000000079c5 */ /* 0x000fcc0000000000 */
[----:B------:R-:W-:Y:S01]  /*74d0*/  HGMMA.64x64x16.F32.BF16 R120, gdesc[UR4].tnspB, R120, gsb0 ;  /* 0x40e00000047879f0 */ /* 0x000fe20008001878 */
[----:B------:R-:W-:Y:S01]  /*74e0*/  ULDC UR4, c[0x0][0xda8] ;  /* 0x00036a0000047ab9 */ /* 0x000fe20000000800 */
[----:B------:R-:W-:Y:S01]  /*74f0*/  ULDC UR7, c[0x0][0xa88] ;  /* 0x0002a20000077ab9 */ /* 0x000fe20000000800 */
[----:B------:R-:W-:-:S03]  /*7500*/  UIMAD UR42, UR4, UR42, UR48 ;  /* 0x0000002a042a72a4 */ /* 0x000fc6000f8e0230 */
[----:B------:R-:W-:Y:S01]  /*7510*/  ULDC UR4, c[0x0][0xdb4] ;  /* 0x00036d0000047ab9 */ /* 0x000fe20000000800 */
[----:B------:R-:W-:Y:S02]  /*7520*/  UIMAD UR42, UR42, 0xc0, URZ ;  /* 0x000000c02a2a78a4 */ /* 0x000fe4000f8e023f */
[----:B------:R-:W-:-:S04]  /*7530*/  UIMAD UR43, UR4, UR43, UR41 ;  /* 0x0000002b042b72a4 */ /* 0x000fc8000f8e0229 */
[----:B------:R-:W-:Y:S01]  /*7540*/  USHF.R.S32.HI UR4, URZ, 0x1f, UR43 ;  /* 0x0000001f3f047899 */ /* 0x000fe2000801142b */
[----:B-----5:R-:W-:-:S03]  /*7550*/  VIADD R31, R20, UR42 ;  /* 0x0000002a141f7c36 */ /* 0x020fc60008000000 */
[----:B------:R-:W-:Y:S01]  /*7560*/  UIMAD UR6, UR4, UR8, URZ ;  /* 0x00000008040672a4 */ /* 0x000fe2000f8e023f */
[C---:B------:R-:W-:Y:S01]  /*7570*/  VIADD R6, R31.reuse, 0x8 ;  /* 0x000000081f067836 */ /* 0x040fe20000000000 */
[----:B------:R-:W-:Y:S01]  /*7580*/  UIMAD.WIDE.U32 UR4, UR43, UR8, URZ ;  /* 0x000000082b0472a5 */ /* 0x000fe2000f8e003f */
[----:B------:R-:W-:Y:S01]  /*7590*/  SHF.R.S32.HI R43, RZ, 0x1f, R31 ;  /* 0x0000001fff2b7819 */ /* 0x000fe2000001141f */
[----:B------:R-:W-:Y:S02]  /*75a0*/  UIMAD UR6, UR43, UR9, UR6 ;  /* 0x000000092b0672a4 */ /* 0x000fe4000f8e0206 */
[----:B------:R-:W-:Y:S02]  /*75b0*/  ISETP.GE.OR P3, PT, R6, UR7, P0 ;  /* 0x0000000706007c0c */ /* 0x000fe40008766670 */
[----:B------:R-:W-:Y:S01]  /*75c0*/  IMAD.U32 R6, RZ, RZ, UR4 ;  /* 0x00000004ff067e24 */ /* 0x000fe2000f8e00ff */
[----:B------:R-:W-:Y:S01]  /*75d0*/  USHF.R.S32.HI UR4, URZ, 0x1f, UR44 ;  /* 0x0000001f3f047899 */ /* 0x000fe2000801142c */
[----:B------:R-:W-:Y:S01]  /*75e0*/  IMAD.U32 R7, RZ, RZ, UR5 ;  /* 0x00000005ff077e24 */ /* 0x000fe2000f8e00ff */
[----:B------:R-:W-:Y:S01]  /*75f0*/  UIADD3 UR6, UR5, UR6, URZ ;  /* 0x0000000605067290 */ /* 0x000fe2000fffe03f */
[----:B------:R-:W-:-:S03]  /*7600*/  ISETP.GE.OR P0, PT, R31, UR7, P0 ;  /* 0x000000071f007c0c */ /* 0x000fc60008706670 */
[C---:B---3--:R-:W-:Y:S01]  /*7610*/  IMAD R8, R4.reuse, UR4, RZ ;  /* 0x0000000404087c24 */ /* 0x048fe2000f8e02ff */
[----:B------:R-:W-:Y:S01]  /*7620*/  ULDC.64 UR4, c[0x0][0xb40] ;  /* 0x0002d00000047ab9 */ /* 0x000fe20000000a00 */
[----:B------:R-:W-:Y:S02]  /*7630*/  IMAD.U32 R7, RZ, RZ, UR6 ;  /* 0x00000006ff077e24 */ /* 0x000fe4000f8e00ff */
[----:B------:R-:W-:Y:S02]  /*7640*/  IMAD R44, R5, UR44, R8 ;  /* 0x0000002c052c7c24 */ /* 0x000fe4000f8e0208 */
[----:B------:R-:W-:Y:S01]  /*7650*/  IMAD.WIDE.U32 R8, R4, UR44, R6 ;  /* 0x0000002c04087c25 */ /* 0x000fe2000f8e0006 */
[----:B------:R-:W-:Y:S02]  /*7660*/  WARPGROUP.DEPBAR.LE gsb0, 0x0 ;  /* 0x00008000000079c5 */ /* 0x000fe40000010000 */
        /* <DEDUP_REMOVED lines=18> */
[-C--:B-1----:R-:W-:Y:S01]  /*7790*/  FMUL.FTZ R15, R126, R13.reuse ;  /* 0x0000000d7e0f7220 */ /* 0x082fe20000410000 */
[----:B------:R-:W-:Y:S01]  /*77a0*/  F2FP.BF16.F32.PACK_AB R6, R11, R14 ;  /* 0x0000000e0b06723e */ /* 0x000fe200000010ff */
[-C--:B------:R-:W-:Y:S01]  /*77b0*/  FMUL.FTZ R5, R123, R13.reuse ;  /* 0x0000000d7b057220 */ /* 0x080fe20000410000 */
[----:B------:R-:W-:Y:S01]  /*77c0*/  FMUL.FTZ R10, R122, R13 ;  /* 0x0000000d7a0a7220 */ /* 0x000fe20000410000 */
[----:B------:R-:W-:Y:S01]  /*77d0*/  F2FP.BF16.F32.PACK_AB R4, R0, R3 ;  /* 0x000000030004723e */ /* 0x000fe200000010ff */
[----:B------:R-:W-:Y:S01]  /*77e0*/  FMUL.FTZ R14, R139, R13 ;  /* 0x0000000d8b0e7220 */ /* 0x000fe20000410000 */
[----:B------:R-:W-:Y:S01]  /*77f0*/  F2FP.BF16.F32.PACK_AB R7, R12, R15 ;  /* 0x0000000f0c07723e */ /* 0x000fe200000010ff */
[-C--:B------:R-:W-:Y:S01]  /*7800*/  FMUL.FTZ R15, R138, R13.reuse ;  /* 0x0000000d8a0f7220 */ /* 0x080fe20000410000 */
[----:B------:R-:W-:Y:S01]  /*7810*/  IADD3 R42, P1, R31, R8, RZ ;  /* 0x000000081f2a7210 */ /* 0x000fe20007f3e0ff */
        /* <DEDUP_REMOVED lines=11> */
[----:B------:R-:W-:Y:S01]  /*78d0*/  BAR.SYNC.DEFER_BLOCKING 0x1, 0x180 ;  /* 0x0046000000007b1d */ /* 0x000fe20000010000 */
[----:B------:R-:W-:-:S02]  /*78e0*/  IADD3.X R43, R43, R9, R44, P1, !PT ;  /* 0x000000092b2b7210 */ /* 0x000fc40000ffe42c */
[----:B------:R-:W-:Y:S02]  /*78f0*/  F2FP.BF16.F32.PACK_AB R13, R14, R15 ;  /* 0x0000000f0e0d723e */ /* 0x000fe400000010ff */
[----:B------:R-:W-:Y:S02]  /*7900*/  F2FP.BF16.F32.PACK_AB R8, R18, R23 ;  /* 0x000000171208723e */ /* 0x000fe400000010ff */
[----:B------:R-:W-:Y:S02]  /*7910*/  F2FP.BF16.F32.PACK_AB R9, R0, R3 ;  /* 0x000000030009723e */ /* 0x000fe400000010ff */
[----:B------:R-:W-:Y:S01]  /*7920*/  F2FP.BF16.F32.PACK_AB R10, R20, R25 ;  /* 0x00000019140a723e */ /* 0x000fe200000010ff */
[----:B------:R-:W1:Y:S01]  /*7930*/  SHFL.IDX PT, R0, R45, RZ, 0x1f ;  /* 0x00001fff2d007589 */ /* 0x000e6200000e0000 */
[----:B------:R-:W-:Y:S02]  /*7940*/  F2FP.BF16.F32.PACK_AB R11, R11, R12 ;  /* 0x0000000c0b0b723e */ /* 0x000fe400000010ff */
[----:B------:R-:W-:-:S02]  /*7950*/  F2FP.BF16.F32.PACK_AB R14, R24, R29 ;  /* 0x0000001d180e723e */ /* 0x000fc400000010ff */
[----:B------:R-:W-:Y:S02]  /*7960*/  F2FP.BF16.F32.PACK_AB R12, R22, R27 ;  /* 0x0000001b160c723e */ /* 0x000fe400000010ff */
[----:B------:R-:W-:Y:S02]  /*7970*/  F2FP.BF16.F32.PACK_AB R15, R26, R31 ;  /* 0x0000001f1a0f723e */ /* 0x000fe400000010ff */
[----:B------:R-:W-:Y:S02]  /*7980*/  F2FP.BF16.F32.PACK_AB R29, R30, R35 ;  /* 0x000000231e1d723e */ /* 0x000fe400000010ff */
[----:B------:R-:W-:Y:S02]  /*7990*/  F2FP.BF16.F32.PACK_AB R28, R28, R33 ;  /* 0x000000211c1c723e */ /* 0x000fe400000010ff */
[----:B------:R-:W-:Y:S01]  /*79a0*/  F2FP.BF16.F32.PACK_AB R30, R32, R37 ;  /* 0x00000025201e723e */ /* 0x000fe200000010ff */
[----:B------:R2:W-:Y:S01]  /*79b0*/  STSM.16.M88.4 [R41], R4 ;  /* 0x0000000429007844 */ /* 0x0005e20000000200 */
[----:B------:R-:W-:-:S03]  /*79c0*/  F2FP.BF16.F32.PACK_AB R31, R34, R39 ;  /* 0x00000027221f723e */ /* 0x000fc600000010ff */
[----:B------:R3:W-:Y:S04]  /*79d0*/  STSM.16.M88.4 [R40], R8 ;  /* 0x0000000828007844 */ /* 0x0007e80000000200 */
[----:B------:R3:W-:Y:S04]  /*79e0*/  STSM.16.M88.4 [R38], R12 ;  /* 0x0000000c26007844 */ /* 0x0007e80000000200 */
[----:B------:R3:W-:Y:S01]  /*79f0*/  STSM.16.M88.4 [R36], R28 ;  /* 0x0000001c24007844 */ /* 0x0007e20000000200 */
[----:B------:R-:W-:Y:S01]  /*7a00*/  @!PT LDS RZ, [RZ] ;  /* 0x00000000fffff984 */ /* 0x000fe20000000800 */
[----:B------:R-:W-:Y:S01]  /*7a10*/  @!PT LDS RZ, [RZ] ;  /* 0x00000000fffff984 */ /* 0x000fe20000000800 */
[----:B------:R-:W-:Y:S01]  /*7a20*/  @!PT LDS RZ, [RZ] ;  /* 0x00000000fffff984 */ /* 0x000fe20000000800 */
[----:B------:R4:W-:Y:S06]  /*7a30*/  MEMBAR.ALL.CTA ;  /* 0x0000000000007992 */ /* 0x0009ec0000008000 */
[----:B----4-:R-:W4:Y:S02]  /*7a40*/  FENCE.VIEW.ASYNC.S ;  /* 0x00000000000073c6 */ /* 0x010f240000000000 */
[----:B----4-:R-:W-:Y:S06]  /*7a50*/  BAR.ARV 0x1, 0x1a0 ;  /* 0x0046800000007b1d */ /* 0x010fec0000002000 */
[----:B--2---:R-:W-:Y:S01]  /*7a60*/  LEA R4, P1, R42, UR4, 0x2 ;  /* 0x000000042a047c11 */ /* 0x004fe2000f8210ff */
[----:B------:R-:W-:-:S02]  /*7a70*/  ULDC UR4, c[0x0][0xc] ;  /* 0x0000030000047ab9 */ /* 0x000fc40000000800 */
[----:B------:R-:W-:Y:S01]  /*7a80*/  UIADD3 UR48, UR4, UR48, URZ ;  /* 0x0000003004307290 */ /* 0x000fe2000fffe03f */
[----:B------:R-:W-:-:S05]  /*7a90*/  LEA.HI.X R5, R42, UR5, R43, 0x2, P1 ;  /* 0x000000052a057c11 */ /* 0x000fca00088f142b */
[----:B------:R3:W-:Y:S04]  /*7aa0*/  @!P3 STG.E desc[UR38][R4.64+0x20], R21 ;  /* 0x000020150400b986 */ /* 0x0007e8000c101926 */
[----:B------:R3:W-:Y:S01]  /*7ab0*/  @!P0 STG.E desc[UR38][R4.64], R19 ;  /* 0x0000001304008986 */ /* 0x0007e2000c101926 */
[----:B-1----:R-:W-:-:S13]  /*7ac0*/  ISETP.NE.AND P0, PT, R0, 0xb, PT ;  /* 0x0000000b0000780c */ /* 0x002fda0003f05270 */
[----:B---3--:R-:W-:Y:S05]  /*7ad0*/  @P0 BRA `(.L_x_10502) ;  /* 0x00000000003c0947 */ /* 0x008fea0003800000 */
[----:B------:R-:W-:Y:S01]  /*7ae0*/  BAR.SYNC.DEFER_BLOCKING 0x1, 0x1a0 ;  /* 0x0046800000007b1d */ /* 0x000fe20000010000 */
[----:B------:R-:W-:-:S05]  /*7af0*/  ELECT P0, URZ, PT ;  /* 0x00000000003f782f */ /* 0x000fca0003800000 */
[----:B------:R-:W-:Y:S08]  /*7b00*/  BSSY B0, `(.L_x_10502) ;  /* 0x000000c000007945 */ /* 0x000ff00003800000 */
[----:B------:R-:W-:Y:S05]  /*7b10*/  @!P0 BRA `(.L_x_10503) ;  /* 0x0000000000288947 */ /* 0x000fea0003800000 */
[----:B------:R-:W-:Y:S01]  /*7b20*/  UIADD3 UR4, UP0, UR36, 0x9f0, URZ ;  /* 0x000009f024047890 */ /* 0x000fe2000ff1e03f */
[----:B------:R-:W-:Y:S01]  /*7b30*/  UMOV UR41, URZ ;  /* 0x0000003f00297c82 */ /* 0x000fe20008000000 */
[----:B------:R-:W-:Y:S02]  /*7b40*/  UMOV UR45, URZ ;  /* 0x0000003f002d7c82 */ /* 0x000fe40008000000 */
[----:B------:R-:W-:Y:S02]  /*7b50*/  UIADD3.X UR5, URZ, UR37, URZ, UP0, !UPT ;  /* 0x000000253f057290 */ /* 0x000fe400087fe43f */
[----:B------:R-:W-:-:S04]  /*7b60*/  UIADD3 UR6, UR40, 0x30820, URZ ;  /* 0x0003082028067890 */ /* 0x000fc8000fffe03f */
[----:B------:R-:W-:-:S03]  /*7b70*/  UPRMT UR6, URZ, 0x654, UR6 ;  /* 0x000006543f067896 */ /* 0x000fc60008000006 */
[----:B------:R1:W-:Y:S01]  /*7b80*/  UTMASTG.5D [UR40], [UR4] ;  /* 0x00000028040073b5 */ /* 0x0003e20008020000 */
[----:B------:R0:W-:Y:S01]  /*7b90*/  UTMACMDFLUSH ;  /* 0x00000000000079b7 */ /* 0x0001e20000000000 */
[----:B------:R-:W-:-:S04]  /*7ba0*/  DEPBAR.LE SB0, 0x0 ;  /* 0x000080000000791a */ /* 0x000fc80000000000 */
[----:B-1----:R-:W-:Y:S03]  /*7bb0*/  SYNCS.ARRIVE.TRANS64.RED.A1T0 RZ, [UR6], RZ ;  /* 0x000000ffffff79a7 */ /* 0x002fe60008100406 */
.L_x_10503:
[----:B------:R-:W-:Y:S05]  /*7bc0*/  BSYNC B0 ;  /* 0x0000000000007941 */ /* 0x000fea0003800000 */
.L_x_10502:
[----:B------:R-:W2:Y:S01]  /*7bd0*/  LDL.LU R3, [R1] ;  /* 0x0000000001037983 */ /* 0x000ea20000300800 */
[----:B------:R-:W1:Y:S01]  /*7be0*/  LDC R0, c[0x0][0xda4] ;  /* 0x00036900ff007b82 */ /* 0x000e620000000800 */
[----:B------:R-:W-:-:S04]  /*7bf0*/  UIADD3 UR46, UR46, 0x1, URZ ;  /* 0x000000012e2e7890 */ /* 0x000fc8000fffe03f */
[----:B------:R-:W-:-:S04]  /*7c00*/  UISETP.NE.AND UP0, UPT, UR46, 0x2, UPT ;  /* 0x000000022e00788c */ /* 0x000fc8000bf05270 */
[----:B------:R-:W-:Y:S02]  /*7c10*/  USEL UR4, URZ, 0x1, UP0 ;  /* 0x000000013f047887 */ /* 0x000fe40008000000 */
[----:B------:R-:W-:Y:S02]  /*7c20*/  USEL UR46, UR46, URZ, UP0 ;  /* 0x0000003f2e2e7287 */ /* 0x000fe40008000000 */
[----:B------:R-:W-:Y:S01]  /*7c30*/  ULOP3.LUT UR47, UR47, UR4, URZ, 0x3c, !UPT ;  /* 0x000000042f2f7292 */ /* 0x000fe2000f8e3c3f */
[----:B-1----:R-:W-:Y:S01]  /*7c40*/  ISETP.LE.AND P0, PT, R0, UR48, PT ;  /* 0x0000003000007c0c */ /* 0x002fe2000bf03270 */
[----:B--2---:R-:W-:-:S05]  /*7c50*/  VIADD R3, R3, 0x1 ;  /* 0x0000000103037836 */ /* 0x004fca0000000000 */
[----:B------:R1:W-:Y:S07]  /*7c60*/  STL [R1], R3 ;  /* 0x0000000301007387 */ /* 0x0003ee0000100800 */
[----:B------:R-:W-:Y:S05]  /*7c70*/  @!P0 BRA `(.L_x_10504) ;  /* 0xffffff9000ac8947 */ /* 0x000fea000383ffff */
[----:B------:R-:W-:Y:S05]  /*7c80*/  EXIT ;  /* 0x000000000000794d */ /* 0x000fea0003800000 */
.L_x_10480:
        /* <DEDUP_REMOVED lines=21> */
.L_x_10547:
        /* <DEDUP_REMOVED lines=49> */
.L_x_10506:
        /* <DEDUP_REMOVED lines=19> */
.L_x_10508:
        /* <DEDUP_REMOVED lines=16> */
.L_x_10507:
[----:B------:R-:W-:Y:S01]  /*8320*/  ULDC.64 UR4, c[0x0][0x9f8] ;  /* 0x00027e0000047ab9 */ /* 0x000fe20000000a00 */
[----:B------:R-:W1:Y:S01]  /*8330*/  LDC R0, c[0x0][0x428] ;  /* 0x00010a00ff007b82 */ /* 0x000e620000000800 */
[----:B------:R-:W-:Y:S01]  /*8340*/  ISETP.NE.U32.AND P0, PT, RZ, UR4, PT ;  /* 0x00000004ff007c0c */ /* 0x000fe2000bf05070 */
[----:B------:R-:W-:Y:S01]  /*8350*/  IMAD.MOV.U32 R6, RZ, RZ, R22 ;  /* 0x000000ffff067224 */ /* 0x000fe200078e0016 */
        /* <DEDUP_REMOVED lines=20> */
.L_x_10509:
        /* <DEDUP_REMOVED lines=16> */
.L_x_10563:
[----:B------:R-:W-:Y:S01]  /*85a0*/  UMOV UR4, 0xffffffff ;  /* 0xffffffff00047882 */ /* 0x000fe20000000000 */
[----:B------:R-:W-:Y:S01]  /*85b0*/  SHF.R.S32.HI R8, RZ, 0x1f, R6 ;  /* 0x0000001fff087819 */ /* 0x000fe20000011406 */
[----:B------:R-:W-:Y:S01]  /*85c0*/  VIADD R10, R24, 0xffffffff ;  /* 0xffffffff180a7836 */ /* 0x000fe20000000000 */
[----:B------:R-:W-:Y:S06]  /*85d0*/  BRA.DIV UR4, `(.L_x_10511) ;  /* 0x0000001e04b87947 */ /* 0x000fec000b800000 */
[----:B------:R-:W-:-:S13]  /*85e0*/  ELECT P6, URZ, PT ;  /* 0x00000000003f782f */ /* 0x000fda00038c0000 */
.L_x_10566:
[----:B------:R-:W-:Y:S05]  /*85f0*/  @!P6 BRA `(.L_x_10512) ;  /* 0x0000000000c8e947 */ /* 0x000fea0003800000 */
[----:B------:R-:W-:Y:S02]  /*8600*/  IMAD.MOV.U32 R18, RZ, RZ, R10 ;  /* 0x000000ffff127224 */ /* 0x000fe400078e000a */
        /* <DEDUP_REMOVED lines=20> */
.L_x_10513:
[----:B------:R-:W2:Y:S01]  /*8750*/  S2R R4, SR_TID.X ;  /* 0x0000000000047919 */ /* 0x000ea20000002100 */
[----:B------:R-:W-:Y:S01]  /*8760*/  IMAD R5, R16, 0x8, R19 ;  /* 0x0000000810057824 */ /* 0x000fe200078e0213 */
[----:B--2---:R-:W-:Y:S02]  /*8770*/  LOP3.LUT R11, R4, 0x7f, RZ, 0xc0, !PT ;  /* 0x0000007f040b7812 */ /* 0x004fe400078ec0ff */
[----:B------:R-:W-:Y:S02]  /*8780*/  SHF.L.U32 R4, R17, 0x1f, RZ ;  /* 0x0000001f11047819 */ /* 0x000fe400000006ff */
[----:B------:R-:W-:Y:S02]  /*8790*/  ISETP.NE.AND P2, PT, R11, RZ, PT ;  /* 0x000000ff0b00720c */ /* 0x000fe40003f45270 */
[----:B------:R-:W2:Y:S02]  /*87a0*/  SYNCS.PHASECHK.TRANS64.TRYWAIT P1, [R5+URZ+0x30840], R4 ;  /* 0x03084004050075a7 */ /* 0x000ea4000802017f */
[----:B--2---:R-:W-:Y:S09]  /*87b0*/  @!P1 BRA `(.L_x_10514) ;  /* 0x0000001c00609947 */ /* 0x004ff20003800000 */
.L_x_10567:
[----:B------:R-:W-:Y:S05]  /*87c0*/  @P2 BRA `(.L_x_10515) ;  /* 0x0000000000142947 */ /* 0x000fea0003800000 */
[----:B------:R-:W-:Y:S01]  /*87d0*/  ISETP.NE.AND P1, PT, R27, RZ, PT ;  /* 0x000000ff1b00720c */ /* 0x000fe20003f25270 */
[----:B--2---:R-:W-:-:S04]  /*87e0*/  IMAD.MOV.U32 R4, RZ, RZ, 0x6000 ;  /* 0x00006000ff047424 */ /* 0x004fc800078e00ff */
[----:B------:R3:W-:Y:S08]  /*87f0*/  SYNCS.ARRIVE.TRANS64 RZ, [R5+URZ+0x30830], R4 ;  /* 0x0308300405ff79a7 */ /* 0x0007f0000800003f */
[----:B------:R-:W-:Y:S05]  /*8800*/  @!P1 BRA `(.L_x_10515) ;  /* 0x0000000000049947 */ /* 0x000fea0003800000 */
[----:B------:R-:W-:Y:S01]  /*8810*/  BPT.TRAP 0x1 ;  /* 0x000000040000795c */ /* 0x000fe20000300000 */
.L_x_10515:
[----:B--23--:R-:W-:Y:S01]  /*8820*/  IMAD R4, R16, 0x6000, R19 ;  /* 0x0000600010047824 */ /* 0x00cfe200078e0213 */
[----:B------:R-:W-:Y:S01]  /*8830*/  R2UR UR9, R5 ;  /* 0x00000000050972ca */ /* 0x000fe200000e0000 */
[----:B------:R-:W-:Y:S01]  /*8840*/  UIADD3 UR4, UP0, UR40, 0x370, URZ ;  /* 0x0000037028047890 */ /* 0x000fe2000ff1e03f */
[----:B------:R-:W-:Y:S01]  /*8850*/  R2UR UR11, R18 ;  /* 0x00000000120b72ca */ /* 0x000fe200000e0000 */
[----:B------:R-:W-:Y:S01]  /*8860*/  UMOV UR6, 0x0 ;  /* 0x0000000000067882 */ /* 0x000fe20000000000 */
[----:B------:R-:W-:Y:S01]  /*8870*/  R2UR UR8, R4 ;  /* 0x00000000040872ca */ /* 0x000fe200000e0000 */
[----:B------:R-:W-:Y:S01]  /*8880*/  UIADD3.X UR5, URZ, UR41, URZ, UP0, !UPT ;  /* 0x000000293f057290 */ /* 0x000fe200087fe43f */
[----:B------:R-:W-:Y:S01]  /*8890*/  R2UR UR12, R0 ;  /* 0x00000000000c72ca */ /* 0x000fe200000e0000 */
[----:B------:R-:W-:Y:S01]  /*88a0*/  UMOV UR7, 0x14f00000 ;  /* 0x14f0000000077882 */ /* 0x000fe20000000000 */
[----:B-----5:R-:W-:Y:S01]  /*88b0*/  R2UR UR13, R7 ;  /* 0x00000000070d72ca */ /* 0x020fe200000e0000 */
[----:B------:R-:W-:-:S04]  /*88c0*/  UMOV UR10, URZ ;  /* 0x0000003f000a7c82 */ /* 0x000fc80008000000 */
[----:B------:R-:W-:Y:S02]  /*88d0*/  UIADD3 UR9, UR9, 0x30830, URZ ;  /* 0x0003083009097890 */ /* 0x000fe4000fffe03f */
[----:B------:R-:W-:Y:S02]  /*88e0*/  UIMAD UR11, UR11, 0xc0, URZ ;  /* 0x000000c00b0b78a4 */ /* 0x000fe4000f8e023f */
[----:B------:R-:W-:-:S09]  /*88f0*/  UIADD3 UR8, UR8, 0x12400, URZ ;  /* 0x0001240008087890 */ /* 0x000fd2000fffe03f */
[----:B------:R2:W-:Y:S02]  /*8900*/  UTMALDG.4D [UR8], [UR4], desc[UR6] ;  /* 0x00000608040075b4 */ /* 0x0005e40008019000 */
[----:B--2---:R-:W-:Y:S01]  /*8910*/  NOP ;  /* 0x0000000000007918 */ /* 0x004fe20000000000 */
.L_x_10512:
[----:B------:R-:W-:Y:S05]  /*8920*/  WARPSYNC.ALL ;  /* 0x0000000000007948 */ /* 0x000fea0003800000 */
[----:B------:R-:W-:Y:S01]  /*8930*/  BAR.SYNC.DEFER_BLOCKING 0x8, 0x1a0 ;  /* 0x0206800000007b1d */ /* 0x000fe20000010000 */
[----:B------:R-:W-:Y:S02]  /*8940*/  ELECT P1, URZ, PT ;  /* 0x00000000003f782f */ /* 0x000fe40003820000 */
[----:B------:R-:W-:Y:S01]  /*8950*/  R2UR UR9, R19 ;  /* 0x00000000130972ca */ /* 0x000fe200000e0000 */
[----:B------:R-:W-:-:S10]  /*8960*/  UIADD3 UR4, UP0, UR40, 0x270, URZ ;  /* 0x0000027028047890 */ /* 0x000fd4000ff1e03f */
[----:B------:R-:W-:Y:S02]  /*8970*/  @P1 R2UR UR13, R22 ;  /* 0x00000000160d12ca */ /* 0x000fe400000e0000 */
[----:B------:R-:W-:Y:S01]  /*8980*/  @P1 R2UR UR12, R23 ;  /* 0x00000000170c12ca */ /* 0x000fe200000e0000 */
[----:B------:R-:W-:Y:S01]  /*8990*/  UIADD3.X UR5, URZ, UR41, URZ, UP0, !UPT ;  /* 0x000000293f057290 */ /* 0x000fe200087fe43f */
[----:B------:R-:W-:Y:S01]  /*89a0*/  @P1 R2UR UR11, R9 ;  /* 0x00000000090b12ca */ /* 0x000fe200000e0000 */
[----:B------:R-:W-:Y:S01]  /*89b0*/  UMOV UR6, 0x0 ;  /* 0x0000000000067882 */ /* 0x000fe20000000000 */
[----:B------:R-:W-:Y:S01]  /*89c0*/  UMOV UR7, 0x12f00000 ;  /* 0x12f0000000077882 */ /* 0x000fe20000000000 */
[----:B------:R-:W-:Y:S01]  /*89d0*/  UMOV UR10, URZ ;  /* 0x0000003f000a7c82 */ /* 0x000fe20008000000 */
[----:B------:R-:W-:Y:S01]  /*89e0*/  BSSY B0, `(.L_x_10516) ;  /* 0x000000b000007945 */ /* 0x000fe20003800000 */
[----:B------:R-:W-:Y:S01]  /*89f0*/  ISETP.GE.AND P2, PT, R28, 0xc1, PT ;  /* 0x000000c11c00780c */ /* 0x000fe20003f46270 */
[----:B------:R-:W-:Y:S01]  /*8a00*/  @P1 IMAD.MOV.U32 R4, RZ, RZ, 0x6000 ;  /* 0x00006000ff041424 */ /* 0x000fe200078e00ff */
[----:B------:R-:W-:-:S02]  /*8a10*/  UIADD3 UR8, UR9, 0xc400, URZ ;  /* 0x0000c40009087890 */ /* 0x000fc4000fffe03f */
[----:B------:R-:W-:Y:S01]  /*8a20*/  UIADD3 UR9, UR9, 0x30800, URZ ;  /* 0x0003080009097890 */ /* 0x000fe2000fffe03f */
[----:B------:R2:W-:Y:S08]  /*8a30*/  @P1 SYNCS.ARRIVE.TRANS64 RZ, [R19+URZ+0x30800], R4 ;  /* 0x0308000413ff19a7 */ /* 0x0005f0000800003f */
[----:B------:R3:W-:Y:S01]  /*8a40*/  UTMALDG.4D [UR8], [UR4], desc[UR6] ;  /* 0x00000608040075b4 */ /* 0x0007e20008019000 */
[----:B--2---:R-:W-:-:S04]  /*8a50*/  LOP3.LUT R4, R29, 0x1, RZ, 0xc, !PT ;  /* 0x000000011d047812 */ /* 0x004fc800078e0cff */
[----:B------:R-:W-:-:S04]  /*8a60*/  SHF.L.U32 R4, R4, 0x1f, RZ ;  /* 0x0000001f04047819 */ /* 0x000fc800000006ff */
[----:B------:R-:W2:Y:S02]  /*8a70*/  SYNCS.PHASECHK.TRANS64.TRYWAIT P1, [R19+URZ+0x30820], R4 ;  /* 0x03082004130075a7 */ /* 0x000ea4000802017f */
[----:B--23--:R-:W-:Y:S05]  /*8a80*/  @!P1 BRA `(.L_x_10517) ;  /* 0x0000001800c09947 */ /* 0x00cfea0003800000 */
.L_x_10568:
[----:B------:R-:W-:Y:S05]  /*8a90*/  BSYNC B0 ;  /* 0x0000000000007941 */ /* 0x000fea0003800000 */
.L_x_10516:
        /* <DEDUP_REMOVED lines=35> */
.L_x_10522:
[----:B-1----:R-:W1:Y:S01]  /*8cd0*/  S2R R2, SR_TID.X ;  /* 0x0000000000027919 */ /* 0x002e620000002100 */
[----:B------:R-:W-:Y:S01]  /*8ce0*/  IMAD R3, R12, 0x8, R19 ;  /* 0x000000080c037824 */ /* 0x000fe200078e0213 */
[----:B-1----:R-:W-:Y:S02]  /*8cf0*/  LOP3.LUT R5, R2, 0x7f, RZ, 0xc0, !PT ;  /* 0x0000007f02057812 */ /* 0x002fe400078ec0ff */
[----:B------:R-:W-:Y:S02]  /*8d00*/  SHF.L.U32 R2, R13, 0x1f, RZ ;  /* 0x0000001f0d027819 */ /* 0x000fe400000006ff */
[----:B------:R-:W-:Y:S02]  /*8d10*/  ISETP.NE.AND P1, PT, R5, RZ, PT ;  /* 0x000000ff0500720c */ /* 0x000fe40003f25270 */
[----:B------:R-:W1:Y:S02]  /*8d20*/  SYNCS.PHASECHK.TRANS64.TRYWAIT P2, [R3+URZ+0x30840], R2 ;  /* 0x03084002030075a7 */ /* 0x000e64000804017f */
[----:B-1----:R-:W-:Y:S09]  /*8d30*/  @!P2 BRA `(.L_x_10523) ;  /* 0x000000180028a947 */ /* 0x002ff20003800000 */
.L_x_10569:
[----:B------:R-:W-:Y:S05]  /*8d40*/  @P1 BRA `(.L_x_10524) ;  /* 0x0000000000141947 */ /* 0x000fea0003800000 */
[----:B------:R-:W-:Y:S01]  /*8d50*/  ISETP.NE.AND P2, PT, R27, RZ, PT ;  /* 0x000000ff1b00720c */ /* 0x000fe20003f45270 */
[----:B-1----:R-:W-:-:S04]  /*8d60*/  IMAD.MOV.U32 R2, RZ, RZ, 0x6000 ;  /* 0x00006000ff027424 */ /* 0x002fc800078e00ff */
[----:B------:R2:W-:Y:S08]  /*8d70*/  SYNCS.ARRIVE.TRANS64 RZ, [R3+URZ+0x30830], R2 ;  /* 0x0308300203ff79a7 */ /* 0x0005f0000800003f */
[----:B------:R-:W-:Y:S05]  /*8d80*/  @!P2 BRA `(.L_x_10524) ;  /* 0x000000000004a947 */ /* 0x000fea0003800000 */
[----:B------:R-:W-:Y:S01]  /*8d90*/  BPT.TRAP 0x1 ;  /* 0x000000040000795c */ /* 0x000fe20000300000 */
.L_x_10524:
[----:B-12---:R-:W-:Y:S01]  /*8da0*/  IMAD R2, R12, 0x6000, R19 ;  /* 0x000060000c027824 */ /* 0x006fe200078e0213 */
[----:B------:R-:W-:Y:S01]  /*8db0*/  R2UR UR9, R3 ;  /* 0x00000000030972ca */ /* 0x000fe200000e0000 */
[----:B------:R-:W-:Y:S01]  /*8dc0*/  UIADD3 UR4, UP0, UR40, 0x370, URZ ;  /* 0x0000037028047890 */ /* 0x000fe2000ff1e03f */
[----:B------:R-:W-:Y:S01]  /*8dd0*/  R2UR UR11, R9 ;  /* 0x00000000090b72ca */ /* 0x000fe200000e0000 */
[----:B------:R-:W-:Y:S01]  /*8de0*/  VIADD R3, R19, 0x30800 ;  /* 0x0003080013037836 */ /* 0x000fe20000000000 */
[----:B------:R-:W-:Y:S01]  /*8df0*/  R2UR UR8, R2 ;  /* 0x00000000020872ca */ /* 0x000fe200000e0000 */
[----:B------:R-:W-:Y:S01]  /*8e00*/  UIADD3.X UR5, URZ, UR41, URZ, UP0, !UPT ;  /* 0x000000293f057290 */ /* 0x000fe200087fe43f */
[----:B------:R-:W-:Y:S01]  /*8e10*/  R2UR UR12, R0 ;  /* 0x00000000000c72ca */ /* 0x000fe200000e0000 */
[----:B------:R-:W-:Y:S01]  /*8e20*/  IMAD R2, R16, 0x8, R3 ;  /* 0x0000000810027824 */ /* 0x000fe200078e0203 */
[----:B-----5:R-:W-:Y:S01]  /*8e30*/  R2UR UR13, R4 ;  /* 0x00000000040d72ca */ /* 0x020fe200000e0000 */
[----:B------:R-:W-:Y:S01]  /*8e40*/  UMOV UR6, 0x0 ;  /* 0x0000000000067882 */ /* 0x000fe20000000000 */
[----:B------:R-:W-:Y:S01]  /*8e50*/  SHF.L.U32 R5, R17, 0x1f, RZ ;  /* 0x0000001f11057819 */ /* 0x000fe200000006ff */
[----:B------:R-:W-:Y:S01]  /*8e60*/  UMOV UR7, 0x14f00000 ;  /* 0x14f0000000077882 */ /* 0x000fe20000000000 */
[----:B------:R-:W-:Y:S01]  /*8e70*/  UMOV UR10, URZ ;  /* 0x0000003f000a7c82 */ /* 0x000fe20008000000 */
[----:B------:R-:W-:-:S02]  /*8e80*/  UIADD3 UR9, UR9, 0x30830, URZ ;  /* 0x0003083009097890 */ /* 0x000fc4000fffe03f */
[----:B------:R-:W-:Y:S02]  /*8e90*/  UIMAD UR11, UR11, 0xc0, URZ ;  /* 0x000000c00b0b78a4 */ /* 0x000fe4000f8e023f */
[----:B------:R-:W-:-:S09]  /*8ea0*/  UIADD3 UR8, UR8, 0x12400, URZ ;  /* 0x0001240008087890 */ /* 0x000fd2000fffe03f */
[----:B------:R1:W-:Y:S01]  /*8eb0*/  UTMALDG.4D [UR8], [UR4], desc[UR6] ;  /* 0x00000608040075b4 */ /* 0x0003e20008019000 */
[----:B------:R-:W2:Y:S02]  /*8ec0*/  SYNCS.PHASECHK.TRANS64.TRYWAIT P2, [R2+URZ+0x60], R5 ;  /* 0x00006005020075a7 */ /* 0x000ea4000804017f */
[----:B-12---:R-:W-:Y:S05]  /*8ed0*/  @!P2 BRA `(.L_x_10525) ;  /* 0x0000001400d4a947 */ /* 0x006fea0003800000 */
.L_x_10570:
[----:B------:R-:W-:Y:S05]  /*8ee0*/  @P1 BRA `(.L_x_10526) ;  /* 0x0000000000181947 */ /* 0x000fea0003800000 */
[----:B------:R-:W-:Y:S01]  /*8ef0*/  ISETP.NE.AND P1, PT, R27, RZ, PT ;  /* 0x000000ff1b00720c */ /* 0x000fe20003f25270 */
[----:B-1----:R-:W-:Y:S02]  /*8f00*/  IMAD R2, R16, 0x8, R19 ;  /* 0x0000000810027824 */ /* 0x002fe400078e0213 */
[----:B------:R-:W-:-:S04]  /*8f10*/  IMAD.MOV.U32 R3, RZ, RZ, 0x6000 ;  /* 0x00006000ff037424 */ /* 0x000fc800078e00ff */
[----:B------:R2:W-:Y:S06]  /*8f20*/  SYNCS.ARRIVE.TRANS64 RZ, [R2+URZ+0x30850], R3 ;  /* 0x0308500302ff79a7 */ /* 0x0005ec000800003f */
[----:B------:R-:W-:Y:S05]  /*8f30*/  @!P1 BRA `(.L_x_10526) ;  /* 0x0000000000049947 */ /* 0x000fea0003800000 */
[----:B------:R-:W-:Y:S01]  /*8f40*/  BPT.TRAP 0x1 ;  /* 0x000000040000795c */ /* 0x000fe20000300000 */
.L_x_10526:
[--C-:B--2---:R-:W-:Y:S01]  /*8f50*/  IMAD R3, R16, 0x6000, R19.reuse ;  /* 0x0000600010037824 */ /* 0x104fe200078e0213 */
[----:B------:R-:W-:Y:S01]  /*8f60*/  R2UR UR11, R18 ;  /* 0x00000000120b72ca */ /* 0x000fe200000e0000 */
[----:B-1----:R-:W-:Y:S01]  /*8f70*/  IMAD R2, R16, 0x8, R19 ;  /* 0x0000000810027824 */ /* 0x002fe200078e0213 */
        /* <DEDUP_REMOVED lines=8> */
[----:B------:R-:W-:Y:S01]  /*9000*/  UMOV UR10, URZ ;  /* 0x0000003f000a7c82 */ /* 0x000fe20008000000 */
[----:B------:R-:W-:-:S02]  /*9010*/  IMAD.MOV.U32 R7, RZ, RZ, R4 ;  /* 0x000000ffff077224 */ /* 0x000fc400078e0004 */
[----:B------:R-:W-:Y:S01]  /*9020*/  UIMAD UR11, UR11, 0xc0, URZ ;  /* 0x000000c00b0b78a4 */ /* 0x000fe2000f8e023f */
[----:B------:R-:W-:-:S03]  /*9030*/  IMAD.MOV.U32 R18, RZ, RZ, R9 ;  /* 0x000000ffff127224 */ /* 0x000fc600078e0009 */
[----:B------:R-:W-:Y:S02]  /*9040*/  UIADD3 UR8, UR8, 0x400, URZ ;  /* 0x0000040008087890 */ /* 0x000fe4000fffe03f */
[----:B------:R-:W-:-:S09]  /*9050*/  UIADD3 UR9, UR9, 0x30850, URZ ;  /* 0x0003085009097890 */ /* 0x000fd2000fffe03f */
[----:B------:R1:W-:Y:S02]  /*9060*/  UTMALDG.4D [UR8], [UR4], desc[UR6] ;  /* 0x00000608040075b4 */ /* 0x0003e40008019000 */
[----:B-1----:R-:W-:Y:S01]  /*9070*/  NOP ;  /* 0x0000000000007918 */ /* 0x002fe20000000000 */
.L_x_10521:
[----:B------:R-:W-:Y:S05]  /*9080*/  BSYNC B0 ;  /* 0x0000000000007941 */ /* 0x000fea0003800000 */
.L_x_10520:
[----:B------:R-:W-:Y:S02]  /*9090*/  VIADD R9, R24, 0xfffffffd ;  /* 0xfffffffd18097836 */ /* 0x000fe40000000000 */
[----:B------:R-:W-:Y:S02]  /*90a0*/  IMAD.MOV.U32 R16, RZ, RZ, R12 ;  /* 0x000000ffff107224 */ /* 0x000fe400078e000c */
[----:B------:R-:W-:-:S07]  /*90b0*/  IMAD.MOV.U32 R17, RZ, RZ, R13 ;  /* 0x000000ffff117224 */ /* 0x000fce00078e000d */
.L_x_10519:
[----:B------:R-:W-:Y:S01]  /*90c0*/  IMAD.MOV R11, RZ, RZ, -R11 ;  /* 0x000000ffff0b7224 */ /* 0x000fe200078e0a0b */
[----:B------:R-:W-:Y:S04]  /*90d0*/  BSSY B0, `(.L_x_10518) ;  /* 0x00000b4000007945 */ /* 0x000fe80003800000 */
[----:B------:R-:W-:-:S13]  /*90e0*/  ISETP.NE.AND P1, PT, R10, R11, PT ;  /* 0x0000000b0a00720c */ /* 0x000fda0003f25270 */
[----:B------:R-:W-:Y:S05]  /*90f0*/  @!P1 BRA `(.L_x_10527) ;  /* 0x0000000800c49947 */ /* 0x000fea0003800000 */
[----:B------:R-:W-:-:S07]  /*9100*/  IMAD.MOV.U32 R4, RZ, RZ, R7 ;  /* 0x000000ffff047224 */ /* 0x000fce00078e0007 */
.L_x_10542:
        /* <DEDUP_REMOVED lines=11> */
[----:B------:R-:W-:Y:S02]  /*91c0*/  ULDC.64 UR4, c[0x0][0x408] ;  /* 0x0001020000047ab9 */ /* 0x000fe40000000a00 */
        /* <DEDUP_REMOVED lines=16> */
.L_x_10530:
[----:B------:R-:W1:Y:S01]  /*92d0*/  S2R R2, SR_TID.X ;  /* 0x0000000000027919 */ /* 0x000e620000002100 */
[----:B------:R-:W-:Y:S01]  /*92e0*/  IMAD R3, R10, 0x8, R19 ;  /* 0x000000080a037824 */ /* 0x000fe200078e0213 */
[----:B-1----:R-:W-:Y:S02]  /*92f0*/  LOP3.LUT R5, R2, 0x7f, RZ, 0xc0, !PT ;  /* 0x0000007f02057812 */ /* 0x002fe400078ec0ff */
[----:B------:R-:W-:Y:S02]  /*9300*/  SHF.L.U32 R2, R11, 0x1f, RZ ;  /* 0x0000001f0b027819 */ /* 0x000fe400000006ff */
[----:B------:R-:W-:Y:S02]  /*9310*/  ISETP.NE.AND P1, PT, R5, RZ, PT ;  /* 0x000000ff0500720c */ /* 0x000fe40003f25270 */
[----:B------:R-:W1:Y:S02]  /*9320*/  SYNCS.PHASECHK.TRANS64.TRYWAIT P2, [R3+URZ+0x30840], R2 ;  /* 0x03084002030075a7 */ /* 0x000e64000804017f */
[----:B-1----:R-:W-:Y:S09]  /*9330*/  @!P2 BRA `(.L_x_10531) ;  /* 0x0000001000d0a947 */ /* 0x002ff20003800000 */
.L_x_10571:
[----:B------:R-:W-:Y:S05]  /*9340*/  @P1 BRA `(.L_x_10532) ;  /* 0x0000000000141947 */ /* 0x000fea0003800000 */
[----:B------:R-:W-:Y:S01]  /*9350*/  ISETP.NE.AND P2, PT, R27, RZ, PT ;  /* 0x000000ff1b00720c */ /* 0x000fe20003f45270 */
[----:B-1----:R-:W-:-:S04]  /*9360*/  IMAD.MOV.U32 R2, RZ, RZ, 0x6000 ;  /* 0x00006000ff027424 */ /* 0x002fc800078e00ff */
[----:B------:R2:W-:Y:S08]  /*9370*/  SYNCS.ARRIVE.TRANS64 RZ, [R3+URZ+0x30830], R2 ;  /* 0x0308300203ff79a7 */ /* 0x0005f0000800003f */
[----:B------:R-:W-:Y:S05]  /*9380*/  @!P2 BRA `(.L_x_10532) ;  /* 0x000000000004a947 */ /* 0x000fea0003800000 */
[----:B------:R-:W-:Y:S01]  /*9390*/  BPT.TRAP 0x1 ;  /* 0x000000040000795c */ /* 0x000fe20000300000 */
.L_x_10532:
        /* <DEDUP_REMOVED lines=20> */
.L_x_10572:
[----:B------:R-:W-:Y:S05]  /*94e0*/  @P1 BRA `(.L_x_10534) ;  /* 0x0000000000141947 */ /* 0x000fea0003800000 */
[----:B------:R-:W-:Y:S01]  /*94f0*/  ISETP.NE.AND P1, PT, R27, RZ, PT ;  /* 0x000000ff1b00720c */ /* 0x000fe20003f25270 */
[----:B------:R-:W-:-:S04]  /*9500*/  IMAD.MOV.U32 R3, RZ, RZ, 0x6000 ;  /* 0x00006000ff037424 */ /* 0x000fc800078e00ff */
[----:B------:R2:W-:Y:S08]  /*9510*/  SYNCS.ARRIVE.TRANS64 RZ, [R2+URZ+0x50], R3 ;  /* 0x0000500302ff79a7 */ /* 0x0005f0000800003f */
[----:B------:R-:W-:Y:S05]  /*9520*/  @!P1 BRA `(.L_x_10534) ;  /* 0x0000000000049947 */ /* 0x000fea0003800000 */
[----:B------:R-:W-:Y:S01]  /*9530*/  BPT.TRAP 0x1 ;  /* 0x000000040000795c */ /* 0x000fe20000300000 */
.L_x_10534:
[----:B------:R-:W-:Y:S01]  /*9540*/  IMAD R16, R16, 0x6000, R19 ;  /* 0x0000600010107824 */ /* 0x000fe200078e0213 */
        /* <DEDUP_REMOVED lines=8> */
[----:B------:R-:W-:Y:S01]  /*95d0*/  R2UR UR12, R0 ;  /* 0x00000000000c72ca */ /* 0x000fe200000e0000 */
[----:B------:R-:W-:Y:S01]  /*95e0*/  UMOV UR10, URZ ;  /* 0x0000003f000a7c82 */ /* 0x000fe20008000000 */
[----:B------:R-:W-:-:S02]  /*95f0*/  IMAD.MOV.U32 R18, RZ, RZ, R12 ;  /* 0x000000ffff127224 */ /* 0x000fc400078e000c */
[----:B------:R-:W-:Y:S01]  /*9600*/  IMAD.MOV.U32 R7, RZ, RZ, R4 ;  /* 0x000000ffff077224 */ /* 0x000fe200078e0004 */
[----:B------:R-:W-:Y:S02]  /*9610*/  UIMAD UR11, UR11, 0xc0, URZ ;  /* 0x000000c00b0b78a4 */ /* 0x000fe4000f8e023f */
[----:B------:R-:W-:Y:S02]  /*9620*/  UIADD3 UR9, UR9, 0x50, URZ ;  /* 0x0000005009097890 */ /* 0x000fe4000fffe03f */
[----:B------:R-:W-:-:S09]  /*9630*/  UIADD3 UR8, UR8, 0x400, URZ ;  /* 0x0000040008087890 */ /* 0x000fd2000fffe03f */
[----:B------:R3:W-:Y:S02]  /*9640*/  UTMALDG.4D [UR8], [UR4], desc[UR6] ;  /* 0x00000608040075b4 */ /* 0x0007e40008019000 */
[----:B---3--:R-:W-:Y:S01]  /*9650*/  NOP ;  /* 0x0000000000007918 */ /* 0x008fe20000000000 */
.L_x_10529:
[----:B------:R-:W-:Y:S05]  /*9660*/  BSYNC B1 ;  /* 0x0000000000017941 */ /* 0x000fea0003800000 */
.L_x_10528:
        /* <DEDUP_REMOVED lines=28> */
.L_x_10537:
[----:B------:R-:W1:Y:S01]  /*9830*/  S2R R2, SR_TID.X ;  /* 0x0000000000027919 */ /* 0x000e620000002100 */
[----:B------:R-:W-:Y:S02]  /*9840*/  SHF.L.U32 R3, R17, 0x1f, RZ ;  /* 0x0000001f11037819 */ /* 0x000fe400000006ff */
[----:B-1----:R-:W-:Y:S01]  /*9850*/  LOP3.LUT R5, R2, 0x7f, RZ, 0xc0, !PT ;  /* 0x0000007f02057812 */ /* 0x002fe200078ec0ff */
[----:B------:R-:W-:-:S03]  /*9860*/  IMAD R2, R16, 0x8, R19 ;  /* 0x0000000810027824 */ /* 0x000fc600078e0213 */
[----:B------:R-:W-:Y:S01]  /*9870*/  ISETP.NE.AND P1, PT, R5, RZ, PT ;  /* 0x000000ff0500720c */ /* 0x000fe20003f25270 */
[----:B------:R-:W1:Y:S02]  /*9880*/  SYNCS.PHASECHK.TRANS64.TRYWAIT P2, [R2+URZ+0x30840], R3 ;  /* 0x03084003020075a7 */ /* 0x000e64000804017f */
[----:B-1----:R-:W-:Y:S10]  /*9890*/  @!P2 BRA `(.L_x_10538) ;  /* 0x0000000c00a0a947 */ /* 0x002ff40003800000 */
.L_x_10573:
[----:B------:R-:W-:Y:S05]  /*98a0*/  @P1 BRA `(.L_x_10539) ;  /* 0x0000000000141947 */ /* 0x000fea0003800000 */
[----:B------:R-:W-:Y:S01]  /*98b0*/  ISETP.NE.AND P2, PT, R27, RZ, PT ;  /* 0x000000ff1b00720c */ /* 0x000fe20003f45270 */
[----:B-1----:R-:W-:-:S04]  /*98c0*/  IMAD.MOV.U32 R3, RZ, RZ, 0x6000 ;  /* 0x00006000ff037424 */ /* 0x002fc800078e00ff */
[----:B------:R2:W-:Y:S08]  /*98d0*/  SYNCS.ARRIVE.TRANS64 RZ, [R2+URZ+0x30830], R3 ;  /* 0x0308300302ff79a7 */ /* 0x0005f0000800003f */
[----:B------:R-:W-:Y:S05]  /*98e0*/  @!P2 BRA `(.L_x_10539) ;  /* 0x000000000004a947 */ /* 0x000fea0003800000 */
[----:B------:R-:W-:Y:S01]  /*98f0*/  BPT.TRAP 0x1 ;  /* 0x000000040000795c */ /* 0x000fe20000300000 */
.L_x_10539:
[----:B-12---:R-:W-:Y:S01]  /*9900*/  IMAD R2, R16, 0x6000, R19 ;  /* 0x0000600010027824 */ /* 0x006fe200078e0213 */
[----:B------:R-:W-:Y:S01]  /*9910*/  R2UR UR11, R13 ;  /* 0x000000000d0b72ca */ /* 0x000fe200000e0000 */
[----:B------:R-:W-:Y:S01]  /*9920*/  VIADD R3, R19, 0x30800 ;  /* 0x0003080013037836 */ /* 0x000fe20000000000 */
[----:B------:R-:W-:Y:S01]  /*9930*/  UIADD3 UR4, UP0, UR40, 0x370, URZ ;  /* 0x0000037028047890 */ /* 0x000fe2000ff1e03f */
[----:B------:R-:W-:Y:S01]  /*9940*/  R2UR UR12, R0 ;  /* 0x00000000000c72ca */ /* 0x000fe200000e0000 */
[----:B------:R-:W-:Y:S01]  /*9950*/  UMOV UR6, 0x0 ;  /* 0x0000000000067882 */ /* 0x000fe20000000000 */
[----:B------:R-:W-:Y:S01]  /*9960*/  R2UR UR8, R2 ;  /* 0x00000000020872ca */ /* 0x000fe200000e0000 */
[--C-:B------:R-:W-:Y:S01]  /*9970*/  IMAD R2, R16, 0x8, R3.reuse ;  /* 0x0000000810027824 */ /* 0x100fe200078e0203 */
[----:B-----5:R-:W-:Y:S01]  /*9980*/  R2UR UR13, R4 ;  /* 0x00000000040d72ca */ /* 0x020fe200000e0000 */
[----:B------:R-:W-:Y:S01]  /*9990*/  UIADD3.X UR5, URZ, UR41, URZ, UP0, !UPT ;  /* 0x000000293f057290 */ /* 0x000fe200087fe43f */
[----:B------:R-:W-:Y:S01]  /*99a0*/  SHF.L.U32 R11, R11, 0x1f, RZ ;  /* 0x0000001f0b0b7819 */ /* 0x000fe200000006ff */
[----:B------:R-:W-:Y:S01]  /*99b0*/  UMOV UR7, 0x14f00000 ;  /* 0x14f0000000077882 */ /* 0x000fe20000000000 */
[----:B------:R-:W-:Y:S01]  /*99c0*/  R2UR UR9, R2 ;  /* 0x00000000020972ca */ /* 0x000fe200000e0000 */
[----:B------:R-:W-:Y:S01]  /*99d0*/  IMAD R2, R10, 0x8, R3 ;  /* 0x000000080a027824 */ /* 0x000fe200078e0203 */
[----:B------:R-:W-:Y:S01]  /*99e0*/  UIMAD UR11, UR11, 0xc0, URZ ;  /* 0x000000c00b0b78a4 */ /* 0x000fe2000f8e023f */
[----:B------:R-:W-:-:S04]  /*99f0*/  UMOV UR10, URZ ;  /* 0x0000003f000a7c82 */ /* 0x000fc80008000000 */
[----:B------:R-:W-:-:S06]  /*9a00*/  UIADD3 UR8, UR8, 0x12400, URZ ;  /* 0x0001240008087890 */ /* 0x000fcc000fffe03f */
[----:B------:R-:W-:-:S09]  /*9a10*/  UIADD3 UR9, UR9, 0x30, URZ ;  /* 0x0000003009097890 */ /* 0x000fd2000fffe03f */
[----:B------:R1:W-:Y:S01]  /*9a20*/  UTMALDG.4D [UR8], [UR4], desc[UR6] ;  /* 0x00000608040075b4 */ /* 0x0003e20008019000 */
[----:B------:R-:W2:Y:S02]  /*9a30*/  SYNCS.PHASECHK.TRANS64.TRYWAIT P2, [R2+URZ+0x60], R11 ;  /* 0x0000600b020075a7 */ /* 0x000ea4000804017f */
[----:B-12---:R-:W-:Y:S05]  /*9a40*/  @!P2 BRA `(.L_x_10540) ;  /* 0x0000000c0048a947 */ /* 0x006fea0003800000 */
.L_x_10574:
[----:B------:R-:W-:Y:S05]  /*9a50*/  @P1 BRA `(.L_x_10541) ;  /* 0x0000000000141947 */ /* 0x000fea0003800000 */
[----:B------:R-:W-:Y:S01]  /*9a60*/  ISETP.NE.AND P1, PT, R27, RZ, PT ;  /* 0x000000ff1b00720c */ /* 0x000fe20003f25270 */
[----:B------:R-:W-:-:S04]  /*9a70*/  IMAD.MOV.U32 R3, RZ, RZ, 0x6000 ;  /* 0x00006000ff037424 */ /* 0x000fc800078e00ff */
[----:B------:R2:W-:Y:S08]  /*9a80*/  SYNCS.ARRIVE.TRANS64 RZ, [R2+URZ+0x50], R3 ;  /* 0x0000500302ff79a7 */ /* 0x0005f0000800003f */
[----:B------:R-:W-:Y:S05]  /*9a90*/  @!P1 BRA `(.L_x_10541) ;  /* 0x0000000000049947 */ /* 0x000fea0003800000 */
[----:B------:R-:W-:Y:S01]  /*9aa0*/  BPT.TRAP 0x1 ;  /* 0x000000040000795c */ /* 0x000fe20000300000 */
.L_x_10541:
        /* <DEDUP_REMOVED lines=18> */
.L_x_10536:
[----:B------:R-:W-:Y:S05]  /*9bd0*/  BSYNC B1 ;  /* 0x0000000000017941 */ /* 0x000fea0003800000 */
.L_x_10535:
[C---:B------:R-:W-:Y:S01]  /*9be0*/  ISETP.GT.AND P1, PT, R9.reuse, 0x1, PT ;  /* 0x000000010900780c */ /* 0x040fe20003f24270 */
[----:B------:R-:W-:-:S12]  /*9bf0*/  VIADD R9, R9, 0xfffffffe ;  /* 0xfffffffe09097836 */ /* 0x000fd80000000000 */
[----:B------:R-:W-:Y:S05]  /*9c00*/  @P1 BRA `(.L_x_10542) ;  /* 0xfffffff400401947 */ /* 0x000fea000383ffff */
.L_x_10527:
[----:B------:R-:W-:Y:S05]  /*9c10*/  BSYNC B0 ;  /* 0x0000000000007941 */ /* 0x000fea0003800000 */
.L_x_10518:
        /* <DEDUP_REMOVED lines=9> */
.L_x_10575:
[----:B------:R-:W-:Y:S05]  /*9cb0*/  @P1 BRA `(.L_x_10546) ;  /* 0x0000000000141947 */ /* 0x000fea0003800000 */
[----:B------:R-:W-:Y:S01]  /*9cc0*/  ISETP.NE.AND P0, PT, R27, RZ, PT ;  /* 0x000000ff1b00720c */ /* 0x000fe20003f05270 */
[----:B-1----:R-:W-:-:S04]  /*9cd0*/  IMAD.MOV.U32 R2, RZ, RZ, 0x6000 ;  /* 0x00006000ff027424 */ /* 0x002fc800078e00ff */
[----:B------:R2:W-:Y:S08]  /*9ce0*/  SYNCS.ARRIVE.TRANS64 RZ, [R3+URZ+0x30850], R2 ;  /* 0x0308500203ff79a7 */ /* 0x0005f0000800003f */
[----:B------:R-:W-:Y:S05]  /*9cf0*/  @!P0 BRA `(.L_x_10546) ;  /* 0x0000000000048947 */ /* 0x000fea0003800000 */
[----:B------:R-:W-:Y:S01]  /*9d00*/  BPT.TRAP 0x1 ;  /* 0x000000040000795c */ /* 0x000fe20000300000 */
.L_x_10546:
        /* <DEDUP_REMOVED lines=10> */
[----:B------:R-:W-:-:S04]  /*9db0*/  UMOV UR10, URZ ;  /* 0x0000003f000a7c82 */ /* 0x000fc80008000000 */
[----:B------:R-:W-:Y:S02]  /*9dc0*/  UIMAD UR11, UR11, 0xc0, URZ ;  /* 0x000000c00b0b78a4 */ /* 0x000fe4000f8e023f */
[----:B------:R-:W-:Y:S02]  /*9dd0*/  UIADD3 UR9, UR9, 0x30850, URZ ;  /* 0x0003085009097890 */ /* 0x000fe4000fffe03f */
[----:B------:R-:W-:-:S09]  /*9de0*/  UIADD3 UR8, UR8, 0x400, URZ ;  /* 0x0000040008087890 */ /* 0x000fd2000fffe03f */
[----:B------:R3:W-:Y:S02]  /*9df0*/  UTMALDG.4D [UR8], [UR4], desc[UR6] ;  /* 0x00000608040075b4 */ /* 0x0007e40008019000 */
[----:B---3--:R-:W-:Y:S01]  /*9e00*/  NOP ;  /* 0x0000000000007918 */ /* 0x008fe20000000000 */
.L_x_10544:
[----:B------:R-:W-:Y:S05]  /*9e10*/  BSYNC B0 ;  /* 0x0000000000007941 */ /* 0x000fea0003800000 */
.L_x_10543:
        /* <DEDUP_REMOVED lines=11> */
.L_x_10505:
[----:B-12---:R-:W1:Y:S01]  /*9ed0*/  S2R R3, SR_CgaCtaId ;  /* 0x0000000000037919 */ /* 0x006e620000008800 */
[----:B------:R-:W-:Y:S01]  /*9ee0*/  MOV R0, 0x400 ;  /* 0x0000040000007802 */ /* 0x000fe20000000f00 */
[----:B------:R-:W-:Y:S01]  /*9ef0*/  BSSY B0, `(.L_x_10548) ;  /* 0x0000005000007945 */ /* 0x000fe20003800000 */
[----:B------:R-:W-:Y:S02]  /*9f00*/  SHF.L.U32 R29, R29, 0x1f, RZ ;  /* 0x0000001f1d1d7819 */ /* 0x000fe400000006ff */
[----:B-1----:R-:W-:-:S04]  /*9f10*/  LEA R8, R3, R0, 0x18 ;  /* 0x0000000003087211 */ /* 0x002fc800078ec0ff */
[----:B------:R-:W1:Y:S02]  /*9f20*/  SYNCS.PHASECHK.TRANS64.TRYWAIT P0, [R8+URZ+0x30820], R29 ;  /* 0x0308201d080075a7 */ /* 0x000e64000800017f */
[----:B-1----:R-:W-:Y:S05]  /*9f30*/  @!P0 BRA `(.L_x_10549) ;  /* 0x0000000800348947 */ /* 0x002fea0003800000 */
.L_x_10576:
[----:B------:R-:W-:Y:S05]  /*9f40*/  BSYNC B0 ;  /* 0x0000000000007941 */ /* 0x000fea0003800000 */
.L_x_10548:
[----:B------:R-:W-:-:S03]  /*9f50*/  UMOV UR4, 0xffffffff ;  /* 0xffffffff00047882 */ /* 0x000fc60000000000 */
[----:B------:R-:W-:Y:S05]  /*9f60*/  BRA.DIV UR4, `(.L_x_10550) ;  /* 0x0000000a043c7947 */ /* 0x000fea000b800000 */
[----:B------:R-:W2:Y:S02]  /*9f70*/  S2R R0, SR_TID.X ;  /* 0x0000000000007919 */ /* 0x000ea40000002100 */
[----:B--2---:R-:W-:-:S04]  /*9f80*/  SHF.R.U32.HI R0, RZ, 0x5, R0 ;  /* 0x00000005ff007819 */ /* 0x004fc80000011600 */
[----:B------:R-:W-:-:S05]  /*9f90*/  LOP3.LUT R0, R0, 0x3, RZ, 0xc0, !PT ;  /* 0x0000000300007812 */ /* 0x000fca00078ec0ff */
[----:B------:R2:W3:Y:S02]  /*9fa0*/  SHFL.IDX PT, R14, R0, RZ, 0x1f ;  /* 0x00001fff000e7589 */ /* 0x0004e400000e0000 */
.L_x_10579:
[----:B---3--:R-:W-:Y:S01]  /*9fb0*/  ISETP.NE.AND P0, PT, R14, RZ, PT ;  /* 0x000000ff0e00720c */ /* 0x008fe20003f05270 */
[----:B------:R-:W-:-:S12]  /*9fc0*/  BSSY B0, `(.L_x_10551) ;  /* 0x0000024000007945 */ /* 0x000fd80003800000 */
[----:B------:R-:W-:Y:S05]  /*9fd0*/  @P0 BRA `(.L_x_10552) ;  /* 0x0000000000880947 */ /* 0x000fea0003800000 */
[----:B------:R-:W-:-:S03]  /*9fe0*/  UMOV UR4, 0xffffffff ;  /* 0xffffffff00047882 */ /* 0x000fc60000000000 */
[----:B------:R-:W-:Y:S05]  /*9ff0*/  BRA.DIV UR4, `(.L_x_10553) ;  /* 0x0000000a044c7947 */ /* 0x000fea000b800000 */
[----:B------:R-:W-:-:S13]  /*a000*/  ELECT P6, URZ, PT ;  /* 0x00000000003f782f */ /* 0x000fda00038c0000 */
.L_x_10582:
[----:B------:R-:W-:Y:S05]  /*a010*/  @!P6 BRA `(.L_x_10552) ;  /* 0x000000000078e947 */ /* 0x000fea0003800000 */
[----:B--2---:R-:W2:Y:S02]  /*a020*/  LDL.LU R0, [R1+0x10] ;  /* 0x0000100001007983 */ /* 0x004ea40000300800 */
[----:B--2---:R-:W-:-:S04]  /*a030*/  LOP3.LUT R0, R0, 0x2, RZ, 0xfc, !PT ;  /* 0x0000000200007812 */ /* 0x004fc800078efcff */
[----:B------:R-:W-:-:S13]  /*a040*/  ISETP.NE.AND P2, PT, R0, 0x3, PT ;  /* 0x000000030000780c */ /* 0x000fda0003f45270 */
[----:B------:R-:W-:Y:S05]  /*a050*/  @!P2 BRA `(.L_x_10554) ;  /* 0x000000000004a947 */ /* 0x000fea0003800000 */
[----:B------:R-:W-:Y:S01]  /*a060*/  BPT.TRAP 0x1 ;  /* 0x000000040000795c */ /* 0x000fe20000300000 */
.L_x_10554:
        /* <DEDUP_REMOVED lines=12> */
.L_x_10583:
[----:B------:R-:W3:Y:S02]  /*a130*/  SYNCS.PHASECHK.TRANS64.TRYWAIT P0, [R3+URZ], R0 ;  /* 0x00000000030075a7 */ /* 0x000ee4000800017f */
[----:B---3--:R-:W-:Y:S05]  /*a140*/  @!P0 BRA `(.L_x_10556) ;  /* 0x00000008002c8947 */ /* 0x008fea0003800000 */
.L_x_10584:
[----:B------:R-:W-:Y:S05]  /*a150*/  @!P2 BRA `(.L_x_10557) ;  /* 0x000000000004a947 */ /* 0x000fea0003800000 */
[----:B------:R-:W-:Y:S01]  /*a160*/  BPT.TRAP 0x1 ;  /* 0x000000040000795c */ /* 0x000fe20000300000 */
.L_x_10557:
[----:B---3--:R-:W-:-:S04]  /*a170*/  VIADD R3, R8, 0x30860 ;  /* 0x0003086008037836 */ /* 0x008fc80000000000 */
[----:B--2---:R-:W-:-:S04]  /*a180*/  IMAD R5, R16, 0x8, R3 ;  /* 0x0000000810057824 */ /* 0x004fc800078e0203 */
[----:B------:R-:W2:Y:S02]  /*a190*/  SYNCS.PHASECHK.TRANS64.TRYWAIT P0, [R5+URZ], R4 ;  /* 0x00000004050075a7 */ /* 0x000ea4000800017f */
[----:B--2---:R-:W-:Y:S05]  /*a1a0*/  @!P0 BRA `(.L_x_10558) ;  /* 0x0000000800288947 */ /* 0x004fea0003800000 */
.L_x_10585:
[----:B------:R-:W-:-:S07]  /*a1b0*/  IMAD R3, R6, 0x8, R3 ;  /* 0x0000000806037824 */ /* 0x000fce00078e0203 */
.L_x_10559:
[----:B---3--:R3:W4:Y:S02]  /*a1c0*/  SYNCS.PHASECHK.TRANS64.TRYWAIT P0, [R3+URZ], R0 ;  /* 0x00000000030075a7 */ /* 0x008724000800017f */
[----:B----4-:R-:W-:Y:S05]  /*a1d0*/  @!P0 NANOSLEEP.SYNCS 0x989680 ;  /* 0x009896800000895d */ /* 0x010fea0003900000 */
[----:B------:R-:W4:Y:S02]  /*a1e0*/  @!P0 SYNCS.PHASECHK.TRANS64 P0, [R3+URZ], R0 ;  /* 0x00000000030085a7 */ /* 0x000f24000800007f */
[----:B----4-:R-:W-:Y:S05]  /*a1f0*/  @!P0 BRA `(.L_x_10559) ;  /* 0xfffffffc00f08947 */ /* 0x010fea000383ffff */
.L_x_10552:
[----:B------:R-:W-:Y:S05]  /*a200*/  BSYNC B0 ;  /* 0x0000000000007941 */ /* 0x000fea0003800000 */
.L_x_10551:
[----:B------:R-:W-:Y:S05]  /*a210*/  EXIT ;  /* 0x000000000000794d */ /* 0x000fea0003800000 */
.L_x_10483:
[----:B-1----:R-:W-:-:S04]  /*a220*/  IMAD.U32 R3, RZ, RZ, UR40 ;  /* 0x00000028ff037e24 */ /* 0x002fc8000f8e00ff */
[----:B------:R1:W2:Y:S03]  /*a230*/  SYNCS.PHASECHK.TRANS64.TRYWAIT P1, [R3+URZ+0x30800], R0 ;  /* 0x03080000030075a7 */ /* 0x0002a6000802017f */
[----:B--2---:R-:W-:Y:S05]  /*a240*/  @!P1 NANOSLEEP.SYNCS 0x989680 ;  /* 0x009896800000995d */ /* 0x004fea0003900000 */
[----:B------:R-:W2:Y:S02]  /*a250*/  @!P1 SYNCS.PHASECHK.TRANS64 P1, [R3+URZ+0x30800], R0 ;  /* 0x03080000030095a7 */ /* 0x000ea4000802007f */
[----:B--2---:R-:W-:Y:S05]  /*a260*/  @!P1 BRA `(.L_x_10483) ;  /* 0xfffffffc00ec9947 */ /* 0x004fea000383ffff */
[----:B------:R-:W-:Y:S05]  /*a270*/  BRA `(.L_x_10560) ;  /* 0xffffff70001c7947 */ /* 0x000fea000383ffff */
.L_x_10487:
[----:B--2---:R2:W3:Y:S02]  /*a280*/  SYNCS.PHASECHK.TRANS64.TRYWAIT P2, [R4+URZ+0x30830], R3 ;  /* 0x03083003040075a7 */ /* 0x0044e4000804017f */
[----:B---3--:R-:W-:Y:S05]  /*a290*/  @!P2 NANOSLEEP.SYNCS 0x989680 ;  /* 0x009896800000a95d */ /* 0x008fea0003900000 */
[----:B------:R-:W3:Y:S02]  /*a2a0*/  @!P2 SYNCS.PHASECHK.TRANS64 P2, [R4+URZ+0x30830], R3 ;  /* 0x030830030400a5a7 */ /* 0x000ee4000804007f */
[----:B---3--:R-:W-:Y:S05]  /*a2b0*/  @!P2 BRA `(.L_x_10487) ;  /* 0xfffffffc00f0a947 */ /* 0x008fea000383ffff */
[----:B------:R-:W-:Y:S05]  /*a2c0*/  BRA `(.L_x_10486) ;  /* 0xffffff7000507947 */ /* 0x000fea000383ffff */
.L_x_10492:
[----:B---3--:R-:W-:-:S04]  /*a2d0*/  IMAD.U32 R3, RZ, RZ, UR7 ;  /* 0x00000007ff037e24 */ /* 0x008fc8000f8e00ff */
[----:B------:R3:W4:Y:S03]  /*a2e0*/  SYNCS.PHASECHK.TRANS64.TRYWAIT P2, [R3+URZ+0x30830], R0 ;  /* 0x03083000030075a7 */ /* 0x000726000804017f */
[----:B----4-:R-:W-:Y:S05]  /*a2f0*/  @!P2 NANOSLEEP.SYNCS 0x989680 ;  /* 0x009896800000a95d */ /* 0x010fea0003900000 */
[----:B------:R-:W4:Y:S02]  /*a300*/  @!P2 SYNCS.PHASECHK.TRANS64 P2, [R3+URZ+0x30830], R0 ;  /* 0x030830000300a5a7 */ /* 0x000f24000804007f */
[----:B----4-:R-:W-:Y:S05]  /*a310*/  @!P2 BRA `(.L_x_10492) ;  /* 0xfffffffc00eca947 */ /* 0x010fea000383ffff */
[----:B------:R-:W-:Y:S05]  /*a320*/  BRA `(.L_x_10489) ;  /* 0xffffff9c00a47947 */ /* 0x000fea000383ffff */
.L_x_10496:
[----:B--2---:R-:W-:-:S04]  /*a330*/  IMAD.U32 R3, RZ, RZ, UR7 ;  /* 0x00000007ff037e24 */ /* 0x004fc8000f8e00ff */
[----:B------:R2:W3:Y:S03]  /*a340*/  SYNCS.PHASECHK.TRANS64.TRYWAIT P2, [R3+URZ+0x30850], R0 ;  /* 0x03085000030075a7 */ /* 0x0004e6000804017f */
[----:B---3--:R-:W-:Y:S05]  /*a350*/  @!P2 NANOSLEEP.SYNCS 0x989680 ;  /* 0x009896800000a95d */ /* 0x008fea0003900000 */
[----:B------:R-:W3:Y:S02]  /*a360*/  @!P2 SYNCS.PHASECHK.TRANS64 P2, [R3+URZ+0x30850], R0 ;  /* 0x030850000300a5a7 */ /* 0x000ee4000804007f */
[----:B---3--:R-:W-:Y:S05]  /*a370*/  @!P2 BRA `(.L_x_10496) ;  /* 0xfffffffc00eca947 */ /* 0x008fea000383ffff */
[----:B------:R-:W-:Y:S05]  /*a380*/  BRA `(.L_x_10493) ;  /* 0xffffffa000247947 */ /* 0x000fea000383ffff */
.L_x_10501:
[----:B----4-:R-:W-:-:S04]  /*a390*/  IMAD.U32 R7, RZ, RZ, UR12 ;  /* 0x0000000cff077e24 */ /* 0x010fc8000f8e00ff */
[----:B------:R4:W1:Y:S03]  /*a3a0*/  SYNCS.PHASECHK.TRANS64.TRYWAIT P0, [R7+URZ+0x30850], R4 ;  /* 0x03085004070075a7 */ /* 0x000866000800017f */
[----:B-1----:R-:W-:Y:S05]  /*a3b0*/  @!P0 NANOSLEEP.SYNCS 0x989680 ;  /* 0x009896800000895d */ /* 0x002fea0003900000 */
[----:B------:R-:W1:Y:S02]  /*a3c0*/  @!P0 SYNCS.PHASECHK.TRANS64 P0, [R7+URZ+0x30850], R4 ;  /* 0x03085004070085a7 */ /* 0x000e64000800007f */
[----:B-1----:R-:W-:Y:S05]  /*a3d0*/  @!P0 BRA `(.L_x_10501) ;  /* 0xfffffffc00ec8947 */ /* 0x002fea000383ffff */
[----:B------:R-:W-:Y:S05]  /*a3e0*/  BRA `(.L_x_10500) ;  /* 0xffffffc400dc7947 */ /* 0x000fea000383ffff */
.L_x_10510:
        /* <DEDUP_REMOVED lines=11> */
.L_x_10562:
[----:B------:R-:W-:Y:S05]  /*a4a0*/  BSYNC B0 ;  /* 0x0000000000007941 */ /* 0x000fea0003800000 */
.L_x_10561:
[----:B------:R-:W-:Y:S05]  /*a4b0*/  BRA `(.L_x_10563) ;  /* 0xffffffe000387947 */ /* 0x000fea000383ffff */
.L_x_10511:
[----:B------:R-:W-:Y:S01]  /*a4c0*/  BSSY B0, `(.L_x_10564) ;  /* 0x0000006000007945 */ /* 0x000fe20003800000 */
[----:B------:R-:W-:-:S07]  /*a4d0*/  IMAD.MOV.U32 R15, RZ, RZ, -0x1 ;  /* 0xffffffffff0f7424 */ /* 0x000fce00078e00ff */
[----:B------:R-:W-:Y:S05]  /*a4e0*/  WARPSYNC.COLLECTIVE R15, `(.L_x_10565) ;  /* 0x000000000f0c7348 */ /* 0x000fea0003c00000 */
[----:B------:R-:W-:Y:S02]  /*a4f0*/  ELECT P6, UR62, PT ;  /* 0x00000000003e782f */ /* 0x000fe400038c0000 */
[----:B------:R-:W-:Y:S01]  /*a500*/  MOV R14, UR62 ;  /* 0x0000003e000e7c02 */ /* 0x000fe20008000f00 */
[----:B------:R-:W-:Y:S10]  /*a510*/  ENDCOLLECTIVE ;  /* 0x000000000000791b */ /* 0x000ff40003800000 */
.L_x_10565:
[----:B------:R-:W-:Y:S05]  /*a520*/  BSYNC B0 ;  /* 0x0000000000007941 */ /* 0x000fea0003800000 */
.L_x_10564:
[----:B------:R-:W-:Y:S05]  /*a530*/  BRA `(.L_x_10566) ;  /* 0xffffffe0002c7947 */ /* 0x000fea000383ffff */
.L_x_10514:
[----:B--2---:R2:W3:Y:S02]  /*a540*/  SYNCS.PHASECHK.TRANS64.TRYWAIT P1, [R5+URZ+0x30840], R4 ;  /* 0x03084004050075a7 */ /* 0x0044e4000802017f */
[----:B---3--:R-:W-:Y:S05]  /*a550*/  @!P1 NANOSLEEP.SYNCS 0x989680 ;  /* 0x009896800000995d */ /* 0x008fea0003900000 */
[----:B------:R-:W3:Y:S02]  /*a560*/  @!P1 SYNCS.PHASECHK.TRANS64 P1, [R5+URZ+0x30840], R4 ;  /* 0x03084004050095a7 */ /* 0x000ee4000802007f */
[----:B---3--:R-:W-:Y:S05]  /*a570*/  @!P1 BRA `(.L_x_10514) ;  /* 0xfffffffc00f09947 */ /* 0x008fea000383ffff */
[----:B------:R-:W-:Y:S05]  /*a580*/  BRA `(.L_x_10567) ;  /* 0xffffffe0008c7947 */ /* 0x000fea000383ffff */
.L_x_10517:
[----:B--2---:R2:W3:Y:S02]  /*a590*/  SYNCS.PHASECHK.TRANS64.TRYWAIT P1, [R19+URZ+0x30820], R4 ;  /* 0x03082004130075a7 */ /* 0x0044e4000802017f */
[----:B---3--:R-:W-:Y:S05]  /*a5a0*/  @!P1 NANOSLEEP.SYNCS 0x989680 ;  /* 0x009896800000995d */ /* 0x008fea0003900000 */
[----:B------:R-:W3:Y:S02]  /*a5b0*/  @!P1 SYNCS.PHASECHK.TRANS64 P1, [R19+URZ+0x30820], R4 ;  /* 0x03082004130095a7 */ /* 0x000ee4000802007f */
[----:B---3--:R-:W-:Y:S05]  /*a5c0*/  @!P1 BRA `(.L_x_10517) ;  /* 0xfffffffc00f09947 */ /* 0x008fea000383ffff */
[----:B------:R-:W-:Y:S05]  /*a5d0*/  BRA `(.L_x_10568) ;  /* 0xffffffe4002c7947 */ /* 0x000fea000383ffff */
.L_x_10523:
[----:B-1----:R1:W2:Y:S02]  /*a5e0*/  SYNCS.PHASECHK.TRANS64.TRYWAIT P2, [R3+URZ+0x30840], R2 ;  /* 0x03084002030075a7 */ /* 0x0022a4000804017f */
[----:B--2---:R-:W-:Y:S05]  /*a5f0*/  @!P2 NANOSLEEP.SYNCS 0x989680 ;  /* 0x009896800000a95d */ /* 0x004fea0003900000 */
[----:B------:R-:W2:Y:S02]  /*a600*/  @!P2 SYNCS.PHASECHK.TRANS64 P2, [R3+URZ+0x30840], R2 ;  /* 0x030840020300a5a7 */ /* 0x000ea4000804007f */
[----:B--2---:R-:W-:Y:S05]  /*a610*/  @!P2 BRA `(.L_x_10523) ;  /* 0xfffffffc00f0a947 */ /* 0x004fea000383ffff */
[----:B------:R-:W-:Y:S05]  /*a620*/  BRA `(.L_x_10569) ;  /* 0xffffffe400c47947 */ /* 0x000fea000383ffff */
.L_x_10525:
[----:B-1----:R1:W2:Y:S02]  /*a630*/  SYNCS.PHASECHK.TRANS64.TRYWAIT P2, [R2+URZ+0x60], R5 ;  /* 0x00006005020075a7 */ /* 0x0022a4000804017f */
[----:B--2---:R-:W-:Y:S05]  /*a640*/  @!P2 NANOSLEEP.SYNCS 0x989680 ;  /* 0x009896800000a95d */ /* 0x004fea0003900000 */
[----:B------:R-:W2:Y:S02]  /*a650*/  @!P2 SYNCS.PHASECHK.TRANS64 P2, [R2+URZ+0x60], R5 ;  /* 0x000060050200a5a7 */ /* 0x000ea4000804007f */
[----:B--2---:R-:W-:Y:S05]  /*a660*/  @!P2 BRA `(.L_x_10525) ;  /* 0xfffffffc00f0a947 */ /* 0x004fea000383ffff */
[----:B------:R-:W-:Y:S05]  /*a670*/  BRA `(.L_x_10570) ;  /* 0xffffffe800187947 */ /* 0x000fea000383ffff */
.L_x_10531:
[----:B-1----:R1:W2:Y:S02]  /*a680*/  SYNCS.PHASECHK.TRANS64.TRYWAIT P2, [R3+URZ+0x30840], R2 ;  /* 0x03084002030075a7 */ /* 0x0022a4000804017f */
[----:B--2---:R-:W-:Y:S05]  /*a690*/  @!P2 NANOSLEEP.SYNCS 0x989680 ;  /* 0x009896800000a95d */ /* 0x004fea0003900000 */
[----:B------:R-:W2:Y:S02]  /*a6a0*/  @!P2 SYNCS.PHASECHK.TRANS64 P2, [R3+URZ+0x30840], R2 ;  /* 0x030840020300a5a7 */ /* 0x000ea4000804007f */
[----:B--2---:R-:W-:Y:S05]  /*a6b0*/  @!P2 BRA `(.L_x_10531) ;  /* 0xfffffffc00f0a947 */ /* 0x004fea000383ffff */
[----:B------:R-:W-:Y:S05]  /*a6c0*/  BRA `(.L_x_10571) ;  /* 0xffffffec001c7947 */ /* 0x000fea000383ffff */
.L_x_10533:
[----:B-1----:R1:W2:Y:S02]  /*a6d0*/  SYNCS.PHASECHK.TRANS64.TRYWAIT P2, [R2+URZ+0x60], R17 ;  /* 0x00006011020075a7 */ /* 0x0022a4000804017f */
[----:B--2---:R-:W-:Y:S05]  /*a6e0*/  @!P2 NANOSLEEP.SYNCS 0x989680 ;  /* 0x009896800000a95d */ /* 0x004fea0003900000 */
[----:B------:R-:W2:Y:S02]  /*a6f0*/  @!P2 SYNCS.PHASECHK.TRANS64 P2, [R2+URZ+0x60], R17 ;  /* 0x000060110200a5a7 */ /* 0x000ea4000804007f */
[----:B--2---:R-:W-:Y:S05]  /*a700*/  @!P2 BRA `(.L_x_10533) ;  /* 0xfffffffc00f0a947 */ /* 0x004fea000383ffff */
[----:B------:R-:W-:Y:S05]  /*a710*/  BRA `(.L_x_10572) ;  /* 0xffffffec00707947 */ /* 0x000fea000383ffff */
.L_x_10538:
[----:B-1----:R1:W2:Y:S02]  /*a720*/  SYNCS.PHASECHK.TRANS64.TRYWAIT P2, [R2+URZ+0x30840], R3 ;  /* 0x03084003020075a7 */ /* 0x0022a4000804017f */
[----:B--2---:R-:W-:Y:S05]  /*a730*/  @!P2 NANOSLEEP.SYNCS 0x989680 ;  /* 0x009896800000a95d */ /* 0x004fea0003900000 */
[----:B------:R-:W2:Y:S02]  /*a740*/  @!P2 SYNCS.PHASECHK.TRANS64 P2, [R2+URZ+0x30840], R3 ;  /* 0x030840030200a5a7 */ /* 0x000ea4000804007f */
[----:B--2---:R-:W-:Y:S05]  /*a750*/  @!P2 BRA `(.L_x_10538) ;  /* 0xfffffffc00f0a947 */ /* 0x004fea000383ffff */
[----:B------:R-:W-:Y:S05]  /*a760*/  BRA `(.L_x_10573) ;  /* 0xfffffff0004c7947 */ /* 0x000fea000383ffff */
.L_x_10540:
[----:B-1----:R1:W2:Y:S02]  /*a770*/  SYNCS.PHASECHK.TRANS64.TRYWAIT P2, [R2+URZ+0x60], R11 ;  /* 0x0000600b020075a7 */ /* 0x0022a4000804017f */
[----:B--2---:R-:W-:Y:S05]  /*a780*/  @!P2 NANOSLEEP.SYNCS 0x989680 ;  /* 0x009896800000a95d */ /* 0x004fea0003900000 */
[----:B------:R-:W2:Y:S02]  /*a790*/  @!P2 SYNCS.PHASECHK.TRANS64 P2, [R2+URZ+0x60], R11 ;  /* 0x0000600b0200a5a7 */ /* 0x000ea4000804007f */
[----:B--2---:R-:W-:Y:S05]  /*a7a0*/  @!P2 BRA `(.L_x_10540) ;  /* 0xfffffffc00f0a947 */ /* 0x004fea000383ffff */
[----:B------:R-:W-:Y:S05]  /*a7b0*/  BRA `(.L_x_10574) ;  /* 0xfffffff000a47947 */ /* 0x000fea000383ffff */
.L_x_10545:
[----:B-1----:R1:W2:Y:S02]  /*a7c0*/  SYNCS.PHASECHK.TRANS64.TRYWAIT P0, [R3+URZ+0x30860], R2 ;  /* 0x03086002030075a7 */ /* 0x0022a4000800017f */
[----:B--2---:R-:W-:Y:S05]  /*a7d0*/  @!P0 NANOSLEEP.SYNCS 0x989680 ;  /* 0x009896800000895d */ /* 0x004fea0003900000 */
[----:B------:R-:W2:Y:S02]  /*a7e0*/  @!P0 SYNCS.PHASECHK.TRANS64 P0, [R3+URZ+0x30860], R2 ;  /* 0x03086002030085a7 */ /* 0x000ea4000800007f */
[----:B--2---:R-:W-:Y:S05]  /*a7f0*/  @!P0 BRA `(.L_x_10545) ;  /* 0xfffffffc00f08947 */ /* 0x004fea000383ffff */
[----:B------:R-:W-:Y:S05]  /*a800*/  BRA `(.L_x_10575) ;  /* 0xfffffff400287947 */ /* 0x000fea000383ffff */
.L_x_10549:
[----:B-1----:R1:W2:Y:S02]  /*a810*/  SYNCS.PHASECHK.TRANS64.TRYWAIT P0, [R8+URZ+0x30820], R29 ;  /* 0x0308201d080075a7 */ /* 0x0022a4000800017f */
[----:B--2---:R-:W-:Y:S05]  /*a820*/  @!P0 NANOSLEEP.SYNCS 0x989680 ;  /* 0x009896800000895d */ /* 0x004fea0003900000 */
[----:B------:R-:W2:Y:S02]  /*a830*/  @!P0 SYNCS.PHASECHK.TRANS64 P0, [R8+URZ+0x30820], R29 ;  /* 0x0308201d080085a7 */ /* 0x000ea4000800007f */
[----:B--2---:R-:W-:Y:S05]  /*a840*/  @!P0 BRA `(.L_x_10549) ;  /* 0xfffffffc00f08947 */ /* 0x004fea000383ffff */
[----:B------:R-:W-:Y:S05]  /*a850*/  BRA `(.L_x_10576) ;  /* 0xfffffff400b87947 */ /* 0x000fea000383ffff */
.L_x_10550:
        /* <DEDUP_REMOVED lines=11> */
.L_x_10578:
[----:B------:R-:W-:Y:S05]  /*a910*/  BSYNC B0 ;  /* 0x0000000000007941 */ /* 0x000fea0003800000 */
.L_x_10577:
[----:B------:R-:W-:Y:S05]  /*a920*/  BRA `(.L_x_10579) ;  /* 0xfffffff400a07947 */ /* 0x000fea000383ffff */
.L_x_10553:
[----:B------:R-:W-:Y:S01]  /*a930*/  BSSY B1, `(.L_x_10580) ;  /* 0x0000006000017945 */ /* 0x000fe20003800000 */
[----:B------:R-:W-:-:S07]  /*a940*/  IMAD.MOV.U32 R15, RZ, RZ, -0x1 ;  /* 0xffffffffff0f7424 */ /* 0x000fce00078e00ff */
[----:B-12---:R-:W-:Y:S05]  /*a950*/  WARPSYNC.COLLECTIVE R15, `(.L_x_10581) ;  /* 0x000000000f0c7348 */ /* 0x006fea0003c00000 */
[----:B------:R-:W-:Y:S02]  /*a960*/  ELECT P6, UR62, PT ;  /* 0x00000000003e782f */ /* 0x000fe400038c0000 */
[----:B------:R-:W-:Y:S01]  /*a970*/  MOV R14, UR62 ;  /* 0x0000003e000e7c02 */ /* 0x000fe20008000f00 */
[----:B-12---:R-:W-:Y:S10]  /*a980*/  ENDCOLLECTIVE ;  /* 0x000000000000791b */ /* 0x006ff40003800000 */
.L_x_10581:
[----:B------:R-:W-:Y:S05]  /*a990*/  BSYNC B1 ;  /* 0x0000000000017941 */ /* 0x000fea0003800000 */
.L_x_10580:
[----:B------:R-:W-:Y:S05]  /*a9a0*/  BRA `(.L_x_10582) ;  /* 0xfffffff400987947 */ /* 0x000fea000383ffff */
.L_x_10555:
[----:B--2---:R2:W3:Y:S02]  /*a9b0*/  SYNCS.PHASECHK.TRANS64.TRYWAIT P0, [R5+URZ], R4 ;  /* 0x00000004050075a7 */ /* 0x0044e4000800017f */
[----:B---3--:R-:W-:Y:S05]  /*a9c0*/  @!P0 NANOSLEEP.SYNCS 0x989680 ;  /* 0x009896800000895d */ /* 0x008fea0003900000 */
[----:B------:R-:W3:Y:S02]  /*a9d0*/  @!P0 SYNCS.PHASECHK.TRANS64 P0, [R5+URZ], R4 ;  /* 0x00000004050085a7 */ /* 0x000ee4000800007f */
[----:B---3--:R-:W-:Y:S05]  /*a9e0*/  @!P0 BRA `(.L_x_10555) ;  /* 0xfffffffc00f08947 */ /* 0x008fea000383ffff */
[----:B------:R-:W-:Y:S05]  /*a9f0*/  BRA `(.L_x_10583) ;  /* 0xfffffff400cc7947 */ /* 0x000fea000383ffff */
.L_x_10556:
[----:B---3--:R3:W4:Y:S02]  /*aa00*/  SYNCS.PHASECHK.TRANS64.TRYWAIT P0, [R3+URZ], R0 ;  /* 0x00000000030075a7 */ /* 0x008724000800017f */
[----:B----4-:R-:W-:Y:S05]  /*aa10*/  @!P0 NANOSLEEP.SYNCS 0x989680 ;  /* 0x009896800000895d */ /* 0x010fea0003900000 */
[----:B------:R-:W4:Y:S02]  /*aa20*/  @!P0 SYNCS.PHASECHK.TRANS64 P0, [R3+URZ], R0 ;  /* 0x00000000030085a7 */ /* 0x000f24000800007f */
[----:B----4-:R-:W-:Y:S05]  /*aa30*/  @!P0 BRA `(.L_x_10556) ;  /* 0xfffffffc00f08947 */ /* 0x010fea000383ffff */
[----:B------:R-:W-:Y:S05]  /*aa40*/  BRA `(.L_x_10584) ;  /* 0xfffffff400c07947 */ /* 0x000fea000383ffff */
.L_x_10558:
[----:B--2---:R2:W3:Y:S02]  /*aa50*/  SYNCS.PHASECHK.TRANS64.TRYWAIT P0, [R5+URZ], R4 ;  /* 0x00000004050075a7 */ /* 0x0044e4000800017f */
[----:B---3--:R-:W-:Y:S05]  /*aa60*/  @!P0 NANOSLEEP.SYNCS 0x989680 ;  /* 0x009896800000895d */ /* 0x008fea0003900000 */
[----:B------:R-:W3:Y:S02]  /*aa70*/  @!P0 SYNCS.PHASECHK.TRANS64 P0, [R5+URZ], R4 ;  /* 0x00000004050085a7 */ /* 0x000ee4000800007f */
[----:B---3--:R-:W-:Y:S05]  /*aa80*/  @!P0 BRA `(.L_x_10558) ;  /* 0xfffffffc00f08947 */ /* 0x008fea000383ffff */
[----:B------:R-:W-:Y:S05]  /*aa90*/  BRA `(.L_x_10585) ;  /* 0xfffffff400c47947 */ /* 0x000fea000383ffff */
.L_x_10586:
        /* <DEDUP_REMOVED lines=14> */
.L_x_12788:


//--------------------- .text._ZN7cutlass13device_kernelIN5flash11enable_sm90INS1_16FlashAttnFwdSm90INS1_25CollectiveMainloopFwdSm90ILi2EN4cute5tupleIJNS5_1CILi1EEES8_S8_EEENS6_IJNS7_ILi192EEESA_NS7_ILi64EEEEEELi64ENS_10bfloat16_tEfNS_4arch4Sm90ELb0ELb0ELb0ELb1ELb0ELb0ELb0ELb0ELb1ELb0ELb0ELb0EEENS1_21CollectiveEpilogueFwdINS6_IJSA_SB_SA_EEES9_SD_SF_Li384ELb1ELb0ELb0ELb0EEENS1_36VarlenDynamicPersistentTileSchedulerILi192ELi192ELi384ELi32ELb0ELb0ELb1ELb0ELb1ELb1EEEEEEEEEvNT_6ParamsE --------------------------
	.section	.text._ZN7cutlass13device_kernelIN5flash11enable_sm90INS1_16FlashAttnFwdSm90INS1_25CollectiveMainloopFwdSm90ILi2EN4cute5tupleIJNS5_1CILi1EEES8_S8_EEENS6_IJNS7_ILi192EEESA_NS7_ILi64EEEEEELi64ENS_10bfloat16_tEfNS_4arch4Sm90ELb0ELb0ELb0ELb1ELb0ELb0ELb0ELb0ELb1ELb0ELb0ELb0EEENS1_21CollectiveEpilogueFwdINS6_IJSA_SB_SA_EEES9_SD_SF_Li384ELb1ELb0ELb0ELb0EEENS1_36VarlenDynamicPersistentTileSchedulerILi192ELi192ELi384ELi32ELb0ELb0ELb1ELb0ELb1ELb1EEEEEEEEEvNT_6ParamsE,"ax",@progbits
	.align	128
.text._ZN7cutlass13device_kernelIN5flash11enable_sm90INS1_16FlashAttnFwdSm90INS1_25CollectiveMainloopFwdSm90ILi2EN4cute5tupleIJNS5_1CILi1EEES8_S8_EEENS6_IJNS7_ILi192EEESA_NS7_ILi64EEEEEELi64ENS_10bfloat16_tEfNS_4arch4Sm90ELb0ELb0ELb0ELb1ELb0ELb0ELb0ELb0ELb1ELb0ELb0ELb0EEENS1_21CollectiveEpilogueFwdINS6_IJSA_SB_SA_EEES9_SD_SF_Li384ELb1ELb0ELb0ELb0EEENS1_36VarlenDynamicPersistentTileSchedulerILi192ELi192ELi384ELi32ELb0ELb0ELb1ELb0ELb1ELb1EEEEEEEEEvNT_6ParamsE:
        .type           _ZN7cutlass13device_kernelIN5flash11enable_sm90INS1_16FlashAttnFwdSm90INS1_25CollectiveMainloopFwdSm90ILi2EN4cute5tupleIJNS5_1CILi1EEES8_S8_EEENS6_IJNS7_ILi192EEESA_NS7_ILi64EEEEEELi64ENS_10bfloat16_tEfNS_4arch4Sm90ELb0ELb0ELb0ELb1ELb0ELb0ELb0ELb0ELb1ELb0ELb0ELb0EEENS1_21CollectiveEpilogueFwdINS6_IJSA_SB_SA_EEES9_SD_SF_Li384ELb1ELb0ELb0ELb0EEENS1_36VarlenDynamicPersistentTileSchedulerILi192ELi192ELi384ELi32ELb0ELb0ELb1ELb0ELb1ELb1EEEEEEEEEvNT_6ParamsE,@function
        .size           _ZN7cutlass13device_kernelIN5flash11enable_sm90INS1_16FlashAttnFwdSm90INS1_25CollectiveMainloopFwdSm90ILi2EN4cute5tupleIJNS5_1CILi1EEES8_S8_EEENS6_IJNS7_ILi192EEESA_NS7_ILi64EEEEEELi64ENS_10bfloat16_tEfNS_4arch4Sm90ELb0ELb0ELb0ELb1ELb0ELb0ELb0ELb0ELb1ELb0ELb0ELb0EEENS1_21CollectiveEpilogueFwdINS6_IJSA_SB_SA_EEES9_SD_SF_Li384ELb1ELb0ELb0ELb0EEENS1_36VarlenDynamicPersistentTileSchedulerILi192ELi192ELi384ELi32ELb0ELb0ELb1ELb0ELb1ELb1EEEEEEEEEvNT_6ParamsE,(.L_x_12789 - _ZN7cutlass13device_kernelIN5flash11enable_sm90INS1_16FlashAttnFwdSm90INS1_25CollectiveMainloopFwdSm90ILi2EN4cute5tupleIJNS5_1CILi1EEES8_S8_EEENS6_IJNS7_ILi192EEESA_NS7_ILi64EEEEEELi64ENS_10bfloat16_tEfNS_4arch4Sm90ELb0ELb0ELb0ELb1ELb0ELb0ELb0ELb0ELb1ELb0ELb0ELb0EEENS1_21CollectiveEpilogueFwdINS6_IJSA_SB_SA_EEES9_SD_SF_Li384ELb1ELb0ELb0ELb0EEENS1_36VarlenDynamicPersistentTileSchedulerILi192ELi192ELi384ELi32ELb0ELb0ELb1ELb0ELb1ELb1EEEEEEEEEvNT_6ParamsE)
        .other          _ZN7cutlass13device_kernelIN5flash11enable_sm90INS1_16FlashAttnFwdSm90INS1_25CollectiveMainloopFwdSm90ILi2EN4cute5tupleIJNS5_1CILi1EEES8_S8_EEENS6_IJNS7_ILi192EEESA_NS7_ILi64EEEEEELi64ENS_10bfloat16_tEfNS_4arch4Sm90ELb0ELb0ELb0ELb1ELb0ELb0ELb0ELb0ELb1ELb0ELb0ELb0EEENS1_21CollectiveEpilogueFwdINS6_IJSA_SB_SA_EEES9_SD_SF_Li384ELb1ELb0ELb0ELb0EEENS1_36VarlenDynamicPersistentTileSchedulerILi192ELi192ELi384ELi32ELb0ELb0ELb1ELb0ELb1ELb1EEEEEEEEEvNT_6ParamsE,@"STO_CUDA_ENTRY STV_DEFAULT"
_ZN7cutlass13device_kernelIN5flash11enable_sm90INS1_16FlashAttnFwdSm90INS1_25CollectiveMainloopFwdSm90ILi2EN4cute5tupleIJNS5_1CILi1EEES8_S8_EEENS6_IJNS7_ILi192EEESA_NS7_ILi64EEEEEELi64ENS_10bfloat16_tEfNS_4arch4Sm90ELb0ELb0ELb0ELb1ELb0ELb0ELb0ELb0ELb1ELb0ELb0ELb0EEENS1_21CollectiveEpilogueFwdINS6_IJSA_SB_SA_EEES9_SD_SF_Li384ELb1ELb0ELb0ELb0EEENS1_36VarlenDynamicPersistentTileSchedulerILi192ELi192ELi384ELi32ELb0ELb0ELb1ELb0ELb1ELb1EEEEEEEEEvNT_6ParamsE:
        /* <DEDUP_REMOVED lines=21> */
.L_x_10588:
[----:B------:R-:W-:Y:S05]  /*0150*/  BSYNC B0 ;  /* 0x0000000000007941 */ /* 0x000fea0003800000 */
.L_x_10587:
        /* <DEDUP_REMOVED lines=41> */
.L_x_10589:
        /* <DEDUP_REMOVED lines=22> */
.L_x_10590:
        /* <DEDUP_REMOVED lines=18> */
.L_x_10591:
        /* <DEDUP_REMOVED lines=22> */
.L_x_10592:
        /* <DEDUP_REMOVED lines=22> */
.L_x_10593:
[----:B------:R-:W-:Y:S01]  /*0930*/  PLOP3.LUT P0, PT, PT, PT, UP0, 0x80, 0x0 ;  /* 0x000000000000781c */ /* 0x000fe20003f0f008 */
[----:B------:R-:W-:Y:S01]  /*0940*/  UMOV UR36, 0x1 ;  /* 0x0000000100247882 */ /* 0x000fe20000000000 */
[----:B------:R-:W-:Y:S01]  /*0950*/  NOP ;  /* 0x0000000000007918 */ /* 0x000fe20000000000 */
[----:B------:R-:W-:Y:S01]  /*0960*/  USEL UR36, UR36, 0x2, !UP0 ;  /* 0x0000000224247887 */ /* 0x000fe2000c000000 */
[----:B------:R-:W-:Y:S01]  /*0970*/  ULDC.64 UR46, c[0x0][0x208] ;  /* 0x00008200002e7ab9 */ /* 0x000fe20000000a00 */
[----:B012-4-:R-:W-:Y:S08]  /*0980*/  BAR.SYNC.DEFER_BLOCKING 0x0 ;  /* 0x0000000000007b1d */ /* 0x017ff00000010000 */
[----:B------:R-:W-:Y:S05]  /*0990*/  @!P0 BRA `(.L_x_10594) ;  /* 0x0000008800388947 */ /* 0x000fea0003800000 */
.L_x_10595:
        /* <DEDUP_REMOVED lines=21> */
[----:B------:R-:W-:Y:S02]  /*0af0*/  ULOP3.LUT UR45, UR36, 0x1, URZ, 0xfc, !UPT ;  /* 0x00000001242d7892 */ /* 0x000fe4000f8efc3f */
[----:B------:R-:W-:Y:S01]  /*0b00*/  SHF.R.S32.HI R0, RZ, 0x1f, R12 ;  /* 0x0000001fff007819 */ /* 0x000fe2000001140c */
[----:B------:R-:W-:Y:S01]  /*0b10*/  UMOV UR37, URZ ;  /* 0x0000003f00257c82 */ /* 0x000fe20008000000 */
[----:B------:R-:W-:Y:S01]  /*0b20*/  UMOV UR38, URZ ;  /* 0x0000003f00267c82 */ /* 0x000fe20008000000 */
[----:B------:R-:W-:Y:S01]  /*0b30*/  UMOV UR39, URZ ;  /* 0x0000003f00277c82 */ /* 0x000fe20008000000 */
[----:B------:R-:W-:-:S04]  /*0b40*/  LEA.HI R2, R0, R12, RZ, 0x7 ;  /* 0x0000000c00027211 */ /* 0x000fc800078f38ff */
[----:B------:R-:W-:Y:S02]  /*0b50*/  LOP3.LUT R3, R2, 0xffffff80, RZ, 0xc0, !PT ;  /* 0xffffff8002037812 */ /* 0x000fe400078ec0ff */
[----:B------:R-:W-:-:S03]  /*0b60*/  SHF.R.S32.HI R13, RZ, 0x7, R2 ;  /* 0x00000007ff0d7819 */ /* 0x000fc60000011402 */
[----:B------:R-:W-:Y:S01]  /*0b70*/  IMAD.IADD R14, R12, 0x1, -R3 ;  /* 0x000000010c0e7824 */ /* 0x000fe200078e0a03 */
[----:B------:R-:W-:-:S04]  /*0b80*/  LEA.HI R3, R0, R12, RZ, 0x4 ;  /* 0x0000000c00037211 */ /* 0x000fc800078f20ff */
[----:B------:R-:W-:Y:S02]  /*0b90*/  SHF.R.S32.HI R8, RZ, 0x1f, R14 ;  /* 0x0000001fff087819 */ /* 0x000fe4000001140e */
[----:B------:R-:W-:Y:S02]  /*0ba0*/  LOP3.LUT R4, R3, 0xfffffff0, RZ, 0xc0, !PT ;  /* 0xfffffff003047812 */ /* 0x000fe400078ec0ff */
[----:B------:R-:W-:-:S03]  /*0bb0*/  LEA.HI R9, R8, R14, RZ, 0x2 ;  /* 0x0000000e08097211 */ /* 0x000fc600078f10ff */
[----:B------:R-:W-:Y:S01]  /*0bc0*/  IMAD.IADD R4, R12, 0x1, -R4 ;  /* 0x000000010c047824 */ /* 0x000fe200078e0a04 */
[--C-:B------:R-:W-:Y:S02]  /*0bd0*/  SHF.R.S32.HI R7, RZ, 0x2, R9.reuse ;  /* 0x00000002ff077819 */ /* 0x100fe40000011409 */
[----:B------:R-:W-:Y:S02]  /*0be0*/  SHF.R.S32.HI R6, RZ, 0x1f, R9 ;  /* 0x0000001fff067819 */ /* 0x000fe40000011409 */
[----:B------:R-:W-:Y:S02]  /*0bf0*/  SHF.R.S32.HI R5, RZ, 0x1f, R4 ;  /* 0x0000001fff057819 */ /* 0x000fe40000011404 */
[----:B------:R-:W-:Y:S02]  /*0c00*/  LEA.HI R6, R6, R7, RZ, 0x3 ;  /* 0x0000000706067211 */ /* 0x000fe400078f18ff */
[----:B------:R-:W-:Y:S02]  /*0c10*/  LEA.HI R5, R5, R4, RZ, 0x3 ;  /* 0x0000000405057211 */ /* 0x000fe400078f18ff */
[----:B------:R-:W-:-:S02]  /*0c20*/  LOP3.LUT R10, R6, 0xfffffff8, RZ, 0xc0, !PT ;  /* 0xfffffff8060a7812 */ /* 0x000fc400078ec0ff */
[----:B------:R-:W-:Y:S02]  /*0c30*/  SHF.R.S32.HI R6, RZ, 0x4, R3 ;  /* 0x00000004ff067819 */ /* 0x000fe40000011403 */
[----:B------:R-:W-:Y:S01]  /*0c40*/  LOP3.LUT R9, R9, 0x7ffffffc, RZ, 0xc0, !PT ;  /* 0x7ffffffc09097812 */ /* 0x000fe200078ec0ff */
[----:B------:R-:W-:Y:S01]  /*0c50*/  IMAD.IADD R11, R7, 0x1, -R10 ;  /* 0x00000001070b7824 */ /* 0x000fe200078e0a0a */
[----:B------:R-:W-:Y:S02]  /*0c60*/  LEA.HI R7, R0, R12, RZ, 0x5 ;  /* 0x0000000c00077211 */ /* 0x000fe400078f28ff */
[----:B------:R-:W-:Y:S01]  /*0c70*/  LEA.HI R3, R3, R6, RZ, 0x1 ;  /* 0x0000000603037211 */ /* 0x000fe200078f08ff */
[----:B------:R-:W-:Y:S01]  /*0c80*/  IMAD.IADD R9, R14, 0x1, -R9 ;  /* 0x000000010e097824 */ /* 0x000fe200078e0a09 */
[----:B------:R-:W-:Y:S01]  /*0c90*/  LEA.HI R10, R8, R14, RZ, 0x5 ;  /* 0x0000000e080a7211 */ /* 0x000fe200078f28ff */
[----:B------:R-:W-:Y:S01]  /*0ca0*/  IMAD.SHL.U32 R8, R7, 0x20, RZ ;  /* 0x0000002007087824 */ /* 0x000fe200078e00ff */
[----:B------:R-:W-:-:S02]  /*0cb0*/  LOP3.LUT R7, R3, 0x1ffffffe, RZ, 0xc0, !PT ;  /* 0x1ffffffe03077812 */ /* 0x000fc400078ec0ff */
[C---:B------:R-:W-:Y:S01]  /*0cc0*/  LOP3.LUT R3, R5.reuse, 0xfffffff8, RZ, 0xc0, !PT ;  /* 0xfffffff805037812 */ /* 0x040fe200078ec0ff */
[----:B------:R-:W-:Y:S01]  /*0cd0*/  IMAD.SHL.U32 R5, R5, 0x40, RZ ;  /* 0x0000004005057824 */ /* 0x000fe200078e00ff */
[----:B------:R-:W-:Y:S01]  /*0ce0*/  LOP3.LUT R8, R8, 0xfffffc00, RZ, 0xc0, !PT ;  /* 0xfffffc0008087812 */ /* 0x000fe200078ec0ff */
[----:B------:R-:W-:Y:S01]  /*0cf0*/  IMAD.IADD R7, R6, 0x1, -R7 ;  /* 0x0000000106077824 */ /* 0x000fe200078e0a07 */
[----:B------:R-:W-:Y:S01]  /*0d00*/  SHF.R.S32.HI R10, RZ, 0x5, R10 ;  /* 0x00000005ff0a7819 */ /* 0x000fe2000001140a */
[C---:B------:R-:W-:Y:S01]  /*0d10*/  IMAD.IADD R3, R4.reuse, 0x1, -R3 ;  /* 0x0000000104037824 */ /* 0x040fe200078e0a03 */
[----:B------:R-:W-:Y:S01]  /*0d20*/  LOP3.LUT R5, R5, 0x7ffffe00, RZ, 0xc0, !PT ;  /* 0x7ffffe0005057812 */ /* 0x000fe200078ec0ff */
[----:B------:R-:W-:Y:S01]  /*0d30*/  IMAD R4, R4, 0x40, R8 ;  /* 0x0000004004047824 */ /* 0x000fe200078e0208 */
[----:B------:R-:W-:Y:S01]  /*0d40*/  LEA.HI R0, R0, R12, RZ, 0x3 ;  /* 0x0000000c00007211 */ /* 0x000fe200078f18ff */
[C---:B------:R-:W-:Y:S01]  /*0d50*/  IMAD.SHL.U32 R2, R3.reuse, 0x40, RZ ;  /* 0x0000004003027824 */ /* 0x040fe200078e00ff */
[----:B------:R-:W-:Y:S01]  /*0d60*/  R2P PR, R3, 0x6 ;  /* 0x0000000603007804 */ /* 0x000fe20000000000 */
[----:B------:R-:W-:Y:S01]  /*0d70*/  IMAD.SHL.U32 R7, R7, 0x8, RZ ;  /* 0x0000000807077824 */ /* 0x000fe200078e00ff */
[----:B------:R-:W-:Y:S01]  /*0d80*/  SHF.R.S32.HI R152, RZ, 0x3, R0 ;  /* 0x00000003ff987819 */ /* 0x000fe20000011400 */
[----:B------:R-:W-:Y:S01]  /*0d90*/  IMAD.HI R6, R13, 0x55555556, RZ ;  /* 0x555555560d067827 */ /* 0x000fe200078e02ff */
[----:B------:R-:W-:-:S02]  /*0da0*/  LOP3.LUT R2, R2, 0x1c0, RZ, 0xc0, !PT ;  /* 0x000001c002027812 */ /* 0x000fc400078ec0ff */
[----:B------:R-:W-:Y:S01]  /*0db0*/  SEL R16, R16, 0xffffffc0, !P2 ;  /* 0xffffffc010107807 */ /* 0x000fe20005000000 */
[----:B------:R-:W-:Y:S01]  /*0dc0*/  IMAD.IADD R4, R7, 0x1, R4 ;  /* 0x0000000107047824 */ /* 0x000fe200078e0204 */
[----:B------:R-:W-:Y:S01]  /*0dd0*/  LOP3.LUT R7, R2, 0x8, R7, 0xf8, !PT ;  /* 0x0000000802077812 */ /* 0x000fe200078ef807 */
[----:B------:R-:W-:Y:S01]  /*0de0*/  IMAD R11, R10, 0x10, R11 ;  /* 0x000000100a0b7824 */ /* 0x000fe200078e020b */
[----:B------:R-:W-:Y:S01]  /*0df0*/  SHF.R.U32.HI R2, RZ, 0x3, R2 ;  /* 0x00000003ff027819 */ /* 0x000fe20000011602 */
[----:B------:R-:W-:Y:S01]  /*0e00*/  IMAD.MOV.U32 R10, RZ, RZ, -0x2 ;  /* 0xfffffffeff0a7424 */ /* 0x000fe200078e00ff */
[----:B------:R-:W-:Y:S01]  /*0e10*/  LEA.HI R6, R6, R6, RZ, 0x1 ;  /* 0x0000000606067211 */ /* 0x000fe200078f08ff */
[----:B------:R0:W-:Y:S01]  /*0e20*/  STL [R1+0x18], R4 ;  /* 0x0000180401007387 */ /* 0x0001e20000100800 */
[----:B------:R-:W-:-:S03]  /*0e30*/  LOP3.LUT R2, R7, R2, RZ, 0x3c, !PT ;  /* 0x0000000207027212 */ /* 0x000fc600078e3cff */
[----:B------:R-:W-:Y:S01]  /*0e40*/  IMAD R6, R6, -0x3, R13 ;  /* 0xfffffffd06067824 */ /* 0x000fe200078e020d */
[----:B------:R-:W-:-:S03]  /*0e50*/  IADD3 R2, R2, R5, R8 ;  /* 0x0000000502027210 */ /* 0x000fc60007ffe008 */
[----:B------:R-:W-:Y:S01]  /*0e60*/  IMAD R3, R6, 0x40, R11 ;  /* 0x0000004006037824 */ /* 0x000fe200078e020b */
[----:B------:R-:W-:Y:S01]  /*0e70*/  LEA R2, R2, UR40, 0x1 ;  /* 0x0000002802027c11 */ /* 0x000fe2000f8e08ff */
[----:B0-----:R-:W-:-:S04]  /*0e80*/  IMAD R4, R9, R10, 0xc0 ;  /* 0x000000c009047424 */ /* 0x001fc800078e020a */
[C---:B------:R-:W-:Y:S01]  /*0e90*/  VIADD R17, R2.reuse, 0x1e800 ;  /* 0x0001e80002117836 */ /* 0x040fe20000000000 */
[----:B------:R-:W-:Y:S01]  /*0ea0*/  STL [R1+0x10], R4 ;  /* 0x0000100401007387 */ /* 0x000fe20000100800 */
[----:B------:R-:W-:Y:S02]  /*0eb0*/  VIADD R154, R2, 0x1e820 ;  /* 0x0001e820029a7836 */ /* 0x000fe40000000000 */
[C---:B------:R-:W-:Y:S01]  /*0ec0*/  @P1 VIADD R154, R17.reuse, 0xffffffe0 ;  /* 0xffffffe0119a1836 */ /* 0x040fe20000000000 */
[----:B------:R0:W-:Y:S01]  /*0ed0*/  STL [R1+0x14], R3 ;  /* 0x0000140301007387 */ /* 0x0001e20000100800 */
[----:B------:R-:W-:Y:S02]  /*0ee0*/  IMAD.IADD R17, R17, 0x1, R16 ;  /* 0x0000000111117824 */ /* 0x000fe400078e0210 */
[----:B------:R-:W-:Y:S02]  /*0ef0*/  IMAD.IADD R16, R16, 0x1, R154 ;  /* 0x0000000110107824 */ /* 0x000fe400078e029a */
[----:B------:R-:W-:-:S02]  /*0f00*/  VIADD R156, R154, 0x6000 ;  /* 0x000060009a9c7836 */ /* 0x000fc40000000000 */
[----:B------:R-:W-:Y:S01]  /*0f10*/  VIADD R155, R154, 0xc000 ;  /* 0x0000c0009a9b7836 */ /* 0x000fe20000000000 */
[----:B0-----:R-:W-:-:S05]  /*0f20*/  LOP3.LUT R3, R0, 0x1ffffff8, RZ, 0xc0, !PT ;  /* 0x1ffffff800037812 */ /* 0x001fca00078ec0ff */
[----:B------:R-:W-:-:S04]  /*0f30*/  IMAD.IADD R3, R12, 0x1, -R3 ;  /* 0x000000010c037824 */ /* 0x000fc800078e0a03 */
[----:B------:R-:W-:-:S07]  /*0f40*/  IMAD.SHL.U32 R157, R3, 0x8, RZ ;  /* 0x00000008039d7824 */ /* 0x000fce00078e00ff */
.L_x_10637:
        /* <DEDUP_REMOVED lines=14> */
[----:B------:R-:W-:Y:S02]  /*1030*/  @UP0 ULEA UR6, UP2, UR41, UR6, 0x2 ;  /* 0x0000000629060291 */ /* 0x000fe4000f84103f */
[----:B------:R-:W-:Y:S02]  /*1040*/  @UP1 ULEA UR8, UP3, UR41, UR8, 0x2 ;  /* 0x0000000829081291 */ /* 0x000fe4000f86103f */
[----:B------:R-:W-:Y:S02]  /*1050*/  @UP0 ULEA.HI.X UR7, UR41, UR7, UR42, 0x2, UP2 ;  /* 0x0000000729070291 */ /* 0x000fe400090f142a */
[----:B------:R-:W-:Y:S01]  /*1060*/  @UP1 ULEA.HI.X UR9, UR41, UR9, UR42, 0x2, UP3 ;  /* 0x0000000929091291 */ /* 0x000fe200098f142a */
[----:B------:R-:W-:Y:S02]  /*1070*/  IMAD.U32 R4, RZ, RZ, UR6 ;  /* 0x00000006ff047e24 */ /* 0x000fe4000f8e00ff */
[----:B----4-:R-:W-:-:S02]  /*1080*/  IMAD.U32 R6, RZ, RZ, UR8 ;  /* 0x00000008ff067e24 */ /* 0x010fc4000f8e00ff */
[----:B------:R-:W-:Y:S01]  /*1090*/  IMAD.U32 R5, RZ, RZ, UR7 ;  /* 0x00000007ff057e24 */ /* 0x000fe2000f8e00ff */
[----:B------:R-:W-:Y:S01]  /*10a0*/  ULDC.64 UR6, c[0x0][0x3f8] ;  /* 0x0000fe0000067ab9 */ /* 0x000fe20000000a00 */
[----:B------:R-:W-:-:S03]  /*10b0*/  IMAD.U32 R7, RZ, RZ, UR9 ;  /* 0x00000009ff077e24 */ /* 0x000fc6000f8e00ff */
[----:B------:R-:W2:Y:S04]  /*10c0*/  @P0 LDG.E R4, desc[UR46][R4.64] ;  /* 0x0000002e04040981 */ /* 0x000ea8000c1e1900 */
[----:B------:R-:W3:Y:S01]  /*10d0*/  @P1 LDG.E R6, desc[UR46][R6.64] ;  /* 0x0000002e06061981 */ /* 0x000ee2000c1e1900 */
[----:B------:R-:W-:Y:S01]  /*10e0*/  UISETP.NE.U32.AND UP0, UPT, UR6, URZ, UPT ;  /* 0x0000003f0600728c */ /* 0x000fe2000bf05070 */
[----:B------:R-:W-:Y:S01]  /*10f0*/  IMAD.MOV.U32 R3, RZ, RZ, RZ ;  /* 0x000000ffff037224 */ /* 0x000fe200078e00ff */
[----:B------:R-:W-:Y:S01]  /*1100*/  UMOV UR49, URZ ;  /* 0x0000003f00317c82 */ /* 0x000fe20008000000 */
[----:B------:R0:W-:Y:S01]  /*1110*/  STL [R1], R25 ;  /* 0x0000001901007387 */ /* 0x0001e20000100800 */
[----:B------:R-:W-:Y:S01]  /*1120*/  UISETP.NE.AND.EX UP0, UPT, UR7, URZ, UPT, UP0 ;  /* 0x0000003f0700728c */ /* 0x000fe2000bf05300 */
[----:B------:R-:W-:Y:S01]  /*1130*/  CS2R R18, SRZ ;  /* 0x0000000000127805 */ /* 0x000fe2000001ff00 */
[----:B------:R-:W-:Y:S01]  /*1140*/  ULDC UR6, c[0x0][0x2e0] ;  /* 0x0000b80000067ab9 */ /* 0x000fe20000000800 */
[----:B------:R-:W-:Y:S01]  /*1150*/  UMOV UR43, UR5 ;  /* 0x00000005002b7c82 */ /* 0x000fe20008000000 */
[----:B------:R-:W-:Y:S01]  /*1160*/  USEL UR4, UR4, 0x1, UP0 ;  /* 0x0000000104047887 */ /* 0x000fe20008000000 */
[----:B------:R-:W-:Y:S01]  /*1170*/  IMAD.MOV.U32 R151, RZ, RZ, RZ ;  /* 0x000000ffff977224 */ /* 0x000fe200078e00ff */
[----:B------:R-:W-:Y:S01]  /*1180*/  CS2R R22, SRZ ;  /* 0x0000000000167805 */ /* 0x000fe2000001ff00 */
[----:B------:R-:W-:Y:S01]  /*1190*/  IMAD.MOV.U32 R0, RZ, RZ, RZ ;  /* 0x000000ffff007224 */ /* 0x000fe200078e00ff */
[----:B------:R-:W-:Y:S01]  /*11a0*/  UIMAD UR4, UR4, UR6, URZ ;  /* 0x00000006040472a4 */ /* 0x000fe2000f8e023f */
[----:B------:R-:W-:-:S02]  /*11b0*/  CS2R R28, SRZ ;  /* 0x00000000001c7805 */ /* 0x000fc4000001ff00 */
[----:B------:R-:W-:Y:S02]  /*11c0*/  CS2R R30, SRZ ;  /* 0x00000000001e7805 */ /* 0x000fe4000001ff00 */
[----:B-1----:R-:W-:Y:S01]  /*11d0*/  CS2R R14, SRZ ;  /* 0x00000000000e7805 */ /* 0x002fe2000001ff00 */
[----:B------:R-:W-:Y:S01]  /*11e0*/  IMAD.MOV.U32 R32, RZ, RZ, RZ ;  /* 0x000000ffff207224 */ /* 0x000fe200078e00ff */
[----:B------:R-:W-:Y:S01]  /*11f0*/  CS2R R12, SRZ ;  /* 0x00000000000c7805 */ /* 0x000fe2000001ff00 */
[----:B------:R-:W-:Y:S01]  /*1200*/  IMAD.MOV.U32 R34, RZ, RZ, RZ ;  /* 0x000000ffff227224 */ /* 0x000fe200078e00ff */
[----:B--2---:R-:W-:Y:S02]  /*1210*/  @P0 R2UR UR49, R4 ;  /* 0x00000000043102ca */ /* 0x004fe400000e0000 */
[----:B------:R-:W-:Y:S02]  /*1220*/  PLOP3.LUT P0, PT, PT, PT, PT, 0x80, 0x0 ;  /* 0x000000000000781c */ /* 0x000fe40003f0f070 */
[----:B---3--:R-:W-:Y:S01]  /*1230*/  @P1 R2UR UR4, R6 ;  /* 0x00000000060412ca */ /* 0x008fe200000e0000 */
[----:B0-----:R-:W-:-:S14]  /*1240*/  @P1 BRA `(.L_x_10596) ;  /* 0x0000000000341947 */ /* 0x001fdc0003800000 */
        /* <DEDUP_REMOVED lines=13> */
.L_x_10596:
        /* <DEDUP_REMOVED lines=8> */
[----:B------:R-:W-:Y:S02]  /*13a0*/  CS2R R42, SRZ ;  /* 0x00000000002a7805 */ /* 0x000fe4000001ff00 */
[----:B------:R-:W-:-:S02]  /*13b0*/  CS2R R44, SRZ ;  /* 0x00000000002c7805 */ /* 0x000fc4000001ff00 */
[----:B------:R-:W-:Y:S01]  /*13c0*/  PLOP3.LUT P1, PT, PT, PT, UP0, 0x80, 0x0 ;  /* 0x000000000000781c */ /* 0x000fe20003f2f008 */
[----:B------:R-:W-:Y:S01]  /*13d0*/  UIMAD.WIDE UR4, UR4, 0x2aaaaaab, URZ ;  /* 0x2aaaaaab040478a5 */ /* 0x000fe2000f8e023f */
[----:B------:R-:W-:Y:S02]  /*13e0*/  CS2R R46, SRZ ;  /* 0x00000000002e7805 */ /* 0x000fe4000001ff00 */
[----:B------:R-:W-:Y:S01]  /*13f0*/  CS2R R48, SRZ ;  /* 0x0000000000307805 */ /* 0x000fe2000001ff00 */
[----:B------:R-:W-:Y:S01]  /*1400*/  IMAD.MOV.U32 R50, RZ, RZ, RZ ;  /* 0x000000ffff327224 */ /* 0x000fe200078e00ff */
[----:B------:R-:W-:-:S04]  /*1410*/  USHF.R.U32.HI UR48, URZ, 0x1f, UR5 ;  /* 0x0000001f3f307899 */ /* 0x000fc80008011605 */
[----:B------:R-:W-:-:S03]  /*1420*/  ULEA.HI.SX32 UR48, UR5, UR48, 0x1b ;  /* 0x0000003005307291 */ /* 0x000fc6000f8fda3f */
[----:B------:R-:W-:Y:S09]  /*1430*/  @!P1 BRA `(.L_x_10597) ;  /* 0x0000006400289947 */ /* 0x000ff20003800000 */
[----:B------:R-:W0:Y:S01]  /*1440*/  S2R R4, SR_TID.X ;  /* 0x0000000000047919 */ /* 0x000e220000002100 */
[----:B------:R-:W-:-:S04]  /*1450*/  UIADD3 UR6, UR40, 0x1e800, URZ ;  /* 0x0001e80028067890 */ /* 0x000fc8000fffe03f */
[----:B------:R-:W-:-:S06]  /*1460*/  ULOP3.LUT UP0, URZ, UR6, 0x3ff, URZ, 0xc0, !UPT ;  /* 0x000003ff063f7892 */ /* 0x000fcc000f80c03f */
[----:B------:R-:W-:Y:S01]  /*1470*/  PLOP3.LUT P0, PT, PT, PT, UP0, 0x80, 0x0 ;  /* 0x000000000000781c */ /* 0x000fe20003f0f008 */
[----:B0-----:R-:W-:-:S05]  /*1480*/  VIADD R5, R4, 0xffffff80 ;  /* 0xffffff8004057836 */ /* 0x001fca0000000000 */
[----:B------:R-:W-:-:S04]  /*1490*/  SHF.R.S32.HI R4, RZ, 0x1f, R5 ;  /* 0x0000001fff047819 */ /* 0x000fc80000011405 */
[----:B------:R-:W-:-:S04]  /*14a0*/  LEA.HI R4, R4, R5, RZ, 0x7 ;  /* 0x0000000504047211 */ /* 0x000fc800078f38ff */
[----:B------:R-:W-:-:S05]  /*14b0*/  SHF.R.S32.HI R4, RZ, 0x7, R4 ;  /* 0x00000007ff047819 */ /* 0x000fca0000011404 */
[----:B------:R-:W0:Y:S02]  /*14c0*/  SHFL.IDX PT, R0, R4, RZ, 0x1f ;  /* 0x00001fff04007589 */ /* 0x000e2400000e0000 */
[----:B0-----:R-:W-:-:S13]  /*14d0*/  R2UR UR44, R0 ;  /* 0x00000000002c72ca */ /* 0x001fda00000e0000 */
[----:B------:R-:W-:-:S04]  /*14e0*/  UIMAD.WIDE UR4, UR44, 0x55555556, URZ ;  /* 0x555555562c0478a5 */ /* 0x000fc8000f8e023f */
[----:B------:R-:W-:-:S04]  /*14f0*/  ULEA.HI UR5, UR5, UR5, URZ, 0x1 ;  /* 0x0000000505057291 */ /* 0x000fc8000f8f083f */
[----:B------:R-:W-:Y:S01]  /*1500*/  UIMAD UR50, UR5, -0x3, UR44 ;  /* 0xfffffffd053278a4 */ /* 0x000fe2000f8e022c */
        /* <DEDUP_REMOVED lines=17> */
.L_x_10598:
        /* <DEDUP_REMOVED lines=9> */
.L_x_10721:
[----:B------:R-:W-:Y:S05]  /*16b0*/  @!P0 BRA `(.L_x_10600) ;  /* 0x0000000000048947 */ /* 0x000fea0003800000 */
[----:B------:R-:W-:Y:S01]  /*16c0*/  BPT.TRAP 0x1 ;  /* 0x000000040000795c */ /* 0x000fe20000300000 */
.L_x_10600:
[----:B0-----:R-:W-:Y:S02]  /*16d0*/  IMAD.U32 R3, RZ, RZ, UR39 ;  /* 0x00000027ff037e24 */ /* 0x001fe4000f8e00ff */
[----:B------:R-:W-:-:S03]  /*16e0*/  IMAD.U32 R0, RZ, RZ, UR38 ;  /* 0x00000026ff007e24 */ /* 0x000fc6000f8e00ff */
[----:B------:R-:W-:Y:S02]  /*16f0*/  LEA R3, R3, UR40, 0x3 ;  /* 0x0000002803037c11 */ /* 0x000fe4000f8e18ff */
[----:B------:R-:W-:-:S04]  /*1700*/  SHF.L.U32 R0, R0, 0x1f, RZ ;  /* 0x0000001f00007819 */ /* 0x000fc800000006ff */
[----:B------:R0:W1:Y:S01]  /*1710*/  SYNCS.PHASECHK.TRANS64.TRYWAIT P2, [R3+URZ+0x30830], R0 ;  /* 0x03083000030075a7 */ /* 0x000062000804017f */
[----:B------:R-:W-:Y:S05]  /*1720*/  @!P0 BRA `(.L_x_10601) ;  /* 0x0000000000048947 */ /* 0x000fea0003800000 */
[----:B------:R-:W-:Y:S01]  /*1730*/  BPT.TRAP 0x1 ;  /* 0x000000040000795c */ /* 0x000fe20000300000 */
.L_x_10601:
[----:B------:R-:W2:Y:S01]  /*1740*/  S2R R4, SR_TID.X ;  /* 0x0000000000047919 */ /* 0x000ea20000002100 */
[----:B------:R-:W-:Y:S01]  /*1750*/  IMAD.MOV.U32 R151, RZ, RZ, RZ ;  /* 0x000000ffff977224 */ /* 0x000fe200078e00ff */
[----:B--2---:R-:W-:Y:S01]  /*1760*/  LOP3.LUT P1, RZ, R4, 0x7f, RZ, 0xc0, !PT ;  /* 0x0000007f04ff7812 */ /* 0x004fe2000782c0ff */
[----:B-1----:R-:W-:-:S12]  /*1770*/  @P2 BRA `(.L_x_10602) ;  /* 0x0000000000082947 */ /* 0x002fd80003800000 */
[----:B------:R-:W1:Y:S02]  /*1780*/  SYNCS.PHASECHK.TRANS64.TRYWAIT P2, [R3+URZ+0x30830], R0 ;  /* 0x03083000030075a7 */ /* 0x000e64000804017f */
[----:B-1----:R-:W-:Y:S05]  /*1790*/  @!P2 BRA `(.L_x_10603) ;  /* 0x000000b80040a947 */ /* 0x002fea0003800000 */
.L_x_10602:
[----:B------:R-:W-:Y:S05]  /*17a0*/  WARPSYNC.ALL ;  /* 0x0000000000007948 */ /* 0x000fea0003800000 */
[----:B------:R-:W-:Y:S01]  /*17b0*/  ULEA UR25, UR50, UR40, 0xd ;  /* 0x0000002832197291 */ /* 0x000fe2000f8e683f */
[----:B------:R-:W2:Y:S01]  /*17c0*/  LDL R4, [R1+0x10] ;  /* 0x0000100001047983 */ /* 0x000ea20000100800 */
[----:B------:R-:W-:Y:S01]  /*17d0*/  UIADD3 UR4, UR40, 0x12400, URZ ;  /* 0x0001240028047890 */ /* 0x000fe2000fffe03f */
[----:B------:R-:W-:Y:S01]  /*17e0*/  WARPGROUP.ARRIVE ;  /* 0x00000000000079c5 */ /* 0x000fe20000000000 */
[----:B------:R-:W-:Y:S01]  /*17f0*/  UIADD3 UR5, UR25, 0xc400, URZ ;  /* 0x0000c40019057890 */ /* 0x000fe2000fffe03f */
[----:B------:R-:W-:Y:S01]  /*1800*/  IMAD.U32 R7, RZ, RZ, UR48 ;  /* 0x00000030ff077e24 */ /* 0x000fe2000f8e00ff */
[----:B------:R-:W-:Y:S01]  /*1810*/  USHF.R.U32.HI UR4, URZ, 0x4, UR4 ;  /* 0x000000043f047899 */ /* 0x000fe20008011604 */
[----:B------:R-:W-:Y:S01]  /*1820*/  P2R R6, PR, RZ, 0x2 ;  /* 0x00000002ff067803 */ /* 0x000fe20000000000 */
[----:B------:R-:W-:Y:S01]  /*1830*/  USHF.R.U32.HI UR5, URZ, 0x4, UR5 ;  /* 0x000000043f057899 */ /* 0x000fe20008011605 */
[----:B------:R-:W-:Y:S01]  /*1840*/  P2R R5, PR, RZ, 0x1 ;  /* 0x00000001ff057803 */ /* 0x000fe20000000000 */
[----:B------:R-:W-:Y:S01]  /*1850*/  ULOP3.LUT UR4, UR4, 0x3fff, URZ, 0xc0, !UPT ;  /* 0x00003fff04047892 */ /* 0x000fe2000f8ec03f */
[--C-:B------:R-:W-:Y:S01]  /*1860*/  IMAD.MOV.U32 R150, RZ, RZ, R151.reuse ;  /* 0x000000ffff967224 */ /* 0x100fe200078e0097 */
[----:B------:R-:W-:Y:S01]  /*1870*/  ULOP3.LUT UR5, UR5, 0x3fff, URZ, 0xc0, !UPT ;  /* 0x00003fff05057892 */ /* 0x000fe2000f8ec03f */
[--C-:B------:R-:W-:Y:S01]  /*1880*/  IMAD.MOV.U32 R149, RZ, RZ, R151.reuse ;  /* 0x000000ffff957224 */ /* 0x100fe200078e0097 */
[----:B------:R-:W-:Y:S01]  /*1890*/  ULOP3.LUT UR24, UR4, 0x10000, URZ, 0xfc, !UPT ;  /* 0x0001000004187892 */ /* 0x000fe2000f8efc3f */
[--C-:B------:R-:W-:Y:S01]  /*18a0*/  IMAD.MOV.U32 R148, RZ, RZ, R151.reuse ;  /* 0x000000ffff947224 */ /* 0x100fe200078e0097 */
[----:B------:R-:W-:Y:S01]  /*18b0*/  ULOP3.LUT UR4, UR5, 0x10000, URZ, 0xfc, !UPT ;  /* 0x0001000005047892 */ /* 0x000fe2000f8efc3f */
[--C-:B------:R-:W-:Y:S01]  /*18c0*/  IMAD.MOV.U32 R147, RZ, RZ, R151.reuse ;  /* 0x000000ffff937224 */ /* 0x100fe200078e0097 */
[----:B------:R-:W-:Y:S01]  /*18d0*/  UIMAD UR6, UR39, 0x600, UR24 ;  /* 0x00000600270678a4 */ /* 0x000fe2000f8e0218 */
        /* <DEDUP_REMOVED lines=8> */
[----:B------:R-:W-:Y:S01]  /*1960*/  HGMMA.64x192x16.F32.BF16 R24, gdesc[UR4], RZ, !UPT, gsb0 ;  /* 0x02e00000041879f0 */ /* 0x000fe2000c0018ff */
        /* <DEDUP_REMOVED lines=13> */
[----:B------:R-:W-:Y:S01]  /*1a40*/  ULDC UR26, c[0x0][0x988] ;  /* 0x00026200001a7ab9 */ /* 0x000fe20000000800 */
[----:B------:R-:W-:Y:S01]  /*1a50*/  UISETP.GE.AND UP0, UPT, UR49, 0xc1, UPT ;  /* 0x000000c13100788c */ /* 0x000fe2000bf06270 */
        /* <DEDUP_REMOVED lines=21> */
[----:B------:R-:W-:Y:S01]  /*1bb0*/  HGMMA.64x192x16.F32.BF16 R24, gdesc[UR8], R24, gsb0 ;  /* 0x02e00000081879f0 */ /* 0x000fe20008001818 */
[----:B--2---:R-:W-:-:S04]  /*1bc0*/  VIADD R4, R4, UR49 ;  /* 0x0000003104047c36 */ /* 0x004fc80008000000 */
        /* <DEDUP_REMOVED lines=20> */
[----:B01----:R-:W-:Y:S02]  /*1d10*/  FMNMX.FTZ R0, R28, R7, !PT ;  /* 0x000000071c007209 */ /* 0x003fe40007810000 */
        /* <DEDUP_REMOVED lines=137> */
[----:B------:R-:W-:Y:S02]  /*25b0*/  FMNMX.FTZ R7, R97, R0, !PT ;  /* 0x0000000061077209 */ /* 0x000fe40007810000 */
        /* <DEDUP_REMOVED lines=13> */
[----:B------:R-:W-:Y:S02]  /*2690*/  FSEL R109, R109, -INF , P2 ;  /* 0xff8000006d6d7808 */ /* 0x000fe40001000000 */
[----:B------:R-:W-:Y:S02]  /*26a0*/  FMNMX.FTZ R0, R108, R7, !PT ;  /* 0x000000076c007209 */ /* 0x000fe40007810000 */
[----:B------:R-:W-:-:S02]  /*26b0*/  ISETP.GT.AND P3, PT, R4, 0xb0, PT ;  /* 0x000000b00400780c */ /* 0x000fc40003f64270 */
        /* <DEDUP_REMOVED lines=14> */
[----:B------:R-:W-:Y:S02]  /*27a0*/  P2R R10, PR, RZ, 0x4 ;  /* 0x00000004ff0a7803 */ /* 0x000fe40000000000 */
[----:B------:R-:W-:Y:S02]  /*27b0*/  FMNMX.FTZ R7, R117, R0, !PT ;  /* 0x0000000075077209 */ /* 0x000fe40007810000 */
[----:B------:R-:W-:Y:S02]  /*27c0*/  P2R R12, PR, RZ, 0x2 ;  /* 0x00000002ff0c7803 */ /* 0x000fe40000000000 */
[----:B------:R-:W-:Y:S01]  /*27d0*/  P2R R11, PR, RZ, 0x1 ;  /* 0x00000001ff0b7803 */ /* 0x000fe20000000000 */
[----:B------:R-:W0:Y:S01]  /*27e0*/  SHFL.BFLY PT, R0, R7, 0x2, 0x1f ;  /* 0x0c401f0007007f89 */ /* 0x000e2200000e0000 */
[----:B------:R-:W-:-:S02]  /*27f0*/  ISETP.GT.AND P0, PT, R4, 0x99, PT ;  /* 0x000000990400780c */ /* 0x000fc40003f04270 */
[----:B------:R-:W-:Y:S02]  /*2800*/  ISETP.GT.AND P1, PT, R4, 0xa0, PT ;  /* 0x000000a00400780c */ /* 0x000fe40003f24270 */
[----:B------:R-:W-:Y:S02]  /*2810*/  FSEL R103, R103, -INF , P0 ;  /* 0xff80000067677808 */ /* 0x000fe40000000000 */
[----:B------:R-:W-:Y:S02]  /*2820*/  FSEL R106, R106, -INF , P1 ;  /* 0xff8000006a6a7808 */ /* 0x000fe40000800000 */
[----:B------:R-:W-:Y:S02]  /*2830*/  ISETP.NE.AND P1, PT, R12, RZ, PT ;  /* 0x000000ff0c00720c */ /* 0x000fe40003f25270 */
[----:B------:R-:W-:Y:S02]  /*2840*/  ISETP.NE.AND P0, PT, R11, RZ, PT ;  /* 0x000000ff0b00720c */ /* 0x000fe40003f05270 */
[----:B------:R-:W-:-:S02]  /*2850*/  FSEL R107, R107, -INF , P1 ;  /* 0xff8000006b6b7808 */ /* 0x000fc40000800000 */
[----:B------:R-:W-:Y:S02]  /*2860*/  FSEL R110, R110, -INF , P0 ;  /* 0xff8000006e6e7808 */ /* 0x000fe40000000000 */
[----:B------:R-:W-:Y:S02]  /*2870*/  FSEL R114, R114, -INF , P3 ;  /* 0xff80000072727808 */ /* 0x000fe40001800000 */
[----:B------:R-:W-:Y:S02]  /*2880*/  ISETP.NE.AND P1, PT, R6, RZ, PT ;  /* 0x000000ff0600720c */ /* 0x000fe40003f25270 */
[----:B------:R-:W-:Y:S02]  /*2890*/  FSEL R115, R115, -INF , P4 ;  /* 0xff80000073737808 */ /* 0x000fe40002000000 */
[----:B------:R-:W-:Y:S02]  /*28a0*/  FSEL R118, R118, -INF , P5 ;  /* 0xff80000076767808 */ /* 0x000fe40002800000 */
[----:B0-----:R-:W-:-:S02]  /*28b0*/  FMNMX.FTZ R8, R7, R0, !PT ;  /* 0x0000000007087209 */ /* 0x001fc40007810000 */
[----:B------:R-:W-:Y:S02]  /*28c0*/  FSEL R119, R119, -INF , P6 ;  /* 0xff80000077777808 */ /* 0x000fe40003000000 */
[----:B------:R-:W-:Y:S01]  /*28d0*/  ISETP.NE.AND P0, PT, R5, RZ, PT ;  /* 0x000000ff0500720c */ /* 0x000fe20003f05270 */
[----:B------:R-:W0:Y:S02]  /*28e0*/  SHFL.BFLY PT, R9, R8, 0x1, 0x1f ;  /* 0x0c201f0008097f89 */ /* 0x000e2400000e0000 */
[----:B------:R-:W-:-:S05]  /*28f0*/  @!P1 VIADD R3, R3, 0x30840 ;  /* 0x0003084003039836 */ /* 0x000fca0000000000 */
[----:B------:R-:W-:-:S04]  /*2900*/  @!P1 PRMT R3, RZ, 0x654, R3 ;  /* 0x00000654ff039816 */ /* 0x000fc80000000003 */
[----:B------:R1:W-:Y:S01]  /*2910*/  @!P1 SYNCS.ARRIVE.TRANS64.RED.A1T0 RZ, [R3+URZ], RZ ;  /* 0x000000ff03ff99a7 */ /* 0x0003e2000810043f */
[----:B0-----:R-:W-:-:S04]  /*2920*/  FMNMX.FTZ R0, R8, R9, !PT ;  /* 0x0000000908007209 */ /* 0x001fc80007810000 */
        /* <DEDUP_REMOVED lines=9> */
[----:B------:R-:W-:Y:S01]  /*29c0*/  FSEL R111, R111, -INF , P2 ;  /* 0xff8000006f6f7808 */ /* 0x000fe20001000000 */
        /* <DEDUP_REMOVED lines=11> */
[----:B------:R-:W-:Y:S01]  /*2a80*/  MUFU.EX2 R6, R6 ;  /* 0x0000000600067308 */ /* 0x000fe20000000800 */
[--C-:B------:R-:W-:Y:S01]  /*2a90*/  FFMA.FTZ R12, R29, UR26, -R4.reuse ;  /* 0x0000001a1d0c7c23 */ /* 0x100fe20008010804 */
[----:B------:R-:W-:Y:S01]  /*2aa0*/  FMNMX.FTZ R8, R38, R9, !PT ;  /* 0x0000000926087209 */ /* 0x000fe20007810000 */
[--C-:B------:R-:W-:Y:S01]  /*2ab0*/  FFMA.FTZ R24, R48, UR26, -R4.reuse ;  /* 0x0000001a30187c23 */ /* 0x100fe20008010804 */
[--C-:B------:R-:W-:Y:S01]  /*2ac0*/  FFMA.FTZ R48, R88, UR26, -R4.reuse ;  /* 0x0000001a58307c23 */ /* 0x100fe20008010804 */
[--C-:B------:R-:W-:Y:S01]  /*2ad0*/  FFMA.FTZ R10, R64, UR26, -R4.reuse ;  /* 0x0000001a400a7c23 */ /* 0x100fe20008010804 */
[----:B------:R-:W-:Y:S01]  /*2ae0*/  FMNMX.FTZ R9, R39, R8, !PT ;  /* 0x0000000827097209 */ /* 0x000fe20007810000 */
[--C-:B------:R-:W-:Y:S01]  /*2af0*/  FFMA.FTZ R64, R93, UR26, -R4.reuse ;  /* 0x0000001a5d407c23 */ /* 0x100fe20008010804 */
[----:B------:R-:W0:Y:S01]  /*2b00*/  MUFU.EX2 R5, R5 ;  /* 0x0000000500057308 */ /* 0x000e220000000800 */
[--C-:B------:R-:W-:Y:S01]  /*2b10*/  FFMA.FTZ R14, R33, UR26, -R4.reuse ;  /* 0x0000001a210e7c23 */ /* 0x100fe20008010804 */
[----:B------:R-:W-:Y:S01]  /*2b20*/  FMNMX.FTZ R8, R42, R9, !PT ;  /* 0x000000092a087209 */ /* 0x000fe20007810000 */
[--C-:B------:R-:W-:Y:S01]  /*2b30*/  FFMA.FTZ R21, R45, UR26, -R4.reuse ;  /* 0x0000001a2d157c23 */ /* 0x100fe20008010804 */
[--C-:B------:R-:W-:Y:S01]  /*2b40*/  FFMA.FTZ R45, R56, UR26, -R4.reuse ;  /* 0x0000001a382d7c23 */ /* 0x100fe20008010804 */
[--C-:B------:R-:W-:Y:S01]  /*2b50*/  FFMA.FTZ R15, R36, UR26, -R4.reuse ;  /* 0x0000001a240f7c23 */ /* 0x100fe20008010804 */
[----:B------:R-:W-:Y:S01]  /*2b60*/  FMNMX.FTZ R9, R43, R8, !PT ;  /* 0x000000082b097209 */ /* 0x000fe20007810000 */
[--C-:B------:R-:W-:Y:S01]  /*2b70*/  FFMA.FTZ R20, R40, UR26, -R4.reuse ;  /* 0x0000001a28147c23 */ /* 0x100fe20008010804 */
[----:B------:R-:W2:Y:S01]  /*2b80*/  MUFU.EX2 R7, R7 ;  /* 0x0000000700077308 */ /* 0x000ea20000000800 */
[--C-:B------:R-:W-:Y:S01]  /*2b90*/  FFMA.FTZ R19, R41, UR26, -R4.reuse ;  /* 0x0000001a29137c23 */ /* 0x100fe20008010804 */
[----:B------:R-:W-:Y:S01]  /*2ba0*/  FMNMX.FTZ R8, R46, R9, !PT ;  /* 0x000000092e087209 */ /* 0x000fe20007810000 */
[--C-:B------:R-:W-:Y:S01]  /*2bb0*/  FFMA.FTZ R23, R49, UR26, -R4.reuse ;  /* 0x0000001a31177c23 */ /* 0x100fe20008010804 */
[--C-:B------:R-:W-:Y:S01]  /*2bc0*/  FFMA.FTZ R56, R61, UR26, -R4.reuse ;  /* 0x0000001a3d387c23 */ /* 0x100fe20008010804 */
[--C-:B------:R-:W-:Y:S01]  /*2bd0*/  FFMA.FTZ R49, R60, UR26, -R4.reuse ;  /* 0x0000001a3c317c23 */ /* 0x100fe20008010804 */
[----:B------:R-:W-:Y:S01]  /*2be0*/  FMNMX.FTZ R9, R47, R8, !PT ;  /* 0x000000082f097209 */ /* 0x000fe20007810000 */
[--C-:B------:R-:W-:Y:S01]  /*2bf0*/  FFMA.FTZ R11, R65, UR26, -R4.reuse ;  /* 0x0000001a410b7c23 */ /* 0x100fe20008010804 */
[----:B------:R-:W3:Y:S01]  /*2c00*/  MUFU.EX2 R12, R12 ;  /* 0x0000000c000c7308 */ /* 0x000ee20000000800 */
        /* <DEDUP_REMOVED lines=50> */
[----:B------:R-:W-:-:S03]  /*2f30*/  FFMA.FTZ R9, R80, UR26, -R4 ;  /* 0x0000001a50097c23 */ /* 0x000fc60008010804 */
        /* <DEDUP_REMOVED lines=19> */
[----:B------:R-:W-:Y:S01]  /*3070*/  FMNMX.FTZ R8, R118, R57, !PT ;  /* 0x0000003976087209 */ /* 0x000fe20007810000 */
[----:B------:R-:W-:-:S03]  /*3080*/  FFMA.FTZ R57, R92, UR26, -R4 ;  /* 0x0000001a5c397c23 */ /* 0x000fc60008010804 */
[----:B------:R-:W-:-:S03]  /*3090*/  FMNMX.FTZ R8, R119, R8, !PT ;  /* 0x0000000877087209 */ /* 0x000fc60007810000 */
[----:B------:R-:W-:Y:S02]  /*30a0*/  MUFU.EX2 R11, R11 ;  /* 0x0000000b000b7308 */ /* 0x000fe40000000800 */
[----:B------:R-:W4:Y:S06]  /*30b0*/  SHFL.BFLY PT, R69, R8, 0x2, 0x1f ;  /* 0x0c401f0008457f89 */ /* 0x000f2c00000e0000 */
[----:B------:R-:W-:Y:S08]  /*30c0*/  MUFU.EX2 R29, R29 ;  /* 0x0000001d001d7308 */ /* 0x000ff00000000800 */
[----:B------:R-:W-:Y:S08]  /*30d0*/  MUFU.EX2 R32, R32 ;  /* 0x0000002000207308 */ /* 0x000ff00000000800 */
[----:B------:R-:W-:Y:S01]  /*30e0*/  MUFU.EX2 R33, R33 ;  /* 0x0000002100217308 */ /* 0x000fe20000000800 */
[----:B----4-:R-:W-:Y:S01]  /*30f0*/  FMNMX.FTZ R80, R8, R69, !PT ;  /* 0x0000004508507209 */ /* 0x010fe20007810000 */
[----:B------:R-:W-:-:S04]  /*3100*/  FFMA.FTZ R69, R104, UR26, -R4 ;  /* 0x0000001a68457c23 */ /* 0x000fc80008010804 */
[----:B------:R-:W4:Y:S02]  /*3110*/  SHFL.BFLY PT, R81, R80, 0x1, 0x1f ;  /* 0x0c201f0050517f89 */ /* 0x000f2400000e0000 */
[----:B------:R-:W-:Y:S08]  /*3120*/  MUFU.EX2 R36, R36 ;  /* 0x0000002400247308 */ /* 0x000ff00000000800 */
[----:B------:R-:W-:Y:S08]  /*3130*/  MUFU.EX2 R40, R40 ;  /* 0x0000002800287308 */ /* 0x000ff00000000800 */
[----:B------:R-:W-:Y:S01]  /*3140*/  MUFU.EX2 R41, R41 ;  /* 0x0000002900297308 */ /* 0x000fe20000000800 */
[----:B----4-:R-:W-:Y:S01]  /*3150*/  FMNMX.FTZ R8, R80, R81, !PT ;  /* 0x0000005150087209 */ /* 0x010fe20007810000 */
[----:B------:R-:W-:Y:S01]  /*3160*/  FFMA.FTZ R81, R116, UR26, -R4 ;  /* 0x0000001a74517c23 */ /* 0x000fe20008010804 */
[----:B0-----:R-:W-:-:S05]  /*3170*/  FADD.FTZ R4, R5, R6 ;  /* 0x0000000605047221 */ /* 0x001fca0000010000 */
        /* <DEDUP_REMOVED lines=19> */
[----:B--2---:R-:W-:Y:S01]  /*32b0*/  FADD.FTZ R67, R7, R4 ;  /* 0x0000000407437221 */ /* 0x004fe20000010000 */
[----:B------:R-:W0:Y:S01]  /*32c0*/  MUFU.EX2 R89, R89 ;  /* 0x0000005900597308 */ /* 0x000e220000000800 */
[--C-:B------:R-:W-:Y:S01]  /*32d0*/  FFMA.FTZ R59, R63, UR26, -R85.reuse ;  /* 0x0000001a3f3b7c23 */ /* 0x100fe20008010855 */
[--C-:B------:R-:W-:Y:S01]  /*32e0*/  FFMA.FTZ R101, R39, UR26, -R85.reuse ;  /* 0x0000001a27657c23 */ /* 0x100fe20008010855 */
[----:B------:R-:W-:Y:S01]  /*32f0*/  FFMA.FTZ R30, R43, UR26, -R85 ;  /* 0x0000001a2b1e7c23 */ /* 0x000fe20008010855 */
[----:B---3--:R-:W-:Y:S01]  /*3300*/  FADD.FTZ R4, R12, R67 ;  /* 0x000000430c047221 */ /* 0x008fe20000010000 */
        /* <DEDUP_REMOVED lines=9> */
[--C-:B------:R-:W-:Y:S01]  /*33a0*/  FFMA.FTZ R46, R54, UR26, -R85.reuse ;  /* 0x0000001a362e7c23 */ /* 0x100fe20008010855 */
[----:B------:R-:W-:Y:S01]  /*33b0*/  FFMA.FTZ R67, R86, UR26, -R85 ;  /* 0x0000001a56437c23 */ /* 0x000fe20008010855 */
[----:B------:R-:W3:Y:S01]  /*33c0*/  MUFU.EX2 R93, R93 ;  /* 0x0000005d005d7308 */ /* 0x000ee20000000800 */
        /* <DEDUP_REMOVED lines=8> */
[----:B--2---:R-:W-:Y:S01]  /*3450*/  FADD.FTZ R70, R88, R63 ;  /* 0x0000003f58467221 */ /* 0x004fe20000010000 */
[----:B------:R-:W-:Y:S01]  /*3460*/  FADD.FTZ R63, R13, R4 ;  /* 0x000000040d3f7221 */ /* 0x000fe20000010000 */
[----:B------:R-:W-:Y:S01]  /*3470*/  F2FP.BF16.F32.PACK_AB R4, R6, R5 ;  /* 0x000000050604723e */ /* 0x000fe200000010ff */
[----:B------:R-:W-:Y:S01]  /*3480*/  FFMA.FTZ R99, R99, UR26, -R85 ;  /* 0x0000001a63637c23 */ /* 0x000fe20008010855 */
[----:B------:R-:W-:Y:S01]  /*3490*/  F2FP.BF16.F32.PACK_AB R6, R12, R7 ;  /* 0x000000070c06723e */ /* 0x000fe200000010ff */
[----:B------:R-:W-:Y:S01]  /*34a0*/  FADD.FTZ R74, R14, R63 ;  /* 0x0000003f0e4a7221 */ /* 0x000fe20000010000 */
[--C-:B------:R-:W-:Y:S01]  /*34b0*/  FFMA.FTZ R63, R82, UR26, -R85.reuse ;  /* 0x0000001a523f7c23 */ /* 0x100fe20008010855 */
[----:B------:R-:W2:Y:S01]  /*34c0*/  MUFU.EX2 R97, R97 ;  /* 0x0000006100617308 */ /* 0x000ea20000000800 */
[----:B---3--:R-:W-:Y:S01]  /*34d0*/  FADD.FTZ R5, R93, R70 ;  /* 0x000000465d057221 */ /* 0x008fe20000010000 */
[----:B------:R-:W-:Y:S01]  /*34e0*/  F2FP.BF16.F32.PACK_AB R12, R14, R13 ;  /* 0x0000000d0e0c723e */ /* 0x000fe200000010ff */
[--C-:B------:R-:W-:Y:S01]  /*34f0*/  FFMA.FTZ R102, R102, UR26, -R85.reuse ;  /* 0x0000001a66667c23 */ /* 0x100fe20008010855 */
[----:B------:R-:W-:Y:S01]  /*3500*/  F2FP.BF16.F32.PACK_AB R14, R120, R15 ;  /* 0x0000000f780e723e */ /* 0x000fe200000010ff */
[--C-:B------:R-:W-:Y:S01]  /*3510*/  FFMA.FTZ R103, R103, UR26, -R85.reuse ;  /* 0x0000001a67677c23 */ /* 0x100fe20008010855 */
[--C-:B------:R-:W-:Y:S01]  /*3520*/  FFMA.FTZ R106, R106, UR26, -R85.reuse ;  /* 0x0000001a6a6a7c23 */ /* 0x100fe20008010855 */
[----:B------:R-:W-:Y:S01]  /*3530*/  FFMA.FTZ R107, R107, UR26, -R85 ;  /* 0x0000001a6b6b7c23 */ /* 0x000fe20008010855 */
[----:B------:R-:W3:Y:S01]  /*3540*/  MUFU.EX2 R96, R96 ;  /* 0x0000006000607308 */ /* 0x000ee20000000800 */
[----:B0-----:R-:W-:Y:S01]  /*3550*/  FADD.FTZ R70, R92, R5 ;  /* 0x000000055c467221 */ /* 0x001fe20000010000 */
[----:B------:R-:W-:Y:S01]  /*3560*/  FADD.FTZ R5, R15, R74 ;  /* 0x0000004a0f057221 */ /* 0x000fe20000010000 */
[--C-:B------:R-:W-:Y:S01]  /*3570*/  FFMA.FTZ R74, R87, UR26, -R85.reuse ;  /* 0x0000001a574a7c23 */ /* 0x100fe20008010855 */
[--C-:B------:R-:W-:Y:S01]  /*3580*/  FFMA.FTZ R110, R110, UR26, -R85.reuse ;  /* 0x0000001a6e6e7c23 */ /* 0x100fe20008010855 */
[----:B------:R-:W-:Y:S01]  /*3590*/  FFMA.FTZ R111, R111, UR26, -R85 ;  /* 0x0000001a6f6f7c23 */ /* 0x000fe20008010855 */
[----:B------:R-:W-:Y:S01]  /*35a0*/  FADD.FTZ R71, R120, R5 ;  /* 0x0000000578477221 */ /* 0x000fe20000010000 */
[----:B------:R-:W-:Y:S01]  /*35b0*/  F2FP.BF16.F32.PACK_AB R5, R89, R26 ;  /* 0x0000001a5905723e */ /* 0x000fe200000010ff */
[----:B------:R-:W0:Y:S01]  /*35c0*/  MUFU.EX2 R101, R101 ;  /* 0x0000006500657308 */ /* 0x000e220000000800 */
[----:B--2---:R-:W-:Y:S01]  /*35d0*/  FADD.FTZ R7, R97, R70 ;  /* 0x0000004661077221 */ /* 0x004fe20000010000 */
[----:B------:R-:W-:Y:S01]  /*35e0*/  FADD.FTZ R82, R20, R71 ;  /* 0x0000004714527221 */ /* 0x000fe20000010000 */
[--C-:B------:R-:W-:Y:S01]  /*35f0*/  FFMA.FTZ R70, R83, UR26, -R85.reuse ;  /* 0x0000001a53467c23 */ /* 0x100fe20008010855 */
[----:B------:R-:W-:Y:S01]  /*3600*/  F2FP.BF16.F32.PACK_AB R13, R97, R92 ;  /* 0x0000005c610d723e */ /* 0x000fe200000010ff */
[----:B------:R-:W-:Y:S01]  /*3610*/  FFMA.FTZ R71, R90, UR26, -R85 ;  /* 0x0000001a5a477c23 */ /* 0x000fe20008010855 */
[C---:B------:R-:W-:Y:S01]  /*3620*/  FADD.FTZ R83, R19.reuse, R82 ;  /* 0x0000005213537221 */ /* 0x040fe20000010000 */
[----:B------:R-:W-:Y:S01]  /*3630*/  F2FP.BF16.F32.PACK_AB R20, R19, R20 ;  /* 0x000000141314723e */ /* 0x000fe200000010ff */
[----:B------:R-:W2:Y:S01]  /*3640*/  MUFU.EX2 R27, R27 ;  /* 0x0000001b001b7308 */ /* 0x000ea20000000800 */
[----:B---3--:R-:W-:Y:S01]  /*3650*/  FADD.FTZ R26, R96, R7 ;  /* 0x00000007601a7221 */ /* 0x008fe20000010000 */
[----:B------:R-:W-:Y:S01]  /*3660*/  FADD.FTZ R86, R22, R83 ;  /* 0x0000005316567221 */ /* 0x000fe20000010000 */
[----:B------:R-:W-:Y:S01]  /*3670*/  F2FP.BF16.F32.PACK_AB R7, R93, R88 ;  /* 0x000000585d07723e */ /* 0x000fe200000010ff */
[--C-:B------:R-:W-:Y:S01]  /*3680*/  FFMA.FTZ R82, R95, UR26, -R85.reuse ;  /* 0x0000001a5f527c23 */ /* 0x100fe20008010855 */
[C---:B------:R-:W-:Y:S01]  /*3690*/  F2FP.BF16.F32.PACK_AB R22, R21.reuse, R22 ;  /* 0x000000161516723e */ /* 0x040fe200000010ff */
[----:B------:R-:W-:Y:S01]  /*36a0*/  FADD.FTZ R83, R21, R86 ;  /* 0x0000005615537221 */ /* 0x000fe20000010000 */
[--C-:B------:R-:W-:Y:S01]  /*36b0*/  FFMA.FTZ R114, R114, UR26, -R85.reuse ;  /* 0x0000001a72727c23 */ /* 0x100fe20008010855 */
[----:B------:R-:W3:Y:S01]  /*36c0*/  MUFU.EX2 R30, R30 ;  /* 0x0000001e001e7308 */ /* 0x000ee20000000800 */
[C---:B0-----:R-:W-:Y:S01]  /*36d0*/  FADD.FTZ R26, R101.reuse, R26 ;  /* 0x0000001a651a7221 */ /* 0x041fe20000010000 */
[----:B------:R-:W-:Y:S01]  /*36e0*/  F2FP.BF16.F32.PACK_AB R15, R101, R96 ;  /* 0x00000060650f723e */ /* 0x000fe200000010ff */
[----:B------:R0:W-:Y:S01]  /*36f0*/  STSM.16.M88.4 [R2+0x1e800], R4 ;  /* 0x01e8000402007844 */ /* 0x0001e20000000200 */
[--C-:B------:R-:W-:Y:S01]  /*3700*/  FFMA.FTZ R115, R115, UR26, -R85.reuse ;  /* 0x0000001a73737c23 */ /* 0x100fe20008010855 */
[----:B------:R-:W-:Y:S01]  /*3710*/  FFMA.FTZ R118, R118, UR26, -R85 ;  /* 0x0000001a76767c23 */ /* 0x000fe20008010855 */
[----:B------:R-:W-:Y:S01]  /*3720*/  IMAD.MOV.U32 R120, RZ, RZ, R151 ;  /* 0x000000ffff787224 */ /* 0x000fe200078e0097 */
[----:B------:R-:W-:Y:S01]  /*3730*/  STSM.16.M88.4 [R154], R12 ;  /* 0x0000000c9a007844 */ /* 0x000fe20000000200 */
[----:B------:R-:W4:Y:S01]  /*3740*/  MUFU.EX2 R31, R31 ;  /* 0x0000001f001f7308 */ /* 0x000f220000000800 */
[----:B--2---:R-:W-:-:S07]  /*3750*/  FADD.FTZ R79, R27, R26 ;  /* 0x0000001a1b4f7221 */ /* 0x004fce0000010000 */
[----:B------:R-:W2:Y:S01]  /*3760*/  MUFU.EX2 R34, R34 ;  /* 0x0000002200227308 */ /* 0x000ea20000000800 */
[C---:B---3--:R-:W-:Y:S01]  /*3770*/  FADD.FTZ R26, R30.reuse, R79 ;  /* 0x0000004f1e1a7221 */ /* 0x048fe20000010000 */
[----:B------:R-:W-:Y:S02]  /*3780*/  F2FP.BF16.F32.PACK_AB R21, R30, R27 ;  /* 0x0000001b1e15723e */ /* 0x000fe400000010ff */
[----:B0-----:R-:W-:Y:S02]  /*3790*/  F2FP.BF16.F32.PACK_AB R4, R52, R45 ;  /* 0x0000002d3404723e */ /* 0x001fe400000010ff */
[----:B------:R-:W-:Y:S02]  /*37a0*/  F2FP.BF16.F32.PACK_AB R6, R56, R49 ;  /* 0x000000313806723e */ /* 0x000fe400000010ff */
[----:B------:R-:W0:Y:S01]  /*37b0*/  MUFU.EX2 R38, R38 ;  /* 0x0000002600267308 */ /* 0x000e220000000800 */
[----:B----4-:R-:W-:Y:S01]  /*37c0*/  FADD.FTZ R79, R31, R26 ;  /* 0x0000001a1f4f7221 */ /* 0x010fe20000010000 */
[----:B------:R-:W-:Y:S01]  /*37d0*/  FADD.FTZ R26, R24, R83 ;  /* 0x00000053181a7221 */ /* 0x000fe20000010000 */
[----:B------:R-:W-:-:S03]  /*37e0*/  F2FP.BF16.F32.PACK_AB R24, R23, R24 ;  /* 0x000000181718723e */ /* 0x000fc600000010ff */
[----:B------:R-:W-:Y:S02]  /*37f0*/  FADD.FTZ R86, R23, R26 ;  /* 0x0000001a17567221 */ /* 0x000fe40000010000 */
[----:B------:R-:W3:Y:S01]  /*3800*/  MUFU.EX2 R39, R39 ;  /* 0x0000002700277308 */ /* 0x000ee20000000800 */
[C---:B--2---:R-:W-:Y:S01]  /*3810*/  FADD.FTZ R79, R34.reuse, R79 ;  /* 0x0000004f224f7221 */ /* 0x044fe20000010000 */
[----:B------:R-:W-:Y:S01]  /*3820*/  FADD.FTZ R83, R25, R86 ;  /* 0x0000005619537221 */ /* 0x000fe20000010000 */
[----:B------:R-:W-:-:S03]  /*3830*/  F2FP.BF16.F32.PACK_AB R23, R34, R31 ;  /* 0x0000001f2217723e */ /* 0x000fc600000010ff */
[----:B------:R-:W-:Y:S02]  /*3840*/  FADD.FTZ R86, R44, R83 ;  /* 0x000000532c567221 */ /* 0x000fe40000010000 */
[----:B------:R-:W2:Y:S01]  /*3850*/  MUFU.EX2 R46, R46 ;  /* 0x0000002e002e7308 */ /* 0x000ea20000000800 */
[----:B0-----:R-:W-:Y:S01]  /*3860*/  FADD.FTZ R26, R38, R79 ;  /* 0x0000004f261a7221 */ /* 0x001fe20000010000 */
[----:B------:R-:W-:Y:S01]  /*3870*/  FADD.FTZ R83, R45, R86 ;  /* 0x000000562d537221 */ /* 0x000fe20000010000 */
[----:B------:R0:W-:Y:S03]  /*3880*/  STSM.16.M88.4 [R17], R20 ;  /* 0x0000001411007844 */ /* 0x0001e60000000200 */
[----:B------:R-:W-:Y:S02]  /*3890*/  FADD.FTZ R86, R52, R83 ;  /* 0x0000005334567221 */ /* 0x000fe40000010000 */
[----:B------:R-:W4:Y:S01]  /*38a0*/  MUFU.EX2 R47, R47 ;  /* 0x0000002f002f7308 */ /* 0x000f220000000800 */
[----:B---3--:R-:W-:Y:S01]  /*38b0*/  FADD.FTZ R79, R39, R26 ;  /* 0x0000001a274f7221 */ /* 0x008fe20000010000 */
[----:B------:R-:W-:-:S04]  /*38c0*/  FADD.FTZ R83, R49, R86 ;  /* 0x0000005631537221 */ /* 0x000fc80000010000 */
[----:B------:R-:W-:Y:S02]  /*38d0*/  FADD.FTZ R83, R56, R83 ;  /* 0x0000005338537221 */ /* 0x000fe40000010000 */
[----:B------:R-:W3:Y:S01]  /*38e0*/  MUFU.EX2 R54, R54 ;  /* 0x0000003600367308 */ /* 0x000ee20000000800 */
[----:B--2---:R-:W-:Y:S01]  /*38f0*/  FADD.FTZ R26, R46, R79 ;  /* 0x0000004f2e1a7221 */ /* 0x004fe20000010000 */
[----:B------:R-:W-:Y:S01]  /*3900*/  FADD.FTZ R88, R10, R83 ;  /* 0x000000530a587221 */ /* 0x000fe20000010000 */
[----:B0-----:R-:W-:Y:S02]  /*3910*/  F2FP.BF16.F32.PACK_AB R20, R36, R33 ;  /* 0x000000212414723e */ /* 0x001fe400000010ff */
[----:B------:R-:W-:Y:S01]  /*3920*/  F2FP.BF16.F32.PACK_AB R22, R41, R40 ;  /* 0x000000282916723e */ /* 0x000fe200000010ff */
[----:B------:R-:W-:Y:S02]  /*3930*/  FADD.FTZ R88, R11, R88 ;  /* 0x000000580b587221 */ /* 0x000fe40000010000 */
[----:B------:R-:W0:Y:S01]  /*3940*/  MUFU.EX2 R55, R55 ;  /* 0x0000003700377308 */ /* 0x000e220000000800 */
[----:B----4-:R-:W-:Y:S01]  /*3950*/  FADD.FTZ R79, R47, R26 ;  /* 0x0000001a2f4f7221 */ /* 0x010fe20000010000 */
[----:B------:R-:W-:Y:S01]  /*3960*/  FADD.FTZ R7, R29, R88 ;  /* 0x000000581d077221 */ /* 0x000fe20000010000 */
[----:B------:R-:W-:-:S03]  /*3970*/  F2FP.BF16.F32.PACK_AB R27, R47, R46 ;  /* 0x0000002e2f1b723e */ /* 0x000fc600000010ff */
[----:B------:R-:W-:Y:S02]  /*3980*/  FADD.FTZ R14, R32, R7 ;  /* 0x00000007200e7221 */ /* 0x000fe40000010000 */
[----:B------:R-:W2:Y:S01]  /*3990*/  MUFU.EX2 R58, R58 ;  /* 0x0000003a003a7308 */ /* 0x000ea20000000800 */
[----:B---3--:R-:W-:Y:S01]  /*39a0*/  FADD.FTZ R26, R54, R79 ;  /* 0x0000004f361a7221 */ /* 0x008fe20000010000 */
[----:B------:R-:W-:-:S04]  /*39b0*/  FADD.FTZ R7, R33, R14 ;  /* 0x0000000e21077221 */ /* 0x000fc80000010000 */
[----:B------:R-:W-:Y:S02]  /*39c0*/  FADD.FTZ R7, R36, R7 ;  /* 0x0000000724077221 */ /* 0x000fe40000010000 */
[----:B------:R-:W3:Y:S01]  /*39d0*/  MUFU.EX2 R59, R59 ;  /* 0x0000003b003b7308 */ /* 0x000ee20000000800 */
[----:B0-----:R-:W-:Y:S01]  /*39e0*/  FADD.FTZ R79, R55, R26 ;  /* 0x0000001a374f7221 */ /* 0x001fe20000010000 */
[----:B------:R-:W-:-:S04]  /*39f0*/  FADD.FTZ R14, R40, R7 ;  /* 0x00000007280e7221 */ /* 0x000fc80000010000 */
[----:B------:R-:W-:Y:S02]  /*3a00*/  FADD.FTZ R14, R41, R14 ;  /* 0x0000000e290e7221 */ /* 0x000fe40000010000 */
[----:B------:R-:W0:Y:S01]  /*3a10*/  MUFU.EX2 R35, R35 ;  /* 0x0000002300237308 */ /* 0x000e220000000800 */
[----:B--2---:R-:W-:Y:S01]  /*3a20*/  FADD.FTZ R26, R58, R79 ;  /* 0x0000004f3a1a7221 */ /* 0x004fe20000010000 */
[----:B------:R-:W-:-:S04]  /*3a30*/  FADD.FTZ R15, R9, R14 ;  /* 0x0000000e090f7221 */ /* 0x000fc80000010000 */
[----:B------:R-:W-:Y:S02]  /*3a40*/  FADD.FTZ R15, R18, R15 ;  /* 0x0000000f120f7221 */ /* 0x000fe40000010000 */
[----:B------:R-:W2:Y:S01]  /*3a50*/  MUFU.EX2 R42, R42 ;  /* 0x0000002a002a7308 */ /* 0x000ea20000000800 */
[----:B---3--:R-:W-:Y:S01]  /*3a60*/  FADD.FTZ R86, R59, R26 ;  /* 0x0000001a3b567221 */ /* 0x008fe20000010000 */
[----:B------:R-:W-:Y:S02]  /*3a70*/  F2FP.BF16.F32.PACK_AB R26, R44, R25 ;  /* 0x000000192c1a723e */ /* 0x000fe400000010ff */
[----:B------:R-:W-:Y:S02]  /*3a80*/  F2FP.BF16.F32.PACK_AB R25, R39, R38 ;  /* 0x000000262719723e */ /* 0x000fe400000010ff */
[----:B------:R-:W-:Y:S02]  /*3a90*/  F2FP.BF16.F32.PACK_AB R7, R59, R58 ;  /* 0x0000003a3b07723e */ /* 0x000fe400000010ff */
[----:B------:R-:W3:Y:S01]  /*3aa0*/  MUFU.EX2 R43, R43 ;  /* 0x0000002b002b7308 */ /* 0x000ee20000000800 */
[----:B0-----:R-:W-:Y:S01]  /*3ab0*/  FADD.FTZ R5, R35, R86 ;  /* 0x0000005623057221 */ /* 0x001fe20000010000 */
[----:B------:R-:W-:Y:S06]  /*3ac0*/  STSM.16.M88.4 [R16], R24 ;  /* 0x0000001810007844 */ /* 0x000fec0000000200 */
[----:B------:R-:W0:Y:S01]  /*3ad0*/  MUFU.EX2 R50, R50 ;  /* 0x0000003200327308 */ /* 0x000e220000000800 */
[----:B--2---:R-:W-:-:S07]  /*3ae0*/  FADD.FTZ R12, R42, R5 ;  /* 0x000000052a0c7221 */ /* 0x004fce0000010000 */
[----:B------:R-:W2:Y:S01]  /*3af0*/  MUFU.EX2 R51, R51 ;  /* 0x0000003300337308 */ /* 0x000ea20000000800 */
[----:B---3--:R-:W-:-:S07]  /*3b00*/  FADD.FTZ R5, R43, R12 ;  /* 0x0000000c2b057221 */ /* 0x008fce0000010000 */
[----:B------:R-:W3:Y:S01]  /*3b10*/  MUFU.EX2 R62, R62 ;  /* 0x0000003e003e7308 */ /* 0x000ee20000000800 */
[----:B0-----:R-:W-:Y:S01]  /*3b20*/  FADD.FTZ R12, R50, R5 ;  /* 0x00000005320c7221 */ /* 0x001fe20000010000 */
[----:B------:R-:W-:-:S05]  /*3b30*/  F2FP.BF16.F32.PACK_AB R5, R55, R54 ;  /* 0x000000363705723e */ /* 0x000fca00000010ff */
[----:B------:R0:W-:Y:S01]  /*3b40*/  STSM.16.M88.4 [R2+0x24800], R4 ;  /* 0x0248000402007844 */ /* 0x0001e20000000200 */
[----:B-1----:R1:W4:Y:S01]  /*3b50*/  MUFU.EX2 R3, R78 ;  /* 0x0000004e00037308 */ /* 0x0023220000000800 */
[----:B--2---:R-:W-:-:S07]  /*3b60*/  FADD.FTZ R13, R51, R12 ;  /* 0x0000000c330d7221 */ /* 0x004fce0000010000 */
[----:B------:R-:W2:Y:S01]  /*3b70*/  MUFU.EX2 R66, R66 ;  /* 0x0000004200427308 */ /* 0x000ea20000000800 */
[C---:B---3--:R-:W-:Y:S01]  /*3b80*/  FADD.FTZ R12, R62.reuse, R13 ;  /* 0x0000000d3e0c7221 */ /* 0x048fe20000010000 */
[--C-:B-1----:R-:W-:Y:S01]  /*3b90*/  FFMA.FTZ R78, R91, UR26, -R85.reuse ;  /* 0x0000001a5b4e7c23 */ /* 0x102fe20008010855 */
[----:B------:R-:W-:Y:S01]  /*3ba0*/  FFMA.FTZ R85, R119, UR26, -R85 ;  /* 0x0000001a77557c23 */ /* 0x000fe20008010855 */
[----:B------:R-:W-:-:S04]  /*3bb0*/  F2FP.BF16.F32.PACK_AB R21, R62, R51 ;  /* 0x000000333e15723e */ /* 0x000fc800000010ff */
[----:B------:R-:W1:Y:S01]  /*3bc0*/  MUFU.EX2 R63, R63 ;  /* 0x0000003f003f7308 */ /* 0x000e620000000800 */
[----:B----4-:R-:W-:Y:S01]  /*3bd0*/  FADD.FTZ R13, R3, R12 ;  /* 0x0000000c030d7221 */ /* 0x010fe20000010000 */
[----:B------:R-:W-:-:S06]  /*3be0*/  F2FP.BF16.F32.PACK_AB R12, R11, R10 ;  /* 0x0000000a0b0c723e */ /* 0x000fcc00000010ff */
[----:B------:R-:W3:Y:S01]  /*3bf0*/  MUFU.EX2 R28, R28 ;  /* 0x0000001c001c7308 */ /* 0x000ee20000000800 */
[C---:B--2---:R-:W-:Y:S01]  /*3c00*/  FADD.FTZ R14, R66.reuse, R13 ;  /* 0x0000000d420e7221 */ /* 0x044fe20000010000 */
[----:B------:R-:W-:Y:S02]  /*3c10*/  F2FP.BF16.F32.PACK_AB R23, R66, R3 ;  /* 0x000000034217723e */ /* 0x000fe400000010ff */
[----:B------:R-:W-:-:S04]  /*3c20*/  F2FP.BF16.F32.PACK_AB R13, R42, R35 ;  /* 0x000000232a0d723e */ /* 0x000fc800000010ff */
[----:B------:R-:W2:Y:S01]  /*3c30*/  MUFU.EX2 R70, R70 ;  /* 0x0000004600467308 */ /* 0x000ea20000000800 */
[----:B-1----:R-:W-:Y:S01]  /*3c40*/  FADD.FTZ R11, R63, R14 ;  /* 0x0000000e3f0b7221 */ /* 0x002fe20000010000 */
[----:B------:R-:W-:-:S06]  /*3c50*/  F2FP.BF16.F32.PACK_AB R14, R32, R29 ;  /* 0x0000001d200e723e */ /* 0x000fcc00000010ff */
[----:B------:R-:W1:Y:S01]  /*3c60*/  MUFU.EX2 R37, R37 ;  /* 0x0000002500257308 */ /* 0x000e620000000800 */
[----:B---3--:R-:W-:Y:S01]  /*3c70*/  FADD.FTZ R30, R28, R15 ;  /* 0x0000000f1c1e7221 */ /* 0x008fe20000010000 */
[----:B------:R-:W-:-:S05]  /*3c80*/  F2FP.BF16.F32.PACK_AB R15, R50, R43 ;  /* 0x0000002b320f723e */ /* 0x000fca00000010ff */
[----:B------:R3:W-:Y:S01]  /*3c90*/  STSM.16.M88.4 [R156], R12 ;  /* 0x0000000c9c007844 */ /* 0x0007e20000000200 */
[----:B------:R-:W0:Y:S01]  /*3ca0*/  MUFU.EX2 R67, R67 ;  /* 0x0000004300437308 */ /* 0x000e220000000800 */
[----:B--2---:R-:W-:Y:S02]  /*3cb0*/  FADD.FTZ R10, R70, R11 ;  /* 0x0000000b460a7221 */ /* 0x004fe40000010000 */
[----:B------:R-:W-:Y:S05]  /*3cc0*/  STSM.16.M88.4 [R17+0x6000], R20 ;  /* 0x0060001411007844 */ /* 0x000fea0000000200 */
[----:B------:R-:W2:Y:S01]  /*3cd0*/  MUFU.EX2 R48, R48 ;  /* 0x0000003000307308 */ /* 0x000ea20000000800 */
[----:B-1----:R-:W-:-:S07]  /*3ce0*/  FADD.FTZ R11, R37, R30 ;  /* 0x0000001e250b7221 */ /* 0x002fce0000010000 */
[----:B------:R-:W1:Y:S01]  /*3cf0*/  MUFU.EX2 R74, R74 ;  /* 0x0000004a004a7308 */ /* 0x000e620000000800 */
[----:B0-----:R-:W-:-:S07]  /*3d00*/  FADD.FTZ R5, R67, R10 ;  /* 0x0000000a43057221 */ /* 0x001fce0000010000 */
        /* <DEDUP_REMOVED lines=10> */
[----:B-1----:R-:W-:Y:S01]  /*3db0*/  FADD.FTZ R7, R57, R6 ;  /* 0x0000000639077221 */ /* 0x002fe20000010000 */
[----:B------:R-:W-:-:S06]  /*3dc0*/  F2FP.BF16.F32.PACK_AB R6, R37, R28 ;  /* 0x0000001c2506723e */ /* 0x000fcc00000010ff */
[----:B------:R-:W1:Y:S01]  /*3dd0*/  MUFU.EX2 R75, R75 ;  /* 0x0000004b004b7308 */ /* 0x000e620000000800 */
[----:B0-----:R-:W-:Y:S01]  /*3de0*/  FADD.FTZ R4, R78, R5 ;  /* 0x000000054e047221 */ /* 0x001fe20000010000 */
[----:B------:R-:W-:Y:S02]  /*3df0*/  F2FP.BF16.F32.PACK_AB R5, R70, R63 ;  /* 0x0000003f4605723e */ /* 0x000fe400000010ff */
[----:B------:R-:W-:-:S04]  /*3e00*/  F2FP.BF16.F32.PACK_AB R49, R78, R71 ;  /* 0x000000474e31723e */ /* 0x000fc800000010ff */
[----:B------:R-:W0:Y:S01]  /*3e10*/  MUFU.EX2 R60, R60 ;  /* 0x0000003c003c7308 */ /* 0x000e220000000800 */
[C---:B--2---:R-:W-:Y:S01]  /*3e20*/  FADD.FTZ R7, R64.reuse, R7 ;  /* 0x0000000740077221 */ /* 0x044fe20000010000 */
[----:B------:R-:W-:-:S06]  /*3e30*/  F2FP.BF16.F32.PACK_AB R50, R64, R57 ;  /* 0x000000394032723e */ /* 0x000fcc00000010ff */
[----:B------:R-:W2:Y:S01]  /*3e40*/  MUFU.EX2 R82, R82 ;  /* 0x0000005200527308 */ /* 0x000ea20000000800 */
[----:B-1----:R-:W-:Y:S01]  /*3e50*/  FADD.FTZ R3, R75, R4 ;  /* 0x000000044b037221 */ /* 0x002fe20000010000 */
[----:B------:R-:W-:-:S06]  /*3e60*/  F2FP.BF16.F32.PACK_AB R4, R18, R9 ;  /* 0x000000091204723e */ /* 0x000fcc00000010ff */
[----:B------:R-:W1:Y:S01]  /*3e70*/  MUFU.EX2 R61, R61 ;  /* 0x0000003d003d7308 */ /* 0x000e620000000800 */
[----:B0-----:R-:W-:-:S07]  /*3e80*/  FADD.FTZ R24, R60, R7 ;  /* 0x000000073c187221 */ /* 0x001fce0000010000 */
[----:B------:R-:W0:Y:S01]  /*3e90*/  MUFU.EX2 R19, R98 ;  /* 0x0000006200137308 */ /* 0x000e220000000800 */
[C---:B--2---:R-:W-:Y:S01]  /*3ea0*/  FADD.FTZ R10, R82.reuse, R3 ;  /* 0x00000003520a7221 */ /* 0x044fe20000010000 */
[----:B------:R-:W-:-:S06]  /*3eb0*/  F2FP.BF16.F32.PACK_AB R51, R82, R75 ;  /* 0x0000004b5233723e */ /* 0x000fcc00000010ff */
[----:B------:R-:W2:Y:S01]  /*3ec0*/  MUFU.EX2 R65, R65 ;  /* 0x0000004100417308 */ /* 0x000ea20000000800 */
[C---:B-1----:R-:W-:Y:S01]  /*3ed0*/  FADD.FTZ R24, R61.reuse, R24 ;  /* 0x000000183d187221 */ /* 0x042fe20000010000 */
[----:B------:R-:W-:-:S06]  /*3ee0*/  F2FP.BF16.F32.PACK_AB R60, R61, R60 ;  /* 0x0000003c3d3c723e */ /* 0x000fcc00000010ff */
[----:B------:R-:W1:Y:S01]  /*3ef0*/  MUFU.EX2 R44, R99 ;  /* 0x00000063002c7308 */ /* 0x000e620000000800 */
[----:B0-----:R-:W-:-:S07]  /*3f00*/  FADD.FTZ R3, R19, R10 ;  /* 0x0000000a13037221 */ /* 0x001fce0000010000 */
[----:B------:R-:W3:Y:S01]  /*3f10*/  MUFU.EX2 R68, R68 ;  /* 0x0000004400447308 */ /* 0x000ee20000000800 */
[----:B--2---:R-:W-:-:S07]  /*3f20*/  FADD.FTZ R7, R65, R24 ;  /* 0x0000001841077221 */ /* 0x004fce0000010000 */
[----:B------:R-:W0:Y:S01]  /*3f30*/  MUFU.EX2 R102, R102 ;  /* 0x0000006600667308 */ /* 0x000e220000000800 */
[C---:B-1----:R-:W-:Y:S01]  /*3f40*/  FADD.FTZ R3, R44.reuse, R3 ;  /* 0x000000032c037221 */ /* 0x042fe20000010000 */
[----:B------:R-:W-:-:S06]  /*3f50*/  F2FP.BF16.F32.PACK_AB R61, R44, R19 ;  /* 0x000000132c3d723e */ /* 0x000fcc00000010ff */
[----:B------:R-:W1:Y:S01]  /*3f60*/  MUFU.EX2 R69, R69 ;  /* 0x0000004500457308 */ /* 0x000e620000000800 */
[----:B---3--:R-:W-:Y:S01]  /*3f70*/  FADD.FTZ R14, R68, R7 ;  /* 0x00000007440e7221 */ /* 0x008fe20000010000 */
[----:B------:R-:W-:Y:S02]  /*3f80*/  F2FP.BF16.F32.PACK_AB R7, R74, R67 ;  /* 0x000000434a07723e */ /* 0x000fe400000010ff */
[----:B------:R-:W-:-:S03]  /*3f90*/  F2FP.BF16.F32.PACK_AB R62, R68, R65 ;  /* 0x00000041443e723e */ /* 0x000fc600000010ff */
[----:B------:R2:W-:Y:S01]  /*3fa0*/  STSM.16.M88.4 [R16+0x6000], R4 ;  /* 0x0060000410007844 */ /* 0x0005e20000000200 */
[----:B------:R-:W3:Y:S01]  /*3fb0*/  MUFU.EX2 R103, R103 ;  /* 0x0000006700677308 */ /* 0x000ee20000000800 */
[----:B0-----:R-:W-:Y:S02]  /*3fc0*/  FADD.FTZ R12, R102, R3 ;  /* 0x00000003660c7221 */ /* 0x001fe40000010000 */
[----:B------:R0:W-:Y:S05]  /*3fd0*/  STSM.16.M88.4 [R2+0x2a800], R48 ;  /* 0x02a8003002007844 */ /* 0x0001ea0000000200 */
[----:B------:R-:W4:Y:S01]  /*3fe0*/  MUFU.EX2 R72, R72 ;  /* 0x0000004800487308 */ /* 0x000f220000000800 */
[----:B-1----:R-:W-:-:S07]  /*3ff0*/  FADD.FTZ R9, R69, R14 ;  /* 0x0000000e45097221 */ /* 0x002fce0000010000 */
[----:B------:R-:W1:Y:S01]  /*4000*/  MUFU.EX2 R106, R106 ;  /* 0x0000006a006a7308 */ /* 0x000e620000000800 */
[C---:B---3--:R-:W-:Y:S01]  /*4010*/  FADD.FTZ R3, R103.reuse, R12 ;  /* 0x0000000c67037221 */ /* 0x048fe20000010000 */
[----:B------:R-:W-:-:S05]  /*4020*/  F2FP.BF16.F32.PACK_AB R63, R103, R102 ;  /* 0x00000066673f723e */ /* 0x000fca00000010ff */
[----:B------:R0:W-:Y:S01]  /*4030*/  STSM.16.M88.4 [R155], R60 ;  /* 0x0000003c9b007844 */ /* 0x0001e20000000200 */
[----:B------:R-:W3:Y:S01]  /*4040*/  MUFU.EX2 R73, R73 ;  /* 0x0000004900497308 */ /* 0x000ee20000000800 */
[C---:B----4-:R-:W-:Y:S01]  /*4050*/  FADD.FTZ R14, R72.reuse, R9 ;  /* 0x00000009480e7221 */ /* 0x050fe20000010000 */
[----:B------:R-:W-:-:S06]  /*4060*/  F2FP.BF16.F32.PACK_AB R72, R72, R69 ;  /* 0x000000454848723e */ /* 0x000fcc00000010ff */
[----:B------:R-:W4:Y:S01]  /*4070*/  MUFU.EX2 R107, R107 ;  /* 0x0000006b006b7308 */ /* 0x000f220000000800 */
[----:B-1----:R-:W-:-:S07]  /*4080*/  FADD.FTZ R12, R106, R3 ;  /* 0x000000036a0c7221 */ /* 0x002fce0000010000 */
[----:B------:R-:W1:Y:S01]  /*4090*/  MUFU.EX2 R76, R76 ;  /* 0x0000004c004c7308 */ /* 0x000e620000000800 */
[----:B---3--:R-:W-:-:S07]  /*40a0*/  FADD.FTZ R9, R73, R14 ;  /* 0x0000000e49097221 */ /* 0x008fce0000010000 */
[----:B------:R-:W3:Y:S01]  /*40b0*/  MUFU.EX2 R110, R110 ;  /* 0x0000006e006e7308 */ /* 0x000ee20000000800 */
[----:B----4-:R-:W-:-:S07]  /*40c0*/  FADD.FTZ R3, R107, R12 ;  /* 0x0000000c6b037221 */ /* 0x010fce0000010000 */
[----:B------:R-:W4:Y:S01]  /*40d0*/  MUFU.EX2 R77, R77 ;  /* 0x0000004d004d7308 */ /* 0x000f220000000800 */
[C---:B-1----:R-:W-:Y:S01]  /*40e0*/  FADD.FTZ R14, R76.reuse, R9 ;  /* 0x000000094c0e7221 */ /* 0x042fe20000010000 */
[----:B------:R-:W-:Y:S02]  /*40f0*/  F2FP.BF16.F32.PACK_AB R74, R76, R73 ;  /* 0x000000494c4a723e */ /* 0x000fe400000010ff */
[----:B------:R-:W-:-:S04]  /*4100*/  F2FP.BF16.F32.PACK_AB R73, R107, R106 ;  /* 0x0000006a6b49723e */ /* 0x000fc800000010ff */
[----:B------:R-:W2:Y:S01]  /*4110*/  MUFU.EX2 R111, R111 ;  /* 0x0000006f006f7308 */ /* 0x000ea20000000800 */
[----:B---3--:R-:W-:-:S07]  /*4120*/  FADD.FTZ R12, R110, R3 ;  /* 0x000000036e0c7221 */ /* 0x008fce0000010000 */
[----:B------:R-:W1:Y:S01]  /*4130*/  MUFU.EX2 R80, R113 ;  /* 0x0000007100507308 */ /* 0x000e620000000800 */
[----:B----4-:R-:W-:-:S07]  /*4140*/  FADD.FTZ R3, R77, R14 ;  /* 0x0000000e4d037221 */ /* 0x010fce0000010000 */
[----:B------:R-:W3:Y:S01]  /*4150*/  MUFU.EX2 R13, R114 ;  /* 0x00000072000d7308 */ /* 0x000ee20000000800 */
[C---:B--2---:R-:W-:Y:S01]  /*4160*/  FADD.FTZ R4, R111.reuse, R12 ;  /* 0x0000000c6f047221 */ /* 0x044fe20000010000 */
[----:B------:R-:W-:-:S05]  /*4170*/  F2FP.BF16.F32.PACK_AB R75, R111, R110 ;  /* 0x0000006e6f4b723e */ /* 0x000fca00000010ff */
[----:B------:R0:W-:Y:S01]  /*4180*/  STSM.16.M88.4 [R17+0xc000], R72 ;  /* 0x00c0004811007844 */ /* 0x0001e20000000200 */
[----:B------:R-:W-:Y:S01]  /*4190*/  MUFU.EX2 R81, R81 ;  /* 0x0000005100517308 */ /* 0x000fe20000000800 */
[C---:B-1----:R-:W-:Y:S01]  /*41a0*/  FADD.FTZ R6, R80.reuse, R3 ;  /* 0x0000000350067221 */ /* 0x042fe20000010000 */
[----:B------:R-:W-:-:S06]  /*41b0*/  F2FP.BF16.F32.PACK_AB R12, R80, R77 ;  /* 0x0000004d500c723e */ /* 0x000fcc00000010ff */
[----:B------:R-:W1:Y:S01]  /*41c0*/  MUFU.EX2 R84, R84 ;  /* 0x0000005400547308 */ /* 0x000e620000000800 */
[----:B---3--:R-:W-:-:S07]  /*41d0*/  FADD.FTZ R3, R13, R4 ;  /* 0x000000040d037221 */ /* 0x008fce0000010000 */
[----:B------:R-:W2:Y:S08]  /*41e0*/  MUFU.EX2 R10, R115 ;  /* 0x00000073000a7308 */ /* 0x000eb00000000800 */
[----:B------:R-:W3:Y:S01]  /*41f0*/  MUFU.EX2 R118, R118 ;  /* 0x0000007600767308 */ /* 0x000ee20000000800 */
[----:B-1----:R-:W-:Y:S01]  /*4200*/  F2FP.BF16.F32.PACK_AB R14, R84, R81 ;  /* 0x00000051540e723e */ /* 0x002fe200000010ff */
[----:B------:R-:W-:-:S04]  /*4210*/  FADD.FTZ R81, R81, R6 ;  /* 0x0000000651517221 */ /* 0x000fc80000010000 */
[----:B------:R-:W-:Y:S02]  /*4220*/  FADD.FTZ R4, R84, R81 ;  /* 0x0000005154047221 */ /* 0x000fe40000010000 */
[----:B------:R-:W1:Y:S01]  /*4230*/  MUFU.EX2 R85, R85 ;  /* 0x0000005500557308 */ /* 0x000e620000000800 */
[C---:B--2---:R-:W-:Y:S01]  /*4240*/  F2FP.BF16.F32.PACK_AB R13, R10.reuse, R13 ;  /* 0x0000000d0a0d723e */ /* 0x044fe200000010ff */
[----:B------:R-:W-:-:S04]  /*4250*/  FADD.FTZ R3, R10, R3 ;  /* 0x000000030a037221 */ /* 0x000fc80000010000 */
[----:B---3--:R-:W-:Y:S01]  /*4260*/  FADD.FTZ R6, R118, R3 ;  /* 0x0000000376067221 */ /* 0x008fe20000010000 */
[----:B-1----:R-:W-:-:S03]  /*4270*/  F2FP.BF16.F32.PACK_AB R15, R85, R118 ;  /* 0x00000076550f723e */ /* 0x002fc600000010ff */
[----:B------:R-:W-:Y:S02]  /*4280*/  FADD.FTZ R6, R85, R6 ;  /* 0x0000000655067221 */ /* 0x000fe40000010000 */
[----:B------:R0:W-:Y:S01]  /*4290*/  STSM.16.M88.4 [R16+0xc000], R12 ;  /* 0x00c0000c10007844 */ /* 0x0001e20000000200 */
[----:B------:R1:W-:Y:S06]  /*42a0*/  MEMBAR.ALL.CTA ;  /* 0x0000000000007992 */ /* 0x0003ec0000008000 */
[----:B-1----:R-:W1:Y:S02]  /*42b0*/  FENCE.VIEW.ASYNC.S ;  /* 0x00000000000073c6 */ /* 0x002e640000000000 */
        /* <DEDUP_REMOVED lines=20> */
[----:B------:R-:W-:Y:S01]  /*4400*/  UIADD3 UR28, UR48, -0x2, URZ ;  /* 0xfffffffe301c7890 */ /* 0x000fe2000fffe03f */
[----:B------:R-:W-:Y:S01]  /*4410*/  UMOV UR20, UR38 ;  /* 0x0000002600147c82 */ /* 0x000fe20008000000 */
[----:B------:R-:W-:Y:S01]  /*4420*/  UMOV UR27, UR39 ;  /* 0x00000027001b7c82 */ /* 0x000fe20008000000 */
[----:B------:R-:W-:-:S09]  /*4430*/  ULDC UR26, c[0x0][0x988] ;  /* 0x00026200001a7ab9 */ /* 0x000fd20000000800 */
.L_x_10613:
        /* <DEDUP_REMOVED lines=9> */
.L_x_10606:
[----:B------:R-:W-:Y:S01]  /*44d0*/  ULEA UR6, UR39, UR40, 0x3 ;  /* 0x0000002827067291 */ /* 0x000fe2000f8e183f */
[----:B------:R-:W-:-:S05]  /*44e0*/  IMAD.U32 R0, RZ, RZ, UR38 ;  /* 0x00000026ff007e24 */ /* 0x000fca000f8e00ff */
[----:B------:R-:W-:-:S04]  /*44f0*/  SHF.L.U32 R0, R0, 0x1f, RZ ;  /* 0x0000001f00007819 */ /* 0x000fc800000006ff */
[----:B------:R1:W2:Y:S01]  /*4500*/  SYNCS.PHASECHK.TRANS64.TRYWAIT P2, [UR6+0x30830], R0 ;  /* 0x03083000ff0075a7 */ /* 0x0002a20008040146 */
[----:B------:R-:W-:Y:S05]  /*4510*/  @!P0 BRA `(.L_x_10607) ;  /* 0x0000000000048947 */ /* 0x000fea0003800000 */
[----:B------:R-:W-:Y:S01]  /*4520*/  BPT.TRAP 0x1 ;  /* 0x000000040000795c */ /* 0x000fe20000300000 */
.L_x_10607:
[----:B--2---:R-:W-:Y:S05]  /*4530*/  @P2 BRA `(.L_x_10605) ;  /* 0x0000000000082947 */ /* 0x004fea0003800000 */
[----:B------:R-:W2:Y:S02]  /*4540*/  SYNCS.PHASECHK.TRANS64.TRYWAIT P2, [UR6+0x30830], R0 ;  /* 0x03083000ff0075a7 */ /* 0x000ea40008040146 */
[----:B--2---:R-:W-:Y:S05]  /*4550*/  @!P2 BRA `(.L_x_10608) ;  /* 0x0000008800e4a947 */ /* 0x004fea0003800000 */
.L_x_10605:
[----:B--2---:R-:W2:Y:S01]  /*4560*/  S2R R5, SR_TID.X ;  /* 0x0000000000057919 */ /* 0x004ea20000002100 */
        /* <DEDUP_REMOVED lines=8> */
[----:B--2---:R-:W-:-:S05]  /*45f0*/  SHF.R.U32.HI R5, RZ, 0x7, R5 ;  /* 0x00000007ff057819 */ /* 0x004fca0000011605 */
[----:B-1----:R-:W-:-:S05]  /*4600*/  VIADD R0, R5, 0x8 ;  /* 0x0000000805007836 */ /* 0x002fca0000000000 */
[----:B------:R1:W-:Y:S06]  /*4610*/  BAR.SYNC.DEFER_BLOCKING R0, 0x100 ;  /* 0x000400000000751d */ /* 0x0003ec0000010000 */
[----:B0-----:R-:W-:-:S06]  /*4620*/  WARPGROUP.ARRIVE ;  /* 0x00000000000079c5 */ /* 0x001fcc0000000000 */
        /* <DEDUP_REMOVED lines=14> */
.L_x_10610:
[----:B------:R-:W-:Y:S01]  /*4710*/  ULEA UR6, UR27, UR40, 0x3 ;  /* 0x000000281b067291 */ /* 0x000fe2000f8e183f */
[----:B------:R-:W-:-:S05]  /*4720*/  IMAD.U32 R0, RZ, RZ, UR20 ;  /* 0x00000014ff007e24 */ /* 0x000fca000f8e00ff */
[----:B------:R-:W-:-:S04]  /*4730*/  SHF.L.U32 R0, R0, 0x1f, RZ ;  /* 0x0000001f00007819 */ /* 0x000fc800000006ff */
[----:B------:R0:W1:Y:S01]  /*4740*/  SYNCS.PHASECHK.TRANS64.TRYWAIT P2, [UR6+0x30850], R0 ;  /* 0x03085000ff0075a7 */ /* 0x0000620008040146 */
[----:B------:R-:W-:Y:S05]  /*4750*/  @!P0 BRA `(.L_x_10611) ;  /* 0x0000000000048947 */ /* 0x000fea0003800000 */
[----:B------:R-:W-:Y:S01]  /*4760*/  BPT.TRAP 0x1 ;  /* 0x000000040000795c */ /* 0x000fe20000300000 */
.L_x_10611:
[----:B-1----:R-:W-:Y:S05]  /*4770*/  @P2 BRA `(.L_x_10609) ;  /* 0x0000000000082947 */ /* 0x002fea0003800000 */
[----:B------:R-:W1:Y:S02]  /*4780*/  SYNCS.PHASECHK.TRANS64.TRYWAIT P2, [UR6+0x30850], R0 ;  /* 0x03085000ff0075a7 */ /* 0x000e640008040146 */
[----:B-1----:R-:W-:Y:S05]  /*4790*/  @!P2 BRA `(.L_x_10612) ;  /* 0x00000088006ca947 */ /* 0x002fea0003800000 */
.L_x_10609:
[----:B------:R-:W-:Y:S01]  /*47a0*/  UIADD3 UR7, UR25, 0x1e800, URZ ;  /* 0x0001e80019077890 */ /* 0x000fe2000fffe03f */
[----:B------:R-:W-:Y:S01]  /*47b0*/  WARPGROUP.ARRIVE ;  /* 0x00000000000079c5 */ /* 0x000fe20000000000 */
[----:B------:R-:W-:Y:S01]  /*47c0*/  UIADD3 UR6, UR40, 0x400, URZ ;  /* 0x0000040028067890 */ /* 0x000fe2000fffe03f */
[----:B01----:R-:W-:Y:S01]  /*47d0*/  FMNMX.FTZ R0, R24, R3, !PT ;  /* 0x0000000318007209 */ /* 0x003fe20007810000 */
[----:B------:R-:W-:-:S03]  /*47e0*/  USHF.R.U32.HI UR7, URZ, 0x4, UR7 ;  /* 0x000000043f077899 */ /* 0x000fc60008011607 */
[----:B------:R-:W0:Y:S01]  /*47f0*/  S2R R13, SR_TID.X ;  /* 0x00000000000d7919 */ /* 0x000e220000002100 */
[----:B------:R-:W-:Y:S01]  /*4800*/  USHF.R.U32.HI UR6, URZ, 0x4, UR6 ;  /* 0x000000043f067899 */ /* 0x000fe20008011606 */
[----:B------:R-:W-:Y:S01]  /*4810*/  FMNMX.FTZ R5, R25, R0, !PT ;  /* 0x0000000019057209 */ /* 0x000fe20007810000 */
[----:B------:R-:W-:Y:S02]  /*4820*/  ULOP3.LUT UR10, UR7, 0x3fff, URZ, 0xc0, !UPT ;  /* 0x00003fff070a7892 */ /* 0x000fe4000f8ec03f */
[----:B------:R-:W-:Y:S01]  /*4830*/  ULOP3.LUT UR7, UR6, 0x3fff, URZ, 0xc0, !UPT ;  /* 0x00003fff06077892 */ /* 0x000fe2000f8ec03f */
[----:B------:R-:W-:Y:S01]  /*4840*/  FMNMX.FTZ R0, R28, R5, !PT ;  /* 0x000000051c007209 */ /* 0x000fe20007810000 */
[----:B------:R-:W-:Y:S02]  /*4850*/  ULOP3.LUT UR6, UR10, 0x10000, URZ, 0xfc, !UPT ;  /* 0x000100000a067892 */ /* 0x000fe4000f8efc3f */
[----:B------:R-:W-:Y:S01]  /*4860*/  UIMAD UR7, UR27, 0x600, UR7 ;  /* 0x000006001b0778a4 */ /* 0x000fe2000f8e0207 */
[----:B------:R-:W-:Y:S01]  /*4870*/  FMNMX.FTZ R5, R29, R0, !PT ;  /* 0x000000001d057209 */ /* 0x000fe20007810000 */
[----:B------:R-:W-:Y:S01]  /*4880*/  UMOV UR21, 0x40000040 ;  /* 0x4000004000157882 */ /* 0x000fe20000000000 */
[----:B------:R-:W-:-:S02]  /*4890*/  UMOV UR23, 0x40000040 ;  /* 0x4000004000177882 */ /* 0x000fc40000000000 */
        /* <DEDUP_REMOVED lines=42> */
[----:B------:R-:W-:Y:S01]  /*4b40*/  FMNMX.FTZ R7, R69, R8, !PT ;  /* 0x0000000845077209 */ /* 0x000fe20007810000 */
[----:B------:R-:W-:Y:S02]  /*4b50*/  WARPGROUP.DEPBAR.LE gsb0, 0x0 ;  /* 0x00008000000079c5 */ /* 0x000fe40000010000 */
[----:B------:R-:W-:Y:S01]  /*4b60*/  WARPGROUP.ARRIVE ;  /* 0x00000000000079c5 */ /* 0x000fe20000000000 */
[----:B------:R-:W-:Y:S02]  /*4b70*/  FMNMX.FTZ R0, R58, R5, !PT ;  /* 0x000000053a007209 */ /* 0x000fe40007810000 */
[----:B------:R-:W-:-:S02]  /*4b80*/  FMNMX.FTZ R8, R72, R7, !PT ;  /* 0x0000000748087209 */ /* 0x000fc40007810000 */
[----:B------:R-:W-:Y:S01]  /*4b90*/  FMNMX.FTZ R5, R59, R0, !PT ;  /* 0x000000003b057209 */ /* 0x000fe20007810000 */
[----:B------:R-:W-:Y:S01]  /*4ba0*/  HGMMA.64x64x16.F32.BF16 R120, gdesc[UR20].tnspB, R120, gsb0 ;  /* 0x40e00000147879f0 */ /* 0x000fe20008001878 */
[----:B------:R-:W-:Y:S01]  /*4bb0*/  UIADD3 UR20, UR6, 0x4, URZ ;  /* 0x0000000406147890 */ /* 0x000fe2000fffe03f */
[----:B------:R-:W-:Y:S01]  /*4bc0*/  FMNMX.FTZ R7, R73, R8, !PT ;  /* 0x0000000849077209 */ /* 0x000fe20007810000 */
[----:B------:R-:W-:Y:S01]  /*4bd0*/  UIADD3 UR22, UR7, 0x100, URZ ;  /* 0x0000010007167890 */ /* 0x000fe2000fffe03f */
[----:B------:R-:W-:Y:S01]  /*4be0*/  FMNMX.FTZ R0, R62, R5, !PT ;  /* 0x000000053e007209 */ /* 0x000fe20007810000 */
[----:B------:R-:W-:Y:S01]  /*4bf0*/  UMOV UR21, 0x40000040 ;  /* 0x4000004000157882 */ /* 0x000fe20000000000 */
[----:B------:R-:W-:Y:S01]  /*4c00*/  UMOV UR23, 0x40000040 ;  /* 0x4000004000177882 */ /* 0x000fe20000000000 */
        /* <DEDUP_REMOVED lines=47> */
[----:B0-----:R-:W-:Y:S02]  /*4f00*/  SHF.R.U32.HI R12, RZ, 0x7, R13 ;  /* 0x00000007ff0c7819 */ /* 0x001fe4000001160d */
[----:B------:R-:W-:-:S02]  /*4f10*/  FMNMX.FTZ R5, R103, R0, !PT ;  /* 0x0000000067057209 */ /* 0x000fc40007810000 */
[----:B------:R-:W-:Y:S02]  /*4f20*/  FMNMX.FTZ R0, R116, R7, !PT ;  /* 0x0000000774007209 */ /* 0x000fe40007810000 */
[----:B------:R-:W-:Y:S02]  /*4f30*/  FMNMX.FTZ R8, R106, R5, !PT ;  /* 0x000000056a087209 */ /* 0x000fe40007810000 */
[----:B------:R-:W-:Y:S02]  /*4f40*/  FMNMX.FTZ R0, R117, R0, !PT ;  /* 0x0000000075007209 */ /* 0x000fe40007810000 */
[----:B------:R-:W-:Y:S02]  /*4f50*/  FMNMX.FTZ R7, R107, R8, !PT ;  /* 0x000000086b077209 */ /* 0x000fe40007810000 */
[----:B------:R-:W-:Y:S01]  /*4f60*/  ISETP.GE.U32.AND P2, PT, R13, 0x180, PT ;  /* 0x000001800d00780c */ /* 0x000fe20003f46070 */
        /* <DEDUP_REMOVED lines=8> */
[----:B------:R-:W-:Y:S02]  /*4ff0*/  VIADD R0, R12, 0x9 ;  /* 0x000000090c007836 */ /* 0x000fe40000000000 */
[----:B------:R-:W0:Y:S04]  /*5000*/  SHFL.BFLY PT, R11, R8, 0x2, 0x1f ;  /* 0x0c401f00080b7f89 */ /* 0x000e2800000e0000 */
[----:B------:R-:W1:Y:S01]  /*5010*/  SHFL.BFLY PT, R10, R5, 0x1, 0x1f ;  /* 0x0c201f00050a7f89 */ /* 0x000e6200000e0000 */
[----:B------:R-:W-:-:S02]  /*5020*/  SEL R7, R0, 0x9, !P2 ;  /* 0x0000000900077807 */ /* 0x000fc40005000000 */
[----:B------:R-:W-:Y:S02]  /*5030*/  ISETP.LT.AND P2, PT, RZ, UR28, PT ;  /* 0x0000001cff007c0c */ /* 0x000fe4000bf41270 */
[----:B0-----:R-:W-:Y:S02]  /*5040*/  FMNMX.FTZ R8, R8, R11, !PT ;  /* 0x0000000b08087209 */ /* 0x001fe40007810000 */
[----:B-1----:R-:W-:-:S03]  /*5050*/  FMNMX.FTZ R0, R5, R10, !PT ;  /* 0x0000000a05007209 */ /* 0x002fc60007810000 */
[----:B------:R-:W0:Y:S01]  /*5060*/  SHFL.BFLY PT, R11, R8, 0x1, 0x1f ;  /* 0x0c201f00080b7f89 */ /* 0x000e2200000e0000 */
[----:B------:R-:W-:Y:S02]  /*5070*/  WARPGROUP.DEPBAR.LE gsb0, 0x0 ;  /* 0x00008000000079c5 */ /* 0x000fe40000010000 */
[----:B------:R-:W-:Y:S01]  /*5080*/  WARPGROUP.ARRIVE ;  /* 0x00000000000079c5 */ /* 0x000fe20000000000 */
[----:B------:R-:W-:Y:S02]  /*5090*/  IMAD.U32 R5, RZ, RZ, UR39 ;  /* 0x00000027ff057e24 */ /* 0x000fe4000f8e00ff */
[----:B------:R-:W-:Y:S01]  /*50a0*/  FADD.FTZ R3, -R0, R3 ;  /* 0x0000000300037221 */ /* 0x000fe20000010100 */
[----:B------:R-:W-:Y:S01]  /*50b0*/  IMAD.U32 R10, RZ, RZ, UR27 ;  /* 0x0000001bff0a7e24 */ /* 0x000fe2000f8e00ff */
[----:B------:R-:W-:Y:S01]  /*50c0*/  UMOV UR27, UR39 ;  /* 0x00000027001b7c82 */ /* 0x000fe20008000000 */
[----:B------:R-:W-:Y:S01]  /*50d0*/  HGMMA.64x64x16.F32.BF16 R120, gdesc[UR20].tnspB, R120, gsb0 ;  /* 0x40e00000147879f0 */ /* 0x000fe20008001878 */
[----:B------:R-:W-:Y:S01]  /*50e0*/  UIADD3 UR20, UR6, 0x600, URZ ;  /* 0x0000060006147890 */ /* 0x000fe2000fffe03f */
[----:B------:R-:W-:Y:S01]  /*50f0*/  @!P1 LEA R5, R5, UR40, 0x3 ;  /* 0x0000002805059c11 */ /* 0x000fe2000f8e18ff */
[----:B------:R-:W-:Y:S01]  /*5100*/  UIADD3 UR22, UR7, 0x200, URZ ;  /* 0x0000020007167890 */ /* 0x000fe2000fffe03f */
[----:B------:R-:W-:Y:S01]  /*5110*/  @!P1 LEA R10, R10, UR40, 0x3 ;  /* 0x000000280a0a9c11 */ /* 0x000fe2000f8e18ff */
[----:B------:R-:W-:Y:S01]  /*5120*/  UMOV UR21, 0x40000040 ;  /* 0x4000004000157882 */ /* 0x000fe20000000000 */
[----:B------:R-:W-:Y:S01]  /*5130*/  UMOV UR23, 0x40000040 ;  /* 0x4000004000177882 */ /* 0x000fe20000000000 */
[----:B------:R-:W-:-:S02]  /*5140*/  @!P1 VIADD R5, R5, 0x30840 ;  /* 0x0003084005059836 */ /* 0x000fc40000000000 */
[----:B------:R-:W-:Y:S01]  /*5150*/  FMUL.FTZ R3, R3, UR26 ;  /* 0x0000001a03037c20 */ /* 0x000fe20008410000 */
[----:B------:R-:W-:Y:S02]  /*5160*/  @!P1 VIADD R10, R10, 0x30860 ;  /* 0x000308600a0a9836 */ /* 0x000fe40000000000 */
[----:B------:R-:W-:-:S03]  /*5170*/  @!P1 PRMT R5, RZ, 0x654, R5 ;  /* 0x00000654ff059816 */ /* 0x000fc60000000005 */
[----:B------:R-:W-:Y:S01]  /*5180*/  @!P1 PRMT R10, RZ, 0x654, R10 ;  /* 0x00000654ff0a9816 */ /* 0x000fe2000000000a */
[----:B------:R-:W1:Y:S01]  /*5190*/  MUFU.EX2 R3, R3 ;  /* 0x0000000300037308 */ /* 0x000e620000000800 */
[----:B0-----:R-:W-:-:S05]  /*51a0*/  FMNMX.FTZ R8, R8, R11, !PT ;  /* 0x0000000b08087209 */ /* 0x001fca0007810000 */
[----:B------:R-:W-:-:S04]  /*51b0*/  FADD.FTZ R9, -R8, R9 ;  /* 0x0000000908097221 */ /* 0x000fc80000010100 */
[----:B------:R-:W-:-:S06]  /*51c0*/  FMUL.FTZ R9, R9, UR26 ;  /* 0x0000001a09097c20 */ /* 0x000fcc0008410000 */
[----:B------:R-:W-:Y:S01]  /*51d0*/  MUFU.EX2 R9, R9 ;  /* 0x0000000900097308 */ /* 0x000fe20000000800 */
        /* <DEDUP_REMOVED lines=53> */
[----:B------:R-:W-:Y:S01]  /*5530*/  HGMMA.64x64x16.F32.BF16 R120, gdesc[UR20].tnspB, R120, gsb0 ;  /* 0x40e00000147879f0 */ /* 0x000fe20008001878 */
[----:B------:R-:W-:Y:S02]  /*5540*/  UMOV UR20, UR38 ;  /* 0x0000002600147c82 */ /* 0x000fe40008000000 */
[----:B------:R-:W-:Y:S02]  /*5550*/  WARPGROUP.DEPBAR.LE gsb0, 0x0 ;  /* 0x00008000000079c5 */ /* 0x000fe40000010000 */
[----:B------:R0:W-:Y:S06]  /*5560*/  BAR.ARV R7, 0x100 ;  /* 0x000400070000751d */ /* 0x0001ec0000002000 */
        /* <DEDUP_REMOVED lines=8> */
[----:B--2---:R-:W-:Y:S01]  /*55f0*/  FMUL.FTZ R5, R0, UR26 ;  /* 0x0000001a00057c20 */ /* 0x004fe20008410000 */
[----:B------:R1:W-:Y:S01]  /*5600*/  @!P1 SYNCS.ARRIVE.TRANS64.RED.A1T0 RZ, [R10+URZ], RZ ;  /* 0x000000ff0aff99a7 */ /* 0x0003e2000810043f */
[-C--:B------:R-:W-:Y:S01]  /*5610*/  FMUL.FTZ R133, R133, R3.reuse ;  /* 0x0000000385857220 */ /* 0x080fe20000410000 */
[----:B------:R-:W-:Y:S01]  /*5620*/  FMUL.FTZ R136, R136, R3 ;  /* 0x0000000388887220 */ /* 0x000fe20000410000 */
[--C-:B0-----:R-:W-:Y:S01]  /*5630*/  FFMA.FTZ R7, R24, UR26, -R5.reuse ;  /* 0x0000001a18077c23 */ /* 0x101fe20008010805 */
[--C-:B------:R-:W-:Y:S01]  /*5640*/  FFMA.FTZ R21, R25, UR26, -R5.reuse ;  /* 0x0000001a19157c23 */ /* 0x100fe20008010805 */
[--C-:B------:R-:W-:Y:S01]  /*5650*/  FFMA.FTZ R20, R28, UR26, -R5.reuse ;  /* 0x0000001a1c147c23 */ /* 0x100fe20008010805 */
[--C-:B------:R-:W-:Y:S01]  /*5660*/  FFMA.FTZ R19, R29, UR26, -R5.reuse ;  /* 0x0000001a1d137c23 */ /* 0x100fe20008010805 */
[--C-:B------:R-:W-:Y:S01]  /*5670*/  FFMA.FTZ R32, R32, UR26, -R5.reuse ;  /* 0x0000001a20207c23 */ /* 0x100fe20008010805 */
[----:B-1----:R-:W-:Y:S01]  /*5680*/  FMUL.FTZ R10, R8, UR26 ;  /* 0x0000001a080a7c20 */ /* 0x002fe20008410000 */
        /* <DEDUP_REMOVED lines=15> */
[----:B------:R-:W-:Y:S01]  /*5780*/  FFMA.FTZ R52, R52, UR26, -R5 ;  /* 0x0000001a34347c23 */ /* 0x000fe20008010805 */
[----:B------:R-:W1:Y:S01]  /*5790*/  MUFU.EX2 R11, R11 ;  /* 0x0000000b000b7308 */ /* 0x000e620000000800 */
[----:B0-----:R-:W-:Y:S01]  /*57a0*/  FFMA.FTZ R15, R3, R4, R7 ;  /* 0x00000004030f7223 */ /* 0x001fe20000010007 */
        /* <DEDUP_REMOVED lines=37> */
[----:B-1----:R-:W-:Y:S01]  /*5a00*/  FFMA.FTZ R18, R9, R6, R11 ;  /* 0x0000000609127223 */ /* 0x002fe2000001000b */
[----:B------:R-:W1:Y:S01]  /*5a10*/  MUFU.EX2 R14, R14 ;  /* 0x0000000e000e7308 */ /* 0x000e620000000800 */
[----:B------:R-:W-:Y:S01]  /*5a20*/  F2FP.BF16.F32.PACK_AB R4, R21, R7 ;  /* 0x000000071504723e */ /* 0x000fe200000010ff */
[--C-:B------:R-:W-:Y:S01]  /*5a30*/  FFMA.FTZ R23, R35, UR26, -R10.reuse ;  /* 0x0000001a23177c23 */ /* 0x100fe2000801080a */
[----:B0-----:R-:W-:Y:S01]  /*5a40*/  F2FP.BF16.F32.PACK_AB R5, R12, R11 ;  /* 0x0000000b0c05723e */ /* 0x001fe200000010ff */
[----:B------:R-:W-:Y:S01]  /*5a50*/  FFMA.FTZ R35, R38, UR26, -R10 ;  /* 0x0000001a26237c23 */ /* 0x000fe2000801080a */
[----:B------:R-:W-:Y:S01]  /*5a60*/  F2FP.BF16.F32.PACK_AB R6, R19, R20 ;  /* 0x000000141306723e */ /* 0x000fe200000010ff */
[----:B------:R-:W-:Y:S01]  /*5a70*/  FADD.FTZ R21, R21, R15 ;  /* 0x0000000f15157221 */ /* 0x000fe20000010000 */
[----:B------:R-:W-:Y:S01]  /*5a80*/  FADD.FTZ R18, R12, R18 ;  /* 0x000000120c127221 */ /* 0x000fe20000010000 */
        /* <DEDUP_REMOVED lines=8> */
[----:B------:R-:W-:Y:S01]  /*5b10*/  MUFU.EX2 R33, R33 ;  /* 0x0000002100217308 */ /* 0x000fe20000000800 */
[----:B-1----:R-:W-:Y:S01]  /*5b20*/  F2FP.BF16.F32.PACK_AB R7, R14, R13 ;  /* 0x0000000d0e07723e */ /* 0x002fe200000010ff */
[----:B------:R-:W-:Y:S01]  /*5b30*/  FADD.FTZ R13, R13, R18 ;  /* 0x000000120d0d7221 */ /* 0x000fe20000010000 */
[--C-:B------:R-:W-:Y:S01]  /*5b40*/  FFMA.FTZ R51, R54, UR26, -R10.reuse ;  /* 0x0000001a36337c23 */ /* 0x100fe2000801080a */
[--C-:B------:R-:W-:Y:S01]  /*5b50*/  FFMA.FTZ R28, R55, UR26, -R10.reuse ;  /* 0x0000001a371c7c23 */ /* 0x100fe2000801080a */
[--C-:B------:R-:W-:Y:S01]  /*5b60*/  FFMA.FTZ R29, R59, UR26, -R10.reuse ;  /* 0x0000001a3b1d7c23 */ /* 0x100fe2000801080a */
[----:B------:R0:W-:Y:S01]  /*5b70*/  STSM.16.M88.4 [R2+0x1e800], R4 ;  /* 0x01e8000402007844 */ /* 0x0001e20000000200 */
[----:B------:R-:W-:Y:S01]  /*5b80*/  FADD.FTZ R39, R14, R13 ;  /* 0x0000000d0e277221 */ /* 0x000fe20000010000 */
        /* <DEDUP_REMOVED lines=14> */
[--C-:B0-----:R-:W-:Y:S01]  /*5c70*/  FFMA.FTZ R4, R34, UR26, -R10.reuse ;  /* 0x0000001a22047c23 */ /* 0x101fe2000801080a */
        /* <DEDUP_REMOVED lines=24> */
[-C--:B------:R-:W-:Y:S01]  /*5e00*/  FMUL.FTZ R137, R137, R3.reuse ;  /* 0x0000000389897220 */ /* 0x080fe20000410000 */
[----:B------:R-:W1:Y:S01]  /*5e10*/  MUFU.EX2 R24, R24 ;  /* 0x0000001800187308 */ /* 0x000e620000000800 */
[----:B0-----:R-:W-:Y:S01]  /*5e20*/  FADD.FTZ R42, R4, R39 ;  /* 0x00000027042a7221 */ /* 0x001fe20000010000 */
[-C--:B------:R-:W-:Y:S01]  /*5e30*/  FMUL.FTZ R140, R140, R3.reuse ;  /* 0x000000038c8c7220 */ /* 0x080fe20000410000 */
[-C--:B------:R-:W-:Y:S01]  /*5e40*/  FMUL.FTZ R141, R141, R3.reuse ;  /* 0x000000038d8d7220 */ /* 0x080fe20000410000 */
[-C--:B------:R-:W-:Y:S01]  /*5e50*/  FMUL.FTZ R144, R144, R3.reuse ;  /* 0x0000000390907220 */ /* 0x080fe20000410000 */
[----:B------:R-:W-:Y:S01]  /*5e60*/  FADD.FTZ R42, R23, R42 ;  /* 0x0000002a172a7221 */ /* 0x000fe20000010000 */
[-C--:B------:R-:W-:Y:S01]  /*5e70*/  FMUL.FTZ R145, R145, R3.reuse ;  /* 0x0000000391917220 */ /* 0x080fe20000410000 */
[-C--:B------:R-:W-:Y:S01]  /*5e80*/  FMUL.FTZ R148, R148, R3.reuse ;  /* 0x0000000394947220 */ /* 0x080fe20000410000 */
[----:B------:R-:W0:Y:S01]  /*5e90*/  MUFU.EX2 R40, R40 ;  /* 0x0000002800287308 */ /* 0x000e220000000800 */
[----:B------:R-:W-:Y:S01]  /*5ea0*/  FMUL.FTZ R149, R149, R3 ;  /* 0x0000000395957220 */ /* 0x000fe20000410000 */
        /* <DEDUP_REMOVED lines=14> */
[----:B------:R-:W3:Y:S01]  /*5f90*/  MUFU.EX2 R5, R5 ;  /* 0x0000000500057308 */ /* 0x000ee20000000800 */
[----:B--2---:R-:W-:Y:S01]  /*5fa0*/  FADD.FTZ R34, R32, R21 ;  /* 0x0000001520227221 */ /* 0x004fe20000010000 */
[----:B------:R-:W-:Y:S01]  /*5fb0*/  F2FP.BF16.F32.PACK_AB R32, R33, R32 ;  /* 0x000000202120723e */ /* 0x000fe200000010ff */
[-C--:B------:R-:W-:Y:S01]  /*5fc0*/  FMUL.FTZ R147, R147, R9.reuse ;  /* 0x0000000993937220 */ /* 0x080fe20000410000 */
[-C--:B------:R-:W-:Y:S01]  /*5fd0*/  FMUL.FTZ R150, R150, R9.reuse ;  /* 0x0000000996967220 */ /* 0x080fe20000410000 */
[----:B------:R-:W-:Y:S01]  /*5fe0*/  FADD.FTZ R21, R33, R34 ;  /* 0x0000002221157221 */ /* 0x000fe20000010000 */
[----:B------:R-:W-:Y:S01]  /*5ff0*/  F2FP.BF16.F32.PACK_AB R33, R23, R4 ;  /* 0x000000041721723e */ /* 0x000fe200000010ff */
[----:B------:R-:W-:Y:S01]  /*6000*/  FMUL.FTZ R151, R151, R9 ;  /* 0x0000000997977220 */ /* 0x000fe20000410000 */
[----:B------:R-:W2:Y:S01]  /*6010*/  MUFU.EX2 R41, R41 ;  /* 0x0000002900297308 */ /* 0x000ea20000000800 */
[----:B------:R-:W-:Y:S01]  /*6020*/  FADD.FTZ R34, R36, R21 ;  /* 0x0000001524227221 */ /* 0x000fe20000010000 */
[----:B------:R-:W-:Y:S01]  /*6030*/  FADD.FTZ R21, R35, R42 ;  /* 0x0000002a23157221 */ /* 0x000fe20000010000 */
[----:B-1----:R-:W-:Y:S01]  /*6040*/  F2FP.BF16.F32.PACK_AB R35, R24, R35 ;  /* 0x000000231823723e */ /* 0x002fe200000010ff */
[----:B------:R-:W-:-:S02]  /*6050*/  IMAD.MOV.U32 R9, RZ, RZ, R8 ;  /* 0x000000ffff097224 */ /* 0x000fc400078e0008 */
[----:B------:R-:W-:Y:S01]  /*6060*/  FADD.FTZ R39, R37, R34 ;  /* 0x0000002225277221 */ /* 0x000fe20000010000 */
[----:B------:R-:W-:Y:S01]  /*6070*/  FADD.FTZ R34, R24, R21 ;  /* 0x0000001518227221 */ /* 0x000fe20000010000 */
[----:B------:R-:W-:Y:S01]  /*6080*/  IMAD.MOV.U32 R3, RZ, RZ, R0 ;  /* 0x000000ffff037224 */ /* 0x000fe200078e0000 */
[----:B------:R-:W1:Y:S01]  /*6090*/  MUFU.EX2 R25, R25 ;  /* 0x0000001900197308 */ /* 0x000e620000000800 */
[----:B0-----:R-:W-:Y:S01]  /*60a0*/  FADD.FTZ R42, R40, R39 ;  /* 0x00000027282a7221 */ /* 0x001fe20000010000 */
[----:B---3--:R-:W-:-:S06]  /*60b0*/  FADD.FTZ R34, R5, R34 ;  /* 0x0000002205227221 */ /* 0x008fcc0000010000 */
        /* <DEDUP_REMOVED lines=28> */
[----:B0-----:R-:W-:Y:S01]  /*6280*/  FADD.FTZ R21, R51, R42 ;  /* 0x0000002a33157221 */ /* 0x001fe20000010000 */
[----:B------:R-:W-:-:S06]  /*6290*/  F2FP.BF16.F32.PACK_AB R42, R45, R44 ;  /* 0x0000002c2d2a723e */ /* 0x000fcc00000010ff */
[----:B------:R-:W0:Y:S01]  /*62a0*/  MUFU.EX2 R56, R56 ;  /* 0x0000003800387308 */ /* 0x000e220000000800 */
[----:B--2---:R-:W-:Y:S01]  /*62b0*/  FADD.FTZ R23, R53, R34 ;  /* 0x0000002235177221 */ /* 0x004fe20000010000 */
[----:B------:R-:W-:Y:S02]  /*62c0*/  F2FP.BF16.F32.PACK_AB R34, R37, R36 ;  /* 0x000000242522723e */ /* 0x000fe400000010ff */
[----:B------:R-:W-:-:S03]  /*62d0*/  F2FP.BF16.F32.PACK_AB R50, R53, R52 ;  /* 0x000000343532723e */ /* 0x000fc600000010ff */
[----:B------:R2:W-:Y:S01]  /*62e0*/  STSM.16.M88.4 [R154], R32 ;  /* 0x000000209a007844 */ /* 0x0005e20000000200 */
[----:B------:R-:W3:Y:S01]  /*62f0*/  MUFU.EX2 R7, R7 ;  /* 0x0000000700077308 */ /* 0x000ee20000000800 */
[C---:B-1----:R-:W-:Y:S01]  /*6300*/  FADD.FTZ R4, R28.reuse, R21 ;  /* 0x000000151c047221 */ /* 0x042fe20000010000 */
[----:B------:R-:W-:Y:S01]  /*6310*/  F2FP.BF16.F32.PACK_AB R51, R28, R51 ;  /* 0x000000331c33723e */ /* 0x000fe200000010ff */
[----:B------:R2:W-:Y:S04]  /*6320*/  STSM.16.M88.4 [R17], R40 ;  /* 0x0000002811007844 */ /* 0x0005e80000000200 */
[----:B------:R2:W-:Y:S01]  /*6330*/  STSM.16.M88.4 [R16], R48 ;  /* 0x0000003010007844 */ /* 0x0005e20000000200 */
        /* <DEDUP_REMOVED lines=20> */
[----:B------:R2:W-:Y:S01]  /*6480*/  STSM.16.M88.4 [R2+0x24800], R56 ;  /* 0x0248003802007844 */ /* 0x0005e20000000200 */
        /* <DEDUP_REMOVED lines=19> */
[----:B------:R-:W-:-:S05]  /*65c0*/  F2FP.BF16.F32.PACK_AB R67, R38, R67 ;  /* 0x000000432643723e */ /* 0x000fca00000010ff */
[----:B------:R2:W-:Y:S01]  /*65d0*/  STSM.16.M88.4 [R156], R64 ;  /* 0x000000409c007844 */ /* 0x0005e20000000200 */
[----:B------:R-:W0:Y:S01]  /*65e0*/  MUFU.EX2 R73, R73 ;  /* 0x0000004900497308 */ /* 0x000e220000000800 */
[----:B---3--:R-:W-:-:S07]  /*65f0*/  FADD.FTZ R4, R72, R21 ;  /* 0x0000001548047221 */ /* 0x008fce0000010000 */
[----:B------:R-:W3:Y:S01]  /*6600*/  MUFU.EX2 R76, R76 ;  /* 0x0000004c004c7308 */ /* 0x000ee20000000800 */
[----:B-1----:R-:W-:-:S04]  /*6610*/  FADD.FTZ R6, R22, R5 ;  /* 0x0000000516067221 */ /* 0x002fc80000010000 */
[----:B------:R-:W-:-:S03]  /*6620*/  FADD.FTZ R6, R15, R6 ;  /* 0x000000060f067221 */ /* 0x000fc60000010000 */
[----:B------:R-:W1:Y:S01]  /*6630*/  MUFU.EX2 R75, R75 ;  /* 0x0000004b004b7308 */ /* 0x000e620000000800 */
[C---:B0-----:R-:W-:Y:S01]  /*6640*/  FADD.FTZ R5, R73.reuse, R4 ;  /* 0x0000000449057221 */ /* 0x041fe20000010000 */
[----:B------:R-:W-:Y:S02]  /*6650*/  F2FP.BF16.F32.PACK_AB R72, R73, R72 ;  /* 0x000000484948723e */ /* 0x000fe400000010ff */
[----:B------:R-:W-:-:S04]  /*6660*/  F2FP.BF16.F32.PACK_AB R73, R15, R22 ;  /* 0x000000160f49723e */ /* 0x000fc800000010ff */
        /* <DEDUP_REMOVED lines=31> */
[----:B------:R2:W-:Y:S01]  /*6860*/  STSM.16.M88.4 [R16+0x6000], R80 ;  /* 0x0060005010007844 */ /* 0x0005e20000000200 */
        /* <DEDUP_REMOVED lines=9> */
[----:B------:R-:W-:-:S06]  /*6900*/  F2FP.BF16.F32.PACK_AB R89, R20, R19 ;  /* 0x000000131459723e */ /* 0x000fcc00000010ff */
        /* <DEDUP_REMOVED lines=9> */
[----:B------:R-:W-:-:S05]  /*69a0*/  F2FP.BF16.F32.PACK_AB R91, R95, R91 ;  /* 0x0000005b5f5b723e */ /* 0x000fca00000010ff */
[----:B------:R2:W-:Y:S01]  /*69b0*/  STSM.16.M88.4 [R2+0x2a800], R88 ;  /* 0x02a8005802007844 */ /* 0x0005e20000000200 */
        /* <DEDUP_REMOVED lines=55> */
[C---:B0-----:R-:W-:Y:S01]  /*6d30*/  F2FP.BF16.F32.PACK_AB R114, R117.reuse, R116 ;  /* 0x000000747572723e */ /* 0x041fe200000010ff */
[----:B------:R-:W-:Y:S01]  /*6d40*/  FADD.FTZ R4, R117, R4 ;  /* 0x0000000475047221 */ /* 0x000fe20000010000 */
[----:B---3--:R-:W-:Y:S01]  /*6d50*/  FADD.FTZ R6, R15, R6 ;  /* 0x000000060f067221 */ /* 0x008fe20000010000 */
[----:B-1----:R-:W-:-:S03]  /*6d60*/  F2FP.BF16.F32.PACK_AB R115, R10, R15 ;  /* 0x0000000f0a73723e */ /* 0x002fc600000010ff */
[----:B------:R-:W-:Y:S02]  /*6d70*/  FADD.FTZ R6, R10, R6 ;  /* 0x000000060a067221 */ /* 0x000fe40000010000 */
[----:B------:R2:W-:Y:S01]  /*6d80*/  STSM.16.M88.4 [R16+0xc000], R112 ;  /* 0x00c0007010007844 */ /* 0x0005e20000000200 */
[----:B------:R-:W-:Y:S01]  /*6d90*/  @!PT LDS RZ, [RZ] ;  /* 0x00000000fffff984 */ /* 0x000fe20000000800 */
[----:B------:R-:W-:Y:S01]  /*6da0*/  @!PT LDS RZ, [RZ] ;  /* 0x00000000fffff984 */ /* 0x000fe20000000800 */
[----:B------:R-:W-:Y:S01]  /*6db0*/  @!PT LDS RZ, [RZ] ;  /* 0x00000000fffff984 */ /* 0x000fe20000000800 */
[----:B------:R-:W-:Y:S01]  /*6dc0*/  @!PT LDS RZ, [RZ] ;  /* 0x00000000fffff984 */ /* 0x000fe20000000800 */
[----:B------:R0:W-:Y:S06]  /*6dd0*/  MEMBAR.ALL.CTA ;  /* 0x0000000000007992 */ /* 0x0001ec0000008000 */
[----:B0-----:R-:W0:Y:S02]  /*6de0*/  FENCE.VIEW.ASYNC.S ;  /* 0x00000000000073c6 */ /* 0x001e240000000000 */
[----:B0-----:R-:W-:Y:S01]  /*6df0*/  NOP ;  /* 0x0000000000007918 */ /* 0x001fe20000000000 */
[----:B------:R-:W-:Y:S05]  /*6e00*/  @P2 BRA `(.L_x_10613) ;  /* 0xffffffd4008c2947 */ /* 0x000fea000383ffff */
.L_x_10604:
[----:B------:R-:W-:Y:S06]  /*6e10*/  BAR.ARV 0x8, 0x1a0 ;  /* 0x0206800000007b1d */ /* 0x000fec0000002000 */
[----:B------:R-:W-:Y:S05]  /*6e20*/  @!P0 BRA `(.L_x_10614) ;  /* 0x0000000000048947 */ /* 0x000fea0003800000 */
[----:B------:R-:W-:Y:S01]  /*6e30*/  BPT.TRAP 0x1 ;  /* 0x000000040000795c */ /* 0x000fe20000300000 */
.L_x_10614:
[----:B------:R-:W-:Y:S01]  /*6e40*/  ULEA UR5, UR39, UR40, 0x3 ;  /* 0x0000002827057291 */ /* 0x000fe2000f8e183f */
[----:B------:R-:W-:-:S05]  /*6e50*/  IMAD.U32 R3, RZ, RZ, UR38 ;  /* 0x00000026ff037e24 */ /* 0x000fca000f8e00ff */
[----:B------:R-:W-:-:S04]  /*6e60*/  SHF.L.U32 R3, R3, 0x1f, RZ ;  /* 0x0000001f03037819 */ /* 0x000fc800000006ff */
[----:B------:R1:W3:Y:S01]  /*6e70*/  SYNCS.PHASECHK.TRANS64.TRYWAIT P2, [UR5+0x30850], R3 ;  /* 0x03085003ff0075a7 */ /* 0x0002e20008040145 */
[----:B------:R-:W-:Y:S05]  /*6e80*/  @!P0 BRA `(.L_x_10615) ;  /* 0x0000000000048947 */ /* 0x000fea0003800000 */
[----:B------:R-:W-:Y:S01]  /*6e90*/  BPT.TRAP 0x1 ;  /* 0x000000040000795c */ /* 0x000fe20000300000 */
.L_x_10615:
[----:B---3--:R-:W-:Y:S05]  /*6ea0*/  @P2 BRA `(.L_x_10616) ;  /* 0x0000000000082947 */ /* 0x008fea0003800000 */
[----:B------:R-:W3:Y:S02]  /*6eb0*/  SYNCS.PHASECHK.TRANS64.TRYWAIT P0, [UR5+0x30850], R3 ;  /* 0x03085003ff0075a7 */ /* 0x000ee40008000145 */
[----:B---3--:R-:W-:Y:S05]  /*6ec0*/  @!P0 BRA `(.L_x_10617) ;  /* 0x0000006000b88947 */ /* 0x008fea0003800000 */
.L_x_10616:
[----:B------:R-:W-:Y:S01]  /*6ed0*/  UIADD3 UR40, UR40, 0x400, URZ ;  /* 0x0000040028287890 */ /* 0x000fe2000fffe03f */
[----:B------:R-:W-:Y:S01]  /*6ee0*/  WARPGROUP.ARRIVE ;  /* 0x00000000000079c5 */ /* 0x000fe20000000000 */
[----:B------:R-:W-:Y:S01]  /*6ef0*/  UIADD3 UR25, UR25, 0x1e800, URZ ;  /* 0x0001e80019197890 */ /* 0x000fe2000fffe03f */
[----:B-1-3--:R-:W1:Y:S01]  /*6f00*/  SHFL.BFLY PT, R3, R4, 0x2, 0x1f ;  /* 0x0c401f0004037f89 */ /* 0x00ae6200000e0000 */
[----:B------:R-:W-:Y:S01]  /*6f10*/  USHF.R.U32.HI UR40, URZ, 0x4, UR40 ;  /* 0x000000043f287899 */ /* 0x000fe20008011628 */
[----:B------:R-:W-:Y:S01]  /*6f20*/  IMAD.U32 R9, RZ, RZ, UR5 ;  /* 0x00000005ff097e24 */ /* 0x000fe2000f8e00ff */
[----:B------:R-:W-:Y:S01]  /*6f30*/  USHF.R.U32.HI UR25, URZ, 0x4, UR25 ;  /* 0x000000043f197899 */ /* 0x000fe20008011619 */
[----:B------:R-:W3:Y:S01]  /*6f40*/  SHFL.BFLY PT, R5, R6, 0x2, 0x1f ;  /* 0x0c401f0006057f89 */ /* 0x000ee200000e0000 */
[----:B------:R-:W-:Y:S01]  /*6f50*/  ULOP3.LUT UR6, UR40, 0x3fff, URZ, 0xc0, !UPT ;  /* 0x00003fff28067892 */ /* 0x000fe2000f8ec03f */
[----:B------:R-:W-:Y:S01]  /*6f60*/  @!P1 VIADD R9, R9, 0x30860 ;  /* 0x0003086009099836 */ /* 0x000fe20000000000 */
[----:B------:R-:W-:Y:S01]  /*6f70*/  ULOP3.LUT UR4, UR25, 0x3fff, URZ, 0xc0, !UPT ;  /* 0x00003fff19047892 */ /* 0x000fe2000f8ec03f */
[----:B------:R-:W-:Y:S01]  /*6f80*/  IMAD.MOV.U32 R19, RZ, RZ, RZ ;  /* 0x000000ffff137224 */ /* 0x000fe200078e00ff */
[----:B------:R-:W-:Y:S01]  /*6f90*/  UIMAD UR6, UR39, 0x600, UR6 ;  /* 0x00000600270678a4 */ /* 0x000fe2000f8e0206 */
[----:B------:R-:W-:Y:S01]  /*6fa0*/  IMAD.U32 R11, RZ, RZ, UR26 ;  /* 0x0000001aff0b7e24 */ /* 0x000fe2000f8e00ff */
[----:B------:R-:W-:Y:S01]  /*6fb0*/  ULOP3.LUT UR4, UR4, 0x10000, URZ, 0xfc, !UPT ;  /* 0x0001000004047892 */ /* 0x000fe2000f8efc3f */
[----:B------:R-:W-:Y:S01]  /*6fc0*/  @!P1 PRMT R9, RZ, 0x654, R9 ;  /* 0x00000654ff099816 */ /* 0x000fe20000000009 */
[----:B------:R-:W-:Y:S01]  /*6fd0*/  UMOV UR11, 0x40000040 ;  /* 0x40000040000b7882 */ /* 0x000fe20000000000 */
[----:B------:R-:W-:Y:S01]  /*6fe0*/  UMOV UR9, 0x40000040 ;  /* 0x4000004000097882 */ /* 0x000fe20000000000 */
[----:B------:R-:W-:Y:S01]  /*6ff0*/  UIADD3 UR39, UR39, 0x1, URZ ;  /* 0x0000000127277890 */ /* 0x000fe2000fffe03f */
[----:B------:R-:W-:Y:S01]  /*7000*/  IMAD.MOV.U32 R18, RZ, RZ, -0x800000 ;  /* 0xff800000ff127424 */ /* 0x000fe200078e00ff */
[----:B------:R-:W-:Y:S01]  /*7010*/  UMOV UR10, UR6 ;  /* 0x00000006000a7c82 */ /* 0x000fe20008000000 */
[----:B------:R-:W-:Y:S01]  /*7020*/  UMOV UR8, UR4 ;  /* 0x0000000400087c82 */ /* 0x000fe20008000000 */
[----:B------:R-:W-:Y:S01]  /*7030*/  UISETP.NE.AND UP0, UPT, UR39, 0x2, UPT ;  /* 0x000000022700788c */ /* 0x000fe2000bf05270 */
[----:B------:R-:W-:Y:S01]  /*7040*/  HGMMA.64x64x16.F32.BF16 R120, gdesc[UR8].tnspB, R120, gsb0 ;  /* 0x40e00000087879f0 */ /* 0x000fe20008001878 */
[----:B------:R-:W-:-:S02]  /*7050*/  UIADD3 UR10, UR6, 0x80, URZ ;  /* 0x00000080060a7890 */ /* 0x000fc4000fffe03f */
[----:B------:R-:W-:Y:S01]  /*7060*/  UIADD3 UR8, UR4, 0x2, URZ ;  /* 0x0000000204087890 */ /* 0x000fe2000fffe03f */
[----:B-1----:R-:W-:Y:S01]  /*7070*/  FADD.FTZ R3, R3, R4 ;  /* 0x0000000403037221 */ /* 0x002fe20000010000 */
[----:B------:R-:W-:Y:S01]  /*7080*/  UMOV UR11, 0x40000040 ;  /* 0x40000040000b7882 */ /* 0x000fe20000000000 */
[----:B------:R-:W-:Y:S01]  /*7090*/  UMOV UR9, 0x40000040 ;  /* 0x4000004000097882 */ /* 0x000fe20000000000 */
[----:B------:R-:W-:Y:S01]  /*70a0*/  UIADD3 UR37, UR37, 0x1, URZ ;  /* 0x0000000125257890 */ /* 0x000fe2000fffe03f */
[----:B---3--:R-:W-:Y:S01]  /*70b0*/  FADD.FTZ R5, R5, R6 ;  /* 0x0000000605057221 */ /* 0x008fe20000010000 */
[----:B------:R-:W1:Y:S01]  /*70c0*/  SHFL.BFLY PT, R10, R3, 0x1, 0x1f ;  /* 0x0c201f00030a7f89 */ /* 0x000e6200000e0000 */
[----:B------:R-:W-:Y:S01]  /*70d0*/  IMAD.MOV.U32 R6, RZ, RZ, RZ ;  /* 0x000000ffff067224 */ /* 0x000fe200078e00ff */
[----:B------:R-:W-:Y:S02]  /*70e0*/  USEL UR39, UR39, URZ, UP0 ;  /* 0x0000003f27277287 */ /* 0x000fe40008000000 */
[----:B0-----:R-:W0:Y:S01]  /*70f0*/  SHFL.BFLY PT, R12, R5, 0x1, 0x1f ;  /* 0x0c201f00050c7f89 */ /* 0x001e2200000e0000 */
[----:B-1----:R-:W-:Y:S01]  /*7100*/  FADD.FTZ R10, R3, R10 ;  /* 0x0000000a030a7221 */ /* 0x002fe20000010000 */
[----:B------:R-:W-:-:S02]  /*7110*/  IMAD.MOV.U32 R3, RZ, RZ, -0x800000 ;  /* 0xff800000ff037424 */ /* 0x000fc400078e00ff */
[----:B0-----:R-:W-:Y:S02]  /*7120*/  FADD.FTZ R12, R5, R12 ;  /* 0x0000000c050c7221 */ /* 0x001fe40000010000 */
[----:B------:R-:W-:Y:S01]  /*7130*/  FSETP.NE.FTZ.AND P0, PT, R10, RZ, PT ;  /* 0x000000ff0a00720b */ /* 0x000fe20003f15000 */
[----:B------:R-:W-:Y:S02]  /*7140*/  IMAD.U32 R5, RZ, RZ, UR26 ;  /* 0x0000001aff057e24 */ /* 0x000fe4000f8e00ff */
[----:B------:R-:W-:-:S10]  /*7150*/  FSETP.NE.FTZ.AND P2, PT, R12, RZ, PT ;  /* 0x000000ff0c00720b */ /* 0x000fd40003f55000 */
[----:B------:R-:W0:Y:S01]  /*7160*/  @P0 MUFU.LG2 R4, R10 ;  /* 0x0000000a00040308 */ /* 0x000e220000000c00 */
[----:B------:R-:W-:-:S07]  /*7170*/  @P0 FMUL.FTZ R5, R5, 0.69314718246459960938 ;  /* 0x3f31721805050820 */ /* 0x000fce0000410000 */
[----:B------:R-:W1:Y:S08]  /*7180*/  @P2 MUFU.LG2 R7, R12 ;  /* 0x0000000c00072308 */ /* 0x000e700000000c00 */
[----:B------:R3:W2:Y:S01]  /*7190*/  @P0 MUFU.RCP R19, R10 ;  /* 0x0000000a00130308 */ /* 0x0006a20000001000 */
[----:B0-----:R-:W-:-:S04]  /*71a0*/  @P0 FMUL.FTZ R4, R4, 0.69314718246459960938 ;  /* 0x3f31721804040820 */ /* 0x001fc80000410000 */
[----:B------:R-:W-:Y:S01]  /*71b0*/  @P0 FFMA.FTZ R18, R5, R0, R4 ;  /* 0x0000000005120223 */ /* 0x000fe20000010004 */
[----:B------:R-:W-:Y:S02]  /*71c0*/  PLOP3.LUT P0, PT, PT, PT, PT, 0x8, 0x0 ;  /* 0x000000000000781c */ /* 0x000fe40003f0e170 */
[----:B------:R0:W4:Y:S01]  /*71d0*/  @P2 MUFU.RCP R6, R12 ;  /* 0x0000000c00062308 */ /* 0x0001220000001000 */
[----:B------:R-:W-:Y:S02]  /*71e0*/  WARPGROUP.DEPBAR.LE gsb0, 0x0 ;  /* 0x00008000000079c5 */ /* 0x000fe40000010000 */
[----:B------:R-:W-:Y:S01]  /*71f0*/  WARPGROUP.ARRIVE ;  /* 0x00000000000079c5 */ /* 0x000fe20000000000 */
[----:B---3--:R-:W-:Y:S01]  /*7200*/  @P2 FMUL.FTZ R10, R11, 0.69314718246459960938 ;  /* 0x3f3172180b0a2820 */ /* 0x008fe20000410000 */
[----:B-1----:R-:W-:-:S04]  /*7210*/  @P2 FMUL.FTZ R7, R7, 0.69314718246459960938 ;  /* 0x3f31721807072820 */ /* 0x002fc80000410000 */
[----:B------:R-:W-:Y:S01]  /*7220*/  HGMMA.64x64x16.F32.BF16 R120, gdesc[UR8].tnspB, R120, gsb0 ;  /* 0x40e00000087879f0 */ /* 0x000fe20008001878 */
[----:B------:R-:W-:Y:S01]  /*7230*/  UIADD3 UR10, UR6, 0x100, URZ ;  /* 0x00000100060a7890 */ /* 0x000fe2000fffe03f */
[----:B------:R-:W-:Y:S01]  /*7240*/  @P2 FFMA.FTZ R3, R10, R8, R7 ;  /* 0x000000080a032223 */ /* 0x000fe20000010007 */
        /* <DEDUP_REMOVED lines=66> */
[----:B------:R-:W-:-:S04]  /*7670*/  USEL UR4, URZ, 0x1, UP0 ;  /* 0x000000013f047887 */ /* 0x000fc80008000000 */
[----:B------:R-:W-:Y:S01]  /*7680*/  ULOP3.LUT UR38, UR38, UR4, URZ, 0x3c, !UPT ;  /* 0x0000000426267292 */ /* 0x000fe2000f8e3c3f */
[----:B------:R-:W-:Y:S02]  /*7690*/  WARPGROUP.DEPBAR.LE gsb0, 0x0 ;  /* 0x00008000000079c5 */ /* 0x000fe40000010000 */
[----:B------:R-:W-:-:S06]  /*76a0*/  WARPGROUP.ARRIVE ;  /* 0x00000000000079c5 */ /* 0x000fcc0000000000 */
[----:B------:R-:W-:Y:S03]  /*76b0*/  HGMMA.64x64x16.F32.BF16 R120, gdesc[UR8].tnspB, R120, gsb0 ;  /* 0x40e00000087879f0 */ /* 0x000fe60008001878 */
        /* <DEDUP_REMOVED lines=34> */
.L_x_10597:
[----:B------:R-:W0:Y:S08]  /*78e0*/  S2UR UR4, SR_CgaCtaId ;  /* 0x00000000000479c3 */ /* 0x000e300000008800 */
[----:B------:R-:W-:Y:S06]  /*78f0*/  BAR.SYNC.DEFER_BLOCKING 0x5, 0x1a0 ;  /* 0x0146800000007b1d */ /* 0x000fec0000010000 */
[----:B------:R-:W-:Y:S01]  /*7900*/  UMOV UR40, 0x400 ;  /* 0x0000040000287882 */ /* 0x000fe20000000000 */
[----:B------:R-:W-:Y:S01]  /*7910*/  BSSY B0, `(.L_x_10618) ;  /* 0x0000192000007945 */ /* 0x000fe20003800000 */
[----:B0-----:R-:W-:-:S09]  /*7920*/  ULEA UR40, UR4, UR40, 0x18 ;  /* 0x0000002804287291 */ /* 0x001fd2000f8ec03f */
[----:B------:R-:W0:Y:S02]  /*7930*/  LDS.128 R24, [UR40+0x308d0] ;  /* 0x0308d028ff187984 */ /* 0x000e240008000c00 */
[----:B0-----:R-:W-:Y:S01]  /*7940*/  R2UR UR5, R26 ;  /* 0x000000001a0572ca */ /* 0x001fe200000e0000 */
[----:B------:R-:W-:Y:S06]  /*7950*/  BAR.ARV 0x4, 0x1a0 ;  /* 0x0106800000007b1d */ /* 0x000fec0000002000 */
[----:B------:R-:W-:Y:S08]  /*7960*/  @P0 BRA `(.L_x_10619) ;  /* 0x0000000c00c40947 */ /* 0x000ff00003800000 */
[----:B------:R-:W2:Y:S01]  /*7970*/  LDL R4, [R1+0x18] ;  /* 0x0000180001047983 */ /* 0x000ea20000100800 */
[----:B------:R-:W0:Y:S01]  /*7980*/  S2UR UR4, SR_SWINHI ;  /* 0x00000000000479c3 */ /* 0x000e220000002f00 */
[----:B------:R-:W-:Y:S01]  /*7990*/  USHF.L.U32 UR8, UR41, 0x2, URZ ;  /* 0x0000000229087899 */ /* 0x000fe2000800063f */
[----:B------:R-:W-:Y:S01]  /*79a0*/  F2FP.BF16.F32.PACK_AB R12, R12, R33 ;  /* 0x000000210c0c723e */ /* 0x000fe200000010ff */
[----:B------:R-:W-:Y:S01]  /*79b0*/  USHF.L.U64.HI UR9, UR41, 0x2, UR42 ;  /* 0x0000000229097899 */ /* 0x000fe2000801022a */
[----:B------:R-:W-:Y:S02]  /*79c0*/  F2FP.BF16.F32.PACK_AB R13, R13, R34 ;  /* 0x000000220d0d723e */ /* 0x000fe400000010ff */
[----:B------:R-:W-:Y:S02]  /*79d0*/  F2FP.BF16.F32.PACK_AB R14, R14, R31 ;  /* 0x0000001f0e0e723e */ /* 0x000fe400000010ff */
[----:B------:R-:W-:Y:S02]  /*79e0*/  F2FP.BF16.F32.PACK_AB R15, R15, R32 ;  /* 0x000000200f0f723e */ /* 0x000fe400000010ff */
[----:B------:R-:W-:-:S02]  /*79f0*/  F2FP.BF16.F32.PACK_AB R148, R29, R30 ;  /* 0x0000001e1d94723e */ /* 0x000fc400000010ff */
[----:B------:R-:W-:Y:S02]  /*7a00*/  F2FP.BF16.F32.PACK_AB R149, R23, R28 ;  /* 0x0000001c1795723e */ /* 0x000fe400000010ff */
[----:B------:R-:W-:Y:S02]  /*7a10*/  F2FP.BF16.F32.PACK_AB R150, R19, R22 ;  /* 0x000000161396723e */ /* 0x000fe400000010ff */
[----:B------:R-:W-:Y:S01]  /*7a20*/  F2FP.BF16.F32.PACK_AB R151, R151, R0 ;  /* 0x000000009797723e */ /* 0x000fe200000010ff */
[----:B------:R-:W-:Y:S01]  /*7a30*/  UMOV UR6, UR40 ;  /* 0x0000002800067c82 */ /* 0x000fe20008000000 */
[----:B0-----:R-:W-:Y:S01]  /*7a40*/  UMOV UR7, UR4 ;  /* 0x0000000400077c82 */ /* 0x001fe20008000000 */
[----:B------:R-:W-:Y:S02]  /*7a50*/  IMAD.U32 R20, RZ, RZ, UR6 ;  /* 0x00000006ff147e24 */ /* 0x000fe4000f8e00ff */
[----:B------:R-:W-:Y:S01]  /*7a60*/  IMAD.U32 R21, RZ, RZ, UR7 ;  /* 0x00000007ff157e24 */ /* 0x000fe2000f8e00ff */
[----:B------:R-:W-:-:S02]  /*7a70*/  ULDC.64 UR6, c[0x0][0xbd8] ;  /* 0x0002f60000067ab9 */ /* 0x000fc40000000a00 */
[----:B------:R-:W-:Y:S02]  /*7a80*/  UIADD3 UR4, UP1, UR8, UR6, URZ ;  /* 0x0000000608047290 */ /* 0x000fe4000ff3e03f */
[----:B------:R-:W-:Y:S02]  /*7a90*/  UISETP.NE.U32.AND UP0, UPT, UR6, URZ, UPT ;  /* 0x0000003f0600728c */ /* 0x000fe4000bf05070 */
[----:B------:R-:W-:Y:S02]  /*7aa0*/  UIADD3.X UR6, UR9, UR7, URZ, UP1, !UPT ;  /* 0x0000000709067290 */ /* 0x000fe40008ffe43f */
[----:B------:R-:W-:Y:S01]  /*7ab0*/  UISETP.NE.AND.EX UP0, UPT, UR7, URZ, UPT, UP0 ;  /* 0x0000003f0700728c */ /* 0x000fe2000bf05300 */
[----:B------:R-:W0:Y:S01]  /*7ac0*/  LDC R0, c[0x0][0xa88] ;  /* 0x0002a200ff007b82 */ /* 0x000e220000000800 */
[----:B------:R-:W-:Y:S02]  /*7ad0*/  IMAD.U32 R22, RZ, RZ, UR4 ;  /* 0x00000004ff167e24 */ /* 0x000fe4000f8e00ff */
[----:B------:R-:W-:Y:S01]  /*7ae0*/  IMAD.U32 R23, RZ, RZ, UR6 ;  /* 0x00000006ff177e24 */ /* 0x000fe2000f8e00ff */
[----:B------:R-:W-:-:S02]  /*7af0*/  ULDC.64 UR6, c[0x0][0xbe0] ;  /* 0x0002f80000067ab9 */ /* 0x000fc40000000a00 */
[----:B------:R-:W-:-:S04]  /*7b00*/  UISETP.NE.U32.AND UP1, UPT, UR6, URZ, UPT ;  /* 0x0000003f0600728c */ /* 0x000fc8000bf25070 */
[----:B------:R-:W-:-:S11]  /*7b10*/  UISETP.NE.AND.EX UP1, UPT, UR7, URZ, UPT, UP1 ;  /* 0x0000003f0700728c */ /* 0x000fd6000bf25310 */
[----:B------:R-:W-:-:S04]  /*7b20*/  @UP1 UIADD3 UR6, UP2, UR8, UR6, URZ ;  /* 0x0000000608061290 */ /* 0x000fc8000ff5e03f */
[----:B------:R-:W-:Y:S01]  /*7b30*/  @UP1 UIADD3.X UR7, UR9, UR7, URZ, UP2, !UPT ;  /* 0x0000000709071290 */ /* 0x000fe200097fe43f */
[----:B------:R-:W-:Y:S01]  /*7b40*/  BAR.SYNC.DEFER_BLOCKING 0x1, 0x180 ;  /* 0x0046000000007b1d */ /* 0x000fe20000010000 */
[----:B--2---:R-:W-:-:S03]  /*7b50*/  IMAD.WIDE R4, R4, 0x2, R20 ;  /* 0x0000000204047825 */ /* 0x004fc600078e0214 */
[C---:B------:R-:W-:Y:S02]  /*7b60*/  IADD3 R9, P1, R4.reuse, 0x40, RZ ;  /* 0x0000004004097810 */ /* 0x040fe40007f3e0ff */
[C---:B------:R-:W-:Y:S02]  /*7b70*/  IADD3 R11, P2, R4.reuse, 0x20, RZ ;  /* 0x00000020040b7810 */ /* 0x040fe40007f5e0ff */
[C---:B------:R-:W-:Y:S02]  /*7b80*/  IADD3 R51, P0, R4.reuse, 0x60, RZ ;  /* 0x0000006004337810 */ /* 0x040fe40007f1e0ff */
[----:B------:R-:W-:Y:S02]  /*7b90*/  LOP3.LUT R7, R4, 0x380, RZ, 0xc0, !PT ;  /* 0x0000038004077812 */ /* 0x000fe400078ec0ff */
[----:B------:R-:W-:Y:S02]  /*7ba0*/  LOP3.LUT R8, R9, 0x380, RZ, 0xc0, !PT ;  /* 0x0000038009087812 */ /* 0x000fe400078ec0ff */
[----:B------:R-:W-:-:S02]  /*7bb0*/  LOP3.LUT R10, R11, 0x380, RZ, 0xc0, !PT ;  /* 0x000003800b0a7812 */ /* 0x000fc400078ec0ff */
[----:B------:R-:W-:Y:S02]  /*7bc0*/  LOP3.LUT R6, R51, 0x380, RZ, 0xc0, !PT ;  /* 0x0000038033067812 */ /* 0x000fe400078ec0ff */
[----:B------:R-:W-:Y:S02]  /*7bd0*/  SHF.R.U64 R7, R7, 0x3, RZ ;  /* 0x0000000307077819 */ /* 0x000fe400000012ff */
        /* <DEDUP_REMOVED lines=9> */
[----:B------:R-:W-:-:S02]  /*7c70*/  LOP3.LUT R6, R6, R51, RZ, 0x3c, !PT ;  /* 0x0000003306067212 */ /* 0x000fc400078e3cff */
[----:B------:R-:W-:Y:S02]  /*7c80*/  MOV R52, R4 ;  /* 0x0000000400347202 */ /* 0x000fe40000000f00 */
[----:B------:R-:W-:Y:S02]  /*7c90*/  MOV R24, R6 ;  /* 0x0000000600187202 */ /* 0x000fe40000000f00 */
[----:B------:R-:W-:Y:S02]  /*7ca0*/  MOV R26, R8 ;  /* 0x00000008001a7202 */ /* 0x000fe40000000f00 */
        /* <DEDUP_REMOVED lines=9> */
[----:B------:R-:W-:-:S02]  /*7d40*/  F2FP.BF16.F32.PACK_AB R11, R35, R36 ;  /* 0x00000024230b723e */ /* 0x000fc400000010ff */
[----:B------:R-:W-:-:S03]  /*7d50*/  PLOP3.LUT P0, PT, PT, PT, UP0, 0x80, 0x0 ;  /* 0x000000000000781c */ /* 0x000fc60003f0f008 */
[----:B------:R2:W-:Y:S04]  /*7d60*/  STSM.16.M88.4 [R51], R8 ;  /* 0x0000000833007844 */ /* 0x0005e80000000200 */
[----:B------:R2:W-:Y:S04]  /*7d70*/  STSM.16.M88.4 [R26], R12 ;  /* 0x0000000c1a007844 */ /* 0x0005e80000000200 */
[----:B------:R2:W-:Y:S01]  /*7d80*/  STSM.16.M88.4 [R24], R148 ;  /* 0x0000009418007844 */ /* 0x0005e20000000200 */
[----:B------:R-:W-:Y:S01]  /*7d90*/  BAR.SYNC.DEFER_BLOCKING 0x1, 0x180 ;  /* 0x0046000000007b1d */ /* 0x000fe20000010000 */
[----:B------:R-:W-:Y:S01]  /*7da0*/  PLOP3.LUT P1, PT, PT, PT, UP1, 0x80, 0x0 ;  /* 0x000000000000781c */ /* 0x000fe20003f2f018 */
[----:B-1----:R-:W-:-:S02]  /*7db0*/  IMAD.U32 R4, RZ, RZ, UR6 ;  /* 0x00000006ff047e24 */ /* 0x002fc4000f8e00ff */
[----:B------:R-:W-:Y:S02]  /*7dc0*/  IMAD.U32 R5, RZ, RZ, UR7 ;  /* 0x00000007ff057e24 */ /* 0x000fe4000f8e00ff */
[----:B------:R-:W3:Y:S01]  /*7dd0*/  @P0 LDG.E R19, desc[UR46][R22.64] ;  /* 0x0000002e16130981 */ /* 0x000ee2000c1e1900 */
[----:B------:R-:W-:-:S07]  /*7de0*/  UMOV UR4, URZ ;  /* 0x0000003f00047c82 */ /* 0x000fce0008000000 */
[----:B0-----:R2:W5:Y:S01]  /*7df0*/  @P1 LDG.E R0, desc[UR46][R4.64] ;  /* 0x0000002e04001981 */ /* 0x001562000c1e1900 */
[----:B---3--:R-:W-:Y:S01]  /*7e00*/  @P0 R2UR UR4, R19 ;  /* 0x00000000130402ca */ /* 0x008fe200000e0000 */
[----:B--2---:R-:W-:-:S14]  /*7e10*/  @P1 BRA `(.L_x_10620) ;  /* 0x0000000000101947 */ /* 0x004fdc0003800000 */
[----:B------:R-:W-:Y:S05]  /*7e20*/  @!P0 BRA `(.L_x_10620) ;  /* 0x00000000000c8947 */ /* 0x000fea0003800000 */
[----:B------:R-:W2:Y:S04]  /*7e30*/  LDG.E R5, desc[UR46][R22.64] ;  /* 0x0000002e16057981 */ /* 0x000ea8000c1e1900 */
[----:B-----5:R-:W2:Y:S02]  /*7e40*/  LDG.E R0, desc[UR46][R22.64+0x4] ;  /* 0x0000042e16007981 */ /* 0x020ea4000c1e1900 */
[----:B--2---:R-:W-:-:S07]  /*7e50*/  IMAD.IADD R0, R0, 0x1, -R5 ;  /* 0x0000000100007824 */ /* 0x004fce00078e0a05 */
.L_x_10620:
[----:B------:R-:W2:Y:S01]  /*7e60*/  LDL R5, [R1+0x14] ;  /* 0x0000140001057983 */ /* 0x000ea20000100800 */
[----:B------:R-:W-:Y:S01]  /*7e70*/  USHF.R.S32.HI UR11, URZ, 0x1f, UR43 ;  /* 0x0000001f3f0b7899 */ /* 0x000fe2000801142b */
[----:B------:R-:W-:Y:S02]  /*7e80*/  ULDC.64 UR12, c[0x0][0xb70] ;  /* 0x0002dc00000c7ab9 */ /* 0x000fe40000000a00 */
[----:B------:R-:W2:Y:S01]  /*7e90*/  LDL.LU R26, [R1] ;  /* 0x00000000011a7983 */ /* 0x000ea20000300800 */
[----:B------:R-:W-:Y:S02]  /*7ea0*/  USHF.R.S32.HI UR9, URZ, 0x1f, UR4 ;  /* 0x0000001f3f097899 */ /* 0x000fe40008011404 */
[----:B------:R-:W-:Y:S01]  /*7eb0*/  UIMAD UR10, UR11, UR12, URZ ;  /* 0x0000000c0b0a72a4 */ /* 0x000fe2000f8e023f */
[----:B------:R-:W0:Y:S01]  /*7ec0*/  S2R R4, SR_TID.X ;  /* 0x0000000000047919 */ /* 0x000e220000002100 */
[----:B------:R-:W-:Y:S01]  /*7ed0*/  UMOV UR8, UR4 ;  /* 0x0000000400087c82 */ /* 0x000fe20008000000 */
[----:B------:R-:W-:-:S02]  /*7ee0*/  USEL UR42, UR42, URZ, !UP0 ;  /* 0x0000003f2a2a7287 */ /* 0x000fc4000c000000 */
[----:B------:R-:W-:Y:S02]  /*7ef0*/  UIMAD.WIDE.U32 UR6, UR43, UR12, UR8 ;  /* 0x0000000c2b0672a5 */ /* 0x000fe4000f8e0008 */
[----:B------:R-:W-:Y:S02]  /*7f00*/  UIMAD UR10, UR43, UR13, UR10 ;  /* 0x0000000d2b0a72a4 */ /* 0x000fe4000f8e020a */
[----:B------:R-:W-:Y:S01]  /*7f10*/  USEL UR41, UR41, URZ, !UP0 ;  /* 0x0000003f29297287 */ /* 0x000fe2000c000000 */
[----:B------:R-:W-:Y:S01]  /*7f20*/  ULDC.64 UR12, c[0x0][0xb78] ;  /* 0x0002de00000c7ab9 */ /* 0x000fe20000000a00 */
[----:B------:R-:W-:Y:S02]  /*7f30*/  UIADD3 UR7, UR7, UR10, URZ ;  /* 0x0000000a07077290 */ /* 0x000fe4000fffe03f */
[----:B------:R-:W-:Y:S02]  /*7f40*/  UIMAD UR8, UR42, UR12, URZ ;  /* 0x0000000c2a0872a4 */ /* 0x000fe4000f8e023f */
[----:B------:R-:W-:-:S02]  /*7f50*/  UIMAD.WIDE.U32 UR6, UR41, UR12, UR6 ;  /* 0x0000000c290672a5 */ /* 0x000fc4000f8e0006 */
[----:B------:R-:W-:-:S03]  /*7f60*/  UIMAD UR8, UR41, UR13, UR8 ;  /* 0x0000000d290872a4 */ /* 0x000fc6000f8e0208 */
[----:B------:R-:W-:-:S03]  /*7f70*/  ULDC.64 UR12, c[0x0][0xaa0] ;  /* 0x0002a800000c7ab9 */ /* 0x000fc60000000a00 */
[----:B------:R-:W-:Y:S02]  /*7f80*/  IMAD.U32 R7, RZ, RZ, UR8 ;  /* 0x00000008ff077e24 */ /* 0x000fe4000f8e00ff */
[----:B0-----:R-:W-:-:S05]  /*7f90*/  VIADD R6, R4, 0xffffff80 ;  /* 0xffffff8004067836 */ /* 0x001fca0000000000 */
[----:B------:R-:W-:-:S04]  /*7fa0*/  SHF.R.S32.HI R8, RZ, 0x1f, R6 ;  /* 0x0000001fff087819 */ /* 0x000fc80000011406 */
[----:B------:R-:W-:-:S04]  /*7fb0*/  LEA.HI R8, R8, R6, RZ, 0x7 ;  /* 0x0000000608087211 */ /* 0x000fc800078f38ff */
[----:B------:R-:W-:-:S05]  /*7fc0*/  LOP3.LUT R8, R8, 0xffffff80, RZ, 0xc0, !PT ;  /* 0xffffff8008087812 */ /* 0x000fca00078ec0ff */
[----:B------:R-:W-:-:S05]  /*7fd0*/  IMAD.IADD R8, R6, 0x1, -R8 ;  /* 0x0000000106087824 */ /* 0x000fca00078e0a08 */
[----:B------:R-:W-:Y:S01]  /*7fe0*/  LOP3.LUT P0, RZ, R8, 0x3, RZ, 0xc0, !PT ;  /* 0x0000000308ff7812 */ /* 0x000fe2000780c0ff */
[----:B------:R-:W-:Y:S01]  /*7ff0*/  IMAD.U32 R19, RZ, RZ, UR12 ;  /* 0x0000000cff137e24 */ /* 0x000fe2000f8e00ff */
[--C-:B------:R-:W-:Y:S01]  /*8000*/  SHF.R.S32.HI R29, RZ, 0x1f, R157.reuse ;  /* 0x0000001fff1d7819 */ /* 0x100fe2000001149d */
[----:B------:R-:W-:Y:S02]  /*8010*/  IMAD.MOV.U32 R28, RZ, RZ, R157 ;  /* 0x000000ffff1c7224 */ /* 0x000fe400078e009d */
[----:B------:R-:W-:Y:S01]  /*8020*/  VIADD R24, R152, 0x90 ;  /* 0x0000009098187836 */ /* 0x000fe20000000000 */
[----:B------:R-:W-:Y:S01]  /*8030*/  SHF.R.S32.HI R153, RZ, 0x1f, R152 ;  /* 0x0000001fff997819 */ /* 0x000fe20000011498 */
[----:B------:R-:W-:Y:S01]  /*8040*/  BSSY B1, `(.L_x_10621) ;  /* 0x0000054000017945 */ /* 0x000fe20003800000 */
[----:B--2---:R-:W-:Y:S02]  /*8050*/  IMAD R9, R26, 0xc0, R5 ;  /* 0x000000c01a097824 */ /* 0x004fe400078e0205 */
[----:B------:R-:W-:-:S03]  /*8060*/  IMAD R5, R152, 0x40, R157 ;  /* 0x0000004098057824 */ /* 0x000fc600078e029d */
[----:B------:R-:W-:Y:S01]  /*8070*/  SHF.R.S32.HI R4, RZ, 0x1f, R9 ;  /* 0x0000001fff047819 */ /* 0x000fe20000011409 */
[----:B------:R-:W-:Y:S01]  /*8080*/  IMAD.WIDE R20, R5, 0x2, R20 ;  /* 0x0000000205147825 */ /* 0x000fe200078e0214 */
[----:B------:R-:W-:-:S03]  /*8090*/  IADD3 R6, P1, R9, UR6, RZ ;  /* 0x0000000609067c10 */ /* 0x000fc6000ff3e0ff */
[C---:B------:R-:W-:Y:S01]  /*80a0*/  VIADD R5, R9.reuse, 0x8 ;  /* 0x0000000809057836 */ /* 0x040fe20000000000 */
[----:B------:R-:W-:Y:S01]  /*80b0*/  IADD3.X R7, R4, UR7, R7, P1, !PT ;  /* 0x0000000704077c10 */ /* 0x000fe20008ffe407 */
[----:B------:R-:W-:Y:S01]  /*80c0*/  ULDC.64 UR6, c[0x0][0xb40] ;  /* 0x0002d00000067ab9 */ /* 0x000fe20000000a00 */
[----:B-----5:R-:W-:Y:S02]  /*80d0*/  ISETP.GE.OR P1, PT, R9, R0, P0 ;  /* 0x000000000900720c */ /* 0x020fe40000726670 */
[----:B------:R-:W-:Y:S02]  /*80e0*/  LEA R30, P2, R6, UR6, 0x2 ;  /* 0x00000006061e7c11 */ /* 0x000fe4000f8410ff */
[----:B------:R-:W-:Y:S02]  /*80f0*/  IADD3 R11, P3, R20, 0x3000, RZ ;  /* 0x00003000140b7810 */ /* 0x000fe40007f7e0ff */
[----:B------:R-:W-:Y:S02]  /*8100*/  LEA.HI.X R31, R6, UR7, R7, 0x2, P2 ;  /* 0x00000007061f7c11 */ /* 0x000fe400090f1407 */
[----:B------:R-:W-:-:S02]  /*8110*/  IADD3 R15, P2, R20, 0x1800, RZ ;  /* 0x00001800140f7810 */ /* 0x000fc40007f5e0ff */
[----:B------:R-:W-:Y:S01]  /*8120*/  ISETP.GE.OR P0, PT, R5, R0, P0 ;  /* 0x000000000500720c */ /* 0x000fe20000706670 */
[----:B------:R-:W-:Y:S01]  /*8130*/  UIMAD UR6, UR9, UR12, URZ ;  /* 0x0000000c090672a4 */ /* 0x000fe2000f8e023f */
[C---:B------:R-:W-:Y:S01]  /*8140*/  IADD3 R7, P4, R20.reuse, 0x4800, RZ ;  /* 0x0000480014077810 */ /* 0x040fe20007f9e0ff */
[----:B------:R0:W-:Y:S01]  /*8150*/  @!P1 STG.E desc[UR46][R30.64], R18 ;  /* 0x000000121e009986 */ /* 0x0001e2000c10192e */
[----:B------:R-:W-:Y:S01]  /*8160*/  LOP3.LUT R5, R20, 0x380, RZ, 0xc0, !PT ;  /* 0x0000038014057812 */ /* 0x000fe200078ec0ff */
[--C-:B------:R-:W-:Y:S01]  /*8170*/  IMAD.X R13, RZ, RZ, R21.reuse, P2 ;  /* 0x000000ffff0d7224 */ /* 0x100fe200010e0615 */
[----:B------:R-:W-:Y:S01]  /*8180*/  LOP3.LUT R8, R15, 0x380, RZ, 0xc0, !PT ;  /* 0x000003800f087812 */ /* 0x000fe200078ec0ff */
[----:B------:R-:W-:Y:S01]  /*8190*/  IMAD.X R9, RZ, RZ, R21, P3 ;  /* 0x000000ffff097224 */ /* 0x000fe200018e0615 */
[----:B------:R-:W-:Y:S01]  /*81a0*/  LOP3.LUT R6, R11, 0x380, RZ, 0xc0, !PT ;  /* 0x000003800b067812 */ /* 0x000fe200078ec0ff */
[----:B------:R-:W-:Y:S01]  /*81b0*/  ULDC.64 UR8, c[0x0][0xae8] ;  /* 0x0002ba0000087ab9 */ /* 0x000fe20000000a00 */
[----:B------:R-:W-:Y:S01]  /*81c0*/  LOP3.LUT R4, R7, 0x380, RZ, 0xc0, !PT ;  /* 0x0000038007047812 */ /* 0x000fe200078ec0ff */
[----:B------:R-:W-:Y:S01]  /*81d0*/  UIMAD UR6, UR4, UR13, UR6 ;  /* 0x0000000d040672a4 */ /* 0x000fe2000f8e0206 */
[----:B------:R-:W-:Y:S01]  /*81e0*/  SHF.R.U64 R5, R5, 0x3, RZ ;  /* 0x0000000305057819 */ /* 0x000fe200000012ff */
[----:B------:R1:W-:Y:S01]  /*81f0*/  @!P0 STG.E desc[UR46][R30.64+0x20], R3 ;  /* 0x000020031e008986 */ /* 0x0003e2000c10192e */
[----:B------:R-:W-:-:S02]  /*8200*/  SHF.R.U64 R8, R8, 0x3, RZ ;  /* 0x0000000308087819 */ /* 0x000fc400000012ff */
[----:B------:R-:W-:Y:S02]  /*8210*/  SHF.R.U64 R6, R6, 0x3, RZ ;  /* 0x0000000306067819 */ /* 0x000fe400000012ff */
[----:B------:R-:W-:Y:S01]  /*8220*/  SHF.R.U64 R4, R4, 0x3, RZ ;  /* 0x0000000304047819 */ /* 0x000fe200000012ff */
[----:B0-----:R-:W-:Y:S01]  /*8230*/  IMAD.WIDE.U32 R18, R19, UR4, R28 ;  /* 0x0000000413127c25 */ /* 0x001fe2000f8e001c */
[----:B------:R-:W-:Y:S02]  /*8240*/  LOP3.LUT R20, R5, R20, RZ, 0x3c, !PT ;  /* 0x0000001405147212 */ /* 0x000fe400078e3cff */
[----:B------:R-:W-:Y:S01]  /*8250*/  LOP3.LUT R12, R8, R15, RZ, 0x3c, !PT ;  /* 0x0000000f080c7212 */ /* 0x000fe200078e3cff */
[----:B------:R-:W-:Y:S01]  /*8260*/  IMAD.X R5, RZ, RZ, R21, P4 ;  /* 0x000000ffff057224 */ /* 0x000fe200020e0615 */
[----:B------:R-:W-:Y:S02]  /*8270*/  LOP3.LUT R8, R6, R11, RZ, 0x3c, !PT ;  /* 0x0000000b06087212 */ /* 0x000fe400078e3cff */
[----:B------:R-:W-:Y:S01]  /*8280*/  LOP3.LUT R4, R4, R7, RZ, 0x3c, !PT ;  /* 0x0000000704047212 */ /* 0x000fe200078e3cff */
[----:B------:R-:W-:Y:S01]  /*8290*/  VIADD R19, R19, UR6 ;  /* 0x0000000613137c36 */ /* 0x000fe20008000000 */
[----:B------:R-:W-:Y:S01]  /*82a0*/  ULDC.64 UR6, c[0x0][0xae0] ;  /* 0x0002b80000067ab9 */ /* 0x000fe20000000a00 */
[----:B------:R-:W5:Y:S01]  /*82b0*/  LD.E.128 R20, desc[UR46][R20.64] ;  /* 0x0000002e14147980 */ /* 0x000f62000c101d00 */
[----:B------:R-:W-:-:S03]  /*82c0*/  UIMAD UR4, UR11, UR6, URZ ;  /* 0x000000060b0472a4 */ /* 0x000fc6000f8e023f */
[----:B------:R-:W5:Y:S04]  /*82d0*/  LD.E.128 R12, desc[UR46][R12.64] ;  /* 0x0000002e0c0c7980 */ /* 0x000f68000c101d00 */
[----:B------:R-:W5:Y:S04]  /*82e0*/  LD.E.128 R8, desc[UR46][R8.64] ;  /* 0x0000002e08087980 */ /* 0x000f68000c101d00 */
[----:B------:R-:W5:Y:S01]  /*82f0*/  LD.E.128 R4, desc[UR46][R4.64] ;  /* 0x0000002e04047980 */ /* 0x000f62000c101d00 */
[----:B-1----:R-:W-:Y:S01]  /*8300*/  IMAD.U32 R31, RZ, RZ, UR6 ;  /* 0x00000006ff1f7e24 */ /* 0x002fe2000f8e00ff */
[----:B------:R-:W-:Y:S01]  /*8310*/  UIMAD UR6, UR43, UR7, UR4 ;  /* 0x000000072b0672a4 */ /* 0x000fe2000f8e0204 */
[----:B------:R-:W-:Y:S01]  /*8320*/  IMAD R29, R26, -0xc0, R0 ;  /* 0xffffff401a1d7824 */ /* 0x000fe200078e0200 */
[----:B------:R-:W-:Y:S01]  /*8330*/  @!PT LDS RZ, [RZ] ;  /* 0x00000000fffff984 */ /* 0x000fe20000000800 */
[----:B------:R-:W-:Y:S01]  /*8340*/  @!PT LDS RZ, [RZ] ;  /* 0x00000000fffff984 */ /* 0x000fe20000000800 */
[----:B------:R-:W-:Y:S01]  /*8350*/  @!PT LDS RZ, [RZ] ;  /* 0x00000000fffff984 */ /* 0x000fe20000000800 */
[----:B------:R-:W-:Y:S01]  /*8360*/  @!PT LDS RZ, [RZ] ;  /* 0x00000000fffff984 */ /* 0x000fe20000000800 */
[----:B------:R0:W-:Y:S06]  /*8370*/  MEMBAR.ALL.CTA ;  /* 0x0000000000007992 */ /* 0x0001ec0000008000 */
[----:B0-----:R-:W0:Y:S01]  /*8380*/  FENCE.VIEW.ASYNC.S ;  /* 0x00000000000073c6 */ /* 0x001e220000000000 */
[----:B------:R-:W-:Y:S01]  /*8390*/  ULDC UR4, c[0x0][0xa8c] ;  /* 0x0002a30000047ab9 */ /* 0x000fe20000000800 */
[C---:B------:R-:W-:Y:S01]  /*83a0*/  VIADD R3, R152.reuse, 0x30 ;  /* 0x0000003098037836 */ /* 0x040fe20000000000 */
[----:B------:R-:W-:Y:S01]  /*83b0*/  ISETP.GE.AND P0, PT, R157, UR4, PT ;  /* 0x000000049d007c0c */ /* 0x000fe2000bf06270 */
[----:B------:R-:W-:Y:S01]  /*83c0*/  VIADD R0, R152, 0x60 ;  /* 0x0000006098007836 */ /* 0x000fe20000000000 */
[----:B------:R-:W-:Y:S01]  /*83d0*/  UIADD3 UR4, UR40, 0x30820, URZ ;  /* 0x0003082028047890 */ /* 0x000fe2000fffe03f */
[----:B------:R-:W-:Y:S01]  /*83e0*/  IMAD.WIDE.U32 R18, R31, UR43, R18 ;  /* 0x0000002b1f127c25 */ /* 0x000fe2000f8e0012 */
[----:B------:R-:W-:-:S02]  /*83f0*/  ISETP.GE.OR P3, PT, R3, R29, P0 ;  /* 0x0000001d0300720c */ /* 0x000fc40000766670 */
[-C--:B------:R-:W-:Y:S01]  /*8400*/  ISETP.GE.OR P1, PT, R0, R29.reuse, P0 ;  /* 0x0000001d0000720c */ /* 0x080fe20000726670 */
[----:B------:R-:W-:Y:S01]  /*8410*/  VIADD R19, R19, UR6 ;  /* 0x0000000613137c36 */ /* 0x000fe20008000000 */
[-C--:B------:R-:W-:Y:S01]  /*8420*/  ISETP.GE.OR P2, PT, R24, R29.reuse, P0 ;  /* 0x0000001d1800720c */ /* 0x080fe20000746670 */
[----:B------:R-:W-:Y:S01]  /*8430*/  UIMAD UR6, UR42, UR8, URZ ;  /* 0x000000082a0672a4 */ /* 0x000fe2000f8e023f */
[----:B------:R-:W-:Y:S01]  /*8440*/  ISETP.GE.OR P0, PT, R152, R29, P0 ;  /* 0x0000001d9800720c */ /* 0x000fe20000706670 */
[----:B------:R-:W-:Y:S01]  /*8450*/  UPRMT UR4, URZ, 0x654, UR4 ;  /* 0x000006543f047896 */ /* 0x000fe20008000004 */
[----:B------:R-:W-:Y:S01]  /*8460*/  IMAD.U32 R33, RZ, RZ, UR8 ;  /* 0x00000008ff217e24 */ /* 0x000fe2000f8e00ff */
[----:B------:R-:W-:Y:S01]  /*8470*/  UIMAD UR6, UR41, UR9, UR6 ;  /* 0x00000009290672a4 */ /* 0x000fe2000f8e0206 */
[----:B------:R-:W-:-:S04]  /*8480*/  IMAD.WIDE R30, R26, 0xc0, R152 ;  /* 0x000000c01a1e7825 */ /* 0x000fc800078e0298 */
[----:B------:R-:W-:Y:S02]  /*8490*/  IMAD.WIDE.U32 R32, R33, UR41, R18 ;  /* 0x0000002921207c25 */ /* 0x000fe4000f8e0012 */
[----:B0-----:R-:W-:Y:S02]  /*84a0*/  SYNCS.ARRIVE.TRANS64.RED.A1T0 RZ, [UR4], RZ ;  /* 0x000000ffffff79a7 */ /* 0x001fe40008100404 */
[----:B------:R-:W-:Y:S01]  /*84b0*/  VIADD R35, R33, UR6 ;  /* 0x0000000621237c36 */ /* 0x000fe20008000000 */
[----:B------:R-:W-:Y:S06]  /*84c0*/  @P0 BRA `(.L_x_10622) ;  /* 0x00000000002c0947 */ /* 0x000fec0003800000 */
[----:B------:R-:W-:Y:S01]  /*84d0*/  ULDC.64 UR6, c[0x0][0xad8] ;  /* 0x0002b60000067ab9 */ /* 0x000fe20000000a00 */
[----:B------:R-:W-:Y:S02]  /*84e0*/  IMAD.MOV.U32 R18, RZ, RZ, R32 ;  /* 0x000000ffff127224 */ /* 0x000fe400078e0020 */
[----:B------:R-:W-:Y:S02]  /*84f0*/  IMAD R3, R31, UR6, RZ ;  /* 0x000000061f037c24 */ /* 0x000fe4000f8e02ff */
[----:B------:R-:W-:Y:S02]  /*8500*/  IMAD.MOV.U32 R19, RZ, RZ, R35 ;  /* 0x000000ffff137224 */ /* 0x000fe400078e0023 */
[C---:B------:R-:W-:Y:S02]  /*8510*/  IMAD R3, R30.reuse, UR7, R3 ;  /* 0x000000071e037c24 */ /* 0x040fe4000f8e0203 */
[----:B------:R-:W-:Y:S01]  /*8520*/  IMAD.WIDE.U32 R18, R30, UR6, R18 ;  /* 0x000000061e127c25 */ /* 0x000fe2000f8e0012 */
[----:B------:R-:W-:-:S03]  /*8530*/  ULDC.64 UR6, c[0x0][0xa80] ;  /* 0x0002a00000067ab9 */ /* 0x000fc60000000a00 */
[----:B------:R-:W-:Y:S01]  /*8540*/  IMAD.IADD R3, R19, 0x1, R3 ;  /* 0x0000000113037824 */ /* 0x000fe200078e0203 */
[----:B------:R-:W-:-:S04]  /*8550*/  LEA R28, P0, R18, UR6, 0x1 ;  /* 0x00000006121c7c11 */ /* 0x000fc8000f8008ff */
[----:B------:R-:W-:-:S05]  /*8560*/  LEA.HI.X R29, R18, UR7, R3, 0x1, P0 ;  /* 0x00000007121d7c11 */ /* 0x000fca00080f0c03 */
[----:B-----5:R0:W-:Y:S04]  /*8570*/  STG.E.128 desc[UR46][R28.64], R20 ;  /* 0x000000141c007986 */ /* 0x0201e8000c101d2e */
.L_x_10622:
[----:B------:R-:W-:Y:S05]  /*8580*/  BSYNC B1 ;  /* 0x0000000000017941 */ /* 0x000fea0003800000 */
.L_x_10621:
[----:B------:R-:W-:Y:S04]  /*8590*/  BSSY B1, `(.L_x_10623) ;  /* 0x000000f000017945 */ /* 0x000fe80003800000 */
[----:B------:R-:W-:Y:S05]  /*85a0*/  @P3 BRA `(.L_x_10624) ;  /* 0x0000000000343947 */ /* 0x000fea0003800000 */
[----:B------:R-:W-:Y:S01]  /*85b0*/  IADD3 R3, P0, R30, 0x30, RZ ;  /* 0x000000301e037810 */ /* 0x000fe20007f1e0ff */
[----:B------:R-:W-:Y:S01]  /*85c0*/  ULDC.64 UR6, c[0x0][0xad8] ;  /* 0x0002b60000067ab9 */ /* 0x000fe20000000a00 */
[----:B------:R-:W-:Y:S02]  /*85d0*/  IMAD.MOV.U32 R18, RZ, RZ, R32 ;  /* 0x000000ffff127224 */ /* 0x000fe400078e0020 */
[----:B------:R-:W-:Y:S02]  /*85e0*/  IMAD.MOV.U32 R19, RZ, RZ, R35 ;  /* 0x000000ffff137224 */ /* 0x000fe400078e0023 */
[----:B------:R-:W-:Y:S02]  /*85f0*/  IMAD.X R0, RZ, RZ, R31, P0 ;  /* 0x000000ffff007224 */ /* 0x000fe400000e061f */
[----:B------:R-:W-:-:S04]  /*8600*/  IMAD.WIDE.U32 R18, R3, UR6, R18 ;  /* 0x0000000603127c25 */ /* 0x000fc8000f8e0012 */
[----:B------:R-:W-:-:S04]  /*8610*/  IMAD R0, R0, UR6, RZ ;  /* 0x0000000600007c24 */ /* 0x000fc8000f8e02ff */
[----:B------:R-:W-:Y:S01]  /*8620*/  IMAD R3, R3, UR7, R0 ;  /* 0x0000000703037c24 */ /* 0x000fe2000f8e0200 */
[----:B------:R-:W-:Y:S02]  /*8630*/  ULDC.64 UR6, c[0x0][0xa80] ;  /* 0x0002a00000067ab9 */ /* 0x000fe40000000a00 */
[----:B0----5:R-:W-:Y:S01]  /*8640*/  LEA R20, P0, R18, UR6, 0x1 ;  /* 0x0000000612147c11 */ /* 0x021fe2000f8008ff */
[----:B------:R-:W-:-:S05]  /*8650*/  IMAD.IADD R3, R19, 0x1, R3 ;  /* 0x0000000113037824 */ /* 0x000fca00078e0203 */
[----:B------:R-:W-:-:S05]  /*8660*/  LEA.HI.X R21, R18, UR7, R3, 0x1, P0 ;  /* 0x0000000712157c11 */ /* 0x000fca00080f0c03 */
[----:B------:R1:W-:Y:S02]  /*8670*/  STG.E.128 desc[UR46][R20.64], R12 ;  /* 0x0000000c14007986 */ /* 0x0003e4000c101d2e */
.L_x_10624:
[----:B------:R-:W-:Y:S05]  /*8680*/  BSYNC B1 ;  /* 0x0000000000017941 */ /* 0x000fea0003800000 */
.L_x_10623:
[----:B------:R-:W-:Y:S04]  /*8690*/  BSSY B1, `(.L_x_10625) ;  /* 0x000000f000017945 */ /* 0x000fe80003800000 */
[----:B------:R-:W-:Y:S05]  /*86a0*/  @P1 BRA `(.L_x_10626) ;  /* 0x0000000000341947 */ /* 0x000fea0003800000 */
[----:B------:R-:W-:Y:S01]  /*86b0*/  IADD3 R3, P0, R30, 0x60, RZ ;  /* 0x000000601e037810 */ /* 0x000fe20007f1e0ff */
[----:B------:R-:W-:Y:S01]  /*86c0*/  ULDC.64 UR6, c[0x0][0xad8] ;  /* 0x0002b60000067ab9 */ /* 0x000fe20000000a00 */
[----:B-1---5:R-:W-:Y:S02]  /*86d0*/  IMAD.MOV.U32 R12, RZ, RZ, R32 ;  /* 0x000000ffff0c7224 */ /* 0x022fe400078e0020 */
[----:B------:R-:W-:Y:S02]  /*86e0*/  IMAD.MOV.U32 R13, RZ, RZ, R35 ;  /* 0x000000ffff0d7224 */ /* 0x000fe400078e0023 */
[----:B------:R-:W-:Y:S02]  /*86f0*/  IMAD.X R0, RZ, RZ, R31, P0 ;  /* 0x000000ffff007224 */ /* 0x000fe400000e061f */
[----:B------:R-:W-:-:S04]  /*8700*/  IMAD.WIDE.U32 R12, R3, UR6, R12 ;  /* 0x00000006030c7c25 */ /* 0x000fc8000f8e000c */
[----:B------:R-:W-:-:S04]  /*8710*/  IMAD R0, R0, UR6, RZ ;  /* 0x0000000600007c24 */ /* 0x000fc8000f8e02ff */
[----:B------:R-:W-:Y:S01]  /*8720*/  IMAD R3, R3, UR7, R0 ;  /* 0x0000000703037c24 */ /* 0x000fe2000f8e0200 */
[----:B------:R-:W-:Y:S02]  /*8730*/  ULDC.64 UR6, c[0x0][0xa80] ;  /* 0x0002a00000067ab9 */ /* 0x000fe40000000a00 */
[----:B------:R-:W-:Y:S01]  /*8740*/  LEA R14, P0, R12, UR6, 0x1 ;  /* 0x000000060c0e7c11 */ /* 0x000fe2000f8008ff */
[----:B------:R-:W-:-:S05]  /*8750*/  IMAD.IADD R3, R13, 0x1, R3 ;  /* 0x000000010d037824 */ /* 0x000fca00078e0203 */
[----:B------:R-:W-:-:S05]  /*8760*/  LEA.HI.X R15, R12, UR7, R3, 0x1, P0 ;  /* 0x000000070c0f7c11 */ /* 0x000fca00080f0c03 */
[----:B------:R2:W-:Y:S02]  /*8770*/  STG.E.128 desc[UR46][R14.64], R8 ;  /* 0x000000080e007986 */ /* 0x0005e4000c101d2e */
.L_x_10626:
[----:B------:R-:W-:Y:S05]  /*8780*/  BSYNC B1 ;  /* 0x0000000000017941 */ /* 0x000fea0003800000 */
.L_x_10625:
[----:B------:R-:W-:Y:S05]  /*8790*/  @P2 BRA `(.L_x_10627) ;  /* 0x0000000800a42947 */ /* 0x000fea0003800000 */
[----:B------:R-:W-:Y:S01]  /*87a0*/  IADD3 R3, P0, R30, 0x90, RZ ;  /* 0x000000901e037810 */ /* 0x000fe20007f1e0ff */
[----:B------:R-:W-:Y:S01]  /*87b0*/  ULDC.64 UR6, c[0x0][0xad8] ;  /* 0x0002b60000067ab9 */ /* 0x000fe20000000a00 */
[----:B--2--5:R-:W-:Y:S02]  /*87c0*/  IMAD.MOV.U32 R8, RZ, RZ, R32 ;  /* 0x000000ffff087224 */ /* 0x024fe400078e0020 */
        /* <DEDUP_REMOVED lines=9> */
[----:B------:R3:W-:Y:S01]  /*8860*/  STG.E.128 desc[UR46][R10.64], R4 ;  /* 0x000000040a007986 */ /* 0x0007e2000c101d2e */
[----:B------:R-:W-:Y:S05]  /*8870*/  BRA `(.L_x_10627) ;  /* 0x00000008006c7947 */ /* 0x000fea0003800000 */
.L_x_10619:
[----:B------:R-:W-:Y:S01]  /*8880*/  USHF.L.U32 UR8, UR41, 0x2, URZ ;  /* 0x0000000229087899 */ /* 0x000fe2000800063f */
[----:B------:R-:W-:Y:S01]  /*8890*/  ULDC.64 UR6, c[0x0][0xbd8] ;  /* 0x0002f60000067ab9 */ /* 0x000fe20000000a00 */
[----:B------:R-:W-:Y:S01]  /*88a0*/  USHF.L.U64.HI UR9, UR41, 0x2, UR42 ;  /* 0x0000000229097899 */ /* 0x000fe2000801022a */
[----:B------:R-:W-:Y:S01]  /*88b0*/  MOV R3, RZ ;  /* 0x000000ff00037202 */ /* 0x000fe20000000f00 */
[----:B------:R-:W-:Y:S02]  /*88c0*/  UIADD3 UR4, UP1, UR8, UR6, URZ ;  /* 0x0000000608047290 */ /* 0x000fe4000ff3e03f */
[----:B------:R-:W-:Y:S01]  /*88d0*/  UISETP.NE.U32.AND UP0, UPT, UR6, URZ, UPT ;  /* 0x0000003f0600728c */ /* 0x000fe2000bf05070 */
[----:B------:R-:W0:Y:S01]  /*88e0*/  S2R R6, SR_TID.X ;  /* 0x0000000000067919 */ /* 0x000e220000002100 */
[----:B------:R-:W-:Y:S02]  /*88f0*/  UIADD3.X UR6, UR9, UR7, URZ, UP1, !UPT ;  /* 0x0000000709067290 */ /* 0x000fe40008ffe43f */
[----:B------:R-:W-:Y:S01]  /*8900*/  UISETP.NE.AND.EX UP0, UPT, UR7, URZ, UPT, UP0 ;  /* 0x0000003f0700728c */ /* 0x000fe2000bf05300 */
[----:B------:R-:W1:Y:S01]  /*8910*/  LDC R0, c[0x0][0xa88] ;  /* 0x0002a200ff007b82 */ /* 0x000e620000000800 */
[----:B------:R-:W-:-:S02]  /*8920*/  IMAD.U32 R4, RZ, RZ, UR4 ;  /* 0x00000004ff047e24 */ /* 0x000fc4000f8e00ff */
[----:B------:R-:W-:Y:S01]  /*8930*/  IMAD.U32 R5, RZ, RZ, UR6 ;  /* 0x00000006ff057e24 */ /* 0x000fe2000f8e00ff */
[----:B------:R-:W-:Y:S01]  /*8940*/  ULDC.64 UR6, c[0x0][0xbe0] ;  /* 0x0002f80000067ab9 */ /* 0x000fe20000000a00 */
[----:B------:R-:W-:Y:S01]  /*8950*/  PLOP3.LUT P1, PT, PT, PT, UP0, 0x80, 0x0 ;  /* 0x000000000000781c */ /* 0x000fe20003f2f008 */
[----:B------:R-:W-:-:S04]  /*8960*/  UISETP.NE.U32.AND UP1, UPT, UR6, URZ, UPT ;  /* 0x0000003f0600728c */ /* 0x000fc8000bf25070 */
[----:B------:R-:W-:-:S06]  /*8970*/  UISETP.NE.AND.EX UP1, UPT, UR7, URZ, UPT, UP1 ;  /* 0x0000003f0700728c */ /* 0x000fcc000bf25310 */
[----:B------:R-:W-:Y:S02]  /*8980*/  PLOP3.LUT P2, PT, PT, PT, UP1, 0x80, 0x0 ;  /* 0x000000000000781c */ /* 0x000fe40003f4f018 */
[----:B------:R2:W5:Y:S03]  /*8990*/  @P1 LDG.E R3, desc[UR46][R4.64] ;  /* 0x0000002e04031981 */ /* 0x000566000c1e1900 */
[----:B------:R-:W-:-:S04]  /*89a0*/  @UP1 UIADD3 UR6, UP2, UR8, UR6, URZ ;  /* 0x0000000608061290 */ /* 0x000fc8000ff5e03f */
[----:B------:R-:W-:Y:S01]  /*89b0*/  @UP1 UIADD3.X UR7, UR9, UR7, URZ, UP2, !UPT ;  /* 0x0000000709071290 */ /* 0x000fe200097fe43f */
[----:B0-----:R-:W-:Y:S02]  /*89c0*/  VIADD R8, R6, 0xffffff80 ;  /* 0xffffff8006087836 */ /* 0x001fe40000000000 */
[----:B------:R-:W-:-:S03]  /*89d0*/  IMAD.U32 R6, RZ, RZ, UR6 ;  /* 0x00000006ff067e24 */ /* 0x000fc6000f8e00ff */
[----:B------:R-:W-:-:S05]  /*89e0*/  IMAD.U32 R7, RZ, RZ, UR7 ;  /* 0x00000007ff077e24 */ /* 0x000fca000f8e00ff */
[----:B-1----:R2:W5:Y:S01]  /*89f0*/  @P2 LDG.E R0, desc[UR46][R6.64] ;  /* 0x0000002e06002981 */ /* 0x002562000c1e1900 */
[----:B------:R-:W-:Y:S01]  /*8a00*/  ISETP.GT.AND P0, PT, R8, 0xbf, PT ;  /* 0x000000bf0800780c */ /* 0x000fe20003f04270 */
[----:B------:R-:W-:-:S12]  /*8a10*/  @P2 BRA `(.L_x_10628) ;  /* 0x0000000000102947 */ /* 0x000fd80003800000 */
[----:B------:R-:W-:Y:S05]  /*8a20*/  @!P1 BRA `(.L_x_10628) ;  /* 0x00000000000c9947 */ /* 0x000fea0003800000 */
[----:B--2---:R-:W2:Y:S04]  /*8a30*/  LDG.E R7, desc[UR46][R4.64] ;  /* 0x0000002e04077981 */ /* 0x004ea8000c1e1900 */
[----:B-----5:R-:W2:Y:S02]  /*8a40*/  LDG.E R0, desc[UR46][R4.64+0x4] ;  /* 0x0000042e04007981 */ /* 0x020ea4000c1e1900 */
[----:B--2---:R-:W-:-:S07]  /*8a50*/  IMAD.IADD R0, R0, 0x1, -R7 ;  /* 0x0000000100007824 */ /* 0x004fce00078e0a07 */
.L_x_10628:
[----:B------:R0:W5:Y:S01]  /*8a60*/  LDL R11, [R1] ;  /* 0x00000000010b7983 */ /* 0x0001620000100800 */
[----:B------:R-:W-:Y:S01]  /*8a70*/  USHF.R.S32.HI UR7, URZ, 0x1f, UR43 ;  /* 0x0000001f3f077899 */ /* 0x000fe2000801142b */
[----:B------:R-:W-:Y:S01]  /*8a80*/  BSSY B1, `(.L_x_10629) ;  /* 0x000001e000017945 */ /* 0x000fe20003800000 */
[----:B------:R-:W-:Y:S01]  /*8a90*/  USEL UR41, UR41, URZ, !UP0 ;  /* 0x0000003f29297287 */ /* 0x000fe2000c000000 */
[----:B------:R-:W-:Y:S01]  /*8aa0*/  SHF.R.S32.HI R10, RZ, 0x1f, R157 ;  /* 0x0000001fff0a7819 */ /* 0x000fe2000001149d */
[----:B------:R-:W-:Y:S01]  /*8ab0*/  USEL UR42, UR42, URZ, !UP0 ;  /* 0x0000003f2a2a7287 */ /* 0x000fe2000c000000 */
[----:B-----5:R-:W-:Y:S01]  /*8ac0*/  SHF.R.S32.HI R8, RZ, 0x1f, R3 ;  /* 0x0000001fff087819 */ /* 0x020fe20000011403 */
[----:B------:R-:W-:Y:S10]  /*8ad0*/  @P0 BRA `(.L_x_10630) ;  /* 0x0000000000600947 */ /* 0x000ff40003800000 */
[----:B--2---:R-:W1:Y:S02]  /*8ae0*/  S2R R4, SR_TID.X ;  /* 0x0000000000047919 */ /* 0x004e640000002100 */
[----:B-1----:R-:W-:-:S04]  /*8af0*/  IMAD R4, R11, 0xc0, R4 ;  /* 0x000000c00b047824 */ /* 0x002fc800078e0204 */
[----:B------:R-:W-:-:S05]  /*8b00*/  VIADD R5, R4, 0xffffff80 ;  /* 0xffffff8004057836 */ /* 0x000fca0000000000 */
[----:B------:R-:W-:-:S13]  /*8b10*/  ISETP.GE.AND P0, PT, R5, R0, PT ;  /* 0x000000000500720c */ /* 0x000fda0003f06270 */
        /* <DEDUP_REMOVED lines=20> */
.L_x_10630:
[----:B------:R-:W-:Y:S05]  /*8c60*/  BSYNC B1 ;  /* 0x0000000000017941 */ /* 0x000fea0003800000 */
.L_x_10629:
[----:B------:R-:W-:Y:S01]  /*8c70*/  ULDC.64 UR8, c[0x0][0xaa0] ;  /* 0x0002a80000087ab9 */ /* 0x000fe20000000a00 */
[----:B--2---:R-:W-:Y:S01]  /*8c80*/  IMAD.MOV.U32 R4, RZ, RZ, R157 ;  /* 0x000000ffff047224 */ /* 0x004fe200078e009d */
[----:B------:R-:W-:Y:S01]  /*8c90*/  ULDC UR6, c[0x0][0xa8c] ;  /* 0x0002a30000067ab9 */ /* 0x000fe20000000800 */
[----:B-1----:R-:W-:Y:S01]  /*8ca0*/  IMAD.MOV.U32 R5, RZ, RZ, R10 ;  /* 0x000000ffff057224 */ /* 0x002fe200078e000a */
[----:B------:R-:W-:Y:S01]  /*8cb0*/  ISETP.GE.AND P0, PT, R157, UR6, PT ;  /* 0x000000069d007c0c */ /* 0x000fe2000bf06270 */
[----:B------:R-:W-:Y:S01]  /*8cc0*/  IMAD R6, R8, UR8, RZ ;  /* 0x0000000808067c24 */ /* 0x000fe2000f8e02ff */
[----:B------:R-:W-:Y:S01]  /*8cd0*/  SHF.R.S32.HI R9, RZ, 0x1f, R152 ;  /* 0x0000001fff097819 */ /* 0x000fe20000011498 */
[C---:B------:R-:W-:Y:S01]  /*8ce0*/  IMAD.WIDE.U32 R4, R3.reuse, UR8, R4 ;  /* 0x0000000803047c25 */ /* 0x040fe2000f8e0004 */
[----:B------:R-:W-:Y:S03]  /*8cf0*/  BSSY B1, `(.L_x_10631) ;  /* 0x0000025000017945 */ /* 0x000fe60003800000 */
[----:B------:R-:W-:Y:S01]  /*8d00*/  IMAD R3, R3, UR9, R6 ;  /* 0x0000000903037c24 */ /* 0x000fe2000f8e0206 */
[----:B------:R-:W-:Y:S01]  /*8d10*/  ULDC.64 UR8, c[0x0][0xae0] ;  /* 0x0002b80000087ab9 */ /* 0x000fe20000000a00 */
[----:B------:R-:W-:Y:S01]  /*8d20*/  VIADD R6, R152, 0x30 ;  /* 0x0000003098067836 */ /* 0x000fe20000000000 */
[----:B------:R-:W-:Y:S01]  /*8d30*/  UIMAD UR4, UR7, UR8, URZ ;  /* 0x00000008070472a4 */ /* 0x000fe2000f8e023f */
[----:B------:R-:W-:-:S02]  /*8d40*/  IMAD.IADD R5, R5, 0x1, R3 ;  /* 0x0000000105057824 */ /* 0x000fc400078e0203 */
[----:B------:R-:W-:Y:S01]  /*8d50*/  IMAD R3, R11, -0xc0, R0 ;  /* 0xffffff400b037824 */ /* 0x000fe200078e0200 */
[----:B------:R-:W-:Y:S01]  /*8d60*/  UIMAD UR4, UR43, UR9, UR4 ;  /* 0x000000092b0472a4 */ /* 0x000fe2000f8e0204 */
[----:B------:R-:W-:Y:S01]  /*8d70*/  IMAD.U32 R7, RZ, RZ, UR8 ;  /* 0x00000008ff077e24 */ /* 0x000fe2000f8e00ff */
[----:B------:R-:W-:Y:S01]  /*8d80*/  ULDC.64 UR6, c[0x0][0xae8] ;  /* 0x0002ba0000067ab9 */ /* 0x000fe20000000a00 */
[----:B------:R-:W-:Y:S01]  /*8d90*/  VIADD R0, R152, 0x60 ;  /* 0x0000006098007836 */ /* 0x000fe20000000000 */
[-C--:B------:R-:W-:Y:S01]  /*8da0*/  ISETP.GE.OR P3, PT, R6, R3.reuse, P0 ;  /* 0x000000030600720c */ /* 0x080fe20000766670 */
[----:B------:R-:W-:Y:S02]  /*8db0*/  VIADD R6, R152, 0x90 ;  /* 0x0000009098067836 */ /* 0x000fe40000000000 */
[----:B------:R-:W-:Y:S01]  /*8dc0*/  IMAD.WIDE.U32 R4, R7, UR43, R4 ;  /* 0x0000002b07047c25 */ /* 0x000fe2000f8e0004 */
[-C--:B------:R-:W-:Y:S02]  /*8dd0*/  ISETP.GE.OR P1, PT, R0, R3.reuse, P0 ;  /* 0x000000030000720c */ /* 0x080fe40000726670 */
[-C--:B------:R-:W-:Y:S01]  /*8de0*/  ISETP.GE.OR P2, PT, R6, R3.reuse, P0 ;  /* 0x000000030600720c */ /* 0x080fe20000746670 */
[----:B------:R-:W-:Y:S01]  /*8df0*/  VIADD R5, R5, UR4 ;  /* 0x0000000405057c36 */ /* 0x000fe20008000000 */
[----:B------:R-:W-:Y:S01]  /*8e00*/  ISETP.GE.OR P0, PT, R152, R3, P0 ;  /* 0x000000039800720c */ /* 0x000fe20000706670 */
[----:B------:R-:W-:-:S02]  /*8e10*/  UIMAD UR4, UR42, UR6, URZ ;  /* 0x000000062a0472a4 */ /* 0x000fc4000f8e023f */
[----:B------:R-:W-:Y:S02]  /*8e20*/  IMAD.U32 R7, RZ, RZ, UR6 ;  /* 0x00000006ff077e24 */ /* 0x000fe4000f8e00ff */
[----:B------:R-:W-:Y:S01]  /*8e30*/  IMAD.MOV.U32 R8, RZ, RZ, R152 ;  /* 0x000000ffff087224 */ /* 0x000fe200078e0098 */
[----:B------:R-:W-:Y:S02]  /*8e40*/  UIMAD UR4, UR41, UR7, UR4 ;  /* 0x00000007290472a4 */ /* 0x000fe4000f8e0204 */
[----:B------:R-:W-:-:S04]  /*8e50*/  IMAD.WIDE.U32 R6, R7, UR41, R4 ;  /* 0x0000002907067c25 */ /* 0x000fc8000f8e0004 */
[----:B------:R-:W-:-:S04]  /*8e60*/  IMAD.WIDE R8, R11, 0xc0, R8 ;  /* 0x000000c00b087825 */ /* 0x000fc800078e0208 */
        /* <DEDUP_REMOVED lines=12> */
[----:B------:R1:W-:Y:S04]  /*8f30*/  STG.E.128 desc[UR46][R12.64], RZ ;  /* 0x000000ff0c007986 */ /* 0x0003e8000c101d2e */
.L_x_10632:
[----:B------:R-:W-:Y:S05]  /*8f40*/  BSYNC B1 ;  /* 0x0000000000017941 */ /* 0x000fea0003800000 */
.L_x_10631:
        /* <DEDUP_REMOVED lines=11> */
[----:B-1----:R-:W-:Y:S01]  /*9000*/  LEA R12, P0, R4, UR6, 0x1 ;  /* 0x00000006040c7c11 */ /* 0x002fe2000f8008ff */
[----:B------:R-:W-:-:S05]  /*9010*/  IMAD.IADD R3, R5, 0x1, R3 ;  /* 0x0000000105037824 */ /* 0x000fca00078e0203 */
[----:B------:R-:W-:-:S05]  /*9020*/  LEA.HI.X R13, R4, UR7, R3, 0x1, P0 ;  /* 0x00000007040d7c11 */ /* 0x000fca00080f0c03 */
[----:B------:R2:W-:Y:S02]  /*9030*/  STG.E.128 desc[UR46][R12.64], RZ ;  /* 0x000000ff0c007986 */ /* 0x0005e4000c101d2e */
.L_x_10634:
[----:B------:R-:W-:Y:S05]  /*9040*/  BSYNC B1 ;  /* 0x0000000000017941 */ /* 0x000fea0003800000 */
.L_x_10633:
        /* <DEDUP_REMOVED lines=11> */
[----:B-12---:R-:W-:Y:S01]  /*9100*/  LEA R12, P0, R4, UR6, 0x1 ;  /* 0x00000006040c7c11 */ /* 0x006fe2000f8008ff */
[----:B------:R-:W-:-:S05]  /*9110*/  IMAD.IADD R3, R5, 0x1, R3 ;  /* 0x0000000105037824 */ /* 0x000fca00078e0203 */
[----:B------:R-:W-:-:S05]  /*9120*/  LEA.HI.X R13, R4, UR7, R3, 0x1, P0 ;  /* 0x00000007040d7c11 */ /* 0x000fca00080f0c03 */
[----:B------:R3:W-:Y:S02]  /*9130*/  STG.E.128 desc[UR46][R12.64], RZ ;  /* 0x000000ff0c007986 */ /* 0x0007e4000c101d2e */
.L_x_10636:
[----:B------:R-:W-:Y:S05]  /*9140*/  BSYNC B1 ;  /* 0x0000000000017941 */ /* 0x000fea0003800000 */
.L_x_10635:
        /* <DEDUP_REMOVED lines=13> */
[----:B------:R4:W-:Y:S02]  /*9220*/  STG.E.128 desc[UR46][R6.64], RZ ;  /* 0x000000ff06007986 */ /* 0x0009e4000c101d2e */
.L_x_10627:
[----:B------:R-:W-:Y:S05]  /*9230*/  BSYNC B0 ;  /* 0x0000000000007941 */ /* 0x000fea0003800000 */
.L_x_10618:
[----:B------:R-:W-:Y:S02]  /*9240*/  ULDC UR4, c[0x0][0xc14] ;  /* 0x0003050000047ab9 */ /* 0x000fe40000000800 */
[----:B------:R-:W-:-:S13]  /*9250*/  ISETP.GE.AND P0, PT, R27, UR4, PT ;  /* 0x000000041b007c0c */ /* 0x000fda000bf06270 */
[----:B------:R-:W-:Y:S05]  /*9260*/  @!P0 BRA `(.L_x_10637) ;  /* 0xffffff7c00388947 */ /* 0x000fea000383ffff */
[----:B------:R-:W-:Y:S05]  /*9270*/  EXIT ;  /* 0x000000000000794d */ /* 0x000fea0003800000 */
.L_x_10594:
        /* <DEDUP_REMOVED lines=61> */
.L_x_10642:
        /* <DEDUP_REMOVED lines=13> */
.L_x_10641:
[----:B------:R-:W-:Y:S05]  /*9720*/  BSYNC B0 ;  /* 0x0000000000007941 */ /* 0x000fea0003800000 */
.L_x_10640:
        /* <DEDUP_REMOVED lines=25> */
.L_x_10638:
        /* <DEDUP_REMOVED lines=15> */
.L_x_10643:
        /* <DEDUP_REMOVED lines=28> */
.L_x_10639:
[----:B------:R-:W-:Y:S02]  /*9b70*/  IMAD.MOV.U32 R17, RZ, RZ, RZ ;  /* 0x000000ffff117224 */ /* 0x000fe400078e00ff */
[----:B------:R-:W-:Y:S02]  /*9b80*/  IMAD.U32 R16, RZ, RZ, UR6 ;  /* 0x00000006ff107e24 */ /* 0x000fe4000f8e00ff */
[----:B------:R-:W-:-:S07]  /*9b90*/  IMAD.MOV.U32 R18, RZ, RZ, RZ ;  /* 0x000000ffff127224 */ /* 0x000fce00078e00ff */
.L_x_10644:
        /* <DEDUP_REMOVED lines=16> */
.L_x_10708:
        /* <DEDUP_REMOVED lines=50> */
.L_x_10646:
        /* <DEDUP_REMOVED lines=25> */
.L_x_10648:
        /* <DEDUP_REMOVED lines=22> */
.L_x_10650:
        /* <DEDUP_REMOVED lines=18> */
[----:B-12---:R-:W-:Y:S05]  /*a3d0*/  CALL.ABS.NOINC R2 ;  /* 0x0000000002007343 */ /* 0x006fea0003c00000 */
.L_x_10652:
        /* <DEDUP_REMOVED lines=16> */
.L_x_10651:
        /* <DEDUP_REMOVED lines=28> */
.L_x_10653:
        /* <DEDUP_REMOVED lines=17> */
.L_x_10724:
[----:B------:R-:W-:Y:S01]  /*a7b0*/  UMOV UR4, 0xffffffff ;  /* 0xffffffff00047882 */ /* 0x000fe20000000000 */
[----:B------:R-:W-:Y:S01]  /*a7c0*/  SHF.R.S32.HI R8, RZ, 0x1f, R6 ;  /* 0x0000001fff087819 */ /* 0x000fe20000011406 */
[----:B------:R-:W-:Y:S01]  /*a7d0*/  VIADD R10, R29, 0xffffffff ;  /* 0xffffffff1d0a7836 */ /* 0x000fe20000000000 */
[----:B------:R-:W-:Y:S06]  /*a7e0*/  BRA.DIV UR4, `(.L_x_10655) ;  /* 0x0000002a04bc7947 */ /* 0x000fec000b800000 */
[----:B------:R-:W-:-:S13]  /*a7f0*/  ELECT P6, URZ, PT ;  /* 0x00000000003f782f */ /* 0x000fda00038c0000 */
.L_x_10727:
        /* <DEDUP_REMOVED lines=23> */
.L_x_10657:
[----:B------:R-:W-:Y:S01]  /*a970*/  IMAD R5, R22, 0x8, R26 ;  /* 0x0000000816057824 */ /* 0x000fe200078e021a */
[----:B------:R-:W-:-:S04]  /*a980*/  SHF.L.U32 R4, R24, 0x1f, RZ ;  /* 0x0000001f18047819 */ /* 0x000fc800000006ff */
[----:B------:R-:W2:Y:S02]  /*a990*/  SYNCS.PHASECHK.TRANS64.TRYWAIT P0, [R5+URZ+0x30840], R4 ;  /* 0x03084004050075a7 */ /* 0x000ea4000800017f */
[----:B--2---:R-:W-:Y:S05]  /*a9a0*/  @!P0 BRA `(.L_x_10658) ;  /* 0x00000028006c8947 */ /* 0x004fea0003800000 */
.L_x_10728:
        /* <DEDUP_REMOVED lines=9> */
.L_x_10659:
        /* <DEDUP_REMOVED lines=8> */
[----:B------:R-:W-:Y:S01]  /*aac0*/  UMOV UR10, URZ ;  /* 0x0000003f000a7c82 */ /* 0x000fe20008000000 */
[----:B------:R-:W-:Y:S02]  /*aad0*/  R2UR UR12, R0 ;  /* 0x00000000000c72ca */ /* 0x000fe400000e0000 */
[----:B-----5:R-:W-:-:S03]  /*aae0*/  R2UR UR13, R7 ;  /* 0x00000000070d72ca */ /* 0x020fc600000e0000 */
[----:B------:R-:W-:-:S04]  /*aaf0*/  UIADD3 UR9, UR9, 0x30830, URZ ;  /* 0x0003083009097890 */ /* 0x000fc8000fffe03f */
[----:B------:R-:W-:Y:S02]  /*ab00*/  UIMAD UR11, UR11, 0xc0, UR4 ;  /* 0x000000c00b0b78a4 */ /* 0x000fe4000f8e0204 */
[----:B------:R-:W-:Y:S01]  /*ab10*/  UIADD3 UR8, UR8, 0x12400, URZ ;  /* 0x0001240008087890 */ /* 0x000fe2000fffe03f */
[----:B------:R-:W-:-:S08]  /*ab20*/  UMOV UR4, 0x0 ;  /* 0x0000000000047882 */ /* 0x000fd00000000000 */
[----:B------:R2:W-:Y:S02]  /*ab30*/  UTMALDG.4D [UR8], [UR6], desc[UR4] ;  /* 0x00000408060075b4 */ /* 0x0005e40008019000 */
[----:B--2---:R-:W-:Y:S01]  /*ab40*/  NOP ;  /* 0x0000000000007918 */ /* 0x004fe20000000000 */
.L_x_10656:
        /* <DEDUP_REMOVED lines=13> */
[----:B------:R-:W-:Y:S01]  /*ac20*/  UIADD3 UR8, UR9, 0xc400, URZ ;  /* 0x0000c40009087890 */ /* 0x000fe2000fffe03f */
[----:B------:R-:W-:Y:S01]  /*ac30*/  @P0 IMAD.MOV.U32 R5, RZ, RZ, 0x6000 ;  /* 0x00006000ff050424 */ /* 0x000fe200078e00ff */
[----:B------:R-:W-:Y:S01]  /*ac40*/  BAR.SYNC.DEFER_BLOCKING 0x8, 0x1a0 ;  /* 0x0206800000007b1d */ /* 0x000fe20000010000 */
[----:B------:R-:W-:-:S05]  /*ac50*/  UIADD3 UR9, UR9, 0x30800, URZ ;  /* 0x0003080009097890 */ /* 0x000fca000fffe03f */
[----:B------:R3:W-:Y:S04]  /*ac60*/  @P0 SYNCS.ARRIVE.TRANS64 RZ, [R26+URZ+0x30800], R5 ;  /* 0x030800051aff09a7 */ /* 0x0007e8000800003f */
        /* <DEDUP_REMOVED lines=8> */
[----:B--2-4-:R-:W-:Y:S05]  /*acf0*/  @!P0 BRA `(.L_x_10661) ;  /* 0x0000002400ac8947 */ /* 0x014fea0003800000 */
.L_x_10729:
[----:B------:R-:W-:Y:S05]  /*ad00*/  BSYNC B0 ;  /* 0x0000000000007941 */ /* 0x000fea0003800000 */
.L_x_10660:
[----:B------:R-:W3:Y:S01]  /*ad10*/  LDL.LU R4, [R1+0x8] ;  /* 0x0000080001047983 */ /* 0x000ee20000300800 */
[----:B------:R-:W-:Y:S01]  /*ad20*/  BSSY B0, `(.L_x_10662) ;  /* 0x0000129000007945 */ /* 0x000fe20003800000 */
[----:B---3--:R-:W-:-:S13]  /*ad30*/  ISETP.GE.AND P0, PT, R4, 0xc1, PT ;  /* 0x000000c10400780c */ /* 0x008fda0003f06270 */
        /* <DEDUP_REMOVED lines=39> */
.L_x_10668:
[----:B0-----:R-:W-:Y:S01]  /*afb0*/  IMAD R3, R12, 0x8, R26 ;  /* 0x000000080c037824 */ /* 0x001fe200078e021a */
[----:B------:R-:W-:-:S04]  /*afc0*/  SHF.L.U32 R2, R13, 0x1f, RZ ;  /* 0x0000001f0d027819 */ /* 0x000fc800000006ff */
[----:B------:R-:W0:Y:S02]  /*afd0*/  SYNCS.PHASECHK.TRANS64.TRYWAIT P0, [R3+URZ+0x30840], R2 ;  /* 0x03084002030075a7 */ /* 0x000e24000800017f */
[----:B0-----:R-:W-:Y:S05]  /*afe0*/  @!P0 BRA `(.L_x_10669) ;  /* 0x0000002400048947 */ /* 0x001fea0003800000 */
.L_x_10730:
[----:B--2---:R-:W2:Y:S02]  /*aff0*/  S2R R5, SR_TID.X ;  /* 0x0000000000057919 */ /* 0x004ea40000002100 */
        /* <DEDUP_REMOVED lines=8> */
.L_x_10670:
[----:B0-2---:R-:W-:Y:S01]  /*b080*/  IMAD R2, R12, 0x6000, R26 ;  /* 0x000060000c027824 */ /* 0x005fe200078e021a */
        /* <DEDUP_REMOVED lines=8> */
[----:B------:R-:W-:Y:S01]  /*b110*/  R2UR UR12, R0 ;  /* 0x00000000000c72ca */ /* 0x000fe200000e0000 */
[----:B------:R-:W-:Y:S01]  /*b120*/  UMOV UR5, 0x14f00000 ;  /* 0x14f0000000057882 */ /* 0x000fe20000000000 */
[----:B-----5:R-:W-:Y:S01]  /*b130*/  R2UR UR13, R4 ;  /* 0x00000000040d72ca */ /* 0x020fe200000e0000 */
[----:B------:R-:W-:Y:S01]  /*b140*/  UMOV UR10, URZ ;  /* 0x0000003f000a7c82 */ /* 0x000fe20008000000 */
[----:B------:R-:W-:Y:S01]  /*b150*/  SHF.L.U32 R5, R24, 0x1f, RZ ;  /* 0x0000001f18057819 */ /* 0x000fe200000006ff */
[----:B------:R-:W-:-:S04]  /*b160*/  UIADD3 UR9, UR9, 0x30830, URZ ;  /* 0x0003083009097890 */ /* 0x000fc8000fffe03f */
[----:B------:R-:W-:Y:S02]  /*b170*/  UIMAD UR11, UR11, 0xc0, UR4 ;  /* 0x000000c00b0b78a4 */ /* 0x000fe4000f8e0204 */
[----:B------:R-:W-:Y:S01]  /*b180*/  UIADD3 UR8, UR8, 0x12400, URZ ;  /* 0x0001240008087890 */ /* 0x000fe2000fffe03f */
[----:B------:R-:W-:-:S08]  /*b190*/  UMOV UR4, 0x0 ;  /* 0x0000000000047882 */ /* 0x000fd00000000000 */
[----:B------:R0:W-:Y:S01]  /*b1a0*/  UTMALDG.4D [UR8], [UR6], desc[UR4] ;  /* 0x00000408060075b4 */ /* 0x0001e20008019000 */
[----:B------:R-:W2:Y:S02]  /*b1b0*/  SYNCS.PHASECHK.TRANS64.TRYWAIT P0, [R2+URZ+0x60], R5 ;  /* 0x00006005020075a7 */ /* 0x000ea4000800017f */
[----:B0-2---:R-:W-:Y:S05]  /*b1c0*/  @!P0 BRA `(.L_x_10671) ;  /* 0x0000002000a08947 */ /* 0x005fea0003800000 */
.L_x_10731:
[----:B------:R-:W-:Y:S05]  /*b1d0*/  @P1 BRA `(.L_x_10672) ;  /* 0x0000000000181947 */ /* 0x000fea0003800000 */
[----:B------:R-:W-:Y:S01]  /*b1e0*/  ISETP.NE.AND P0, PT, R27, RZ, PT ;  /* 0x000000ff1b00720c */ /* 0x000fe20003f05270 */
[----:B0-----:R-:W-:Y:S02]  /*b1f0*/  IMAD R2, R22, 0x8, R26 ;  /* 0x0000000816027824 */ /* 0x001fe400078e021a */
[----:B------:R-:W-:-:S04]  /*b200*/  IMAD.MOV.U32 R3, RZ, RZ, 0x6000 ;  /* 0x00006000ff037424 */ /* 0x000fc800078e00ff */
[----:B------:R2:W-:Y:S06]  /*b210*/  SYNCS.ARRIVE.TRANS64 RZ, [R2+URZ+0x30850], R3 ;  /* 0x0308500302ff79a7 */ /* 0x0005ec000800003f */
[----:B------:R-:W-:Y:S05]  /*b220*/  @!P0 BRA `(.L_x_10672) ;  /* 0x0000000000048947 */ /* 0x000fea0003800000 */
[----:B------:R-:W-:Y:S01]  /*b230*/  BPT.TRAP 0x1 ;  /* 0x000000040000795c */ /* 0x000fe20000300000 */
.L_x_10672:
[C-C-:B0-2---:R-:W-:Y:S01]  /*b240*/  IMAD R2, R22.reuse, 0x8, R26.reuse ;  /* 0x0000000816027824 */ /* 0x145fe200078e021a */
[----:B------:R-:W-:Y:S01]  /*b250*/  R2UR UR11, R25 ;  /* 0x00000000190b72ca */ /* 0x000fe200000e0000 */
        /* <DEDUP_REMOVED lines=9> */
[----:B------:R-:W-:Y:S01]  /*b2f0*/  R2UR UR12, R0 ;  /* 0x00000000000c72ca */ /* 0x000fe200000e0000 */
[----:B------:R-:W-:-:S02]  /*b300*/  IMAD.MOV.U32 R7, RZ, RZ, R4 ;  /* 0x000000ffff077224 */ /* 0x000fc400078e0004 */
[----:B------:R-:W-:Y:S02]  /*b310*/  IMAD.MOV.U32 R25, RZ, RZ, R9 ;  /* 0x000000ffff197224 */ /* 0x000fe400078e0009 */
[----:B------:R-:W-:Y:S02]  /*b320*/  UIMAD UR11, UR11, 0xc0, UR4 ;  /* 0x000000c00b0b78a4 */ /* 0x000fe4000f8e0204 */
[----:B------:R-:W-:Y:S02]  /*b330*/  UIADD3 UR9, UR9, 0x30850, URZ ;  /* 0x0003085009097890 */ /* 0x000fe4000fffe03f */
[----:B------:R-:W-:Y:S01]  /*b340*/  UIADD3 UR8, UR8, 0x400, URZ ;  /* 0x0000040008087890 */ /* 0x000fe2000fffe03f */
[----:B------:R-:W-:-:S08]  /*b350*/  UMOV UR4, 0x0 ;  /* 0x0000000000047882 */ /* 0x000fd00000000000 */
[----:B------:R0:W-:Y:S02]  /*b360*/  UTMALDG.4D [UR8], [UR6], desc[UR4] ;  /* 0x00000408060075b4 */ /* 0x0001e40008019000 */
[----:B0-----:R-:W-:Y:S01]  /*b370*/  NOP ;  /* 0x0000000000007918 */ /* 0x001fe20000000000 */
.L_x_10667:
[----:B------:R-:W-:Y:S05]  /*b380*/  BSYNC B2 ;  /* 0x0000000000027941 */ /* 0x000fea0003800000 */
.L_x_10666:
[----:B------:R-:W-:Y:S02]  /*b390*/  VIADD R9, R29, 0xfffffffd ;  /* 0xfffffffd1d097836 */ /* 0x000fe40000000000 */
[----:B------:R-:W-:Y:S02]  /*b3a0*/  IMAD.MOV.U32 R22, RZ, RZ, R12 ;  /* 0x000000ffff167224 */ /* 0x000fe400078e000c */
[----:B------:R-:W-:-:S07]  /*b3b0*/  IMAD.MOV.U32 R24, RZ, RZ, R13 ;  /* 0x000000ffff187224 */ /* 0x000fce00078e000d */
.L_x_10665:
[----:B------:R-:W-:Y:S05]  /*b3c0*/  BSYNC B1 ;  /* 0x0000000000017941 */ /* 0x000fea0003800000 */
.L_x_10664:
[----:B------:R-:W-:-:S05]  /*b3d0*/  IMAD.MOV R11, RZ, RZ, -R11 ;  /* 0x000000ffff0b7224 */ /* 0x000fca00078e0a0b */
[----:B------:R-:W-:-:S13]  /*b3e0*/  ISETP.NE.AND P0, PT, R10, R11, PT ;  /* 0x0000000b0a00720c */ /* 0x000fda0003f05270 */
[----:B------:R-:W-:Y:S05]  /*b3f0*/  @!P0 BRA `(.L_x_10663) ;  /* 0x0000000800ec8947 */ /* 0x000fea0003800000 */
[----:B------:R-:W-:-:S07]  /*b400*/  IMAD.MOV.U32 R4, RZ, RZ, R7 ;  /* 0x000000ffff047224 */ /* 0x000fce00078e0007 */
.L_x_10687:
        /* <DEDUP_REMOVED lines=9> */
[----:B0-----:R-:W-:Y:S01]  /*b4a0*/  IMAD.MOV.U32 R12, RZ, RZ, R9 ;  /* 0x000000ffff0c7224 */ /* 0x001fe200078e0009 */
[----:B------:R-:W-:-:S04]  /*b4b0*/  ISETP.NE.U32.AND P0, PT, RZ, UR4, PT ;  /* 0x00000004ff007c0c */ /* 0x000fc8000bf05070 */
[----:B------:R-:W-:-:S13]  /*b4c0*/  ISETP.NE.AND.EX P0, PT, RZ, UR5, PT, P0 ;  /* 0x00000005ff007c0c */ /* 0x000fda000bf05300 */
[----:B------:R-:W-:Y:S05]  /*b4d0*/  @!P0 BRA `(.L_x_10675) ;  /* 0x0000000000488947 */ /* 0x000fea0003800000 */
[----:B------:R-:W0:Y:S01]  /*b4e0*/  LDC R12, c[0x0][0x41c] ;  /* 0x00010700ff0c7b82 */ /* 0x000e220000000800 */
[----:B------:R-:W-:Y:S01]  /*b4f0*/  IMAD.MOV.U32 R13, RZ, RZ, R9 ;  /* 0x000000ffff0d7224 */ /* 0x000fe200078e0009 */
[----:B------:R-:W-:Y:S02]  /*b500*/  ULDC.64 UR6, c[0x0][0x408] ;  /* 0x0001020000067ab9 */ /* 0x000fe40000000a00 */
[----:B--2---:R-:W-:-:S04]  /*b510*/  IMAD R5, R8, UR6, RZ ;  /* 0x0000000608057c24 */ /* 0x004fc8000f8e02ff */
        /* <DEDUP_REMOVED lines=14> */
.L_x_10675:
[----:B------:R-:W-:Y:S01]  /*b600*/  IMAD R3, R10, 0x8, R26 ;  /* 0x000000080a037824 */ /* 0x000fe200078e021a */
[----:B------:R-:W-:-:S04]  /*b610*/  SHF.L.U32 R2, R11, 0x1f, RZ ;  /* 0x0000001f0b027819 */ /* 0x000fc800000006ff */
[----:B------:R-:W3:Y:S02]  /*b620*/  SYNCS.PHASECHK.TRANS64.TRYWAIT P0, [R3+URZ+0x30840], R2 ;  /* 0x03084002030075a7 */ /* 0x000ee4000800017f */
[----:B---3--:R-:W-:Y:S05]  /*b630*/  @!P0 BRA `(.L_x_10676) ;  /* 0x0000001c00988947 */ /* 0x008fea0003800000 */
.L_x_10732:
        /* <DEDUP_REMOVED lines=9> */
.L_x_10677:
[----:B0--3--:R-:W-:Y:S01]  /*b6d0*/  IMAD R2, R10, 0x6000, R26 ;  /* 0x000060000a027824 */ /* 0x009fe200078e021a */
        /* <DEDUP_REMOVED lines=20> */
.L_x_10733:
[----:B------:R-:W-:Y:S05]  /*b820*/  @P0 BRA `(.L_x_10679) ;  /* 0x0000000000140947 */ /* 0x000fea0003800000 */
[----:B------:R-:W-:Y:S01]  /*b830*/  ISETP.NE.AND P1, PT, R27, RZ, PT ;  /* 0x000000ff1b00720c */ /* 0x000fe20003f25270 */
[----:B------:R-:W-:-:S04]  /*b840*/  IMAD.MOV.U32 R2, RZ, RZ, 0x6000 ;  /* 0x00006000ff027424 */ /* 0x000fc800078e00ff */
[----:B------:R2:W-:Y:S08]  /*b850*/  SYNCS.ARRIVE.TRANS64 RZ, [R3+URZ+0x50], R2 ;  /* 0x0000500203ff79a7 */ /* 0x0005f0000800003f */
[----:B------:R-:W-:Y:S05]  /*b860*/  @!P1 BRA `(.L_x_10679) ;  /* 0x0000000000049947 */ /* 0x000fea0003800000 */
[----:B------:R-:W-:Y:S01]  /*b870*/  BPT.TRAP 0x1 ;  /* 0x000000040000795c */ /* 0x000fe20000300000 */
.L_x_10679:
        /* <DEDUP_REMOVED lines=10> */
[----:B------:R-:W-:Y:S01]  /*b920*/  IMAD.MOV.U32 R25, RZ, RZ, R12 ;  /* 0x000000ffff197224 */ /* 0x000fe200078e000c */
[----:B------:R-:W-:Y:S01]  /*b930*/  R2UR UR12, R0 ;  /* 0x00000000000c72ca */ /* 0x000fe200000e0000 */
[----:B------:R-:W-:-:S04]  /*b940*/  IMAD.MOV.U32 R7, RZ, RZ, R4 ;  /* 0x000000ffff077224 */ /* 0x000fc800078e0004 */
[----:B------:R-:W-:Y:S02]  /*b950*/  UIADD3 UR9, UR9, 0x50, URZ ;  /* 0x0000005009097890 */ /* 0x000fe4000fffe03f */
[----:B------:R-:W-:Y:S02]  /*b960*/  UIADD3 UR8, UR8, 0x400, URZ ;  /* 0x0000040008087890 */ /* 0x000fe4000fffe03f */
[----:B------:R-:W-:-:S03]  /*b970*/  UIMAD UR11, UR11, 0xc0, UR4 ;  /* 0x000000c00b0b78a4 */ /* 0x000fc6000f8e0204 */
[----:B------:R-:W-:-:S06]  /*b980*/  UMOV UR4, 0x0 ;  /* 0x0000000000047882 */ /* 0x000fcc0000000000 */
[----:B------:R3:W-:Y:S02]  /*b990*/  UTMALDG.4D [UR8], [UR6], desc[UR4] ;  /* 0x00000408060075b4 */ /* 0x0007e40008019000 */
[----:B---3--:R-:W-:Y:S01]  /*b9a0*/  NOP ;  /* 0x0000000000007918 */ /* 0x008fe20000000000 */
.L_x_10674:
[----:B------:R-:W-:Y:S05]  /*b9b0*/  BSYNC B1 ;  /* 0x0000000000017941 */ /* 0x000fea0003800000 */
.L_x_10673:
        /* <DEDUP_REMOVED lines=30> */
.L_x_10682:
[----:B--2---:R-:W-:Y:S01]  /*bba0*/  IMAD R2, R22, 0x8, R26 ;  /* 0x0000000816027824 */ /* 0x004fe200078e021a */
[----:B------:R-:W-:-:S04]  /*bbb0*/  SHF.L.U32 R3, R24, 0x1f, RZ ;  /* 0x0000001f18037819 */ /* 0x000fc800000006ff */
[----:B------:R-:W2:Y:S02]  /*bbc0*/  SYNCS.PHASECHK.TRANS64.TRYWAIT P0, [R2+URZ+0x30840], R3 ;  /* 0x03084003020075a7 */ /* 0x000ea4000800017f */
[----:B--2---:R-:W-:Y:S05]  /*bbd0*/  @!P0 BRA `(.L_x_10683) ;  /* 0x0000001800588947 */ /* 0x004fea0003800000 */
.L_x_10734:
        /* <DEDUP_REMOVED lines=9> */
.L_x_10684:
        /* <DEDUP_REMOVED lines=8> */
[----:B------:R-:W-:Y:S01]  /*bcf0*/  UIADD3.X UR7, URZ, UR39, URZ, UP0, !UPT ;  /* 0x000000273f077290 */ /* 0x000fe200087fe43f */
[----:B-----5:R-:W-:Y:S01]  /*bd00*/  R2UR UR13, R4 ;  /* 0x00000000040d72ca */ /* 0x020fe200000e0000 */
[----:B------:R-:W-:Y:S01]  /*bd10*/  UMOV UR5, 0x14f00000 ;  /* 0x14f0000000057882 */ /* 0x000fe20000000000 */
[----:B------:R-:W-:Y:S01]  /*bd20*/  R2UR UR9, R2 ;  /* 0x00000000020972ca */ /* 0x000fe200000e0000 */
[----:B------:R-:W-:Y:S01]  /*bd30*/  IMAD R2, R10, 0x8, R3 ;  /* 0x000000080a027824 */ /* 0x000fe200078e0203 */
[----:B------:R-:W-:Y:S01]  /*bd40*/  SHF.L.U32 R11, R11, 0x1f, RZ ;  /* 0x0000001f0b0b7819 */ /* 0x000fe200000006ff */
[----:B------:R-:W-:-:S02]  /*bd50*/  UMOV UR10, URZ ;  /* 0x0000003f000a7c82 */ /* 0x000fc40008000000 */
[----:B------:R-:W-:Y:S02]  /*bd60*/  UIMAD UR11, UR11, 0xc0, UR4 ;  /* 0x000000c00b0b78a4 */ /* 0x000fe4000f8e0204 */
[----:B------:R-:W-:Y:S01]  /*bd70*/  UIADD3 UR8, UR8, 0x12400, URZ ;  /* 0x0001240008087890 */ /* 0x000fe2000fffe03f */
[----:B------:R-:W-:-:S05]  /*bd80*/  UMOV UR4, 0x0 ;  /* 0x0000000000047882 */ /* 0x000fca0000000000 */
[----:B------:R-:W-:-:S09]  /*bd90*/  UIADD3 UR9, UR9, 0x30, URZ ;  /* 0x0000003009097890 */ /* 0x000fd2000fffe03f */
[----:B------:R0:W-:Y:S01]  /*bda0*/  UTMALDG.4D [UR8], [UR6], desc[UR4] ;  /* 0x00000408060075b4 */ /* 0x0001e20008019000 */
[----:B------:R-:W2:Y:S02]  /*bdb0*/  SYNCS.PHASECHK.TRANS64.TRYWAIT P1, [R2+URZ+0x60], R11 ;  /* 0x0000600b020075a7 */ /* 0x000ea4000802017f */
[----:B0-2---:R-:W-:Y:S05]  /*bdc0*/  @!P1 BRA `(.L_x_10685) ;  /* 0x0000001400f09947 */ /* 0x005fea0003800000 */
.L_x_10735:
[----:B------:R-:W-:Y:S05]  /*bdd0*/  @P0 BRA `(.L_x_10686) ;  /* 0x0000000000140947 */ /* 0x000fea0003800000 */
[----:B------:R-:W-:Y:S01]  /*bde0*/  ISETP.NE.AND P1, PT, R27, RZ, PT ;  /* 0x000000ff1b00720c */ /* 0x000fe20003f25270 */
[----:B------:R-:W-:-:S04]  /*bdf0*/  IMAD.MOV.U32 R3, RZ, RZ, 0x6000 ;  /* 0x00006000ff037424 */ /* 0x000fc800078e00ff */
[----:B------:R2:W-:Y:S08]  /*be00*/  SYNCS.ARRIVE.TRANS64 RZ, [R2+URZ+0x50], R3 ;  /* 0x0000500302ff79a7 */ /* 0x0005f0000800003f */
[----:B------:R-:W-:Y:S05]  /*be10*/  @!P1 BRA `(.L_x_10686) ;  /* 0x0000000000049947 */ /* 0x000fea0003800000 */
[----:B------:R-:W-:Y:S01]  /*be20*/  BPT.TRAP 0x1 ;  /* 0x000000040000795c */ /* 0x000fe20000300000 */
.L_x_10686:
        /* <DEDUP_REMOVED lines=19> */
.L_x_10681:
[----:B------:R-:W-:Y:S05]  /*bf60*/  BSYNC B1 ;  /* 0x0000000000017941 */ /* 0x000fea0003800000 */
.L_x_10680:
[C---:B------:R-:W-:Y:S01]  /*bf70*/  ISETP.GT.AND P0, PT, R9.reuse, 0x1, PT ;  /* 0x000000010900780c */ /* 0x040fe20003f04270 */
[----:B0-2---:R-:W-:-:S04]  /*bf80*/  VIADD R2, R9, 0xfffffffe ;  /* 0xfffffffe09027836 */ /* 0x005fc80000000000 */
[----:B------:R-:W-:-:S08]  /*bf90*/  IMAD.MOV.U32 R9, RZ, RZ, R2 ;  /* 0x000000ffff097224 */ /* 0x000fd000078e0002 */
[----:B------:R-:W-:Y:S05]  /*bfa0*/  @P0 BRA `(.L_x_10687) ;  /* 0xfffffff400180947 */ /* 0x000fea000383ffff */
.L_x_10663:
[----:B------:R-:W-:Y:S05]  /*bfb0*/  BSYNC B0 ;  /* 0x0000000000007941 */ /* 0x000fea0003800000 */
.L_x_10662:
[----:B------:R-:W-:Y:S01]  /*bfc0*/  ISETP.NE.AND P0, PT, R27, RZ, PT ;  /* 0x000000ff1b00720c */ /* 0x000fe20003f05270 */
[----:B------:R-:W-:-:S12]  /*bfd0*/  BSSY B0, `(.L_x_10688) ;  /* 0x000000e000007945 */ /* 0x000fd80003800000 */
[----:B------:R-:W-:Y:S05]  /*bfe0*/  @P0 BRA `(.L_x_10689) ;  /* 0x0000000000300947 */ /* 0x000fea0003800000 */
[----:B------:R-:W3:Y:S01]  /*bff0*/  S2R R9, SR_LANEID ;  /* 0x0000000000097919 */ /* 0x000ee20000000000 */
[----:B------:R-:W-:Y:S01]  /*c000*/  VOTEU.ANY UR4, UPT, PT ;  /* 0x0000000000047886 */ /* 0x000fe200038e0100 */
[----:B------:R-:W4:Y:S01]  /*c010*/  LDC.64 R2, c[0x0][0xc38] ;  /* 0x00030e00ff027b82 */ /* 0x000f220000000a00 */
[----:B------:R-:W3:Y:S08]  /*c020*/  FLO.U32 R4, UR4 ;  /* 0x0000000400047d00 */ /* 0x000ef000080e0000 */
[----:B--2---:R-:W4:Y:S01]  /*c030*/  POPC R5, UR4 ;  /* 0x0000000400057d09 */ /* 0x004f220008000000 */
[----:B---3--:R-:W-:-:S13]  /*c040*/  ISETP.EQ.U32.AND P0, PT, R4, R9, PT ;  /* 0x000000090400720c */ /* 0x008fda0003f02070 */
[----:B----4-:R-:W2:Y:S01]  /*c050*/  @P0 ATOMG.E.ADD.STRONG.GPU PT, R3, desc[UR46][R2.64], R5 ;  /* 0x00000005020309a8 */ /* 0x010ea200081ee1ee */
[----:B------:R-:W3:Y:S02]  /*c060*/  S2R R6, SR_LTMASK ;  /* 0x0000000000067919 */ /* 0x000ee40000003900 */
[----:B---3--:R-:W-:-:S04]  /*c070*/  LOP3.LUT R6, R6, UR4, RZ, 0xc0, !PT ;  /* 0x0000000406067c12 */ /* 0x008fc8000f8ec0ff */
[----:B------:R-:W3:Y:S01]  /*c080*/  POPC R9, R6 ;  /* 0x0000000600097309 */ /* 0x000ee20000000000 */
[----:B--2---:R-:W3:Y:S02]  /*c090*/  SHFL.IDX PT, R4, R3, R4, 0x1f ;  /* 0x00001f0403047589 */ /* 0x004ee400000e0000 */
[----:B---3--:R-:W-:-:S07]  /*c0a0*/  IADD3 R16, R4, UR37, R9 ;  /* 0x0000002504107c10 */ /* 0x008fce000fffe009 */
.L_x_10689:
[----:B------:R-:W-:Y:S05]  /*c0b0*/  BSYNC B0 ;  /* 0x0000000000007941 */ /* 0x000fea0003800000 */
.L_x_10688:
[----:B------:R-:W-:Y:S04]  /*c0c0*/  BSSY B0, `(.L_x_10690) ;  /* 0x0000020000007945 */ /* 0x000fe80003800000 */
[----:B------:R-:W-:Y:S05]  /*c0d0*/  @!P6 BRA `(.L_x_10691) ;  /* 0x000000000078e947 */ /* 0x000fea0003800000 */
[----:B------:R-:W-:Y:S01]  /*c0e0*/  IMAD R3, R22, 0x8, R26 ;  /* 0x0000000816037824 */ /* 0x000fe200078e021a */
[----:B------:R-:W-:-:S04]  /*c0f0*/  SHF.L.U32 R2, R24, 0x1f, RZ ;  /* 0x0000001f18027819 */ /* 0x000fc800000006ff */
[----:B------:R-:W3:Y:S02]  /*c100*/  SYNCS.PHASECHK.TRANS64.TRYWAIT P0, [R3+URZ+0x30860], R2 ;  /* 0x03086002030075a7 */ /* 0x000ee4000800017f */
[----:B---3--:R-:W-:Y:S05]  /*c110*/  @!P0 BRA `(.L_x_10692) ;  /* 0x0000001400308947 */ /* 0x008fea0003800000 */
.L_x_10736:
[----:B------:R-:W4:Y:S02]  /*c120*/  S2R R4, SR_TID.X ;  /* 0x0000000000047919 */ /* 0x000f240000002100 */
[----:B----4-:R-:W-:-:S04]  /*c130*/  LOP3.LUT R4, R4, 0x7f, RZ, 0xc0, !PT ;  /* 0x0000007f04047812 */ /* 0x010fc800078ec0ff */
[----:B------:R-:W-:-:S13]  /*c140*/  ISETP.NE.AND P0, PT, R4, RZ, PT ;  /* 0x000000ff0400720c */ /* 0x000fda0003f05270 */
[----:B------:R-:W-:Y:S05]  /*c150*/  @P0 BRA `(.L_x_10693) ;  /* 0x0000000000140947 */ /* 0x000fea0003800000 */
[----:B------:R-:W-:Y:S01]  /*c160*/  ISETP.NE.AND P1, PT, R27, RZ, PT ;  /* 0x000000ff1b00720c */ /* 0x000fe20003f25270 */
[----:B---3--:R-:W-:-:S04]  /*c170*/  IMAD.MOV.U32 R2, RZ, RZ, 0x6000 ;  /* 0x00006000ff027424 */ /* 0x008fc800078e00ff */
[----:B------:R4:W-:Y:S08]  /*c180*/  SYNCS.ARRIVE.TRANS64 RZ, [R3+URZ+0x30850], R2 ;  /* 0x0308500203ff79a7 */ /* 0x0009f0000800003f */
[----:B------:R-:W-:Y:S05]  /*c190*/  @!P1 BRA `(.L_x_10693) ;  /* 0x0000000000049947 */ /* 0x000fea0003800000 */
[----:B------:R-:W-:Y:S01]  /*c1a0*/  BPT.TRAP 0x1 ;  /* 0x000000040000795c */ /* 0x000fe20000300000 */
.L_x_10693:
[----:B--2---:R-:W-:Y:S01]  /*c1b0*/  IMAD R26, R22, 0x6000, R26 ;  /* 0x00006000161a7824 */ /* 0x004fe200078e021a */
        /* <DEDUP_REMOVED lines=9> */
[----:B------:R-:W-:-:S05]  /*c250*/  R2UR UR13, R7 ;  /* 0x00000000070d72ca */ /* 0x000fca00000e0000 */
[----:B------:R-:W-:Y:S02]  /*c260*/  UIMAD UR11, UR11, 0xc0, UR4 ;  /* 0x000000c00b0b78a4 */ /* 0x000fe4000f8e0204 */
[----:B------:R-:W-:Y:S02]  /*c270*/  UIADD3 UR9, UR9, 0x30850, URZ ;  /* 0x0003085009097890 */ /* 0x000fe4000fffe03f */
[----:B------:R-:W-:Y:S01]  /*c280*/  UIADD3 UR8, UR8, 0x400, URZ ;  /* 0x0000040008087890 */ /* 0x000fe2000fffe03f */
[----:B------:R-:W-:-:S08]  /*c290*/  UMOV UR4, 0x0 ;  /* 0x0000000000047882 */ /* 0x000fd00000000000 */
[----:B------:R2:W-:Y:S02]  /*c2a0*/  UTMALDG.4D [UR8], [UR6], desc[UR4] ;  /* 0x00000408060075b4 */ /* 0x0005e40008019000 */
[----:B--2---:R-:W-:Y:S01]  /*c2b0*/  NOP ;  /* 0x0000000000007918 */ /* 0x004fe20000000000 */
.L_x_10691:
[----:B------:R-:W-:Y:S05]  /*c2c0*/  BSYNC B0 ;  /* 0x0000000000007941 */ /* 0x000fea0003800000 */
.L_x_10690:
[----:B------:R-:W-:-:S05]  /*c2d0*/  VIADD R22, R22, 0x1 ;  /* 0x0000000116167836 */ /* 0x000fca0000000000 */
[----:B------:R-:W-:-:S04]  /*c2e0*/  ISETP.NE.AND P0, PT, R22, 0x2, PT ;  /* 0x000000021600780c */ /* 0x000fc80003f05270 */
[----:B---34-:R-:W-:Y:S02]  /*c2f0*/  SEL R3, RZ, 0x1, P0 ;  /* 0x00000001ff037807 */ /* 0x018fe40000000000 */
[----:B------:R-:W-:Y:S02]  /*c300*/  SEL R22, R22, RZ, P0 ;  /* 0x000000ff16167207 */ /* 0x000fe40000000000 */
[----:B------:R-:W-:-:S07]  /*c310*/  LOP3.LUT R24, R24, R3, RZ, 0x3c, !PT ;  /* 0x0000000318187212 */ /* 0x000fce00078e3cff */
.L_x_10649:
[----:B------:R-:W-:Y:S05]  /*c320*/  BSYNC B6 ;  /* 0x0000000000067941 */ /* 0x000fea0003800000 */
.L_x_10647:
[----:B------:R-:W-:-:S03]  /*c330*/  UMOV UR4, 0xffffffff ;  /* 0xffffffff00047882 */ /* 0x000fc60000000000 */
[----:B------:R-:W-:Y:S05]  /*c340*/  BRA.DIV UR4, `(.L_x_10694) ;  /* 0x0000001204b87947 */ /* 0x000fea000b800000 */
[----:B--2---:R2:W3:Y:S04]  /*c350*/  SHFL.IDX PT, R5, R16, RZ, 0x1f ;  /* 0x00001fff10057589 */ /* 0x0044e800000e0000 */
[----:B------:R2:W4:Y:S02]  /*c360*/  SHFL.IDX PT, R0, R16, 0x1, 0x1f ;  /* 0x00201f0010007f89 */ /* 0x00052400000e0000 */
.L_x_10740:
        /* <DEDUP_REMOVED lines=8> */
[----:B------:R-:W0:Y:S02]  /*c3f0*/  LDC.64 R2, c[0x0][0xc58] ;  /* 0x00031600ff027b82 */ /* 0x000e240000000a00 */
[----:B0-----:R-:W-:-:S06]  /*c400*/  IMAD.WIDE R2, R7, 0x4, R2 ;  /* 0x0000000407027825 */ /* 0x001fcc00078e0202 */
[----:B------:R0:W5:Y:S02]  /*c410*/  LDG.E R2, desc[UR46][R2.64] ;  /* 0x0000002e02027981 */ /* 0x000164000c1e1900 */
.L_x_10696:
[----:B------:R-:W-:Y:S05]  /*c420*/  BSYNC B0 ;  /* 0x0000000000007941 */ /* 0x000fea0003800000 */
.L_x_10695:
        /* <DEDUP_REMOVED lines=23> */
.L_x_10748:
[----:B------:R-:W-:Y:S02]  /*c5a0*/  ULDC UR4, c[0x0][0xc10] ;  /* 0x0003040000047ab9 */ /* 0x000fe40000000800 */
[----:B------:R-:W-:-:S04]  /*c5b0*/  IMAD.U32 R7, RZ, RZ, UR4 ;  /* 0x00000004ff077e24 */ /* 0x000fc8000f8e00ff */
[----:B0-----:R-:W-:-:S04]  /*c5c0*/  IMAD R3, R14, R7, RZ ;  /* 0x000000070e037224 */ /* 0x001fc800078e02ff */
[----:B----4-:R-:W-:-:S05]  /*c5d0*/  IMAD.IADD R6, R0, 0x1, R3 ;  /* 0x0000000100067824 */ /* 0x010fca00078e0203 */
[----:B---3--:R-:W-:-:S13]  /*c5e0*/  ISETP.GT.AND P0, PT, R6, R5, PT ;  /* 0x000000050600720c */ /* 0x008fda0003f04270 */
[----:B------:R-:W-:Y:S05]  /*c5f0*/  @P0 BRA `(.L_x_10698) ;  /* 0x0000000000ac0947 */ /* 0x000fea0003800000 */
[----:B------:R-:W0:Y:S02]  /*c600*/  LDC R4, c[0x0][0xc14] ;  /* 0x00030500ff047b82 */ /* 0x000e240000000800 */
.L_x_10703:
        /* <DEDUP_REMOVED lines=9> */
[----:B------:R-:W0:Y:S02]  /*c6a0*/  LDC.64 R2, c[0x0][0xc58] ;  /* 0x00031600ff027b82 */ /* 0x000e240000000a00 */
[----:B0-----:R-:W-:-:S06]  /*c6b0*/  IMAD.WIDE R2, R7, 0x4, R2 ;  /* 0x0000000407027825 */ /* 0x001fcc00078e0202 */
[----:B------:R0:W5:Y:S02]  /*c6c0*/  LDG.E R2, desc[UR46][R2.64] ;  /* 0x0000002e02027981 */ /* 0x000164000c1e1900 */
.L_x_10701:
[----:B------:R-:W-:Y:S05]  /*c6d0*/  BSYNC B0 ;  /* 0x0000000000007941 */ /* 0x000fea0003800000 */
.L_x_10700:
        /* <DEDUP_REMOVED lines=23> */
.L_x_10756:
[----:B------:R-:W-:Y:S02]  /*c850*/  ULDC UR4, c[0x0][0xc10] ;  /* 0x0003040000047ab9 */ /* 0x000fe40000000800 */
[----:B------:R-:W-:-:S04]  /*c860*/  IMAD.U32 R7, RZ, RZ, UR4 ;  /* 0x00000004ff077e24 */ /* 0x000fc8000f8e00ff */
[----:B---3--:R-:W-:-:S04]  /*c870*/  IMAD R3, R14, R7, RZ ;  /* 0x000000070e037224 */ /* 0x008fc800078e02ff */
[----:B------:R-:W-:-:S05]  /*c880*/  IMAD.IADD R6, R3, 0x1, R6 ;  /* 0x0000000103067824 */ /* 0x000fca00078e0206 */
[----:B------:R-:W-:-:S13]  /*c890*/  ISETP.GT.AND P0, PT, R6, R5, PT ;  /* 0x000000050600720c */ /* 0x000fda0003f04270 */
[----:B------:R-:W-:Y:S05]  /*c8a0*/  @!P0 BRA `(.L_x_10703) ;  /* 0xfffffffc00588947 */ /* 0x000fea000383ffff */
.L_x_10698:
[----:B------:R-:W-:Y:S01]  /*c8b0*/  IMAD.IADD R6, R6, 0x1, -R3 ;  /* 0x0000000106067824 */ /* 0x000fe200078e0a03 */
[----:B------:R-:W-:-:S03]  /*c8c0*/  UMOV UR4, 0xffffffff ;  /* 0xffffffff00047882 */ /* 0x000fc60000000000 */
[----:B------:R-:W-:-:S05]  /*c8d0*/  IMAD R0, R8, R7, R6 ;  /* 0x0000000708007224 */ /* 0x000fca00078e0206 */
[----:B------:R-:W-:Y:S01]  /*c8e0*/  ISETP.GT.AND P6, PT, R0, R5, PT ;  /* 0x000000050000720c */ /* 0x000fe20003fc4270 */
[----:B------:R-:W-:-:S12]  /*c8f0*/  BRA.DIV UR4, `(.L_x_10704) ;  /* 0x0000001604387947 */ /* 0x000fd8000b800000 */
[----:B------:R-:W-:-:S04]  /*c900*/  VOTE.ANY R3, PT, !P6 ;  /* 0x0000000000037806 */ /* 0x000fc800070e0100 */
[----:B------:R-:W3:Y:S02]  /*c910*/  POPC R0, R3 ;  /* 0x0000000300007309 */ /* 0x000ee40000000000 */
[----:B---3--:R3:W4:Y:S02]  /*c920*/  SHFL.IDX PT, R17, R2, R0, 0x1f ;  /* 0x00001f0002117589 */ /* 0x00872400000e0000 */
.L_x_10760:
[----:B------:R-:W-:Y:S01]  /*c930*/  ISETP.NE.AND P0, PT, R3, RZ, PT ;  /* 0x000000ff0300720c */ /* 0x000fe20003f05270 */
[----:B------:R-:W-:-:S12]  /*c940*/  IMAD.MOV.U32 R14, RZ, RZ, RZ ;  /* 0x000000ffff0e7224 */ /* 0x000fd800078e00ff */
[----:B------:R-:W-:Y:S05]  /*c950*/  @!P0 BRA `(.L_x_10705) ;  /* 0x0000000000108947 */ /* 0x000fea0003800000 */
[----:B------:R-:W-:Y:S01]  /*c960*/  UMOV UR4, 0xffffffff ;  /* 0xffffffff00047882 */ /* 0x000fe20000000000 */
[----:B------:R-:W-:Y:S02]  /*c970*/  IADD3 R12, R0, -0x1, RZ ;  /* 0xffffffff000c7810 */ /* 0x000fe40007ffe0ff */
[----:B------:R-:W-:Y:S05]  /*c980*/  BRA.DIV UR4, `(.L_x_10706) ;  /* 0x00000016045c7947 */ /* 0x000fea000b800000 */
[----:B------:R0:W0:Y:S02]  /*c990*/  SHFL.IDX PT, R14, R8, R12, 0x1f ;  /* 0x00001f0c080e7589 */ /* 0x00002400000e0000 */
.L_x_10705:
[----:B0---4-:R-:W-:Y:S01]  /*c9a0*/  IABS R8, R17 ;  /* 0x0000001100087213 */ /* 0x011fe20000000000 */
[----:B--2---:R-:W-:Y:S02]  /*c9b0*/  IMAD R16, R14, R7, R6 ;  /* 0x000000070e107224 */ /* 0x004fe400078e0206 */
[----:B------:R-:W-:Y:S01]  /*c9c0*/  IMAD.IADD R19, R0, 0x1, R19 ;  /* 0x0000000100137824 */ /* 0x000fe200078e0213 */
[----:B------:R-:W0:Y:S01]  /*c9d0*/  I2F.RP R9, R8 ;  /* 0x0000000800097306 */ /* 0x000e220000209400 */
[----:B------:R-:W-:Y:S01]  /*c9e0*/  IMAD.IADD R6, R5, 0x1, -R16 ;  /* 0x0000000105067824 */ /* 0x000fe200078e0a10 */
[----:B------:R-:W-:-:S05]  /*c9f0*/  IABS R5, R17 ;  /* 0x0000001100057213 */ /* 0x000fca0000000000 */
[----:B------:R-:W-:Y:S01]  /*ca00*/  IMAD.MOV R5, RZ, RZ, -R5 ;  /* 0x000000ffff057224 */ /* 0x000fe200078e0a05 */
[----:B0-----:R-:W3:Y:S02]  /*ca10*/  MUFU.RCP R9, R9 ;  /* 0x0000000900097308 */ /* 0x001ee40000001000 */
[----:B---3--:R-:W-:-:S06]  /*ca20*/  VIADD R2, R9, 0xffffffe ;  /* 0x0ffffffe09027836 */ /* 0x008fcc0000000000 */
        /* <DEDUP_REMOVED lines=22> */
.L_x_10699:
[----:B------:R-:W-:Y:S01]  /*cb90*/  UMOV UR4, URZ ;  /* 0x0000003f00047c82 */ /* 0x000fe20008000000 */
[----:B------:R-:W-:Y:S01]  /*cba0*/  UMOV UR5, URZ ;  /* 0x0000003f00057c82 */ /* 0x000fe20008000000 */
[----:B------:R-:W-:Y:S01]  /*cbb0*/  ULDC UR6, c[0x0][0xc14] ;  /* 0x0003050000067ab9 */ /* 0x000fe20000000800 */
[----:B--2---:R-:W-:Y:S02]  /*cbc0*/  IMAD.MOV.U32 R16, RZ, RZ, R5 ;  /* 0x000000ffff107224 */ /* 0x004fe400078e0005 */
[----:B------:R-:W-:Y:S02]  /*cbd0*/  IMAD.U32 R17, RZ, RZ, UR4 ;  /* 0x00000004ff117e24 */ /* 0x000fe4000f8e00ff */
[----:B------:R-:W-:Y:S02]  /*cbe0*/  IMAD.U32 R18, RZ, RZ, UR5 ;  /* 0x00000005ff127e24 */ /* 0x000fe4000f8e00ff */
[----:B------:R-:W-:-:S07]  /*cbf0*/  IMAD.U32 R19, RZ, RZ, UR6 ;  /* 0x00000006ff137e24 */ /* 0x000fce000f8e00ff */
.L_x_10707:
        /* <DEDUP_REMOVED lines=10> */
.L_x_10645:
[----:B0-2---:R-:W2:Y:S01]  /*cca0*/  LDL.LU R0, [R1+0xc] ;  /* 0x00000c0001007983 */ /* 0x005ea20000300800 */
        /* <DEDUP_REMOVED lines=11> */
.L_x_10763:
[----:B------:R-:W-:Y:S05]  /*cd60*/  BSYNC B0 ;  /* 0x0000000000007941 */ /* 0x000fea0003800000 */
.L_x_10709:
[----:B------:R-:W-:-:S03]  /*cd70*/  UMOV UR4, 0xffffffff ;  /* 0xffffffff00047882 */ /* 0x000fc60000000000 */
[----:B------:R-:W-:Y:S05]  /*cd80*/  BRA.DIV UR4, `(.L_x_10711) ;  /* 0x0000001204947947 */ /* 0x000fea000b800000 */
[----:B0-----:R-:W0:Y:S02]  /*cd90*/  S2R R0, SR_TID.X ;  /* 0x0000000000007919 */ /* 0x001e240000002100 */
[----:B0-----:R-:W-:-:S04]  /*cda0*/  SHF.R.U32.HI R0, RZ, 0x5, R0 ;  /* 0x00000005ff007819 */ /* 0x001fc80000011600 */
[----:B------:R-:W-:-:S05]  /*cdb0*/  LOP3.LUT R0, R0, 0x3, RZ, 0xc0, !PT ;  /* 0x0000000300007812 */ /* 0x000fca00078ec0ff */
[----:B------:R0:W2:Y:S02]  /*cdc0*/  SHFL.IDX PT, R14, R0, RZ, 0x1f ;  /* 0x00001fff000e7589 */ /* 0x0000a400000e0000 */
.L_x_10766:
[----:B--2---:R-:W-:Y:S01]  /*cdd0*/  ISETP.NE.AND P0, PT, R14, RZ, PT ;  /* 0x000000ff0e00720c */ /* 0x004fe20003f05270 */
[----:B------:R-:W-:-:S12]  /*cde0*/  BSSY B0, `(.L_x_10712) ;  /* 0x0000024000007945 */ /* 0x000fd80003800000 */
[----:B------:R-:W-:Y:S05]  /*cdf0*/  @P0 BRA `(.L_x_10713) ;  /* 0x0000000000880947 */ /* 0x000fea0003800000 */
[----:B------:R-:W-:-:S03]  /*ce00*/  UMOV UR4, 0xffffffff ;  /* 0xffffffff00047882 */ /* 0x000fc60000000000 */
[----:B------:R-:W-:Y:S05]  /*ce10*/  BRA.DIV UR4, `(.L_x_10714) ;  /* 0x0000001204a47947 */ /* 0x000fea000b800000 */
[----:B------:R-:W-:-:S13]  /*ce20*/  ELECT P6, URZ, PT ;  /* 0x00000000003f782f */ /* 0x000fda00038c0000 */
.L_x_10769:
[----:B------:R-:W-:Y:S05]  /*ce30*/  @!P6 BRA `(.L_x_10713) ;  /* 0x000000000078e947 */ /* 0x000fea0003800000 */
[----:B------:R-:W-:-:S06]  /*ce40*/  ULOP3.LUT UR4, UR36, 0x2, URZ, 0xfc, !UPT ;  /* 0x0000000224047892 */ /* 0x000fcc000f8efc3f */
[----:B0-----:R-:W-:-:S05]  /*ce50*/  IMAD.U32 R0, RZ, RZ, UR4 ;  /* 0x00000004ff007e24 */ /* 0x001fca000f8e00ff */
[----:B------:R-:W-:-:S13]  /*ce60*/  ISETP.NE.AND P2, PT, R0, 0x3, PT ;  /* 0x000000030000780c */ /* 0x000fda0003f45270 */
[----:B------:R-:W-:Y:S05]  /*ce70*/  @!P2 BRA `(.L_x_10715) ;  /* 0x000000000004a947 */ /* 0x000fea0003800000 */
[----:B------:R-:W-:Y:S01]  /*ce80*/  BPT.TRAP 0x1 ;  /* 0x000000040000795c */ /* 0x000fe20000300000 */
.L_x_10715:
        /* <DEDUP_REMOVED lines=12> */
.L_x_10770:
[----:B------:R-:W2:Y:S02]  /*cf50*/  SYNCS.PHASECHK.TRANS64.TRYWAIT P0, [R3+URZ], R0 ;  /* 0x00000000030075a7 */ /* 0x000ea4000800017f */
[----:B--2---:R-:W-:Y:S05]  /*cf60*/  @!P0 BRA `(.L_x_10717) ;  /* 0x0000001000848947 */ /* 0x004fea0003800000 */
.L_x_10771:
[----:B------:R-:W-:Y:S05]  /*cf70*/  @!P2 BRA `(.L_x_10718) ;  /* 0x000000000004a947 */ /* 0x000fea0003800000 */
[----:B------:R-:W-:Y:S01]  /*cf80*/  BPT.TRAP 0x1 ;  /* 0x000000040000795c */ /* 0x000fe20000300000 */
.L_x_10718:
[----:B--2---:R-:W-:-:S04]  /*cf90*/  VIADD R3, R9, 0x30860 ;  /* 0x0003086009037836 */ /* 0x004fc80000000000 */
[----:B------:R-:W-:-:S04]  /*cfa0*/  IMAD R5, R22, 0x8, R3 ;  /* 0x0000000816057824 */ /* 0x000fc800078e0203 */
[----:B------:R-:W2:Y:S02]  /*cfb0*/  SYNCS.PHASECHK.TRANS64.TRYWAIT P0, [R5+URZ], R2 ;  /* 0x00000002050075a7 */ /* 0x000ea4000800017f */
[----:B--2---:R-:W-:Y:S05]  /*cfc0*/  @!P0 BRA `(.L_x_10719) ;  /* 0x0000001000808947 */ /* 0x004fea0003800000 */
.L_x_10772:
[----:B------:R-:W-:-:S07]  /*cfd0*/  IMAD R3, R4, 0x8, R3 ;  /* 0x0000000804037824 */ /* 0x000fce00078e0203 */
.L_x_10720:
[----:B---3--:R3:W4:Y:S02]  /*cfe0*/  SYNCS.PHASECHK.TRANS64.TRYWAIT P0, [R3+URZ], R0 ;  /* 0x00000000030075a7 */ /* 0x008724000800017f */
[----:B----4-:R-:W-:Y:S05]  /*cff0*/  @!P0 NANOSLEEP.SYNCS 0x989680 ;  /* 0x009896800000895d */ /* 0x010fea0003900000 */
[----:B------:R-:W4:Y:S02]  /*d000*/  @!P0 SYNCS.PHASECHK.TRANS64 P0, [R3+URZ], R0 ;  /* 0x00000000030085a7 */ /* 0x000f24000800007f */
[----:B----4-:R-:W-:Y:S05]  /*d010*/  @!P0 BRA `(.L_x_10720) ;  /* 0xfffffffc00f08947 */ /* 0x010fea000383ffff */
.L_x_10713:
[----:B------:R-:W-:Y:S05]  /*d020*/  BSYNC B0 ;  /* 0x0000000000007941 */ /* 0x000fea0003800000 */
.L_x_10712:
[----:B------:R-:W-:Y:S05]  /*d030*/  EXIT ;  /* 0x000000000000794d */ /* 0x000fea0003800000 */
.L_x_10599:
[----:B0-----:R-:W-:-:S04]  /*d040*/  IMAD.U32 R3, RZ, RZ, UR40 ;  /* 0x00000028ff037e24 */ /* 0x001fc8000f8e00ff */
[----:B------:R0:W1:Y:S03]  /*d050*/  SYNCS.PHASECHK.TRANS64.TRYWAIT P1, [R3+URZ+0x30800], R0 ;  /* 0x03080000030075a7 */ /* 0x000066000802017f */
[----:B-1----:R-:W-:Y:S05]  /*d060*/  @!P1 NANOSLEEP.SYNCS 0x989680 ;  /* 0x009896800000995d */ /* 0x002fea0003900000 */
[----:B------:R-:W1:Y:S02]  /*d070*/  @!P1 SYNCS.PHASECHK.TRANS64 P1, [R3+URZ+0x30800], R0 ;  /* 0x03080000030095a7 */ /* 0x000e64000802007f */
[----:B-1----:R-:W-:Y:S05]  /*d080*/  @!P1 BRA `(.L_x_10599) ;  /* 0xfffffffc00ec9947 */ /* 0x002fea000383ffff */
[----:B------:R-:W-:Y:S05]  /*d090*/  BRA `(.L_x_10721) ;  /* 0xffffff4400847947 */ /* 0x000fea000383ffff */
.L_x_10603:
[----:B-1----:R1:W2:Y:S02]  /*d0a0*/  SYNCS.PHASECHK.TRANS64.TRYWAIT P2, [R3+URZ+0x30830], R0 ;  /* 0x03083000030075a7 */ /* 0x0022a4000804017f */
[----:B--2---:R-:W-:Y:S05]  /*d0b0*/  @!P2 NANOSLEEP.SYNCS 0x989680 ;  /* 0x009896800000a95d */ /* 0x004fea0003900000 */
[----:B------:R-:W2:Y:S02]  /*d0c0*/  @!P2 SYNCS.PHASECHK.TRANS64 P2, [R3+URZ+0x30830], R0 ;  /* 0x030830000300a5a7 */ /* 0x000ea4000804007f */
[----:B--2---:R-:W-:Y:S05]  /*d0d0*/  @!P2 BRA `(.L_x_10603) ;  /* 0xfffffffc00f0a947 */ /* 0x004fea000383ffff */
[----:B------:R-:W-:Y:S05]  /*d0e0*/  BRA `(.L_x_10602) ;  /* 0xffffff4400ac7947 */ /* 0x000fea000383ffff */
.L_x_10608:
[----:B--2---:R-:W-:-:S04]  /*d0f0*/  IMAD.U32 R5, RZ, RZ, UR6 ;  /* 0x00000006ff057e24 */ /* 0x004fc8000f8e00ff */
[----:B------:R2:W3:Y:S03]  /*d100*/  SYNCS.PHASECHK.TRANS64.TRYWAIT P2, [R5+URZ+0x30830], R0 ;  /* 0x03083000050075a7 */ /* 0x0004e6000804017f */
[----:B---3--:R-:W-:Y:S05]  /*d110*/  @!P2 NANOSLEEP.SYNCS 0x989680 ;  /* 0x009896800000a95d */ /* 0x008fea0003900000 */
[----:B------:R-:W3:Y:S02]  /*d120*/  @!P2 SYNCS.PHASECHK.TRANS64 P2, [R5+URZ+0x30830], R0 ;  /* 0x030830000500a5a7 */ /* 0x000ee4000804007f */
[----:B---3--:R-:W-:Y:S05]  /*d130*/  @!P2 BRA `(.L_x_10608) ;  /* 0xfffffffc00eca947 */ /* 0x008fea000383ffff */
[----:B------:R-:W-:Y:S05]  /*d140*/  BRA `(.L_x_10605) ;  /* 0xffffff7400047947 */ /* 0x000fea000383ffff */
.L_x_10612:
[----:B-1----:R-:W-:-:S04]  /*d150*/  IMAD.U32 R5, RZ, RZ, UR6 ;  /* 0x00000006ff057e24 */ /* 0x002fc8000f8e00ff */
[----:B------:R1:W2:Y:S03]  /*d160*/  SYNCS.PHASECHK.TRANS64.TRYWAIT P2, [R5+URZ+0x30850], R0 ;  /* 0x03085000050075a7 */ /* 0x0002a6000804017f */
[----:B--2---:R-:W-:Y:S05]  /*d170*/  @!P2 NANOSLEEP.SYNCS 0x989680 ;  /* 0x009896800000a95d */ /* 0x004fea0003900000 */
[----:B------:R-:W2:Y:S02]  /*d180*/  @!P2 SYNCS.PHASECHK.TRANS64 P2, [R5+URZ+0x30850], R0 ;  /* 0x030850000500a5a7 */ /* 0x000ea4000804007f */
[----:B--2---:R-:W-:Y:S05]  /*d190*/  @!P2 BRA `(.L_x_10612) ;  /* 0xfffffffc00eca947 */ /* 0x004fea000383ffff */
[----:B------:R-:W-:Y:S05]  /*d1a0*/  BRA `(.L_x_10609) ;  /* 0xffffff74007c7947 */ /* 0x000fea000383ffff */
.L_x_10617:
[----:B---3--:R-:W-:-:S04]  /*d1b0*/  IMAD.U32 R10, RZ, RZ, UR5 ;  /* 0x00000005ff0a7e24 */ /* 0x008fc8000f8e00ff */
[----:B------:R3:W4:Y:S03]  /*d1c0*/  SYNCS.PHASECHK.TRANS64.TRYWAIT P0, [R10+URZ+0x30850], R3 ;  /* 0x030850030a0075a7 */ /* 0x000726000800017f */
[----:B----4-:R-:W-:Y:S05]  /*d1d0*/  @!P0 NANOSLEEP.SYNCS 0x989680 ;  /* 0x009896800000895d */ /* 0x010fea0003900000 */
[----:B------:R-:W4:Y:S02]  /*d1e0*/  @!P0 SYNCS.PHASECHK.TRANS64 P0, [R10+URZ+0x30850], R3 ;  /* 0x030850030a0085a7 */ /* 0x000f24000800007f */
[----:B----4-:R-:W-:Y:S05]  /*d1f0*/  @!P0 BRA `(.L_x_10617) ;  /* 0xfffffffc00ec8947 */ /* 0x010fea000383ffff */
[----:B------:R-:W-:Y:S05]  /*d200*/  BRA `(.L_x_10616) ;  /* 0xffffff9c00307947 */ /* 0x000fea000383ffff */
.L_x_10654:
        /* <DEDUP_REMOVED lines=11> */
.L_x_10723:
[----:B------:R-:W-:Y:S05]  /*d2c0*/  BSYNC B0 ;  /* 0x0000000000007941 */ /* 0x000fea0003800000 */
.L_x_10722:
[----:B------:R-:W-:Y:S05]  /*d2d0*/  BRA `(.L_x_10724) ;  /* 0xffffffd400347947 */ /* 0x000fea000383ffff */
.L_x_10655:
[----:B------:R-:W-:Y:S01]  /*d2e0*/  BSSY B0, `(.L_x_10725) ;  /* 0x0000006000007945 */ /* 0x000fe20003800000 */
[----:B------:R-:W-:-:S07]  /*d2f0*/  IMAD.MOV.U32 R15, RZ, RZ, -0x1 ;  /* 0xffffffffff0f7424 */ /* 0x000fce00078e00ff */
[----:B-1----:R-:W-:Y:S05]  /*d300*/  WARPSYNC.COLLECTIVE R15, `(.L_x_10726) ;  /* 0x000000000f0c7348 */ /* 0x002fea0003c00000 */
[----:B------:R-:W-:Y:S02]  /*d310*/  ELECT P6, UR62, PT ;  /* 0x00000000003e782f */ /* 0x000fe400038c0000 */
[----:B------:R-:W-:Y:S01]  /*d320*/  MOV R14, UR62 ;  /* 0x0000003e000e7c02 */ /* 0x000fe20008000f00 */
[----:B-1----:R-:W-:Y:S10]  /*d330*/  ENDCOLLECTIVE ;  /* 0x000000000000791b */ /* 0x002ff40003800000 */
.L_x_10726:
[----:B------:R-:W-:Y:S05]  /*d340*/  BSYNC B0 ;  /* 0x0000000000007941 */ /* 0x000fea0003800000 */
.L_x_10725:
[----:B------:R-:W-:Y:S05]  /*d350*/  BRA `(.L_x_10727) ;  /* 0xffffffd400287947 */ /* 0x000fea000383ffff */
.L_x_10658:
[----:B--2---:R2:W3:Y:S02]  /*d360*/  SYNCS.PHASECHK.TRANS64.TRYWAIT P0, [R5+URZ+0x30840], R4 ;  /* 0x03084004050075a7 */ /* 0x0044e4000800017f */
[----:B---3--:R-:W-:Y:S05]  /*d370*/  @!P0 NANOSLEEP.SYNCS 0x989680 ;  /* 0x009896800000895d */ /* 0x008fea0003900000 */
[----:B------:R-:W3:Y:S02]  /*d380*/  @!P0 SYNCS.PHASECHK.TRANS64 P0, [R5+URZ+0x30840], R4 ;  /* 0x03084004050085a7 */ /* 0x000ee4000800007f */
[----:B---3--:R-:W-:Y:S05]  /*d390*/  @!P0 BRA `(.L_x_10658) ;  /* 0xfffffffc00f08947 */ /* 0x008fea000383ffff */
[----:B------:R-:W-:Y:S05]  /*d3a0*/  BRA `(.L_x_10728) ;  /* 0xffffffd400807947 */ /* 0x000fea000383ffff */
.L_x_10661:
[----:B--2---:R2:W3:Y:S02]  /*d3b0*/  SYNCS.PHASECHK.TRANS64.TRYWAIT P0, [R26+URZ+0x30820], R5 ;  /* 0x030820051a0075a7 */ /* 0x0044e4000800017f */
[----:B---3--:R-:W-:Y:S05]  /*d3c0*/  @!P0 NANOSLEEP.SYNCS 0x989680 ;  /* 0x009896800000895d */ /* 0x008fea0003900000 */
[----:B------:R-:W3:Y:S02]  /*d3d0*/  @!P0 SYNCS.PHASECHK.TRANS64 P0, [R26+URZ+0x30820], R5 ;  /* 0x030820051a0085a7 */ /* 0x000ee4000800007f */
[----:B---3--:R-:W-:Y:S05]  /*d3e0*/  @!P0 BRA `(.L_x_10661) ;  /* 0xfffffffc00f08947 */ /* 0x008fea000383ffff */
[----:B------:R-:W-:Y:S05]  /*d3f0*/  BRA `(.L_x_10729) ;  /* 0xffffffd800407947 */ /* 0x000fea000383ffff */
.L_x_10669:
[----:B0-----:R0:W3:Y:S02]  /*d400*/  SYNCS.PHASECHK.TRANS64.TRYWAIT P0, [R3+URZ+0x30840], R2 ;  /* 0x03084002030075a7 */ /* 0x0010e4000800017f */
[----:B---3--:R-:W-:Y:S05]  /*d410*/  @!P0 NANOSLEEP.SYNCS 0x989680 ;  /* 0x009896800000895d */ /* 0x008fea0003900000 */
[----:B------:R-:W3:Y:S02]  /*d420*/  @!P0 SYNCS.PHASECHK.TRANS64 P0, [R3+URZ+0x30840], R2 ;  /* 0x03084002030085a7 */ /* 0x000ee4000800007f */
[----:B---3--:R-:W-:Y:S05]  /*d430*/  @!P0 BRA `(.L_x_10669) ;  /* 0xfffffffc00f08947 */ /* 0x008fea000383ffff */
[----:B------:R-:W-:Y:S05]  /*d440*/  BRA `(.L_x_10730) ;  /* 0xffffffd800e87947 */ /* 0x000fea000383ffff */
.L_x_10671:
[----:B0-----:R0:W2:Y:S02]  /*d450*/  SYNCS.PHASECHK.TRANS64.TRYWAIT P0, [R2+URZ+0x60], R5 ;  /* 0x00006005020075a7 */ /* 0x0010a4000800017f */
[----:B--2---:R-:W-:Y:S05]  /*d460*/  @!P0 NANOSLEEP.SYNCS 0x989680 ;  /* 0x009896800000895d */ /* 0x004fea0003900000 */
[----:B------:R-:W2:Y:S02]  /*d470*/  @!P0 SYNCS.PHASECHK.TRANS64 P0, [R2+URZ+0x60], R5 ;  /* 0x00006005020085a7 */ /* 0x000ea4000800007f */
[----:B--2---:R-:W-:Y:S05]  /*d480*/  @!P0 BRA `(.L_x_10671) ;  /* 0xfffffffc00f08947 */ /* 0x004fea000383ffff */
[----:B------:R-:W-:Y:S05]  /*d490*/  BRA `(.L_x_10731) ;  /* 0xffffffdc004c7947 */ /* 0x000fea000383ffff */
.L_x_10676:
[----:B---3--:R3:W4:Y:S02]  /*d4a0*/  SYNCS.PHASECHK.TRANS64.TRYWAIT P0, [R3+URZ+0x30840], R2 ;  /* 0x03084002030075a7 */ /* 0x008724000800017f */
[----:B----4-:R-:W-:Y:S05]  /*d4b0*/  @!P0 NANOSLEEP.SYNCS 0x989680 ;  /* 0x009896800000895d */ /* 0x010fea0003900000 */
[----:B------:R-:W4:Y:S02]  /*d4c0*/  @!P0 SYNCS.PHASECHK.TRANS64 P0, [R3+URZ+0x30840], R2 ;  /* 0x03084002030085a7 */ /* 0x000f24000800007f */
[----:B----4-:R-:W-:Y:S05]  /*d4d0*/  @!P0 BRA `(.L_x_10676) ;  /* 0xfffffffc00f08947 */ /* 0x010fea000383ffff */
[----:B------:R-:W-:Y:S05]  /*d4e0*/  BRA `(.L_x_10732) ;  /* 0xffffffe000547947 */ /* 0x000fea000383ffff */
.L_x_10678:
[----:B0-----:R0:W2:Y:S02]  /*d4f0*/  SYNCS.PHASECHK.TRANS64.TRYWAIT P1, [R3+URZ+0x60], R24 ;  /* 0x00006018030075a7 */ /* 0x0010a4000802017f */
[----:B--2---:R-:W-:Y:S05]  /*d500*/  @!P1 NANOSLEEP.SYNCS 0x989680 ;  /* 0x009896800000995d */ /* 0x004fea0003900000 */
[----:B------:R-:W2:Y:S02]  /*d510*/  @!P1 SYNCS.PHASECHK.TRANS64 P1, [R3+URZ+0x60], R24 ;  /* 0x00006018030095a7 */ /* 0x000ea4000802007f */
[----:B--2---:R-:W-:Y:S05]  /*d520*/  @!P1 BRA `(.L_x_10678) ;  /* 0xfffffffc00f09947 */ /* 0x004fea000383ffff */
[----:B------:R-:W-:Y:S05]  /*d530*/  BRA `(.L_x_10733) ;  /* 0xffffffe000b87947 */ /* 0x000fea000383ffff */
.L_x_10683:
[----:B--2---:R2:W3:Y:S02]  /*d540*/  SYNCS.PHASECHK.TRANS64.TRYWAIT P0, [R2+URZ+0x30840], R3 ;  /* 0x03084003020075a7 */ /* 0x0044e4000800017f */
[----:B---3--:R-:W-:Y:S05]  /*d550*/  @!P0 NANOSLEEP.SYNCS 0x989680 ;  /* 0x009896800000895d */ /* 0x008fea0003900000 */
[----:B------:R-:W3:Y:S02]  /*d560*/  @!P0 SYNCS.PHASECHK.TRANS64 P0, [R2+URZ+0x30840], R3 ;  /* 0x03084003020085a7 */ /* 0x000ee4000800007f */
[----:B---3--:R-:W-:Y:S05]  /*d570*/  @!P0 BRA `(.L_x_10683) ;  /* 0xfffffffc00f08947 */ /* 0x008fea000383ffff */
[----:B------:R-:W-:Y:S05]  /*d580*/  BRA `(.L_x_10734) ;  /* 0xffffffe400947947 */ /* 0x000fea000383ffff */
.L_x_10685:
[----:B0-----:R0:W2:Y:S02]  /*d590*/  SYNCS.PHASECHK.TRANS64.TRYWAIT P1, [R2+URZ+0x60], R11 ;  /* 0x0000600b020075a7 */ /* 0x0010a4000802017f */
[----:B--2---:R-:W-:Y:S05]  /*d5a0*/  @!P1 NANOSLEEP.SYNCS 0x989680 ;  /* 0x009896800000995d */ /* 0x004fea0003900000 */
[----:B------:R-:W2:Y:S02]  /*d5b0*/  @!P1 SYNCS.PHASECHK.TRANS64 P1, [R2+URZ+0x60], R11 ;  /* 0x0000600b020095a7 */ /* 0x000ea4000802007f */
[----:B--2---:R-:W-:Y:S05]  /*d5c0*/  @!P1 BRA `(.L_x_10685) ;  /* 0xfffffffc00f09947 */ /* 0x004fea000383ffff */
[----:B------:R-:W-:Y:S05]  /*d5d0*/  BRA `(.L_x_10735) ;  /* 0xffffffe400fc7947 */ /* 0x000fea000383ffff */
.L_x_10692:
[----:B---3--:R3:W4:Y:S02]  /*d5e0*/  SYNCS.PHASECHK.TRANS64.TRYWAIT P0, [R3+URZ+0x30860], R2 ;  /* 0x03086002030075a7 */ /* 0x008724000800017f */
[----:B----4-:R-:W-:Y:S05]  /*d5f0*/  @!P0 NANOSLEEP.SYNCS 0x989680 ;  /* 0x009896800000895d */ /* 0x010fea0003900000 */
[----:B------:R-:W4:Y:S02]  /*d600*/  @!P0 SYNCS.PHASECHK.TRANS64 P0, [R3+URZ+0x30860], R2 ;  /* 0x03086002030085a7 */ /* 0x000f24000800007f */
[----:B----4-:R-:W-:Y:S05]  /*d610*/  @!P0 BRA `(.L_x_10692) ;  /* 0xfffffffc00f08947 */ /* 0x010fea000383ffff */
[----:B------:R-:W-:Y:S05]  /*d620*/  BRA `(.L_x_10736) ;  /* 0xffffffe800bc7947 */ /* 0x000fea000383ffff */
.L_x_10694:
[----:B------:R-:W-:Y:S01]  /*d630*/  BSSY B0, `(.L_x_10737) ;  /* 0x0000008000007945 */ /* 0x000fe20003800000 */
[----:B0-----:R-:W-:Y:S02]  /*d640*/  IMAD.MOV.U32 R13, RZ, RZ, R16 ;  /* 0x000000ffff0d7224 */ /* 0x001fe400078e0010 */
[----:B------:R-:W-:Y:S02]  /*d650*/  IMAD.MOV.U32 R12, RZ, RZ, RZ ;  /* 0x000000ffff0c7224 */ /* 0x000fe400078e00ff */
[----:B------:R-:W-:Y:S02]  /*d660*/  IMAD.MOV.U32 R11, RZ, RZ, 0x1f ;  /* 0x0000001fff0b7424 */ /* 0x000fe400078e00ff */
[----:B------:R-:W-:-:S07]  /*d670*/  IMAD.MOV.U32 R15, RZ, RZ, -0x1 ;  /* 0xffffffffff0f7424 */ /* 0x000fce00078e00ff */
[----:B-12---:R-:W-:Y:S05]  /*d680*/  WARPSYNC.COLLECTIVE R15, `(.L_x_10738) ;  /* 0x000000000f087348 */ /* 0x006fea0003c00000 */
[----:B------:R0:W3:Y:S02]  /*d690*/  SHFL.IDX P6, R14, R13, R12, R11 ;  /* 0x0000000c0d0e7389 */ /* 0x0000e400000c000b */
[----:B0123--:R-:W-:Y:S01]  /*d6a0*/  ENDCOLLECTIVE ;  /* 0x000000000000791b */ /* 0x00ffe20003800000 */
.L_x_10738:
[----:B------:R-:W-:Y:S05]  /*d6b0*/  BSYNC B0 ;  /* 0x0000000000007941 */ /* 0x000fea0003800000 */
.L_x_10737:
        /* <DEDUP_REMOVED lines=8> */
.L_x_10739:
[----:B------:R-:W-:Y:S01]  /*d740*/  IMAD.MOV.U32 R0, RZ, RZ, R14 ;  /* 0x000000ffff007224 */ /* 0x000fe200078e000e */
[----:B------:R-:W-:Y:S06]  /*d750*/  BRA `(.L_x_10740) ;  /* 0xffffffec00047947 */ /* 0x000fec000383ffff */
.L_x_10697:
        /* <DEDUP_REMOVED lines=8> */
.L_x_10742:
[----:B------:R-:W-:Y:S05]  /*d7e0*/  BSYNC B0 ;  /* 0x0000000000007941 */ /* 0x000fea0003800000 */
.L_x_10741:
        /* <DEDUP_REMOVED lines=10> */
.L_x_10743:
        /* <DEDUP_REMOVED lines=8> */
.L_x_10744:
        /* <DEDUP_REMOVED lines=8> */
.L_x_10745:
        /* <DEDUP_REMOVED lines=8> */
.L_x_10746:
        /* <DEDUP_REMOVED lines=8> */
.L_x_10747:
[----:B------:R-:W-:Y:S05]  /*da90*/  BRA `(.L_x_10748) ;  /* 0xffffffe800c07947 */ /* 0x000fea000383ffff */
.L_x_10702:
        /* <DEDUP_REMOVED lines=8> */
.L_x_10750:
[----:B------:R-:W-:Y:S05]  /*db20*/  BSYNC B0 ;  /* 0x0000000000007941 */ /* 0x000fea0003800000 */
.L_x_10749:
        /* <DEDUP_REMOVED lines=10> */
.L_x_10751:
        /* <DEDUP_REMOVED lines=8> */
.L_x_10752:
        /* <DEDUP_REMOVED lines=8> */
.L_x_10753:
        /* <DEDUP_REMOVED lines=8> */
.L_x_10754:
        /* <DEDUP_REMOVED lines=8> */
.L_x_10755:
[----:B------:R-:W-:Y:S05]  /*ddd0*/  BRA `(.L_x_10756) ;  /* 0xffffffe8009c7947 */ /* 0x000fea000383ffff */
.L_x_10704:
[----:B------:R-:W-:Y:S01]  /*dde0*/  BSSY B0, `(.L_x_10757) ;  /* 0x0000006000007945 */ /* 0x000fe20003800000 */
[----:B------:R-:W-:Y:S01]  /*ddf0*/  PLOP3.LUT P6, PT, P6, PT, PT, 0x8, 0x0 ;  /* 0x000000000000781c */ /* 0x000fe200037ce170 */
[----:B------:R-:W-:-:S12]  /*de00*/  IMAD.MOV.U32 R15, RZ, RZ, -0x1 ;  /* 0xffffffffff0f7424 */ /* 0x000fd800078e00ff */
[----:B012---:R-:W-:Y:S05]  /*de10*/  WARPSYNC.COLLECTIVE R15, `(.L_x_10758) ;  /* 0x000000000f087348 */ /* 0x007fea0003c00000 */
[----:B------:R-:W-:Y:S01]  /*de20*/  VOTE.ANY R14, PT, P6 ;  /* 0x00000000000e7806 */ /* 0x000fe200030e0100 */
[----:B012---:R-:W-:Y:S06]  /*de30*/  ENDCOLLECTIVE ;  /* 0x000000000000791b */ /* 0x007fec0003800000 */
.L_x_10758:
[----:B------:R-:W-:Y:S05]  /*de40*/  BSYNC B0 ;  /* 0x0000000000007941 */ /* 0x000fea0003800000 */
.L_x_10757:
        /* <DEDUP_REMOVED lines=9> */
.L_x_10759:
[----:B------:R-:W-:Y:S01]  /*dee0*/  IMAD.MOV.U32 R17, RZ, RZ, R14 ;  /* 0x000000ffff117224 */ /* 0x000fe200078e000e */
[----:B------:R-:W-:Y:S06]  /*def0*/  BRA `(.L_x_10760) ;  /* 0xffffffe8008c7947 */ /* 0x000fec000383ffff */
.L_x_10706:
[----:B------:R-:W-:Y:S01]  /*df00*/  BSSY B0, `(.L_x_10761) ;  /* 0x0000007000007945 */ /* 0x000fe20003800000 */
[----:B------:R-:W-:Y:S02]  /*df10*/  IMAD.MOV.U32 R13, RZ, RZ, R8 ;  /* 0x000000ffff0d7224 */ /* 0x000fe400078e0008 */
[----:B------:R-:W-:Y:S02]  /*df20*/  IMAD.MOV.U32 R11, RZ, RZ, 0x1f ;  /* 0x0000001fff0b7424 */ /* 0x000fe400078e00ff */
[----:B------:R-:W-:-:S07]  /*df30*/  IMAD.MOV.U32 R15, RZ, RZ, -0x1 ;  /* 0xffffffffff0f7424 */ /* 0x000fce00078e00ff */
[----:B01234-:R-:W-:Y:S05]  /*df40*/  WARPSYNC.COLLECTIVE R15, `(.L_x_10762) ;  /* 0x000000000f087348 */ /* 0x01ffea0003c00000 */
[----:B------:R0:W0:Y:S02]  /*df50*/  SHFL.IDX P6, R14, R13, R12, R11 ;  /* 0x0000000c0d0e7389 */ /* 0x00002400000c000b */
[----:B01234-:R-:W-:Y:S01]  /*df60*/  ENDCOLLECTIVE ;  /* 0x000000000000791b */ /* 0x01ffe20003800000 */
.L_x_10762:
[----:B------:R-:W-:Y:S05]  /*df70*/  BSYNC B0 ;  /* 0x0000000000007941 */ /* 0x000fea0003800000 */
.L_x_10761:
[----:B------:R-:W-:Y:S05]  /*df80*/  BRA `(.L_x_10705) ;  /* 0xffffffe800847947 */ /* 0x000fea000383ffff */
.L_x_10710:
[----:B0-----:R0:W2:Y:S02]  /*df90*/  SYNCS.PHASECHK.TRANS64.TRYWAIT P0, [R9+URZ+0x30820], R0 ;  /* 0x03082000090075a7 */ /* 0x0010a4000800017f */
[----:B--2---:R-:W-:Y:S05]  /*dfa0*/  @!P0 NANOSLEEP.SYNCS 0x989680 ;  /* 0x009896800000895d */ /* 0x004fea0003900000 */
[----:B------:R-:W2:Y:S02]  /*dfb0*/  @!P0 SYNCS.PHASECHK.TRANS64 P0, [R9+URZ+0x30820], R0 ;  /* 0x03082000090085a7 */ /* 0x000ea4000800007f */
[----:B--2---:R-:W-:Y:S05]  /*dfc0*/  @!P0 BRA `(.L_x_10710) ;  /* 0xfffffffc00f08947 */ /* 0x004fea000383ffff */
[----:B------:R-:W-:Y:S05]  /*dfd0*/  BRA `(.L_x_10763) ;  /* 0xffffffec00607947 */ /* 0x000fea000383ffff */
.L_x_10711:
        /* <DEDUP_REMOVED lines=11> */
.L_x_10765:
[----:B------:R-:W-:Y:S05]  /*e090*/  BSYNC B0 ;  /* 0x0000000000007941 */ /* 0x000fea0003800000 */
.L_x_10764:
[----:B------:R-:W-:Y:S05]  /*e0a0*/  BRA `(.L_x_10766) ;  /* 0xffffffec00487947 */ /* 0x000fea000383ffff */
.L_x_10714:
[----:B------:R-:W-:Y:S01]  /*e0b0*/  BSSY B1, `(.L_x_10767) ;  /* 0x0000006000017945 */ /* 0x000fe20003800000 */
[----:B------:R-:W-:-:S07]  /*e0c0*/  IMAD.MOV.U32 R15, RZ, RZ, -0x1 ;  /* 0xffffffffff0f7424 */ /* 0x000fce00078e00ff */
[----:B01----:R-:W-:Y:S05]  /*e0d0*/  WARPSYNC.COLLECTIVE R15, `(.L_x_10768) ;  /* 0x000000000f0c7348 */ /* 0x003fea0003c00000 */
[----:B------:R-:W-:Y:S02]  /*e0e0*/  ELECT P6, UR62, PT ;  /* 0x00000000003e782f */ /* 0x000fe400038c0000 */
[----:B------:R-:W-:Y:S01]  /*e0f0*/  MOV R14, UR62 ;  /* 0x0000003e000e7c02 */ /* 0x000fe20008000f00 */
[----:B01----:R-:W-:Y:S10]  /*e100*/  ENDCOLLECTIVE ;  /* 0x000000000000791b */ /* 0x003ff40003800000 */
.L_x_10768:
[----:B------:R-:W-:Y:S05]  /*e110*/  BSYNC B1 ;  /* 0x0000000000017941 */ /* 0x000fea0003800000 */
.L_x_10767:
[----:B------:R-:W-:Y:S05]  /*e120*/  BRA `(.L_x_10769) ;  /* 0xffffffec00407947 */ /* 0x000fea000383ffff */
.L_x_10716:
[----:B0-----:R0:W2:Y:S02]  /*e130*/  SYNCS.PHASECHK.TRANS64.TRYWAIT P0, [R7+URZ], R2 ;  /* 0x00000002070075a7 */ /* 0x0010a4000800017f */
[----:B--2---:R-:W-:Y:S05]  /*e140*/  @!P0 NANOSLEEP.SYNCS 0x989680 ;  /* 0x009896800000895d */ /* 0x004fea0003900000 */
[----:B------:R-:W2:Y:S02]  /*e150*/  @!P0 SYNCS.PHASECHK.TRANS64 P0, [R7+URZ], R2 ;  /* 0x00000002070085a7 */ /* 0x000ea4000800007f */
[----:B--2---:R-:W-:Y:S05]  /*e160*/  @!P0 BRA `(.L_x_10716) ;  /* 0xfffffffc00f08947 */ /* 0x004fea000383ffff */
[----:B------:R-:W-:Y:S05]  /*e170*/  BRA `(.L_x_10770) ;  /* 0xffffffec00747947 */ /* 0x000fea000383ffff */
.L_x_10717:
[----:B--2---:R2:W3:Y:S02]  /*e180*/  SYNCS.PHASECHK.TRANS64.TRYWAIT P0, [R3+URZ], R0 ;  /* 0x00000000030075a7 */ /* 0x0044e4000800017f */
[----:B---3--:R-:W-:Y:S05]  /*e190*/  @!P0 NANOSLEEP.SYNCS 0x989680 ;  /* 0x009896800000895d */ /* 0x008fea0003900000 */
[----:B------:R-:W3:Y:S02]  /*e1a0*/  @!P0 SYNCS.PHASECHK.TRANS64 P0, [R3+URZ], R0 ;  /* 0x00000000030085a7 */ /* 0x000ee4000800007f */
[----:B---3--:R-:W-:Y:S05]  /*e1b0*/  @!P0 BRA `(.L_x_10717) ;  /* 0xfffffffc00f08947 */ /* 0x008fea000383ffff */
[----:B------:R-:W-:Y:S05]  /*e1c0*/  BRA `(.L_x_10771) ;  /* 0xffffffec00687947 */ /* 0x000fea000383ffff */
.L_x_10719:
[----:B--2---:R2:W3:Y:S02]  /*e1d0*/  SYNCS.PHASECHK.TRANS64.TRYWAIT P0, [R5+URZ], R2 ;  /* 0x00000002050075a7 */ /* 0x0044e4000800017f */
[----:B---3--:R-:W-:Y:S05]  /*e1e0*/  @!P0 NANOSLEEP.SYNCS 0x989680 ;  /* 0x009896800000895d */ /* 0x008fea0003900000 */
[----:B------:R-:W3:Y:S02]  /*e1f0*/  @!P0 SYNCS.PHASECHK.TRANS64 P0, [R5+URZ], R2 ;  /* 0x00000002050085a7 */ /* 0x000ee4000800007f */
[----:B---3--:R-:W-:Y:S05]  /*e200*/  @!P0 BRA `(.L_x_10719) ;  /* 0xfffffffc00f08947 */ /* 0x008fea000383ffff */
[----:B------:R-:W-:Y:S05]  /*e210*/  BRA `(.L_x_10772) ;  /* 0xffffffec006c7947 */ /* 0x000fea000383ffff */
.L_x_10773:
        /* <DEDUP_REMOVED lines=14> */
.L_x_12789:


//--------------------- .text._ZN7cutlass13device_kernelIN5flash11enable_sm90INS1_16FlashAttnFwdSm90INS1_25CollectiveMainloopFwdSm90ILi2EN4cute5tupleIJNS5_1CILi1EEES8_S8_EEENS6_IJNS7_ILi192EEESA_NS7_ILi64EEEEEELi64ENS_10bfloat16_tEfNS_4arch4Sm90ELb0ELb0ELb0ELb1ELb0ELb1ELb0ELb0ELb1ELb0ELb0ELb0EEENS1_21CollectiveEpilogueFwdINS6_IJSA_SB_SA_EEES9_SD_SF_Li384ELb1ELb0ELb0ELb0EEENS1_36VarlenDynamicPersistentTileSchedulerILi192ELi192ELi384ELi32ELb0ELb0ELb1ELb0ELb1ELb1EEEEEEEEEvNT_6ParamsE --------------------------
	.section	.text._ZN7cutlass13device_kernelIN5flash11enable_sm90INS1_16FlashAttnFwdSm90INS1_25CollectiveMainloopFwdSm90ILi2EN4cute5tupleIJNS5_1CILi1EEES8_S8_EEENS6_IJNS7_ILi192EEESA_NS7_ILi64EEEEEELi64ENS_10bfloat16_tEfNS_4arch4Sm90ELb0ELb0ELb0ELb1ELb0ELb1ELb0ELb0ELb1ELb0ELb0ELb0EEENS1_21CollectiveEpilogueFwdINS6_IJSA_SB_SA_EEES9_SD_SF_Li384ELb1ELb0ELb0ELb0EEENS1_36VarlenDynamicPersistentTileSchedulerILi192ELi192ELi384ELi32ELb0ELb0ELb1ELb0ELb1ELb1EEEEEEEEEvNT_6ParamsE,"ax",@progbits
	.align	128
.text._ZN7cutlass13device_kernelIN5flash11enable_sm90INS1_16FlashAttnFwdSm90INS1_25CollectiveMainloopFwdSm90ILi2EN4cute5tupleIJNS5_1CILi1EEES8_S8_EEENS6_IJNS7_ILi192EEESA_NS7_ILi64EEEEEELi64ENS_10bfloat16_tEfNS_4arch4Sm90ELb0ELb0ELb0ELb1ELb0ELb1ELb0ELb0ELb1ELb0ELb0ELb0EEENS1_21CollectiveEpilogueFwdINS6_IJSA_SB_SA_EEES9_SD_SF_Li384ELb1ELb0ELb0ELb0EEENS1_36VarlenDynamicPersistentTileSchedulerILi192ELi192ELi384ELi32ELb0ELb0ELb1ELb0ELb1ELb1EEEEEEEEEvNT_6ParamsE:
        .type           _ZN7cutlass13device_kernelIN5flash11enable_sm90INS1_16FlashAttnFwdSm90INS1_25CollectiveMainloopFwdSm90ILi2EN4cute5tupleIJNS5_1CILi1EEES8_S8_EEENS6_IJNS7_ILi192EEESA_NS7_ILi64EEEEEELi64ENS_10bfloat16_tEfNS_4arch4Sm90ELb0ELb0ELb0ELb1ELb0ELb1ELb0ELb0ELb1ELb0ELb0ELb0EEENS1_21CollectiveEpilogueFwdINS6_IJSA_SB_SA_EEES9_SD_SF_Li384ELb1ELb0ELb0ELb0EEENS1_36VarlenDynamicPersistentTileSchedulerILi192ELi192ELi384ELi32ELb0ELb0ELb1ELb0ELb1ELb1EEEEEEEEEvNT_6ParamsE,@function
        .size           _ZN7cutlass13device_kernelIN5flash11enable_sm90INS1_16FlashAttnFwdSm90INS1_25CollectiveMainloopFwdSm90ILi2EN4cute5tupleIJNS5_1CILi1EEES8_S8_EEENS6_IJNS7_ILi192EEESA_NS7_ILi64EEEEEELi64ENS_10bfloat16_tEfNS_4arch4Sm90ELb0ELb0ELb0ELb1ELb0ELb1ELb0ELb0ELb1ELb0ELb0ELb0EEENS1_21CollectiveEpilogueFwdINS6_IJSA_SB_SA_EEES9_SD_SF_Li384ELb1ELb0ELb0ELb0EEENS1_36VarlenDynamicPersistentTileSchedulerILi192ELi192ELi384ELi32ELb0ELb0ELb1ELb0ELb1ELb1EEEEEEEEEvNT_6ParamsE,(.L_x_12790 - _ZN7cutlass13device_kernelIN5flash11enable_sm90INS1_16FlashAttnFwdSm90INS1_25CollectiveMainloopFwdSm90ILi2EN4cute5tupleIJNS5_1CILi1EEES8_S8_EEENS6_IJNS7_ILi192EEESA_NS7_ILi64EEEEEELi64ENS_10bfloat16_tEfNS_4arch4Sm90ELb0ELb0ELb0ELb1ELb0ELb1ELb0ELb0ELb1ELb0ELb0ELb0EEENS1_21CollectiveEpilogueFwdINS6_IJSA_SB_SA_EEES9_SD_SF_Li384ELb1ELb0ELb0ELb0EEENS1_36VarlenDynamicPersistentTileSchedulerILi192ELi192ELi384ELi32ELb0ELb0ELb1ELb0ELb1ELb1EEEEEEEEEvNT_6ParamsE)
        .other          _ZN7cutlass13device_kernelIN5flash11enable_sm90INS1_16FlashAttnFwdSm90INS1_25CollectiveMainloopFwdSm90ILi2EN4cute5tupleIJNS5_1CILi1EEES8_S8_EEENS6_IJNS7_ILi192EEESA_NS7_ILi64EEEEEELi64ENS_10bfloat16_tEfNS_4arch4Sm90ELb0ELb0ELb0ELb1ELb0ELb1ELb0ELb0ELb1ELb0ELb0ELb0EEENS1_21CollectiveEpilogueFwdINS6_IJSA_SB_SA_EEES9_SD_SF_Li384ELb1ELb0ELb0ELb0EEENS1_36VarlenDynamicPersistentTileSchedulerILi192ELi192ELi384ELi32ELb0ELb0ELb1ELb0ELb1ELb1EEEEEEEEEvNT_6ParamsE,@"STO_CUDA_ENTRY STV_DEFAULT"
_ZN7cutlass13device_kernelIN5flash11enable_sm90INS1_16FlashAttnFwdSm90INS1_25CollectiveMainloopFwdSm90ILi2EN4cute5tupleIJNS5_1CILi1EEES8_S8_EEENS6_IJNS7_ILi192EEESA_NS7_ILi64EEEEEELi64ENS_10bfloat16_tEfNS_4arch4Sm90ELb0ELb0ELb0ELb1ELb0ELb1ELb0ELb0ELb1ELb0ELb0ELb0EEENS1_21CollectiveEpilogueFwdINS6_IJSA_SB_SA_EEES9_SD_SF_Li384ELb1ELb0ELb0ELb0EEENS1_36VarlenDynamicPersistentTileSchedulerILi192ELi192ELi384ELi32ELb0ELb0ELb1ELb0ELb1ELb1EEEEEEEEEvNT_6ParamsE:
        /* <DEDUP_REMOVED lines=26> */
.L_x_10775:
[----:B------:R-:W-:Y:S05]  /*01a0*/  BSYNC B0 ;  /* 0x0000000000007941 */ /* 0x000fea0003800000 */
.L_x_10774:
        /* <DEDUP_REMOVED lines=40> */
.L_x_10776:
        /* <DEDUP_REMOVED lines=22> */
.L_x_10777:
        /* <DEDUP_REMOVED lines=18> */
.L_x_10778:
        /* <DEDUP_REMOVED lines=22> */
.L_x_10779:
        /* <DEDUP_REMOVED lines=22> */
.L_x_10780:
        /* <DEDUP_REMOVED lines=9> */
.L_x_10783:
        /* <DEDUP_REMOVED lines=22> */
[----:B----4-:R-:W-:Y:S05]  /*0b60*/  @P0 BRA `(.L_x_10784) ;  /* 0x0000014400300947 */ /* 0x010fea0003800000 */
[----:B------:R-:W2:Y:S01]  /*0b70*/  LDL.LU R9, [R1+0x1c] ;  /* 0x00001c0001097983 */ /* 0x000ea20000300800 */
[----:B------:R-:W0:Y:S02]  /*0b80*/  S2R R0, SR_TID.X ;  /* 0x0000000000007919 */ /* 0x000e240000002100 */
[----:B0-----:R-:W-:-:S05]  /*0b90*/  VIADD R8, R0, 0xffffff80 ;  /* 0xffffff8000087836 */ /* 0x001fca0000000000 */
[----:B------:R-:W-:-:S04]  /*0ba0*/  SHF.R.S32.HI R0, RZ, 0x1f, R8 ;  /* 0x0000001fff007819 */ /* 0x000fc80000011408 */
[----:B------:R-:W-:-:S04]  /*0bb0*/  LEA.HI R3, R0, R8, RZ, 0x4 ;  /* 0x0000000800037211 */ /* 0x000fc800078f20ff */
[----:B------:R-:W-:-:S05]  /*0bc0*/  LOP3.LUT R4, R3, 0xfffffff0, RZ, 0xc0, !PT ;  /* 0xfffffff003047812 */ /* 0x000fca00078ec0ff */
[----:B------:R-:W-:Y:S01]  /*0bd0*/  IMAD.IADD R4, R8, 0x1, -R4 ;  /* 0x0000000108047824 */ /* 0x000fe200078e0a04 */
[----:B------:R-:W-:-:S04]  /*0be0*/  SHF.R.S32.HI R6, RZ, 0x4, R3 ;  /* 0x00000004ff067819 */ /* 0x000fc80000011403 */
[----:B------:R-:W-:-:S04]  /*0bf0*/  SHF.R.S32.HI R5, RZ, 0x1f, R4 ;  /* 0x0000001fff057819 */ /* 0x000fc80000011404 */
[----:B------:R-:W-:Y:S02]  /*0c00*/  LEA.HI R5, R5, R4, RZ, 0x3 ;  /* 0x0000000405057211 */ /* 0x000fe400078f18ff */
[----:B------:R-:W-:Y:S02]  /*0c10*/  LEA.HI R7, R3, R6, RZ, 0x1 ;  /* 0x0000000603077211 */ /* 0x000fe400078f08ff */
[----:B------:R-:W-:Y:S02]  /*0c20*/  LOP3.LUT R3, R5, 0xfffffff8, RZ, 0xc0, !PT ;  /* 0xfffffff805037812 */ /* 0x000fe400078ec0ff */
[----:B------:R-:W-:-:S03]  /*0c30*/  LOP3.LUT R7, R7, 0x1ffffffe, RZ, 0xc0, !PT ;  /* 0x1ffffffe07077812 */ /* 0x000fc600078ec0ff */
[----:B------:R-:W-:Y:S02]  /*0c40*/  IMAD.IADD R3, R4, 0x1, -R3 ;  /* 0x0000000104037824 */ /* 0x000fe400078e0a03 */
[----:B------:R-:W-:Y:S02]  /*0c50*/  IMAD.IADD R7, R6, 0x1, -R7 ;  /* 0x0000000106077824 */ /* 0x000fe400078e0a07 */
[----:B------:R-:W-:Y:S01]  /*0c60*/  IMAD.SHL.U32 R4, R3, 0x40, RZ ;  /* 0x0000004003047824 */ /* 0x000fe200078e00ff */
[----:B------:R-:W-:Y:S01]  /*0c70*/  LEA.HI R6, R0, R8, RZ, 0x5 ;  /* 0x0000000800067211 */ /* 0x000fe200078f28ff */
[----:B------:R-:W-:-:S03]  /*0c80*/  IMAD.SHL.U32 R7, R7, 0x8, RZ ;  /* 0x0000000807077824 */ /* 0x000fc600078e00ff */
[----:B------:R-:W-:Y:S01]  /*0c90*/  LOP3.LUT R4, R4, 0x1c0, RZ, 0xc0, !PT ;  /* 0x000001c004047812 */ /* 0x000fe200078ec0ff */
[----:B------:R-:W-:Y:S01]  /*0ca0*/  IMAD.SHL.U32 R5, R5, 0x40, RZ ;  /* 0x0000004005057824 */ /* 0x000fe200078e00ff */
[----:B------:R-:W-:Y:S02]  /*0cb0*/  SHF.R.S32.HI R10, RZ, 0x5, R6 ;  /* 0x00000005ff0a7819 */ /* 0x000fe40000011406 */
[----:B------:R-:W-:Y:S02]  /*0cc0*/  LOP3.LUT R7, R4, 0x8, R7, 0xf8, !PT ;  /* 0x0000000804077812 */ /* 0x000fe400078ef807 */
[----:B------:R-:W-:Y:S02]  /*0cd0*/  SHF.R.U32.HI R6, RZ, 0x3, R4 ;  /* 0x00000003ff067819 */ /* 0x000fe40000011604 */
[----:B------:R-:W-:Y:S01]  /*0ce0*/  R2P PR, R3, 0x6 ;  /* 0x0000000603007804 */ /* 0x000fe20000000000 */
[----:B------:R-:W-:Y:S01]  /*0cf0*/  IMAD.SHL.U32 R4, R10, 0x400, RZ ;  /* 0x000004000a047824 */ /* 0x000fe200078e00ff */
[----:B------:R-:W-:-:S02]  /*0d00*/  LEA.HI R3, R0, R8, RZ, 0x2 ;  /* 0x0000000800037211 */ /* 0x000fc400078f10ff */
[----:B------:R-:W-:Y:S02]  /*0d10*/  LOP3.LUT R5, R5, 0x7ffffe00, RZ, 0xc0, !PT ;  /* 0x7ffffe0005057812 */ /* 0x000fe400078ec0ff */
[----:B------:R-:W-:Y:S02]  /*0d20*/  LOP3.LUT R6, R7, R6, RZ, 0x3c, !PT ;  /* 0x0000000607067212 */ /* 0x000fe400078e3cff */
[----:B------:R-:W-:Y:S02]  /*0d30*/  LEA.HI R0, R0, R8, RZ, 0x7 ;  /* 0x0000000800007211 */ /* 0x000fe400078f38ff */
[----:B------:R-:W-:Y:S02]  /*0d40*/  SHF.R.S32.HI R18, RZ, 0x2, R3 ;  /* 0x00000002ff127819 */ /* 0x000fe40000011403 */
[----:B------:R-:W-:Y:S02]  /*0d50*/  IADD3 R5, R6, R5, R4 ;  /* 0x0000000506057210 */ /* 0x000fe40007ffe004 */
[----:B------:R-:W-:Y:S01]  /*0d60*/  SHF.R.S32.HI R4, RZ, 0x7, R0 ;  /* 0x00000007ff047819 */ /* 0x000fe20000011400 */
[----:B------:R-:W-:Y:S01]  /*0d70*/  VIADD R6, R18, 0x60 ;  /* 0x0000006012067836 */ /* 0x000fe20000000000 */
[----:B------:R-:W-:-:S02]  /*0d80*/  LOP3.LUT R0, R0, 0xffffff80, RZ, 0xc0, !PT ;  /* 0xffffff8000007812 */ /* 0x000fc400078ec0ff */
[----:B------:R-:W-:-:S03]  /*0d90*/  LOP3.LUT R4, R3, 0xfffffffc, RZ, 0xc0, !PT ;  /* 0xfffffffc03047812 */ /* 0x000fc600078ec0ff */
[C---:B------:R-:W-:Y:S01]  /*0da0*/  IMAD.IADD R7, R8.reuse, 0x1, -R0 ;  /* 0x0000000108077824 */ /* 0x040fe200078e0a00 */
[----:B------:R-:W-:Y:S01]  /*0db0*/  SHF.R.S32.HI R0, RZ, 0x1f, R6 ;  /* 0x0000001fff007819 */ /* 0x000fe20000011406 */
[----:B------:R-:W-:Y:S02]  /*0dc0*/  IMAD.IADD R4, R8, 0x1, -R4 ;  /* 0x0000000108047824 */ /* 0x000fe400078e0a04 */
[----:B------:R-:W-:Y:S01]  /*0dd0*/  IMAD.SHL.U32 R157, R6, 0x40, RZ ;  /* 0x00000040069d7824 */ /* 0x000fe200078e00ff */
[----:B------:R-:W-:Y:S01]  /*0de0*/  LEA.HI R0, R0, R6, RZ, 0x3 ;  /* 0x0000000600007211 */ /* 0x000fe200078f18ff */
[----:B------:R-:W-:Y:S01]  /*0df0*/  IMAD.SHL.U32 R16, R4, 0x8, RZ ;  /* 0x0000000804107824 */ /* 0x000fe200078e00ff */
[----:B------:R-:W-:Y:S02]  /*0e00*/  SHF.R.S32.HI R3, RZ, 0x1f, R3 ;  /* 0x0000001fff037819 */ /* 0x000fe40000011403 */
[----:B------:R-:W-:Y:S01]  /*0e10*/  LOP3.LUT R157, R157, 0x1c0, RZ, 0xc0, !PT ;  /* 0x000001c09d9d7812 */ /* 0x000fe200078ec0ff */
[----:B------:R-:W-:Y:S01]  /*0e20*/  IMAD.SHL.U32 R0, R0, 0x40, RZ ;  /* 0x0000004000007824 */ /* 0x000fe200078e00ff */
[----:B------:R-:W-:Y:S01]  /*0e30*/  LEA.HI R3, R3, R18, RZ, 0x3 ;  /* 0x0000001203037211 */ /* 0x000fe200078f18ff */
[----:B------:R-:W-:Y:S01]  /*0e40*/  IMAD R154, R5, 0x2, R2 ;  /* 0x00000002059a7824 */ /* 0x000fe200078e0202 */
[----:B------:R-:W-:-:S02]  /*0e50*/  SHF.R.U32.HI R7, RZ, 0x3, R157 ;  /* 0x00000003ff077819 */ /* 0x000fc4000001169d */
[----:B------:R-:W-:Y:S02]  /*0e60*/  LOP3.LUT R4, R157, 0x38, R16, 0xf8, !PT ;  /* 0x000000389d047812 */ /* 0x000fe400078ef810 */
[----:B------:R-:W-:Y:S02]  /*0e70*/  LOP3.LUT R0, R0, 0xfffffe00, RZ, 0xc0, !PT ;  /* 0xfffffe0000007812 */ /* 0x000fe400078ec0ff */
[----:B------:R-:W-:Y:S01]  /*0e80*/  LOP3.LUT R3, R3, 0xfffffff8, RZ, 0xc0, !PT ;  /* 0xfffffff803037812 */ /* 0x000fe200078ec0ff */
[----:B------:R-:W-:Y:S01]  /*0e90*/  VIADD R156, R154, 0x1e800 ;  /* 0x0001e8009a9c7836 */ /* 0x000fe20000000000 */
[----:B------:R-:W-:Y:S01]  /*0ea0*/  LOP3.LUT R5, R0, R4, R7, 0xf6, !PT ;  /* 0x0000000400057212 */ /* 0x000fe200078ef607 */
[----:B------:R-:W-:Y:S01]  /*0eb0*/  STL [R1+0x50], RZ ;  /* 0x000050ff01007387 */ /* 0x000fe20000100800 */
[----:B------:R-:W-:Y:S01]  /*0ec0*/  SHF.R.S32.HI R6, RZ, 0x1f, R18 ;  /* 0x0000001fff067819 */ /* 0x000fe20000011412 */
[----:B------:R-:W-:Y:S02]  /*0ed0*/  VIADD R6, R154, 0x1e820 ;  /* 0x0001e8209a067836 */ /* 0x000fe40000000000 */
[----:B------:R-:W-:Y:S01]  /*0ee0*/  IMAD.IADD R3, R18, 0x1, -R3 ;  /* 0x0000000112037824 */ /* 0x000fe200078e0a03 */
[----:B------:R0:W-:Y:S01]  /*0ef0*/  STL [R1+0x38], R0 ;  /* 0x0000380001007387 */ /* 0x0001e20000100800 */
[----:B------:R-:W-:-:S03]  /*0f00*/  @P1 VIADD R6, R156, 0xffffffe0 ;  /* 0xffffffe09c061836 */ /* 0x000fc60000000000 */
[----:B------:R1:W-:Y:S01]  /*0f10*/  STL [R1+0x28], R3 ;  /* 0x0000280301007387 */ /* 0x0003e20000100800 */
[----:B0-----:R-:W-:-:S03]  /*0f20*/  IMAD R0, R5, 0x2, R2 ;  /* 0x0000000205007824 */ /* 0x001fc600078e0202 */
[----:B------:R-:W-:Y:S04]  /*0f30*/  STL [R1+0x3c], R6 ;  /* 0x00003c0601007387 */ /* 0x000fe80000100800 */
[----:B------:R0:W-:Y:S01]  /*0f40*/  STL [R1+0x5c], R0 ;  /* 0x00005c0001007387 */ /* 0x0001e20000100800 */
[C---:B-1----:R-:W-:Y:S02]  /*0f50*/  VIADD R3, R6.reuse, 0x6000 ;  /* 0x0000600006037836 */ /* 0x042fe40000000000 */
[----:B0-----:R-:W-:-:S05]  /*0f60*/  VIADD R0, R6, 0xc000 ;  /* 0x0000c00006007836 */ /* 0x001fca0000000000 */
[----:B------:R0:W-:Y:S04]  /*0f70*/  STL [R1+0x40], R0 ;  /* 0x0000400001007387 */ /* 0x0001e80000100800 */
[----:B------:R0:W-:Y:S01]  /*0f80*/  STL [R1+0x44], R3 ;  /* 0x0000440301007387 */ /* 0x0001e20000100800 */
[----:B------:R-:W-:-:S05]  /*0f90*/  IMAD.MOV.U32 R155, RZ, RZ, 0x40 ;  /* 0x00000040ff9b7424 */ /* 0x000fca00078e00ff */
[----:B------:R-:W-:Y:S02]  /*0fa0*/  SEL R155, R155, 0xffffffc0, !P2 ;  /* 0xffffffc09b9b7807 */ /* 0x000fe40005000000 */
[----:B------:R-:W-:Y:S01]  /*0fb0*/  CS2R R22, SRZ ;  /* 0x0000000000167805 */ /* 0x000fe2000001ff00 */
[----:B------:R-:W-:Y:S02]  /*0fc0*/  IMAD.MOV.U32 R19, RZ, RZ, RZ ;  /* 0x000000ffff137224 */ /* 0x000fe400078e00ff */
[----:B------:R-:W-:Y:S02]  /*0fd0*/  IMAD.MOV.U32 R153, RZ, RZ, RZ ;  /* 0x000000ffff997224 */ /* 0x000fe400078e00ff */
[----:B------:R-:W-:Y:S02]  /*0fe0*/  IMAD.IADD R156, R156, 0x1, R155 ;  /* 0x000000019c9c7824 */ /* 0x000fe400078e029b */
[----:B------:R-:W-:Y:S01]  /*0ff0*/  IMAD.IADD R155, R155, 0x1, R6 ;  /* 0x000000019b9b7824 */ /* 0x000fe200078e0206 */
[----:B0-2---:R-:W-:-:S07]  /*1000*/  LOP3.LUT R152, R9, 0x1, RZ, 0xfc, !PT ;  /* 0x0000000109987812 */ /* 0x005fce00078efcff */
.L_x_10919:
[----:B0----5:R-:W0:Y:S02]  /*1010*/  LDC.64 R4, c[0x0][0xc60] ;  /* 0x00031800ff047b82 */ /* 0x021e240000000a00 */
[----:B0-----:R-:W-:-:S05]  /*1020*/  IMAD.WIDE R4, R35, 0x4, R4 ;  /* 0x0000000423047825 */ /* 0x001fca00078e0204 */
[----:B-12---:R-:W2:Y:S01]  /*1030*/  LDG.E R10, desc[UR56][R4.64] ;  /* 0x00000038040a7981 */ /* 0x006ea2000c1e1900 */
        /* <DEDUP_REMOVED lines=12> */
[C---:B---34-:R-:W-:Y:S01]  /*1100*/  @P1 LEA R6, P2, R10.reuse, UR4, 0x2 ;  /* 0x000000040a061c11 */ /* 0x058fe2000f8410ff */
        /* <DEDUP_REMOVED lines=35> */
.L_x_10785:
        /* <DEDUP_REMOVED lines=10> */
.L_x_10786:
[----:B------:R-:W-:Y:S05]  /*13e0*/  @!P0 BRA `(.L_x_10787) ;  /* 0x00000000000c8947 */ /* 0x000fea0003800000 */
[----:B------:R-:W2:Y:S04]  /*13f0*/  LDG.E R5, desc[UR56][R8.64] ;  /* 0x0000003808057981 */ /* 0x000ea8000c1e1900 */
[----:B------:R-:W2:Y:S02]  /*1400*/  LDG.E R32, desc[UR56][R8.64+0x4] ;  /* 0x0000043808207981 */ /* 0x000ea4000c1e1900 */
[----:B--2---:R-:W-:-:S07]  /*1410*/  IMAD.IADD R32, R32, 0x1, -R5 ;  /* 0x0000000120207824 */ /* 0x004fce00078e0a05 */
.L_x_10787:
        /* <DEDUP_REMOVED lines=23> */
[----:B------:R-:W-:Y:S01]  /*1590*/  IMAD R0, R10, 0xc0, -R8 ;  /* 0x000000c00a007824 */ /* 0x000fe200078e0a08 */
[----:B------:R0:W-:Y:S04]  /*15a0*/  STL [R1+0x54], R10 ;  /* 0x0000540a01007387 */ /* 0x0001e80000100800 */
        /* <DEDUP_REMOVED lines=32> */
.L_x_10790:
[----:B------:R-:W-:Y:S05]  /*17b0*/  BSYNC B6 ;  /* 0x0000000000067941 */ /* 0x000fea0003800000 */
.L_x_10789:
        /* <DEDUP_REMOVED lines=20> */
.L_x_10792:
[----:B------:R-:W-:Y:S05]  /*1900*/  BSYNC B6 ;  /* 0x0000000000067941 */ /* 0x000fea0003800000 */
.L_x_10791:
[----:B------:R-:W-:Y:S01]  /*1910*/  ULDC.64 UR4, c[0x0][0x9f8] ;  /* 0x00027e0000047ab9 */ /* 0x000fe20000000a00 */
[----:B------:R-:W-:Y:S01]  /*1920*/  IMAD.IADD R45, R37, 0x1, R32 ;  /* 0x00000001252d7824 */ /* 0x000fe200078e0220 */
[----:B------:R-:W-:Y:S01]  /*1930*/  ISETP.NE.U32.AND P0, PT, RZ, UR4, PT ;  /* 0x00000004ff007c0c */ /* 0x000fe2000bf05070 */
[----:B------:R-:W2:Y:S01]  /*1940*/  LDL R32, [R1+0x28] ;  /* 0x0000280001207983 */ /* 0x000ea20000100800 */
[----:B------:R-:W0:Y:S01]  /*1950*/  LDC R0, c[0x0][0x428] ;  /* 0x00010a00ff007b82 */ /* 0x000e220000000800 */
[----:B------:R-:W-:Y:S01]  /*1960*/  ULDC.64 UR6, c[0x0][0xa08] ;  /* 0x0002820000067ab9 */ /* 0x000fe20000000a00 */
[----:B------:R-:W-:Y:S01]  /*1970*/  ISETP.NE.AND.EX P0, PT, RZ, UR5, PT, P0 ;  /* 0x00000005ff007c0c */ /* 0x000fe2000bf05300 */
[----:B------:R-:W3:Y:S04]  /*1980*/  LDL.LU R42, [R1] ;  /* 0x00000000012a7983 */ /* 0x000ee80000300800 */
[----:B------:R-:W4:Y:S01]  /*1990*/  LDL R36, [R1+0x38] ;  /* 0x0000380001247983 */ /* 0x000f220000100800 */
[----:B------:R-:W1:Y:S07]  /*19a0*/  LDC R75, c[0x0][0x3d4] ;  /* 0x0000f500ff4b7b82 */ /* 0x000e6e0000000800 */
[----:B------:R-:W-:Y:S01]  /*19b0*/  @P0 IADD3 R4, P1, R30, UR4, RZ ;  /* 0x000000041e040c10 */ /* 0x000fe2000ff3e0ff */
[----:B------:R-:W1:Y:S01]  /*19c0*/  S2R R20, SR_TID.X ;  /* 0x0000000000147919 */ /* 0x000e620000002100 */
[----:B------:R-:W1:Y:S02]  /*19d0*/  LDC.64 R12, c[0x0][0x3e8] ;  /* 0x0000fa00ff0c7b82 */ /* 0x000e640000000a00 */
[----:B------:R-:W-:Y:S01]  /*19e0*/  @P0 IADD3.X R5, R31, UR5, RZ, P1, !PT ;  /* 0x000000051f050c10 */ /* 0x000fe20008ffe4ff */
[----:B------:R-:W-:-:S04]  /*19f0*/  ULDC.64 UR4, c[0x0][0x2f8] ;  /* 0x0000be0000047ab9 */ /* 0x000fc80000000a00 */
[----:B------:R1:W3:Y:S01]  /*1a00*/  @P0 LDG.E R35, desc[UR56][R4.64] ;  /* 0x0000003804230981 */ /* 0x0002e2000c1e1900 */
[----:B0-----:R-:W-:Y:S01]  /*1a10*/  ISETP.NE.AND P0, PT, R0, 0x1, PT ;  /* 0x000000010000780c */ /* 0x001fe20003f05270 */
[----:B------:R-:W0:Y:S01]  /*1a20*/  LDC.64 R30, c[0x0][0x2f0] ;  /* 0x0000bc00ff1e7b82 */ /* 0x000e220000000a00 */
[----:B------:R-:W-:Y:S02]  /*1a30*/  SHF.R.S32.HI R47, RZ, 0x1f, R45 ;  /* 0x0000001fff2f7819 */ /* 0x000fe4000001142d */
[----:B------:R-:W-:Y:S02]  /*1a40*/  SHF.R.S32.HI R17, RZ, 0x1f, R16 ;  /* 0x0000001fff117819 */ /* 0x000fe40000011410 */
[----:B------:R-:W-:-:S07]  /*1a50*/  SHF.R.S32.HI R40, RZ, 0x1f, R18 ;  /* 0x0000001fff287819 */ /* 0x000fce0000011412 */
[----:B------:R-:W0:Y:S08]  /*1a60*/  @P0 LDC R3, c[0x0][0x42c] ;  /* 0x00010b00ff030b82 */ /* 0x000e300000000800 */
[----:B------:R-:W0:Y:S01]  /*1a70*/  @P0 LDC R7, c[0x0][0x430] ;  /* 0x00010c00ff070b82 */ /* 0x000e220000000800 */
[----:B-1----:R-:W-:Y:S01]  /*1a80*/  SHF.R.U32.HI R38, RZ, 0x7, R20 ;  /* 0x00000007ff267819 */ /* 0x002fe20000011614 */
[----:B------:R-:W-:-:S02]  /*1a90*/  VIADD R21, R20, 0xffffff80 ;  /* 0xffffff8014157836 */ /* 0x000fc40000000000 */
[-C--:B0-----:R-:W-:Y:S01]  /*1aa0*/  IMAD R6, R47, R30.reuse, RZ ;  /* 0x0000001e2f067224 */ /* 0x081fe200078e02ff */
[----:B------:R-:W-:Y:S01]  /*1ab0*/  ISETP.NE.AND P6, PT, R38, 0x1, PT ;  /* 0x000000012600780c */ /* 0x000fe20003fc5270 */
[----:B------:R-:W-:Y:S01]  /*1ac0*/  IMAD.WIDE.U32 R4, R45, R30, RZ ;  /* 0x0000001e2d047225 */ /* 0x000fe200078e00ff */
[----:B------:R-:W-:-:S04]  /*1ad0*/  SHF.R.S32.HI R20, RZ, 0x1f, R21 ;  /* 0x0000001fff147819 */ /* 0x000fc80000011415 */
[----:B------:R-:W-:Y:S01]  /*1ae0*/  LEA.HI R20, R20, R21, RZ, 0x2 ;  /* 0x0000001514147211 */ /* 0x000fe200078f10ff */
[----:B------:R-:W-:-:S03]  /*1af0*/  @P0 IMAD.HI.U32 R0, R34, R3, RZ ;  /* 0x0000000322000227 */ /* 0x000fc600078e00ff */
[----:B------:R-:W-:Y:S01]  /*1b00*/  LOP3.LUT R20, R20, 0xfffffffc, RZ, 0xc0, !PT ;  /* 0xfffffffc14147812 */ /* 0x000fe200078ec0ff */
[----:B------:R-:W-:-:S04]  /*1b10*/  IMAD R3, R45, R31, R6 ;  /* 0x0000001f2d037224 */ /* 0x000fc800078e0206 */
[----:B------:R-:W-:Y:S01]  /*1b20*/  IMAD.IADD R20, R21, 0x1, -R20 ;  /* 0x0000000115147824 */ /* 0x000fe200078e0a14 */
[----:B------:R-:W-:Y:S01]  /*1b30*/  @P0 SHF.R.U32.HI R34, RZ, R7, R0 ;  /* 0x00000007ff220219 */ /* 0x000fe20000011600 */
[----:B------:R-:W-:Y:S01]  /*1b40*/  IMAD.IADD R5, R5, 0x1, R3 ;  /* 0x0000000105057824 */ /* 0x000fe200078e0203 */
[----:B------:R-:W-:Y:S01]  /*1b50*/  ISETP.NE.U32.AND P0, PT, RZ, UR6, PT ;  /* 0x00000006ff007c0c */ /* 0x000fe2000bf05070 */
[----:B------:R-:W0:Y:S01]  /*1b60*/  LDC.64 R6, c[0x0][0x3d8] ;  /* 0x0000f600ff067b82 */ /* 0x000e220000000a00 */
[----:B------:R-:W-:Y:S01]  /*1b70*/  SHF.R.S32.HI R9, RZ, 0x1f, R34 ;  /* 0x0000001fff097819 */ /* 0x000fe20000011422 */
[----:B------:R-:W-:Y:S01]  /*1b80*/  IMAD.WIDE.U32 R4, R34, UR4, R4 ;  /* 0x0000000422047c25 */ /* 0x000fe2000f8e0004 */
[----:B------:R-:W-:-:S03]  /*1b90*/  ISETP.NE.AND.EX P0, PT, RZ, UR7, PT, P0 ;  /* 0x00000007ff007c0c */ /* 0x000fc6000bf05300 */
[----:B------:R-:W-:Y:S02]  /*1ba0*/  IMAD R3, R9, UR4, RZ ;  /* 0x0000000409037c24 */ /* 0x000fe4000f8e02ff */
[----:B------:R-:W-:Y:S02]  /*1bb0*/  IMAD.SHL.U32 R60, R20, 0x4, RZ ;  /* 0x00000004143c7824 */ /* 0x000fe400078e00ff */
[----:B------:R-:W-:Y:S01]  /*1bc0*/  IMAD R3, R34, UR5, R3 ;  /* 0x0000000522037c24 */ /* 0x000fe2000f8e0203 */
[----:B------:R-:W-:-:S03]  /*1bd0*/  ULDC.64 UR4, c[0x0][0x300] ;  /* 0x0000c00000047ab9 */ /* 0x000fc60000000a00 */
[----:B------:R-:W-:Y:S01]  /*1be0*/  IMAD.IADD R5, R5, 0x1, R3 ;  /* 0x0000000105057824 */ /* 0x000fe200078e0203 */
[----:B------:R-:W-:Y:S01]  /*1bf0*/  SHF.R.S32.HI R61, RZ, 0x1f, R60 ;  /* 0x0000001fff3d7819 */ /* 0x000fe2000001143c */
[----:B------:R-:W-:Y:S02]  /*1c00*/  VIADD R96, R38, 0x8 ;  /* 0x0000000826607836 */ /* 0x000fe40000000000 */
[----:B------:R-:W-:Y:S02]  /*1c10*/  IMAD R73, R13, 0xc0, RZ ;  /* 0x000000c00d497824 */ /* 0x000fe400078e02ff */
[----:B------:R-:W-:Y:S02]  /*1c20*/  VIADD R78, R16, 0x20 ;  /* 0x00000020104e7836 */ /* 0x000fe40000000000 */
[----:B0-----:R-:W-:Y:S02]  /*1c30*/  IMAD R43, R7, 0xc0, RZ ;  /* 0x000000c0072b7824 */ /* 0x001fe400078e02ff */
[C---:B--2---:R-:W-:Y:S01]  /*1c40*/  IMAD.SHL.U32 R79, R32.reuse, 0x40, RZ ;  /* 0x00000040204f7824 */ /* 0x044fe200078e00ff */
[----:B------:R-:W-:Y:S01]  /*1c50*/  LOP3.LUT P1, RZ, R32, 0x4, RZ, 0xc0, !PT ;  /* 0x0000000420ff7812 */ /* 0x000fe2000782c0ff */
[----:B------:R-:W-:-:S05]  /*1c60*/  VIADD R32, R18, 0x60 ;  /* 0x0000006012207836 */ /* 0x000fca0000000000 */
[----:B------:R-:W-:Y:S02]  /*1c70*/  SHF.R.S32.HI R77, RZ, 0x1f, R32 ;  /* 0x0000001fff4d7819 */ /* 0x000fe40000011420 */
[----:B------:R-:W0:Y:S01]  /*1c80*/  S2R R32, SR_TID.X ;  /* 0x0000000000207919 */ /* 0x000e220000002100 */
[----:B---3--:R-:W-:Y:S02]  /*1c90*/  SHF.R.S32.HI R0, RZ, 0x1f, R35 ;  /* 0x0000001fff007819 */ /* 0x008fe40000011423 */
[----:B------:R-:W-:Y:S02]  /*1ca0*/  SEL R35, R35, RZ, !P0 ;  /* 0x000000ff23237207 */ /* 0x000fe40004000000 */
[----:B------:R-:W-:-:S03]  /*1cb0*/  SEL R10, R0, RZ, !P0 ;  /* 0x000000ff000a7207 */ /* 0x000fc60004000000 */
[----:B------:R-:W-:-:S04]  /*1cc0*/  IMAD.WIDE.U32 R62, R35, UR4, R4 ;  /* 0x00000004233e7c25 */ /* 0x000fc8000f8e0004 */
[----:B------:R-:W-:Y:S02]  /*1cd0*/  IMAD R0, R10, UR4, RZ ;  /* 0x000000040a007c24 */ /* 0x000fe4000f8e02ff */
[----:B------:R-:W-:-:S04]  /*1ce0*/  IMAD.WIDE.U32 R4, R18, R30, R16 ;  /* 0x0000001e12047225 */ /* 0x000fc800078e0010 */
[----:B------:R-:W-:Y:S01]  /*1cf0*/  IMAD R3, R35, UR5, R0 ;  /* 0x0000000523037c24 */ /* 0x000fe2000f8e0200 */
[----:B------:R-:W-:Y:S05]  /*1d00*/  @!P6 WARPSYNC.ALL ;  /* 0x000000000000e948 */ /* 0x000fea0003800000 */
[----:B------:R-:W-:Y:S01]  /*1d10*/  ULDC.64 UR4, c[0x0][0x320] ;  /* 0x0000c80000047ab9 */ /* 0x000fe20000000a00 */
[----:B------:R-:W-:Y:S01]  /*1d20*/  IMAD R0, R40, R30, RZ ;  /* 0x0000001e28007224 */ /* 0x000fe200078e02ff */
[----:B------:R-:W-:Y:S01]  /*1d30*/  @!P6 BAR.SYNC.DEFER_BLOCKING 0x9, 0x100 ;  /* 0x024400000000eb1d */ /* 0x000fe20000010000 */
[----:B------:R-:W-:Y:S01]  /*1d40*/  IMAD R9, R9, UR4, RZ ;  /* 0x0000000409097c24 */ /* 0x000fe2000f8e02ff */
[----:B------:R-:W-:Y:S01]  /*1d50*/  IADD3 R81, P0, R62, R4, RZ ;  /* 0x000000043e517210 */ /* 0x000fe20007f1e0ff */
[----:B------:R-:W-:-:S02]  /*1d60*/  IMAD R11, R18, R31, R0 ;  /* 0x0000001f120b7224 */ /* 0x000fc400078e0200 */
[----:B------:R-:W-:Y:S02]  /*1d70*/  IMAD.IADD R82, R63, 0x1, R3 ;  /* 0x000000013f527824 */ /* 0x000fe400078e0203 */
[C---:B------:R-:W-:Y:S02]  /*1d80*/  IMAD R15, R34.reuse, UR5, R9 ;  /* 0x00000005220f7c24 */ /* 0x040fe4000f8e0209 */
[----:B------:R-:W-:Y:S01]  /*1d90*/  IMAD.WIDE.U32 R8, R34, UR4, R16 ;  /* 0x0000000422087c25 */ /* 0x000fe2000f8e0010 */
[----:B------:R-:W-:Y:S01]  /*1da0*/  ULDC.64 UR4, c[0x0][0x328] ;  /* 0x0000ca0000047ab9 */ /* 0x000fe20000000a00 */
[----:B------:R-:W-:Y:S02]  /*1db0*/  IADD3.X R80, R82, R5, R11, P0, !PT ;  /* 0x0000000552507210 */ /* 0x000fe400007fe40b */
[----:B------:R-:W-:Y:S01]  /*1dc0*/  IMAD R3, R10, UR4, RZ ;  /* 0x000000040a037c24 */ /* 0x000fe2000f8e02ff */
[----:B------:R-:W-:Y:S01]  /*1dd0*/  ISETP.GE.AND P0, PT, R16, R75, PT ;  /* 0x0000004b1000720c */ /* 0x000fe20003f06270 */
[----:B------:R-:W-:-:S02]  /*1de0*/  IMAD R0, R40, R12, RZ ;  /* 0x0000000c28007224 */ /* 0x000fc400078e02ff */
[----:B------:R-:W-:Y:S01]  /*1df0*/  IMAD R41, R35, UR5, R3 ;  /* 0x0000000523297c24 */ /* 0x000fe2000f8e0203 */
[----:B------:R-:W-:Y:S01]  /*1e00*/  SEL R3, R75, RZ, P0 ;  /* 0x000000ff4b037207 */ /* 0x000fe20000000000 */
[----:B------:R-:W-:Y:S02]  /*1e10*/  IMAD R37, R18, R13, R0 ;  /* 0x0000000d12257224 */ /* 0x000fe400078e0200 */
[-C--:B------:R-:W-:Y:S02]  /*1e20*/  IMAD R0, R40, R6.reuse, RZ ;  /* 0x0000000628007224 */ /* 0x080fe400078e02ff */
[----:B------:R-:W-:-:S04]  /*1e30*/  IMAD.WIDE.U32 R10, R18, R6, R16 ;  /* 0x00000006120a7225 */ /* 0x000fc800078e0010 */
[C---:B------:R-:W-:Y:S02]  /*1e40*/  IMAD R21, R18.reuse, R7, R0 ;  /* 0x0000000712157224 */ /* 0x040fe400078e0200 */
[----:B------:R-:W-:-:S04]  /*1e50*/  IMAD.WIDE.U32 R4, R18, R6, R60 ;  /* 0x0000000612047225 */ /* 0x000fc800078e003c */
[----:B------:R-:W-:Y:S02]  /*1e60*/  IMAD.IADD R3, R16, 0x1, R3 ;  /* 0x0000000110037824 */ /* 0x000fe400078e0203 */
[----:B------:R-:W-:Y:S02]  /*1e70*/  IMAD.IADD R11, R21, 0x1, R11 ;  /* 0x00000001150b7824 */ /* 0x000fe400078e020b */
[----:B------:R-:W-:Y:S01]  /*1e80*/  IMAD.IADD R5, R5, 0x1, R21 ;  /* 0x0000000105057824 */ /* 0x000fe200078e0215 */
[----:B-----5:R-:W-:Y:S01]  /*1e90*/  SHF.R.S32.HI R21, RZ, 0x1f, R24 ;  /* 0x0000001fff157819 */ /* 0x020fe20000011418 */
[----:B0-----:R-:W-:Y:S01]  /*1ea0*/  VIADD R38, R32, 0xffffff80 ;  /* 0xffffff8020267836 */ /* 0x001fe20000000000 */
[----:B------:R-:W-:Y:S01]  /*1eb0*/  SHF.R.S32.HI R0, RZ, 0x1f, R3 ;  /* 0x0000001fff007819 */ /* 0x000fe20000011403 */
[----:B------:R-:W-:Y:S01]  /*1ec0*/  IMAD.IADD R9, R9, 0x1, R15 ;  /* 0x0000000109097824 */ /* 0x000fe200078e020f */
[----:B------:R-:W-:Y:S02]  /*1ed0*/  LOP3.LUT R42, R42, 0xfffffffb, RZ, 0xc0, !PT ;  /* 0xfffffffb2a2a7812 */ /* 0x000fe400078ec0ff */
[----:B------:R-:W-:Y:S01]  /*1ee0*/  LEA.HI R0, R0, R3, RZ, 0x3 ;  /* 0x0000000300007211 */ /* 0x000fe200078f18ff */
[----:B------:R-:W-:Y:S01]  /*1ef0*/  IMAD R3, R21, R6, RZ ;  /* 0x0000000615037224 */ /* 0x000fe200078e02ff */
[----:B------:R-:W-:-:S02]  /*1f00*/  LOP3.LUT R79, R79, 0x1c0, RZ, 0xc0, !PT ;  /* 0x000001c04f4f7812 */ /* 0x000fc400078ec0ff */
[----:B------:R-:W-:Y:S02]  /*1f10*/  @P1 LOP3.LUT R42, R42, 0x4, RZ, 0xfc, !PT ;  /* 0x000000042a2a1812 */ /* 0x000fe400078efcff */
[----:B------:R-:W-:Y:S01]  /*1f20*/  SHF.R.S32.HI R32, RZ, 0x1f, R38 ;  /* 0x0000001fff207819 */ /* 0x000fe20000011426 */
[----:B------:R-:W-:Y:S01]  /*1f30*/  IMAD R65, R24, R7, R3 ;  /* 0x0000000718417224 */ /* 0x000fe200078e0203 */
[----:B------:R-:W-:Y:S01]  /*1f40*/  SHF.R.U32.HI R76, RZ, 0x3, R79 ;  /* 0x00000003ff4c7819 */ /* 0x000fe2000001164f */
[----:B------:R0:W-:Y:S01]  /*1f50*/  STL [R1], R42 ;  /* 0x0000002a01007387 */ /* 0x0001e20000100800 */
[----:B------:R-:W-:Y:S02]  /*1f60*/  LOP3.LUT R3, R79, 0x18, R16, 0xf8, !PT ;  /* 0x000000184f037812 */ /* 0x000fe400078ef810 */
[----:B------:R-:W-:Y:S01]  /*1f70*/  LEA.HI R32, R32, R38, RZ, 0x5 ;  /* 0x0000002620207211 */ /* 0x000fe200078f28ff */
[----:B------:R-:W-:Y:S01]  /*1f80*/  IMAD.WIDE.U32 R34, R35, UR4, R8 ;  /* 0x0000000423227c25 */ /* 0x000fe2000f8e0008 */
[----:B------:R-:W-:Y:S01]  /*1f90*/  LOP3.LUT R3, R3, R76, RZ, 0x3c, !PT ;  /* 0x0000004c03037212 */ /* 0x000fe200078e3cff */
[----:B------:R-:W-:Y:S01]  /*1fa0*/  ULDC UR4, c[0x0][0x2e4] ;  /* 0x0000b90000047ab9 */ /* 0x000fe20000000800 */
[----:B------:R-:W-:Y:S01]  /*1fb0*/  SHF.R.S32.HI R32, RZ, 0x5, R32 ;  /* 0x00000005ff207819 */ /* 0x000fe20000011420 */
[----:B------:R-:W-:-:S04]  /*1fc0*/  IMAD.WIDE.U32 R14, R18, R12, R16 ;  /* 0x0000000c120e7225 */ /* 0x000fc800078e0010 */
[----:B------:R-:W-:Y:S01]  /*1fd0*/  IMAD.WIDE.U32 R8, R18, R12, R60 ;  /* 0x0000000c12087225 */ /* 0x000fe200078e003c */
[----:B------:R-:W-:-:S03]  /*1fe0*/  SHF.R.S32.HI R68, RZ, 0x3, R0 ;  /* 0x00000003ff447819 */ /* 0x000fc60000011400 */
[-C--:B------:R-:W-:Y:S02]  /*1ff0*/  IMAD R20, R21, R12.reuse, RZ ;  /* 0x0000000c15147224 */ /* 0x080fe400078e02ff */
[----:B------:R-:W-:Y:S01]  /*2000*/  IMAD.IADD R15, R37, 0x1, R15 ;  /* 0x00000001250f7824 */ /* 0x000fe200078e020f */
[----:B------:R-:W-:Y:S01]  /*2010*/  LOP3.LUT R67, R0, 0xfffffff8, RZ, 0xc0, !PT ;  /* 0xfffffff800437812 */ /* 0x000fe200078ec0ff */
[----:B------:R-:W-:Y:S02]  /*2020*/  IMAD.IADD R9, R9, 0x1, R37 ;  /* 0x0000000109097824 */ /* 0x000fe400078e0225 */
[----:B------:R-:W-:Y:S01]  /*2030*/  IMAD R71, R32, 0x200, R3 ;  /* 0x0000020020477824 */ /* 0x000fe200078e0203 */
[----:B------:R-:W-:Y:S01]  /*2040*/  LOP3.LUT R3, R79, 0x38, R0, 0xf8, !PT ;  /* 0x000000384f037812 */ /* 0x000fe200078ef800 */
[C---:B------:R-:W-:Y:S01]  /*2050*/  IMAD R39, R24.reuse, R13, R20 ;  /* 0x0000000d18277224 */ /* 0x040fe200078e0214 */
[----:B------:R-:W-:Y:S01]  /*2060*/  LOP3.LUT R0, R157, 0x38, R0, 0xf8, !PT ;  /* 0x000000389d007812 */ /* 0x000fe200078ef800 */
[----:B------:R-:W-:Y:S01]  /*2070*/  IMAD.WIDE.U32 R20, R24, R12, R14 ;  /* 0x0000000c18147225 */ /* 0x000fe200078e000e */
[----:B------:R-:W-:-:S02]  /*2080*/  SHF.R.U32.HI R38, RZ, 0x3, R157 ;  /* 0x00000003ff267819 */ /* 0x000fc4000001169d */
[----:B------:R-:W-:Y:S01]  /*2090*/  LOP3.LUT R3, R3, R76, RZ, 0x3c, !PT ;  /* 0x0000004c03037212 */ /* 0x000fe200078e3cff */
[----:B------:R-:W-:Y:S01]  /*20a0*/  IMAD.WIDE.U32 R14, R24, R12, R8 ;  /* 0x0000000c180e7225 */ /* 0x000fe200078e0008 */
[----:B------:R-:W-:-:S03]  /*20b0*/  LOP3.LUT R0, R0, R38, RZ, 0x3c, !PT ;  /* 0x0000002600007212 */ /* 0x000fc600078e3cff */
[----:B------:R-:W-:Y:S01]  /*20c0*/  IMAD.WIDE.U32 R8, R24, R6, R4 ;  /* 0x0000000618087225 */ /* 0x000fe200078e0004 */
[----:B------:R-:W-:-:S03]  /*20d0*/  IADD3 R4, P1, R18, R45, RZ ;  /* 0x0000002d12047210 */ /* 0x000fc60007f3e0ff */
[----:B------:R-:W-:Y:S02]  /*20e0*/  IMAD R37, R31, 0xc0, RZ ;  /* 0x000000c01f257824 */ /* 0x000fe400078e02ff */
[----:B------:R-:W-:-:S04]  /*20f0*/  IMAD.WIDE.U32 R10, R24, R6, R10 ;  /* 0x00000006180a7225 */ /* 0x000fc800078e000a */
[----:B------:R-:W-:-:S04]  /*2100*/  IMAD.WIDE.U32 R30, R30, 0xc0, RZ ;  /* 0x000000c01e1e7825 */ /* 0x000fc800078e00ff */
[----:B------:R-:W-:-:S04]  /*2110*/  IMAD.WIDE.U32 R12, R12, 0xc0, RZ ;  /* 0x000000c00c0c7825 */ /* 0x000fc800078e00ff */
[----:B------:R-:W-:Y:S01]  /*2120*/  IMAD.WIDE.U32 R6, R6, 0xc0, RZ ;  /* 0x000000c006067825 */ /* 0x000fe200078e00ff */
[----:B------:R-:W-:-:S03]  /*2130*/  ISETP.GE.AND P2, PT, R78, UR4, PT ;  /* 0x000000044e007c0c */ /* 0x000fc6000bf46270 */
[----:B------:R-:W-:Y:S01]  /*2140*/  IMAD R32, R32, 0x200, R3 ;  /* 0x0000020020207824 */ /* 0x000fe200078e0203 */
[----:B------:R-:W-:Y:S01]  /*2150*/  SHF.R.S32.HI R64, RZ, 0x1f, R67 ;  /* 0x0000001fff407819 */ /* 0x000fe20000011443 */
[----:B------:R-:W-:Y:S01]  /*2160*/  IMAD.X R5, R40, 0x1, R47, P1 ;  /* 0x0000000128057824 */ /* 0x000fe200008e062f */
[----:B------:R-:W-:Y:S01]  /*2170*/  ISETP.GE.AND P1, PT, R16, UR4, PT ;  /* 0x0000000410007c0c */ /* 0x000fe2000bf26270 */
[----:B------:R-:W-:Y:S02]  /*2180*/  IMAD.IADD R69, R65, 0x1, R11 ;  /* 0x0000000141457824 */ /* 0x000fe400078e020b */
[----:B----4-:R-:W-:Y:S02]  /*2190*/  IMAD.IADD R3, R36, 0x1, R0 ;  /* 0x0000000124037824 */ /* 0x010fe400078e0200 */
[----:B------:R-:W-:Y:S02]  /*21a0*/  IMAD.SHL.U32 R75, R75, 0x2, RZ ;  /* 0x000000024b4b7824 */ /* 0x000fe400078e00ff */
[----:B------:R-:W-:-:S02]  /*21b0*/  IMAD.IADD R74, R31, 0x1, R37 ;  /* 0x000000011f4a7824 */ /* 0x000fc400078e0225 */
[----:B------:R-:W-:Y:S02]  /*21c0*/  IMAD.IADD R73, R13, 0x1, R73 ;  /* 0x000000010d497824 */ /* 0x000fe400078e0249 */
[----:B------:R-:W-:Y:S02]  /*21d0*/  IMAD.IADD R72, R7, 0x1, R43 ;  /* 0x0000000107487824 */ /* 0x000fe400078e022b */
[----:B------:R-:W-:Y:S02]  /*21e0*/  IMAD.IADD R70, R39, 0x1, R21 ;  /* 0x0000000127467824 */ /* 0x000fe400078e0215 */
[----:B------:R-:W-:Y:S02]  /*21f0*/  IMAD.IADD R66, R15, 0x1, R39 ;  /* 0x000000010f427824 */ /* 0x000fe400078e0227 */
[----:B------:R-:W-:Y:S02]  /*2200*/  IMAD.IADD R65, R9, 0x1, R65 ;  /* 0x0000000109417824 */ /* 0x000fe400078e0241 */
[----:B0-----:R-:W-:-:S07]  /*2210*/  IMAD.IADD R0, R35, 0x1, R41 ;  /* 0x0000000123007824 */ /* 0x001fce00078e0229 */
.L_x_10842:
[----:B------:R-:W2:Y:S01]  /*2220*/  LDL R49, [R1+0x28] ;  /* 0x0000280001317983 */ /* 0x000ea20000100800 */
[----:B------:R-:W0:Y:S03]  /*2230*/  LDC.64 R84, c[0x0][0x2d8] ;  /* 0x0000b600ff547b82 */ /* 0x000e260000000a00 */
[----:B------:R-:W3:Y:S01]  /*2240*/  LDL.LU R48, [R1] ;  /* 0x0000000001307983 */ /* 0x000ee20000300800 */
[----:B------:R-:W-:Y:S01]  /*2250*/  VIADD R43, R27, 0xffffffff ;  /* 0xffffffff1b2b7836 */ /* 0x000fe20000000000 */
[----:B------:R-:W-:Y:S05]  /*2260*/  YIELD ;  /* 0x0000000000007946 */ /* 0x000fea0003800000 */
[----:B------:R-:W-:Y:S01]  /*2270*/  SHF.R.S32.HI R42, RZ, 0x1f, R43 ;  /* 0x0000001fff2a7819 */ /* 0x000fe2000001142b */
[-C--:B------:R-:W-:Y:S01]  /*2280*/  IMAD R27, R74, R43.reuse, RZ ;  /* 0x0000002b4a1b7224 */ /* 0x080fe200078e02ff */
[----:B------:R-:W1:Y:S01]  /*2290*/  LDC.64 R90, c[0x0][0x2f0] ;  /* 0x0000bc00ff5a7b82 */ /* 0x000e620000000a00 */
[----:B------:R-:W-:Y:S01]  /*22a0*/  IMAD.WIDE.U32 R38, R30, R43, RZ ;  /* 0x0000002b1e267225 */ /* 0x000fe200078e00ff */
[----:B------:R-:W-:Y:S03]  /*22b0*/  BSSY B0, `(.L_x_10793) ;  /* 0x00002f6000007945 */ /* 0x000fe60003800000 */
[----:B------:R-:W-:-:S02]  /*22c0*/  IMAD R27, R42, R30, R27 ;  /* 0x0000001e2a1b7224 */ /* 0x000fc400078e021b */
[----:B------:R-:W-:Y:S01]  /*22d0*/  IMAD.MOV.U32 R88, RZ, RZ, R38 ;  /* 0x000000ffff587224 */ /* 0x000fe200078e0026 */
[----:B------:R-:W4:Y:S01]  /*22e0*/  LDC R92, c[0x0][0x3d4] ;  /* 0x0000f500ff5c7b82 */ /* 0x000f220000000800 */
[----:B------:R-:W-:Y:S01]  /*22f0*/  IMAD.IADD R89, R39, 0x1, R27 ;  /* 0x0000000127597824 */ /* 0x000fe200078e021b */
[----:B------:R-:W-:Y:S01]  /*2300*/  IADD3 R39, P4, R81, R38, RZ ;  /* 0x0000002651277210 */ /* 0x000fe20007f9e0ff */
[----:B------:R-:W-:-:S04]  /*2310*/  IMAD R27, R19, 0x3000, R71 ;  /* 0x00003000131b7824 */ /* 0x000fc800078e0247 */
[----:B------:R-:W-:Y:S01]  /*2320*/  IMAD.X R40, R89, 0x1, R80, P4 ;  /* 0x0000000159287824 */ /* 0x000fe200020e0650 */
[----:B0-----:R-:W-:Y:S01]  /*2330*/  LEA R46, P4, R39, R84, 0x1 ;  /* 0x00000054272e7211 */ /* 0x001fe200078808ff */
[----:B------:R-:W-:-:S03]  /*2340*/  IMAD R94, R27, 0x2, R26 ;  /* 0x000000021b5e7824 */ /* 0x000fc600078e021a */
[----:B------:R-:W-:Y:S02]  /*2350*/  LEA.HI.X R47, R39, R85, R40, 0x1, P4 ;  /* 0x00000055272f7211 */ /* 0x000fe400020f0c28 */
[----:B------:R-:W-:Y:S01]  /*2360*/  ISETP.GT.AND P4, PT, R43, R28, PT ;  /* 0x0000001c2b00720c */ /* 0x000fe20003f84270 */
[----:B-1----:R-:W-:-:S04]  /*2370*/  IMAD.WIDE.U32 R36, R90, 0x60, R88 ;  /* 0x000000605a247825 */ /* 0x002fc800078e0058 */
[----:B------:R-:W-:Y:S01]  /*2380*/  IMAD R41, R91, 0x60, RZ ;  /* 0x000000605b297824 */ /* 0x000fe200078e02ff */
[----:B------:R-:W-:-:S04]  /*2390*/  IADD3 R36, P3, R81, R36, RZ ;  /* 0x0000002451247210 */ /* 0x000fc80007f7e0ff */
[----:B------:R-:W-:Y:S01]  /*23a0*/  IADD3.X R38, R80, R37, R41, P3, !PT ;  /* 0x0000002550267210 */ /* 0x000fe20001ffe429 */
[----:B------:R-:W-:Y:S01]  /*23b0*/  VIADD R37, R27, 0x20 ;  /* 0x000000201b257836 */ /* 0x000fe20000000000 */
[----:B------:R-:W-:-:S04]  /*23c0*/  LEA R44, P3, R36, R84, 0x1 ;  /* 0x00000054242c7211 */ /* 0x000fc800078608ff */
[----:B------:R-:W-:Y:S02]  /*23d0*/  LEA.HI.X R45, R36, R85, R38, 0x1, P3 ;  /* 0x00000055242d7211 */ /* 0x000fe400018f0c26 */
[----:B----4-:R-:W-:Y:S02]  /*23e0*/  ISETP.GE.AND P3, PT, R92, 0x1, PT ;  /* 0x000000015c00780c */ /* 0x010fe40003f66270 */
[----:B--2---:R-:W-:Y:S02]  /*23f0*/  LOP3.LUT P5, RZ, R49, 0x4, RZ, 0xc0, !PT ;  /* 0x0000000431ff7812 */ /* 0x004fe400078ac0ff */
[----:B---3--:R-:W-:-:S04]  /*2400*/  LOP3.LUT R48, R48, 0xfffffffd, RZ, 0xc0, !PT ;  /* 0xfffffffd30307812 */ /* 0x008fc800078ec0ff */
[----:B------:R-:W-:-:S05]  /*2410*/  @P4 LOP3.LUT R48, R48, 0x2, RZ, 0xfc, !PT ;  /* 0x0000000230304812 */ /* 0x000fca00078efcff */
[----:B------:R0:W-:Y:S02]  /*2420*/  STL [R1], R48 ;  /* 0x0000003001007387 */ /* 0x0001e40000100800 */
[----:B------:R-:W-:Y:S02]  /*2430*/  @P5 VIADD R37, R27, 0xffffffe0 ;  /* 0xffffffe01b255836 */ /* 0x000fe40000000000 */
[----:B------:R-:W-:Y:S02]  /*2440*/  IMAD.MOV.U32 R27, RZ, RZ, R43 ;  /* 0x000000ffff1b7224 */ /* 0x000fe400078e002b */
        /* <DEDUP_REMOVED lines=21> */
[----:B0-----:R-:W-:-:S02]  /*25a0*/  CS2R R48, SRZ ;  /* 0x0000000000307805 */ /* 0x001fc4000001ff00 */
[----:B------:R-:W-:Y:S02]  /*25b0*/  CS2R R42, SRZ ;  /* 0x00000000002a7805 */ /* 0x000fe4000001ff00 */
        /* <DEDUP_REMOVED lines=24> */
.L_x_10797:
[----:B------:R-:W-:Y:S05]  /*2740*/  BSYNC B1 ;  /* 0x0000000000017941 */ /* 0x000fea0003800000 */
.L_x_10796:
[----:B0-----:R-:W-:Y:S01]  /*2750*/  VIADD R36, R18, 0x60 ;  /* 0x0000006012247836 */ /* 0x001fe20000000000 */
[----:B------:R-:W-:Y:S01]  /*2760*/  BSSY B1, `(.L_x_10798) ;  /* 0x0000022000017945 */ /* 0x000fe20003800000 */
[----:B-----5:R-:W-:Y:S02]  /*2770*/  IMAD.MOV.U32 R90, RZ, RZ, R56 ;  /* 0x000000ffff5a7224 */ /* 0x020fe400078e0038 */
[----:B------:R-:W-:Y:S01]  /*2780*/  IMAD.MOV.U32 R91, RZ, RZ, R57 ;  /* 0x000000ffff5b7224 */ /* 0x000fe200078e0039 */
[----:B------:R-:W-:-:S13]  /*2790*/  ISETP.GE.AND P5, PT, R36, R87, PT ;  /* 0x000000572400720c */ /* 0x000fda0003fa6270 */
[----:B------:R-:W-:Y:S05]  /*27a0*/  @P5 BRA `(.L_x_10799) ;  /* 0x0000000000745947 */ /* 0x000fea0003800000 */
[----:B------:R-:W0:Y:S01]  /*27b0*/  LDC.64 R36, c[0x0][0x3d8] ;  /* 0x0000f600ff247b82 */ /* 0x000e220000000a00 */
        /* <DEDUP_REMOVED lines=28> */
.L_x_10799:
[----:B------:R-:W-:Y:S05]  /*2980*/  BSYNC B1 ;  /* 0x0000000000017941 */ /* 0x000fea0003800000 */
.L_x_10798:
[----:B0-----:R-:W-:Y:S01]  /*2990*/  IMAD.MOV.U32 R36, RZ, RZ, R84 ;  /* 0x000000ffff247224 */ /* 0x001fe200078e0054 */
[----:B------:R-:W-:Y:S01]  /*29a0*/  ISETP.NE.AND P3, PT, R152, 0x3, PT ;  /* 0x000000039800780c */ /* 0x000fe20003f65270 */
        /* <DEDUP_REMOVED lines=31> */
.L_x_10800:
[----:B------:R-:W-:Y:S01]  /*2ba0*/  IMAD R83, R19, 0x8, R2 ;  /* 0x0000000813537824 */ /* 0x000fe200078e0202 */
[----:B------:R-:W-:Y:S01]  /*2bb0*/  SHF.L.U32 R95, R23, 0x1f, RZ ;  /* 0x0000001f175f7819 */ /* 0x000fe200000006ff */
[----:B------:R-:W-:Y:S03]  /*2bc0*/  BSSY B1, `(.L_x_10801) ;  /* 0x0000003000017945 */ /* 0x000fe60003800000 */
[----:B------:R-:W0:Y:S02]  /*2bd0*/  SYNCS.PHASECHK.TRANS64.TRYWAIT P6, [R83+URZ+0x30890], R95 ;  /* 0x0308905f530075a7 */ /* 0x000e2400080c017f */
[----:B0-----:R-:W-:Y:S05]  /*2be0*/  @!P6 BRA `(.L_x_10802) ;  /* 0x000001240018e947 */ /* 0x001fea0003800000 */
.L_x_11020:
[----:B------:R-:W-:Y:S05]  /*2bf0*/  BSYNC B1 ;  /* 0x0000000000017941 */ /* 0x000fea0003800000 */
.L_x_10801:
[----:B------:R-:W-:Y:S04]  /*2c00*/  BSSY B1, `(.L_x_10803) ;  /* 0x000006d000017945 */ /* 0x000fe80003800000 */
[----:B------:R-:W-:Y:S05]  /*2c10*/  @P4 BRA `(.L_x_10804) ;  /* 0x0000000400ac4947 */ /* 0x000fea0003800000 */
[----:B------:R-:W-:Y:S04]  /*2c20*/  BSSY B2, `(.L_x_10805) ;  /* 0x0000035000027945 */ /* 0x000fe80003800000 */
[----:B------:R-:W-:Y:S05]  /*2c30*/  @P1 BRA `(.L_x_10806) ;  /* 0x0000000000cc1947 */ /* 0x000fea0003800000 */
[----:B------:R1:W2:Y:S01]  /*2c40*/  LDS.128 R36, [R94+0x12000] ;  /* 0x012000005e247984 */ /* 0x0002a20000000c00 */
[----:B------:R-:W-:Y:S01]  /*2c50*/  ISETP.GE.AND P4, PT, R60, R92, PT ;  /* 0x0000005c3c00720c */ /* 0x000fe20003f86270 */
[----:B------:R-:W-:-:S12]  /*2c60*/  BSSY B3, `(.L_x_10807) ;  /* 0x000002f000037945 */ /* 0x000fd80003800000 */
[----:B-1----:R-:W-:Y:S05]  /*2c70*/  @P4 BRA `(.L_x_10808) ;  /* 0x0000000000b44947 */ /* 0x002fea0003800000 */
[----:B------:R-:W-:Y:S02]  /*2c80*/  SHF.R.U64 R105, R88, 0x10, R89 ;  /* 0x0000001058697819 */ /* 0x000fe40000001259 */
[----:B------:R-:W-:Y:S02]  /*2c90*/  SHF.R.U64 R102, R84, 0x10, R85 ;  /* 0x0000001054667819 */ /* 0x000fe40000001255 */
[----:B------:R-:W-:Y:S02]  /*2ca0*/  PRMT R105, R103, 0x5410, R105 ;  /* 0x0000541067697816 */ /* 0x000fe40000000069 */
[----:B------:R-:W-:Y:S02]  /*2cb0*/  PRMT R102, R52, 0x5432, R102 ;  /* 0x0000543234667816 */ /* 0x000fe40000000066 */
[----:B------:R-:W-:Y:S01]  /*2cc0*/  SHF.R.U32.HI R104, RZ, 0x10, R85 ;  /* 0x00000010ff687819 */ /* 0x000fe20000011655 */
[----:B--2---:R-:W-:Y:S01]  /*2cd0*/  IMAD.U32 R85, R38, 0x10000, RZ ;  /* 0x0001000026557824 */ /* 0x004fe200078e00ff */
[----:B------:R-:W-:-:S02]  /*2ce0*/  SHF.R.U32.HI R108, RZ, 0x10, R89 ;  /* 0x00000010ff6c7819 */ /* 0x000fc40000011659 */
[----:B------:R-:W-:Y:S02]  /*2cf0*/  LOP3.LUT R88, R37, 0xffff0000, RZ, 0xc0, !PT ;  /* 0xffff000025587812 */ /* 0x000fe400078ec0ff */
[C---:B------:R-:W-:Y:S01]  /*2d00*/  LOP3.LUT R107, R105.reuse, 0xffff0000, RZ, 0xc0, !PT ;  /* 0xffff0000696b7812 */ /* 0x040fe200078ec0ff */
[----:B------:R-:W-:Y:S01]  /*2d10*/  IMAD.U32 R105, R105, 0x10000, RZ ;  /* 0x0001000069697824 */ /* 0x000fe200078e00ff */
[C---:B------:R-:W-:Y:S01]  /*2d20*/  LOP3.LUT R103, R102.reuse, 0xffff0000, RZ, 0xc0, !PT ;  /* 0xffff000066677812 */ /* 0x040fe200078ec0ff */
[----:B------:R-:W-:Y:S01]  /*2d30*/  IMAD.U32 R102, R102, 0x10000, RZ ;  /* 0x0001000066667824 */ /* 0x000fe200078e00ff */
[----:B------:R-:W-:Y:S01]  /*2d40*/  PRMT R104, R53, 0x5432, R104 ;  /* 0x0000543235687816 */ /* 0x000fe20000000068 */
[----:B------:R-:W-:Y:S01]  /*2d50*/  FMUL.FTZ R112, R88, R107 ;  /* 0x0000006b58707220 */ /* 0x000fe20000410000 */
[----:B------:R-:W-:Y:S01]  /*2d60*/  PRMT R108, R54, 0x5432, R108 ;  /* 0x00005432366c7816 */ /* 0x000fe2000000006c */
[----:B------:R-:W-:Y:S01]  /*2d70*/  FMUL.FTZ R88, R88, R103 ;  /* 0x0000006758587220 */ /* 0x000fe20000410000 */
[----:B------:R-:W-:Y:S01]  /*2d80*/  LOP3.LUT R89, R38, 0xffff0000, RZ, 0xc0, !PT ;  /* 0xffff000026597812 */ /* 0x000fe200078ec0ff */
[C---:B------:R-:W-:Y:S01]  /*2d90*/  IMAD.U32 R38, R39.reuse, 0x10000, RZ ;  /* 0x0001000027267824 */ /* 0x040fe200078e00ff */
[----:B------:R-:W-:Y:S01]  /*2da0*/  LOP3.LUT R84, R39, 0xffff0000, RZ, 0xc0, !PT ;  /* 0xffff000027547812 */ /* 0x000fe200078ec0ff */
[----:B------:R-:W-:-:S02]  /*2db0*/  IMAD.U32 R39, R37, 0x10000, RZ ;  /* 0x0001000025277824 */ /* 0x000fc400078e00ff */
[----:B------:R-:W-:Y:S02]  /*2dc0*/  IMAD.U32 R110, R108, 0x10000, RZ ;  /* 0x000100006c6e7824 */ /* 0x000fe400078e00ff */
[----:B------:R-:W-:Y:S02]  /*2dd0*/  IMAD.U32 R106, R104, 0x10000, RZ ;  /* 0x00010000686a7824 */ /* 0x000fe400078e00ff */
[----:B------:R-:W-:Y:S01]  /*2de0*/  FFMA.FTZ R107, R39, R107, R88 ;  /* 0x0000006b276b7223 */ /* 0x000fe20000010058 */
[----:B------:R-:W-:Y:S01]  /*2df0*/  FMUL.FTZ R114, R89, R110 ;  /* 0x0000006e59727220 */ /* 0x000fe20000410000 */
[----:B------:R-:W-:Y:S01]  /*2e00*/  FFMA.FTZ R112, R39, R103, -R112 ;  /* 0x0000006727707223 */ /* 0x000fe20000010870 */
[-C--:B------:R-:W-:Y:S01]  /*2e10*/  FMUL.FTZ R88, R89, R106.reuse ;  /* 0x0000006a59587220 */ /* 0x080fe20000410000 */
[----:B------:R-:W-:Y:S01]  /*2e20*/  IMAD.U32 R37, R36, 0x10000, RZ ;  /* 0x0001000024257824 */ /* 0x000fe200078e00ff */
[----:B------:R-:W-:Y:S01]  /*2e30*/  LOP3.LUT R89, R108, 0xffff0000, RZ, 0xc0, !PT ;  /* 0xffff00006c597812 */ /* 0x000fe200078ec0ff */
[C---:B------:R-:W-:Y:S01]  /*2e40*/  FFMA.FTZ R114, R85.reuse, R106, -R114 ;  /* 0x0000006a55727223 */ /* 0x040fe20000010872 */
[----:B------:R-:W-:Y:S01]  /*2e50*/  LOP3.LUT R39, R104, 0xffff0000, RZ, 0xc0, !PT ;  /* 0xffff000068277812 */ /* 0x000fe200078ec0ff */
[----:B------:R-:W-:Y:S01]  /*2e60*/  FFMA.FTZ R85, R85, R110, R88 ;  /* 0x0000006e55557223 */ /* 0x000fe20000010058 */
[----:B------:R-:W-:Y:S01]  /*2e70*/  LOP3.LUT R36, R36, 0xffff0000, RZ, 0xc0, !PT ;  /* 0xffff000024247812 */ /* 0x000fe200078ec0ff */
[C---:B------:R-:W-:Y:S01]  /*2e80*/  FMUL.FTZ R103, R84.reuse, R89 ;  /* 0x0000005954677220 */ /* 0x040fe20000410000 */
[----:B------:R-:W-:Y:S01]  /*2e90*/  F2FP.BF16.F32.PACK_AB R107, R107, R112 ;  /* 0x000000706b6b723e */ /* 0x000fe200000010ff */
[----:B------:R-:W-:-:S02]  /*2ea0*/  FMUL.FTZ R88, R84, R39 ;  /* 0x0000002754587220 */ /* 0x000fc40000410000 */
[C---:B------:R-:W-:Y:S01]  /*2eb0*/  FMUL.FTZ R84, R36.reuse, R105 ;  /* 0x0000006924547220 */ /* 0x040fe20000410000 */
[-C--:B------:R-:W-:Y:S01]  /*2ec0*/  FMUL.FTZ R36, R36, R102.reuse ;  /* 0x0000006624247220 */ /* 0x080fe20000410000 */
[C---:B------:R-:W-:Y:S01]  /*2ed0*/  FFMA.FTZ R103, R38.reuse, R39, -R103 ;  /* 0x0000002726677223 */ /* 0x040fe20000010867 */
[----:B------:R-:W-:Y:S01]  /*2ee0*/  FFMA.FTZ R88, R38, R89, R88 ;  /* 0x0000005926587223 */ /* 0x000fe20000010058 */
[C---:B------:R-:W-:Y:S01]  /*2ef0*/  FFMA.FTZ R84, R37.reuse, R102, -R84 ;  /* 0x0000006625547223 */ /* 0x040fe20000010854 */
[----:B------:R-:W-:Y:S01]  /*2f00*/  FFMA.FTZ R37, R37, R105, R36 ;  /* 0x0000006925257223 */ /* 0x000fe20000010024 */
[----:B------:R-:W-:Y:S02]  /*2f10*/  F2FP.BF16.F32.PACK_AB R38, R85, R114 ;  /* 0x000000725526723e */ /* 0x000fe400000010ff */
[----:B------:R-:W-:Y:S02]  /*2f20*/  F2FP.BF16.F32.PACK_AB R39, R88, R103 ;  /* 0x000000675827723e */ /* 0x000fe400000010ff */
[----:B------:R-:W-:Y:S01]  /*2f30*/  F2FP.BF16.F32.PACK_AB R36, R37, R84 ;  /* 0x000000542524723e */ /* 0x000fe200000010ff */
[----:B------:R-:W-:-:S07]  /*2f40*/  IMAD.MOV.U32 R37, RZ, RZ, R107 ;  /* 0x000000ffff257224 */ /* 0x000fce00078e006b */
.L_x_10808:
[----:B------:R-:W-:Y:S05]  /*2f50*/  BSYNC B3 ;  /* 0x0000000000037941 */ /* 0x000fea0003800000 */
.L_x_10807:
[----:B--2---:R1:W-:Y:S02]  /*2f60*/  STG.E.128 desc[UR56][R46.64], R36 ;  /* 0x000000242e007986 */ /* 0x0043e4000c101d38 */
.L_x_10806:
[----:B------:R-:W-:Y:S05]  /*2f70*/  BSYNC B2 ;  /* 0x0000000000027941 */ /* 0x000fea0003800000 */
.L_x_10805:
[----:B------:R-:W-:Y:S05]  /*2f80*/  @P2 BRA `(.L_x_10804) ;  /* 0x0000000000d02947 */ /* 0x000fea0003800000 */
[----:B-1----:R1:W2:Y:S01]  /*2f90*/  LDS.128 R36, [R86+0x12000] ;  /* 0x0120000056247984 */ /* 0x0022a20000000c00 */
        /* <DEDUP_REMOVED lines=23> */
[----:B------:R-:W-:Y:S01]  /*3110*/  FMUL.FTZ R102, R56, R88 ;  /* 0x0000005838667220 */ /* 0x000fe20000410000 */
[----:B------:R-:W-:Y:S02]  /*3120*/  IMAD.U32 R37, R36, 0x10000, RZ ;  /* 0x0001000024257824 */ /* 0x000fe400078e00ff */
[-C--:B------:R-:W-:Y:S01]  /*3130*/  FMUL.FTZ R103, R56, R84.reuse ;  /* 0x0000005438677220 */ /* 0x080fe20000410000 */
[----:B------:R-:W-:Y:S01]  /*3140*/  LOP3.LUT R36, R36, 0xffff0000, RZ, 0xc0, !PT ;  /* 0xffff000024247812 */ /* 0x000fe200078ec0ff */
[----:B------:R-:W-:Y:S01]  /*3150*/  FMUL.FTZ R56, R58, R89 ;  /* 0x000000593a387220 */ /* 0x000fe20000410000 */
[----:B------:R-:W-:Y:S01]  /*3160*/  LOP3.LUT R98, R98, 0xffff0000, RZ, 0xc0, !PT ;  /* 0xffff000062627812 */ /* 0x000fe200078ec0ff */
[----:B------:R-:W-:Y:S01]  /*3170*/  IMAD.U32 R101, R101, 0x10000, RZ ;  /* 0x0001000065657824 */ /* 0x000fe200078e00ff */
[----:B------:R-:W-:Y:S01]  /*3180*/  LOP3.LUT R100, R100, 0xffff0000, RZ, 0xc0, !PT ;  /* 0xffff000064647812 */ /* 0x000fe200078ec0ff */
[-C--:B------:R-:W-:Y:S01]  /*3190*/  FMUL.FTZ R58, R58, R85.reuse ;  /* 0x000000553a3a7220 */ /* 0x080fe20000410000 */
[C---:B------:R-:W-:Y:S01]  /*31a0*/  FFMA.FTZ R102, R39.reuse, R84, -R102 ;  /* 0x0000005427667223 */ /* 0x040fe20000010866 */
[----:B------:R-:W-:Y:S01]  /*31b0*/  FFMA.FTZ R103, R39, R88, R103 ;  /* 0x0000005827677223 */ /* 0x000fe20000010067 */
[----:B------:R-:W-:Y:S01]  /*31c0*/  FFMA.FTZ R85, R57, R85, -R56 ;  /* 0x0000005539557223 */ /* 0x000fe20000010838 */
        /* <DEDUP_REMOVED lines=8> */
[----:B------:R-:W-:Y:S01]  /*3250*/  FFMA.FTZ R58, R57, R89, R58 ;  /* 0x00000059393a7223 */ /* 0x000fe2000001003a */
[----:B------:R-:W-:-:S02]  /*3260*/  F2FP.BF16.F32.PACK_AB R102, R103, R102 ;  /* 0x000000666766723e */ /* 0x000fc400000010ff */
[----:B------:R-:W-:Y:S02]  /*3270*/  F2FP.BF16.F32.PACK_AB R39, R38, R39 ;  /* 0x000000272627723e */ /* 0x000fe400000010ff */
[----:B------:R-:W-:Y:S01]  /*3280*/  F2FP.BF16.F32.PACK_AB R36, R37, R56 ;  /* 0x000000382524723e */ /* 0x000fe200000010ff */
[----:B------:R-:W-:Y:S01]  /*3290*/  IMAD.MOV.U32 R37, RZ, RZ, R102 ;  /* 0x000000ffff257224 */ /* 0x000fe200078e0066 */
[----:B------:R-:W-:-:S07]  /*32a0*/  F2FP.BF16.F32.PACK_AB R38, R58, R85 ;  /* 0x000000553a26723e */ /* 0x000fce00000010ff */
.L_x_10810:
[----:B------:R-:W-:Y:S05]  /*32b0*/  BSYNC B2 ;  /* 0x0000000000027941 */ /* 0x000fea0003800000 */
.L_x_10809:
[----:B--2---:R2:W-:Y:S02]  /*32c0*/  STG.E.128 desc[UR56][R46.64+0x40], R36 ;  /* 0x000040242e007986 */ /* 0x0045e4000c101d38 */
.L_x_10804:
[----:B------:R-:W-:Y:S05]  /*32d0*/  BSYNC B1 ;  /* 0x0000000000017941 */ /* 0x000fea0003800000 */
.L_x_10803:
[----:B------:R-:W-:Y:S05]  /*32e0*/  @P5 BRA `(.L_x_10811) ;  /* 0x0000001c00c85947 */ /* 0x000fea0003800000 */
[----:B------:R-:W-:Y:S04]  /*32f0*/  BSSY B1, `(.L_x_10812) ;  /* 0x0000036000017945 */ /* 0x000fe80003800000 */
[----:B------:R-:W-:Y:S05]  /*3300*/  @P1 BRA `(.L_x_10813) ;  /* 0x0000000000d01947 */ /* 0x000fea0003800000 */
[----:B-12---:R1:W2:Y:S01]  /*3310*/  LDS.128 R36, [R94+0x15000] ;  /* 0x015000005e247984 */ /* 0x0062a20000000c00 */
        /* <DEDUP_REMOVED lines=49> */
.L_x_10815:
[----:B------:R-:W-:Y:S05]  /*3630*/  BSYNC B2 ;  /* 0x0000000000027941 */ /* 0x000fea0003800000 */
.L_x_10814:
[----:B--2---:R3:W-:Y:S02]  /*3640*/  STG.E.128 desc[UR56][R44.64], R36 ;  /* 0x000000242c007986 */ /* 0x0047e4000c101d38 */
.L_x_10813:
[----:B------:R-:W-:Y:S05]  /*3650*/  BSYNC B1 ;  /* 0x0000000000017941 */ /* 0x000fea0003800000 */
.L_x_10812:
[----:B------:R-:W-:Y:S05]  /*3660*/  @P2 BRA `(.L_x_10811) ;  /* 0x0000001800e82947 */ /* 0x000fea0003800000 */
[----:B-123--:R1:W2:Y:S01]  /*3670*/  LDS.128 R36, [R86+0x15000] ;  /* 0x0150000056247984 */ /* 0x00e2a20000000c00 */
        /* <DEDUP_REMOVED lines=50> */
.L_x_10817:
[----:B------:R-:W-:Y:S05]  /*39a0*/  BSYNC B1 ;  /* 0x0000000000017941 */ /* 0x000fea0003800000 */
.L_x_10816:
[----:B--2---:R1:W-:Y:S01]  /*39b0*/  STG.E.128 desc[UR56][R44.64+0x40], R36 ;  /* 0x000040242c007986 */ /* 0x0043e2000c101d38 */
[----:B------:R-:W-:Y:S05]  /*39c0*/  BRA `(.L_x_10811) ;  /* 0x0000001800107947 */ /* 0x000fea0003800000 */
.L_x_10795:
[C---:B------:R-:W-:Y:S02]  /*39d0*/  ISETP.GE.AND P3, PT, R18.reuse, R87, PT ;  /* 0x000000571200720c */ /* 0x040fe40003f66270 */
[----:B------:R-:W-:Y:S02]  /*39e0*/  CS2R R42, SRZ ;  /* 0x00000000002a7805 */ /* 0x000fe4000001ff00 */
[----:B------:R-:W-:Y:S01]  /*39f0*/  CS2R R40, SRZ ;  /* 0x0000000000287805 */ /* 0x000fe2000001ff00 */
[----:B0-----:R-:W-:Y:S01]  /*3a00*/  VIADD R48, R18, 0x60 ;  /* 0x0000006012307836 */ /* 0x001fe20000000000 */
[----:B------:R-:W-:-:S13]  /*3a10*/  ISETP.GE.OR P3, PT, R16, R92, P3 ;  /* 0x0000005c1000720c */ /* 0x000fda0001f66670 */
[----:B------:R-:W0:Y:S01]  /*3a20*/  @!P3 LDC.64 R44, c[0x0][0x3c8] ;  /* 0x0000f200ff2cbb82 */ /* 0x000e220000000a00 */
[----:B------:R-:W-:-:S05]  /*3a30*/  @!P3 IADD3 R38, P4, R10, R54, RZ ;  /* 0x000000360a26b210 */ /* 0x000fca0007f9e0ff */
[----:B------:R-:W-:Y:S01]  /*3a40*/  @!P3 IMAD.X R39, R93, 0x1, R69, P4 ;  /* 0x000000015d27b824 */ /* 0x000fe200020e0645 */
[----:B------:R-:W-:Y:S01]  /*3a50*/  @!P3 IADD3 R36, P4, R20, R52, RZ ;  /* 0x000000341424b210 */ /* 0x000fe20007f9e0ff */
[----:B------:R-:W1:Y:S04]  /*3a60*/  @!P3 LDC.64 R46, c[0x0][0x3e0] ;  /* 0x0000f800ff2ebb82 */ /* 0x000e680000000a00 */
[----:B------:R-:W-:Y:S01]  /*3a70*/  @!P3 IMAD.X R37, R83, 0x1, R70, P4 ;  /* 0x000000015325b824 */ /* 0x000fe200020e0646 */
[----:B0-----:R-:W-:-:S04]  /*3a80*/  @!P3 LEA R44, P4, R38, R44, 0x1 ;  /* 0x0000002c262cb211 */ /* 0x001fc800078808ff */
[----:B------:R-:W-:Y:S02]  /*3a90*/  @!P3 LEA.HI.X R45, R38, R45, R39, 0x1, P4 ;  /* 0x0000002d262db211 */ /* 0x000fe400020f0c27 */
[----:B------:R-:W-:Y:S02]  /*3aa0*/  CS2R R38, SRZ ;  /* 0x0000000000267805 */ /* 0x000fe4000001ff00 */
[----:B-1----:R-:W-:-:S04]  /*3ab0*/  @!P3 LEA R46, P4, R36, R46, 0x1 ;  /* 0x0000002e242eb211 */ /* 0x002fc800078808ff */
[----:B------:R-:W-:Y:S02]  /*3ac0*/  @!P3 LEA.HI.X R47, R36, R47, R37, 0x1, P4 ;  /* 0x0000002f242fb211 */ /* 0x000fe400020f0c25 */
[----:B------:R-:W-:-:S03]  /*3ad0*/  CS2R R36, SRZ ;  /* 0x0000000000247805 */ /* 0x000fc6000001ff00 */
[----:B------:R0:W5:Y:S04]  /*3ae0*/  @!P3 LDG.E.128 R40, desc[UR56][R46.64] ;  /* 0x000000382e28b981 */ /* 0x000168000c1e1d00 */
[----:B------:R1:W5:Y:S01]  /*3af0*/  @!P3 LDG.E.128 R36, desc[UR56][R44.64] ;  /* 0x000000382c24b981 */ /* 0x000362000c1e1d00 */
[----:B------:R-:W-:-:S04]  /*3b00*/  ISETP.GE.AND P3, PT, R48, R87, PT ;  /* 0x000000573000720c */ /* 0x000fc80003f66270 */
[CC--:B------:R-:W-:Y:S01]  /*3b10*/  ISETP.GE.OR P3, PT, R16.reuse, R92.reuse, P3 ;  /* 0x0000005c1000720c */ /* 0x0c0fe20001f66670 */
[----:B------:R-:W-:Y:S01]  /*3b20*/  BSSY B1, `(.L_x_10818) ;  /* 0x000001b000017945 */ /* 0x000fe20003800000 */
[----:B0-----:R-:W-:Y:S02]  /*3b30*/  CS2R R46, SRZ ;  /* 0x00000000002e7805 */ /* 0x001fe4000001ff00 */
[----:B------:R-:W-:Y:S02]  /*3b40*/  CS2R R50, SRZ ;  /* 0x0000000000327805 */ /* 0x000fe4000001ff00 */
[----:B------:R-:W-:Y:S02]  /*3b50*/  CS2R R48, SRZ ;  /* 0x0000000000307805 */ /* 0x000fe4000001ff00 */
[----:B-1----:R-:W-:Y:S02]  /*3b60*/  CS2R R44, SRZ ;  /* 0x00000000002c7805 */ /* 0x002fe4000001ff00 */
[----:B------:R-:W-:-:S03]  /*3b70*/  ISETP.GE.AND P4, PT, R16, R92, PT ;  /* 0x0000005c1000720c */ /* 0x000fc60003f86270 */
[----:B------:R-:W-:Y:S10]  /*3b80*/  @P3 BRA `(.L_x_10819) ;  /* 0x0000000000503947 */ /* 0x000ff40003800000 */
[----:B------:R-:W0:Y:S01]  /*3b90*/  LDC.64 R44, c[0x0][0x3d8] ;  /* 0x0000f600ff2c7b82 */ /* 0x000e220000000a00 */
[----:B------:R-:W-:Y:S01]  /*3ba0*/  IMAD.MOV.U32 R55, RZ, RZ, R93 ;  /* 0x000000ffff377224 */ /* 0x000fe200078e005d */
[----:B------:R-:W-:Y:S01]  /*3bb0*/  ULDC.64 UR4, c[0x0][0x3c8] ;  /* 0x0000f20000047ab9 */ /* 0x000fe20000000a00 */
[----:B------:R-:W-:Y:S02]  /*3bc0*/  IMAD.MOV.U32 R53, RZ, RZ, R83 ;  /* 0x000000ffff357224 */ /* 0x000fe400078e0053 */
        /* <DEDUP_REMOVED lines=14> */
[----:B------:R-:W5:Y:S04]  /*3cb0*/  LDG.E.128 R44, desc[UR56][R44.64] ;  /* 0x000000382c2c7981 */ /* 0x000f68000c1e1d00 */
[----:B------:R-:W5:Y:S03]  /*3cc0*/  LDG.E.128 R48, desc[UR56][R48.64] ;  /* 0x0000003830307981 */ /* 0x000f66000c1e1d00 */
.L_x_10819:
[----:B------:R-:W-:Y:S05]  /*3cd0*/  BSYNC B1 ;  /* 0x0000000000017941 */ /* 0x000fea0003800000 */
.L_x_10818:
        /* <DEDUP_REMOVED lines=35> */
.L_x_10820:
[----:B------:R-:W-:Y:S01]  /*3f10*/  IMAD R83, R19, 0x8, R2 ;  /* 0x0000000813537824 */ /* 0x000fe200078e0202 */
[----:B------:R-:W-:Y:S01]  /*3f20*/  SHF.L.U32 R95, R23, 0x1f, RZ ;  /* 0x0000001f175f7819 */ /* 0x000fe200000006ff */
[----:B------:R-:W0:Y:S01]  /*3f30*/  LDC R98, c[0x0][0x2e4] ;  /* 0x0000b900ff627b82 */ /* 0x000e220000000800 */
[----:B------:R-:W-:Y:S02]  /*3f40*/  BSSY B1, `(.L_x_10821) ;  /* 0x0000004000017945 */ /* 0x000fe40003800000 */
[----:B------:R-:W1:Y:S01]  /*3f50*/  SYNCS.PHASECHK.TRANS64.TRYWAIT P5, [R83+URZ+0x30890], R95 ;  /* 0x0308905f530075a7 */ /* 0x000e6200080a017f */
[----:B0-----:R-:W-:Y:S01]  /*3f60*/  IMAD.IADD R100, R98, 0x1, -R75 ;  /* 0x0000000162647824 */ /* 0x001fe200078e0a4b */
[----:B-1----:R-:W-:Y:S06]  /*3f70*/  @!P5 BRA `(.L_x_10822) ;  /* 0x000001100048d947 */ /* 0x002fec0003800000 */
.L_x_11021:
[----:B------:R-:W-:Y:S05]  /*3f80*/  BSYNC B1 ;  /* 0x0000000000017941 */ /* 0x000fea0003800000 */
.L_x_10821:
[----:B------:R-:W-:Y:S01]  /*3f90*/  ISETP.GE.OR P5, PT, R18, R87, P1 ;  /* 0x000000571200720c */ /* 0x000fe20000fa6670 */
[----:B------:R-:W-:-:S12]  /*3fa0*/  BSSY B1, `(.L_x_10823) ;  /* 0x0000088000017945 */ /* 0x000fd80003800000 */
[----:B------:R-:W-:Y:S05]  /*3fb0*/  @P5 BRA `(.L_x_10824) ;  /* 0x0000000800185947 */ /* 0x000fea0003800000 */
[----:B------:R-:W1:Y:S01]  /*3fc0*/  S2R R53, SR_TID.X ;  /* 0x0000000000357919 */ /* 0x000e620000002100 */
[----:B------:R-:W-:Y:S01]  /*3fd0*/  SHF.R.S32.HI R52, RZ, 0x1f, R18 ;  /* 0x0000001fff347819 */ /* 0x000fe20000011412 */
[-C--:B------:R-:W-:Y:S01]  /*3fe0*/  IMAD.WIDE.U32 R92, R18, R90.reuse, R88 ;  /* 0x0000005a125c7225 */ /* 0x080fe200078e0058 */
[----:B------:R-:W-:Y:S03]  /*3ff0*/  BSSY B2, `(.L_x_10825) ;  /* 0x0000076000027945 */ /* 0x000fe60003800000 */
[----:B------:R-:W-:Y:S01]  /*4000*/  IMAD R52, R52, R90, RZ ;  /* 0x0000005a34347224 */ /* 0x000fe200078e02ff */
[----:B------:R-:W-:-:S03]  /*4010*/  IADD3 R97, P5, P6, R62, R92, R67 ;  /* 0x0000005c3e617210 */ /* 0x000fc60007ebe043 */
[----:B------:R-:W-:Y:S01]  /*4020*/  IMAD R99, R18, R91, R52 ;  /* 0x0000005b12637224 */ /* 0x000fe200078e0234 */
[----:B------:R-:W-:-:S03]  /*4030*/  SEL R52, R75, R100, !P0 ;  /* 0x000000644b347207 */ /* 0x000fc60004000000 */
[----:B------:R-:W-:-:S05]  /*4040*/  IMAD.IADD R99, R99, 0x1, R93 ;  /* 0x0000000163637824 */ /* 0x000fca00078e025d */
[----:B------:R-:W-:Y:S01]  /*4050*/  IADD3.X R102, R82, R99, R64, P5, P6 ;  /* 0x0000006352667210 */ /* 0x000fe20002fec440 */
[----:B-1----:R-:W-:Y:S01]  /*4060*/  VIADD R55, R53, 0xffffff80 ;  /* 0xffffff8035377836 */ /* 0x002fe20000000000 */
[----:B------:R-:W-:-:S04]  /*4070*/  SHF.R.S32.HI R53, RZ, 0x1f, R52 ;  /* 0x0000001fff357819 */ /* 0x000fc80000011434 */
[----:B------:R-:W-:Y:S02]  /*4080*/  LEA.HI R53, R53, R52, RZ, 0x4 ;  /* 0x0000003435357211 */ /* 0x000fe400078f20ff */
[----:B------:R-:W-:Y:S02]  /*4090*/  SHF.R.S32.HI R54, RZ, 0x1f, R55 ;  /* 0x0000001fff367819 */ /* 0x000fe40000011437 */
[----:B------:R-:W-:Y:S02]  /*40a0*/  LEA.HI.SX32 R53, R53, R68, 0x1c ;  /* 0x0000004435357211 */ /* 0x000fe400078fe2ff */
[----:B------:R-:W-:-:S03]  /*40b0*/  LEA.HI R54, R54, R55, RZ, 0x5 ;  /* 0x0000003736367211 */ /* 0x000fc600078f28ff */
[----:B------:R-:W-:Y:S01]  /*40c0*/  IMAD.SHL.U32 R101, R53, 0x8, RZ ;  /* 0x0000000835657824 */ /* 0x000fe200078e00ff */
[----:B------:R-:W-:-:S04]  /*40d0*/  SHF.R.S32.HI R54, RZ, 0x5, R54 ;  /* 0x00000005ff367819 */ /* 0x000fc80000011436 */
[----:B------:R-:W-:-:S04]  /*40e0*/  LOP3.LUT R53, R79, 0x38, R101, 0xf8, !PT ;  /* 0x000000384f357812 */ /* 0x000fc800078ef865 */
[----:B------:R-:W-:-:S05]  /*40f0*/  LOP3.LUT R53, R53, R76, RZ, 0x3c, !PT ;  /* 0x0000004c35357212 */ /* 0x000fca00078e3cff */
[----:B------:R-:W-:Y:S02]  /*4100*/  IMAD R52, R54, 0x200, R53 ;  /* 0x0000020036347824 */ /* 0x000fe400078e0235 */
        /* <DEDUP_REMOVED lines=11> */
[----:B------:R-:W-:Y:S01]  /*41c0*/  SHF.R.U64 R36, R36, 0x10, R37 ;  /* 0x0000001024247819 */ /* 0x000fe20000001225 */
[----:B------:R-:W-:Y:S01]  /*41d0*/  IMAD.U32 R118, R59, 0x10000, RZ ;  /* 0x000100003b767824 */ /* 0x000fe200078e00ff */
        /* <DEDUP_REMOVED lines=12> */
[----:B------:R-:W-:Y:S01]  /*42a0*/  FMUL.FTZ R124, R105, R41 ;  /* 0x00000029697c7220 */ /* 0x000fe20000410000 */
[----:B------:R-:W-:Y:S01]  /*42b0*/  LOP3.LUT R106, R57, 0xffff0000, RZ, 0xc0, !PT ;  /* 0xffff0000396a7812 */ /* 0x000fe200078ec0ff */
[----:B------:R-:W-:Y:S01]  /*42c0*/  FMUL.FTZ R121, R105, R119 ;  /* 0x0000007769797220 */ /* 0x000fe20000410000 */
[----:B------:R-:W-:Y:S01]  /*42d0*/  PRMT R39, R120, 0x5410, R39 ;  /* 0x0000541078277816 */ /* 0x000fe20000000027 */
[----:B------:R-:W-:Y:S01]  /*42e0*/  IMAD.U32 R57, R56, 0x10000, RZ ;  /* 0x0001000038397824 */ /* 0x000fe200078e00ff */
[----:B------:R-:W-:Y:S01]  /*42f0*/  LOP3.LUT R105, R122, 0xffff0000, RZ, 0xc0, !PT ;  /* 0xffff00007a697812 */ /* 0x000fe200078ec0ff */
[----:B------:R-:W-:Y:S01]  /*4300*/  FFMA.FTZ R41, R104, R41, -R121 ;  /* 0x0000002968297223 */ /* 0x000fe20000010879 */
[----:B------:R-:W-:Y:S01]  /*4310*/  PRMT R120, R108, 0x5432, R42 ;  /* 0x000054326c787816 */ /* 0x000fe2000000002a */
[----:B------:R-:W-:Y:S01]  /*4320*/  FFMA.FTZ R104, R104, R119, R124 ;  /* 0x0000007768687223 */ /* 0x000fe2000001007c */
[----:B------:R-:W-:Y:S01]  /*4330*/  LOP3.LUT R43, R53, 0xffff0000, RZ, 0xc0, !PT ;  /* 0xffff0000352b7812 */ /* 0x000fe200078ec0ff */
[----:B------:R-:W-:Y:S01]  /*4340*/  FMUL.FTZ R42, R106, R105 ;  /* 0x000000696a2a7220 */ /* 0x000fe20000410000 */
[----:B------:R-:W-:Y:S01]  /*4350*/  LOP3.LUT R37, R37, 0xffff0000, RZ, 0xc0, !PT ;  /* 0xffff000025257812 */ /* 0x000fe200078ec0ff */
[----:B------:R-:W-:Y:S01]  /*4360*/  IMAD.U32 R119, R120, 0x10000, RZ ;  /* 0x0001000078777824 */ /* 0x000fe200078e00ff */
[----:B------:R-:W-:Y:S01]  /*4370*/  PRMT R36, R110, 0x5432, R36 ;  /* 0x000054326e247816 */ /* 0x000fe20000000024 */
[----:B------:R-:W-:Y:S01]  /*4380*/  IMAD.U32 R121, R103, 0x10000, RZ ;  /* 0x0001000067797824 */ /* 0x000fe200078e00ff */
[----:B------:R-:W-:Y:S01]  /*4390*/  LOP3.LUT R59, R59, 0xffff0000, RZ, 0xc0, !PT ;  /* 0xffff00003b3b7812 */ /* 0x000fe200078ec0ff */
[-C--:B------:R-:W-:Y:S01]  /*43a0*/  FMUL.FTZ R122, R106, R37.reuse ;  /* 0x000000256a7a7220 */ /* 0x080fe20000410000 */
[----:B------:R-:W-:Y:S01]  /*43b0*/  FFMA.FTZ R42, R43, R37, -R42 ;  /* 0x000000252b2a7223 */ /* 0x000fe2000001082a */
[----:B------:R-:W-:Y:S01]  /*43c0*/  FMUL.FTZ R37, R118, R119 ;  /* 0x0000007776257220 */ /* 0x000fe20000410000 */
[----:B------:R-:W-:Y:S01]  /*43d0*/  LOP3.LUT R106, R120, 0xffff0000, RZ, 0xc0, !PT ;  /* 0xffff0000786a7812 */ /* 0x000fe200078ec0ff */
[-C--:B------:R-:W-:Y:S01]  /*43e0*/  FMUL.FTZ R120, R118, R121.reuse ;  /* 0x0000007976787220 */ /* 0x080fe20000410000 */
[----:B------:R-:W-:Y:S01]  /*43f0*/  LOP3.LUT R118, R103, 0xffff0000, RZ, 0xc0, !PT ;  /* 0xffff000067767812 */ /* 0x000fe200078ec0ff */
[C---:B------:R-:W-:Y:S01]  /*4400*/  FFMA.FTZ R37, R116.reuse, R121, -R37 ;  /* 0x0000007974257223 */ /* 0x040fe20000010825 */
[----:B------:R-:W-:Y:S01]  /*4410*/  FFMA.FTZ R43, R43, R105, R122 ;  /* 0x000000692b2b7223 */ /* 0x000fe2000001007a */
[----:B------:R-:W-:Y:S01]  /*4420*/  FFMA.FTZ R116, R116, R119, R120 ;  /* 0x0000007774747223 */ /* 0x000fe20000010078 */
[C---:B------:R-:W-:Y:S01]  /*4430*/  IMAD.U32 R120, R39.reuse, 0x10000, RZ ;  /* 0x0001000027787824 */ /* 0x040fe200078e00ff */
[----:B------:R-:W-:Y:S01]  /*4440*/  LOP3.LUT R56, R56, 0xffff0000, RZ, 0xc0, !PT ;  /* 0xffff000038387812 */ /* 0x000fe200078ec0ff */
[C---:B------:R-:W-:Y:S01]  /*4450*/  IMAD.U32 R122, R36.reuse, 0x10000, RZ ;  /* 0x00010000247a7824 */ /* 0x040fe200078e00ff */
[----:B------:R-:W-:Y:S01]  /*4460*/  LOP3.LUT R39, R39, 0xffff0000, RZ, 0xc0, !PT ;  /* 0xffff000027277812 */ /* 0x000fe200078ec0ff */
[C---:B------:R-:W-:Y:S01]  /*4470*/  FMUL.FTZ R124, R59.reuse, R106 ;  /* 0x0000006a3b7c7220 */ /* 0x040fe20000410000 */
[----:B------:R-:W-:Y:S01]  /*4480*/  FMUL.FTZ R128, R59, R118 ;  /* 0x000000763b807220 */ /* 0x000fe20000410000 */
[----:B------:R-:W-:Y:S01]  /*4490*/  LOP3.LUT R59, R36, 0xffff0000, RZ, 0xc0, !PT ;  /* 0xffff0000243b7812 */ /* 0x000fe200078ec0ff */
[----:B------:R-:W-:-:S02]  /*44a0*/  IMAD.U32 R53, R52, 0x10000, RZ ;  /* 0x0001000034357824 */ /* 0x000fc400078e00ff */
[C---:B------:R-:W-:Y:S01]  /*44b0*/  FMUL.FTZ R36, R57.reuse, R120 ;  /* 0x0000007839247220 */ /* 0x040fe20000410000 */
[----:B------:R-:W-:Y:S01]  /*44c0*/  LOP3.LUT R52, R52, 0xffff0000, RZ, 0xc0, !PT ;  /* 0xffff000034347812 */ /* 0x000fe200078ec0ff */
[-C--:B------:R-:W-:Y:S01]  /*44d0*/  FMUL.FTZ R57, R57, R122.reuse ;  /* 0x0000007a39397220 */ /* 0x080fe20000410000 */
[----:B------:R-:W-:Y:S01]  /*44e0*/  PRMT R40, R107, 0x5432, R40 ;  /* 0x000054326b287816 */ /* 0x000fe20000000028 */
[C---:B------:R-:W-:Y:S01]  /*44f0*/  FMUL.FTZ R103, R56.reuse, R39 ;  /* 0x0000002738677220 */ /* 0x040fe20000410000 */
[----:B------:R-:W-:Y:S01]  /*4500*/  FFMA.FTZ R36, R53, R122, -R36 ;  /* 0x0000007a35247223 */ /* 0x000fe20000010824 */
[----:B------:R-:W-:Y:S01]  /*4510*/  PRMT R38, R109, 0x5432, R38 ;  /* 0x000054326d267816 */ /* 0x000fe20000000026 */
[----:B------:R-:W-:Y:S01]  /*4520*/  FFMA.FTZ R53, R53, R120, R57 ;  /* 0x0000007835357223 */ /* 0x000fe20000010039 */
[----:B------:R-:W-:Y:S01]  /*4530*/  LOP3.LUT R55, R55, 0xffff0000, RZ, 0xc0, !PT ;  /* 0xffff000037377812 */ /* 0x000fe200078ec0ff */
[-C--:B------:R-:W-:Y:S01]  /*4540*/  FMUL.FTZ R105, R56, R59.reuse ;  /* 0x0000003b38697220 */ /* 0x080fe20000410000 */
[----:B------:R-:W-:Y:S01]  /*4550*/  LOP3.LUT R117, R54, 0xffff0000, RZ, 0xc0, !PT ;  /* 0xffff000036757812 */ /* 0x000fe200078ec0ff */
[----:B------:R-:W-:Y:S01]  /*4560*/  FFMA.FTZ R57, R52, R59, -R103 ;  /* 0x0000003b34397223 */ /* 0x000fe20000010867 */
[C---:B------:R-:W-:Y:S01]  /*4570*/  IMAD.U32 R54, R58.reuse, 0x10000, RZ ;  /* 0x000100003a367824 */ /* 0x040fe200078e00ff */
[----:B------:R-:W-:Y:S01]  /*4580*/  LOP3.LUT R58, R58, 0xffff0000, RZ, 0xc0, !PT ;  /* 0xffff00003a3a7812 */ /* 0x000fe200078ec0ff */
[C---:B------:R-:W-:Y:S01]  /*4590*/  IMAD.U32 R59, R40.reuse, 0x10000, RZ ;  /* 0x00010000283b7824 */ /* 0x040fe200078e00ff */
[----:B------:R-:W-:Y:S01]  /*45a0*/  LOP3.LUT R40, R40, 0xffff0000, RZ, 0xc0, !PT ;  /* 0xffff000028287812 */ /* 0x000fe200078ec0ff */
[----:B------:R-:W-:-:S02]  /*45b0*/  IMAD.U32 R56, R38, 0x10000, RZ ;  /* 0x0001000026387824 */ /* 0x000fc400078e00ff */
[C---:B------:R-:W-:Y:S01]  /*45c0*/  FFMA.FTZ R118, R55.reuse, R118, -R124 ;  /* 0x0000007637767223 */ /* 0x040fe2000001087c */
[----:B------:R-:W-:Y:S01]  /*45d0*/  LOP3.LUT R38, R38, 0xffff0000, RZ, 0xc0, !PT ;  /* 0xffff000026267812 */ /* 0x000fe200078ec0ff */
[----:B------:R-:W-:Y:S01]  /*45e0*/  FFMA.FTZ R55, R55, R106, R128 ;  /* 0x0000006a37377223 */ /* 0x000fe20000010080 */
[----:B------:R-:W-:Y:S01]  /*45f0*/  FMUL.FTZ R106, R54, R59 ;  /* 0x0000003b366a7220 */ /* 0x000fe20000410000 */
[----:B------:R-:W-:Y:S01]  /*4600*/  FMUL.FTZ R120, R58, R40 ;  /* 0x000000283a787220 */ /* 0x000fe20000410000 */
[----:B------:R-:W-:Y:S01]  /*4610*/  FFMA.FTZ R52, R52, R39, R105 ;  /* 0x0000002734347223 */ /* 0x000fe20000010069 */
[----:B------:R-:W-:Y:S01]  /*4620*/  FMUL.FTZ R103, R58, R38 ;  /* 0x000000263a677220 */ /* 0x000fe20000410000 */
[-C--:B------:R-:W-:Y:S01]  /*4630*/  FMUL.FTZ R54, R54, R56.reuse ;  /* 0x0000003836367220 */ /* 0x080fe20000410000 */
[----:B------:R-:W-:Y:S01]  /*4640*/  FFMA.FTZ R106, R115, R56, -R106 ;  /* 0x00000038736a7223 */ /* 0x000fe2000001086a */
        /* <DEDUP_REMOVED lines=16> */
.L_x_10826:
[----:B------:R-:W-:Y:S05]  /*4750*/  BSYNC B2 ;  /* 0x0000000000027941 */ /* 0x000fea0003800000 */
.L_x_10825:
[----:B------:R-:W-:Y:S02]  /*4760*/  ISETP.GE.AND P5, PT, R101, R98, PT ;  /* 0x000000626500720c */ /* 0x000fe40003fa6270 */
[----:B------:R-:W-:-:S11]  /*4770*/  P2R R37, PR, RZ, 0x1 ;  /* 0x00000001ff257803 */ /* 0x000fd60000000000 */
[--C-:B------:R-:W-:Y:S02]  /*4780*/  @!P5 SHF.R.S32.HI R36, RZ, 0x1f, R101.reuse ;  /* 0x0000001fff24d819 */ /* 0x100fe40000011465 */
[----:B------:R-:W-:-:S04]  /*4790*/  @!P5 IADD3 R92, P0, P6, R62, R92, R101 ;  /* 0x0000005c3e5cd210 */ /* 0x000fc80007e1e065 */
[----:B------:R-:W-:Y:S02]  /*47a0*/  @!P5 IADD3.X R99, R82, R99, R36, P0, P6 ;  /* 0x000000635263d210 */ /* 0x000fe400007ec424 */
[-C--:B------:R-:W-:Y:S02]  /*47b0*/  LEA R36, P6, R97, R84.reuse, 0x1 ;  /* 0x0000005461247211 */ /* 0x080fe400078c08ff */
[----:B------:R-:W-:Y:S02]  /*47c0*/  ISETP.NE.AND P0, PT, R37, RZ, PT ;  /* 0x000000ff2500720c */ /* 0x000fe40003f05270 */
[----:B------:R-:W-:Y:S02]  /*47d0*/  LEA.HI.X R37, R97, R85, R102, 0x1, P6 ;  /* 0x0000005561257211 */ /* 0x000fe400030f0c66 */
[----:B------:R-:W-:-:S03]  /*47e0*/  @!P5 LEA R38, P6, R92, R84, 0x1 ;  /* 0x000000545c26d211 */ /* 0x000fc600078c08ff */
[----:B-1----:R1:W-:Y:S01]  /*47f0*/  STG.E.128 desc[UR56][R36.64], R52 ;  /* 0x0000003424007986 */ /* 0x0023e2000c101d38 */
[----:B------:R-:W-:-:S05]  /*4800*/  @!P5 LEA.HI.X R39, R92, R85, R99, 0x1, P6 ;  /* 0x000000555c27d211 */ /* 0x000fca00030f0c63 */
[----:B--2---:R1:W-:Y:S04]  /*4810*/  @!P5 STG.E.128 desc[UR56][R38.64], R56 ;  /* 0x000000382600d986 */ /* 0x0043e8000c101d38 */
.L_x_10824:
[----:B------:R-:W-:Y:S05]  /*4820*/  BSYNC B1 ;  /* 0x0000000000017941 */ /* 0x000fea0003800000 */
.L_x_10823:
[----:B-1----:R-:W-:Y:S02]  /*4830*/  VIADD R37, R18, 0x60 ;  /* 0x0000006012257836 */ /* 0x002fe40000000000 */
[-C--:B------:R-:W-:Y:S02]  /*4840*/  IMAD R36, R77, R90.reuse, RZ ;  /* 0x0000005a4d247224 */ /* 0x080fe400078e02ff */
[C---:B------:R-:W-:Y:S01]  /*4850*/  IMAD.WIDE.U32 R88, R37.reuse, R90, R88 ;  /* 0x0000005a25587225 */ /* 0x040fe200078e0058 */
[----:B------:R-:W-:-:S03]  /*4860*/  ISETP.GE.OR P5, PT, R37, R87, P1 ;  /* 0x000000572500720c */ /* 0x000fc60000fa6670 */
[----:B------:R-:W-:-:S10]  /*4870*/  IMAD R55, R37, R91, R36 ;  /* 0x0000005b25377224 */ /* 0x000fd400078e0224 */
[----:B------:R-:W-:Y:S05]  /*4880*/  @P5 BRA `(.L_x_10811) ;  /* 0x0000000800605947 */ /* 0x000fea0003800000 */
[----:B------:R-:W2:Y:S01]  /*4890*/  LDL R38, [R1+0x38] ;  /* 0x0000380001267983 */ /* 0x000ea20000100800 */
[----:B------:R-:W-:Y:S01]  /*48a0*/  IMAD.IADD R55, R89, 0x1, R55 ;  /* 0x0000000159377824 */ /* 0x000fe200078e0237 */
[----:B------:R-:W-:Y:S01]  /*48b0*/  IADD3 R36, P5, P6, R62, R88, R67 ;  /* 0x000000583e247210 */ /* 0x000fe20007ebe043 */
[----:B------:R-:W-:Y:S01]  /*48c0*/  BSSY B1, `(.L_x_10827) ;  /* 0x0000070000017945 */ /* 0x000fe20003800000 */
[----:B------:R-:W-:Y:S02]  /*48d0*/  SEL R100, R75, R100, !P0 ;  /* 0x000000644b647207 */ /* 0x000fe40004000000 */
[----:B------:R-:W-:Y:S02]  /*48e0*/  IADD3.X R37, R82, R55, R64, P5, P6 ;  /* 0x0000003752257210 */ /* 0x000fe40002fec440 */
[----:B------:R-:W-:Y:S02]  /*48f0*/  LEA R52, P5, R36, R84, 0x1 ;  /* 0x0000005424347211 */ /* 0x000fe400078a08ff */
[----:B------:R-:W-:-:S02]  /*4900*/  SHF.R.U32.HI R39, RZ, 0x3, R157 ;  /* 0x00000003ff277819 */ /* 0x000fc4000001169d */
[----:B------:R-:W-:Y:S02]  /*4910*/  LEA.HI.X R53, R36, R85, R37, 0x1, P5 ;  /* 0x0000005524357211 */ /* 0x000fe400028f0c25 */
[----:B------:R-:W-:-:S04]  /*4920*/  SHF.R.S32.HI R37, RZ, 0x1f, R100 ;  /* 0x0000001fff257819 */ /* 0x000fc80000011464 */
[----:B------:R-:W-:-:S04]  /*4930*/  LEA.HI R37, R37, R100, RZ, 0x4 ;  /* 0x0000006425257211 */ /* 0x000fc800078f20ff */
[----:B------:R-:W-:-:S05]  /*4940*/  LEA.HI.SX32 R37, R37, R68, 0x1c ;  /* 0x0000004425257211 */ /* 0x000fca00078fe2ff */
[----:B------:R-:W-:Y:S02]  /*4950*/  IMAD.SHL.U32 R57, R37, 0x8, RZ ;  /* 0x0000000825397824 */ /* 0x000fe400078e00ff */
[----:B------:R-:W-:-:S03]  /*4960*/  IMAD R37, R19, 0x3000, R3 ;  /* 0x0000300013257824 */ /* 0x000fc600078e0203 */
[----:B------:R-:W-:Y:S01]  /*4970*/  LOP3.LUT R36, R157, 0x38, R57, 0xf8, !PT ;  /* 0x000000389d247812 */ /* 0x000fe200078ef839 */
[----:B------:R-:W-:-:S03]  /*4980*/  IMAD R37, R37, 0x2, R2 ;  /* 0x0000000225257824 */ /* 0x000fc600078e0202 */
[----:B------:R-:W-:-:S05]  /*4990*/  LOP3.LUT R36, R36, R39, RZ, 0x3c, !PT ;  /* 0x0000002724247212 */ /* 0x000fca00078e3cff */
[----:B--2---:R-:W-:-:S04]  /*49a0*/  IMAD.IADD R36, R38, 0x1, R36 ;  /* 0x0000000126247824 */ /* 0x004fc800078e0224 */
[----:B------:R-:W-:-:S04]  /*49b0*/  IMAD R39, R19, 0x3000, R36 ;  /* 0x0000300013277824 */ /* 0x000fc800078e0224 */
[----:B------:R-:W-:Y:S02]  /*49c0*/  IMAD R40, R39, 0x2, R2 ;  /* 0x0000000227287824 */ /* 0x000fe400078e0202 */
        /* <DEDUP_REMOVED lines=10> */
[----:B------:R-:W-:-:S02]  /*4a70*/  SHF.R.U32.HI R91, RZ, 0x10, R47 ;  /* 0x00000010ff5b7819 */ /* 0x000fc4000001162f */
[----:B------:R-:W-:Y:S02]  /*4a80*/  SHF.R.U64 R58, R48, 0x10, R49 ;  /* 0x00000010303a7819 */ /* 0x000fe40000001231 */
[----:B------:R-:W-:Y:S01]  /*4a90*/  SHF.R.U64 R56, R50, 0x10, R51 ;  /* 0x0000001032387819 */ /* 0x000fe20000001233 */
[C---:B------:R-:W-:Y:S01]  /*4aa0*/  IMAD.U32 R51, R43.reuse, 0x10000, RZ ;  /* 0x000100002b337824 */ /* 0x040fe200078e00ff */
[----:B------:R-:W-:Y:S01]  /*4ab0*/  LOP3.LUT R49, R43, 0xffff0000, RZ, 0xc0, !PT ;  /* 0xffff00002b317812 */ /* 0x000fe200078ec0ff */
[----:B------:R-:W-:Y:S01]  /*4ac0*/  IMAD.U32 R43, R110, 0x10000, RZ ;  /* 0x000100006e2b7824 */ /* 0x000fe200078e00ff */
[----:B------:R-:W-:Y:S01]  /*4ad0*/  PRMT R112, R112, 0x5410, R93 ;  /* 0x0000541070707816 */ /* 0x000fe2000000005d */
[----:B-1----:R-:W-:Y:S01]  /*4ae0*/  IMAD.U32 R50, R39, 0x10000, RZ ;  /* 0x0001000027327824 */ /* 0x002fe200078e00ff */
[----:B------:R-:W-:Y:S01]  /*4af0*/  PRMT R108, R108, 0x5410, R91 ;  /* 0x000054106c6c7816 */ /* 0x000fe2000000005b */
[----:B------:R-:W-:Y:S01]  /*4b00*/  FMUL.FTZ R91, R54, R59 ;  /* 0x0000003b365b7220 */ /* 0x000fe20000410000 */
[----:B------:R-:W-:Y:S01]  /*4b10*/  SHF.R.U64 R90, R46, 0x10, R47 ;  /* 0x000000102e5a7819 */ /* 0x000fe2000000122f */
[----:B------:R-:W-:Y:S01]  /*4b20*/  IMAD.U32 R46, R37, 0x10000, RZ ;  /* 0x00010000252e7824 */ /* 0x000fe200078e00ff */
[----:B------:R-:W-:Y:S01]  /*4b30*/  PRMT R111, R111, 0x5410, R56 ;  /* 0x000054106f6f7816 */ /* 0x000fe20000000038 */
[-C--:B------:R-:W-:Y:S01]  /*4b40*/  FMUL.FTZ R93, R54, R43.reuse ;  /* 0x0000002b365d7220 */ /* 0x080fe20000410000 */
[----:B------:R-:W-:Y:S01]  /*4b50*/  IMAD.U32 R56, R112, 0x10000, RZ ;  /* 0x0001000070387824 */ /* 0x000fe200078e00ff */
[----:B------:R-:W-:Y:S01]  /*4b60*/  SHF.R.U64 R92, R44, 0x10, R45 ;  /* 0x000000102c5c7819 */ /* 0x000fe2000000122d */
[----:B------:R-:W-:Y:S01]  /*4b70*/  IMAD.U32 R54, R108, 0x10000, RZ ;  /* 0x000100006c367824 */ /* 0x000fe200078e00ff */
[----:B------:R-:W-:Y:S01]  /*4b80*/  LOP3.LUT R48, R41, 0xffff0000, RZ, 0xc0, !PT ;  /* 0xffff000029307812 */ /* 0x000fe200078ec0ff */
[----:B------:R-:W-:Y:S01]  /*4b90*/  FFMA.FTZ R43, R46, R43, -R91 ;  /* 0x0000002b2e2b7223 */ /* 0x000fe2000001085b */
[----:B------:R-:W-:Y:S01]  /*4ba0*/  LOP3.LUT R114, R114, 0xffff0000, RZ, 0xc0, !PT ;  /* 0xffff000072727812 */ /* 0x000fe200078ec0ff */
[----:B------:R-:W-:Y:S01]  /*4bb0*/  FFMA.FTZ R46, R46, R59, R93 ;  /* 0x0000003b2e2e7223 */ /* 0x000fe2000001005d */
[----:B------:R-:W-:Y:S01]  /*4bc0*/  PRMT R113, R113, 0x5410, R58 ;  /* 0x0000541071717816 */ /* 0x000fe2000000003a */
        /* <DEDUP_REMOVED lines=8> */
[----:B------:R-:W-:Y:S01]  /*4c50*/  IMAD.U32 R41, R40, 0x10000, RZ ;  /* 0x0001000028297824 */ /* 0x000fe200078e00ff */
[----:B------:R-:W-:Y:S01]  /*4c60*/  LOP3.LUT R108, R108, 0xffff0000, RZ, 0xc0, !PT ;  /* 0xffff00006c6c7812 */ /* 0x000fe200078ec0ff */
[----:B------:R-:W-:Y:S01]  /*4c70*/  FFMA.FTZ R91, R50, R56, R91 ;  /* 0x00000038325b7223 */ /* 0x000fe2000001005b */
[----:B------:R-:W-:Y:S01]  /*4c80*/  PRMT R107, R107, 0x5410, R90 ;  /* 0x000054106b6b7816 */ /* 0x000fe2000000005a */
[----:B------:R-:W-:-:S02]  /*4c90*/  IMAD.U32 R54, R113, 0x10000, RZ ;  /* 0x0001000071367824 */ /* 0x000fc400078e00ff */
[-C--:B------:R-:W-:Y:S01]  /*4ca0*/  FMUL.FTZ R90, R48, R110.reuse ;  /* 0x0000006e305a7220 */ /* 0x080fe20000410000 */
[----:B------:R-:W-:Y:S02]  /*4cb0*/  IMAD.U32 R50, R109, 0x10000, RZ ;  /* 0x000100006d327824 */ /* 0x000fe400078e00ff */
[----:B------:R-:W-:Y:S01]  /*4cc0*/  FFMA.FTZ R48, R47, R110, -R58 ;  /* 0x0000006e2f307223 */ /* 0x000fe2000001083a */
[C---:B------:R-:W-:Y:S01]  /*4cd0*/  FMUL.FTZ R56, R49.reuse, R112 ;  /* 0x0000007031387220 */ /* 0x040fe20000410000 */
[----:B------:R-:W-:Y:S01]  /*4ce0*/  FMUL.FTZ R58, R49, R108 ;  /* 0x0000006c313a7220 */ /* 0x000fe20000410000 */
[----:B------:R-:W-:Y:S01]  /*4cf0*/  IMAD.U32 R44, R36, 0x10000, RZ ;  /* 0x00010000242c7824 */ /* 0x000fe200078e00ff */
[----:B------:R-:W-:Y:S01]  /*4d00*/  LOP3.LUT R45, R39, 0xffff0000, RZ, 0xc0, !PT ;  /* 0xffff0000272d7812 */ /* 0x000fe200078ec0ff */
[C---:B------:R-:W-:Y:S01]  /*4d10*/  FMUL.FTZ R49, R41.reuse, R54 ;  /* 0x0000003629317220 */ /* 0x040fe20000410000 */
[----:B------:R-:W-:Y:S01]  /*4d20*/  LOP3.LUT R40, R40, 0xffff0000, RZ, 0xc0, !PT ;  /* 0xffff000028287812 */ /* 0x000fe200078ec0ff */
[-C--:B------:R-:W-:Y:S01]  /*4d30*/  FMUL.FTZ R41, R41, R50.reuse ;  /* 0x0000003229297220 */ /* 0x080fe20000410000 */
[----:B------:R-:W-:Y:S01]  /*4d40*/  LOP3.LUT R113, R113, 0xffff0000, RZ, 0xc0, !PT ;  /* 0xffff000071717812 */ /* 0x000fe200078ec0ff */
[----:B------:R-:W-:Y:S01]  /*4d50*/  FFMA.FTZ R49, R44, R50, -R49 ;  /* 0x000000322c317223 */ /* 0x000fe20000010831 */
[----:B------:R-:W-:Y:S01]  /*4d60*/  LOP3.LUT R109, R109, 0xffff0000, RZ, 0xc0, !PT ;  /* 0xffff00006d6d7812 */ /* 0x000fe200078ec0ff */
[C---:B------:R-:W-:Y:S01]  /*4d70*/  IMAD.U32 R37, R38.reuse, 0x10000, RZ ;  /* 0x0001000026257824 */ /* 0x040fe200078e00ff */
[----:B------:R-:W-:Y:S01]  /*4d80*/  LOP3.LUT R39, R38, 0xffff0000, RZ, 0xc0, !PT ;  /* 0xffff000026277812 */ /* 0x000fe200078ec0ff */
[C---:B------:R-:W-:Y:S01]  /*4d90*/  FFMA.FTZ R56, R45.reuse, R108, -R56 ;  /* 0x0000006c2d387223 */ /* 0x040fe20000010838 */
[----:B------:R-:W-:Y:S01]  /*4da0*/  FFMA.FTZ R58, R45, R112, R58 ;  /* 0x000000702d3a7223 */ /* 0x000fe2000001003a */
[----:B------:R-:W-:Y:S01]  /*4db0*/  FFMA.FTZ R44, R44, R54, R41 ;  /* 0x000000362c2c7223 */ /* 0x000fe20000010029 */
[----:B------:R-:W-:Y:S01]  /*4dc0*/  LOP3.LUT R36, R36, 0xffff0000, RZ, 0xc0, !PT ;  /* 0xffff000024247812 */ /* 0x000fe200078ec0ff */
        /* <DEDUP_REMOVED lines=31> */
.L_x_10828:
[----:B------:R-:W-:Y:S05]  /*4fc0*/  BSYNC B1 ;  /* 0x0000000000017941 */ /* 0x000fea0003800000 */
.L_x_10827:
[----:B-1----:R3:W-:Y:S01]  /*4fd0*/  STG.E.128 desc[UR56][R52.64], R36 ;  /* 0x0000002434007986 */ /* 0x0027e2000c101d38 */
[----:B------:R-:W-:-:S13]  /*4fe0*/  ISETP.GE.AND P4, PT, R57, R98, PT ;  /* 0x000000623900720c */ /* 0x000fda0003f86270 */
[----:B------:R-:W-:Y:S05]  /*4ff0*/  @P4 BRA `(.L_x_10811) ;  /* 0x0000000000844947 */ /* 0x000fea0003800000 */
[--C-:B---3--:R-:W-:Y:S02]  /*5000*/  SHF.R.S32.HI R36, RZ, 0x1f, R57.reuse ;  /* 0x0000001fff247819 */ /* 0x108fe40000011439 */
[----:B------:R-:W-:-:S04]  /*5010*/  IADD3 R57, P4, P5, R62, R88, R57 ;  /* 0x000000583e397210 */ /* 0x000fc80007d9e039 */
[----:B------:R-:W-:Y:S02]  /*5020*/  IADD3.X R36, R82, R55, R36, P4, P5 ;  /* 0x0000003752247210 */ /* 0x000fe400027ea424 */
[----:B------:R-:W-:-:S04]  /*5030*/  LEA R84, P4, R57, R84, 0x1 ;  /* 0x0000005439547211 */ /* 0x000fc800078808ff */
[----:B------:R-:W-:-:S05]  /*5040*/  LEA.HI.X R85, R57, R85, R36, 0x1, P4 ;  /* 0x0000005539557211 */ /* 0x000fca00020f0c24 */
[----:B--2---:R4:W-:Y:S01]  /*5050*/  STG.E.128 desc[UR56][R84.64], R40 ;  /* 0x0000002854007986 */ /* 0x0049e2000c101d38 */
[----:B------:R-:W-:Y:S05]  /*5060*/  BRA `(.L_x_10811) ;  /* 0x0000000000687947 */ /* 0x000fea0003800000 */
.L_x_10794:
[----:B------:R-:W-:-:S13]  /*5070*/  ISETP.NE.AND P3, PT, R152, 0x3, PT ;  /* 0x000000039800780c */ /* 0x000fda0003f65270 */
[----:B------:R-:W-:Y:S05]  /*5080*/  @!P3 BRA `(.L_x_10829) ;  /* 0x000000000004b947 */ /* 0x000fea0003800000 */
[----:B------:R-:W-:Y:S01]  /*5090*/  BPT.TRAP 0x1 ;  /* 0x000000040000795c */ /* 0x000fe20000300000 */
.L_x_10829:
[----:B------:R-:W-:Y:S01]  /*50a0*/  IMAD R83, R19, 0x8, R2 ;  /* 0x0000000813537824 */ /* 0x000fe200078e0202 */
[----:B------:R-:W-:Y:S01]  /*50b0*/  SHF.L.U32 R95, R23, 0x1f, RZ ;  /* 0x0000001f175f7819 */ /* 0x000fe200000006ff */
[----:B------:R-:W-:Y:S01]  /*50c0*/  IMAD R87, R27, -0xc0, R29 ;  /* 0xffffff401b577824 */ /* 0x000fe200078e021d */
[----:B------:R-:W-:Y:S02]  /*50d0*/  BSSY B1, `(.L_x_10830) ;  /* 0x0000004000017945 */ /* 0x000fe40003800000 */
[----:B------:R-:W1:Y:S02]  /*50e0*/  SYNCS.PHASECHK.TRANS64.TRYWAIT P4, [R83+URZ+0x30890], R95 ;  /* 0x0308905f530075a7 */ /* 0x000e64000808017f */
[----:B------:R-:W-:Y:S01]  /*50f0*/  VIMNMX R87, R87, 0xc0, PT ;  /* 0x000000c057577848 */ /* 0x000fe20003fe0100 */
[----:B-1----:R-:W-:Y:S06]  /*5100*/  @!P4 BRA `(.L_x_10831) ;  /* 0x000000fc00f8c947 */ /* 0x002fec0003800000 */
.L_x_11022:
[----:B------:R-:W-:Y:S05]  /*5110*/  BSYNC B1 ;  /* 0x0000000000017941 */ /* 0x000fea0003800000 */
.L_x_10830:
[----:B------:R-:W-:Y:S01]  /*5120*/  ISETP.GE.AND P4, PT, R18, R87, PT ;  /* 0x000000571200720c */ /* 0x000fe20003f86270 */
[----:B------:R-:W-:-:S12]  /*5130*/  BSSY B1, `(.L_x_10832) ;  /* 0x0000006000017945 */ /* 0x000fd80003800000 */
[----:B------:R-:W-:Y:S05]  /*5140*/  @P4 BRA `(.L_x_10833) ;  /* 0x0000000000104947 */ /* 0x000fea0003800000 */
[----:B------:R-:W2:Y:S04]  /*5150*/  @!P1 LDS.128 R36, [R94+0x12000] ;  /* 0x012000005e249984 */ /* 0x000ea80000000c00 */
[----:B------:R-:W3:Y:S04]  /*5160*/  @!P2 LDS.128 R40, [R86+0x12000] ;  /* 0x012000005628a984 */ /* 0x000ee80000000c00 */
[----:B--2---:R2:W-:Y:S04]  /*5170*/  @!P1 STG.E.128 desc[UR56][R46.64], R36 ;  /* 0x000000242e009986 */ /* 0x0045e8000c101d38 */
[----:B---3--:R2:W-:Y:S02]  /*5180*/  @!P2 STG.E.128 desc[UR56][R46.64+0x40], R40 ;  /* 0x000040282e00a986 */ /* 0x0085e4000c101d38 */
.L_x_10833:
[----:B------:R-:W-:Y:S05]  /*5190*/  BSYNC B1 ;  /* 0x0000000000017941 */ /* 0x000fea0003800000 */
.L_x_10832:
[----:B--2---:R-:W-:-:S04]  /*51a0*/  IADD3 R36, R18, 0x60, RZ ;  /* 0x0000006012247810 */ /* 0x004fc80007ffe0ff */
[----:B------:R-:W-:-:S13]  /*51b0*/  ISETP.GE.AND P4, PT, R36, R87, PT ;  /* 0x000000572400720c */ /* 0x000fda0003f86270 */
[----:B------:R-:W-:Y:S05]  /*51c0*/  @P4 BRA `(.L_x_10811) ;  /* 0x0000000000104947 */ /* 0x000fea0003800000 */
[----:B------:R-:W2:Y:S04]  /*51d0*/  @!P1 LDS.128 R36, [R94+0x15000] ;  /* 0x015000005e249984 */ /* 0x000ea80000000c00 */
[----:B------:R-:W3:Y:S04]  /*51e0*/  @!P2 LDS.128 R40, [R86+0x15000] ;  /* 0x015000005628a984 */ /* 0x000ee80000000c00 */
[----:B--2---:R2:W-:Y:S04]  /*51f0*/  @!P1 STG.E.128 desc[UR56][R44.64], R36 ;  /* 0x000000242c009986 */ /* 0x0045e8000c101d38 */
[----:B---3--:R2:W-:Y:S02]  /*5200*/  @!P2 STG.E.128 desc[UR56][R44.64+0x40], R40 ;  /* 0x000040282c00a986 */ /* 0x0085e4000c101d38 */
.L_x_10811:
[----:B------:R-:W-:Y:S05]  /*5210*/  BSYNC B0 ;  /* 0x0000000000007941 */ /* 0x000fea0003800000 */
.L_x_10793:
[----:B-123--:R-:W1:Y:S01]  /*5220*/  S2R R36, SR_TID.X ;  /* 0x0000000000247919 */ /* 0x00ee620000002100 */
        /* <DEDUP_REMOVED lines=16> */
.L_x_10835:
[----:B------:R-:W-:Y:S05]  /*5330*/  BSYNC B0 ;  /* 0x0000000000007941 */ /* 0x000fea0003800000 */
.L_x_10834:
[----:B------:R-:W2:Y:S01]  /*5340*/  SYNCS.PHASECHK.TRANS64.TRYWAIT P3, [R83+URZ+0x308b0], R95 ;  /* 0x0308b05f530075a7 */ /* 0x000ea2000806017f */
[----:B------:R-:W-:Y:S01]  /*5350*/  ULDC UR58, c[0x0][0x2e4] ;  /* 0x0000b900003a7ab9 */ /* 0x000fe20000000800 */
[----:B------:R-:W-:Y:S01]  /*5360*/  ULDC.64 UR38, c[0x0][0x318] ;  /* 0x0000c60000267ab9 */ /* 0x000fe20000000a00 */
[----:B------:R-:W-:Y:S01]  /*5370*/  ULDC.64 UR36, c[0x0][0x308] ;  /* 0x0000c20000247ab9 */ /* 0x000fe20000000a00 */
[----:B------:R-:W-:Y:S01]  /*5380*/  BSSY B0, `(.L_x_10836) ;  /* 0x0000003000007945 */ /* 0x000fe20003800000 */
[----:B----4-:R-:W-:-:S03]  /*5390*/  IMAD.WIDE R40, R27, 0xc0, R4 ;  /* 0x000000c01b287825 */ /* 0x010fc600078e0204 */
[----:B--2---:R-:W-:Y:S05]  /*53a0*/  @!P3 BRA `(.L_x_10837) ;  /* 0x000000fc0064b947 */ /* 0x004fea0003800000 */
.L_x_11023:
[----:B------:R-:W-:Y:S05]  /*53b0*/  BSYNC B0 ;  /* 0x0000000000007941 */ /* 0x000fea0003800000 */
.L_x_10836:
[----:B------:R-:W-:Y:S01]  /*53c0*/  ISETP.GE.AND P3, PT, R18, R87, PT ;  /* 0x000000571200720c */ /* 0x000fe20003f66270 */
[----:B------:R-:W-:-:S12]  /*53d0*/  BSSY B0, `(.L_x_10838) ;  /* 0x0000010000007945 */ /* 0x000fd80003800000 */
        /* <DEDUP_REMOVED lines=10> */
[----:B------:R-:W1:Y:S04]  /*5480*/  @!P3 LDS.128 R36, [R94] ;  /* 0x000000005e24b984 */ /* 0x000e680000000c00 */
[----:B-1----:R-:W-:Y:S01]  /*5490*/  @!P3 STG.E.128 desc[UR56][R42.64], R36 ;  /* 0x000000242a00b986 */ /* 0x002fe2000c101d38 */
[----:B------:R-:W-:-:S13]  /*54a0*/  ISETP.GE.AND P3, PT, R78, UR58, PT ;  /* 0x0000003a4e007c0c */ /* 0x000fda000bf66270 */
[----:B------:R-:W1:Y:S04]  /*54b0*/  @!P3 LDS.128 R36, [R86] ;  /* 0x000000005624b984 */ /* 0x000e680000000c00 */
[----:B-1----:R3:W-:Y:S02]  /*54c0*/  @!P3 STG.E.128 desc[UR56][R42.64+0x40], R36 ;  /* 0x000040242a00b986 */ /* 0x0027e4000c101d38 */
.L_x_10839:
[----:B------:R-:W-:Y:S05]  /*54d0*/  BSYNC B0 ;  /* 0x0000000000007941 */ /* 0x000fea0003800000 */
.L_x_10838:
[----:B-1-3--:R-:W-:Y:S01]  /*54e0*/  VIADD R36, R18, 0x60 ;  /* 0x0000006012247836 */ /* 0x00afe20000000000 */
[----:B------:R-:W-:Y:S04]  /*54f0*/  BSSY B0, `(.L_x_10840) ;  /* 0x0000013000007945 */ /* 0x000fe80003800000 */
[----:B------:R-:W-:-:S13]  /*5500*/  ISETP.GE.AND P3, PT, R36, R87, PT ;  /* 0x000000572400720c */ /* 0x000fda0003f66270 */
[----:B------:R-:W-:Y:S05]  /*5510*/  @P3 BRA `(.L_x_10841) ;  /* 0x0000000000403947 */ /* 0x000fea0003800000 */
[----:B------:R-:W-:Y:S01]  /*5520*/  IADD3 R39, P3, R40, 0x60, RZ ;  /* 0x0000006028277810 */ /* 0x000fe20007f7e0ff */
        /* <DEDUP_REMOVED lines=15> */
.L_x_10841:
[----:B------:R-:W-:Y:S05]  /*5620*/  BSYNC B0 ;  /* 0x0000000000007941 */ /* 0x000fea0003800000 */
.L_x_10840:
[----:B-1----:R-:W3:Y:S01]  /*5630*/  LDL R36, [R1] ;  /* 0x0000000001247983 */ /* 0x002ee20000100800 */
[----:B------:R-:W-:Y:S02]  /*5640*/  VIADD R19, R19, 0x1 ;  /* 0x0000000113137836 */ /* 0x000fe40000000000 */
[----:B0-2---:R-:W-:Y:S01]  /*5650*/  @!P4 VIADD R83, R83, 0x308c0 ;  /* 0x000308c05353c836 */ /* 0x005fe20000000000 */
        /* <DEDUP_REMOVED lines=11> */
[----:B---3--:R-:W-:Y:S02]  /*5710*/  LOP3.LUT P5, RZ, R36, 0x2, RZ, 0xc0, !PT ;  /* 0x0000000224ff7812 */ /* 0x008fe400078ac0ff */
        /* <DEDUP_REMOVED lines=8> */
.L_x_10788:
[----:B------:R-:W-:Y:S02]  /*57a0*/  ISETP.GE.AND P2, PT, R126, 0x1, PT ;  /* 0x000000017e00780c */ /* 0x000fe40003f46270 */
[----:B------:R-:W-:Y:S02]  /*57b0*/  CS2R R28, SRZ ;  /* 0x00000000001c7805 */ /* 0x000fe4000001ff00 */
[----:B------:R-:W-:Y:S01]  /*57c0*/  PLOP3.LUT P1, PT, PT, PT, PT, 0x80, 0x0 ;  /* 0x000000000000781c */ /* 0x000fe20003f2f070 */
        /* <DEDUP_REMOVED lines=19> */
[----:B------:R-:W0:Y:S01]  /*5900*/  FENCE.VIEW.ASYNC.G ;  /* 0x00000000000073c6 */ /* 0x000e220000000100 */
[----:B------:R-:W-:Y:S05]  /*5910*/  WARPSYNC.ALL ;  /* 0x0000000000007948 */ /* 0x000fea0003800000 */
[----:B0-----:R-:W-:Y:S06]  /*5920*/  BAR.ARV 0xc, 0x1a0 ;  /* 0x0306800000007b1d */ /* 0x001fec0000002000 */
.L_x_10843:
        /* <DEDUP_REMOVED lines=12> */
.L_x_11026:
[----:B------:R-:W1:Y:S01]  /*59f0*/  LDL R4, [R1+0x30] ;  /* 0x0000300001047983 */ /* 0x000e620000100800 */
[----:B------:R-:W-:Y:S01]  /*5a00*/  VIADD R3, R2, 0x1e800 ;  /* 0x0001e80002037836 */ /* 0x000fe20000000000 */
[----:B------:R-:W-:Y:S04]  /*5a10*/  BSSY B6, `(.L_x_10846) ;  /* 0x0000016000067945 */ /* 0x000fe80003800000 */
[----:B------:R-:W-:Y:S01]  /*5a20*/  LOP3.LUT P0, RZ, R3, 0x3ff, RZ, 0xc0, !PT ;  /* 0x000003ff03ff7812 */ /* 0x000fe2000780c0ff */
[----:B-1----:R-:W-:-:S05]  /*5a30*/  IMAD.HI R0, R4, 0x55555556, RZ ;  /* 0x5555555604007827 */ /* 0x002fca00078e02ff */
[----:B------:R-:W-:-:S05]  /*5a40*/  LEA.HI R35, R0, R0, RZ, 0x1 ;  /* 0x0000000000237211 */ /* 0x000fca00078f08ff */
[----:B------:R-:W-:Y:S02]  /*5a50*/  IMAD R35, R35, -0x3, R4 ;  /* 0xfffffffd23237824 */ /* 0x000fe400078e0204 */
        /* <DEDUP_REMOVED lines=17> */
.L_x_10847:
[----:B------:R-:W-:Y:S05]  /*5b70*/  BSYNC B6 ;  /* 0x0000000000067941 */ /* 0x000fea0003800000 */
.L_x_10846:
        /* <DEDUP_REMOVED lines=13> */
.L_x_10851:
[----:B--2---:R2:W3:Y:S02]  /*5c50*/  SYNCS.PHASECHK.TRANS64.TRYWAIT P0, [R2+URZ+0x30800], R3 ;  /* 0x03080003020075a7 */ /* 0x0044e4000800017f */
[----:B---3--:R-:W-:Y:S05]  /*5c60*/  @!P0 NANOSLEEP.SYNCS 0x989680 ;  /* 0x009896800000895d */ /* 0x008fea0003900000 */
[----:B------:R-:W3:Y:S02]  /*5c70*/  @!P0 SYNCS.PHASECHK.TRANS64 P0, [R2+URZ+0x30800], R3 ;  /* 0x03080003020085a7 */ /* 0x000ee4000800007f */
[----:B---3--:R-:W-:Y:S05]  /*5c80*/  @!P0 BRA `(.L_x_10851) ;  /* 0xfffffffc00f08947 */ /* 0x008fea000383ffff */
.L_x_10850:
[----:B------:R-:W-:Y:S05]  /*5c90*/  BSYNC B0 ;  /* 0x0000000000007941 */ /* 0x000fea0003800000 */
.L_x_10849:
[----:B------:R-:W-:Y:S05]  /*5ca0*/  BRA `(.L_x_10852) ;  /* 0x0000002000f07947 */ /* 0x000fea0003800000 */
.L_x_10848:
[----:B------:R-:W1:Y:S01]  /*5cb0*/  S2R R3, SR_TID.X ;  /* 0x0000000000037919 */ /* 0x000e620000002100 */
[----:B-----5:R-:W-:Y:S01]  /*5cc0*/  SHF.R.S32.HI R0, RZ, 0x1f, R24 ;  /* 0x0000001fff007819 */ /* 0x020fe20000011418 */
[----:B------:R-:W-:Y:S01]  /*5cd0*/  VIADD R4, R2, 0xc400 ;  /* 0x0000c40002047836 */ /* 0x000fe20000000000 */
[----:B------:R-:W-:Y:S01]  /*5ce0*/  ULDC.64 UR4, c[0x0][0x3d8] ;  /* 0x0000f60000047ab9 */ /* 0x000fe20000000a00 */
[----:B------:R-:W-:Y:S01]  /*5cf0*/  ULDC.64 UR6, c[0x0][0x3e8] ;  /* 0x0000fa0000067ab9 */ /* 0x000fe20000000a00 */
[----:B0-----:R-:W-:Y:S01]  /*5d00*/  SHF.R.S32.HI R14, RZ, 0x1f, R16 ;  /* 0x0000001fff0e7819 */ /* 0x001fe20000011410 */
[----:B------:R-:W-:Y:S01]  /*5d10*/  IMAD R7, R0, UR6, RZ ;  /* 0x0000000600077c24 */ /* 0x000fe2000f8e02ff */
[----:B------:R-:W-:Y:S01]  /*5d20*/  LOP3.LUT P0, RZ, R4, 0x3ff, RZ, 0xc0, !PT ;  /* 0x000003ff04ff7812 */ /* 0x000fe2000780c0ff */
[----:B------:R-:W-:Y:S02]  /*5d30*/  BSSY B6, `(.L_x_10853) ;  /* 0x0000036000067945 */ /* 0x000fe40003800000 */
[----:B------:R-:W-:-:S02]  /*5d40*/  IMAD R31, R24, UR7, R7 ;  /* 0x00000007181f7c24 */ /* 0x000fc4000f8e0207 */
[----:B-1----:R-:W-:Y:S02]  /*5d50*/  VIADD R5, R3, 0xffffff80 ;  /* 0xffffff8003057836 */ /* 0x002fe40000000000 */
[----:B------:R-:W-:-:S03]  /*5d60*/  IMAD R3, R0, UR4, RZ ;  /* 0x0000000400037c24 */ /* 0x000fc6000f8e02ff */
[----:B------:R-:W-:Y:S01]  /*5d70*/  SHF.R.S32.HI R6, RZ, 0x1f, R5 ;  /* 0x0000001fff067819 */ /* 0x000fe20000011405 */
[----:B------:R-:W-:-:S03]  /*5d80*/  IMAD R3, R24, UR5, R3 ;  /* 0x0000000518037c24 */ /* 0x000fc6000f8e0203 */
[----:B------:R-:W-:-:S04]  /*5d90*/  LEA.HI R6, R6, R5, RZ, 0x2 ;  /* 0x0000000506067211 */ /* 0x000fc800078f10ff */
[----:B------:R-:W-:-:S05]  /*5da0*/  LOP3.LUT R6, R6, 0xfffffffc, RZ, 0xc0, !PT ;  /* 0xfffffffc06067812 */ /* 0x000fca00078ec0ff */
[----:B------:R-:W-:Y:S02]  /*5db0*/  IMAD.IADD R6, R5, 0x1, -R6 ;  /* 0x0000000105067824 */ /* 0x000fe400078e0a06 */
[----:B------:R-:W-:Y:S01]  /*5dc0*/  IMAD.WIDE.U32 R4, R24, UR4, RZ ;  /* 0x0000000418047c25 */ /* 0x000fe2000f8e00ff */
[----:B------:R-:W-:-:S03]  /*5dd0*/  ULDC.64 UR4, c[0x0][0x3c8] ;  /* 0x0000f20000047ab9 */ /* 0x000fc60000000a00 */
[----:B------:R-:W-:Y:S01]  /*5de0*/  IMAD.SHL.U32 R26, R6, 0x4, RZ ;  /* 0x00000004061a7824 */ /* 0x000fe200078e00ff */
[----:B------:R-:W-:Y:S01]  /*5df0*/  LEA R28, P2, R4, UR4, 0x1 ;  /* 0x00000004041c7c11 */ /* 0x000fe2000f8408ff */
[----:B------:R-:W-:Y:S01]  /*5e00*/  IMAD.IADD R3, R3, 0x1, R5 ;  /* 0x0000000103037824 */ /* 0x000fe200078e0205 */
[-C--:B------:R-:W-:Y:S01]  /*5e10*/  IADD3 R5, P5, R16, R4.reuse, RZ ;  /* 0x0000000410057210 */ /* 0x080fe20007fbe0ff */
[----:B------:R-:W-:Y:S01]  /*5e20*/  IMAD.WIDE.U32 R6, R24, UR6, RZ ;  /* 0x0000000618067c25 */ /* 0x000fe2000f8e00ff */
[----:B------:R-:W-:Y:S01]  /*5e30*/  IADD3 R9, P1, R26, R4, RZ ;  /* 0x000000041a097210 */ /* 0x000fe20007f3e0ff */
[----:B------:R-:W-:Y:S01]  /*5e40*/  ULDC.64 UR6, c[0x0][0x3e0] ;  /* 0x0000f80000067ab9 */ /* 0x000fe20000000a00 */
[----:B------:R-:W-:Y:S01]  /*5e50*/  LEA.HI.X R29, R4, UR5, R3, 0x1, P2 ;  /* 0x00000005041d7c11 */ /* 0x000fe200090f0c03 */
[----:B------:R-:W-:Y:S01]  /*5e60*/  IMAD.IADD R31, R31, 0x1, R7 ;  /* 0x000000011f1f7824 */ /* 0x000fe200078e0207 */
[----:B------:R-:W-:Y:S01]  /*5e70*/  SHF.R.S32.HI R12, RZ, 0x1f, R26 ;  /* 0x0000001fff0c7819 */ /* 0x000fe2000001141a */
[----:B------:R-:W-:Y:S01]  /*5e80*/  IMAD.X R4, R14, 0x1, R3, P5 ;  /* 0x000000010e047824 */ /* 0x000fe200028e0603 */
[----:B------:R-:W-:-:S02]  /*5e90*/  IADD3 R8, P4, R26, R6, RZ ;  /* 0x000000061a087210 */ /* 0x000fc40007f9e0ff */
[----:B------:R-:W-:Y:S01]  /*5ea0*/  IADD3 R0, P2, R16, R6, RZ ;  /* 0x0000000610007210 */ /* 0x000fe20007f5e0ff */
[----:B------:R-:W-:Y:S01]  /*5eb0*/  IMAD.X R10, R12, 0x1, R3, P1 ;  /* 0x000000010c0a7824 */ /* 0x000fe200008e0603 */
[----:B------:R-:W-:Y:S01]  /*5ec0*/  LEA R30, P3, R6, UR6, 0x1 ;  /* 0x00000006061e7c11 */ /* 0x000fe2000f8608ff */
[--C-:B------:R-:W-:Y:S01]  /*5ed0*/  IMAD.X R7, R12, 0x1, R31.reuse, P4 ;  /* 0x000000010c077824 */ /* 0x100fe200020e061f */
[----:B------:R-:W-:Y:S01]  /*5ee0*/  LEA R38, P1, R9, UR4, 0x1 ;  /* 0x0000000409267c11 */ /* 0x000fe2000f8208ff */
[----:B------:R-:W-:Y:S01]  /*5ef0*/  IMAD.X R3, R14, 0x1, R31, P2 ;  /* 0x000000010e037824 */ /* 0x000fe200010e061f */
[----:B------:R-:W-:Y:S02]  /*5f00*/  LEA R36, P5, R8, UR6, 0x1 ;  /* 0x0000000608247c11 */ /* 0x000fe4000f8a08ff */
[----:B------:R-:W-:Y:S02]  /*5f10*/  LEA R42, P4, R5, UR4, 0x1 ;  /* 0x00000004052a7c11 */ /* 0x000fe4000f8808ff */
[----:B------:R-:W-:-:S02]  /*5f20*/  LEA R40, P2, R0, UR6, 0x1 ;  /* 0x0000000600287c11 */ /* 0x000fc4000f8408ff */
[----:B------:R-:W-:Y:S02]  /*5f30*/  LEA.HI.X R39, R9, UR5, R10, 0x1, P1 ;  /* 0x0000000509277c11 */ /* 0x000fe400088f0c0a */
[----:B------:R-:W-:Y:S02]  /*5f40*/  LEA.HI.X R37, R8, UR7, R7, 0x1, P5 ;  /* 0x0000000708257c11 */ /* 0x000fe4000a8f0c07 */
        /* <DEDUP_REMOVED lines=20> */
.L_x_10854:
[----:B------:R-:W-:Y:S05]  /*6090*/  BSYNC B6 ;  /* 0x0000000000067941 */ /* 0x000fea0003800000 */
.L_x_10853:
[----:B------:R-:W-:Y:S01]  /*60a0*/  ULDC.U8 UR4, c[0x0][0x3f0] ;  /* 0x0000fc0000047ab9 */ /* 0x000fe20000000000 */
[----:B------:R-:W-:Y:S01]  /*60b0*/  BSSY B0, `(.L_x_10855) ;  /* 0x00001f3000007945 */ /* 0x000fe20003800000 */
[----:B------:R-:W-:-:S13]  /*60c0*/  ISETP.NE.AND P0, PT, RZ, UR4, PT ;  /* 0x00000004ff007c0c */ /* 0x000fda000bf05270 */
[----:B------:R-:W-:Y:S05]  /*60d0*/  @!P0 BRA `(.L_x_10856) ;  /* 0x0000001000008947 */ /* 0x000fea0003800000 */
[----:B------:R-:W2:Y:S01]  /*60e0*/  LDL R34, [R1+0x28] ;  /* 0x0000280001227983 */ /* 0x000ea20000100800 */
[----:B------:R-:W-:Y:S01]  /*60f0*/  IMAD R21, R33, -0xc0, R25 ;  /* 0xffffff4021157824 */ /* 0x000fe200078e0219 */
[----:B------:R-:W-:Y:S01]  /*6100*/  BSSY B1, `(.L_x_10857) ;  /* 0x0000019000017945 */ /* 0x000fe20003800000 */
[----:B------:R-:W-:Y:S02]  /*6110*/  CS2R R6, SRZ ;  /* 0x0000000000067805 */ /* 0x000fe4000001ff00 */
[----:B------:R-:W-:Y:S02]  /*6120*/  CS2R R4, SRZ ;  /* 0x0000000000047805 */ /* 0x000fe4000001ff00 */
[----:B------:R-:W-:Y:S02]  /*6130*/  CS2R R8, SRZ ;  /* 0x0000000000087805 */ /* 0x000fe4000001ff00 */
[----:B------:R-:W-:Y:S02]  /*6140*/  VIMNMX R21, R21, 0xc0, PT ;  /* 0x000000c015157848 */ /* 0x000fe40003fe0100 */
[----:B------:R-:W-:-:S02]  /*6150*/  CS2R R24, SRZ ;  /* 0x0000000000187805 */ /* 0x000fc4000001ff00 */
[----:B------:R-:W-:Y:S01]  /*6160*/  ISETP.GE.AND P0, PT, R18, R21, PT ;  /* 0x000000151200720c */ /* 0x000fe20003f06270 */
[----:B--2---:R-:W-:-:S05]  /*6170*/  IMAD.SHL.U32 R0, R34, 0x40, RZ ;  /* 0x0000004022007824 */ /* 0x004fca00078e00ff */
[----:B------:R-:W-:-:S04]  /*6180*/  LOP3.LUT R3, R0, 0x1c0, RZ, 0xc0, !PT ;  /* 0x000001c000037812 */ /* 0x000fc800078ec0ff */
[----:B------:R-:W-:Y:S02]  /*6190*/  LOP3.LUT R0, R3, 0x18, R16, 0xf8, !PT ;  /* 0x0000001803007812 */ /* 0x000fe400078ef810 */
[----:B------:R-:W-:-:S04]  /*61a0*/  SHF.R.U32.HI R3, RZ, 0x3, R3 ;  /* 0x00000003ff037819 */ /* 0x000fc80000011603 */
[----:B------:R-:W-:Y:S01]  /*61b0*/  LOP3.LUT R3, R0, R3, RZ, 0x3c, !PT ;  /* 0x0000000300037212 */ /* 0x000fe200078e3cff */
[----:B------:R-:W-:Y:S06]  /*61c0*/  @P0 BRA `(.L_x_10858) ;  /* 0x0000000000300947 */ /* 0x000fec0003800000 */
[C---:B------:R-:W-:Y:S01]  /*61d0*/  VIADD R0, R26.reuse, 0x10 ;  /* 0x000000101a007836 */ /* 0x040fe20000000000 */
[----:B------:R-:W-:Y:S01]  /*61e0*/  ULDC UR4, c[0x0][0x3d4] ;  /* 0x0000f50000047ab9 */ /* 0x000fe20000000800 */
[----:B------:R-:W-:Y:S02]  /*61f0*/  CS2R R8, SRZ ;  /* 0x0000000000087805 */ /* 0x000fe4000001ff00 */
[----:B------:R-:W-:Y:S02]  /*6200*/  ISETP.GE.AND P1, PT, R26, UR4, PT ;  /* 0x000000041a007c0c */ /* 0x000fe4000bf26270 */
[----:B------:R-:W-:Y:S02]  /*6210*/  CS2R R24, SRZ ;  /* 0x0000000000187805 */ /* 0x000fe4000001ff00 */
[----:B------:R-:W-:Y:S02]  /*6220*/  ISETP.GE.AND P2, PT, R0, UR4, PT ;  /* 0x0000000400007c0c */ /* 0x000fe4000bf46270 */
[----:B------:R-:W-:-:S02]  /*6230*/  CS2R R6, SRZ ;  /* 0x0000000000067805 */ /* 0x000fc4000001ff00 */
[----:B------:R-:W-:-:S05]  /*6240*/  CS2R R4, SRZ ;  /* 0x0000000000047805 */ /* 0x000fca000001ff00 */
[----:B------:R0:W5:Y:S04]  /*6250*/  @!P1 LDG.E.64 R8, desc[UR56][R38.64] ;  /* 0x0000003826089981 */ /* 0x000168000c1e1b00 */
[----:B------:R0:W5:Y:S04]  /*6260*/  @!P2 LDG.E.64 R24, desc[UR56][R38.64+0x20] ;  /* 0x000020382618a981 */ /* 0x000168000c1e1b00 */
[----:B------:R0:W5:Y:S04]  /*6270*/  @!P1 LDG.E.64 R6, desc[UR56][R36.64] ;  /* 0x0000003824069981 */ /* 0x000168000c1e1b00 */
[----:B------:R0:W5:Y:S02]  /*6280*/  @!P2 LDG.E.64 R4, desc[UR56][R36.64+0x20] ;  /* 0x000020382404a981 */ /* 0x000164000c1e1b00 */
.L_x_10858:
[----:B------:R-:W-:Y:S05]  /*6290*/  BSYNC B1 ;  /* 0x0000000000017941 */ /* 0x000fea0003800000 */
.L_x_10857:
[----:B------:R-:W2:Y:S01]  /*62a0*/  LDL R10, [R1+0x50] ;  /* 0x00005000010a7983 */ /* 0x000ea20000100800 */
[----:B------:R-:W-:Y:S01]  /*62b0*/  UMOV UR4, 0xffffffff ;  /* 0xffffffff00047882 */ /* 0x000fe20000000000 */
[----:B-----5:R-:W-:Y:S01]  /*62c0*/  IMAD.MOV.U32 R20, RZ, RZ, R8 ;  /* 0x000000ffff147224 */ /* 0x020fe200078e0008 */
[--C-:B------:R-:W-:Y:S01]  /*62d0*/  SHF.R.U64 R32, R8, 0x10, R9.reuse ;  /* 0x0000001008207819 */ /* 0x100fe20000001209 */
[--C-:B------:R-:W-:Y:S01]  /*62e0*/  IMAD.MOV.U32 R27, RZ, RZ, R9.reuse ;  /* 0x000000ffff1b7224 */ /* 0x100fe200078e0009 */
[----:B------:R-:W-:Y:S02]  /*62f0*/  SHF.R.U32.HI R33, RZ, 0x10, R9 ;  /* 0x00000010ff217819 */ /* 0x000fe40000011609 */
[----:B--2---:R-:W-:Y:S01]  /*6300*/  LEA.HI R0, R10, R10, RZ, 0x1 ;  /* 0x0000000a0a007211 */ /* 0x004fe200078f08ff */
[----:B------:R-:W-:Y:S06]  /*6310*/  BRA.DIV UR4, `(.L_x_10859) ;  /* 0x000000ee04dc7947 */ /* 0x000fec000b800000 */
.L_x_11029:
[----:B------:R-:W-:Y:S01]  /*6320*/  UMOV UR4, 0xffffffff ;  /* 0xffffffff00047882 */ /* 0x000fe20000000000 */
[----:B------:R-:W-:Y:S02]  /*6330*/  LOP3.LUT R0, R0, 0xfffffffe, RZ, 0xc0, !PT ;  /* 0xfffffffe00007812 */ /* 0x000fe400078ec0ff */
[----:B------:R-:W-:Y:S05]  /*6340*/  BRA.DIV UR4, `(.L_x_10860) ;  /* 0x000000ee04f87947 */ /* 0x000fea000b800000 */
.L_x_11032:
[----:B------:R-:W-:Y:S01]  /*6350*/  UMOV UR4, 0xffffffff ;  /* 0xffffffff00047882 */ /* 0x000fe20000000000 */
[----:B------:R-:W-:Y:S02]  /*6360*/  IMAD.IADD R0, R10, 0x1, -R0 ;  /* 0x000000010a007824 */ /* 0x000fe400078e0a00 */
[----:B------:R-:W-:Y:S05]  /*6370*/  BRA.DIV UR4, `(.L_x_10861) ;  /* 0x000000f204147947 */ /* 0x000fea000b800000 */
.L_x_11035:
[----:B------:R-:W-:Y:S01]  /*6380*/  UMOV UR4, 0xffffffff ;  /* 0xffffffff00047882 */ /* 0x000fe20000000000 */
[----:B------:R-:W-:Y:S02]  /*6390*/  SHF.L.U32 R9, R0, 0x1f, RZ ;  /* 0x0000001f00097819 */ /* 0x000fe400000006ff */
[----:B------:R-:W-:Y:S05]  /*63a0*/  BRA.DIV UR4, `(.L_x_10862) ;  /* 0x000000f204307947 */ /* 0x000fea000b800000 */
.L_x_11038:
[----:B------:R-:W1:Y:S01]  /*63b0*/  S2R R0, SR_TID.X ;  /* 0x0000000000007919 */ /* 0x000e620000002100 */
[----:B------:R-:W2:Y:S01]  /*63c0*/  SYNCS.PHASECHK.TRANS64.TRYWAIT P1, [R2+URZ+0x30800], R9 ;  /* 0x03080009020075a7 */ /* 0x000ea2000802017f */
[----:B------:R-:W-:Y:S01]  /*63d0*/  LOP3.LUT P2, RZ, R34, 0x4, RZ, 0xc0, !PT ;  /* 0x0000000422ff7812 */ /* 0x000fe2000784c0ff */
[----:B------:R-:W-:Y:S01]  /*63e0*/  IMAD.MOV.U32 R15, RZ, RZ, R25 ;  /* 0x000000ffff0f7224 */ /* 0x000fe200078e0019 */
[----:B------:R-:W-:Y:S01]  /*63f0*/  SHF.R.U64 R28, R6, 0x10, R7 ;  /* 0x00000010061c7819 */ /* 0x000fe20000001207 */
[----:B0-----:R-:W-:Y:S01]  /*6400*/  IMAD.MOV.U32 R36, RZ, RZ, R6 ;  /* 0x000000ffff247224 */ /* 0x001fe200078e0006 */
[----:B------:R-:W-:Y:S01]  /*6410*/  SHF.R.U64 R29, R4, 0x10, R5 ;  /* 0x00000010041d7819 */ /* 0x000fe20000001205 */
[--C-:B------:R-:W-:Y:S01]  /*6420*/  IMAD.MOV.U32 R12, RZ, RZ, R7.reuse ;  /* 0x000000ffff0c7224 */ /* 0x100fe200078e0007 */
[----:B------:R-:W-:Y:S01]  /*6430*/  SHF.R.U32.HI R7, RZ, 0x10, R7 ;  /* 0x00000010ff077819 */ /* 0x000fe20000011607 */
[----:B------:R-:W-:Y:S01]  /*6440*/  IMAD.MOV.U32 R10, RZ, RZ, R4 ;  /* 0x000000ffff0a7224 */ /* 0x000fe200078e0004 */
[----:B------:R-:W-:Y:S01]  /*6450*/  BSSY B1, `(.L_x_10863) ;  /* 0x0000018000017945 */ /* 0x000fe20003800000 */
[--C-:B------:R-:W-:Y:S01]  /*6460*/  IMAD.MOV.U32 R11, RZ, RZ, R5.reuse ;  /* 0x000000ffff0b7224 */ /* 0x100fe200078e0005 */
[----:B------:R-:W-:-:S02]  /*6470*/  SHF.R.U32.HI R5, RZ, 0x10, R5 ;  /* 0x00000010ff057819 */ /* 0x000fc40000011605 */
[----:B------:R-:W-:Y:S02]  /*6480*/  PRMT R14, R20, 0x5410, R32 ;  /* 0x00005410140e7816 */ /* 0x000fe40000000020 */
[----:B------:R-:W-:Y:S02]  /*6490*/  PRMT R13, R27, 0x5410, R33 ;  /* 0x000054101b0d7816 */ /* 0x000fe40000000021 */
[----:B------:R-:W-:Y:S02]  /*64a0*/  PRMT R36, R36, 0x5410, R28 ;  /* 0x0000541024247816 */ /* 0x000fe4000000001c */
[----:B------:R-:W-:Y:S02]  /*64b0*/  PRMT R12, R12, 0x5410, R7 ;  /* 0x000054100c0c7816 */ /* 0x000fe40000000007 */
[----:B------:R-:W-:Y:S02]  /*64c0*/  PRMT R10, R10, 0x5410, R29 ;  /* 0x000054100a0a7816 */ /* 0x000fe4000000001d */
[----:B------:R-:W-:Y:S01]  /*64d0*/  PRMT R11, R11, 0x5410, R5 ;  /* 0x000054100b0b7816 */ /* 0x000fe20000000005 */
[----:B-1----:R-:W-:-:S05]  /*64e0*/  VIADD R8, R0, 0xffffff80 ;  /* 0xffffff8000087836 */ /* 0x002fca0000000000 */
[----:B------:R-:W-:-:S04]  /*64f0*/  SHF.R.S32.HI R0, RZ, 0x1f, R8 ;  /* 0x0000001fff007819 */ /* 0x000fc80000011408 */
[----:B------:R-:W-:Y:S01]  /*6500*/  LEA.HI R0, R0, R8, RZ, 0x5 ;  /* 0x0000000800007211 */ /* 0x000fe200078f28ff */
[----:B------:R-:W-:Y:S01]  /*6510*/  IMAD.MOV.U32 R8, RZ, RZ, R24 ;  /* 0x000000ffff087224 */ /* 0x000fe200078e0018 */
[--C-:B------:R-:W-:Y:S02]  /*6520*/  SHF.R.U64 R24, R24, 0x10, R25.reuse ;  /* 0x0000001018187819 */ /* 0x100fe40000001219 */
[----:B------:R-:W-:Y:S02]  /*6530*/  SHF.R.S32.HI R0, RZ, 0x5, R0 ;  /* 0x00000005ff007819 */ /* 0x000fe40000011400 */
[----:B------:R-:W-:Y:S02]  /*6540*/  SHF.R.U32.HI R25, RZ, 0x10, R25 ;  /* 0x00000010ff197819 */ /* 0x000fe40000011619 */
[----:B------:R-:W-:Y:S01]  /*6550*/  PRMT R8, R8, 0x5410, R24 ;  /* 0x0000541008087816 */ /* 0x000fe20000000018 */
[----:B------:R-:W-:Y:S01]  /*6560*/  IMAD R3, R0, 0x200, R3 ;  /* 0x0000020000037824 */ /* 0x000fe200078e0203 */
[----:B------:R-:W-:-:S03]  /*6570*/  PRMT R4, R15, 0x5410, R25 ;  /* 0x000054100f047816 */ /* 0x000fc60000000019 */
[----:B------:R-:W-:-:S04]  /*6580*/  IMAD R3, R3, 0x2, R2 ;  /* 0x0000000203037824 */ /* 0x000fc800078e0202 */
[C---:B------:R-:W-:Y:S02]  /*6590*/  VIADD R6, R3.reuse, 0xc400 ;  /* 0x0000c40003067836 */ /* 0x040fe40000000000 */
[----:B------:R-:W-:Y:S02]  /*65a0*/  VIADD R0, R3, 0xc440 ;  /* 0x0000c44003007836 */ /* 0x000fe40000000000 */
[----:B------:R-:W-:Y:S01]  /*65b0*/  @P2 VIADD R0, R6, 0xffffffc0 ;  /* 0xffffffc006002836 */ /* 0x000fe20000000000 */
[----:B--2---:R-:W-:Y:S06]  /*65c0*/  @!P1 BRA `(.L_x_10864) ;  /* 0x000000ec00d09947 */ /* 0x004fec0003800000 */
.L_x_11039:
[----:B------:R-:W-:Y:S05]  /*65d0*/  BSYNC B1 ;  /* 0x0000000000017941 */ /* 0x000fea0003800000 */
.L_x_10863:
[----:B------:R-:W-:Y:S01]  /*65e0*/  BSSY B1, `(.L_x_10865) ;  /* 0x0000057000017945 */ /* 0x000fe20003800000 */
[----:B0-----:R-:W-:-:S03]  /*65f0*/  IMAD.MOV.U32 R9, RZ, RZ, R4 ;  /* 0x000000ffff097224 */ /* 0x001fc600078e0004 */
[----:B------:R-:W-:Y:S05]  /*6600*/  @P0 BRA `(.L_x_10866) ;  /* 0x0000000400500947 */ /* 0x000fea0003800000 */
[----:B------:R-:W0:Y:S01]  /*6610*/  LDC R5, c[0x0][0x3d4] ;  /* 0x0000f500ff057b82 */ /* 0x000e220000000800 */
[C---:B------:R-:W-:Y:S01]  /*6620*/  VIADD R4, R26.reuse, 0x10 ;  /* 0x000000101a047836 */ /* 0x040fe20000000000 */
[----:B------:R-:W-:Y:S01]  /*6630*/  BSSY B2, `(.L_x_10867) ;  /* 0x000002a000027945 */ /* 0x000fe20003800000 */
[----:B0-----:R-:W-:-:S03]  /*6640*/  ISETP.GE.AND P0, PT, R26, R5, PT ;  /* 0x000000051a00720c */ /* 0x001fc60003f06270 */
[----:B------:R-:W-:-:S10]  /*6650*/  ISETP.GE.AND P1, PT, R4, R5, PT ;  /* 0x000000050400720c */ /* 0x000fd40003f26270 */
[----:B------:R-:W-:Y:S05]  /*6660*/  @P0 BRA `(.L_x_10868) ;  /* 0x0000000000980947 */ /* 0x000fea0003800000 */
[----:B------:R-:W0:Y:S01]  /*6670*/  LDS.128 R4, [R3+0xc400] ;  /* 0x00c4000003047984 */ /* 0x000e220000000c00 */
        /* <DEDUP_REMOVED lines=37> */
.L_x_10868:
[----:B------:R-:W-:Y:S05]  /*68d0*/  BSYNC B2 ;  /* 0x0000000000027941 */ /* 0x000fea0003800000 */
.L_x_10867:
[----:B------:R-:W-:Y:S05]  /*68e0*/  @P1 BRA `(.L_x_10866) ;  /* 0x0000000000981947 */ /* 0x000fea0003800000 */
        /* <DEDUP_REMOVED lines=38> */
.L_x_10866:
[----:B------:R-:W-:Y:S05]  /*6b50*/  BSYNC B1 ;  /* 0x0000000000017941 */ /* 0x000fea0003800000 */
.L_x_10865:
[----:B01----:R-:W-:-:S05]  /*6b60*/  VIADD R4, R18, 0x60 ;  /* 0x0000006012047836 */ /* 0x003fca0000000000 */
[----:B------:R-:W-:-:S13]  /*6b70*/  ISETP.GE.AND P0, PT, R4, R21, PT ;  /* 0x000000150400720c */ /* 0x000fda0003f06270 */
        /* <DEDUP_REMOVED lines=27> */
[-C--:B------:R-:W-:Y:S01]  /*6d30*/  FFMA.FTZ R5, R28, R20.reuse, -R25 ;  /* 0x000000141c057223 */ /* 0x080fe20000010819 */
[C---:B------:R-:W-:Y:S01]  /*6d40*/  LOP3.LUT R29, R13.reuse, 0xffff0000, RZ, 0xc0, !PT ;  /* 0xffff00000d1d7812 */ /* 0x040fe200078ec0ff */
[----:B------:R-:W-:Y:S02]  /*6d50*/  IMAD.U32 R28, R12, 0x10000, RZ ;  /* 0x000100000c1c7824 */ /* 0x000fe400078e00ff */
[----:B------:R-:W-:Y:S01]  /*6d60*/  FFMA.FTZ R20, R36, R20, R27 ;  /* 0x0000001424147223 */ /* 0x000fe2000001001b */
[----:B------:R-:W-:Y:S02]  /*6d70*/  IMAD.U32 R26, R13, 0x10000, RZ ;  /* 0x000100000d1a7824 */ /* 0x000fe400078e00ff */
        /* <DEDUP_REMOVED lines=13> */
.L_x_10871:
[----:B------:R-:W-:Y:S05]  /*6e50*/  BSYNC B1 ;  /* 0x0000000000017941 */ /* 0x000fea0003800000 */
.L_x_10870:
        /* <DEDUP_REMOVED lines=40> */
.L_x_10856:
[----:B------:R-:W0:Y:S01]  /*70e0*/  LDC R3, c[0x0][0x3d4] ;  /* 0x0000f500ff037b82 */ /* 0x000e220000000800 */
[----:B------:R-:W-:Y:S01]  /*70f0*/  IMAD R25, R33, -0xc0, R25 ;  /* 0xffffff4021197824 */ /* 0x000fe200078e0219 */
[----:B------:R-:W2:Y:S01]  /*7100*/  LDL R8, [R1+0x50] ;  /* 0x0000500001087983 */ /* 0x000ea20000100800 */
[----:B------:R-:W-:Y:S02]  /*7110*/  CS2R R4, SRZ ;  /* 0x0000000000047805 */ /* 0x000fe4000001ff00 */
[----:B------:R-:W-:Y:S02]  /*7120*/  CS2R R6, SRZ ;  /* 0x0000000000067805 */ /* 0x000fe4000001ff00 */
[----:B------:R-:W-:Y:S02]  /*7130*/  CS2R R26, SRZ ;  /* 0x00000000001a7805 */ /* 0x000fe4000001ff00 */
[----:B------:R-:W-:Y:S02]  /*7140*/  VIMNMX R21, R25, 0xc0, PT ;  /* 0x000000c019157848 */ /* 0x000fe40003fe0100 */
[----:B------:R-:W-:-:S02]  /*7150*/  CS2R R24, SRZ ;  /* 0x0000000000187805 */ /* 0x000fc4000001ff00 */
[----:B0-----:R-:W-:-:S04]  /*7160*/  ISETP.GE.AND P0, PT, R16, R3, PT ;  /* 0x000000031000720c */ /* 0x001fc80003f06270 */
[----:B------:R-:W-:-:S13]  /*7170*/  ISETP.GE.OR P1, PT, R18, R21, P0 ;  /* 0x000000151200720c */ /* 0x000fda0000726670 */
[----:B------:R0:W5:Y:S04]  /*7180*/  @!P1 LDG.E.128 R4, desc[UR56][R42.64] ;  /* 0x000000382a049981 */ /* 0x000168000c1e1d00 */
[----:B------:R0:W5:Y:S01]  /*7190*/  @!P1 LDG.E.128 R24, desc[UR56][R40.64] ;  /* 0x0000003828189981 */ /* 0x000162000c1e1d00 */
[----:B------:R-:W-:Y:S01]  /*71a0*/  UMOV UR4, 0xffffffff ;  /* 0xffffffff00047882 */ /* 0x000fe20000000000 */
[----:B--2---:R-:W-:Y:S02]  /*71b0*/  LEA.HI R0, R8, R8, RZ, 0x1 ;  /* 0x0000000808007211 */ /* 0x004fe400078f08ff */
[----:B0-----:R-:W-:Y:S05]  /*71c0*/  BRA.DIV UR4, `(.L_x_10872) ;  /* 0x000000e204e47947 */ /* 0x001fea000b800000 */
.L_x_11042:
[----:B------:R-:W-:Y:S01]  /*71d0*/  UMOV UR4, 0xffffffff ;  /* 0xffffffff00047882 */ /* 0x000fe20000000000 */
[----:B------:R-:W-:Y:S02]  /*71e0*/  LOP3.LUT R0, R0, 0xfffffffe, RZ, 0xc0, !PT ;  /* 0xfffffffe00007812 */ /* 0x000fe400078ec0ff */
[----:B------:R-:W-:Y:S05]  /*71f0*/  BRA.DIV UR4, `(.L_x_10873) ;  /* 0x000000e604007947 */ /* 0x000fea000b800000 */
.L_x_11045:
[----:B------:R-:W-:Y:S01]  /*7200*/  UMOV UR4, 0xffffffff ;  /* 0xffffffff00047882 */ /* 0x000fe20000000000 */
[----:B------:R-:W-:Y:S02]  /*7210*/  IMAD.IADD R0, R8, 0x1, -R0 ;  /* 0x0000000108007824 */ /* 0x000fe400078e0a00 */
[----:B------:R-:W-:Y:S05]  /*7220*/  BRA.DIV UR4, `(.L_x_10874) ;  /* 0x000000e6041c7947 */ /* 0x000fea000b800000 */
.L_x_11048:
[----:B------:R-:W-:Y:S01]  /*7230*/  UMOV UR4, 0xffffffff ;  /* 0xffffffff00047882 */ /* 0x000fe20000000000 */
[----:B------:R-:W-:Y:S02]  /*7240*/  SHF.L.U32 R9, R0, 0x1f, RZ ;  /* 0x0000001f00097819 */ /* 0x000fe400000006ff */
[----:B------:R-:W-:Y:S05]  /*7250*/  BRA.DIV UR4, `(.L_x_10875) ;  /* 0x000000e604387947 */ /* 0x000fea000b800000 */
.L_x_11051:
[----:B------:R-:W0:Y:S01]  /*7260*/  SYNCS.PHASECHK.TRANS64.TRYWAIT P1, [R2+URZ+0x30800], R9 ;  /* 0x03080009020075a7 */ /* 0x000e22000802017f */
[C---:B------:R-:W-:Y:S01]  /*7270*/  VIADD R0, R18.reuse, 0x60 ;  /* 0x0000006012007836 */ /* 0x040fe20000000000 */
[-C--:B------:R-:W-:Y:S01]  /*7280*/  ISETP.GE.OR P2, PT, R18, R21.reuse, P0 ;  /* 0x000000151200720c */ /* 0x080fe20000746670 */
[----:B-----5:R-:W-:Y:S01]  /*7290*/  IMAD.MOV.U32 R20, RZ, RZ, R4 ;  /* 0x000000ffff147224 */ /* 0x020fe200078e0004 */
[--C-:B------:R-:W-:Y:S01]  /*72a0*/  SHF.R.U64 R4, R4, 0x10, R5.reuse ;  /* 0x0000001004047819 */ /* 0x100fe20000001205 */
[----:B------:R-:W-:Y:S01]  /*72b0*/  IMAD.MOV.U32 R12, RZ, RZ, R6 ;  /* 0x000000ffff0c7224 */ /* 0x000fe200078e0006 */
[----:B------:R-:W-:Y:S01]  /*72c0*/  ISETP.GE.OR P0, PT, R0, R21, P0 ;  /* 0x000000150000720c */ /* 0x000fe20000706670 */
[--C-:B------:R-:W-:Y:S01]  /*72d0*/  IMAD.MOV.U32 R0, RZ, RZ, R5.reuse ;  /* 0x000000ffff007224 */ /* 0x100fe200078e0005 */
[----:B------:R-:W-:Y:S01]  /*72e0*/  SHF.R.U32.HI R5, RZ, 0x10, R5 ;  /* 0x00000010ff057819 */ /* 0x000fe20000011605 */
        /* <DEDUP_REMOVED lines=8> */
[----:B------:R-:W-:Y:S01]  /*7370*/  IMAD.MOV.U32 R5, RZ, RZ, R27 ;  /* 0x000000ffff057224 */ /* 0x000fe200078e001b */
[----:B------:R-:W-:Y:S01]  /*7380*/  PRMT R12, R12, 0x5410, R6 ;  /* 0x000054100c0c7816 */ /* 0x000fe20000000006 */
[----:B------:R-:W-:Y:S01]  /*7390*/  BSSY B1, `(.L_x_10876) ;  /* 0x000000c000017945 */ /* 0x000fe20003800000 */
[----:B------:R-:W-:-:S02]  /*73a0*/  PRMT R21, R21, 0x5410, R7 ;  /* 0x0000541015157816 */ /* 0x000fc40000000007 */
        /* <DEDUP_REMOVED lines=8> */
[----:B------:R-:W-:Y:S01]  /*7430*/  PRMT R5, R5, 0x5410, R10 ;  /* 0x0000541005057816 */ /* 0x000fe2000000000a */
[----:B0-----:R-:W-:Y:S06]  /*7440*/  @!P1 BRA `(.L_x_10877) ;  /* 0x000000e000e49947 */ /* 0x001fec0003800000 */
.L_x_11052:
[----:B------:R-:W-:Y:S05]  /*7450*/  BSYNC B1 ;  /* 0x0000000000017941 */ /* 0x000fea0003800000 */
.L_x_10876:
[----:B------:R-:W-:Y:S01]  /*7460*/  BSSY B1, `(.L_x_10878) ;  /* 0x0000062000017945 */ /* 0x000fe20003800000 */
[C---:B------:R-:W-:Y:S02]  /*7470*/  PRMT R24, R0.reuse, 0x7610, R4 ;  /* 0x0000761000187816 */ /* 0x040fe40000000004 */
[----:B------:R-:W-:Y:S01]  /*7480*/  PRMT R0, R0, 0x7632, R5 ;  /* 0x0000763200007816 */ /* 0x000fe20000000005 */
[----:B------:R-:W-:Y:S06]  /*7490*/  @P2 BRA `(.L_x_10879) ;  /* 0x0000000400782947 */ /* 0x000fec0003800000 */
[----:B------:R-:W2:Y:S01]  /*74a0*/  LDL R7, [R1+0x28] ;  /* 0x0000280001077983 */ /* 0x000ea20000100800 */
[----:B------:R-:W-:Y:S01]  /*74b0*/  IMAD.IADD R5, R16, 0x1, R3 ;  /* 0x0000000110057824 */ /* 0x000fe200078e0203 */
[C---:B------:R-:W-:Y:S01]  /*74c0*/  LOP3.LUT R33, R13.reuse, 0xffff0000, RZ, 0xc0, !PT ;  /* 0xffff00000d217812 */ /* 0x040fe200078ec0ff */
[----:B------:R-:W-:Y:S01]  /*74d0*/  IMAD.U32 R36, R13, 0x10000, RZ ;  /* 0x000100000d247824 */ /* 0x000fe200078e00ff */
[----:B------:R-:W1:Y:S01]  /*74e0*/  S2R R6, SR_TID.X ;  /* 0x0000000000067919 */ /* 0x000e620000002100 */
[----:B------:R-:W-:Y:S02]  /*74f0*/  IMAD.U32 R34, R20, 0x10000, RZ ;  /* 0x0001000014227824 */ /* 0x000fe400078e00ff */
[----:B-1----:R-:W-:-:S05]  /*7500*/  VIADD R10, R6, 0xffffff80 ;  /* 0xffffff80060a7836 */ /* 0x002fca0000000000 */
[----:B------:R-:W-:-:S04]  /*7510*/  SHF.R.S32.HI R8, RZ, 0x1f, R10 ;  /* 0x0000001fff087819 */ /* 0x000fc8000001140a */
[----:B------:R-:W-:-:S04]  /*7520*/  LEA.HI R8, R8, R10, RZ, 0x5 ;  /* 0x0000000a08087211 */ /* 0x000fc800078f28ff */
[----:B------:R-:W-:Y:S01]  /*7530*/  SHF.R.S32.HI R8, RZ, 0x5, R8 ;  /* 0x00000005ff087819 */ /* 0x000fe20000011408 */
[----:B--2---:R-:W-:-:S05]  /*7540*/  IMAD.SHL.U32 R4, R7, 0x40, RZ ;  /* 0x0000004007047824 */ /* 0x004fca00078e00ff */
[----:B------:R-:W-:-:S04]  /*7550*/  LOP3.LUT R6, R4, 0x1c0, RZ, 0xc0, !PT ;  /* 0x000001c004067812 */ /* 0x000fc800078ec0ff */
[C---:B------:R-:W-:Y:S02]  /*7560*/  LOP3.LUT R4, R6.reuse, 0x38, R16, 0xf8, !PT ;  /* 0x0000003806047812 */ /* 0x040fe400078ef810 */
[----:B------:R-:W-:Y:S02]  /*7570*/  SHF.R.U32.HI R7, RZ, 0x3, R6 ;  /* 0x00000003ff077819 */ /* 0x000fe40000011606 */
[----:B------:R-:W-:Y:S02]  /*7580*/  LOP3.LUT R6, R6, 0x38, R5, 0xf8, !PT ;  /* 0x0000003806067812 */ /* 0x000fe400078ef805 */
[-C--:B------:R-:W-:Y:S02]  /*7590*/  LOP3.LUT R4, R4, R7.reuse, RZ, 0x3c, !PT ;  /* 0x0000000704047212 */ /* 0x080fe400078e3cff */
[----:B------:R-:W-:-:S03]  /*75a0*/  LOP3.LUT R6, R6, R7, RZ, 0x3c, !PT ;  /* 0x0000000706067212 */ /* 0x000fc600078e3cff */
[C---:B------:R-:W-:Y:S02]  /*75b0*/  IMAD R5, R8.reuse, 0x200, R4 ;  /* 0x0000020008057824 */ /* 0x040fe400078e0204 */
[----:B0-----:R-:W-:Y:S02]  /*75c0*/  IMAD R9, R8, 0x200, R6 ;  /* 0x0000020008097824 */ /* 0x001fe400078e0206 */
[--C-:B------:R-:W-:Y:S02]  /*75d0*/  IMAD R42, R5, 0x2, R2.reuse ;  /* 0x00000002052a7824 */ /* 0x100fe400078e0202 */
[----:B------:R-:W-:-:S03]  /*75e0*/  IMAD R44, R9, 0x2, R2 ;  /* 0x00000002092c7824 */ /* 0x000fc600078e0202 */
[----:B------:R-:W0:Y:S04]  /*75f0*/  LDS.128 R4, [R42+0xc400] ;  /* 0x00c400002a047984 */ /* 0x000e280000000c00 */
[----:B------:R-:W1:Y:S01]  /*7600*/  LDS.128 R8, [R44+0xc400] ;  /* 0x00c400002c087984 */ /* 0x000e620000000c00 */
        /* <DEDUP_REMOVED lines=12> */
[----:B------:R-:W-:Y:S01]  /*76d0*/  FFMA.FTZ R39, R25, R34, -R38 ;  /* 0x0000002219277223 */ /* 0x000fe20000010826 */
[----:B------:R-:W-:-:S02]  /*76e0*/  IMAD.U32 R38, R15, 0x10000, RZ ;  /* 0x000100000f267824 */ /* 0x000fc400078e00ff */
[----:B------:R-:W-:Y:S01]  /*76f0*/  FFMA.FTZ R40, R25, R36, R40 ;  /* 0x0000002419287223 */ /* 0x000fe20000010028 */
[----:B------:R-:W-:Y:S02]  /*7700*/  IMAD.U32 R34, R12, 0x10000, RZ ;  /* 0x000100000c227824 */ /* 0x000fe400078e00ff */
[-C--:B------:R-:W-:Y:S01]  /*7710*/  FMUL.FTZ R25, R8, R29.reuse ;  /* 0x0000001d08197220 */ /* 0x080fe20000410000 */
[----:B------:R-:W-:Y:S01]  /*7720*/  FFMA.FTZ R36, R4, R29, -R37 ;  /* 0x0000001d04247223 */ /* 0x000fe20000010825 */
[----:B------:R-:W-:Y:S01]  /*7730*/  FMUL.FTZ R8, R31, R38 ;  /* 0x000000261f087220 */ /* 0x000fe20000410000 */
[----:B------:R-:W-:Y:S01]  /*7740*/  LOP3.LUT R37, R15, 0xffff0000, RZ, 0xc0, !PT ;  /* 0xffff00000f257812 */ /* 0x000fe200078ec0ff */
[-C--:B------:R-:W-:Y:S01]  /*7750*/  FMUL.FTZ R31, R31, R34.reuse ;  /* 0x000000221f1f7220 */ /* 0x080fe20000410000 */
[----:B------:R-:W-:Y:S01]  /*7760*/  LOP3.LUT R29, R12, 0xffff0000, RZ, 0xc0, !PT ;  /* 0xffff00000c1d7812 */ /* 0x000fe200078ec0ff */
[----:B------:R-:W-:Y:S01]  /*7770*/  FFMA.FTZ R34, R27, R34, -R8 ;  /* 0x000000221b227223 */ /* 0x000fe20000010808 */
[----:B------:R-:W-:-:S02]  /*7780*/  IMAD.U32 R30, R9, 0x10000, RZ ;  /* 0x00010000091e7824 */ /* 0x000fc400078e00ff */
[----:B------:R-:W-:Y:S01]  /*7790*/  FFMA.FTZ R38, R27, R38, R31 ;  /* 0x000000261b267223 */ /* 0x000fe2000001001f */
[----:B------:R-:W-:Y:S01]  /*77a0*/  FMUL.FTZ R27, R10, R37 ;  /* 0x000000250a1b7220 */ /* 0x000fe20000410000 */
[----:B------:R-:W-:Y:S02]  /*77b0*/  IMAD.U32 R31, R14, 0x10000, RZ ;  /* 0x000100000e1f7824 */ /* 0x000fe400078e00ff */
[----:B------:R-:W-:Y:S01]  /*77c0*/  FFMA.FTZ R33, R4, R33, R25 ;  /* 0x0000002104217223 */ /* 0x000fe20000010019 */
[----:B------:R-:W-:Y:S02]  /*77d0*/  IMAD.U32 R26, R5, 0x10000, RZ ;  /* 0x00010000051a7824 */ /* 0x000fe400078e00ff */
[-C--:B------:R-:W-:Y:S01]  /*77e0*/  FMUL.FTZ R45, R10, R29.reuse ;  /* 0x0000001d0a2d7220 */ /* 0x080fe20000410000 */
[----:B------:R-:W-:Y:S02]  /*77f0*/  IMAD.U32 R25, R24, 0x10000, RZ ;  /* 0x0001000018197824 */ /* 0x000fe400078e00ff */
[----:B------:R-:W-:Y:S01]  /*7800*/  FFMA.FTZ R43, R6, R29, -R27 ;  /* 0x0000001d062b7223 */ /* 0x000fe2000001081b */
[----:B------:R-:W-:Y:S01]  /*7810*/  FMUL.FTZ R41, R30, R31 ;  /* 0x0000001f1e297220 */ /* 0x000fe20000410000 */
[----:B------:R-:W-:-:S02]  /*7820*/  IMAD.U32 R32, R11, 0x10000, RZ ;  /* 0x000100000b207824 */ /* 0x000fc400078e00ff */
[----:B------:R-:W-:Y:S01]  /*7830*/  FMUL.FTZ R30, R30, R25 ;  /* 0x000000191e1e7220 */ /* 0x000fe20000410000 */
[----:B------:R-:W-:Y:S02]  /*7840*/  IMAD.U32 R29, R0, 0x10000, RZ ;  /* 0x00010000001d7824 */ /* 0x000fe400078e00ff */
[----:B------:R-:W-:Y:S01]  /*7850*/  FFMA.FTZ R45, R6, R37, R45 ;  /* 0x00000025062d7223 */ /* 0x000fe2000001002d */
[----:B------:R-:W-:Y:S02]  /*7860*/  IMAD.U32 R27, R21, 0x10000, RZ ;  /* 0x00010000151b7824 */ /* 0x000fe400078e00ff */
[----:B------:R-:W-:Y:S01]  /*7870*/  FFMA.FTZ R41, R26, R25, -R41 ;  /* 0x000000191a297223 */ /* 0x000fe20000010829 */
[----:B------:R-:W-:Y:S01]  /*7880*/  IMAD.U32 R28, R7, 0x10000, RZ ;  /* 0x00010000071c7824 */ /* 0x000fe200078e00ff */
[----:B------:R-:W-:Y:S01]  /*7890*/  LOP3.LUT R9, R9, 0xffff0000, RZ, 0xc0, !PT ;  /* 0xffff000009097812 */ /* 0x000fe200078ec0ff */
[C---:B------:R-:W-:Y:S01]  /*78a0*/  FMUL.FTZ R37, R32.reuse, R29 ;  /* 0x0000001d20257220 */ /* 0x040fe20000410000 */
[----:B------:R-:W-:Y:S01]  /*78b0*/  LOP3.LUT R11, R11, 0xffff0000, RZ, 0xc0, !PT ;  /* 0xffff00000b0b7812 */ /* 0x000fe200078ec0ff */
[----:B------:R-:W-:Y:S01]  /*78c0*/  FMUL.FTZ R25, R32, R27 ;  /* 0x0000001b20197220 */ /* 0x000fe20000410000 */
[----:B------:R-:W-:Y:S01]  /*78d0*/  LOP3.LUT R8, R14, 0xffff0000, RZ, 0xc0, !PT ;  /* 0xffff00000e087812 */ /* 0x000fe200078ec0ff */
[----:B------:R-:W-:Y:S01]  /*78e0*/  FFMA.FTZ R30, R26, R31, R30 ;  /* 0x0000001f1a1e7223 */ /* 0x000fe2000001001e */
        /* <DEDUP_REMOVED lines=9> */
[----:B------:R-:W-:Y:S01]  /*7980*/  FMUL.FTZ R9, R9, R4 ;  /* 0x0000000409097220 */ /* 0x000fe20000410000 */
[----:B------:R-:W-:Y:S01]  /*7990*/  FMUL.FTZ R11, R11, R6 ;  /* 0x000000060b0b7220 */ /* 0x000fe20000410000 */
[----:B------:R-:W-:Y:S01]  /*79a0*/  FFMA.FTZ R26, R5, R4, -R26 ;  /* 0x00000004051a7223 */ /* 0x000fe2000001081a */
[----:B------:R-:W-:Y:S01]  /*79b0*/  F2FP.BF16.F32.PACK_AB R4, R36, R39 ;  /* 0x000000272404723e */ /* 0x000fe200000010ff */
[----:B------:R-:W-:Y:S01]  /*79c0*/  FFMA.FTZ R28, R7, R6, -R28 ;  /* 0x00000006071c7223 */ /* 0x000fe2000001081c */
[----:B------:R-:W-:Y:S01]  /*79d0*/  FFMA.FTZ R9, R5, R8, R9 ;  /* 0x0000000805097223 */ /* 0x000fe20000010009 */
        /* <DEDUP_REMOVED lines=10> */
.L_x_10879:
[----:B------:R-:W-:Y:S05]  /*7a80*/  BSYNC B1 ;  /* 0x0000000000017941 */ /* 0x000fea0003800000 */
.L_x_10878:
[----:B------:R-:W-:Y:S05]  /*7a90*/  @P0 BRA `(.L_x_10869) ;  /* 0x0000000400500947 */ /* 0x000fea0003800000 */
[----:B-1----:R-:W2:Y:S01]  /*7aa0*/  LDL R5, [R1+0x38] ;  /* 0x0000380001057983 */ /* 0x002ea20000100800 */
[----:B------:R-:W-:-:S03]  /*7ab0*/  SHF.R.U32.HI R6, RZ, 0x3, R157 ;  /* 0x00000003ff067819 */ /* 0x000fc6000001169d */
[----:B------:R-:W3:Y:S01]  /*7ac0*/  LDL R44, [R1+0x5c] ;  /* 0x00005c00012c7983 */ /* 0x000ee20000100800 */
[----:B------:R-:W-:Y:S01]  /*7ad0*/  IMAD.IADD R4, R16, 0x1, R3 ;  /* 0x0000000110047824 */ /* 0x000fe200078e0203 */
[C---:B------:R-:W-:Y:S01]  /*7ae0*/  LOP3.LUT R40, R13.reuse, 0xffff0000, RZ, 0xc0, !PT ;  /* 0xffff00000d287812 */ /* 0x040fe200078ec0ff */
[----:B------:R-:W-:Y:S01]  /*7af0*/  IMAD.U32 R37, R13, 0x10000, RZ ;  /* 0x000100000d257824 */ /* 0x000fe200078e00ff */
[----:B------:R-:W-:Y:S01]  /*7b00*/  LOP3.LUT R41, R14, 0xffff0000, RZ, 0xc0, !PT ;  /* 0xffff00000e297812 */ /* 0x000fe200078ec0ff */
[----:B------:R-:W-:Y:S01]  /*7b10*/  IMAD.U32 R33, R20, 0x10000, RZ ;  /* 0x0001000014217824 */ /* 0x000fe200078e00ff */
[----:B------:R-:W-:Y:S01]  /*7b20*/  LOP3.LUT R3, R157, 0x38, R4, 0xf8, !PT ;  /* 0x000000389d037812 */ /* 0x000fe200078ef804 */
[----:B------:R-:W-:Y:S01]  /*7b30*/  IMAD.U32 R42, R14, 0x10000, RZ ;  /* 0x000100000e2a7824 */ /* 0x000fe200078e00ff */
[----:B------:R-:W-:Y:S01]  /*7b40*/  LOP3.LUT R20, R20, 0xffff0000, RZ, 0xc0, !PT ;  /* 0xffff000014147812 */ /* 0x000fe200078ec0ff */
[----:B------:R-:W-:Y:S01]  /*7b50*/  IMAD.U32 R38, R24, 0x10000, RZ ;  /* 0x0001000018267824 */ /* 0x000fe200078e00ff */
[----:B------:R-:W-:Y:S01]  /*7b60*/  LOP3.LUT R3, R3, R6, RZ, 0x3c, !PT ;  /* 0x0000000603037212 */ /* 0x000fe200078e3cff */
[----:B------:R-:W-:Y:S01]  /*7b70*/  IMAD.U32 R39, R15, 0x10000, RZ ;  /* 0x000100000f277824 */ /* 0x000fe200078e00ff */
[----:B------:R-:W-:-:S03]  /*7b80*/  LOP3.LUT R43, R0, 0xffff0000, RZ, 0xc0, !PT ;  /* 0xffff0000002b7812 */ /* 0x000fc600078ec0ff */
[----:B--2---:R-:W-:-:S04]  /*7b90*/  IMAD.IADD R3, R5, 0x1, R3 ;  /* 0x0000000105037824 */ /* 0x004fc800078e0203 */
[----:B------:R-:W-:Y:S01]  /*7ba0*/  IMAD R3, R3, 0x2, R2 ;  /* 0x0000000203037824 */ /* 0x000fe200078e0202 */
[----:B---3--:R-:W1:Y:S04]  /*7bb0*/  LDS.128 R4, [R44+0xc400] ;  /* 0x00c400002c047984 */ /* 0x008e680000000c00 */
[----:B0-----:R-:W0:Y:S01]  /*7bc0*/  LDS.128 R8, [R3+0xc400] ;  /* 0x00c4000003087984 */ /* 0x001e220000000c00 */
        /* <DEDUP_REMOVED lines=8> */
[-C--:B------:R-:W-:Y:S01]  /*7c50*/  FMUL.FTZ R34, R37, R29.reuse ;  /* 0x0000001d25227220 */ /* 0x080fe20000410000 */
[C---:B------:R-:W-:Y:S01]  /*7c60*/  FMUL.FTZ R36, R33.reuse, R29 ;  /* 0x0000001d21247220 */ /* 0x040fe20000410000 */
[----:B------:R-:W-:Y:S01]  /*7c70*/  FMUL.FTZ R13, R40, R8 ;  /* 0x00000008280d7220 */ /* 0x000fe20000410000 */
[-C--:B------:R-:W-:Y:S01]  /*7c80*/  FMUL.FTZ R29, R42, R30.reuse ;  /* 0x0000001e2a1d7220 */ /* 0x080fe20000410000 */
[-C--:B------:R-:W-:Y:S01]  /*7c90*/  FFMA.FTZ R34, R33, R25.reuse, -R34 ;  /* 0x0000001921227223 */ /* 0x080fe20000010822 */
[----:B------:R-:W-:Y:S01]  /*7ca0*/  FFMA.FTZ R36, R37, R25, R36 ;  /* 0x0000001925247223 */ /* 0x000fe20000010024 */
[----:B------:R-:W-:Y:S01]  /*7cb0*/  FMUL.FTZ R33, R38, R30 ;  /* 0x0000001e26217220 */ /* 0x000fe20000410000 */
[----:B------:R-:W-:Y:S01]  /*7cc0*/  FMUL.FTZ R25, R20, R8 ;  /* 0x0000000814197220 */ /* 0x000fe20000410000 */
[----:B------:R-:W-:-:S02]  /*7cd0*/  IMAD.U32 R31, R10, 0x10000, RZ ;  /* 0x000100000a1f7824 */ /* 0x000fc400078e00ff */
[----:B------:R-:W-:Y:S01]  /*7ce0*/  FFMA.FTZ R13, R20, R4, -R13 ;  /* 0x00000004140d7223 */ /* 0x000fe2000001080d */
[----:B------:R-:W-:Y:S02]  /*7cf0*/  IMAD.U32 R37, R12, 0x10000, RZ ;  /* 0x000100000c257824 */ /* 0x000fe400078e00ff */
[-C--:B------:R-:W-:Y:S01]  /*7d00*/  FFMA.FTZ R29, R38, R26.reuse, -R29 ;  /* 0x0000001a261d7223 */ /* 0x080fe2000001081d */
[----:B------:R-:W-:Y:S01]  /*7d10*/  FFMA.FTZ R33, R42, R26, R33 ;  /* 0x0000001a2a217223 */ /* 0x000fe20000010021 */
[----:B------:R-:W-:Y:S01]  /*7d20*/  LOP3.LUT R10, R10, 0xffff0000, RZ, 0xc0, !PT ;  /* 0xffff00000a0a7812 */ /* 0x000fe200078ec0ff */
[----:B------:R-:W-:Y:S01]  /*7d30*/  FFMA.FTZ R25, R40, R4, R25 ;  /* 0x0000000428197223 */ /* 0x000fe20000010019 */
[----:B------:R-:W-:Y:S01]  /*7d40*/  LOP3.LUT R20, R12, 0xffff0000, RZ, 0xc0, !PT ;  /* 0xffff00000c147812 */ /* 0x000fe200078ec0ff */
[C---:B------:R-:W-:Y:S01]  /*7d50*/  IMAD.U32 R27, R6.reuse, 0x10000, RZ ;  /* 0x00010000061b7824 */ /* 0x040fe200078e00ff */
[----:B------:R-:W-:Y:S01]  /*7d60*/  LOP3.LUT R26, R15, 0xffff0000, RZ, 0xc0, !PT ;  /* 0xffff00000f1a7812 */ /* 0x000fe200078ec0ff */
[-C--:B------:R-:W-:Y:S01]  /*7d70*/  FMUL.FTZ R4, R39, R31.reuse ;  /* 0x0000001f27047220 */ /* 0x080fe20000410000 */
[----:B------:R-:W-:Y:S01]  /*7d80*/  FMUL.FTZ R12, R37, R31 ;  /* 0x0000001f250c7220 */ /* 0x000fe20000410000 */
[----:B------:R-:W-:Y:S01]  /*7d90*/  IMAD.U32 R32, R11, 0x10000, RZ ;  /* 0x000100000b207824 */ /* 0x000fe200078e00ff */
[----:B------:R-:W-:Y:S01]  /*7da0*/  LOP3.LUT R6, R6, 0xffff0000, RZ, 0xc0, !PT ;  /* 0xffff000006067812 */ /* 0x000fe200078ec0ff */
[----:B------:R-:W-:-:S02]  /*7db0*/  IMAD.U32 R30, R0, 0x10000, RZ ;  /* 0x00010000001e7824 */ /* 0x000fc400078e00ff */
[-C--:B------:R-:W-:Y:S01]  /*7dc0*/  FFMA.FTZ R8, R37, R27.reuse, -R4 ;  /* 0x0000001b25087223 */ /* 0x080fe20000010804 */
[-C--:B------:R-:W-:Y:S01]  /*7dd0*/  FMUL.FTZ R15, R26, R10.reuse ;  /* 0x0000000a1a0f7220 */ /* 0x080fe20000410000 */
[----:B------:R-:W-:Y:S01]  /*7de0*/  FMUL.FTZ R31, R20, R10 ;  /* 0x0000000a141f7220 */ /* 0x000fe20000410000 */
[----:B------:R-:W-:Y:S01]  /*7df0*/  LOP3.LUT R11, R11, 0xffff0000, RZ, 0xc0, !PT ;  /* 0xffff00000b0b7812 */ /* 0x000fe200078ec0ff */
[----:B------:R-:W-:Y:S02]  /*7e00*/  IMAD.U32 R4, R21, 0x10000, RZ ;  /* 0x0001000015047824 */ /* 0x000fe400078e00ff */
[----:B------:R-:W-:Y:S01]  /*7e10*/  FFMA.FTZ R10, R39, R27, R12 ;  /* 0x0000001b270a7223 */ /* 0x000fe2000001000c */
[----:B------:R-:W-:Y:S02]  /*7e20*/  IMAD.U32 R28, R7, 0x10000, RZ ;  /* 0x00010000071c7824 */ /* 0x000fe400078e00ff */
[----:B------:R-:W-:Y:S01]  /*7e30*/  FMUL.FTZ R27, R30, R32 ;  /* 0x000000201e1b7220 */ /* 0x000fe20000410000 */
[----:B------:R-:W-:Y:S01]  /*7e40*/  LOP3.LUT R39, R24, 0xffff0000, RZ, 0xc0, !PT ;  /* 0xffff000018277812 */ /* 0x000fe200078ec0ff */
[-C--:B------:R-:W-:Y:S01]  /*7e50*/  FFMA.FTZ R15, R20, R6.reuse, -R15 ;  /* 0x00000006140f7223 */ /* 0x080fe2000001080f */
[----:B------:R-:W-:Y:S01]  /*7e60*/  LOP3.LUT R21, R21, 0xffff0000, RZ, 0xc0, !PT ;  /* 0xffff000015157812 */ /* 0x000fe200078ec0ff */
[----:B------:R-:W-:Y:S01]  /*7e70*/  FFMA.FTZ R31, R26, R6, R31 ;  /* 0x000000061a1f7223 */ /* 0x000fe2000001001f */
[----:B------:R-:W-:Y:S01]  /*7e80*/  LOP3.LUT R7, R7, 0xffff0000, RZ, 0xc0, !PT ;  /* 0xffff000007077812 */ /* 0x000fe200078ec0ff */
        /* <DEDUP_REMOVED lines=21> */
.L_x_10869:
[----:B------:R-:W-:Y:S05]  /*7fe0*/  BSYNC B0 ;  /* 0x0000000000007941 */ /* 0x000fea0003800000 */
.L_x_10855:
[----:B------:R-:W-:Y:S01]  /*7ff0*/  @!PT LDS RZ, [RZ] ;  /* 0x00000000fffff984 */ /* 0x000fe20000000800 */
[----:B------:R-:W-:Y:S01]  /*8000*/  @!PT LDS RZ, [RZ] ;  /* 0x00000000fffff984 */ /* 0x000fe20000000800 */
[----:B------:R-:W-:Y:S01]  /*8010*/  @!PT LDS RZ, [RZ] ;  /* 0x00000000fffff984 */ /* 0x000fe20000000800 */
[----:B------:R-:W-:Y:S01]  /*8020*/  @!PT LDS RZ, [RZ] ;  /* 0x00000000fffff984 */ /* 0x000fe20000000800 */
[----:B------:R3:W-:Y:S06]  /*8030*/  MEMBAR.ALL.CTA ;  /* 0x0000000000007992 */ /* 0x0007ec0000008000 */
[----:B---3--:R-:W3:Y:S01]  /*8040*/  FENCE.VIEW.ASYNC.S ;  /* 0x00000000000073c6 */ /* 0x008ee20000000000 */
[----:B------:R-:W-:Y:S05]  /*8050*/  WARPSYNC.ALL ;  /* 0x0000000000007948 */ /* 0x000fea0003800000 */
[----:B---3--:R-:W-:Y:S06]  /*8060*/  BAR.SYNC.DEFER_BLOCKING 0xd, 0x180 ;  /* 0x0346000000007b1d */ /* 0x008fec0000010000 */
.L_x_10852:
[----:B------:R-:W-:-:S13]  /*8070*/  ISETP.NE.AND P0, PT, R152, 0x3, PT ;  /* 0x000000039800780c */ /* 0x000fda0003f05270 */
[----:B------:R-:W-:Y:S05]  /*8080*/  @!P0 BRA `(.L_x_10880) ;  /* 0x0000000000048947 */ /* 0x000fea0003800000 */
[----:B------:R-:W-:Y:S01]  /*8090*/  BPT.TRAP 0x1 ;  /* 0x000000040000795c */ /* 0x000fe20000300000 */
.L_x_10880:
[----:B012---:R-:W-:Y:S01]  /*80a0*/  IMAD R4, R22, 0x8, R2 ;  /* 0x0000000816047824 */ /* 0x007fe200078e0202 */
[----:B------:R-:W-:-:S04]  /*80b0*/  SHF.L.U32 R5, R153, 0x1f, RZ ;  /* 0x0000001f99057819 */ /* 0x000fc800000006ff */
[----:B------:R0:W1:Y:S01]  /*80c0*/  SYNCS.PHASECHK.TRANS64.TRYWAIT P1, [R4+URZ+0x30830], R5 ;  /* 0x03083005040075a7 */ /* 0x000062000802017f */
[----:B------:R-:W-:Y:S05]  /*80d0*/  @!P0 BRA `(.L_x_10881) ;  /* 0x0000000000048947 */ /* 0x000fea0003800000 */
[----:B------:R-:W-:Y:S01]  /*80e0*/  BPT.TRAP 0x1 ;  /* 0x000000040000795c */ /* 0x000fe20000300000 */
.L_x_10881:
[----:B------:R-:W-:Y:S02]  /*80f0*/  VIADD R0, R2, 0x12400 ;  /* 0x0001240002007836 */ /* 0x000fe40000000000 */
[----:B------:R-:W-:-:S03]  /*8100*/  IMAD R3, R35, 0x2000, R2 ;  /* 0x0000200023037824 */ /* 0x000fc600078e0202 */
[----:B------:R-:W-:Y:S02]  /*8110*/  SHF.R.U32.HI R0, RZ, 0x4, R0 ;  /* 0x00000004ff007819 */ /* 0x000fe40000011600 */
[----:B------:R2:W-:Y:S02]  /*8120*/  STL [R1+0x2c], R3 ;  /* 0x00002c0301007387 */ /* 0x0005e40000100800 */
[----:B------:R-:W-:-:S04]  /*8130*/  LOP3.LUT R0, R0, 0x3fff, RZ, 0xc0, !PT ;  /* 0x00003fff00007812 */ /* 0x000fc800078ec0ff */
[----:B------:R-:W-:Y:S01]  /*8140*/  LOP3.LUT R0, R0, 0x10000, RZ, 0xfc, !PT ;  /* 0x0001000000007812 */ /* 0x000fe200078efcff */
[----:B--2---:R-:W-:-:S04]  /*8150*/  VIADD R3, R3, 0xc400 ;  /* 0x0000c40003037836 */ /* 0x004fc80000000000 */
[----:B------:R2:W-:Y:S01]  /*8160*/  STL [R1+0x34], R0 ;  /* 0x0000340001007387 */ /* 0x0005e20000100800 */
[----:B------:R-:W-:-:S04]  /*8170*/  SHF.R.U32.HI R3, RZ, 0x4, R3 ;  /* 0x00000004ff037819 */ /* 0x000fc80000011603 */
[----:B------:R-:W-:Y:S01]  /*8180*/  LOP3.LUT R3, R3, 0x3fff, RZ, 0xc0, !PT ;  /* 0x00003fff03037812 */ /* 0x000fe200078ec0ff */
[----:B-1----:R-:W-:Y:S06]  /*8190*/  @P1 BRA `(.L_x_10882) ;  /* 0x0000000000081947 */ /* 0x002fec0003800000 */
[----:B------:R-:W1:Y:S02]  /*81a0*/  SYNCS.PHASECHK.TRANS64.TRYWAIT P1, [R4+URZ+0x30830], R5 ;  /* 0x03083005040075a7 */ /* 0x000e64000802017f */
[----:B-1----:R-:W-:Y:S05]  /*81b0*/  @!P1 BRA `(.L_x_10883) ;  /* 0x000000d4009c9947 */ /* 0x002fea0003800000 */
.L_x_10882:
[----:B--2---:R-:W2:Y:S01]  /*81c0*/  LDL R0, [R1+0x34] ;  /* 0x0000340001007983 */ /* 0x004ea20000100800 */
[----:B------:R-:W-:Y:S01]  /*81d0*/  IMAD.MOV.U32 R7, RZ, RZ, 0x40000040 ;  /* 0x40000040ff077424 */ /* 0x000fe200078e00ff */
[----:B------:R-:W-:Y:S01]  /*81e0*/  LOP3.LUT R12, R3, 0x10000, RZ, 0xfc, !PT ;  /* 0x00010000030c7812 */ /* 0x000fe200078efcff */
[----:B------:R-:W-:Y:S01]  /*81f0*/  IMAD.MOV.U32 R13, RZ, RZ, 0x40000040 ;  /* 0x40000040ff0d7424 */ /* 0x000fe200078e00ff */
[----:B------:R-:W-:Y:S05]  /*8200*/  WARPSYNC.ALL ;  /* 0x0000000000007948 */ /* 0x000fea0003800000 */
[----:B------:R-:W-:Y:S01]  /*8210*/  R2UR UR7, R7 ;  /* 0x00000000070772ca */ /* 0x000fe200000e0000 */
[----:B------:R-:W3:Y:S01]  /*8220*/  LDL R11, [R1+0x54] ;  /* 0x00005400010b7983 */ /* 0x000ee20000100800 */
[----:B------:R-:W-:-:S02]  /*8230*/  R2UR UR4, R12 ;  /* 0x000000000c0472ca */ /* 0x000fc400000e0000 */
[----:B------:R-:W-:Y:S01]  /*8240*/  R2UR UR5, R13 ;  /* 0x000000000d0572ca */ /* 0x000fe200000e0000 */
[----:B-----5:R-:W-:Y:S01]  /*8250*/  WARPGROUP.ARRIVE ;  /* 0x00000000000079c5 */ /* 0x020fe20000000000 */
[----:B------:R-:W-:Y:S01]  /*8260*/  VIADD R20, R12, 0x2 ;  /* 0x000000020c147836 */ /* 0x000fe20000000000 */
[----:B------:R-:W-:Y:S01]  /*8270*/  P2R R10, PR, RZ, 0x1 ;  /* 0x00000001ff0a7803 */ /* 0x000fe20000000000 */
[----:B------:R-:W-:Y:S02]  /*8280*/  IMAD.MOV.U32 R9, RZ, RZ, 0x40000040 ;  /* 0x40000040ff097424 */ /* 0x000fe400078e00ff */
[----:B------:R-:W-:Y:S02]  /*8290*/  IMAD.MOV.U32 R21, RZ, RZ, 0x40000040 ;  /* 0x40000040ff157424 */ /* 0x000fe400078e00ff */
[----:B--2---:R-:W-:-:S05]  /*82a0*/  IMAD R6, R22, 0x600, R0 ;  /* 0x0000060016067824 */ /* 0x004fca00078e0200 */
[----:B------:R-:W-:-:S13]  /*82b0*/  R2UR UR6, R6 ;  /* 0x00000000060672ca */ /* 0x000fda00000e0000 */
[----:B------:R-:W-:Y:S01]  /*82c0*/  HGMMA.64x192x16.F32.BF16 R24, gdesc[UR4], RZ, !UPT, gsb0 ;  /* 0x02e00000041879f0 */ /* 0x000fe2000c0018ff */
[----:B------:R-:W-:Y:S01]  /*82d0*/  VIADD R8, R6, 0x2 ;  /* 0x0000000206087836 */ /* 0x000fe20000000000 */
[----:B------:R-:W-:Y:S02]  /*82e0*/  R2UR UR7, R9 ;  /* 0x00000000090772ca */ /* 0x000fe400000e0000 */
[----:B------:R-:W-:Y:S02]  /*82f0*/  R2UR UR4, R20 ;  /* 0x00000000140472ca */ /* 0x000fe400000e0000 */
[----:B------:R-:W-:Y:S02]  /*8300*/  R2UR UR6, R8 ;  /* 0x00000000080672ca */ /* 0x000fe400000e0000 */
[----:B------:R-:W-:Y:S01]  /*8310*/  R2UR UR5, R21 ;  /* 0x00000000150572ca */ /* 0x000fe200000e0000 */
[----:B------:R-:W-:Y:S02]  /*8320*/  VIADD R8, R6, 0x4 ;  /* 0x0000000406087836 */ /* 0x000fe40000000000 */
[----:B------:R-:W-:-:S02]  /*8330*/  VIADD R14, R12, 0x4 ;  /* 0x000000040c0e7836 */ /* 0x000fc40000000000 */
[----:B------:R-:W-:Y:S02]  /*8340*/  IMAD.MOV.U32 R9, RZ, RZ, 0x40000040 ;  /* 0x40000040ff097424 */ /* 0x000fe400078e00ff */
[----:B------:R-:W-:Y:S01]  /*8350*/  IMAD.MOV.U32 R15, RZ, RZ, 0x40000040 ;  /* 0x40000040ff0f7424 */ /* 0x000fe200078e00ff */
[----:B------:R-:W-:Y:S02]  /*8360*/  WARPGROUP.DEPBAR.LE gsb0, 0x0 ;  /* 0x00008000000079c5 */ /* 0x000fe40000010000 */
[----:B------:R-:W-:-:S06]  /*8370*/  WARPGROUP.ARRIVE ;  /* 0x00000000000079c5 */ /* 0x000fcc0000000000 */
[----:B------:R-:W-:Y:S01]  /*8380*/  HGMMA.64x192x16.F32.BF16 R24, gdesc[UR4], R24, gsb0 ;  /* 0x02e00000041879f0 */ /* 0x000fe20008001818 */
        /* <DEDUP_REMOVED lines=15> */
[----:B------:R-:W2:Y:S01]  /*8480*/  S2R R0, SR_TID.X ;  /* 0x0000000000007919 */ /* 0x000ea20000002100 */
[----:B------:R4:W-:Y:S01]  /*8490*/  STL.64 [R1+0x8], R12 ;  /* 0x0000080c01007387 */ /* 0x0009e20000100a00 */
[----:B--2---:R-:W-:-:S05]  /*84a0*/  VIADD R0, R0, 0xffffff80 ;  /* 0xffffff8000007836 */ /* 0x004fca0000000000 */
[----:B----4-:R-:W-:-:S04]  /*84b0*/  SHF.R.S32.HI R12, RZ, 0x1f, R0 ;  /* 0x0000001fff0c7819 */ /* 0x010fc80000011400 */
[----:B------:R-:W-:-:S04]  /*84c0*/  LEA.HI R12, R12, R0, RZ, 0x7 ;  /* 0x000000000c0c7211 */ /* 0x000fc800078f38ff */
[----:B------:R-:W-:-:S05]  /*84d0*/  LOP3.LUT R12, R12, 0xffffff80, RZ, 0xc0, !PT ;  /* 0xffffff800c0c7812 */ /* 0x000fca00078ec0ff */
[----:B------:R-:W-:-:S05]  /*84e0*/  IMAD.IADD R12, R0, 0x1, -R12 ;  /* 0x00000001000c7824 */ /* 0x000fca00078e0a0c */
[----:B------:R-:W-:-:S04]  /*84f0*/  SHF.R.S32.HI R0, RZ, 0x1f, R12 ;  /* 0x0000001fff007819 */ /* 0x000fc8000001140c */
[----:B------:R-:W-:-:S04]  /*8500*/  LEA.HI R0, R0, R12, RZ, 0x2 ;  /* 0x0000000c00007211 */ /* 0x000fc800078f10ff */
[----:B------:R-:W-:Y:S01]  /*8510*/  LOP3.LUT R0, R0, 0x7ffffffc, RZ, 0xc0, !PT ;  /* 0x7ffffffc00007812 */ /* 0x000fe200078ec0ff */
[----:B------:R-:W-:Y:S02]  /*8520*/  WARPGROUP.DEPBAR.LE gsb0, 0x0 ;  /* 0x00008000000079c5 */ /* 0x000fe40000010000 */
[----:B------:R-:W-:-:S06]  /*8530*/  WARPGROUP.ARRIVE ;  /* 0x00000000000079c5 */ /* 0x000fcc0000000000 */
[----:B------:R-:W-:Y:S01]  /*8540*/  HGMMA.64x192x16.F32.BF16 R24, gdesc[UR4], R24, gsb0 ;  /* 0x02e00000041879f0 */ /* 0x000fe20008001818 */
[----:B------:R-:W-:Y:S01]  /*8550*/  IMAD.IADD R0, R12, 0x1, -R0 ;  /* 0x000000010c007824 */ /* 0x000fe200078e0a00 */
[----:B------:R-:W-:Y:S01]  /*8560*/  ULDC UR4, c[0x0][0x988] ;  /* 0x0002620000047ab9 */ /* 0x000fe20000000800 */
[----:B------:R-:W-:-:S04]  /*8570*/  IMAD.MOV.U32 R3, RZ, RZ, -0x2 ;  /* 0xfffffffeff037424 */ /* 0x000fc800078e00ff */
[----:B------:R-:W-:-:S04]  /*8580*/  IMAD R3, R0, R3, 0xc0 ;  /* 0x000000c000037424 */ /* 0x000fc800078e0203 */
[----:B01----:R-:W-:-:S04]  /*8590*/  IMAD.IADD R5, R3, 0x1, R126 ;  /* 0x0000000103057824 */ /* 0x003fc800078e027e */
[----:B---3--:R-:W-:-:S05]  /*85a0*/  IMAD R5, R11, -0xc0, R5 ;  /* 0xffffff400b057824 */ /* 0x008fca00078e0205 */
        /* <DEDUP_REMOVED lines=8> */
[----:B------:R-:W-:Y:S02]  /*8630*/  FSEL R24, R24, -INF , P4 ;  /* 0xff80000018187808 */ /* 0x000fe40002000000 */
[----:B------:R-:W-:Y:S02]  /*8640*/  FSEL R25, R25, -INF , P3 ;  /* 0xff80000019197808 */ /* 0x000fe40001800000 */
[----:B------:R-:W-:Y:S02]  /*8650*/  FSEL R28, R28, -INF , P1 ;  /* 0xff8000001c1c7808 */ /* 0x000fe40000800000 */
        /* <DEDUP_REMOVED lines=140> */
[----:B------:R-:W-:Y:S02]  /*8f20*/  FMNMX.FTZ R3, R97, R0, !PT ;  /* 0x0000000061037209 */ /* 0x000fe40007810000 */
        /* <DEDUP_REMOVED lines=29> */
[----:B------:R-:W-:-:S04]  /*9100*/  FSEL R117, R117, -INF , P6 ;  /* 0xff80000075757808 */ /* 0x000fc80003000000 */
[----:B------:R-:W-:-:S05]  /*9110*/  FMNMX.FTZ R11, R117, R0, !PT ;  /* 0x00000000750b7209 */ /* 0x000fca0007810000 */
[----:B------:R-:W0:Y:S02]  /*9120*/  SHFL.BFLY PT, R0, R11, 0x2, 0x1f ;  /* 0x0c401f000b007f89 */ /* 0x000e2400000e0000 */
[----:B0-----:R-:W-:-:S05]  /*9130*/  FMNMX.FTZ R12, R11, R0, !PT ;  /* 0x000000000b0c7209 */ /* 0x001fca0007810000 */
[----:B------:R-:W0:Y:S01]  /*9140*/  SHFL.BFLY PT, R3, R12, 0x1, 0x1f ;  /* 0x0c201f000c037f89 */ /* 0x000e2200000e0000 */
[----:B------:R-:W-:Y:S02]  /*9150*/  P2R R7, PR, RZ, 0x1 ;  /* 0x00000001ff077803 */ /* 0x000fe40000000000 */
[----:B------:R-:W-:Y:S01]  /*9160*/  ISETP.GT.AND P0, PT, R5, 0xa0, PT ;  /* 0x000000a00500780c */ /* 0x000fe20003f04270 */
[----:B------:R-:W-:Y:S04]  /*9170*/  STL.64 [R1+0x20], R20 ;  /* 0x0000201401007387 */ /* 0x000fe80000100a00 */
[----:B------:R-:W-:Y:S01]  /*9180*/  STL.64 [R1+0x18], R14 ;  /* 0x0000180e01007387 */ /* 0x000fe20000100a00 */
[----:B------:R-:W-:-:S03]  /*9190*/  FSEL R106, R106, -INF , P0 ;  /* 0xff8000006a6a7808 */ /* 0x000fc60000000000 */
[----:B------:R1:W-:Y:S01]  /*91a0*/  STL.64 [R1+0x10], R8 ;  /* 0x0000100801007387 */ /* 0x0003e20000100a00 */
[----:B------:R-:W-:Y:S02]  /*91b0*/  ISETP.NE.AND P0, PT, R7, RZ, PT ;  /* 0x000000ff0700720c */ /* 0x000fe40003f05270 */
[----:B0-----:R-:W-:Y:S01]  /*91c0*/  FMNMX.FTZ R0, R12, R3, !PT ;  /* 0x000000030c007209 */ /* 0x001fe20007810000 */
[----:B------:R-:W-:Y:S01]  /*91d0*/  IMAD.U32 R3, RZ, RZ, UR4 ;  /* 0x00000004ff037e24 */ /* 0x000fe2000f8e00ff */
[----:B-1----:R-:W-:Y:S02]  /*91e0*/  P2R R9, PR, RZ, 0x4 ;  /* 0x00000004ff097803 */ /* 0x002fe40000000000 */
[C---:B------:R-:W-:Y:S01]  /*91f0*/  FSETP.NEU.FTZ.AND P2, PT, R0.reuse, -INF , PT ;  /* 0xff8000000000780b */ /* 0x040fe20003f5d000 */
[----:B------:R-:W-:Y:S01]  /*9200*/  FMUL.FTZ R6, R0, R3 ;  /* 0x0000000300067220 */ /* 0x000fe20000410000 */
[----:B------:R-:W-:Y:S02]  /*9210*/  FSEL R107, R107, -INF , P0 ;  /* 0xff8000006b6b7808 */ /* 0x000fe40000000000 */
[----:B------:R-:W-:-:S02]  /*9220*/  ISETP.NE.AND P0, PT, R10, RZ, PT ;  /* 0x000000ff0a00720c */ /* 0x000fc40003f05270 */
[----:B------:R-:W-:Y:S02]  /*9230*/  FSEL R6, R6, RZ, P2 ;  /* 0x000000ff06067208 */ /* 0x000fe40001000000 */
[----:B------:R-:W-:-:S03]  /*9240*/  FMNMX.FTZ R10, R125, R124, !PT ;  /* 0x0000007c7d0a7209 */ /* 0x000fc60007810000 */
[----:B------:R-:W-:Y:S01]  /*9250*/  FFMA.FTZ R7, R25, R3, -R6 ;  /* 0x0000000319077223 */ /* 0x000fe20000010806 */
        /* <DEDUP_REMOVED lines=8> */
[----:B------:R-:W-:-:S03]  /*92e0*/  FFMA.FTZ R12, R33, R3, -R6 ;  /* 0x00000003210c7223 */ /* 0x000fc60000010806 */
[----:B------:R-:W-:-:S04]  /*92f0*/  FMNMX.FTZ R10, R46, R27, !PT ;  /* 0x0000001b2e0a7209 */ /* 0x000fc80007810000 */
[----:B------:R-:W-:-:S04]  /*9300*/  FMNMX.FTZ R33, R47, R10, !PT ;  /* 0x0000000a2f217209 */ /* 0x000fc80007810000 */
[----:B------:R-:W-:-:S04]  /*9310*/  FMNMX.FTZ R10, R50, R33, !PT ;  /* 0x00000021320a7209 */ /* 0x000fc80007810000 */
[----:B------:R-:W-:-:S04]  /*9320*/  FMNMX.FTZ R33, R51, R10, !PT ;  /* 0x0000000a33217209 */ /* 0x000fc80007810000 */
[----:B------:R-:W-:-:S04]  /*9330*/  FMNMX.FTZ R10, R54, R33, !PT ;  /* 0x00000021360a7209 */ /* 0x000fc80007810000 */
[----:B------:R-:W-:Y:S02]  /*9340*/  FMNMX.FTZ R35, R55, R10, !PT ;  /* 0x0000000a37237209 */ /* 0x000fe40007810000 */
[----:B------:R-:W-:Y:S02]  /*9350*/  ISETP.NE.AND P2, PT, R9, RZ, PT ;  /* 0x000000ff0900720c */ /* 0x000fe40003f45270 */
[----:B------:R-:W-:Y:S01]  /*9360*/  FMNMX.FTZ R10, R58, R35, !PT ;  /* 0x000000233a0a7209 */ /* 0x000fe20007810000 */
[-CC-:B------:R-:W-:Y:S01]  /*9370*/  FFMA.FTZ R9, R29, R3.reuse, -R6.reuse ;  /* 0x000000031d097223 */ /* 0x180fe20000010806 */
[-CC-:B------:R-:W-:Y:S01]  /*9380*/  FFMA.FTZ R29, R45, R3.reuse, -R6.reuse ;  /* 0x000000032d1d7223 */ /* 0x180fe20000010806 */
[-CC-:B------:R-:W-:Y:S01]  /*9390*/  FFMA.FTZ R45, R68, R3.reuse, -R6.reuse ;  /* 0x00000003442d7223 */ /* 0x180fe20000010806 */
[----:B------:R-:W-:Y:S01]  /*93a0*/  FMNMX.FTZ R35, R59, R10, !PT ;  /* 0x0000000a3b237209 */ /* 0x000fe20007810000 */
[-CC-:B------:R-:W-:Y:S01]  /*93b0*/  FFMA.FTZ R68, R104, R3.reuse, -R6.reuse ;  /* 0x0000000368447223 */ /* 0x180fe20000010806 */
[----:B------:R-:W-:-:S02]  /*93c0*/  FFMA.FTZ R104, R105, R3, -R6 ;  /* 0x0000000369687223 */ /* 0x000fc40000010806 */
[----:B------:R-:W2:Y:S01]  /*93d0*/  LDL R105, [R1+0x3c] ;  /* 0x00003c0001697983 */ /* 0x000ea20000100800 */
        /* <DEDUP_REMOVED lines=8> */
[----:B------:R-:W-:Y:S02]  /*9460*/  P2R R8, PR, RZ, 0x2 ;  /* 0x00000002ff087803 */ /* 0x000fe40000000000 */
[----:B------:R-:W-:Y:S02]  /*9470*/  ISETP.GT.AND P1, PT, R5, 0x99, PT ;  /* 0x000000990500780c */ /* 0x000fe40003f24270 */
[----:B------:R-:W-:Y:S02]  /*9480*/  FMNMX.FTZ R37, R75, R10, !PT ;  /* 0x0000000a4b257209 */ /* 0x000fe40007810000 */
[----:B------:R-:W-:Y:S02]  /*9490*/  FSEL R103, R103, -INF , P1 ;  /* 0xff80000067677808 */ /* 0x000fe40000800000 */
[----:B------:R-:W-:-:S02]  /*94a0*/  FMNMX.FTZ R10, R78, R37, !PT ;  /* 0x000000254e0a7209 */ /* 0x000fc40007810000 */
[----:B------:R-:W-:Y:S01]  /*94b0*/  ISETP.NE.AND P1, PT, R8, RZ, PT ;  /* 0x000000ff0800720c */ /* 0x000fe20003f25270 */
[-CC-:B------:R-:W-:Y:S01]  /*94c0*/  FFMA.FTZ R8, R28, R3.reuse, -R6.reuse ;  /* 0x000000031c087223 */ /* 0x180fe20000010806 */
[----:B------:R-:W-:Y:S01]  /*94d0*/  FFMA.FTZ R28, R41, R3, -R6 ;  /* 0x00000003291c7223 */ /* 0x000fe20000010806 */
        /* <DEDUP_REMOVED lines=14> */
[----:B------:R-:W-:Y:S01]  /*95c0*/  FMNMX.FTZ R53, R103, R10, !PT ;  /* 0x0000000a67357209 */ /* 0x000fe20007810000 */
[----:B------:R0:W-:Y:S03]  /*95d0*/  MUFU.EX2 R27, R57 ;  /* 0x00000039001b7308 */ /* 0x0001e60000000800 */
[----:B------:R-:W-:Y:S02]  /*95e0*/  FMNMX.FTZ R10, R106, R53, !PT ;  /* 0x000000356a0a7209 */ /* 0x000fe40007810000 */
[----:B------:R-:W-:Y:S02]  /*95f0*/  FSEL R110, R110, -INF , P1 ;  /* 0xff8000006e6e7808 */ /* 0x000fe40000800000 */
[----:B0-----:R-:W-:Y:S02]  /*9600*/  FMNMX.FTZ R57, R107, R10, !PT ;  /* 0x0000000a6b397209 */ /* 0x001fe40007810000 */
[----:B------:R-:W-:-:S02]  /*9610*/  FSEL R111, R111, -INF , P2 ;  /* 0xff8000006f6f7808 */ /* 0x000fc40001000000 */
[----:B------:R-:W-:Y:S02]  /*9620*/  FMNMX.FTZ R10, R110, R57, !PT ;  /* 0x000000396e0a7209 */ /* 0x000fe40007810000 */
[----:B------:R-:W-:Y:S02]  /*9630*/  FSEL R114, R114, -INF , P3 ;  /* 0xff80000072727808 */ /* 0x000fe40001800000 */
[----:B------:R-:W-:Y:S01]  /*9640*/  FMNMX.FTZ R57, R111, R10, !PT ;  /* 0x0000000a6f397209 */ /* 0x000fe20007810000 */
[----:B------:R-:W-:Y:S01]  /*9650*/  FFMA.FTZ R61, R61, R3, -R6 ;  /* 0x000000033d3d7223 */ /* 0x000fe20000010806 */
[----:B------:R-:W-:Y:S02]  /*9660*/  FSEL R115, R115, -INF , P4 ;  /* 0xff80000073737808 */ /* 0x000fe40002000000 */
[----:B------:R-:W-:Y:S01]  /*9670*/  FMNMX.FTZ R10, R114, R57, !PT ;  /* 0x00000039720a7209 */ /* 0x000fe20007810000 */
[----:B------:R0:W-:Y:S01]  /*9680*/  MUFU.EX2 R33, R61 ;  /* 0x0000003d00217308 */ /* 0x0001e20000000800 */
[----:B------:R-:W-:-:S02]  /*9690*/  FSEL R118, R118, -INF , P5 ;  /* 0xff80000076767808 */ /* 0x000fc40002800000 */
[----:B------:R-:W-:Y:S02]  /*96a0*/  FSEL R119, R119, -INF , P6 ;  /* 0xff80000077777808 */ /* 0x000fe40003000000 */
[----:B0-----:R-:W-:-:S04]  /*96b0*/  FMNMX.FTZ R61, R115, R10, !PT ;  /* 0x0000000a733d7209 */ /* 0x001fc80007810000 */
[----:B------:R-:W-:Y:S01]  /*96c0*/  FMNMX.FTZ R10, R118, R61, !PT ;  /* 0x0000003d760a7209 */ /* 0x000fe20007810000 */
[----:B------:R-:W-:-:S03]  /*96d0*/  FFMA.FTZ R21, R49, R3, -R6 ;  /* 0x0000000331157223 */ /* 0x000fc60000010806 */
[----:B------:R-:W-:Y:S01]  /*96e0*/  FMNMX.FTZ R10, R119, R10, !PT ;  /* 0x0000000a770a7209 */ /* 0x000fe20007810000 */
[----:B------:R-:W-:-:S04]  /*96f0*/  FFMA.FTZ R49, R69, R3, -R6 ;  /* 0x0000000345317223 */ /* 0x000fc80000010806 */
[----:B------:R-:W0:Y:S01]  /*9700*/  SHFL.BFLY PT, R69, R10, 0x2, 0x1f ;  /* 0x0c401f000a457f89 */ /* 0x000e2200000e0000 */
[-CC-:B------:R-:W-:Y:S01]  /*9710*/  FFMA.FTZ R15, R40, R3.reuse, -R6.reuse ;  /* 0x00000003280f7223 */ /* 0x180fe20000010806 */
[----:B------:R-:W-:Y:S01]  /*9720*/  FFMA.FTZ R40, R77, R3, -R6 ;  /* 0x000000034d287223 */ /* 0x000fe20000010806 */
[----:B------:R-:W1:Y:S01]  /*9730*/  S2R R128, SR_TID.X ;  /* 0x0000000000807919 */ /* 0x000e620000002100 */
[----:B0-----:R-:W-:-:S05]  /*9740*/  FMNMX.FTZ R77, R10, R69, !PT ;  /* 0x000000450a4d7209 */ /* 0x001fca0007810000 */
        /* <DEDUP_REMOVED lines=22> */
[----:B0-----:R-:W-:Y:S01]  /*98b0*/  FMNMX.FTZ R10, R77, R10, !PT ;  /* 0x0000000a4d0a7209 */ /* 0x001fe20007810000 */
[-CC-:B------:R-:W-:Y:S01]  /*98c0*/  FFMA.FTZ R92, R92, R3.reuse, -R6.reuse ;  /* 0x000000035c5c7223 */ /* 0x180fe20000010806 */
[-CC-:B------:R-:W-:Y:S01]  /*98d0*/  FFMA.FTZ R60, R93, R3.reuse, -R6.reuse ;  /* 0x000000035d3c7223 */ /* 0x180fe20000010806 */
[-CC-:B------:R-:W-:Y:S01]  /*98e0*/  FFMA.FTZ R61, R96, R3.reuse, -R6.reuse ;  /* 0x00000003603d7223 */ /* 0x180fe20000010806 */
[----:B------:R-:W-:-:S03]  /*98f0*/  FFMA.FTZ R64, R97, R3, -R6 ;  /* 0x0000000361407223 */ /* 0x000fc60000010806 */
[----:B------:R0:W-:Y:S01]  /*9900*/  MUFU.EX2 R41, R80 ;  /* 0x0000005000297308 */ /* 0x0001e20000000800 */
[-CC-:B---3--:R-:W-:Y:S01]  /*9910*/  FFMA.FTZ R65, R100, R3.reuse, -R6.reuse ;  /* 0x0000000364417223 */ /* 0x188fe20000010806 */
[-CC-:B------:R-:W-:Y:S01]  /*9920*/  FFMA.FTZ R127, R101, R3.reuse, -R6.reuse ;  /* 0x00000003657f7223 */ /* 0x180fe20000010806 */
[-CC-:B------:R-:W-:Y:S01]  /*9930*/  FFMA.FTZ R69, R108, R3.reuse, -R6.reuse ;  /* 0x000000036c457223 */ /* 0x180fe20000010806 */
[-CC-:B------:R-:W-:Y:S01]  /*9940*/  FFMA.FTZ R72, R109, R3.reuse, -R6.reuse ;  /* 0x000000036d487223 */ /* 0x180fe20000010806 */
[-CC-:B----4-:R-:W-:Y:S01]  /*9950*/  FFMA.FTZ R73, R112, R3.reuse, -R6.reuse ;  /* 0x0000000370497223 */ /* 0x190fe20000010806 */
[-CC-:B------:R-:W-:Y:S01]  /*9960*/  FFMA.FTZ R76, R113, R3.reuse, -R6.reuse ;  /* 0x00000003714c7223 */ /* 0x180fe20000010806 */
[-CC-:B------:R-:W-:Y:S01]  /*9970*/  FFMA.FTZ R77, R117, R3.reuse, -R6.reuse ;  /* 0x00000003754d7223 */ /* 0x180fe20000010806 */
[-C--:B0-----:R-:W-:Y:S01]  /*9980*/  FFMA.FTZ R80, R116, R3.reuse, -R6 ;  /* 0x0000000374507223 */ /* 0x081fe20000010806 */
[C---:B------:R-:W-:Y:S01]  /*9990*/  FMUL.FTZ R6, R10.reuse, R3 ;  /* 0x000000030a067220 */ /* 0x040fe20000410000 */
[----:B------:R-:W-:-:S04]  /*99a0*/  FSETP.NEU.FTZ.AND P1, PT, R10, -INF , PT ;  /* 0xff8000000a00780b */ /* 0x000fc80003f3d000 */
[----:B------:R-:W-:Y:S02]  /*99b0*/  FSEL R6, R6, RZ, P1 ;  /* 0x000000ff06067208 */ /* 0x000fe40000800000 */
[----:B-1----:R-:W-:-:S03]  /*99c0*/  LOP3.LUT R128, R128, 0x7f, RZ, 0xc0, !PT ;  /* 0x0000007f80807812 */ /* 0x002fc600078ec0ff */
[-CC-:B------:R-:W-:Y:S01]  /*99d0*/  FFMA.FTZ R81, R125, R3.reuse, -R6.reuse ;  /* 0x000000037d517223 */ /* 0x180fe20000010806 */
[-CC-:B------:R-:W-:Y:S01]  /*99e0*/  FFMA.FTZ R84, R124, R3.reuse, -R6.reuse ;  /* 0x000000037c547223 */ /* 0x180fe20000010806 */
[----:B------:R-:W-:Y:S01]  /*99f0*/  MUFU.EX2 R5, R5 ;  /* 0x0000000500057308 */ /* 0x000fe20000000800 */
[----:B------:R-:W-:Y:S01]  /*9a00*/  ISETP.NE.AND P1, PT, R128, RZ, PT ;  /* 0x000000ff8000720c */ /* 0x000fe20003f25270 */
[----:B------:R-:W-:-:S06]  /*9a10*/  FFMA.FTZ R85, R123, R3, -R6 ;  /* 0x000000037b557223 */ /* 0x000fcc0000010806 */
[----:B------:R-:W0:Y:S01]  /*9a20*/  MUFU.EX2 R7, R7 ;  /* 0x0000000700077308 */ /* 0x000e220000000800 */
[----:B------:R-:W-:-:S07]  /*9a30*/  FFMA.FTZ R89, R121, R3, -R6 ;  /* 0x0000000379597223 */ /* 0x000fce0000010806 */
[----:B------:R-:W-:Y:S08]  /*9a40*/  MUFU.EX2 R81, R81 ;  /* 0x0000005100517308 */ /* 0x000ff00000000800 */
[----:B------:R-:W1:Y:S08]  /*9a50*/  MUFU.EX2 R84, R84 ;  /* 0x0000005400547308 */ /* 0x000e700000000800 */
[----:B------:R-:W3:Y:S08]  /*9a60*/  MUFU.EX2 R8, R8 ;  /* 0x0000000800087308 */ /* 0x000ef00000000800 */
[----:B------:R4:W-:Y:S01]  /*9a70*/  MUFU.EX2 R53, R88 ;  /* 0x0000005800357308 */ /* 0x0009e20000000800 */
[-CC-:B------:R-:W-:Y:S01]  /*9a80*/  FFMA.FTZ R101, R47, R3.reuse, -R6.reuse ;  /* 0x000000032f657223 */ /* 0x180fe20000010806 */
[----:B----4-:R-:W-:-:S06]  /*9a90*/  FFMA.FTZ R88, R122, R3, -R6 ;  /* 0x000000037a587223 */ /* 0x010fcc0000010806 */
[----:B------:R-:W-:Y:S01]  /*9aa0*/  MUFU.EX2 R85, R85 ;  /* 0x0000005500557308 */ /* 0x000fe20000000800 */
[----:B------:R-:W-:Y:S01]  /*9ab0*/  FFMA.FTZ R47, R58, R3, -R6 ;  /* 0x000000033a2f7223 */ /* 0x000fe20000010806 */
[----:B------:R-:W-:-:S06]  /*9ac0*/  @!P1 VIADD R4, R4, 0x30840 ;  /* 0x0003084004049836 */ /* 0x000fcc0000000000 */
[----:B------:R-:W4:Y:S01]  /*9ad0*/  MUFU.EX2 R9, R9 ;  /* 0x0000000900097308 */ /* 0x000f220000000800 */
[-CC-:B------:R-:W-:Y:S01]  /*9ae0*/  FFMA.FTZ R58, R67, R3.reuse, -R6.reuse ;  /* 0x00000003433a7223 */ /* 0x180fe20000010806 */
[-CC-:B------:R-:W-:Y:S01]  /*9af0*/  FFMA.FTZ R93, R39, R3.reuse, -R6.reuse ;  /* 0x00000003275d7223 */ /* 0x180fe20000010806 */
[-CC-:B------:R-:W-:Y:S01]  /*9b00*/  FFMA.FTZ R96, R42, R3.reuse, -R6.reuse ;  /* 0x000000032a607223 */ /* 0x180fe20000010806 */
[----:B------:R-:W-:-:S04]  /*9b10*/  FFMA.FTZ R97, R43, R3, -R6 ;  /* 0x000000032b617223 */ /* 0x000fc80000010806 */
[----:B------:R-:W2:Y:S01]  /*9b20*/  MUFU.EX2 R88, R88 ;  /* 0x0000005800587308 */ /* 0x000ea20000000800 */
[-CC-:B------:R-:W-:Y:S01]  /*9b30*/  FFMA.FTZ R100, R46, R3.reuse, -R6.reuse ;  /* 0x000000032e647223 */ /* 0x180fe20000010806 */
[-CC-:B------:R-:W-:Y:S01]  /*9b40*/  FFMA.FTZ R67, R78, R3.reuse, -R6.reuse ;  /* 0x000000034e437223 */ /* 0x180fe20000010806 */
[-CC-:B------:R-:W-:Y:S01]  /*9b50*/  FFMA.FTZ R39, R50, R3.reuse, -R6.reuse ;  /* 0x0000000332277223 */ /* 0x180fe20000010806 */
[----:B------:R-:W-:-:S04]  /*9b60*/  FFMA.FTZ R42, R51, R3, -R6 ;  /* 0x00000003332a7223 */ /* 0x000fc80000010806 */
[----:B------:R-:W2:Y:S01]  /*9b70*/  MUFU.EX2 R11, R11 ;  /* 0x0000000b000b7308 */ /* 0x000ea20000000800 */
[-CC-:B------:R-:W-:Y:S01]  /*9b80*/  FFMA.FTZ R43, R54, R3.reuse, -R6.reuse ;  /* 0x00000003362b7223 */ /* 0x180fe20000010806 */
[-CC-:B------:R-:W-:Y:S01]  /*9b90*/  FFMA.FTZ R46, R55, R3.reuse, -R6.reuse ;  /* 0x00000003372e7223 */ /* 0x180fe20000010806 */
[----:B------:R-:W-:-:S05]  /*9ba0*/  FFMA.FTZ R78, R79, R3, -R6 ;  /* 0x000000034f4e7223 */ /* 0x000fca0000010806 */
[----:B------:R0:W-:Y:S01]  /*9bb0*/  MUFU.EX2 R57, R92 ;  /* 0x0000005c00397308 */ /* 0x0001e20000000800 */
[-CC-:B------:R-:W-:Y:S01]  /*9bc0*/  FFMA.FTZ R31, R31, R3.reuse, -R6.reuse ;  /* 0x000000031f1f7223 */ /* 0x180fe20000010806 */
[-CC-:B------:R-:W-:Y:S01]  /*9bd0*/  FFMA.FTZ R50, R59, R3.reuse, -R6.reuse ;  /* 0x000000033b327223 */ /* 0x180fe20000010806 */
[-CC-:B------:R-:W-:Y:S01]  /*9be0*/  FFMA.FTZ R51, R62, R3.reuse, -R6.reuse ;  /* 0x000000033e337223 */ /* 0x180fe20000010806 */
[-CC-:B------:R-:W-:Y:S01]  /*9bf0*/  FFMA.FTZ R54, R63, R3.reuse, -R6.reuse ;  /* 0x000000033f367223 */ /* 0x180fe20000010806 */
[-CC-:B------:R-:W-:Y:S01]  /*9c00*/  FFMA.FTZ R55, R66, R3.reuse, -R6.reuse ;  /* 0x0000000342377223 */ /* 0x180fe20000010806 */
[-CC-:B0-----:R-:W-:Y:S02]  /*9c10*/  FFMA.FTZ R92, R120, R3.reuse, -R6.reuse ;  /* 0x00000003785c7223 */ /* 0x181fe40000010806 */
[----:B------:R-:W0:Y:S01]  /*9c20*/  MUFU.EX2 R89, R89 ;  /* 0x0000005900597308 */ /* 0x000e220000000800 */
[----:B------:R-:W-:Y:S01]  /*9c30*/  FADD.FTZ R79, R5, R7 ;  /* 0x00000007054f7221 */ /* 0x000fe20000010000 */
[-C--:B------:R-:W-:Y:S01]  /*9c40*/  FFMA.FTZ R59, R70, R3.reuse, -R6 ;  /* 0x00000003463b7223 */ /* 0x080fe20000010806 */
[----:B------:R-:W-:Y:S01]  /*9c50*/  @!P1 PRMT R4, RZ, 0x654, R4 ;  /* 0x00000654ff049816 */ /* 0x000fe20000000004 */
[-CC-:B------:R-:W-:Y:S01]  /*9c60*/  FFMA.FTZ R62, R71, R3.reuse, -R6.reuse ;  /* 0x00000003473e7223 */ /* 0x180fe20000010806 */
[-CC-:B------:R-:W-:Y:S01]  /*9c70*/  FFMA.FTZ R63, R74, R3.reuse, -R6.reuse ;  /* 0x000000034a3f7223 */ /* 0x180fe20000010806 */
[----:B------:R-:W-:-:S02]  /*9c80*/  FFMA.FTZ R66, R75, R3, -R6 ;  /* 0x000000034b427223 */ /* 0x000fc40000010806 */
        /* <DEDUP_REMOVED lines=22> */
[----:B------:R-:W0:Y:S01]  /*9df0*/  MUFU.EX2 R13, R13 ;  /* 0x0000000d000d7308 */ /* 0x000e220000000800 */
[----:B-1----:R-:W-:Y:S01]  /*9e00*/  FADD.FTZ R6, R81, R84 ;  /* 0x0000005451067221 */ /* 0x002fe20000010000 */
[----:B---3--:R-:W-:Y:S01]  /*9e10*/  FADD.FTZ R82, R8, R79 ;  /* 0x0000004f08527221 */ /* 0x008fe20000010000 */
[----:B------:R1:W-:Y:S03]  /*9e20*/  @!P1 SYNCS.ARRIVE.TRANS64.RED.A1T0 RZ, [R4+URZ], RZ ;  /* 0x000000ff04ff99a7 */ /* 0x0003e6000810043f */
[----:B----4-:R-:W-:-:S02]  /*9e30*/  FADD.FTZ R82, R9, R82 ;  /* 0x0000005209527221 */ /* 0x010fc40000010000 */
[----:B------:R-:W3:Y:S01]  /*9e40*/  MUFU.EX2 R31, R31 ;  /* 0x0000001f001f7308 */ /* 0x000ee20000000800 */
[----:B-1----:R-:W-:Y:S01]  /*9e50*/  F2FP.BF16.F32.PACK_AB R4, R7, R5 ;  /* 0x000000050704723e */ /* 0x002fe200000010ff */
[----:B------:R-:W-:-:S06]  /*9e60*/  FADD.FTZ R5, R85, R6 ;  /* 0x0000000655057221 */ /* 0x000fcc0000010000 */
[----:B------:R-:W1:Y:S01]  /*9e70*/  MUFU.EX2 R14, R14 ;  /* 0x0000000e000e7308 */ /* 0x000e620000000800 */
[----:B--2---:R-:W-:Y:S01]  /*9e80*/  FADD.FTZ R6, R88, R5 ;  /* 0x0000000558067221 */ /* 0x004fe20000010000 */
[----:B------:R-:W-:-:S06]  /*9e90*/  FADD.FTZ R5, R11, R82 ;  /* 0x000000520b057221 */ /* 0x000fcc0000010000 */
[----:B------:R-:W2:Y:S01]  /*9ea0*/  MUFU.EX2 R93, R93 ;  /* 0x0000005d005d7308 */ /* 0x000ea20000000800 */
[----:B0-----:R-:W-:Y:S01]  /*9eb0*/  FADD.FTZ R7, R89, R6 ;  /* 0x0000000659077221 */ /* 0x001fe20000010000 */
[----:B------:R-:W-:-:S06]  /*9ec0*/  FADD.FTZ R6, R12, R5 ;  /* 0x000000050c067221 */ /* 0x000fcc0000010000 */
[----:B------:R-:W0:Y:S01]  /*9ed0*/  MUFU.EX2 R15, R15 ;  /* 0x0000000f000f7308 */ /* 0x000e220000000800 */
[----:B------:R-:W-:Y:S01]  /*9ee0*/  FADD.FTZ R82, R92, R7 ;  /* 0x000000075c527221 */ /* 0x000fe20000010000 */
[----:B------:R-:W-:-:S06]  /*9ef0*/  FADD.FTZ R5, R13, R6 ;  /* 0x000000060d057221 */ /* 0x000fcc0000010000 */
[----:B------:R-:W4:Y:S08]  /*9f00*/  MUFU.EX2 R96, R96 ;  /* 0x0000006000607308 */ /* 0x000f300000000800 */
[----:B------:R-:W4:Y:S01]  /*9f10*/  MUFU.EX2 R28, R28 ;  /* 0x0000001c001c7308 */ /* 0x000f220000000800 */
[----:B---3--:R-:W-:Y:S01]  /*9f20*/  FADD.FTZ R82, R31, R82 ;  /* 0x000000521f527221 */ /* 0x008fe20000010000 */
[----:B-1----:R-:W-:-:S06]  /*9f30*/  FADD.FTZ R6, R14, R5 ;  /* 0x000000050e067221 */ /* 0x002fcc0000010000 */
[----:B------:R-:W1:Y:S08]  /*9f40*/  MUFU.EX2 R97, R97 ;  /* 0x0000006100617308 */ /* 0x000e700000000800 */
[----:B------:R-:W3:Y:S01]  /*9f50*/  MUFU.EX2 R30, R30 ;  /* 0x0000001e001e7308 */ /* 0x000ee20000000800 */
[----:B--2---:R-:W-:Y:S01]  /*9f60*/  FADD.FTZ R5, R93, R82 ;  /* 0x000000525d057221 */ /* 0x004fe20000010000 */
[----:B0-----:R-:W-:-:S06]  /*9f70*/  FADD.FTZ R7, R15, R6 ;  /* 0x000000060f077221 */ /* 0x001fcc0000010000 */
[----:B------:R-:W0:Y:S08]  /*9f80*/  MUFU.EX2 R100, R100 ;  /* 0x0000006400647308 */ /* 0x000e300000000800 */
[----:B------:R-:W2:Y:S01]  /*9f90*/  MUFU.EX2 R29, R29 ;  /* 0x0000001d001d7308 */ /* 0x000ea20000000800 */
[----:B----4-:R-:W-:Y:S01]  /*9fa0*/  FADD.FTZ R6, R96, R5 ;  /* 0x0000000560067221 */ /* 0x010fe20000010000 */
[----:B------:R-:W-:-:S06]  /*9fb0*/  FADD.FTZ R7, R28, R7 ;  /* 0x000000071c077221 */ /* 0x000fcc0000010000 */
[----:B------:R-:W4:Y:S08]  /*9fc0*/  MUFU.EX2 R101, R101 ;  /* 0x0000006500657308 */ /* 0x000f300000000800 */
[----:B------:R-:W4:Y:S01]  /*9fd0*/  MUFU.EX2 R20, R20 ;  /* 0x0000001400147308 */ /* 0x000f220000000800 */
[----:B-1----:R-:W-:Y:S01]  /*9fe0*/  FADD.FTZ R5, R97, R6 ;  /* 0x0000000661057221 */ /* 0x002fe20000010000 */
[----:B---3--:R-:W-:-:S06]  /*9ff0*/  FADD.FTZ R6, R30, R7 ;  /* 0x000000071e067221 */ /* 0x008fcc0000010000 */
[----:B------:R-:W1:Y:S08]  /*a000*/  MUFU.EX2 R39, R39 ;  /* 0x0000002700277308 */ /* 0x000e700000000800 */
[----:B------:R-:W3:Y:S01]  /*a010*/  MUFU.EX2 R21, R21 ;  /* 0x0000001500157308 */ /* 0x000ee20000000800 */
[----:B0-----:R-:W-:Y:S01]  /*a020*/  FADD.FTZ R82, R100, R5 ;  /* 0x0000000564527221 */ /* 0x001fe20000010000 */
[----:B--2---:R-:W-:-:S06]  /*a030*/  FADD.FTZ R5, R29, R6 ;  /* 0x000000061d057221 */ /* 0x004fcc0000010000 */
        /* <DEDUP_REMOVED lines=12> */
[----:B------:R-:W0:Y:S01]  /*a100*/  MUFU.EX2 R47, R47 ;  /* 0x0000002f002f7308 */ /* 0x000e220000000800 */
[----:B------:R-:W-:Y:S01]  /*a110*/  F2FP.BF16.F32.PACK_AB R12, R12, R11 ;  /* 0x0000000b0c0c723e */ /* 0x000fe200000010ff */
[----:B----4-:R-:W-:Y:S01]  /*a120*/  FADD.FTZ R11, R43, R82 ;  /* 0x000000522b0b7221 */ /* 0x010fe20000010000 */
[----:B------:R-:W-:-:S05]  /*a130*/  F2FP.BF16.F32.PACK_AB R14, R14, R13 ;  /* 0x0000000d0e0e723e */ /* 0x000fca00000010ff */
[----:B------:R-:W2:Y:S01]  /*a140*/  MUFU.EX2 R50, R50 ;  /* 0x0000003200327308 */ /* 0x000ea20000000800 */
[----:B------:R-:W-:-:S07]  /*a150*/  FADD.FTZ R13, R25, R86 ;  /* 0x00000056190d7221 */ /* 0x000fce0000010000 */
[----:B------:R-:W4:Y:S01]  /*a160*/  MUFU.EX2 R32, R32 ;  /* 0x0000002000207308 */ /* 0x000f220000000800 */
[----:B------:R-:W-:Y:S01]  /*a170*/  F2FP.BF16.F32.PACK_AB R5, R84, R81 ;  /* 0x000000515405723e */ /* 0x000fe200000010ff */
[----:B-1----:R-:W-:-:S06]  /*a180*/  FADD.FTZ R82, R46, R11 ;  /* 0x0000000b2e527221 */ /* 0x002fcc0000010000 */
[----:B------:R-:W1:Y:S01]  /*a190*/  MUFU.EX2 R51, R51 ;  /* 0x0000003300337308 */ /* 0x000e620000000800 */
[----:B---3--:R-:W-:Y:S01]  /*a1a0*/  FADD.FTZ R84, R26, R13 ;  /* 0x0000000d1a547221 */ /* 0x008fe20000010000 */
[----:B0-----:R-:W-:-:S06]  /*a1b0*/  FADD.FTZ R11, R47, R82 ;  /* 0x000000522f0b7221 */ /* 0x001fcc0000010000 */
[----:B------:R-:W0:Y:S01]  /*a1c0*/  MUFU.EX2 R54, R54 ;  /* 0x0000003600367308 */ /* 0x000e220000000800 */
[----:B------:R-:W-:-:S07]  /*a1d0*/  FADD.FTZ R79, R27, R84 ;  /* 0x000000541b4f7221 */ /* 0x000fce0000010000 */
[----:B------:R-:W3:Y:S01]  /*a1e0*/  MUFU.EX2 R34, R34 ;  /* 0x0000002200227308 */ /* 0x000ee20000000800 */
[----:B--2---:R-:W-:Y:S01]  /*a1f0*/  FADD.FTZ R82, R50, R11 ;  /* 0x0000000b32527221 */ /* 0x004fe20000010000 */
[----:B----4-:R-:W-:-:S06]  /*a200*/  FADD.FTZ R84, R32, R79 ;  /* 0x0000004f20547221 */ /* 0x010fcc0000010000 */
[----:B------:R-:W2:Y:S01]  /*a210*/  MUFU.EX2 R55, R55 ;  /* 0x0000003700377308 */ /* 0x000ea20000000800 */
[----:B-1----:R-:W-:Y:S01]  /*a220*/  FADD.FTZ R11, R51, R82 ;  /* 0x00000052330b7221 */ /* 0x002fe20000010000 */
[----:B------:R-:W-:-:S06]  /*a230*/  FADD.FTZ R79, R33, R84 ;  /* 0x00000054214f7221 */ /* 0x000fcc0000010000 */
[----:B------:R-:W-:Y:S08]  /*a240*/  MUFU.EX2 R58, R58 ;  /* 0x0000003a003a7308 */ /* 0x000ff00000000800 */
[----:B------:R-:W1:Y:S01]  /*a250*/  MUFU.EX2 R45, R45 ;  /* 0x0000002d002d7308 */ /* 0x000e620000000800 */
[----:B0-----:R-:W-:Y:S01]  /*a260*/  FADD.FTZ R82, R54, R11 ;  /* 0x0000000b36527221 */ /* 0x001fe20000010000 */
[----:B------:R-:W-:-:S06]  /*a270*/  F2FP.BF16.F32.PACK_AB R6, R9, R8 ;  /* 0x000000080906723e */ /* 0x000fcc00000010ff */
[----:B------:R-:W0:Y:S01]  /*a280*/  MUFU.EX2 R59, R59 ;  /* 0x0000003b003b7308 */ /* 0x000e220000000800 */
[----:B------:R-:W-:Y:S01]  /*a290*/  F2FP.BF16.F32.PACK_AB R7, R88, R85 ;  /* 0x000000555807723e */ /* 0x000fe200000010ff */
[----:B---3--:R-:W-:-:S06]  /*a2a0*/  FADD.FTZ R84, R34, R79 ;  /* 0x0000004f22547221 */ /* 0x008fcc0000010000 */
[----:B------:R-:W3:Y:S01]  /*a2b0*/  MUFU.EX2 R49, R49 ;  /* 0x0000003100317308 */ /* 0x000ee20000000800 */
[----:B--2---:R-:W-:Y:S01]  /*a2c0*/  FADD.FTZ R11, R55, R82 ;  /* 0x00000052370b7221 */ /* 0x004fe20000010000 */
[----:B------:R-:W-:-:S06]  /*a2d0*/  FADD.FTZ R84, R35, R84 ;  /* 0x0000005423547221 */ /* 0x000fcc0000010000 */
[----:B------:R-:W2:Y:S01]  /*a2e0*/  MUFU.EX2 R62, R62 ;  /* 0x0000003e003e7308 */ /* 0x000ea20000000800 */
[----:B------:R4:W-:Y:S07]  /*a2f0*/  STSM.16.M88.4 [R154+0x1e800], R4 ;  /* 0x01e800049a007844 */ /* 0x0009ee0000000200 */
[----:B------:R-:W-:Y:S01]  /*a300*/  MUFU.EX2 R36, R36 ;  /* 0x0000002400247308 */ /* 0x000fe20000000800 */
[----:B------:R-:W-:Y:S01]  /*a310*/  F2FP.BF16.F32.PACK_AB R28, R28, R15 ;  /* 0x0000000f1c1c723e */ /* 0x000fe200000010ff */
[----:B-1----:R-:W-:-:S06]  /*a320*/  FADD.FTZ R84, R45, R84 ;  /* 0x000000542d547221 */ /* 0x002fcc0000010000 */
[----:B------:R-:W1:Y:S01]  /*a330*/  MUFU.EX2 R63, R63 ;  /* 0x0000003f003f7308 */ /* 0x000e620000000800 */
[----:B----4-:R-:W-:Y:S01]  /*a340*/  F2FP.BF16.F32.PACK_AB R4, R21, R20 ;  /* 0x000000141504723e */ /* 0x010fe200000010ff */
[----:B------:R-:W-:Y:S01]  /*a350*/  FADD.FTZ R20, R58, R11 ;  /* 0x0000000b3a147221 */ /* 0x000fe20000010000 */
[----:B------:R-:W-:Y:S01]  /*a360*/  F2FP.BF16.F32.PACK_AB R30, R29, R30 ;  /* 0x0000001e1d1e723e */ /* 0x000fe200000010ff */
[----:B------:R-:W4:Y:S01]  /*a370*/  LDL R81, [R1+0x44] ;  /* 0x0000440001517983 */ /* 0x000f220000100800 */
[----:B------:R-:W-:-:S03]  /*a380*/  F2FP.BF16.F32.PACK_AB R13, R92, R89 ;  /* 0x000000595c0d723e */ /* 0x000fc600000010ff */
[----:B------:R-:W1:Y:S01]  /*a390*/  MUFU.EX2 R66, R66 ;  /* 0x0000004200427308 */ /* 0x000e620000000800 */
[----:B------:R-:W-:Y:S01]  /*a3a0*/  F2FP.BF16.F32.PACK_AB R15, R93, R31 ;  /* 0x0000001f5d0f723e */ /* 0x000fe200000010ff */
[----:B0-----:R-:W-:Y:S01]  /*a3b0*/  FADD.FTZ R5, R59, R20 ;  /* 0x000000143b057221 */ /* 0x001fe20000010000 */
[----:B------:R-:W-:Y:S02]  /*a3c0*/  F2FP.BF16.F32.PACK_AB R29, R97, R96 ;  /* 0x00000060611d723e */ /* 0x000fe400000010ff */
[----:B------:R-:W-:-:S03]  /*a3d0*/  F2FP.BF16.F32.PACK_AB R31, R101, R100 ;  /* 0x00000064651f723e */ /* 0x000fc600000010ff */
[----:B------:R-:W0:Y:S01]  /*a3e0*/  MUFU.EX2 R38, R38 ;  /* 0x0000002600267308 */ /* 0x000e220000000800 */
[----:B---3--:R-:W-:Y:S01]  /*a3f0*/  FADD.FTZ R7, R49, R84 ;  /* 0x0000005431077221 */ /* 0x008fe20000010000 */
[----:B------:R-:W-:Y:S01]  /*a400*/  STSM.16.M88.4 [R105], R12 ;  /* 0x0000000c69007844 */ /* 0x000fe20000000200 */
[----:B--2---:R-:W-:-:S03]  /*a410*/  FADD.FTZ R20, R62, R5 ;  /* 0x000000053e147221 */ /* 0x004fc60000010000 */
[----:B------:R2:W-:Y:S01]  /*a420*/  STSM.16.M88.4 [R156], R28 ;  /* 0x0000001c9c007844 */ /* 0x0005e20000000200 */
[----:B-1----:R-:W-:Y:S01]  /*a430*/  FADD.FTZ R11, R63, R20 ;  /* 0x000000143f0b7221 */ /* 0x002fe20000010000 */
[----:B------:R-:W-:Y:S02]  /*a440*/  F2FP.BF16.F32.PACK_AB R6, R25, R24 ;  /* 0x000000181906723e */ /* 0x000fe400000010ff */
[----:B------:R-:W-:Y:S01]  /*a450*/  F2FP.BF16.F32.PACK_AB R5, R42, R39 ;  /* 0x000000272a05723e */ /* 0x000fe200000010ff */
[----:B------:R-:W-:Y:S01]  /*a460*/  FADD.FTZ R20, R66, R11 ;  /* 0x0000000b42147221 */ /* 0x000fe20000010000 */
[----:B--2---:R-:W-:-:S04]  /*a470*/  FADD.FTZ R28, R36, R7 ;  /* 0x00000007241c7221 */ /* 0x004fc80000010000 */
[----:B------:R-:W-:Y:S01]  /*a480*/  FADD.FTZ R13, R37, R28 ;  /* 0x0000001c250d7221 */ /* 0x000fe20000010000 */
[----:B------:R-:W-:Y:S02]  /*a490*/  F2FP.BF16.F32.PACK_AB R7, R46, R43 ;  /* 0x0000002b2e07723e */ /* 0x000fe400000010ff */
[----:B------:R-:W-:Y:S01]  /*a4a0*/  F2FP.BF16.F32.PACK_AB R12, R27, R26 ;  /* 0x0000001a1b0c723e */ /* 0x000fe200000010ff */
[----:B0-----:R-:W-:Y:S01]  /*a4b0*/  FADD.FTZ R11, R38, R13 ;  /* 0x0000000d260b7221 */ /* 0x001fe20000010000 */
[----:B------:R-:W-:Y:S02]  /*a4c0*/  F2FP.BF16.F32.PACK_AB R14, R33, R32 ;  /* 0x00000020210e723e */ /* 0x000fe400000010ff */
[----:B------:R-:W-:Y:S02]  /*a4d0*/  F2FP.BF16.F32.PACK_AB R13, R50, R47 ;  /* 0x0000002f320d723e */ /* 0x000fe400000010ff */
[----:B------:R-:W-:Y:S01]  /*a4e0*/  F2FP.BF16.F32.PACK_AB R15, R54, R51 ;  /* 0x00000033360f723e */ /* 0x000fe200000010ff */
[----:B------:R-:W-:Y:S04]  /*a4f0*/  STSM.16.M88.4 [R155], R4 ;  /* 0x000000049b007844 */ /* 0x000fe80000000200 */
[----:B------:R0:W-:Y:S04]  /*a500*/  STSM.16.M88.4 [R154+0x24800], R12 ;  /* 0x0248000c9a007844 */ /* 0x0001e80000000200 */
[----:B0-----:R-:W2:Y:S01]  /*a510*/  LDL R13, [R1+0x40] ;  /* 0x00004000010d7983 */ /* 0x001ea20000100800 */
[----:B------:R-:W0:Y:S08]  /*a520*/  MUFU.EX2 R67, R67 ;  /* 0x0000004300437308 */ /* 0x000e300000000800 */
[----:B------:R-:W1:Y:S08]  /*a530*/  MUFU.EX2 R40, R40 ;  /* 0x0000002800287308 */ /* 0x000e700000000800 */
[----:B------:R-:W3:Y:S08]  /*a540*/  MUFU.EX2 R78, R78 ;  /* 0x0000004e004e7308 */ /* 0x000ef00000000800 */
[----:B------:R-:W3:Y:S01]  /*a550*/  MUFU.EX2 R74, R74 ;  /* 0x0000004a004a7308 */ /* 0x000ee20000000800 */
[----:B0-----:R-:W-:-:S07]  /*a560*/  FADD.FTZ R21, R67, R20 ;  /* 0x0000001443157221 */ /* 0x001fce0000010000 */
[----:B------:R-:W0:Y:S08]  /*a570*/  MUFU.EX2 R44, R44 ;  /* 0x0000002c002c7308 */ /* 0x000e300000000800 */
[----:B------:R-:W0:Y:S01]  /*a580*/  MUFU.EX2 R75, R75 ;  /* 0x0000004b004b7308 */ /* 0x000e220000000800 */
[----:B-1----:R-:W-:Y:S01]  /*a590*/  FADD.FTZ R20, R40, R11 ;  /* 0x0000000b28147221 */ /* 0x002fe20000010000 */
[----:B---3--:R-:W-:-:S06]  /*a5a0*/  FADD.FTZ R21, R78, R21 ;  /* 0x000000154e157221 */ /* 0x008fcc0000010000 */
[----:B------:R-:W1:Y:S08]  /*a5b0*/  MUFU.EX2 R48, R48 ;  /* 0x0000003000307308 */ /* 0x000e700000000800 */
[----:B------:R-:W3:Y:S01]  /*a5c0*/  MUFU.EX2 R70, R70 ;  /* 0x0000004600467308 */ /* 0x000ee20000000800 */
[----:B------:R-:W-:Y:S01]  /*a5d0*/  FADD.FTZ R11, R41, R20 ;  /* 0x00000014290b7221 */ /* 0x000fe20000010000 */
[----:B------:R-:W-:-:S06]  /*a5e0*/  FADD.FTZ R20, R74, R21 ;  /* 0x000000154a147221 */ /* 0x000fcc0000010000 */
[----:B------:R-:W3:Y:S08]  /*a5f0*/  MUFU.EX2 R52, R52 ;  /* 0x0000003400347308 */ /* 0x000ef00000000800 */
[----:B------:R-:W3:Y:S01]  /*a600*/  MUFU.EX2 R71, R71 ;  /* 0x0000004700477308 */ /* 0x000ee20000000800 */
[----:B0-----:R-:W-:Y:S01]  /*a610*/  FADD.FTZ R11, R44, R11 ;  /* 0x0000000b2c0b7221 */ /* 0x001fe20000010000 */
[----:B------:R-:W-:-:S06]  /*a620*/  FADD.FTZ R21, R75, R20 ;  /* 0x000000144b157221 */ /* 0x000fcc0000010000 */
[----:B------:R-:W0:Y:S01]  /*a630*/  MUFU.EX2 R8, R90 ;  /* 0x0000005a00087308 */ /* 0x000e220000000800 */
[----:B-1----:R-:W-:Y:S01]  /*a640*/  FADD.FTZ R11, R48, R11 ;  /* 0x0000000b300b7221 */ /* 0x002fe20000010000 */
[----:B---3--:R-:W-:-:S06]  /*a650*/  FADD.FTZ R20, R70, R21 ;  /* 0x0000001546147221 */ /* 0x008fcc0000010000 */
[----:B------:R-:W1:Y:S08]  /*a660*/  MUFU.EX2 R56, R56 ;  /* 0x0000003800387308 */ /* 0x000e700000000800 */
[----:B------:R-:W3:Y:S01]  /*a670*/  MUFU.EX2 R9, R91 ;  /* 0x0000005b00097308 */ /* 0x000ee20000000800 */
[----:B------:R-:W-:Y:S01]  /*a680*/  FADD.FTZ R28, R52, R11 ;  /* 0x0000000b341c7221 */ /* 0x000fe20000010000 */
[----:B------:R-:W-:-:S06]  /*a690*/  FADD.FTZ R11, R71, R20 ;  /* 0x00000014470b7221 */ /* 0x000fcc0000010000 */
[----:B------:R-:W3:Y:S01]  /*a6a0*/  MUFU.EX2 R94, R94 ;  /* 0x0000005e005e7308 */ /* 0x000ee20000000800 */
[----:B------:R-:W-:Y:S01]  /*a6b0*/  FADD.FTZ R5, R53, R28 ;  /* 0x0000001c35057221 */ /* 0x000fe20000010000 */
[----:B0-----:R-:W-:-:S06]  /*a6c0*/  FADD.FTZ R4, R8, R11 ;  /* 0x0000000b08047221 */ /* 0x001fcc0000010000 */
        /* <DEDUP_REMOVED lines=21> */
[----:B------:R-:W4:Y:S01]  /*a820*/  MUFU.EX2 R106, R106 ;  /* 0x0000006a006a7308 */ /* 0x000f220000000800 */
        /* <DEDUP_REMOVED lines=9> */
[----:B------:R-:W-:Y:S01]  /*a8c0*/  F2FP.BF16.F32.PACK_AB R25, R58, R55 ;  /* 0x000000373a19723e */ /* 0x000fe200000010ff */
[----:B----4-:R-:W-:-:S05]  /*a8d0*/  FADD.FTZ R4, R106, R11 ;  /* 0x0000000b6a047221 */ /* 0x010fca0000010000 */
[----:B------:R-:W4:Y:S01]  /*a8e0*/  MUFU.EX2 R72, R72 ;  /* 0x0000004800487308 */ /* 0x000f220000000800 */
[----:B------:R-:W-:-:S07]  /*a8f0*/  F2FP.BF16.F32.PACK_AB R58, R60, R57 ;  /* 0x000000393c3a723e */ /* 0x000fce00000010ff */
[----:B------:R-:W4:Y:S01]  /*a900*/  MUFU.EX2 R111, R111 ;  /* 0x0000006f006f7308 */ /* 0x000f220000000800 */
[----:B------:R-:W-:Y:S01]  /*a910*/  F2FP.BF16.F32.PACK_AB R57, R9, R8 ;  /* 0x000000080939723e */ /* 0x000fe200000010ff */
[----:B0-----:R-:W-:Y:S01]  /*a920*/  FADD.FTZ R8, R104, R7 ;  /* 0x0000000768087221 */ /* 0x001fe20000010000 */
[----:B------:R-:W-:-:S05]  /*a930*/  FADD.FTZ R7, R107, R4 ;  /* 0x000000046b077221 */ /* 0x000fca0000010000 */
[----:B------:R-:W0:Y:S08]  /*a940*/  MUFU.EX2 R73, R73 ;  /* 0x0000004900497308 */ /* 0x000e300000000800 */
[----:B------:R-:W0:Y:S01]  /*a950*/  MUFU.EX2 R5, R114 ;  /* 0x0000007200057308 */ /* 0x000e220000000800 */
[----:B-1----:R-:W-:Y:S01]  /*a960*/  FADD.FTZ R9, R69, R8 ;  /* 0x0000000845097221 */ /* 0x002fe20000010000 */
[----:B---3--:R-:W-:-:S06]  /*a970*/  FADD.FTZ R4, R110, R7 ;  /* 0x000000076e047221 */ /* 0x008fcc0000010000 */
[----:B------:R-:W1:Y:S08]  /*a980*/  MUFU.EX2 R76, R76 ;  /* 0x0000004c004c7308 */ /* 0x000e700000000800 */
[----:B------:R-:W3:Y:S08]  /*a990*/  MUFU.EX2 R6, R115 ;  /* 0x0000007300067308 */ /* 0x000ef00000000800 */
[----:B------:R-:W-:Y:S08]  /*a9a0*/  MUFU.EX2 R80, R80 ;  /* 0x0000005000507308 */ /* 0x000ff00000000800 */
[----:B------:R-:W2:Y:S08]  /*a9b0*/  MUFU.EX2 R77, R77 ;  /* 0x0000004d004d7308 */ /* 0x000eb00000000800 */
[----:B------:R-:W-:Y:S08]  /*a9c0*/  MUFU.EX2 R118, R118 ;  /* 0x0000007600767308 */ /* 0x000ff00000000800 */
[----:B------:R-:W2:Y:S01]  /*a9d0*/  MUFU.EX2 R119, R119 ;  /* 0x0000007700777308 */ /* 0x000ea20000000800 */
[----:B----4-:R-:W-:Y:S01]  /*a9e0*/  FADD.FTZ R8, R72, R9 ;  /* 0x0000000948087221 */ /* 0x010fe20000010000 */
[----:B------:R-:W-:Y:S01]  /*a9f0*/  FADD.FTZ R4, R111, R4 ;  /* 0x000000046f047221 */ /* 0x000fe20000010000 */
[----:B------:R-:W-:-:S02]  /*aa00*/  F2FP.BF16.F32.PACK_AB R24, R35, R34 ;  /* 0x000000222318723e */ /* 0x000fc400000010ff */
[----:B------:R-:W-:Y:S01]  /*aa10*/  F2FP.BF16.F32.PACK_AB R26, R49, R45 ;  /* 0x0000002d311a723e */ /* 0x000fe200000010ff */
[----:B0-----:R-:W-:Y:S01]  /*aa20*/  FADD.FTZ R7, R73, R8 ;  /* 0x0000000849077221 */ /* 0x001fe20000010000 */
        /* <DEDUP_REMOVED lines=13> */
[----:B------:R-:W-:Y:S01]  /*ab00*/  STSM.16.M88.4 [R81], R24 ;  /* 0x0000001851007844 */ /* 0x000fe20000000200 */
[----:B------:R-:W-:Y:S01]  /*ab10*/  F2FP.BF16.F32.PACK_AB R64, R64, R61 ;  /* 0x0000003d4040723e */ /* 0x000fe200000010ff */
[----:B-1----:R-:W-:Y:S01]  /*ab20*/  FADD.FTZ R11, R76, R7 ;  /* 0x000000074c0b7221 */ /* 0x002fe20000010000 */
[----:B------:R-:W-:Y:S01]  /*ab30*/  F2FP.BF16.F32.PACK_AB R65, R99, R98 ;  /* 0x000000626341723e */ /* 0x000fe200000010ff */
[----:B---3--:R-:W-:Y:S01]  /*ab40*/  FADD.FTZ R9, R6, R9 ;  /* 0x0000000906097221 */ /* 0x008fe20000010000 */
[----:B------:R-:W-:Y:S02]  /*ab50*/  F2FP.BF16.F32.PACK_AB R67, R103, R102 ;  /* 0x000000666743723e */ /* 0x000fe400000010ff */
[----:B------:R-:W-:Y:S01]  /*ab60*/  F2FP.BF16.F32.PACK_AB R70, R72, R69 ;  /* 0x000000454846723e */ /* 0x000fe200000010ff */
[----:B------:R-:W-:Y:S01]  /*ab70*/  STSM.16.M88.4 [R156+0x6000], R36 ;  /* 0x006000249c007844 */ /* 0x000fe20000000200 */
[----:B------:R-:W-:-:S02]  /*ab80*/  F2FP.BF16.F32.PACK_AB R68, R104, R68 ;  /* 0x000000446844723e */ /* 0x000fc400000010ff */
[----:B------:R-:W-:Y:S02]  /*ab90*/  F2FP.BF16.F32.PACK_AB R69, R107, R106 ;  /* 0x0000006a6b45723e */ /* 0x000fe400000010ff */
[----:B------:R-:W-:Y:S02]  /*aba0*/  F2FP.BF16.F32.PACK_AB R71, R111, R110 ;  /* 0x0000006e6f47723e */ /* 0x000fe400000010ff */
[----:B------:R-:W-:Y:S01]  /*abb0*/  F2FP.BF16.F32.PACK_AB R5, R6, R5 ;  /* 0x000000050605723e */ /* 0x000fe200000010ff */
[----:B------:R-:W-:Y:S01]  /*abc0*/  STSM.16.M88.4 [R155+0x6000], R44 ;  /* 0x0060002c9b007844 */ /* 0x000fe20000000200 */
[----:B------:R-:W-:Y:S02]  /*abd0*/  F2FP.BF16.F32.PACK_AB R4, R76, R73 ;  /* 0x000000494c04723e */ /* 0x000fe400000010ff */
[----:B--2---:R-:W-:Y:S02]  /*abe0*/  F2FP.BF16.F32.PACK_AB R6, R77, R80 ;  /* 0x000000504d06723e */ /* 0x004fe400000010ff */
[----:B------:R-:W-:Y:S01]  /*abf0*/  F2FP.BF16.F32.PACK_AB R7, R119, R118 ;  /* 0x000000767707723e */ /* 0x000fe200000010ff */
[----:B------:R-:W-:Y:S04]  /*ac00*/  STSM.16.M88.4 [R154+0x2a800], R56 ;  /* 0x02a800389a007844 */ /* 0x000fe80000000200 */
[----:B------:R-:W-:Y:S04]  /*ac10*/  STSM.16.M88.4 [R13], R64 ;  /* 0x000000400d007844 */ /* 0x000fe80000000200 */
[----:B------:R-:W-:Y:S04]  /*ac20*/  STSM.16.M88.4 [R156+0xc000], R68 ;  /* 0x00c000449c007844 */ /* 0x000fe80000000200 */
[----:B------:R0:W-:Y:S01]  /*ac30*/  STSM.16.M88.4 [R155+0xc000], R4 ;  /* 0x00c000049b007844 */ /* 0x0001e20000000200 */
[----:B------:R1:W-:Y:S06]  /*ac40*/  MEMBAR.ALL.CTA ;  /* 0x0000000000007992 */ /* 0x0003ec0000008000 */
[----:B-1----:R-:W1:Y:S01]  /*ac50*/  FENCE.VIEW.ASYNC.S ;  /* 0x00000000000073c6 */ /* 0x002e620000000000 */
[----:B------:R-:W-:Y:S01]  /*ac60*/  ISETP.GE.AND P2, PT, R126, 0xc1, PT ;  /* 0x000000c17e00780c */ /* 0x000fe20003f46270 */
[----:B------:R-:W-:-:S02]  /*ac70*/  IMAD.MOV.U32 R151, RZ, RZ, RZ ;  /* 0x000000ffff977224 */ /* 0x000fc400078e00ff */
[----:B------:R-:W-:Y:S01]  /*ac80*/  FADD.FTZ R80, R80, R11 ;  /* 0x0000000b50507221 */ /* 0x000fe20000010000 */
[----:B------:R-:W-:Y:S01]  /*ac90*/  FADD.FTZ R118, R118, R9 ;  /* 0x0000000976767221 */ /* 0x000fe20000010000 */
[--C-:B------:R-:W-:Y:S01]  /*aca0*/  IMAD.MOV.U32 R150, RZ, RZ, R151.reuse ;  /* 0x000000ffff967224 */ /* 0x100fe200078e0097 */
[----:B------:R-:W-:Y:S02]  /*acb0*/  MOV R144, R151 ;  /* 0x0000009700907202 */ /* 0x000fe40000000f00 */
[----:B------:R-:W-:Y:S01]  /*acc0*/  FADD.FTZ R11, R119, R118 ;  /* 0x00000076770b7221 */ /* 0x000fe20000010000 */
[--C-:B------:R-:W-:Y:S02]  /*acd0*/  IMAD.MOV.U32 R149, RZ, RZ, R151.reuse ;  /* 0x000000ffff957224 */ /* 0x100fe400078e0097 */
[--C-:B------:R-:W-:Y:S02]  /*ace0*/  IMAD.MOV.U32 R148, RZ, RZ, R151.reuse ;  /* 0x000000ffff947224 */ /* 0x100fe400078e0097 */
[----:B0-----:R-:W-:Y:S01]  /*acf0*/  FADD.FTZ R4, R77, R80 ;  /* 0x000000504d047221 */ /* 0x001fe20000010000 */
        /* <DEDUP_REMOVED lines=26> */
[----:B------:R-:W-:Y:S01]  /*aea0*/  IMAD.MOV.U32 R120, RZ, RZ, R151 ;  /* 0x000000ffff787224 */ /* 0x000fe200078e0097 */
[----:B-1----:R-:W-:Y:S01]  /*aeb0*/  NOP ;  /* 0x0000000000007918 */ /* 0x002fe20000000000 */
[----:B------:R-:W-:Y:S05]  /*aec0*/  @!P2 BRA `(.L_x_10884) ;  /* 0x0000002c00cca947 */ /* 0x000fea0003800000 */
[----:B------:R-:W2:Y:S01]  /*aed0*/  LDL.LU R105, [R1+0x54] ;  /* 0x0000540001697983 */ /* 0x000ea20000300800 */
        /* <DEDUP_REMOVED lines=20> */
[----:B--2---:R-:W-:-:S07]  /*b020*/  VIADD R8, R105, 0xfffffffe ;  /* 0xfffffffe69087836 */ /* 0x004fce0000000000 */
.L_x_10895:
        /* <DEDUP_REMOVED lines=11> */
.L_x_10886:
[----:B------:R-:W-:Y:S01]  /*b0e0*/  IMAD R0, R22, 0x8, R2 ;  /* 0x0000000816007824 */ /* 0x000fe200078e0202 */
[----:B------:R-:W-:-:S04]  /*b0f0*/  SHF.L.U32 R3, R153, 0x1f, RZ ;  /* 0x0000001f99037819 */ /* 0x000fc800000006ff */
[----:B------:R0:W1:Y:S01]  /*b100*/  SYNCS.PHASECHK.TRANS64.TRYWAIT P3, [R0+URZ+0x30830], R3 ;  /* 0x03083003000075a7 */ /* 0x000062000806017f */
[----:B------:R-:W-:Y:S05]  /*b110*/  @!P0 BRA `(.L_x_10887) ;  /* 0x0000000000048947 */ /* 0x000fea0003800000 */
[----:B------:R-:W-:Y:S01]  /*b120*/  BPT.TRAP 0x1 ;  /* 0x000000040000795c */ /* 0x000fe20000300000 */
.L_x_10887:
[----:B------:R-:W-:Y:S04]  /*b130*/  BSSY B0, `(.L_x_10885) ;  /* 0x0000004000007945 */ /* 0x000fe80003800000 */
[----:B-1----:R-:W-:Y:S05]  /*b140*/  @P3 BRA `(.L_x_10888) ;  /* 0x0000000000083947 */ /* 0x002fea0003800000 */
[----:B------:R-:W1:Y:S02]  /*b150*/  SYNCS.PHASECHK.TRANS64.TRYWAIT P3, [R0+URZ+0x30830], R3 ;  /* 0x03083003000075a7 */ /* 0x000e64000806017f */
[----:B-1----:R-:W-:Y:S05]  /*b160*/  @!P3 BRA `(.L_x_10889) ;  /* 0x000000a400c4b947 */ /* 0x002fea0003800000 */
.L_x_10888:
[----:B------:R-:W-:Y:S05]  /*b170*/  BSYNC B0 ;  /* 0x0000000000007941 */ /* 0x000fea0003800000 */
.L_x_10885:
[----:B01----:R-:W2:Y:S04]  /*b180*/  LDL R3, [R1+0x34] ;  /* 0x0000340001037983 */ /* 0x003ea80000100800 */
[----:B------:R-:W3:Y:S01]  /*b190*/  LDL.64 R24, [R1+0x8] ;  /* 0x0000080001187983 */ /* 0x000ee20000100a00 */
[----:B------:R-:W-:Y:S05]  /*b1a0*/  WARPSYNC.ALL ;  /* 0x0000000000007948 */ /* 0x000fea0003800000 */
[----:B------:R-:W-:Y:S01]  /*b1b0*/  IMAD.MOV.U32 R13, RZ, RZ, 0x40000040 ;  /* 0x40000040ff0d7424 */ /* 0x000fe200078e00ff */
[----:B------:R-:W0:Y:S04]  /*b1c0*/  S2R R0, SR_TID.X ;  /* 0x0000000000007919 */ /* 0x000e280000002100 */
[----:B------:R-:W-:-:S02]  /*b1d0*/  R2UR UR7, R13 ;  /* 0x000000000d0772ca */ /* 0x000fc400000e0000 */
[----:B------:R-:W-:Y:S01]  /*b1e0*/  R2UR UR19, R13 ;  /* 0x000000000d1372ca */ /* 0x000fe200000e0000 */
[----:B------:R-:W-:-:S05]  /*b1f0*/  IMAD.MOV.U32 R21, RZ, RZ, 0x40000040 ;  /* 0x40000040ff157424 */ /* 0x000fca00078e00ff */
[----:B------:R-:W-:Y:S02]  /*b200*/  R2UR UR15, R21 ;  /* 0x00000000150f72ca */ /* 0x000fe400000e0000 */
[----:B0-----:R-:W-:-:S05]  /*b210*/  SHF.R.U32.HI R0, RZ, 0x7, R0 ;  /* 0x00000007ff007819 */ /* 0x001fca0000011600 */
[----:B------:R-:W-:Y:S02]  /*b220*/  VIADD R0, R0, 0x8 ;  /* 0x0000000800007836 */ /* 0x000fe40000000000 */
[----:B------:R-:W-:Y:S02]  /*b230*/  IMAD.MOV.U32 R15, RZ, RZ, 0x40000040 ;  /* 0x40000040ff0f7424 */ /* 0x000fe400078e00ff */
[----:B--2---:R-:W-:-:S04]  /*b240*/  IMAD R12, R22, 0x600, R3 ;  /* 0x00000600160c7824 */ /* 0x004fc800078e0203 */
[C---:B------:R-:W-:Y:S01]  /*b250*/  VIADD R14, R12.reuse, 0x2 ;  /* 0x000000020c0e7836 */ /* 0x040fe20000000000 */
[C---:B------:R-:W-:Y:S01]  /*b260*/  R2UR UR6, R12.reuse ;  /* 0x000000000c0672ca */ /* 0x040fe200000e0000 */
[C---:B------:R-:W-:Y:S02]  /*b270*/  VIADD R20, R12.reuse, 0x4 ;  /* 0x000000040c147836 */ /* 0x040fe40000000000 */
[----:B------:R-:W-:-:S05]  /*b280*/  VIADD R12, R12, 0x6 ;  /* 0x000000060c0c7836 */ /* 0x000fca0000000000 */
[----:B------:R-:W-:Y:S02]  /*b290*/  R2UR UR18, R12 ;  /* 0x000000000c1272ca */ /* 0x000fe400000e0000 */
[----:B------:R-:W2:Y:S01]  /*b2a0*/  LDL.64 R12, [R1+0x20] ;  /* 0x00002000010c7983 */ /* 0x000ea20000100a00 */
[----:B------:R-:W-:-:S03]  /*b2b0*/  R2UR UR14, R20 ;  /* 0x00000000140e72ca */ /* 0x000fc600000e0000 */
[----:B------:R-:W4:Y:S01]  /*b2c0*/  LDL.64 R20, [R1+0x18] ;  /* 0x0000180001147983 */ /* 0x000f220000100a00 */
[----:B---3--:R-:W-:Y:S02]  /*b2d0*/  R2UR UR4, R24 ;  /* 0x00000000180472ca */ /* 0x008fe400000e0000 */
[----:B------:R-:W-:Y:S01]  /*b2e0*/  R2UR UR5, R25 ;  /* 0x00000000190572ca */ /* 0x000fe200000e0000 */
[----:B------:R0:W-:Y:S06]  /*b2f0*/  BAR.SYNC.DEFER_BLOCKING R0, 0x100 ;  /* 0x000400000000751d */ /* 0x0001ec0000010000 */
[----:B------:R-:W-:-:S06]  /*b300*/  WARPGROUP.ARRIVE ;  /* 0x00000000000079c5 */ /* 0x000fcc0000000000 */
[----:B------:R-:W-:Y:S01]  /*b310*/  HGMMA.64x192x16.F32.BF16 R24, gdesc[UR4], RZ, !UPT, gsb0 ;  /* 0x02e00000041879f0 */ /* 0x000fe2000c0018ff */
[----:B------:R-:W-:Y:S02]  /*b320*/  R2UR UR10, R14 ;  /* 0x000000000e0a72ca */ /* 0x000fe400000e0000 */
[----:B------:R-:W-:Y:S02]  /*b330*/  R2UR UR11, R15 ;  /* 0x000000000f0b72ca */ /* 0x000fe400000e0000 */
[----:B------:R-:W3:Y:S01]  /*b340*/  LDL.64 R14, [R1+0x10] ;  /* 0x00001000010e7983 */ /* 0x000ee20000100a00 */
[----:B------:R-:W-:Y:S02]  /*b350*/  WARPGROUP.DEPBAR.LE gsb0, 0x0 ;  /* 0x00008000000079c5 */ /* 0x000fe40000010000 */
[----:B------:R-:W-:Y:S01]  /*b360*/  WARPGROUP.ARRIVE ;  /* 0x00000000000079c5 */ /* 0x000fe20000000000 */
[----:B--2---:R-:W-:Y:S02]  /*b370*/  R2UR UR8, R12 ;  /* 0x000000000c0872ca */ /* 0x004fe400000e0000 */
[----:B------:R-:W-:-:S13]  /*b380*/  R2UR UR9, R13 ;  /* 0x000000000d0972ca */ /* 0x000fda00000e0000 */
[----:B------:R-:W-:Y:S01]  /*b390*/  HGMMA.64x192x16.F32.BF16 R24, gdesc[UR8], R24, gsb0 ;  /* 0x02e00000081879f0 */ /* 0x000fe20008001818 */
[----:B----4-:R-:W-:Y:S02]  /*b3a0*/  R2UR UR12, R20 ;  /* 0x00000000140c72ca */ /* 0x010fe400000e0000 */
[----:B------:R-:W-:Y:S02]  /*b3b0*/  R2UR UR13, R21 ;  /* 0x00000000150d72ca */ /* 0x000fe400000e0000 */
[----:B---3--:R-:W-:Y:S02]  /*b3c0*/  R2UR UR16, R14 ;  /* 0x000000000e1072ca */ /* 0x008fe400000e0000 */
[----:B------:R-:W-:Y:S01]  /*b3d0*/  R2UR UR17, R15 ;  /* 0x000000000f1172ca */ /* 0x000fe200000e0000 */
[----:B------:R-:W-:Y:S02]  /*b3e0*/  WARPGROUP.DEPBAR.LE gsb0, 0x0 ;  /* 0x00008000000079c5 */ /* 0x000fe40000010000 */
[----:B------:R-:W-:-:S10]  /*b3f0*/  WARPGROUP.ARRIVE ;  /* 0x00000000000079c5 */ /* 0x000fd40000000000 */
[----:B------:R-:W-:Y:S03]  /*b400*/  HGMMA.64x192x16.F32.BF16 R24, gdesc[UR12], R24, gsb0 ;  /* 0x02e000000c1879f0 */ /* 0x000fe60008001818 */
[----:B------:R-:W-:Y:S02]  /*b410*/  WARPGROUP.DEPBAR.LE gsb0, 0x0 ;  /* 0x00008000000079c5 */ /* 0x000fe40000010000 */
[----:B------:R-:W-:-:S15]  /*b420*/  WARPGROUP.ARRIVE ;  /* 0x00000000000079c5 */ /* 0x000fde0000000000 */
[----:B------:R-:W-:Y:S03]  /*b430*/  HGMMA.64x192x16.F32.BF16 R24, gdesc[UR16], R24, gsb0 ;  /* 0x02e00000101879f0 */ /* 0x000fe60008001818 */
[----:B------:R-:W-:Y:S02]  /*b440*/  WARPGROUP.DEPBAR.LE gsb0, 0x0 ;  /* 0x00008000000079c5 */ /* 0x000fe40000010000 */
[----:B0-----:R-:W-:Y:S05]  /*b450*/  @P2 BRA `(.L_x_10890) ;  /* 0x0000000000302947 */ /* 0x001fea0003800000 */
[----:B------:R-:W-:Y:S05]  /*b460*/  @!P0 BRA `(.L_x_10891) ;  /* 0x0000000000048947 */ /* 0x000fea0003800000 */
[----:B------:R-:W-:Y:S01]  /*b470*/  BPT.TRAP 0x1 ;  /* 0x000000040000795c */ /* 0x000fe20000300000 */
.L_x_10891:
[----:B------:R-:W-:Y:S01]  /*b480*/  SHF.L.U32 R0, R6, 0x1f, RZ ;  /* 0x0000001f06007819 */ /* 0x000fe200000006ff */
[----:B------:R-:W-:-:S04]  /*b490*/  IMAD R3, R7, 0x8, R2 ;  /* 0x0000000807037824 */ /* 0x000fc800078e0202 */
[----:B------:R0:W1:Y:S01]  /*b4a0*/  SYNCS.PHASECHK.TRANS64.TRYWAIT P2, [R3+URZ+0x30850], R0 ;  /* 0x03085000030075a7 */ /* 0x000062000804017f */
[----:B------:R-:W-:Y:S05]  /*b4b0*/  @!P0 BRA `(.L_x_10892) ;  /* 0x0000000000048947 */ /* 0x000fea0003800000 */
[----:B------:R-:W-:Y:S01]  /*b4c0*/  BPT.TRAP 0x1 ;  /* 0x000000040000795c */ /* 0x000fe20000300000 */
.L_x_10892:
[----:B------:R-:W-:Y:S04]  /*b4d0*/  BSSY B0, `(.L_x_10890) ;  /* 0x0000004000007945 */ /* 0x000fe80003800000 */
[----:B-1----:R-:W-:Y:S05]  /*b4e0*/  @P2 BRA `(.L_x_10893) ;  /* 0x0000000000082947 */ /* 0x002fea0003800000 */
[----:B------:R-:W1:Y:S02]  /*b4f0*/  SYNCS.PHASECHK.TRANS64.TRYWAIT P2, [R3+URZ+0x30850], R0 ;  /* 0x03085000030075a7 */ /* 0x000e64000804017f */
[----:B-1----:R-:W-:Y:S05]  /*b500*/  @!P2 BRA `(.L_x_10894) ;  /* 0x000000a000f0a947 */ /* 0x002fea0003800000 */
.L_x_10893:
[----:B------:R-:W-:Y:S05]  /*b510*/  BSYNC B0 ;  /* 0x0000000000007941 */ /* 0x000fea0003800000 */
.L_x_10890:
[----:B01----:R-:W-:Y:S01]  /*b520*/  FMNMX.FTZ R0, R24, R9, !PT ;  /* 0x0000000918007209 */ /* 0x003fe20007810000 */
[----:B------:R-:W2:Y:S01]  /*b530*/  LDL R20, [R1+0x2c] ;  /* 0x00002c0001147983 */ /* 0x000ea20000100800 */
[----:B------:R-:W-:Y:S01]  /*b540*/  FMNMX.FTZ R10, R26, R5, !PT ;  /* 0x000000051a0a7209 */ /* 0x000fe20007810000 */
[----:B------:R-:W-:Y:S05]  /*b550*/  WARPSYNC.ALL ;  /* 0x0000000000007948 */ /* 0x000fea0003800000 */
[----:B------:R-:W-:Y:S01]  /*b560*/  FMNMX.FTZ R0, R25, R0, !PT ;  /* 0x0000000019007209 */ /* 0x000fe20007810000 */
[----:B------:R-:W-:Y:S01]  /*b570*/  ULDC UR4, c[0x0][0x988] ;  /* 0x0002620000047ab9 */ /* 0x000fe20000000800 */
[----:B------:R-:W-:Y:S01]  /*b580*/  FMNMX.FTZ R10, R27, R10, !PT ;  /* 0x0000000a1b0a7209 */ /* 0x000fe20007810000 */
[----:B------:R-:W-:Y:S01]  /*b590*/  IMAD.MOV.U32 R13, RZ, RZ, 0x40000040 ;  /* 0x40000040ff0d7424 */ /* 0x000fe200078e00ff */
[----:B------:R-:W-:Y:S01]  /*b5a0*/  FMNMX.FTZ R0, R28, R0, !PT ;  /* 0x000000001c007209 */ /* 0x000fe20007810000 */
[----:B------:R-:W-:Y:S01]  /*b5b0*/  WARPGROUP.ARRIVE ;  /* 0x00000000000079c5 */ /* 0x000fe20000000000 */
[----:B------:R-:W-:Y:S01]  /*b5c0*/  FMNMX.FTZ R10, R30, R10, !PT ;  /* 0x0000000a1e0a7209 */ /* 0x000fe20007810000 */
        /* <DEDUP_REMOVED lines=91> */
[C---:B------:R-:W-:Y:S01]  /*bb80*/  R2UR UR7, R13.reuse ;  /* 0x000000000d0772ca */ /* 0x040fe200000e0000 */
[----:B------:R-:W0:Y:S01]  /*bb90*/  SHFL.BFLY PT, R3, R0, 0x2, 0x1f ;  /* 0x0c401f0000037f89 */ /* 0x000e2200000e0000 */
[----:B------:R-:W-:-:S02]  /*bba0*/  R2UR UR5, R13 ;  /* 0x000000000d0572ca */ /* 0x000fc400000e0000 */
[C---:B------:R-:W-:Y:S01]  /*bbb0*/  R2UR UR11, R15.reuse ;  /* 0x000000000f0b72ca */ /* 0x040fe200000e0000 */
[----:B------:R-:W1:Y:S01]  /*bbc0*/  SHFL.BFLY PT, R12, R10, 0x2, 0x1f ;  /* 0x0c401f000a0c7f89 */ /* 0x000e6200000e0000 */
[C---:B------:R-:W-:Y:S02]  /*bbd0*/  R2UR UR15, R15.reuse ;  /* 0x000000000f0f72ca */ /* 0x040fe400000e0000 */
[C---:B------:R-:W-:Y:S02]  /*bbe0*/  R2UR UR19, R15.reuse ;  /* 0x000000000f1372ca */ /* 0x040fe400000e0000 */
[C---:B------:R-:W-:Y:S02]  /*bbf0*/  R2UR UR23, R15.reuse ;  /* 0x000000000f1772ca */ /* 0x040fe400000e0000 */
[C---:B------:R-:W-:Y:S02]  /*bc00*/  R2UR UR27, R15.reuse ;  /* 0x000000000f1b72ca */ /* 0x040fe400000e0000 */
[----:B------:R-:W-:-:S02]  /*bc10*/  R2UR UR31, R15 ;  /* 0x000000000f1f72ca */ /* 0x000fc400000e0000 */
[C---:B------:R-:W-:Y:S02]  /*bc20*/  R2UR UR35, R15.reuse ;  /* 0x000000000f2372ca */ /* 0x040fe400000e0000 */
[C---:B------:R-:W-:Y:S02]  /*bc30*/  R2UR UR43, R15.reuse ;  /* 0x000000000f2b72ca */ /* 0x040fe400000e0000 */
[C---:B------:R-:W-:Y:S02]  /*bc40*/  R2UR UR47, R15.reuse ;  /* 0x000000000f2f72ca */ /* 0x040fe400000e0000 */
[----:B------:R-:W-:Y:S01]  /*bc50*/  R2UR UR51, R15 ;  /* 0x000000000f3372ca */ /* 0x000fe200000e0000 */
[----:B------:R-:W-:Y:S01]  /*bc60*/  IMAD.MOV.U32 R15, RZ, RZ, 0x40000040 ;  /* 0x40000040ff0f7424 */ /* 0x000fe200078e00ff */
[----:B------:R-:W-:Y:S01]  /*bc70*/  R2UR UR55, R13 ;  /* 0x000000000d3772ca */ /* 0x000fe200000e0000 */
[----:B------:R-:W-:Y:S01]  /*bc80*/  IMAD.MOV.U32 R13, RZ, RZ, 0x40000040 ;  /* 0x40000040ff0d7424 */ /* 0x000fe200078e00ff */
[----:B0-----:R-:W-:-:S02]  /*bc90*/  FMNMX.FTZ R0, R0, R3, !PT ;  /* 0x0000000300007209 */ /* 0x001fc40007810000 */
[----:B------:R-:W-:Y:S01]  /*bca0*/  R2UR UR9, R15 ;  /* 0x000000000f0972ca */ /* 0x000fe200000e0000 */
[----:B------:R-:W-:Y:S01]  /*bcb0*/  IMAD.MOV.U32 R15, RZ, RZ, 0x40000040 ;  /* 0x40000040ff0f7424 */ /* 0x000fe200078e00ff */
[----:B-1----:R-:W-:Y:S01]  /*bcc0*/  FMNMX.FTZ R10, R10, R12, !PT ;  /* 0x0000000c0a0a7209 */ /* 0x002fe20007810000 */
[----:B------:R-:W0:Y:S01]  /*bcd0*/  SHFL.BFLY PT, R3, R0, 0x1, 0x1f ;  /* 0x0c201f0000037f89 */ /* 0x000e2200000e0000 */
[----:B------:R-:W-:Y:S01]  /*bce0*/  R2UR UR53, R13 ;  /* 0x000000000d3572ca */ /* 0x000fe200000e0000 */
[----:B------:R-:W-:Y:S01]  /*bcf0*/  @!P1 IMAD R13, R22, 0x8, R2 ;  /* 0x00000008160d9824 */ /* 0x000fe200078e0202 */
[----:B------:R-:W-:Y:S01]  /*bd00*/  R2UR UR13, R15 ;  /* 0x000000000f0d72ca */ /* 0x000fe200000e0000 */
[----:B------:R-:W1:Y:S01]  /*bd10*/  SHFL.BFLY PT, R12, R10, 0x1, 0x1f ;  /* 0x0c201f000a0c7f89 */ /* 0x000e6200000e0000 */
[----:B------:R-:W-:Y:S02]  /*bd20*/  IMAD.MOV.U32 R15, RZ, RZ, 0x40000040 ;  /* 0x40000040ff0f7424 */ /* 0x000fe400078e00ff */
[----:B------:R-:W-:-:S03]  /*bd30*/  @!P1 VIADD R13, R13, 0x30840 ;  /* 0x000308400d0d9836 */ /* 0x000fc60000000000 */
[----:B------:R-:W-:Y:S01]  /*bd40*/  R2UR UR17, R15 ;  /* 0x000000000f1172ca */ /* 0x000fe200000e0000 */
[----:B------:R-:W-:Y:S01]  /*bd50*/  IMAD.MOV.U32 R15, RZ, RZ, 0x40000040 ;  /* 0x40000040ff0f7424 */ /* 0x000fe200078e00ff */
[----:B------:R-:W-:-:S04]  /*bd60*/  @!P1 PRMT R13, RZ, 0x654, R13 ;  /* 0x00000654ff0d9816 */ /* 0x000fc8000000000d */
[----:B------:R-:W-:Y:S01]  /*bd70*/  R2UR UR21, R15 ;  /* 0x000000000f1572ca */ /* 0x000fe200000e0000 */
[----:B------:R-:W-:-:S05]  /*bd80*/  IMAD.MOV.U32 R15, RZ, RZ, 0x40000040 ;  /* 0x40000040ff0f7424 */ /* 0x000fca00078e00ff */
[----:B------:R-:W-:Y:S01]  /*bd90*/  R2UR UR25, R15 ;  /* 0x000000000f1972ca */ /* 0x000fe200000e0000 */
[----:B------:R-:W-:Y:S01]  /*bda0*/  IMAD.MOV.U32 R15, RZ, RZ, 0x40000040 ;  /* 0x40000040ff0f7424 */ /* 0x000fe200078e00ff */
[----:B0-----:R-:W-:Y:S01]  /*bdb0*/  FMNMX.FTZ R0, R0, R3, !PT ;  /* 0x0000000300007209 */ /* 0x001fe20007810000 */
[----:B------:R-:W-:Y:S01]  /*bdc0*/  IMAD.U32 R3, RZ, RZ, UR4 ;  /* 0x00000004ff037e24 */ /* 0x000fe2000f8e00ff */
[----:B-1----:R-:W-:-:S03]  /*bdd0*/  FMNMX.FTZ R10, R10, R12, !PT ;  /* 0x0000000c0a0a7209 */ /* 0x002fc60007810000 */
[CC--:B------:R-:W-:Y:S01]  /*bde0*/  FMUL.FTZ R6, R0.reuse, R3.reuse ;  /* 0x0000000300067220 */ /* 0x0c0fe20000410000 */
[----:B------:R-:W-:Y:S01]  /*bdf0*/  R2UR UR29, R15 ;  /* 0x000000000f1d72ca */ /* 0x000fe200000e0000 */
[----:B------:R-:W-:Y:S02]  /*be00*/  IMAD.MOV.U32 R15, RZ, RZ, 0x40000040 ;  /* 0x40000040ff0f7424 */ /* 0x000fe400078e00ff */
[----:B------:R-:W-:Y:S01]  /*be10*/  FADD.FTZ R9, -R0, R9 ;  /* 0x0000000900097221 */ /* 0x000fe20000010100 */
[-C--:B------:R-:W-:Y:S01]  /*be20*/  FMUL.FTZ R12, R10, R3.reuse ;  /* 0x000000030a0c7220 */ /* 0x080fe20000410000 */
[-CC-:B------:R-:W-:Y:S01]  /*be30*/  FFMA.FTZ R24, R24, R3.reuse, -R6.reuse ;  /* 0x0000000318187223 */ /* 0x180fe20000010806 */
[-C--:B------:R-:W-:Y:S01]  /*be40*/  FFMA.FTZ R25, R25, R3.reuse, -R6 ;  /* 0x0000000319197223 */ /* 0x080fe20000010806 */
[----:B------:R-:W-:Y:S01]  /*be50*/  R2UR UR33, R15 ;  /* 0x000000000f2172ca */ /* 0x000fe200000e0000 */
        /* <DEDUP_REMOVED lines=48> */
[----:B------:R-:W-:-:S02]  /*c160*/  VIADD R12, R2, 0x400 ;  /* 0x00000400020c7836 */ /* 0x000fc40000000000 */
[-C--:B------:R-:W-:Y:S01]  /*c170*/  FMUL.FTZ R9, R9, R3.reuse ;  /* 0x0000000309097220 */ /* 0x080fe20000410000 */
[----:B------:R-:W-:Y:S01]  /*c180*/  IMAD.MOV.U32 R15, RZ, RZ, 0x40000040 ;  /* 0x40000040ff0f7424 */ /* 0x000fe200078e00ff */
[----:B------:R-:W-:Y:S01]  /*c190*/  MUFU.EX2 R24, R24 ;  /* 0x0000001800187308 */ /* 0x000fe20000000800 */
[-C--:B------:R-:W-:Y:S01]  /*c1a0*/  FFMA.FTZ R28, R28, R3.reuse, -R6 ;  /* 0x000000031c1c7223 */ /* 0x080fe20000010806 */
[----:B------:R-:W-:Y:S01]  /*c1b0*/  SHF.R.U32.HI R12, RZ, 0x4, R12 ;  /* 0x00000004ff0c7819 */ /* 0x000fe2000001160c */
[-CC-:B------:R-:W-:Y:S01]  /*c1c0*/  FFMA.FTZ R29, R29, R3.reuse, -R6.reuse ;  /* 0x000000031d1d7223 */ /* 0x180fe20000010806 */
[----:B------:R-:W-:Y:S01]  /*c1d0*/  R2UR UR41, R15 ;  /* 0x000000000f2972ca */ /* 0x000fe200000e0000 */
[----:B------:R-:W-:Y:S01]  /*c1e0*/  IMAD.MOV.U32 R15, RZ, RZ, 0x40000040 ;  /* 0x40000040ff0f7424 */ /* 0x000fe200078e00ff */
[----:B------:R-:W-:Y:S01]  /*c1f0*/  LOP3.LUT R12, R12, 0x3fff, RZ, 0xc0, !PT ;  /* 0x00003fff0c0c7812 */ /* 0x000fe200078ec0ff */
[-CC-:B------:R-:W-:Y:S01]  /*c200*/  FFMA.FTZ R32, R32, R3.reuse, -R6.reuse ;  /* 0x0000000320207223 */ /* 0x180fe20000010806 */
[----:B------:R-:W0:Y:S01]  /*c210*/  MUFU.EX2 R9, R9 ;  /* 0x0000000900097308 */ /* 0x000e220000000800 */
[----:B------:R-:W-:Y:S01]  /*c220*/  FFMA.FTZ R33, R33, R3, -R6 ;  /* 0x0000000321217223 */ /* 0x000fe20000010806 */
[----:B------:R-:W-:Y:S01]  /*c230*/  R2UR UR45, R15 ;  /* 0x000000000f2d72ca */ /* 0x000fe200000e0000 */
[----:B------:R-:W-:-:S02]  /*c240*/  IMAD R12, R7, 0x600, R12 ;  /* 0x00000600070c7824 */ /* 0x000fc400078e020c */
[-CC-:B------:R-:W-:Y:S01]  /*c250*/  FFMA.FTZ R36, R36, R3.reuse, -R6.reuse ;  /* 0x0000000324247223 */ /* 0x180fe20000010806 */
[----:B------:R-:W-:Y:S02]  /*c260*/  IMAD.MOV.U32 R15, RZ, RZ, 0x40000040 ;  /* 0x40000040ff0f7424 */ /* 0x000fe400078e00ff */
[-CC-:B------:R-:W-:Y:S01]  /*c270*/  FFMA.FTZ R37, R37, R3.reuse, -R6.reuse ;  /* 0x0000000325257223 */ /* 0x180fe20000010806 */
[C---:B------:R-:W-:Y:S01]  /*c280*/  VIADD R14, R12.reuse, 0x80 ;  /* 0x000000800c0e7836 */ /* 0x040fe20000000000 */
[----:B------:R-:W-:Y:S01]  /*c290*/  R2UR UR6, R12 ;  /* 0x000000000c0672ca */ /* 0x000fe200000e0000 */
[----:B------:R-:W1:Y:S01]  /*c2a0*/  MUFU.EX2 R25, R25 ;  /* 0x0000001900197308 */ /* 0x000e620000000800 */
[----:B------:R-:W-:Y:S01]  /*c2b0*/  R2UR UR49, R15 ;  /* 0x000000000f3172ca */ /* 0x000fe200000e0000 */
[----:B------:R-:W-:Y:S01]  /*c2c0*/  FFMA.FTZ R40, R40, R3, -R6 ;  /* 0x0000000328287223 */ /* 0x000fe20000010806 */
[----:B------:R-:W-:Y:S01]  /*c2d0*/  R2UR UR10, R14 ;  /* 0x000000000e0a72ca */ /* 0x000fe200000e0000 */
[----:B------:R-:W-:-:S02]  /*c2e0*/  VIADD R14, R12, 0x100 ;  /* 0x000001000c0e7836 */ /* 0x000fc40000000000 */
[-CC-:B------:R-:W-:Y:S01]  /*c2f0*/  FFMA.FTZ R41, R41, R3.reuse, -R6.reuse ;  /* 0x0000000329297223 */ /* 0x180fe20000010806 */
[-CC-:B------:R-:W-:Y:S01]  /*c300*/  FFMA.FTZ R44, R44, R3.reuse, -R6.reuse ;  /* 0x000000032c2c7223 */ /* 0x180fe20000010806 */
[-CC-:B------:R-:W-:Y:S01]  /*c310*/  FFMA.FTZ R45, R45, R3.reuse, -R6.reuse ;  /* 0x000000032d2d7223 */ /* 0x180fe20000010806 */
[-CC-:B------:R-:W-:Y:S01]  /*c320*/  FFMA.FTZ R48, R48, R3.reuse, -R6.reuse ;  /* 0x0000000330307223 */ /* 0x180fe20000010806 */
[----:B------:R-:W-:Y:S01]  /*c330*/  R2UR UR14, R14 ;  /* 0x000000000e0e72ca */ /* 0x000fe200000e0000 */
[----:B------:R-:W-:Y:S02]  /*c340*/  VIADD R14, R12, 0x180 ;  /* 0x000001800c0e7836 */ /* 0x000fe40000000000 */
[-CC-:B------:R-:W-:Y:S01]  /*c350*/  FFMA.FTZ R49, R49, R3.reuse, -R6.reuse ;  /* 0x0000000331317223 */ /* 0x180fe20000010806 */
[-CC-:B------:R-:W-:Y:S01]  /*c360*/  FFMA.FTZ R52, R52, R3.reuse, -R6.reuse ;  /* 0x0000000334347223 */ /* 0x180fe20000010806 */
[-CC-:B------:R-:W-:Y:S01]  /*c370*/  FFMA.FTZ R53, R53, R3.reuse, -R6.reuse ;  /* 0x0000000335357223 */ /* 0x180fe20000010806 */
        /* <DEDUP_REMOVED lines=40> */
[----:B------:R-:W-:Y:S02]  /*c600*/  VIADD R12, R12, 0x580 ;  /* 0x000005800c0c7836 */ /* 0x000fe40000000000 */
[-CC-:B------:R-:W-:Y:S01]  /*c610*/  FFMA.FTZ R108, R108, R3.reuse, -R6.reuse ;  /* 0x000000036c6c7223 */ /* 0x180fe20000010806 */
[-CC-:B------:R-:W-:Y:S01]  /*c620*/  FFMA.FTZ R109, R109, R3.reuse, -R6.reuse ;  /* 0x000000036d6d7223 */ /* 0x180fe20000010806 */
[----:B------:R-:W-:Y:S01]  /*c630*/  R2UR UR50, R14 ;  /* 0x000000000e3272ca */ /* 0x000fe200000e0000 */
[-CC-:B------:R-:W-:Y:S01]  /*c640*/  FFMA.FTZ R112, R112, R3.reuse, -R6.reuse ;  /* 0x0000000370707223 */ /* 0x180fe20000010806 */
[----:B------:R-:W-:Y:S01]  /*c650*/  R2UR UR54, R12 ;  /* 0x000000000c3672ca */ /* 0x000fe200000e0000 */
[----:B--2---:R-:W-:Y:S02]  /*c660*/  VIADD R12, R20, 0x1e800 ;  /* 0x0001e800140c7836 */ /* 0x004fe40000000000 */
[-CC-:B------:R-:W-:Y:S01]  /*c670*/  FFMA.FTZ R113, R113, R3.reuse, -R6.reuse ;  /* 0x0000000371717223 */ /* 0x180fe20000010806 */
[-CC-:B------:R-:W-:Y:S01]  /*c680*/  FFMA.FTZ R116, R116, R3.reuse, -R6.reuse ;  /* 0x0000000374747223 */ /* 0x180fe20000010806 */
[-C--:B------:R-:W-:Y:S01]  /*c690*/  FFMA.FTZ R117, R117, R3.reuse, -R6 ;  /* 0x0000000375757223 */ /* 0x080fe20000010806 */
[----:B0-----:R-:W-:Y:S01]  /*c6a0*/  FFMA.FTZ R6, R9, R4, R24 ;  /* 0x0000000409067223 */ /* 0x001fe20000010018 */
[----:B------:R-:W-:Y:S01]  /*c6b0*/  SHF.R.U32.HI R12, RZ, 0x4, R12 ;  /* 0x00000004ff0c7819 */ /* 0x000fe2000001160c */
[----:B------:R-:W-:Y:S01]  /*c6c0*/  FADD.FTZ R5, -R10, R5 ;  /* 0x000000050a057221 */ /* 0x000fe20000010100 */
[C---:B-1----:R-:W-:Y:S01]  /*c6d0*/  F2FP.BF16.F32.PACK_AB R4, R25.reuse, R24 ;  /* 0x000000181904723e */ /* 0x042fe200000010ff */
[----:B------:R-:W-:Y:S01]  /*c6e0*/  FADD.FTZ R6, R25, R6 ;  /* 0x0000000619067221 */ /* 0x000fe20000010000 */
[----:B------:R-:W-:Y:S01]  /*c6f0*/  LOP3.LUT R12, R12, 0x3fff, RZ, 0xc0, !PT ;  /* 0x00003fff0c0c7812 */ /* 0x000fe200078ec0ff */
[----:B------:R-:W0:Y:S01]  /*c700*/  S2R R25, SR_TID.X ;  /* 0x0000000000197919 */ /* 0x000e220000002100 */
[----:B------:R-:W-:Y:S01]  /*c710*/  FMUL.FTZ R5, R5, R3 ;  /* 0x0000000305057220 */ /* 0x000fe20000410000 */
[----:B------:R-:W-:Y:S01]  /*c720*/  MUFU.EX2 R27, R27 ;  /* 0x0000001b001b7308 */ /* 0x000fe20000000800 */
[----:B------:R-:W-:-:S04]  /*c730*/  LOP3.LUT R12, R12, 0x10000, RZ, 0xfc, !PT ;  /* 0x000100000c0c7812 */ /* 0x000fc800078efcff */
[C---:B------:R-:W-:Y:S01]  /*c740*/  R2UR UR4, R12.reuse ;  /* 0x000000000c0472ca */ /* 0x040fe200000e0000 */
[----:B------:R-:W-:Y:S02]  /*c750*/  VIADD R14, R12, 0x2 ;  /* 0x000000020c0e7836 */ /* 0x000fe40000000000 */
[----:B------:R-:W-:Y:S03]  /*c760*/  MUFU.EX2 R20, R5 ;  /* 0x0000000500147308 */ /* 0x000fe60000000800 */
[----:B------:R-:W-:Y:S01]  /*c770*/  R2UR UR8, R14 ;  /* 0x000000000e0872ca */ /* 0x000fe200000e0000 */
[----:B------:R-:W-:-:S04]  /*c780*/  VIADD R14, R12, 0x4 ;  /* 0x000000040c0e7836 */ /* 0x000fc80000000000 */
[----:B------:R-:W1:Y:S01]  /*c790*/  MUFU.EX2 R5, R26 ;  /* 0x0000001a00057308 */ /* 0x000e620000000800 */
[----:B------:R-:W-:Y:S01]  /*c7a0*/  R2UR UR12, R14 ;  /* 0x000000000e0c72ca */ /* 0x000fe200000e0000 */
[----:B------:R-:W-:Y:S01]  /*c7b0*/  HGMMA.64x64x16.F32.BF16 R120, gdesc[UR4].tnspB, R120, gsb0 ;  /* 0x40e00000047879f0 */ /* 0x000fe20008001878 */
[----:B------:R-:W-:-:S05]  /*c7c0*/  VIADD R14, R12, 0x6 ;  /* 0x000000060c0e7836 */ /* 0x000fca0000000000 */
[----:B------:R-:W-:Y:S01]  /*c7d0*/  R2UR UR16, R14 ;  /* 0x000000000e1072ca */ /* 0x000fe200000e0000 */
[----:B------:R-:W-:Y:S01]  /*c7e0*/  VIADD R14, R12, 0x600 ;  /* 0x000006000c0e7836 */ /* 0x000fe20000000000 */
[----:B------:R-:W2:Y:S04]  /*c7f0*/  MUFU.EX2 R28, R28 ;  /* 0x0000001c001c7308 */ /* 0x000ea80000000800 */
[----:B------:R-:W-:Y:S01]  /*c800*/  R2UR UR20, R14 ;  /* 0x000000000e1472ca */ /* 0x000fe200000e0000 */
[----:B------:R-:W-:Y:S01]  /*c810*/  VIADD R14, R12, 0x602 ;  /* 0x000006020c0e7836 */ /* 0x000fe20000000000 */
[----:B0-----:R-:W-:Y:S01]  /*c820*/  SHF.R.U32.HI R24, RZ, 0x7, R25 ;  /* 0x00000007ff187819 */ /* 0x001fe20000011619 */
[----:B-1----:R-:W-:Y:S01]  /*c830*/  FFMA.FTZ R11, R20, R11, R5 ;  /* 0x0000000b140b7223 */ /* 0x002fe20000010005 */
[----:B------:R-:W-:Y:S01]  /*c840*/  ISETP.GE.U32.AND P2, PT, R25, 0x180, PT ;  /* 0x000001801900780c */ /* 0x000fe20003f46070 */
[----:B------:R-:W0:Y:S01]  /*c850*/  MUFU.EX2 R29, R29 ;  /* 0x0000001d001d7308 */ /* 0x000e220000000800 */
[----:B------:R-:W-:Y:S01]  /*c860*/  R2UR UR24, R14 ;  /* 0x000000000e1872ca */ /* 0x000fe200000e0000 */
[----:B------:R-:W-:Y:S01]  /*c870*/  VIADD R14, R12, 0x604 ;  /* 0x000006040c0e7836 */ /* 0x000fe20000000000 */
[----:B------:R-:W-:-:S04]  /*c880*/  F2FP.BF16.F32.PACK_AB R5, R27, R5 ;  /* 0x000000051b05723e */ /* 0x000fc800000010ff */
[----:B------:R-:W-:Y:S01]  /*c890*/  R2UR UR28, R14 ;  /* 0x000000000e1c72ca */ /* 0x000fe200000e0000 */
[----:B------:R-:W-:Y:S01]  /*c8a0*/  VIADD R14, R12, 0x606 ;  /* 0x000006060c0e7836 */ /* 0x000fe20000000000 */
[----:B------:R-:W-:Y:S01]  /*c8b0*/  MUFU.EX2 R30, R30 ;  /* 0x0000001e001e7308 */ /* 0x000fe20000000800 */
[----:B--2---:R-:W-:-:S03]  /*c8c0*/  FADD.FTZ R6, R28, R6 ;  /* 0x000000061c067221 */ /* 0x004fc60000010000 */
[----:B------:R-:W-:Y:S01]  /*c8d0*/  R2UR UR32, R14 ;  /* 0x000000000e2072ca */ /* 0x000fe200000e0000 */
[----:B------:R-:W-:-:S03]  /*c8e0*/  VIADD R14, R12, 0xc00 ;  /* 0x00000c000c0e7836 */ /* 0x000fc60000000000 */
[----:B------:R-:W1:Y:S01]  /*c8f0*/  MUFU.EX2 R31, R31 ;  /* 0x0000001f001f7308 */ /* 0x000e620000000800 */
[C---:B0-----:R-:W-:Y:S01]  /*c900*/  FADD.FTZ R61, R29.reuse, R6 ;  /* 0x000000061d3d7221 */ /* 0x041fe20000010000 */
[----:B------:R-:W-:Y:S01]  /*c910*/  R2UR UR40, R14 ;  /* 0x000000000e2872ca */ /* 0x000fe200000e0000 */
[----:B------:R-:W-:Y:S01]  /*c920*/  VIADD R14, R12, 0xc02 ;  /* 0x00000c020c0e7836 */ /* 0x000fe20000000000 */
[----:B------:R-:W-:-:S04]  /*c930*/  F2FP.BF16.F32.PACK_AB R6, R29, R28 ;  /* 0x0000001c1d06723e */ /* 0x000fc800000010ff */
[----:B------:R-:W-:Y:S01]  /*c940*/  R2UR UR44, R14 ;  /* 0x000000000e2c72ca */ /* 0x000fe200000e0000 */
[C---:B------:R-:W-:Y:S01]  /*c950*/  VIADD R14, R12.reuse, 0xc04 ;  /* 0x00000c040c0e7836 */ /* 0x040fe20000000000 */
[----:B------:R-:W-:Y:S01]  /*c960*/  MUFU.EX2 R34, R34 ;  /* 0x0000002200227308 */ /* 0x000fe20000000800 */
[----:B------:R-:W-:-:S03]  /*c970*/  VIADD R12, R12, 0xc06 ;  /* 0x00000c060c0c7836 */ /* 0x000fc60000000000 */
[----:B------:R-:W-:Y:S02]  /*c980*/  R2UR UR48, R14 ;  /* 0x000000000e3072ca */ /* 0x000fe400000e0000 */
[----:B------:R-:W-:Y:S01]  /*c990*/  R2UR UR52, R12 ;  /* 0x000000000c3472ca */ /* 0x000fe200000e0000 */
[----:B------:R-:W-:Y:S01]  /*c9a0*/  VIADD R12, R24, 0x9 ;  /* 0x00000009180c7836 */ /* 0x000fe20000000000 */
[----:B------:R-:W-:Y:S04]  /*c9b0*/  MUFU.EX2 R36, R36 ;  /* 0x0000002400247308 */ /* 0x000fe80000000800 */
[----:B------:R-:W-:Y:S01]  /*c9c0*/  SEL R12, R12, 0x9, !P2 ;  /* 0x000000090c0c7807 */ /* 0x000fe20005000000 */
[----:B------:R-:W-:Y:S02]  /*c9d0*/  WARPGROUP.DEPBAR.LE gsb0, 0x0 ;  /* 0x00008000000079c5 */ /* 0x000fe40000010000 */
[----:B------:R-:W-:-:S06]  /*c9e0*/  WARPGROUP.ARRIVE ;  /* 0x00000000000079c5 */ /* 0x000fcc0000000000 */
[----:B------:R-:W-:Y:S03]  /*c9f0*/  HGMMA.64x64x16.F32.BF16 R120, gdesc[UR8].tnspB, R120, gsb0 ;  /* 0x40e00000087879f0 */ /* 0x000fe60008001878 */
        /* <DEDUP_REMOVED lines=31> */
[----:B------:R0:W-:Y:S06]  /*cbf0*/  BAR.ARV R12, 0x100 ;  /* 0x0004000c0000751d */ /* 0x0001ec0000002000 */
[----:B------:R2:W-:Y:S01]  /*cc00*/  @!P1 SYNCS.ARRIVE.TRANS64.RED.A1T0 RZ, [R13+URZ], RZ ;  /* 0x000000ff0dff99a7 */ /* 0x0005e2000810043f */
[----:B0-----:R-:W-:Y:S01]  /*cc10*/  FADD.FTZ R12, R27, R11 ;  /* 0x0000000b1b0c7221 */ /* 0x001fe20000010000 */
[----:B------:R-:W-:Y:S01]  /*cc20*/  @!P1 IMAD R11, R7, 0x8, R2 ;  /* 0x00000008070b9824 */ /* 0x000fe200078e0202 */
[----:B-1----:R-:W-:Y:S01]  /*cc30*/  F2FP.BF16.F32.PACK_AB R7, R31, R30 ;  /* 0x0000001e1f07723e */ /* 0x002fe200000010ff */
[----:B------:R-:W-:Y:S01]  /*cc40*/  MUFU.EX2 R35, R35 ;  /* 0x0000002300237308 */ /* 0x000fe20000000800 */
[----:B------:R-:W-:Y:S01]  /*cc50*/  FADD.FTZ R12, R30, R12 ;  /* 0x0000000c1e0c7221 */ /* 0x000fe20000010000 */
[----:B------:R-:W-:-:S05]  /*cc60*/  @!P1 VIADD R11, R11, 0x30860 ;  /* 0x000308600b0b9836 */ /* 0x000fca0000000000 */
[----:B------:R-:W-:-:S04]  /*cc70*/  @!P1 PRMT R11, RZ, 0x654, R11 ;  /* 0x00000654ff0b9816 */ /* 0x000fc8000000000b */
[----:B------:R0:W-:Y:S01]  /*cc80*/  @!P1 SYNCS.ARRIVE.TRANS64.RED.A1T0 RZ, [R11+URZ], RZ ;  /* 0x000000ff0bff99a7 */ /* 0x0001e2000810043f */
[----:B------:R1:W-:Y:S02]  /*cc90*/  STSM.16.M88.4 [R154+0x1e800], R4 ;  /* 0x01e800049a007844 */ /* 0x0003e40000000200 */
[----:B-1----:R1:W-:Y:S08]  /*cca0*/  MUFU.EX2 R6, R37 ;  /* 0x0000002500067308 */ /* 0x0023f00000000800 */
[----:B------:R-:W3:Y:S01]  /*ccb0*/  MUFU.EX2 R4, R32 ;  /* 0x0000002000047308 */ /* 0x000ee20000000800 */
[----:B-1----:R-:W4:Y:S07]  /*ccc0*/  LDL R37, [R1+0x3c] ;  /* 0x00003c0001257983 */ /* 0x002f2e0000100800 */
[----:B------:R-:W1:Y:S01]  /*ccd0*/  MUFU.EX2 R5, R33 ;  /* 0x0000002100057308 */ /* 0x000e620000000800 */
[----:B------:R-:W-:-:S07]  /*cce0*/  FADD.FTZ R12, R31, R12 ;  /* 0x0000000c1f0c7221 */ /* 0x000fce0000010000 */
[----:B------:R-:W5:Y:S01]  /*ccf0*/  MUFU.EX2 R7, R38 ;  /* 0x0000002600077308 */ /* 0x000f620000000800 */
[----:B---3--:R-:W-:Y:S01]  /*cd00*/  FADD.FTZ R61, R4, R61 ;  /* 0x0000003d043d7221 */ /* 0x008fe20000010000 */
[----:B------:R-:W-:-:S06]  /*cd10*/  FADD.FTZ R12, R34, R12 ;  /* 0x0000000c220c7221 */ /* 0x000fcc0000010000 */
[----:B--2---:R-:W2:Y:S01]  /*cd20*/  MUFU.EX2 R13, R40 ;  /* 0x00000028000d7308 */ /* 0x004ea20000000800 */
[----:B-1----:R-:W-:-:S07]  /*cd30*/  FADD.FTZ R61, R5, R61 ;  /* 0x0000003d053d7221 */ /* 0x002fce0000010000 */
[----:B------:R-:W1:Y:S01]  /*cd40*/  MUFU.EX2 R39, R39 ;  /* 0x0000002700277308 */ /* 0x000e620000000800 */
[----:B------:R-:W-:Y:S01]  /*cd50*/  FADD.FTZ R61, R36, R61 ;  /* 0x0000003d243d7221 */ /* 0x000fe20000010000 */
[----:B------:R-:W-:-:S06]  /*cd60*/  FADD.FTZ R12, R35, R12 ;  /* 0x0000000c230c7221 */ /* 0x000fcc0000010000 */
[----:B------:R-:W3:Y:S08]  /*cd70*/  MUFU.EX2 R15, R41 ;  /* 0x00000029000f7308 */ /* 0x000ef00000000800 */
[----:B------:R-:W0:Y:S01]  /*cd80*/  MUFU.EX2 R42, R42 ;  /* 0x0000002a002a7308 */ /* 0x000e220000000800 */
[----:B------:R-:W-:Y:S01]  /*cd90*/  FADD.FTZ R61, R6, R61 ;  /* 0x0000003d063d7221 */ /* 0x000fe20000010000 */
[----:B-----5:R-:W-:-:S06]  /*cda0*/  FADD.FTZ R12, R7, R12 ;  /* 0x0000000c070c7221 */ /* 0x020fcc0000010000 */
[----:B------:R-:W5:Y:S08]  /*cdb0*/  MUFU.EX2 R44, R44 ;  /* 0x0000002c002c7308 */ /* 0x000f700000000800 */
[----:B------:R-:W5:Y:S01]  /*cdc0*/  MUFU.EX2 R43, R43 ;  /* 0x0000002b002b7308 */ /* 0x000f620000000800 */
[----:B--2---:R-:W-:Y:S01]  /*cdd0*/  FADD.FTZ R61, R13, R61 ;  /* 0x0000003d0d3d7221 */ /* 0x004fe20000010000 */
[----:B-1----:R-:W-:-:S06]  /*cde0*/  FADD.FTZ R31, R39, R12 ;  /* 0x0000000c271f7221 */ /* 0x002fcc0000010000 */
[----:B------:R-:W1:Y:S08]  /*cdf0*/  MUFU.EX2 R14, R45 ;  /* 0x0000002d000e7308 */ /* 0x000e700000000800 */
[----:B------:R-:W2:Y:S01]  /*ce00*/  MUFU.EX2 R46, R46 ;  /* 0x0000002e002e7308 */ /* 0x000ea20000000800 */
[C---:B---3--:R-:W-:Y:S01]  /*ce10*/  FADD.FTZ R61, R15.reuse, R61 ;  /* 0x0000003d0f3d7221 */ /* 0x048fe20000010000 */
[----:B------:R-:W-:-:S06]  /*ce20*/  F2FP.BF16.F32.PACK_AB R12, R15, R13 ;  /* 0x0000000d0f0c723e */ /* 0x000fcc00000010ff */
[----:B------:R-:W3:Y:S01]  /*ce30*/  MUFU.EX2 R48, R48 ;  /* 0x0000003000307308 */ /* 0x000ee20000000800 */
[----:B0-----:R-:W-:-:S07]  /*ce40*/  FADD.FTZ R13, R42, R31 ;  /* 0x0000001f2a0d7221 */ /* 0x001fce0000010000 */
[----:B------:R-:W0:Y:S01]  /*ce50*/  MUFU.EX2 R47, R47 ;  /* 0x0000002f002f7308 */ /* 0x000e220000000800 */
[----:B-----5:R-:W-:Y:S01]  /*ce60*/  FADD.FTZ R15, R44, R61 ;  /* 0x0000003d2c0f7221 */ /* 0x020fe20000010000 */
[----:B------:R-:W-:-:S06]  /*ce70*/  FADD.FTZ R13, R43, R13 ;  /* 0x0000000d2b0d7221 */ /* 0x000fcc0000010000 */
[----:B------:R-:W5:Y:S08]  /*ce80*/  MUFU.EX2 R24, R49 ;  /* 0x0000003100187308 */ /* 0x000f700000000800 */
[----:B------:R-:W5:Y:S01]  /*ce90*/  MUFU.EX2 R25, R50 ;  /* 0x0000003200197308 */ /* 0x000f620000000800 */
[----:B-1----:R-:W-:Y:S01]  /*cea0*/  FADD.FTZ R15, R14, R15 ;  /* 0x0000000f0e0f7221 */ /* 0x002fe20000010000 */
[----:B--2---:R-:W-:-:S06]  /*ceb0*/  FADD.FTZ R13, R46, R13 ;  /* 0x0000000d2e0d7221 */ /* 0x004fcc0000010000 */
[----:B------:R-:W1:Y:S08]  /*cec0*/  MUFU.EX2 R27, R52 ;  /* 0x00000034001b7308 */ /* 0x000e700000000800 */
[----:B------:R-:W2:Y:S01]  /*ced0*/  MUFU.EX2 R51, R51 ;  /* 0x0000003300337308 */ /* 0x000ea20000000800 */
[----:B---3--:R-:W-:Y:S01]  /*cee0*/  FADD.FTZ R15, R48, R15 ;  /* 0x0000000f300f7221 */ /* 0x008fe20000010000 */
[----:B0-----:R-:W-:-:S06]  /*cef0*/  FADD.FTZ R13, R47, R13 ;  /* 0x0000000d2f0d7221 */ /* 0x001fcc0000010000 */
[----:B------:R-:W0:Y:S08]  /*cf00*/  MUFU.EX2 R26, R53 ;  /* 0x00000035001a7308 */ /* 0x000e300000000800 */
[----:B------:R-:W3:Y:S01]  /*cf10*/  MUFU.EX2 R54, R54 ;  /* 0x0000003600367308 */ /* 0x000ee20000000800 */
        /* <DEDUP_REMOVED lines=8> */
[----:B0-----:R-:W-:Y:S01]  /*cfa0*/  FADD.FTZ R15, R26, R15 ;  /* 0x0000000f1a0f7221 */ /* 0x001fe20000010000 */
[----:B---3--:R-:W-:-:S06]  /*cfb0*/  FADD.FTZ R13, R54, R13 ;  /* 0x0000000d360d7221 */ /* 0x008fcc0000010000 */
[----:B------:R-:W0:Y:S08]  /*cfc0*/  MUFU.EX2 R60, R60 ;  /* 0x0000003c003c7308 */ /* 0x000e300000000800 */
[----:B------:R-:W3:Y:S01]  /*cfd0*/  MUFU.EX2 R59, R59 ;  /* 0x0000003b003b7308 */ /* 0x000ee20000000800 */
[----:B-----5:R-:W-:Y:S01]  /*cfe0*/  FADD.FTZ R15, R29, R15 ;  /* 0x0000000f1d0f7221 */ /* 0x020fe20000010000 */
[----:B------:R-:W-:-:S06]  /*cff0*/  FADD.FTZ R13, R55, R13 ;  /* 0x0000000d370d7221 */ /* 0x000fcc0000010000 */
[----:B------:R-:W5:Y:S01]  /*d000*/  MUFU.EX2 R62, R62 ;  /* 0x0000003e003e7308 */ /* 0x000f620000000800 */
[----:B-1----:R-:W-:Y:S01]  /*d010*/  FADD.FTZ R15, R28, R15 ;  /* 0x0000000f1c0f7221 */ /* 0x002fe20000010000 */
[----:B--2---:R-:W-:-:S03]  /*d020*/  FADD.FTZ R13, R58, R13 ;  /* 0x0000000d3a0d7221 */ /* 0x004fc60000010000 */
[----:B0-----:R-:W-:Y:S01]  /*d030*/  FADD.FTZ R32, R60, R15 ;  /* 0x0000000f3c207221 */ /* 0x001fe20000010000 */
[----:B------:R-:W-:Y:S01]  /*d040*/  F2FP.BF16.F32.PACK_AB R4, R5, R4 ;  /* 0x000000040504723e */ /* 0x000fe200000010ff */
[----:B---3--:R-:W-:Y:S01]  /*d050*/  FADD.FTZ R15, R59, R13 ;  /* 0x0000000d3b0f7221 */ /* 0x008fe20000010000 */
[----:B------:R-:W-:Y:S02]  /*d060*/  F2FP.BF16.F32.PACK_AB R5, R35, R34 ;  /* 0x000000222305723e */ /* 0x000fe400000010ff */
[----:B------:R-:W-:Y:S01]  /*d070*/  F2FP.BF16.F32.PACK_AB R6, R6, R36 ;  /* 0x000000240606723e */ /* 0x000fe200000010ff */
[----:B------:R-:W2:Y:S01]  /*d080*/  LDL R34, [R1+0x44] ;  /* 0x0000440001227983 */ /* 0x000ea20000100800 */
[----:B------:R-:W-:Y:S02]  /*d090*/  F2FP.BF16.F32.PACK_AB R7, R39, R7 ;  /* 0x000000072707723e */ /* 0x000fe400000010ff */
[----:B------:R-:W-:Y:S01]  /*d0a0*/  F2FP.BF16.F32.PACK_AB R13, R43, R42 ;  /* 0x0000002a2b0d723e */ /* 0x000fe200000010ff */
[----:B-----5:R-:W-:Y:S01]  /*d0b0*/  FADD.FTZ R33, R62, R15 ;  /* 0x0000000f3e217221 */ /* 0x020fe20000010000 */
[----:B------:R-:W-:-:S02]  /*d0c0*/  F2FP.BF16.F32.PACK_AB R14, R14, R44 ;  /* 0x0000002c0e0e723e */ /* 0x000fc400000010ff */
[----:B------:R-:W-:Y:S02]  /*d0d0*/  F2FP.BF16.F32.PACK_AB R15, R47, R46 ;  /* 0x0000002e2f0f723e */ /* 0x000fe400000010ff */
[----:B------:R-:W-:Y:S02]  /*d0e0*/  F2FP.BF16.F32.PACK_AB R26, R26, R27 ;  /* 0x0000001b1a1a723e */ /* 0x000fe400000010ff */
[----:B------:R-:W-:Y:S02]  /*d0f0*/  F2FP.BF16.F32.PACK_AB R24, R24, R48 ;  /* 0x000000301818723e */ /* 0x000fe400000010ff */
[----:B------:R-:W-:Y:S02]  /*d100*/  F2FP.BF16.F32.PACK_AB R25, R51, R25 ;  /* 0x000000193319723e */ /* 0x000fe400000010ff */
[----:B------:R-:W-:Y:S01]  /*d110*/  F2FP.BF16.F32.PACK_AB R27, R55, R54 ;  /* 0x00000036371b723e */ /* 0x000fe200000010ff */
[----:B----4-:R-:W-:Y:S04]  /*d120*/  STSM.16.M88.4 [R37], R4 ;  /* 0x0000000425007844 */ /* 0x010fe80000000200 */
[----:B------:R-:W-:Y:S04]  /*d130*/  STSM.16.M88.4 [R156], R12 ;  /* 0x0000000c9c007844 */ /* 0x000fe80000000200 */
[----:B------:R0:W-:Y:S04]  /*d140*/  STSM.16.M88.4 [R155], R24 ;  /* 0x000000189b007844 */ /* 0x0001e80000000200 */
[----:B0-----:R-:W3:Y:S01]  /*d150*/  LDL R25, [R1+0x40] ;  /* 0x0000400001197983 */ /* 0x001ee20000100800 */
[----:B------:R-:W0:Y:S08]  /*d160*/  MUFU.EX2 R21, R21 ;  /* 0x0000001500157308 */ /* 0x000e300000000800 */
[----:B------:R-:W1:Y:S08]  /*d170*/  MUFU.EX2 R64, R64 ;  /* 0x0000004000407308 */ /* 0x000e700000000800 */
[----:B------:R-:W4:Y:S08]  /*d180*/  MUFU.EX2 R63, R63 ;  /* 0x0000003f003f7308 */ /* 0x000f300000000800 */
[----:B------:R-:W5:Y:S08]  /*d190*/  MUFU.EX2 R11, R65 ;  /* 0x00000041000b7308 */ /* 0x000f700000000800 */
[----:B------:R-:W5:Y:S01]  /*d1a0*/  MUFU.EX2 R66, R66 ;  /* 0x0000004200427308 */ /* 0x000f620000000800 */
[----:B0-----:R-:W-:-:S07]  /*d1b0*/  FADD.FTZ R32, R21, R32 ;  /* 0x0000002015207221 */ /* 0x001fce0000010000 */
[----:B------:R-:W0:Y:S08]  /*d1c0*/  MUFU.EX2 R68, R68 ;  /* 0x0000004400447308 */ /* 0x000e300000000800 */
[----:B------:R-:W0:Y:S01]  /*d1d0*/  MUFU.EX2 R67, R67 ;  /* 0x0000004300437308 */ /* 0x000e220000000800 */
[----:B-1----:R-:W-:Y:S01]  /*d1e0*/  FADD.FTZ R32, R64, R32 ;  /* 0x0000002040207221 */ /* 0x002fe20000010000 */
[----:B----4-:R-:W-:-:S06]  /*d1f0*/  FADD.FTZ R33, R63, R33 ;  /* 0x000000213f217221 */ /* 0x010fcc0000010000 */
[----:B------:R-:W1:Y:S08]  /*d200*/  MUFU.EX2 R69, R69 ;  /* 0x0000004500457308 */ /* 0x000e700000000800 */
[----:B------:R-:W4:Y:S01]  /*d210*/  MUFU.EX2 R70, R70 ;  /* 0x0000004600467308 */ /* 0x000f220000000800 */
[----:B-----5:R-:W-:Y:S01]  /*d220*/  FADD.FTZ R32, R11, R32 ;  /* 0x000000200b207221 */ /* 0x020fe20000010000 */
[----:B------:R-:W-:-:S06]  /*d230*/  FADD.FTZ R33, R66, R33 ;  /* 0x0000002142217221 */ /* 0x000fcc0000010000 */
[----:B------:R-:W5:Y:S08]  /*d240*/  MUFU.EX2 R72, R72 ;  /* 0x0000004800487308 */ /* 0x000f700000000800 */
[----:B------:R-:W5:Y:S01]  /*d250*/  MUFU.EX2 R71, R71 ;  /* 0x0000004700477308 */ /* 0x000f620000000800 */
[----:B0-----:R-:W-:Y:S01]  /*d260*/  FADD.FTZ R32, R68, R32 ;  /* 0x0000002044207221 */ /* 0x001fe20000010000 */
[----:B------:R-:W-:-:S06]  /*d270*/  FADD.FTZ R33, R67, R33 ;  /* 0x0000002143217221 */ /* 0x000fcc0000010000 */
        /* <DEDUP_REMOVED lines=14> */
[----:B------:R-:W-:Y:S01]  /*d360*/  F2FP.BF16.F32.PACK_AB R4, R28, R29 ;  /* 0x0000001d1c04723e */ /* 0x000fe200000010ff */
[----:B-1----:R-:W-:-:S06]  /*d370*/  FADD.FTZ R32, R76, R35 ;  /* 0x000000234c207221 */ /* 0x002fcc0000010000 */
[----:B------:R-:W1:Y:S01]  /*d380*/  MUFU.EX2 R81, R81 ;  /* 0x0000005100517308 */ /* 0x000e620000000800 */
[----:B----4-:R-:W-:-:S07]  /*d390*/  FADD.FTZ R28, R30, R33 ;  /* 0x000000211e1c7221 */ /* 0x010fce0000010000 */
[----:B------:R-:W4:Y:S01]  /*d3a0*/  MUFU.EX2 R82, R82 ;  /* 0x0000005200527308 */ /* 0x000f220000000800 */
[----:B-----5:R-:W-:Y:S01]  /*d3b0*/  FADD.FTZ R13, R77, R32 ;  /* 0x000000204d0d7221 */ /* 0x020fe20000010000 */
[----:B------:R-:W-:-:S06]  /*d3c0*/  FADD.FTZ R28, R75, R28 ;  /* 0x0000001c4b1c7221 */ /* 0x000fcc0000010000 */
[----:B------:R-:W5:Y:S08]  /*d3d0*/  MUFU.EX2 R84, R84 ;  /* 0x0000005400547308 */ /* 0x000f700000000800 */
[----:B------:R-:W2:Y:S01]  /*d3e0*/  MUFU.EX2 R83, R83 ;  /* 0x0000005300537308 */ /* 0x000ea20000000800 */
[----:B0-----:R-:W-:Y:S01]  /*d3f0*/  FADD.FTZ R14, R80, R13 ;  /* 0x0000000d500e7221 */ /* 0x001fe20000010000 */
[----:B------:R-:W-:-:S06]  /*d400*/  F2FP.BF16.F32.PACK_AB R12, R11, R64 ;  /* 0x000000400b0c723e */ /* 0x000fcc00000010ff */
[----:B------:R-:W0:Y:S01]  /*d410*/  MUFU.EX2 R85, R85 ;  /* 0x0000005500557308 */ /* 0x000e220000000800 */
[----:B------:R-:W-:-:S07]  /*d420*/  FADD.FTZ R11, R79, R28 ;  /* 0x0000001c4f0b7221 */ /* 0x000fce0000010000 */
[----:B------:R-:W0:Y:S01]  /*d430*/  MUFU.EX2 R86, R86 ;  /* 0x0000005600567308 */ /* 0x000e220000000800 */
[----:B-1----:R-:W-:Y:S01]  /*d440*/  FADD.FTZ R15, R81, R14 ;  /* 0x0000000e510f7221 */ /* 0x002fe20000010000 */
[----:B----4-:R-:W-:-:S06]  /*d450*/  FADD.FTZ R24, R82, R11 ;  /* 0x0000000b52187221 */ /* 0x010fcc0000010000 */
[----:B------:R-:W1:Y:S08]  /*d460*/  MUFU.EX2 R88, R88 ;  /* 0x0000005800587308 */ /* 0x000e700000000800 */
[----:B------:R-:W4:Y:S01]  /*d470*/  MUFU.EX2 R87, R87 ;  /* 0x0000005700577308 */ /* 0x000f220000000800 */
[----:B-----5:R-:W-:Y:S01]  /*d480*/  FADD.FTZ R26, R84, R15 ;  /* 0x0000000f541a7221 */ /* 0x020fe20000010000 */
[----:B--2---:R-:W-:-:S06]  /*d490*/  FADD.FTZ R11, R83, R24 ;  /* 0x00000018530b7221 */ /* 0x004fcc0000010000 */
[----:B------:R-:W2:Y:S01]  /*d4a0*/  MUFU.EX2 R89, R89 ;  /* 0x0000005900597308 */ /* 0x000ea20000000800 */
[----:B------:R-:W-:-:S07]  /*d4b0*/  F2FP.BF16.F32.PACK_AB R6, R21, R60 ;  /* 0x0000003c1506723e */ /* 0x000fce00000010ff */
[----:B------:R-:W5:Y:S01]  /*d4c0*/  MUFU.EX2 R90, R90 ;  /* 0x0000005a005a7308 */ /* 0x000f620000000800 */
[----:B0-----:R-:W-:Y:S01]  /*d4d0*/  FADD.FTZ R21, R85, R26 ;  /* 0x0000001a55157221 */ /* 0x001fe20000010000 */
[----:B------:R-:W-:-:S06]  /*d4e0*/  FADD.FTZ R24, R86, R11 ;  /* 0x0000000b56187221 */ /* 0x000fcc0000010000 */
[----:B------:R-:W0:Y:S01]  /*d4f0*/  MUFU.EX2 R92, R92 ;  /* 0x0000005c005c7308 */ /* 0x000e220000000800 */
[----:B------:R-:W-:-:S07]  /*d500*/  F2FP.BF16.F32.PACK_AB R5, R59, R58 ;  /* 0x0000003a3b05723e */ /* 0x000fce00000010ff */
[----:B------:R-:W0:Y:S01]  /*d510*/  MUFU.EX2 R31, R91 ;  /* 0x0000005b001f7308 */ /* 0x000e220000000800 */
[----:B------:R-:W-:Y:S01]  /*d520*/  F2FP.BF16.F32.PACK_AB R7, R63, R62 ;  /* 0x0000003e3f07723e */ /* 0x000fe200000010ff */
[----:B-1----:R-:W-:-:S06]  /*d530*/  FADD.FTZ R26, R88, R21 ;  /* 0x00000015581a7221 */ /* 0x002fcc0000010000 */
[----:B------:R-:W1:Y:S01]  /*d540*/  MUFU.EX2 R93, R93 ;  /* 0x0000005d005d7308 */ /* 0x000e620000000800 */
[----:B----4-:R-:W-:-:S07]  /*d550*/  FADD.FTZ R11, R87, R24 ;  /* 0x00000018570b7221 */ /* 0x010fce0000010000 */
[----:B------:R-:W4:Y:S01]  /*d560*/  MUFU.EX2 R91, R94 ;  /* 0x0000005e005b7308 */ /* 0x000f220000000800 */
[----:B------:R5:W-:Y:S01]  /*d570*/  STSM.16.M88.4 [R154+0x24800], R4 ;  /* 0x024800049a007844 */ /* 0x000be20000000200 */
[----:B--2---:R-:W-:-:S06]  /*d580*/  FADD.FTZ R21, R89, R26 ;  /* 0x0000001a59157221 */ /* 0x004fcc0000010000 */
[----:B------:R-:W2:Y:S08]  /*d590*/  MUFU.EX2 R96, R96 ;  /* 0x0000006000607308 */ /* 0x000eb00000000800 */
[----:B------:R-:W2:Y:S01]  /*d5a0*/  MUFU.EX2 R95, R95 ;  /* 0x0000005f005f7308 */ /* 0x000ea20000000800 */
[----:B-----5:R-:W-:Y:S01]  /*d5b0*/  FADD.FTZ R4, R90, R11 ;  /* 0x0000000b5a047221 */ /* 0x020fe20000010000 */
[----:B0-----:R-:W-:-:S06]  /*d5c0*/  FADD.FTZ R6, R92, R21 ;  /* 0x000000155c067221 */ /* 0x001fcc0000010000 */
[----:B------:R-:W0:Y:S01]  /*d5d0*/  MUFU.EX2 R98, R98 ;  /* 0x0000006200627308 */ /* 0x000e220000000800 */
[----:B------:R-:W-:Y:S01]  /*d5e0*/  FADD.FTZ R4, R31, R4 ;  /* 0x000000041f047221 */ /* 0x000fe20000010000 */
[----:B-1----:R-:W-:-:S06]  /*d5f0*/  FADD.FTZ R5, R93, R6 ;  /* 0x000000065d057221 */ /* 0x002fcc0000010000 */
[----:B------:R-:W1:Y:S01]  /*d600*/  MUFU.EX2 R97, R97 ;  /* 0x0000006100617308 */ /* 0x000e620000000800 */
[----:B----4-:R-:W-:-:S07]  /*d610*/  FADD.FTZ R4, R91, R4 ;  /* 0x000000045b047221 */ /* 0x010fce0000010000 */
[----:B------:R-:W4:Y:S01]  /*d620*/  MUFU.EX2 R99, R99 ;  /* 0x0000006300637308 */ /* 0x000f220000000800 */
[----:B--2---:R-:W-:Y:S01]  /*d630*/  FADD.FTZ R6, R96, R5 ;  /* 0x0000000560067221 */ /* 0x004fe20000010000 */
[----:B------:R-:W-:-:S06]  /*d640*/  FADD.FTZ R5, R95, R4 ;  /* 0x000000045f057221 */ /* 0x000fcc0000010000 */
[----:B------:R-:W2:Y:S08]  /*d650*/  MUFU.EX2 R100, R100 ;  /* 0x0000006400647308 */ /* 0x000eb00000000800 */
[----:B------:R-:W5:Y:S01]  /*d660*/  MUFU.EX2 R102, R102 ;  /* 0x0000006600667308 */ /* 0x000f620000000800 */
[----:B0-----:R-:W-:-:S07]  /*d670*/  FADD.FTZ R4, R98, R5 ;  /* 0x0000000562047221 */ /* 0x001fce0000010000 */
[----:B------:R-:W0:Y:S08]  /*d680*/  MUFU.EX2 R101, R101 ;  /* 0x0000006500657308 */ /* 0x000e300000000800 */
[----:B------:R-:W3:Y:S01]  /*d690*/  MUFU.EX2 R103, R103 ;  /* 0x0000006700677308 */ /* 0x000ee20000000800 */
[----:B-1----:R-:W-:Y:S01]  /*d6a0*/  FADD.FTZ R7, R97, R6 ;  /* 0x0000000661077221 */ /* 0x002fe20000010000 */
[----:B----4-:R-:W-:-:S06]  /*d6b0*/  FADD.FTZ R5, R99, R4 ;  /* 0x0000000463057221 */ /* 0x010fcc0000010000 */
[----:B------:R-:W1:Y:S08]  /*d6c0*/  MUFU.EX2 R104, R104 ;  /* 0x0000006800687308 */ /* 0x000e700000000800 */
[----:B------:R-:W4:Y:S01]  /*d6d0*/  MUFU.EX2 R106, R106 ;  /* 0x0000006a006a7308 */ /* 0x000f220000000800 */
[----:B--2---:R-:W-:Y:S01]  /*d6e0*/  FADD.FTZ R6, R100, R7 ;  /* 0x0000000764067221 */ /* 0x004fe20000010000 */
[----:B-----5:R-:W-:-:S06]  /*d6f0*/  FADD.FTZ R4, R102, R5 ;  /* 0x0000000566047221 */ /* 0x020fcc0000010000 */
[----:B------:R-:W2:Y:S08]  /*d700*/  MUFU.EX2 R105, R105 ;  /* 0x0000006900697308 */ /* 0x000eb00000000800 */
[----:B------:R-:W5:Y:S01]  /*d710*/  MUFU.EX2 R107, R107 ;  /* 0x0000006b006b7308 */ /* 0x000f620000000800 */
[----:B0-----:R-:W-:Y:S01]  /*d720*/  FADD.FTZ R7, R101, R6 ;  /* 0x0000000665077221 */ /* 0x001fe20000010000 */
[----:B---3--:R-:W-:-:S06]  /*d730*/  FADD.FTZ R5, R103, R4 ;  /* 0x0000000467057221 */ /* 0x008fcc0000010000 */
        /* <DEDUP_REMOVED lines=14> */
[----:B-1----:R-:W-:-:S07]  /*d820*/  FADD.FTZ R7, R109, R6 ;  /* 0x000000066d077221 */ /* 0x002fce0000010000 */
[----:B------:R-:W-:Y:S08]  /*d830*/  MUFU.EX2 R116, R116 ;  /* 0x0000007400747308 */ /* 0x000ff00000000800 */
[----:B------:R-:W1:Y:S08]  /*d840*/  MUFU.EX2 R117, R117 ;  /* 0x0000007500757308 */ /* 0x000e700000000800 */
[----:B------:R-:W-:Y:S08]  /*d850*/  MUFU.EX2 R118, R118 ;  /* 0x0000007600767308 */ /* 0x000ff00000000800 */
[----:B------:R-:W1:Y:S01]  /*d860*/  MUFU.EX2 R119, R119 ;  /* 0x0000007700777308 */ /* 0x000e620000000800 */
[----:B----4-:R-:W-:Y:S01]  /*d870*/  FADD.FTZ R5, R111, R4 ;  /* 0x000000046f057221 */ /* 0x010fe20000010000 */
[----:B------:R-:W-:Y:S01]  /*d880*/  F2FP.BF16.F32.PACK_AB R72, R73, R72 ;  /* 0x000000484948723e */ /* 0x000fe200000010ff */
[----:B--2---:R-:W-:Y:S01]  /*d890*/  FADD.FTZ R6, R112, R7 ;  /* 0x0000000770067221 */ /* 0x004fe20000010000 */
        /* <DEDUP_REMOVED lines=15> */
[----:B------:R-:W-:-:S02]  /*d990*/  F2FP.BF16.F32.PACK_AB R90, R93, R92 ;  /* 0x0000005c5d5a723e */ /* 0x000fc400000010ff */
[----:B------:R-:W-:Y:S02]  /*d9a0*/  F2FP.BF16.F32.PACK_AB R91, R95, R91 ;  /* 0x0000005b5f5b723e */ /* 0x000fe400000010ff */
[----:B------:R-:W-:Y:S02]  /*d9b0*/  F2FP.BF16.F32.PACK_AB R97, R99, R98 ;  /* 0x000000626361723e */ /* 0x000fe400000010ff */
[----:B------:R-:W-:Y:S01]  /*d9c0*/  F2FP.BF16.F32.PACK_AB R104, R105, R104 ;  /* 0x000000686968723e */ /* 0x000fe200000010ff */
[----:B------:R0:W-:Y:S01]  /*d9d0*/  STSM.16.M88.4 [R34], R12 ;  /* 0x0000000c22007844 */ /* 0x0001e20000000200 */
[----:B------:R-:W-:Y:S01]  /*d9e0*/  F2FP.BF16.F32.PACK_AB R98, R101, R100 ;  /* 0x000000646562723e */ /* 0x000fe200000010ff */
[----:B---3--:R-:W-:Y:S01]  /*d9f0*/  FADD.FTZ R5, R115, R5 ;  /* 0x0000000573057221 */ /* 0x008fe20000010000 */
[----:B------:R-:W-:Y:S02]  /*da00*/  F2FP.BF16.F32.PACK_AB R99, R103, R102 ;  /* 0x000000666763723e */ /* 0x000fe400000010ff */
[----:B------:R-:W-:-:S02]  /*da10*/  F2FP.BF16.F32.PACK_AB R105, R107, R106 ;  /* 0x0000006a6b69723e */ /* 0x000fc400000010ff */
[----:B------:R-:W-:Y:S01]  /*da20*/  F2FP.BF16.F32.PACK_AB R112, R113, R112 ;  /* 0x000000707170723e */ /* 0x000fe200000010ff */
[----:B------:R0:W-:Y:S01]  /*da30*/  STSM.16.M88.4 [R156+0x6000], R72 ;  /* 0x006000489c007844 */ /* 0x0001e20000000200 */
[----:B------:R-:W-:Y:S02]  /*da40*/  F2FP.BF16.F32.PACK_AB R106, R109, R108 ;  /* 0x0000006c6d6a723e */ /* 0x000fe400000010ff */
[----:B------:R-:W-:Y:S02]  /*da50*/  F2FP.BF16.F32.PACK_AB R107, R111, R110 ;  /* 0x0000006e6f6b723e */ /* 0x000fe400000010ff */
[----:B------:R-:W-:Y:S01]  /*da60*/  F2FP.BF16.F32.PACK_AB R113, R115, R114 ;  /* 0x000000727371723e */ /* 0x000fe200000010ff */
[----:B------:R0:W-:Y:S01]  /*da70*/  STSM.16.M88.4 [R155+0x6000], R80 ;  /* 0x006000509b007844 */ /* 0x0001e20000000200 */
[----:B-1----:R-:W-:Y:S02]  /*da80*/  F2FP.BF16.F32.PACK_AB R114, R117, R116 ;  /* 0x000000747572723e */ /* 0x002fe400000010ff */
[----:B------:R-:W-:Y:S01]  /*da90*/  F2FP.BF16.F32.PACK_AB R115, R119, R118 ;  /* 0x000000767773723e */ /* 0x000fe200000010ff */
[----:B------:R0:W-:Y:S04]  /*daa0*/  STSM.16.M88.4 [R154+0x2a800], R88 ;  /* 0x02a800589a007844 */ /* 0x0001e80000000200 */
        /* <DEDUP_REMOVED lines=8> */
[----:B-1----:R-:W1:Y:S01]  /*db30*/  FENCE.VIEW.ASYNC.S ;  /* 0x00000000000073c6 */ /* 0x002e620000000000 */
[----:B------:R-:W-:Y:S01]  /*db40*/  ISETP.GT.AND P2, PT, R8, RZ, PT ;  /* 0x000000ff0800720c */ /* 0x000fe20003f44270 */
        /* <DEDUP_REMOVED lines=41> */
[----:B-1----:R-:W-:Y:S01]  /*dde0*/  NOP ;  /* 0x0000000000007918 */ /* 0x002fe20000000000 */
[----:B0-----:R-:W-:Y:S05]  /*ddf0*/  @P2 BRA `(.L_x_10895) ;  /* 0xffffffd0008c2947 */ /* 0x001fea000383ffff */
.L_x_10884:
[----:B------:R-:W-:Y:S05]  /*de00*/  WARPSYNC.ALL ;  /* 0x0000000000007948 */ /* 0x000fea0003800000 */
[----:B------:R-:W-:Y:S06]  /*de10*/  BAR.ARV 0x8, 0x1a0 ;  /* 0x0206800000007b1d */ /* 0x000fec0000002000 */
[----:B------:R-:W-:Y:S05]  /*de20*/  @!P0 BRA `(.L_x_10896) ;  /* 0x0000000000048947 */ /* 0x000fea0003800000 */
[----:B------:R-:W-:Y:S01]  /*de30*/  BPT.TRAP 0x1 ;  /* 0x000000040000795c */ /* 0x000fe20000300000 */
.L_x_10896:
[----:B------:R-:W-:Y:S01]  /*de40*/  IMAD R12, R22, 0x8, R2 ;  /* 0x00000008160c7824 */ /* 0x000fe200078e0202 */
[----:B------:R-:W-:-:S04]  /*de50*/  SHF.L.U32 R5, R153, 0x1f, RZ ;  /* 0x0000001f99057819 */ /* 0x000fc800000006ff */
[----:B------:R0:W1:Y:S01]  /*de60*/  SYNCS.PHASECHK.TRANS64.TRYWAIT P2, [R12+URZ+0x30850], R5 ;  /* 0x030850050c0075a7 */ /* 0x000062000804017f */
[----:B------:R-:W-:Y:S05]  /*de70*/  @!P0 BRA `(.L_x_10897) ;  /* 0x0000000000048947 */ /* 0x000fea0003800000 */
[----:B------:R-:W-:Y:S01]  /*de80*/  BPT.TRAP 0x1 ;  /* 0x000000040000795c */ /* 0x000fe20000300000 */
.L_x_10897:
[----:B------:R-:W2:Y:S01]  /*de90*/  LDL.LU R6, [R1+0x2c] ;  /* 0x00002c0001067983 */ /* 0x000ea20000300800 */
[----:B------:R-:W-:-:S05]  /*dea0*/  VIADD R2, R2, 0x400 ;  /* 0x0000040002027836 */ /* 0x000fca0000000000 */
[----:B------:R-:W-:-:S04]  /*deb0*/  SHF.R.U32.HI R2, RZ, 0x4, R2 ;  /* 0x00000004ff027819 */ /* 0x000fc80000011602 */
[----:B------:R-:W-:Y:S01]  /*dec0*/  LOP3.LUT R9, R2, 0x3fff, RZ, 0xc0, !PT ;  /* 0x00003fff02097812 */ /* 0x000fe200078ec0ff */
[----:B--2---:R-:W-:-:S05]  /*ded0*/  VIADD R6, R6, 0x1e800 ;  /* 0x0001e80006067836 */ /* 0x004fca0000000000 */
[----:B------:R-:W-:-:S04]  /*dee0*/  SHF.R.U32.HI R6, RZ, 0x4, R6 ;  /* 0x00000004ff067819 */ /* 0x000fc80000011606 */
[----:B------:R-:W-:Y:S01]  /*def0*/  LOP3.LUT R6, R6, 0x3fff, RZ, 0xc0, !PT ;  /* 0x00003fff06067812 */ /* 0x000fe200078ec0ff */
[----:B-1----:R-:W-:Y:S06]  /*df00*/  @P2 BRA `(.L_x_10898) ;  /* 0x0000000000082947 */ /* 0x002fec0003800000 */
[----:B------:R-:W1:Y:S02]  /*df10*/  SYNCS.PHASECHK.TRANS64.TRYWAIT P0, [R12+URZ+0x30850], R5 ;  /* 0x030850050c0075a7 */ /* 0x000e64000800017f */
[----:B-1----:R-:W-:Y:S05]  /*df20*/  @!P0 BRA `(.L_x_10899) ;  /* 0x00000078007c8947 */ /* 0x002fea0003800000 */
.L_x_10898:
[----:B------:R-:W-:Y:S01]  /*df30*/  IMAD R8, R22, 0x600, R9 ;  /* 0x0000060016087824 */ /* 0x000fe200078e0209 */
[----:B------:R-:W-:Y:S01]  /*df40*/  LOP3.LUT R6, R6, 0x10000, RZ, 0xfc, !PT ;  /* 0x0001000006067812 */ /* 0x000fe200078efcff */
[----:B------:R-:W-:Y:S01]  /*df50*/  IMAD.MOV.U32 R7, RZ, RZ, 0x40000040 ;  /* 0x40000040ff077424 */ /* 0x000fe200078e00ff */
[----:B------:R-:W2:Y:S01]  /*df60*/  LDL.LU R24, [R1+0x50] ;  /* 0x0000500001187983 */ /* 0x000ea20000300800 */
[----:B------:R-:W-:Y:S01]  /*df70*/  IMAD.MOV.U32 R9, RZ, RZ, 0x40000040 ;  /* 0x40000040ff097424 */ /* 0x000fe200078e00ff */
        /* <DEDUP_REMOVED lines=9> */
[----:B------:R-:W-:Y:S01]  /*e010*/  SHFL.BFLY PT, R2, R11, 0x2, 0x1f ;  /* 0x0c401f000b027f89 */ /* 0x000fe200000e0000 */
[----:B------:R-:W-:-:S02]  /*e020*/  IMAD.MOV.U32 R15, RZ, RZ, 0x40000040 ;  /* 0x40000040ff0f7424 */ /* 0x000fc400078e00ff */
[----:B------:R-:W-:Y:S01]  /*e030*/  IMAD.MOV.U32 R7, RZ, RZ, 0x40000040 ;  /* 0x40000040ff077424 */ /* 0x000fe200078e00ff */
[----:B01----:R-:W0:Y:S01]  /*e040*/  SHFL.BFLY PT, R5, R4, 0x2, 0x1f ;  /* 0x0c401f0004057f89 */ /* 0x003e2200000e0000 */
[----:B------:R-:W-:Y:S02]  /*e050*/  IMAD.MOV.U32 R9, RZ, RZ, 0x40000040 ;  /* 0x40000040ff097424 */ /* 0x000fe400078e00ff */
[----:B------:R-:W-:Y:S02]  /*e060*/  VIADD R22, R22, 0x1 ;  /* 0x0000000116167836 */ /* 0x000fe40000000000 */
[----:B------:R-:W-:Y:S02]  /*e070*/  IMAD.MOV.U32 R27, RZ, RZ, RZ ;  /* 0x000000ffff1b7224 */ /* 0x000fe400078e00ff */
[----:B------:R-:W-:Y:S01]  /*e080*/  HGMMA.64x64x16.F32.BF16 R120, gdesc[UR4].tnspB, R120, gsb0 ;  /* 0x40e00000047879f0 */ /* 0x000fe20008001878 */
[----:B------:R-:W-:Y:S01]  /*e090*/  R2UR UR4, R20 ;  /* 0x00000000140472ca */ /* 0x000fe200000e0000 */
[----:B------:R-:W-:Y:S01]  /*e0a0*/  VIADD R20, R6, 0x4 ;  /* 0x0000000406147836 */ /* 0x000fe20000000000 */
[----:B------:R-:W-:Y:S01]  /*e0b0*/  R2UR UR5, R21 ;  /* 0x00000000150572ca */ /* 0x000fe200000e0000 */
[----:B------:R-:W-:Y:S01]  /*e0c0*/  IMAD.MOV.U32 R21, RZ, RZ, 0x40000040 ;  /* 0x40000040ff157424 */ /* 0x000fe200078e00ff */
[----:B------:R-:W-:Y:S01]  /*e0d0*/  R2UR UR6, R14 ;  /* 0x000000000e0672ca */ /* 0x000fe200000e0000 */
[----:B------:R-:W-:Y:S01]  /*e0e0*/  VIADD R14, R8, 0x100 ;  /* 0x00000100080e7836 */ /* 0x000fe20000000000 */
[----:B------:R-:W-:Y:S01]  /*e0f0*/  R2UR UR7, R15 ;  /* 0x000000000f0772ca */ /* 0x000fe200000e0000 */
[----:B------:R-:W-:Y:S01]  /*e100*/  IMAD.MOV.U32 R15, RZ, RZ, 0x40000040 ;  /* 0x40000040ff0f7424 */ /* 0x000fe200078e00ff */
[----:B------:R-:W-:Y:S01]  /*e110*/  ISETP.NE.AND P0, PT, R22, 0x2, PT ;  /* 0x000000021600780c */ /* 0x000fe20003f05270 */
[----:B------:R-:W-:-:S03]  /*e120*/  IMAD.MOV.U32 R28, RZ, RZ, -0x800000 ;  /* 0xff800000ff1c7424 */ /* 0x000fc600078e00ff */
[----:B------:R-:W-:Y:S01]  /*e130*/  SEL R22, R22, RZ, P0 ;  /* 0x000000ff16167207 */ /* 0x000fe20000000000 */
[----:B0-----:R-:W-:Y:S01]  /*e140*/  FADD.FTZ R5, R5, R4 ;  /* 0x0000000405057221 */ /* 0x001fe20000010000 */
[----:B------:R-:W-:-:S04]  /*e150*/  SEL R4, RZ, 0x1, P0 ;  /* 0x00000001ff047807 */ /* 0x000fc80000000000 */
[----:B------:R-:W-:Y:S01]  /*e160*/  LOP3.LUT R153, R153, R4, RZ, 0x3c, !PT ;  /* 0x0000000499997212 */ /* 0x000fe200078e3cff */
[----:B------:R-:W-:Y:S01]  /*e170*/  IMAD.MOV.U32 R4, RZ, RZ, RZ ;  /* 0x000000ffff047224 */ /* 0x000fe200078e00ff */
[----:B------:R-:W-:Y:S02]  /*e180*/  WARPGROUP.DEPBAR.LE gsb0, 0x0 ;  /* 0x00008000000079c5 */ /* 0x000fe40000010000 */
[----:B------:R-:W-:-:S06]  /*e190*/  WARPGROUP.ARRIVE ;  /* 0x00000000000079c5 */ /* 0x000fcc0000000000 */
        /* <DEDUP_REMOVED lines=9> */
[----:B------:R-:W-:Y:S02]  /*e230*/  WARPGROUP.DEPBAR.LE gsb0, 0x0 ;  /* 0x00008000000079c5 */ /* 0x000fe40000010000 */
[----:B------:R-:W-:-:S09]  /*e240*/  WARPGROUP.ARRIVE ;  /* 0x00000000000079c5 */ /* 0x000fd20000000000 */
        /* <DEDUP_REMOVED lines=19> */
[----:B------:R-:W-:Y:S02]  /*e380*/  IMAD.MOV.U32 R15, RZ, RZ, 0x40000040 ;  /* 0x40000040ff0f7424 */ /* 0x000fe400078e00ff */
[----:B--2---:R-:W-:-:S05]  /*e390*/  VIADD R24, R24, 0x1 ;  /* 0x0000000118187836 */ /* 0x004fca0000000000 */
[----:B------:R-:W-:Y:S01]  /*e3a0*/  STL [R1+0x50], R24 ;  /* 0x0000501801007387 */ /* 0x000fe20000100800 */
        /* <DEDUP_REMOVED lines=55> */
[----:B------:R-:W-:-:S02]  /*e720*/  VIADD R6, R6, 0xc06 ;  /* 0x00000c0606067836 */ /* 0x000fc40000000000 */
[----:B------:R-:W-:Y:S01]  /*e730*/  VIADD R8, R8, 0x580 ;  /* 0x0000058008087836 */ /* 0x000fe20000000000 */
[----:B------:R-:W-:Y:S02]  /*e740*/  WARPGROUP.DEPBAR.LE gsb0, 0x0 ;  /* 0x00008000000079c5 */ /* 0x000fe40000010000 */
[----:B------:R-:W-:-:S06]  /*e750*/  WARPGROUP.ARRIVE ;  /* 0x00000000000079c5 */ /* 0x000fcc0000000000 */
[----:B------:R-:W-:Y:S01]  /*e760*/  HGMMA.64x64x16.F32.BF16 R120, gdesc[UR4].tnspB, R120, gsb0 ;  /* 0x40e00000047879f0 */ /* 0x000fe20008001878 */
[----:B------:R-:W-:Y:S02]  /*e770*/  R2UR UR4, R20 ;  /* 0x00000000140472ca */ /* 0x000fe400000e0000 */
[----:B------:R-:W-:Y:S01]  /*e780*/  R2UR UR5, R21 ;  /* 0x00000000150572ca */ /* 0x000fe200000e0000 */
[----:B------:R-:W-:Y:S01]  /*e790*/  IMAD.MOV.U32 R21, RZ, RZ, -0x800000 ;  /* 0xff800000ff157424 */ /* 0x000fe200078e00ff */
[----:B------:R-:W-:Y:S02]  /*e7a0*/  R2UR UR6, R14 ;  /* 0x000000000e0672ca */ /* 0x000fe400000e0000 */
[----:B------:R-:W-:Y:S01]  /*e7b0*/  R2UR UR7, R15 ;  /* 0x000000000f0772ca */ /* 0x000fe200000e0000 */
[----:B------:R-:W-:Y:S02]  /*e7c0*/  WARPGROUP.DEPBAR.LE gsb0, 0x0 ;  /* 0x00008000000079c5 */ /* 0x000fe40000010000 */
[----:B------:R-:W-:-:S10]  /*e7d0*/  WARPGROUP.ARRIVE ;  /* 0x00000000000079c5 */ /* 0x000fd40000000000 */
[----:B------:R-:W-:Y:S01]  /*e7e0*/  HGMMA.64x64x16.F32.BF16 R120, gdesc[UR4].tnspB, R120, gsb0 ;  /* 0x40e00000047879f0 */ /* 0x000fe20008001878 */
[----:B------:R-:W-:Y:S01]  /*e7f0*/  R2UR UR4, R6 ;  /* 0x00000000060472ca */ /* 0x000fe200000e0000 */
[----:B------:R-:W-:Y:S01]  /*e800*/  FADD.FTZ R6, R2, R11 ;  /* 0x0000000b02067221 */ /* 0x000fe20000010000 */
[----:B------:R-:W-:Y:S01]  /*e810*/  R2UR UR5, R7 ;  /* 0x00000000070572ca */ /* 0x000fe200000e0000 */
[----:B------:R-:W0:Y:S01]  /*e820*/  SHFL.BFLY PT, R2, R5, 0x1, 0x1f ;  /* 0x0c201f0005027f89 */ /* 0x000e2200000e0000 */
[----:B------:R-:W-:Y:S02]  /*e830*/  R2UR UR6, R8 ;  /* 0x00000000080672ca */ /* 0x000fe400000e0000 */
[----:B------:R-:W-:Y:S01]  /*e840*/  R2UR UR7, R9 ;  /* 0x00000000090772ca */ /* 0x000fe200000e0000 */
[----:B------:R-:W1:Y:S01]  /*e850*/  SHFL.BFLY PT, R7, R6, 0x1, 0x1f ;  /* 0x0c201f0006077f89 */ /* 0x000e6200000e0000 */
[----:B0-----:R-:W-:Y:S01]  /*e860*/  FADD.FTZ R8, R5, R2 ;  /* 0x0000000205087221 */ /* 0x001fe20000010000 */
[----:B-1----:R-:W-:-:S04]  /*e870*/  FADD.FTZ R9, R6, R7 ;  /* 0x0000000706097221 */ /* 0x002fc80000010000 */
[----:B------:R-:W-:Y:S01]  /*e880*/  FSETP.NE.FTZ.AND P2, PT, R8, RZ, PT ;  /* 0x000000ff0800720b */ /* 0x000fe20003f55000 */
[----:B------:R-:W-:Y:S01]  /*e890*/  @!P1 VIADD R6, R12, 0x30860 ;  /* 0x000308600c069836 */ /* 0x000fe20000000000 */
[----:B------:R-:W-:-:S04]  /*e8a0*/  FSETP.NE.FTZ.AND P3, PT, R9, RZ, PT ;  /* 0x000000ff0900720b */ /* 0x000fc80003f75000 */
[----:B------:R-:W-:-:S07]  /*e8b0*/  @!P1 PRMT R6, RZ, 0x654, R6 ;  /* 0x00000654ff069816 */ /* 0x000fce0000000006 */
[----:B------:R-:W0:Y:S01]  /*e8c0*/  @P2 MUFU.LG2 R2, R8 ;  /* 0x0000000800022308 */ /* 0x000e220000000c00 */
[C---:B------:R-:W-:Y:S01]  /*e8d0*/  @P2 FMUL.FTZ R5, R3.reuse, 0.69314718246459960938 ;  /* 0x3f31721803052820 */ /* 0x040fe20000410000 */
[----:B------:R-:W-:-:S06]  /*e8e0*/  @P3 FMUL.FTZ R12, R3, 0.69314718246459960938 ;  /* 0x3f317218030c3820 */ /* 0x000fcc0000410000 */
[----:B------:R-:W1:Y:S08]  /*e8f0*/  @P3 MUFU.LG2 R7, R9 ;  /* 0x0000000900073308 */ /* 0x000e700000000c00 */
[----:B------:R-:W2:Y:S01]  /*e900*/  @P2 MUFU.RCP R27, R8 ;  /* 0x00000008001b2308 */ /* 0x000ea20000001000 */
[----:B0-----:R-:W-:-:S04]  /*e910*/  @P2 FMUL.FTZ R2, R2, 0.69314718246459960938 ;  /* 0x3f31721802022820 */ /* 0x001fc80000410000 */
[----:B------:R-:W-:-:S03]  /*e920*/  @P2 FFMA.FTZ R21, R5, R0, R2 ;  /* 0x0000000005152223 */ /* 0x000fc60000010002 */
[----:B------:R-:W0:Y:S01]  /*e930*/  @P3 MUFU.RCP R4, R9 ;  /* 0x0000000900043308 */ /* 0x000e220000001000 */
[----:B-1----:R-:W-:-:S04]  /*e940*/  @P3 FMUL.FTZ R7, R7, 0.69314718246459960938 ;  /* 0x3f31721807073820 */ /* 0x002fc80000410000 */
[----:B------:R-:W-:Y:S01]  /*e950*/  @P3 FFMA.FTZ R28, R12, R10, R7 ;  /* 0x0000000a0c1c3223 */ /* 0x000fe20000010007 */
        /* <DEDUP_REMOVED lines=38> */
.L_x_10844:
[----:B------:R-:W2:Y:S01]  /*ebc0*/  LDL R63, [R1+0x48] ;  /* 0x00004800013f7983 */ /* 0x000ea20000100800 */
[----:B------:R-:W-:Y:S05]  /*ebd0*/  WARPSYNC.ALL ;  /* 0x0000000000007948 */ /* 0x000fea0003800000 */
[----:B------:R-:W0:Y:S01]  /*ebe0*/  S2R R5, SR_TID.X ;  /* 0x0000000000057919 */ /* 0x000e220000002100 */
[----:B------:R-:W1:Y:S01]  /*ebf0*/  S2UR UR5, SR_CgaCtaId ;  /* 0x00000000000579c3 */ /* 0x000e620000008800 */
[----:B------:R-:W-:Y:S01]  /*ec00*/  UMOV UR4, 0x400 ;  /* 0x0000040000047882 */ /* 0x000fe20000000000 */
[----:B------:R-:W-:Y:S01]  /*ec10*/  BSSY B0, `(.L_x_10900) ;  /* 0x00001a3000007945 */ /* 0x000fe20003800000 */
[----:B-1----:R-:W-:-:S06]  /*ec20*/  ULEA UR4, UR5, UR4, 0x18 ;  /* 0x0000000405047291 */ /* 0x002fcc000f8ec03f */
[----:B------:R-:W-:Y:S01]  /*ec30*/  IMAD.U32 R2, RZ, RZ, UR4 ;  /* 0x00000004ff027e24 */ /* 0x000fe2000f8e00ff */
[----:B------:R-:W-:Y:S01]  /*ec40*/  BAR.SYNC.DEFER_BLOCKING 0x5, 0x1a0 ;  /* 0x0146800000007b1d */ /* 0x000fe20000010000 */
[----:B0-----:R-:W-:-:S05]  /*ec50*/  VIADD R64, R5, 0xffffff80 ;  /* 0xffffff8005407836 */ /* 0x001fca0000000000 */
[----:B------:R-:W-:-:S04]  /*ec60*/  SHF.R.S32.HI R4, RZ, 0x1f, R64 ;  /* 0x0000001fff047819 */ /* 0x000fc80000011440 */
[----:B------:R-:W-:-:S04]  /*ec70*/  LEA.HI R20, R4, R64, RZ, 0x3 ;  /* 0x0000004004147211 */ /* 0x000fc800078f18ff */
[----:B------:R-:W-:Y:S02]  /*ec80*/  LOP3.LUT R0, R20, 0x1ffffff8, RZ, 0xc0, !PT ;  /* 0x1ffffff814007812 */ /* 0x000fe400078ec0ff */
[----:B------:R-:W-:-:S03]  /*ec90*/  SHF.R.S32.HI R20, RZ, 0x3, R20 ;  /* 0x00000003ff147819 */ /* 0x000fc60000011414 */
[----:B------:R-:W-:-:S04]  /*eca0*/  IMAD.IADD R0, R64, 0x1, -R0 ;  /* 0x0000000140007824 */ /* 0x000fc800078e0a00 */
[----:B------:R-:W-:Y:S01]  /*ecb0*/  IMAD.SHL.U32 R0, R0, 0x8, RZ ;  /* 0x0000000800007824 */ /* 0x000fe200078e00ff */
[----:B------:R0:W1:Y:S01]  /*ecc0*/  LDS.128 R32, [R2+0x308d0] ;  /* 0x0308d00002207984 */ /* 0x0000620000000c00 */
[----:B------:R-:W-:Y:S06]  /*ecd0*/  BAR.ARV 0x4, 0x1a0 ;  /* 0x0106800000007b1d */ /* 0x000fec0000002000 */
[----:B--2---:R-:W-:Y:S01]  /*ece0*/  SHF.R.S32.HI R3, RZ, 0x1f, R63 ;  /* 0x0000001fff037819 */ /* 0x004fe2000001143f */
[----:B------:R-:W-:-:S03]  /*ecf0*/  IMAD.SHL.U32 R62, R63, 0x4, RZ ;  /* 0x000000043f3e7824 */ /* 0x000fc600078e00ff */
[----:B------:R-:W-:Y:S01]  /*ed00*/  SHF.L.U64.HI R60, R63, 0x2, R3 ;  /* 0x000000023f3c7819 */ /* 0x000fe20000010203 */
[----:B01----:R-:W-:Y:S06]  /*ed10*/  @P1 BRA `(.L_x_10901) ;  /* 0x0000001000101947 */ /* 0x003fec0003800000 */
[----:B------:R-:W-:Y:S01]  /*ed20*/  VIADD R6, R5, 0xffffff80 ;  /* 0xffffff8005067836 */ /* 0x000fe20000000000 */
[----:B------:R-:W-:Y:S01]  /*ed30*/  LEA.HI R4, R4, R64, RZ, 0x4 ;  /* 0x0000004004047211 */ /* 0x000fe200078f20ff */
[----:B------:R-:W0:Y:S01]  /*ed40*/  S2R R5, SR_SWINHI ;  /* 0x0000000000057919 */ /* 0x000e220000002f00 */
[----:B------:R-:W-:Y:S05]  /*ed50*/  WARPSYNC.ALL ;  /* 0x0000000000007948 */ /* 0x000fea0003800000 */
[----:B------:R-:W-:Y:S01]  /*ed60*/  SHF.R.S32.HI R8, RZ, 0x1f, R6 ;  /* 0x0000001fff087819 */ /* 0x000fe20000011406 */
[----:B------:R-:W-:Y:S01]  /*ed70*/  BAR.SYNC.DEFER_BLOCKING 0x1, 0x180 ;  /* 0x0046000000007b1d */ /* 0x000fe20000010000 */
[----:B------:R-:W-:-:S02]  /*ed80*/  SHF.R.S32.HI R7, RZ, 0x4, R4 ;  /* 0x00000004ff077819 */ /* 0x000fc40000011404 */
[----:B------:R-:W-:Y:S02]  /*ed90*/  LEA.HI R8, R8, R6, RZ, 0x5 ;  /* 0x0000000608087211 */ /* 0x000fe400078f28ff */
[C---:B------:R-:W-:Y:S01]  /*eda0*/  LEA.HI R6, R4.reuse, R7, RZ, 0x1 ;  /* 0x0000000704067211 */ /* 0x040fe200078f08ff */
[----:B------:R-:W-:Y:S01]  /*edb0*/  ULDC.64 UR4, c[0x0][0xbd8] ;  /* 0x0002f60000047ab9 */ /* 0x000fe20000000a00 */
[----:B------:R-:W-:Y:S01]  /*edc0*/  SHF.R.S32.HI R8, RZ, 0x5, R8 ;  /* 0x00000005ff087819 */ /* 0x000fe20000011408 */
[----:B------:R-:W1:Y:S01]  /*edd0*/  S2R R65, SR_TID.X ;  /* 0x0000000000417919 */ /* 0x000e620000002100 */
[----:B------:R-:W-:Y:S02]  /*ede0*/  LOP3.LUT R4, R4, 0xfffffff0, RZ, 0xc0, !PT ;  /* 0xfffffff004047812 */ /* 0x000fe400078ec0ff */
[----:B------:R-:W-:Y:S01]  /*edf0*/  LOP3.LUT R6, R6, 0x1ffffffe, RZ, 0xc0, !PT ;  /* 0x1ffffffe06067812 */ /* 0x000fe200078ec0ff */
[----:B------:R-:W-:Y:S01]  /*ee00*/  IMAD.SHL.U32 R9, R8, 0x400, RZ ;  /* 0x0000040008097824 */ /* 0x000fe200078e00ff */
[----:B------:R-:W-:Y:S01]  /*ee10*/  F2FP.BF16.F32.PACK_AB R12, R12, R55 ;  /* 0x000000370c0c723e */ /* 0x000fe200000010ff */
[----:B------:R-:W-:Y:S01]  /*ee20*/  IMAD.IADD R4, R64, 0x1, -R4 ;  /* 0x0000000140047824 */ /* 0x000fe200078e0a04 */
[----:B------:R-:W-:Y:S01]  /*ee30*/  F2FP.BF16.F32.PACK_AB R13, R13, R58 ;  /* 0x0000003a0d0d723e */ /* 0x000fe200000010ff */
[----:B------:R-:W-:Y:S01]  /*ee40*/  IMAD.IADD R6, R7, 0x1, -R6 ;  /* 0x0000000107067824 */ /* 0x000fe200078e0a06 */
[----:B------:R-:W-:Y:S01]  /*ee50*/  F2FP.BF16.F32.PACK_AB R14, R14, R53 ;  /* 0x000000350e0e723e */ /* 0x000fe200000010ff */
[----:B------:R-:W-:Y:S01]  /*ee60*/  IMAD R9, R4, 0x40, R9 ;  /* 0x0000004004097824 */ /* 0x000fe200078e0209 */
[----:B------:R-:W-:Y:S01]  /*ee70*/  F2FP.BF16.F32.PACK_AB R15, R15, R56 ;  /* 0x000000380f0f723e */ /* 0x000fe200000010ff */
[----:B------:R-:W-:-:S04]  /*ee80*/  IMAD.SHL.U32 R6, R6, 0x8, RZ ;  /* 0x0000000806067824 */ /* 0x000fc800078e00ff */
[----:B------:R-:W-:Y:S01]  /*ee90*/  IMAD.IADD R9, R6, 0x1, R9 ;  /* 0x0000000106097824 */ /* 0x000fe200078e0209 */
[----:B-----5:R-:W-:Y:S02]  /*eea0*/  MOV R24, R2 ;  /* 0x0000000200187202 */ /* 0x020fe40000000f00 */
[----:B0-----:R-:W-:-:S03]  /*eeb0*/  MOV R25, R5 ;  /* 0x0000000500197202 */ /* 0x001fc60000000f00 */
[----:B------:R-:W-:-:S03]  /*eec0*/  IMAD.WIDE R10, R9, 0x2, R24 ;  /* 0x00000002090a7825 */ /* 0x000fc600078e0218 */
[C---:B------:R-:W-:Y:S02]  /*eed0*/  LOP3.LUT R9, R10.reuse, 0x380, RZ, 0xc0, !PT ;  /* 0x000003800a097812 */ /* 0x040fe400078ec0ff */
[C---:B------:R-:W-:Y:S02]  /*eee0*/  IADD3 R57, P2, R10.reuse, 0x20, RZ ;  /* 0x000000200a397810 */ /* 0x040fe40007f5e0ff */
[C---:B------:R-:W-:Y:S01]  /*eef0*/  IADD3 R61, P0, R10.reuse, 0x60, RZ ;  /* 0x000000600a3d7810 */ /* 0x040fe20007f1e0ff */
[----:B-1----:R-:W-:Y:S01]  /*ef00*/  VIADD R66, R65, 0xffffff80 ;  /* 0xffffff8041427836 */ /* 0x002fe20000000000 */
[----:B------:R-:W-:Y:S02]  /*ef10*/  IADD3 R59, P1, R10, 0x40, RZ ;  /* 0x000000400a3b7810 */ /* 0x000fe40007f3e0ff */
[----:B------:R-:W-:Y:S01]  /*ef20*/  SHF.R.U64 R9, R9, 0x3, RZ ;  /* 0x0000000309097819 */ /* 0x000fe200000012ff */
[--C-:B------:R-:W-:Y:S01]  /*ef30*/  IMAD.X R5, RZ, RZ, R11.reuse, P0 ;  /* 0x000000ffff057224 */ /* 0x100fe200000e060b */
[----:B------:R-:W-:Y:S01]  /*ef40*/  LOP3.LUT R4, R57, 0x380, RZ, 0xc0, !PT ;  /* 0x0000038039047812 */ /* 0x000fe200078ec0ff */
[----:B------:R-:W-:Y:S01]  /*ef50*/  IMAD.X R7, RZ, RZ, R11, P1 ;  /* 0x000000ffff077224 */ /* 0x000fe200008e060b */
[----:B------:R-:W-:-:S02]  /*ef60*/  LOP3.LUT R6, R59, 0x380, RZ, 0xc0, !PT ;  /* 0x000003803b067812 */ /* 0x000fc400078ec0ff */
[----:B------:R-:W-:Y:S02]  /*ef70*/  LOP3.LUT R32, R61, 0x380, RZ, 0xc0, !PT ;  /* 0x000003803d207812 */ /* 0x000fe400078ec0ff */
[----:B------:R-:W-:Y:S01]  /*ef80*/  LOP3.LUT R10, R9, R10, RZ, 0x3c, !PT ;  /* 0x0000000a090a7212 */ /* 0x000fe200078e3cff */
[----:B------:R-:W-:Y:S01]  /*ef90*/  IMAD.X R9, RZ, RZ, R11, P2 ;  /* 0x000000ffff097224 */ /* 0x000fe200010e060b */
[----:B------:R-:W-:Y:S02]  /*efa0*/  SHF.R.U64 R4, R4, 0x3, RZ ;  /* 0x0000000304047819 */ /* 0x000fe400000012ff */
[----:B------:R-:W-:Y:S02]  /*efb0*/  SHF.R.U64 R6, R6, 0x3, RZ ;  /* 0x0000000306067819 */ /* 0x000fe400000012ff */
[----:B------:R-:W-:Y:S02]  /*efc0*/  SHF.R.U64 R32, R32, 0x3, RZ ;  /* 0x0000000320207819 */ /* 0x000fe400000012ff */
[----:B------:R-:W-:-:S02]  /*efd0*/  MOV R10, R10 ;  /* 0x0000000a000a7202 */ /* 0x000fc40000000f00 */
[----:B------:R-:W-:Y:S02]  /*efe0*/  LOP3.LUT R8, R4, R57, RZ, 0x3c, !PT ;  /* 0x0000003904087212 */ /* 0x000fe400078e3cff */
[----:B------:R-:W-:Y:S01]  /*eff0*/  LOP3.LUT R6, R6, R59, RZ, 0x3c, !PT ;  /* 0x0000003b06067212 */ /* 0x000fe200078e3cff */
[----:B------:R0:W-:Y:S01]  /*f000*/  STSM.16.M88.4 [R10], R12 ;  /* 0x0000000c0a007844 */ /* 0x0001e20000000200 */
[----:B------:R-:W-:Y:S02]  /*f010*/  LOP3.LUT R4, R32, R61, RZ, 0x3c, !PT ;  /* 0x0000003d20047212 */ /* 0x000fe400078e3cff */
[----:B------:R-:W-:Y:S02]  /*f020*/  MOV R53, R6 ;  /* 0x0000000600357202 */ /* 0x000fe40000000f00 */
[----:B------:R-:W-:Y:S02]  /*f030*/  MOV R32, R4 ;  /* 0x0000000400207202 */ /* 0x000fe40000000f00 */
[----:B------:R-:W-:-:S02]  /*f040*/  ISETP.NE.U32.AND P0, PT, RZ, UR4, PT ;  /* 0x00000004ff007c0c */ /* 0x000fc4000bf05070 */
[----:B------:R-:W-:Y:S02]  /*f050*/  MOV R55, R8 ;  /* 0x0000000800377202 */ /* 0x000fe40000000f00 */
[----:B------:R-:W-:Y:S02]  /*f060*/  F2FP.BF16.F32.PACK_AB R4, R38, R37 ;  /* 0x000000252604723e */ /* 0x000fe400000010ff */
[----:B------:R-:W-:Y:S02]  /*f070*/  F2FP.BF16.F32.PACK_AB R5, R51, R54 ;  /* 0x000000363305723e */ /* 0x000fe400000010ff */
[----:B------:R-:W-:Y:S01]  /*f080*/  F2FP.BF16.F32.PACK_AB R6, R41, R36 ;  /* 0x000000242906723e */ /* 0x000fe200000010ff */
[----:B------:R-:W-:Y:S01]  /*f090*/  IMAD.MOV.U32 R41, RZ, RZ, RZ ;  /* 0x000000ffff297224 */ /* 0x000fe200078e00ff */
[----:B0-----:R-:W-:Y:S02]  /*f0a0*/  F2FP.BF16.F32.PACK_AB R10, R39, R30 ;  /* 0x0000001e270a723e */ /* 0x001fe400000010ff */
[----:B------:R-:W-:-:S02]  /*f0b0*/  IADD3 R30, P1, R62, UR4, RZ ;  /* 0x000000043e1e7c10 */ /* 0x000fc4000ff3e0ff */
[----:B------:R-:W-:Y:S02]  /*f0c0*/  F2FP.BF16.F32.PACK_AB R7, R49, R52 ;  /* 0x000000343107723e */ /* 0x000fe400000010ff */
[----:B------:R-:W-:Y:S02]  /*f0d0*/  F2FP.BF16.F32.PACK_AB R8, R42, R31 ;  /* 0x0000001f2a08723e */ /* 0x000fe400000010ff */
[----:B------:R-:W-:Y:S01]  /*f0e0*/  F2FP.BF16.F32.PACK_AB R9, R47, R50 ;  /* 0x000000322f09723e */ /* 0x000fe200000010ff */
[----:B------:R0:W-:Y:S01]  /*f0f0*/  STSM.16.M88.4 [R55], R4 ;  /* 0x0000000437007844 */ /* 0x0001e20000000200 */
[----:B------:R-:W-:Y:S02]  /*f100*/  F2FP.BF16.F32.PACK_AB R11, R45, R48 ;  /* 0x000000302d0b723e */ /* 0x000fe400000010ff */
[----:B------:R-:W-:Y:S02]  /*f110*/  F2FP.BF16.F32.PACK_AB R12, R40, R29 ;  /* 0x0000001d280c723e */ /* 0x000fe400000010ff */
[----:B------:R-:W-:Y:S01]  /*f120*/  F2FP.BF16.F32.PACK_AB R13, R43, R46 ;  /* 0x0000002e2b0d723e */ /* 0x000fe200000010ff */
[----:B------:R1:W-:Y:S01]  /*f130*/  STSM.16.M88.4 [R53], R8 ;  /* 0x0000000835007844 */ /* 0x0003e20000000200 */
        /* <DEDUP_REMOVED lines=14> */
[----:B------:R-:W-:-:S03]  /*f220*/  SHF.R.S32.HI R65, RZ, 0x1f, R66 ;  /* 0x0000001fff417819 */ /* 0x000fc60000011442 */
[----:B------:R1:W5:Y:S01]  /*f230*/  @P1 LDG.E R29, desc[UR56][R26.64] ;  /* 0x000000381a1d1981 */ /* 0x000362000c1e1900 */
[----:B------:R-:W-:-:S04]  /*f240*/  LEA.HI R65, R65, R66, RZ, 0x7 ;  /* 0x0000004241417211 */ /* 0x000fc800078f38ff */
[----:B------:R-:W-:-:S05]  /*f250*/  LOP3.LUT R65, R65, 0xffffff80, RZ, 0xc0, !PT ;  /* 0xffffff8041417812 */ /* 0x000fca00078ec0ff */
[----:B------:R-:W-:-:S05]  /*f260*/  IMAD.IADD R65, R66, 0x1, -R65 ;  /* 0x0000000142417824 */ /* 0x000fca00078e0a41 */
[----:B------:R-:W-:-:S04]  /*f270*/  SHF.R.S32.HI R36, RZ, 0x1f, R65 ;  /* 0x0000001fff247819 */ /* 0x000fc80000011441 */
[----:B0-----:R-:W-:-:S04]  /*f280*/  LEA.HI R4, R36, R65, RZ, 0x2 ;  /* 0x0000004124047211 */ /* 0x001fc800078f10ff */
[--C-:B------:R-:W-:Y:S02]  /*f290*/  SHF.R.S32.HI R6, RZ, 0x2, R4.reuse ;  /* 0x00000002ff067819 */ /* 0x100fe40000011404 */
[----:B------:R-:W-:-:S04]  /*f2a0*/  SHF.R.S32.HI R5, RZ, 0x1f, R4 ;  /* 0x0000001fff057819 */ /* 0x000fc80000011404 */
[----:B------:R-:W-:Y:S01]  /*f2b0*/  LEA.HI R7, R5, R6, RZ, 0x3 ;  /* 0x0000000605077211 */ /* 0x000fe200078f18ff */
[----:B-1----:R-:W-:Y:S06]  /*f2c0*/  @P1 BRA `(.L_x_10902) ;  /* 0x0000000000101947 */ /* 0x002fec0003800000 */
[----:B------:R-:W-:Y:S05]  /*f2d0*/  @!P0 BRA `(.L_x_10902) ;  /* 0x00000000000c8947 */ /* 0x000fea0003800000 */
[----:B------:R-:W2:Y:S04]  /*f2e0*/  LDG.E R4, desc[UR56][R30.64] ;  /* 0x000000381e047981 */ /* 0x000ea8000c1e1900 */
[----:B-----5:R-:W2:Y:S02]  /*f2f0*/  LDG.E R29, desc[UR56][R30.64+0x4] ;  /* 0x000004381e1d7981 */ /* 0x020ea4000c1e1900 */
[----:B--2---:R-:W-:-:S07]  /*f300*/  IMAD.IADD R29, R29, 0x1, -R4 ;  /* 0x000000011d1d7824 */ /* 0x004fce00078e0a04 */
.L_x_10902:
[----:B------:R-:W2:Y:S01]  /*f310*/  LDL.LU R45, [R1+0x4c] ;  /* 0x00004c00012d7983 */ /* 0x000ea20000300800 */
[----:B------:R-:W-:Y:S01]  /*f320*/  SHF.R.S32.HI R8, RZ, 0x1f, R66 ;  /* 0x0000001fff087819 */ /* 0x000fe20000011442 */
[----:B------:R-:W-:Y:S02]  /*f330*/  ULDC.64 UR4, c[0x0][0xb70] ;  /* 0x0002dc0000047ab9 */ /* 0x000fe40000000a00 */
[----:B------:R-:W3:Y:S01]  /*f340*/  LDL.LU R44, [R1+0x58] ;  /* 0x00005800012c7983 */ /* 0x000ee20000300800 */
[----:B------:R-:W-:-:S04]  /*f350*/  LEA.HI R8, R8, R66, RZ, 0x7 ;  /* 0x0000004208087211 */ /* 0x000fc800078f38ff */
[----:B------:R-:W-:Y:S02]  /*f360*/  SHF.R.S32.HI R8, RZ, 0x7, R8 ;  /* 0x00000007ff087819 */ /* 0x000fe40000011408 */
[----:B------:R-:W-:Y:S02]  /*f370*/  LOP3.LUT R7, R7, 0xfffffff8, RZ, 0xc0, !PT ;  /* 0xfffffff807077812 */ /* 0x000fe400078ec0ff */
[----:B------:R-:W-:Y:S01]  /*f380*/  LEA.HI R36, R36, R65, RZ, 0x5 ;  /* 0x0000004124247211 */ /* 0x000fe200078f28ff */
[----:B------:R-:W-:Y:S01]  /*f390*/  IMAD.HI R5, R8, 0x55555556, RZ ;  /* 0x5555555608057827 */ /* 0x000fe200078e02ff */
[----:B-----5:R-:W-:Y:S02]  /*f3a0*/  SHF.R.S32.HI R31, RZ, 0x1f, R41 ;  /* 0x0000001fff1f7819 */ /* 0x020fe40000011429 */
[----:B------:R-:W-:Y:S01]  /*f3b0*/  SHF.R.S32.HI R36, RZ, 0x5, R36 ;  /* 0x00000005ff247819 */ /* 0x000fe20000011424 */
[----:B------:R-:W-:Y:S01]  /*f3c0*/  IMAD.IADD R9, R6, 0x1, -R7 ;  /* 0x0000000106097824 */ /* 0x000fe200078e0a07 */
[----:B------:R-:W-:Y:S01]  /*f3d0*/  LEA.HI R6, R5, R5, RZ, 0x1 ;  /* 0x0000000505067211 */ /* 0x000fe200078f08ff */
[----:B------:R-:W-:-:S02]  /*f3e0*/  IMAD.MOV.U32 R30, RZ, RZ, R41 ;  /* 0x000000ffff1e7224 */ /* 0x000fc400078e0029 */
[----:B------:R-:W-:Y:S02]  /*f3f0*/  IMAD R9, R36, 0x10, R9 ;  /* 0x0000001024097824 */ /* 0x000fe400078e0209 */
[----:B------:R-:W-:Y:S01]  /*f400*/  IMAD R6, R6, -0x3, R8 ;  /* 0xfffffffd06067824 */ /* 0x000fe200078e0208 */
[----:B------:R-:W-:Y:S02]  /*f410*/  SEL R42, R3, RZ, !P0 ;  /* 0x000000ff032a7207 */ /* 0x000fe40004000000 */
[----:B------:R-:W-:Y:S01]  /*f420*/  SEL R43, R63, RZ, !P0 ;  /* 0x000000ff3f2b7207 */ /* 0x000fe20004000000 */
[----:B------:R-:W-:Y:S02]  /*f430*/  IMAD R9, R6, 0x40, R9 ;  /* 0x0000004006097824 */ /* 0x000fe400078e0209 */
[----:B------:R-:W-:-:S04]  /*f440*/  IMAD R3, R20, 0x40, R0 ;  /* 0x0000004014037824 */ /* 0x000fc800078e0200 */
[----:B------:R-:W-:Y:S01]  /*f450*/  IMAD.WIDE R24, R3, 0x2, R24 ;  /* 0x0000000203187825 */ /* 0x000fe200078e0218 */
[----:B------:R-:W-:Y:S02]  /*f460*/  LOP3.LUT P0, RZ, R65, 0x3, RZ, 0xc0, !PT ;  /* 0x0000000341ff7812 */ /* 0x000fe4000780c0ff */
[----:B------:R-:W-:-:S05]  /*f470*/  IADD3 R10, P3, R24, 0x3000, RZ ;  /* 0x00003000180a7810 */ /* 0x000fca0007f7e0ff */
[----:B------:R-:W-:Y:S01]  /*f480*/  IMAD.X R13, RZ, RZ, R25, P3 ;  /* 0x000000ffff0d7224 */ /* 0x000fe200018e0619 */
[--C-:B------:R-:W-:Y:S01]  /*f490*/  SHF.R.S32.HI R37, RZ, 0x1f, R0.reuse ;  /* 0x0000001fff257819 */ /* 0x100fe20000011400 */
[----:B------:R-:W-:Y:S01]  /*f4a0*/  IMAD.MOV.U32 R36, RZ, RZ, R0 ;  /* 0x000000ffff247224 */ /* 0x000fe200078e0000 */
[----:B------:R-:W-:Y:S01]  /*f4b0*/  BSSY B1, `(.L_x_10903) ;  /* 0x000005b000017945 */ /* 0x000fe20003800000 */
[----:B--2---:R-:W-:-:S05]  /*f4c0*/  SHF.R.S32.HI R40, RZ, 0x1f, R45 ;  /* 0x0000001fff287819 */ /* 0x004fca000001142d */
[----:B------:R-:W-:-:S04]  /*f4d0*/  IMAD R4, R40, UR4, RZ ;  /* 0x0000000428047c24 */ /* 0x000fc8000f8e02ff */
[C---:B------:R-:W-:Y:S02]  /*f4e0*/  IMAD R7, R45.reuse, UR5, R4 ;  /* 0x000000052d077c24 */ /* 0x040fe4000f8e0204 */
[----:B------:R-:W-:Y:S01]  /*f4f0*/  IMAD.WIDE.U32 R4, R45, UR4, R30 ;  /* 0x000000042d047c25 */ /* 0x000fe2000f8e001e */
[----:B------:R-:W-:-:S03]  /*f500*/  ULDC.64 UR4, c[0x0][0xb78] ;  /* 0x0002de0000047ab9 */ /* 0x000fc60000000a00 */
[----:B------:R-:W-:Y:S02]  /*f510*/  IMAD.IADD R5, R5, 0x1, R7 ;  /* 0x0000000105057824 */ /* 0x000fe400078e0207 */
[----:B---3--:R-:W-:Y:S02]  /*f520*/  IMAD R9, R44, 0xc0, R9 ;  /* 0x000000c02c097824 */ /* 0x008fe400078e0209 */
[----:B------:R-:W-:Y:S02]  /*f530*/  IMAD R6, R42, UR4, RZ ;  /* 0x000000042a067c24 */ /* 0x000fe4000f8e02ff */
[----:B------:R-:W-:Y:S01]  /*f540*/  IMAD.WIDE.U32 R4, R43, UR4, R4 ;  /* 0x000000042b047c25 */ /* 0x000fe2000f8e0004 */
[----:B------:R-:W-:-:S03]  /*f550*/  SHF.R.S32.HI R7, RZ, 0x1f, R9 ;  /* 0x0000001fff077819 */ /* 0x000fc60000011409 */
[----:B------:R-:W-:Y:S01]  /*f560*/  IMAD R8, R43, UR5, R6 ;  /* 0x000000052b087c24 */ /* 0x000fe2000f8e0206 */
[----:B------:R-:W-:Y:S01]  /*f570*/  IADD3 R6, P1, R9, R4, RZ ;  /* 0x0000000409067210 */ /* 0x000fe20007f3e0ff */
[----:B------:R-:W-:-:S03]  /*f580*/  ULDC.64 UR4, c[0x0][0xb40] ;  /* 0x0002d00000047ab9 */ /* 0x000fc60000000a00 */
[----:B------:R-:W-:Y:S02]  /*f590*/  IADD3.X R7, R7, R5, R8, P1, !PT ;  /* 0x0000000507077210 */ /* 0x000fe40000ffe408 */
[----:B------:R-:W-:Y:S01]  /*f5a0*/  LEA R38, P2, R6, UR4, 0x2 ;  /* 0x0000000406267c11 */ /* 0x000fe2000f8410ff */
[----:B------:R-:W-:-:S03]  /*f5b0*/  VIADD R4, R9, 0x8 ;  /* 0x0000000809047836 */ /* 0x000fc60000000000 */
[----:B------:R-:W-:Y:S01]  /*f5c0*/  LEA.HI.X R39, R6, UR5, R7, 0x2, P2 ;  /* 0x0000000506277c11 */ /* 0x000fe200090f1407 */
[----:B------:R-:W-:Y:S01]  /*f5d0*/  ULDC.64 UR4, c[0x0][0xaa0] ;  /* 0x0002a80000047ab9 */ /* 0x000fe20000000a00 */
[C---:B------:R-:W-:Y:S02]  /*f5e0*/  IADD3 R11, P2, R24.reuse, 0x1800, RZ ;  /* 0x00001800180b7810 */ /* 0x040fe40007f5e0ff */
[C---:B------:R-:W-:Y:S02]  /*f5f0*/  IADD3 R6, P4, R24.reuse, 0x4800, RZ ;  /* 0x0000480018067810 */ /* 0x040fe40007f9e0ff */
[-C--:B------:R-:W-:Y:S02]  /*f600*/  ISETP.GE.OR P1, PT, R9, R29.reuse, P0 ;  /* 0x0000001d0900720c */ /* 0x080fe40000726670 */
[----:B------:R-:W-:Y:S02]  /*f610*/  LOP3.LUT R5, R24, 0x380, RZ, 0xc0, !PT ;  /* 0x0000038018057812 */ /* 0x000fe400078ec0ff */
[----:B------:R-:W-:-:S02]  /*f620*/  ISETP.GE.OR P0, PT, R4, R29, P0 ;  /* 0x0000001d0400720c */ /* 0x000fc40000706670 */
[----:B------:R-:W-:Y:S02]  /*f630*/  LOP3.LUT R8, R11, 0x380, RZ, 0xc0, !PT ;  /* 0x000003800b087812 */ /* 0x000fe400078ec0ff */
[----:B------:R-:W-:Y:S02]  /*f640*/  LOP3.LUT R7, R10, 0x380, RZ, 0xc0, !PT ;  /* 0x000003800a077812 */ /* 0x000fe400078ec0ff */
[----:B------:R-:W-:Y:S02]  /*f650*/  LOP3.LUT R3, R6, 0x380, RZ, 0xc0, !PT ;  /* 0x0000038006037812 */ /* 0x000fe400078ec0ff */
[----:B------:R-:W-:Y:S02]  /*f660*/  SHF.R.U64 R5, R5, 0x3, RZ ;  /* 0x0000000305057819 */ /* 0x000fe400000012ff */
[----:B------:R-:W-:Y:S02]  /*f670*/  SHF.R.U64 R8, R8, 0x3, RZ ;  /* 0x0000000308087819 */ /* 0x000fe400000012ff */
[----:B------:R-:W-:-:S02]  /*f680*/  SHF.R.U64 R7, R7, 0x3, RZ ;  /* 0x0000000307077819 */ /* 0x000fc400000012ff */
[----:B------:R-:W-:Y:S01]  /*f690*/  SHF.R.U64 R3, R3, 0x3, RZ ;  /* 0x0000000303037819 */ /* 0x000fe200000012ff */
[--C-:B------:R-:W-:Y:S01]  /*f6a0*/  IMAD.X R9, RZ, RZ, R25.reuse, P2 ;  /* 0x000000ffff097224 */ /* 0x100fe200010e0619 */
[----:B------:R-:W-:Y:S01]  /*f6b0*/  LOP3.LUT R4, R5, R24, RZ, 0x3c, !PT ;  /* 0x0000001805047212 */ /* 0x000fe200078e3cff */
[--C-:B------:R-:W-:Y:S01]  /*f6c0*/  IMAD.X R27, RZ, RZ, R25.reuse, P4 ;  /* 0x000000ffff1b7224 */ /* 0x100fe200020e0619 */
[----:B------:R-:W-:Y:S01]  /*f6d0*/  LOP3.LUT R8, R8, R11, RZ, 0x3c, !PT ;  /* 0x0000000b08087212 */ /* 0x000fe200078e3cff */
[----:B------:R-:W-:Y:S01]  /*f6e0*/  IMAD.MOV.U32 R5, RZ, RZ, R25 ;  /* 0x000000ffff057224 */ /* 0x000fe200078e0019 */
[----:B------:R-:W-:Y:S02]  /*f6f0*/  LOP3.LUT R12, R7, R10, RZ, 0x3c, !PT ;  /* 0x0000000a070c7212 */ /* 0x000fe400078e3cff */
[----:B------:R-:W-:Y:S01]  /*f700*/  LOP3.LUT R26, R3, R6, RZ, 0x3c, !PT ;  /* 0x00000006031a7212 */ /* 0x000fe200078e3cff */
[----:B------:R0:W-:Y:S01]  /*f710*/  @!P1 STG.E desc[UR56][R38.64], R21 ;  /* 0x0000001526009986 */ /* 0x0001e2000c101938 */
[----:B------:R-:W-:-:S03]  /*f720*/  IMAD R32, R31, UR4, RZ ;  /* 0x000000041f207c24 */ /* 0x000fc6000f8e02ff */
[----:B------:R1:W-:Y:S01]  /*f730*/  @!P0 STG.E desc[UR56][R38.64+0x20], R28 ;  /* 0x0000201c26008986 */ /* 0x0003e2000c101938 */
[C---:B------:R-:W-:Y:S01]  /*f740*/  IMAD.WIDE.U32 R30, R41.reuse, UR4, R36 ;  /* 0x00000004291e7c25 */ /* 0x040fe2000f8e0024 */
[----:B------:R-:W-:Y:S02]  /*f750*/  ULDC UR4, c[0x0][0xa8c] ;  /* 0x0002a30000047ab9 */ /* 0x000fe40000000800 */
        /* <DEDUP_REMOVED lines=10> */
[----:B------:R-:W-:Y:S01]  /*f800*/  IMAD R41, R41, UR5, R32 ;  /* 0x0000000529297c24 */ /* 0x000fe2000f8e0220 */
[----:B------:R-:W-:Y:S01]  /*f810*/  ISETP.GE.AND P0, PT, R0, UR4, PT ;  /* 0x0000000400007c0c */ /* 0x000fe2000bf06270 */
[----:B------:R-:W-:Y:S01]  /*f820*/  VIADD R0, R20, 0x30 ;  /* 0x0000003014007836 */ /* 0x000fe20000000000 */
[----:B------:R-:W-:Y:S01]  /*f830*/  ULDC.64 UR4, c[0x0][0xae0] ;  /* 0x0002b80000047ab9 */ /* 0x000fe20000000a00 */
[----:B------:R-:W-:-:S02]  /*f840*/  IMAD R32, R44, -0xc0, R29 ;  /* 0xffffff402c207824 */ /* 0x000fc400078e021d */
[C---:B------:R-:W-:Y:S02]  /*f850*/  VIADD R3, R20.reuse, 0x60 ;  /* 0x0000006014037836 */ /* 0x040fe40000000000 */
[----:B0-----:R-:W-:Y:S01]  /*f860*/  VIADD R21, R20, 0x90 ;  /* 0x0000009014157836 */ /* 0x001fe20000000000 */
[-C--:B------:R-:W-:Y:S01]  /*f870*/  ISETP.GE.OR P3, PT, R0, R32.reuse, P0 ;  /* 0x000000200000720c */ /* 0x080fe20000766670 */
[----:B-1----:R-:W-:Y:S01]  /*f880*/  IMAD R28, R40, UR4, RZ ;  /* 0x00000004281c7c24 */ /* 0x002fe2000f8e02ff */
[-C--:B------:R-:W-:Y:S01]  /*f890*/  ISETP.GE.OR P1, PT, R3, R32.reuse, P0 ;  /* 0x000000200300720c */ /* 0x080fe20000726670 */
[----:B------:R-:W-:Y:S01]  /*f8a0*/  IMAD.IADD R31, R31, 0x1, R41 ;  /* 0x000000011f1f7824 */ /* 0x000fe200078e0229 */
[-C--:B------:R-:W-:Y:S02]  /*f8b0*/  ISETP.GE.OR P2, PT, R21, R32.reuse, P0 ;  /* 0x000000201500720c */ /* 0x080fe40000746670 */
[----:B------:R-:W-:Y:S01]  /*f8c0*/  ISETP.GE.OR P0, PT, R20, R32, P0 ;  /* 0x000000201400720c */ /* 0x000fe20000706670 */
[----:B------:R-:W-:-:S02]  /*f8d0*/  IMAD R37, R45, UR5, R28 ;  /* 0x000000052d257c24 */ /* 0x000fc4000f8e021c */
[----:B------:R-:W-:Y:S01]  /*f8e0*/  IMAD.WIDE.U32 R28, R45, UR4, R30 ;  /* 0x000000042d1c7c25 */ /* 0x000fe2000f8e001e */
[----:B------:R-:W-:-:S03]  /*f8f0*/  ULDC.64 UR4, c[0x0][0xae8] ;  /* 0x0002ba0000047ab9 */ /* 0x000fc60000000a00 */
[----:B------:R-:W-:Y:S02]  /*f900*/  VIADD R0, R2, 0x30820 ;  /* 0x0003082002007836 */ /* 0x000fe40000000000 */
[----:B------:R-:W-:Y:S02]  /*f910*/  IMAD.IADD R29, R29, 0x1, R37 ;  /* 0x000000011d1d7824 */ /* 0x000fe400078e0225 */
[----:B------:R-:W-:Y:S01]  /*f920*/  IMAD R3, R42, UR4, RZ ;  /* 0x000000042a037c24 */ /* 0x000fe2000f8e02ff */
[----:B------:R-:W-:Y:S01]  /*f930*/  PRMT R0, RZ, 0x654, R0 ;  /* 0x00000654ff007816 */ /* 0x000fe20000000000 */
[C---:B------:R-:W-:Y:S01]  /*f940*/  IMAD.WIDE.U32 R36, R43.reuse, UR4, R28 ;  /* 0x000000042b247c25 */ /* 0x040fe2000f8e001c */
[----:B------:R-:W-:Y:S02]  /*f950*/  SHF.R.S32.HI R21, RZ, 0x1f, R20 ;  /* 0x0000001fff157819 */ /* 0x000fe40000011414 */
[----:B--2---:R0:W-:Y:S01]  /*f960*/  SYNCS.ARRIVE.TRANS64.RED.A1T0 RZ, [R0+URZ], RZ ;  /* 0x000000ff00ff79a7 */ /* 0x0041e2000810043f */
[----:B------:R-:W-:-:S02]  /*f970*/  IMAD R3, R43, UR5, R3 ;  /* 0x000000052b037c24 */ /* 0x000fc4000f8e0203 */
[----:B------:R-:W-:-:S04]  /*f980*/  IMAD.WIDE R30, R44, 0xc0, R20 ;  /* 0x000000c02c1e7825 */ /* 0x000fc800078e0214 */
[----:B------:R-:W-:Y:S01]  /*f990*/  IMAD.IADD R39, R37, 0x1, R3 ;  /* 0x0000000125277824 */ /* 0x000fe200078e0203 */
[----:B0-----:R-:W-:Y:S06]  /*f9a0*/  @P0 BRA `(.L_x_10904) ;  /* 0x00000000002c0947 */ /* 0x001fec0003800000 */
        /* <DEDUP_REMOVED lines=11> */
.L_x_10904:
[----:B------:R-:W-:Y:S05]  /*fa60*/  BSYNC B1 ;  /* 0x0000000000017941 */ /* 0x000fea0003800000 */
.L_x_10903:
[----:B------:R-:W-:Y:S04]  /*fa70*/  BSSY B1, `(.L_x_10905) ;  /* 0x000000f000017945 */ /* 0x000fe80003800000 */
[----:B------:R-:W-:Y:S05]  /*fa80*/  @P3 BRA `(.L_x_10906) ;  /* 0x0000000000343947 */ /* 0x000fea0003800000 */
[----:B------:R-:W-:Y:S01]  /*fa90*/  IADD3 R3, P0, R30, 0x30, RZ ;  /* 0x000000301e037810 */ /* 0x000fe20007f1e0ff */
[----:B------:R-:W-:Y:S01]  /*faa0*/  ULDC.64 UR4, c[0x0][0xad8] ;  /* 0x0002b60000047ab9 */ /* 0x000fe20000000a00 */
[----:B0----5:R-:W-:Y:S01]  /*fab0*/  MOV R5, R39 ;  /* 0x0000002700057202 */ /* 0x021fe20000000f00 */
        /* <DEDUP_REMOVED lines=10> */
.L_x_10906:
[----:B------:R-:W-:Y:S05]  /*fb60*/  BSYNC B1 ;  /* 0x0000000000017941 */ /* 0x000fea0003800000 */
.L_x_10905:
[----:B------:R-:W-:Y:S04]  /*fb70*/  BSSY B1, `(.L_x_10907) ;  /* 0x000000f000017945 */ /* 0x000fe80003800000 */
[----:B------:R-:W-:Y:S05]  /*fb80*/  @P1 BRA `(.L_x_10908) ;  /* 0x0000000000341947 */ /* 0x000fea0003800000 */
[----:B------:R-:W-:Y:S01]  /*fb90*/  IADD3 R3, P0, R30, 0x60, RZ ;  /* 0x000000601e037810 */ /* 0x000fe20007f1e0ff */
[----:B------:R-:W-:Y:S01]  /*fba0*/  ULDC.64 UR4, c[0x0][0xad8] ;  /* 0x0002b60000047ab9 */ /* 0x000fe20000000a00 */
[----:B0----5:R-:W-:Y:S02]  /*fbb0*/  IMAD.MOV.U32 R4, RZ, RZ, R36 ;  /* 0x000000ffff047224 */ /* 0x021fe400078e0024 */
        /* <DEDUP_REMOVED lines=9> */
[----:B------:R2:W-:Y:S02]  /*fc50*/  STG.E.128 desc[UR56][R6.64], R12 ;  /* 0x0000000c06007986 */ /* 0x0005e4000c101d38 */
.L_x_10908:
[----:B------:R-:W-:Y:S05]  /*fc60*/  BSYNC B1 ;  /* 0x0000000000017941 */ /* 0x000fea0003800000 */
.L_x_10907:
        /* <DEDUP_REMOVED lines=13> */
[----:B------:R3:W-:Y:S01]  /*fd40*/  STG.E.128 desc[UR56][R6.64], R24 ;  /* 0x0000001806007986 */ /* 0x0007e2000c101d38 */
[----:B------:R-:W-:Y:S05]  /*fd50*/  BRA `(.L_x_10909) ;  /* 0x0000000800387947 */ /* 0x000fea0003800000 */
.L_x_10901:
        /* <DEDUP_REMOVED lines=18> */
[----:B0-----:R-:W2:Y:S04]  /*fe80*/  LDG.E R7, desc[UR56][R4.64] ;  /* 0x0000003804077981 */ /* 0x001ea8000c1e1900 */
[----:B-----5:R-:W2:Y:S02]  /*fe90*/  LDG.E R8, desc[UR56][R4.64+0x4] ;  /* 0x0000043804087981 */ /* 0x020ea4000c1e1900 */
[----:B--2---:R-:W-:-:S07]  /*fea0*/  IMAD.IADD R8, R8, 0x1, -R7 ;  /* 0x0000000108087824 */ /* 0x004fce00078e0a07 */
.L_x_10910:
[----:B-----5:R-:W2:Y:S04]  /*feb0*/  LDL R24, [R1+0x4c] ;  /* 0x00004c0001187983 */ /* 0x020ea80000100800 */
[----:B------:R1:W5:Y:S01]  /*fec0*/  LDL R14, [R1+0x58] ;  /* 0x00005800010e7983 */ /* 0x0003620000100800 */
[----:B------:R-:W-:Y:S01]  /*fed0*/  BSSY B1, `(.L_x_10911) ;  /* 0x000001d000017945 */ /* 0x000fe20003800000 */
[----:B------:R-:W-:Y:S02]  /*fee0*/  SHF.R.S32.HI R15, RZ, 0x1f, R0 ;  /* 0x0000001fff0f7819 */ /* 0x000fe40000011400 */
[----:B------:R-:W-:Y:S02]  /*fef0*/  SEL R13, R63, RZ, !P0 ;  /* 0x000000ff3f0d7207 */ /* 0x000fe40004000000 */
[----:B------:R-:W-:-:S02]  /*ff00*/  SEL R12, R3, RZ, !P0 ;  /* 0x000000ff030c7207 */ /* 0x000fc40004000000 */
[----:B------:R-:W-:Y:S02]  /*ff10*/  SHF.R.S32.HI R10, RZ, 0x1f, R9 ;  /* 0x0000001fff0a7819 */ /* 0x000fe40000011409 */
[----:B--2---:R-:W-:Y:S01]  /*ff20*/  SHF.R.S32.HI R11, RZ, 0x1f, R24 ;  /* 0x0000001fff0b7819 */ /* 0x004fe20000011418 */
[----:B-1----:R-:W-:Y:S06]  /*ff30*/  @P2 BRA `(.L_x_10912) ;  /* 0x0000000000582947 */ /* 0x002fec0003800000 */
[----:B0-----:R-:W0:Y:S02]  /*ff40*/  S2R R4, SR_TID.X ;  /* 0x0000000000047919 */ /* 0x001e240000002100 */
[----:B0----5:R-:W-:-:S04]  /*ff50*/  IMAD R3, R14, 0xc0, R4 ;  /* 0x000000c00e037824 */ /* 0x021fc800078e0204 */
        /* <DEDUP_REMOVED lines=20> */
.L_x_10912:
[----:B------:R-:W-:Y:S05]  /*100a0*/  BSYNC B1 ;  /* 0x0000000000017941 */ /* 0x000fea0003800000 */
.L_x_10911:
[----:B------:R-:W-:Y:S01]  /*100b0*/  ULDC.64 UR4, c[0x0][0xaa0] ;  /* 0x0002a80000047ab9 */ /* 0x000fe20000000a00 */
[----:B0-----:R-:W-:Y:S01]  /*100c0*/  IMAD.MOV.U32 R4, RZ, RZ, R0 ;  /* 0x000000ffff047224 */ /* 0x001fe200078e0000 */
[----:B------:R-:W-:Y:S01]  /*100d0*/  ULDC.64 UR6, c[0x0][0xae0] ;  /* 0x0002b80000067ab9 */ /* 0x000fe20000000a00 */
[----:B------:R-:W-:Y:S01]  /*100e0*/  IMAD.MOV.U32 R5, RZ, RZ, R15 ;  /* 0x000000ffff057224 */ /* 0x000fe200078e000f */
[----:B------:R-:W-:Y:S01]  /*100f0*/  SHF.R.S32.HI R21, RZ, 0x1f, R20 ;  /* 0x0000001fff157819 */ /* 0x000fe20000011414 */
[----:B-1----:R-:W-:Y:S01]  /*10100*/  IMAD R6, R10, UR4, RZ ;  /* 0x000000040a067c24 */ /* 0x002fe2000f8e02ff */
[----:B------:R-:W-:Y:S01]  /*10110*/  BSSY B1, `(.L_x_10913) ;  /* 0x0000024000017945 */ /* 0x000fe20003800000 */
[C---:B------:R-:W-:Y:S01]  /*10120*/  IMAD.WIDE.U32 R4, R9.reuse, UR4, R4 ;  /* 0x0000000409047c25 */ /* 0x040fe2000f8e0004 */
[----:B------:R-:W-:Y:S02]  /*10130*/  ULDC UR4, c[0x0][0xa8c] ;  /* 0x0002a30000047ab9 */ /* 0x000fe40000000800 */
[----:B------:R-:W-:Y:S01]  /*10140*/  ISETP.GE.AND P0, PT, R0, UR4, PT ;  /* 0x0000000400007c0c */ /* 0x000fe2000bf06270 */
[----:B------:R-:W-:Y:S01]  /*10150*/  IMAD R9, R9, UR5, R6 ;  /* 0x0000000509097c24 */ /* 0x000fe2000f8e0206 */
[----:B------:R-:W-:Y:S01]  /*10160*/  ULDC.64 UR4, c[0x0][0xae8] ;  /* 0x0002ba0000047ab9 */ /* 0x000fe20000000a00 */
[----:B------:R-:W-:-:S02]  /*10170*/  VIADD R6, R20, 0x30 ;  /* 0x0000003014067836 */ /* 0x000fc40000000000 */
[----:B-----5:R-:W-:Y:S02]  /*10180*/  IMAD R7, R14, -0xc0, R8 ;  /* 0xffffff400e077824 */ /* 0x020fe400078e0208 */
[----:B------:R-:W-:Y:S02]  /*10190*/  IMAD R0, R11, UR6, RZ ;  /* 0x000000060b007c24 */ /* 0x000fe4000f8e02ff */
[----:B------:R-:W-:Y:S01]  /*101a0*/  IMAD.IADD R5, R5, 0x1, R9 ;  /* 0x0000000105057824 */ /* 0x000fe200078e0209 */
[----:B------:R-:W-:Y:S01]  /*101b0*/  ISETP.GE.OR P3, PT, R6, R7, P0 ;  /* 0x000000070600720c */ /* 0x000fe20000766670 */
[----:B------:R-:W-:Y:S02]  /*101c0*/  IMAD R3, R24, UR7, R0 ;  /* 0x0000000718037c24 */ /* 0x000fe4000f8e0200 */
[C---:B------:R-:W-:Y:S02]  /*101d0*/  VIADD R0, R20.reuse, 0x60 ;  /* 0x0000006014007836 */ /* 0x040fe40000000000 */
[----:B------:R-:W-:-:S02]  /*101e0*/  VIADD R6, R20, 0x90 ;  /* 0x0000009014067836 */ /* 0x000fc40000000000 */
[----:B------:R-:W-:Y:S01]  /*101f0*/  IMAD.WIDE.U32 R4, R24, UR6, R4 ;  /* 0x0000000618047c25 */ /* 0x000fe2000f8e0004 */
[-C--:B------:R-:W-:Y:S02]  /*10200*/  ISETP.GE.OR P1, PT, R0, R7.reuse, P0 ;  /* 0x000000070000720c */ /* 0x080fe40000726670 */
[-C--:B------:R-:W-:Y:S01]  /*10210*/  ISETP.GE.OR P2, PT, R6, R7.reuse, P0 ;  /* 0x000000070600720c */ /* 0x080fe20000746670 */
[----:B------:R-:W-:Y:S01]  /*10220*/  IMAD.IADD R5, R5, 0x1, R3 ;  /* 0x0000000105057824 */ /* 0x000fe200078e0203 */
[----:B------:R-:W-:Y:S01]  /*10230*/  ISETP.GE.OR P0, PT, R20, R7, P0 ;  /* 0x000000071400720c */ /* 0x000fe20000706670 */
[----:B------:R-:W-:Y:S02]  /*10240*/  IMAD R0, R12, UR4, RZ ;  /* 0x000000040c007c24 */ /* 0x000fe4000f8e02ff */
[----:B------:R-:W-:-:S04]  /*10250*/  IMAD.WIDE.U32 R6, R13, UR4, R4 ;  /* 0x000000040d067c25 */ /* 0x000fc8000f8e0004 */
[----:B------:R-:W-:Y:S02]  /*10260*/  IMAD R3, R13, UR5, R0 ;  /* 0x000000050d037c24 */ /* 0x000fe4000f8e0200 */
[----:B------:R-:W-:-:S04]  /*10270*/  IMAD.WIDE R20, R14, 0xc0, R20 ;  /* 0x000000c00e147825 */ /* 0x000fc800078e0214 */
[----:B------:R-:W-:Y:S01]  /*10280*/  IMAD.IADD R9, R7, 0x1, R3 ;  /* 0x0000000107097824 */ /* 0x000fe200078e0203 */
        /* <DEDUP_REMOVED lines=12> */
.L_x_10914:
[----:B------:R-:W-:Y:S05]  /*10350*/  BSYNC B1 ;  /* 0x0000000000017941 */ /* 0x000fea0003800000 */
.L_x_10913:
        /* <DEDUP_REMOVED lines=11> */
[----:B0-----:R-:W-:Y:S01]  /*10410*/  LEA R10, P0, R4, UR4, 0x1 ;  /* 0x00000004040a7c11 */ /* 0x001fe2000f8008ff */
[----:B------:R-:W-:-:S05]  /*10420*/  IMAD.IADD R3, R5, 0x1, R3 ;  /* 0x0000000105037824 */ /* 0x000fca00078e0203 */
[----:B------:R-:W-:-:S05]  /*10430*/  LEA.HI.X R11, R4, UR5, R3, 0x1, P0 ;  /* 0x00000005040b7c11 */ /* 0x000fca00080f0c03 */
[----:B------:R1:W-:Y:S02]  /*10440*/  STG.E.128 desc[UR56][R10.64], RZ ;  /* 0x000000ff0a007986 */ /* 0x0003e4000c101d38 */
.L_x_10916:
[----:B------:R-:W-:Y:S05]  /*10450*/  BSYNC B1 ;  /* 0x0000000000017941 */ /* 0x000fea0003800000 */
.L_x_10915:
        /* <DEDUP_REMOVED lines=11> */
[----:B01----:R-:W-:Y:S01]  /*10510*/  LEA R10, P0, R4, UR4, 0x1 ;  /* 0x00000004040a7c11 */ /* 0x003fe2000f8008ff */
[----:B------:R-:W-:-:S05]  /*10520*/  IMAD.IADD R3, R5, 0x1, R3 ;  /* 0x0000000105037824 */ /* 0x000fca00078e0203 */
[----:B------:R-:W-:-:S05]  /*10530*/  LEA.HI.X R11, R4, UR5, R3, 0x1, P0 ;  /* 0x00000005040b7c11 */ /* 0x000fca00080f0c03 */
[----:B------:R2:W-:Y:S02]  /*10540*/  STG.E.128 desc[UR56][R10.64], RZ ;  /* 0x000000ff0a007986 */ /* 0x0005e4000c101d38 */
.L_x_10918:
[----:B------:R-:W-:Y:S05]  /*10550*/  BSYNC B1 ;  /* 0x0000000000017941 */ /* 0x000fea0003800000 */
.L_x_10917:
        /* <DEDUP_REMOVED lines=14> */
.L_x_10909:
[----:B------:R-:W-:Y:S05]  /*10640*/  BSYNC B0 ;  /* 0x0000000000007941 */ /* 0x000fea0003800000 */
.L_x_10900:
[----:B------:R-:W-:Y:S02]  /*10650*/  ULDC UR4, c[0x0][0xc14] ;  /* 0x0003050000047ab9 */ /* 0x000fe40000000800 */
[----:B------:R-:W-:-:S13]  /*10660*/  ISETP.GE.AND P0, PT, R35, UR4, PT ;  /* 0x0000000423007c0c */ /* 0x000fda000bf06270 */
[----:B------:R-:W-:Y:S05]  /*10670*/  @!P0 BRA `(.L_x_10919) ;  /* 0xffffff0800648947 */ /* 0x000fea000383ffff */
[----:B------:R-:W-:Y:S05]  /*10680*/  BRA `(.L_x_10784) ;  /* 0x0000004800687947 */ /* 0x000fea0003800000 */
.L_x_10782:
        /* <DEDUP_REMOVED lines=63> */
.L_x_10924:
        /* <DEDUP_REMOVED lines=13> */
.L_x_10923:
[----:B------:R-:W-:Y:S05]  /*10b50*/  BSYNC B0 ;  /* 0x0000000000007941 */ /* 0x000fea0003800000 */
.L_x_10922:
        /* <DEDUP_REMOVED lines=25> */
.L_x_10920:
        /* <DEDUP_REMOVED lines=15> */
.L_x_10925:
        /* <DEDUP_REMOVED lines=28> */
.L_x_10921:
[----:B------:R-:W-:Y:S02]  /*10fa0*/  IMAD.MOV.U32 R17, RZ, RZ, RZ ;  /* 0x000000ffff117224 */ /* 0x000fe400078e00ff */
[----:B------:R-:W-:Y:S02]  /*10fb0*/  IMAD.U32 R16, RZ, RZ, UR6 ;  /* 0x00000006ff107e24 */ /* 0x000fe4000f8e00ff */
[----:B------:R-:W-:-:S07]  /*10fc0*/  IMAD.MOV.U32 R18, RZ, RZ, RZ ;  /* 0x000000ffff127224 */ /* 0x000fce00078e00ff */
.L_x_10926:
        /* <DEDUP_REMOVED lines=13> */
[----:B------:R-:W-:Y:S01]  /*110a0*/  ULDC.64 UR38, c[0x0][0x198] ;  /* 0x0000660000267ab9 */ /* 0x000fe20000000a00 */
[----:B------:R-:W-:Y:S01]  /*110b0*/  IMAD.MOV.U32 R22, RZ, RZ, RZ ;  /* 0x000000ffff167224 */ /* 0x000fe200078e00ff */
[----:B------:R-:W-:Y:S01]  /*110c0*/  ULDC UR36, c[0x0][0xc] ;  /* 0x0000030000247ab9 */ /* 0x000fe20000000800 */
[----:B------:R-:W-:Y:S02]  /*110d0*/  IMAD.MOV.U32 R27, RZ, RZ, 0x1 ;  /* 0x00000001ff1b7424 */ /* 0x000fe400078e00ff */
[----:B------:R-:W-:-:S07]  /*110e0*/  IMAD.MOV.U32 R26, RZ, RZ, RZ ;  /* 0x000000ffff1a7224 */ /* 0x000fce00078e00ff */
.L_x_11009:
[----:B--2---:R-:W2:Y:S02]  /*110f0*/  LDC.64 R2, c[0x0][0xc60] ;  /* 0x00031800ff027b82 */ /* 0x004ea40000000a00 */
[----:B--2---:R-:W-:-:S05]  /*11100*/  IMAD.WIDE R2, R19, 0x4, R2 ;  /* 0x0000000413027825 */ /* 0x004fca00078e0202 */
[----:B------:R-:W0:Y:S01]  /*11110*/  LDG.E R9, desc[UR56][R2.64] ;  /* 0x0000003802097981 */ /* 0x000e22000c1e1900 */
[----:B------:R-:W-:Y:S05]  /*11120*/  YIELD ;  /* 0x0000000000007946 */ /* 0x000fea0003800000 */
[----:B------:R-:W-:Y:S01]  /*11130*/  ULDC.64 UR4, c[0x0][0xa28] ;  /* 0x00028a0000047ab9 */ /* 0x000fe20000000a00 */
[----:B------:R-:W-:Y:S01]  /*11140*/  IMAD.MOV.U32 R6, RZ, RZ, RZ ;  /* 0x000000ffff067224 */ /* 0x000fe200078e00ff */
[----:B------:R-:W-:Y:S01]  /*11150*/  ISETP.NE.U32.AND P1, PT, RZ, UR4, PT ;  /* 0x00000004ff007c0c */ /* 0x000fe2000bf25070 */
[----:B------:R-:W-:Y:S01]  /*11160*/  IMAD.MOV.U32 R23, RZ, RZ, RZ ;  /* 0x000000ffff177224 */ /* 0x000fe200078e00ff */
[----:B------:R-:W-:-:S02]  /*11170*/  ULDC.64 UR6, c[0x0][0xa10] ;  /* 0x0002840000067ab9 */ /* 0x000fc40000000a00 */
[----:B------:R-:W-:Y:S02]  /*11180*/  ISETP.NE.AND.EX P1, PT, RZ, UR5, PT, P1 ;  /* 0x00000005ff007c0c */ /* 0x000fe4000bf25310 */
[----:B0-----:R-:W-:Y:S01]  /*11190*/  SHF.R.S32.HI R0, RZ, 0x1f, R9 ;  /* 0x0000001fff007819 */ /* 0x001fe20000011409 */
        /* <DEDUP_REMOVED lines=41> */
[----:B--2---:R-:W-:Y:S01]  /*11430*/  IMAD.U32 R0, RZ, RZ, UR4 ;  /* 0x00000004ff007e24 */ /* 0x004fe2000f8e00ff */
[----:B0-----:R-:W-:Y:S11]  /*11440*/  @P1 BRA `(.L_x_10928) ;  /* 0x0000000000101947 */ /* 0x001ff60003800000 */
[----:B------:R-:W-:Y:S05]  /*11450*/  @!P2 BRA `(.L_x_10928) ;  /* 0x00000000000ca947 */ /* 0x000fea0003800000 */
[----:B------:R-:W2:Y:S04]  /*11460*/  LDG.E R7, desc[UR56][R2.64] ;  /* 0x0000003802077981 */ /* 0x000ea8000c1e1900 */
[----:B-----5:R-:W2:Y:S02]  /*11470*/  LDG.E R10, desc[UR56][R2.64+0x4] ;  /* 0x00000438020a7981 */ /* 0x020ea4000c1e1900 */
[----:B--2---:R-:W-:-:S07]  /*11480*/  IMAD.IADD R10, R10, 0x1, -R7 ;  /* 0x000000010a0a7824 */ /* 0x004fce00078e0a07 */
.L_x_10928:
        /* <DEDUP_REMOVED lines=16> */
[----:B------:R-:W-:-:S05]  /*11590*/  IMAD.WIDE.U32 R2, R2, -0x55555555, RZ ;  /* 0xaaaaaaab02027825 */ /* 0x000fca00078e00ff */
        /* <DEDUP_REMOVED lines=17> */
[----:B------:R-:W2:Y:S01]  /*116b0*/  @P1 LDC R7, c[0x0][0x430] ;  /* 0x00010c00ff071b82 */ /* 0x000ea20000000800 */
[----:B0-----:R-:W-:-:S04]  /*116c0*/  @P1 IMAD.HI.U32 R4, R18, R5, RZ ;  /* 0x0000000512041227 */ /* 0x001fc800078e00ff */
[----:B------:R-:W-:Y:S01]  /*116d0*/  IMAD.MOV.U32 R5, RZ, RZ, R18 ;  /* 0x000000ffff057224 */ /* 0x000fe200078e0012 */
[----:B--2---:R-:W-:Y:S02]  /*116e0*/  @P1 SHF.R.U32.HI R5, RZ, R7, R4 ;  /* 0x00000007ff051219 */ /* 0x004fe40000011604 */
[----:B------:R-:W-:Y:S01]  /*116f0*/  SEL R4, R9, RZ, !P0 ;  /* 0x000000ff09047207 */ /* 0x000fe20004000000 */
[----:B------:R-:W-:Y:S06]  /*11700*/  BRA.DIV UR4, `(.L_x_10931) ;  /* 0x0000004204987947 */ /* 0x000fec000b800000 */
.L_x_11055:
[----:B------:R-:W-:-:S03]  /*11710*/  UMOV UR4, 0xffffffff ;  /* 0xffffffff00047882 */ /* 0x000fc60000000000 */
[----:B------:R-:W-:Y:S05]  /*11720*/  BRA.DIV UR4, `(.L_x_10932) ;  /* 0x0000004204c47947 */ /* 0x000fea000b800000 */
[----:B------:R-:W-:-:S13]  /*11730*/  ELECT P6, URZ, PT ;  /* 0x00000000003f782f */ /* 0x000fda00038c0000 */
.L_x_11058:
        /* <DEDUP_REMOVED lines=12> */
.L_x_11059:
[----:B------:R-:W-:Y:S05]  /*11800*/  BSYNC B1 ;  /* 0x0000000000017941 */ /* 0x000fea0003800000 */
.L_x_10933:
[----:B------:R-:W-:Y:S04]  /*11810*/  BSSY B1, `(.L_x_10935) ;  /* 0x0000035000017945 */ /* 0x000fe80003800000 */
[----:B------:R-:W-:Y:S05]  /*11820*/  @!P6 BRA `(.L_x_10936) ;  /* 0x0000000000cce947 */ /* 0x000fea0003800000 */
[----:B0-----:R-:W-:Y:S01]  /*11830*/  IMAD R7, R26, 0x8, R6 ;  /* 0x000000081a077824 */ /* 0x001fe200078e0206 */
[----:B------:R-:W-:-:S04]  /*11840*/  SHF.L.U32 R8, R27, 0x1f, RZ ;  /* 0x0000001f1b087819 */ /* 0x000fc800000006ff */
[----:B------:R-:W0:Y:S02]  /*11850*/  SYNCS.PHASECHK.TRANS64.TRYWAIT P0, [R7+URZ+0x308a0], R8 ;  /* 0x0308a008070075a7 */ /* 0x000e24000800017f */
[----:B0-----:R-:W-:Y:S05]  /*11860*/  @!P0 BRA `(.L_x_10937) ;  /* 0x0000004000a88947 */ /* 0x001fea0003800000 */
.L_x_11060:
[----:B------:R-:W2:Y:S02]  /*11870*/  S2R R9, SR_TID.X ;  /* 0x0000000000097919 */ /* 0x000ea40000002100 */
[----:B--2---:R-:W-:-:S04]  /*11880*/  LOP3.LUT R9, R9, 0x7f, RZ, 0xc0, !PT ;  /* 0x0000007f09097812 */ /* 0x004fc800078ec0ff */
[----:B------:R-:W-:-:S13]  /*11890*/  ISETP.NE.AND P1, PT, R9, RZ, PT ;  /* 0x000000ff0900720c */ /* 0x000fda0003f25270 */
[----:B------:R-:W-:Y:S05]  /*118a0*/  @P1 BRA `(.L_x_10938) ;  /* 0x0000000000141947 */ /* 0x000fea0003800000 */
[----:B------:R-:W-:Y:S01]  /*118b0*/  ISETP.NE.AND P0, PT, R29, RZ, PT ;  /* 0x000000ff1d00720c */ /* 0x000fe20003f05270 */
[----:B------:R-:W-:-:S04]  /*118c0*/  IMAD.MOV.U32 R9, RZ, RZ, 0x6000 ;  /* 0x00006000ff097424 */ /* 0x000fc800078e00ff */
[----:B------:R2:W-:Y:S08]  /*118d0*/  SYNCS.ARRIVE.TRANS64 RZ, [R7+URZ+0x30890], R9 ;  /* 0x0308900907ff79a7 */ /* 0x0005f0000800003f */
[----:B------:R-:W-:Y:S05]  /*118e0*/  @!P0 BRA `(.L_x_10938) ;  /* 0x0000000000048947 */ /* 0x000fea0003800000 */
[----:B------:R-:W-:Y:S01]  /*118f0*/  BPT.TRAP 0x1 ;  /* 0x000000040000795c */ /* 0x000fe20000300000 */
.L_x_10938:
[----:B--2---:R-:W-:Y:S01]  /*11900*/  IMAD R9, R26, 0x6000, R6 ;  /* 0x000060001a097824 */ /* 0x004fe200078e0206 */
[----:B------:R-:W-:Y:S01]  /*11910*/  R2UR UR9, R7 ;  /* 0x00000000070972ca */ /* 0x000fe200000e0000 */
[----:B-----5:R-:W-:Y:S01]  /*11920*/  IMAD R10, R2, 0xc0, R3 ;  /* 0x000000c0020a7824 */ /* 0x020fe200078e0203 */
[----:B------:R-:W-:Y:S01]  /*11930*/  R2UR UR12, R5 ;  /* 0x00000000050c72ca */ /* 0x000fe200000e0000 */
[----:B------:R-:W-:Y:S01]  /*11940*/  UIADD3 UR4, UP0, UR38, 0x570, URZ ;  /* 0x0000057026047890 */ /* 0x000fe2000ff1e03f */
[----:B------:R-:W-:Y:S01]  /*11950*/  R2UR UR8, R9 ;  /* 0x00000000090872ca */ /* 0x000fe200000e0000 */
[----:B------:R-:W-:Y:S01]  /*11960*/  VIADD R10, R10, 0xffffff40 ;  /* 0xffffff400a0a7836 */ /* 0x000fe20000000000 */
[----:B------:R-:W-:Y:S01]  /*11970*/  R2UR UR13, R4 ;  /* 0x00000000040d72ca */ /* 0x000fe200000e0000 */
[----:B------:R-:W-:Y:S01]  /*11980*/  UIADD3.X UR5, URZ, UR39, URZ, UP0, !UPT ;  /* 0x000000273f057290 */ /* 0x000fe200087fe43f */
[----:B------:R-:W-:Y:S02]  /*11990*/  UMOV UR6, 0x0 ;  /* 0x0000000000067882 */ /* 0x000fe40000000000 */
[----:B------:R-:W-:Y:S01]  /*119a0*/  R2UR UR11, R10 ;  /* 0x000000000a0b72ca */ /* 0x000fe200000e0000 */
[----:B------:R-:W-:Y:S01]  /*119b0*/  UMOV UR7, 0x12f00000 ;  /* 0x12f0000000077882 */ /* 0x000fe20000000000 */
[----:B------:R-:W-:Y:S01]  /*119c0*/  UMOV UR10, URZ ;  /* 0x0000003f000a7c82 */ /* 0x000fe20008000000 */
[----:B------:R-:W-:-:S04]  /*119d0*/  UIADD3 UR9, UR9, 0x30890, URZ ;  /* 0x0003089009097890 */ /* 0x000fc8000fffe03f */
[----:B------:R-:W-:-:S09]  /*119e0*/  UIADD3 UR8, UR8, 0x12400, URZ ;  /* 0x0001240008087890 */ /* 0x000fd2000fffe03f */
[----:B------:R2:W-:Y:S01]  /*119f0*/  UTMALDG.4D [UR8], [UR4], desc[UR6] ;  /* 0x00000608040075b4 */ /* 0x0005e20008019000 */
[----:B------:R-:W3:Y:S02]  /*11a00*/  SYNCS.PHASECHK.TRANS64.TRYWAIT P0, [R7+URZ+0x308c0], R8 ;  /* 0x0308c008070075a7 */ /* 0x000ee4000800017f */
[----:B--23--:R-:W-:Y:S05]  /*11a10*/  @!P0 BRA `(.L_x_10939) ;  /* 0x0000004000508947 */ /* 0x00cfea0003800000 */
.L_x_11061:
[----:B------:R-:W-:Y:S05]  /*11a20*/  @P1 BRA `(.L_x_10940) ;  /* 0x0000000000141947 */ /* 0x000fea0003800000 */
[----:B------:R-:W-:Y:S01]  /*11a30*/  ISETP.NE.AND P0, PT, R29, RZ, PT ;  /* 0x000000ff1d00720c */ /* 0x000fe20003f05270 */
[----:B0-2---:R-:W-:-:S04]  /*11a40*/  IMAD.MOV.U32 R8, RZ, RZ, 0x6000 ;  /* 0x00006000ff087424 */ /* 0x005fc800078e00ff */
[----:B------:R3:W-:Y:S08]  /*11a50*/  SYNCS.ARRIVE.TRANS64 RZ, [R7+URZ+0x308b0], R8 ;  /* 0x0308b00807ff79a7 */ /* 0x0007f0000800003f */
[----:B------:R-:W-:Y:S05]  /*11a60*/  @!P0 BRA `(.L_x_10940) ;  /* 0x0000000000048947 */ /* 0x000fea0003800000 */
[----:B------:R-:W-:Y:S01]  /*11a70*/  BPT.TRAP 0x1 ;  /* 0x000000040000795c */ /* 0x000fe20000300000 */
.L_x_10940:
        /* <DEDUP_REMOVED lines=10> */
[----:B------:R-:W-:Y:S02]  /*11b20*/  UIADD3 UR8, UR8, 0x400, URZ ;  /* 0x0000040008087890 */ /* 0x000fe4000fffe03f */
[----:B------:R-:W-:-:S09]  /*11b30*/  UIADD3 UR9, UR9, 0x308b0, URZ ;  /* 0x000308b009097890 */ /* 0x000fd2000fffe03f */
[----:B------:R4:W-:Y:S02]  /*11b40*/  UTMALDG.4D [UR8], [UR4], desc[UR6] ;  /* 0x00000608040075b4 */ /* 0x0009e40008019000 */
[----:B----4-:R-:W-:Y:S01]  /*11b50*/  NOP ;  /* 0x0000000000007918 */ /* 0x010fe20000000000 */
.L_x_10936:
[----:B------:R-:W-:Y:S05]  /*11b60*/  BSYNC B1 ;  /* 0x0000000000017941 */ /* 0x000fea0003800000 */
.L_x_10935:
[----:B------:R-:W-:Y:S01]  /*11b70*/  VIADD R26, R26, 0x1 ;  /* 0x000000011a1a7836 */ /* 0x000fe20000000000 */
[----:B------:R-:W-:Y:S01]  /*11b80*/  PLOP3.LUT P2, PT, PT, PT, PT, 0x8, 0x0 ;  /* 0x000000000000781c */ /* 0x000fe20003f4e170 */
[----:B------:R-:W-:-:S03]  /*11b90*/  VIADD R2, R2, 0xfffffffe ;  /* 0xfffffffe02027836 */ /* 0x000fc60000000000 */
[----:B------:R-:W-:-:S04]  /*11ba0*/  ISETP.NE.AND P0, PT, R26, 0x2, PT ;  /* 0x000000021a00780c */ /* 0x000fc80003f05270 */
[----:B------:R-:W-:Y:S02]  /*11bb0*/  SEL R26, R26, RZ, P0 ;  /* 0x000000ff1a1a7207 */ /* 0x000fe40000000000 */
[----:B0-23--:R-:W-:Y:S02]  /*11bc0*/  SEL R8, RZ, 0x1, P0 ;  /* 0x00000001ff087807 */ /* 0x00dfe40000000000 */
[----:B------:R-:W-:Y:S02]  /*11bd0*/  ISETP.GE.AND P0, PT, R2, R0, PT ;  /* 0x000000000200720c */ /* 0x000fe40003f06270 */
[----:B------:R-:W-:-:S11]  /*11be0*/  LOP3.LUT R27, R27, R8, RZ, 0x3c, !PT ;  /* 0x000000081b1b7212 */ /* 0x000fd600078e3cff */
[----:B------:R-:W-:Y:S05]  /*11bf0*/  @!P0 BRA `(.L_x_10930) ;  /* 0x0000000000f88947 */ /* 0x000fea0003800000 */
.L_x_10947:
[----:B------:R-:W-:Y:S05]  /*11c00*/  YIELD ;  /* 0x0000000000007946 */ /* 0x000fea0003800000 */
[----:B------:R-:W-:Y:S04]  /*11c10*/  BSSY B1, `(.L_x_10941) ;  /* 0x0000034000017945 */ /* 0x000fe80003800000 */
[----:B0-23--:R-:W-:Y:S05]  /*11c20*/  @!P6 BRA `(.L_x_10942) ;  /* 0x0000000000c8e947 */ /* 0x00dfea0003800000 */
[----:B------:R-:W-:Y:S01]  /*11c30*/  IMAD R7, R26, 0x8, R6 ;  /* 0x000000081a077824 */ /* 0x000fe200078e0206 */
[----:B------:R-:W-:-:S04]  /*11c40*/  SHF.L.U32 R10, R27, 0x1f, RZ ;  /* 0x0000001f1b0a7819 */ /* 0x000fc800000006ff */
[----:B------:R-:W0:Y:S02]  /*11c50*/  SYNCS.PHASECHK.TRANS64.TRYWAIT P0, [R7+URZ+0x308a0], R10 ;  /* 0x0308a00a070075a7 */ /* 0x000e24000800017f */
[----:B0-----:R-:W-:Y:S05]  /*11c60*/  @!P0 BRA `(.L_x_10943) ;  /* 0x0000003c00d08947 */ /* 0x001fea0003800000 */
.L_x_11062:
        /* <DEDUP_REMOVED lines=9> */
.L_x_10944:
[----:B--2---:R-:W-:Y:S01]  /*11d00*/  IMAD R8, R26, 0x6000, R6 ;  /* 0x000060001a087824 */ /* 0x004fe200078e0206 */
[----:B------:R-:W-:Y:S01]  /*11d10*/  R2UR UR9, R7 ;  /* 0x00000000070972ca */ /* 0x000fe200000e0000 */
[----:B-----5:R-:W-:Y:S01]  /*11d20*/  IMAD R9, R2, 0xc0, R3 ;  /* 0x000000c002097824 */ /* 0x020fe200078e0203 */
        /* <DEDUP_REMOVED lines=8> */
[----:B------:R-:W-:-:S03]  /*11db0*/  UMOV UR10, URZ ;  /* 0x0000003f000a7c82 */ /* 0x000fc60008000000 */
[----:B------:R-:W-:-:S04]  /*11dc0*/  UIADD3 UR9, UR9, 0x30890, URZ ;  /* 0x0003089009097890 */ /* 0x000fc8000fffe03f */
[----:B------:R-:W-:-:S09]  /*11dd0*/  UIADD3 UR8, UR8, 0x12400, URZ ;  /* 0x0001240008087890 */ /* 0x000fd2000fffe03f */
[----:B------:R2:W-:Y:S01]  /*11de0*/  UTMALDG.4D [UR8], [UR4], desc[UR6] ;  /* 0x00000608040075b4 */ /* 0x0005e20008019000 */
[----:B------:R-:W3:Y:S02]  /*11df0*/  SYNCS.PHASECHK.TRANS64.TRYWAIT P1, [R7+URZ+0x308c0], R10 ;  /* 0x0308c00a070075a7 */ /* 0x000ee4000802017f */
[----:B--23--:R-:W-:Y:S05]  /*11e00*/  @!P1 BRA `(.L_x_10945) ;  /* 0x0000003c007c9947 */ /* 0x00cfea0003800000 */
.L_x_11063:
[----:B------:R-:W-:Y:S05]  /*11e10*/  @P0 BRA `(.L_x_10946) ;  /* 0x0000000000140947 */ /* 0x000fea0003800000 */
[----:B------:R-:W-:Y:S01]  /*11e20*/  ISETP.NE.AND P1, PT, R29, RZ, PT ;  /* 0x000000ff1d00720c */ /* 0x000fe20003f25270 */
[----:B0-2---:R-:W-:-:S04]  /*11e30*/  IMAD.MOV.U32 R10, RZ, RZ, 0x6000 ;  /* 0x00006000ff0a7424 */ /* 0x005fc800078e00ff */
[----:B------:R3:W-:Y:S08]  /*11e40*/  SYNCS.ARRIVE.TRANS64 RZ, [R7+URZ+0x308b0], R10 ;  /* 0x0308b00a07ff79a7 */ /* 0x0007f0000800003f */
[----:B------:R-:W-:Y:S05]  /*11e50*/  @!P1 BRA `(.L_x_10946) ;  /* 0x0000000000049947 */ /* 0x000fea0003800000 */
[----:B------:R-:W-:Y:S01]  /*11e60*/  BPT.TRAP 0x1 ;  /* 0x000000040000795c */ /* 0x000fe20000300000 */
.L_x_10946:
        /* <DEDUP_REMOVED lines=14> */
.L_x_10942:
[----:B------:R-:W-:Y:S05]  /*11f50*/  BSYNC B1 ;  /* 0x0000000000017941 */ /* 0x000fea0003800000 */
.L_x_10941:
[----:B------:R-:W-:-:S05]  /*11f60*/  VIADD R26, R26, 0x1 ;  /* 0x000000011a1a7836 */ /* 0x000fca0000000000 */
[----:B------:R-:W-:-:S04]  /*11f70*/  ISETP.NE.AND P0, PT, R26, 0x2, PT ;  /* 0x000000021a00780c */ /* 0x000fc80003f05270 */
[----:B------:R-:W-:Y:S02]  /*11f80*/  SEL R8, RZ, 0x1, P0 ;  /* 0x00000001ff087807 */ /* 0x000fe40000000000 */
[----:B------:R-:W-:Y:S02]  /*11f90*/  SEL R26, R26, RZ, P0 ;  /* 0x000000ff1a1a7207 */ /* 0x000fe40000000000 */
[C---:B------:R-:W-:Y:S01]  /*11fa0*/  ISETP.GT.AND P0, PT, R2.reuse, R0, PT ;  /* 0x000000000200720c */ /* 0x040fe20003f04270 */
[----:B------:R-:W-:Y:S01]  /*11fb0*/  VIADD R2, R2, 0xffffffff ;  /* 0xffffffff02027836 */ /* 0x000fe20000000000 */
[----:B------:R-:W-:-:S11]  /*11fc0*/  LOP3.LUT R27, R27, R8, RZ, 0x3c, !PT ;  /* 0x000000081b1b7212 */ /* 0x000fd600078e3cff */
[----:B------:R-:W-:Y:S05]  /*11fd0*/  @P0 BRA `(.L_x_10947) ;  /* 0xfffffffc00080947 */ /* 0x000fea000383ffff */
.L_x_10930:
[----:B------:R-:W-:Y:S05]  /*11fe0*/  BSYNC B0 ;  /* 0x0000000000007941 */ /* 0x000fea0003800000 */
.L_x_10929:
[----:B0-23--:R-:W2:Y:S01]  /*11ff0*/  LDL R7, [R1+0x14] ;  /* 0x0000140001077983 */ /* 0x00dea20000100800 */
        /* <DEDUP_REMOVED lines=9> */
[----:B-----5:R-:W2:Y:S01]  /*12090*/  LDC.64 R2, c[0x0][0xc38] ;  /* 0x00030e00ff027b82 */ /* 0x020ea20000000a00 */
        /* <DEDUP_REMOVED lines=10> */
.L_x_10949:
[----:B-----5:R-:W0:Y:S01]  /*12140*/  S2R R3, SR_CgaCtaId ;  /* 0x0000000000037919 */ /* 0x020e220000008800 */
        /* <DEDUP_REMOVED lines=21> */
.L_x_10951:
        /* <DEDUP_REMOVED lines=19> */
.L_x_10953:
        /* <DEDUP_REMOVED lines=16> */
.L_x_10952:
        /* <DEDUP_REMOVED lines=23> */
[----:B------:R-:W3:Y:S01]  /*12640*/  @P0 LDC R4, c[0x0][0x430] ;  /* 0x00010c00ff040b82 */ /* 0x000ee20000000800 */
[----:B0-----:R-:W-:-:S05]  /*12650*/  @P0 IMAD.HI.U32 R5, R18, R5, RZ ;  /* 0x0000000512050227 */ /* 0x001fca00078e00ff */
[----:B---3--:R-:W-:Y:S02]  /*12660*/  @P0 SHF.R.U32.HI R0, RZ, R4, R5 ;  /* 0x00000004ff000219 */ /* 0x008fe40000011605 */
[----:B------:R-:W-:-:S04]  /*12670*/  ISETP.NE.U32.AND P0, PT, RZ, UR4, PT ;  /* 0x00000004ff007c0c */ /* 0x000fc8000bf05070 */
[----:B------:R-:W-:-:S04]  /*12680*/  ISETP.NE.AND.EX P0, PT, RZ, UR5, PT, P0 ;  /* 0x00000005ff007c0c */ /* 0x000fc8000bf05300 */
[----:B--2---:R-:W-:-:S09]  /*12690*/  SEL R8, R21, RZ, !P0 ;  /* 0x000000ff15087207 */ /* 0x004fd20004000000 */
.L_x_10954:
        /* <DEDUP_REMOVED lines=17> */
.L_x_11066:
[----:B------:R-:W2:Y:S01]  /*127b0*/  LDL R4, [R1+0x4] ;  /* 0x0000040001047983 */ /* 0x000ea20000100800 */
[----:B------:R-:W-:Y:S01]  /*127c0*/  UMOV UR4, 0xffffffff ;  /* 0xffffffff00047882 */ /* 0x000fe20000000000 */
[----:B------:R-:W-:Y:S01]  /*127d0*/  SHF.R.S32.HI R11, RZ, 0x1f, R6 ;  /* 0x0000001fff0b7819 */ /* 0x000fe20000011406 */
[----:B--2---:R-:W-:Y:S01]  /*127e0*/  VIADD R9, R4, 0xffffffff ;  /* 0xffffffff04097836 */ /* 0x004fe20000000000 */
[----:B------:R-:W-:Y:S06]  /*127f0*/  BRA.DIV UR4, `(.L_x_10956) ;  /* 0x0000003604487947 */ /* 0x000fec000b800000 */
[----:B------:R-:W-:-:S13]  /*12800*/  ELECT P6, URZ, PT ;  /* 0x00000000003f782f */ /* 0x000fda00038c0000 */
.L_x_11069:
        /* <DEDUP_REMOVED lines=22> */
.L_x_10958:
[----:B------:R-:W-:Y:S01]  /*12970*/  IMAD R5, R22, 0x8, R28 ;  /* 0x0000000816057824 */ /* 0x000fe200078e021c */
[----:B------:R-:W-:-:S04]  /*12980*/  SHF.L.U32 R4, R24, 0x1f, RZ ;  /* 0x0000001f18047819 */ /* 0x000fc800000006ff */
[----:B------:R-:W2:Y:S02]  /*12990*/  SYNCS.PHASECHK.TRANS64.TRYWAIT P0, [R5+URZ+0x30840], R4 ;  /* 0x03084004050075a7 */ /* 0x000ea4000800017f */
[----:B--2---:R-:W-:Y:S05]  /*129a0*/  @!P0 BRA `(.L_x_10959) ;  /* 0x0000003000fc8947 */ /* 0x004fea0003800000 */
.L_x_11070:
        /* <DEDUP_REMOVED lines=9> */
.L_x_10960:
        /* <DEDUP_REMOVED lines=17> */
.L_x_10957:
        /* <DEDUP_REMOVED lines=27> */
.L_x_11071:
[----:B------:R-:W-:Y:S05]  /*12d00*/  BSYNC B0 ;  /* 0x0000000000007941 */ /* 0x000fea0003800000 */
.L_x_10961:
[----:B------:R-:W3:Y:S01]  /*12d10*/  LDL.LU R4, [R1+0x14] ;  /* 0x0000140001047983 */ /* 0x000ee20000300800 */
[----:B------:R-:W-:Y:S01]  /*12d20*/  BSSY B0, `(.L_x_10963) ;  /* 0x000012b000007945 */ /* 0x000fe20003800000 */
[----:B---3--:R-:W-:-:S13]  /*12d30*/  ISETP.GE.AND P0, PT, R4, 0xc1, PT ;  /* 0x000000c10400780c */ /* 0x008fda0003f06270 */
[----:B------:R-:W-:Y:S05]  /*12d40*/  @!P0 BRA `(.L_x_10964) ;  /* 0x0000001000a08947 */ /* 0x000fea0003800000 */
[----:B------:R-:W0:Y:S01]  /*12d50*/  LDL R8, [R1+0x4] ;  /* 0x0000040001087983 */ /* 0x000e220000100800 */
[----:B------:R-:W-:Y:S01]  /*12d60*/  IMAD.MOV.U32 R4, RZ, RZ, 0x1 ;  /* 0x00000001ff047424 */ /* 0x000fe200078e00ff */
[----:B------:R-:W-:Y:S01]  /*12d70*/  BSSY B1, `(.L_x_10965) ;  /* 0x0000067000017945 */ /* 0x000fe20003800000 */
[----:B0-----:R-:W-:-:S05]  /*12d80*/  IMAD.MOV R13, RZ, RZ, -R8 ;  /* 0x000000ffff0d7224 */ /* 0x001fca00078e0a08 */
[----:B------:R-:W-:-:S05]  /*12d90*/  VIADDMNMX R13, R13, R4, 0xffffffff, !PT ;  /* 0xffffffff0d0d7446 */ /* 0x000fca0007800104 */
[C---:B------:R-:W-:Y:S02]  /*12da0*/  IMAD.IADD R4, R8.reuse, 0x1, R13 ;  /* 0x0000000108047824 */ /* 0x040fe400078e020d */
[----:B------:R-:W-:-:S03]  /*12db0*/  VIADD R8, R8, 0xfffffffe ;  /* 0xfffffffe08087836 */ /* 0x000fc60000000000 */
[----:B------:R-:W-:-:S04]  /*12dc0*/  LOP3.LUT R4, R4, 0x1, RZ, 0xc0, !PT ;  /* 0x0000000104047812 */ /* 0x000fc800078ec0ff */
[----:B------:R-:W-:-:S13]  /*12dd0*/  ISETP.NE.U32.AND P0, PT, R4, 0x1, PT ;  /* 0x000000010400780c */ /* 0x000fda0003f05070 */
[----:B------:R-:W-:Y:S05]  /*12de0*/  @P0 BRA `(.L_x_10966) ;  /* 0x00000004007c0947 */ /* 0x000fea0003800000 */
[----:B------:R-:W-:Y:S01]  /*12df0*/  VIADD R10, R22, 0x1 ;  /* 0x00000001160a7836 */ /* 0x000fe20000000000 */
[----:B------:R-:W-:Y:S04]  /*12e00*/  BSSY B2, `(.L_x_10967) ;  /* 0x0000059000027945 */ /* 0x000fe80003800000 */
[----:B------:R-:W-:-:S04]  /*12e10*/  ISETP.NE.AND P0, PT, R10, 0x2, PT ;  /* 0x000000020a00780c */ /* 0x000fc80003f05270 */
[----:B--2---:R-:W-:Y:S02]  /*12e20*/  SEL R5, RZ, 0x1, P0 ;  /* 0x00000001ff057807 */ /* 0x004fe40000000000 */
        /* <DEDUP_REMOVED lines=25> */
.L_x_10969:
[----:B0-----:R-:W-:Y:S01]  /*12fc0*/  IMAD R3, R10, 0x8, R28 ;  /* 0x000000080a037824 */ /* 0x001fe200078e021c */
[----:B------:R-:W-:-:S04]  /*12fd0*/  SHF.L.U32 R2, R14, 0x1f, RZ ;  /* 0x0000001f0e027819 */ /* 0x000fc800000006ff */
[----:B------:R-:W0:Y:S02]  /*12fe0*/  SYNCS.PHASECHK.TRANS64.TRYWAIT P0, [R3+URZ+0x30840], R2 ;  /* 0x03084002030075a7 */ /* 0x000e24000800017f */
[----:B0-----:R-:W-:Y:S05]  /*12ff0*/  @!P0 BRA `(.L_x_10970) ;  /* 0x0000002c00908947 */ /* 0x001fea0003800000 */
.L_x_11072:
        /* <DEDUP_REMOVED lines=9> */
.L_x_10971:
        /* <DEDUP_REMOVED lines=21> */
.L_x_11073:
[----:B------:R-:W-:Y:S05]  /*131e0*/  @P1 BRA `(.L_x_10973) ;  /* 0x0000000000181947 */ /* 0x000fea0003800000 */
[----:B------:R-:W-:Y:S01]  /*131f0*/  ISETP.NE.AND P0, PT, R29, RZ, PT ;  /* 0x000000ff1d00720c */ /* 0x000fe20003f05270 */
[----:B0-----:R-:W-:Y:S02]  /*13200*/  IMAD R2, R22, 0x8, R28 ;  /* 0x0000000816027824 */ /* 0x001fe400078e021c */
[----:B------:R-:W-:-:S04]  /*13210*/  IMAD.MOV.U32 R3, RZ, RZ, 0x6000 ;  /* 0x00006000ff037424 */ /* 0x000fc800078e00ff */
[----:B------:R2:W-:Y:S06]  /*13220*/  SYNCS.ARRIVE.TRANS64 RZ, [R2+URZ+0x30850], R3 ;  /* 0x0308500302ff79a7 */ /* 0x0005ec000800003f */
[----:B------:R-:W-:Y:S05]  /*13230*/  @!P0 BRA `(.L_x_10973) ;  /* 0x0000000000048947 */ /* 0x000fea0003800000 */
[----:B------:R-:W-:Y:S01]  /*13240*/  BPT.TRAP 0x1 ;  /* 0x000000040000795c */ /* 0x000fe20000300000 */
.L_x_10973:
        /* <DEDUP_REMOVED lines=20> */
.L_x_10968:
[----:B------:R-:W-:Y:S05]  /*13390*/  BSYNC B2 ;  /* 0x0000000000027941 */ /* 0x000fea0003800000 */
.L_x_10967:
[----:B------:R-:W2:Y:S01]  /*133a0*/  LDL.LU R2, [R1+0x4] ;  /* 0x0000040001027983 */ /* 0x000ea20000300800 */
[----:B------:R-:W-:Y:S02]  /*133b0*/  IMAD.MOV.U32 R22, RZ, RZ, R10 ;  /* 0x000000ffff167224 */ /* 0x000fe400078e000a */
[----:B------:R-:W-:Y:S02]  /*133c0*/  IMAD.MOV.U32 R24, RZ, RZ, R14 ;  /* 0x000000ffff187224 */ /* 0x000fe400078e000e */
[----:B--2---:R-:W-:-:S07]  /*133d0*/  VIADD R8, R2, 0xfffffffd ;  /* 0xfffffffd02087836 */ /* 0x004fce0000000000 */
.L_x_10966:
[----:B------:R-:W-:Y:S05]  /*133e0*/  BSYNC B1 ;  /* 0x0000000000017941 */ /* 0x000fea0003800000 */
.L_x_10965:
[----:B------:R-:W-:-:S05]  /*133f0*/  IMAD.MOV R2, RZ, RZ, -R13 ;  /* 0x000000ffff027224 */ /* 0x000fca00078e0a0d */
[----:B------:R-:W-:-:S13]  /*13400*/  ISETP.NE.AND P0, PT, R9, R2, PT ;  /* 0x000000020900720c */ /* 0x000fda0003f05270 */
[----:B------:R-:W-:Y:S05]  /*13410*/  @!P0 BRA `(.L_x_10964) ;  /* 0x0000000800ec8947 */ /* 0x000fea0003800000 */
[----:B------:R-:W-:-:S07]  /*13420*/  IMAD.MOV.U32 R4, RZ, RZ, R7 ;  /* 0x000000ffff047224 */ /* 0x000fce00078e0007 */
.L_x_10988:
        /* <DEDUP_REMOVED lines=31> */
.L_x_10976:
[----:B------:R-:W-:Y:S01]  /*13620*/  IMAD R3, R9, 0x8, R28 ;  /* 0x0000000809037824 */ /* 0x000fe200078e021c */
[----:B------:R-:W-:-:S04]  /*13630*/  SHF.L.U32 R2, R10, 0x1f, RZ ;  /* 0x0000001f0a027819 */ /* 0x000fc800000006ff */
[----:B------:R-:W3:Y:S02]  /*13640*/  SYNCS.PHASECHK.TRANS64.TRYWAIT P0, [R3+URZ+0x30840], R2 ;  /* 0x03084002030075a7 */ /* 0x000ee4000800017f */
[----:B---3--:R-:W-:Y:S05]  /*13650*/  @!P0 BRA `(.L_x_10977) ;  /* 0x0000002800208947 */ /* 0x008fea0003800000 */
.L_x_11074:
        /* <DEDUP_REMOVED lines=9> */
.L_x_10978:
[----:B0--3--:R-:W-:Y:S01]  /*136f0*/  IMAD R2, R9, 0x6000, R28 ;  /* 0x0000600009027824 */ /* 0x009fe200078e021c */
        /* <DEDUP_REMOVED lines=9> */
[----:B-----5:R-:W-:-:S02]  /*13790*/  R2UR UR13, R4 ;  /* 0x00000000040d72ca */ /* 0x020fc400000e0000 */
[----:B------:R-:W-:Y:S01]  /*137a0*/  IADD3 R3, R28, 0x30800, RZ ;  /* 0x000308001c037810 */ /* 0x000fe20007ffe0ff */
[----:B------:R-:W-:Y:S01]  /*137b0*/  UIADD3 UR9, UR9, 0x30830, URZ ;  /* 0x0003083009097890 */ /* 0x000fe2000fffe03f */
[----:B------:R-:W-:-:S03]  /*137c0*/  SHF.L.U32 R24, R24, 0x1f, RZ ;  /* 0x0000001f18187819 */ /* 0x000fc600000006ff */
[----:B------:R-:W-:Y:S01]  /*137d0*/  UIMAD UR11, UR11, 0xc0, UR4 ;  /* 0x000000c00b0b78a4 */ /* 0x000fe2000f8e0204 */
[----:B------:R-:W-:Y:S01]  /*137e0*/  IMAD R3, R22, 0x8, R3 ;  /* 0x0000000816037824 */ /* 0x000fe200078e0203 */
[----:B------:R-:W-:Y:S01]  /*137f0*/  UIADD3 UR8, UR8, 0x12400, URZ ;  /* 0x0001240008087890 */ /* 0x000fe2000fffe03f */
[----:B------:R-:W-:-:S08]  /*13800*/  UMOV UR4, 0x0 ;  /* 0x0000000000047882 */ /* 0x000fd00000000000 */
[----:B------:R0:W-:Y:S01]  /*13810*/  UTMALDG.4D [UR8], [UR6], desc[UR4] ;  /* 0x00000408060075b4 */ /* 0x0001e20008019000 */
[----:B------:R-:W2:Y:S02]  /*13820*/  SYNCS.PHASECHK.TRANS64.TRYWAIT P1, [R3+URZ+0x60], R24 ;  /* 0x00006018030075a7 */ /* 0x000ea4000802017f */
[----:B0-2---:R-:W-:Y:S05]  /*13830*/  @!P1 BRA `(.L_x_10979) ;  /* 0x0000002400bc9947 */ /* 0x005fea0003800000 */
.L_x_11075:
[----:B------:R-:W-:Y:S05]  /*13840*/  @P0 BRA `(.L_x_10980) ;  /* 0x0000000000140947 */ /* 0x000fea0003800000 */
[----:B------:R-:W-:Y:S01]  /*13850*/  ISETP.NE.AND P1, PT, R29, RZ, PT ;  /* 0x000000ff1d00720c */ /* 0x000fe20003f25270 */
[----:B------:R-:W-:-:S04]  /*13860*/  IMAD.MOV.U32 R2, RZ, RZ, 0x6000 ;  /* 0x00006000ff027424 */ /* 0x000fc800078e00ff */
[----:B------:R2:W-:Y:S08]  /*13870*/  SYNCS.ARRIVE.TRANS64 RZ, [R3+URZ+0x50], R2 ;  /* 0x0000500203ff79a7 */ /* 0x0005f0000800003f */
[----:B------:R-:W-:Y:S05]  /*13880*/  @!P1 BRA `(.L_x_10980) ;  /* 0x0000000000049947 */ /* 0x000fea0003800000 */
[----:B------:R-:W-:Y:S01]  /*13890*/  BPT.TRAP 0x1 ;  /* 0x000000040000795c */ /* 0x000fe20000300000 */
.L_x_10980:
        /* <DEDUP_REMOVED lines=19> */
.L_x_10975:
[----:B------:R-:W-:Y:S05]  /*139d0*/  BSYNC B1 ;  /* 0x0000000000017941 */ /* 0x000fea0003800000 */
.L_x_10974:
        /* <DEDUP_REMOVED lines=30> */
.L_x_10983:
[----:B------:R-:W-:Y:S01]  /*13bc0*/  IMAD R2, R22, 0x8, R28 ;  /* 0x0000000816027824 */ /* 0x000fe200078e021c */
[----:B------:R-:W-:-:S04]  /*13bd0*/  SHF.L.U32 R3, R24, 0x1f, RZ ;  /* 0x0000001f18037819 */ /* 0x000fc800000006ff */
[----:B------:R-:W2:Y:S02]  /*13be0*/  SYNCS.PHASECHK.TRANS64.TRYWAIT P0, [R2+URZ+0x30840], R3 ;  /* 0x03084003020075a7 */ /* 0x000ea4000800017f */
[----:B--2---:R-:W-:Y:S05]  /*13bf0*/  @!P0 BRA `(.L_x_10984) ;  /* 0x0000002000e08947 */ /* 0x004fea0003800000 */
.L_x_11076:
        /* <DEDUP_REMOVED lines=9> */
.L_x_10985:
[----:B0-2---:R-:W-:Y:S01]  /*13c90*/  IMAD R2, R22, 0x6000, R28 ;  /* 0x0000600016027824 */ /* 0x005fe200078e021c */
[----:B------:R-:W-:Y:S01]  /*13ca0*/  R2UR UR11, R13 ;  /* 0x000000000d0b72ca */ /* 0x000fe200000e0000 */
[----:B------:R-:W-:Y:S01]  /*13cb0*/  UIADD3 UR6, UP0, UR38, 0x370, URZ ;  /* 0x0000037026067890 */ /* 0x000fe2000ff1e03f */
[----:B------:R-:W-:Y:S01]  /*13cc0*/  R2UR UR4, R23 ;  /* 0x00000000170472ca */ /* 0x000fe200000e0000 */
[----:B------:R-:W-:Y:S01]  /*13cd0*/  UMOV UR5, 0x14f00000 ;  /* 0x14f0000000057882 */ /* 0x000fe20000000000 */
[----:B------:R-:W-:Y:S01]  /*13ce0*/  R2UR UR8, R2 ;  /* 0x00000000020872ca */ /* 0x000fe200000e0000 */
[----:B------:R-:W-:Y:S01]  /*13cf0*/  VIADD R2, R28, 0x30800 ;  /* 0x000308001c027836 */ /* 0x000fe20000000000 */
[----:B------:R-:W-:Y:S01]  /*13d00*/  R2UR UR12, R0 ;  /* 0x00000000000c72ca */ /* 0x000fe200000e0000 */
[----:B------:R-:W-:Y:S01]  /*13d10*/  UIADD3.X UR7, URZ, UR39, URZ, UP0, !UPT ;  /* 0x000000273f077290 */ /* 0x000fe200087fe43f */
[----:B-----5:R-:W-:Y:S01]  /*13d20*/  R2UR UR13, R4 ;  /* 0x00000000040d72ca */ /* 0x020fe200000e0000 */
[--C-:B------:R-:W-:Y:S01]  /*13d30*/  IMAD R3, R22, 0x8, R2.reuse ;  /* 0x0000000816037824 */ /* 0x100fe200078e0202 */
[----:B------:R-:W-:Y:S01]  /*13d40*/  UMOV UR10, URZ ;  /* 0x0000003f000a7c82 */ /* 0x000fe20008000000 */
[----:B------:R-:W-:-:S03]  /*13d50*/  IMAD R2, R9, 0x8, R2 ;  /* 0x0000000809027824 */ /* 0x000fc600078e0202 */
[----:B------:R-:W-:Y:S01]  /*13d60*/  R2UR UR9, R3 ;  /* 0x00000000030972ca */ /* 0x000fe200000e0000 */
[----:B------:R-:W-:Y:S01]  /*13d70*/  UIMAD UR11, UR11, 0xc0, UR4 ;  /* 0x000000c00b0b78a4 */ /* 0x000fe2000f8e0204 */
[----:B------:R-:W-:Y:S01]  /*13d80*/  SHF.L.U32 R3, R10, 0x1f, RZ ;  /* 0x0000001f0a037819 */ /* 0x000fe200000006ff */
[----:B------:R-:W-:Y:S01]  /*13d90*/  UIADD3 UR8, UR8, 0x12400, URZ ;  /* 0x0001240008087890 */ /* 0x000fe2000fffe03f */
[----:B------:R-:W-:-:S09]  /*13da0*/  UMOV UR4, 0x0 ;  /* 0x0000000000047882 */ /* 0x000fd20000000000 */
[----:B------:R-:W-:-:S09]  /*13db0*/  UIADD3 UR9, UR9, 0x30, URZ ;  /* 0x0000003009097890 */ /* 0x000fd2000fffe03f */
[----:B------:R0:W-:Y:S01]  /*13dc0*/  UTMALDG.4D [UR8], [UR6], desc[UR4] ;  /* 0x00000408060075b4 */ /* 0x0001e20008019000 */
[----:B------:R-:W2:Y:S02]  /*13dd0*/  SYNCS.PHASECHK.TRANS64.TRYWAIT P1, [R2+URZ+0x60], R3 ;  /* 0x00006003020075a7 */ /* 0x000ea4000802017f */
[----:B0-2---:R-:W-:Y:S05]  /*13de0*/  @!P1 BRA `(.L_x_10986) ;  /* 0x0000002000789947 */ /* 0x005fea0003800000 */
.L_x_11077:
[----:B------:R-:W-:Y:S05]  /*13df0*/  @P0 BRA `(.L_x_10987) ;  /* 0x0000000000140947 */ /* 0x000fea0003800000 */
[----:B------:R-:W-:Y:S01]  /*13e00*/  ISETP.NE.AND P1, PT, R29, RZ, PT ;  /* 0x000000ff1d00720c */ /* 0x000fe20003f25270 */
[----:B0-----:R-:W-:-:S04]  /*13e10*/  IMAD.MOV.U32 R3, RZ, RZ, 0x6000 ;  /* 0x00006000ff037424 */ /* 0x001fc800078e00ff */
[----:B------:R2:W-:Y:S08]  /*13e20*/  SYNCS.ARRIVE.TRANS64 RZ, [R2+URZ+0x50], R3 ;  /* 0x0000500302ff79a7 */ /* 0x0005f0000800003f */
[----:B------:R-:W-:Y:S05]  /*13e30*/  @!P1 BRA `(.L_x_10987) ;  /* 0x0000000000049947 */ /* 0x000fea0003800000 */
[----:B------:R-:W-:Y:S01]  /*13e40*/  BPT.TRAP 0x1 ;  /* 0x000000040000795c */ /* 0x000fe20000300000 */
.L_x_10987:
        /* <DEDUP_REMOVED lines=19> */
.L_x_10982:
[----:B------:R-:W-:Y:S05]  /*13f80*/  BSYNC B1 ;  /* 0x0000000000017941 */ /* 0x000fea0003800000 */
.L_x_10981:
[C---:B------:R-:W-:Y:S01]  /*13f90*/  ISETP.GT.AND P0, PT, R8.reuse, 0x1, PT ;  /* 0x000000010800780c */ /* 0x040fe20003f04270 */
[----:B0-2---:R-:W-:-:S04]  /*13fa0*/  VIADD R2, R8, 0xfffffffe ;  /* 0xfffffffe08027836 */ /* 0x005fc80000000000 */
[----:B------:R-:W-:-:S08]  /*13fb0*/  IMAD.MOV.U32 R8, RZ, RZ, R2 ;  /* 0x000000ffff087224 */ /* 0x000fd000078e0002 */
[----:B------:R-:W-:Y:S05]  /*13fc0*/  @P0 BRA `(.L_x_10988) ;  /* 0xfffffff400180947 */ /* 0x000fea000383ffff */
.L_x_10964:
[----:B------:R-:W-:Y:S05]  /*13fd0*/  BSYNC B0 ;  /* 0x0000000000007941 */ /* 0x000fea0003800000 */
.L_x_10963:
        /* <DEDUP_REMOVED lines=15> */
.L_x_10990:
[----:B------:R-:W-:Y:S05]  /*140d0*/  BSYNC B0 ;  /* 0x0000000000007941 */ /* 0x000fea0003800000 */
.L_x_10989:
[----:B------:R-:W-:Y:S04]  /*140e0*/  BSSY B0, `(.L_x_10991) ;  /* 0x0000020000007945 */ /* 0x000fe80003800000 */
[----:B------:R-:W-:Y:S05]  /*140f0*/  @!P6 BRA `(.L_x_10992) ;  /* 0x000000000078e947 */ /* 0x000fea0003800000 */
[----:B------:R-:W-:Y:S01]  /*14100*/  IMAD R3, R22, 0x8, R28 ;  /* 0x0000000816037824 */ /* 0x000fe200078e021c */
[----:B------:R-:W-:-:S04]  /*14110*/  SHF.L.U32 R2, R24, 0x1f, RZ ;  /* 0x0000001f18027819 */ /* 0x000fc800000006ff */
[----:B------:R-:W3:Y:S02]  /*14120*/  SYNCS.PHASECHK.TRANS64.TRYWAIT P0, [R3+URZ+0x30860], R2 ;  /* 0x03086002030075a7 */ /* 0x000ee4000800017f */
[----:B---3--:R-:W-:Y:S05]  /*14130*/  @!P0 BRA `(.L_x_10993) ;  /* 0x0000001c00b88947 */ /* 0x008fea0003800000 */
.L_x_11078:
        /* <DEDUP_REMOVED lines=9> */
.L_x_10994:
        /* <DEDUP_REMOVED lines=17> */
.L_x_10992:
[----:B------:R-:W-:Y:S05]  /*142e0*/  BSYNC B0 ;  /* 0x0000000000007941 */ /* 0x000fea0003800000 */
.L_x_10991:
[----:B------:R-:W-:-:S05]  /*142f0*/  VIADD R22, R22, 0x1 ;  /* 0x0000000116167836 */ /* 0x000fca0000000000 */
[----:B------:R-:W-:-:S04]  /*14300*/  ISETP.NE.AND P0, PT, R22, 0x2, PT ;  /* 0x000000021600780c */ /* 0x000fc80003f05270 */
[----:B---34-:R-:W-:Y:S02]  /*14310*/  SEL R3, RZ, 0x1, P0 ;  /* 0x00000001ff037807 */ /* 0x018fe40000000000 */
[----:B------:R-:W-:Y:S02]  /*14320*/  SEL R22, R22, RZ, P0 ;  /* 0x000000ff16167207 */ /* 0x000fe40000000000 */
[----:B------:R-:W-:-:S07]  /*14330*/  LOP3.LUT R24, R24, R3, RZ, 0x3c, !PT ;  /* 0x0000000318187212 */ /* 0x000fce00078e3cff */
.L_x_10950:
[----:B------:R-:W-:Y:S05]  /*14340*/  BSYNC B6 ;  /* 0x0000000000067941 */ /* 0x000fea0003800000 */
.L_x_10948:
[----:B------:R-:W-:-:S03]  /*14350*/  UMOV UR4, 0xffffffff ;  /* 0xffffffff00047882 */ /* 0x000fc60000000000 */
[----:B------:R-:W-:Y:S05]  /*14360*/  BRA.DIV UR4, `(.L_x_10995) ;  /* 0x0000001e04407947 */ /* 0x000fea000b800000 */
[----:B--2---:R2:W3:Y:S04]  /*14370*/  SHFL.IDX PT, R5, R16, RZ, 0x1f ;  /* 0x00001fff10057589 */ /* 0x0044e800000e0000 */
[----:B------:R2:W4:Y:S02]  /*14380*/  SHFL.IDX PT, R4, R16, 0x1, 0x1f ;  /* 0x00201f0010047f89 */ /* 0x00052400000e0000 */
.L_x_11082:
        /* <DEDUP_REMOVED lines=8> */
[----:B-----5:R-:W0:Y:S02]  /*14410*/  LDC.64 R2, c[0x0][0xc58] ;  /* 0x00031600ff027b82 */ /* 0x020e240000000a00 */
[----:B0-----:R-:W-:-:S06]  /*14420*/  IMAD.WIDE R2, R7, 0x4, R2 ;  /* 0x0000000407027825 */ /* 0x001fcc00078e0202 */
[----:B------:R0:W5:Y:S02]  /*14430*/  LDG.E R2, desc[UR56][R2.64] ;  /* 0x0000003802027981 */ /* 0x000164000c1e1900 */
.L_x_10997:
[----:B------:R-:W-:Y:S05]  /*14440*/  BSYNC B0 ;  /* 0x0000000000007941 */ /* 0x000fea0003800000 */
.L_x_10996:
        /* <DEDUP_REMOVED lines=23> */
.L_x_11090:
[----:B------:R-:W-:Y:S02]  /*145c0*/  ULDC UR4, c[0x0][0xc10] ;  /* 0x0003040000047ab9 */ /* 0x000fe40000000800 */
[----:B--2---:R-:W-:-:S04]  /*145d0*/  IMAD.U32 R16, RZ, RZ, UR4 ;  /* 0x00000004ff107e24 */ /* 0x004fc8000f8e00ff */
[----:B0-----:R-:W-:-:S04]  /*145e0*/  IMAD R7, R14, R16, RZ ;  /* 0x000000100e077224 */ /* 0x001fc800078e02ff */
[----:B----4-:R-:W-:-:S05]  /*145f0*/  IMAD.IADD R4, R4, 0x1, R7 ;  /* 0x0000000104047824 */ /* 0x010fca00078e0207 */
[----:B---3--:R-:W-:-:S13]  /*14600*/  ISETP.GT.AND P0, PT, R4, R5, PT ;  /* 0x000000050400720c */ /* 0x008fda0003f04270 */
[----:B------:R-:W-:Y:S05]  /*14610*/  @P0 BRA `(.L_x_10999) ;  /* 0x0000000000ac0947 */ /* 0x000fea0003800000 */
[----:B------:R-:W0:Y:S02]  /*14620*/  LDC R0, c[0x0][0xc14] ;  /* 0x00030500ff007b82 */ /* 0x000e240000000800 */
.L_x_11004:
        /* <DEDUP_REMOVED lines=12> */
.L_x_11002:
[----:B------:R-:W-:Y:S05]  /*146f0*/  BSYNC B0 ;  /* 0x0000000000007941 */ /* 0x000fea0003800000 */
.L_x_11001:
        /* <DEDUP_REMOVED lines=23> */
.L_x_11098:
[----:B------:R-:W-:Y:S02]  /*14870*/  ULDC UR4, c[0x0][0xc10] ;  /* 0x0003040000047ab9 */ /* 0x000fe40000000800 */
[----:B------:R-:W-:-:S04]  /*14880*/  IMAD.U32 R16, RZ, RZ, UR4 ;  /* 0x00000004ff107e24 */ /* 0x000fc8000f8e00ff */
[----:B--2---:R-:W-:-:S04]  /*14890*/  IMAD R7, R14, R16, RZ ;  /* 0x000000100e077224 */ /* 0x004fc800078e02ff */
[----:B------:R-:W-:-:S05]  /*148a0*/  IMAD.IADD R4, R7, 0x1, R4 ;  /* 0x0000000107047824 */ /* 0x000fca00078e0204 */
[----:B------:R-:W-:-:S13]  /*148b0*/  ISETP.GT.AND P0, PT, R4, R5, PT ;  /* 0x000000050400720c */ /* 0x000fda0003f04270 */
[----:B------:R-:W-:Y:S05]  /*148c0*/  @!P0 BRA `(.L_x_11004) ;  /* 0xfffffffc00588947 */ /* 0x000fea000383ffff */
.L_x_10999:
        /* <DEDUP_REMOVED lines=8> */
.L_x_11102:
[----:B------:R-:W-:Y:S01]  /*14950*/  ISETP.NE.AND P0, PT, R6, RZ, PT ;  /* 0x000000ff0600720c */ /* 0x000fe20003f05270 */
[----:B------:R-:W-:-:S12]  /*14960*/  IMAD.MOV.U32 R14, RZ, RZ, RZ ;  /* 0x000000ffff0e7224 */ /* 0x000fd800078e00ff */
[----:B------:R-:W-:Y:S05]  /*14970*/  @!P0 BRA `(.L_x_11006) ;  /* 0x0000000000108947 */ /* 0x000fea0003800000 */
[----:B------:R-:W-:Y:S01]  /*14980*/  UMOV UR4, 0xffffffff ;  /* 0xffffffff00047882 */ /* 0x000fe20000000000 */
[----:B------:R-:W-:Y:S02]  /*14990*/  VIADD R12, R4, 0xffffffff ;  /* 0xffffffff040c7836 */ /* 0x000fe40000000000 */
[----:B------:R-:W-:Y:S05]  /*149a0*/  BRA.DIV UR4, `(.L_x_11007) ;  /* 0x0000001e04e47947 */ /* 0x000fea000b800000 */
[----:B------:R4:W0:Y:S02]  /*149b0*/  SHFL.IDX PT, R14, R3, R12, 0x1f ;  /* 0x00001f0c030e7589 */ /* 0x00082400000e0000 */
.L_x_11006:
[-C--:B---3--:R-:W-:Y:S01]  /*149c0*/  IABS R6, R17.reuse ;  /* 0x0000001100067213 */ /* 0x088fe20000000000 */
[----:B0-----:R-:W-:Y:S02]  /*149d0*/  IMAD R16, R14, R16, R7 ;  /* 0x000000100e107224 */ /* 0x001fe400078e0207 */
[----:B------:R-:W-:Y:S01]  /*149e0*/  IMAD.IADD R19, R4, 0x1, R19 ;  /* 0x0000000104137824 */ /* 0x000fe200078e0213 */
[----:B------:R-:W0:Y:S01]  /*149f0*/  I2F.RP R8, R6 ;  /* 0x0000000600087306 */ /* 0x000e220000209400 */
[----:B------:R-:W-:Y:S01]  /*14a00*/  IMAD.IADD R10, R5, 0x1, -R16 ;  /* 0x00000001050a7824 */ /* 0x000fe200078e0a10 */
[----:B------:R-:W-:-:S05]  /*14a10*/  IABS R5, R17 ;  /* 0x0000001100057213 */ /* 0x000fca0000000000 */
[----:B------:R-:W-:Y:S01]  /*14a20*/  IMAD.MOV R5, RZ, RZ, -R5 ;  /* 0x000000ffff057224 */ /* 0x000fe200078e0a05 */
[----:B0-----:R-:W2:Y:S02]  /*14a30*/  MUFU.RCP R8, R8 ;  /* 0x0000000800087308 */ /* 0x001ea40000001000 */
[----:B--2---:R-:W-:-:S06]  /*14a40*/  VIADD R2, R8, 0xffffffe ;  /* 0x0ffffffe08027836 */ /* 0x004fcc0000000000 */
[----:B----4-:R0:W2:Y:S02]  /*14a50*/  F2I.FTZ.U32.TRUNC.NTZ R3, R2 ;  /* 0x0000000200037305 */ /* 0x0100a4000021f000 */
        /* <DEDUP_REMOVED lines=21> */
.L_x_11000:
[----:B------:R-:W-:Y:S01]  /*14bb0*/  UMOV UR4, URZ ;  /* 0x0000003f00047c82 */ /* 0x000fe20008000000 */
[----:B------:R-:W-:Y:S01]  /*14bc0*/  UMOV UR5, URZ ;  /* 0x0000003f00057c82 */ /* 0x000fe20008000000 */
[----:B------:R-:W-:Y:S01]  /*14bd0*/  ULDC UR6, c[0x0][0xc14] ;  /* 0x0003050000067ab9 */ /* 0x000fe20000000800 */
[----:B------:R-:W-:Y:S02]  /*14be0*/  IMAD.MOV.U32 R16, RZ, RZ, R5 ;  /* 0x000000ffff107224 */ /* 0x000fe400078e0005 */
[----:B------:R-:W-:Y:S02]  /*14bf0*/  IMAD.U32 R17, RZ, RZ, UR4 ;  /* 0x00000004ff117e24 */ /* 0x000fe4000f8e00ff */
[----:B------:R-:W-:Y:S02]  /*14c00*/  IMAD.U32 R18, RZ, RZ, UR5 ;  /* 0x00000005ff127e24 */ /* 0x000fe4000f8e00ff */
[----:B------:R-:W-:-:S07]  /*14c10*/  IMAD.U32 R19, RZ, RZ, UR6 ;  /* 0x00000006ff137e24 */ /* 0x000fce000f8e00ff */
.L_x_11008:
        /* <DEDUP_REMOVED lines=10> */
.L_x_10927:
        /* <DEDUP_REMOVED lines=12> */
.L_x_11105:
[----:B------:R-:W-:Y:S05]  /*14d80*/  BSYNC B0 ;  /* 0x0000000000007941 */ /* 0x000fea0003800000 */
.L_x_11010:
[----:B------:R-:W-:-:S03]  /*14d90*/  UMOV UR4, 0xffffffff ;  /* 0xffffffff00047882 */ /* 0x000fc60000000000 */
[----:B------:R-:W-:Y:S05]  /*14da0*/  BRA.DIV UR4, `(.L_x_11012) ;  /* 0x0000001e041c7947 */ /* 0x000fea000b800000 */
[----:B0-----:R-:W0:Y:S02]  /*14db0*/  S2R R0, SR_TID.X ;  /* 0x0000000000007919 */ /* 0x001e240000002100 */
[----:B0-----:R-:W-:-:S04]  /*14dc0*/  SHF.R.U32.HI R0, RZ, 0x5, R0 ;  /* 0x00000005ff007819 */ /* 0x001fc80000011600 */
[----:B------:R-:W-:-:S05]  /*14dd0*/  LOP3.LUT R0, R0, 0x3, RZ, 0xc0, !PT ;  /* 0x0000000300007812 */ /* 0x000fca00078ec0ff */
[----:B------:R0:W2:Y:S02]  /*14de0*/  SHFL.IDX PT, R14, R0, RZ, 0x1f ;  /* 0x00001fff000e7589 */ /* 0x0000a400000e0000 */
.L_x_11108:
[----:B--2---:R-:W-:-:S13]  /*14df0*/  ISETP.NE.AND P0, PT, R14, RZ, PT ;  /* 0x000000ff0e00720c */ /* 0x004fda0003f05270 */
[----:B------:R-:W-:Y:S05]  /*14e00*/  @P0 BRA `(.L_x_10784) ;  /* 0x0000000000880947 */ /* 0x000fea0003800000 */
[----:B------:R-:W-:-:S03]  /*14e10*/  UMOV UR4, 0xffffffff ;  /* 0xffffffff00047882 */ /* 0x000fc60000000000 */
[----:B------:R-:W-:Y:S05]  /*14e20*/  BRA.DIV UR4, `(.L_x_11013) ;  /* 0x0000001e04307947 */ /* 0x000fea000b800000 */
[----:B------:R-:W-:-:S13]  /*14e30*/  ELECT P6, URZ, PT ;  /* 0x00000000003f782f */ /* 0x000fda00038c0000 */
.L_x_11111:
[----:B------:R-:W-:Y:S05]  /*14e40*/  @!P6 BRA `(.L_x_10784) ;  /* 0x000000000078e947 */ /* 0x000fea0003800000 */
[----:B0-----:R-:W2:Y:S02]  /*14e50*/  LDL.LU R0, [R1+0x1c] ;  /* 0x00001c0001007983 */ /* 0x001ea40000300800 */
[----:B--2---:R-:W-:-:S04]  /*14e60*/  LOP3.LUT R0, R0, 0x2, RZ, 0xfc, !PT ;  /* 0x0000000200007812 */ /* 0x004fc800078efcff */
[----:B------:R-:W-:-:S13]  /*14e70*/  ISETP.NE.AND P2, PT, R0, 0x3, PT ;  /* 0x000000030000780c */ /* 0x000fda0003f45270 */
[----:B------:R-:W-:Y:S05]  /*14e80*/  @!P2 BRA `(.L_x_11014) ;  /* 0x000000000004a947 */ /* 0x000fea0003800000 */
[----:B------:R-:W-:Y:S01]  /*14e90*/  BPT.TRAP 0x1 ;  /* 0x000000040000795c */ /* 0x000fe20000300000 */
.L_x_11014:
        /* <DEDUP_REMOVED lines=12> */
.L_x_11112:
[----:B------:R-:W2:Y:S02]  /*14f60*/  SYNCS.PHASECHK.TRANS64.TRYWAIT P0, [R3+URZ], R0 ;  /* 0x00000000030075a7 */ /* 0x000ea4000800017f */
[----:B--2---:R-:W-:Y:S05]  /*14f70*/  @!P0 BRA `(.L_x_11016) ;  /* 0x0000001c00108947 */ /* 0x004fea0003800000 */
.L_x_11113:
[----:B------:R-:W-:Y:S05]  /*14f80*/  @!P2 BRA `(.L_x_11017) ;  /* 0x000000000004a947 */ /* 0x000fea0003800000 */
[----:B------:R-:W-:Y:S01]  /*14f90*/  BPT.TRAP 0x1 ;  /* 0x000000040000795c */ /* 0x000fe20000300000 */
.L_x_11017:
[----:B--2---:R-:W-:-:S04]  /*14fa0*/  VIADD R3, R9, 0x30860 ;  /* 0x0003086009037836 */ /* 0x004fc80000000000 */
[----:B------:R-:W-:-:S04]  /*14fb0*/  IMAD R5, R22, 0x8, R3 ;  /* 0x0000000816057824 */ /* 0x000fc800078e0203 */
[----:B------:R-:W2:Y:S02]  /*14fc0*/  SYNCS.PHASECHK.TRANS64.TRYWAIT P0, [R5+URZ], R2 ;  /* 0x00000002050075a7 */ /* 0x000ea4000800017f */
[----:B--2---:R-:W-:Y:S05]  /*14fd0*/  @!P0 BRA `(.L_x_11018) ;  /* 0x0000001c000c8947 */ /* 0x004fea0003800000 */
.L_x_11114:
[----:B------:R-:W-:-:S07]  /*14fe0*/  IMAD R3, R4, 0x8, R3 ;  /* 0x0000000804037824 */ /* 0x000fce00078e0203 */
.L_x_11019:
[----:B---3--:R3:W4:Y:S02]  /*14ff0*/  SYNCS.PHASECHK.TRANS64.TRYWAIT P0, [R3+URZ], R0 ;  /* 0x00000000030075a7 */ /* 0x008724000800017f */
[----:B----4-:R-:W-:Y:S05]  /*15000*/  @!P0 NANOSLEEP.SYNCS 0x989680 ;  /* 0x009896800000895d */ /* 0x010fea0003900000 */
[----:B------:R-:W4:Y:S02]  /*15010*/  @!P0 SYNCS.PHASECHK.TRANS64 P0, [R3+URZ], R0 ;  /* 0x00000000030085a7 */ /* 0x000f24000800007f */
[----:B----4-:R-:W-:Y:S05]  /*15020*/  @!P0 BRA `(.L_x_11019) ;  /* 0xfffffffc00f08947 */ /* 0x010fea000383ffff */
.L_x_10784:
[----:B------:R-:W-:Y:S05]  /*15030*/  BSYNC B7 ;  /* 0x0000000000077941 */ /* 0x000fea0003800000 */
.L_x_10781:
[----:B------:R-:W-:Y:S05]  /*15040*/  EXIT ;  /* 0x000000000000794d */ /* 0x000fea0003800000 */
.L_x_10802:
[----:B0-----:R0:W1:Y:S02]  /*15050*/  SYNCS.PHASECHK.TRANS64.TRYWAIT P6, [R83+URZ+0x30890], R95 ;  /* 0x0308905f530075a7 */ /* 0x00106400080c017f */
[----:B-1----:R-:W-:Y:S05]  /*15060*/  @!P6 NANOSLEEP.SYNCS 0x989680 ;  /* 0x009896800000e95d */ /* 0x002fea0003900000 */
[----:B------:R-:W1:Y:S02]  /*15070*/  @!P6 SYNCS.PHASECHK.TRANS64 P6, [R83+URZ+0x30890], R95 ;  /* 0x0308905f5300e5a7 */ /* 0x000e6400080c007f */
[----:B-1----:R-:W-:Y:S05]  /*15080*/  @!P6 BRA `(.L_x_10802) ;  /* 0xfffffffc00f0e947 */ /* 0x002fea000383ffff */
[----:B------:R-:W-:Y:S05]  /*15090*/  BRA `(.L_x_11020) ;  /* 0xfffffed800d47947 */ /* 0x000fea000383ffff */
.L_x_10822:
[----:B0-----:R0:W1:Y:S02]  /*150a0*/  SYNCS.PHASECHK.TRANS64.TRYWAIT P5, [R83+URZ+0x30890], R95 ;  /* 0x0308905f530075a7 */ /* 0x00106400080a017f */
[----:B-1----:R-:W-:Y:S05]  /*150b0*/  @!P5 NANOSLEEP.SYNCS 0x989680 ;  /* 0x009896800000d95d */ /* 0x002fea0003900000 */
[----:B------:R-:W1:Y:S02]  /*150c0*/  @!P5 SYNCS.PHASECHK.TRANS64 P5, [R83+URZ+0x30890], R95 ;  /* 0x0308905f5300d5a7 */ /* 0x000e6400080a007f */
[----:B-1----:R-:W-:Y:S05]  /*150d0*/  @!P5 BRA `(.L_x_10822) ;  /* 0xfffffffc00f0d947 */ /* 0x002fea000383ffff */
[----:B------:R-:W-:Y:S05]  /*150e0*/  BRA `(.L_x_11021) ;  /* 0xfffffeec00a47947 */ /* 0x000fea000383ffff */
.L_x_10831:
[----:B-1----:R1:W2:Y:S02]  /*150f0*/  SYNCS.PHASECHK.TRANS64.TRYWAIT P4, [R83+URZ+0x30890], R95 ;  /* 0x0308905f530075a7 */ /* 0x0022a4000808017f */
[----:B--2---:R-:W-:Y:S05]  /*15100*/  @!P4 NANOSLEEP.SYNCS 0x989680 ;  /* 0x009896800000c95d */ /* 0x004fea0003900000 */
[----:B------:R-:W2:Y:S02]  /*15110*/  @!P4 SYNCS.PHASECHK.TRANS64 P4, [R83+URZ+0x30890], R95 ;  /* 0x0308905f5300c5a7 */ /* 0x000ea4000808007f */
[----:B--2---:R-:W-:Y:S05]  /*15120*/  @!P4 BRA `(.L_x_10831) ;  /* 0xfffffffc00f0c947 */ /* 0x004fea000383ffff */
[----:B------:R-:W-:Y:S05]  /*15130*/  BRA `(.L_x_11022) ;  /* 0xfffffefc00f47947 */ /* 0x000fea000383ffff */
.L_x_10837:
[----:B--2---:R2:W3:Y:S02]  /*15140*/  SYNCS.PHASECHK.TRANS64.TRYWAIT P3, [R83+URZ+0x308b0], R95 ;  /* 0x0308b05f530075a7 */ /* 0x0044e4000806017f */
[----:B---3--:R-:W-:Y:S05]  /*15150*/  @!P3 NANOSLEEP.SYNCS 0x989680 ;  /* 0x009896800000b95d */ /* 0x008fea0003900000 */
[----:B------:R-:W3:Y:S02]  /*15160*/  @!P3 SYNCS.PHASECHK.TRANS64 P3, [R83+URZ+0x308b0], R95 ;  /* 0x0308b05f5300b5a7 */ /* 0x000ee4000806007f */
[----:B---3--:R-:W-:Y:S05]  /*15170*/  @!P3 BRA `(.L_x_10837) ;  /* 0xfffffffc00f0b947 */ /* 0x008fea000383ffff */
[----:B------:R-:W-:Y:S05]  /*15180*/  BRA `(.L_x_11023) ;  /* 0xffffff0000887947 */ /* 0x000fea000383ffff */
.L_x_10845:
        /* <DEDUP_REMOVED lines=13> */
.L_x_11025:
[----:B------:R-:W-:Y:S05]  /*15260*/  BSYNC B0 ;  /* 0x0000000000007941 */ /* 0x000fea0003800000 */
.L_x_11024:
[----:B------:R0:W-:Y:S01]  /*15270*/  STL [R1+0x30], R14 ;  /* 0x0000300e01007387 */ /* 0x0001e20000100800 */
[----:B------:R-:W-:Y:S05]  /*15280*/  BRA `(.L_x_11026) ;  /* 0xffffff0400d87947 */ /* 0x000fea000383ffff */
.L_x_10859:
        /* <DEDUP_REMOVED lines=8> */
.L_x_11028:
[----:B------:R-:W-:Y:S05]  /*15310*/  BSYNC B1 ;  /* 0x0000000000017941 */ /* 0x000fea0003800000 */
.L_x_11027:
[----:B------:R-:W-:Y:S05]  /*15320*/  BRA `(.L_x_11029) ;  /* 0xffffff0c00fc7947 */ /* 0x000fea000383ffff */
.L_x_10860:
        /* <DEDUP_REMOVED lines=8> */
.L_x_11031:
[----:B------:R-:W-:Y:S05]  /*153b0*/  BSYNC B1 ;  /* 0x0000000000017941 */ /* 0x000fea0003800000 */
.L_x_11030:
[----:B------:R-:W-:Y:S05]  /*153c0*/  BRA `(.L_x_11032) ;  /* 0xffffff0c00e07947 */ /* 0x000fea000383ffff */
.L_x_10861:
        /* <DEDUP_REMOVED lines=8> */
.L_x_11034:
[----:B------:R-:W-:Y:S05]  /*15450*/  BSYNC B1 ;  /* 0x0000000000017941 */ /* 0x000fea0003800000 */
.L_x_11033:
[----:B------:R-:W-:Y:S05]  /*15460*/  BRA `(.L_x_11035) ;  /* 0xffffff0c00c47947 */ /* 0x000fea000383ffff */
.L_x_10862:
        /* <DEDUP_REMOVED lines=8> */
.L_x_11037:
[----:B------:R-:W-:Y:S05]  /*154f0*/  BSYNC B1 ;  /* 0x0000000000017941 */ /* 0x000fea0003800000 */
.L_x_11036:
[----:B------:R-:W-:Y:S05]  /*15500*/  BRA `(.L_x_11038) ;  /* 0xffffff0c00a87947 */ /* 0x000fea000383ffff */
.L_x_10864:
[----:B0-----:R0:W1:Y:S02]  /*15510*/  SYNCS.PHASECHK.TRANS64.TRYWAIT P1, [R2+URZ+0x30800], R9 ;  /* 0x03080009020075a7 */ /* 0x001064000802017f */
[----:B-1----:R-:W-:Y:S05]  /*15520*/  @!P1 NANOSLEEP.SYNCS 0x989680 ;  /* 0x009896800000995d */ /* 0x002fea0003900000 */
[----:B------:R-:W1:Y:S02]  /*15530*/  @!P1 SYNCS.PHASECHK.TRANS64 P1, [R2+URZ+0x30800], R9 ;  /* 0x03080009020095a7 */ /* 0x000e64000802007f */
[----:B-1----:R-:W-:Y:S05]  /*15540*/  @!P1 BRA `(.L_x_10864) ;  /* 0xfffffffc00f09947 */ /* 0x002fea000383ffff */
[----:B------:R-:W-:Y:S05]  /*15550*/  BRA `(.L_x_11039) ;  /* 0xffffff10001c7947 */ /* 0x000fea000383ffff */
.L_x_10872:
        /* <DEDUP_REMOVED lines=8> */
.L_x_11041:
[----:B------:R-:W-:Y:S05]  /*155e0*/  BSYNC B1 ;  /* 0x0000000000017941 */ /* 0x000fea0003800000 */
.L_x_11040:
[----:B------:R-:W-:Y:S05]  /*155f0*/  BRA `(.L_x_11042) ;  /* 0xffffff1800f47947 */ /* 0x000fea000383ffff */
.L_x_10873:
        /* <DEDUP_REMOVED lines=8> */
.L_x_11044:
[----:B------:R-:W-:Y:S05]  /*15680*/  BSYNC B1 ;  /* 0x0000000000017941 */ /* 0x000fea0003800000 */
.L_x_11043:
[----:B------:R-:W-:Y:S05]  /*15690*/  BRA `(.L_x_11045) ;  /* 0xffffff1800d87947 */ /* 0x000fea000383ffff */
.L_x_10874:
        /* <DEDUP_REMOVED lines=8> */
.L_x_11047:
[----:B------:R-:W-:Y:S05]  /*15720*/  BSYNC B1 ;  /* 0x0000000000017941 */ /* 0x000fea0003800000 */
.L_x_11046:
[----:B------:R-:W-:Y:S05]  /*15730*/  BRA `(.L_x_11048) ;  /* 0xffffff1800bc7947 */ /* 0x000fea000383ffff */
.L_x_10875:
        /* <DEDUP_REMOVED lines=8> */
.L_x_11050:
[----:B------:R-:W-:Y:S05]  /*157c0*/  BSYNC B1 ;  /* 0x0000000000017941 */ /* 0x000fea0003800000 */
.L_x_11049:
[----:B------:R-:W-:Y:S05]  /*157d0*/  BRA `(.L_x_11051) ;  /* 0xffffff1800a07947 */ /* 0x000fea000383ffff */
.L_x_10877:
[----:B0-----:R0:W1:Y:S02]  /*157e0*/  SYNCS.PHASECHK.TRANS64.TRYWAIT P1, [R2+URZ+0x30800], R9 ;  /* 0x03080009020075a7 */ /* 0x001064000802017f */
[----:B-1----:R-:W-:Y:S05]  /*157f0*/  @!P1 NANOSLEEP.SYNCS 0x989680 ;  /* 0x009896800000995d */ /* 0x002fea0003900000 */
[----:B------:R-:W1:Y:S02]  /*15800*/  @!P1 SYNCS.PHASECHK.TRANS64 P1, [R2+URZ+0x30800], R9 ;  /* 0x03080009020095a7 */ /* 0x000e64000802007f */
[----:B-1----:R-:W-:Y:S05]  /*15810*/  @!P1 BRA `(.L_x_10877) ;  /* 0xfffffffc00f09947 */ /* 0x002fea000383ffff */
[----:B------:R-:W-:Y:S05]  /*15820*/  BRA `(.L_x_11052) ;  /* 0xffffff1c00087947 */ /* 0x000fea000383ffff */
.L_x_10883:
[----:B-1----:R1:W3:Y:S02]  /*15830*/  SYNCS.PHASECHK.TRANS64.TRYWAIT P1, [R4+URZ+0x30830], R5 ;  /* 0x03083005040075a7 */ /* 0x0022e4000802017f */
[----:B---3--:R-:W-:Y:S05]  /*15840*/  @!P1 NANOSLEEP.SYNCS 0x989680 ;  /* 0x009896800000995d */ /* 0x008fea0003900000 */
[----:B------:R-:W3:Y:S02]  /*15850*/  @!P1 SYNCS.PHASECHK.TRANS64 P1, [R4+URZ+0x30830], R5 ;  /* 0x03083005040095a7 */ /* 0x000ee4000802007f */
[----:B---3--:R-:W-:Y:S05]  /*15860*/  @!P1 BRA `(.L_x_10883) ;  /* 0xfffffffc00f09947 */ /* 0x008fea000383ffff */
[----:B------:R-:W-:Y:S05]  /*15870*/  BRA `(.L_x_10882) ;  /* 0xffffff2800507947 */ /* 0x000fea000383ffff */
.L_x_10889:
[----:B-1----:R1:W2:Y:S02]  /*15880*/  SYNCS.PHASECHK.TRANS64.TRYWAIT P3, [R0+URZ+0x30830], R3 ;  /* 0x03083003000075a7 */ /* 0x0022a4000806017f */
[----:B--2---:R-:W-:Y:S05]  /*15890*/  @!P3 NANOSLEEP.SYNCS 0x989680 ;  /* 0x009896800000b95d */ /* 0x004fea0003900000 */
[----:B------:R-:W2:Y:S02]  /*158a0*/  @!P3 SYNCS.PHASECHK.TRANS64 P3, [R0+URZ+0x30830], R3 ;  /* 0x030830030000b5a7 */ /* 0x000ea4000806007f */
[----:B--2---:R-:W-:Y:S05]  /*158b0*/  @!P3 BRA `(.L_x_10889) ;  /* 0xfffffffc00f0b947 */ /* 0x004fea000383ffff */
[----:B------:R-:W-:Y:S05]  /*158c0*/  BRA `(.L_x_10888) ;  /* 0xffffff5800287947 */ /* 0x000fea000383ffff */
.L_x_10894:
[----:B-1----:R1:W2:Y:S02]  /*158d0*/  SYNCS.PHASECHK.TRANS64.TRYWAIT P2, [R3+URZ+0x30850], R0 ;  /* 0x03085000030075a7 */ /* 0x0022a4000804017f */
[----:B--2---:R-:W-:Y:S05]  /*158e0*/  @!P2 NANOSLEEP.SYNCS 0x989680 ;  /* 0x009896800000a95d */ /* 0x004fea0003900000 */
[----:B------:R-:W2:Y:S02]  /*158f0*/  @!P2 SYNCS.PHASECHK.TRANS64 P2, [R3+URZ+0x30850], R0 ;  /* 0x030850000300a5a7 */ /* 0x000ea4000804007f */
[----:B--2---:R-:W-:Y:S05]  /*15900*/  @!P2 BRA `(.L_x_10894) ;  /* 0xfffffffc00f0a947 */ /* 0x004fea000383ffff */
[----:B------:R-:W-:Y:S05]  /*15910*/  BRA `(.L_x_10893) ;  /* 0xffffff5800fc7947 */ /* 0x000fea000383ffff */
.L_x_10899:
[----:B-1----:R1:W2:Y:S02]  /*15920*/  SYNCS.PHASECHK.TRANS64.TRYWAIT P0, [R12+URZ+0x30850], R5 ;  /* 0x030850050c0075a7 */ /* 0x0022a4000800017f */
[----:B--2---:R-:W-:Y:S05]  /*15930*/  @!P0 NANOSLEEP.SYNCS 0x989680 ;  /* 0x009896800000895d */ /* 0x004fea0003900000 */
[----:B------:R-:W2:Y:S02]  /*15940*/  @!P0 SYNCS.PHASECHK.TRANS64 P0, [R12+URZ+0x30850], R5 ;  /* 0x030850050c0085a7 */ /* 0x000ea4000800007f */
[----:B--2---:R-:W-:Y:S05]  /*15950*/  @!P0 BRA `(.L_x_10899) ;  /* 0xfffffffc00f08947 */ /* 0x004fea000383ffff */
[----:B------:R-:W-:Y:S05]  /*15960*/  BRA `(.L_x_10898) ;  /* 0xffffff8400707947 */ /* 0x000fea000383ffff */
.L_x_10931:
        /* <DEDUP_REMOVED lines=8> */
[----:B-1---5:R-:W-:Y:S05]  /*159f0*/  WARPSYNC.COLLECTIVE R15, `(.L_x_11054) ;  /* 0x000000000f087348 */ /* 0x022fea0003c00000 */
[----:B------:R0:W2:Y:S02]  /*15a00*/  SHFL.IDX P6, R14, R13, R12, R11 ;  /* 0x0000000c0d0e7389 */ /* 0x0000a400000c000b */
[----:B012--5:R-:W-:Y:S01]  /*15a10*/  ENDCOLLECTIVE ;  /* 0x000000000000791b */ /* 0x027fe20003800000 */
.L_x_11054:
[----:B------:R-:W-:Y:S05]  /*15a20*/  BSYNC B1 ;  /* 0x0000000000017941 */ /* 0x000fea0003800000 */
.L_x_11053:
[----:B------:R-:W-:Y:S05]  /*15a30*/  BRA `(.L_x_11055) ;  /* 0xffffffbc00347947 */ /* 0x000fea000383ffff */
.L_x_10932:
[----:B------:R-:W-:Y:S01]  /*15a40*/  BSSY B1, `(.L_x_11056) ;  /* 0x0000006000017945 */ /* 0x000fe20003800000 */
[----:B------:R-:W-:-:S07]  /*15a50*/  IMAD.MOV.U32 R15, RZ, RZ, -0x1 ;  /* 0xffffffffff0f7424 */ /* 0x000fce00078e00ff */
[----:B-1---5:R-:W-:Y:S05]  /*15a60*/  WARPSYNC.COLLECTIVE R15, `(.L_x_11057) ;  /* 0x000000000f0c7348 */ /* 0x022fea0003c00000 */
[----:B------:R-:W-:Y:S02]  /*15a70*/  ELECT P6, UR62, PT ;  /* 0x00000000003e782f */ /* 0x000fe400038c0000 */
[----:B------:R-:W-:Y:S01]  /*15a80*/  MOV R14, UR62 ;  /* 0x0000003e000e7c02 */ /* 0x000fe20008000f00 */
[----:B-1---5:R-:W-:Y:S10]  /*15a90*/  ENDCOLLECTIVE ;  /* 0x000000000000791b */ /* 0x022ff40003800000 */
.L_x_11057:
[----:B------:R-:W-:Y:S05]  /*15aa0*/  BSYNC B1 ;  /* 0x0000000000017941 */ /* 0x000fea0003800000 */
.L_x_11056:
[----:B------:R-:W-:Y:S05]  /*15ab0*/  BRA `(.L_x_11058) ;  /* 0xffffffbc00207947 */ /* 0x000fea000383ffff */
.L_x_10934:
[----:B0-----:R0:W2:Y:S02]  /*15ac0*/  SYNCS.PHASECHK.TRANS64.TRYWAIT P0, [R6+URZ+0x30820], R7 ;  /* 0x03082007060075a7 */ /* 0x0010a4000800017f */
[----:B--2---:R-:W-:Y:S05]  /*15ad0*/  @!P0 NANOSLEEP.SYNCS 0x989680 ;  /* 0x009896800000895d */ /* 0x004fea0003900000 */
[----:B------:R-:W2:Y:S02]  /*15ae0*/  @!P0 SYNCS.PHASECHK.TRANS64 P0, [R6+URZ+0x30820], R7 ;  /* 0x03082007060085a7 */ /* 0x000ea4000800007f */
[----:B--2---:R-:W-:Y:S05]  /*15af0*/  @!P0 BRA `(.L_x_10934) ;  /* 0xfffffffc00f08947 */ /* 0x004fea000383ffff */
[----:B------:R-:W-:Y:S05]  /*15b00*/  BRA `(.L_x_11059) ;  /* 0xffffffbc003c7947 */ /* 0x000fea000383ffff */
.L_x_10937:
[----:B0-----:R0:W2:Y:S02]  /*15b10*/  SYNCS.PHASECHK.TRANS64.TRYWAIT P0, [R7+URZ+0x308a0], R8 ;  /* 0x0308a008070075a7 */ /* 0x0010a4000800017f */
[----:B--2---:R-:W-:Y:S05]  /*15b20*/  @!P0 NANOSLEEP.SYNCS 0x989680 ;  /* 0x009896800000895d */ /* 0x004fea0003900000 */
[----:B------:R-:W2:Y:S02]  /*15b30*/  @!P0 SYNCS.PHASECHK.TRANS64 P0, [R7+URZ+0x308a0], R8 ;  /* 0x0308a008070085a7 */ /* 0x000ea4000800007f */
[----:B--2---:R-:W-:Y:S05]  /*15b40*/  @!P0 BRA `(.L_x_10937) ;  /* 0xfffffffc00f08947 */ /* 0x004fea000383ffff */
[----:B------:R-:W-:Y:S05]  /*15b50*/  BRA `(.L_x_11060) ;  /* 0xffffffbc00447947 */ /* 0x000fea000383ffff */
.L_x_10939:
[----:B--2---:R2:W3:Y:S02]  /*15b60*/  SYNCS.PHASECHK.TRANS64.TRYWAIT P0, [R7+URZ+0x308c0], R8 ;  /* 0x0308c008070075a7 */ /* 0x0044e4000800017f */
[----:B---3--:R-:W-:Y:S05]  /*15b70*/  @!P0 NANOSLEEP.SYNCS 0x989680 ;  /* 0x009896800000895d */ /* 0x008fea0003900000 */
[----:B------:R-:W3:Y:S02]  /*15b80*/  @!P0 SYNCS.PHASECHK.TRANS64 P0, [R7+URZ+0x308c0], R8 ;  /* 0x0308c008070085a7 */ /* 0x000ee4000800007f */
[----:B---3--:R-:W-:Y:S05]  /*15b90*/  @!P0 BRA `(.L_x_10939) ;  /* 0xfffffffc00f08947 */ /* 0x008fea000383ffff */
[----:B------:R-:W-:Y:S05]  /*15ba0*/  BRA `(.L_x_11061) ;  /* 0xffffffbc009c7947 */ /* 0x000fea000383ffff */
.L_x_10943:
[----:B0-----:R0:W2:Y:S02]  /*15bb0*/  SYNCS.PHASECHK.TRANS64.TRYWAIT P0, [R7+URZ+0x308a0], R10 ;  /* 0x0308a00a070075a7 */ /* 0x0010a4000800017f */
[----:B--2---:R-:W-:Y:S05]  /*15bc0*/  @!P0 NANOSLEEP.SYNCS 0x989680 ;  /* 0x009896800000895d */ /* 0x004fea0003900000 */
[----:B------:R-:W2:Y:S02]  /*15bd0*/  @!P0 SYNCS.PHASECHK.TRANS64 P0, [R7+URZ+0x308a0], R10 ;  /* 0x0308a00a070085a7 */ /* 0x000ea4000800007f */
[----:B--2---:R-:W-:Y:S05]  /*15be0*/  @!P0 BRA `(.L_x_10943) ;  /* 0xfffffffc00f08947 */ /* 0x004fea000383ffff */
[----:B------:R-:W-:Y:S05]  /*15bf0*/  BRA `(.L_x_11062) ;  /* 0xffffffc0001c7947 */ /* 0x000fea000383ffff */
.L_x_10945:
[----:B--2---:R2:W3:Y:S02]  /*15c00*/  SYNCS.PHASECHK.TRANS64.TRYWAIT P1, [R7+URZ+0x308c0], R10 ;  /* 0x0308c00a070075a7 */ /* 0x0044e4000802017f */
[----:B---3--:R-:W-:Y:S05]  /*15c10*/  @!P1 NANOSLEEP.SYNCS 0x989680 ;  /* 0x009896800000995d */ /* 0x008fea0003900000 */
[----:B------:R-:W3:Y:S02]  /*15c20*/  @!P1 SYNCS.PHASECHK.TRANS64 P1, [R7+URZ+0x308c0], R10 ;  /* 0x0308c00a070095a7 */ /* 0x000ee4000802007f */
[----:B---3--:R-:W-:Y:S05]  /*15c30*/  @!P1 BRA `(.L_x_10945) ;  /* 0xfffffffc00f09947 */ /* 0x008fea000383ffff */
[----:B------:R-:W-:Y:S05]  /*15c40*/  BRA `(.L_x_11063) ;  /* 0xffffffc000707947 */ /* 0x000fea000383ffff */
.L_x_10955:
        /* <DEDUP_REMOVED lines=11> */
.L_x_11065:
[----:B------:R-:W-:Y:S05]  /*15d00*/  BSYNC B0 ;  /* 0x0000000000007941 */ /* 0x000fea0003800000 */
.L_x_11064:
[----:B------:R-:W-:Y:S05]  /*15d10*/  BRA `(.L_x_11066) ;  /* 0xffffffc800a47947 */ /* 0x000fea000383ffff */
.L_x_10956:
[----:B------:R-:W-:Y:S01]  /*15d20*/  BSSY B0, `(.L_x_11067) ;  /* 0x0000006000007945 */ /* 0x000fe20003800000 */
[----:B------:R-:W-:-:S07]  /*15d30*/  IMAD.MOV.U32 R15, RZ, RZ, -0x1 ;  /* 0xffffffffff0f7424 */ /* 0x000fce00078e00ff */
[----:B-1----:R-:W-:Y:S05]  /*15d40*/  WARPSYNC.COLLECTIVE R15, `(.L_x_11068) ;  /* 0x000000000f0c7348 */ /* 0x002fea0003c00000 */
[----:B------:R-:W-:Y:S02]  /*15d50*/  ELECT P6, UR62, PT ;  /* 0x00000000003e782f */ /* 0x000fe400038c0000 */
[----:B------:R-:W-:Y:S01]  /*15d60*/  MOV R14, UR62 ;  /* 0x0000003e000e7c02 */ /* 0x000fe20008000f00 */
[----:B-1----:R-:W-:Y:S10]  /*15d70*/  ENDCOLLECTIVE ;  /* 0x000000000000791b */ /* 0x002ff40003800000 */
.L_x_11068:
[----:B------:R-:W-:Y:S05]  /*15d80*/  BSYNC B0 ;  /* 0x0000000000007941 */ /* 0x000fea0003800000 */
.L_x_11067:
[----:B------:R-:W-:Y:S05]  /*15d90*/  BRA `(.L_x_11069) ;  /* 0xffffffc8009c7947 */ /* 0x000fea000383ffff */
.L_x_10959:
[----:B--2---:R2:W3:Y:S02]  /*15da0*/  SYNCS.PHASECHK.TRANS64.TRYWAIT P0, [R5+URZ+0x30840], R4 ;  /* 0x03084004050075a7 */ /* 0x0044e4000800017f */
[----:B---3--:R-:W-:Y:S05]  /*15db0*/  @!P0 NANOSLEEP.SYNCS 0x989680 ;  /* 0x009896800000895d */ /* 0x008fea0003900000 */
[----:B------:R-:W3:Y:S02]  /*15dc0*/  @!P0 SYNCS.PHASECHK.TRANS64 P0, [R5+URZ+0x30840], R4 ;  /* 0x03084004050085a7 */ /* 0x000ee4000800007f */
[----:B---3--:R-:W-:Y:S05]  /*15dd0*/  @!P0 BRA `(.L_x_10959) ;  /* 0xfffffffc00f08947 */ /* 0x008fea000383ffff */
[----:B------:R-:W-:Y:S05]  /*15de0*/  BRA `(.L_x_11070) ;  /* 0xffffffc800f07947 */ /* 0x000fea000383ffff */
.L_x_10962:
[----:B--2---:R2:W3:Y:S02]  /*15df0*/  SYNCS.PHASECHK.TRANS64.TRYWAIT P0, [R28+URZ+0x30820], R5 ;  /* 0x030820051c0075a7 */ /* 0x0044e4000800017f */
[----:B---3--:R-:W-:Y:S05]  /*15e00*/  @!P0 NANOSLEEP.SYNCS 0x989680 ;  /* 0x009896800000895d */ /* 0x008fea0003900000 */
[----:B------:R-:W3:Y:S02]  /*15e10*/  @!P0 SYNCS.PHASECHK.TRANS64 P0, [R28+URZ+0x30820], R5 ;  /* 0x030820051c0085a7 */ /* 0x000ee4000800007f */
[----:B---3--:R-:W-:Y:S05]  /*15e20*/  @!P0 BRA `(.L_x_10962) ;  /* 0xfffffffc00f08947 */ /* 0x008fea000383ffff */
[----:B------:R-:W-:Y:S05]  /*15e30*/  BRA `(.L_x_11071) ;  /* 0xffffffcc00b07947 */ /* 0x000fea000383ffff */
.L_x_10970:
[----:B0-----:R0:W2:Y:S02]  /*15e40*/  SYNCS.PHASECHK.TRANS64.TRYWAIT P0, [R3+URZ+0x30840], R2 ;  /* 0x03084002030075a7 */ /* 0x0010a4000800017f */
[----:B--2---:R-:W-:Y:S05]  /*15e50*/  @!P0 NANOSLEEP.SYNCS 0x989680 ;  /* 0x009896800000895d */ /* 0x004fea0003900000 */
[----:B------:R-:W2:Y:S02]  /*15e60*/  @!P0 SYNCS.PHASECHK.TRANS64 P0, [R3+URZ+0x30840], R2 ;  /* 0x03084002030085a7 */ /* 0x000ea4000800007f */
[----:B--2---:R-:W-:Y:S05]  /*15e70*/  @!P0 BRA `(.L_x_10970) ;  /* 0xfffffffc00f08947 */ /* 0x004fea000383ffff */
[----:B------:R-:W-:Y:S05]  /*15e80*/  BRA `(.L_x_11072) ;  /* 0xffffffd0005c7947 */ /* 0x000fea000383ffff */
.L_x_10972:
[----:B0-----:R0:W2:Y:S02]  /*15e90*/  SYNCS.PHASECHK.TRANS64.TRYWAIT P0, [R2+URZ+0x60], R5 ;  /* 0x00006005020075a7 */ /* 0x0010a4000800017f */
[----:B--2---:R-:W-:Y:S05]  /*15ea0*/  @!P0 NANOSLEEP.SYNCS 0x989680 ;  /* 0x009896800000895d */ /* 0x004fea0003900000 */
[----:B------:R-:W2:Y:S02]  /*15eb0*/  @!P0 SYNCS.PHASECHK.TRANS64 P0, [R2+URZ+0x60], R5 ;  /* 0x00006005020085a7 */ /* 0x000ea4000800007f */
[----:B--2---:R-:W-:Y:S05]  /*15ec0*/  @!P0 BRA `(.L_x_10972) ;  /* 0xfffffffc00f08947 */ /* 0x004fea000383ffff */
[----:B------:R-:W-:Y:S05]  /*15ed0*/  BRA `(.L_x_11073) ;  /* 0xffffffd000c07947 */ /* 0x000fea000383ffff */
.L_x_10977:
[----:B---3--:R3:W4:Y:S02]  /*15ee0*/  SYNCS.PHASECHK.TRANS64.TRYWAIT P0, [R3+URZ+0x30840], R2 ;  /* 0x03084002030075a7 */ /* 0x008724000800017f */
[----:B----4-:R-:W-:Y:S05]  /*15ef0*/  @!P0 NANOSLEEP.SYNCS 0x989680 ;  /* 0x009896800000895d */ /* 0x010fea0003900000 */
[----:B------:R-:W4:Y:S02]  /*15f00*/  @!P0 SYNCS.PHASECHK.TRANS64 P0, [R3+URZ+0x30840], R2 ;  /* 0x03084002030085a7 */ /* 0x000f24000800007f */
[----:B----4-:R-:W-:Y:S05]  /*15f10*/  @!P0 BRA `(.L_x_10977) ;  /* 0xfffffffc00f08947 */ /* 0x010fea000383ffff */
[----:B------:R-:W-:Y:S05]  /*15f20*/  BRA `(.L_x_11074) ;  /* 0xffffffd400cc7947 */ /* 0x000fea000383ffff */
.L_x_10979:
[----:B0-----:R0:W2:Y:S02]  /*15f30*/  SYNCS.PHASECHK.TRANS64.TRYWAIT P1, [R3+URZ+0x60], R24 ;  /* 0x00006018030075a7 */ /* 0x0010a4000802017f */
[----:B--2---:R-:W-:Y:S05]  /*15f40*/  @!P1 NANOSLEEP.SYNCS 0x989680 ;  /* 0x009896800000995d */ /* 0x004fea0003900000 */
[----:B------:R-:W2:Y:S02]  /*15f50*/  @!P1 SYNCS.PHASECHK.TRANS64 P1, [R3+URZ+0x60], R24 ;  /* 0x00006018030095a7 */ /* 0x000ea4000802007f */
[----:B--2---:R-:W-:Y:S05]  /*15f60*/  @!P1 BRA `(.L_x_10979) ;  /* 0xfffffffc00f09947 */ /* 0x004fea000383ffff */
[----:B------:R-:W-:Y:S05]  /*15f70*/  BRA `(.L_x_11075) ;  /* 0xffffffd800307947 */ /* 0x000fea000383ffff */
.L_x_10984:
[----:B--2---:R2:W3:Y:S02]  /*15f80*/  SYNCS.PHASECHK.TRANS64.TRYWAIT P0, [R2+URZ+0x30840], R3 ;  /* 0x03084003020075a7 */ /* 0x0044e4000800017f */
[----:B---3--:R-:W-:Y:S05]  /*15f90*/  @!P0 NANOSLEEP.SYNCS 0x989680 ;  /* 0x009896800000895d */ /* 0x008fea0003900000 */
[----:B------:R-:W3:Y:S02]  /*15fa0*/  @!P0 SYNCS.PHASECHK.TRANS64 P0, [R2+URZ+0x30840], R3 ;  /* 0x03084003020085a7 */ /* 0x000ee4000800007f */
[----:B---3--:R-:W-:Y:S05]  /*15fb0*/  @!P0 BRA `(.L_x_10984) ;  /* 0xfffffffc00f08947 */ /* 0x008fea000383ffff */
[----:B------:R-:W-:Y:S05]  /*15fc0*/  BRA `(.L_x_11076) ;  /* 0xffffffdc000c7947 */ /* 0x000fea000383ffff */
.L_x_10986:
[----:B0-----:R0:W2:Y:S02]  /*15fd0*/  SYNCS.PHASECHK.TRANS64.TRYWAIT P1, [R2+URZ+0x60], R3 ;  /* 0x00006003020075a7 */ /* 0x0010a4000802017f */
[----:B--2---:R-:W-:Y:S05]  /*15fe0*/  @!P1 NANOSLEEP.SYNCS 0x989680 ;  /* 0x009896800000995d */ /* 0x004fea0003900000 */
[----:B------:R-:W2:Y:S02]  /*15ff0*/  @!P1 SYNCS.PHASECHK.TRANS64 P1, [R2+URZ+0x60], R3 ;  /* 0x00006003020095a7 */ /* 0x000ea4000802007f */
[----:B--2---:R-:W-:Y:S05]  /*16000*/  @!P1 BRA `(.L_x_10986) ;  /* 0xfffffffc00f09947 */ /* 0x004fea000383ffff */
[----:B------:R-:W-:Y:S05]  /*16010*/  BRA `(.L_x_11077) ;  /* 0xffffffdc00747947 */ /* 0x000fea000383ffff */
.L_x_10993:
[----:B---3--:R3:W4:Y:S02]  /*16020*/  SYNCS.PHASECHK.TRANS64.TRYWAIT P0, [R3+URZ+0x30860], R2 ;  /* 0x03086002030075a7 */ /* 0x008724000800017f */
[----:B----4-:R-:W-:Y:S05]  /*16030*/  @!P0 NANOSLEEP.SYNCS 0x989680 ;  /* 0x009896800000895d */ /* 0x010fea0003900000 */
[----:B------:R-:W4:Y:S02]  /*16040*/  @!P0 SYNCS.PHASECHK.TRANS64 P0, [R3+URZ+0x30860], R2 ;  /* 0x03086002030085a7 */ /* 0x000f24000800007f */
[----:B----4-:R-:W-:Y:S05]  /*16050*/  @!P0 BRA `(.L_x_10993) ;  /* 0xfffffffc00f08947 */ /* 0x010fea000383ffff */
[----:B------:R-:W-:Y:S05]  /*16060*/  BRA `(.L_x_11078) ;  /* 0xffffffe000347947 */ /* 0x000fea000383ffff */
.L_x_10995:
[----:B------:R-:W-:Y:S01]  /*16070*/  BSSY B0, `(.L_x_11079) ;  /* 0x0000008000007945 */ /* 0x000fe20003800000 */
[----:B0-----:R-:W-:Y:S02]  /*16080*/  IMAD.MOV.U32 R13, RZ, RZ, R16 ;  /* 0x000000ffff0d7224 */ /* 0x001fe400078e0010 */
[----:B------:R-:W-:Y:S02]  /*16090*/  IMAD.MOV.U32 R12, RZ, RZ, RZ ;  /* 0x000000ffff0c7224 */ /* 0x000fe400078e00ff */
[----:B------:R-:W-:Y:S02]  /*160a0*/  IMAD.MOV.U32 R11, RZ, RZ, 0x1f ;  /* 0x0000001fff0b7424 */ /* 0x000fe400078e00ff */
[----:B------:R-:W-:-:S07]  /*160b0*/  IMAD.MOV.U32 R15, RZ, RZ, -0x1 ;  /* 0xffffffffff0f7424 */ /* 0x000fce00078e00ff */
[----:B-12--5:R-:W-:Y:S05]  /*160c0*/  WARPSYNC.COLLECTIVE R15, `(.L_x_11080) ;  /* 0x000000000f087348 */ /* 0x026fea0003c00000 */
[----:B------:R0:W3:Y:S02]  /*160d0*/  SHFL.IDX P6, R14, R13, R12, R11 ;  /* 0x0000000c0d0e7389 */ /* 0x0000e400000c000b */
[----:B0123-5:R-:W-:Y:S01]  /*160e0*/  ENDCOLLECTIVE ;  /* 0x000000000000791b */ /* 0x02ffe20003800000 */
.L_x_11080:
[----:B------:R-:W-:Y:S05]  /*160f0*/  BSYNC B0 ;  /* 0x0000000000007941 */ /* 0x000fea0003800000 */
.L_x_11079:
        /* <DEDUP_REMOVED lines=8> */
.L_x_11081:
[----:B------:R-:W-:Y:S01]  /*16180*/  IMAD.MOV.U32 R4, RZ, RZ, R14 ;  /* 0x000000ffff047224 */ /* 0x000fe200078e000e */
[----:B------:R-:W-:Y:S06]  /*16190*/  BRA `(.L_x_11082) ;  /* 0xffffffe0007c7947 */ /* 0x000fec000383ffff */
.L_x_10998:
        /* <DEDUP_REMOVED lines=8> */
.L_x_11084:
[----:B------:R-:W-:Y:S05]  /*16220*/  BSYNC B0 ;  /* 0x0000000000007941 */ /* 0x000fea0003800000 */
.L_x_11083:
        /* <DEDUP_REMOVED lines=10> */
.L_x_11085:
        /* <DEDUP_REMOVED lines=8> */
.L_x_11086:
        /* <DEDUP_REMOVED lines=8> */
.L_x_11087:
        /* <DEDUP_REMOVED lines=8> */
.L_x_11088:
        /* <DEDUP_REMOVED lines=8> */
.L_x_11089:
[----:B------:R-:W-:Y:S05]  /*164d0*/  BRA `(.L_x_11090) ;  /* 0xffffffe000387947 */ /* 0x000fea000383ffff */
.L_x_11003:
        /* <DEDUP_REMOVED lines=8> */
.L_x_11092:
[----:B------:R-:W-:Y:S05]  /*16560*/  BSYNC B0 ;  /* 0x0000000000007941 */ /* 0x000fea0003800000 */
.L_x_11091:
        /* <DEDUP_REMOVED lines=10> */
.L_x_11093:
        /* <DEDUP_REMOVED lines=8> */
.L_x_11094:
        /* <DEDUP_REMOVED lines=8> */
.L_x_11095:
        /* <DEDUP_REMOVED lines=8> */
.L_x_11096:
        /* <DEDUP_REMOVED lines=8> */
.L_x_11097:
[----:B------:R-:W-:Y:S05]  /*16810*/  BRA `(.L_x_11098) ;  /* 0xffffffe000147947 */ /* 0x000fea000383ffff */
.L_x_11005:
[----:B------:R-:W-:Y:S01]  /*16820*/  BSSY B0, `(.L_x_11099) ;  /* 0x0000006000007945 */ /* 0x000fe20003800000 */
[----:B------:R-:W-:Y:S01]  /*16830*/  PLOP3.LUT P6, PT, P6, PT, PT, 0x8, 0x0 ;  /* 0x000000000000781c */ /* 0x000fe200037ce170 */
[----:B------:R-:W-:-:S12]  /*16840*/  IMAD.MOV.U32 R15, RZ, RZ, -0x1 ;  /* 0xffffffffff0f7424 */ /* 0x000fd800078e00ff */
[----:B01----:R-:W-:Y:S05]  /*16850*/  WARPSYNC.COLLECTIVE R15, `(.L_x_11100) ;  /* 0x000000000f087348 */ /* 0x003fea0003c00000 */
[----:B------:R-:W-:Y:S01]  /*16860*/  VOTE.ANY R14, PT, P6 ;  /* 0x00000000000e7806 */ /* 0x000fe200030e0100 */
[----:B01----:R-:W-:Y:S06]  /*16870*/  ENDCOLLECTIVE ;  /* 0x000000000000791b */ /* 0x003fec0003800000 */
.L_x_11100:
[----:B------:R-:W-:Y:S05]  /*16880*/  BSYNC B0 ;  /* 0x0000000000007941 */ /* 0x000fea0003800000 */
.L_x_11099:
        /* <DEDUP_REMOVED lines=9> */
.L_x_11101:
[----:B------:R-:W-:Y:S01]  /*16920*/  IMAD.MOV.U32 R17, RZ, RZ, R14 ;  /* 0x000000ffff117224 */ /* 0x000fe200078e000e */
[----:B------:R-:W-:Y:S06]  /*16930*/  BRA `(.L_x_11102) ;  /* 0xffffffe000047947 */ /* 0x000fec000383ffff */
.L_x_11007:
[----:B------:R-:W-:Y:S01]  /*16940*/  BSSY B0, `(.L_x_11103) ;  /* 0x0000007000007945 */ /* 0x000fe20003800000 */
[----:B------:R-:W-:Y:S02]  /*16950*/  IMAD.MOV.U32 R13, RZ, RZ, R3 ;  /* 0x000000ffff0d7224 */ /* 0x000fe400078e0003 */
[----:B------:R-:W-:Y:S02]  /*16960*/  IMAD.MOV.U32 R11, RZ, RZ, 0x1f ;  /* 0x0000001fff0b7424 */ /* 0x000fe400078e00ff */
[----:B------:R-:W-:-:S07]  /*16970*/  IMAD.MOV.U32 R15, RZ, RZ, -0x1 ;  /* 0xffffffffff0f7424 */ /* 0x000fce00078e00ff */
[----:B0123--:R-:W-:Y:S05]  /*16980*/  WARPSYNC.COLLECTIVE R15, `(.L_x_11104) ;  /* 0x000000000f087348 */ /* 0x00ffea0003c00000 */
[----:B------:R4:W0:Y:S02]  /*16990*/  SHFL.IDX P6, R14, R13, R12, R11 ;  /* 0x0000000c0d0e7389 */ /* 0x00082400000c000b */
[----:B01234-:R-:W-:Y:S01]  /*169a0*/  ENDCOLLECTIVE ;  /* 0x000000000000791b */ /* 0x01ffe20003800000 */
.L_x_11104:
[----:B------:R-:W-:Y:S05]  /*169b0*/  BSYNC B0 ;  /* 0x0000000000007941 */ /* 0x000fea0003800000 */
.L_x_11103:
[----:B------:R-:W-:Y:S05]  /*169c0*/  BRA `(.L_x_11006) ;  /* 0xffffffdc00fc7947 */ /* 0x000fea000383ffff */
.L_x_11011:
[----:B0-----:R0:W2:Y:S02]  /*169d0*/  SYNCS.PHASECHK.TRANS64.TRYWAIT P0, [R9+URZ+0x30820], R0 ;  /* 0x03082000090075a7 */ /* 0x0010a4000800017f */
[----:B--2---:R-:W-:Y:S05]  /*169e0*/  @!P0 NANOSLEEP.SYNCS 0x989680 ;  /* 0x009896800000895d */ /* 0x004fea0003900000 */
[----:B------:R-:W2:Y:S02]  /*169f0*/  @!P0 SYNCS.PHASECHK.TRANS64 P0, [R9+URZ+0x30820], R0 ;  /* 0x03082000090085a7 */ /* 0x000ea4000800007f */
[----:B--2---:R-:W-:Y:S05]  /*16a00*/  @!P0 BRA `(.L_x_11011) ;  /* 0xfffffffc00f08947 */ /* 0x004fea000383ffff */
[----:B------:R-:W-:Y:S05]  /*16a10*/  BRA `(.L_x_11105) ;  /* 0xffffffe000d87947 */ /* 0x000fea000383ffff */
.L_x_11012:
        /* <DEDUP_REMOVED lines=11> */
.L_x_11107:
[----:B------:R-:W-:Y:S05]  /*16ad0*/  BSYNC B0 ;  /* 0x0000000000007941 */ /* 0x000fea0003800000 */
.L_x_11106:
[----:B------:R-:W-:Y:S05]  /*16ae0*/  BRA `(.L_x_11108) ;  /* 0xffffffe000c07947 */ /* 0x000fea000383ffff */
.L_x_11013:
[----:B------:R-:W-:Y:S01]  /*16af0*/  BSSY B0, `(.L_x_11109) ;  /* 0x0000006000007945 */ /* 0x000fe20003800000 */
[----:B------:R-:W-:-:S07]  /*16b00*/  IMAD.MOV.U32 R15, RZ, RZ, -0x1 ;  /* 0xffffffffff0f7424 */ /* 0x000fce00078e00ff */
[----:B01----:R-:W-:Y:S05]  /*16b10*/  WARPSYNC.COLLECTIVE R15, `(.L_x_11110) ;  /* 0x000000000f0c7348 */ /* 0x003fea0003c00000 */
[----:B------:R-:W-:Y:S02]  /*16b20*/  ELECT P6, UR62, PT ;  /* 0x00000000003e782f */ /* 0x000fe400038c0000 */
[----:B------:R-:W-:Y:S01]  /*16b30*/  MOV R14, UR62 ;  /* 0x0000003e000e7c02 */ /* 0x000fe20008000f00 */
[----:B01----:R-:W-:Y:S10]  /*16b40*/  ENDCOLLECTIVE ;  /* 0x000000000000791b */ /* 0x003ff40003800000 */
.L_x_11110:
[----:B------:R-:W-:Y:S05]  /*16b50*/  BSYNC B0 ;  /* 0x0000000000007941 */ /* 0x000fea0003800000 */
.L_x_11109:
[----:B------:R-:W-:Y:S05]  /*16b60*/  BRA `(.L_x_11111) ;  /* 0xffffffe000b47947 */ /* 0x000fea000383ffff */
.L_x_11015:
[----:B0-----:R0:W2:Y:S02]  /*16b70*/  SYNCS.PHASECHK.TRANS64.TRYWAIT P0, [R7+URZ], R2 ;  /* 0x00000002070075a7 */ /* 0x0010a4000800017f */
[----:B--2---:R-:W-:Y:S05]  /*16b80*/  @!P0 NANOSLEEP.SYNCS 0x989680 ;  /* 0x009896800000895d */ /* 0x004fea0003900000 */
[----:B------:R-:W2:Y:S02]  /*16b90*/  @!P0 SYNCS.PHASECHK.TRANS64 P0, [R7+URZ], R2 ;  /* 0x00000002070085a7 */ /* 0x000ea4000800007f */
[----:B--2---:R-:W-:Y:S05]  /*16ba0*/  @!P0 BRA `(.L_x_11015) ;  /* 0xfffffffc00f08947 */ /* 0x004fea000383ffff */
[----:B------:R-:W-:Y:S05]  /*16bb0*/  BRA `(.L_x_11112) ;  /* 0xffffffe000e87947 */ /* 0x000fea000383ffff */
.L_x_11016:
[----:B--2---:R2:W3:Y:S02]  /*16bc0*/  SYNCS.PHASECHK.TRANS64.TRYWAIT P0, [R3+URZ], R0 ;  /* 0x00000000030075a7 */ /* 0x0044e4000800017f */
[----:B---3--:R-:W-:Y:S05]  /*16bd0*/  @!P0 NANOSLEEP.SYNCS 0x989680 ;  /* 0x009896800000895d */ /* 0x008fea0003900000 */
[----:B------:R-:W3:Y:S02]  /*16be0*/  @!P0 SYNCS.PHASECHK.TRANS64 P0, [R3+URZ], R0 ;  /* 0x00000000030085a7 */ /* 0x000ee4000800007f */
[----:B---3--:R-:W-:Y:S05]  /*16bf0*/  @!P0 BRA `(.L_x_11016) ;  /* 0xfffffffc00f08947 */ /* 0x008fea000383ffff */
[----:B------:R-:W-:Y:S05]  /*16c00*/  BRA `(.L_x_11113) ;  /* 0xffffffe000dc7947 */ /* 0x000fea000383ffff */
.L_x_11018:
[----:B--2---:R2:W3:Y:S02]  /*16c10*/  SYNCS.PHASECHK.TRANS64.TRYWAIT P0, [R5+URZ], R2 ;  /* 0x00000002050075a7 */ /* 0x0044e4000800017f */
[----:B---3--:R-:W-:Y:S05]  /*16c20*/  @!P0 NANOSLEEP.SYNCS 0x989680 ;  /* 0x009896800000895d */ /* 0x008fea0003900000 */
[----:B------:R-:W3:Y:S02]  /*16c30*/  @!P0 SYNCS.PHASECHK.TRANS64 P0, [R5+URZ], R2 ;  /* 0x00000002050085a7 */ /* 0x000ee4000800007f */
[----:B---3--:R-:W-:Y:S05]  /*16c40*/  @!P0 BRA `(.L_x_11018) ;  /* 0xfffffffc00f08947 */ /* 0x008fea000383ffff */
[----:B------:R-:W-:Y:S05]  /*16c50*/  BRA `(.L_x_11114) ;  /* 0xffffffe000e07947 */ /* 0x000fea000383ffff */
.L_x_11115:
        /* <DEDUP_REMOVED lines=10> */
.L_x_12790:


//--------------------- .text._ZN7cutlass13device_kernelIN5flash11enable_sm90INS1_16FlashAttnFwdSm90INS1_25CollectiveMainloopFwdSm90ILi2EN4cute5tupleIJNS5_1CILi1EEES8_S8_EEENS6_IJNS7_ILi192EEENS7_ILi128EEENS7_ILi64EEEEEELi64ENS_10bfloat16_tEfNS_4arch4Sm90ELb0ELb1ELb0ELb0ELb0ELb0ELb0ELb1ELb1ELb0ELb0ELb0EEENS1_21CollectiveEpilogueFwdINS6_IJSA_SC_SB_EEES9_SE_SG_Li384ELb0ELb0ELb0ELb0EEENS1_30DynamicPersistentTileSchedulerILi384ELi32ELb0ELb0ELb1EEEEEEEEEvNT_6ParamsE --------------------------
	.section	.text._ZN7cutlass13device_kernelIN5flash11enable_sm90INS1_16FlashAttnFwdSm90INS1_25CollectiveMainloopFwdSm90ILi2EN4cute5tupleIJNS5_1CILi1EEES8_S8_EEENS6_IJNS7_ILi192EEENS7_ILi128EEENS7_ILi64EEEEEELi64ENS_10bfloat16_tEfNS_4arch4Sm90ELb0ELb1ELb0ELb0ELb0ELb0ELb0ELb1ELb1ELb0ELb0ELb0EEENS1_21CollectiveEpilogueFwdINS6_IJSA_SC_SB_EEES9_SE_SG_Li384ELb0ELb0ELb0ELb0EEENS1_30DynamicPersistentTileSchedulerILi384ELi32ELb0ELb0ELb1EEEEEEEEEvNT_6ParamsE,"ax",@progbits
	.align	128
.text._ZN7cutlass13device_kernelIN5flash11enable_sm90INS1_16FlashAttnFwdSm90INS1_25CollectiveMainloopFwdSm90ILi2EN4cute5tupleIJNS5_1CILi1EEES8_S8_EEENS6_IJNS7_ILi192EEENS7_ILi128EEENS7_ILi64EEEEEELi64ENS_10bfloat16_tEfNS_4arch4Sm90ELb0ELb1ELb0ELb0ELb0ELb0ELb0ELb1ELb1ELb0ELb0ELb0EEENS1_21CollectiveEpilogueFwdINS6_IJSA_SC_SB_EEES9_SE_SG_Li384ELb0ELb0ELb0ELb0EEENS1_30DynamicPersistentTileSchedulerILi384ELi32ELb0ELb0ELb1EEEEEEEEEvNT_6ParamsE:
        .type           _ZN7cutlass13device_kernelIN5flash11enable_sm90INS1_16FlashAttnFwdSm90INS1_25CollectiveMainloopFwdSm90ILi2EN4cute5tupleIJNS5_1CILi1EEES8_S8_EEENS6_IJNS7_ILi192EEENS7_ILi128EEENS7_ILi64EEEEEELi64ENS_10bfloat16_tEfNS_4arch4Sm90ELb0ELb1ELb0ELb0ELb0ELb0ELb0ELb1ELb1ELb0ELb0ELb0EEENS1_21CollectiveEpilogueFwdINS6_IJSA_SC_SB_EEES9_SE_SG_Li384ELb0ELb0ELb0ELb0EEENS1_30DynamicPersistentTileSchedulerILi384ELi32ELb0ELb0ELb1EEEEEEEEEvNT_6ParamsE,@function
        .size           _ZN7cutlass13device_kernelIN5flash11enable_sm90INS1_16FlashAttnFwdSm90INS1_25CollectiveMainloopFwdSm90ILi2EN4cute5tupleIJNS5_1CILi1EEES8_S8_EEENS6_IJNS7_ILi192EEENS7_ILi128EEENS7_ILi64EEEEEELi64ENS_10bfloat16_tEfNS_4arch4Sm90ELb0ELb1ELb0ELb0ELb0ELb0ELb0ELb1ELb1ELb0ELb0ELb0EEENS1_21CollectiveEpilogueFwdINS6_IJSA_SC_SB_EEES9_SE_SG_Li384ELb0ELb0ELb0ELb0EEENS1_30DynamicPersistentTileSchedulerILi384ELi32ELb0ELb0ELb1EEEEEEEEEvNT_6ParamsE,(.L_x_12791 - _ZN7cutlass13device_kernelIN5flash11enable_sm90INS1_16FlashAttnFwdSm90INS1_25CollectiveMainloopFwdSm90ILi2EN4cute5tupleIJNS5_1CILi1EEES8_S8_EEENS6_IJNS7_ILi192EEENS7_ILi128EEENS7_ILi64EEEEEELi64ENS_10bfloat16_tEfNS_4arch4Sm90ELb0ELb1ELb0ELb0ELb0ELb0ELb0ELb1ELb1ELb0ELb0ELb0EEENS1_21CollectiveEpilogueFwdINS6_IJSA_SC_SB_EEES9_SE_SG_Li384ELb0ELb0ELb0ELb0EEENS1_30DynamicPersistentTileSchedulerILi384ELi32ELb0ELb0ELb1EEEEEEEEEvNT_6ParamsE)
        .other          _ZN7cutlass13device_kernelIN5flash11enable_sm90INS1_16FlashAttnFwdSm90INS1_25CollectiveMainloopFwdSm90ILi2EN4cute5tupleIJNS5_1CILi1EEES8_S8_EEENS6_IJNS7_ILi192EEENS7_ILi128EEENS7_ILi64EEEEEELi64ENS_10bfloat16_tEfNS_4arch4Sm90ELb0ELb1ELb0ELb0ELb0ELb0ELb0ELb1ELb1ELb0ELb0ELb0EEENS1_21CollectiveEpilogueFwdINS6_IJSA_SC_SB_EEES9_SE_SG_Li384ELb0ELb0ELb0ELb0EEENS1_30DynamicPersistentTileSchedulerILi384ELi32ELb0ELb0ELb1EEEEEEEEEvNT_6ParamsE,@"STO_CUDA_ENTRY STV_DEFAULT"
_ZN7cutlass13device_kernelIN5flash11enable_sm90INS1_16FlashAttnFwdSm90INS1_25CollectiveMainloopFwdSm90ILi2EN4cute5tupleIJNS5_1CILi1EEES8_S8_EEENS6_IJNS7_ILi192EEENS7_ILi128EEENS7_ILi64EEEEEELi64ENS_10bfloat16_tEfNS_4arch4Sm90ELb0ELb1ELb0ELb0ELb0ELb0ELb0ELb1ELb1ELb0ELb0ELb0EEENS1_21CollectiveEpilogueFwdINS6_IJSA_SC_SB_EEES9_SE_SG_Li384ELb0ELb0ELb0ELb0EEENS1_30DynamicPersistentTileSchedulerILi384ELi32ELb0ELb0ELb1EEEEEEEEEvNT_6ParamsE:
        /* <DEDUP_REMOVED lines=23> */
.L_x_11117:
[----:B------:R-:W-:Y:S05]  /*0170*/  BSYNC B0 ;  /* 0x0000000000007941 */ /* 0x000fea0003800000 */
.L_x_11116:
        /* <DEDUP_REMOVED lines=37> */
.L_x_11118:
        /* <DEDUP_REMOVED lines=22> */
.L_x_11119:
        /* <DEDUP_REMOVED lines=18> */
.L_x_11120:
        /* <DEDUP_REMOVED lines=22> */
.L_x_11121:
        /* <DEDUP_REMOVED lines=22> */
.L_x_11122:
        /* <DEDUP_REMOVED lines=8> */
.L_x_11124:
        /* <DEDUP_REMOVED lines=16> */
[----:B------:R-:W-:Y:S02]  /*0a90*/  ULOP3.LUT UR46, UR38, 0x1, URZ, 0xfc, !UPT ;  /* 0x00000001262e7892 */ /* 0x000fe4000f8efc3f */
[----:B------:R-:W-:Y:S01]  /*0aa0*/  SHF.R.S32.HI R3, RZ, 0x1f, R0 ;  /* 0x0000001fff037819 */ /* 0x000fe20000011400 */
[----:B------:R-:W-:Y:S01]  /*0ab0*/  UMOV UR36, URZ ;  /* 0x0000003f00247c82 */ /* 0x000fe20008000000 */
[----:B------:R-:W-:Y:S01]  /*0ac0*/  UMOV UR37, URZ ;  /* 0x0000003f00257c82 */ /* 0x000fe20008000000 */
[----:B------:R-:W-:Y:S01]  /*0ad0*/  UMOV UR39, URZ ;  /* 0x0000003f00277c82 */ /* 0x000fe20008000000 */
[----:B------:R-:W-:Y:S01]  /*0ae0*/  LEA.HI R4, R3, R0, RZ, 0x7 ;  /* 0x0000000003047211 */ /* 0x000fe200078f38ff */
[----:B------:R-:W2:Y:S03]  /*0af0*/  S2UR UR6, SR_SWINHI ;  /* 0x00000000000679c3 */ /* 0x000ea60000002f00 */
[----:B------:R-:W-:-:S02]  /*0b00*/  LOP3.LUT R5, R4, 0xffffff80, RZ, 0xc0, !PT ;  /* 0xffffff8004057812 */ /* 0x000fc400078ec0ff */
[----:B------:R-:W-:-:S03]  /*0b10*/  SHF.R.S32.HI R4, RZ, 0x7, R4 ;  /* 0x00000007ff047819 */ /* 0x000fc60000011404 */
[----:B------:R-:W-:Y:S01]  /*0b20*/  IMAD.IADD R17, R0, 0x1, -R5 ;  /* 0x0000000100117824 */ /* 0x000fe200078e0a05 */
[CC--:B------:R-:W-:Y:S02]  /*0b30*/  LEA.HI R5, R3.reuse, R0.reuse, RZ, 0x4 ;  /* 0x0000000003057211 */ /* 0x0c0fe400078f20ff */
[----:B------:R-:W-:Y:S02]  /*0b40*/  LEA.HI R3, R3, R0, RZ, 0x5 ;  /* 0x0000000003037211 */ /* 0x000fe400078f28ff */
[----:B------:R-:W-:Y:S02]  /*0b50*/  SHF.R.S32.HI R8, RZ, 0x1f, R17 ;  /* 0x0000001fff087819 */ /* 0x000fe40000011411 */
[C---:B------:R-:W-:Y:S01]  /*0b60*/  LOP3.LUT R7, R5.reuse, 0x3fffff0, RZ, 0xc0, !PT ;  /* 0x03fffff005077812 */ /* 0x040fe200078ec0ff */
[----:B-1----:R-:W-:Y:S01]  /*0b70*/  ULEA UR40, UR4, UR40, 0x18 ;  /* 0x0000002804287291 */ /* 0x002fe2000f8ec03f */
[----:B------:R-:W-:Y:S02]  /*0b80*/  SHF.R.S32.HI R6, RZ, 0x4, R5 ;  /* 0x00000004ff067819 */ /* 0x000fe40000011405 */
[----:B------:R-:W-:Y:S01]  /*0b90*/  LEA.HI R9, R8, R17, RZ, 0x2 ;  /* 0x0000001108097211 */ /* 0x000fe200078f10ff */
[----:B------:R-:W-:Y:S01]  /*0ba0*/  IMAD.IADD R7, R0, 0x1, -R7 ;  /* 0x0000000100077824 */ /* 0x000fe200078e0a07 */
[----:B------:R-:W-:-:S02]  /*0bb0*/  LEA.HI R5, R5, R6, RZ, 0x1 ;  /* 0x0000000605057211 */ /* 0x000fc400078f08ff */
[----:B------:R-:W-:Y:S01]  /*0bc0*/  SHF.R.S32.HI R0, RZ, 0x5, R3 ;  /* 0x00000005ff007819 */ /* 0x000fe20000011403 */
[----:B------:R-:W-:Y:S01]  /*0bd0*/  UMOV UR4, UR40 ;  /* 0x0000002800047c82 */ /* 0x000fe20008000000 */
[----:B--2---:R-:W-:Y:S01]  /*0be0*/  UMOV UR5, UR6 ;  /* 0x0000000600057c82 */ /* 0x004fe20008000000 */
[--C-:B------:R-:W-:Y:S01]  /*0bf0*/  SHF.R.S32.HI R3, RZ, 0x2, R9.reuse ;  /* 0x00000002ff037819 */ /* 0x100fe20000011409 */
[----:B------:R-:W-:Y:S01]  /*0c00*/  IMAD.U32 R22, RZ, RZ, UR4 ;  /* 0x00000004ff167e24 */ /* 0x000fe2000f8e00ff */
[----:B------:R-:W-:Y:S01]  /*0c10*/  SHF.R.S32.HI R10, RZ, 0x1f, R9 ;  /* 0x0000001fff0a7819 */ /* 0x000fe20000011409 */
[----:B------:R-:W-:Y:S01]  /*0c20*/  IMAD R12, R0, 0x10, R7 ;  /* 0x00000010000c7824 */ /* 0x000fe200078e0207 */
[----:B------:R-:W-:Y:S01]  /*0c30*/  LOP3.LUT R5, R5, 0x1ffffffe, RZ, 0xc0, !PT ;  /* 0x1ffffffe05057812 */ /* 0x000fe200078ec0ff */
[----:B------:R-:W-:Y:S01]  /*0c40*/  IMAD.HI R0, R4, 0x55555556, RZ ;  /* 0x5555555604007827 */ /* 0x000fe200078e02ff */
[----:B------:R-:W-:Y:S01]  /*0c50*/  LEA.HI R10, R10, R3, RZ, 0x3 ;  /* 0x000000030a0a7211 */ /* 0x000fe200078f18ff */
[----:B------:R-:W-:Y:S01]  /*0c60*/  UMOV UR4, UR7 ;  /* 0x0000000700047c82 */ /* 0x000fe20008000000 */
[----:B------:R-:W-:Y:S01]  /*0c70*/  LEA.HI R8, R8, R17, RZ, 0x5 ;  /* 0x0000001108087211 */ /* 0x000fe200078f28ff */
[----:B------:R-:W-:Y:S01]  /*0c80*/  IMAD.IADD R5, R6, 0x1, -R5 ;  /* 0x0000000106057824 */ /* 0x000fe200078e0a05 */
[----:B------:R-:W-:Y:S01]  /*0c90*/  LOP3.LUT R10, R10, 0xfffffff8, RZ, 0xc0, !PT ;  /* 0xfffffff80a0a7812 */ /* 0x000fe200078ec0ff */
[----:B------:R-:W-:Y:S01]  /*0ca0*/  IMAD.U32 R23, RZ, RZ, UR5 ;  /* 0x00000005ff177e24 */ /* 0x000fe2000f8e00ff */
[----:B------:R-:W-:Y:S01]  /*0cb0*/  SHF.R.S32.HI R8, RZ, 0x5, R8 ;  /* 0x00000005ff087819 */ /* 0x000fe20000011408 */
[----:B------:R-:W-:Y:S01]  /*0cc0*/  IMAD R12, R12, 0x8, R5 ;  /* 0x000000080c0c7824 */ /* 0x000fe200078e0205 */
[----:B------:R-:W-:Y:S01]  /*0cd0*/  LEA.HI R5, R0, R0, RZ, 0x1 ;  /* 0x0000000000057211 */ /* 0x000fe200078f08ff */
[----:B------:R-:W-:Y:S01]  /*0ce0*/  IMAD.IADD R7, R3, 0x1, -R10 ;  /* 0x0000000103077824 */ /* 0x000fe200078e0a0a */
[----:B------:R-:W-:Y:S01]  /*0cf0*/  LOP3.LUT R0, R9, 0x7ffffffc, RZ, 0xc0, !PT ;  /* 0x7ffffffc09007812 */ /* 0x000fe200078ec0ff */
[----:B------:R-:W-:-:S02]  /*0d00*/  IMAD.SHL.U32 R3, R12, 0x8, RZ ;  /* 0x000000080c037824 */ /* 0x000fc400078e00ff */
[----:B------:R-:W-:Y:S02]  /*0d10*/  IMAD R5, R5, -0x3, R4 ;  /* 0xfffffffd05057824 */ /* 0x000fe400078e0204 */
[----:B------:R-:W-:Y:S02]  /*0d20*/  IMAD R8, R8, 0x10, R7 ;  /* 0x0000001008087824 */ /* 0x000fe400078e0207 */
[----:B------:R-:W-:Y:S02]  /*0d30*/  IMAD.IADD R17, R17, 0x1, -R0 ;  /* 0x0000000111117824 */ /* 0x000fe400078e0a00 */
[----:B------:R-:W-:-:S04]  /*0d40*/  IMAD.WIDE R22, R3, 0x2, R22 ;  /* 0x0000000203167825 */ /* 0x000fc800078e0216 */
[----:B------:R-:W-:-:S07]  /*0d50*/  IMAD R18, R5, 0x40, R8 ;  /* 0x0000004005127824 */ /* 0x000fce00078e0208 */
.L_x_11217:
        /* <DEDUP_REMOVED lines=20> */
.L_x_11125:
[----:B------:R-:W-:Y:S01]  /*0ea0*/  ULDC UR6, c[0x0][0xdc4] ;  /* 0x0003710000067ab9 */ /* 0x000fe20000000800 */
[----:B------:R-:W-:Y:S01]  /*0eb0*/  UMOV UR48, UR7 ;  /* 0x0000000700307c82 */ /* 0x000fe20008000000 */
[----:B------:R-:W-:-:S11]  /*0ec0*/  UISETP.NE.AND UP0, UPT, UR6, 0x1, UPT ;  /* 0x000000010600788c */ /* 0x000fd6000bf05270 */
[----:B------:R-:W-:Y:S02]  /*0ed0*/  @UP0 ULDC.64 UR10, c[0x0][0xdc8] ;  /* 0x00037200000a0ab9 */ /* 0x000fe40000000a00 */
[----:B------:R-:W-:-:S04]  /*0ee0*/  UIMAD.WIDE.U32 UR4, UR7, UR10, URZ ;  /* 0x0000000a070472a5 */ /* 0x000fc8000f8e003f */
[----:B------:R-:W-:-:S04]  /*0ef0*/  @UP0 USHF.R.U32.HI UR48, URZ, UR11, UR5 ;  /* 0x0000000b3f300299 */ /* 0x000fc80008011605 */
[----:B------:R-:W-:-:S12]  /*0f00*/  UIMAD UR4, UR48, UR6, URZ ;  /* 0x00000006300472a4 */ /* 0x000fd8000f8e023f */
.L_x_11126:
        /* <DEDUP_REMOVED lines=41> */
.L_x_11128:
[----:B------:R-:W-:-:S11]  /*11a0*/  UISETP.NE.AND UP0, UPT, UR5, 0x1, UPT ;  /* 0x000000010500788c */ /* 0x000fd6000bf05270 */
[----:B------:R-:W-:Y:S02]  /*11b0*/  @UP0 ULDC.64 UR12, c[0x0][0x9e8] ;  /* 0x00027a00000c0ab9 */ /* 0x000fe40000000a00 */
[----:B------:R-:W-:-:S04]  /*11c0*/  UIMAD.WIDE.U32 UR6, UR4, UR12, URZ ;  /* 0x0000000c040672a5 */ /* 0x000fc8000f8e003f */
[----:B------:R-:W-:-:S12]  /*11d0*/  @UP0 USHF.R.U32.HI UR4, URZ, UR13, UR7 ;  /* 0x0000000d3f040299 */ /* 0x000fd80008011607 */
.L_x_11129:
[----:B------:R-:W-:-:S06]  /*11e0*/  UIMAD UR4, UR4, UR5, UR5 ;  /* 0x00000005040472a4 */ /* 0x000fcc000f8e0205 */
[----:B------:R-:W-:-:S07]  /*11f0*/  VIMNMX R0, R0, UR4, PT ;  /* 0x0000000400007c48 */ /* 0x000fce000bfe0100 */
.L_x_11127:
        /* <DEDUP_REMOVED lines=25> */
.L_x_11131:
[----:B------:R-:W-:-:S11]  /*1390*/  UISETP.NE.AND UP0, UPT, UR5, 0x1, UPT ;  /* 0x000000010500788c */ /* 0x000fd6000bf05270 */
[----:B------:R-:W-:Y:S02]  /*13a0*/  @UP0 ULDC.64 UR10, c[0x0][0x9e8] ;  /* 0x00027a00000a0ab9 */ /* 0x000fe40000000a00 */
[----:B------:R-:W-:-:S04]  /*13b0*/  UIMAD.WIDE.U32 UR6, UR4, UR10, URZ ;  /* 0x0000000a040672a5 */ /* 0x000fc8000f8e003f */
[----:B------:R-:W-:-:S12]  /*13c0*/  @UP0 USHF.R.U32.HI UR4, URZ, UR11, UR7 ;  /* 0x0000000b3f040299 */ /* 0x000fd80008011607 */
.L_x_11132:
[----:B------:R-:W-:-:S04]  /*13d0*/  UIMAD UR4, UR4, UR5, URZ ;  /* 0x00000005040472a4 */ /* 0x000fc8000f8e023f */
[----:B------:R-:W-:-:S04]  /*13e0*/  UISETP.LT.AND UP0, UPT, UR8, UR4, UPT ;  /* 0x000000040800728c */ /* 0x000fc8000bf01270 */
[----:B------:R-:W-:-:S12]  /*13f0*/  USEL UR8, UR8, UR4, !UP0 ;  /* 0x0000000408087287 */ /* 0x000fd8000c000000 */
.L_x_11130:
        /* <DEDUP_REMOVED lines=20> */
[----:B------:R-:W-:Y:S01]  /*1540*/  CS2R R6, SRZ ;  /* 0x0000000000067805 */ /* 0x000fe2000001ff00 */
[----:B------:R-:W-:Y:S01]  /*1550*/  IMAD.MOV.U32 R94, RZ, RZ, RZ ;  /* 0x000000ffff5e7224 */ /* 0x000fe200078e00ff */
[----:B------:R-:W-:Y:S01]  /*1560*/  ISETP.GT.AND P1, PT, R88, UR45, PT ;  /* 0x0000002d58007c0c */ /* 0x000fe2000bf24270 */
[----:B------:R-:W-:Y:S01]  /*1570*/  IMAD.MOV.U32 R9, RZ, RZ, RZ ;  /* 0x000000ffff097224 */ /* 0x000fe200078e00ff */
[----:B------:R-:W-:Y:S01]  /*1580*/  CS2R R90, SRZ ;  /* 0x00000000005a7805 */ /* 0x000fe2000001ff00 */
[----:B------:R-:W-:Y:S02]  /*1590*/  IMAD.MOV.U32 R89, RZ, RZ, RZ ;  /* 0x000000ffff597224 */ /* 0x000fe400078e00ff */
[----:B------:R-:W-:-:S08]  /*15a0*/  IMAD.MOV.U32 R0, RZ, RZ, RZ ;  /* 0x000000ffff007224 */ /* 0x000fd000078e00ff */
[----:B------:R-:W-:Y:S05]  /*15b0*/  @!P1 BRA `(.L_x_11133) ;  /* 0x000000b4000c9947 */ /* 0x000fea0003800000 */
[----:B------:R-:W-:-:S05]  /*15c0*/  VIADD R0, R2, 0xffffff80 ;  /* 0xffffff8002007836 */ /* 0x000fca0000000000 */
[----:B------:R-:W-:-:S04]  /*15d0*/  SHF.R.S32.HI R3, RZ, 0x1f, R0 ;  /* 0x0000001fff037819 */ /* 0x000fc80000011400 */
[----:B------:R-:W-:-:S04]  /*15e0*/  LEA.HI R3, R3, R0, RZ, 0x7 ;  /* 0x0000000003037211 */ /* 0x000fc800078f38ff */
[----:B------:R-:W-:-:S06]  /*15f0*/  SHF.R.S32.HI R3, RZ, 0x7, R3 ;  /* 0x00000007ff037819 */ /* 0x000fcc0000011403 */
[----:B------:R-:W1:Y:S02]  /*1600*/  SHFL.IDX PT, R3, R3, RZ, 0x1f ;  /* 0x00001fff03037589 */ /* 0x000e6400000e0000 */
[----:B-1----:R-:W-:-:S13]  /*1610*/  R2UR UR41, R3 ;  /* 0x00000000032972ca */ /* 0x002fda00000e0000 */
[----:B------:R-:W-:Y:S02]  /*1620*/  UIMAD.WIDE UR4, UR41, 0x55555556, URZ ;  /* 0x55555556290478a5 */ /* 0x000fe4000f8e023f */
[----:B------:R-:W-:Y:S02]  /*1630*/  UIADD3 UR4, UR40, 0x8400, URZ ;  /* 0x0000840028047890 */ /* 0x000fe4000fffe03f */
[----:B------:R-:W-:Y:S02]  /*1640*/  ULEA.HI UR5, UR5, UR5, URZ, 0x1 ;  /* 0x0000000505057291 */ /* 0x000fe4000f8f083f */
[----:B------:R-:W-:Y:S02]  /*1650*/  ULOP3.LUT UP0, URZ, UR4, 0x3ff, URZ, 0xc0, !UPT ;  /* 0x000003ff043f7892 */ /* 0x000fe4000f80c03f */
[----:B------:R-:W-:-:S04]  /*1660*/  UIMAD UR5, UR5, -0x3, UR41 ;  /* 0xfffffffd050578a4 */ /* 0x000fc8000f8e0229 */
[----:B------:R-:W-:Y:S01]  /*1670*/  PLOP3.LUT P0, PT, PT, PT, UP0, 0x80, 0x0 ;  /* 0x000000000000781c */ /* 0x000fe20003f0f008 */
[----:B------:R-:W-:-:S04]  /*1680*/  ULEA UR5, UR5, UR4, 0xd ;  /* 0x0000000405057291 */ /* 0x000fc8000f8e683f */
[----:B------:R-:W-:-:S04]  /*1690*/  USHF.R.U32.HI UR5, URZ, 0x4, UR5 ;  /* 0x000000043f057899 */ /* 0x000fc80008011605 */
        /* <DEDUP_REMOVED lines=18> */
.L_x_11134:
        /* <DEDUP_REMOVED lines=9> */
.L_x_11282:
[----:B------:R-:W-:Y:S05]  /*1850*/  @!P0 BRA `(.L_x_11136) ;  /* 0x0000000000048947 */ /* 0x000fea0003800000 */
[----:B------:R-:W-:Y:S01]  /*1860*/  BPT.TRAP 0x1 ;  /* 0x000000040000795c */ /* 0x000fe20000300000 */
.L_x_11136:
[----:B------:R-:W-:Y:S02]  /*1870*/  IMAD.U32 R5, RZ, RZ, UR39 ;  /* 0x00000027ff057e24 */ /* 0x000fe4000f8e00ff */
[----:B-1----:R-:W-:-:S03]  /*1880*/  IMAD.U32 R0, RZ, RZ, UR37 ;  /* 0x00000025ff007e24 */ /* 0x002fc6000f8e00ff */
[----:B------:R-:W-:Y:S02]  /*1890*/  LEA R5, R5, UR40, 0x3 ;  /* 0x0000002805057c11 */ /* 0x000fe4000f8e18ff */
[----:B------:R-:W-:-:S04]  /*18a0*/  SHF.L.U32 R0, R0, 0x1f, RZ ;  /* 0x0000001f00007819 */ /* 0x000fc800000006ff */
[----:B------:R1:W2:Y:S01]  /*18b0*/  SYNCS.PHASECHK.TRANS64.TRYWAIT P2, [R5+URZ+0x16830], R0 ;  /* 0x01683000050075a7 */ /* 0x0002a2000804017f */
[----:B------:R-:W-:Y:S05]  /*18c0*/  @!P0 BRA `(.L_x_11137) ;  /* 0x0000000000048947 */ /* 0x000fea0003800000 */
[----:B------:R-:W-:Y:S01]  /*18d0*/  BPT.TRAP 0x1 ;  /* 0x000000040000795c */ /* 0x000fe20000300000 */
.L_x_11137:
[----:B------:R-:W-:Y:S01]  /*18e0*/  LOP3.LUT P1, RZ, R2, 0x7f, RZ, 0xc0, !PT ;  /* 0x0000007f02ff7812 */ /* 0x000fe2000782c0ff */
[----:B--2---:R-:W-:-:S12]  /*18f0*/  @P2 BRA `(.L_x_11138) ;  /* 0x0000000000082947 */ /* 0x004fd80003800000 */
[----:B------:R-:W2:Y:S02]  /*1900*/  SYNCS.PHASECHK.TRANS64.TRYWAIT P2, [R5+URZ+0x16830], R0 ;  /* 0x01683000050075a7 */ /* 0x000ea4000804017f */
[----:B--2---:R-:W-:Y:S05]  /*1910*/  @!P2 BRA `(.L_x_11139) ;  /* 0x000000ec0020a947 */ /* 0x004fea0003800000 */
.L_x_11138:
        /* <DEDUP_REMOVED lines=10> */
[----:B-12---:R-:W-:Y:S01]  /*19c0*/  @!P1 VIADD R0, R5, 0x16840 ;  /* 0x0001684005009836 */ /* 0x006fe20000000000 */
[----:B------:R-:W-:Y:S01]  /*19d0*/  UMOV UR5, 0x40000040 ;  /* 0x4000004000057882 */ /* 0x000fe20000000000 */
[----:B------:R-:W-:Y:S01]  /*19e0*/  UMOV UR7, 0x40000040 ;  /* 0x4000004000077882 */ /* 0x000fe20000000000 */
[----:B------:R-:W-:Y:S01]  /*19f0*/  ULOP3.LUT UR20, UR4, 0x10000, URZ, 0xfc, !UPT ;  /* 0x0001000004147892 */ /* 0x000fe2000f8efc3f */
[----:B------:R-:W1:Y:S01]  /*1a00*/  LDC R7, c[0x0][0x288] ;  /* 0x0000a200ff077b82 */ /* 0x000e620000000800 */
[----:B------:R-:W-:Y:S01]  /*1a10*/  UIADD3 UR4, UR16, 0x2, URZ ;  /* 0x0000000210047890 */ /* 0x000fe2000fffe03f */
[C---:B------:R-:W-:Y:S01]  /*1a20*/  IMAD R11, R88.reuse, R3, 0x80 ;  /* 0x00000080580b7424 */ /* 0x040fe200078e0203 */
[----:B------:R-:W-:Y:S01]  /*1a30*/  ULEA UR18, UR39, UR20, 0xa ;  /* 0x0000001427127291 */ /* 0x000fe2000f8e503f */
[----:B------:R-:W-:Y:S01]  /*1a40*/  @!P1 PRMT R0, RZ, 0x654, R0 ;  /* 0x00000654ff009816 */ /* 0x000fe20000000000 */
[----:B------:R-:W-:Y:S01]  /*1a50*/  UIADD3 UR8, UR16, 0x4, URZ ;  /* 0x0000000410087890 */ /* 0x000fe2000fffe03f */
[----:B------:R-:W-:Y:S01]  /*1a60*/  LEA R9, R88, 0xffffff80, 0x7 ;  /* 0xffffff8058097811 */ /* 0x000fe200078e38ff */
[----:B------:R-:W-:-:S02]  /*1a70*/  UIADD3 UR6, UR18, 0x2, URZ ;  /* 0x0000000212067890 */ /* 0x000fc4000fffe03f */
[----:B------:R-:W-:Y:S01]  /*1a80*/  UIADD3 UR10, UR18, 0x4, URZ ;  /* 0x00000004120a7890 */ /* 0x000fe2000fffe03f */
[----:B------:R-:W-:Y:S02]  /*1a90*/  UMOV UR9, 0x40000040 ;  /* 0x4000004000097882 */ /* 0x000fe40000000000 */
[----:B------:R-:W-:Y:S01]  /*1aa0*/  HGMMA.64x128x16.F32.BF16 R24, gdesc[UR16], RZ, !UPT, gsb0 ;  /* 0x01e00000101879f0 */ /* 0x000fe2000c0018ff */
[----:B------:R-:W-:Y:S01]  /*1ab0*/  UMOV UR11, 0x40000040 ;  /* 0x40000040000b7882 */ /* 0x000fe20000000000 */
[----:B------:R-:W-:Y:S01]  /*1ac0*/  UIADD3 UR12, UR16, 0x6, URZ ;  /* 0x00000006100c7890 */ /* 0x000fe2000fffe03f */
[----:B---3--:R-:W-:Y:S01]  /*1ad0*/  IMAD R6, R4, UR47, R11 ;  /* 0x0000002f04067c24 */ /* 0x008fe2000f8e020b */
[----:B------:R-:W-:Y:S01]  /*1ae0*/  UIADD3 UR14, UR18, 0x6, URZ ;  /* 0x00000006120e7890 */ /* 0x000fe2000fffe03f */
[----:B------:R-:W-:Y:S01]  /*1af0*/  UMOV UR13, 0x40000040 ;  /* 0x40000040000d7882 */ /* 0x000fe20000000000 */
[----:B------:R-:W-:Y:S01]  /*1b00*/  UMOV UR15, 0x40000040 ;  /* 0x40000040000f7882 */ /* 0x000fe20000000000 */
[----:B------:R-:W-:Y:S01]  /*1b10*/  ULDC UR23, c[0x0][0x9dc] ;  /* 0x0002770000177ab9 */ /* 0x000fe20000000800 */
[----:B------:R-:W-:Y:S01]  /*1b20*/  IMAD R8, R17, -0x2, R6 ;  /* 0xfffffffe11087824 */ /* 0x000fe200078e0206 */
[----:B------:R-:W-:-:S02]  /*1b30*/  WARPGROUP.DEPBAR.LE gsb0, 0x0 ;  /* 0x00008000000079c5 */ /* 0x000fc40000010000 */
[----:B------:R-:W-:-:S06]  /*1b40*/  WARPGROUP.ARRIVE ;  /* 0x00000000000079c5 */ /* 0x000fcc0000000000 */
[----:B------:R-:W-:Y:S01]  /*1b50*/  HGMMA.64x128x16.F32.BF16 R24, gdesc[UR4], R24, gsb0 ;  /* 0x01e00000041879f0 */ /* 0x000fe20008001818 */
[----:B------:R-:W-:Y:S02]  /*1b60*/  ULDC.64 UR6, c[0x0][0x9e0] ;  /* 0x0002780000067ab9 */ /* 0x000fe40000000a00 */
        /* <DEDUP_REMOVED lines=10> */
[----:B------:R1:W-:Y:S02]  /*1c10*/  @!P1 SYNCS.ARRIVE.TRANS64.RED.A1T0 RZ, [R0+URZ], RZ ;  /* 0x000000ff00ff99a7 */ /* 0x0003e4000810043f */
[----:B-1----:R-:W-:-:S05]  /*1c20*/  IADD3 R0, R6, 0x1, -R7 ;  /* 0x0000000106007810 */ /* 0x002fca0007ffe807 */
        /* <DEDUP_REMOVED lines=20> */
.L_x_11142:
[----:B------:R-:W-:-:S06]  /*1d70*/  UISETP.NE.AND UP1, UPT, UR7, 0x1, UPT ;  /* 0x000000010700788c */ /* 0x000fcc000bf25270 */
[----:B------:R-:W-:-:S05]  /*1d80*/  PLOP3.LUT P2, PT, PT, PT, UP1, 0x80, 0x0 ;  /* 0x000000000000781c */ /* 0x000fca0003f4f018 */
[----:B------:R-:W-:-:S08]  /*1d90*/  @UP1 ULDC.64 UR10, c[0x0][0x9e8] ;  /* 0x00027a00000a1ab9 */ /* 0x000fd00000000a00 */
[----:B------:R-:W-:-:S05]  /*1da0*/  @P2 IMAD.HI.U32 R12, R6, UR10, RZ ;  /* 0x0000000a060c2c27 */ /* 0x000fca000f8e00ff */
[----:B------:R-:W-:-:S07]  /*1db0*/  @P2 SHF.R.U32.HI R6, RZ, UR11, R12 ;  /* 0x0000000bff062c19 */ /* 0x000fce000801160c */
.L_x_11143:
[----:B------:R-:W-:Y:S05]  /*1dc0*/  BSYNC B0 ;  /* 0x0000000000007941 */ /* 0x000fea0003800000 */
.L_x_11141:
[----:B------:R-:W-:-:S04]  /*1dd0*/  IMAD R6, R6, UR7, -R9 ;  /* 0x0000000706067c24 */ /* 0x000fc8000f8e0a09 */
[----:B------:R-:W-:-:S05]  /*1de0*/  IMAD R6, R17, -0x2, R6 ;  /* 0xfffffffe11067824 */ /* 0x000fca00078e0206 */
[----:B------:R-:W-:Y:S02]  /*1df0*/  VIMNMX R5, R5, R6, !PT ;  /* 0x0000000605057248 */ /* 0x000fe40007fe0100 */
[----:B------:R-:W-:-:S07]  /*1e00*/  VIADDMNMX R3, R6, UR7, R3, PT ;  /* 0x0000000706037c46 */ /* 0x000fce000b800103 */
.L_x_11140:
        /* <DEDUP_REMOVED lines=184> */
[----:B------:R-:W-:Y:S02]  /*2990*/  FSEL R85, R85, -INF , !P6 ;  /* 0xff80000055557808 */ /* 0x000fe40007000000 */
[----:B------:R-:W-:Y:S02]  /*29a0*/  PLOP3.LUT P6, PT, PT, PT, UP0, 0x40, 0x0 ;  /* 0x000000000000781c */ /* 0x000fe40003fce808 */
[----:B------:R-:W-:Y:S01]  /*29b0*/  VIADDMNMX R5, R3, R13, R8, PT ;  /* 0x0000000d03057246 */ /* 0x000fe20003800108 */
[----:B------:R-:W-:-:S10]  /*29c0*/  IMAD.IADD R8, R10, 0x1, R3 ;  /* 0x000000010a087824 */ /* 0x000fd400078e0203 */
        /* <DEDUP_REMOVED lines=15> */
.L_x_11146:
[----:B------:R-:W-:-:S06]  /*2ac0*/  UISETP.NE.AND UP1, UPT, UR7, 0x1, UPT ;  /* 0x000000010700788c */ /* 0x000fcc000bf25270 */
[----:B------:R-:W-:-:S05]  /*2ad0*/  PLOP3.LUT P6, PT, PT, PT, UP1, 0x80, 0x0 ;  /* 0x000000000000781c */ /* 0x000fca0003fcf018 */
[----:B------:R-:W-:-:S08]  /*2ae0*/  @UP1 ULDC.64 UR10, c[0x0][0x9e8] ;  /* 0x00027a00000a1ab9 */ /* 0x000fd00000000a00 */
[----:B------:R-:W-:Y:S01]  /*2af0*/  @P6 IMAD.HI.U32 R10, R6, UR10, RZ ;  /* 0x0000000a060a6c27 */ /* 0x000fe2000f8e00ff */
[----:B------:R-:W-:-:S13]  /*2b00*/  PLOP3.LUT P6, PT, PT, PT, UP1, 0x80, 0x0 ;  /* 0x000000000000781c */ /* 0x000fda0003fcf018 */
[----:B------:R-:W-:-:S07]  /*2b10*/  @P6 SHF.R.U32.HI R6, RZ, UR11, R10 ;  /* 0x0000000bff066c19 */ /* 0x000fce000801160a */
.L_x_11147:
[----:B------:R-:W-:Y:S05]  /*2b20*/  BSYNC B0 ;  /* 0x0000000000007941 */ /* 0x000fea0003800000 */
.L_x_11145:
[----:B------:R-:W-:-:S04]  /*2b30*/  IMAD R6, R6, UR7, -R9 ;  /* 0x0000000706067c24 */ /* 0x000fc8000f8e0a09 */
[----:B------:R-:W-:-:S05]  /*2b40*/  IMAD R6, R17, -0x2, R6 ;  /* 0xfffffffe11067824 */ /* 0x000fca00078e0206 */
[----:B------:R-:W-:Y:S02]  /*2b50*/  VIMNMX R8, R8, R6, !PT ;  /* 0x0000000608087248 */ /* 0x000fe40007fe0100 */
[----:B------:R-:W-:-:S07]  /*2b60*/  VIADDMNMX R5, R6, UR7, R5, PT ;  /* 0x0000000706057c46 */ /* 0x000fce000b800105 */
.L_x_11144:
        /* <DEDUP_REMOVED lines=157> */
[----:B------:R-:W-:Y:S01]  /*3540*/  LOP3.LUT P6, RZ, R19, 0x8000000, RZ, 0xc0, !PT ;  /* 0x0800000013ff7812 */ /* 0x000fe200078cc0ff */
[--C-:B------:R-:W-:Y:S01]  /*3550*/  FFMA.FTZ R148, R15, UR10, -R10.reuse ;  /* 0x0000000a0f947c23 */ /* 0x100fe2000801080a */
[----:B------:R-:W-:Y:S01]  /*3560*/  ISETP.LT.OR P2, PT, R5, 0x1, P2 ;  /* 0x000000010500780c */ /* 0x000fe20001741670 */
[--C-:B------:R-:W-:Y:S01]  /*3570*/  FFMA.FTZ R11, R25, UR10, -R10.reuse ;  /* 0x0000000a190b7c23 */ /* 0x100fe2000801080a */
[----:B------:R-:W-:Y:S01]  /*3580*/  ISETP.GT.AND P6, PT, R8, 0x79, !P6 ;  /* 0x000000790800780c */ /* 0x000fe200077c4270 */
[--C-:B------:R-:W-:Y:S01]  /*3590*/  FFMA.FTZ R150, R28, UR10, -R10.reuse ;  /* 0x0000000a1c967c23 */ /* 0x100fe2000801080a */
[----:B------:R-:W-:Y:S01]  /*35a0*/  FSEL R26, R26, -INF , !P2 ;  /* 0xff8000001a1a7808 */ /* 0x000fe20005000000 */
[----:B------:R-:W-:Y:S01]  /*35b0*/  MUFU.EX2 R148, R148 ;  /* 0x0000009400947308 */ /* 0x000fe20000000800 */
[----:B------:R-:W-:Y:S01]  /*35c0*/  LOP3.LUT P2, RZ, R19, 0x4000000, RZ, 0xc0, !PT ;  /* 0x0400000013ff7812 */ /* 0x000fe2000784c0ff */
[--C-:B------:R-:W-:Y:S01]  /*35d0*/  FFMA.FTZ R13, R29, UR10, -R10.reuse ;  /* 0x0000000a1d0d7c23 */ /* 0x100fe2000801080a */
[----:B------:R-:W-:Y:S01]  /*35e0*/  FMNMX.FTZ R9, R26, R27, !PT ;  /* 0x0000001b1a097209 */ /* 0x000fe20007810000 */
[--C-:B------:R-:W-:Y:S01]  /*35f0*/  FFMA.FTZ R144, R32, UR10, -R10.reuse ;  /* 0x0000000a20907c23 */ /* 0x100fe2000801080a */
[----:B------:R-:W-:Y:S01]  /*3600*/  ISETP.GT.AND P2, PT, R8, 0x69, !P2 ;  /* 0x000000690800780c */ /* 0x000fe20005744270 */
[--C-:B------:R-:W-:Y:S01]  /*3610*/  FFMA.FTZ R15, R33, UR10, -R10.reuse ;  /* 0x0000000a210f7c23 */ /* 0x100fe2000801080a */
[----:B------:R-:W-:Y:S01]  /*3620*/  FMNMX.FTZ R12, R30, R9, !PT ;  /* 0x000000091e0c7209 */ /* 0x000fe20007810000 */
[----:B------:R-:W1:Y:S01]  /*3630*/  MUFU.EX2 R11, R11 ;  /* 0x0000000b000b7308 */ /* 0x000e620000000800 */
[----:B------:R-:W-:Y:S01]  /*3640*/  ISETP.LT.OR P2, PT, R5, 0x6a, P2 ;  /* 0x0000006a0500780c */ /* 0x000fe20001741670 */
[--C-:B------:R-:W-:Y:S01]  /*3650*/  FFMA.FTZ R146, R36, UR10, -R10.reuse ;  /* 0x0000000a24927c23 */ /* 0x100fe2000801080a */
[----:B------:R-:W-:Y:S01]  /*3660*/  FMNMX.FTZ R9, R31, R12, !PT ;  /* 0x0000000c1f097209 */ /* 0x000fe20007810000 */
[--C-:B------:R-:W-:Y:S01]  /*3670*/  FFMA.FTZ R21, R37, UR10, -R10.reuse ;  /* 0x0000000a25157c23 */ /* 0x100fe2000801080a */
[----:B------:R-:W-:Y:S01]  /*3680*/  FSEL R79, R79, -INF , !P2 ;  /* 0xff8000004f4f7808 */ /* 0x000fe20005000000 */
        /* <DEDUP_REMOVED lines=24> */
[--C-:B------:R-:W-:Y:S01]  /*3810*/  FFMA.FTZ R128, R64, UR10, -R10.reuse ;  /* 0x0000000a40807c23 */ /* 0x100fe2000801080a */
[----:B------:R-:W-:Y:S01]  /*3820*/  FMNMX.FTZ R12, R46, R9, !PT ;  /* 0x000000092e0c7209 */ /* 0x000fe20007810000 */
[----:B------:R-:W5:Y:S01]  /*3830*/  MUFU.EX2 R15, R15 ;  /* 0x0000000f000f7308 */ /* 0x000f620000000800 */
        /* <DEDUP_REMOVED lines=12> */
[----:B------:R-:W-:-:S02]  /*3900*/  FFMA.FTZ R65, R85, UR10, -R10 ;  /* 0x0000000a55417c23 */ /* 0x000fc4000801080a */
[----:B------:R-:W-:Y:S01]  /*3910*/  FMNMX.FTZ R12, R54, R9, !PT ;  /* 0x00000009360c7209 */ /* 0x000fe20007810000 */
[----:B------:R-:W5:Y:S03]  /*3920*/  MUFU.EX2 R21, R21 ;  /* 0x0000001500157308 */ /* 0x000f660000000800 */
[----:B------:R-:W-:-:S04]  /*3930*/  FMNMX.FTZ R9, R55, R12, !PT ;  /* 0x0000000c37097209 */ /* 0x000fc80007810000 */
[----:B------:R-:W-:Y:S01]  /*3940*/  FMNMX.FTZ R12, R58, R9, !PT ;  /* 0x000000093a0c7209 */ /* 0x000fe20007810000 */
[----:B------:R-:W5:Y:S03]  /*3950*/  MUFU.EX2 R140, R140 ;  /* 0x0000008c008c7308 */ /* 0x000f660000000800 */
[----:B------:R-:W-:-:S04]  /*3960*/  FMNMX.FTZ R9, R59, R12, !PT ;  /* 0x0000000c3b097209 */ /* 0x000fc80007810000 */
[----:B------:R-:W-:Y:S01]  /*3970*/  FMNMX.FTZ R12, R62, R9, !PT ;  /* 0x000000093e0c7209 */ /* 0x000fe20007810000 */
[----:B------:R1:W-:Y:S03]  /*3980*/  MUFU.EX2 R5, R57 ;  /* 0x0000003900057308 */ /* 0x0003e60000000800 */
[----:B------:R-:W-:-:S04]  /*3990*/  FMNMX.FTZ R9, R63, R12, !PT ;  /* 0x0000000c3f097209 */ /* 0x000fc80007810000 */
[----:B------:R-:W-:Y:S01]  /*39a0*/  FMNMX.FTZ R12, R66, R9, !PT ;  /* 0x00000009420c7209 */ /* 0x000fe20007810000 */
[----:B------:R-:W-:Y:S01]  /*39b0*/  MUFU.EX2 R25, R25 ;  /* 0x0000001900197308 */ /* 0x000fe20000000800 */
[----:B-1----:R-:W-:Y:S02]  /*39c0*/  FFMA.FTZ R57, R77, UR10, -R10 ;  /* 0x0000000a4d397c23 */ /* 0x002fe4000801080a */
        /* <DEDUP_REMOVED lines=28> */
[----:B------:R-:W-:Y:S02]  /*3b90*/  FMUL.FTZ R28, R9, UR10 ;  /* 0x0000000a091c7c20 */ /* 0x000fe40008410000 */
[----:B------:R-:W-:Y:S03]  /*3ba0*/  MUFU.EX2 R49, R49 ;  /* 0x0000003100317308 */ /* 0x000fe60000000800 */
[----:B------:R-:W-:Y:S02]  /*3bb0*/  FSEL R28, R28, RZ, P2 ;  /* 0x000000ff1c1c7208 */ /* 0x000fe40001000000 */
[----:B------:R-:W-:-:S03]  /*3bc0*/  PLOP3.LUT P2, PT, PT, PT, UP0, 0x40, 0x0 ;  /* 0x000000000000781c */ /* 0x000fc60003f4e808 */
[----:B------:R-:W-:Y:S01]  /*3bd0*/  MUFU.EX2 R124, R124 ;  /* 0x0000007c007c7308 */ /* 0x000fe20000000800 */
[--C-:B------:R-:W-:Y:S01]  /*3be0*/  FFMA.FTZ R8, R27, UR10, -R28.reuse ;  /* 0x0000000a1b087c23 */ /* 0x100fe2000801081c */
[----:B------:R-:W-:Y:S01]  /*3bf0*/  FADD.FTZ R27, R148, R11 ;  /* 0x0000000b941b7221 */ /* 0x000fe20000010000 */
[--C-:B------:R-:W-:Y:S01]  /*3c00*/  FFMA.FTZ R149, R26, UR10, -R28.reuse ;  /* 0x0000000a1a957c23 */ /* 0x100fe2000801081c */
[--C-:B------:R-:W-:Y:S01]  /*3c10*/  FFMA.FTZ R151, R30, UR10, -R28.reuse ;  /* 0x0000000a1e977c23 */ /* 0x100fe2000801081c */
[--C-:B------:R-:W-:Y:S01]  /*3c20*/  FFMA.FTZ R10, R31, UR10, -R28.reuse ;  /* 0x0000000a1f0a7c23 */ /* 0x100fe2000801081c */
[----:B--2---:R-:W-:Y:S01]  /*3c30*/  FADD.FTZ R32, R150, R27 ;  /* 0x0000001b96207221 */ /* 0x004fe20000010000 */
[--C-:B------:R-:W-:Y:S01]  /*3c40*/  FFMA.FTZ R145, R34, UR10, -R28.reuse ;  /* 0x0000000a22917c23 */ /* 0x100fe2000801081c */
[----:B------:R-:W-:Y:S01]  /*3c50*/  MUFU.EX2 R8, R8 ;  /* 0x0000000800087308 */ /* 0x000fe20000000800 */
[----:B------:R-:W-:Y:S01]  /*3c60*/  FFMA.FTZ R12, R35, UR10, -R28 ;  /* 0x0000000a230c7c23 */ /* 0x000fe2000801081c */
[----:B---3--:R-:W-:Y:S01]  /*3c70*/  FADD.FTZ R27, R13, R32 ;  /* 0x000000200d1b7221 */ /* 0x008fe20000010000 */
[--C-:B------:R-:W-:Y:S01]  /*3c80*/  FFMA.FTZ R147, R38, UR10, -R28.reuse ;  /* 0x0000000a26937c23 */ /* 0x100fe2000801081c */
[--C-:B------:R-:W-:Y:S01]  /*3c90*/  FFMA.FTZ R14, R39, UR10, -R28.reuse ;  /* 0x0000000a270e7c23 */ /* 0x100fe2000801081c */
[--C-:B------:R-:W-:Y:S01]  /*3ca0*/  FFMA.FTZ R141, R42, UR10, -R28.reuse ;  /* 0x0000000a2a8d7c23 */ /* 0x100fe2000801081c */
[----:B----4-:R-:W-:Y:S01]  /*3cb0*/  FADD.FTZ R32, R144, R27 ;  /* 0x0000001b90207221 */ /* 0x010fe20000010000 */
[--C-:B------:R-:W-:Y:S01]  /*3cc0*/  FFMA.FTZ R20, R43, UR10, -R28.reuse ;  /* 0x0000000a2b147c23 */ /* 0x100fe2000801081c */
[----:B------:R-:W1:Y:S01]  /*3cd0*/  MUFU.EX2 R149, R149 ;  /* 0x0000009500957308 */ /* 0x000e620000000800 */
[----:B------:R-:W-:Y:S01]  /*3ce0*/  FFMA.FTZ R143, R46, UR10, -R28 ;  /* 0x0000000a2e8f7c23 */ /* 0x000fe2000801081c */
[----:B-----5:R-:W-:Y:S01]  /*3cf0*/  FADD.FTZ R27, R15, R32 ;  /* 0x000000200f1b7221 */ /* 0x020fe20000010000 */
[--C-:B------:R-:W-:Y:S01]  /*3d00*/  FFMA.FTZ R24, R47, UR10, -R28.reuse ;  /* 0x0000000a2f187c23 */ /* 0x100fe2000801081c */
[--C-:B------:R-:W-:Y:S01]  /*3d10*/  FFMA.FTZ R137, R50, UR10, -R28.reuse ;  /* 0x0000000a32897c23 */ /* 0x100fe2000801081c */
[--C-:B------:R-:W-:Y:S01]  /*3d20*/  FFMA.FTZ R26, R51, UR10, -R28.reuse ;  /* 0x0000000a331a7c23 */ /* 0x100fe2000801081c */
[----:B------:R-:W-:Y:S01]  /*3d30*/  FADD.FTZ R34, R146, R27 ;  /* 0x0000001b92227221 */ /* 0x000fe20000010000 */
[--C-:B------:R-:W-:Y:S01]  /*3d40*/  FFMA.FTZ R139, R54, UR10, -R28.reuse ;  /* 0x0000000a368b7c23 */ /* 0x100fe2000801081c */
[----:B------:R-:W2:Y:S01]  /*3d50*/  MUFU.EX2 R151, R151 ;  /* 0x0000009700977308 */ /* 0x000ea20000000800 */
[----:B------:R-:W-:Y:S01]  /*3d60*/  FFMA.FTZ R30, R55, UR10, -R28 ;  /* 0x0000000a371e7c23 */ /* 0x000fe2000801081c */
[----:B------:R-:W-:Y:S01]  /*3d70*/  FADD.FTZ R27, R21, R34 ;  /* 0x00000022151b7221 */ /* 0x000fe20000010000 */
[--C-:B------:R-:W-:Y:S01]  /*3d80*/  FFMA.FTZ R133, R58, UR10, -R28.reuse ;  /* 0x0000000a3a857c23 */ /* 0x100fe2000801081c */
[--C-:B------:R-:W-:Y:S01]  /*3d90*/  FFMA.FTZ R32, R59, UR10, -R28.reuse ;  /* 0x0000000a3b207c23 */ /* 0x100fe2000801081c */
[----:B------:R-:W-:Y:S01]  /*3da0*/  FFMA.FTZ R135, R62, UR10, -R28 ;  /* 0x0000000a3e877c23 */ /* 0x000fe2000801081c */
[----:B------:R-:W-:Y:S01]  /*3db0*/  FADD.FTZ R34, R140, R27 ;  /* 0x0000001b8c227221 */ /* 0x000fe20000010000 */
[----:B------:R-:W-:Y:S01]  /*3dc0*/  F2FP.BF16.F32.PACK_AB R148, R11, R148 ;  /* 0x000000940b94723e */ /* 0x000fe200000010ff */
[----:B------:R-:W3:Y:S01]  /*3dd0*/  MUFU.EX2 R10, R10 ;  /* 0x0000000a000a7308 */ /* 0x000ee20000000800 */
[----:B-1----:R-:W-:Y:S01]  /*3de0*/  FADD.FTZ R36, R149, R8 ;  /* 0x0000000895247221 */ /* 0x002fe20000010000 */
[----:B------:R-:W-:Y:S01]  /*3df0*/  FADD.FTZ R31, R25, R34 ;  /* 0x00000022191f7221 */ /* 0x000fe20000010000 */
[--C-:B------:R-:W-:Y:S01]  /*3e00*/  FFMA.FTZ R34, R63, UR10, -R28.reuse ;  /* 0x0000000a3f227c23 */ /* 0x100fe2000801081c */
[--C-:B------:R-:W-:Y:S01]  /*3e10*/  FFMA.FTZ R129, R66, UR10, -R28.reuse ;  /* 0x0000000a42817c23 */ /* 0x100fe2000801081c */
[----:B------:R-:W-:Y:S01]  /*3e20*/  F2FP.BF16.F32.PACK_AB R150, R13, R150 ;  /* 0x000000960d96723e */ /* 0x000fe200000010ff */
        /* <DEDUP_REMOVED lines=11> */
[----:B---3--:R-:W-:Y:S01]  /*3ee0*/  FADD.FTZ R36, R10, R27 ;  /* 0x0000001b0a247221 */ /* 0x008fe20000010000 */
[----:B------:R-:W-:Y:S01]  /*3ef0*/  FADD.FTZ R31, R33, R38 ;  /* 0x00000026211f7221 */ /* 0x000fe20000010000 */
[--C-:B------:R-:W-:Y:S01]  /*3f00*/  FFMA.FTZ R78, R78, UR10, -R28.reuse ;  /* 0x0000000a4e4e7c23 */ /* 0x100fe2000801081c */
[--C-:B------:R-:W-:Y:S01]  /*3f10*/  FFMA.FTZ R79, R79, UR10, -R28.reuse ;  /* 0x0000000a4f4f7c23 */ /* 0x100fe2000801081c */
[--C-:B------:R-:W-:Y:S01]  /*3f20*/  FFMA.FTZ R82, R82, UR10, -R28.reuse ;  /* 0x0000000a52527c23 */ /* 0x100fe2000801081c */
[----:B------:R-:W-:Y:S01]  /*3f30*/  FADD.FTZ R38, R138, R31 ;  /* 0x0000001f8a267221 */ /* 0x000fe20000010000 */
[----:B------:R-:W-:Y:S01]  /*3f40*/  FFMA.FTZ R83, R83, UR10, -R28 ;  /* 0x0000000a53537c23 */ /* 0x000fe2000801081c */
[----:B------:R-:W3:Y:S01]  /*3f50*/  MUFU.EX2 R147, R147 ;  /* 0x0000009300937308 */ /* 0x000ee20000000800 */
[----:B-1----:R-:W-:Y:S01]  /*3f60*/  FADD.FTZ R27, R145, R36 ;  /* 0x00000024911b7221 */ /* 0x002fe20000010000 */
[----:B------:R-:W-:Y:S01]  /*3f70*/  FADD.FTZ R31, R37, R38 ;  /* 0x00000026251f7221 */ /* 0x000fe20000010000 */
[--C-:B------:R-:W-:Y:S01]  /*3f80*/  FFMA.FTZ R86, R86, UR10, -R28.reuse ;  /* 0x0000000a56567c23 */ /* 0x100fe2000801081c */
[----:B------:R-:W-:Y:S01]  /*3f90*/  FFMA.FTZ R28, R87, UR10, -R28 ;  /* 0x0000000a571c7c23 */ /* 0x000fe2000801081c */
[----:B------:R-:W-:Y:S01]  /*3fa0*/  F2FP.BF16.F32.PACK_AB R149, R8, R149 ;  /* 0x000000950895723e */ /* 0x000fe200000010ff */
[----:B------:R-:W-:Y:S01]  /*3fb0*/  FADD.FTZ R38, R132, R31 ;  /* 0x0000001f84267221 */ /* 0x000fe20000010000 */
[C---:B------:R-:W-:Y:S01]  /*3fc0*/  F2FP.BF16.F32.PACK_AB R132, R5.reuse, R132 ;  /* 0x000000840584723e */ /* 0x040fe200000010ff */
        /* <DEDUP_REMOVED lines=8> */
[----:B---3--:R-:W-:Y:S01]  /*4050*/  FADD.FTZ R27, R147, R36 ;  /* 0x00000024931b7221 */ /* 0x008fe20000010000 */
[----:B------:R-:W-:Y:S01]  /*4060*/  FADD.FTZ R31, R41, R40 ;  /* 0x00000028291f7221 */ /* 0x000fe20000010000 */
[----:B------:R-:W-:Y:S02]  /*4070*/  F2FP.BF16.F32.PACK_AB R142, R29, R142 ;  /* 0x0000008e1d8e723e */ /* 0x000fe400000010ff */
[----:B------:R-:W-:Y:S01]  /*4080*/  F2FP.BF16.F32.PACK_AB R136, R33, R136 ;  /* 0x000000882188723e */ /* 0x000fe200000010ff */
[----:B------:R-:W-:Y:S01]  /*4090*/  FADD.FTZ R40, R128, R31 ;  /* 0x0000001f80287221 */ /* 0x000fe20000010000 */
[----:B------:R-:W-:Y:S01]  /*40a0*/  F2FP.BF16.F32.PACK_AB R138, R37, R138 ;  /* 0x0000008a258a723e */ /* 0x000fe200000010ff */
[----:B------:R-:W3:Y:S01]  /*40b0*/  MUFU.EX2 R20, R20 ;  /* 0x0000001400147308 */ /* 0x000ee20000000800 */
        /* <DEDUP_REMOVED lines=26> */
[----:B------:R-:W-:-:S04]  /*4260*/  FADD.FTZ R13, R49, R40 ;  /* 0x00000028310d7221 */ /* 0x000fc80000010000 */
[----:B------:R-:W-:Y:S02]  /*4270*/  FADD.FTZ R40, R124, R13 ;  /* 0x0000000d7c287221 */ /* 0x000fe40000010000 */
        /* <DEDUP_REMOVED lines=55> */
[----:B------:R-:W-:Y:S01]  /*45f0*/  F2FP.BF16.F32.PACK_AB R121, R83, R82 ;  /* 0x000000525379723e */ /* 0x000fe200000010ff */
[----:B------:R-:W-:Y:S02]  /*4600*/  VIADD R8, R88, 0xfffffffe ;  /* 0xfffffffe58087836 */ /* 0x000fe40000000000 */
[----:B-1----:R-:W-:-:S04]  /*4610*/  FADD.FTZ R4, R86, R11 ;  /* 0x0000000b56047221 */ /* 0x002fc80000010000 */
        /* <DEDUP_REMOVED lines=13> */
.L_x_11149:
[----:B------:R-:W-:-:S11]  /*46f0*/  UISETP.NE.AND UP1, UPT, UR7, 0x1, UPT ;  /* 0x000000010700788c */ /* 0x000fd6000bf25270 */
[----:B------:R-:W-:Y:S02]  /*4700*/  @UP1 ULDC.64 UR18, c[0x0][0x9e8] ;  /* 0x00027a0000121ab9 */ /* 0x000fe40000000a00 */
[----:B------:R-:W-:-:S04]  /*4710*/  UIMAD.WIDE.U32 UR14, UR11, UR18, URZ ;  /* 0x000000120b0e72a5 */ /* 0x000fc8000f8e003f */
[----:B------:R-:W-:-:S12]  /*4720*/  @UP1 USHF.R.U32.HI UR11, URZ, UR19, UR15 ;  /* 0x000000133f0b1299 */ /* 0x000fd8000801160f */
.L_x_11150:
[----:B------:R-:W-:-:S04]  /*4730*/  UIMAD UR7, UR11, UR7, UR7 ;  /* 0x000000070b0772a4 */ /* 0x000fc8000f8e0207 */
[----:B------:R-:W-:-:S04]  /*4740*/  UISETP.LT.AND UP1, UPT, UR6, UR7, UPT ;  /* 0x000000070600728c */ /* 0x000fc8000bf21270 */
[----:B------:R-:W-:-:S12]  /*4750*/  USEL UR6, UR6, UR7, UP1 ;  /* 0x0000000706067287 */ /* 0x000fd80008800000 */
.L_x_11148:
        /* <DEDUP_REMOVED lines=21> */
[----:B------:R-:W-:-:S13]  /*48b0*/  ISETP.GE.AND P2, PT, R8, UR28, PT ;  /* 0x0000001c08007c0c */ /* 0x000fda000bf46270 */
[----:B------:R-:W-:Y:S05]  /*48c0*/  @!P2 BRA `(.L_x_11151) ;  /* 0x0000002c0058a947 */ /* 0x000fea0003800000 */
[----:B------:R-:W-:Y:S01]  /*48d0*/  IMAD.IADD R10, R0, 0x1, R7 ;  /* 0x00000001000a7824 */ /* 0x000fe200078e0207 */
[----:B------:R-:W-:Y:S01]  /*48e0*/  ULDC UR22, c[0x0][0x9e4] ;  /* 0x0002790000167ab9 */ /* 0x000fe20000000800 */
[----:B------:R-:W-:Y:S01]  /*48f0*/  IMAD.MOV.U32 R119, RZ, RZ, RZ ;  /* 0x000000ffff777224 */ /* 0x000fe200078e00ff */
[----:B------:R-:W-:Y:S01]  /*4900*/  ULDC UR23, c[0x0][0x9dc] ;  /* 0x0002770000177ab9 */ /* 0x000fe20000000800 */
[----:B------:R-:W-:Y:S01]  /*4910*/  ULDC UR25, c[0x0][0x288] ;  /* 0x0000a20000197ab9 */ /* 0x000fe20000000800 */
[----:B------:R-:W-:Y:S01]  /*4920*/  ULDC UR21, c[0x0][0x988] ;  /* 0x0002620000157ab9 */ /* 0x000fe20000000800 */
[----:B------:R-:W-:-:S05]  /*4930*/  ULDC UR24, c[0x0][0x9e0] ;  /* 0x0002780000187ab9 */ /* 0x000fca0000000800 */
.L_x_11168:
        /* <DEDUP_REMOVED lines=9> */
.L_x_11153:
[----:B------:R-:W-:Y:S01]  /*49d0*/  ULEA UR6, UR27, UR40, 0x3 ;  /* 0x000000281b067291 */ /* 0x000fe2000f8e183f */
[----:B------:R-:W-:-:S05]  /*49e0*/  IMAD.U32 R11, RZ, RZ, UR26 ;  /* 0x0000001aff0b7e24 */ /* 0x000fca000f8e00ff */
[----:B------:R-:W-:-:S04]  /*49f0*/  SHF.L.U32 R11, R11, 0x1f, RZ ;  /* 0x0000001f0b0b7819 */ /* 0x000fc800000006ff */
[----:B------:R1:W2:Y:S01]  /*4a00*/  SYNCS.PHASECHK.TRANS64.TRYWAIT P2, [UR6+0x16830], R11 ;  /* 0x0168300bff0075a7 */ /* 0x0002a20008040146 */
[----:B------:R-:W-:Y:S05]  /*4a10*/  @!P0 BRA `(.L_x_11154) ;  /* 0x0000000000048947 */ /* 0x000fea0003800000 */
[----:B------:R-:W-:Y:S01]  /*4a20*/  BPT.TRAP 0x1 ;  /* 0x000000040000795c */ /* 0x000fe20000300000 */
.L_x_11154:
[----:B--2---:R-:W-:Y:S05]  /*4a30*/  @P2 BRA `(.L_x_11152) ;  /* 0x0000000000082947 */ /* 0x004fea0003800000 */
[----:B------:R-:W2:Y:S02]  /*4a40*/  SYNCS.PHASECHK.TRANS64.TRYWAIT P2, [UR6+0x16830], R11 ;  /* 0x0168300bff0075a7 */ /* 0x000ea40008040146 */
[----:B--2---:R-:W-:Y:S05]  /*4a50*/  @!P2 BRA `(.L_x_11155) ;  /* 0x000000b800e4a947 */ /* 0x004fea0003800000 */
.L_x_11152:
        /* <DEDUP_REMOVED lines=25> */
.L_x_11157:
[----:B------:R-:W-:Y:S01]  /*4bf0*/  ULEA UR6, UR39, UR40, 0x3 ;  /* 0x0000002827067291 */ /* 0x000fe2000f8e183f */
[----:B------:R-:W-:-:S05]  /*4c00*/  IMAD.U32 R11, RZ, RZ, UR37 ;  /* 0x00000025ff0b7e24 */ /* 0x000fca000f8e00ff */
[----:B------:R-:W-:-:S04]  /*4c10*/  SHF.L.U32 R11, R11, 0x1f, RZ ;  /* 0x0000001f0b0b7819 */ /* 0x000fc800000006ff */
[----:B------:R1:W2:Y:S01]  /*4c20*/  SYNCS.PHASECHK.TRANS64.TRYWAIT P2, [UR6+0x16850], R11 ;  /* 0x0168500bff0075a7 */ /* 0x0002a20008040146 */
[----:B------:R-:W-:Y:S05]  /*4c30*/  @!P0 BRA `(.L_x_11158) ;  /* 0x0000000000048947 */ /* 0x000fea0003800000 */
[----:B------:R-:W-:Y:S01]  /*4c40*/  BPT.TRAP 0x1 ;  /* 0x000000040000795c */ /* 0x000fe20000300000 */
.L_x_11158:
[----:B--2---:R-:W-:Y:S05]  /*4c50*/  @P2 BRA `(.L_x_11156) ;  /* 0x0000000000082947 */ /* 0x004fea0003800000 */
[----:B------:R-:W2:Y:S02]  /*4c60*/  SYNCS.PHASECHK.TRANS64.TRYWAIT P2, [UR6+0x16850], R11 ;  /* 0x0168500bff0075a7 */ /* 0x000ea40008040146 */
[----:B--2---:R-:W-:Y:S05]  /*4c70*/  @!P2 BRA `(.L_x_11159) ;  /* 0x000000b80074a947 */ /* 0x004fea0003800000 */
.L_x_11156:
[----:B------:R-:W-:Y:S01]  /*4c80*/  UIADD3 UR6, UR40, 0x400, URZ ;  /* 0x0000040028067890 */ /* 0x000fe2000fffe03f */
[----:B------:R-:W-:Y:S01]  /*4c90*/  WARPGROUP.ARRIVE ;  /* 0x00000000000079c5 */ /* 0x000fe20000000000 */
[----:B------:R-:W-:Y:S01]  /*4ca0*/  UMOV UR7, 0x40000040 ;  /* 0x4000004000077882 */ /* 0x000fe20000000000 */
[----:B------:R-:W3:Y:S01]  /*4cb0*/  LDC R15, c[0x0][0x2e0] ;  /* 0x0000b800ff0f7b82 */ /* 0x000ee20000000800 */
[----:B------:R-:W-:Y:S01]  /*4cc0*/  USHF.R.U32.HI UR6, URZ, 0x4, UR6 ;  /* 0x000000043f067899 */ /* 0x000fe20008011606 */
[----:B-12---:R-:W-:Y:S01]  /*4cd0*/  IMAD.SHL.U32 R11, R8, 0x80, RZ ;  /* 0x00000080080b7824 */ /* 0x006fe200078e00ff */
[----:B------:R-:W-:Y:S01]  /*4ce0*/  ISETP.GE.U32.AND P2, PT, R2, 0x180, PT ;  /* 0x000001800200780c */ /* 0x000fe20003f46070 */
[----:B------:R-:W-:Y:S01]  /*4cf0*/  IMAD.U32 R13, RZ, RZ, UR27 ;  /* 0x0000001bff0d7e24 */ /* 0x000fe2000f8e00ff */
[----:B------:R-:W-:Y:S01]  /*4d00*/  ULOP3.LUT UR6, UR6, 0x3fff, URZ, 0xc0, !UPT ;  /* 0x00003fff06067892 */ /* 0x000fe2000f8ec03f */
[----:B------:R-:W-:Y:S01]  /*4d10*/  VIADD R12, R16, 0x9 ;  /* 0x00000009100c7836 */ /* 0x000fe20000000000 */
[----:B------:R-:W-:-:S02]  /*4d20*/  IADD3 R14, -R11, 0x1, RZ ;  /* 0x000000010b0e7810 */ /* 0x000fc40007ffe1ff */
[----:B------:R-:W-:Y:S01]  /*4d30*/  ULEA UR10, UR39, UR6, 0xa ;  /* 0x00000006270a7291 */ /* 0x000fe2000f8e503f */
[----:B------:R-:W-:Y:S02]  /*4d40*/  @!P1 LEA R13, R13, UR40, 0x3 ;  /* 0x000000280d0d9c11 */ /* 0x000fe4000f8e18ff */
[----:B------:R-:W-:Y:S02]  /*4d50*/  SEL R20, R12, 0x9, !P2 ;  /* 0x000000090c147807 */ /* 0x000fe40005000000 */
[----:B------:R-:W-:Y:S01]  /*4d60*/  PLOP3.LUT P2, PT, PT, PT, UP0, 0x40, 0x0 ;  /* 0x000000000000781c */ /* 0x000fe20003f4e808 */
[----:B------:R-:W-:Y:S01]  /*4d70*/  @!P1 VIADD R13, R13, 0x16840 ;  /* 0x000168400d0d9836 */ /* 0x000fe20000000000 */
[----:B------:R-:W-:Y:S02]  /*4d80*/  UMOV UR6, UR10 ;  /* 0x0000000a00067c82 */ /* 0x000fe40008000000 */
[----:B------:R-:W-:Y:S01]  /*4d90*/  HGMMA.64x64x16.F32.BF16 R88, R148, gdesc[UR4].tnspB, R88, gsb0 ;  /* 0x40e0000494587df0 */ /* 0x000fe20008001858 */
[----:B------:R-:W-:Y:S01]  /*4da0*/  UIADD3 UR6, UR10, 0x80, URZ ;  /* 0x000000800a067890 */ /* 0x000fe2000fffe03f */
[----:B------:R-:W-:Y:S01]  /*4db0*/  @!P1 PRMT R13, RZ, 0x654, R13 ;  /* 0x00000654ff0d9816 */ /* 0x000fe2000000000d */
[----:B------:R-:W-:Y:S01]  /*4dc0*/  UMOV UR7, 0x40000040 ;  /* 0x4000004000077882 */ /* 0x000fe20000000000 */
[----:B---3--:R-:W-:-:S04]  /*4dd0*/  IMAD R14, R15, UR47, R14 ;  /* 0x0000002f0f0e7c24 */ /* 0x008fc8000f8e020e */
[----:B------:R-:W-:-:S04]  /*4de0*/  VIADD R14, R14, -UR25 ;  /* 0x800000190e0e7c36 */ /* 0x000fc80008000000 */
[----:B------:R-:W-:-:S04]  /*4df0*/  IMAD R14, R17, -0x2, R14 ;  /* 0xfffffffe110e7824 */ /* 0x000fc800078e020e */
[----:B------:R-:W-:-:S04]  /*4e00*/  VIADD R15, R14, UR24 ;  /* 0x000000180e0f7c36 */ /* 0x000fc80008000000 */
[----:B------:R-:W-:Y:S01]  /*4e10*/  IMAD.IADD R12, R0, 0x1, R15 ;  /* 0x00000001000c7824 */ /* 0x000fe200078e020f */
[----:B------:R-:W-:Y:S02]  /*4e20*/  WARPGROUP.DEPBAR.LE gsb0, 0x0 ;  /* 0x00008000000079c5 */ /* 0x000fe40000010000 */
[----:B------:R-:W-:-:S06]  /*4e30*/  WARPGROUP.ARRIVE ;  /* 0x00000000000079c5 */ /* 0x000fcc0000000000 */
[----:B------:R-:W-:Y:S01]  /*4e40*/  HGMMA.64x64x16.F32.BF16 R88, R144, gdesc[UR4].tnspB, R88, gsb0 ;  /* 0x40e0000490587df0 */ /* 0x000fe20008001858 */
[----:B------:R-:W-:Y:S01]  /*4e50*/  UIADD3 UR6, UR10, 0x100, URZ ;  /* 0x000001000a067890 */ /* 0x000fe2000fffe03f */
[----:B------:R-:W-:Y:S01]  /*4e60*/  UMOV UR7, 0x40000040 ;  /* 0x4000004000077882 */ /* 0x000fe20000000000 */
        /* <DEDUP_REMOVED lines=28> */
[----:B------:R-:W-:-:S06]  /*5030*/  ULOP3.LUT UR6, URZ, UR23, URZ, 0x33, !UPT ;  /* 0x000000173f067292 */ /* 0x000fcc000f8e333f */
[----:B------:R-:W-:Y:S01]  /*5040*/  VIADD R14, R14, UR6 ;  /* 0x000000060e0e7c36 */ /* 0x000fe20008000000 */
        /* <DEDUP_REMOVED lines=16> */
.L_x_11162:
[----:B------:R-:W-:Y:S02]  /*5150*/  IMAD.U32 R121, RZ, RZ, UR22 ;  /* 0x00000016ff797e24 */ /* 0x000fe4000f8e00ff */
[----:B------:R-:W-:-:S03]  /*5160*/  IMAD.MOV.U32 R20, RZ, RZ, R10 ;  /* 0x000000ffff147224 */ /* 0x000fc600078e000a */
[----:B------:R-:W-:-:S13]  /*5170*/  ISETP.NE.AND P2, PT, R121, 0x1, PT ;  /* 0x000000017900780c */ /* 0x000fda0003f45270 */
[----:B------:R-:W1:Y:S01]  /*5180*/  @P2 LDC.64 R122, c[0x0][0x9e8] ;  /* 0x00027a00ff7a2b82 */ /* 0x000e620000000a00 */
[----:B------:R-:W-:-:S04]  /*5190*/  @P2 IMAD.IADD R21, R0, 0x1, R7 ;  /* 0x0000000100152824 */ /* 0x000fc800078e0207 */
[----:B-1----:R-:W-:-:S05]  /*51a0*/  @P2 IMAD.HI.U32 R120, R21, R122, RZ ;  /* 0x0000007a15782227 */ /* 0x002fca00078e00ff */
[----:B------:R-:W-:-:S07]  /*51b0*/  @P2 SHF.R.U32.HI R20, RZ, R123, R120 ;  /* 0x0000007bff142219 */ /* 0x000fce0000011678 */
.L_x_11163:
[----:B------:R-:W-:Y:S05]  /*51c0*/  BSYNC B0 ;  /* 0x0000000000007941 */ /* 0x000fea0003800000 */
.L_x_11161:
[----:B------:R-:W-:-:S04]  /*51d0*/  IMAD R20, R20, R121, -R11 ;  /* 0x0000007914147224 */ /* 0x000fc800078e0a0b */
[----:B------:R-:W-:-:S05]  /*51e0*/  IMAD R20, R17, -0x2, R20 ;  /* 0xfffffffe11147824 */ /* 0x000fca00078e0214 */
[----:B------:R-:W-:Y:S02]  /*51f0*/  VIADDMNMX R12, R20, R121, R12, PT ;  /* 0x00000079140c7246 */ /* 0x000fe4000380010c */
[----:B------:R-:W-:-:S07]  /*5200*/  VIMNMX R13, R13, R20, !PT ;  /* 0x000000140d0d7248 */ /* 0x000fce0007fe0100 */
.L_x_11160:
        /* <DEDUP_REMOVED lines=113> */
.L_x_11166:
[----:B------:R-:W-:-:S05]  /*5920*/  IMAD.U32 R20, RZ, RZ, UR22 ;  /* 0x00000016ff147e24 */ /* 0x000fca000f8e00ff */
[----:B------:R-:W-:-:S13]  /*5930*/  ISETP.NE.AND P3, PT, R20, 0x1, PT ;  /* 0x000000011400780c */ /* 0x000fda0003f65270 */
[----:B------:R-:W1:Y:S02]  /*5940*/  @P3 LDC.64 R12, c[0x0][0x9e8] ;  /* 0x00027a00ff0c3b82 */ /* 0x000e640000000a00 */
[----:B-1----:R-:W-:-:S05]  /*5950*/  @P3 IMAD.HI.U32 R12, R123, R12, RZ ;  /* 0x0000000c7b0c3227 */ /* 0x002fca00078e00ff */
[----:B------:R-:W-:-:S07]  /*5960*/  @P3 SHF.R.U32.HI R123, RZ, R13, R12 ;  /* 0x0000000dff7b3219 */ /* 0x000fce000001160c */
.L_x_11167:
[----:B------:R-:W-:Y:S05]  /*5970*/  BSYNC B0 ;  /* 0x0000000000007941 */ /* 0x000fea0003800000 */
.L_x_11165:
[----:B------:R-:W-:-:S04]  /*5980*/  IMAD R12, R123, R20, -R11 ;  /* 0x000000147b0c7224 */ /* 0x000fc800078e0a0b */
[----:B------:R-:W-:-:S05]  /*5990*/  IMAD R12, R17, -0x2, R12 ;  /* 0xfffffffe110c7824 */ /* 0x000fca00078e020c */
[----:B------:R-:W-:Y:S02]  /*59a0*/  VIADDMNMX R15, R12, R20, R15, PT ;  /* 0x000000140c0f7246 */ /* 0x000fe4000380010f */
[----:B------:R-:W-:-:S07]  /*59b0*/  VIMNMX R14, R14, R12, !PT ;  /* 0x0000000c0e0e7248 */ /* 0x000fce0007fe0100 */
.L_x_11164:
[----:B------:R-:W-:Y:S01]  /*59c0*/  FMNMX.FTZ R12, R121, R6, !PT ;  /* 0x00000006790c7209 */ /* 0x000fe20007810000 */
[----:B------:R-:W-:Y:S01]  /*59d0*/  UMOV UR10, UR21 ;  /* 0x00000015000a7c82 */ /* 0x000fe20008000000 */
        /* <DEDUP_REMOVED lines=101> */
[----:B------:R-:W-:Y:S02]  /*6030*/  FMNMX.FTZ R20, R26, R9, !PT ;  /* 0x000000091a147209 */ /* 0x000fe40007810000 */
[----:B------:R-:W-:Y:S01]  /*6040*/  ISETP.LT.OR P5, PT, R15, 0x51, P5 ;  /* 0x000000510f00780c */ /* 0x000fe20002fa1670 */
        /* <DEDUP_REMOVED lines=45> */
[----:B------:R-:W-:Y:S01]  /*6320*/  FMNMX.FTZ R20, R50, R37, !PT ;  /* 0x0000002532147209 */ /* 0x000fe20007810000 */
[----:B------:R-:W-:Y:S01]  /*6330*/  FFMA.FTZ R37, R45, UR10, -R12 ;  /* 0x0000000a2d257c23 */ /* 0x000fe2000801080c */
[----:B------:R-:W-:Y:S01]  /*6340*/  ISETP.LT.OR P4, PT, R15, 0x61, P4 ;  /* 0x000000610f00780c */ /* 0x000fe20002781670 */
[----:B------:R-:W-:Y:S01]  /*6350*/  MUFU.EX2 R13, R13 ;  /* 0x0000000d000d7308 */ /* 0x000fe20000000800 */
[----:B------:R-:W-:Y:S02]  /*6360*/  FMNMX.FTZ R41, R51, R20, !PT ;  /* 0x0000001433297209 */ /* 0x000fe40007810000 */
[----:B------:R-:W-:Y:S02]  /*6370*/  ISETP.GT.AND P5, PT, R14, 0x68, P2 ;  /* 0x000000680e00780c */ /* 0x000fe400017a4270 */
[----:B------:R-:W-:-:S02]  /*6380*/  FMNMX.FTZ R20, R54, R41, !PT ;  /* 0x0000002936147209 */ /* 0x000fc40007810000 */
        /* <DEDUP_REMOVED lines=12> */
[----:B------:R-:W-:Y:S01]  /*6450*/  MUFU.EX2 R144, R144 ;  /* 0x0000009000907308 */ /* 0x000fe20000000800 */
[----:B------:R-:W-:Y:S02]  /*6460*/  FMNMX.FTZ R45, R63, R20, !PT ;  /* 0x000000143f2d7209 */ /* 0x000fe40007810000 */
[----:B------:R-:W-:Y:S02]  /*6470*/  ISETP.LT.OR P4, PT, R15, 0x6a, P4 ;  /* 0x0000006a0f00780c */ /* 0x000fe40002781670 */
[----:B------:R-:W-:Y:S01]  /*6480*/  FMNMX.FTZ R20, R66, R45, !PT ;  /* 0x0000002d42147209 */ /* 0x000fe20007810000 */
[----:B------:R-:W-:Y:S01]  /*6490*/  FFMA.FTZ R45, R53, UR10, -R12 ;  /* 0x0000000a352d7c23 */ /* 0x000fe2000801080c */
[----:B------:R-:W-:Y:S01]  /*64a0*/  ISETP.GT.AND P3, PT, R14, 0x70, P2 ;  /* 0x000000700e00780c */ /* 0x000fe20001764270 */
[----:B------:R-:W-:Y:S01]  /*64b0*/  MUFU.EX2 R25, R25 ;  /* 0x0000001900197308 */ /* 0x000fe20000000800 */
[----:B------:R-:W-:-:S02]  /*64c0*/  FMNMX.FTZ R49, R67, R20, !PT ;  /* 0x0000001443317209 */ /* 0x000fc40007810000 */
[----:B------:R-:W-:Y:S02]  /*64d0*/  FSEL R78, R78, -INF , !P5 ;  /* 0xff8000004e4e7808 */ /* 0x000fe40006800000 */
[----:B------:R-:W-:Y:S02]  /*64e0*/  FMNMX.FTZ R20, R70, R49, !PT ;  /* 0x0000003146147209 */ /* 0x000fe40007810000 */
[----:B------:R-:W-:Y:S01]  /*64f0*/  FSEL R79, R79, -INF , !P4 ;  /* 0xff8000004f4f7808 */ /* 0x000fe20006000000 */
[----:B------:R-:W-:Y:S01]  /*6500*/  MUFU.EX2 R146, R146 ;  /* 0x0000009200927308 */ /* 0x000fe20000000800 */
[----:B------:R-:W-:Y:S02]  /*6510*/  FMNMX.FTZ R49, R71, R20, !PT ;  /* 0x0000001447317209 */ /* 0x000fe40007810000 */
[----:B------:R-:W-:Y:S02]  /*6520*/  ISETP.GT.AND P5, PT, R14, 0x71, P2 ;  /* 0x000000710e00780c */ /* 0x000fe400017a4270 */
[----:B------:R-:W-:Y:S01]  /*6530*/  FMNMX.FTZ R20, R74, R49, !PT ;  /* 0x000000314a147209 */ /* 0x000fe20007810000 */
[--C-:B------:R-:W-:Y:S01]  /*6540*/  FFMA.FTZ R49, R57, UR10, -R12.reuse ;  /* 0x0000000a39317c23 */ /* 0x100fe2000801080c */
[C---:B------:R-:W-:Y:S01]  /*6550*/  ISETP.GT.AND P4, PT, R14.reuse, 0x78, P2 ;  /* 0x000000780e00780c */ /* 0x040fe20001784270 */
[--C-:B------:R-:W-:Y:S01]  /*6560*/  FFMA.FTZ R57, R69, UR10, -R12.reuse ;  /* 0x0000000a45397c23 */ /* 0x100fe2000801080c */
[----:B------:R-:W-:Y:S01]  /*6570*/  FMNMX.FTZ R53, R75, R20, !PT ;  /* 0x000000144b357209 */ /* 0x000fe20007810000 */
[----:B------:R-:W-:Y:S01]  /*6580*/  FFMA.FTZ R69, R81, UR10, -R12 ;  /* 0x0000000a51457c23 */ /* 0x000fe2000801080c */
[----:B------:R-:W-:Y:S01]  /*6590*/  ISETP.GT.AND P2, PT, R14, 0x79, P2 ;  /* 0x000000790e00780c */ /* 0x000fe20001744270 */
[----:B------:R-:W-:Y:S01]  /*65a0*/  MUFU.EX2 R29, R29 ;  /* 0x0000001d001d7308 */ /* 0x000fe20000000800 */
[----:B------:R-:W-:-:S02]  /*65b0*/  ISETP.LT.OR P3, PT, R15, 0x71, P3 ;  /* 0x000000710f00780c */ /* 0x000fc40001f61670 */
[----:B------:R-:W-:Y:S02]  /*65c0*/  FMNMX.FTZ R14, R78, R53, !PT ;  /* 0x000000354e0e7209 */ /* 0x000fe40007810000 */
[----:B------:R-:W-:Y:S02]  /*65d0*/  ISETP.LT.OR P5, PT, R15, 0x72, P5 ;  /* 0x000000720f00780c */ /* 0x000fe40002fa1670 */
[----:B------:R-:W-:Y:S01]  /*65e0*/  FSEL R82, R82, -INF , !P3 ;  /* 0xff80000052527808 */ /* 0x000fe20005800000 */
[----:B------:R-:W-:Y:S01]  /*65f0*/  MUFU.EX2 R140, R140 ;  /* 0x0000008c008c7308 */ /* 0x000fe20000000800 */
[----:B------:R-:W-:Y:S02]  /*6600*/  FMNMX.FTZ R53, R79, R14, !PT ;  /* 0x0000000e4f357209 */ /* 0x000fe40007810000 */
[----:B------:R-:W-:Y:S02]  /*6610*/  ISETP.LT.OR P4, PT, R15, 0x79, P4 ;  /* 0x000000790f00780c */ /* 0x000fe40002781670 */
[----:B------:R-:W-:-:S02]  /*6620*/  FSEL R83, R83, -INF , !P5 ;  /* 0xff80000053537808 */ /* 0x000fc40006800000 */
[----:B------:R-:W-:Y:S01]  /*6630*/  FMNMX.FTZ R14, R82, R53, !PT ;  /* 0x00000035520e7209 */ /* 0x000fe20007810000 */
[----:B------:R-:W-:Y:S01]  /*6640*/  MUFU.EX2 R33, R33 ;  /* 0x0000002100217308 */ /* 0x000fe20000000800 */
[----:B------:R-:W-:Y:S01]  /*6650*/  ISETP.LT.OR P2, PT, R15, 0x7a, P2 ;  /* 0x0000007a0f00780c */ /* 0x000fe20001741670 */
[--C-:B------:R-:W-:Y:S01]  /*6660*/  FFMA.FTZ R15, R61, UR10, -R12.reuse ;  /* 0x0000000a3d0f7c23 */ /* 0x100fe2000801080c */
[----:B------:R-:W-:Y:S01]  /*6670*/  FSEL R86, R86, -INF , !P4 ;  /* 0xff80000056567808 */ /* 0x000fe20006000000 */
[--C-:B------:R-:W-:Y:S01]  /*6680*/  FFMA.FTZ R61, R73, UR10, -R12.reuse ;  /* 0x0000000a493d7c23 */ /* 0x100fe2000801080c */
[----:B------:R-:W-:Y:S02]  /*6690*/  FMNMX.FTZ R53, R83, R14, !PT ;  /* 0x0000000e53357209 */ /* 0x000fe40007810000 */
[----:B------:R-:W-:Y:S01]  /*66a0*/  FSEL R87, R87, -INF , !P2 ;  /* 0xff80000057577808 */ /* 0x000fe20005000000 */
[----:B------:R-:W-:Y:S01]  /*66b0*/  MUFU.EX2 R142, R142 ;  /* 0x0000008e008e7308 */ /* 0x000fe20000000800 */
[----:B------:R-:W-:Y:S01]  /*66c0*/  FMNMX.FTZ R14, R86, R53, !PT ;  /* 0x00000035560e7209 */ /* 0x000fe20007810000 */
[----:B------:R-:W-:-:S03]  /*66d0*/  FFMA.FTZ R53, R65, UR10, -R12 ;  /* 0x0000000a41357c23 */ /* 0x000fc6000801080c */
[----:B------:R-:W-:-:S03]  /*66e0*/  FMNMX.FTZ R14, R87, R14, !PT ;  /* 0x0000000e570e7209 */ /* 0x000fc60007810000 */
[----:B------:R-:W-:Y:S02]  /*66f0*/  MUFU.EX2 R37, R37 ;  /* 0x0000002500257308 */ /* 0x000fe40000000800 */
[----:B------:R-:W1:Y:S06]  /*6700*/  SHFL.BFLY PT, R65, R14, 0x2, 0x1f ;  /* 0x0c401f000e417f89 */ /* 0x000e6c00000e0000 */
[----:B------:R-:W-:Y:S08]  /*6710*/  MUFU.EX2 R136, R136 ;  /* 0x0000008800887308 */ /* 0x000ff00000000800 */
[----:B------:R-:W-:Y:S08]  /*6720*/  MUFU.EX2 R41, R41 ;  /* 0x0000002900297308 */ /* 0x000ff00000000800 */
[----:B------:R-:W-:Y:S01]  /*6730*/  MUFU.EX2 R138, R138 ;  /* 0x0000008a008a7308 */ /* 0x000fe20000000800 */
[----:B-1----:R-:W-:Y:S01]  /*6740*/  FMNMX.FTZ R20, R14, R65, !PT ;  /* 0x000000410e147209 */ /* 0x002fe20007810000 */
[----:B------:R-:W-:Y:S01]  /*6750*/  FFMA.FTZ R65, R77, UR10, -R12 ;  /* 0x0000000a4d417c23 */ /* 0x000fe2000801080c */
[----:B------:R-:W-:-:S03]  /*6760*/  FSEL R77, R11, RZ, P6 ;  /* 0x000000ff0b4d7208 */ /* 0x000fc60003000000 */
[----:B------:R-:W1:Y:S02]  /*6770*/  SHFL.BFLY PT, R73, R20, 0x1, 0x1f ;  /* 0x0c201f0014497f89 */ /* 0x000e6400000e0000 */
[----:B------:R-:W-:Y:S01]  /*6780*/  MUFU.EX2 R45, R45 ;  /* 0x0000002d002d7308 */ /* 0x000fe20000000800 */
[----:B------:R-:W-:-:S07]  /*6790*/  FADD.FTZ R6, -R77, R6 ;  /* 0x000000064d067221 */ /* 0x000fce0000010100 */
[----:B------:R-:W-:Y:S08]  /*67a0*/  MUFU.EX2 R132, R132 ;  /* 0x0000008400847308 */ /* 0x000ff00000000800 */
[----:B------:R-:W-:Y:S01]  /*67b0*/  MUFU.EX2 R49, R49 ;  /* 0x0000003100317308 */ /* 0x000fe20000000800 */
[----:B-1----:R-:W-:Y:S01]  /*67c0*/  FMNMX.FTZ R12, R20, R73, !PT ;  /* 0x00000049140c7209 */ /* 0x002fe20007810000 */
[----:B------:R-:W-:-:S06]  /*67d0*/  FMUL.FTZ R73, R6, UR10 ;  /* 0x0000000a06497c20 */ /* 0x000fcc0008410000 */
[----:B------:R-:W-:Y:S01]  /*67e0*/  MUFU.EX2 R134, R134 ;  /* 0x0000008600867308 */ /* 0x000fe20000000800 */
[C---:B------:R-:W-:Y:S01]  /*67f0*/  FSETP.NEU.FTZ.AND P2, PT, R12.reuse, -INF , PT ;  /* 0xff8000000c00780b */ /* 0x040fe20003f5d000 */
[----:B------:R-:W-:-:S06]  /*6800*/  FMUL.FTZ R32, R12, UR10 ;  /* 0x0000000a0c207c20 */ /* 0x000fcc0008410000 */
[----:B------:R-:W1:Y:S01]  /*6810*/  MUFU.EX2 R73, R73 ;  /* 0x0000004900497308 */ /* 0x000e620000000800 */
[----:B------:R-:W-:-:S05]  /*6820*/  FSEL R32, R32, RZ, P2 ;  /* 0x000000ff20207208 */ /* 0x000fca0001000000 */
        /* <DEDUP_REMOVED lines=10> */
[----:B------:R-:W-:Y:S01]  /*68d0*/  FFMA.FTZ R26, R43, UR10, -R32 ;  /* 0x0000000a2b1a7c23 */ /* 0x000fe20008010820 */
[----:B-1----:R-:W-:Y:S01]  /*68e0*/  FFMA.FTZ R34, R73, R5, R148 ;  /* 0x0000000549227223 */ /* 0x002fe20000010094 */
[--C-:B------:R-:W-:Y:S01]  /*68f0*/  FFMA.FTZ R143, R46, UR10, -R32.reuse ;  /* 0x0000000a2e8f7c23 */ /* 0x100fe20008010820 */
[--C-:B------:R-:W-:Y:S01]  /*6900*/  FFMA.FTZ R28, R47, UR10, -R32.reuse ;  /* 0x0000000a2f1c7c23 */ /* 0x100fe20008010820 */
[----:B------:R-:W-:Y:S01]  /*6910*/  FFMA.FTZ R137, R50, UR10, -R32 ;  /* 0x0000000a32897c23 */ /* 0x000fe20008010820 */
[----:B------:R-:W-:Y:S01]  /*6920*/  FADD.FTZ R5, R13, R34 ;  /* 0x000000220d057221 */ /* 0x000fe20000010000 */
        /* <DEDUP_REMOVED lines=10> */
[----:B------:R-:W-:Y:S01]  /*69d0*/  F2FP.BF16.F32.PACK_AB R148, R13, R148 ;  /* 0x000000940d94723e */ /* 0x000fe200000010ff */
        /* <DEDUP_REMOVED lines=15> */
[----:B------:R1:W2:Y:S01]  /*6ad0*/  MUFU.EX2 R9, R5 ;  /* 0x0000000500097308 */ /* 0x0002a20000000800 */
[----:B------:R-:W-:Y:S01]  /*6ae0*/  FADD.FTZ R36, R140, R27 ;  /* 0x0000001b8c247221 */ /* 0x000fe20000010000 */
[----:B------:R-:W-:Y:S01]  /*6af0*/  FFMA.FTZ R86, R86, UR10, -R32 ;  /* 0x0000000a56567c23 */ /* 0x000fe20008010820 */
[----:B------:R-:W-:Y:S01]  /*6b00*/  IMAD.U32 R31, RZ, RZ, UR39 ;  /* 0x00000027ff1f7e24 */ /* 0x000fe2000f8e00ff */
[----:B------:R-:W-:Y:S01]  /*6b10*/  ISETP.GT.AND P2, PT, R8, UR28, PT ;  /* 0x0000001c08007c0c */ /* 0x000fe2000bf44270 */
[----:B------:R-:W-:Y:S01]  /*6b20*/  FADD.FTZ R27, R33, R36 ;  /* 0x00000024211b7221 */ /* 0x000fe20000010000 */
[----:B------:R-:W-:Y:S01]  /*6b30*/  FFMA.FTZ R36, R59, UR10, -R32 ;  /* 0x0000000a3b247c23 */ /* 0x000fe20008010820 */
[----:B------:R-:W-:Y:S01]  /*6b40*/  UMOV UR39, UR27 ;  /* 0x0000001b00277c82 */ /* 0x000fe20008000000 */
[----:B------:R-:W3:Y:S01]  /*6b50*/  MUFU.EX2 R145, R145 ;  /* 0x0000009100917308 */ /* 0x000ee20000000800 */
[----:B------:R-:W-:Y:S01]  /*6b60*/  FADD.FTZ R38, R142, R27 ;  /* 0x0000001b8e267221 */ /* 0x000fe20000010000 */
[----:B------:R-:W-:Y:S01]  /*6b70*/  @!P1 LEA R31, R31, UR40, 0x3 ;  /* 0x000000281f1f9c11 */ /* 0x000fe2000f8e18ff */
[----:B------:R-:W-:Y:S01]  /*6b80*/  FMUL.FTZ R88, R88, R73 ;  /* 0x0000004958587220 */ /* 0x000fe20000410000 */
[----:B------:R-:W-:Y:S01]  /*6b90*/  F2FP.BF16.F32.PACK_AB R150, R21, R150 ;  /* 0x000000961596723e */ /* 0x000fe200000010ff */
[----:B-1----:R-:W-:Y:S01]  /*6ba0*/  FADD.FTZ R5, R37, R38 ;  /* 0x0000002625057221 */ /* 0x002fe20000010000 */
[----:B------:R-:W-:Y:S01]  /*6bb0*/  F2FP.BF16.F32.PACK_AB R144, R25, R144 ;  /* 0x000000901990723e */ /* 0x000fe200000010ff */
[----:B------:R-:W-:Y:S01]  /*6bc0*/  @!P1 VIADD R31, R31, 0x16860 ;  /* 0x000168601f1f9836 */ /* 0x000fe20000000000 */
[----:B------:R-:W1:Y:S01]  /*6bd0*/  MUFU.EX2 R20, R20 ;  /* 0x0000001400147308 */ /* 0x000e620000000800 */
[----:B--2---:R-:W-:Y:S01]  /*6be0*/  FFMA.FTZ R38, R9, R4, R6 ;  /* 0x0000000409267223 */ /* 0x004fe20000010006 */
[----:B------:R-:W-:Y:S01]  /*6bf0*/  FADD.FTZ R42, R136, R5 ;  /* 0x00000005882a7221 */ /* 0x000fe20000010000 */
[----:B------:R-:W-:Y:S01]  /*6c00*/  FFMA.FTZ R4, R63, UR10, -R32 ;  /* 0x0000000a3f047c23 */ /* 0x000fe20008010820 */
[----:B------:R-:W-:Y:S01]  /*6c10*/  @!P1 PRMT R31, RZ, 0x654, R31 ;  /* 0x00000654ff1f9816 */ /* 0x000fe2000000001f */
[----:B------:R-:W-:Y:S01]  /*6c20*/  FADD.FTZ R40, R149, R38 ;  /* 0x0000002695287221 */ /* 0x000fe20000010000 */
[----:B------:R-:W-:Y:S01]  /*6c30*/  FADD.FTZ R27, R41, R42 ;  /* 0x0000002a291b7221 */ /* 0x000fe20000010000 */
[----:B------:R-:W-:Y:S01]  /*6c40*/  FFMA.FTZ R38, R67, UR10, -R32 ;  /* 0x0000000a43267c23 */ /* 0x000fe20008010820 */
[----:B------:R-:W2:Y:S01]  /*6c50*/  MUFU.EX2 R147, R147 ;  /* 0x0000009300937308 */ /* 0x000ea20000000800 */
[----:B------:R-:W-:Y:S01]  /*6c60*/  FADD.FTZ R5, R151, R40 ;  /* 0x0000002897057221 */ /* 0x000fe20000010000 */
[----:B------:R-:W-:Y:S01]  /*6c70*/  FADD.FTZ R40, R138, R27 ;  /* 0x0000001b8a287221 */ /* 0x000fe20000010000 */
[----:B------:R4:W-:Y:S01]  /*6c80*/  @!P1 SYNCS.ARRIVE.TRANS64.RED.A1T0 RZ, [R31+URZ], RZ ;  /* 0x000000ff1fff99a7 */ /* 0x0009e2000810043f */
[----:B------:R-:W-:Y:S01]  /*6c90*/  F2FP.BF16.F32.PACK_AB R149, R149, R6 ;  /* 0x000000069595723e */ /* 0x000fe200000010ff */
[----:B------:R-:W-:Y:S01]  /*6ca0*/  FADD.FTZ R42, R14, R5 ;  /* 0x000000050e2a7221 */ /* 0x000fe20000010000 */
[----:B------:R-:W-:Y:S01]  /*6cb0*/  FADD.FTZ R27, R45, R40 ;  /* 0x000000282d1b7221 */ /* 0x000fe20000010000 */
[----:B------:R-:W-:Y:S01]  /*6cc0*/  FFMA.FTZ R40, R71, UR10, -R32 ;  /* 0x0000000a47287c23 */ /* 0x000fe20008010820 */
[----:B------:R-:W5:Y:S01]  /*6cd0*/  MUFU.EX2 R24, R24 ;  /* 0x0000001800187308 */ /* 0x000f620000000800 */
[----:B---3--:R-:W-:Y:S01]  /*6ce0*/  FADD.FTZ R5, R145, R42 ;  /* 0x0000002a91057221 */ /* 0x008fe20000010000 */
[----:B------:R-:W-:Y:S01]  /*6cf0*/  FADD.FTZ R44, R132, R27 ;  /* 0x0000001b842c7221 */ /* 0x000fe20000010000 */
[----:B------:R-:W-:Y:S01]  /*6d00*/  FFMA.FTZ R32, R87, UR10, -R32 ;  /* 0x0000000a57207c23 */ /* 0x000fe20008010820 */
[-C--:B------:R-:W-:Y:S01]  /*6d10*/  FMUL.FTZ R90, R90, R9.reuse ;  /* 0x000000095a5a7220 */ /* 0x080fe20000410000 */
[----:B-1----:R-:W-:Y:S01]  /*6d20*/  FADD.FTZ R42, R20, R5 ;  /* 0x00000005142a7221 */ /* 0x002fe20000010000 */
[----:B------:R-:W-:Y:S01]  /*6d30*/  FADD.FTZ R27, R49, R44 ;  /* 0x0000002c311b7221 */ /* 0x000fe20000010000 */
[-C--:B------:R-:W-:Y:S01]  /*6d40*/  FMUL.FTZ R91, R91, R9.reuse ;  /* 0x000000095b5b7220 */ /* 0x080fe20000410000 */
[----:B------:R-:W1:Y:S01]  /*6d50*/  MUFU.EX2 R141, R141 ;  /* 0x0000008d008d7308 */ /* 0x000e620000000800 */
        /* <DEDUP_REMOVED lines=8> */
[----:B-----5:R-:W-:Y:S01]  /*6de0*/  FADD.FTZ R42, R24, R5 ;  /* 0x00000005182a7221 */ /* 0x020fe20000010000 */
        /* <DEDUP_REMOVED lines=10> */
[----:B------:R-:W-:Y:S01]  /*6e90*/  FMUL.FTZ R119, R119, R9 ;  /* 0x0000000977777220 */ /* 0x000fe20000410000 */
[----:B------:R-:W-:Y:S01]  /*6ea0*/  F2FP.BF16.F32.PACK_AB R146, R29, R146 ;  /* 0x000000921d92723e */ /* 0x000fe200000010ff */
[-C--:B------:R-:W-:Y:S01]  /*6eb0*/  FMUL.FTZ R89, R89, R73.reuse ;  /* 0x0000004959597220 */ /* 0x080fe20000410000 */
[----:B------:R-:W-:Y:S01]  /*6ec0*/  F2FP.BF16.F32.PACK_AB R140, R33, R140 ;  /* 0x0000008c218c723e */ /* 0x000fe200000010ff */
        /* <DEDUP_REMOVED lines=12> */
[----:B------:R-:W-:Y:S01]  /*6f90*/  F2FP.BF16.F32.PACK_AB R134, R15, R134 ;  /* 0x000000860f86723e */ /* 0x000fe200000010ff */
        /* <DEDUP_REMOVED lines=13> */
[----:B------:R-:W-:Y:S01]  /*7070*/  FMUL.FTZ R117, R117, R73 ;  /* 0x0000004975757220 */ /* 0x000fe20000410000 */
[----:B------:R-:W-:Y:S01]  /*7080*/  F2FP.BF16.F32.PACK_AB R151, R14, R151 ;  /* 0x000000970e97723e */ /* 0x000fe200000010ff */
[----:B------:R-:W-:Y:S01]  /*7090*/  VIADD R8, R8, 0xffffffff ;  /* 0xffffffff08087836 */ /* 0x000fe20000000000 */
[----:B------:R-:W-:Y:S01]  /*70a0*/  F2FP.BF16.F32.PACK_AB R145, R20, R145 ;  /* 0x000000911491723e */ /* 0x000fe200000010ff */
[----:B------:R-:W-:Y:S01]  /*70b0*/  IMAD.MOV.U32 R6, RZ, RZ, R11 ;  /* 0x000000ffff067224 */ /* 0x000fe200078e000b */
[----:B------:R-:W-:Y:S01]  /*70c0*/  F2FP.BF16.F32.PACK_AB R147, R24, R147 ;  /* 0x000000931893723e */ /* 0x000fe200000010ff */
[----:B------:R-:W2:Y:S01]  /*70d0*/  MUFU.EX2 R130, R130 ;  /* 0x0000008200827308 */ /* 0x000ea20000000800 */
[C---:B---3--:R-:W-:Y:S01]  /*70e0*/  FADD.FTZ R27, R53.reuse, R44 ;  /* 0x0000002c351b7221 */ /* 0x048fe20000010000 */
[----:B------:R-:W-:Y:S01]  /*70f0*/  F2FP.BF16.F32.PACK_AB R128, R53, R128 ;  /* 0x000000803580723e */ /* 0x000fe200000010ff */
[----:B------:R-:W-:Y:S01]  /*7100*/  IMAD.MOV.U32 R9, RZ, RZ, R12 ;  /* 0x000000ffff097224 */ /* 0x000fe200078e000c */
[----:B------:R-:W-:-:S04]  /*7110*/  F2FP.BF16.F32.PACK_AB R141, R26, R141 ;  /* 0x0000008d1a8d723e */ /* 0x000fc800000010ff */
        /* <DEDUP_REMOVED lines=71> */
[----:B--2---:R-:W-:Y:S01]  /*7590*/  FADD.FTZ R42, R123, R42 ;  /* 0x0000002a7b2a7221 */ /* 0x004fe20000010000 */
[C---:B---3--:R-:W-:Y:S01]  /*75a0*/  FADD.FTZ R5, R77.reuse, R44 ;  /* 0x0000002c4d057221 */ /* 0x048fe20000010000 */
[----:B------:R-:W-:Y:S02]  /*75b0*/  F2FP.BF16.F32.PACK_AB R122, R77, R122 ;  /* 0x0000007a4d7a723e */ /* 0x000fe400000010ff */
[C---:B-1----:R-:W-:Y:S01]  /*75c0*/  FADD.FTZ R4, R32.reuse, R42 ;  /* 0x0000002a20047221 */ /* 0x042fe20000010000 */
[----:B------:R-:W-:Y:S01]  /*75d0*/  F2FP.BF16.F32.PACK_AB R123, R32, R123 ;  /* 0x0000007b207b723e */ /* 0x000fe200000010ff */
[----:B----4-:R-:W-:Y:S06]  /*75e0*/  @P2 BRA `(.L_x_11168) ;  /* 0xffffffd000d42947 */ /* 0x010fec000383ffff */
[----:B------:R-:W-:Y:S01]  /*75f0*/  IMAD.MOV.U32 R9, RZ, RZ, R12 ;  /* 0x000000ffff097224 */ /* 0x000fe200078e000c */
[----:B------:R-:W-:Y:S01]  /*7600*/  UMOV UR39, UR27 ;  /* 0x0000001b00277c82 */ /* 0x000fe20008000000 */
[----:B------:R-:W-:Y:S01]  /*7610*/  IMAD.MOV.U32 R6, RZ, RZ, R11 ;  /* 0x000000ffff067224 */ /* 0x000fe200078e000b */
[----:B------:R-:W-:-:S06]  /*7620*/  UMOV UR37, UR26 ;  /* 0x0000001a00257c82 */ /* 0x000fcc0008000000 */
.L_x_11151:
        /* <DEDUP_REMOVED lines=15> */
.L_x_11170:
[----:B------:R-:W-:-:S11]  /*7720*/  UISETP.NE.AND UP0, UPT, UR11, 0x1, UPT ;  /* 0x000000010b00788c */ /* 0x000fd6000bf05270 */
[----:B------:R-:W-:Y:S02]  /*7730*/  @UP0 ULDC.64 UR14, c[0x0][0x9e8] ;  /* 0x00027a00000e0ab9 */ /* 0x000fe40000000a00 */
[----:B------:R-:W-:-:S04]  /*7740*/  UIMAD.WIDE.U32 UR6, UR49, UR14, URZ ;  /* 0x0000000e310672a5 */ /* 0x000fc8000f8e003f */
[----:B------:R-:W-:-:S12]  /*7750*/  @UP0 USHF.R.U32.HI UR49, URZ, UR15, UR7 ;  /* 0x0000000f3f310299 */ /* 0x000fd80008011607 */
.L_x_11171:
[----:B------:R-:W-:-:S04]  /*7760*/  UIMAD UR49, UR49, UR11, URZ ;  /* 0x0000000b313172a4 */ /* 0x000fc8000f8e023f */
[----:B------:R-:W-:-:S04]  /*7770*/  UISETP.LT.AND UP0, UPT, UR23, UR49, UPT ;  /* 0x000000311700728c */ /* 0x000fc8000bf01270 */
[----:B------:R-:W-:-:S12]  /*7780*/  USEL UR23, UR23, UR49, !UP0 ;  /* 0x0000003117177287 */ /* 0x000fd8000c000000 */
.L_x_11169:
        /* <DEDUP_REMOVED lines=13> */
.L_x_11181:
        /* <DEDUP_REMOVED lines=9> */
.L_x_11174:
[----:B------:R-:W-:Y:S01]  /*78f0*/  ULEA UR6, UR39, UR40, 0x3 ;  /* 0x0000002827067291 */ /* 0x000fe2000f8e183f */
[----:B------:R-:W-:-:S05]  /*7900*/  IMAD.U32 R6, RZ, RZ, UR37 ;  /* 0x00000025ff067e24 */ /* 0x000fca000f8e00ff */
[----:B------:R-:W-:-:S04]  /*7910*/  SHF.L.U32 R6, R6, 0x1f, RZ ;  /* 0x0000001f06067819 */ /* 0x000fc800000006ff */
[----:B------:R1:W2:Y:S01]  /*7920*/  SYNCS.PHASECHK.TRANS64.TRYWAIT P2, [UR6+0x16830], R6 ;  /* 0x01683006ff0075a7 */ /* 0x0002a20008040146 */
[----:B------:R-:W-:Y:S05]  /*7930*/  @!P0 BRA `(.L_x_11175) ;  /* 0x0000000000048947 */ /* 0x000fea0003800000 */
[----:B------:R-:W-:Y:S01]  /*7940*/  BPT.TRAP 0x1 ;  /* 0x000000040000795c */ /* 0x000fe20000300000 */
.L_x_11175:
[----:B--2---:R-:W-:Y:S05]  /*7950*/  @P2 BRA `(.L_x_11173) ;  /* 0x0000000000082947 */ /* 0x004fea0003800000 */
[----:B------:R-:W2:Y:S02]  /*7960*/  SYNCS.PHASECHK.TRANS64.TRYWAIT P2, [UR6+0x16830], R6 ;  /* 0x01683006ff0075a7 */ /* 0x000ea40008040146 */
[----:B--2---:R-:W-:Y:S05]  /*7970*/  @!P2 BRA `(.L_x_11176) ;  /* 0x0000008c004ca947 */ /* 0x004fea0003800000 */
.L_x_11173:
        /* <DEDUP_REMOVED lines=25> */
.L_x_11178:
[----:B------:R-:W-:Y:S01]  /*7b10*/  ULEA UR6, UR23, UR40, 0x3 ;  /* 0x0000002817067291 */ /* 0x000fe2000f8e183f */
[----:B------:R-:W-:-:S05]  /*7b20*/  IMAD.U32 R6, RZ, RZ, UR24 ;  /* 0x00000018ff067e24 */ /* 0x000fca000f8e00ff */
[----:B------:R-:W-:-:S04]  /*7b30*/  SHF.L.U32 R6, R6, 0x1f, RZ ;  /* 0x0000001f06067819 */ /* 0x000fc800000006ff */
[----:B------:R1:W2:Y:S01]  /*7b40*/  SYNCS.PHASECHK.TRANS64.TRYWAIT P2, [UR6+0x16850], R6 ;  /* 0x01685006ff0075a7 */ /* 0x0002a20008040146 */
[----:B------:R-:W-:Y:S05]  /*7b50*/  @!P0 BRA `(.L_x_11179) ;  /* 0x0000000000048947 */ /* 0x000fea0003800000 */
[----:B------:R-:W-:Y:S01]  /*7b60*/  BPT.TRAP 0x1 ;  /* 0x000000040000795c */ /* 0x000fe20000300000 */
.L_x_11179:
[----:B--2---:R-:W-:Y:S05]  /*7b70*/  @P2 BRA `(.L_x_11177) ;  /* 0x0000000000082947 */ /* 0x004fea0003800000 */
[----:B------:R-:W2:Y:S02]  /*7b80*/  SYNCS.PHASECHK.TRANS64.TRYWAIT P2, [UR6+0x16850], R6 ;  /* 0x01685006ff0075a7 */ /* 0x000ea40008040146 */
[----:B--2---:R-:W-:Y:S05]  /*7b90*/  @!P2 BRA `(.L_x_11180) ;  /* 0x0000008800dca947 */ /* 0x004fea0003800000 */
.L_x_11177:
[----:B------:R-:W-:Y:S01]  /*7ba0*/  UIADD3 UR6, UR40, 0x400, URZ ;  /* 0x0000040028067890 */ /* 0x000fe2000fffe03f */
[----:B------:R-:W-:Y:S01]  /*7bb0*/  WARPGROUP.ARRIVE ;  /* 0x00000000000079c5 */ /* 0x000fe20000000000 */
[----:B------:R-:W-:Y:S01]  /*7bc0*/  UMOV UR7, 0x40000040 ;  /* 0x4000004000077882 */ /* 0x000fe20000000000 */
[----:B-12---:R-:W-:Y:S01]  /*7bd0*/  FMNMX.FTZ R6, R24, R11, !PT ;  /* 0x0000000b18067209 */ /* 0x006fe20007810000 */
[----:B------:R-:W-:Y:S01]  /*7be0*/  USHF.R.U32.HI UR6, URZ, 0x4, UR6 ;  /* 0x000000043f067899 */ /* 0x000fe20008011606 */
[----:B------:R-:W-:Y:S01]  /*7bf0*/  FMNMX.FTZ R14, R26, R10, !PT ;  /* 0x0000000a1a0e7209 */ /* 0x000fe20007810000 */
[----:B------:R-:W-:Y:S01]  /*7c00*/  UMOV UR10, UR22 ;  /* 0x00000016000a7c82 */ /* 0x000fe20008000000 */
[----:B------:R-:W-:Y:S01]  /*7c10*/  FMNMX.FTZ R9, R25, R6, !PT ;  /* 0x0000000619097209 */ /* 0x000fe20007810000 */
[----:B------:R-:W-:Y:S01]  /*7c20*/  ULOP3.LUT UR6, UR6, 0x3fff, URZ, 0xc0, !UPT ;  /* 0x00003fff06067892 */ /* 0x000fe2000f8ec03f */
[----:B------:R-:W-:Y:S01]  /*7c30*/  ISETP.GE.U32.AND P2, PT, R2, 0x180, PT ;  /* 0x000001800200780c */ /* 0x000fe20003f46070 */
[----:B------:R-:W-:Y:S01]  /*7c40*/  UMOV UR24, UR37 ;  /* 0x0000002500187c82 */ /* 0x000fe20008000000 */
[----:B------:R-:W-:Y:S01]  /*7c50*/  FMNMX.FTZ R6, R28, R9, !PT ;  /* 0x000000091c067209 */ /* 0x000fe20007810000 */
[----:B------:R-:W-:-:S03]  /*7c60*/  ULEA UR11, UR23, UR6, 0xa ;  /* 0x00000006170b7291 */ /* 0x000fc6000f8e503f */
[----:B------:R-:W-:-:S04]  /*7c70*/  FMNMX.FTZ R9, R29, R6, !PT ;  /* 0x000000061d097209 */ /* 0x000fc80007810000 */
[----:B------:R-:W-:Y:S01]  /*7c80*/  UMOV UR6, UR11 ;  /* 0x0000000b00067c82 */ /* 0x000fe20008000000 */
[----:B------:R-:W-:Y:S01]  /*7c90*/  FMNMX.FTZ R6, R32, R9, !PT ;  /* 0x0000000920067209 */ /* 0x000fe20007810000 */
[----:B------:R-:W-:Y:S01]  /*7ca0*/  HGMMA.64x64x16.F32.BF16 R88, R148, gdesc[UR4].tnspB, R88, gsb0 ;  /* 0x40e0000494587df0 */ /* 0x000fe20008001858 */
        /* <DEDUP_REMOVED lines=33> */
[----:B------:R-:W-:-:S05]  /*7ec0*/  FMNMX.FTZ R9, R85, R6, !PT ;  /* 0x0000000655097209 */ /* 0x000fca0007810000 */
        /* <DEDUP_REMOVED lines=12> */
[----:B-1----:R-:W-:Y:S02]  /*7f90*/  FMNMX.FTZ R6, R13, R6, !PT ;  /* 0x000000060d067209 */ /* 0x002fe40007810000 */
[----:B------:R-:W-:Y:S01]  /*7fa0*/  FMNMX.FTZ R14, R42, R9, !PT ;  /* 0x000000092a0e7209 */ /* 0x000fe20007810000 */
[----:B------:R-:W-:Y:S01]  /*7fb0*/  HGMMA.64x64x16.F32.BF16 R88, R140, gdesc[UR4].tnspB, R88, gsb0 ;  /* 0x40e000048c587df0 */ /* 0x000fe20008001858 */
[----:B------:R-:W-:Y:S01]  /*7fc0*/  UIADD3 UR6, UR11, 0x180, URZ ;  /* 0x000001800b067890 */ /* 0x000fe2000fffe03f */
[----:B------:R-:W-:Y:S01]  /*7fd0*/  FADD.FTZ R11, -R6, R11 ;  /* 0x0000000b060b7221 */ /* 0x000fe20000010100 */
[----:B------:R-:W-:Y:S01]  /*7fe0*/  UMOV UR7, 0x40000040 ;  /* 0x4000004000077882 */ /* 0x000fe20000000000 */
[----:B------:R-:W-:-:S02]  /*7ff0*/  FMNMX.FTZ R9, R43, R14, !PT ;  /* 0x0000000e2b097209 */ /* 0x000fc40007810000 */
[----:B------:R-:W-:Y:S01]  /*8000*/  FMUL.FTZ R12, R11, UR10 ;  /* 0x0000000a0b0c7c20 */ /* 0x000fe20008410000 */
[----:B------:R-:W-:Y:S01]  /*8010*/  FMUL.FTZ R11, R6, UR10 ;  /* 0x0000000a060b7c20 */ /* 0x000fe20008410000 */
[----:B------:R-:W-:-:S03]  /*8020*/  FMNMX.FTZ R14, R46, R9, !PT ;  /* 0x000000092e0e7209 */ /* 0x000fc60007810000 */
        /* <DEDUP_REMOVED lines=20> */
[----:B------:R1:W2:Y:S01]  /*8170*/  MUFU.EX2 R13, R24 ;  /* 0x00000018000d7308 */ /* 0x0002a20000000800 */
[----:B------:R-:W-:Y:S01]  /*8180*/  FMNMX.FTZ R14, R58, R9, !PT ;  /* 0x000000093a0e7209 */ /* 0x000fe20007810000 */
[--C-:B------:R-:W-:Y:S01]  /*8190*/  FFMA.FTZ R41, R57, UR10, -R11.reuse ;  /* 0x0000000a39297c23 */ /* 0x100fe2000801080b */
[--C-:B------:R-:W-:Y:S01]  /*81a0*/  FFMA.FTZ R53, R65, UR10, -R11.reuse ;  /* 0x0000000a41357c23 */ /* 0x100fe2000801080b */
[--C-:B------:R-:W-:Y:S01]  /*81b0*/  FFMA.FTZ R20, R68, UR10, -R11.reuse ;  /* 0x0000000a44147c23 */ /* 0x100fe2000801080b */
[----:B------:R-:W-:Y:S01]  /*81c0*/  FMNMX.FTZ R9, R59, R14, !PT ;  /* 0x0000000e3b097209 */ /* 0x000fe20007810000 */
[--C-:B------:R-:W-:Y:S01]  /*81d0*/  FFMA.FTZ R57, R69, UR10, -R11.reuse ;  /* 0x0000000a45397c23 */ /* 0x100fe2000801080b */
[--C-:B------:R-:W-:Y:S01]  /*81e0*/  FFMA.FTZ R65, R77, UR10, -R11.reuse ;  /* 0x0000000a4d417c23 */ /* 0x100fe2000801080b */
[----:B------:R-:W3:Y:S01]  /*81f0*/  MUFU.EX2 R148, R148 ;  /* 0x0000009400947308 */ /* 0x000ee20000000800 */
[----:B------:R-:W-:Y:S01]  /*8200*/  FMNMX.FTZ R14, R62, R9, !PT ;  /* 0x000000093e0e7209 */ /* 0x000fe20007810000 */
[--C-:B-1----:R-:W-:Y:S01]  /*8210*/  FFMA.FTZ R24, R72, UR10, -R11.reuse ;  /* 0x0000000a48187c23 */ /* 0x102fe2000801080b */
[--C-:B------:R-:W-:Y:S01]  /*8220*/  FFMA.FTZ R32, R80, UR10, -R11.reuse ;  /* 0x0000000a50207c23 */ /* 0x100fe2000801080b */
[--C-:B------:R-:W-:Y:S01]  /*8230*/  FFMA.FTZ R69, R81, UR10, -R11.reuse ;  /* 0x0000000a51457c23 */ /* 0x100fe2000801080b */
[----:B------:R-:W-:Y:S01]  /*8240*/  FMNMX.FTZ R9, R63, R14, !PT ;  /* 0x0000000e3f097209 */ /* 0x000fe20007810000 */
[----:B------:R-:W-:-:S02]  /*8250*/  FFMA.FTZ R84, R84, UR10, -R11 ;  /* 0x0000000a54547c23 */ /* 0x000fc4000801080b */
[----:B------:R-:W1:Y:S01]  /*8260*/  MUFU.EX2 R150, R150 ;  /* 0x0000009600967308 */ /* 0x000e620000000800 */
[----:B------:R-:W-:Y:S01]  /*8270*/  FMNMX.FTZ R14, R66, R9, !PT ;  /* 0x00000009420e7209 */ /* 0x000fe20007810000 */
[----:B--2---:R-:W-:-:S03]  /*8280*/  FFMA.FTZ R5, R12, R5, R13 ;  /* 0x000000050c057223 */ /* 0x004fc6000001000d */
[----:B------:R-:W-:-:S03]  /*8290*/  FMNMX.FTZ R9, R67, R14, !PT ;  /* 0x0000000e43097209 */ /* 0x000fc60007810000 */
[----:B------:R-:W-:Y:S01]  /*82a0*/  MUFU.EX2 R21, R21 ;  /* 0x0000001500157308 */ /* 0x000fe20000000800 */
[----:B------:R-:W-:Y:S01]  /*82b0*/  FMNMX.FTZ R14, R70, R9, !PT ;  /* 0x00000009460e7209 */ /* 0x000fe20007810000 */
[C---:B---3--:R-:W-:Y:S01]  /*82c0*/  FADD.FTZ R5, R148.reuse, R5 ;  /* 0x0000000594057221 */ /* 0x048fe20000010000 */
[----:B------:R-:W-:Y:S02]  /*82d0*/  F2FP.BF16.F32.PACK_AB R148, R148, R13 ;  /* 0x0000000d9494723e */ /* 0x000fe400000010ff */
        /* <DEDUP_REMOVED lines=10> */
[--C-:B------:R-:W-:Y:S01]  /*8380*/  FFMA.FTZ R140, R40, UR10, -R11.reuse ;  /* 0x0000000a288c7c23 */ /* 0x100fe2000801080b */
[----:B------:R-:W-:Y:S01]  /*8390*/  MUFU.EX2 R146, R146 ;  /* 0x0000009200927308 */ /* 0x000fe20000000800 */
[----:B------:R-:W-:Y:S01]  /*83a0*/  FFMA.FTZ R142, R44, UR10, -R11 ;  /* 0x0000000a2c8e7c23 */ /* 0x000fe2000801080b */
[----:B------:R-:W-:Y:S01]  /*83b0*/  FMNMX.FTZ R9, R83, R14, !PT ;  /* 0x0000000e53097209 */ /* 0x000fe20007810000 */
[----:B------:R-:W-:Y:S01]  /*83c0*/  HGMMA.64x64x16.F32.BF16 R88, R136, gdesc[UR4].tnspB, R88, gsb0 ;  /* 0x40e0000488587df0 */ /* 0x000fe20008001858 */
[----:B------:R-:W-:Y:S01]  /*83d0*/  UIADD3 UR6, UR11, 0x200, URZ ;  /* 0x000002000b067890 */ /* 0x000fe2000fffe03f */
[----:B------:R-:W-:Y:S01]  /*83e0*/  UMOV UR7, 0x40000040 ;  /* 0x4000004000077882 */ /* 0x000fe20000000000 */
[----:B------:R-:W-:-:S02]  /*83f0*/  FMNMX.FTZ R14, R86, R9, !PT ;  /* 0x00000009560e7209 */ /* 0x000fc40007810000 */
[----:B------:R-:W-:Y:S02]  /*8400*/  MUFU.EX2 R29, R29 ;  /* 0x0000001d001d7308 */ /* 0x000fe40000000800 */
[----:B------:R-:W-:Y:S01]  /*8410*/  FMNMX.FTZ R9, R87, R14, !PT ;  /* 0x0000000e57097209 */ /* 0x000fe20007810000 */
[----:B------:R-:W-:-:S04]  /*8420*/  FFMA.FTZ R14, R64, UR10, -R11 ;  /* 0x0000000a400e7c23 */ /* 0x000fc8000801080b */
[----:B------:R-:W2:Y:S01]  /*8430*/  SHFL.BFLY PT, R28, R9, 0x2, 0x1f ;  /* 0x0c401f00091c7f89 */ /* 0x000ea200000e0000 */
[----:B------:R-:W-:Y:S08]  /*8440*/  MUFU.EX2 R140, R140 ;  /* 0x0000008c008c7308 */ /* 0x000ff00000000800 */
[----:B------:R-:W-:Y:S08]  /*8450*/  MUFU.EX2 R33, R33 ;  /* 0x0000002100217308 */ /* 0x000ff00000000800 */
[----:B------:R-:W-:Y:S01]  /*8460*/  MUFU.EX2 R142, R142 ;  /* 0x0000008e008e7308 */ /* 0x000fe20000000800 */
[----:B--2---:R-:W-:-:S07]  /*8470*/  FMNMX.FTZ R36, R9, R28, !PT ;  /* 0x0000001c09247209 */ /* 0x004fce0007810000 */
[----:B------:R-:W-:Y:S01]  /*8480*/  MUFU.EX2 R25, R25 ;  /* 0x0000001900197308 */ /* 0x000fe20000000800 */
[----:B------:R-:W-:Y:S01]  /*8490*/  FFMA.FTZ R28, R76, UR10, -R11 ;  /* 0x0000000a4c1c7c23 */ /* 0x000fe2000801080b */
[----:B------:R-:W2:Y:S06]  /*84a0*/  SHFL.BFLY PT, R9, R36, 0x1, 0x1f ;  /* 0x0c201f0024097f89 */ /* 0x000eac00000e0000 */
[----:B------:R-:W-:Y:S08]  /*84b0*/  MUFU.EX2 R37, R37 ;  /* 0x0000002500257308 */ /* 0x000ff00000000800 */
[----:B------:R-:W-:Y:S08]  /*84c0*/  MUFU.EX2 R45, R45 ;  /* 0x0000002d002d7308 */ /* 0x000ff00000000800 */
[----:B------:R-:W-:Y:S01]  /*84d0*/  MUFU.EX2 R41, R41 ;  /* 0x0000002900297308 */ /* 0x000fe20000000800 */
[----:B--2---:R-:W-:-:S07]  /*84e0*/  FMNMX.FTZ R9, R36, R9, !PT ;  /* 0x0000000924097209 */ /* 0x004fce0007810000 */
[----:B------:R-:W-:Y:S01]  /*84f0*/  MUFU.EX2 R49, R49 ;  /* 0x0000003100317308 */ /* 0x000fe20000000800 */
[C---:B------:R-:W-:Y:S01]  /*8500*/  FMUL.FTZ R40, R9.reuse, UR10 ;  /* 0x0000000a09287c20 */ /* 0x040fe20008410000 */
[----:B------:R-:W-:-:S03]  /*8510*/  FADD.FTZ R10, -R9, R10 ;  /* 0x0000000a090a7221 */ /* 0x000fc60000010100 */
[--C-:B------:R-:W-:Y:S01]  /*8520*/  FFMA.FTZ R149, R27, UR10, -R40.reuse ;  /* 0x0000000a1b957c23 */ /* 0x100fe20008010828 */
[----:B------:R-:W-:Y:S02]  /*8530*/  IMAD.U32 R27, RZ, RZ, UR39 ;  /* 0x00000027ff1b7e24 */ /* 0x000fe4000f8e00ff */
[----:B------:R-:W-:Y:S01]  /*8540*/  FMUL.FTZ R73, R10, UR10 ;  /* 0x0000000a0a497c20 */ /* 0x000fe20008410000 */
[----:B------:R-:W-:Y:S02]  /*8550*/  WARPGROUP.DEPBAR.LE gsb0, 0x0 ;  /* 0x00008000000079c5 */ /* 0x000fe40000010000 */
[----:B------:R-:W-:Y:S01]  /*8560*/  WARPGROUP.ARRIVE ;  /* 0x00000000000079c5 */ /* 0x000fe20000000000 */
[--C-:B------:R-:W-:Y:S01]  /*8570*/  FFMA.FTZ R10, R26, UR10, -R40.reuse ;  /* 0x0000000a1a0a7c23 */ /* 0x100fe20008010828 */
[----:B------:R-:W-:Y:S01]  /*8580*/  @!P1 LEA R27, R27, UR40, 0x3 ;  /* 0x000000281b1b9c11 */ /* 0x000fe2000f8e18ff */
[--C-:B------:R-:W-:Y:S01]  /*8590*/  FFMA.FTZ R26, R31, UR10, -R40.reuse ;  /* 0x0000000a1f1a7c23 */ /* 0x100fe20008010828 */
[----:B------:R-:W-:Y:S01]  /*85a0*/  MUFU.EX2 R73, R73 ;  /* 0x0000004900497308 */ /* 0x000fe20000000800 */
[----:B------:R-:W-:Y:S01]  /*85b0*/  VIADD R31, R16, 0x9 ;  /* 0x00000009101f7836 */ /* 0x000fe20000000000 */
[----:B------:R-:W-:Y:S01]  /*85c0*/  HGMMA.64x64x16.F32.BF16 R88, R132, gdesc[UR4].tnspB, R88, gsb0 ;  /* 0x40e0000484587df0 */ /* 0x000fe20008001858 */
[----:B------:R-:W-:Y:S01]  /*85d0*/  UIADD3 UR6, UR11, 0x280, URZ ;  /* 0x000002800b067890 */ /* 0x000fe2000fffe03f */
[--C-:B------:R-:W-:Y:S01]  /*85e0*/  FFMA.FTZ R151, R30, UR10, -R40.reuse ;  /* 0x0000000a1e977c23 */ /* 0x100fe20008010828 */
[----:B------:R-:W-:Y:S01]  /*85f0*/  UMOV UR7, 0x40000040 ;  /* 0x4000004000077882 */ /* 0x000fe20000000000 */
[----:B------:R-:W-:Y:S01]  /*8600*/  @!P1 VIADD R27, R27, 0x16840 ;  /* 0x000168401b1b9836 */ /* 0x000fe20000000000 */
[----:B------:R-:W-:Y:S01]  /*8610*/  SEL R31, R31, 0x9, !P2 ;  /* 0x000000091f1f7807 */ /* 0x000fe20005000000 */
[----:B------:R-:W2:Y:S01]  /*8620*/  MUFU.EX2 R10, R10 ;  /* 0x0000000a000a7308 */ /* 0x000ea20000000800 */
[--C-:B------:R-:W-:Y:S01]  /*8630*/  FFMA.FTZ R145, R34, UR10, -R40.reuse ;  /* 0x0000000a22917c23 */ /* 0x100fe20008010828 */
[--C-:B------:R-:W-:Y:S01]  /*8640*/  FFMA.FTZ R30, R35, UR10, -R40.reuse ;  /* 0x0000000a231e7c23 */ /* 0x100fe20008010828 */
[----:B------:R-:W-:Y:S01]  /*8650*/  @!P1 PRMT R27, RZ, 0x654, R27 ;  /* 0x00000654ff1b9816 */ /* 0x000fe2000000001b */
[--C-:B------:R-:W-:Y:S01]  /*8660*/  FFMA.FTZ R147, R38, UR10, -R40.reuse ;  /* 0x0000000a26937c23 */ /* 0x100fe20008010828 */
[--C-:B------:R-:W-:Y:S01]  /*8670*/  FFMA.FTZ R137, R50, UR10, -R40.reuse ;  /* 0x0000000a32897c23 */ /* 0x100fe20008010828 */
[--C-:B------:R-:W-:Y:S01]  /*8680*/  FFMA.FTZ R34, R39, UR10, -R40.reuse ;  /* 0x0000000a27227c23 */ /* 0x100fe20008010828 */
[----:B------:R-:W-:Y:S01]  /*8690*/  FFMA.FTZ R138, R52, UR10, -R11 ;  /* 0x0000000a348a7c23 */ /* 0x000fe2000801080b */
[----:B------:R-:W3:Y:S01]  /*86a0*/  MUFU.EX2 R149, R149 ;  /* 0x0000009500957308 */ /* 0x000ee20000000800 */
[----:B-1----:R-:W-:Y:S01]  /*86b0*/  FADD.FTZ R52, R150, R5 ;  /* 0x0000000596347221 */ /* 0x002fe20000010000 */
[--C-:B------:R-:W-:Y:S01]  /*86c0*/  FFMA.FTZ R141, R42, UR10, -R40.reuse ;  /* 0x0000000a2a8d7c23 */ /* 0x100fe20008010828 */
[--C-:B------:R-:W-:Y:S01]  /*86d0*/  FFMA.FTZ R38, R43, UR10, -R40.reuse ;  /* 0x0000000a2b267c23 */ /* 0x100fe20008010828 */
[--C-:B------:R-:W-:Y:S01]  /*86e0*/  FFMA.FTZ R143, R46, UR10, -R40.reuse ;  /* 0x0000000a2e8f7c23 */ /* 0x100fe20008010828 */
[--C-:B------:R-:W-:Y:S01]  /*86f0*/  FFMA.FTZ R139, R54, UR10, -R40.reuse ;  /* 0x0000000a368b7c23 */ /* 0x100fe20008010828 */
[----:B------:R-:W-:Y:S01]  /*8700*/  FFMA.FTZ R42, R47, UR10, -R40 ;  /* 0x0000000a2f2a7c23 */ /* 0x000fe20008010828 */
[----:B------:R-:W-:Y:S01]  /*8710*/  FFMA.FTZ R136, R48, UR10, -R11 ;  /* 0x0000000a30887c23 */ /* 0x000fe2000801080b */
[----:B------:R-:W1:Y:S01]  /*8720*/  MUFU.EX2 R151, R151 ;  /* 0x0000009700977308 */ /* 0x000e620000000800 */
[----:B--2---:R-:W-:Y:S01]  /*8730*/  FFMA.FTZ R4, R73, R4, R10 ;  /* 0x0000000449047223 */ /* 0x004fe2000001000a */
[--C-:B------:R-:W-:Y:S01]  /*8740*/  FFMA.FTZ R44, R51, UR10, -R40.reuse ;  /* 0x0000000a332c7c23 */ /* 0x100fe20008010828 */
[--C-:B------:R-:W-:Y:S01]  /*8750*/  FFMA.FTZ R46, R55, UR10, -R40.reuse ;  /* 0x0000000a372e7c23 */ /* 0x100fe20008010828 */
[--C-:B------:R-:W-:Y:S01]  /*8760*/  FFMA.FTZ R48, R59, UR10, -R40.reuse ;  /* 0x0000000a3b307c23 */ /* 0x100fe20008010828 */
[--C-:B------:R-:W-:Y:S01]  /*8770*/  FFMA.FTZ R75, R75, UR10, -R40.reuse ;  /* 0x0000000a4b4b7c23 */ /* 0x100fe20008010828 */
[--C-:B------:R-:W-:Y:S01]  /*8780*/  FFMA.FTZ R78, R78, UR10, -R40.reuse ;  /* 0x0000000a4e4e7c23 */ /* 0x100fe20008010828 */
[----:B------:R-:W-:Y:S01]  /*8790*/  FFMA.FTZ R79, R79, UR10, -R40 ;  /* 0x0000000a4f4f7c23 */ /* 0x000fe20008010828 */
[----:B------:R-:W2:Y:S01]  /*87a0*/  MUFU.EX2 R26, R26 ;  /* 0x0000001a001a7308 */ /* 0x000ea20000000800 */
[----:B---3--:R-:W-:Y:S01]  /*87b0*/  FADD.FTZ R50, R149, R4 ;  /* 0x0000000495327221 */ /* 0x008fe20000010000 */
[--C-:B------:R-:W-:Y:S01]  /*87c0*/  FFMA.FTZ R4, R63, UR10, -R40.reuse ;  /* 0x0000000a3f047c23 */ /* 0x100fe20008010828 */
[----:B------:R-:W-:Y:S01]  /*87d0*/  F2FP.BF16.F32.PACK_AB R149, R149, R10 ;  /* 0x0000000a9595723e */ /* 0x000fe200000010ff */
[--C-:B------:R-:W-:Y:S01]  /*87e0*/  FFMA.FTZ R82, R82, UR10, -R40.reuse ;  /* 0x0000000a52527c23 */ /* 0x100fe20008010828 */
[--C-:B------:R-:W-:Y:S01]  /*87f0*/  FFMA.FTZ R83, R83, UR10, -R40.reuse ;  /* 0x0000000a53537c23 */ /* 0x100fe20008010828 */
[----:B------:R-:W-:Y:S01]  /*8800*/  FFMA.FTZ R86, R86, UR10, -R40 ;  /* 0x0000000a56567c23 */ /* 0x000fe20008010828 */
[C---:B------:R-:W-:Y:S01]  /*8810*/  ISETP.GT.AND P2, PT, R8.reuse, UR21, PT ;  /* 0x0000001508007c0c */ /* 0x040fe2000bf44270 */
[----:B------:R-:W3:Y:S01]  /*8820*/  MUFU.EX2 R145, R145 ;  /* 0x0000009100917308 */ /* 0x000ee20000000800 */
[----:B-1----:R-:W-:Y:S01]  /*8830*/  FADD.FTZ R5, R151, R50 ;  /* 0x0000003297057221 */ /* 0x002fe20000010000 */
[----:B------:R-:W-:Y:S01]  /*8840*/  F2FP.BF16.F32.PACK_AB R150, R21, R150 ;  /* 0x000000961596723e */ /* 0x000fe200000010ff */
[----:B------:R-:W-:-:S05]  /*8850*/  VIADD R8, R8, 0xffffffff ;  /* 0xffffffff08087836 */ /* 0x000fca0000000000 */
[----:B------:R-:W1:Y:S01]  /*8860*/  MUFU.EX2 R30, R30 ;  /* 0x0000001e001e7308 */ /* 0x000e620000000800 */
[C---:B--2---:R-:W-:Y:S01]  /*8870*/  FADD.FTZ R50, R26.reuse, R5 ;  /* 0x000000051a327221 */ /* 0x044fe20000010000 */
[----:B------:R-:W-:-:S06]  /*8880*/  F2FP.BF16.F32.PACK_AB R151, R26, R151 ;  /* 0x000000971a97723e */ /* 0x000fcc00000010ff */
[----:B------:R-:W2:Y:S01]  /*8890*/  MUFU.EX2 R147, R147 ;  /* 0x0000009300937308 */ /* 0x000ea20000000800 */
[----:B---3--:R-:W-:Y:S01]  /*88a0*/  FADD.FTZ R5, R145, R50 ;  /* 0x0000003291057221 */ /* 0x008fe20000010000 */
[----:B------:R-:W-:-:S06]  /*88b0*/  FFMA.FTZ R50, R67, UR10, -R40 ;  /* 0x0000000a43327c23 */ /* 0x000fcc0008010828 */
[----:B------:R-:W3:Y:S01]  /*88c0*/  MUFU.EX2 R34, R34 ;  /* 0x0000002200227308 */ /* 0x000ee20000000800 */
[C---:B-1----:R-:W-:Y:S01]  /*88d0*/  FADD.FTZ R54, R30.reuse, R5 ;  /* 0x000000051e367221 */ /* 0x042fe20000010000 */
[----:B------:R-:W-:-:S06]  /*88e0*/  F2FP.BF16.F32.PACK_AB R145, R30, R145 ;  /* 0x000000911e91723e */ /* 0x000fcc00000010ff */
[----:B------:R-:W1:Y:S01]  /*88f0*/  MUFU.EX2 R141, R141 ;  /* 0x0000008d008d7308 */ /* 0x000e620000000800 */
[----:B--2---:R-:W-:Y:S01]  /*8900*/  FADD.FTZ R5, R147, R54 ;  /* 0x0000003693057221 */ /* 0x004fe20000010000 */
[----:B------:R-:W-:Y:S02]  /*8910*/  WARPGROUP.DEPBAR.LE gsb0, 0x0 ;  /* 0x00008000000079c5 */ /* 0x000fe40000010000 */
[----:B------:R-:W-:-:S04]  /*8920*/  WARPGROUP.ARRIVE ;  /* 0x00000000000079c5 */ /* 0x000fc80000000000 */
[----:B------:R-:W2:Y:S01]  /*8930*/  MUFU.EX2 R38, R38 ;  /* 0x0000002600267308 */ /* 0x000ea20000000800 */
[----:B------:R-:W-:Y:S01]  /*8940*/  FFMA.FTZ R132, R56, UR10, -R11 ;  /* 0x0000000a38847c23 */ /* 0x000fe2000801080b */
[----:B---3--:R-:W-:Y:S01]  /*8950*/  FADD.FTZ R54, R34, R5 ;  /* 0x0000000522367221 */ /* 0x008fe20000010000 */
[----:B------:R-:W-:Y:S01]  /*8960*/  FFMA.FTZ R133, R58, UR10, -R40 ;  /* 0x0000000a3a857c23 */ /* 0x000fe20008010828 */
[--C-:B------:R-:W-:Y:S01]  /*8970*/  FFMA.FTZ R134, R60, UR10, -R11.reuse ;  /* 0x0000000a3c867c23 */ /* 0x100fe2000801080b */
[----:B------:R-:W-:Y:S01]  /*8980*/  HGMMA.64x64x16.F32.BF16 R88, R128, gdesc[UR4].tnspB, R88, gsb0 ;  /* 0x40e0000480587df0 */ /* 0x000fe20008001858 */
[----:B------:R-:W-:Y:S01]  /*8990*/  UIADD3 UR6, UR11, 0x300, URZ ;  /* 0x000003000b067890 */ /* 0x000fe2000fffe03f */
[----:B-1----:R-:W-:Y:S01]  /*89a0*/  FADD.FTZ R5, R141, R54 ;  /* 0x000000368d057221 */ /* 0x002fe20000010000 */
[----:B------:R-:W-:Y:S01]  /*89b0*/  UMOV UR7, 0x40000040 ;  /* 0x4000004000077882 */ /* 0x000fe20000000000 */
[----:B------:R-:W1:Y:S01]  /*89c0*/  MUFU.EX2 R143, R143 ;  /* 0x0000008f008f7308 */ /* 0x000e620000000800 */
[----:B------:R-:W-:Y:S01]  /*89d0*/  FFMA.FTZ R135, R62, UR10, -R40 ;  /* 0x0000000a3e877c23 */ /* 0x000fe20008010828 */
[----:B------:R-:W-:Y:S01]  /*89e0*/  FFMA.FTZ R11, R85, UR10, -R11 ;  /* 0x0000000a550b7c23 */ /* 0x000fe2000801080b */
[----:B------:R-:W-:-:S05]  /*89f0*/  F2FP.BF16.F32.PACK_AB R147, R34, R147 ;  /* 0x000000932293723e */ /* 0x000fca00000010ff */
[----:B------:R-:W3:Y:S01]  /*8a00*/  MUFU.EX2 R42, R42 ;  /* 0x0000002a002a7308 */ /* 0x000ee20000000800 */
[C---:B--2---:R-:W-:Y:S01]  /*8a10*/  FADD.FTZ R54, R38.reuse, R5 ;  /* 0x0000000526367221 */ /* 0x044fe20000010000 */
[----:B------:R-:W-:-:S06]  /*8a20*/  F2FP.BF16.F32.PACK_AB R141, R38, R141 ;  /* 0x0000008d268d723e */ /* 0x000fcc00000010ff */
[----:B------:R-:W-:Y:S01]  /*8a30*/  MUFU.EX2 R136, R136 ;  /* 0x0000008800887308 */ /* 0x000fe20000000800 */
[----:B-1----:R-:W-:-:S07]  /*8a40*/  FADD.FTZ R5, R143, R54 ;  /* 0x000000368f057221 */ /* 0x002fce0000010000 */
[----:B------:R-:W1:Y:S01]  /*8a50*/  MUFU.EX2 R137, R137 ;  /* 0x0000008900897308 */ /* 0x000e620000000800 */
[C---:B---3--:R-:W-:Y:S01]  /*8a60*/  FADD.FTZ R54, R42.reuse, R5 ;  /* 0x000000052a367221 */ /* 0x048fe20000010000 */
[----:B------:R-:W-:-:S06]  /*8a70*/  F2FP.BF16.F32.PACK_AB R143, R42, R143 ;  /* 0x0000008f2a8f723e */ /* 0x000fcc00000010ff */
[----:B------:R-:W2:Y:S08]  /*8a80*/  MUFU.EX2 R44, R44 ;  /* 0x0000002c002c7308 */ /* 0x000eb00000000800 */
[----:B------:R-:W-:Y:S01]  /*8a90*/  MUFU.EX2 R138, R138 ;  /* 0x0000008a008a7308 */ /* 0x000fe20000000800 */
[----:B-1----:R-:W-:-:S07]  /*8aa0*/  FADD.FTZ R5, R137, R54 ;  /* 0x0000003689057221 */ /* 0x002fce0000010000 */
[----:B------:R-:W1:Y:S01]  /*8ab0*/  MUFU.EX2 R139, R139 ;  /* 0x0000008b008b7308 */ /* 0x000e620000000800 */
[C---:B--2---:R-:W-:Y:S01]  /*8ac0*/  FADD.FTZ R54, R44.reuse, R5 ;  /* 0x000000052c367221 */ /* 0x044fe20000010000 */
[----:B------:R-:W-:-:S06]  /*8ad0*/  F2FP.BF16.F32.PACK_AB R137, R44, R137 ;  /* 0x000000892c89723e */ /* 0x000fcc00000010ff */
[----:B------:R-:W2:Y:S08]  /*8ae0*/  MUFU.EX2 R46, R46 ;  /* 0x0000002e002e7308 */ /* 0x000eb00000000800 */
[----:B------:R-:W-:Y:S01]  /*8af0*/  MUFU.EX2 R132, R132 ;  /* 0x0000008400847308 */ /* 0x000fe20000000800 */
[----:B-1----:R-:W-:-:S07]  /*8b00*/  FADD.FTZ R5, R139, R54 ;  /* 0x000000368b057221 */ /* 0x002fce0000010000 */
[----:B------:R-:W1:Y:S01]  /*8b10*/  MUFU.EX2 R133, R133 ;  /* 0x0000008500857308 */ /* 0x000e620000000800 */
[----:B--2---:R-:W-:Y:S01]  /*8b20*/  FADD.FTZ R26, R46, R5 ;  /* 0x000000052e1a7221 */ /* 0x004fe20000010000 */
[----:B------:R-:W-:Y:S02]  /*8b30*/  WARPGROUP.DEPBAR.LE gsb0, 0x0 ;  /* 0x00008000000079c5 */ /* 0x000fe40000010000 */
[----:B------:R-:W-:Y:S01]  /*8b40*/  WARPGROUP.ARRIVE ;  /* 0x00000000000079c5 */ /* 0x000fe20000000000 */
[--C-:B------:R-:W-:Y:S01]  /*8b50*/  FFMA.FTZ R129, R66, UR10, -R40.reuse ;  /* 0x0000000a42817c23 */ /* 0x100fe20008010828 */
[----:B------:R-:W-:Y:S01]  /*8b60*/  FFMA.FTZ R131, R70, UR10, -R40 ;  /* 0x0000000a46837c23 */ /* 0x000fe20008010828 */
[----:B------:R-:W-:Y:S01]  /*8b70*/  F2FP.BF16.F32.PACK_AB R139, R46, R139 ;  /* 0x0000008b2e8b723e */ /* 0x000fe200000010ff */
[----:B------:R-:W2:Y:S02]  /*8b80*/  MUFU.EX2 R48, R48 ;  /* 0x0000003000307308 */ /* 0x000ea40000000800 */
[----:B------:R-:W-:Y:S01]  /*8b90*/  HGMMA.64x64x16.F32.BF16 R88, R124, gdesc[UR4].tnspB, R88, gsb0 ;  /* 0x40e000047c587df0 */ /* 0x000fe20008001858 */
[----:B------:R-:W-:Y:S01]  /*8ba0*/  UIADD3 UR6, UR11, 0x380, URZ ;  /* 0x000003800b067890 */ /* 0x000fe2000fffe03f */
[----:B------:R-:W-:-:S04]  /*8bb0*/  UMOV UR7, 0x40000040 ;  /* 0x4000004000077882 */ /* 0x000fc80000000000 */
        /* <DEDUP_REMOVED lines=18> */
[----:B------:R-:W-:Y:S01]  /*8ce0*/  F2FP.BF16.F32.PACK_AB R129, R50, R129 ;  /* 0x000000813281723e */ /* 0x000fe200000010ff */
[----:B------:R-:W-:Y:S02]  /*8cf0*/  WARPGROUP.DEPBAR.LE gsb0, 0x0 ;  /* 0x00008000000079c5 */ /* 0x000fe40000010000 */
[----:B------:R-:W-:Y:S01]  /*8d00*/  WARPGROUP.ARRIVE ;  /* 0x00000000000079c5 */ /* 0x000fe20000000000 */
[----:B------:R-:W-:Y:S02]  /*8d10*/  FFMA.FTZ R125, R74, UR10, -R40 ;  /* 0x0000000a4a7d7c23 */ /* 0x000fe40008010828 */
[----:B------:R-:W2:Y:S03]  /*8d20*/  MUFU.EX2 R57, R57 ;  /* 0x0000003900397308 */ /* 0x000ea60000000800 */
[----:B------:R-:W-:Y:S01]  /*8d30*/  HGMMA.64x64x16.F32.BF16 R88, R120, gdesc[UR4].tnspB, R88, gsb0 ;  /* 0x40e0000478587df0 */ /* 0x000fe20008001858 */
[----:B-1----:R-:W-:-:S04]  /*8d40*/  FADD.FTZ R5, R131, R26 ;  /* 0x0000001a83057221 */ /* 0x002fc80000010000 */
[----:B------:R-:W-:Y:S08]  /*8d50*/  MUFU.EX2 R24, R24 ;  /* 0x0000001800187308 */ /* 0x000ff00000000800 */
[----:B------:R-:W-:Y:S01]  /*8d60*/  MUFU.EX2 R125, R125 ;  /* 0x0000007d007d7308 */ /* 0x000fe20000000800 */
[----:B--2---:R-:W-:-:S07]  /*8d70*/  F2FP.BF16.F32.PACK_AB R130, R57, R20 ;  /* 0x000000143982723e */ /* 0x004fce00000010ff */
[----:B------:R-:W1:Y:S08]  /*8d80*/  MUFU.EX2 R61, R61 ;  /* 0x0000003d003d7308 */ /* 0x000e700000000800 */
[----:B------:R-:W-:Y:S08]  /*8d90*/  MUFU.EX2 R28, R28 ;  /* 0x0000001c001c7308 */ /* 0x000ff00000000800 */
[----:B------:R-:W-:Y:S01]  /*8da0*/  MUFU.EX2 R78, R78 ;  /* 0x0000004e004e7308 */ /* 0x000fe20000000800 */
[----:B-1----:R-:W-:-:S07]  /*8db0*/  F2FP.BF16.F32.PACK_AB R124, R61, R24 ;  /* 0x000000183d7c723e */ /* 0x002fce00000010ff */
[----:B------:R-:W1:Y:S08]  /*8dc0*/  MUFU.EX2 R65, R65 ;  /* 0x0000004100417308 */ /* 0x000e700000000800 */
[----:B------:R-:W2:Y:S08]  /*8dd0*/  MUFU.EX2 R79, R79 ;  /* 0x0000004f004f7308 */ /* 0x000eb00000000800 */
[----:B------:R-:W-:Y:S01]  /*8de0*/  MUFU.EX2 R32, R32 ;  /* 0x0000002000207308 */ /* 0x000fe20000000800 */
[----:B-1----:R-:W-:-:S07]  /*8df0*/  F2FP.BF16.F32.PACK_AB R126, R65, R28 ;  /* 0x0000001c417e723e */ /* 0x002fce00000010ff */
[----:B------:R-:W-:Y:S01]  /*8e00*/  MUFU.EX2 R82, R82 ;  /* 0x0000005200527308 */ /* 0x000fe20000000800 */
[----:B--2---:R-:W-:-:S07]  /*8e10*/  F2FP.BF16.F32.PACK_AB R127, R79, R78 ;  /* 0x0000004e4f7f723e */ /* 0x004fce00000010ff */
[----:B------:R-:W1:Y:S01]  /*8e20*/  MUFU.EX2 R69, R69 ;  /* 0x0000004500457308 */ /* 0x000e620000000800 */
[----:B------:R-:W-:Y:S02]  /*8e30*/  WARPGROUP.DEPBAR.LE gsb0, 0x0 ;  /* 0x00008000000079c5 */ /* 0x000fe40000010000 */
[----:B------:R2:W-:Y:S06]  /*8e40*/  BAR.ARV R31, 0x100 ;  /* 0x0004001f0000751d */ /* 0x0005ec0000002000 */
[----:B------:R3:W-:Y:S01]  /*8e50*/  @!P1 SYNCS.ARRIVE.TRANS64.RED.A1T0 RZ, [R27+URZ], RZ ;  /* 0x000000ff1bff99a7 */ /* 0x0007e2000810043f */
[----:B------:R-:W4:Y:S01]  /*8e60*/  MUFU.EX2 R83, R83 ;  /* 0x0000005300537308 */ /* 0x000f220000000800 */
[-C--:B------:R-:W-:Y:S01]  /*8e70*/  FMUL.FTZ R88, R88, R12.reuse ;  /* 0x0000000c58587220 */ /* 0x080fe20000410000 */
[-C--:B------:R-:W-:Y:S01]  /*8e80*/  FMUL.FTZ R89, R89, R12.reuse ;  /* 0x0000000c59597220 */ /* 0x080fe20000410000 */
[-C--:B------:R-:W-:Y:S01]  /*8e90*/  FMUL.FTZ R92, R92, R12.reuse ;  /* 0x0000000c5c5c7220 */ /* 0x080fe20000410000 */
[-C--:B------:R-:W-:Y:S01]  /*8ea0*/  FMUL.FTZ R93, R93, R12.reuse ;  /* 0x0000000c5d5d7220 */ /* 0x080fe20000410000 */
[----:B------:R-:W-:Y:S01]  /*8eb0*/  FMUL.FTZ R96, R96, R12 ;  /* 0x0000000c60607220 */ /* 0x000fe20000410000 */
[----:B-1----:R-:W-:Y:S01]  /*8ec0*/  F2FP.BF16.F32.PACK_AB R120, R69, R32 ;  /* 0x000000204578723e */ /* 0x002fe200000010ff */
[----:B---3--:R-:W-:Y:S01]  /*8ed0*/  IMAD.U32 R27, RZ, RZ, UR23 ;  /* 0x00000017ff1b7e24 */ /* 0x008fe2000f8e00ff */
        /* <DEDUP_REMOVED lines=9> */
[----:B------:R-:W-:Y:S01]  /*8f70*/  @!P1 VIADD R27, R27, 0x16860 ;  /* 0x000168601b1b9836 */ /* 0x000fe20000000000 */
[----:B----4-:R-:W-:Y:S01]  /*8f80*/  F2FP.BF16.F32.PACK_AB R121, R83, R82 ;  /* 0x000000525379723e */ /* 0x010fe200000010ff */
[-C--:B------:R-:W-:Y:S01]  /*8f90*/  FMUL.FTZ R108, R108, R12.reuse ;  /* 0x0000000c6c6c7220 */ /* 0x080fe20000410000 */
[-C--:B------:R-:W-:Y:S01]  /*8fa0*/  FMUL.FTZ R109, R109, R12.reuse ;  /* 0x0000000c6d6d7220 */ /* 0x080fe20000410000 */
[-C--:B------:R-:W-:Y:S01]  /*8fb0*/  FMUL.FTZ R112, R112, R12.reuse ;  /* 0x0000000c70707220 */ /* 0x080fe20000410000 */
[----:B--2---:R-:W-:Y:S01]  /*8fc0*/  @!P1 PRMT R31, RZ, 0x654, R27 ;  /* 0x00000654ff1f9816 */ /* 0x004fe2000000001b */
[----:B------:R-:W-:Y:S01]  /*8fd0*/  FADD.FTZ R27, R21, R52 ;  /* 0x00000034151b7221 */ /* 0x000fe20000010000 */
[----:B------:R-:W1:Y:S01]  /*8fe0*/  MUFU.EX2 R11, R11 ;  /* 0x0000000b000b7308 */ /* 0x000e620000000800 */
[----:B------:R-:W-:Y:S01]  /*8ff0*/  FMUL.FTZ R113, R113, R12 ;  /* 0x0000000c71717220 */ /* 0x000fe20000410000 */
[----:B------:R2:W-:Y:S01]  /*9000*/  @!P1 SYNCS.ARRIVE.TRANS64.RED.A1T0 RZ, [R31+URZ], RZ ;  /* 0x000000ff1fff99a7 */ /* 0x0005e2000810043f */
[----:B------:R-:W-:Y:S01]  /*9010*/  FADD.FTZ R52, R144, R27 ;  /* 0x0000001b90347221 */ /* 0x000fe20000010000 */
[----:B------:R-:W-:Y:S01]  /*9020*/  F2FP.BF16.F32.PACK_AB R144, R15, R144 ;  /* 0x000000900f90723e */ /* 0x000fe200000010ff */
[-C--:B------:R-:W-:Y:S01]  /*9030*/  FMUL.FTZ R116, R116, R12.reuse ;  /* 0x0000000c74747220 */ /* 0x080fe20000410000 */
[----:B------:R-:W-:Y:S01]  /*9040*/  FMUL.FTZ R117, R117, R12 ;  /* 0x0000000c75757220 */ /* 0x000fe20000410000 */
[----:B------:R-:W-:Y:S01]  /*9050*/  FADD.FTZ R27, R15, R52 ;  /* 0x000000340f1b7221 */ /* 0x000fe20000010000 */
[--C-:B------:R-:W-:Y:S01]  /*9060*/  FFMA.FTZ R52, R71, UR10, -R40.reuse ;  /* 0x0000000a47347c23 */ /* 0x100fe20008010828 */
[----:B------:R-:W-:Y:S01]  /*9070*/  FFMA.FTZ R40, R87, UR10, -R40 ;  /* 0x0000000a57287c23 */ /* 0x000fe20008010828 */
[-C--:B------:R-:W-:Y:S01]  /*9080*/  FMUL.FTZ R90, R90, R73.reuse ;  /* 0x000000495a5a7220 */ /* 0x080fe20000410000 */
[----:B------:R-:W-:Y:S01]  /*9090*/  FADD.FTZ R56, R146, R27 ;  /* 0x0000001b92387221 */ /* 0x000fe20000010000 */
[----:B------:R-:W-:Y:S01]  /*90a0*/  F2FP.BF16.F32.PACK_AB R146, R29, R146 ;  /* 0x000000921d92723e */ /* 0x000fe200000010ff */
[----:B------:R-:W-:Y:S01]  /*90b0*/  MUFU.EX2 R123, R40 ;  /* 0x00000028007b7308 */ /* 0x000fe20000000800 */
[-C--:B------:R-:W-:Y:S01]  /*90c0*/  FMUL.FTZ R91, R91, R73.reuse ;  /* 0x000000495b5b7220 */ /* 0x080fe20000410000 */
[----:B------:R-:W-:Y:S01]  /*90d0*/  FADD.FTZ R27, R29, R56 ;  /* 0x000000381d1b7221 */ /* 0x000fe20000010000 */
[-C--:B------:R-:W-:Y:S01]  /*90e0*/  FMUL.FTZ R94, R94, R73.reuse ;  /* 0x000000495e5e7220 */ /* 0x080fe20000410000 */
[----:B-1----:R-:W-:Y:S01]  /*90f0*/  F2FP.BF16.F32.PACK_AB R122, R11, R36 ;  /* 0x000000240b7a723e */ /* 0x002fe200000010ff */
[-C--:B------:R-:W-:Y:S01]  /*9100*/  FMUL.FTZ R95, R95, R73.reuse ;  /* 0x000000495f5f7220 */ /* 0x080fe20000410000 */
[----:B------:R-:W-:Y:S01]  /*9110*/  FADD.FTZ R56, R140, R27 ;  /* 0x0000001b8c387221 */ /* 0x000fe20000010000 */
[C---:B------:R-:W-:Y:S01]  /*9120*/  F2FP.BF16.F32.PACK_AB R140, R33.reuse, R140 ;  /* 0x0000008c218c723e */ /* 0x040fe200000010ff */
[----:B------:R-:W1:Y:S01]  /*9130*/  MUFU.EX2 R52, R52 ;  /* 0x0000003400347308 */ /* 0x000e620000000800 */
        /* <DEDUP_REMOVED lines=15> */
[----:B------:R-:W-:Y:S01]  /*9230*/  FMUL.FTZ R115, R115, R73 ;  /* 0x0000004973737220 */ /* 0x000fe20000410000 */
[C---:B-1----:R-:W-:Y:S01]  /*9240*/  FADD.FTZ R26, R52.reuse, R5 ;  /* 0x00000005341a7221 */ /* 0x042fe20000010000 */
[----:B------:R-:W-:Y:S01]  /*9250*/  FADD.FTZ R13, R37, R56 ;  /* 0x00000038250d7221 */ /* 0x000fe20000010000 */
[----:B------:R-:W-:Y:S01]  /*9260*/  F2FP.BF16.F32.PACK_AB R131, R52, R131 ;  /* 0x000000833483723e */ /* 0x000fe200000010ff */
[-C--:B------:R-:W-:Y:S01]  /*9270*/  FMUL.FTZ R118, R118, R73.reuse ;  /* 0x0000004976767220 */ /* 0x080fe20000410000 */
[----:B------:R-:W-:Y:S01]  /*9280*/  FADD.FTZ R5, R125, R26 ;  /* 0x0000001a7d057221 */ /* 0x000fe20000010000 */
[----:B------:R-:W-:Y:S01]  /*9290*/  FADD.FTZ R10, R138, R13 ;  /* 0x0000000d8a0a7221 */ /* 0x000fe20000010000 */
[----:B------:R-:W-:Y:S01]  /*92a0*/  F2FP.BF16.F32.PACK_AB R138, R45, R138 ;  /* 0x0000008a2d8a723e */ /* 0x000fe200000010ff */
[----:B------:R-:W-:-:S02]  /*92b0*/  FMUL.FTZ R119, R119, R73 ;  /* 0x0000004977777220 */ /* 0x000fc40000410000 */
[----:B------:R-:W-:Y:S02]  /*92c0*/  FADD.FTZ R13, R45, R10 ;  /* 0x0000000a2d0d7221 */ /* 0x000fe40000010000 */
[----:B------:R-:W1:Y:S02]  /*92d0*/  MUFU.EX2 R10, R75 ;  /* 0x0000004b000a7308 */ /* 0x000e640000000800 */
[----:B------:R-:W-:Y:S01]  /*92e0*/  FADD.FTZ R30, R132, R13 ;  /* 0x0000000d841e7221 */ /* 0x000fe20000010000 */
[----:B------:R-:W-:-:S03]  /*92f0*/  F2FP.BF16.F32.PACK_AB R132, R41, R132 ;  /* 0x000000842984723e */ /* 0x000fc600000010ff */
[----:B------:R-:W-:-:S04]  /*9300*/  FADD.FTZ R13, R41, R30 ;  /* 0x0000001e290d7221 */ /* 0x000fc80000010000 */
[----:B------:R-:W-:Y:S01]  /*9310*/  FADD.FTZ R30, R134, R13 ;  /* 0x0000000d861e7221 */ /* 0x000fe20000010000 */
[----:B------:R-:W-:-:S03]  /*9320*/  F2FP.BF16.F32.PACK_AB R134, R49, R134 ;  /* 0x000000863186723e */ /* 0x000fc600000010ff */
[----:B------:R-:W-:Y:S01]  /*9330*/  FADD.FTZ R13, R49, R30 ;  /* 0x0000001e310d7221 */ /* 0x000fe20000010000 */
[----:B-1----:R-:W-:-:S03]  /*9340*/  FADD.FTZ R5, R10, R5 ;  /* 0x000000050a057221 */ /* 0x002fc60000010000 */
[----:B------:R-:W-:Y:S01]  /*9350*/  FADD.FTZ R30, R14, R13 ;  /* 0x0000000d0e1e7221 */ /* 0x000fe20000010000 */
[----:B------:R-:W-:Y:S01]  /*9360*/  F2FP.BF16.F32.PACK_AB R125, R10, R125 ;  /* 0x0000007d0a7d723e */ /* 0x000fe200000010ff */
[----:B------:R-:W-:Y:S02]  /*9370*/  FADD.FTZ R5, R78, R5 ;  /* 0x000000054e057221 */ /* 0x000fe40000010000 */
[----:B------:R-:W-:Y:S02]  /*9380*/  FADD.FTZ R13, R53, R30 ;  /* 0x0000001e350d7221 */ /* 0x000fe40000010000 */
[----:B------:R-:W-:Y:S02]  /*9390*/  FADD.FTZ R5, R79, R5 ;  /* 0x000000054f057221 */ /* 0x000fe40000010000 */
[----:B------:R-:W-:Y:S02]  /*93a0*/  FADD.FTZ R30, R20, R13 ;  /* 0x0000000d141e7221 */ /* 0x000fe40000010000 */
[----:B------:R-:W-:-:S02]  /*93b0*/  FADD.FTZ R5, R82, R5 ;  /* 0x0000000552057221 */ /* 0x000fc40000010000 */
[----:B------:R-:W-:Y:S02]  /*93c0*/  FADD.FTZ R13, R57, R30 ;  /* 0x0000001e390d7221 */ /* 0x000fe40000010000 */
[----:B------:R-:W-:Y:S02]  /*93d0*/  FADD.FTZ R5, R83, R5 ;  /* 0x0000000553057221 */ /* 0x000fe40000010000 */
[----:B------:R-:W-:Y:S02]  /*93e0*/  FADD.FTZ R30, R24, R13 ;  /* 0x0000000d181e7221 */ /* 0x000fe40000010000 */
[----:B------:R-:W-:Y:S02]  /*93f0*/  FADD.FTZ R10, R86, R5 ;  /* 0x00000005560a7221 */ /* 0x000fe40000010000 */
[----:B------:R-:W-:-:S04]  /*9400*/  FADD.FTZ R13, R61, R30 ;  /* 0x0000001e3d0d7221 */ /* 0x000fc80000010000 */
[----:B------:R-:W-:-:S04]  /*9410*/  FADD.FTZ R4, R28, R13 ;  /* 0x0000000d1c047221 */ /* 0x000fc80000010000 */
[----:B------:R-:W-:-:S04]  /*9420*/  FADD.FTZ R13, R65, R4 ;  /* 0x00000004410d7221 */ /* 0x000fc80000010000 */
[----:B------:R-:W-:-:S04]  /*9430*/  FADD.FTZ R4, R32, R13 ;  /* 0x0000000d20047221 */ /* 0x000fc80000010000 */
[----:B------:R-:W-:-:S04]  /*9440*/  FADD.FTZ R13, R69, R4 ;  /* 0x00000004450d7221 */ /* 0x000fc80000010000 */
[----:B------:R-:W-:-:S04]  /*9450*/  FADD.FTZ R4, R36, R13 ;  /* 0x0000000d24047221 */ /* 0x000fc80000010000 */
[----:B------:R-:W-:Y:S01]  /*9460*/  FADD.FTZ R5, R11, R4 ;  /* 0x000000040b057221 */ /* 0x000fe20000010000 */
[C---:B------:R-:W-:Y:S01]  /*9470*/  FADD.FTZ R4, R123.reuse, R10 ;  /* 0x0000000a7b047221 */ /* 0x040fe20000010000 */
[----:B------:R-:W-:Y:S01]  /*9480*/  F2FP.BF16.F32.PACK_AB R123, R123, R86 ;  /* 0x000000567b7b723e */ /* 0x000fe200000010ff */
[----:B------:R-:W-:Y:S02]  /*9490*/  IMAD.MOV.U32 R10, RZ, RZ, R9 ;  /* 0x000000ffff0a7224 */ /* 0x000fe400078e0009 */
[----:B------:R-:W-:Y:S01]  /*94a0*/  IMAD.MOV.U32 R11, RZ, RZ, R6 ;  /* 0x000000ffff0b7224 */ /* 0x000fe200078e0006 */
[----:B--2---:R-:W-:Y:S06]  /*94b0*/  @P2 BRA `(.L_x_11181) ;  /* 0xffffffe000e82947 */ /* 0x004fec000383ffff */
.L_x_11172:
        /* <DEDUP_REMOVED lines=12> */
.L_x_11199:
        /* <DEDUP_REMOVED lines=9> */
.L_x_11184:
[----:B------:R-:W-:Y:S01]  /*9610*/  ULEA UR6, UR39, UR40, 0x3 ;  /* 0x0000002827067291 */ /* 0x000fe2000f8e183f */
[----:B------:R-:W-:-:S05]  /*9620*/  IMAD.U32 R6, RZ, RZ, UR37 ;  /* 0x00000025ff067e24 */ /* 0x000fca000f8e00ff */
[----:B------:R-:W-:-:S04]  /*9630*/  SHF.L.U32 R6, R6, 0x1f, RZ ;  /* 0x0000001f06067819 */ /* 0x000fc800000006ff */
[----:B------:R1:W2:Y:S01]  /*9640*/  SYNCS.PHASECHK.TRANS64.TRYWAIT P2, [UR6+0x16830], R6 ;  /* 0x01683006ff0075a7 */ /* 0x0002a20008040146 */
[----:B------:R-:W-:Y:S05]  /*9650*/  @!P0 BRA `(.L_x_11185) ;  /* 0x0000000000048947 */ /* 0x000fea0003800000 */
[----:B------:R-:W-:Y:S01]  /*9660*/  BPT.TRAP 0x1 ;  /* 0x000000040000795c */ /* 0x000fe20000300000 */
.L_x_11185:
[----:B--2---:R-:W-:Y:S05]  /*9670*/  @P2 BRA `(.L_x_11183) ;  /* 0x0000000000082947 */ /* 0x004fea0003800000 */
[----:B------:R-:W2:Y:S02]  /*9680*/  SYNCS.PHASECHK.TRANS64.TRYWAIT P2, [UR6+0x16830], R6 ;  /* 0x01683006ff0075a7 */ /* 0x000ea40008040146 */
[----:B--2---:R-:W-:Y:S05]  /*9690*/  @!P2 BRA `(.L_x_11186) ;  /* 0x000000700034a947 */ /* 0x004fea0003800000 */
.L_x_11183:
        /* <DEDUP_REMOVED lines=25> */
.L_x_11188:
[----:B------:R-:W-:Y:S01]  /*9830*/  ULEA UR6, UR26, UR40, 0x3 ;  /* 0x000000281a067291 */ /* 0x000fe2000f8e183f */
[----:B------:R-:W-:-:S05]  /*9840*/  IMAD.U32 R6, RZ, RZ, UR27 ;  /* 0x0000001bff067e24 */ /* 0x000fca000f8e00ff */
[----:B------:R-:W-:-:S04]  /*9850*/  SHF.L.U32 R6, R6, 0x1f, RZ ;  /* 0x0000001f06067819 */ /* 0x000fc800000006ff */
[----:B------:R1:W2:Y:S01]  /*9860*/  SYNCS.PHASECHK.TRANS64.TRYWAIT P2, [UR6+0x16850], R6 ;  /* 0x01685006ff0075a7 */ /* 0x0002a20008040146 */
[----:B------:R-:W-:Y:S05]  /*9870*/  @!P0 BRA `(.L_x_11189) ;  /* 0x0000000000048947 */ /* 0x000fea0003800000 */
[----:B------:R-:W-:Y:S01]  /*9880*/  BPT.TRAP 0x1 ;  /* 0x000000040000795c */ /* 0x000fe20000300000 */
.L_x_11189:
[----:B--2---:R-:W-:Y:S05]  /*9890*/  @P2 BRA `(.L_x_11187) ;  /* 0x0000000000082947 */ /* 0x004fea0003800000 */
[----:B------:R-:W2:Y:S02]  /*98a0*/  SYNCS.PHASECHK.TRANS64.TRYWAIT P2, [UR6+0x16850], R6 ;  /* 0x01685006ff0075a7 */ /* 0x000ea40008040146 */
[----:B--2---:R-:W-:Y:S05]  /*98b0*/  @!P2 BRA `(.L_x_11190) ;  /* 0x0000006c00c4a947 */ /* 0x004fea0003800000 */
.L_x_11187:
[----:B------:R-:W-:Y:S01]  /*98c0*/  UIADD3 UR6, UR40, 0x400, URZ ;  /* 0x0000040028067890 */ /* 0x000fe2000fffe03f */
[----:B------:R-:W-:Y:S01]  /*98d0*/  WARPGROUP.ARRIVE ;  /* 0x00000000000079c5 */ /* 0x000fe20000000000 */
[----:B------:R-:W-:Y:S01]  /*98e0*/  UMOV UR7, 0x40000040 ;  /* 0x4000004000077882 */ /* 0x000fe20000000000 */
[----:B------:R-:W3:Y:S01]  /*98f0*/  LDC R20, c[0x0][0x2e0] ;  /* 0x0000b800ff147b82 */ /* 0x000ee20000000800 */
[----:B------:R-:W-:Y:S01]  /*9900*/  USHF.R.U32.HI UR6, URZ, 0x4, UR6 ;  /* 0x000000043f067899 */ /* 0x000fe20008011606 */
[----:B------:R-:W-:Y:S01]  /*9910*/  IMAD.U32 R14, RZ, RZ, UR39 ;  /* 0x00000027ff0e7e24 */ /* 0x000fe2000f8e00ff */
[----:B------:R-:W-:Y:S01]  /*9920*/  ISETP.GE.U32.AND P2, PT, R2, 0x180, PT ;  /* 0x000001800200780c */ /* 0x000fe20003f46070 */
[----:B-12---:R-:W-:Y:S01]  /*9930*/  IMAD.SHL.U32 R6, R8, 0x80, RZ ;  /* 0x0000008008067824 */ /* 0x006fe200078e00ff */
[----:B------:R-:W-:Y:S01]  /*9940*/  ULOP3.LUT UR6, UR6, 0x3fff, URZ, 0xc0, !UPT ;  /* 0x00003fff06067892 */ /* 0x000fe2000f8ec03f */
[----:B------:R-:W-:Y:S01]  /*9950*/  VIADD R13, R16, 0x9 ;  /* 0x00000009100d7836 */ /* 0x000fe20000000000 */
[----:B------:R-:W-:-:S02]  /*9960*/  @!P1 LEA R14, R14, UR40, 0x3 ;  /* 0x000000280e0e9c11 */ /* 0x000fc4000f8e18ff */
[----:B------:R-:W-:Y:S01]  /*9970*/  ULEA UR10, UR26, UR6, 0xa ;  /* 0x000000061a0a7291 */ /* 0x000fe2000f8e503f */
[----:B------:R-:W-:Y:S02]  /*9980*/  IADD3 R9, -R6, 0x1, RZ ;  /* 0x0000000106097810 */ /* 0x000fe40007ffe1ff */
[----:B------:R-:W-:-:S04]  /*9990*/  @!P1 VIADD R14, R14, 0x16840 ;  /* 0x000168400e0e9836 */ /* 0x000fc80000000000 */
[----:B------:R-:W-:Y:S01]  /*99a0*/  UMOV UR6, UR10 ;  /* 0x0000000a00067c82 */ /* 0x000fe20008000000 */
[----:B------:R-:W-:Y:S01]  /*99b0*/  @!P1 PRMT R14, RZ, 0x654, R14 ;  /* 0x00000654ff0e9816 */ /* 0x000fe2000000000e */
[----:B------:R-:W-:Y:S01]  /*99c0*/  HGMMA.64x64x16.F32.BF16 R88, R148, gdesc[UR4].tnspB, R88, gsb0 ;  /* 0x40e0000494587df0 */ /* 0x000fe20008001858 */
[----:B------:R-:W-:Y:S01]  /*99d0*/  UIADD3 UR6, UR10, 0x80, URZ ;  /* 0x000000800a067890 */ /* 0x000fe2000fffe03f */
[----:B------:R-:W-:Y:S01]  /*99e0*/  UMOV UR7, 0x40000040 ;  /* 0x4000004000077882 */ /* 0x000fe20000000000 */
[----:B---3--:R-:W-:Y:S01]  /*99f0*/  IMAD R9, R20, UR47, R9 ;  /* 0x0000002f14097c24 */ /* 0x008fe2000f8e0209 */
[----:B------:R-:W-:Y:S01]  /*9a00*/  SEL R20, R13, 0x9, !P2 ;  /* 0x000000090d147807 */ /* 0x000fe20005000000 */
        /* <DEDUP_REMOVED lines=33> */
[----:B------:R-:W-:Y:S02]  /*9c20*/  ULOP3.LUT UR6, URZ, UR25, URZ, 0x33, !UPT ;  /* 0x000000193f067292 */ /* 0x000fe4000f8e333f */
[----:B------:R-:W-:Y:S02]  /*9c30*/  WARPGROUP.DEPBAR.LE gsb0, 0x0 ;  /* 0x00008000000079c5 */ /* 0x000fe40000010000 */
[----:B------:R1:W-:Y:S06]  /*9c40*/  BAR.ARV R20, 0x100 ;  /* 0x000400140000751d */ /* 0x0003ec0000002000 */
[----:B------:R2:W-:Y:S02]  /*9c50*/  @!P1 SYNCS.ARRIVE.TRANS64.RED.A1T0 RZ, [R14+URZ], RZ ;  /* 0x000000ff0eff99a7 */ /* 0x0005e4000810043f */
[----:B--2---:R-:W-:-:S04]  /*9c60*/  VIADD R14, R9, -UR24 ;  /* 0x80000018090e7c36 */ /* 0x004fc80008000000 */
[----:B------:R-:W-:-:S04]  /*9c70*/  IMAD R14, R17, -0x2, R14 ;  /* 0xfffffffe110e7824 */ /* 0x000fc800078e020e */
[C---:B------:R-:W-:Y:S02]  /*9c80*/  VIADD R9, R14.reuse, UR23 ;  /* 0x000000170e097c36 */ /* 0x040fe40008000000 */
[----:B------:R-:W-:Y:S02]  /*9c90*/  VIADD R13, R14, UR6 ;  /* 0x000000060e0d7c36 */ /* 0x000fe40008000000 */
[C---:B------:R-:W-:Y:S02]  /*9ca0*/  IMAD.IADD R14, R0.reuse, 0x1, R9 ;  /* 0x00000001000e7824 */ /* 0x040fe400078e0209 */
        /* <DEDUP_REMOVED lines=13> */
.L_x_11193:
[----:B------:R-:W-:-:S05]  /*9d80*/  IMAD.U32 R121, RZ, RZ, UR22 ;  /* 0x00000016ff797e24 */ /* 0x000fca000f8e00ff */
[----:B------:R-:W-:-:S13]  /*9d90*/  ISETP.NE.AND P2, PT, R121, 0x1, PT ;  /* 0x000000017900780c */ /* 0x000fda0003f45270 */
[----:B------:R-:W1:Y:S01]  /*9da0*/  @P2 LDC.64 R122, c[0x0][0x9e8] ;  /* 0x00027a00ff7a2b82 */ /* 0x000e620000000a00 */
[----:B------:R-:W-:-:S04]  /*9db0*/  @P2 IMAD.IADD R21, R0, 0x1, R7 ;  /* 0x0000000100152824 */ /* 0x000fc800078e0207 */
[----:B-1----:R-:W-:-:S04]  /*9dc0*/  @P2 IMAD.HI.U32 R122, R21, R122, RZ ;  /* 0x0000007a157a2227 */ /* 0x002fc800078e00ff */
[----:B------:R-:W-:Y:S01]  /*9dd0*/  IMAD.MOV.U32 R21, RZ, RZ, R10 ;  /* 0x000000ffff157224 */ /* 0x000fe200078e000a */
[----:B------:R-:W-:-:S07]  /*9de0*/  @P2 SHF.R.U32.HI R21, RZ, R123, R122 ;  /* 0x0000007bff152219 */ /* 0x000fce000001167a */
.L_x_11194:
[----:B------:R-:W-:Y:S05]  /*9df0*/  BSYNC B0 ;  /* 0x0000000000007941 */ /* 0x000fea0003800000 */
.L_x_11192:
[----:B------:R-:W-:-:S04]  /*9e00*/  IMAD R20, R21, R121, -R6 ;  /* 0x0000007915147224 */ /* 0x000fc800078e0a06 */
[----:B------:R-:W-:-:S05]  /*9e10*/  IMAD R20, R17, -0x2, R20 ;  /* 0xfffffffe11147824 */ /* 0x000fca00078e0214 */
[----:B------:R-:W-:Y:S02]  /*9e20*/  VIADDMNMX R14, R20, R121, R14, PT ;  /* 0x00000079140e7246 */ /* 0x000fe4000380010e */
[----:B------:R-:W-:-:S07]  /*9e30*/  VIMNMX R15, R15, R20, !PT ;  /* 0x000000140f0f7248 */ /* 0x000fce0007fe0100 */
.L_x_11191:
        /* <DEDUP_REMOVED lines=112> */
.L_x_11197:
[----:B------:R-:W-:-:S05]  /*a540*/  IMAD.U32 R20, RZ, RZ, UR22 ;  /* 0x00000016ff147e24 */ /* 0x000fca000f8e00ff */
[----:B------:R-:W-:-:S13]  /*a550*/  ISETP.NE.AND P3, PT, R20, 0x1, PT ;  /* 0x000000011400780c */ /* 0x000fda0003f65270 */
[----:B------:R-:W1:Y:S02]  /*a560*/  @P3 LDC.64 R14, c[0x0][0x9e8] ;  /* 0x00027a00ff0e3b82 */ /* 0x000e640000000a00 */
[----:B-1----:R-:W-:-:S05]  /*a570*/  @P3 IMAD.HI.U32 R14, R123, R14, RZ ;  /* 0x0000000e7b0e3227 */ /* 0x002fca00078e00ff */
[----:B------:R-:W-:-:S07]  /*a580*/  @P3 SHF.R.U32.HI R123, RZ, R15, R14 ;  /* 0x0000000fff7b3219 */ /* 0x000fce000001160e */
.L_x_11198:
[----:B------:R-:W-:Y:S05]  /*a590*/  BSYNC B0 ;  /* 0x0000000000007941 */ /* 0x000fea0003800000 */
.L_x_11196:
[----:B------:R-:W-:-:S04]  /*a5a0*/  IMAD R6, R123, R20, -R6 ;  /* 0x000000147b067224 */ /* 0x000fc800078e0a06 */
[----:B------:R-:W-:-:S05]  /*a5b0*/  IMAD R6, R17, -0x2, R6 ;  /* 0xfffffffe11067824 */ /* 0x000fca00078e0206 */
[----:B------:R-:W-:Y:S02]  /*a5c0*/  VIADDMNMX R9, R6, R20, R9, PT ;  /* 0x0000001406097246 */ /* 0x000fe40003800109 */
[----:B------:R-:W-:-:S07]  /*a5d0*/  VIMNMX R13, R13, R6, !PT ;  /* 0x000000060d0d7248 */ /* 0x000fce0007fe0100 */
.L_x_11195:
        /* <DEDUP_REMOVED lines=89> */
[C---:B------:R-:W-:Y:S01]  /*ab70*/  FMUL.FTZ R14, R6.reuse, UR10 ;  /* 0x0000000a060e7c20 */ /* 0x040fe20008410000 */
[----:B------:R-:W-:Y:S02]  /*ab80*/  ISETP.GT.AND P4, PT, R13, 0x59, P2 ;  /* 0x000000590d00780c */ /* 0x000fe40001784270 */
[----:B------:R-:W-:-:S02]  /*ab90*/  FSEL R24, R6, RZ, P6 ;  /* 0x000000ff06187208 */ /* 0x000fc40003000000 */
[----:B------:R-:W-:Y:S02]  /*aba0*/  FSEL R14, R14, RZ, P6 ;  /* 0x000000ff0e0e7208 */ /* 0x000fe40003000000 */
[----:B------:R-:W-:Y:S01]  /*abb0*/  ISETP.LT.OR P4, PT, R9, 0x5a, P4 ;  /* 0x0000005a0900780c */ /* 0x000fe20002781670 */
[----:B------:R-:W-:Y:S02]  /*abc0*/  FADD.FTZ R24, -R24, R11 ;  /* 0x0000000b18187221 */ /* 0x000fe40000010100 */
[--C-:B------:R-:W-:Y:S01]  /*abd0*/  FFMA.FTZ R15, R25, UR10, -R14.reuse ;  /* 0x0000000a190f7c23 */ /* 0x100fe2000801080e */
[----:B------:R-:W-:Y:S01]  /*abe0*/  FSEL R25, R26, -INF , !P3 ;  /* 0xff8000001a197808 */ /* 0x000fe20005800000 */
[--C-:B------:R-:W-:Y:S01]  /*abf0*/  FFMA.FTZ R150, R21, UR10, -R14.reuse ;  /* 0x0000000a15967c23 */ /* 0x100fe2000801080e */
[--C-:B------:R-:W-:Y:S01]  /*ac00*/  FFMA.FTZ R21, R29, UR10, -R14.reuse ;  /* 0x0000000a1d157c23 */ /* 0x100fe2000801080e */
[--C-:B------:R-:W-:Y:S01]  /*ac10*/  FFMA.FTZ R29, R33, UR10, -R14.reuse ;  /* 0x0000000a211d7c23 */ /* 0x100fe2000801080e */
[----:B------:R-:W-:Y:S01]  /*ac20*/  FMNMX.FTZ R20, R25, R12, !PT ;  /* 0x0000000c19147209 */ /* 0x000fe20007810000 */
[--C-:B------:R-:W-:Y:S01]  /*ac30*/  FFMA.FTZ R148, R121, UR10, -R14.reuse ;  /* 0x0000000a79947c23 */ /* 0x100fe2000801080e */
[----:B------:R-:W-:Y:S01]  /*ac40*/  ISETP.GT.AND P3, PT, R13, 0x30, P2 ;  /* 0x000000300d00780c */ /* 0x000fe20001764270 */
[----:B------:R-:W-:Y:S01]  /*ac50*/  FMUL.FTZ R11, R24, UR10 ;  /* 0x0000000a180b7c20 */ /* 0x000fe20008410000 */
[----:B------:R-:W-:Y:S01]  /*ac60*/  FMNMX.FTZ R33, R27, R20, !PT ;  /* 0x000000141b217209 */ /* 0x000fe20007810000 */
[----:B------:R-:W-:Y:S01]  /*ac70*/  MUFU.EX2 R15, R15 ;  /* 0x0000000f000f7308 */ /* 0x000fe20000000800 */
[----:B------:R-:W-:Y:S01]  /*ac80*/  ISETP.LT.OR P3, PT, R9, 0x31, P3 ;  /* 0x000000310900780c */ /* 0x000fe20001f61670 */
        /* <DEDUP_REMOVED lines=19> */
[----:B------:R-:W-:Y:S01]  /*adc0*/  ISETP.GT.AND P3, PT, R13, 0x40, P2 ;  /* 0x000000400d00780c */ /* 0x000fe20001764270 */
        /* <DEDUP_REMOVED lines=11> */
[----:B------:R-:W-:Y:S01]  /*ae80*/  ISETP.GT.AND P3, PT, R13, 0x48, P2 ;  /* 0x000000480d00780c */ /* 0x000fe20001764270 */
[--C-:B------:R-:W-:Y:S01]  /*ae90*/  FFMA.FTZ R124, R72, UR10, -R14.reuse ;  /* 0x0000000a487c7c23 */ /* 0x100fe2000801080e */
[----:B------:R-:W-:Y:S01]  /*aea0*/  FMNMX.FTZ R20, R46, R41, !PT ;  /* 0x000000292e147209 */ /* 0x000fe20007810000 */
[--C-:B------:R-:W-:Y:S01]  /*aeb0*/  FFMA.FTZ R126, R76, UR10, -R14.reuse ;  /* 0x0000000a4c7e7c23 */ /* 0x100fe2000801080e */
[----:B------:R-:W-:Y:S01]  /*aec0*/  ISETP.LT.OR P3, PT, R9, 0x49, P3 ;  /* 0x000000490900780c */ /* 0x000fe20001f61670 */
[--C-:B------:R-:W-:Y:S01]  /*aed0*/  FFMA.FTZ R120, R80, UR10, -R14.reuse ;  /* 0x0000000a50787c23 */ /* 0x100fe2000801080e */
[----:B------:R-:W-:Y:S01]  /*aee0*/  FMNMX.FTZ R41, R47, R20, !PT ;  /* 0x000000142f297209 */ /* 0x000fe20007810000 */
[----:B------:R-:W4:Y:S01]  /*aef0*/  MUFU.EX2 R144, R144 ;  /* 0x0000009000907308 */ /* 0x000f220000000800 */
[----:B------:R-:W-:Y:S01]  /*af00*/  FSEL R62, R62, -INF , !P3 ;  /* 0xff8000003e3e7808 */ /* 0x000fe20005800000 */
[--C-:B------:R-:W-:Y:S01]  /*af10*/  FFMA.FTZ R122, R84, UR10, -R14.reuse ;  /* 0x0000000a547a7c23 */ /* 0x100fe2000801080e */
[----:B------:R-:W-:Y:S01]  /*af20*/  FMNMX.FTZ R20, R50, R41, !PT ;  /* 0x0000002932147209 */ /* 0x000fe20007810000 */
[--C-:B------:R-:W-:Y:S01]  /*af30*/  FFMA.FTZ R41, R45, UR10, -R14.reuse ;  /* 0x0000000a2d297c23 */ /* 0x100fe2000801080e */
[----:B------:R-:W-:Y:S01]  /*af40*/  ISETP.GT.AND P3, PT, R13, 0x50, P2 ;  /* 0x000000500d00780c */ /* 0x000fe20001764270 */
[-C--:B-1----:R-:W-:Y:S01]  /*af50*/  FMUL.FTZ R88, R88, R11.reuse ;  /* 0x0000000b58587220 */ /* 0x082fe20000410000 */
[----:B------:R-:W-:Y:S01]  /*af60*/  FMNMX.FTZ R45, R51, R20, !PT ;  /* 0x00000014332d7209 */ /* 0x000fe20007810000 */
[----:B------:R-:W1:Y:S01]  /*af70*/  MUFU.EX2 R29, R29 ;  /* 0x0000001d001d7308 */ /* 0x000e620000000800 */
[----:B------:R-:W-:Y:S01]  /*af80*/  ISETP.LT.OR P3, PT, R9, 0x51, P3 ;  /* 0x000000510900780c */ /* 0x000fe20001f61670 */
[----:B------:R-:W-:Y:S01]  /*af90*/  FMUL.FTZ R89, R89, R11 ;  /* 0x0000000b59597220 */ /* 0x000fe20000410000 */
[----:B------:R-:W-:Y:S01]  /*afa0*/  FMNMX.FTZ R20, R54, R45, !PT ;  /* 0x0000002d36147209 */ /* 0x000fe20007810000 */
[-C--:B------:R-:W-:Y:S01]  /*afb0*/  FMUL.FTZ R92, R92, R11.reuse ;  /* 0x0000000b5c5c7220 */ /* 0x080fe20000410000 */
[----:B------:R-:W-:Y:S01]  /*afc0*/  FSEL R66, R66, -INF , !P3 ;  /* 0xff80000042427808 */ /* 0x000fe20005800000 */
[-C--:B------:R-:W-:Y:S01]  /*afd0*/  FMUL.FTZ R93, R93, R11.reuse ;  /* 0x0000000b5d5d7220 */ /* 0x080fe20000410000 */
[----:B------:R-:W-:Y:S01]  /*afe0*/  FMNMX.FTZ R45, R55, R20, !PT ;  /* 0x00000014372d7209 */ /* 0x000fe20007810000 */
[----:B------:R-:W5:Y:S01]  /*aff0*/  MUFU.EX2 R146, R146 ;  /* 0x0000009200927308 */ /* 0x000f620000000800 */
[----:B------:R-:W-:Y:S01]  /*b000*/  ISETP.GT.AND P3, PT, R13, 0x58, P2 ;  /* 0x000000580d00780c */ /* 0x000fe20001764270 */
[----:B------:R-:W-:Y:S01]  /*b010*/  FMUL.FTZ R96, R96, R11 ;  /* 0x0000000b60607220 */ /* 0x000fe20000410000 */
[----:B------:R-:W-:Y:S01]  /*b020*/  FMNMX.FTZ R20, R58, R45, !PT ;  /* 0x0000002d3a147209 */ /* 0x000fe20007810000 */
[--C-:B------:R-:W-:Y:S01]  /*b030*/  FFMA.FTZ R45, R49, UR10, -R14.reuse ;  /* 0x0000000a312d7c23 */ /* 0x100fe2000801080e */
[----:B------:R-:W-:Y:S01]  /*b040*/  ISETP.LT.OR P3, PT, R9, 0x59, P3 ;  /* 0x000000590900780c */ /* 0x000fe20001f61670 */
[-C--:B------:R-:W-:Y:S01]  /*b050*/  FMUL.FTZ R97, R97, R11.reuse ;  /* 0x0000000b61617220 */ /* 0x080fe20000410000 */
[----:B------:R-:W-:Y:S01]  /*b060*/  FMNMX.FTZ R49, R59, R20, !PT ;  /* 0x000000143b317209 */ /* 0x000fe20007810000 */
[----:B------:R-:W5:Y:S01]  /*b070*/  MUFU.EX2 R33, R33 ;  /* 0x0000002100217308 */ /* 0x000f620000000800 */
[----:B------:R-:W-:Y:S01]  /*b080*/  FSEL R70, R70, -INF , !P3 ;  /* 0xff80000046467808 */ /* 0x000fe20005800000 */
[----:B------:R-:W-:Y:S01]  /*b090*/  FMUL.FTZ R100, R100, R11 ;  /* 0x0000000b64647220 */ /* 0x000fe20000410000 */
[----:B------:R-:W-:Y:S01]  /*b0a0*/  FMNMX.FTZ R20, R62, R49, !PT ;  /* 0x000000313e147209 */ /* 0x000fe20007810000 */
[-C--:B------:R-:W-:Y:S01]  /*b0b0*/  FMUL.FTZ R101, R101, R11.reuse ;  /* 0x0000000b65657220 */ /* 0x080fe20000410000 */
[----:B------:R-:W-:Y:S01]  /*b0c0*/  ISETP.GT.AND P3, PT, R13, 0x60, P2 ;  /* 0x000000600d00780c */ /* 0x000fe20001764270 */
[-C--:B------:R-:W-:Y:S01]  /*b0d0*/  FMUL.FTZ R104, R104, R11.reuse ;  /* 0x0000000b68687220 */ /* 0x080fe20000410000 */
[----:B------:R-:W-:Y:S01]  /*b0e0*/  FMNMX.FTZ R49, R63, R20, !PT ;  /* 0x000000143f317209 */ /* 0x000fe20007810000 */
[----:B------:R-:W5:Y:S01]  /*b0f0*/  MUFU.EX2 R140, R140 ;  /* 0x0000008c008c7308 */ /* 0x000f620000000800 */
[----:B------:R-:W-:Y:S01]  /*b100*/  ISETP.LT.OR P3, PT, R9, 0x61, P3 ;  /* 0x000000610900780c */ /* 0x000fe20001f61670 */
[----:B------:R-:W-:Y:S01]  /*b110*/  FMUL.FTZ R105, R105, R11 ;  /* 0x0000000b69697220 */ /* 0x000fe20000410000 */
[----:B------:R-:W-:Y:S01]  /*b120*/  FMNMX.FTZ R20, R66, R49, !PT ;  /* 0x0000003142147209 */ /* 0x000fe20007810000 */
[----:B------:R-:W-:Y:S01]  /*b130*/  FFMA.FTZ R49, R53, UR10, -R14 ;  /* 0x0000000a35317c23 */ /* 0x000fe2000801080e */
[----:B------:R-:W-:Y:S01]  /*b140*/  FSEL R71, R71, -INF , !P4 ;  /* 0xff80000047477808 */ /* 0x000fe20006000000 */
[-C--:B------:R-:W-:Y:S01]  /*b150*/  FMUL.FTZ R108, R108, R11.reuse ;  /* 0x0000000b6c6c7220 */ /* 0x080fe20000410000 */
[----:B------:R-:W-:Y:S01]  /*b160*/  FMNMX.FTZ R53, R67, R20, !PT ;  /* 0x0000001443357209 */ /* 0x000fe20007810000 */
[----:B------:R-:W5:Y:S01]  /*b170*/  MUFU.EX2 R37, R37 ;  /* 0x0000002500257308 */ /* 0x000f620000000800 */
[----:B------:R-:W-:Y:S01]  /*b180*/  ISETP.GT.AND P4, PT, R13, 0x61, P2 ;  /* 0x000000610d00780c */ /* 0x000fe20001784270 */
[-C--:B------:R-:W-:Y:S01]  /*b190*/  FMUL.FTZ R109, R109, R11.reuse ;  /* 0x0000000b6d6d7220 */ /* 0x080fe20000410000 */
[----:B------:R-:W-:Y:S01]  /*b1a0*/  FSEL R74, R74, -INF , !P3 ;  /* 0xff8000004a4a7808 */ /* 0x000fe20005800000 */
[-C--:B------:R-:W-:Y:S01]  /*b1b0*/  FMUL.FTZ R112, R112, R11.reuse ;  /* 0x0000000b70707220 */ /* 0x080fe20000410000 */
[----:B------:R-:W-:Y:S01]  /*b1c0*/  ISETP.GT.AND P3, PT, R13, 0x68, P2 ;  /* 0x000000680d00780c */ /* 0x000fe20001764270 */
[----:B------:R-:W-:Y:S01]  /*b1d0*/  FMUL.FTZ R113, R113, R11 ;  /* 0x0000000b71717220 */ /* 0x000fe20000410000 */
[----:B------:R-:W-:Y:S01]  /*b1e0*/  FMNMX.FTZ R20, R70, R53, !PT ;  /* 0x0000003546147209 */ /* 0x000fe20007810000 */
[----:B------:R-:W5:Y:S01]  /*b1f0*/  MUFU.EX2 R142, R142 ;  /* 0x0000008e008e7308 */ /* 0x000f620000000800 */
[C---:B------:R-:W-:Y:S01]  /*b200*/  ISETP.LT.OR P4, PT, R9.reuse, 0x62, P4 ;  /* 0x000000620900780c */ /* 0x040fe20002781670 */
[-C--:B------:R-:W-:Y:S01]  /*b210*/  FMUL.FTZ R116, R116, R11.reuse ;  /* 0x0000000b74747220 */ /* 0x080fe20000410000 */
[----:B------:R-:W-:Y:S01]  /*b220*/  ISETP.LT.OR P3, PT, R9, 0x69, P3 ;  /* 0x000000690900780c */ /* 0x000fe20001f61670 */
[----:B------:R-:W-:Y:S01]  /*b230*/  FMUL.FTZ R117, R117, R11 ;  /* 0x0000000b75757220 */ /* 0x000fe20000410000 */
[----:B------:R-:W-:-:S02]  /*b240*/  FMNMX.FTZ R53, R71, R20, !PT ;  /* 0x0000001447357209 */ /* 0x000fc40007810000 */
[----:B------:R-:W-:Y:S01]  /*b250*/  FSEL R75, R75, -INF , !P4 ;  /* 0xff8000004b4b7808 */ /* 0x000fe20006000000 */
[----:B------:R-:W5:Y:S01]  /*b260*/  MUFU.EX2 R41, R41 ;  /* 0x0000002900297308 */ /* 0x000f620000000800 */
[----:B------:R-:W-:Y:S02]  /*b270*/  ISETP.GT.AND P4, PT, R13, 0x69, P2 ;  /* 0x000000690d00780c */ /* 0x000fe40001784270 */
[----:B------:R-:W-:Y:S02]  /*b280*/  FSEL R78, R78, -INF , !P3 ;  /* 0xff8000004e4e7808 */ /* 0x000fe40005800000 */
        /* <DEDUP_REMOVED lines=10> */
[----:B------:R-:W-:Y:S01]  /*b330*/  FMNMX.FTZ R20, R78, R57, !PT ;  /* 0x000000394e147209 */ /* 0x000fe20007810000 */
[--C-:B------:R-:W-:Y:S01]  /*b340*/  FFMA.FTZ R57, R65, UR10, -R14.reuse ;  /* 0x0000000a41397c23 */ /* 0x100fe2000801080e */
[----:B------:R-:W-:Y:S01]  /*b350*/  FSEL R82, R82, -INF , !P3 ;  /* 0xff80000052527808 */ /* 0x000fe20005800000 */
[--C-:B------:R-:W-:Y:S01]  /*b360*/  FFMA.FTZ R65, R73, UR10, -R14.reuse ;  /* 0x0000000a49417c23 */ /* 0x100fe2000801080e */
[----:B------:R-:W-:Y:S01]  /*b370*/  ISETP.GT.AND P3, PT, R13, 0x78, P2 ;  /* 0x000000780d00780c */ /* 0x000fe20001764270 */
        /* <DEDUP_REMOVED lines=8> */
[----:B------:R-:W-:Y:S01]  /*b400*/  FMNMX.FTZ R20, R82, R13, !PT ;  /* 0x0000000d52147209 */ /* 0x000fe20007810000 */
[--C-:B------:R-:W-:Y:S01]  /*b410*/  FFMA.FTZ R13, R61, UR10, -R14.reuse ;  /* 0x0000000a3d0d7c23 */ /* 0x100fe2000801080e */
[----:B------:R-:W-:Y:S01]  /*b420*/  ISETP.LT.OR P2, PT, R9, 0x7a, P2 ;  /* 0x0000007a0900780c */ /* 0x000fe20001741670 */
[--C-:B------:R-:W-:Y:S01]  /*b430*/  FFMA.FTZ R61, R69, UR10, -R14.reuse ;  /* 0x0000000a453d7c23 */ /* 0x100fe2000801080e */
[----:B------:R-:W-:Y:S01]  /*b440*/  FSEL R86, R86, -INF , !P3 ;  /* 0xff80000056567808 */ /* 0x000fe20005800000 */
[--C-:B------:R-:W-:Y:S01]  /*b450*/  FFMA.FTZ R69, R77, UR10, -R14.reuse ;  /* 0x0000000a4d457c23 */ /* 0x100fe2000801080e */
[----:B------:R-:W-:Y:S01]  /*b460*/  FMNMX.FTZ R9, R83, R20, !PT ;  /* 0x0000001453097209 */ /* 0x000fe20007810000 */
[----:B------:R-:W-:Y:S01]  /*b470*/  FFMA.FTZ R77, R85, UR10, -R14 ;  /* 0x0000000a554d7c23 */ /* 0x000fe2000801080e */
[----:B------:R-:W-:Y:S01]  /*b480*/  FSEL R87, R87, -INF , !P2 ;  /* 0xff80000057577808 */ /* 0x000fe20005000000 */
[----:B------:R-:W-:Y:S01]  /*b490*/  MUFU.EX2 R132, R132 ;  /* 0x0000008400847308 */ /* 0x000fe20000000800 */
[----:B------:R-:W-:-:S04]  /*b4a0*/  FMNMX.FTZ R20, R86, R9, !PT ;  /* 0x0000000956147209 */ /* 0x000fc80007810000 */
[----:B------:R-:W-:-:S03]  /*b4b0*/  FMNMX.FTZ R20, R87, R20, !PT ;  /* 0x0000001457147209 */ /* 0x000fc60007810000 */
[----:B------:R-:W-:Y:S02]  /*b4c0*/  MUFU.EX2 R53, R53 ;  /* 0x0000003500357308 */ /* 0x000fe40000000800 */
[----:B------:R-:W2:Y:S06]  /*b4d0*/  SHFL.BFLY PT, R9, R20, 0x2, 0x1f ;  /* 0x0c401f0014097f89 */ /* 0x000eac00000e0000 */
[----:B------:R-:W-:Y:S08]  /*b4e0*/  MUFU.EX2 R134, R134 ;  /* 0x0000008600867308 */ /* 0x000ff00000000800 */
[----:B------:R-:W-:Y:S08]  /*b4f0*/  MUFU.EX2 R13, R13 ;  /* 0x0000000d000d7308 */ /* 0x000ff00000000800 */
[----:B------:R-:W-:Y:S01]  /*b500*/  MUFU.EX2 R128, R128 ;  /* 0x0000008000807308 */ /* 0x000fe20000000800 */
[----:B--2---:R-:W-:-:S05]  /*b510*/  FMNMX.FTZ R9, R20, R9, !PT ;  /* 0x0000000914097209 */ /* 0x004fca0007810000 */
[----:B------:R-:W2:Y:S02]  /*b520*/  SHFL.BFLY PT, R20, R9, 0x1, 0x1f ;  /* 0x0c201f0009147f89 */ /* 0x000ea400000e0000 */
[----:B------:R-:W-:Y:S08]  /*b530*/  MUFU.EX2 R57, R57 ;  /* 0x0000003900397308 */ /* 0x000ff00000000800 */
[----:B------:R-:W-:Y:S08]  /*b540*/  MUFU.EX2 R130, R130 ;  /* 0x0000008200827308 */ /* 0x000ff00000000800 */
[----:B------:R-:W-:Y:S01]  /*b550*/  MUFU.EX2 R61, R61 ;  /* 0x0000003d003d7308 */ /* 0x000fe20000000800 */
[----:B--2---:R-:W-:-:S07]  /*b560*/  FMNMX.FTZ R9, R9, R20, !PT ;  /* 0x0000001409097209 */ /* 0x004fce0007810000 */
[----:B------:R-:W-:Y:S01]  /*b570*/  MUFU.EX2 R124, R124 ;  /* 0x0000007c007c7308 */ /* 0x000fe20000000800 */
[C---:B------:R-:W-:Y:S01]  /*b580*/  FSETP.NEU.FTZ.AND P2, PT, R9.reuse, -INF , PT ;  /* 0xff8000000900780b */ /* 0x040fe20003f5d000 */
[----:B------:R-:W-:-:S06]  /*b590*/  FMUL.FTZ R36, R9, UR10 ;  /* 0x0000000a09247c20 */ /* 0x000fcc0008410000 */
[----:B------:R-:W-:Y:S01]  /*b5a0*/  MUFU.EX2 R65, R65 ;  /* 0x0000004100417308 */ /* 0x000fe20000000800 */
[----:B------:R-:W-:-:S05]  /*b5b0*/  FSEL R36, R36, RZ, P2 ;  /* 0x000000ff24247208 */ /* 0x000fca0001000000 */
[----:B------:R-:W-:Y:S01]  /*b5c0*/  FFMA.FTZ R145, R34, UR10, -R36 ;  /* 0x0000000a22917c23 */ /* 0x000fe20008010824 */
[----:B------:R-:W-:Y:S01]  /*b5d0*/  FFMA.FTZ R34, R11, R5, R148 ;  /* 0x000000050b227223 */ /* 0x000fe20000010094 */
[--C-:B------:R-:W-:Y:S01]  /*b5e0*/  FFMA.FTZ R14, R25, UR10, -R36.reuse ;  /* 0x0000000a190e7c23 */ /* 0x100fe20008010824 */
[--C-:B------:R-:W-:Y:S01]  /*b5f0*/  FFMA.FTZ R149, R27, UR10, -R36.reuse ;  /* 0x0000000a1b957c23 */ /* 0x100fe20008010824 */
[----:B------:R-:W-:Y:S01]  /*b600*/  FFMA.FTZ R151, R30, UR10, -R36 ;  /* 0x0000000a1e977c23 */ /* 0x000fe20008010824 */
[----:B------:R-:W-:Y:S01]  /*b610*/  FADD.FTZ R5, R15, R34 ;  /* 0x000000220f057221 */ /* 0x000fe20000010000 */
[--C-:B------:R-:W-:Y:S01]  /*b620*/  FFMA.FTZ R20, R31, UR10, -R36.reuse ;  /* 0x0000000a1f147c23 */ /* 0x100fe20008010824 */
[--C-:B------:R-:W-:Y:S01]  /*b630*/  FFMA.FTZ R147, R38, UR10, -R36.reuse ;  /* 0x0000000a26937c23 */ /* 0x100fe20008010824 */
[----:B------:R-:W-:Y:S01]  /*b640*/  MUFU.EX2 R14, R14 ;  /* 0x0000000e000e7308 */ /* 0x000fe20000000800 */
[----:B------:R-:W-:Y:S01]  /*b650*/  FADD.FTZ R34, R150, R5 ;  /* 0x0000000596227221 */ /* 0x000fe20000010000 */
[----:B------:R-:W-:Y:S01]  /*b660*/  FSEL R5, R9, RZ, P2 ;  /* 0x000000ff09057208 */ /* 0x000fe20001000000 */
[--C-:B------:R-:W-:Y:S01]  /*b670*/  FFMA.FTZ R24, R35, UR10, -R36.reuse ;  /* 0x0000000a23187c23 */ /* 0x100fe20008010824 */
[----:B------:R-:W-:Y:S01]  /*b680*/  FFMA.FTZ R26, R39, UR10, -R36 ;  /* 0x0000000a271a7c23 */ /* 0x000fe20008010824 */
[----:B---3--:R-:W-:Y:S01]  /*b690*/  FADD.FTZ R25, R21, R34 ;  /* 0x0000002215197221 */ /* 0x008fe20000010000 */
[----:B------:R-:W-:Y:S01]  /*b6a0*/  FFMA.FTZ R141, R42, UR10, -R36 ;  /* 0x0000000a2a8d7c23 */ /* 0x000fe20008010824 */
[----:B------:R-:W-:Y:S01]  /*b6b0*/  FADD.FTZ R5, -R5, R12 ;  /* 0x0000000c05057221 */ /* 0x000fe20000010100 */
[----:B------:R-:W-:Y:S01]  /*b6c0*/  MUFU.EX2 R149, R149 ;  /* 0x0000009500957308 */ /* 0x000fe20000000800 */
[----:B----4-:R-:W-:Y:S01]  /*b6d0*/  FADD.FTZ R34, R144, R25 ;  /* 0x0000001990227221 */ /* 0x010fe20000010000 */
[--C-:B------:R-:W-:Y:S01]  /*b6e0*/  FFMA.FTZ R28, R43, UR10, -R36.reuse ;  /* 0x0000000a2b1c7c23 */ /* 0x100fe20008010824 */
[----:B------:R-:W-:Y:S01]  /*b6f0*/  FMUL.FTZ R5, R5, UR10 ;  /* 0x0000000a05057c20 */ /* 0x000fe20008410000 */
[----:B------:R-:W-:Y:S01]  /*b700*/  FFMA.FTZ R143, R46, UR10, -R36 ;  /* 0x0000000a2e8f7c23 */ /* 0x000fe20008010824 */
[----:B-1----:R-:W-:Y:S01]  /*b710*/  FADD.FTZ R25, R29, R34 ;  /* 0x000000221d197221 */ /* 0x002fe20000010000 */
[--C-:B------:R-:W-:Y:S01]  /*b720*/  FFMA.FTZ R30, R47, UR10, -R36.reuse ;  /* 0x0000000a2f1e7c23 */ /* 0x100fe20008010824 */
[--C-:B------:R-:W-:Y:S01]  /*b730*/  FFMA.FTZ R137, R50, UR10, -R36.reuse ;  /* 0x0000000a32897c23 */ /* 0x100fe20008010824 */
[----:B------:R-:W-:Y:S01]  /*b740*/  MUFU.EX2 R151, R151 ;  /* 0x0000009700977308 */ /* 0x000fe20000000800 */
[----:B-----5:R-:W-:Y:S01]  /*b750*/  FADD.FTZ R34, R146, R25 ;  /* 0x0000001992227221 */ /* 0x020fe20000010000 */
        /* <DEDUP_REMOVED lines=8> */
[----:B------:R-:W-:Y:S01]  /*b7e0*/  F2FP.BF16.F32.PACK_AB R148, R15, R148 ;  /* 0x000000940f94723e */ /* 0x000fe200000010ff */
[--C-:B------:R-:W-:Y:S01]  /*b7f0*/  FFMA.FTZ R129, R66, UR10, -R36.reuse ;  /* 0x0000000a42817c23 */ /* 0x100fe20008010824 */
[----:B------:R-:W-:Y:S01]  /*b800*/  FFMA.FTZ R131, R70, UR10, -R36 ;  /* 0x0000000a46837c23 */ /* 0x000fe20008010824 */
[----:B------:R-:W-:Y:S01]  /*b810*/  FADD.FTZ R27, R37, R34 ;  /* 0x00000022251b7221 */ /* 0x000fe20000010000 */
[--C-:B------:R-:W-:Y:S01]  /*b820*/  FFMA.FTZ R34, R59, UR10, -R36.reuse ;  /* 0x0000000a3b227c23 */ /* 0x100fe20008010824 */
[--C-:B------:R-:W-:Y:S01]  /*b830*/  FFMA.FTZ R125, R74, UR10, -R36.reuse ;  /* 0x0000000a4a7d7c23 */ /* 0x100fe20008010824 */
[----:B------:R-:W3:Y:S01]  /*b840*/  MUFU.EX2 R20, R20 ;  /* 0x0000001400147308 */ /* 0x000ee20000000800 */
[----:B------:R-:W-:Y:S01]  /*b850*/  FADD.FTZ R38, R142, R27 ;  /* 0x0000001b8e267221 */ /* 0x000fe20000010000 */
[--C-:B------:R-:W-:Y:S01]  /*b860*/  FFMA.FTZ R75, R75, UR10, -R36.reuse ;  /* 0x0000000a4b4b7c23 */ /* 0x100fe20008010824 */
[--C-:B------:R-:W-:Y:S01]  /*b870*/  FFMA.FTZ R78, R78, UR10, -R36.reuse ;  /* 0x0000000a4e4e7c23 */ /* 0x100fe20008010824 */
[----:B------:R-:W-:Y:S01]  /*b880*/  FFMA.FTZ R79, R79, UR10, -R36 ;  /* 0x0000000a4f4f7c23 */ /* 0x000fe20008010824 */
[----:B-1----:R-:W-:Y:S01]  /*b890*/  FADD.FTZ R5, R41, R38 ;  /* 0x0000002629057221 */ /* 0x002fe20000010000 */
[--C-:B------:R-:W-:Y:S01]  /*b8a0*/  FFMA.FTZ R82, R82, UR10, -R36.reuse ;  /* 0x0000000a52527c23 */ /* 0x100fe20008010824 */
[----:B------:R-:W-:Y:S01]  /*b8b0*/  FFMA.FTZ R83, R83, UR10, -R36 ;  /* 0x0000000a53537c23 */ /* 0x000fe20008010824 */
[----:B------:R-:W1:Y:S01]  /*b8c0*/  MUFU.EX2 R145, R145 ;  /* 0x0000009100917308 */ /* 0x000e620000000800 */
[----:B--2---:R-:W-:Y:S01]  /*b8d0*/  FFMA.FTZ R38, R25, R4, R14 ;  /* 0x0000000419267223 */ /* 0x004fe2000001000e */
[----:B------:R-:W-:Y:S01]  /*b8e0*/  FADD.FTZ R42, R136, R5 ;  /* 0x00000005882a7221 */ /* 0x000fe20000010000 */
[--C-:B------:R-:W-:Y:S01]  /*b8f0*/  FFMA.FTZ R4, R63, UR10, -R36.reuse ;  /* 0x0000000a3f047c23 */ /* 0x100fe20008010824 */
[----:B------:R-:W-:Y:S01]  /*b900*/  FFMA.FTZ R86, R86, UR10, -R36 ;  /* 0x0000000a56567c23 */ /* 0x000fe20008010824 */
[----:B------:R-:W-:Y:S01]  /*b910*/  FADD.FTZ R40, R149, R38 ;  /* 0x0000002695287221 */ /* 0x000fe20000010000 */
[----:B------:R-:W-:Y:S01]  /*b920*/  FADD.FTZ R27, R45, R42 ;  /* 0x0000002a2d1b7221 */ /* 0x000fe20000010000 */
[----:B------:R-:W-:Y:S01]  /*b930*/  FFMA.FTZ R38, R67, UR10, -R36 ;  /* 0x0000000a43267c23 */ /* 0x000fe20008010824 */
[----:B------:R-:W2:Y:S01]  /*b940*/  MUFU.EX2 R24, R24 ;  /* 0x0000001800187308 */ /* 0x000ea20000000800 */
[----:B------:R-:W-:Y:S01]  /*b950*/  FADD.FTZ R5, R151, R40 ;  /* 0x0000002897057221 */ /* 0x000fe20000010000 */
[----:B------:R-:W-:Y:S01]  /*b960*/  FADD.FTZ R40, R138, R27 ;  /* 0x0000001b8a287221 */ /* 0x000fe20000010000 */
[----:B------:R-:W-:Y:S01]  /*b970*/  IMAD.U32 R31, RZ, RZ, UR26 ;  /* 0x0000001aff1f7e24 */ /* 0x000fe2000f8e00ff */
[----:B------:R-:W-:Y:S01]  /*b980*/  ISETP.GT.AND P2, PT, R8, UR45, PT ;  /* 0x0000002d08007c0c */ /* 0x000fe2000bf44270 */
[----:B---3--:R-:W-:Y:S01]  /*b990*/  FADD.FTZ R42, R20, R5 ;  /* 0x00000005142a7221 */ /* 0x008fe20000010000 */
[----:B------:R-:W-:Y:S01]  /*b9a0*/  FADD.FTZ R27, R49, R40 ;  /* 0x00000028311b7221 */ /* 0x000fe20000010000 */
[----:B------:R-:W-:Y:S01]  /*b9b0*/  FFMA.FTZ R40, R71, UR10, -R36 ;  /* 0x0000000a47287c23 */ /* 0x000fe20008010824 */
[----:B------:R-:W3:Y:S01]  /*b9c0*/  MUFU.EX2 R147, R147 ;  /* 0x0000009300937308 */ /* 0x000ee20000000800 */
[----:B-1----:R-:W-:Y:S01]  /*b9d0*/  FADD.FTZ R5, R145, R42 ;  /* 0x0000002a91057221 */ /* 0x002fe20000010000 */
[----:B------:R-:W-:Y:S01]  /*b9e0*/  FADD.FTZ R44, R132, R27 ;  /* 0x0000001b842c7221 */ /* 0x000fe20000010000 */
[----:B------:R-:W-:Y:S01]  /*b9f0*/  FFMA.FTZ R36, R87, UR10, -R36 ;  /* 0x0000000a57247c23 */ /* 0x000fe20008010824 */
[----:B------:R-:W-:Y:S01]  /*ba00*/  @!P1 LEA R31, R31, UR40, 0x3 ;  /* 0x000000281f1f9c11 */ /* 0x000fe2000f8e18ff */
[----:B------:R-:W-:Y:S01]  /*ba10*/  UMOV UR26, UR39 ;  /* 0x00000027001a7c82 */ /* 0x000fe20008000000 */
[----:B------:R-:W-:Y:S01]  /*ba20*/  FADD.FTZ R27, R53, R44 ;  /* 0x0000002c351b7221 */ /* 0x000fe20000010000 */
[----:B------:R-:W-:Y:S01]  /*ba30*/  F2FP.BF16.F32.PACK_AB R150, R21, R150 ;  /* 0x000000961596723e */ /* 0x000fe200000010ff */
[----:B------:R-:W1:Y:S01]  /*ba40*/  MUFU.EX2 R26, R26 ;  /* 0x0000001a001a7308 */ /* 0x000e620000000800 */
[----:B--2---:R-:W-:Y:S01]  /*ba50*/  FADD.FTZ R42, R24, R5 ;  /* 0x00000005182a7221 */ /* 0x004fe20000010000 */
[----:B------:R-:W-:Y:S01]  /*ba60*/  FADD.FTZ R44, R134, R27 ;  /* 0x0000001b862c7221 */ /* 0x000fe20000010000 */
[----:B------:R-:W-:Y:S01]  /*ba70*/  F2FP.BF16.F32.PACK_AB R134, R13, R134 ;  /* 0x000000860d86723e */ /* 0x000fe200000010ff */
[----:B------:R-:W-:Y:S01]  /*ba80*/  @!P1 VIADD R31, R31, 0x16860 ;  /* 0x000168601f1f9836 */ /* 0x000fe20000000000 */
[----:B------:R-:W-:Y:S01]  /*ba90*/  F2FP.BF16.F32.PACK_AB R144, R29, R144 ;  /* 0x000000901d90723e */ /* 0x000fe200000010ff */
[----:B------:R-:W-:Y:S01]  /*baa0*/  FADD.FTZ R27, R13, R44 ;  /* 0x0000002c0d1b7221 */ /* 0x000fe20000010000 */
[----:B------:R-:W-:Y:S01]  /*bab0*/  F2FP.BF16.F32.PACK_AB R146, R33, R146 ;  /* 0x000000922192723e */ /* 0x000fe200000010ff */
[----:B------:R-:W2:Y:S01]  /*bac0*/  MUFU.EX2 R141, R141 ;  /* 0x0000008d008d7308 */ /* 0x000ea20000000800 */
[----:B---3--:R-:W-:Y:S01]  /*bad0*/  FADD.FTZ R5, R147, R42 ;  /* 0x0000002a93057221 */ /* 0x008fe20000010000 */
[----:B------:R-:W-:Y:S01]  /*bae0*/  FADD.FTZ R44, R128, R27 ;  /* 0x0000001b802c7221 */ /* 0x000fe20000010000 */
[----:B------:R-:W-:Y:S01]  /*baf0*/  @!P1 PRMT R31, RZ, 0x654, R31 ;  /* 0x00000654ff1f9816 */ /* 0x000fe2000000001f */
[----:B------:R-:W-:Y:S01]  /*bb00*/  VIADD R8, R8, 0xffffffff ;  /* 0xffffffff08087836 */ /* 0x000fe20000000000 */
[----:B------:R-:W-:Y:S01]  /*bb10*/  F2FP.BF16.F32.PACK_AB R140, R37, R140 ;  /* 0x0000008c258c723e */ /* 0x000fe200000010ff */
[----:B------:R-:W-:Y:S01]  /*bb20*/  FADD.FTZ R27, R57, R44 ;  /* 0x0000002c391b7221 */ /* 0x000fe20000010000 */
[----:B------:R3:W-:Y:S01]  /*bb30*/  @!P1 SYNCS.ARRIVE.TRANS64.RED.A1T0 RZ, [R31+URZ], RZ ;  /* 0x000000ff1fff99a7 */ /* 0x0007e2000810043f */
[----:B------:R-:W4:Y:S01]  /*bb40*/  MUFU.EX2 R28, R28 ;  /* 0x0000001c001c7308 */ /* 0x000f220000000800 */
[----:B-1----:R-:W-:Y:S01]  /*bb50*/  FADD.FTZ R42, R26, R5 ;  /* 0x000000051a2a7221 */ /* 0x002fe20000010000 */
[----:B------:R-:W-:Y:S01]  /*bb60*/  FADD.FTZ R44, R130, R27 ;  /* 0x0000001b822c7221 */ /* 0x000fe20000010000 */
[----:B------:R-:W-:Y:S01]  /*bb70*/  F2FP.BF16.F32.PACK_AB R142, R41, R142 ;  /* 0x0000008e298e723e */ /* 0x000fe200000010ff */
[-C--:B------:R-:W-:Y:S01]  /*bb80*/  FMUL.FTZ R90, R90, R25.reuse ;  /* 0x000000195a5a7220 */ /* 0x080fe20000410000 */
[----:B------:R-:W-:Y:S01]  /*bb90*/  F2FP.BF16.F32.PACK_AB R136, R45, R136 ;  /* 0x000000882d88723e */ /* 0x000fe200000010ff */
[----:B------:R-:W-:Y:S01]  /*bba0*/  FADD.FTZ R15, R61, R44 ;  /* 0x0000002c3d0f7221 */ /* 0x000fe20000010000 */
[----:B------:R-:W-:Y:S01]  /*bbb0*/  F2FP.BF16.F32.PACK_AB R138, R49, R138 ;  /* 0x0000008a318a723e */ /* 0x000fe200000010ff */
[----:B------:R-:W1:Y:S01]  /*bbc0*/  MUFU.EX2 R143, R143 ;  /* 0x0000008f008f7308 */ /* 0x000e620000000800 */
[----:B--2---:R-:W-:Y:S01]  /*bbd0*/  FADD.FTZ R5, R141, R42 ;  /* 0x0000002a8d057221 */ /* 0x004fe20000010000 */
[----:B------:R-:W-:Y:S01]  /*bbe0*/  FADD.FTZ R44, R124, R15 ;  /* 0x0000000f7c2c7221 */ /* 0x000fe20000010000 */
[----:B------:R-:W-:Y:S01]  /*bbf0*/  F2FP.BF16.F32.PACK_AB R132, R53, R132 ;  /* 0x000000843584723e */ /* 0x000fe200000010ff */
[-C--:B------:R-:W-:Y:S01]  /*bc00*/  FMUL.FTZ R91, R91, R25.reuse ;  /* 0x000000195b5b7220 */ /* 0x080fe20000410000 */
[----:B------:R-:W-:Y:S01]  /*bc10*/  F2FP.BF16.F32.PACK_AB R128, R57, R128 ;  /* 0x000000803980723e */ /* 0x000fe200000010ff */
[----:B------:R-:W-:Y:S01]  /*bc20*/  FADD.FTZ R15, R65, R44 ;  /* 0x0000002c410f7221 */ /* 0x000fe20000010000 */
[----:B------:R-:W-:Y:S01]  /*bc30*/  F2FP.BF16.F32.PACK_AB R130, R61, R130 ;  /* 0x000000823d82723e */ /* 0x000fe200000010ff */
[----:B------:R-:W2:Y:S01]  /*bc40*/  MUFU.EX2 R30, R30 ;  /* 0x0000001e001e7308 */ /* 0x000ea20000000800 */
[----:B----4-:R-:W-:Y:S01]  /*bc50*/  FADD.FTZ R42, R28, R5 ;  /* 0x000000051c2a7221 */ /* 0x010fe20000010000 */
[----:B------:R-:W-:Y:S01]  /*bc60*/  F2FP.BF16.F32.PACK_AB R124, R65, R124 ;  /* 0x0000007c417c723e */ /* 0x000fe200000010ff */
[-C--:B------:R-:W-:Y:S01]  /*bc70*/  FMUL.FTZ R94, R94, R25.reuse ;  /* 0x000000195e5e7220 */ /* 0x080fe20000410000 */
[----:B------:R-:W-:Y:S01]  /*bc80*/  F2FP.BF16.F32.PACK_AB R149, R149, R14 ;  /* 0x0000000e9595723e */ /* 0x000fe200000010ff */
[----:B------:R-:W-:Y:S01]  /*bc90*/  FMUL.FTZ R95, R95, R25 ;  /* 0x000000195f5f7220 */ /* 0x000fe20000410000 */
[----:B------:R-:W-:Y:S01]  /*bca0*/  F2FP.BF16.F32.PACK_AB R151, R20, R151 ;  /* 0x000000971497723e */ /* 0x000fe200000010ff */
[----:B------:R-:W-:Y:S01]  /*bcb0*/  FMUL.FTZ R98, R98, R25 ;  /* 0x0000001962627220 */ /* 0x000fe20000410000 */
[----:B------:R-:W4:Y:S01]  /*bcc0*/  MUFU.EX2 R137, R137 ;  /* 0x0000008900897308 */ /* 0x000f220000000800 */
[----:B-1----:R-:W-:Y:S01]  /*bcd0*/  FADD.FTZ R5, R143, R42 ;  /* 0x0000002a8f057221 */ /* 0x002fe20000010000 */
[----:B------:R-:W-:Y:S01]  /*bce0*/  F2FP.BF16.F32.PACK_AB R145, R24, R145 ;  /* 0x000000911891723e */ /* 0x000fe200000010ff */
[----:B------:R-:W-:Y:S01]  /*bcf0*/  FMUL.FTZ R99, R99, R25 ;  /* 0x0000001963637220 */ /* 0x000fe20000410000 */
[----:B------:R-:W-:Y:S01]  /*bd00*/  F2FP.BF16.F32.PACK_AB R147, R26, R147 ;  /* 0x000000931a93723e */ /* 0x000fe200000010ff */
[----:B------:R-:W-:Y:S01]  /*bd10*/  FMUL.FTZ R102, R102, R25 ;  /* 0x0000001966667220 */ /* 0x000fe20000410000 */
[----:B------:R-:W-:Y:S01]  /*bd20*/  F2FP.BF16.F32.PACK_AB R141, R28, R141 ;  /* 0x0000008d1c8d723e */ /* 0x000fe200000010ff */
[----:B------:R-:W-:Y:S01]  /*bd30*/  FMUL.FTZ R103, R103, R25 ;  /* 0x0000001967677220 */ /* 0x000fe20000410000 */
        /* <DEDUP_REMOVED lines=12> */
[----:B------:R-:W-:Y:S01]  /*be00*/  FMUL.FTZ R119, R119, R25 ;  /* 0x0000001977777220 */ /* 0x000fe20000410000 */
[----:B------:R-:W-:-:S03]  /*be10*/  IMAD.MOV.U32 R11, RZ, RZ, R6 ;  /* 0x000000ffff0b7224 */ /* 0x000fc600078e0006 */
[----:B------:R-:W4:Y:S01]  /*be20*/  MUFU.EX2 R12, R55 ;  /* 0x00000037000c7308 */ /* 0x000f220000000800 */
[C---:B-1----:R-:W-:Y:S01]  /*be30*/  FADD.FTZ R42, R32.reuse, R5 ;  /* 0x00000005202a7221 */ /* 0x042fe20000010000 */
[----:B------:R-:W-:-:S06]  /*be40*/  F2FP.BF16.F32.PACK_AB R137, R32, R137 ;  /* 0x000000892089723e */ /* 0x000fcc00000010ff */
[----:B------:R-:W1:Y:S01]  /*be50*/  MUFU.EX2 R126, R126 ;  /* 0x0000007e007e7308 */ /* 0x000e620000000800 */
[----:B--2---:R-:W-:-:S07]  /*be60*/  FADD.FTZ R5, R139, R42 ;  /* 0x0000002a8b057221 */ /* 0x004fce0000010000 */
[----:B------:R-:W2:Y:S01]  /*be70*/  MUFU.EX2 R133, R133 ;  /* 0x0000008500857308 */ /* 0x000ea20000000800 */
[C---:B----4-:R-:W-:Y:S01]  /*be80*/  FADD.FTZ R42, R12.reuse, R5 ;  /* 0x000000050c2a7221 */ /* 0x050fe20000010000 */
[----:B------:R-:W-:Y:S01]  /*be90*/  F2FP.BF16.F32.PACK_AB R139, R12, R139 ;  /* 0x0000008b0c8b723e */ /* 0x000fe200000010ff */
[----:B------:R-:W-:-:S05]  /*bea0*/  IMAD.MOV.U32 R12, RZ, RZ, R9 ;  /* 0x000000ffff0c7224 */ /* 0x000fca00078e0009 */
[----:B------:R-:W4:Y:S01]  /*beb0*/  MUFU.EX2 R69, R69 ;  /* 0x0000004500457308 */ /* 0x000f220000000800 */
[----:B-1----:R-:W-:-:S07]  /*bec0*/  FADD.FTZ R44, R126, R15 ;  /* 0x0000000f7e2c7221 */ /* 0x002fce0000010000 */
[----:B------:R-:W1:Y:S01]  /*bed0*/  MUFU.EX2 R34, R34 ;  /* 0x0000002200227308 */ /* 0x000e620000000800 */
[----:B--2---:R-:W-:-:S07]  /*bee0*/  FADD.FTZ R5, R133, R42 ;  /* 0x0000002a85057221 */ /* 0x004fce0000010000 */
[----:B------:R-:W2:Y:S01]  /*bef0*/  MUFU.EX2 R120, R120 ;  /* 0x0000007800787308 */ /* 0x000ea20000000800 */
[C---:B----4-:R-:W-:Y:S01]  /*bf00*/  FADD.FTZ R15, R69.reuse, R44 ;  /* 0x0000002c450f7221 */ /* 0x050fe20000010000 */
[----:B------:R-:W-:-:S06]  /*bf10*/  F2FP.BF16.F32.PACK_AB R126, R69, R126 ;  /* 0x0000007e457e723e */ /* 0x000fcc00000010ff */
[----:B------:R-:W4:Y:S01]  /*bf20*/  MUFU.EX2 R135, R135 ;  /* 0x0000008700877308 */ /* 0x000f220000000800 */
[C---:B-1----:R-:W-:Y:S01]  /*bf30*/  FADD.FTZ R42, R34.reuse, R5 ;  /* 0x00000005222a7221 */ /* 0x042fe20000010000 */
[----:B------:R-:W-:-:S06]  /*bf40*/  F2FP.BF16.F32.PACK_AB R133, R34, R133 ;  /* 0x000000852285723e */ /* 0x000fcc00000010ff */
[----:B------:R-:W1:Y:S01]  /*bf50*/  MUFU.EX2 R73, R73 ;  /* 0x0000004900497308 */ /* 0x000e620000000800 */
[----:B--2---:R-:W-:-:S07]  /*bf60*/  FADD.FTZ R44, R120, R15 ;  /* 0x0000000f782c7221 */ /* 0x004fce0000010000 */
[----:B------:R-:W2:Y:S01]  /*bf70*/  MUFU.EX2 R4, R4 ;  /* 0x0000000400047308 */ /* 0x000ea20000000800 */
[----:B----4-:R-:W-:-:S07]  /*bf80*/  FADD.FTZ R5, R135, R42 ;  /* 0x0000002a87057221 */ /* 0x010fce0000010000 */
[----:B------:R-:W4:Y:S01]  /*bf90*/  MUFU.EX2 R122, R122 ;  /* 0x0000007a007a7308 */ /* 0x000f220000000800 */
[C---:B-1----:R-:W-:Y:S01]  /*bfa0*/  FADD.FTZ R13, R73.reuse, R44 ;  /* 0x0000002c490d7221 */ /* 0x042fe20000010000 */
[----:B------:R-:W-:-:S06]  /*bfb0*/  F2FP.BF16.F32.PACK_AB R120, R73, R120 ;  /* 0x000000784978723e */ /* 0x000fcc00000010ff */
[----:B------:R-:W1:Y:S01]  /*bfc0*/  MUFU.EX2 R129, R129 ;  /* 0x0000008100817308 */ /* 0x000e620000000800 */
[C---:B--2---:R-:W-:Y:S01]  /*bfd0*/  FADD.FTZ R42, R4.reuse, R5 ;  /* 0x00000005042a7221 */ /* 0x044fe20000010000 */
[----:B------:R-:W-:-:S06]  /*bfe0*/  F2FP.BF16.F32.PACK_AB R135, R4, R135 ;  /* 0x000000870487723e */ /* 0x000fcc00000010ff */
[----:B------:R-:W2:Y:S01]  /*bff0*/  MUFU.EX2 R38, R38 ;  /* 0x0000002600267308 */ /* 0x000ea20000000800 */
[----:B----4-:R-:W-:-:S07]  /*c000*/  FADD.FTZ R44, R122, R13 ;  /* 0x0000000d7a2c7221 */ /* 0x010fce0000010000 */
[----:B------:R-:W4:Y:S01]  /*c010*/  MUFU.EX2 R131, R131 ;  /* 0x0000008300837308 */ /* 0x000f220000000800 */
[----:B-1----:R-:W-:-:S07]  /*c020*/  FADD.FTZ R13, R129, R42 ;  /* 0x0000002a810d7221 */ /* 0x002fce0000010000 */
[----:B------:R-:W1:Y:S01]  /*c030*/  MUFU.EX2 R40, R40 ;  /* 0x0000002800287308 */ /* 0x000e620000000800 */
[C---:B--2---:R-:W-:Y:S01]  /*c040*/  FADD.FTZ R42, R38.reuse, R13 ;  /* 0x0000000d262a7221 */ /* 0x044fe20000010000 */
[----:B------:R-:W-:-:S06]  /*c050*/  F2FP.BF16.F32.PACK_AB R129, R38, R129 ;  /* 0x000000812681723e */ /* 0x000fcc00000010ff */
[----:B------:R-:W2:Y:S01]  /*c060*/  MUFU.EX2 R125, R125 ;  /* 0x0000007d007d7308 */ /* 0x000ea20000000800 */
[----:B----4-:R-:W-:-:S07]  /*c070*/  FADD.FTZ R13, R131, R42 ;  /* 0x0000002a830d7221 */ /* 0x010fce0000010000 */
[----:B------:R-:W4:Y:S01]  /*c080*/  MUFU.EX2 R75, R75 ;  /* 0x0000004b004b7308 */ /* 0x000f220000000800 */
[C---:B-1----:R-:W-:Y:S01]  /*c090*/  FADD.FTZ R42, R40.reuse, R13 ;  /* 0x0000000d282a7221 */ /* 0x042fe20000010000 */
[----:B------:R-:W-:-:S06]  /*c0a0*/  F2FP.BF16.F32.PACK_AB R131, R40, R131 ;  /* 0x000000832883723e */ /* 0x000fcc00000010ff */
[----:B------:R-:W1:Y:S01]  /*c0b0*/  MUFU.EX2 R127, R78 ;  /* 0x0000004e007f7308 */ /* 0x000e620000000800 */
[----:B--2---:R-:W-:-:S07]  /*c0c0*/  FADD.FTZ R42, R125, R42 ;  /* 0x0000002a7d2a7221 */ /* 0x004fce0000010000 */
[----:B------:R-:W2:Y:S01]  /*c0d0*/  MUFU.EX2 R79, R79 ;  /* 0x0000004f004f7308 */ /* 0x000ea20000000800 */
[C---:B----4-:R-:W-:Y:S01]  /*c0e0*/  FADD.FTZ R42, R75.reuse, R42 ;  /* 0x0000002a4b2a7221 */ /* 0x050fe20000010000 */
[----:B------:R-:W-:-:S06]  /*c0f0*/  F2FP.BF16.F32.PACK_AB R125, R75, R125 ;  /* 0x0000007d4b7d723e */ /* 0x000fcc00000010ff */
        /* <DEDUP_REMOVED lines=11> */
[----:B--2---:R-:W-:Y:S01]  /*c1b0*/  FADD.FTZ R42, R123, R42 ;  /* 0x0000002a7b2a7221 */ /* 0x004fe20000010000 */
[C---:B----4-:R-:W-:Y:S01]  /*c1c0*/  FADD.FTZ R5, R77.reuse, R44 ;  /* 0x0000002c4d057221 */ /* 0x050fe20000010000 */
[----:B------:R-:W-:Y:S02]  /*c1d0*/  F2FP.BF16.F32.PACK_AB R122, R77, R122 ;  /* 0x0000007a4d7a723e */ /* 0x000fe400000010ff */
[C---:B-1----:R-:W-:Y:S01]  /*c1e0*/  FADD.FTZ R4, R36.reuse, R42 ;  /* 0x0000002a24047221 */ /* 0x042fe20000010000 */
[----:B------:R-:W-:Y:S01]  /*c1f0*/  F2FP.BF16.F32.PACK_AB R123, R36, R123 ;  /* 0x0000007b247b723e */ /* 0x000fe200000010ff */
[----:B---3--:R-:W-:Y:S06]  /*c200*/  @P2 BRA `(.L_x_11199) ;  /* 0xffffffd000dc2947 */ /* 0x008fec000383ffff */
.L_x_11182:
[----:B------:R-:W-:Y:S06]  /*c210*/  BAR.ARV 0x8, 0x1a0 ;  /* 0x0206800000007b1d */ /* 0x000fec0000002000 */
[----:B------:R-:W-:Y:S05]  /*c220*/  @!P0 BRA `(.L_x_11200) ;  /* 0x0000000000048947 */ /* 0x000fea0003800000 */
[----:B------:R-:W-:Y:S01]  /*c230*/  BPT.TRAP 0x1 ;  /* 0x000000040000795c */ /* 0x000fe20000300000 */
.L_x_11200:
[----:B------:R-:W-:Y:S01]  /*c240*/  ULEA UR5, UR39, UR40, 0x3 ;  /* 0x0000002827057291 */ /* 0x000fe2000f8e183f */
[----:B------:R-:W-:-:S05]  /*c250*/  IMAD.U32 R0, RZ, RZ, UR37 ;  /* 0x00000025ff007e24 */ /* 0x000fca000f8e00ff */
[----:B------:R-:W-:-:S04]  /*c260*/  SHF.L.U32 R0, R0, 0x1f, RZ ;  /* 0x0000001f00007819 */ /* 0x000fc800000006ff */
[----:B------:R1:W2:Y:S01]  /*c270*/  SYNCS.PHASECHK.TRANS64.TRYWAIT P2, [UR5+0x16850], R0 ;  /* 0x01685000ff0075a7 */ /* 0x0002a20008040145 */
[----:B------:R-:W-:Y:S05]  /*c280*/  @!P0 BRA `(.L_x_11201) ;  /* 0x0000000000048947 */ /* 0x000fea0003800000 */
[----:B------:R-:W-:Y:S01]  /*c290*/  BPT.TRAP 0x1 ;  /* 0x000000040000795c */ /* 0x000fe20000300000 */
.L_x_11201:
[----:B--2---:R-:W-:Y:S05]  /*c2a0*/  @P2 BRA `(.L_x_11202) ;  /* 0x0000000000082947 */ /* 0x004fea0003800000 */
[----:B------:R-:W2:Y:S02]  /*c2b0*/  SYNCS.PHASECHK.TRANS64.TRYWAIT P0, [UR5+0x16850], R0 ;  /* 0x01685000ff0075a7 */ /* 0x000ea40008000145 */
[----:B--2---:R-:W-:Y:S05]  /*c2c0*/  @!P0 BRA `(.L_x_11203) ;  /* 0x0000004400588947 */ /* 0x004fea0003800000 */
.L_x_11202:
        /* <DEDUP_REMOVED lines=9> */
[----:B------:R-:W-:Y:S02]  /*c360*/  IMAD.U32 R13, RZ, RZ, UR10 ;  /* 0x0000000aff0d7e24 */ /* 0x000fe4000f8e00ff */
[----:B------:R-:W-:Y:S01]  /*c370*/  IMAD.MOV.U32 R15, RZ, RZ, -0x800000 ;  /* 0xff800000ff0f7424 */ /* 0x000fe200078e00ff */
[----:B------:R-:W-:-:S02]  /*c380*/  ULEA UR4, UR39, UR4, 0xa ;  /* 0x0000000427047291 */ /* 0x000fc4000f8e503f */
[----:B------:R-:W-:-:S04]  /*c390*/  UIADD3 UR39, UR39, 0x1, URZ ;  /* 0x0000000127277890 */ /* 0x000fc8000fffe03f */
[----:B------:R-:W-:Y:S01]  /*c3a0*/  UISETP.NE.AND UP0, UPT, UR39, 0x2, UPT ;  /* 0x000000022700788c */ /* 0x000fe2000bf05270 */
[----:B------:R-:W-:Y:S02]  /*c3b0*/  UMOV UR6, UR4 ;  /* 0x0000000400067c82 */ /* 0x000fe40008000000 */
[----:B------:R-:W-:Y:S01]  /*c3c0*/  HGMMA.64x64x16.F32.BF16 R88, R148, gdesc[UR4].tnspB, R88, gsb0 ;  /* 0x40e0000494587df0 */ /* 0x000fe20008001858 */
[----:B------:R-:W-:Y:S01]  /*c3d0*/  UIADD3 UR6, UR4, 0x80, URZ ;  /* 0x0000008004067890 */ /* 0x000fe2000fffe03f */
[----:B------:R-:W-:Y:S01]  /*c3e0*/  UMOV UR7, 0x40000040 ;  /* 0x4000004000077882 */ /* 0x000fe20000000000 */
[----:B------:R-:W-:Y:S01]  /*c3f0*/  USEL UR39, UR39, URZ, UP0 ;  /* 0x0000003f27277287 */ /* 0x000fe20008000000 */
[----:B-1----:R-:W-:Y:S01]  /*c400*/  FADD.FTZ R0, R0, R5 ;  /* 0x0000000500007221 */ /* 0x002fe20000010000 */
[----:B------:R-:W-:Y:S02]  /*c410*/  IMAD.U32 R5, RZ, RZ, UR10 ;  /* 0x0000000aff057e24 */ /* 0x000fe4000f8e00ff */
[----:B--2---:R-:W-:Y:S01]  /*c420*/  FADD.FTZ R7, R3, R4 ;  /* 0x0000000403077221 */ /* 0x004fe20000010000 */
[----:B------:R-:W-:Y:S01]  /*c430*/  IMAD.MOV.U32 R4, RZ, RZ, RZ ;  /* 0x000000ffff047224 */ /* 0x000fe200078e00ff */
[----:B------:R-:W1:Y:S04]  /*c440*/  SHFL.BFLY PT, R3, R0, 0x1, 0x1f ;  /* 0x0c201f0000037f89 */ /* 0x000e6800000e0000 */
[----:B------:R-:W2:Y:S01]  /*c450*/  SHFL.BFLY PT, R8, R7, 0x1, 0x1f ;  /* 0x0c201f0007087f89 */ /* 0x000ea200000e0000 */
[----:B-1----:R-:W-:Y:S01]  /*c460*/  FADD.FTZ R11, R0, R3 ;  /* 0x00000003000b7221 */ /* 0x002fe20000010000 */
[----:B------:R-:W-:-:S02]  /*c470*/  IMAD.MOV.U32 R3, RZ, RZ, -0x800000 ;  /* 0xff800000ff037424 */ /* 0x000fc400078e00ff */
[----:B--2---:R-:W-:Y:S02]  /*c480*/  FADD.FTZ R12, R7, R8 ;  /* 0x00000008070c7221 */ /* 0x004fe40000010000 */
[----:B------:R-:W-:Y:S01]  /*c490*/  FSETP.NE.FTZ.AND P0, PT, R11, RZ, PT ;  /* 0x000000ff0b00720b */ /* 0x000fe20003f15000 */
[----:B------:R-:W-:Y:S02]  /*c4a0*/  IMAD.U32 R7, RZ, RZ, UR5 ;  /* 0x00000005ff077e24 */ /* 0x000fe4000f8e00ff */
[----:B------:R-:W-:Y:S02]  /*c4b0*/  FSETP.NE.FTZ.AND P2, PT, R12, RZ, PT ;  /* 0x000000ff0c00720b */ /* 0x000fe40003f55000 */
[----:B------:R-:W-:-:S05]  /*c4c0*/  @!P1 VIADD R7, R7, 0x16860 ;  /* 0x0001686007079836 */ /* 0x000fca0000000000 */
[----:B------:R-:W-:-:S03]  /*c4d0*/  @!P1 PRMT R7, RZ, 0x654, R7 ;  /* 0x00000654ff079816 */ /* 0x000fc60000000007 */
[----:B------:R-:W1:Y:S01]  /*c4e0*/  @P0 MUFU.LG2 R8, R11 ;  /* 0x0000000b00080308 */ /* 0x000e620000000c00 */
[----:B------:R-:W-:-:S07]  /*c4f0*/  @P0 FMUL.FTZ R5, R5, 0.69314718246459960938 ;  /* 0x3f31721805050820 */ /* 0x000fce0000410000 */
[----:B------:R-:W2:Y:S08]  /*c500*/  @P2 MUFU.LG2 R0, R12 ;  /* 0x0000000c00002308 */ /* 0x000eb00000000c00 */
[----:B------:R3:W4:Y:S01]  /*c510*/  @P0 MUFU.RCP R4, R11 ;  /* 0x0000000b00040308 */ /* 0x0007220000001000 */
[----:B-1----:R-:W-:-:S04]  /*c520*/  @P0 FMUL.FTZ R8, R8, 0.69314718246459960938 ;  /* 0x3f31721808080820 */ /* 0x002fc80000410000 */
[----:B------:R-:W-:Y:S01]  /*c530*/  @P0 FFMA.FTZ R15, R5, R6, R8 ;  /* 0x00000006050f0223 */ /* 0x000fe20000010008 */
[----:B------:R-:W-:Y:S02]  /*c540*/  PLOP3.LUT P0, PT, PT, PT, PT, 0x8, 0x0 ;  /* 0x000000000000781c */ /* 0x000fe40003f0e170 */
[----:B------:R-:W1:Y:S01]  /*c550*/  @P2 MUFU.RCP R10, R12 ;  /* 0x0000000c000a2308 */ /* 0x000e620000001000 */
[----:B------:R-:W-:Y:S02]  /*c560*/  WARPGROUP.DEPBAR.LE gsb0, 0x0 ;  /* 0x00008000000079c5 */ /* 0x000fe40000010000 */
[----:B------:R-:W-:Y:S01]  /*c570*/  WARPGROUP.ARRIVE ;  /* 0x00000000000079c5 */ /* 0x000fe20000000000 */
[----:B---3--:R-:W-:Y:S01]  /*c580*/  @P2 FMUL.FTZ R11, R13, 0.69314718246459960938 ;  /* 0x3f3172180d0b2820 */ /* 0x008fe20000410000 */
[----:B--2---:R-:W-:-:S04]  /*c590*/  @P2 FMUL.FTZ R0, R0, 0.69314718246459960938 ;  /* 0x3f31721800002820 */ /* 0x004fc80000410000 */
[----:B------:R-:W-:Y:S01]  /*c5a0*/  HGMMA.64x64x16.F32.BF16 R88, R144, gdesc[UR4].tnspB, R88, gsb0 ;  /* 0x40e0000490587df0 */ /* 0x000fe20008001858 */
[----:B------:R-:W-:Y:S01]  /*c5b0*/  UIADD3 UR6, UR4, 0x100, URZ ;  /* 0x0000010004067890 */ /* 0x000fe2000fffe03f */
[----:B------:R-:W-:Y:S01]  /*c5c0*/  @P2 FFMA.FTZ R3, R11, R9, R0 ;  /* 0x000000090b032223 */ /* 0x000fe20000010000 */
        /* <DEDUP_REMOVED lines=21> */
[----:B------:R-:W-:Y:S01]  /*c720*/  UIADD3 UR4, UR4, 0x380, URZ ;  /* 0x0000038004047890 */ /* 0x000fe2000fffe03f */
[----:B------:R-:W-:Y:S02]  /*c730*/  WARPGROUP.DEPBAR.LE gsb0, 0x0 ;  /* 0x00008000000079c5 */ /* 0x000fe40000010000 */
[----:B------:R-:W-:-:S06]  /*c740*/  WARPGROUP.ARRIVE ;  /* 0x00000000000079c5 */ /* 0x000fcc0000000000 */
[----:B------:R-:W-:Y:S01]  /*c750*/  HGMMA.64x64x16.F32.BF16 R88, R124, gdesc[UR4].tnspB, R88, gsb0 ;  /* 0x40e000047c587df0 */ /* 0x000fe20008001858 */
[----:B------:R-:W-:Y:S01]  /*c760*/  UMOV UR6, UR4 ;  /* 0x0000000400067c82 */ /* 0x000fe20008000000 */
[----:B------:R-:W-:Y:S01]  /*c770*/  UMOV UR7, 0x40000040 ;  /* 0x4000004000077882 */ /* 0x000fe20000000000 */
[----:B------:R-:W-:-:S04]  /*c780*/  USEL UR4, URZ, 0x1, UP0 ;  /* 0x000000013f047887 */ /* 0x000fc80008000000 */
[----:B------:R-:W-:Y:S01]  /*c790*/  ULOP3.LUT UR37, UR37, UR4, URZ, 0x3c, !UPT ;  /* 0x0000000425257292 */ /* 0x000fe2000f8e3c3f */
[----:B------:R-:W-:Y:S02]  /*c7a0*/  WARPGROUP.DEPBAR.LE gsb0, 0x0 ;  /* 0x00008000000079c5 */ /* 0x000fe40000010000 */
[----:B------:R-:W-:-:S06]  /*c7b0*/  WARPGROUP.ARRIVE ;  /* 0x00000000000079c5 */ /* 0x000fcc0000000000 */
[----:B------:R-:W-:Y:S03]  /*c7c0*/  HGMMA.64x64x16.F32.BF16 R88, R120, gdesc[UR4].tnspB, R88, gsb0 ;  /* 0x40e0000478587df0 */ /* 0x000fe60008001858 */
[----:B------:R-:W-:Y:S02]  /*c7d0*/  WARPGROUP.DEPBAR.LE gsb0, 0x0 ;  /* 0x00008000000079c5 */ /* 0x000fe40000010000 */
[----:B------:R2:W-:Y:S01]  /*c7e0*/  @!P1 SYNCS.ARRIVE.TRANS64.RED.A1T0 RZ, [R7+URZ], RZ ;  /* 0x000000ff07ff99a7 */ /* 0x0005e2000810043f */
        /* <DEDUP_REMOVED lines=32> */
.L_x_11133:
        /* <DEDUP_REMOVED lines=9> */
[----:B------:R-:W-:Y:S01]  /*ca80*/  SHF.R.S32.HI R11, RZ, 0x1f, R8 ;  /* 0x0000001fff0b7819 */ /* 0x000fe20000011408 */
[----:B------:R-:W-:Y:S01]  /*ca90*/  BAR.SYNC.DEFER_BLOCKING 0x1, 0x180 ;  /* 0x0046000000007b1d */ /* 0x000fe20000010000 */
[----:B------:R-:W-:Y:S01]  /*caa0*/  IADD3 R13, P3, R22, 0x20, RZ ;  /* 0x00000020160d7810 */ /* 0x000fe20007f7e0ff */
[----:B------:R-:W-:Y:S01]  /*cab0*/  USHF.R.S32.HI UR5, URZ, 0x1f, UR43 ;  /* 0x0000001f3f057899 */ /* 0x000fe2000801142b */
[-C--:B------:R-:W-:Y:S01]  /*cac0*/  LEA.HI R4, R11, R8.reuse, RZ, 0x7 ;  /* 0x000000080b047211 */ /* 0x080fe200078f38ff */
[----:B------:R-:W-:Y:S01]  /*cad0*/  VIADD R25, R18, UR42 ;  /* 0x0000002a12197c36 */ /* 0x000fe20008000000 */
[----:B------:R-:W-:Y:S01]  /*cae0*/  LOP3.LUT R12, R13, 0x380, RZ, 0xc0, !PT ;  /* 0x000003800d0c7812 */ /* 0x000fe200078ec0ff */
[----:B------:R-:W-:Y:S01]  /*caf0*/  ULDC.64 UR8, c[0x0][0xb70] ;  /* 0x0002dc0000087ab9 */ /* 0x000fe20000000a00 */
[----:B------:R-:W-:Y:S01]  /*cb00*/  LOP3.LUT R21, R4, 0xffffff80, RZ, 0xc0, !PT ;  /* 0xffffff8004157812 */ /* 0x000fe200078ec0ff */
[----:B------:R-:W-:Y:S01]  /*cb10*/  UIMAD UR5, UR5, UR8, URZ ;  /* 0x00000008050572a4 */ /* 0x000fe2000f8e023f */
[----:B------:R-:W-:Y:S01]  /*cb20*/  SHF.R.U64 R12, R12, 0x3, RZ ;  /* 0x000000030c0c7819 */ /* 0x000fe200000012ff */
[----:B------:R-:W-:Y:S01]  /*cb30*/  UIMAD.WIDE.U32 UR6, UR43, UR8, URZ ;  /* 0x000000082b0672a5 */ /* 0x000fe2000f8e003f */
[----:B------:R-:W-:Y:S01]  /*cb40*/  LEA.HI R24, R11, R8, RZ, 0x5 ;  /* 0x000000080b187211 */ /* 0x000fe200078f28ff */
[----:B------:R-:W-:Y:S01]  /*cb50*/  IMAD.IADD R21, R8, 0x1, -R21 ;  /* 0x0000000108157824 */ /* 0x000fe200078e0a15 */
[C---:B------:R-:W-:Y:S01]  /*cb60*/  LOP3.LUT R5, R22.reuse, 0x380, RZ, 0xc0, !PT ;  /* 0x0000038016057812 */ /* 0x040fe200078ec0ff */
[----:B------:R-:W-:Y:S01]  /*cb70*/  UIMAD UR5, UR43, UR9, UR5 ;  /* 0x000000092b0572a4 */ /* 0x000fe2000f8e0205 */
[----:B------:R-:W-:Y:S01]  /*cb80*/  IADD3 R11, P2, R22, 0x40, RZ ;  /* 0x00000040160b7810 */ /* 0x000fe20007f5e0ff */
[----:B------:R-:W-:Y:S01]  /*cb90*/  USHF.R.S32.HI UR8, URZ, 0x1f, UR44 ;  /* 0x0000001f3f087899 */ /* 0x000fe2000801142c */
[----:B------:R-:W-:Y:S01]  /*cba0*/  LOP3.LUT P0, RZ, R21, 0x3, RZ, 0xc0, !PT ;  /* 0x0000000315ff7812 */ /* 0x000fe2000780c0ff */
[----:B------:R-:W-:Y:S01]  /*cbb0*/  UIADD3 UR5, UR7, UR5, URZ ;  /* 0x0000000507057290 */ /* 0x000fe2000fffe03f */
[----:B------:R-:W1:Y:S01]  /*cbc0*/  LDC.64 R20, c[0x0][0xb78] ;  /* 0x0002de00ff147b82 */ /* 0x000e620000000a00 */
[----:B------:R-:W-:-:S02]  /*cbd0*/  LOP3.LUT R12, R12, R13, RZ, 0x3c, !PT ;  /* 0x0000000d0c0c7212 */ /* 0x000fc400078e3cff */
[----:B------:R-:W-:Y:S02]  /*cbe0*/  IADD3 R13, P1, R22, 0x60, RZ ;  /* 0x00000060160d7810 */ /* 0x000fe40007f3e0ff */
[----:B------:R-:W-:Y:S02]  /*cbf0*/  SHF.R.U64 R5, R5, 0x3, RZ ;  /* 0x0000000305057819 */ /* 0x000fe400000012ff */
[----:B------:R-:W-:Y:S02]  /*cc00*/  LOP3.LUT R10, R11, 0x380, RZ, 0xc0, !PT ;  /* 0x000003800b0a7812 */ /* 0x000fe400078ec0ff */
[----:B------:R-:W-:Y:S02]  /*cc10*/  LOP3.LUT R8, R13, 0x380, RZ, 0xc0, !PT ;  /* 0x000003800d087812 */ /* 0x000fe400078ec0ff */
[----:B------:R-:W-:Y:S01]  /*cc20*/  LOP3.LUT R4, R5, R22, RZ, 0x3c, !PT ;  /* 0x0000001605047212 */ /* 0x000fe200078e3cff */
[----:B------:R-:W-:Y:S01]  /*cc30*/  IMAD.MOV.U32 R5, RZ, RZ, R23 ;  /* 0x000000ffff057224 */ /* 0x000fe200078e0017 */
[----:B------:R-:W-:-:S02]  /*cc40*/  SHF.R.U64 R10, R10, 0x3, RZ ;  /* 0x000000030a0a7819 */ /* 0x000fc400000012ff */
[----:B------:R-:W-:Y:S02]  /*cc50*/  SHF.R.U64 R8, R8, 0x3, RZ ;  /* 0x0000000308087819 */ /* 0x000fe400000012ff */
[----:B------:R-:W-:Y:S01]  /*cc60*/  LOP3.LUT R10, R10, R11, RZ, 0x3c, !PT ;  /* 0x0000000b0a0a7212 */ /* 0x000fe200078e3cff */
[--C-:B------:R-:W-:Y:S01]  /*cc70*/  IMAD.X R11, RZ, RZ, R23.reuse, P2 ;  /* 0x000000ffff0b7224 */ /* 0x100fe200010e0617 */
[----:B------:R-:W-:Y:S01]  /*cc80*/  F2FP.BF16.F32.PACK_AB R6, R6, R9 ;  /* 0x000000090606723e */ /* 0x000fe200000010ff */
[----:B------:R-:W-:Y:S01]  /*cc90*/  IMAD.X R9, RZ, RZ, R23, P1 ;  /* 0x000000ffff097224 */ /* 0x000fe200008e0617 */
[----:B------:R-:W-:Y:S02]  /*cca0*/  MOV R14, R4 ;  /* 0x00000004000e7202 */ /* 0x000fe40000000f00 */
[----:B------:R-:W-:Y:S01]  /*ccb0*/  F2FP.BF16.F32.PACK_AB R4, R89, R0 ;  /* 0x000000005904723e */ /* 0x000fe200000010ff */
[----:B-1----:R-:W-:Y:S01]  /*ccc0*/  IMAD R0, R20, UR8, RZ ;  /* 0x0000000814007c24 */ /* 0x002fe2000f8e02ff */
[----:B------:R-:W-:-:S02]  /*ccd0*/  F2FP.BF16.F32.PACK_AB R5, R91, R90 ;  /* 0x0000005a5b05723e */ /* 0x000fc400000010ff */
[----:B------:R-:W-:Y:S01]  /*cce0*/  F2FP.BF16.F32.PACK_AB R7, R7, R94 ;  /* 0x0000005e0707723e */ /* 0x000fe200000010ff */
[----:B------:R-:W-:Y:S01]  /*ccf0*/  IMAD R0, R21, UR44, R0 ;  /* 0x0000002c15007c24 */ /* 0x000fe2000f8e0200 */
[----:B------:R-:W-:Y:S01]  /*cd00*/  LOP3.LUT R8, R8, R13, RZ, 0x3c, !PT ;  /* 0x0000000d08087212 */ /* 0x000fe200078e3cff */
[----:B------:R-:W-:Y:S01]  /*cd10*/  IMAD.X R13, RZ, RZ, R23, P3 ;  /* 0x000000ffff0d7224 */ /* 0x000fe200018e0617 */
[----:B------:R-:W-:Y:S01]  /*cd20*/  MOV R11, R10 ;  /* 0x0000000a000b7202 */ /* 0x000fe20000000f00 */
[----:B------:R1:W-:Y:S01]  /*cd30*/  STSM.16.M88.4 [R14], R4 ;  /* 0x000000040e007844 */ /* 0x0003e20000000200 */
[----:B------:R-:W-:Y:S01]  /*cd40*/  MOV R10, R8 ;  /* 0x00000008000a7202 */ /* 0x000fe20000000f00 */
[----:B------:R-:W-:Y:S01]  /*cd50*/  IMAD.U32 R9, RZ, RZ, UR7 ;  /* 0x00000007ff097e24 */ /* 0x000fe2000f8e00ff */
[----:B------:R-:W-:Y:S01]  /*cd60*/  F2FP.BF16.F32.PACK_AB R104, R105, R104 ;  /* 0x000000686968723e */ /* 0x000fe200000010ff */
[----:B------:R-:W-:Y:S01]  /*cd70*/  IMAD.U32 R8, RZ, RZ, UR6 ;  /* 0x00000006ff087e24 */ /* 0x000fe2000f8e00ff */
[----:B------:R-:W-:Y:S01]  /*cd80*/  MOV R12, R12 ;  /* 0x0000000c000c7202 */ /* 0x000fe20000000f00 */
[----:B------:R-:W-:Y:S01]  /*cd90*/  IMAD.U32 R9, RZ, RZ, UR5 ;  /* 0x00000005ff097e24 */ /* 0x000fe2000f8e00ff */
[----:B------:R-:W-:Y:S01]  /*cda0*/  F2FP.BF16.F32.PACK_AB R105, R107, R106 ;  /* 0x0000006a6b69723e */ /* 0x000fe200000010ff */
[----:B------:R-:W-:Y:S01]  /*cdb0*/  VIADD R13, R25, 0x8 ;  /* 0x00000008190d7836 */ /* 0x000fe20000000000 */
[----:B------:R-:W-:Y:S01]  /*cdc0*/  F2FP.BF16.F32.PACK_AB R112, R113, R112 ;  /* 0x000000707170723e */ /* 0x000fe200000010ff */
[----:B------:R-:W-:Y:S01]  /*cdd0*/  IMAD.WIDE.U32 R8, R20, UR44, R8 ;  /* 0x0000002c14087c25 */ /* 0x000fe2000f8e0008 */
[----:B------:R-:W-:Y:S01]  /*cde0*/  F2FP.BF16.F32.PACK_AB R106, R109, R108 ;  /* 0x0000006c6d6a723e */ /* 0x000fe200000010ff */
[----:B------:R-:W-:Y:S01]  /*cdf0*/  ULDC UR5, c[0x0][0xa88] ;  /* 0x0002a20000057ab9 */ /* 0x000fe20000000800 */
[----:B------:R-:W-:Y:S01]  /*ce00*/  F2FP.BF16.F32.PACK_AB R107, R111, R110 ;  /* 0x0000006e6f6b723e */ /* 0x000fe200000010ff */
[----:B------:R-:W-:Y:S01]  /*ce10*/  ULDC.64 UR6, c[0x0][0xb40] ;  /* 0x0002d00000067ab9 */ /* 0x000fe20000000a00 */
[----:B------:R-:W-:-:S02]  /*ce20*/  F2FP.BF16.F32.PACK_AB R113, R115, R114 ;  /* 0x000000727371723e */ /* 0x000fc400000010ff */
[----:B-1----:R-:W-:Y:S02]  /*ce30*/  F2FP.BF16.F32.PACK_AB R4, R97, R96 ;  /* 0x000000606104723e */ /* 0x002fe400000010ff */
[----:B------:R-:W-:Y:S02]  /*ce40*/  F2FP.BF16.F32.PACK_AB R5, R99, R98 ;  /* 0x000000626305723e */ /* 0x000fe400000010ff */
[----:B------:R-:W-:Y:S02]  /*ce50*/  F2FP.BF16.F32.PACK_AB R6, R101, R100 ;  /* 0x000000646506723e */ /* 0x000fe400000010ff */
[----:B------:R-:W-:Y:S02]  /*ce60*/  F2FP.BF16.F32.PACK_AB R7, R103, R102 ;  /* 0x000000666707723e */ /* 0x000fe400000010ff */
[----:B------:R-:W-:Y:S02]  /*ce70*/  F2FP.BF16.F32.PACK_AB R114, R117, R116 ;  /* 0x000000747572723e */ /* 0x000fe400000010ff */
[----:B------:R-:W-:Y:S01]  /*ce80*/  F2FP.BF16.F32.PACK_AB R115, R119, R118 ;  /* 0x000000767773723e */ /* 0x000fe200000010ff */
[----:B------:R1:W-:Y:S01]  /*ce90*/  STSM.16.M88.4 [R12], R4 ;  /* 0x000000040c007844 */ /* 0x0003e20000000200 */
[----:B------:R-:W-:-:S02]  /*cea0*/  ISETP.GE.OR P1, PT, R13, UR5, P0 ;  /* 0x000000050d007c0c */ /* 0x000fc40008726670 */
[----:B------:R-:W-:Y:S01]  /*ceb0*/  SHF.R.S32.HI R13, RZ, 0x1f, R25 ;  /* 0x0000001fff0d7819 */ /* 0x000fe20000011419 */
[----:B------:R-:W-:Y:S01]  /*cec0*/  STSM.16.M88.4 [R11], R104 ;  /* 0x000000680b007844 */ /* 0x000fe20000000200 */
[----:B------:R-:W-:Y:S02]  /*ced0*/  SHF.R.S32.HI R24, RZ, 0x5, R24 ;  /* 0x00000005ff187819 */ /* 0x000fe40000011418 */
[C---:B------:R-:W-:Y:S01]  /*cee0*/  ISETP.GE.OR P0, PT, R25.reuse, UR5, P0 ;  /* 0x0000000519007c0c */ /* 0x040fe20008706670 */
[----:B------:R-:W-:Y:S01]  /*cef0*/  STSM.16.M88.4 [R10], R112 ;  /* 0x000000700a007844 */ /* 0x000fe20000000200 */
[----:B------:R-:W-:Y:S01]  /*cf00*/  @!PT LDS RZ, [RZ] ;  /* 0x00000000fffff984 */ /* 0x000fe20000000800 */
[----:B------:R-:W-:Y:S01]  /*cf10*/  @!PT LDS RZ, [RZ] ;  /* 0x00000000fffff984 */ /* 0x000fe20000000800 */
[----:B------:R-:W-:Y:S01]  /*cf20*/  @!PT LDS RZ, [RZ] ;  /* 0x00000000fffff984 */ /* 0x000fe20000000800 */
[----:B------:R-:W-:Y:S01]  /*cf30*/  @!PT LDS RZ, [RZ] ;  /* 0x00000000fffff984 */ /* 0x000fe20000000800 */
[----:B------:R2:W-:Y:S06]  /*cf40*/  MEMBAR.ALL.CTA ;  /* 0x0000000000007992 */ /* 0x0005ec0000008000 */
[----:B--2---:R-:W2:Y:S02]  /*cf50*/  FENCE.VIEW.ASYNC.S ;  /* 0x00000000000073c6 */ /* 0x004ea40000000000 */
[----:B--2---:R-:W-:Y:S06]  /*cf60*/  BAR.ARV 0x1, 0x1a0 ;  /* 0x0046800000007b1d */ /* 0x004fec0000002000 */
[----:B-1----:R-:W-:-:S04]  /*cf70*/  IADD3 R5, P2, R25, R8, RZ ;  /* 0x0000000819057210 */ /* 0x002fc80007f5e0ff */
[----:B------:R-:W-:Y:S02]  /*cf80*/  IADD3.X R8, R13, R9, R0, P2, !PT ;  /* 0x000000090d087210 */ /* 0x000fe400017fe400 */
[----:B------:R-:W1:Y:S01]  /*cf90*/  SHFL.IDX PT, R0, R24, RZ, 0x1f ;  /* 0x00001fff18007589 */ /* 0x000e6200000e0000 */
[----:B------:R-:W-:-:S04]  /*cfa0*/  LEA R4, P2, R5, UR6, 0x2 ;  /* 0x0000000605047c11 */ /* 0x000fc8000f8410ff */
        /* <DEDUP_REMOVED lines=11> */
[----:B------:R-:W-:Y:S01]  /*d060*/  UIADD3 UR6, UP0, UR6, 0x9f0, URZ ;  /* 0x000009f006067890 */ /* 0x000fe2000ff1e03f */
[----:B------:R-:W-:Y:S01]  /*d070*/  UMOV UR45, URZ ;  /* 0x0000003f002d7c82 */ /* 0x000fe20008000000 */
[----:B------:R-:W-:Y:S02]  /*d080*/  UIADD3 UR5, UR40, 0x16820, URZ ;  /* 0x0001682028057890 */ /* 0x000fe4000fffe03f */
[----:B------:R-:W-:Y:S02]  /*d090*/  UIADD3.X UR7, URZ, UR7, URZ, UP0, !UPT ;  /* 0x000000073f077290 */ /* 0x000fe400087fe43f */
[----:B------:R-:W-:-:S07]  /*d0a0*/  UPRMT UR5, URZ, 0x654, UR5 ;  /* 0x000006543f057896 */ /* 0x000fce0008000005 */
[----:B------:R1:W-:Y:S01]  /*d0b0*/  UTMASTG.5D [UR40], [UR6] ;  /* 0x00000028060073b5 */ /* 0x0003e20008020000 */
[----:B------:R0:W-:Y:S01]  /*d0c0*/  UTMACMDFLUSH ;  /* 0x00000000000079b7 */ /* 0x0001e20000000000 */
[----:B------:R-:W-:-:S04]  /*d0d0*/  DEPBAR.LE SB0, 0x0 ;  /* 0x000080000000791a */ /* 0x000fc80000000000 */
[----:B-1----:R-:W-:Y:S01]  /*d0e0*/  SYNCS.ARRIVE.TRANS64.RED.A1T0 RZ, [UR5], RZ ;  /* 0x000000ffffff79a7 */ /* 0x002fe20008100405 */
.L_x_11207:
[----:B------:R-:W-:Y:S05]  /*d0f0*/  BSYNC B0 ;  /* 0x0000000000007941 */ /* 0x000fea0003800000 */
.L_x_11206:
[----:B------:R-:W-:Y:S05]  /*d100*/  BRA `(.L_x_11205) ;  /* 0x0000000400e47947 */ /* 0x000fea0003800000 */
.L_x_11204:
        /* <DEDUP_REMOVED lines=10> */
[----:B------:R-:W3:Y:S02]  /*d1b0*/  LDC.64 R24, c[0x0][0xa88] ;  /* 0x0002a200ff187b82 */ /* 0x000ee40000000a00 */
[----:B------:R-:W-:-:S05]  /*d1c0*/  IMAD.SHL.U32 R8, R3, 0x8, RZ ;  /* 0x0000000803087824 */ /* 0x000fca00078e00ff */
[----:B------:R-:W-:Y:S01]  /*d1d0*/  SHF.R.S32.HI R9, RZ, 0x1f, R8 ;  /* 0x0000001fff097819 */ /* 0x000fe20000011408 */
[----:B------:R-:W4:Y:S01]  /*d1e0*/  LDC.64 R14, c[0x0][0xae8] ;  /* 0x0002ba00ff0e7b82 */ /* 0x000f220000000a00 */
        /* <DEDUP_REMOVED lines=23> */
.L_x_11209:
[----:B------:R-:W-:Y:S05]  /*d360*/  BSYNC B0 ;  /* 0x0000000000007941 */ /* 0x000fea0003800000 */
.L_x_11208:
[----:B------:R-:W-:Y:S01]  /*d370*/  ULOP3.LUT UR48, URZ, UR48, URZ, 0x33, !UPT ;  /* 0x000000303f307292 */ /* 0x000fe2000f8e333f */
[----:B-1----:R-:W-:Y:S01]  /*d380*/  IMAD R3, R13, UR43, R10 ;  /* 0x0000002b0d037c24 */ /* 0x002fe2000f8e020a */
[----:B------:R-:W-:Y:S01]  /*d390*/  SHF.R.S32.HI R4, RZ, 0x3, R26 ;  /* 0x00000003ff047819 */ /* 0x000fe2000001141a */
[----:B------:R-:W-:Y:S01]  /*d3a0*/  IMAD.WIDE.U32 R6, R12, UR43, R8 ;  /* 0x0000002b0c067c25 */ /* 0x000fe2000f8e0008 */
[----:B---3--:R-:W-:Y:S01]  /*d3b0*/  ISETP.GE.AND P0, PT, R8, R25, PT ;  /* 0x000000190800720c */ /* 0x008fe20003f06270 */
[----:B------:R-:W-:Y:S02]  /*d3c0*/  BSSY B0, `(.L_x_11210) ;  /* 0x000001d000007945 */ /* 0x000fe40003800000 */
[----:B--2---:R-:W-:Y:S02]  /*d3d0*/  VIADD R11, R11, UR48 ;  /* 0x000000300b0b7c36 */ /* 0x004fe40008000000 */
[----:B------:R-:W-:Y:S02]  /*d3e0*/  IMAD.IADD R7, R7, 0x1, R3 ;  /* 0x0000000107077824 */ /* 0x000fe400078e0203 */
[----:B------:R-:W-:-:S02]  /*d3f0*/  IMAD R8, R11, -0xc0, R24 ;  /* 0xffffff400b087824 */ /* 0x000fc400078e0218 */
[C---:B------:R-:W-:Y:S02]  /*d400*/  VIADD R0, R4.reuse, 0x30 ;  /* 0x0000003004007836 */ /* 0x040fe40000000000 */
[C---:B------:R-:W-:Y:S02]  /*d410*/  VIADD R3, R4.reuse, 0x60 ;  /* 0x0000006004037836 */ /* 0x040fe40000000000 */
[----:B------:R-:W-:Y:S01]  /*d420*/  VIADD R5, R4, 0x90 ;  /* 0x0000009004057836 */ /* 0x000fe20000000000 */
[-C--:B------:R-:W-:Y:S01]  /*d430*/  ISETP.GE.OR P3, PT, R0, R8.reuse, P0 ;  /* 0x000000080000720c */ /* 0x080fe20000766670 */
[----:B----4-:R-:W-:Y:S01]  /*d440*/  IMAD R0, R14, UR6, RZ ;  /* 0x000000060e007c24 */ /* 0x010fe2000f8e02ff */
[-C--:B------:R-:W-:Y:S02]  /*d450*/  ISETP.GE.OR P1, PT, R3, R8.reuse, P0 ;  /* 0x000000080300720c */ /* 0x080fe40000726670 */
[-C--:B------:R-:W-:Y:S01]  /*d460*/  ISETP.GE.OR P2, PT, R5, R8.reuse, P0 ;  /* 0x000000080500720c */ /* 0x080fe20000746670 */
[----:B------:R-:W-:Y:S01]  /*d470*/  IMAD R3, R15, UR44, R0 ;  /* 0x0000002c0f037c24 */ /* 0x000fe2000f8e0200 */
[----:B------:R-:W-:Y:S01]  /*d480*/  ISETP.GE.OR P0, PT, R4, R8, P0 ;  /* 0x000000080400720c */ /* 0x000fe20000706670 */
[----:B------:R-:W-:Y:S01]  /*d490*/  IMAD.WIDE.U32 R8, R14, UR44, R6 ;  /* 0x0000002c0e087c25 */ /* 0x000fe2000f8e0006 */
[----:B------:R-:W-:-:S03]  /*d4a0*/  SHF.R.S32.HI R5, RZ, 0x1f, R4 ;  /* 0x0000001fff057819 */ /* 0x000fc60000011404 */
[----:B------:R-:W-:-:S04]  /*d4b0*/  IMAD.WIDE R6, R11, 0xc0, R4 ;  /* 0x000000c00b067825 */ /* 0x000fc800078e0204 */
[----:B------:R-:W-:-:S04]  /*d4c0*/  IMAD.IADD R11, R9, 0x1, R3 ;  /* 0x00000001090b7824 */ /* 0x000fc800078e0203 */
[----:B------:R-:W-:Y:S05]  /*d4d0*/  @P0 BRA `(.L_x_11211) ;  /* 0x00000000002c0947 */ /* 0x000fea0003800000 */
        /* <DEDUP_REMOVED lines=11> */
.L_x_11211:
[----:B------:R-:W-:Y:S05]  /*d590*/  BSYNC B0 ;  /* 0x0000000000007941 */ /* 0x000fea0003800000 */
.L_x_11210:
        /* <DEDUP_REMOVED lines=15> */
.L_x_11213:
[----:B------:R-:W-:Y:S05]  /*d690*/  BSYNC B0 ;  /* 0x0000000000007941 */ /* 0x000fea0003800000 */
.L_x_11212:
        /* <DEDUP_REMOVED lines=15> */
.L_x_11215:
[----:B------:R-:W-:Y:S05]  /*d790*/  BSYNC B0 ;  /* 0x0000000000007941 */ /* 0x000fea0003800000 */
.L_x_11214:
        /* <DEDUP_REMOVED lines=15> */
.L_x_11216:
[----:B------:R-:W-:Y:S05]  /*d890*/  BSYNC B0 ;  /* 0x0000000000007941 */ /* 0x000fea0003800000 */
.L_x_11205:
[----:B------:R-:W5:Y:S02]  /*d8a0*/  LDC R0, c[0x0][0xda8] ;  /* 0x00036a00ff007b82 */ /* 0x000f640000000800 */
[----:B-----5:R-:W-:-:S13]  /*d8b0*/  ISETP.LE.AND P0, PT, R0, UR4, PT ;  /* 0x0000000400007c0c */ /* 0x020fda000bf03270 */
[----:B------:R-:W-:Y:S05]  /*d8c0*/  @!P0 BRA `(.L_x_11217) ;  /* 0xffffff3400248947 */ /* 0x000fea000383ffff */
[----:B------:R-:W-:Y:S05]  /*d8d0*/  EXIT ;  /* 0x000000000000794d */ /* 0x000fea0003800000 */
.L_x_11123:
        /* <DEDUP_REMOVED lines=20> */
.L_x_11272:
        /* <DEDUP_REMOVED lines=21> */
.L_x_11219:
[----:B------:R-:W-:Y:S01]  /*db70*/  ULDC UR9, c[0x0][0xdc4] ;  /* 0x0003710000097ab9 */ /* 0x000fe20000000800 */
[----:B------:R-:W-:Y:S01]  /*db80*/  UMOV UR7, UR8 ;  /* 0x0000000800077c82 */ /* 0x000fe20008000000 */
[----:B------:R-:W-:-:S11]  /*db90*/  UISETP.NE.AND UP0, UPT, UR9, 0x1, UPT ;  /* 0x000000010900788c */ /* 0x000fd6000bf05270 */
[----:B------:R-:W-:Y:S02]  /*dba0*/  @UP0 ULDC.64 UR10, c[0x0][0xdc8] ;  /* 0x00037200000a0ab9 */ /* 0x000fe40000000a00 */
[----:B------:R-:W-:-:S04]  /*dbb0*/  UIMAD.WIDE.U32 UR4, UR8, UR10, URZ ;  /* 0x0000000a080472a5 */ /* 0x000fc8000f8e003f */
[----:B------:R-:W-:-:S04]  /*dbc0*/  @UP0 USHF.R.U32.HI UR7, URZ, UR11, UR5 ;  /* 0x0000000b3f070299 */ /* 0x000fc80008011605 */
[----:B------:R-:W-:-:S12]  /*dbd0*/  UIMAD UR4, UR7, UR9, URZ ;  /* 0x00000009070472a4 */ /* 0x000fd8000f8e023f */
.L_x_11220:
        /* <DEDUP_REMOVED lines=40> */
.L_x_11222:
[----:B------:R-:W-:-:S11]  /*de60*/  UISETP.NE.AND UP0, UPT, UR5, 0x1, UPT ;  /* 0x000000010500788c */ /* 0x000fd6000bf05270 */
[----:B------:R-:W-:Y:S02]  /*de70*/  @UP0 ULDC.64 UR14, c[0x0][0x9e8] ;  /* 0x00027a00000e0ab9 */ /* 0x000fe40000000a00 */
[----:B------:R-:W-:-:S04]  /*de80*/  UIMAD.WIDE.U32 UR6, UR8, UR14, URZ ;  /* 0x0000000e080672a5 */ /* 0x000fc8000f8e003f */
[----:B------:R-:W-:-:S12]  /*de90*/  @UP0 USHF.R.U32.HI UR8, URZ, UR15, UR7 ;  /* 0x0000000f3f080299 */ /* 0x000fd80008011607 */
.L_x_11223:
[----:B------:R-:W-:-:S04]  /*dea0*/  UIMAD UR8, UR8, UR5, UR5 ;  /* 0x00000005080872a4 */ /* 0x000fc8000f8e0205 */
[----:B------:R-:W-:-:S04]  /*deb0*/  UISETP.LT.AND UP0, UPT, UR4, UR8, UPT ;  /* 0x000000080400728c */ /* 0x000fc8000bf01270 */
[----:B------:R-:W-:-:S12]  /*dec0*/  USEL UR4, UR4, UR8, UP0 ;  /* 0x0000000804047287 */ /* 0x000fd80008000000 */
.L_x_11221:
        /* <DEDUP_REMOVED lines=25> */
.L_x_11225:
[----:B------:R-:W-:-:S11]  /*e060*/  UISETP.NE.AND UP0, UPT, UR5, 0x1, UPT ;  /* 0x000000010500788c */ /* 0x000fd6000bf05270 */
[----:B------:R-:W-:Y:S02]  /*e070*/  @UP0 ULDC.64 UR10, c[0x0][0x9e8] ;  /* 0x00027a00000a0ab9 */ /* 0x000fe40000000a00 */
[----:B------:R-:W-:-:S04]  /*e080*/  UIMAD.WIDE.U32 UR6, UR4, UR10, URZ ;  /* 0x0000000a040672a5 */ /* 0x000fc8000f8e003f */
[----:B------:R-:W-:-:S12]  /*e090*/  @UP0 USHF.R.U32.HI UR4, URZ, UR11, UR7 ;  /* 0x0000000b3f040299 */ /* 0x000fd80008011607 */
.L_x_11226:
[----:B------:R-:W-:-:S04]  /*e0a0*/  UIMAD UR4, UR4, UR5, URZ ;  /* 0x00000005040472a4 */ /* 0x000fc8000f8e023f */
[----:B------:R-:W-:-:S04]  /*e0b0*/  UISETP.LT.AND UP0, UPT, UR8, UR4, UPT ;  /* 0x000000040800728c */ /* 0x000fc8000bf01270 */
[----:B------:R-:W-:-:S12]  /*e0c0*/  USEL UR8, UR8, UR4, !UP0 ;  /* 0x0000000408087287 */ /* 0x000fd8000c000000 */
.L_x_11224:
        /* <DEDUP_REMOVED lines=25> */
.L_x_11228:
        /* <DEDUP_REMOVED lines=23> */
.L_x_11230:
        /* <DEDUP_REMOVED lines=20> */
.L_x_11232:
        /* <DEDUP_REMOVED lines=15> */
.L_x_11231:
        /* <DEDUP_REMOVED lines=12> */
[----:B------:R-:W-:-:S04]  /*e6c0*/  IMAD.U32 R7, RZ, RZ, UR45 ;  /* 0x0000002dff077e24 */ /* 0x000fc8000f8e00ff */
[----:B------:R-:W-:-:S06]  /*e6d0*/  VIADD R7, R7, 0xffffffff ;  /* 0xffffffff07077836 */ /* 0x000fcc0000000000 */
[----:B------:R-:W-:-:S05]  /*e6e0*/  VOTEU.ALL UP1, P1 ;  /* 0x00000000003f7886 */ /* 0x000fca0000820000 */
[----:B------:R-:W-:Y:S01]  /*e6f0*/  @!UP1 UIADD3 UR4, UP0, UR48, 0x270, URZ ;  /* 0x0000027030049890 */ /* 0x000fe2000ff1e03f */
[----:B-1----:R-:W-:Y:S02]  /*e700*/  ISETP.NE.AND P2, PT, R2, 0x1, PT ;  /* 0x000000010200780c */ /* 0x002fe40003f45270 */
[----:B------:R-:W1:Y:S01]  /*e710*/  LDC.64 R2, c[0x0][0x3f8] ;  /* 0x0000fe00ff027b82 */ /* 0x000e620000000a00 */
[----:B------:R-:W-:-:S09]  /*e720*/  @!UP1 UIADD3.X UR5, URZ, UR49, URZ, UP0, !UPT ;  /* 0x000000313f059290 */ /* 0x000fd200087fe43f */
[----:B------:R4:W-:Y:S01]  /*e730*/  @!UP1 UTMAPF.L2.4D [UR40], [UR4] ;  /* 0x00000028040095b8 */ /* 0x0009e20008018000 */
[----:B------:R-:W2:Y:S08]  /*e740*/  @P2 LDC R6, c[0x0][0x42c] ;  /* 0x00010b00ff062b82 */ /* 0x000eb00000000800 */
[----:B------:R-:W5:Y:S01]  /*e750*/  @P2 LDC R9, c[0x0][0x430] ;  /* 0x00010c00ff092b82 */ /* 0x000f620000000800 */
[----:B-1----:R-:W-:-:S04]  /*e760*/  ISETP.NE.U32.AND P0, PT, R2, RZ, PT ;  /* 0x000000ff0200720c */ /* 0x002fc80003f05070 */
[----:B------:R-:W-:Y:S01]  /*e770*/  ISETP.NE.AND.EX P0, PT, R3, RZ, PT, P0 ;  /* 0x000000ff0300720c */ /* 0x000fe20003f05300 */
[----:B--2---:R-:W-:-:S04]  /*e780*/  @P2 IMAD.HI.U32 R4, R6, UR42, RZ ;  /* 0x0000002a06042c27 */ /* 0x004fc8000f8e00ff */
[----:B------:R-:W-:Y:S01]  /*e790*/  IMAD.U32 R6, RZ, RZ, UR42 ;  /* 0x0000002aff067e24 */ /* 0x000fe2000f8e00ff */
[----:B-----5:R-:W-:Y:S02]  /*e7a0*/  @P2 SHF.R.U32.HI R6, RZ, R9, R4 ;  /* 0x00000009ff062219 */ /* 0x020fe40000011604 */
[----:B---3--:R-:W-:Y:S01]  /*e7b0*/  SEL R9, R0, RZ, !P0 ;  /* 0x000000ff00097207 */ /* 0x008fe20004000000 */
[----:B----4-:R-:W-:Y:S06]  /*e7c0*/  BRA.DIV UR6, `(.L_x_11233) ;  /* 0x0000002206307947 */ /* 0x010fec000b800000 */
.L_x_11284:
[----:B------:R-:W-:Y:S01]  /*e7d0*/  UMOV UR4, 0xffffffff ;  /* 0xffffffff00047882 */ /* 0x000fe20000000000 */
[----:B------:R-:W-:Y:S02]  /*e7e0*/  SHF.R.S32.HI R8, RZ, 0x1f, R0 ;  /* 0x0000001fff087819 */ /* 0x000fe40000011400 */
[----:B------:R-:W-:Y:S05]  /*e7f0*/  BRA.DIV UR4, `(.L_x_11234) ;  /* 0x0000002204447947 */ /* 0x000fea000b800000 */
[----:B------:R-:W-:-:S13]  /*e800*/  ELECT P6, URZ, PT ;  /* 0x00000000003f782f */ /* 0x000fda00038c0000 */
.L_x_11287:
        /* <DEDUP_REMOVED lines=23> */
.L_x_11236:
[----:B------:R-:W2:Y:S01]  /*e980*/  SYNCS.PHASECHK.TRANS64.TRYWAIT P2, [R13+URZ+0x16840], R12 ;  /* 0x0168400c0d0075a7 */ /* 0x000ea2000804017f */
[----:B------:R-:W-:Y:S01]  /*e990*/  ISETP.NE.AND P3, PT, R17, RZ, PT ;  /* 0x000000ff1100720c */ /* 0x000fe20003f65270 */
[----:B--2---:R-:W-:-:S12]  /*e9a0*/  @!P2 BRA `(.L_x_11237) ;  /* 0x0000001c00f8a947 */ /* 0x004fd80003800000 */
.L_x_11288:
[----:B------:R-:W-:Y:S05]  /*e9b0*/  @P3 BRA `(.L_x_11238) ;  /* 0x0000000000143947 */ /* 0x000fea0003800000 */
[----:B------:R-:W-:Y:S01]  /*e9c0*/  ISETP.NE.AND P2, PT, R23, RZ, PT ;  /* 0x000000ff1700720c */ /* 0x000fe20003f45270 */
[----:B-1----:R-:W-:-:S04]  /*e9d0*/  IMAD.MOV.U32 R4, RZ, RZ, 0x4000 ;  /* 0x00004000ff047424 */ /* 0x002fc800078e00ff */
[----:B------:R3:W-:Y:S08]  /*e9e0*/  SYNCS.ARRIVE.TRANS64 RZ, [R13+URZ+0x16830], R4 ;  /* 0x016830040dff79a7 */ /* 0x0007f0000800003f */
[----:B------:R-:W-:Y:S05]  /*e9f0*/  @!P2 BRA `(.L_x_11238) ;  /* 0x000000000004a947 */ /* 0x000fea0003800000 */
[----:B------:R-:W-:Y:S01]  /*ea00*/  BPT.TRAP 0x1 ;  /* 0x000000040000795c */ /* 0x000fe20000300000 */
.L_x_11238:
        /* <DEDUP_REMOVED lines=10> */
[----:B------:R-:W-:Y:S02]  /*eab0*/  ULEA UR8, UR8, UR39, 0xe ;  /* 0x0000002708087291 */ /* 0x000fe4000f8e703f */
[----:B------:R-:W-:Y:S02]  /*eac0*/  USHF.L.U32 UR11, UR11, 0x7, URZ ;  /* 0x000000070b0b7899 */ /* 0x000fe4000800063f */
[----:B------:R-:W-:Y:S02]  /*ead0*/  UIADD3 UR9, UR9, 0x16830, URZ ;  /* 0x0001683009097890 */ /* 0x000fe4000fffe03f */
[----:B------:R-:W-:-:S09]  /*eae0*/  UIADD3 UR8, UR8, 0xe400, URZ ;  /* 0x0000e40008087890 */ /* 0x000fd2000fffe03f */
[----:B------:R4:W-:Y:S02]  /*eaf0*/  UTMALDG.4D [UR8], [UR4], desc[UR6] ;  /* 0x00000608040075b4 */ /* 0x0009e40008019000 */
[----:B----4-:R-:W-:Y:S01]  /*eb00*/  NOP ;  /* 0x0000000000007918 */ /* 0x010fe20000000000 */
.L_x_11235:
        /* <DEDUP_REMOVED lines=11> */
[----:B------:R-:W-:Y:S01]  /*ebc0*/  UIADD3.X UR7, URZ, UR49, URZ, UP0, !UPT ;  /* 0x000000313f077290 */ /* 0x000fe200087fe43f */
[----:B------:R-:W-:Y:S01]  /*ebd0*/  UMOV UR11, UR41 ;  /* 0x00000029000b7c82 */ /* 0x000fe20008000000 */
[----:B------:R-:W-:Y:S01]  /*ebe0*/  UMOV UR12, UR42 ;  /* 0x0000002a000c7c82 */ /* 0x000fe20008000000 */
[----:B------:R-:W-:Y:S01]  /*ebf0*/  UMOV UR13, UR43 ;  /* 0x0000002b000d7c82 */ /* 0x000fe20008000000 */
[----:B------:R-:W-:Y:S01]  /*ec00*/  UMOV UR5, 0x12f00000 ;  /* 0x12f0000000057882 */ /* 0x000fe20000000000 */
[----:B------:R-:W-:Y:S01]  /*ec10*/  UMOV UR10, URZ ;  /* 0x0000003f000a7c82 */ /* 0x000fe20008000000 */
[----:B------:R1:W-:Y:S02]  /*ec20*/  @P2 SYNCS.ARRIVE.TRANS64 RZ, [UR39+0x16800], R4 ;  /* 0x01680004ffff29a7 */ /* 0x0003e40008000027 */
[----:B-1----:R-:W-:Y:S01]  /*ec30*/  IMAD.U32 R4, RZ, RZ, UR4 ;  /* 0x00000004ff047e24 */ /* 0x002fe2000f8e00ff */
[----:B------:R-:W-:-:S02]  /*ec40*/  UMOV UR4, 0x0 ;  /* 0x0000000000047882 */ /* 0x000fc40000000000 */
[----:B------:R1:W-:Y:S02]  /*ec50*/  UTMALDG.4D [UR8], [UR6], desc[UR4] ;  /* 0x00000408060075b4 */ /* 0x0003e40008019000 */
[----:B------:R-:W-:-:S04]  /*ec60*/  SHF.L.U32 R4, R4, 0x1f, RZ ;  /* 0x0000001f04047819 */ /* 0x000fc800000006ff */
[----:B------:R-:W3:Y:S02]  /*ec70*/  SYNCS.PHASECHK.TRANS64.TRYWAIT P2, [UR39+0x16820], R4 ;  /* 0x01682004ff0075a7 */ /* 0x000ee40008040167 */
[----:B-1-3--:R-:W-:Y:S05]  /*ec80*/  @!P2 BRA `(.L_x_11239) ;  /* 0x0000001c0054a947 */ /* 0x00afea0003800000 */
.L_x_11289:
        /* <DEDUP_REMOVED lines=40> */
.L_x_11244:
[----:B-1----:R-:W-:Y:S02]  /*ef10*/  LEA R3, R12, UR39, 0x3 ;  /* 0x000000270c037c11 */ /* 0x002fe4000f8e18ff */
[----:B------:R-:W-:Y:S02]  /*ef20*/  SHF.L.U32 R2, R13, 0x1f, RZ ;  /* 0x0000001f0d027819 */ /* 0x000fe400000006ff */
[----:B------:R-:W-:Y:S02]  /*ef30*/  ISETP.NE.AND P2, PT, R17, RZ, PT ;  /* 0x000000ff1100720c */ /* 0x000fe40003f45270 */
[----:B------:R-:W1:Y:S02]  /*ef40*/  SYNCS.PHASECHK.TRANS64.TRYWAIT P3, [R3+URZ+0x16840], R2 ;  /* 0x01684002030075a7 */ /* 0x000e64000806017f */
[----:B-1----:R-:W-:Y:S09]  /*ef50*/  @!P3 BRA `(.L_x_11245) ;  /* 0x0000001800b8b947 */ /* 0x002ff20003800000 */
.L_x_11290:
[----:B------:R-:W-:Y:S05]  /*ef60*/  @P2 BRA `(.L_x_11246) ;  /* 0x0000000000142947 */ /* 0x000fea0003800000 */
[----:B------:R-:W-:Y:S01]  /*ef70*/  ISETP.NE.AND P3, PT, R23, RZ, PT ;  /* 0x000000ff1700720c */ /* 0x000fe20003f65270 */
[----:B-1----:R-:W-:-:S04]  /*ef80*/  IMAD.MOV.U32 R2, RZ, RZ, 0x4000 ;  /* 0x00004000ff027424 */ /* 0x002fc800078e00ff */
[----:B------:R2:W-:Y:S08]  /*ef90*/  SYNCS.ARRIVE.TRANS64 RZ, [R3+URZ+0x16830], R2 ;  /* 0x0168300203ff79a7 */ /* 0x0005f0000800003f */
[----:B------:R-:W-:Y:S05]  /*efa0*/  @!P3 BRA `(.L_x_11246) ;  /* 0x000000000004b947 */ /* 0x000fea0003800000 */
[----:B------:R-:W-:Y:S01]  /*efb0*/  BPT.TRAP 0x1 ;  /* 0x000000040000795c */ /* 0x000fe20000300000 */
.L_x_11246:
[----:B------:R-:W-:Y:S01]  /*efc0*/  R2UR UR8, R12 ;  /* 0x000000000c0872ca */ /* 0x000fe200000e0000 */
[----:B------:R-:W-:Y:S01]  /*efd0*/  UIADD3 UR6, UP0, UR48, 0x370, URZ ;  /* 0x0000037030067890 */ /* 0x000fe2000ff1e03f */
[----:B------:R-:W-:Y:S01]  /*efe0*/  R2UR UR9, R3 ;  /* 0x00000000030972ca */ /* 0x000fe200000e0000 */
[----:B------:R-:W-:Y:S01]  /*eff0*/  UIADD3 UR4, UR39, 0x16800, URZ ;  /* 0x0001680027047890 */ /* 0x000fe2000fffe03f */
[----:B------:R-:W-:Y:S01]  /*f000*/  R2UR UR11, R11 ;  /* 0x000000000b0b72ca */ /* 0x000fe200000e0000 */
[----:B------:R-:W-:Y:S01]  /*f010*/  UIADD3.X UR7, URZ, UR49, URZ, UP0, !UPT ;  /* 0x000000313f077290 */ /* 0x000fe200087fe43f */
[----:B------:R-:W-:Y:S01]  /*f020*/  R2UR UR12, R6 ;  /* 0x00000000060c72ca */ /* 0x000fe200000e0000 */
[----:B------:R-:W-:Y:S01]  /*f030*/  UMOV UR14, 0x0 ;  /* 0x00000000000e7882 */ /* 0x000fe20000000000 */
[----:B-----5:R-:W-:Y:S01]  /*f040*/  R2UR UR13, R4 ;  /* 0x00000000040d72ca */ /* 0x020fe200000e0000 */
[----:B------:R-:W-:Y:S01]  /*f050*/  UMOV UR15, 0x14f00000 ;  /* 0x14f00000000f7882 */ /* 0x000fe20000000000 */
[----:B-12---:R-:W-:Y:S01]  /*f060*/  SHF.L.U32 R3, R18, 0x1f, RZ ;  /* 0x0000001f12037819 */ /* 0x006fe200000006ff */
[----:B------:R-:W-:Y:S01]  /*f070*/  UMOV UR10, URZ ;  /* 0x0000003f000a7c82 */ /* 0x000fe20008000000 */
[----:B------:R-:W-:Y:S01]  /*f080*/  LEA R2, R19, UR4, 0x3 ;  /* 0x0000000413027c11 */ /* 0x000fe2000f8e18ff */
[----:B------:R-:W-:-:S02]  /*f090*/  ULEA UR8, UR8, UR39, 0xe ;  /* 0x0000002708087291 */ /* 0x000fc4000f8e703f */
[----:B------:R-:W-:Y:S02]  /*f0a0*/  UIADD3 UR9, UR9, 0x16830, URZ ;  /* 0x0001683009097890 */ /* 0x000fe4000fffe03f */
[----:B------:R-:W-:Y:S02]  /*f0b0*/  USHF.L.U32 UR11, UR11, 0x7, URZ ;  /* 0x000000070b0b7899 */ /* 0x000fe4000800063f */
[----:B------:R-:W-:-:S09]  /*f0c0*/  UIADD3 UR8, UR8, 0xe400, URZ ;  /* 0x0000e40008087890 */ /* 0x000fd2000fffe03f */
[----:B------:R1:W-:Y:S01]  /*f0d0*/  UTMALDG.4D [UR8], [UR6], desc[UR14] ;  /* 0x00000e08060075b4 */ /* 0x0003e20008019000 */
[----:B------:R-:W2:Y:S02]  /*f0e0*/  SYNCS.PHASECHK.TRANS64.TRYWAIT P3, [R2+URZ+0x60], R3 ;  /* 0x00006003020075a7 */ /* 0x000ea4000806017f */
[----:B-12---:R-:W-:Y:S05]  /*f0f0*/  @!P3 BRA `(.L_x_11247) ;  /* 0x000000180064b947 */ /* 0x006fea0003800000 */
.L_x_11291:
[----:B------:R-:W-:Y:S05]  /*f100*/  @P2 BRA `(.L_x_11248) ;  /* 0x0000000000182947 */ /* 0x000fea0003800000 */
[----:B------:R-:W-:Y:S01]  /*f110*/  ISETP.NE.AND P2, PT, R23, RZ, PT ;  /* 0x000000ff1700720c */ /* 0x000fe20003f45270 */
[----:B-1----:R-:W-:Y:S01]  /*f120*/  IMAD.MOV.U32 R3, RZ, RZ, 0x4000 ;  /* 0x00004000ff037424 */ /* 0x002fe200078e00ff */
[----:B------:R-:W-:-:S04]  /*f130*/  LEA R2, R19, UR39, 0x3 ;  /* 0x0000002713027c11 */ /* 0x000fc8000f8e18ff */
[----:B------:R2:W-:Y:S07]  /*f140*/  SYNCS.ARRIVE.TRANS64 RZ, [R2+URZ+0x16850], R3 ;  /* 0x0168500302ff79a7 */ /* 0x0005ee000800003f */
[----:B------:R-:W-:Y:S05]  /*f150*/  @!P2 BRA `(.L_x_11248) ;  /* 0x000000000004a947 */ /* 0x000fea0003800000 */
[----:B------:R-:W-:Y:S01]  /*f160*/  BPT.TRAP 0x1 ;  /* 0x000000040000795c */ /* 0x000fe20000300000 */
.L_x_11248:
        /* <DEDUP_REMOVED lines=9> */
[----:B------:R-:W-:Y:S02]  /*f200*/  IMAD.MOV.U32 R9, RZ, RZ, R4 ;  /* 0x000000ffff097224 */ /* 0x000fe400078e0004 */
[----:B------:R-:W-:-:S02]  /*f210*/  IMAD.MOV.U32 R7, RZ, RZ, R11 ;  /* 0x000000ffff077224 */ /* 0x000fc400078e000b */
[----:B------:R-:W-:Y:S02]  /*f220*/  ULEA UR8, UR9, UR39, 0xe ;  /* 0x0000002709087291 */ /* 0x000fe4000f8e703f */
[----:B------:R-:W-:Y:S02]  /*f230*/  ULEA UR9, UR9, UR39, 0x3 ;  /* 0x0000002709097291 */ /* 0x000fe4000f8e183f */
[----:B------:R-:W-:Y:S02]  /*f240*/  USHF.L.U32 UR11, UR11, 0x7, URZ ;  /* 0x000000070b0b7899 */ /* 0x000fe4000800063f */
[----:B------:R-:W-:Y:S02]  /*f250*/  UIADD3 UR8, UR8, 0x400, URZ ;  /* 0x0000040008087890 */ /* 0x000fe4000fffe03f */
[----:B------:R-:W-:-:S09]  /*f260*/  UIADD3 UR9, UR9, 0x16850, URZ ;  /* 0x0001685009097890 */ /* 0x000fd2000fffe03f */
[----:B------:R3:W-:Y:S02]  /*f270*/  UTMALDG.4D [UR8], [UR4], desc[UR6] ;  /* 0x00000608040075b4 */ /* 0x0007e40008019000 */
[----:B---3--:R-:W-:Y:S01]  /*f280*/  NOP ;  /* 0x0000000000007918 */ /* 0x008fe20000000000 */
.L_x_11243:
[----:B------:R-:W-:Y:S05]  /*f290*/  BSYNC B0 ;  /* 0x0000000000007941 */ /* 0x000fea0003800000 */
.L_x_11242:
[----:B------:R-:W-:Y:S01]  /*f2a0*/  UIADD3 UR4, UR45, -0x3, URZ ;  /* 0xfffffffd2d047890 */ /* 0x000fe2000fffe03f */
[----:B------:R-:W-:Y:S02]  /*f2b0*/  IMAD.MOV.U32 R19, RZ, RZ, R12 ;  /* 0x000000ffff137224 */ /* 0x000fe400078e000c */
[----:B------:R-:W-:-:S03]  /*f2c0*/  IMAD.MOV.U32 R18, RZ, RZ, R13 ;  /* 0x000000ffff127224 */ /* 0x000fc600078e000d */
[----:B------:R-:W-:-:S07]  /*f2d0*/  IMAD.U32 R11, RZ, RZ, UR4 ;  /* 0x00000004ff0b7e24 */ /* 0x000fce000f8e00ff */
.L_x_11241:
[----:B------:R-:W-:Y:S01]  /*f2e0*/  ULOP3.LUT UR4, URZ, UR45, URZ, 0x33, !UPT ;  /* 0x0000002d3f047292 */ /* 0x000fe2000f8e333f */
[----:B------:R-:W-:Y:S01]  /*f2f0*/  VIADD R10, R10, 0xfffffffe ;  /* 0xfffffffe0a0a7836 */ /* 0x000fe20000000000 */
[----:B------:R-:W-:Y:S04]  /*f300*/  BSSY B0, `(.L_x_11240) ;  /* 0x00000af000007945 */ /* 0x000fe80003800000 */
[----:B------:R-:W-:-:S13]  /*f310*/  ISETP.NE.AND P2, PT, R10, UR4, PT ;  /* 0x000000040a007c0c */ /* 0x000fda000bf45270 */
[----:B------:R-:W-:Y:S05]  /*f320*/  @!P2 BRA `(.L_x_11249) ;  /* 0x0000000800b0a947 */ /* 0x000fea0003800000 */
[----:B-12---:R-:W-:-:S07]  /*f330*/  IMAD.MOV.U32 R2, RZ, RZ, R9 ;  /* 0x000000ffff027224 */ /* 0x006fce00078e0009 */
.L_x_11264:
        /* <DEDUP_REMOVED lines=28> */
.L_x_11252:
[----:B------:R-:W-:Y:S02]  /*f500*/  LEA R4, R10, UR39, 0x3 ;  /* 0x000000270a047c11 */ /* 0x000fe4000f8e18ff */
[----:B-1----:R-:W-:Y:S02]  /*f510*/  SHF.L.U32 R3, R12, 0x1f, RZ ;  /* 0x0000001f0c037819 */ /* 0x002fe400000006ff */
[----:B------:R-:W-:Y:S02]  /*f520*/  ISETP.NE.AND P2, PT, R17, RZ, PT ;  /* 0x000000ff1100720c */ /* 0x000fe40003f45270 */
[----:B------:R-:W1:Y:S02]  /*f530*/  SYNCS.PHASECHK.TRANS64.TRYWAIT P3, [R4+URZ+0x16840], R3 ;  /* 0x01684003040075a7 */ /* 0x000e64000806017f */
[----:B-1----:R-:W-:Y:S09]  /*f540*/  @!P3 BRA `(.L_x_11253) ;  /* 0x000000140064b947 */ /* 0x002ff20003800000 */
.L_x_11292:
[----:B------:R-:W-:Y:S05]  /*f550*/  @P2 BRA `(.L_x_11254) ;  /* 0x0000000000142947 */ /* 0x000fea0003800000 */
[----:B------:R-:W-:Y:S01]  /*f560*/  ISETP.NE.AND P3, PT, R23, RZ, PT ;  /* 0x000000ff1700720c */ /* 0x000fe20003f65270 */
[----:B-1----:R-:W-:-:S04]  /*f570*/  IMAD.MOV.U32 R3, RZ, RZ, 0x4000 ;  /* 0x00004000ff037424 */ /* 0x002fc800078e00ff */
[----:B------:R2:W-:Y:S08]  /*f580*/  SYNCS.ARRIVE.TRANS64 RZ, [R4+URZ+0x16830], R3 ;  /* 0x0168300304ff79a7 */ /* 0x0005f0000800003f */
[----:B------:R-:W-:Y:S05]  /*f590*/  @!P3 BRA `(.L_x_11254) ;  /* 0x000000000004b947 */ /* 0x000fea0003800000 */
[----:B------:R-:W-:Y:S01]  /*f5a0*/  BPT.TRAP 0x1 ;  /* 0x000000040000795c */ /* 0x000fe20000300000 */
.L_x_11254:
        /* <DEDUP_REMOVED lines=10> */
[----:B------:R-:W-:Y:S01]  /*f650*/  SHF.L.U32 R18, R18, 0x1f, RZ ;  /* 0x0000001f12127819 */ /* 0x000fe200000006ff */
[----:B------:R-:W-:Y:S01]  /*f660*/  UMOV UR10, URZ ;  /* 0x0000003f000a7c82 */ /* 0x000fe20008000000 */
[----:B-12---:R-:W-:Y:S01]  /*f670*/  LEA R3, R19, UR4, 0x3 ;  /* 0x0000000413037c11 */ /* 0x006fe2000f8e18ff */
[----:B------:R-:W-:-:S02]  /*f680*/  ULEA UR8, UR8, UR39, 0xe ;  /* 0x0000002708087291 */ /* 0x000fc4000f8e703f */
[----:B------:R-:W-:Y:S02]  /*f690*/  UIADD3 UR9, UR9, 0x16830, URZ ;  /* 0x0001683009097890 */ /* 0x000fe4000fffe03f */
[----:B------:R-:W-:Y:S02]  /*f6a0*/  USHF.L.U32 UR11, UR11, 0x7, URZ ;  /* 0x000000070b0b7899 */ /* 0x000fe4000800063f */
[----:B------:R-:W-:-:S09]  /*f6b0*/  UIADD3 UR8, UR8, 0xe400, URZ ;  /* 0x0000e40008087890 */ /* 0x000fd2000fffe03f */
[----:B------:R1:W-:Y:S01]  /*f6c0*/  UTMALDG.4D [UR8], [UR6], desc[UR14] ;  /* 0x00000e08060075b4 */ /* 0x0003e20008019000 */
[----:B------:R-:W2:Y:S02]  /*f6d0*/  SYNCS.PHASECHK.TRANS64.TRYWAIT P3, [R3+URZ+0x60], R18 ;  /* 0x00006012030075a7 */ /* 0x000ea4000806017f */
[----:B-12---:R-:W-:Y:S05]  /*f6e0*/  @!P3 BRA `(.L_x_11255) ;  /* 0x000000140010b947 */ /* 0x006fea0003800000 */
.L_x_11293:
[----:B------:R-:W-:Y:S05]  /*f6f0*/  @P2 BRA `(.L_x_11256) ;  /* 0x0000000000142947 */ /* 0x000fea0003800000 */
[----:B------:R-:W-:Y:S01]  /*f700*/  ISETP.NE.AND P2, PT, R23, RZ, PT ;  /* 0x000000ff1700720c */ /* 0x000fe20003f45270 */
[----:B------:R-:W-:-:S04]  /*f710*/  IMAD.MOV.U32 R4, RZ, RZ, 0x4000 ;  /* 0x00004000ff047424 */ /* 0x000fc800078e00ff */
[----:B------:R2:W-:Y:S08]  /*f720*/  SYNCS.ARRIVE.TRANS64 RZ, [R3+URZ+0x50], R4 ;  /* 0x0000500403ff79a7 */ /* 0x0005f0000800003f */
[----:B------:R-:W-:Y:S05]  /*f730*/  @!P2 BRA `(.L_x_11256) ;  /* 0x000000000004a947 */ /* 0x000fea0003800000 */
[----:B------:R-:W-:Y:S01]  /*f740*/  BPT.TRAP 0x1 ;  /* 0x000000040000795c */ /* 0x000fe20000300000 */
.L_x_11256:
        /* <DEDUP_REMOVED lines=12> */
[----:B------:R-:W-:Y:S02]  /*f810*/  ULEA UR8, UR8, UR39, 0xe ;  /* 0x0000002708087291 */ /* 0x000fe4000f8e703f */
[----:B------:R-:W-:Y:S02]  /*f820*/  USHF.L.U32 UR11, UR11, 0x7, URZ ;  /* 0x000000070b0b7899 */ /* 0x000fe4000800063f */
[----:B------:R-:W-:Y:S02]  /*f830*/  UIADD3 UR9, UR9, 0x50, URZ ;  /* 0x0000005009097890 */ /* 0x000fe4000fffe03f */
[----:B------:R-:W-:-:S09]  /*f840*/  UIADD3 UR8, UR8, 0x400, URZ ;  /* 0x0000040008087890 */ /* 0x000fd2000fffe03f */
[----:B------:R3:W-:Y:S02]  /*f850*/  UTMALDG.4D [UR8], [UR4], desc[UR6] ;  /* 0x00000608040075b4 */ /* 0x0007e40008019000 */
[----:B---3--:R-:W-:Y:S01]  /*f860*/  NOP ;  /* 0x0000000000007918 */ /* 0x008fe20000000000 */
.L_x_11251:
[----:B------:R-:W-:Y:S05]  /*f870*/  BSYNC B1 ;  /* 0x0000000000017941 */ /* 0x000fea0003800000 */
.L_x_11250:
        /* <DEDUP_REMOVED lines=28> */
.L_x_11259:
[----:B-1----:R-:W-:Y:S02]  /*fa40*/  LEA R3, R19, UR39, 0x3 ;  /* 0x0000002713037c11 */ /* 0x002fe4000f8e18ff */
[----:B------:R-:W-:Y:S02]  /*fa50*/  SHF.L.U32 R4, R18, 0x1f, RZ ;  /* 0x0000001f12047819 */ /* 0x000fe400000006ff */
[----:B------:R-:W-:Y:S02]  /*fa60*/  ISETP.NE.AND P2, PT, R17, RZ, PT ;  /* 0x000000ff1100720c */ /* 0x000fe40003f45270 */
[----:B------:R-:W1:Y:S02]  /*fa70*/  SYNCS.PHASECHK.TRANS64.TRYWAIT P3, [R3+URZ+0x16840], R4 ;  /* 0x01684004030075a7 */ /* 0x000e64000806017f */
[----:B-1----:R-:W-:Y:S09]  /*fa80*/  @!P3 BRA `(.L_x_11260) ;  /* 0x00000010003cb947 */ /* 0x002ff20003800000 */
.L_x_11294:
[----:B------:R-:W-:Y:S05]  /*fa90*/  @P2 BRA `(.L_x_11261) ;  /* 0x0000000000142947 */ /* 0x000fea0003800000 */
[----:B------:R-:W-:Y:S01]  /*faa0*/  ISETP.NE.AND P3, PT, R23, RZ, PT ;  /* 0x000000ff1700720c */ /* 0x000fe20003f65270 */
[----:B-1----:R-:W-:-:S04]  /*fab0*/  IMAD.MOV.U32 R4, RZ, RZ, 0x4000 ;  /* 0x00004000ff047424 */ /* 0x002fc800078e00ff */
[----:B------:R2:W-:Y:S08]  /*fac0*/  SYNCS.ARRIVE.TRANS64 RZ, [R3+URZ+0x16830], R4 ;  /* 0x0168300403ff79a7 */ /* 0x0005f0000800003f */
[----:B------:R-:W-:Y:S05]  /*fad0*/  @!P3 BRA `(.L_x_11261) ;  /* 0x000000000004b947 */ /* 0x000fea0003800000 */
[----:B------:R-:W-:Y:S01]  /*fae0*/  BPT.TRAP 0x1 ;  /* 0x000000040000795c */ /* 0x000fe20000300000 */
.L_x_11261:
[----:B------:R-:W-:Y:S01]  /*faf0*/  R2UR UR9, R19 ;  /* 0x00000000130972ca */ /* 0x000fe200000e0000 */
[----:B------:R-:W-:Y:S01]  /*fb00*/  UIADD3 UR4, UR39, 0x16800, URZ ;  /* 0x0001680027047890 */ /* 0x000fe2000fffe03f */
[----:B------:R-:W-:Y:S01]  /*fb10*/  R2UR UR11, R14 ;  /* 0x000000000e0b72ca */ /* 0x000fe200000e0000 */
[----:B------:R-:W-:Y:S01]  /*fb20*/  UIADD3 UR6, UP0, UR48, 0x370, URZ ;  /* 0x0000037030067890 */ /* 0x000fe2000ff1e03f */
[----:B------:R-:W-:Y:S01]  /*fb30*/  R2UR UR12, R6 ;  /* 0x00000000060c72ca */ /* 0x000fe200000e0000 */
[----:B------:R-:W-:Y:S01]  /*fb40*/  UMOV UR14, 0x0 ;  /* 0x00000000000e7882 */ /* 0x000fe20000000000 */
[----:B-----5:R-:W-:Y:S01]  /*fb50*/  R2UR UR13, R2 ;  /* 0x00000000020d72ca */ /* 0x020fe200000e0000 */
[----:B------:R-:W-:Y:S01]  /*fb60*/  UIADD3.X UR7, URZ, UR49, URZ, UP0, !UPT ;  /* 0x000000313f077290 */ /* 0x000fe200087fe43f */
[----:B------:R-:W-:Y:S01]  /*fb70*/  SHF.L.U32 R12, R12, 0x1f, RZ ;  /* 0x0000001f0c0c7819 */ /* 0x000fe200000006ff */
[----:B------:R-:W-:Y:S01]  /*fb80*/  UMOV UR15, 0x14f00000 ;  /* 0x14f00000000f7882 */ /* 0x000fe20000000000 */
[----:B-12---:R-:W-:Y:S01]  /*fb90*/  LEA R3, R10, UR4, 0x3 ;  /* 0x000000040a037c11 */ /* 0x006fe2000f8e18ff */
[----:B------:R-:W-:-:S02]  /*fba0*/  UMOV UR10, URZ ;  /* 0x0000003f000a7c82 */ /* 0x000fc40008000000 */
[----:B------:R-:W-:Y:S02]  /*fbb0*/  ULEA UR8, UR9, UR39, 0xe ;  /* 0x0000002709087291 */ /* 0x000fe4000f8e703f */
[----:B------:R-:W-:Y:S02]  /*fbc0*/  ULEA UR9, UR9, UR4, 0x3 ;  /* 0x0000000409097291 */ /* 0x000fe4000f8e183f */
[----:B------:R-:W-:Y:S02]  /*fbd0*/  USHF.L.U32 UR11, UR11, 0x7, URZ ;  /* 0x000000070b0b7899 */ /* 0x000fe4000800063f */
[----:B------:R-:W-:Y:S02]  /*fbe0*/  UIADD3 UR8, UR8, 0xe400, URZ ;  /* 0x0000e40008087890 */ /* 0x000fe4000fffe03f */
[----:B------:R-:W-:-:S09]  /*fbf0*/  UIADD3 UR9, UR9, 0x30, URZ ;  /* 0x0000003009097890 */ /* 0x000fd2000fffe03f */
[----:B------:R1:W-:Y:S01]  /*fc00*/  UTMALDG.4D [UR8], [UR6], desc[UR14] ;  /* 0x00000e08060075b4 */ /* 0x0003e20008019000 */
[----:B------:R-:W2:Y:S02]  /*fc10*/  SYNCS.PHASECHK.TRANS64.TRYWAIT P3, [R3+URZ+0x60], R12 ;  /* 0x0000600c030075a7 */ /* 0x000ea4000806017f */
[----:B-12---:R-:W-:Y:S05]  /*fc20*/  @!P3 BRA `(.L_x_11262) ;  /* 0x0000000c00e8b947 */ /* 0x006fea0003800000 */
.L_x_11295:
[----:B------:R-:W-:Y:S05]  /*fc30*/  @P2 BRA `(.L_x_11263) ;  /* 0x0000000000142947 */ /* 0x000fea0003800000 */
[----:B------:R-:W-:Y:S01]  /*fc40*/  ISETP.NE.AND P2, PT, R23, RZ, PT ;  /* 0x000000ff1700720c */ /* 0x000fe20003f45270 */
[----:B------:R-:W-:-:S04]  /*fc50*/  IMAD.MOV.U32 R4, RZ, RZ, 0x4000 ;  /* 0x00004000ff047424 */ /* 0x000fc800078e00ff */
[----:B------:R2:W-:Y:S08]  /*fc60*/  SYNCS.ARRIVE.TRANS64 RZ, [R3+URZ+0x50], R4 ;  /* 0x0000500403ff79a7 */ /* 0x0005f0000800003f */
[----:B------:R-:W-:Y:S05]  /*fc70*/  @!P2 BRA `(.L_x_11263) ;  /* 0x000000000004a947 */ /* 0x000fea0003800000 */
[----:B------:R-:W-:Y:S01]  /*fc80*/  BPT.TRAP 0x1 ;  /* 0x000000040000795c */ /* 0x000fe20000300000 */
.L_x_11263:
        /* <DEDUP_REMOVED lines=18> */
.L_x_11258:
[----:B------:R-:W-:Y:S05]  /*fdb0*/  BSYNC B1 ;  /* 0x0000000000017941 */ /* 0x000fea0003800000 */
.L_x_11257:
[----:B------:R-:W-:Y:S01]  /*fdc0*/  ISETP.GT.AND P2, PT, R13, UR44, PT ;  /* 0x0000002c0d007c0c */ /* 0x000fe2000bf44270 */
[----:B------:R-:W-:-:S12]  /*fdd0*/  VIADD R11, R11, 0xfffffffe ;  /* 0xfffffffe0b0b7836 */ /* 0x000fd80000000000 */
[----:B------:R-:W-:Y:S05]  /*fde0*/  @P2 BRA `(.L_x_11264) ;  /* 0xfffffff400542947 */ /* 0x000fea000383ffff */
.L_x_11249:
[----:B------:R-:W-:Y:S05]  /*fdf0*/  BSYNC B0 ;  /* 0x0000000000007941 */ /* 0x000fea0003800000 */
.L_x_11240:
        /* <DEDUP_REMOVED lines=14> */
.L_x_11266:
[----:B------:R-:W-:Y:S05]  /*fee0*/  BSYNC B0 ;  /* 0x0000000000007941 */ /* 0x000fea0003800000 */
.L_x_11265:
[----:B------:R-:W-:Y:S04]  /*fef0*/  BSSY B0, `(.L_x_11267) ;  /* 0x000001d000007945 */ /* 0x000fe80003800000 */
[----:B------:R-:W-:Y:S05]  /*ff00*/  @!P6 BRA `(.L_x_11268) ;  /* 0x00000000006ce947 */ /* 0x000fea0003800000 */
[----:B-12---:R-:W-:Y:S02]  /*ff10*/  LEA R3, R19, UR39, 0x3 ;  /* 0x0000002713037c11 */ /* 0x006fe4000f8e18ff */
[----:B------:R-:W-:Y:S02]  /*ff20*/  SHF.L.U32 R0, R18, 0x1f, RZ ;  /* 0x0000001f12007819 */ /* 0x000fe400000006ff */
[----:B------:R-:W-:Y:S02]  /*ff30*/  ISETP.NE.AND P1, PT, R17, RZ, PT ;  /* 0x000000ff1100720c */ /* 0x000fe40003f25270 */
[----:B------:R-:W1:Y:S02]  /*ff40*/  SYNCS.PHASECHK.TRANS64.TRYWAIT P0, [R3+URZ+0x16860], R0 ;  /* 0x01686000030075a7 */ /* 0x000e64000800017f */
[----:B-1----:R-:W-:Y:S09]  /*ff50*/  @!P0 BRA `(.L_x_11269) ;  /* 0x0000000c00308947 */ /* 0x002ff20003800000 */
.L_x_11296:
[----:B------:R-:W-:Y:S05]  /*ff60*/  @P1 BRA `(.L_x_11270) ;  /* 0x0000000000141947 */ /* 0x000fea0003800000 */
[----:B------:R-:W-:Y:S01]  /*ff70*/  ISETP.NE.AND P0, PT, R23, RZ, PT ;  /* 0x000000ff1700720c */ /* 0x000fe20003f05270 */
[----:B-1----:R-:W-:-:S04]  /*ff80*/  IMAD.MOV.U32 R0, RZ, RZ, 0x4000 ;  /* 0x00004000ff007424 */ /* 0x002fc800078e00ff */
[----:B------:R2:W-:Y:S08]  /*ff90*/  SYNCS.ARRIVE.TRANS64 RZ, [R3+URZ+0x16850], R0 ;  /* 0x0168500003ff79a7 */ /* 0x0005f0000800003f */
[----:B------:R-:W-:Y:S05]  /*ffa0*/  @!P0 BRA `(.L_x_11270) ;  /* 0x0000000000048947 */ /* 0x000fea0003800000 */
[----:B------:R-:W-:Y:S01]  /*ffb0*/  BPT.TRAP 0x1 ;  /* 0x000000040000795c */ /* 0x000fe20000300000 */
.L_x_11270:
        /* <DEDUP_REMOVED lines=10> */
[----:B------:R-:W-:Y:S02]  /*10060*/  ULEA UR8, UR8, UR39, 0xe ;  /* 0x0000002708087291 */ /* 0x000fe4000f8e703f */
[----:B------:R-:W-:Y:S02]  /*10070*/  USHF.L.U32 UR11, UR11, 0x7, URZ ;  /* 0x000000070b0b7899 */ /* 0x000fe4000800063f */
[----:B------:R-:W-:Y:S02]  /*10080*/  UIADD3 UR9, UR9, 0x16850, URZ ;  /* 0x0001685009097890 */ /* 0x000fe4000fffe03f */
[----:B------:R-:W-:-:S09]  /*10090*/  UIADD3 UR8, UR8, 0x400, URZ ;  /* 0x0000040008087890 */ /* 0x000fd2000fffe03f */
[----:B------:R3:W-:Y:S02]  /*100a0*/  UTMALDG.4D [UR8], [UR4], desc[UR6] ;  /* 0x00000608040075b4 */ /* 0x0007e40008019000 */
[----:B---3--:R-:W-:Y:S01]  /*100b0*/  NOP ;  /* 0x0000000000007918 */ /* 0x008fe20000000000 */
.L_x_11268:
[----:B------:R-:W-:Y:S05]  /*100c0*/  BSYNC B0 ;  /* 0x0000000000007941 */ /* 0x000fea0003800000 */
.L_x_11267:
[----:B------:R-:W-:Y:S02]  /*100d0*/  VIADD R19, R19, 0x1 ;  /* 0x0000000113137836 */ /* 0x000fe40000000000 */
[----:B--2---:R-:W-:-:S03]  /*100e0*/  IMAD.MOV.U32 R13, RZ, RZ, R22 ;  /* 0x000000ffff0d7224 */ /* 0x004fc600078e0016 */
[----:B------:R-:W-:-:S04]  /*100f0*/  ISETP.NE.AND P0, PT, R19, 0x2, PT ;  /* 0x000000021300780c */ /* 0x000fc80003f05270 */
[----:B-1----:R-:W-:Y:S02]  /*10100*/  SEL R3, RZ, 0x1, P0 ;  /* 0x00000001ff037807 */ /* 0x002fe40000000000 */
[----:B------:R-:W-:Y:S02]  /*10110*/  SEL R19, R19, RZ, P0 ;  /* 0x000000ff13137207 */ /* 0x000fe40000000000 */
[----:B------:R-:W-:-:S07]  /*10120*/  LOP3.LUT R18, R18, R3, RZ, 0x3c, !PT ;  /* 0x0000000312127212 */ /* 0x000fce00078e3cff */
.L_x_11229:
[----:B------:R-:W-:Y:S05]  /*10130*/  BSYNC B6 ;  /* 0x0000000000067941 */ /* 0x000fea0003800000 */
.L_x_11227:
[----:B------:R-:W-:-:S03]  /*10140*/  UMOV UR4, 0xffffffff ;  /* 0xffffffff00047882 */ /* 0x000fc60000000000 */
[----:B------:R-:W-:Y:S05]  /*10150*/  BRA.DIV UR4, `(.L_x_11271) ;  /* 0x0000000a04c47947 */ /* 0x000fea000b800000 */
[----:B------:R1:W2:Y:S02]  /*10160*/  SHFL.IDX PT, R14, R13, RZ, 0x1f ;  /* 0x00001fff0d0e7589 */ /* 0x0002a400000e0000 */
.L_x_11299:
        /* <DEDUP_REMOVED lines=12> */
.L_x_11218:
        /* <DEDUP_REMOVED lines=11> */
.L_x_11300:
        /* <DEDUP_REMOVED lines=11> */
.L_x_11276:
        /* <DEDUP_REMOVED lines=12> */
.L_x_11301:
[----:B------:R-:W3:Y:S02]  /*10450*/  SYNCS.PHASECHK.TRANS64.TRYWAIT P0, [R3+URZ], R2 ;  /* 0x00000002030075a7 */ /* 0x000ee4000800017f */
[----:B---3--:R-:W-:Y:S05]  /*10460*/  @!P0 BRA `(.L_x_11278) ;  /* 0x00000008004c8947 */ /* 0x008fea0003800000 */
.L_x_11302:
[----:B------:R-:W-:Y:S05]  /*10470*/  @!P2 BRA `(.L_x_11279) ;  /* 0x000000000004a947 */ /* 0x000fea0003800000 */
[----:B------:R-:W-:Y:S01]  /*10480*/  BPT.TRAP 0x1 ;  /* 0x000000040000795c */ /* 0x000fe20000300000 */
.L_x_11279:
[----:B------:R-:W-:-:S04]  /*10490*/  VIADD R0, R9, 0x16860 ;  /* 0x0001686009007836 */ /* 0x000fc80000000000 */
[----:B------:R-:W-:-:S04]  /*104a0*/  IMAD R19, R19, 0x8, R0 ;  /* 0x0000000813137824 */ /* 0x000fc800078e0200 */
[----:B------:R-:W4:Y:S02]  /*104b0*/  SYNCS.PHASECHK.TRANS64.TRYWAIT P0, [R19+URZ], R4 ;  /* 0x00000004130075a7 */ /* 0x000f24000800017f */
[----:B----4-:R-:W-:Y:S05]  /*104c0*/  @!P0 BRA `(.L_x_11280) ;  /* 0x0000000800488947 */ /* 0x010fea0003800000 */
.L_x_11303:
[----:B------:R-:W-:-:S07]  /*104d0*/  IMAD R7, R7, 0x8, R0 ;  /* 0x0000000807077824 */ /* 0x000fce00078e0200 */
.L_x_11281:
[----:B------:R1:W1:Y:S02]  /*104e0*/  SYNCS.PHASECHK.TRANS64.TRYWAIT P0, [R7+URZ], R2 ;  /* 0x00000002070075a7 */ /* 0x000264000800017f */
[----:B-1----:R-:W-:Y:S05]  /*104f0*/  @!P0 NANOSLEEP.SYNCS 0x989680 ;  /* 0x009896800000895d */ /* 0x002fea0003900000 */
[----:B------:R-:W1:Y:S02]  /*10500*/  @!P0 SYNCS.PHASECHK.TRANS64 P0, [R7+URZ], R2 ;  /* 0x00000002070085a7 */ /* 0x000e64000800007f */
[----:B-1----:R-:W-:Y:S05]  /*10510*/  @!P0 BRA `(.L_x_11281) ;  /* 0xfffffffc00f08947 */ /* 0x002fea000383ffff */
.L_x_11275:
[----:B------:R-:W-:Y:S05]  /*10520*/  BSYNC B0 ;  /* 0x0000000000007941 */ /* 0x000fea0003800000 */
.L_x_11274:
[----:B------:R-:W-:Y:S05]  /*10530*/  EXIT ;  /* 0x000000000000794d */ /* 0x000fea0003800000 */
.L_x_11135:
[----:B-1----:R-:W-:-:S04]  /*10540*/  IMAD.U32 R3, RZ, RZ, UR40 ;  /* 0x00000028ff037e24 */ /* 0x002fc8000f8e00ff */
[----:B------:R1:W2:Y:S03]  /*10550*/  SYNCS.PHASECHK.TRANS64.TRYWAIT P1, [R3+URZ+0x16800], R0 ;  /* 0x01680000030075a7 */ /* 0x0002a6000802017f */
[----:B--2---:R-:W-:Y:S05]  /*10560*/  @!P1 NANOSLEEP.SYNCS 0x989680 ;  /* 0x009896800000995d */ /* 0x004fea0003900000 */
[----:B------:R-:W2:Y:S02]  /*10570*/  @!P1 SYNCS.PHASECHK.TRANS64 P1, [R3+URZ+0x16800], R0 ;  /* 0x01680000030095a7 */ /* 0x000ea4000802007f */
[----:B--2---:R-:W-:Y:S05]  /*10580*/  @!P1 BRA `(.L_x_11135) ;  /* 0xfffffffc00ec9947 */ /* 0x004fea000383ffff */
[----:B------:R-:W-:Y:S05]  /*10590*/  BRA `(.L_x_11282) ;  /* 0xffffff1000ac7947 */ /* 0x000fea000383ffff */
.L_x_11139:
[----:B--2---:R2:W3:Y:S02]  /*105a0*/  SYNCS.PHASECHK.TRANS64.TRYWAIT P2, [R5+URZ+0x16830], R0 ;  /* 0x01683000050075a7 */ /* 0x0044e4000804017f */
[----:B---3--:R-:W-:Y:S05]  /*105b0*/  @!P2 NANOSLEEP.SYNCS 0x989680 ;  /* 0x009896800000a95d */ /* 0x008fea0003900000 */
[----:B------:R-:W3:Y:S02]  /*105c0*/  @!P2 SYNCS.PHASECHK.TRANS64 P2, [R5+URZ+0x16830], R0 ;  /* 0x016830000500a5a7 */ /* 0x000ee4000804007f */
[----:B---3--:R-:W-:Y:S05]  /*105d0*/  @!P2 BRA `(.L_x_11139) ;  /* 0xfffffffc00f0a947 */ /* 0x008fea000383ffff */
[----:B------:R-:W-:Y:S05]  /*105e0*/  BRA `(.L_x_11138) ;  /* 0xffffff1000cc7947 */ /* 0x000fea000383ffff */
.L_x_11155:
[----:B--2---:R-:W-:-:S04]  /*105f0*/  IMAD.U32 R12, RZ, RZ, UR6 ;  /* 0x00000006ff0c7e24 */ /* 0x004fc8000f8e00ff */
[----:B------:R2:W3:Y:S03]  /*10600*/  SYNCS.PHASECHK.TRANS64.TRYWAIT P2, [R12+URZ+0x16830], R11 ;  /* 0x0168300b0c0075a7 */ /* 0x0004e6000804017f */
[----:B---3--:R-:W-:Y:S05]  /*10610*/  @!P2 NANOSLEEP.SYNCS 0x989680 ;  /* 0x009896800000a95d */ /* 0x008fea0003900000 */
[----:B------:R-:W3:Y:S02]  /*10620*/  @!P2 SYNCS.PHASECHK.TRANS64 P2, [R12+URZ+0x16830], R11 ;  /* 0x0168300b0c00a5a7 */ /* 0x000ee4000804007f */
[----:B---3--:R-:W-:Y:S05]  /*10630*/  @!P2 BRA `(.L_x_11155) ;  /* 0xfffffffc00eca947 */ /* 0x008fea000383ffff */
[----:B------:R-:W-:Y:S05]  /*10640*/  BRA `(.L_x_11152) ;  /* 0xffffff4400047947 */ /* 0x000fea000383ffff */
.L_x_11159:
[----:B--2---:R-:W-:-:S04]  /*10650*/  IMAD.U32 R12, RZ, RZ, UR6 ;  /* 0x00000006ff0c7e24 */ /* 0x004fc8000f8e00ff */
[----:B------:R2:W3:Y:S03]  /*10660*/  SYNCS.PHASECHK.TRANS64.TRYWAIT P2, [R12+URZ+0x16850], R11 ;  /* 0x0168500b0c0075a7 */ /* 0x0004e6000804017f */
[----:B---3--:R-:W-:Y:S05]  /*10670*/  @!P2 NANOSLEEP.SYNCS 0x989680 ;  /* 0x009896800000a95d */ /* 0x008fea0003900000 */
[----:B------:R-:W3:Y:S02]  /*10680*/  @!P2 SYNCS.PHASECHK.TRANS64 P2, [R12+URZ+0x16850], R11 ;  /* 0x0168500b0c00a5a7 */ /* 0x000ee4000804007f */
[----:B---3--:R-:W-:Y:S05]  /*10690*/  @!P2 BRA `(.L_x_11159) ;  /* 0xfffffffc00eca947 */ /* 0x008fea000383ffff */
[----:B------:R-:W-:Y:S05]  /*106a0*/  BRA `(.L_x_11156) ;  /* 0xffffff4400747947 */ /* 0x000fea000383ffff */
.L_x_11176:
[----:B--2---:R-:W-:-:S04]  /*106b0*/  IMAD.U32 R9, RZ, RZ, UR6 ;  /* 0x00000006ff097e24 */ /* 0x004fc8000f8e00ff */
[----:B------:R2:W3:Y:S03]  /*106c0*/  SYNCS.PHASECHK.TRANS64.TRYWAIT P2, [R9+URZ+0x16830], R6 ;  /* 0x01683006090075a7 */ /* 0x0004e6000804017f */
[----:B---3--:R-:W-:Y:S05]  /*106d0*/  @!P2 NANOSLEEP.SYNCS 0x989680 ;  /* 0x009896800000a95d */ /* 0x008fea0003900000 */
[----:B------:R-:W3:Y:S02]  /*106e0*/  @!P2 SYNCS.PHASECHK.TRANS64 P2, [R9+URZ+0x16830], R6 ;  /* 0x016830060900a5a7 */ /* 0x000ee4000804007f */
[----:B---3--:R-:W-:Y:S05]  /*106f0*/  @!P2 BRA `(.L_x_11176) ;  /* 0xfffffffc00eca947 */ /* 0x008fea000383ffff */
[----:B------:R-:W-:Y:S05]  /*10700*/  BRA `(.L_x_11173) ;  /* 0xffffff70009c7947 */ /* 0x000fea000383ffff */
.L_x_11180:
[----:B--2---:R-:W-:-:S04]  /*10710*/  IMAD.U32 R9, RZ, RZ, UR6 ;  /* 0x00000006ff097e24 */ /* 0x004fc8000f8e00ff */
[----:B------:R2:W3:Y:S03]  /*10720*/  SYNCS.PHASECHK.TRANS64.TRYWAIT P2, [R9+URZ+0x16850], R6 ;  /* 0x01685006090075a7 */ /* 0x0004e6000804017f */
[----:B---3--:R-:W-:Y:S05]  /*10730*/  @!P2 NANOSLEEP.SYNCS 0x989680 ;  /* 0x009896800000a95d */ /* 0x008fea0003900000 */
[----:B------:R-:W3:Y:S02]  /*10740*/  @!P2 SYNCS.PHASECHK.TRANS64 P2, [R9+URZ+0x16850], R6 ;  /* 0x016850060900a5a7 */ /* 0x000ee4000804007f */
[----:B---3--:R-:W-:Y:S05]  /*10750*/  @!P2 BRA `(.L_x_11180) ;  /* 0xfffffffc00eca947 */ /* 0x008fea000383ffff */
[----:B------:R-:W-:Y:S05]  /*10760*/  BRA `(.L_x_11177) ;  /* 0xffffff74000c7947 */ /* 0x000fea000383ffff */
.L_x_11186:
[----:B--2---:R-:W-:-:S04]  /*10770*/  IMAD.U32 R9, RZ, RZ, UR6 ;  /* 0x00000006ff097e24 */ /* 0x004fc8000f8e00ff */
[----:B------:R2:W3:Y:S03]  /*10780*/  SYNCS.PHASECHK.TRANS64.TRYWAIT P2, [R9+URZ+0x16830], R6 ;  /* 0x01683006090075a7 */ /* 0x0004e6000804017f */
[----:B---3--:R-:W-:Y:S05]  /*10790*/  @!P2 NANOSLEEP.SYNCS 0x989680 ;  /* 0x009896800000a95d */ /* 0x008fea0003900000 */
[----:B------:R-:W3:Y:S02]  /*107a0*/  @!P2 SYNCS.PHASECHK.TRANS64 P2, [R9+URZ+0x16830], R6 ;  /* 0x016830060900a5a7 */ /* 0x000ee4000804007f */
[----:B---3--:R-:W-:Y:S05]  /*107b0*/  @!P2 BRA `(.L_x_11186) ;  /* 0xfffffffc00eca947 */ /* 0x008fea000383ffff */
[----:B------:R-:W-:Y:S05]  /*107c0*/  BRA `(.L_x_11183) ;  /* 0xffffff8c00b47947 */ /* 0x000fea000383ffff */
.L_x_11190:
[----:B--2---:R-:W-:-:S04]  /*107d0*/  IMAD.U32 R9, RZ, RZ, UR6 ;  /* 0x00000006ff097e24 */ /* 0x004fc8000f8e00ff */
[----:B------:R2:W3:Y:S03]  /*107e0*/  SYNCS.PHASECHK.TRANS64.TRYWAIT P2, [R9+URZ+0x16850], R6 ;  /* 0x01685006090075a7 */ /* 0x0004e6000804017f */
[----:B---3--:R-:W-:Y:S05]  /*107f0*/  @!P2 NANOSLEEP.SYNCS 0x989680 ;  /* 0x009896800000a95d */ /* 0x008fea0003900000 */
[----:B------:R-:W3:Y:S02]  /*10800*/  @!P2 SYNCS.PHASECHK.TRANS64 P2, [R9+URZ+0x16850], R6 ;  /* 0x016850060900a5a7 */ /* 0x000ee4000804007f */
[----:B---3--:R-:W-:Y:S05]  /*10810*/  @!P2 BRA `(.L_x_11190) ;  /* 0xfffffffc00eca947 */ /* 0x008fea000383ffff */
[----:B------:R-:W-:Y:S05]  /*10820*/  BRA `(.L_x_11187) ;  /* 0xffffff9000247947 */ /* 0x000fea000383ffff */
.L_x_11203:
[----:B--2---:R-:W-:-:S04]  /*10830*/  IMAD.U32 R3, RZ, RZ, UR5 ;  /* 0x00000005ff037e24 */ /* 0x004fc8000f8e00ff */
[----:B------:R2:W3:Y:S03]  /*10840*/  SYNCS.PHASECHK.TRANS64.TRYWAIT P0, [R3+URZ+0x16850], R0 ;  /* 0x01685000030075a7 */ /* 0x0004e6000800017f */
[----:B---3--:R-:W-:Y:S05]  /*10850*/  @!P0 NANOSLEEP.SYNCS 0x989680 ;  /* 0x009896800000895d */ /* 0x008fea0003900000 */
[----:B------:R-:W3:Y:S02]  /*10860*/  @!P0 SYNCS.PHASECHK.TRANS64 P0, [R3+URZ+0x16850], R0 ;  /* 0x01685000030085a7 */ /* 0x000ee4000800007f */
[----:B---3--:R-:W-:Y:S05]  /*10870*/  @!P0 BRA `(.L_x_11203) ;  /* 0xfffffffc00ec8947 */ /* 0x008fea000383ffff */
[----:B------:R-:W-:Y:S05]  /*10880*/  BRA `(.L_x_11202) ;  /* 0xffffffb800907947 */ /* 0x000fea000383ffff */
.L_x_11233:
[----:B------:R-:W-:Y:S02]  /*10890*/  IMAD.MOV.U32 R13, RZ, RZ, R16 ;  /* 0x000000ffff0d7224 */ /* 0x000fe400078e0010 */
[----:B------:R-:W-:Y:S02]  /*108a0*/  IMAD.MOV.U32 R12, RZ, RZ, RZ ;  /* 0x000000ffff0c7224 */ /* 0x000fe400078e00ff */
[----:B------:R-:W-:Y:S02]  /*108b0*/  IMAD.MOV.U32 R11, RZ, RZ, 0x1f ;  /* 0x0000001fff0b7424 */ /* 0x000fe400078e00ff */
[----:B------:R-:W-:-:S07]  /*108c0*/  IMAD.MOV.U32 R15, RZ, RZ, -0x1 ;  /* 0xffffffffff0f7424 */ /* 0x000fce00078e00ff */
[----:B------:R-:W-:Y:S05]  /*108d0*/  WARPSYNC.COLLECTIVE R15, `(.L_x_11283) ;  /* 0x000000000f087348 */ /* 0x000fea0003c00000 */
[----:B------:R1:W2:Y:S02]  /*108e0*/  SHFL.IDX P6, R14, R13, R12, R11 ;  /* 0x0000000c0d0e7389 */ /* 0x0002a400000c000b */
[----:B-12---:R-:W-:Y:S01]  /*108f0*/  ENDCOLLECTIVE ;  /* 0x000000000000791b */ /* 0x006fe20003800000 */
.L_x_11283:
[----:B------:R-:W-:Y:S05]  /*10900*/  BRA `(.L_x_11284) ;  /* 0xffffffdc00b07947 */ /* 0x000fea000383ffff */
.L_x_11234:
[----:B------:R-:W-:Y:S01]  /*10910*/  BSSY B0, `(.L_x_11285) ;  /* 0x0000006000007945 */ /* 0x000fe20003800000 */
[----:B------:R-:W-:-:S07]  /*10920*/  IMAD.MOV.U32 R15, RZ, RZ, -0x1 ;  /* 0xffffffffff0f7424 */ /* 0x000fce00078e00ff */
[----:B------:R-:W-:Y:S05]  /*10930*/  WARPSYNC.COLLECTIVE R15, `(.L_x_11286) ;  /* 0x000000000f0c7348 */ /* 0x000fea0003c00000 */
[----:B------:R-:W-:Y:S02]  /*10940*/  ELECT P6, UR62, PT ;  /* 0x00000000003e782f */ /* 0x000fe400038c0000 */
[----:B------:R-:W-:Y:S01]  /*10950*/  MOV R14, UR62 ;  /* 0x0000003e000e7c02 */ /* 0x000fe20008000f00 */
[----:B------:R-:W-:Y:S10]  /*10960*/  ENDCOLLECTIVE ;  /* 0x000000000000791b */ /* 0x000ff40003800000 */
.L_x_11286:
[----:B------:R-:W-:Y:S05]  /*10970*/  BSYNC B0 ;  /* 0x0000000000007941 */ /* 0x000fea0003800000 */
.L_x_11285:
[----:B------:R-:W-:Y:S05]  /*10980*/  BRA `(.L_x_11287) ;  /* 0xffffffdc00a07947 */ /* 0x000fea000383ffff */
.L_x_11237:
[----:B--2---:R2:W3:Y:S02]  /*10990*/  SYNCS.PHASECHK.TRANS64.TRYWAIT P2, [R13+URZ+0x16840], R12 ;  /* 0x0168400c0d0075a7 */ /* 0x0044e4000804017f */
[----:B---3--:R-:W-:Y:S05]  /*109a0*/  @!P2 NANOSLEEP.SYNCS 0x989680 ;  /* 0x009896800000a95d */ /* 0x008fea0003900000 */
[----:B------:R-:W3:Y:S02]  /*109b0*/  @!P2 SYNCS.PHASECHK.TRANS64 P2, [R13+URZ+0x16840], R12 ;  /* 0x0168400c0d00a5a7 */ /* 0x000ee4000804007f */
[----:B---3--:R-:W-:Y:S05]  /*109c0*/  @!P2 BRA `(.L_x_11237) ;  /* 0xfffffffc00f0a947 */ /* 0x008fea000383ffff */
[----:B------:R-:W-:Y:S05]  /*109d0*/  BRA `(.L_x_11288) ;  /* 0xffffffdc00f47947 */ /* 0x000fea000383ffff */
.L_x_11239:
[----:B-1----:R-:W-:-:S04]  /*109e0*/  IMAD.U32 R5, RZ, RZ, UR39 ;  /* 0x00000027ff057e24 */ /* 0x002fc8000f8e00ff */
[----:B------:R1:W3:Y:S03]  /*109f0*/  SYNCS.PHASECHK.TRANS64.TRYWAIT P2, [R5+URZ+0x16820], R4 ;  /* 0x01682004050075a7 */ /* 0x0002e6000804017f */
[----:B---3--:R-:W-:Y:S05]  /*10a00*/  @!P2 NANOSLEEP.SYNCS 0x989680 ;  /* 0x009896800000a95d */ /* 0x008fea0003900000 */
[----:B------:R-:W3:Y:S02]  /*10a10*/  @!P2 SYNCS.PHASECHK.TRANS64 P2, [R5+URZ+0x16820], R4 ;  /* 0x016820040500a5a7 */ /* 0x000ee4000804007f */
[----:B---3--:R-:W-:Y:S05]  /*10a20*/  @!P2 BRA `(.L_x_11239) ;  /* 0xfffffffc00eca947 */ /* 0x008fea000383ffff */
[----:B------:R-:W-:Y:S05]  /*10a30*/  BRA `(.L_x_11289) ;  /* 0xffffffe000947947 */ /* 0x000fea000383ffff */
.L_x_11245:
[----:B-1----:R1:W2:Y:S02]  /*10a40*/  SYNCS.PHASECHK.TRANS64.TRYWAIT P3, [R3+URZ+0x16840], R2 ;  /* 0x01684002030075a7 */ /* 0x0022a4000806017f */
[----:B--2---:R-:W-:Y:S05]  /*10a50*/  @!P3 NANOSLEEP.SYNCS 0x989680 ;  /* 0x009896800000b95d */ /* 0x004fea0003900000 */
[----:B------:R-:W2:Y:S02]  /*10a60*/  @!P3 SYNCS.PHASECHK.TRANS64 P3, [R3+URZ+0x16840], R2 ;  /* 0x016840020300b5a7 */ /* 0x000ea4000806007f */
[----:B--2---:R-:W-:Y:S05]  /*10a70*/  @!P3 BRA `(.L_x_11245) ;  /* 0xfffffffc00f0b947 */ /* 0x004fea000383ffff */
[----:B------:R-:W-:Y:S05]  /*10a80*/  BRA `(.L_x_11290) ;  /* 0xffffffe400347947 */ /* 0x000fea000383ffff */
.L_x_11247:
[----:B-1----:R1:W2:Y:S02]  /*10a90*/  SYNCS.PHASECHK.TRANS64.TRYWAIT P3, [R2+URZ+0x60], R3 ;  /* 0x00006003020075a7 */ /* 0x0022a4000806017f */
[----:B--2---:R-:W-:Y:S05]  /*10aa0*/  @!P3 NANOSLEEP.SYNCS 0x989680 ;  /* 0x009896800000b95d */ /* 0x004fea0003900000 */
[----:B------:R-:W2:Y:S02]  /*10ab0*/  @!P3 SYNCS.PHASECHK.TRANS64 P3, [R2+URZ+0x60], R3 ;  /* 0x000060030200b5a7 */ /* 0x000ea4000806007f */
[----:B--2---:R-:W-:Y:S05]  /*10ac0*/  @!P3 BRA `(.L_x_11247) ;  /* 0xfffffffc00f0b947 */ /* 0x004fea000383ffff */
[----:B------:R-:W-:Y:S05]  /*10ad0*/  BRA `(.L_x_11291) ;  /* 0xffffffe400887947 */ /* 0x000fea000383ffff */
.L_x_11253:
[----:B-1----:R1:W2:Y:S02]  /*10ae0*/  SYNCS.PHASECHK.TRANS64.TRYWAIT P3, [R4+URZ+0x16840], R3 ;  /* 0x01684003040075a7 */ /* 0x0022a4000806017f */
[----:B--2---:R-:W-:Y:S05]  /*10af0*/  @!P3 NANOSLEEP.SYNCS 0x989680 ;  /* 0x009896800000b95d */ /* 0x004fea0003900000 */
[----:B------:R-:W2:Y:S02]  /*10b00*/  @!P3 SYNCS.PHASECHK.TRANS64 P3, [R4+URZ+0x16840], R3 ;  /* 0x016840030400b5a7 */ /* 0x000ea4000806007f */
[----:B--2---:R-:W-:Y:S05]  /*10b10*/  @!P3 BRA `(.L_x_11253) ;  /* 0xfffffffc00f0b947 */ /* 0x004fea000383ffff */
[----:B------:R-:W-:Y:S05]  /*10b20*/  BRA `(.L_x_11292) ;  /* 0xffffffe800887947 */ /* 0x000fea000383ffff */
.L_x_11255:
[----:B-1----:R1:W2:Y:S02]  /*10b30*/  SYNCS.PHASECHK.TRANS64.TRYWAIT P3, [R3+URZ+0x60], R18 ;  /* 0x00006012030075a7 */ /* 0x0022a4000806017f */
[----:B--2---:R-:W-:Y:S05]  /*10b40*/  @!P3 NANOSLEEP.SYNCS 0x989680 ;  /* 0x009896800000b95d */ /* 0x004fea0003900000 */
[----:B------:R-:W2:Y:S02]  /*10b50*/  @!P3 SYNCS.PHASECHK.TRANS64 P3, [R3+URZ+0x60], R18 ;  /* 0x000060120300b5a7 */ /* 0x000ea4000806007f */
[----:B--2---:R-:W-:Y:S05]  /*10b60*/  @!P3 BRA `(.L_x_11255) ;  /* 0xfffffffc00f0b947 */ /* 0x004fea000383ffff */
[----:B------:R-:W-:Y:S05]  /*10b70*/  BRA `(.L_x_11293) ;  /* 0xffffffe800dc7947 */ /* 0x000fea000383ffff */
.L_x_11260:
[----:B-1----:R1:W2:Y:S02]  /*10b80*/  SYNCS.PHASECHK.TRANS64.TRYWAIT P3, [R3+URZ+0x16840], R4 ;  /* 0x01684004030075a7 */ /* 0x0022a4000806017f */
[----:B--2---:R-:W-:Y:S05]  /*10b90*/  @!P3 NANOSLEEP.SYNCS 0x989680 ;  /* 0x009896800000b95d */ /* 0x004fea0003900000 */
[----:B------:R-:W2:Y:S02]  /*10ba0*/  @!P3 SYNCS.PHASECHK.TRANS64 P3, [R3+URZ+0x16840], R4 ;  /* 0x016840040300b5a7 */ /* 0x000ea4000806007f */
[----:B--2---:R-:W-:Y:S05]  /*10bb0*/  @!P3 BRA `(.L_x_11260) ;  /* 0xfffffffc00f0b947 */ /* 0x004fea000383ffff */
[----:B------:R-:W-:Y:S05]  /*10bc0*/  BRA `(.L_x_11294) ;  /* 0xffffffec00b07947 */ /* 0x000fea000383ffff */
.L_x_11262:
[----:B-1----:R1:W2:Y:S02]  /*10bd0*/  SYNCS.PHASECHK.TRANS64.TRYWAIT P3, [R3+URZ+0x60], R12 ;  /* 0x0000600c030075a7 */ /* 0x0022a4000806017f */
[----:B--2---:R-:W-:Y:S05]  /*10be0*/  @!P3 NANOSLEEP.SYNCS 0x989680 ;  /* 0x009896800000b95d */ /* 0x004fea0003900000 */
[----:B------:R-:W2:Y:S02]  /*10bf0*/  @!P3 SYNCS.PHASECHK.TRANS64 P3, [R3+URZ+0x60], R12 ;  /* 0x0000600c0300b5a7 */ /* 0x000ea4000806007f */
[----:B--2---:R-:W-:Y:S05]  /*10c00*/  @!P3 BRA `(.L_x_11262) ;  /* 0xfffffffc00f0b947 */ /* 0x004fea000383ffff */
[----:B------:R-:W-:Y:S05]  /*10c10*/  BRA `(.L_x_11295) ;  /* 0xfffffff000047947 */ /* 0x000fea000383ffff */
.L_x_11269:
[----:B-1----:R1:W2:Y:S02]  /*10c20*/  SYNCS.PHASECHK.TRANS64.TRYWAIT P0, [R3+URZ+0x16860], R0 ;  /* 0x01686000030075a7 */ /* 0x0022a4000800017f */
[----:B--2---:R-:W-:Y:S05]  /*10c30*/  @!P0 NANOSLEEP.SYNCS 0x989680 ;  /* 0x009896800000895d */ /* 0x004fea0003900000 */
[----:B------:R-:W2:Y:S02]  /*10c40*/  @!P0 SYNCS.PHASECHK.TRANS64 P0, [R3+URZ+0x16860], R0 ;  /* 0x01686000030085a7 */ /* 0x000ea4000800007f */
[----:B--2---:R-:W-:Y:S05]  /*10c50*/  @!P0 BRA `(.L_x_11269) ;  /* 0xfffffffc00f08947 */ /* 0x004fea000383ffff */
[----:B------:R-:W-:Y:S05]  /*10c60*/  BRA `(.L_x_11296) ;  /* 0xfffffff000bc7947 */ /* 0x000fea000383ffff */
.L_x_11271:
[----:B------:R-:W-:Y:S01]  /*10c70*/  BSSY B0, `(.L_x_11297) ;  /* 0x0000007000007945 */ /* 0x000fe20003800000 */
[----:B------:R-:W-:Y:S02]  /*10c80*/  IMAD.MOV.U32 R12, RZ, RZ, RZ ;  /* 0x000000ffff0c7224 */ /* 0x000fe400078e00ff */
[----:B------:R-:W-:Y:S02]  /*10c90*/  IMAD.MOV.U32 R11, RZ, RZ, 0x1f ;  /* 0x0000001fff0b7424 */ /* 0x000fe400078e00ff */
[----:B------:R-:W-:-:S07]  /*10ca0*/  IMAD.MOV.U32 R15, RZ, RZ, -0x1 ;  /* 0xffffffffff0f7424 */ /* 0x000fce00078e00ff */
[----:B------:R-:W-:Y:S05]  /*10cb0*/  WARPSYNC.COLLECTIVE R15, `(.L_x_11298) ;  /* 0x000000000f087348 */ /* 0x000fea0003c00000 */
[----:B------:R1:W2:Y:S02]  /*10cc0*/  SHFL.IDX P6, R14, R13, R12, R11 ;  /* 0x0000000c0d0e7389 */ /* 0x0002a400000c000b */
[----:B-12---:R-:W-:Y:S01]  /*10cd0*/  ENDCOLLECTIVE ;  /* 0x000000000000791b */ /* 0x006fe20003800000 */
.L_x_11298:
[----:B------:R-:W-:Y:S05]  /*10ce0*/  BSYNC B0 ;  /* 0x0000000000007941 */ /* 0x000fea0003800000 */
.L_x_11297:
[----:B------:R-:W-:Y:S05]  /*10cf0*/  BRA `(.L_x_11299) ;  /* 0xfffffff4001c7947 */ /* 0x000fea000383ffff */
.L_x_11273:
[----:B--2---:R2:W3:Y:S02]  /*10d00*/  SYNCS.PHASECHK.TRANS64.TRYWAIT P0, [R9+URZ+0x16820], R0 ;  /* 0x01682000090075a7 */ /* 0x0044e4000800017f */
[----:B---3--:R-:W-:Y:S05]  /*10d10*/  @!P0 NANOSLEEP.SYNCS 0x989680 ;  /* 0x009896800000895d */ /* 0x008fea0003900000 */
[----:B------:R-:W3:Y:S02]  /*10d20*/  @!P0 SYNCS.PHASECHK.TRANS64 P0, [R9+URZ+0x16820], R0 ;  /* 0x01682000090085a7 */ /* 0x000ee4000800007f */
[----:B---3--:R-:W-:Y:S05]  /*10d30*/  @!P0 BRA `(.L_x_11273) ;  /* 0xfffffffc00f08947 */ /* 0x008fea000383ffff */
[----:B------:R-:W-:Y:S05]  /*10d40*/  BRA `(.L_x_11300) ;  /* 0xfffffff400647947 */ /* 0x000fea000383ffff */
.L_x_11277:
[----:B--2---:R2:W3:Y:S02]  /*10d50*/  SYNCS.PHASECHK.TRANS64.TRYWAIT P0, [R5+URZ], R4 ;  /* 0x00000004050075a7 */ /* 0x0044e4000800017f */
[----:B---3--:R-:W-:Y:S05]  /*10d60*/  @!P0 NANOSLEEP.SYNCS 0x989680 ;  /* 0x009896800000895d */ /* 0x008fea0003900000 */
[----:B------:R-:W3:Y:S02]  /*10d70*/  @!P0 SYNCS.PHASECHK.TRANS64 P0, [R5+URZ], R4 ;  /* 0x00000004050085a7 */ /* 0x000ee4000800007f */
[----:B---3--:R-:W-:Y:S05]  /*10d80*/  @!P0 BRA `(.L_x_11277) ;  /* 0xfffffffc00f08947 */ /* 0x008fea000383ffff */
[----:B------:R-:W-:Y:S05]  /*10d90*/  BRA `(.L_x_11301) ;  /* 0xfffffff400ac7947 */ /* 0x000fea000383ffff */
.L_x_11278:
[----:B---3--:R3:W4:Y:S02]  /*10da0*/  SYNCS.PHASECHK.TRANS64.TRYWAIT P0, [R3+URZ], R2 ;  /* 0x00000002030075a7 */ /* 0x008724000800017f */
[----:B----4-:R-:W-:Y:S05]  /*10db0*/  @!P0 NANOSLEEP.SYNCS 0x989680 ;  /* 0x009896800000895d */ /* 0x010fea0003900000 */
[----:B------:R-:W4:Y:S02]  /*10dc0*/  @!P0 SYNCS.PHASECHK.TRANS64 P0, [R3+URZ], R2 ;  /* 0x00000002030085a7 */ /* 0x000f24000800007f */
[----:B----4-:R-:W-:Y:S05]  /*10dd0*/  @!P0 BRA `(.L_x_11278) ;  /* 0xfffffffc00f08947 */ /* 0x010fea000383ffff */
[----:B------:R-:W-:Y:S05]  /*10de0*/  BRA `(.L_x_11302) ;  /* 0xfffffff400a07947 */ /* 0x000fea000383ffff */
.L_x_11280:
[----:B----4-:R4:W1:Y:S02]  /*10df0*/  SYNCS.PHASECHK.TRANS64.TRYWAIT P0, [R19+URZ], R4 ;  /* 0x00000004130075a7 */ /* 0x010864000800017f */
[----:B-1----:R-:W-:Y:S05]  /*10e00*/  @!P0 NANOSLEEP.SYNCS 0x989680 ;  /* 0x009896800000895d */ /* 0x002fea0003900000 */
[----:B------:R-:W1:Y:S02]  /*10e10*/  @!P0 SYNCS.PHASECHK.TRANS64 P0, [R19+URZ], R4 ;  /* 0x00000004130085a7 */ /* 0x000e64000800007f */
[----:B-1----:R-:W-:Y:S05]  /*10e20*/  @!P0 BRA `(.L_x_11280) ;  /* 0xfffffffc00f08947 */ /* 0x002fea000383ffff */
[----:B------:R-:W-:Y:S05]  /*10e30*/  BRA `(.L_x_11303) ;  /* 0xfffffff400a47947 */ /* 0x000fea000383ffff */
.L_x_11304:
        /* <DEDUP_REMOVED lines=12> */
.L_x_12791:


//--------------------- .text._ZN7cutlass13device_kernelIN5flash11enable_sm90INS1_16FlashAttnFwdSm90INS1_25CollectiveMainloopFwdSm90ILi2EN4cute5tupleIJNS5_1CILi1EEES8_S8_EEENS6_IJNS7_ILi192EEENS7_ILi128EEENS7_ILi64EEEEEELi64ENS_10bfloat16_tEfNS_4arch4Sm90ELb0ELb1ELb0ELb1ELb0ELb0ELb0ELb1ELb1ELb0ELb0ELb0EEENS1_21CollectiveEpilogueFwdINS6_IJSA_SC_SB_EEES9_SE_SG_Li384ELb1ELb0ELb0ELb0EEENS1_36VarlenDynamicPersistentTileSchedulerILi192ELi128ELi384ELi32ELb0ELb0ELb1ELb1ELb0ELb1EEEEEEEEEvNT_6ParamsE --------------------------
	.section	.text._ZN7cutlass13device_kernelIN5flash11enable_sm90INS1_16FlashAttnFwdSm90INS1_25CollectiveMainloopFwdSm90ILi2EN4cute5tupleIJNS5_1CILi1EEES8_S8_EEENS6_IJNS7_ILi192EEENS7_ILi128EEENS7_ILi64EEEEEELi64ENS_10bfloat16_tEfNS_4arch4Sm90ELb0ELb1ELb0ELb1ELb0ELb0ELb0ELb1ELb1ELb0ELb0ELb0EEENS1_21CollectiveEpilogueFwdINS6_IJSA_SC_SB_EEES9_SE_SG_Li384ELb1ELb0ELb0ELb0EEENS1_36VarlenDynamicPersistentTileSchedulerILi192ELi128ELi384ELi32ELb0ELb0ELb1ELb1ELb0ELb1EEEEEEEEEvNT_6ParamsE,"ax",@progbits
	.align	128
.text._ZN7cutlass13device_kernelIN5flash11enable_sm90INS1_16FlashAttnFwdSm90INS1_25CollectiveMainloopFwdSm90ILi2EN4cute5tupleIJNS5_1CILi1EEES8_S8_EEENS6_IJNS7_ILi192EEENS7_ILi128EEENS7_ILi64EEEEEELi64ENS_10bfloat16_tEfNS_4arch4Sm90ELb0ELb1ELb0ELb1ELb0ELb0ELb0ELb1ELb1ELb0ELb0ELb0EEENS1_21CollectiveEpilogueFwdINS6_IJSA_SC_SB_EEES9_SE_SG_Li384ELb1ELb0ELb0ELb0EEENS1_36VarlenDynamicPersistentTileSchedulerILi192ELi128ELi384ELi32ELb0ELb0ELb1ELb1ELb0ELb1EEEEEEEEEvNT_6ParamsE:
        .type           _ZN7cutlass13device_kernelIN5flash11enable_sm90INS1_16FlashAttnFwdSm90INS1_25CollectiveMainloopFwdSm90ILi2EN4cute5tupleIJNS5_1CILi1EEES8_S8_EEENS6_IJNS7_ILi192EEENS7_ILi128EEENS7_ILi64EEEEEELi64ENS_10bfloat16_tEfNS_4arch4Sm90ELb0ELb1ELb0ELb1ELb0ELb0ELb0ELb1ELb1ELb0ELb0ELb0EEENS1_21CollectiveEpilogueFwdINS6_IJSA_SC_SB_EEES9_SE_SG_Li384ELb1ELb0ELb0ELb0EEENS1_36VarlenDynamicPersistentTileSchedulerILi192ELi128ELi384ELi32ELb0ELb0ELb1ELb1ELb0ELb1EEEEEEEEEvNT_6ParamsE,@function
        .size           _ZN7cutlass13device_kernelIN5flash11enable_sm90INS1_16FlashAttnFwdSm90INS1_25CollectiveMainloopFwdSm90ILi2EN4cute5tupleIJNS5_1CILi1EEES8_S8_EEENS6_IJNS7_ILi192EEENS7_ILi128EEENS7_ILi64EEEEEELi64ENS_10bfloat16_tEfNS_4arch4Sm90ELb0ELb1ELb0ELb1ELb0ELb0ELb0ELb1ELb1ELb0ELb0ELb0EEENS1_21CollectiveEpilogueFwdINS6_IJSA_SC_SB_EEES9_SE_SG_Li384ELb1ELb0ELb0ELb0EEENS1_36VarlenDynamicPersistentTileSchedulerILi192ELi128ELi384ELi32ELb0ELb0ELb1ELb1ELb0ELb1EEEEEEEEEvNT_6ParamsE,(.L_x_12792 - _ZN7cutlass13device_kernelIN5flash11enable_sm90INS1_16FlashAttnFwdSm90INS1_25CollectiveMainloopFwdSm90ILi2EN4cute5tupleIJNS5_1CILi1EEES8_S8_EEENS6_IJNS7_ILi192EEENS7_ILi128EEENS7_ILi64EEEEEELi64ENS_10bfloat16_tEfNS_4arch4Sm90ELb0ELb1ELb0ELb1ELb0ELb0ELb0ELb1ELb1ELb0ELb0ELb0EEENS1_21CollectiveEpilogueFwdINS6_IJSA_SC_SB_EEES9_SE_SG_Li384ELb1ELb0ELb0ELb0EEENS1_36VarlenDynamicPersistentTileSchedulerILi192ELi128ELi384ELi32ELb0ELb0ELb1ELb1ELb0ELb1EEEEEEEEEvNT_6ParamsE)
        .other          _ZN7cutlass13device_kernelIN5flash11enable_sm90INS1_16FlashAttnFwdSm90INS1_25CollectiveMainloopFwdSm90ILi2EN4cute5tupleIJNS5_1CILi1EEES8_S8_EEENS6_IJNS7_ILi192EEENS7_ILi128EEENS7_ILi64EEEEEELi64ENS_10bfloat16_tEfNS_4arch4Sm90ELb0ELb1ELb0ELb1ELb0ELb0ELb0ELb1ELb1ELb0ELb0ELb0EEENS1_21CollectiveEpilogueFwdINS6_IJSA_SC_SB_EEES9_SE_SG_Li384ELb1ELb0ELb0ELb0EEENS1_36VarlenDynamicPersistentTileSchedulerILi192ELi128ELi384ELi32ELb0ELb0ELb1ELb1ELb0ELb1EEEEEEEEEvNT_6ParamsE,@"STO_CUDA_ENTRY STV_DEFAULT"
_ZN7cutlass13device_kernelIN5flash11enable_sm90INS1_16FlashAttnFwdSm90INS1_25CollectiveMainloopFwdSm90ILi2EN4cute5tupleIJNS5_1CILi1EEES8_S8_EEENS6_IJNS7_ILi192EEENS7_ILi128EEENS7_ILi64EEEEEELi64ENS_10bfloat16_tEfNS_4arch4Sm90ELb0ELb1ELb0ELb1ELb0ELb0ELb0ELb1ELb1ELb0ELb0ELb0EEENS1_21CollectiveEpilogueFwdINS6_IJSA_SC_SB_EEES9_SE_SG_Li384ELb1ELb0ELb0ELb0EEENS1_36VarlenDynamicPersistentTileSchedulerILi192ELi128ELi384ELi32ELb0ELb0ELb1ELb1ELb0ELb1EEEEEEEEEvNT_6ParamsE:
        /* <DEDUP_REMOVED lines=21> */
.L_x_11306:
[----:B------:R-:W-:Y:S05]  /*0150*/  BSYNC B0 ;  /* 0x0000000000007941 */ /* 0x000fea0003800000 */
.L_x_11305:
        /* <DEDUP_REMOVED lines=41> */
.L_x_11307:
        /* <DEDUP_REMOVED lines=22> */
.L_x_11308:
        /* <DEDUP_REMOVED lines=18> */
.L_x_11309:
        /* <DEDUP_REMOVED lines=22> */
.L_x_11310:
        /* <DEDUP_REMOVED lines=22> */
.L_x_11311:
[----:B------:R-:W-:Y:S01]  /*0930*/  PLOP3.LUT P0, PT, PT, PT, UP0, 0x80, 0x0 ;  /* 0x000000000000781c */ /* 0x000fe20003f0f008 */
[----:B------:R-:W-:Y:S01]  /*0940*/  UMOV UR36, 0x1 ;  /* 0x0000000100247882 */ /* 0x000fe20000000000 */
[----:B------:R-:W-:Y:S01]  /*0950*/  NOP ;  /* 0x0000000000007918 */ /* 0x000fe20000000000 */
[----:B------:R-:W-:Y:S01]  /*0960*/  USEL UR36, UR36, 0x2, !UP0 ;  /* 0x0000000224247887 */ /* 0x000fe2000c000000 */
[----:B------:R-:W-:Y:S01]  /*0970*/  ULDC.64 UR46, c[0x0][0x208] ;  /* 0x00008200002e7ab9 */ /* 0x000fe20000000a00 */
[----:B012-4-:R-:W-:Y:S08]  /*0980*/  BAR.SYNC.DEFER_BLOCKING 0x0 ;  /* 0x0000000000007b1d */ /* 0x017ff00000010000 */
[----:B------:R-:W-:Y:S05]  /*0990*/  @!P0 BRA `(.L_x_11312) ;  /* 0x000000d800ec8947 */ /* 0x000fea0003800000 */
.L_x_11313:
        /* <DEDUP_REMOVED lines=29> */
[----:B------:R-:W-:Y:S01]  /*0b70*/  SHF.R.S32.HI R13, RZ, 0x7, R2 ;  /* 0x00000007ff0d7819 */ /* 0x000fe20000011402 */
[----:B------:R-:W-:Y:S02]  /*0b80*/  IMAD.SHL.U32 R5, R4, 0x20, RZ ;  /* 0x0000002004057824 */ /* 0x000fe400078e00ff */
[----:B------:R-:W-:Y:S01]  /*0b90*/  IMAD.IADD R11, R12, 0x1, -R3 ;  /* 0x000000010c0b7824 */ /* 0x000fe200078e0a03 */
[----:B------:R-:W-:Y:S02]  /*0ba0*/  LEA.HI R3, R0, R12, RZ, 0x4 ;  /* 0x0000000c00037211 */ /* 0x000fe400078f20ff */
[----:B------:R-:W-:Y:S02]  /*0bb0*/  LOP3.LUT R5, R5, 0xfffffc00, RZ, 0xc0, !PT ;  /* 0xfffffc0005057812 */ /* 0x000fe400078ec0ff */
[----:B------:R-:W-:-:S02]  /*0bc0*/  SHF.R.S32.HI R7, RZ, 0x1f, R11 ;  /* 0x0000001fff077819 */ /* 0x000fc4000001140b */
[----:B------:R-:W-:Y:S02]  /*0bd0*/  SHF.R.S32.HI R4, RZ, 0x4, R3 ;  /* 0x00000004ff047819 */ /* 0x000fe40000011403 */
[----:B------:R-:W-:Y:S02]  /*0be0*/  LEA.HI R8, R7, R11, RZ, 0x2 ;  /* 0x0000000b07087211 */ /* 0x000fe400078f10ff */
[C---:B------:R-:W-:Y:S02]  /*0bf0*/  LOP3.LUT R2, R3.reuse, 0x3fffff0, RZ, 0xc0, !PT ;  /* 0x03fffff003027812 */ /* 0x040fe400078ec0ff */
[--C-:B------:R-:W-:Y:S02]  /*0c00*/  SHF.R.S32.HI R9, RZ, 0x2, R8.reuse ;  /* 0x00000002ff097819 */ /* 0x100fe40000011408 */
[----:B------:R-:W-:Y:S01]  /*0c10*/  SHF.R.S32.HI R6, RZ, 0x1f, R8 ;  /* 0x0000001fff067819 */ /* 0x000fe20000011408 */
[----:B------:R-:W-:Y:S01]  /*0c20*/  IMAD.IADD R2, R12, 0x1, -R2 ;  /* 0x000000010c027824 */ /* 0x000fe200078e0a02 */
[----:B------:R-:W-:-:S02]  /*0c30*/  LEA.HI R3, R3, R4, RZ, 0x1 ;  /* 0x0000000403037211 */ /* 0x000fc400078f08ff */
[----:B------:R-:W-:Y:S01]  /*0c40*/  LEA.HI R10, R6, R9, RZ, 0x3 ;  /* 0x00000009060a7211 */ /* 0x000fe200078f18ff */
[----:B------:R-:W-:Y:S01]  /*0c50*/  IMAD.HI R6, R13, 0x55555556, RZ ;  /* 0x555555560d067827 */ /* 0x000fe200078e02ff */
[----:B------:R-:W-:Y:S02]  /*0c60*/  LEA.HI R7, R7, R11, RZ, 0x5 ;  /* 0x0000000b07077211 */ /* 0x000fe400078f28ff */
[----:B------:R-:W-:Y:S01]  /*0c70*/  LOP3.LUT R10, R10, 0xfffffff8, RZ, 0xc0, !PT ;  /* 0xfffffff80a0a7812 */ /* 0x000fe200078ec0ff */
[----:B------:R-:W-:Y:S01]  /*0c80*/  IMAD R2, R2, 0x40, R5 ;  /* 0x0000004002027824 */ /* 0x000fe200078e0205 */
[----:B------:R-:W-:Y:S02]  /*0c90*/  LOP3.LUT R3, R3, 0x1ffffffe, RZ, 0xc0, !PT ;  /* 0x1ffffffe03037812 */ /* 0x000fe400078ec0ff */
[----:B------:R-:W-:Y:S01]  /*0ca0*/  LEA.HI R6, R6, R6, RZ, 0x1 ;  /* 0x0000000606067211 */ /* 0x000fe200078f08ff */
[----:B------:R-:W-:Y:S01]  /*0cb0*/  IMAD.IADD R10, R9, 0x1, -R10 ;  /* 0x00000001090a7824 */ /* 0x000fe200078e0a0a */
[----:B------:R-:W-:Y:S01]  /*0cc0*/  SHF.R.S32.HI R7, RZ, 0x5, R7 ;  /* 0x00000005ff077819 */ /* 0x000fe20000011407 */
[----:B------:R-:W-:Y:S01]  /*0cd0*/  IMAD.IADD R3, R4, 0x1, -R3 ;  /* 0x0000000104037824 */ /* 0x000fe200078e0a03 */
[----:B------:R-:W-:Y:S01]  /*0ce0*/  LEA.HI R0, R0, R12, RZ, 0x3 ;  /* 0x0000000c00007211 */ /* 0x000fe200078f18ff */
[----:B------:R-:W-:Y:S01]  /*0cf0*/  IMAD R6, R6, -0x3, R13 ;  /* 0xfffffffd06067824 */ /* 0x000fe200078e020d */
[----:B------:R-:W-:Y:S01]  /*0d00*/  LOP3.LUT R16, R8, 0x7ffffffc, RZ, 0xc0, !PT ;  /* 0x7ffffffc08107812 */ /* 0x000fe200078ec0ff */
[----:B------:R-:W-:Y:S01]  /*0d10*/  IMAD R7, R7, 0x10, R10 ;  /* 0x0000001007077824 */ /* 0x000fe200078e020a */
[----:B------:R-:W-:Y:S01]  /*0d20*/  SHF.R.S32.HI R156, RZ, 0x3, R0 ;  /* 0x00000003ff9c7819 */ /* 0x000fe20000011400 */
[----:B------:R-:W-:Y:S01]  /*0d30*/  IMAD R4, R3, 0x8, R2 ;  /* 0x0000000803047824 */ /* 0x000fe200078e0202 */
[----:B------:R-:W-:Y:S01]  /*0d40*/  LOP3.LUT R2, R0, 0x1ffffff8, RZ, 0xc0, !PT ;  /* 0x1ffffff800027812 */ /* 0x000fe200078ec0ff */
[----:B------:R-:W-:-:S02]  /*0d50*/  IMAD R3, R6, 0x40, R7 ;  /* 0x0000004006037824 */ /* 0x000fc400078e0207 */
[----:B------:R-:W-:Y:S01]  /*0d60*/  IMAD.IADD R16, R11, 0x1, -R16 ;  /* 0x000000010b107824 */ /* 0x000fe200078e0a10 */
[----:B------:R0:W-:Y:S01]  /*0d70*/  STL [R1+0x8], R4 ;  /* 0x0000080401007387 */ /* 0x0001e20000100800 */
[----:B------:R-:W-:-:S03]  /*0d80*/  IMAD.IADD R2, R12, 0x1, -R2 ;  /* 0x000000010c027824 */ /* 0x000fc600078e0a02 */
[----:B------:R0:W-:Y:S01]  /*0d90*/  STL [R1+0x4], R3 ;  /* 0x0000040301007387 */ /* 0x0001e20000100800 */
[----:B------:R-:W-:-:S07]  /*0da0*/  IMAD.SHL.U32 R19, R2, 0x8, RZ ;  /* 0x0000000802137824 */ /* 0x000fce00078e00ff */
.L_x_11413:
[----:B------:R-:W-:Y:S01]  /*0db0*/  ULDC.64 UR8, c[0x0][0xa28] ;  /* 0x00028a0000087ab9 */ /* 0x000fe20000000a00 */
[----:B-1----:R-:W1:Y:S01]  /*0dc0*/  LDC R18, c[0x0][0x288] ;  /* 0x0000a200ff127b82 */ /* 0x002e620000000800 */
[----:B------:R-:W-:Y:S01]  /*0dd0*/  UISETP.NE.U32.AND UP0, UPT, UR8, URZ, UPT ;  /* 0x0000003f0800728c */ /* 0x000fe2000bf05070 */
[----:B----45:R-:W-:-:S03]  /*0de0*/  IMAD.MOV.U32 R6, RZ, RZ, RZ ;  /* 0x000000ffff067224 */ /* 0x030fc600078e00ff */
[----:B------:R-:W-:-:S03]  /*0df0*/  UISETP.NE.AND.EX UP0, UPT, UR9, URZ, UPT, UP0 ;  /* 0x0000003f0900728c */ /* 0x000fc6000bf05300 */
[----:B------:R-:W-:Y:S01]  /*0e00*/  ULDC.64 UR8, c[0x0][0xa18] ;  /* 0x0002860000087ab9 */ /* 0x000fe20000000a00 */
[----:B0-23--:R-:W2:Y:S01]  /*0e10*/  LDC.64 R8, c[0x0][0x3f8] ;  /* 0x0000fe00ff087b82 */ /* 0x00dea20000000a00 */
[----:B------:R-:W-:Y:S01]  /*0e20*/  UISETP.NE.U32.AND UP1, UPT, UR8, URZ, UPT ;  /* 0x0000003f0800728c */ /* 0x000fe2000bf25070 */
[----:B------:R-:W-:-:S03]  /*0e30*/  PLOP3.LUT P0, PT, PT, PT, UP0, 0x80, 0x0 ;  /* 0x000000000000781c */ /* 0x000fc60003f0f008 */
[----:B------:R-:W-:-:S03]  /*0e40*/  UISETP.NE.AND.EX UP1, UPT, UR9, URZ, UPT, UP1 ;  /* 0x0000003f0900728c */ /* 0x000fc6000bf25310 */
[----:B------:R-:W-:Y:S01]  /*0e50*/  @UP0 ULDC.64 UR8, c[0x0][0xa28] ;  /* 0x00028a0000080ab9 */ /* 0x000fe20000000a00 */
[----:B------:R-:W3:Y:S01]  /*0e60*/  LDC R0, c[0x0][0x404] ;  /* 0x00010100ff007b82 */ /* 0x000ee20000000800 */
[----:B------:R-:W-:Y:S01]  /*0e70*/  @UP0 UIMAD.WIDE UR8, UR5, 0x4, UR8 ;  /* 0x00000004050808a5 */ /* 0x000fe2000f8e0208 */
[----:B------:R-:W-:-:S05]  /*0e80*/  PLOP3.LUT P2, PT, PT, PT, UP1, 0x80, 0x0 ;  /* 0x000000000000781c */ /* 0x000fca0003f4f018 */
[----:B------:R-:W-:Y:S01]  /*0e90*/  @UP1 ULDC.64 UR10, c[0x0][0xa18] ;  /* 0x00028600000a1ab9 */ /* 0x000fe20000000a00 */
[----:B------:R-:W-:Y:S01]  /*0ea0*/  IMAD.U32 R2, RZ, RZ, UR8 ;  /* 0x00000008ff027e24 */ /* 0x000fe2000f8e00ff */
[----:B------:R-:W4:Y:S01]  /*0eb0*/  LDC R17, c[0x0][0x2e0] ;  /* 0x0000b800ff117b82 */ /* 0x000f220000000800 */
[----:B0-----:R-:W-:Y:S01]  /*0ec0*/  IMAD.U32 R3, RZ, RZ, UR9 ;  /* 0x00000009ff037e24 */ /* 0x001fe2000f8e00ff */
[----:B------:R-:W-:-:S04]  /*0ed0*/  @UP1 UIMAD.WIDE UR8, UR5, 0x4, UR10 ;  /* 0x00000004050818a5 */ /* 0x000fc8000f8e020a */
[----:B------:R0:W5:Y:S02]  /*0ee0*/  @P0 LDG.E R6, desc[UR46][R2.64] ;  /* 0x0000002e02060981 */ /* 0x000164000c1e1900 */
[----:B------:R-:W-:Y:S02]  /*0ef0*/  IMAD.U32 R4, RZ, RZ, UR8 ;  /* 0x00000008ff047e24 */ /* 0x000fe4000f8e00ff */
[----:B------:R-:W-:Y:S01]  /*0f00*/  IMAD.U32 R5, RZ, RZ, UR9 ;  /* 0x00000009ff057e24 */ /* 0x000fe2000f8e00ff */
[----:B------:R-:W-:-:S04]  /*0f10*/  ULDC.64 UR8, c[0x0][0xa20] ;  /* 0x0002880000087ab9 */ /* 0x000fc80000000a00 */
[----:B-1----:R0:W5:Y:S01]  /*0f20*/  @P2 LDG.E R18, desc[UR46][R4.64] ;  /* 0x0000002e04122981 */ /* 0x002162000c1e1900 */
[----:B--2---:R-:W-:Y:S01]  /*0f30*/  ISETP.NE.U32.AND P0, PT, R8, RZ, PT ;  /* 0x000000ff0800720c */ /* 0x004fe20003f05070 */
[----:B------:R-:W-:Y:S01]  /*0f40*/  UMOV UR41, UR6 ;  /* 0x0000000600297c82 */ /* 0x000fe20008000000 */
[----:B------:R-:W-:Y:S02]  /*0f50*/  ISETP.NE.U32.AND P1, PT, RZ, UR8, PT ;  /* 0x00000008ff007c0c */ /* 0x000fe4000bf25070 */
[----:B------:R-:W-:Y:S02]  /*0f60*/  ISETP.NE.AND.EX P0, PT, R9, RZ, PT, P0 ;  /* 0x000000ff0900720c */ /* 0x000fe40003f05300 */
[----:B------:R-:W-:Y:S02]  /*0f70*/  ISETP.NE.AND.EX P1, PT, RZ, UR9, PT, P1 ;  /* 0x00000009ff007c0c */ /* 0x000fe4000bf25310 */
[----:B---3--:R-:W-:Y:S01]  /*0f80*/  SEL R0, R0, 0x1, P0 ;  /* 0x0000000100007807 */ /* 0x008fe20000000000 */
[----:B0-----:R-:W-:Y:S10]  /*0f90*/  @P2 BRA `(.L_x_11314) ;  /* 0x00000000002c2947 */ /* 0x001ff40003800000 */
        /* <DEDUP_REMOVED lines=11> */
.L_x_11314:
[----:B------:R-:W-:Y:S01]  /*1050*/  UMOV UR42, UR5 ;  /* 0x00000005002a7c82 */ /* 0x000fe20008000000 */
[----:B----4-:R-:W-:Y:S02]  /*1060*/  IMAD R17, R0, R17, RZ ;  /* 0x0000001100117224 */ /* 0x010fe400078e02ff */
        /* <DEDUP_REMOVED lines=8> */
.L_x_11315:
        /* <DEDUP_REMOVED lines=11> */
.L_x_11316:
[----:B------:R-:W1:Y:S01]  /*11a0*/  LDC.64 R8, c[0x0][0x9e0] ;  /* 0x00027800ff087b82 */ /* 0x000e620000000a00 */
[----:B0-----:R-:W-:Y:S02]  /*11b0*/  IMAD R3, R153, 0xc0, RZ ;  /* 0x000000c099037824 */ /* 0x001fe400078e02ff */
[----:B-----5:R-:W-:-:S03]  /*11c0*/  IMAD.IADD R17, R17, 0x1, -R6 ;  /* 0x0000000111117824 */ /* 0x020fc600078e0a06 */
[----:B------:R-:W-:-:S05]  /*11d0*/  IADD3 R0, -R18, 0xc0, R3 ;  /* 0x000000c012007810 */ /* 0x000fca0007ffe103 */
[----:B------:R-:W-:Y:S01]  /*11e0*/  IMAD.IADD R3, R17, 0x1, R0 ;  /* 0x0000000111037824 */ /* 0x000fe200078e0200 */
        /* <DEDUP_REMOVED lines=13> */
.L_x_11318:
[----:B------:R-:W-:-:S13]  /*12c0*/  ISETP.NE.AND P0, PT, R9, 0x1, PT ;  /* 0x000000010900780c */ /* 0x000fda0003f05270 */
[----:B------:R-:W0:Y:S02]  /*12d0*/  @P0 LDC.64 R4, c[0x0][0x9e8] ;  /* 0x00027a00ff040b82 */ /* 0x000e240000000a00 */
[----:B0-----:R-:W-:-:S05]  /*12e0*/  @P0 IMAD.HI.U32 R4, R2, R4, RZ ;  /* 0x0000000402040227 */ /* 0x001fca00078e00ff */
[----:B------:R-:W-:-:S07]  /*12f0*/  @P0 SHF.R.U32.HI R2, RZ, R5, R4 ;  /* 0x00000005ff020219 */ /* 0x000fce0000011604 */
.L_x_11319:
[----:B------:R-:W-:-:S05]  /*1300*/  IMAD R3, R2, R9, R9 ;  /* 0x0000000902037224 */ /* 0x000fca00078e0209 */
[----:B------:R-:W-:-:S07]  /*1310*/  VIMNMX R0, R0, R3, PT ;  /* 0x0000000300007248 */ /* 0x000fce0003fe0100 */
.L_x_11317:
        /* <DEDUP_REMOVED lines=24> */
.L_x_11321:
[----:B------:R-:W-:-:S13]  /*14a0*/  ISETP.NE.AND P0, PT, R9, 0x1, PT ;  /* 0x000000010900780c */ /* 0x000fda0003f05270 */
[----:B------:R-:W0:Y:S02]  /*14b0*/  @P0 LDC.64 R2, c[0x0][0x9e8] ;  /* 0x00027a00ff020b82 */ /* 0x000e240000000a00 */
[----:B0-----:R-:W-:-:S05]  /*14c0*/  @P0 IMAD.HI.U32 R0, R4, R2, RZ ;  /* 0x0000000204000227 */ /* 0x001fca00078e00ff */
[----:B------:R-:W-:-:S07]  /*14d0*/  @P0 SHF.R.U32.HI R4, RZ, R3, R0 ;  /* 0x00000003ff040219 */ /* 0x000fce0000011600 */
.L_x_11322:
[----:B------:R-:W-:-:S05]  /*14e0*/  IMAD R4, R4, R9, RZ ;  /* 0x0000000904047224 */ /* 0x000fca00078e02ff */
[----:B------:R-:W-:-:S13]  /*14f0*/  R2UR UR5, R4 ;  /* 0x00000000040572ca */ /* 0x000fda00000e0000 */
[----:B------:R-:W-:-:S04]  /*1500*/  UISETP.LT.AND UP0, UPT, UR4, UR5, UPT ;  /* 0x000000050400728c */ /* 0x000fc8000bf01270 */
[----:B------:R-:W-:-:S12]  /*1510*/  USEL UR4, UR4, UR5, !UP0 ;  /* 0x0000000504047287 */ /* 0x000fd8000c000000 */
.L_x_11320:
        /* <DEDUP_REMOVED lines=10> */
[----:B------:R-:W-:Y:S01]  /*15c0*/  CS2R R14, SRZ ;  /* 0x00000000000e7805 */ /* 0x000fe2000001ff00 */
[----:B------:R-:W-:Y:S01]  /*15d0*/  IMAD.MOV.U32 R110, RZ, RZ, RZ ;  /* 0x000000ffff6e7224 */ /* 0x000fe200078e00ff */
[----:B------:R-:W-:Y:S01]  /*15e0*/  UISETP.LT.AND UP0, UPT, URZ, UR5, UPT ;  /* 0x000000053f00728c */ /* 0x000fe2000bf01270 */
[----:B------:R-:W-:Y:S01]  /*15f0*/  CS2R R12, SRZ ;  /* 0x00000000000c7805 */ /* 0x000fe2000001ff00 */
[----:B------:R-:W-:Y:S01]  /*1600*/  IMAD.MOV.U32 R106, RZ, RZ, RZ ;  /* 0x000000ffff6a7224 */ /* 0x000fe200078e00ff */
[----:B------:R-:W-:Y:S01]  /*1610*/  CS2R R102, SRZ ;  /* 0x0000000000667805 */ /* 0x000fe2000001ff00 */
[----:B------:R-:W-:Y:S01]  /*1620*/  USEL UR43, URZ, UR5, !UP0 ;  /* 0x000000053f2b7287 */ /* 0x000fe2000c000000 */
[----:B------:R-:W-:Y:S01]  /*1630*/  IMAD.MOV.U32 R27, RZ, RZ, RZ ;  /* 0x000000ffff1b7224 */ /* 0x000fe200078e00ff */
[----:B------:R-:W-:Y:S02]  /*1640*/  CS2R R100, SRZ ;  /* 0x0000000000647805 */ /* 0x000fe4000001ff00 */
[----:B------:R-:W-:-:S02]  /*1650*/  CS2R R98, SRZ ;  /* 0x0000000000627805 */ /* 0x000fc4000001ff00 */
[----:B------:R-:W-:Y:S02]  /*1660*/  CS2R R96, SRZ ;  /* 0x0000000000607805 */ /* 0x000fe4000001ff00 */
[----:B------:R-:W-:Y:S02]  /*1670*/  CS2R R94, SRZ ;  /* 0x00000000005e7805 */ /* 0x000fe4000001ff00 */
[----:B------:R-:W-:Y:S02]  /*1680*/  ISETP.GT.AND P1, PT, R88, UR43, PT ;  /* 0x0000002b58007c0c */ /* 0x000fe4000bf24270 */
[----:B------:R-:W-:Y:S02]  /*1690*/  CS2R R92, SRZ ;  /* 0x00000000005c7805 */ /* 0x000fe4000001ff00 */
[----:B------:R-:W-:Y:S01]  /*16a0*/  CS2R R90, SRZ ;  /* 0x00000000005a7805 */ /* 0x000fe2000001ff00 */
[----:B------:R-:W-:-:S08]  /*16b0*/  IMAD.MOV.U32 R89, RZ, RZ, RZ ;  /* 0x000000ffff597224 */ /* 0x000fd000078e00ff */
[----:B------:R-:W-:Y:S05]  /*16c0*/  @!P1 BRA `(.L_x_11323) ;  /* 0x000000b400489947 */ /* 0x000fea0003800000 */
[----:B------:R-:W0:Y:S01]  /*16d0*/  S2R R0, SR_TID.X ;  /* 0x0000000000007919 */ /* 0x000e220000002100 */
[----:B------:R-:W1:Y:S01]  /*16e0*/  S2UR UR6, SR_CgaCtaId ;  /* 0x00000000000679c3 */ /* 0x000e620000008800 */
[----:B------:R-:W-:Y:S02]  /*16f0*/  UMOV UR45, 0x400 ;  /* 0x00000400002d7882 */ /* 0x000fe40000000000 */
[----:B-1----:R-:W-:Y:S01]  /*1700*/  ULEA UR45, UR6, UR45, 0x18 ;  /* 0x0000002d062d7291 */ /* 0x002fe2000f8ec03f */
[----:B0-----:R-:W-:-:S05]  /*1710*/  VIADD R4, R0, 0xffffff80 ;  /* 0xffffff8000047836 */ /* 0x001fca0000000000 */
[----:B------:R-:W-:-:S04]  /*1720*/  SHF.R.S32.HI R0, RZ, 0x1f, R4 ;  /* 0x0000001fff007819 */ /* 0x000fc80000011404 */
[----:B------:R-:W-:-:S04]  /*1730*/  LEA.HI R0, R0, R4, RZ, 0x7 ;  /* 0x0000000400007211 */ /* 0x000fc800078f38ff */
[----:B------:R-:W-:-:S06]  /*1740*/  SHF.R.S32.HI R0, RZ, 0x7, R0 ;  /* 0x00000007ff007819 */ /* 0x000fcc0000011400 */
[----:B------:R-:W0:Y:S02]  /*1750*/  SHFL.IDX PT, R0, R0, RZ, 0x1f ;  /* 0x00001fff00007589 */ /* 0x000e2400000e0000 */
[----:B0-----:R-:W-:-:S13]  /*1760*/  R2UR UR44, R0 ;  /* 0x00000000002c72ca */ /* 0x001fda00000e0000 */
        /* <DEDUP_REMOVED lines=26> */
.L_x_11324:
        /* <DEDUP_REMOVED lines=9> */
.L_x_11507:
[----:B------:R-:W-:Y:S05]  /*19a0*/  @!P0 BRA `(.L_x_11326) ;  /* 0x0000000000048947 */ /* 0x000fea0003800000 */
[----:B------:R-:W-:Y:S01]  /*19b0*/  BPT.TRAP 0x1 ;  /* 0x000000040000795c */ /* 0x000fe20000300000 */
.L_x_11326:
[----:B------:R-:W-:Y:S02]  /*19c0*/  IMAD.U32 R5, RZ, RZ, UR39 ;  /* 0x00000027ff057e24 */ /* 0x000fe4000f8e00ff */
[----:B0-----:R-:W-:-:S03]  /*19d0*/  IMAD.U32 R0, RZ, RZ, UR38 ;  /* 0x00000026ff007e24 */ /* 0x001fc6000f8e00ff */
[----:B------:R-:W-:Y:S02]  /*19e0*/  LEA R5, R5, UR45, 0x3 ;  /* 0x0000002d05057c11 */ /* 0x000fe4000f8e18ff */
[----:B------:R-:W-:-:S04]  /*19f0*/  SHF.L.U32 R0, R0, 0x1f, RZ ;  /* 0x0000001f00007819 */ /* 0x000fc800000006ff */
[----:B------:R0:W1:Y:S01]  /*1a00*/  SYNCS.PHASECHK.TRANS64.TRYWAIT P2, [R5+URZ+0x16830], R0 ;  /* 0x01683000050075a7 */ /* 0x000062000804017f */
[----:B------:R-:W-:Y:S05]  /*1a10*/  @!P0 BRA `(.L_x_11327) ;  /* 0x0000000000048947 */ /* 0x000fea0003800000 */
[----:B------:R-:W-:Y:S01]  /*1a20*/  BPT.TRAP 0x1 ;  /* 0x000000040000795c */ /* 0x000fe20000300000 */
.L_x_11327:
[----:B------:R-:W2:Y:S02]  /*1a30*/  S2R R2, SR_TID.X ;  /* 0x0000000000027919 */ /* 0x000ea40000002100 */
[----:B--2---:R-:W-:Y:S01]  /*1a40*/  LOP3.LUT P1, RZ, R2, 0x7f, RZ, 0xc0, !PT ;  /* 0x0000007f02ff7812 */ /* 0x004fe2000782c0ff */
[----:B-1----:R-:W-:-:S12]  /*1a50*/  @P2 BRA `(.L_x_11328) ;  /* 0x0000000000082947 */ /* 0x002fd80003800000 */
[----:B------:R-:W1:Y:S02]  /*1a60*/  SYNCS.PHASECHK.TRANS64.TRYWAIT P2, [R5+URZ+0x16830], R0 ;  /* 0x01683000050075a7 */ /* 0x000e64000804017f */
[----:B-1----:R-:W-:Y:S05]  /*1a70*/  @!P2 BRA `(.L_x_11329) ;  /* 0x000001100038a947 */ /* 0x002fea0003800000 */
.L_x_11328:
[----:B------:R-:W-:Y:S05]  /*1a80*/  WARPSYNC.ALL ;  /* 0x0000000000007948 */ /* 0x000fea0003800000 */
[----:B------:R-:W-:Y:S01]  /*1a90*/  UIADD3 UR4, UR45, 0xe400, URZ ;  /* 0x0000e4002d047890 */ /* 0x000fe2000fffe03f */
[----:B------:R-:W2:Y:S01]  /*1aa0*/  LDL R2, [R1+0x4] ;  /* 0x0000040001027983 */ /* 0x000ea20000100800 */
[----:B------:R-:W-:Y:S01]  /*1ab0*/  ULOP3.LUT UR16, UR48, 0x10000, URZ, 0xfc, !UPT ;  /* 0x0001000030107892 */ /* 0x000fe2000f8efc3f */
[----:B------:R-:W-:Y:S01]  /*1ac0*/  WARPGROUP.ARRIVE ;  /* 0x00000000000079c5 */ /* 0x000fe20000000000 */
        /* <DEDUP_REMOVED lines=11> */
[----:B01----:R-:W-:Y:S01]  /*1b80*/  @!P1 VIADD R0, R5, 0x16840 ;  /* 0x0001684005009836 */ /* 0x003fe20000000000 */
[----:B------:R-:W-:Y:S01]  /*1b90*/  ULEA UR18, UR39, UR20, 0xa ;  /* 0x0000001427127291 */ /* 0x000fe2000f8e503f */
[--C-:B------:R-:W-:Y:S01]  /*1ba0*/  IMAD R7, R16, -0x2, R3.reuse ;  /* 0xfffffffe10077824 */ /* 0x100fe200078e0203 */
[----:B------:R-:W-:Y:S01]  /*1bb0*/  UIADD3 UR8, UR16, 0x4, URZ ;  /* 0x0000000410087890 */ /* 0x000fe2000fffe03f */
[----:B------:R-:W-:Y:S01]  /*1bc0*/  IADD3 R5, -R18, 0x1, R3 ;  /* 0x0000000112057810 */ /* 0x000fe20007ffe103 */
[----:B------:R-:W-:Y:S01]  /*1bd0*/  UIADD3 UR6, UR18, 0x2, URZ ;  /* 0x0000000212067890 */ /* 0x000fe2000fffe03f */
[----:B------:R-:W-:Y:S01]  /*1be0*/  @!P1 PRMT R0, RZ, 0x654, R0 ;  /* 0x00000654ff009816 */ /* 0x000fe20000000000 */
        /* <DEDUP_REMOVED lines=10> */
[----:B------:R-:W-:Y:S01]  /*1c90*/  ULDC UR23, c[0x0][0x9dc] ;  /* 0x0002770000177ab9 */ /* 0x000fe20000000800 */
[----:B------:R-:W-:-:S02]  /*1ca0*/  WARPGROUP.DEPBAR.LE gsb0, 0x0 ;  /* 0x00008000000079c5 */ /* 0x000fc40000010000 */
[----:B------:R-:W-:-:S06]  /*1cb0*/  WARPGROUP.ARRIVE ;  /* 0x00000000000079c5 */ /* 0x000fcc0000000000 */
[----:B------:R-:W-:Y:S01]  /*1cc0*/  HGMMA.64x128x16.F32.BF16 R24, gdesc[UR4], R24, gsb0 ;  /* 0x01e00000041879f0 */ /* 0x000fe20008001818 */
[----:B------:R-:W-:Y:S02]  /*1cd0*/  ULDC.64 UR6, c[0x0][0x9e0] ;  /* 0x0002780000067ab9 */ /* 0x000fe40000000a00 */
[----:B------:R-:W-:Y:S01]  /*1ce0*/  UISETP.GE.AND UP0, UPT, UR7, 0x1, UPT ;  /* 0x000000010700788c */ /* 0x000fe2000bf06270 */
[----:B------:R-:W-:-:S05]  /*1cf0*/  VIADD R9, R5, UR6 ;  /* 0x0000000605097c36 */ /* 0x000fca0008000000 */
[----:B------:R-:W-:Y:S01]  /*1d00*/  PLOP3.LUT P2, PT, PT, PT, UP0, 0x40, 0x0 ;  /* 0x000000000000781c */ /* 0x000fe20003f4e808 */
[----:B------:R-:W-:Y:S02]  /*1d10*/  WARPGROUP.DEPBAR.LE gsb0, 0x0 ;  /* 0x00008000000079c5 */ /* 0x000fe40000010000 */
[----:B------:R-:W-:Y:S01]  /*1d20*/  WARPGROUP.ARRIVE ;  /* 0x00000000000079c5 */ /* 0x000fe20000000000 */
[----:B--2---:R-:W-:-:S05]  /*1d30*/  IMAD R4, R153, 0xc0, R2 ;  /* 0x000000c099047824 */ /* 0x004fca00078e0202 */
        /* <DEDUP_REMOVED lines=23> */
.L_x_11332:
[----:B------:R-:W-:-:S06]  /*1eb0*/  UISETP.NE.AND UP1, UPT, UR7, 0x1, UPT ;  /* 0x000000010700788c */ /* 0x000fcc000bf25270 */
[----:B------:R-:W-:-:S05]  /*1ec0*/  PLOP3.LUT P2, PT, PT, PT, UP1, 0x80, 0x0 ;  /* 0x000000000000781c */ /* 0x000fca0003f4f018 */
[----:B------:R-:W-:-:S08]  /*1ed0*/  @UP1 ULDC.64 UR10, c[0x0][0x9e8] ;  /* 0x00027a00000a1ab9 */ /* 0x000fd00000000a00 */
[----:B------:R-:W-:-:S05]  /*1ee0*/  @P2 IMAD.HI.U32 R10, R3, UR10, RZ ;  /* 0x0000000a030a2c27 */ /* 0x000fca000f8e00ff */
[----:B------:R-:W-:-:S07]  /*1ef0*/  @P2 SHF.R.U32.HI R3, RZ, UR11, R10 ;  /* 0x0000000bff032c19 */ /* 0x000fce000801160a */
.L_x_11333:
[----:B------:R-:W-:Y:S05]  /*1f00*/  BSYNC B0 ;  /* 0x0000000000007941 */ /* 0x000fea0003800000 */
.L_x_11331:
[----:B------:R-:W-:-:S04]  /*1f10*/  IMAD R3, R3, UR7, -R8 ;  /* 0x0000000703037c24 */ /* 0x000fc8000f8e0a08 */
[----:B------:R-:W-:-:S05]  /*1f20*/  IMAD R3, R16, -0x2, R3 ;  /* 0xfffffffe10037824 */ /* 0x000fca00078e0203 */
[----:B------:R-:W-:Y:S02]  /*1f30*/  VIMNMX R2, R2, R3, !PT ;  /* 0x0000000302027248 */ /* 0x000fe40007fe0100 */
[----:B------:R-:W-:-:S07]  /*1f40*/  VIADDMNMX R0, R3, UR7, R0, PT ;  /* 0x0000000703007c46 */ /* 0x000fce000b800100 */
.L_x_11330:
        /* <DEDUP_REMOVED lines=179> */
[----:B------:R-:W-:Y:S02]  /*2a80*/  ISETP.GE.AND P6, PT, R6, 0x7a, PT ;  /* 0x0000007a0600780c */ /* 0x000fe40003fc6270 */
[----:B------:R-:W-:-:S11]  /*2a90*/  IADD3 R6, R5, 0x8, R4 ;  /* 0x0000000805067810 */ /* 0x000fd60007ffe004 */
[----:B------:R-:W-:Y:S02]  /*2aa0*/  @P6 LOP3.LUT R22, R22, 0x8000000, RZ, 0xfc, !PT ;  /* 0x0800000016166812 */ /* 0x000fe400078efcff */
[----:B------:R-:W-:-:S04]  /*2ab0*/  ISETP.GT.AND P6, PT, R2, 0x79, !P6 ;  /* 0x000000790200780c */ /* 0x000fc800077c4270 */
        /* <DEDUP_REMOVED lines=20> */
.L_x_11336:
[----:B------:R-:W-:-:S06]  /*2c00*/  UISETP.NE.AND UP1, UPT, UR7, 0x1, UPT ;  /* 0x000000010700788c */ /* 0x000fcc000bf25270 */
[----:B------:R-:W-:-:S05]  /*2c10*/  PLOP3.LUT P6, PT, PT, PT, UP1, 0x80, 0x0 ;  /* 0x000000000000781c */ /* 0x000fca0003fcf018 */
[----:B------:R-:W-:-:S08]  /*2c20*/  @UP1 ULDC.64 UR10, c[0x0][0x9e8] ;  /* 0x00027a00000a1ab9 */ /* 0x000fd00000000a00 */
[----:B------:R-:W-:Y:S01]  /*2c30*/  @P6 IMAD.HI.U32 R2, R5, UR10, RZ ;  /* 0x0000000a05026c27 */ /* 0x000fe2000f8e00ff */
[----:B------:R-:W-:-:S13]  /*2c40*/  PLOP3.LUT P6, PT, PT, PT, UP1, 0x80, 0x0 ;  /* 0x000000000000781c */ /* 0x000fda0003fcf018 */
[----:B------:R-:W-:-:S07]  /*2c50*/  @P6 SHF.R.U32.HI R5, RZ, UR11, R2 ;  /* 0x0000000bff056c19 */ /* 0x000fce0008011602 */
.L_x_11337:
[----:B------:R-:W-:Y:S05]  /*2c60*/  BSYNC B0 ;  /* 0x0000000000007941 */ /* 0x000fea0003800000 */
.L_x_11335:
[----:B------:R-:W-:-:S04]  /*2c70*/  IMAD R5, R5, UR7, -R8 ;  /* 0x0000000705057c24 */ /* 0x000fc8000f8e0a08 */
[----:B------:R-:W-:-:S05]  /*2c80*/  IMAD R5, R16, -0x2, R5 ;  /* 0xfffffffe10057824 */ /* 0x000fca00078e0205 */
[----:B------:R-:W-:Y:S02]  /*2c90*/  VIMNMX R6, R6, R5, !PT ;  /* 0x0000000506067248 */ /* 0x000fe40007fe0100 */
[----:B------:R-:W-:-:S07]  /*2ca0*/  VIADDMNMX R0, R5, UR7, R0, PT ;  /* 0x0000000705007c46 */ /* 0x000fce000b800100 */
.L_x_11334:
        /* <DEDUP_REMOVED lines=174> */
[----:B------:R-:W0:Y:S01]  /*3790*/  MUFU.EX2 R3, R3 ;  /* 0x0000000300037308 */ /* 0x000e220000000800 */
[----:B------:R-:W-:Y:S01]  /*37a0*/  FMNMX.FTZ R10, R34, R7, !PT ;  /* 0x00000007220a7209 */ /* 0x000fe20007810000 */
[--C-:B------:R-:W-:Y:S01]  /*37b0*/  FFMA.FTZ R45, R45, UR22, -R8.reuse ;  /* 0x000000162d2d7c23 */ /* 0x100fe20008010808 */
[----:B------:R-:W-:Y:S01]  /*37c0*/  ISETP.LT.OR P6, PT, R0, 0x7a, P6 ;  /* 0x0000007a0000780c */ /* 0x000fe200037c1670 */
[--C-:B------:R-:W-:Y:S01]  /*37d0*/  FFMA.FTZ R49, R49, UR22, -R8.reuse ;  /* 0x0000001631317c23 */ /* 0x100fe20008010808 */
[----:B------:R-:W-:Y:S01]  /*37e0*/  FMNMX.FTZ R9, R35, R10, !PT ;  /* 0x0000000a23097209 */ /* 0x000fe20007810000 */
[--C-:B------:R-:W-:Y:S01]  /*37f0*/  FFMA.FTZ R146, R36, UR22, -R8.reuse ;  /* 0x0000001624927c23 */ /* 0x100fe20008010808 */
[----:B------:R-:W-:Y:S01]  /*3800*/  FSEL R87, R87, -INF , !P6 ;  /* 0xff80000057577808 */ /* 0x000fe20007000000 */
[----:B------:R-:W1:Y:S01]  /*3810*/  MUFU.EX2 R150, R150 ;  /* 0x0000009600967308 */ /* 0x000e620000000800 */
[----:B------:R-:W-:Y:S01]  /*3820*/  FMNMX.FTZ R10, R38, R9, !PT ;  /* 0x00000009260a7209 */ /* 0x000fe20007810000 */
[--C-:B------:R-:W-:Y:S01]  /*3830*/  FFMA.FTZ R140, R40, UR22, -R8.reuse ;  /* 0x00000016288c7c23 */ /* 0x100fe20008010808 */
[--C-:B------:R-:W-:Y:S01]  /*3840*/  FFMA.FTZ R142, R44, UR22, -R8.reuse ;  /* 0x000000162c8e7c23 */ /* 0x100fe20008010808 */
[--C-:B------:R-:W-:Y:S01]  /*3850*/  FFMA.FTZ R136, R48, UR22, -R8.reuse ;  /* 0x0000001630887c23 */ /* 0x100fe20008010808 */
[----:B------:R-:W-:Y:S01]  /*3860*/  FMNMX.FTZ R9, R39, R10, !PT ;  /* 0x0000000a27097209 */ /* 0x000fe20007810000 */
[--C-:B------:R-:W-:Y:S01]  /*3870*/  FFMA.FTZ R138, R52, UR22, -R8.reuse ;  /* 0x00000016348a7c23 */ /* 0x100fe20008010808 */
[--C-:B------:R-:W-:Y:S01]  /*3880*/  FFMA.FTZ R132, R56, UR22, -R8.reuse ;  /* 0x0000001638847c23 */ /* 0x100fe20008010808 */
[----:B------:R-:W2:Y:S01]  /*3890*/  MUFU.EX2 R5, R5 ;  /* 0x0000000500057308 */ /* 0x000ea20000000800 */
        /* <DEDUP_REMOVED lines=9> */
[--C-:B------:R-:W-:Y:S01]  /*3930*/  FFMA.FTZ R126, R76, UR22, -R8.reuse ;  /* 0x000000164c7e7c23 */ /* 0x100fe20008010808 */
[--C-:B------:R-:W-:Y:S01]  /*3940*/  FFMA.FTZ R120, R80, UR22, -R8.reuse ;  /* 0x0000001650787c23 */ /* 0x100fe20008010808 */
[----:B------:R-:W-:Y:S01]  /*3950*/  FFMA.FTZ R122, R84, UR22, -R8 ;  /* 0x00000016547a7c23 */ /* 0x000fe20008010808 */
[----:B------:R-:W-:-:S03]  /*3960*/  FMNMX.FTZ R11, R47, R10, !PT ;  /* 0x0000000a2f0b7209 */ /* 0x000fc60007810000 */
[----:B------:R4:W5:Y:S01]  /*3970*/  MUFU.EX2 R7, R33 ;  /* 0x0000002100077308 */ /* 0x0009620000000800 */
[----:B------:R-:W-:-:S04]  /*3980*/  FMNMX.FTZ R10, R50, R11, !PT ;  /* 0x0000000b320a7209 */ /* 0x000fc80007810000 */
[----:B------:R-:W-:-:S03]  /*3990*/  FMNMX.FTZ R13, R51, R10, !PT ;  /* 0x0000000a330d7209 */ /* 0x000fc60007810000 */
[----:B------:R-:W-:Y:S01]  /*39a0*/  MUFU.EX2 R11, R41 ;  /* 0x00000029000b7308 */ /* 0x000fe20000000800 */
[----:B------:R-:W-:Y:S01]  /*39b0*/  FMNMX.FTZ R10, R54, R13, !PT ;  /* 0x0000000d360a7209 */ /* 0x000fe20007810000 */
[----:B----4-:R-:W-:-:S03]  /*39c0*/  FFMA.FTZ R33, R65, UR22, -R8 ;  /* 0x0000001641217c23 */ /* 0x010fc60008010808 */
[----:B------:R-:W-:-:S03]  /*39d0*/  FMNMX.FTZ R13, R55, R10, !PT ;  /* 0x0000000a370d7209 */ /* 0x000fc60007810000 */
[----:B------:R4:W-:Y:S01]  /*39e0*/  MUFU.EX2 R9, R37 ;  /* 0x0000002500097308 */ /* 0x0009e20000000800 */
[----:B------:R-:W-:-:S04]  /*39f0*/  FMNMX.FTZ R10, R58, R13, !PT ;  /* 0x0000000d3a0a7209 */ /* 0x000fc80007810000 */
[----:B------:R-:W-:-:S03]  /*3a00*/  FMNMX.FTZ R15, R59, R10, !PT ;  /* 0x0000000a3b0f7209 */ /* 0x000fc60007810000 */
[----:B------:R0:W-:Y:S01]  /*3a10*/  MUFU.EX2 R13, R45 ;  /* 0x0000002d000d7308 */ /* 0x0001e20000000800 */
[----:B------:R-:W-:Y:S01]  /*3a20*/  FMNMX.FTZ R10, R62, R15, !PT ;  /* 0x0000000f3e0a7209 */ /* 0x000fe20007810000 */
[----:B----4-:R-:W-:-:S03]  /*3a30*/  FFMA.FTZ R37, R69, UR22, -R8 ;  /* 0x0000001645257c23 */ /* 0x010fc60008010808 */
[----:B------:R-:W-:-:S03]  /*3a40*/  FMNMX.FTZ R15, R63, R10, !PT ;  /* 0x0000000a3f0f7209 */ /* 0x000fc60007810000 */
[----:B------:R-:W4:Y:S01]  /*3a50*/  MUFU.EX2 R146, R146 ;  /* 0x0000009200927308 */ /* 0x000f220000000800 */
[----:B------:R-:W-:Y:S01]  /*3a60*/  FMNMX.FTZ R10, R66, R15, !PT ;  /* 0x0000000f420a7209 */ /* 0x000fe20007810000 */
[----:B0-----:R-:W-:-:S03]  /*3a70*/  FFMA.FTZ R45, R77, UR22, -R8 ;  /* 0x000000164d2d7c23 */ /* 0x001fc60008010808 */
[----:B------:R-:W-:-:S03]  /*3a80*/  FMNMX.FTZ R21, R67, R10, !PT ;  /* 0x0000000a43157209 */ /* 0x000fc60007810000 */
[----:B------:R0:W-:Y:S01]  /*3a90*/  MUFU.EX2 R15, R49 ;  /* 0x00000031000f7308 */ /* 0x0001e20000000800 */
[----:B------:R-:W-:-:S04]  /*3aa0*/  FMNMX.FTZ R10, R70, R21, !PT ;  /* 0x00000015460a7209 */ /* 0x000fc80007810000 */
        /* <DEDUP_REMOVED lines=21> */
[----:B------:R-:W-:-:S04]  /*3c00*/  FFMA.FTZ R41, R73, UR22, -R8 ;  /* 0x0000001649297c23 */ /* 0x000fc80008010808 */
[----:B0-----:R-:W0:Y:S02]  /*3c10*/  SHFL.BFLY PT, R53, R6, 0x1, 0x1f ;  /* 0x0c201f0006357f89 */ /* 0x001e2400000e0000 */
[----:B------:R-:W-:Y:S08]  /*3c20*/  MUFU.EX2 R29, R29 ;  /* 0x0000001d001d7308 */ /* 0x000ff00000000800 */
[----:B------:R-:W-:Y:S08]  /*3c30*/  MUFU.EX2 R128, R128 ;  /* 0x0000008000807308 */ /* 0x000ff00000000800 */
[----:B------:R-:W-:Y:S01]  /*3c40*/  MUFU.EX2 R33, R33 ;  /* 0x0000002100217308 */ /* 0x000fe20000000800 */
[----:B0-----:R-:W-:Y:S01]  /*3c50*/  FMNMX.FTZ R0, R6, R53, !PT ;  /* 0x0000003506007209 */ /* 0x001fe20007810000 */
        /* <DEDUP_REMOVED lines=8> */
[----:B------:R-:W-:Y:S01]  /*3ce0*/  FADD.FTZ R27, R148, R3 ;  /* 0x00000003941b7221 */ /* 0x000fe20000010000 */
[--C-:B------:R-:W-:Y:S01]  /*3cf0*/  FFMA.FTZ R149, R26, UR22, -R6.reuse ;  /* 0x000000161a957c23 */ /* 0x100fe20008010806 */
[--C-:B------:R-:W-:Y:S01]  /*3d00*/  FFMA.FTZ R151, R30, UR22, -R6.reuse ;  /* 0x000000161e977c23 */ /* 0x100fe20008010806 */
[--C-:B------:R-:W-:Y:S01]  /*3d10*/  FFMA.FTZ R10, R31, UR22, -R6.reuse ;  /* 0x000000161f0a7c23 */ /* 0x100fe20008010806 */
[----:B------:R-:W-:Y:S01]  /*3d20*/  FADD.FTZ R30, R150, R27 ;  /* 0x0000001b961e7221 */ /* 0x000fe20000010000 */
[----:B------:R-:W-:Y:S01]  /*3d30*/  MUFU.EX2 R8, R8 ;  /* 0x0000000800087308 */ /* 0x000fe20000000800 */
[--C-:B------:R-:W-:Y:S01]  /*3d40*/  FFMA.FTZ R145, R34, UR22, -R6.reuse ;  /* 0x0000001622917c23 */ /* 0x100fe20008010806 */
[----:B------:R-:W-:Y:S01]  /*3d50*/  FFMA.FTZ R12, R35, UR22, -R6 ;  /* 0x00000016230c7c23 */ /* 0x000fe20008010806 */
[----:B--2---:R-:W-:Y:S01]  /*3d60*/  FADD.FTZ R27, R5, R30 ;  /* 0x0000001e051b7221 */ /* 0x004fe20000010000 */
[--C-:B------:R-:W-:Y:S01]  /*3d70*/  FFMA.FTZ R147, R38, UR22, -R6.reuse ;  /* 0x0000001626937c23 */ /* 0x100fe20008010806 */
[--C-:B------:R-:W-:Y:S01]  /*3d80*/  FFMA.FTZ R14, R39, UR22, -R6.reuse ;  /* 0x00000016270e7c23 */ /* 0x100fe20008010806 */
[--C-:B------:R-:W-:Y:S01]  /*3d90*/  FFMA.FTZ R141, R42, UR22, -R6.reuse ;  /* 0x000000162a8d7c23 */ /* 0x100fe20008010806 */
[----:B---3--:R-:W-:Y:S01]  /*3da0*/  FADD.FTZ R30, R144, R27 ;  /* 0x0000001b901e7221 */ /* 0x008fe20000010000 */
[----:B------:R-:W0:Y:S01]  /*3db0*/  MUFU.EX2 R149, R149 ;  /* 0x0000009500957308 */ /* 0x000e220000000800 */
[--C-:B------:R-:W-:Y:S01]  /*3dc0*/  FFMA.FTZ R20, R43, UR22, -R6.reuse ;  /* 0x000000162b147c23 */ /* 0x100fe20008010806 */
[----:B------:R-:W-:Y:S01]  /*3dd0*/  FFMA.FTZ R143, R46, UR22, -R6 ;  /* 0x000000162e8f7c23 */ /* 0x000fe20008010806 */
[----:B-----5:R-:W-:Y:S01]  /*3de0*/  FADD.FTZ R27, R7, R30 ;  /* 0x0000001e071b7221 */ /* 0x020fe20000010000 */
[--C-:B------:R-:W-:Y:S01]  /*3df0*/  FFMA.FTZ R24, R47, UR22, -R6.reuse ;  /* 0x000000162f187c23 */ /* 0x100fe20008010806 */
[--C-:B------:R-:W-:Y:S01]  /*3e00*/  FFMA.FTZ R137, R50, UR22, -R6.reuse ;  /* 0x0000001632897c23 */ /* 0x100fe20008010806 */
[--C-:B------:R-:W-:Y:S01]  /*3e10*/  FFMA.FTZ R26, R51, UR22, -R6.reuse ;  /* 0x00000016331a7c23 */ /* 0x100fe20008010806 */
[----:B----4-:R-:W-:Y:S01]  /*3e20*/  FADD.FTZ R32, R146, R27 ;  /* 0x0000001b92207221 */ /* 0x010fe20000010000 */
[----:B------:R-:W1:Y:S01]  /*3e30*/  MUFU.EX2 R151, R151 ;  /* 0x0000009700977308 */ /* 0x000e620000000800 */
[--C-:B------:R-:W-:Y:S01]  /*3e40*/  FFMA.FTZ R139, R54, UR22, -R6.reuse ;  /* 0x00000016368b7c23 */ /* 0x100fe20008010806 */
[----:B------:R-:W-:Y:S01]  /*3e50*/  FFMA.FTZ R28, R55, UR22, -R6 ;  /* 0x00000016371c7c23 */ /* 0x000fe20008010806 */
[----:B------:R-:W-:Y:S01]  /*3e60*/  FADD.FTZ R27, R9, R32 ;  /* 0x00000020091b7221 */ /* 0x000fe20000010000 */
[--C-:B------:R-:W-:Y:S01]  /*3e70*/  FFMA.FTZ R133, R58, UR22, -R6.reuse ;  /* 0x000000163a857c23 */ /* 0x100fe20008010806 */
[--C-:B------:R-:W-:Y:S01]  /*3e80*/  FFMA.FTZ R30, R59, UR22, -R6.reuse ;  /* 0x000000163b1e7c23 */ /* 0x100fe20008010806 */
[----:B------:R-:W-:Y:S01]  /*3e90*/  FFMA.FTZ R135, R62, UR22, -R6 ;  /* 0x000000163e877c23 */ /* 0x000fe20008010806 */
[----:B------:R-:W-:Y:S01]  /*3ea0*/  FADD.FTZ R32, R140, R27 ;  /* 0x0000001b8c207221 */ /* 0x000fe20000010000 */
[----:B------:R-:W2:Y:S01]  /*3eb0*/  MUFU.EX2 R10, R10 ;  /* 0x0000000a000a7308 */ /* 0x000ea20000000800 */
[----:B0-----:R-:W-:Y:S01]  /*3ec0*/  FADD.FTZ R34, R149, R8 ;  /* 0x0000000895227221 */ /* 0x001fe20000010000 */
[----:B------:R-:W-:Y:S01]  /*3ed0*/  FFMA.FTZ R129, R66, UR22, -R6 ;  /* 0x0000001642817c23 */ /* 0x000fe20008010806 */
[----:B------:R-:W-:Y:S01]  /*3ee0*/  FADD.FTZ R31, R11, R32 ;  /* 0x000000200b1f7221 */ /* 0x000fe20000010000 */
[--C-:B------:R-:W-:Y:S01]  /*3ef0*/  FFMA.FTZ R32, R63, UR22, -R6.reuse ;  /* 0x000000163f207c23 */ /* 0x100fe20008010806 */
[--C-:B------:R-:W-:Y:S01]  /*3f00*/  FFMA.FTZ R131, R70, UR22, -R6.reuse ;  /* 0x0000001646837c23 */ /* 0x100fe20008010806 */
[----:B------:R-:W-:Y:S01]  /*3f10*/  FFMA.FTZ R74, R74, UR22, -R6 ;  /* 0x000000164a4a7c23 */ /* 0x000fe20008010806 */
[----:B------:R-:W-:Y:S01]  /*3f20*/  FADD.FTZ R36, R142, R31 ;  /* 0x0000001f8e247221 */ /* 0x000fe20000010000 */
[----:B------:R-:W0:Y:S01]  /*3f30*/  MUFU.EX2 R145, R145 ;  /* 0x0000009100917308 */ /* 0x000e220000000800 */
[----:B-1----:R-:W-:Y:S01]  /*3f40*/  FADD.FTZ R27, R151, R34 ;  /* 0x00000022971b7221 */ /* 0x002fe20000010000 */
[----:B------:R-:W-:Y:S01]  /*3f50*/  FFMA.FTZ R75, R75, UR22, -R6 ;  /* 0x000000164b4b7c23 */ /* 0x000fe20008010806 */
[----:B------:R-:W-:Y:S01]  /*3f60*/  FADD.FTZ R31, R13, R36 ;  /* 0x000000240d1f7221 */ /* 0x000fe20000010000 */
[--C-:B------:R-:W-:Y:S01]  /*3f70*/  FFMA.FTZ R78, R78, UR22, -R6.reuse ;  /* 0x000000164e4e7c23 */ /* 0x100fe20008010806 */
[--C-:B------:R-:W-:Y:S01]  /*3f80*/  FFMA.FTZ R79, R79, UR22, -R6.reuse ;  /* 0x000000164f4f7c23 */ /* 0x100fe20008010806 */
[--C-:B------:R-:W-:Y:S01]  /*3f90*/  FFMA.FTZ R82, R82, UR22, -R6.reuse ;  /* 0x0000001652527c23 */ /* 0x100fe20008010806 */
[--C-:B------:R-:W-:Y:S01]  /*3fa0*/  FFMA.FTZ R83, R83, UR22, -R6.reuse ;  /* 0x0000001653537c23 */ /* 0x100fe20008010806 */
[----:B------:R-:W1:Y:S01]  /*3fb0*/  MUFU.EX2 R12, R12 ;  /* 0x0000000c000c7308 */ /* 0x000e620000000800 */
[----:B--2---:R-:W-:Y:S01]  /*3fc0*/  FADD.FTZ R34, R10, R27 ;  /* 0x0000001b0a227221 */ /* 0x004fe20000010000 */
[--C-:B------:R-:W-:Y:S01]  /*3fd0*/  FFMA.FTZ R86, R86, UR22, -R6.reuse ;  /* 0x0000001656567c23 */ /* 0x100fe20008010806 */
[----:B------:R-:W-:Y:S01]  /*3fe0*/  FFMA.FTZ R87, R87, UR22, -R6 ;  /* 0x0000001657577c23 */ /* 0x000fe20008010806 */
[----:B------:R-:W-:-:S02]  /*3ff0*/  F2FP.BF16.F32.PACK_AB R148, R3, R148 ;  /* 0x000000940394723e */ /* 0x000fc400000010ff */
[----:B------:R-:W-:Y:S02]  /*4000*/  F2FP.BF16.F32.PACK_AB R150, R5, R150 ;  /* 0x000000960596723e */ /* 0x000fe400000010ff */
[----:B------:R-:W2:Y:S01]  /*4010*/  MUFU.EX2 R147, R147 ;  /* 0x0000009300937308 */ /* 0x000ea20000000800 */
[----:B0-----:R-:W-:Y:S01]  /*4020*/  FADD.FTZ R27, R145, R34 ;  /* 0x00000022911b7221 */ /* 0x001fe20000010000 */
[----:B------:R-:W-:Y:S01]  /*4030*/  FADD.FTZ R34, R136, R31 ;  /* 0x0000001f88227221 */ /* 0x000fe20000010000 */
[----:B------:R-:W-:Y:S02]  /*4040*/  F2FP.BF16.F32.PACK_AB R149, R8, R149 ;  /* 0x000000950895723e */ /* 0x000fe400000010ff */
[----:B------:R-:W-:Y:S01]  /*4050*/  F2FP.BF16.F32.PACK_AB R144, R7, R144 ;  /* 0x000000900790723e */ /* 0x000fe200000010ff */
[----:B------:R-:W-:Y:S01]  /*4060*/  FADD.FTZ R31, R15, R34 ;  /* 0x000000220f1f7221 */ /* 0x000fe20000010000 */
[----:B------:R-:W-:Y:S01]  /*4070*/  FFMA.FTZ R34, R67, UR22, -R6 ;  /* 0x0000001643227c23 */ /* 0x000fe20008010806 */
[----:B------:R-:W0:Y:S01]  /*4080*/  MUFU.EX2 R14, R14 ;  /* 0x0000000e000e7308 */ /* 0x000e220000000800 */
[----:B-1----:R-:W-:Y:S01]  /*4090*/  FADD.FTZ R36, R12, R27 ;  /* 0x0000001b0c247221 */ /* 0x002fe20000010000 */
[----:B------:R-:W-:-:S02]  /*40a0*/  F2FP.BF16.F32.PACK_AB R146, R9, R146 ;  /* 0x000000920992723e */ /* 0x000fc400000010ff */
[----:B------:R-:W-:Y:S02]  /*40b0*/  F2FP.BF16.F32.PACK_AB R140, R11, R140 ;  /* 0x0000008c0b8c723e */ /* 0x000fe400000010ff */
[----:B------:R-:W-:Y:S02]  /*40c0*/  F2FP.BF16.F32.PACK_AB R142, R13, R142 ;  /* 0x0000008e0d8e723e */ /* 0x000fe400000010ff */
[----:B------:R-:W1:Y:S01]  /*40d0*/  MUFU.EX2 R141, R141 ;  /* 0x0000008d008d7308 */ /* 0x000e620000000800 */
[----:B--2---:R-:W-:Y:S01]  /*40e0*/  FADD.FTZ R27, R147, R36 ;  /* 0x00000024931b7221 */ /* 0x004fe20000010000 */
[----:B------:R-:W-:Y:S01]  /*40f0*/  FADD.FTZ R36, R138, R31 ;  /* 0x0000001f8a247221 */ /* 0x000fe20000010000 */
[----:B------:R-:W-:Y:S02]  /*4100*/  F2FP.BF16.F32.PACK_AB R136, R15, R136 ;  /* 0x000000880f88723e */ /* 0x000fe400000010ff */
[C---:B------:R-:W-:Y:S01]  /*4110*/  F2FP.BF16.F32.PACK_AB R138, R21.reuse, R138 ;  /* 0x0000008a158a723e */ /* 0x040fe200000010ff */
        /* <DEDUP_REMOVED lines=8> */
[----:B------:R-:W-:Y:S01]  /*41a0*/  F2FP.BF16.F32.PACK_AB R145, R12, R145 ;  /* 0x000000910c91723e */ /* 0x000fe200000010ff */
[----:B------:R-:W0:Y:S01]  /*41b0*/  MUFU.EX2 R143, R143 ;  /* 0x0000008f008f7308 */ /* 0x000e220000000800 */
[----:B-1----:R-:W-:Y:S01]  /*41c0*/  FADD.FTZ R27, R141, R38 ;  /* 0x000000268d1b7221 */ /* 0x002fe20000010000 */
[----:B------:R-:W-:Y:S01]  /*41d0*/  FADD.FTZ R40, R134, R31 ;  /* 0x0000001f86287221 */ /* 0x000fe20000010000 */
[C---:B------:R-:W-:Y:S02]  /*41e0*/  F2FP.BF16.F32.PACK_AB R134, R29.reuse, R134 ;  /* 0x000000861d86723e */ /* 0x040fe400000010ff */
[----:B------:R-:W-:Y:S01]  /*41f0*/  F2FP.BF16.F32.PACK_AB R147, R14, R147 ;  /* 0x000000930e93723e */ /* 0x000fe200000010ff */
[----:B------:R-:W-:Y:S01]  /*4200*/  FADD.FTZ R31, R29, R40 ;  /* 0x000000281d1f7221 */ /* 0x000fe20000010000 */
[----:B------:R-:W-:Y:S01]  /*4210*/  IMAD.IADD R40, R17, 0x1, -R18 ;  /* 0x0000000111287824 */ /* 0x000fe200078e0a12 */
[----:B------:R-:W1:Y:S01]  /*4220*/  MUFU.EX2 R24, R24 ;  /* 0x0000001800187308 */ /* 0x000e620000000800 */
[C---:B--2---:R-:W-:Y:S01]  /*4230*/  FADD.FTZ R38, R20.reuse, R27 ;  /* 0x0000001b14267221 */ /* 0x044fe20000010000 */
[----:B------:R-:W-:Y:S01]  /*4240*/  F2FP.BF16.F32.PACK_AB R141, R20, R141 ;  /* 0x0000008d148d723e */ /* 0x000fe200000010ff */
[----:B------:R-:W-:-:S05]  /*4250*/  IMAD R40, R153, 0xc0, R40 ;  /* 0x000000c099287824 */ /* 0x000fca00078e0228 */
[----:B------:R-:W2:Y:S01]  /*4260*/  MUFU.EX2 R137, R137 ;  /* 0x0000008900897308 */ /* 0x000ea20000000800 */
[----:B0-----:R-:W-:Y:S01]  /*4270*/  FADD.FTZ R27, R143, R38 ;  /* 0x000000268f1b7221 */ /* 0x001fe20000010000 */
[----:B------:R-:W-:-:S06]  /*4280*/  R2UR UR10, R40 ;  /* 0x00000000280a72ca */ /* 0x000fcc00000e0000 */
[----:B------:R-:W0:Y:S01]  /*4290*/  MUFU.EX2 R26, R26 ;  /* 0x0000001a001a7308 */ /* 0x000e220000000800 */
[C---:B-1----:R-:W-:Y:S01]  /*42a0*/  FADD.FTZ R38, R24.reuse, R27 ;  /* 0x0000001b18267221 */ /* 0x042fe20000010000 */
[----:B------:R-:W-:-:S05]  /*42b0*/  F2FP.BF16.F32.PACK_AB R143, R24, R143 ;  /* 0x0000008f188f723e */ /* 0x000fca00000010ff */
[----:B------:R-:W-:Y:S01]  /*42c0*/  UIADD3 UR6, UR10, UR6, URZ ;  /* 0x000000060a067290 */ /* 0x000fe2000fffe03f */
[----:B------:R-:W1:Y:S01]  /*42d0*/  MUFU.EX2 R139, R139 ;  /* 0x0000008b008b7308 */ /* 0x000e620000000800 */
[----:B--2---:R-:W-:Y:S01]  /*42e0*/  FADD.FTZ R27, R137, R38 ;  /* 0x00000026891b7221 */ /* 0x004fe20000010000 */
[----:B------:R-:W-:Y:S01]  /*42f0*/  FADD.FTZ R38, R128, R31 ;  /* 0x0000001f80267221 */ /* 0x000fe20000010000 */
[----:B------:R-:W-:-:S05]  /*4300*/  F2FP.BF16.F32.PACK_AB R128, R33, R128 ;  /* 0x000000802180723e */ /* 0x000fca00000010ff */
        /* <DEDUP_REMOVED lines=8> */
[----:B------:R-:W-:-:S06]  /*4390*/  FADD.FTZ R5, R37, R38 ;  /* 0x0000002625057221 */ /* 0x000fcc0000010000 */
        /* <DEDUP_REMOVED lines=57> */
[----:B------:R-:W-:Y:S02]  /*4730*/  VIADD R3, R88, 0xfffffffe ;  /* 0xfffffffe58037836 */ /* 0x000fe40000000000 */
[C---:B-1----:R-:W-:Y:S01]  /*4740*/  FADD.FTZ R6, R53.reuse, R6 ;  /* 0x0000000635067221 */ /* 0x042fe20000010000 */
[----:B------:R-:W-:Y:S01]  /*4750*/  F2FP.BF16.F32.PACK_AB R122, R53, R122 ;  /* 0x0000007a357a723e */ /* 0x000fe200000010ff */
        /* <DEDUP_REMOVED lines=14> */
.L_x_11339:
[----:B------:R-:W-:-:S11]  /*4840*/  UISETP.NE.AND UP1, UPT, UR7, 0x1, UPT ;  /* 0x000000010700788c */ /* 0x000fd6000bf25270 */
[----:B------:R-:W-:Y:S02]  /*4850*/  @UP1 ULDC.64 UR18, c[0x0][0x9e8] ;  /* 0x00027a0000121ab9 */ /* 0x000fe40000000a00 */
[----:B------:R-:W-:-:S04]  /*4860*/  UIMAD.WIDE.U32 UR10, UR14, UR18, URZ ;  /* 0x000000120e0a72a5 */ /* 0x000fc8000f8e003f */
[----:B------:R-:W-:-:S12]  /*4870*/  @UP1 USHF.R.U32.HI UR14, URZ, UR19, UR11 ;  /* 0x000000133f0e1299 */ /* 0x000fd8000801160b */
.L_x_11340:
[----:B------:R-:W-:-:S04]  /*4880*/  UIMAD UR7, UR14, UR7, UR7 ;  /* 0x000000070e0772a4 */ /* 0x000fc8000f8e0207 */
[----:B------:R-:W-:-:S04]  /*4890*/  UISETP.LT.AND UP1, UPT, UR6, UR7, UPT ;  /* 0x000000070600728c */ /* 0x000fc8000bf21270 */
[----:B------:R-:W-:-:S12]  /*48a0*/  USEL UR6, UR6, UR7, UP1 ;  /* 0x0000000706067287 */ /* 0x000fd80008800000 */
.L_x_11338:
        /* <DEDUP_REMOVED lines=23> */
[----:B------:R-:W-:Y:S01]  /*4a20*/  IADD3 R7, R4, R17, -R18 ;  /* 0x0000001104077210 */ /* 0x000fe20007ffe812 */
        /* <DEDUP_REMOVED lines=8> */
.L_x_11358:
        /* <DEDUP_REMOVED lines=9> */
.L_x_11343:
[----:B------:R-:W-:Y:S01]  /*4b40*/  ULEA UR6, UR26, UR45, 0x3 ;  /* 0x0000002d1a067291 */ /* 0x000fe2000f8e183f */
[----:B------:R-:W-:-:S05]  /*4b50*/  IMAD.U32 R8, RZ, RZ, UR25 ;  /* 0x00000019ff087e24 */ /* 0x000fca000f8e00ff */
[----:B------:R-:W-:-:S04]  /*4b60*/  SHF.L.U32 R8, R8, 0x1f, RZ ;  /* 0x0000001f08087819 */ /* 0x000fc800000006ff */
[----:B------:R0:W1:Y:S01]  /*4b70*/  SYNCS.PHASECHK.TRANS64.TRYWAIT P2, [UR6+0x16830], R8 ;  /* 0x01683008ff0075a7 */ /* 0x0000620008040146 */
[----:B------:R-:W-:Y:S05]  /*4b80*/  @!P0 BRA `(.L_x_11344) ;  /* 0x0000000000048947 */ /* 0x000fea0003800000 */
[----:B------:R-:W-:Y:S01]  /*4b90*/  BPT.TRAP 0x1 ;  /* 0x000000040000795c */ /* 0x000fe20000300000 */
.L_x_11344:
[----:B-1----:R-:W-:Y:S05]  /*4ba0*/  @P2 BRA `(.L_x_11342) ;  /* 0x0000000000082947 */ /* 0x002fea0003800000 */
[----:B------:R-:W1:Y:S02]  /*4bb0*/  SYNCS.PHASECHK.TRANS64.TRYWAIT P2, [UR6+0x16830], R8 ;  /* 0x01683008ff0075a7 */ /* 0x000e640008040146 */
[----:B-1----:R-:W-:Y:S05]  /*4bc0*/  @!P2 BRA `(.L_x_11345) ;  /* 0x000000dc00f8a947 */ /* 0x002fea0003800000 */
.L_x_11342:
[----:B------:R-:W2:Y:S01]  /*4bd0*/  S2R R10, SR_TID.X ;  /* 0x00000000000a7919 */ /* 0x000ea20000002100 */
        /* <DEDUP_REMOVED lines=9> */
[----:B01----:R-:W-:-:S05]  /*4c70*/  VIADD R8, R10, 0x8 ;  /* 0x000000080a087836 */ /* 0x003fca0000000000 */
        /* <DEDUP_REMOVED lines=16> */
.L_x_11347:
[----:B------:R-:W-:Y:S01]  /*4d80*/  ULEA UR6, UR39, UR45, 0x3 ;  /* 0x0000002d27067291 */ /* 0x000fe2000f8e183f */
[----:B------:R-:W-:-:S05]  /*4d90*/  IMAD.U32 R8, RZ, RZ, UR38 ;  /* 0x00000026ff087e24 */ /* 0x000fca000f8e00ff */
[----:B------:R-:W-:-:S04]  /*4da0*/  SHF.L.U32 R8, R8, 0x1f, RZ ;  /* 0x0000001f08087819 */ /* 0x000fc800000006ff */
[----:B------:R0:W1:Y:S01]  /*4db0*/  SYNCS.PHASECHK.TRANS64.TRYWAIT P2, [UR6+0x16850], R8 ;  /* 0x01685008ff0075a7 */ /* 0x0000620008040146 */
[----:B------:R-:W-:Y:S05]  /*4dc0*/  @!P0 BRA `(.L_x_11348) ;  /* 0x0000000000048947 */ /* 0x000fea0003800000 */
[----:B------:R-:W-:Y:S01]  /*4dd0*/  BPT.TRAP 0x1 ;  /* 0x000000040000795c */ /* 0x000fe20000300000 */
.L_x_11348:
[----:B-1----:R-:W-:Y:S05]  /*4de0*/  @P2 BRA `(.L_x_11346) ;  /* 0x0000000000082947 */ /* 0x002fea0003800000 */
[----:B------:R-:W1:Y:S02]  /*4df0*/  SYNCS.PHASECHK.TRANS64.TRYWAIT P2, [UR6+0x16850], R8 ;  /* 0x01685008ff0075a7 */ /* 0x000e640008040146 */
[----:B-1----:R-:W-:Y:S05]  /*4e00*/  @!P2 BRA `(.L_x_11349) ;  /* 0x000000dc0080a947 */ /* 0x002fea0003800000 */
.L_x_11346:
[----:B------:R-:W-:Y:S01]  /*4e10*/  UIADD3 UR6, UR45, 0x400, URZ ;  /* 0x000004002d067890 */ /* 0x000fe2000fffe03f */
[----:B------:R-:W-:Y:S01]  /*4e20*/  WARPGROUP.ARRIVE ;  /* 0x00000000000079c5 */ /* 0x000fe20000000000 */
[----:B------:R-:W-:-:S05]  /*4e30*/  UMOV UR7, 0x40000040 ;  /* 0x4000004000077882 */ /* 0x000fca0000000000 */
[----:B------:R-:W2:Y:S01]  /*4e40*/  S2R R14, SR_TID.X ;  /* 0x00000000000e7919 */ /* 0x000ea20000002100 */
[----:B------:R-:W-:Y:S01]  /*4e50*/  USHF.R.U32.HI UR6, URZ, 0x4, UR6 ;  /* 0x000000043f067899 */ /* 0x000fe20008011606 */
[----:B------:R-:W-:Y:S02]  /*4e60*/  IMAD.U32 R12, RZ, RZ, UR26 ;  /* 0x0000001aff0c7e24 */ /* 0x000fe4000f8e00ff */
[----:B01----:R-:W-:Y:S01]  /*4e70*/  IMAD.SHL.U32 R8, R3, 0x80, RZ ;  /* 0x0000008003087824 */ /* 0x003fe200078e00ff */
[----:B------:R-:W-:Y:S02]  /*4e80*/  ULOP3.LUT UR6, UR6, 0x3fff, URZ, 0xc0, !UPT ;  /* 0x00003fff06067892 */ /* 0x000fe4000f8ec03f */
[----:B------:R-:W-:Y:S02]  /*4e90*/  @!P1 LEA R12, R12, UR45, 0x3 ;  /* 0x0000002d0c0c9c11 */ /* 0x000fe4000f8e18ff */
[----:B------:R-:W-:Y:S01]  /*4ea0*/  ULEA UR10, UR39, UR6, 0xa ;  /* 0x00000006270a7291 */ /* 0x000fe2000f8e503f */
[----:B------:R-:W-:-:S02]  /*4eb0*/  IADD3 R15, R17, 0x1, -R8 ;  /* 0x00000001110f7810 */ /* 0x000fc40007ffe808 */
[----:B------:R-:W-:-:S03]  /*4ec0*/  @!P1 VIADD R12, R12, 0x16840 ;  /* 0x000168400c0c9836 */ /* 0x000fc60000000000 */
[----:B------:R-:W-:Y:S01]  /*4ed0*/  IMAD.IADD R15, R15, 0x1, -R18 ;  /* 0x000000010f0f7824 */ /* 0x000fe200078e0a12 */
[----:B------:R-:W-:Y:S01]  /*4ee0*/  UMOV UR6, UR10 ;  /* 0x0000000a00067c82 */ /* 0x000fe20008000000 */
[----:B------:R-:W-:Y:S01]  /*4ef0*/  @!P1 PRMT R12, RZ, 0x654, R12 ;  /* 0x00000654ff0c9816 */ /* 0x000fe2000000000c */
[----:B------:R-:W-:Y:S01]  /*4f00*/  HGMMA.64x64x16.F32.BF16 R88, R148, gdesc[UR4].tnspB, R88, gsb0 ;  /* 0x40e0000494587df0 */ /* 0x000fe20008001858 */
[----:B------:R-:W-:Y:S01]  /*4f10*/  UIADD3 UR6, UR10, 0x80, URZ ;  /* 0x000000800a067890 */ /* 0x000fe2000fffe03f */
[----:B------:R-:W-:Y:S01]  /*4f20*/  IMAD R15, R16, -0x2, R15 ;  /* 0xfffffffe100f7824 */ /* 0x000fe200078e020f */
[----:B------:R-:W-:Y:S01]  /*4f30*/  UMOV UR7, 0x40000040 ;  /* 0x4000004000077882 */ /* 0x000fe20000000000 */
[----:B--2---:R-:W-:Y:S02]  /*4f40*/  SHF.R.U32.HI R10, RZ, 0x7, R14 ;  /* 0x00000007ff0a7819 */ /* 0x004fe4000001160e */
[----:B------:R-:W-:-:S03]  /*4f50*/  ISETP.GE.U32.AND P2, PT, R14, 0x180, PT ;  /* 0x000001800e00780c */ /* 0x000fc60003f46070 */
[----:B------:R-:W-:-:S05]  /*4f60*/  VIADD R10, R10, 0x9 ;  /* 0x000000090a0a7836 */ /* 0x000fca0000000000 */
[----:B------:R-:W-:Y:S02]  /*4f70*/  SEL R14, R10, 0x9, !P2 ;  /* 0x000000090a0e7807 */ /* 0x000fe40005000000 */
[----:B------:R-:W-:Y:S01]  /*4f80*/  PLOP3.LUT P2, PT, PT, PT, UP0, 0x40, 0x0 ;  /* 0x000000000000781c */ /* 0x000fe20003f4e808 */
        /* <DEDUP_REMOVED lines=41> */
[----:B0-----:R-:W-:Y:S06]  /*5220*/  @P2 BRA `(.L_x_11350) ;  /* 0x0000000000582947 */ /* 0x001fec0003800000 */
        /* <DEDUP_REMOVED lines=11> */
.L_x_11352:
[----:B------:R-:W-:Y:S02]  /*52e0*/  IMAD.U32 R120, RZ, RZ, UR24 ;  /* 0x00000018ff787e24 */ /* 0x000fe4000f8e00ff */
[----:B------:R-:W-:-:S03]  /*52f0*/  IMAD.MOV.U32 R21, RZ, RZ, R7 ;  /* 0x000000ffff157224 */ /* 0x000fc600078e0007 */
[----:B------:R-:W-:-:S13]  /*5300*/  ISETP.NE.AND P2, PT, R120, 0x1, PT ;  /* 0x000000017800780c */ /* 0x000fda0003f45270 */
[----:B------:R-:W0:Y:S02]  /*5310*/  @P2 LDC.64 R14, c[0x0][0x9e8] ;  /* 0x00027a00ff0e2b82 */ /* 0x000e240000000a00 */
[----:B0-----:R-:W-:-:S05]  /*5320*/  @P2 IMAD.HI.U32 R14, R7, R14, RZ ;  /* 0x0000000e070e2227 */ /* 0x001fca00078e00ff */
[----:B------:R-:W-:-:S07]  /*5330*/  @P2 SHF.R.U32.HI R21, RZ, R15, R14 ;  /* 0x0000000fff152219 */ /* 0x000fce000001160e */
.L_x_11353:
[----:B------:R-:W-:Y:S05]  /*5340*/  BSYNC B0 ;  /* 0x0000000000007941 */ /* 0x000fea0003800000 */
.L_x_11351:
[----:B------:R-:W-:-:S04]  /*5350*/  IMAD R15, R21, R120, -R8 ;  /* 0x00000078150f7224 */ /* 0x000fc800078e0a08 */
[----:B------:R-:W-:-:S05]  /*5360*/  IMAD R15, R16, -0x2, R15 ;  /* 0xfffffffe100f7824 */ /* 0x000fca00078e020f */
[----:B------:R-:W-:Y:S02]  /*5370*/  VIADDMNMX R12, R15, R120, R12, PT ;  /* 0x000000780f0c7246 */ /* 0x000fe4000380010c */
[----:B------:R-:W-:-:S07]  /*5380*/  VIMNMX R10, R10, R15, !PT ;  /* 0x0000000f0a0a7248 */ /* 0x000fce0007fe0100 */
.L_x_11350:
[----:B------:R-:W-:Y:S02]  /*5390*/  ISETP.GT.AND P2, PT, R3, -0x1, PT ;  /* 0xffffffff0300780c */ /* 0x000fe40003f44270 */
[----:B------:R-:W-:Y:S02]  /*53a0*/  IADD3 R123, R123, 0x8, R4 ;  /* 0x000000087b7b7810 */ /* 0x000fe40007ffe004 */
[C---:B------:R-:W-:Y:S02]  /*53b0*/  ISETP.GT.AND P5, PT, R10.reuse, RZ, P2 ;  /* 0x000000ff0a00720c */ /* 0x040fe400017a4270 */
[----:B------:R-:W-:Y:S02]  /*53c0*/  ISETP.GT.AND P4, PT, R10, 0x1, P2 ;  /* 0x000000010a00780c */ /* 0x000fe40001784270 */
        /* <DEDUP_REMOVED lines=108> */
.L_x_11356:
[----:B------:R-:W-:Y:S02]  /*5a90*/  IMAD.U32 R12, RZ, RZ, UR24 ;  /* 0x00000018ff0c7e24 */ /* 0x000fe4000f8e00ff */
[----:B------:R-:W-:-:S03]  /*5aa0*/  IMAD.MOV.U32 R125, RZ, RZ, R9 ;  /* 0x000000ffff7d7224 */ /* 0x000fc600078e0009 */
[----:B------:R-:W-:-:S13]  /*5ab0*/  ISETP.NE.AND P3, PT, R12, 0x1, PT ;  /* 0x000000010c00780c */ /* 0x000fda0003f65270 */
[----:B------:R-:W0:Y:S02]  /*5ac0*/  @P3 LDC.64 R14, c[0x0][0x9e8] ;  /* 0x00027a00ff0e3b82 */ /* 0x000e240000000a00 */
[----:B0-----:R-:W-:-:S05]  /*5ad0*/  @P3 IMAD.HI.U32 R14, R9, R14, RZ ;  /* 0x0000000e090e3227 */ /* 0x001fca00078e00ff */
[----:B------:R-:W-:-:S07]  /*5ae0*/  @P3 SHF.R.U32.HI R125, RZ, R15, R14 ;  /* 0x0000000fff7d3219 */ /* 0x000fce000001160e */
.L_x_11357:
[----:B------:R-:W-:Y:S05]  /*5af0*/  BSYNC B0 ;  /* 0x0000000000007941 */ /* 0x000fea0003800000 */
.L_x_11355:
[----:B------:R-:W-:-:S04]  /*5b00*/  IMAD R15, R125, R12, -R8 ;  /* 0x0000000c7d0f7224 */ /* 0x000fc800078e0a08 */
[----:B------:R-:W-:-:S05]  /*5b10*/  IMAD R8, R16, -0x2, R15 ;  /* 0xfffffffe10087824 */ /* 0x000fca00078e020f */
[----:B------:R-:W-:Y:S02]  /*5b20*/  VIADDMNMX R123, R8, R12, R123, PT ;  /* 0x0000000c087b7246 */ /* 0x000fe4000380017b */
[----:B------:R-:W-:-:S07]  /*5b30*/  VIMNMX R121, R121, R8, !PT ;  /* 0x0000000879797248 */ /* 0x000fce0007fe0100 */
.L_x_11354:
        /* <DEDUP_REMOVED lines=20> */
[C---:B------:R-:W-:Y:S02]  /*5c80*/  ISETP.GT.AND P5, PT, R121.reuse, RZ, P2 ;  /* 0x000000ff7900720c */ /* 0x040fe400017a4270 */
[----:B------:R-:W-:Y:S02]  /*5c90*/  FMNMX.FTZ R8, R44, R15, !PT ;  /* 0x0000000f2c087209 */ /* 0x000fe40007810000 */
        /* <DEDUP_REMOVED lines=42> */
[C---:B------:R-:W-:Y:S02]  /*5f40*/  ISETP.GT.AND P3, PT, R121.reuse, 0x29, P2 ;  /* 0x000000297900780c */ /* 0x040fe40001764270 */
[----:B------:R-:W-:Y:S01]  /*5f50*/  FSEL R46, R46, -INF , !P4 ;  /* 0xff8000002e2e7808 */ /* 0x000fe20006000000 */
[----:B------:R-:W0:Y:S01]  /*5f60*/  SHFL.BFLY PT, R15, R10, 0x2, 0x1f ;  /* 0x0c401f000a0f7f89 */ /* 0x000e2200000e0000 */
[----:B------:R-:W-:-:S04]  /*5f70*/  ISETP.GT.AND P4, PT, R121, 0x30, P2 ;  /* 0x000000307900780c */ /* 0x000fc80001784270 */
[----:B------:R-:W-:-:S04]  /*5f80*/  ISETP.LT.OR P4, PT, R123, 0x31, P4 ;  /* 0x000000317b00780c */ /* 0x000fc80002781670 */
[----:B------:R-:W-:Y:S02]  /*5f90*/  FSEL R50, R50, -INF , !P4 ;  /* 0xff80000032327808 */ /* 0x000fe40006000000 */
[----:B------:R-:W-:-:S04]  /*5fa0*/  ISETP.GT.AND P4, PT, R121, 0x39, P2 ;  /* 0x000000397900780c */ /* 0x000fc80001784270 */
[----:B------:R-:W-:-:S04]  /*5fb0*/  ISETP.LT.OR P4, PT, R123, 0x3a, P4 ;  /* 0x0000003a7b00780c */ /* 0x000fc80002781670 */
[----:B------:R-:W-:Y:S02]  /*5fc0*/  FSEL R55, R55, -INF , !P4 ;  /* 0xff80000037377808 */ /* 0x000fe40006000000 */
[----:B------:R-:W-:Y:S02]  /*5fd0*/  ISETP.GT.AND P4, PT, R121, 0x48, P2 ;  /* 0x000000487900780c */ /* 0x000fe40001784270 */
[----:B0-----:R-:W-:Y:S02]  /*5fe0*/  FMNMX.FTZ R15, R10, R15, !PT ;  /* 0x0000000f0a0f7209 */ /* 0x001fe40007810000 */
[----:B------:R-:W-:-:S03]  /*5ff0*/  ISETP.LT.OR P4, PT, R123, 0x49, P4 ;  /* 0x000000497b00780c */ /* 0x000fc60002781670 */
[----:B------:R-:W0:Y:S01]  /*6000*/  SHFL.BFLY PT, R8, R15, 0x1, 0x1f ;  /* 0x0c201f000f087f89 */ /* 0x000e2200000e0000 */
[----:B------:R-:W-:Y:S02]  /*6010*/  FSEL R62, R62, -INF , !P4 ;  /* 0xff8000003e3e7808 */ /* 0x000fe40006000000 */
        /* <DEDUP_REMOVED lines=16> */
[--C-:B------:R-:W-:Y:S01]  /*6120*/  FFMA.FTZ R21, R29, UR22, -R10.reuse ;  /* 0x000000161d157c23 */ /* 0x100fe2000801080a */
[----:B------:R-:W-:Y:S01]  /*6130*/  FSEL R29, R26, -INF , !P5 ;  /* 0xff8000001a1d7808 */ /* 0x000fe20006800000 */
[--C-:B------:R-:W-:Y:S01]  /*6140*/  FFMA.FTZ R148, R25, UR22, -R10.reuse ;  /* 0x0000001619947c23 */ /* 0x100fe2000801080a */
[--C-:B------:R-:W-:Y:S01]  /*6150*/  FFMA.FTZ R25, R33, UR22, -R10.reuse ;  /* 0x0000001621197c23 */ /* 0x100fe2000801080a */
[----:B------:R-:W-:Y:S01]  /*6160*/  ISETP.LT.OR P5, PT, R123, 0x2a, P3 ;  /* 0x0000002a7b00780c */ /* 0x000fe20001fa1670 */
[----:B------:R-:W-:Y:S01]  /*6170*/  MUFU.EX2 R15, R15 ;  /* 0x0000000f000f7308 */ /* 0x000fe20000000800 */
        /* <DEDUP_REMOVED lines=35> */
[----:B------:R-:W-:Y:S01]  /*63b0*/  FFMA.FTZ R85, R85, UR22, -R10 ;  /* 0x0000001655557c23 */ /* 0x000fe2000801080a */
[----:B------:R-:W-:Y:S01]  /*63c0*/  FMNMX.FTZ R41, R43, R12, !PT ;  /* 0x0000000c2b297209 */ /* 0x000fe20007810000 */
[----:B------:R-:W-:Y:S01]  /*63d0*/  MUFU.EX2 R148, R148 ;  /* 0x0000009400947308 */ /* 0x000fe20000000800 */
[----:B------:R-:W-:-:S02]  /*63e0*/  ISETP.LT.OR P3, PT, R123, 0x41, P3 ;  /* 0x000000417b00780c */ /* 0x000fc40001f61670 */
[----:B------:R-:W-:Y:S02]  /*63f0*/  FMNMX.FTZ R12, R46, R41, !PT ;  /* 0x000000292e0c7209 */ /* 0x000fe40007810000 */
[----:B------:R-:W-:Y:S02]  /*6400*/  ISETP.LT.OR P5, PT, R123, 0x42, P5 ;  /* 0x000000427b00780c */ /* 0x000fe40002fa1670 */
[----:B------:R-:W-:Y:S01]  /*6410*/  FMNMX.FTZ R41, R47, R12, !PT ;  /* 0x0000000c2f297209 */ /* 0x000fe20007810000 */
[----:B------:R-:W-:Y:S01]  /*6420*/  MUFU.EX2 R150, R150 ;  /* 0x0000009600967308 */ /* 0x000fe20000000800 */
[----:B------:R-:W-:Y:S02]  /*6430*/  FSEL R58, R58, -INF , !P3 ;  /* 0xff8000003a3a7808 */ /* 0x000fe40005800000 */
[----:B------:R-:W-:Y:S01]  /*6440*/  FMNMX.FTZ R12, R50, R41, !PT ;  /* 0x00000029320c7209 */ /* 0x000fe20007810000 */
[----:B------:R-:W-:Y:S01]  /*6450*/  FFMA.FTZ R41, R45, UR22, -R10 ;  /* 0x000000162d297c23 */ /* 0x000fe2000801080a */
[----:B------:R-:W-:-:S02]  /*6460*/  ISETP.GT.AND P3, PT, R121, 0x49, P2 ;  /* 0x000000497900780c */ /* 0x000fc40001764270 */
[----:B------:R-:W-:Y:S01]  /*6470*/  FMNMX.FTZ R45, R51, R12, !PT ;  /* 0x0000000c332d7209 */ /* 0x000fe20007810000 */
[----:B------:R-:W-:Y:S01]  /*6480*/  MUFU.EX2 R21, R21 ;  /* 0x0000001500157308 */ /* 0x000fe20000000800 */
[----:B------:R-:W-:Y:S02]  /*6490*/  FSEL R59, R59, -INF , !P5 ;  /* 0xff8000003b3b7808 */ /* 0x000fe40006800000 */
[----:B------:R-:W-:Y:S02]  /*64a0*/  FMNMX.FTZ R12, R54, R45, !PT ;  /* 0x0000002d360c7209 */ /* 0x000fe40007810000 */
[----:B------:R-:W-:Y:S02]  /*64b0*/  ISETP.GT.AND P5, PT, R121, 0x50, P2 ;  /* 0x000000507900780c */ /* 0x000fe400017a4270 */
[----:B------:R-:W-:Y:S01]  /*64c0*/  FMNMX.FTZ R45, R55, R12, !PT ;  /* 0x0000000c372d7209 */ /* 0x000fe20007810000 */
[----:B------:R-:W-:Y:S01]  /*64d0*/  MUFU.EX2 R144, R144 ;  /* 0x0000009000907308 */ /* 0x000fe20000000800 */
[----:B------:R-:W-:-:S02]  /*64e0*/  ISETP.LT.OR P3, PT, R123, 0x4a, P3 ;  /* 0x0000004a7b00780c */ /* 0x000fc40001f61670 */
[----:B------:R-:W-:Y:S01]  /*64f0*/  FMNMX.FTZ R12, R58, R45, !PT ;  /* 0x0000002d3a0c7209 */ /* 0x000fe20007810000 */
[----:B------:R-:W-:Y:S01]  /*6500*/  FFMA.FTZ R45, R49, UR22, -R10 ;  /* 0x00000016312d7c23 */ /* 0x000fe2000801080a */
[----:B------:R-:W-:Y:S02]  /*6510*/  FSEL R63, R63, -INF , !P3 ;  /* 0xff8000003f3f7808 */ /* 0x000fe40005800000 */
[----:B------:R-:W-:Y:S01]  /*6520*/  FMNMX.FTZ R49, R59, R12, !PT ;  /* 0x0000000c3b317209 */ /* 0x000fe20007810000 */
[----:B------:R-:W-:Y:S01]  /*6530*/  MUFU.EX2 R25, R25 ;  /* 0x0000001900197308 */ /* 0x000fe20000000800 */
[----:B------:R-:W-:Y:S02]  /*6540*/  ISETP.LT.OR P5, PT, R123, 0x51, P5 ;  /* 0x000000517b00780c */ /* 0x000fe40002fa1670 */
[----:B------:R-:W-:Y:S02]  /*6550*/  FMNMX.FTZ R12, R62, R49, !PT ;  /* 0x000000313e0c7209 */ /* 0x000fe40007810000 */
[----:B------:R-:W-:-:S02]  /*6560*/  ISETP.GT.AND P3, PT, R121, 0x58, P2 ;  /* 0x000000587900780c */ /* 0x000fc40001764270 */
[----:B------:R-:W-:Y:S01]  /*6570*/  FSEL R66, R66, -INF , !P5 ;  /* 0xff80000042427808 */ /* 0x000fe20006800000 */
[----:B------:R-:W-:Y:S01]  /*6580*/  MUFU.EX2 R146, R146 ;  /* 0x0000009200927308 */ /* 0x000fe20000000800 */
[----:B------:R-:W-:Y:S02]  /*6590*/  FMNMX.FTZ R49, R63, R12, !PT ;  /* 0x0000000c3f317209 */ /* 0x000fe40007810000 */
[----:B------:R-:W-:Y:S02]  /*65a0*/  ISETP.GT.AND P5, PT, R121, 0x59, P2 ;  /* 0x000000597900780c */ /* 0x000fe400017a4270 */
[----:B------:R-:W-:Y:S02]  /*65b0*/  ISETP.LT.OR P3, PT, R123, 0x59, P3 ;  /* 0x000000597b00780c */ /* 0x000fe40001f61670 */
[----:B------:R-:W-:Y:S01]  /*65c0*/  FMNMX.FTZ R12, R66, R49, !PT ;  /* 0x00000031420c7209 */ /* 0x000fe20007810000 */
[----:B------:R-:W-:Y:S01]  /*65d0*/  FFMA.FTZ R49, R53, UR22, -R10 ;  /* 0x0000001635317c23 */ /* 0x000fe2000801080a */
[----:B------:R-:W-:Y:S01]  /*65e0*/  ISETP.LT.OR P5, PT, R123, 0x5a, P5 ;  /* 0x0000005a7b00780c */ /* 0x000fe20002fa1670 */
[----:B------:R-:W-:Y:S01]  /*65f0*/  MUFU.EX2 R33, R33 ;  /* 0x0000002100217308 */ /* 0x000fe20000000800 */
[----:B------:R-:W-:-:S02]  /*6600*/  FSEL R70, R70, -INF , !P3 ;  /* 0xff80000046467808 */ /* 0x000fc40005800000 */
[----:B------:R-:W-:Y:S02]  /*6610*/  FMNMX.FTZ R53, R67, R12, !PT ;  /* 0x0000000c43357209 */ /* 0x000fe40007810000 */
[----:B------:R-:W-:Y:S02]  /*6620*/  ISETP.GT.AND P3, PT, R121, 0x61, P2 ;  /* 0x000000617900780c */ /* 0x000fe40001764270 */
[----:B------:R-:W-:Y:S01]  /*6630*/  FSEL R71, R71, -INF , !P5 ;  /* 0xff80000047477808 */ /* 0x000fe20006800000 */
[----:B------:R-:W-:Y:S01]  /*6640*/  MUFU.EX2 R140, R140 ;  /* 0x0000008c008c7308 */ /* 0x000fe20000000800 */
[----:B------:R-:W-:Y:S02]  /*6650*/  FMNMX.FTZ R12, R70, R53, !PT ;  /* 0x00000035460c7209 */ /* 0x000fe40007810000 */
[----:B------:R-:W-:Y:S02]  /*6660*/  ISETP.GT.AND P5, PT, R121, 0x68, P2 ;  /* 0x000000687900780c */ /* 0x000fe400017a4270 */
[----:B------:R-:W-:-:S02]  /*6670*/  ISETP.LT.OR P3, PT, R123, 0x62, P3 ;  /* 0x000000627b00780c */ /* 0x000fc40001f61670 */
[----:B------:R-:W-:Y:S01]  /*6680*/  FMNMX.FTZ R53, R71, R12, !PT ;  /* 0x0000000c47357209 */ /* 0x000fe20007810000 */
[----:B------:R-:W-:Y:S01]  /*6690*/  MUFU.EX2 R37, R37 ;  /* 0x0000002500257308 */ /* 0x000fe20000000800 */
[----:B------:R-:W-:Y:S02]  /*66a0*/  FSEL R75, R75, -INF , !P3 ;  /* 0xff8000004b4b7808 */ /* 0x000fe40005800000 */
[----:B------:R-:W-:Y:S02]  /*66b0*/  ISETP.LT.OR P5, PT, R123, 0x69, P5 ;  /* 0x000000697b00780c */ /* 0x000fe40002fa1670 */
[----:B------:R-:W-:Y:S01]  /*66c0*/  FMNMX.FTZ R12, R74, R53, !PT ;  /* 0x000000354a0c7209 */ /* 0x000fe20007810000 */
[----:B------:R-:W-:Y:S01]  /*66d0*/  FFMA.FTZ R53, R57, UR22, -R10 ;  /* 0x0000001639357c23 */ /* 0x000fe2000801080a */
[----:B------:R-:W-:Y:S01]  /*66e0*/  ISETP.GT.AND P3, PT, R121, 0x70, P2 ;  /* 0x000000707900780c */ /* 0x000fe20001764270 */
[----:B------:R-:W-:Y:S01]  /*66f0*/  MUFU.EX2 R142, R142 ;  /* 0x0000008e008e7308 */ /* 0x000fe20000000800 */
[----:B------:R-:W-:-:S02]  /*6700*/  FSEL R78, R78, -INF , !P5 ;  /* 0xff8000004e4e7808 */ /* 0x000fc40006800000 */
[----:B------:R-:W-:Y:S02]  /*6710*/  FMNMX.FTZ R57, R75, R12, !PT ;  /* 0x0000000c4b397209 */ /* 0x000fe40007810000 */
        /* <DEDUP_REMOVED lines=10> */
[----:B------:R-:W-:Y:S01]  /*67c0*/  FMNMX.FTZ R12, R82, R57, !PT ;  /* 0x00000039520c7209 */ /* 0x000fe20007810000 */
[----:B------:R-:W-:Y:S01]  /*67d0*/  FFMA.FTZ R57, R61, UR22, -R10 ;  /* 0x000000163d397c23 */ /* 0x000fe2000801080a */
[----:B------:R-:W-:Y:S01]  /*67e0*/  ISETP.LT.OR P2, PT, R123, 0x7a, P2 ;  /* 0x0000007a7b00780c */ /* 0x000fe20001741670 */
[----:B------:R-:W-:Y:S01]  /*67f0*/  MUFU.EX2 R45, R45 ;  /* 0x0000002d002d7308 */ /* 0x000fe20000000800 */
[----:B------:R-:W-:-:S02]  /*6800*/  FSEL R86, R86, -INF , !P4 ;  /* 0xff80000056567808 */ /* 0x000fc40006000000 */
[----:B------:R-:W-:Y:S02]  /*6810*/  FMNMX.FTZ R61, R83, R12, !PT ;  /* 0x0000000c533d7209 */ /* 0x000fe40007810000 */
[----:B------:R-:W-:Y:S02]  /*6820*/  FSEL R87, R87, -INF , !P2 ;  /* 0xff80000057577808 */ /* 0x000fe40005000000 */
[----:B------:R-:W-:Y:S01]  /*6830*/  FMNMX.FTZ R12, R86, R61, !PT ;  /* 0x0000003d560c7209 */ /* 0x000fe20007810000 */
[--C-:B------:R-:W-:Y:S01]  /*6840*/  FFMA.FTZ R61, R65, UR22, -R10.reuse ;  /* 0x00000016413d7c23 */ /* 0x100fe2000801080a */
[--C-:B------:R-:W-:Y:S01]  /*6850*/  FFMA.FTZ R65, R69, UR22, -R10.reuse ;  /* 0x0000001645417c23 */ /* 0x100fe2000801080a */
[--C-:B------:R-:W-:Y:S01]  /*6860*/  FFMA.FTZ R69, R73, UR22, -R10.reuse ;  /* 0x0000001649457c23 */ /* 0x100fe2000801080a */
[----:B------:R-:W-:Y:S01]  /*6870*/  FMNMX.FTZ R12, R87, R12, !PT ;  /* 0x0000000c570c7209 */ /* 0x000fe20007810000 */
[--C-:B------:R-:W-:Y:S01]  /*6880*/  FFMA.FTZ R73, R77, UR22, -R10.reuse ;  /* 0x000000164d497c23 */ /* 0x100fe2000801080a */
[----:B------:R-:W-:Y:S01]  /*6890*/  FFMA.FTZ R77, R81, UR22, -R10 ;  /* 0x00000016514d7c23 */ /* 0x000fe2000801080a */
[----:B------:R-:W-:Y:S01]  /*68a0*/  FSEL R81, R8, RZ, P6 ;  /* 0x000000ff08517208 */ /* 0x000fe20003000000 */
[----:B------:R-:W-:Y:S01]  /*68b0*/  MUFU.EX2 R138, R138 ;  /* 0x0000008a008a7308 */ /* 0x000fe20000000800 */
[----:B------:R-:W0:Y:S03]  /*68c0*/  SHFL.BFLY PT, R121, R12, 0x2, 0x1f ;  /* 0x0c401f000c797f89 */ /* 0x000e2600000e0000 */
[----:B------:R-:W-:-:S04]  /*68d0*/  FADD.FTZ R2, -R81, R2 ;  /* 0x0000000251027221 */ /* 0x000fc80000010100 */
[----:B------:R-:W-:Y:S01]  /*68e0*/  FMUL.FTZ R2, R2, UR22 ;  /* 0x0000001602027c20 */ /* 0x000fe20008410000 */
[----:B------:R-:W-:Y:S08]  /*68f0*/  MUFU.EX2 R49, R49 ;  /* 0x0000003100317308 */ /* 0x000ff00000000800 */
[----:B------:R-:W1:Y:S01]  /*6900*/  MUFU.EX2 R2, R2 ;  /* 0x0000000200027308 */ /* 0x000e620000000800 */
[----:B0-----:R-:W-:-:S07]  /*6910*/  FMNMX.FTZ R121, R12, R121, !PT ;  /* 0x000000790c797209 */ /* 0x001fce0007810000 */
[----:B------:R-:W-:Y:S01]  /*6920*/  MUFU.EX2 R132, R132 ;  /* 0x0000008400847308 */ /* 0x000fe20000000800 */
[----:B------:R-:W0:Y:S07]  /*6930*/  SHFL.BFLY PT, R12, R121, 0x1, 0x1f ;  /* 0x0c201f00790c7f89 */ /* 0x000e2e00000e0000 */
[----:B------:R-:W-:Y:S01]  /*6940*/  MUFU.EX2 R53, R53 ;  /* 0x0000003500357308 */ /* 0x000fe20000000800 */
[-C--:B-1----:R-:W-:Y:S01]  /*6950*/  FMUL.FTZ R88, R88, R2.reuse ;  /* 0x0000000258587220 */ /* 0x082fe20000410000 */
        /* <DEDUP_REMOVED lines=16> */
[----:B------:R-:W-:Y:S01]  /*6a60*/  FMUL.FTZ R117, R117, R2 ;  /* 0x0000000275757220 */ /* 0x000fe20000410000 */
[----:B0-----:R-:W-:-:S04]  /*6a70*/  FMNMX.FTZ R10, R121, R12, !PT ;  /* 0x0000000c790a7209 */ /* 0x001fc80007810000 */
[C---:B------:R-:W-:Y:S01]  /*6a80*/  FSETP.NEU.FTZ.AND P2, PT, R10.reuse, -INF , PT ;  /* 0xff8000000a00780b */ /* 0x040fe20003f5d000 */
[----:B------:R-:W-:Y:S01]  /*6a90*/  FMUL.FTZ R40, R10, UR22 ;  /* 0x000000160a287c20 */ /* 0x000fe20008410000 */
[----:B------:R-:W-:Y:S04]  /*6aa0*/  MUFU.EX2 R128, R128 ;  /* 0x0000008000807308 */ /* 0x000fe80000000800 */
[----:B------:R-:W-:-:S04]  /*6ab0*/  FSEL R40, R40, RZ, P2 ;  /* 0x000000ff28287208 */ /* 0x000fc80001000000 */
[----:B------:R-:W-:Y:S01]  /*6ac0*/  MUFU.EX2 R61, R61 ;  /* 0x0000003d003d7308 */ /* 0x000fe20000000800 */
        /* <DEDUP_REMOVED lines=17> */
[----:B------:R-:W-:Y:S01]  /*6be0*/  FADD.FTZ R6, R144, R29 ;  /* 0x0000001d90067221 */ /* 0x000fe20000010000 */
[--C-:B------:R-:W-:Y:S01]  /*6bf0*/  FFMA.FTZ R26, R43, UR22, -R40.reuse ;  /* 0x000000162b1a7c23 */ /* 0x100fe20008010828 */
[----:B------:R-:W-:Y:S01]  /*6c00*/  FMUL.FTZ R0, R27, UR22 ;  /* 0x000000161b007c20 */ /* 0x000fe20008410000 */
[----:B------:R-:W-:Y:S01]  /*6c10*/  FFMA.FTZ R143, R46, UR22, -R40 ;  /* 0x000000162e8f7c23 */ /* 0x000fe20008010828 */
[----:B------:R-:W-:Y:S01]  /*6c20*/  FADD.FTZ R29, R25, R6 ;  /* 0x00000006191d7221 */ /* 0x000fe20000010000 */
        /* <DEDUP_REMOVED lines=10> */
[----:B------:R-:W0:Y:S01]  /*6cd0*/  MUFU.EX2 R0, R0 ;  /* 0x0000000000007308 */ /* 0x000e220000000800 */
[----:B------:R-:W-:Y:S01]  /*6ce0*/  FADD.FTZ R6, R140, R27 ;  /* 0x0000001b8c067221 */ /* 0x000fe20000010000 */
[--C-:B------:R-:W-:Y:S01]  /*6cf0*/  FFMA.FTZ R135, R62, UR22, -R40.reuse ;  /* 0x000000163e877c23 */ /* 0x100fe20008010828 */
[----:B------:R-:W-:Y:S01]  /*6d00*/  F2FP.BF16.F32.PACK_AB R148, R148, R15 ;  /* 0x0000000f9494723e */ /* 0x000fe200000010ff */
        /* <DEDUP_REMOVED lines=13> */
[----:B0-----:R-:W-:Y:S01]  /*6de0*/  FFMA.FTZ R5, R0, R5, R149 ;  /* 0x0000000500057223 */ /* 0x001fe20000010095 */
[----:B------:R-:W-:Y:S01]  /*6df0*/  FADD.FTZ R38, R136, R27 ;  /* 0x0000001b88267221 */ /* 0x000fe20000010000 */
[--C-:B------:R-:W-:Y:S01]  /*6e00*/  FFMA.FTZ R83, R83, UR22, -R40.reuse ;  /* 0x0000001653537c23 */ /* 0x100fe20008010828 */
[----:B------:R-:W-:Y:S01]  /*6e10*/  FFMA.FTZ R86, R86, UR22, -R40 ;  /* 0x0000001656567c23 */ /* 0x000fe20008010828 */
[----:B------:R-:W-:Y:S01]  /*6e20*/  FADD.FTZ R6, R12, R5 ;  /* 0x000000050c067221 */ /* 0x000fe20000010000 */
[----:B------:R-:W-:Y:S01]  /*6e30*/  FADD.FTZ R27, R45, R38 ;  /* 0x000000262d1b7221 */ /* 0x000fe20000010000 */
[----:B------:R-:W-:Y:S01]  /*6e40*/  FFMA.FTZ R38, R67, UR22, -R40 ;  /* 0x0000001643267c23 */ /* 0x000fe20008010828 */
[----:B------:R-:W0:Y:S01]  /*6e50*/  MUFU.EX2 R20, R20 ;  /* 0x0000001400147308 */ /* 0x000e220000000800 */
[----:B------:R-:W-:Y:S01]  /*6e60*/  FADD.FTZ R5, R151, R6 ;  /* 0x0000000697057221 */ /* 0x000fe20000010000 */
[----:B------:R-:W-:Y:S01]  /*6e70*/  FADD.FTZ R42, R138, R27 ;  /* 0x0000001b8a2a7221 */ /* 0x000fe20000010000 */
[----:B------:R-:W-:Y:S01]  /*6e80*/  IMAD.U32 R29, RZ, RZ, UR39 ;  /* 0x00000027ff1d7e24 */ /* 0x000fe2000f8e00ff */
[----:B------:R-:W-:Y:S01]  /*6e90*/  ISETP.GT.AND P2, PT, R3, UR27, PT ;  /* 0x0000001b03007c0c */ /* 0x000fe2000bf44270 */
[----:B-1----:R-:W-:Y:S01]  /*6ea0*/  FADD.FTZ R6, R14, R5 ;  /* 0x000000050e067221 */ /* 0x002fe20000010000 */
[----:B------:R-:W-:Y:S01]  /*6eb0*/  FADD.FTZ R27, R49, R42 ;  /* 0x0000002a311b7221 */ /* 0x000fe20000010000 */
[----:B------:R-:W-:Y:S01]  /*6ec0*/  FFMA.FTZ R42, R71, UR22, -R40 ;  /* 0x00000016472a7c23 */ /* 0x000fe20008010828 */
[----:B------:R-:W1:Y:S01]  /*6ed0*/  MUFU.EX2 R147, R147 ;  /* 0x0000009300937308 */ /* 0x000e620000000800 */
[----:B--2---:R-:W-:Y:S01]  /*6ee0*/  FADD.FTZ R5, R145, R6 ;  /* 0x0000000691057221 */ /* 0x004fe20000010000 */
[----:B------:R-:W-:Y:S01]  /*6ef0*/  FADD.FTZ R44, R132, R27 ;  /* 0x0000001b842c7221 */ /* 0x000fe20000010000 */
[----:B------:R-:W-:Y:S01]  /*6f00*/  FFMA.FTZ R40, R87, UR22, -R40 ;  /* 0x0000001657287c23 */ /* 0x000fe20008010828 */
[----:B------:R-:W-:Y:S01]  /*6f10*/  @!P1 LEA R29, R29, UR45, 0x3 ;  /* 0x0000002d1d1d9c11 */ /* 0x000fe2000f8e18ff */
[----:B------:R-:W-:Y:S01]  /*6f20*/  UMOV UR39, UR26 ;  /* 0x0000001a00277c82 */ /* 0x000fe20008000000 */
[----:B------:R-:W-:Y:S01]  /*6f30*/  FADD.FTZ R27, R53, R44 ;  /* 0x0000002c351b7221 */ /* 0x000fe20000010000 */
[----:B------:R-:W-:Y:S01]  /*6f40*/  FMUL.FTZ R90, R90, R0 ;  /* 0x000000005a5a7220 */ /* 0x000fe20000410000 */
[----:B------:R-:W2:Y:S01]  /*6f50*/  MUFU.EX2 R24, R24 ;  /* 0x0000001800187308 */ /* 0x000ea20000000800 */
[----:B0-----:R-:W-:Y:S01]  /*6f60*/  FADD.FTZ R6, R20, R5 ;  /* 0x0000000514067221 */ /* 0x001fe20000010000 */
[----:B------:R-:W-:Y:S01]  /*6f70*/  FADD.FTZ R44, R134, R27 ;  /* 0x0000001b862c7221 */ /* 0x000fe20000010000 */
[----:B------:R-:W-:-:S02]  /*6f80*/  @!P1 VIADD R29, R29, 0x16860 ;  /* 0x000168601d1d9836 */ /* 0x000fc40000000000 */
[-C--:B------:R-:W-:Y:S01]  /*6f90*/  FMUL.FTZ R91, R91, R0.reuse ;  /* 0x000000005b5b7220 */ /* 0x080fe20000410000 */
[-C--:B------:R-:W-:Y:S01]  /*6fa0*/  FMUL.FTZ R94, R94, R0.reuse ;  /* 0x000000005e5e7220 */ /* 0x080fe20000410000 */
[----:B------:R-:W-:Y:S01]  /*6fb0*/  FADD.FTZ R27, R57, R44 ;  /* 0x0000002c391b7221 */ /* 0x000fe20000010000 */
[-C--:B------:R-:W-:Y:S01]  /*6fc0*/  FMUL.FTZ R95, R95, R0.reuse ;  /* 0x000000005f5f7220 */ /* 0x080fe20000410000 */
[----:B------:R-:W0:Y:S01]  /*6fd0*/  MUFU.EX2 R141, R141 ;  /* 0x0000008d008d7308 */ /* 0x000e220000000800 */
[----:B-1----:R-:W-:Y:S01]  /*6fe0*/  FADD.FTZ R5, R147, R6 ;  /* 0x0000000693057221 */ /* 0x002fe20000010000 */
[----:B------:R-:W-:Y:S01]  /*6ff0*/  FADD.FTZ R44, R128, R27 ;  /* 0x0000001b802c7221 */ /* 0x000fe20000010000 */
[----:B------:R-:W-:Y:S01]  /*7000*/  @!P1 PRMT R29, RZ, 0x654, R29 ;  /* 0x00000654ff1d9816 */ /* 0x000fe2000000001d */
[-C--:B------:R-:W-:Y:S01]  /*7010*/  FMUL.FTZ R98, R98, R0.reuse ;  /* 0x0000000062627220 */ /* 0x080fe20000410000 */
[-C--:B------:R-:W-:Y:S01]  /*7020*/  FMUL.FTZ R99, R99, R0.reuse ;  /* 0x0000000063637220 */ /* 0x080fe20000410000 */
[----:B------:R-:W-:Y:S01]  /*7030*/  FADD.FTZ R27, R61, R44 ;  /* 0x0000002c3d1b7221 */ /* 0x000fe20000010000 */
[----:B------:R1:W-:Y:S01]  /*7040*/  @!P1 SYNCS.ARRIVE.TRANS64.RED.A1T0 RZ, [R29+URZ], RZ ;  /* 0x000000ff1dff99a7 */ /* 0x0003e2000810043f */
        /* <DEDUP_REMOVED lines=13> */
[----:B------:R-:W-:Y:S01]  /*7120*/  FMUL.FTZ R119, R119, R0 ;  /* 0x0000000077777220 */ /* 0x000fe20000410000 */
[----:B------:R-:W-:Y:S01]  /*7130*/  F2FP.BF16.F32.PACK_AB R150, R21, R150 ;  /* 0x000000961596723e */ /* 0x000fe200000010ff */
[----:B------:R-:W-:Y:S01]  /*7140*/  VIADD R3, R3, 0xffffffff ;  /* 0xffffffff03037836 */ /* 0x000fe20000000000 */
[----:B------:R-:W0:Y:S01]  /*7150*/  MUFU.EX2 R28, R28 ;  /* 0x0000001c001c7308 */ /* 0x000e220000000800 */
[----:B---3--:R-:W-:Y:S01]  /*7160*/  FADD.FTZ R6, R26, R5 ;  /* 0x000000051a067221 */ /* 0x008fe20000010000 */
[----:B------:R-:W-:Y:S01]  /*7170*/  F2FP.BF16.F32.PACK_AB R144, R25, R144 ;  /* 0x000000901990723e */ /* 0x000fe200000010ff */
[----:B------:R-:W-:Y:S01]  /*7180*/  IMAD.MOV.U32 R2, RZ, RZ, R8 ;  /* 0x000000ffff027224 */ /* 0x000fe200078e0008 */
[----:B------:R-:W-:Y:S01]  /*7190*/  F2FP.BF16.F32.PACK_AB R146, R33, R146 ;  /* 0x000000922192723e */ /* 0x000fe200000010ff */
[----:B------:R-:W-:Y:S01]  /*71a0*/  IMAD.MOV.U32 R0, RZ, RZ, R10 ;  /* 0x000000ffff007224 */ /* 0x000fe200078e000a */
[----:B------:R-:W-:-:S02]  /*71b0*/  F2FP.BF16.F32.PACK_AB R140, R37, R140 ;  /* 0x0000008c258c723e */ /* 0x000fc400000010ff */
[----:B------:R-:W3:Y:S01]  /*71c0*/  MUFU.EX2 R130, R130 ;  /* 0x0000008200827308 */ /* 0x000ee20000000800 */
[----:B--2---:R-:W-:Y:S01]  /*71d0*/  FADD.FTZ R5, R143, R6 ;  /* 0x000000068f057221 */ /* 0x004fe20000010000 */
[----:B------:R-:W-:Y:S02]  /*71e0*/  F2FP.BF16.F32.PACK_AB R142, R41, R142 ;  /* 0x0000008e298e723e */ /* 0x000fe400000010ff */
[----:B------:R-:W-:Y:S02]  /*71f0*/  F2FP.BF16.F32.PACK_AB R136, R45, R136 ;  /* 0x000000882d88723e */ /* 0x000fe400000010ff */
[----:B------:R-:W-:Y:S02]  /*7200*/  F2FP.BF16.F32.PACK_AB R138, R49, R138 ;  /* 0x0000008a318a723e */ /* 0x000fe400000010ff */
[----:B------:R-:W2:Y:S01]  /*7210*/  MUFU.EX2 R137, R137 ;  /* 0x0000008900897308 */ /* 0x000ea20000000800 */
[----:B0-----:R-:W-:Y:S01]  /*7220*/  FADD.FTZ R6, R28, R5 ;  /* 0x000000051c067221 */ /* 0x001fe20000010000 */
[----:B------:R-:W-:-:S02]  /*7230*/  F2FP.BF16.F32.PACK_AB R132, R53, R132 ;  /* 0x000000843584723e */ /* 0x000fc400000010ff */
[----:B------:R-:W-:Y:S02]  /*7240*/  F2FP.BF16.F32.PACK_AB R134, R57, R134 ;  /* 0x000000863986723e */ /* 0x000fe400000010ff */
[----:B------:R-:W-:Y:S02]  /*7250*/  F2FP.BF16.F32.PACK_AB R128, R61, R128 ;  /* 0x000000803d80723e */ /* 0x000fe400000010ff */
[----:B------:R-:W0:Y:S01]  /*7260*/  MUFU.EX2 R65, R65 ;  /* 0x0000004100417308 */ /* 0x000e220000000800 */
[----:B---3--:R-:W-:Y:S01]  /*7270*/  FADD.FTZ R44, R130, R27 ;  /* 0x0000001b822c7221 */ /* 0x008fe20000010000 */
[----:B------:R-:W-:Y:S02]  /*7280*/  F2FP.BF16.F32.PACK_AB R149, R12, R149 ;  /* 0x000000950c95723e */ /* 0x000fe400000010ff */
[----:B------:R-:W-:Y:S02]  /*7290*/  F2FP.BF16.F32.PACK_AB R151, R14, R151 ;  /* 0x000000970e97723e */ /* 0x000fe400000010ff */
[----:B------:R-:W-:-:S02]  /*72a0*/  F2FP.BF16.F32.PACK_AB R145, R20, R145 ;  /* 0x000000911491723e */ /* 0x000fc400000010ff */
[----:B------:R-:W3:Y:S01]  /*72b0*/  MUFU.EX2 R30, R30 ;  /* 0x0000001e001e7308 */ /* 0x000ee20000000800 */
[----:B--2---:R-:W-:Y:S01]  /*72c0*/  FADD.FTZ R5, R137, R6 ;  /* 0x0000000689057221 */ /* 0x004fe20000010000 */
[----:B------:R-:W-:Y:S02]  /*72d0*/  F2FP.BF16.F32.PACK_AB R147, R24, R147 ;  /* 0x000000931893723e */ /* 0x000fe400000010ff */
[----:B------:R-:W-:Y:S02]  /*72e0*/  F2FP.BF16.F32.PACK_AB R141, R26, R141 ;  /* 0x0000008d1a8d723e */ /* 0x000fe400000010ff */
[----:B------:R-:W-:Y:S02]  /*72f0*/  F2FP.BF16.F32.PACK_AB R143, R28, R143 ;  /* 0x0000008f1c8f723e */ /* 0x000fe400000010ff */
[----:B------:R-:W2:Y:S01]  /*7300*/  MUFU.EX2 R124, R124 ;  /* 0x0000007c007c7308 */ /* 0x000ea20000000800 */
[C---:B0-----:R-:W-:Y:S01]  /*7310*/  FADD.FTZ R15, R65.reuse, R44 ;  /* 0x0000002c410f7221 */ /* 0x041fe20000010000 */
[----:B------:R-:W-:-:S06]  /*7320*/  F2FP.BF16.F32.PACK_AB R130, R65, R130 ;  /* 0x000000824182723e */ /* 0x000fcc00000010ff */
[----:B------:R-:W0:Y:S01]  /*7330*/  MUFU.EX2 R139, R139 ;  /* 0x0000008b008b7308 */ /* 0x000e220000000800 */
[C---:B---3--:R-:W-:Y:S01]  /*7340*/  FADD.FTZ R6, R30.reuse, R5 ;  /* 0x000000051e067221 */ /* 0x048fe20000010000 */
[----:B------:R-:W-:-:S06]  /*7350*/  F2FP.BF16.F32.PACK_AB R137, R30, R137 ;  /* 0x000000891e89723e */ /* 0x000fcc00000010ff */
[----:B------:R-:W3:Y:S01]  /*7360*/  MUFU.EX2 R69, R69 ;  /* 0x0000004500457308 */ /* 0x000ee20000000800 */
[----:B--2---:R-:W-:-:S07]  /*7370*/  FADD.FTZ R44, R124, R15 ;  /* 0x0000000f7c2c7221 */ /* 0x004fce0000010000 */
[----:B------:R-:W2:Y:S01]  /*7380*/  MUFU.EX2 R32, R32 ;  /* 0x0000002000207308 */ /* 0x000ea20000000800 */
[----:B0-----:R-:W-:-:S07]  /*7390*/  FADD.FTZ R5, R139, R6 ;  /* 0x000000068b057221 */ /* 0x001fce0000010000 */
[----:B------:R-:W0:Y:S01]  /*73a0*/  MUFU.EX2 R126, R126 ;  /* 0x0000007e007e7308 */ /* 0x000e220000000800 */
[C---:B---3--:R-:W-:Y:S01]  /*73b0*/  FADD.FTZ R15, R69.reuse, R44 ;  /* 0x0000002c450f7221 */ /* 0x048fe20000010000 */
[----:B------:R-:W-:-:S06]  /*73c0*/  F2FP.BF16.F32.PACK_AB R124, R69, R124 ;  /* 0x0000007c457c723e */ /* 0x000fcc00000010ff */
[----:B------:R-:W3:Y:S01]  /*73d0*/  MUFU.EX2 R133, R133 ;  /* 0x0000008500857308 */ /* 0x000ee20000000800 */
[C---:B--2---:R-:W-:Y:S01]  /*73e0*/  FADD.FTZ R6, R32.reuse, R5 ;  /* 0x0000000520067221 */ /* 0x044fe20000010000 */
[----:B------:R-:W-:-:S06]  /*73f0*/  F2FP.BF16.F32.PACK_AB R139, R32, R139 ;  /* 0x0000008b208b723e */ /* 0x000fcc00000010ff */
[----:B------:R-:W2:Y:S01]  /*7400*/  MUFU.EX2 R73, R73 ;  /* 0x0000004900497308 */ /* 0x000ea20000000800 */
[----:B0-----:R-:W-:-:S07]  /*7410*/  FADD.FTZ R44, R126, R15 ;  /* 0x0000000f7e2c7221 */ /* 0x001fce0000010000 */
[----:B------:R-:W0:Y:S01]  /*7420*/  MUFU.EX2 R34, R34 ;  /* 0x0000002200227308 */ /* 0x000e220000000800 */
[----:B---3--:R-:W-:-:S07]  /*7430*/  FADD.FTZ R5, R133, R6 ;  /* 0x0000000685057221 */ /* 0x008fce0000010000 */
[----:B------:R-:W3:Y:S01]  /*7440*/  MUFU.EX2 R120, R120 ;  /* 0x0000007800787308 */ /* 0x000ee20000000800 */
[C---:B--2---:R-:W-:Y:S01]  /*7450*/  FADD.FTZ R15, R73.reuse, R44 ;  /* 0x0000002c490f7221 */ /* 0x044fe20000010000 */
[----:B------:R-:W-:-:S06]  /*7460*/  F2FP.BF16.F32.PACK_AB R126, R73, R126 ;  /* 0x0000007e497e723e */ /* 0x000fcc00000010ff */
[----:B------:R-:W2:Y:S01]  /*7470*/  MUFU.EX2 R135, R135 ;  /* 0x0000008700877308 */ /* 0x000ea20000000800 */
[C---:B0-----:R-:W-:Y:S01]  /*7480*/  FADD.FTZ R6, R34.reuse, R5 ;  /* 0x0000000522067221 */ /* 0x041fe20000010000 */
[----:B------:R-:W-:-:S06]  /*7490*/  F2FP.BF16.F32.PACK_AB R133, R34, R133 ;  /* 0x000000852285723e */ /* 0x000fcc00000010ff */
[----:B------:R-:W0:Y:S01]  /*74a0*/  MUFU.EX2 R77, R77 ;  /* 0x0000004d004d7308 */ /* 0x000e220000000800 */
[----:B---3--:R-:W-:-:S07]  /*74b0*/  FADD.FTZ R44, R120, R15 ;  /* 0x0000000f782c7221 */ /* 0x008fce0000010000 */
[----:B------:R-:W3:Y:S01]  /*74c0*/  MUFU.EX2 R36, R36 ;  /* 0x0000002400247308 */ /* 0x000ee20000000800 */
[----:B--2---:R-:W-:-:S07]  /*74d0*/  FADD.FTZ R5, R135, R6 ;  /* 0x0000000687057221 */ /* 0x004fce0000010000 */
        /* <DEDUP_REMOVED lines=34> */
[----:B---3--:R-:W-:Y:S01]  /*7700*/  FADD.FTZ R44, R123, R44 ;  /* 0x0000002c7b2c7221 */ /* 0x008fe20000010000 */
[C---:B--2---:R-:W-:Y:S01]  /*7710*/  FADD.FTZ R6, R81.reuse, R6 ;  /* 0x0000000651067221 */ /* 0x044fe20000010000 */
[----:B------:R-:W-:Y:S02]  /*7720*/  F2FP.BF16.F32.PACK_AB R122, R81, R122 ;  /* 0x0000007a517a723e */ /* 0x000fe400000010ff */
[C---:B0-----:R-:W-:Y:S01]  /*7730*/  FADD.FTZ R5, R40.reuse, R44 ;  /* 0x0000002c28057221 */ /* 0x041fe20000010000 */
[----:B------:R-:W-:Y:S01]  /*7740*/  F2FP.BF16.F32.PACK_AB R123, R40, R123 ;  /* 0x0000007b287b723e */ /* 0x000fe200000010ff */
[----:B-1----:R-:W-:Y:S06]  /*7750*/  @P2 BRA `(.L_x_11358) ;  /* 0xffffffd000d42947 */ /* 0x002fec000383ffff */
[----:B------:R-:W-:Y:S01]  /*7760*/  IMAD.MOV.U32 R0, RZ, RZ, R10 ;  /* 0x000000ffff007224 */ /* 0x000fe200078e000a */
[----:B------:R-:W-:Y:S01]  /*7770*/  UMOV UR39, UR26 ;  /* 0x0000001a00277c82 */ /* 0x000fe20008000000 */
[----:B------:R-:W-:Y:S01]  /*7780*/  IMAD.MOV.U32 R2, RZ, RZ, R8 ;  /* 0x000000ffff027224 */ /* 0x000fe200078e0008 */
[----:B------:R-:W-:-:S06]  /*7790*/  UMOV UR38, UR25 ;  /* 0x0000001900267c82 */ /* 0x000fcc0008000000 */
.L_x_11341:
        /* <DEDUP_REMOVED lines=18> */
.L_x_11360:
[----:B------:R-:W-:-:S11]  /*78c0*/  UISETP.NE.AND UP0, UPT, UR11, 0x1, UPT ;  /* 0x000000010b00788c */ /* 0x000fd6000bf05270 */
[----:B------:R-:W-:Y:S02]  /*78d0*/  @UP0 ULDC.64 UR14, c[0x0][0x9e8] ;  /* 0x00027a00000e0ab9 */ /* 0x000fe40000000a00 */
[----:B------:R-:W-:-:S04]  /*78e0*/  UIMAD.WIDE.U32 UR6, UR10, UR14, URZ ;  /* 0x0000000e0a0672a5 */ /* 0x000fc8000f8e003f */
[----:B------:R-:W-:-:S12]  /*78f0*/  @UP0 USHF.R.U32.HI UR10, URZ, UR15, UR7 ;  /* 0x0000000f3f0a0299 */ /* 0x000fd80008011607 */
.L_x_11361:
[----:B------:R-:W-:-:S04]  /*7900*/  UIMAD UR10, UR10, UR11, URZ ;  /* 0x0000000b0a0a72a4 */ /* 0x000fc8000f8e023f */
[----:B------:R-:W-:-:S04]  /*7910*/  UISETP.LT.AND UP0, UPT, UR23, UR10, UPT ;  /* 0x0000000a1700728c */ /* 0x000fc8000bf01270 */
[----:B------:R-:W-:-:S12]  /*7920*/  USEL UR23, UR23, UR10, !UP0 ;  /* 0x0000000a17177287 */ /* 0x000fd8000c000000 */
.L_x_11359:
        /* <DEDUP_REMOVED lines=13> */
.L_x_11371:
        /* <DEDUP_REMOVED lines=9> */
.L_x_11364:
[----:B------:R-:W-:Y:S01]  /*7a90*/  ULEA UR6, UR39, UR45, 0x3 ;  /* 0x0000002d27067291 */ /* 0x000fe2000f8e183f */
[----:B------:R-:W-:-:S05]  /*7aa0*/  IMAD.U32 R0, RZ, RZ, UR38 ;  /* 0x00000026ff007e24 */ /* 0x000fca000f8e00ff */
[----:B------:R-:W-:-:S04]  /*7ab0*/  SHF.L.U32 R0, R0, 0x1f, RZ ;  /* 0x0000001f00007819 */ /* 0x000fc800000006ff */
[----:B------:R0:W1:Y:S01]  /*7ac0*/  SYNCS.PHASECHK.TRANS64.TRYWAIT P2, [UR6+0x16830], R0 ;  /* 0x01683000ff0075a7 */ /* 0x0000620008040146 */
[----:B------:R-:W-:Y:S05]  /*7ad0*/  @!P0 BRA `(.L_x_11365) ;  /* 0x0000000000048947 */ /* 0x000fea0003800000 */
[----:B------:R-:W-:Y:S01]  /*7ae0*/  BPT.TRAP 0x1 ;  /* 0x000000040000795c */ /* 0x000fe20000300000 */
.L_x_11365:
[----:B-1----:R-:W-:Y:S05]  /*7af0*/  @P2 BRA `(.L_x_11363) ;  /* 0x0000000000082947 */ /* 0x002fea0003800000 */
[----:B------:R-:W1:Y:S02]  /*7b00*/  SYNCS.PHASECHK.TRANS64.TRYWAIT P2, [UR6+0x16830], R0 ;  /* 0x01683000ff0075a7 */ /* 0x000e640008040146 */
[----:B-1----:R-:W-:Y:S05]  /*7b10*/  @!P2 BRA `(.L_x_11366) ;  /* 0x000000b00054a947 */ /* 0x002fea0003800000 */
.L_x_11363:
        /* <DEDUP_REMOVED lines=27> */
.L_x_11368:
[----:B------:R-:W-:Y:S01]  /*7cd0*/  ULEA UR6, UR23, UR45, 0x3 ;  /* 0x0000002d17067291 */ /* 0x000fe2000f8e183f */
[----:B------:R-:W-:-:S05]  /*7ce0*/  IMAD.U32 R0, RZ, RZ, UR24 ;  /* 0x00000018ff007e24 */ /* 0x000fca000f8e00ff */
[----:B------:R-:W-:-:S04]  /*7cf0*/  SHF.L.U32 R0, R0, 0x1f, RZ ;  /* 0x0000001f00007819 */ /* 0x000fc800000006ff */
[----:B------:R0:W1:Y:S01]  /*7d00*/  SYNCS.PHASECHK.TRANS64.TRYWAIT P2, [UR6+0x16850], R0 ;  /* 0x01685000ff0075a7 */ /* 0x0000620008040146 */
[----:B------:R-:W-:Y:S05]  /*7d10*/  @!P0 BRA `(.L_x_11369) ;  /* 0x0000000000048947 */ /* 0x000fea0003800000 */
[----:B------:R-:W-:Y:S01]  /*7d20*/  BPT.TRAP 0x1 ;  /* 0x000000040000795c */ /* 0x000fe20000300000 */
.L_x_11369:
[----:B-1----:R-:W-:Y:S05]  /*7d30*/  @P2 BRA `(.L_x_11367) ;  /* 0x0000000000082947 */ /* 0x002fea0003800000 */
[----:B------:R-:W1:Y:S02]  /*7d40*/  SYNCS.PHASECHK.TRANS64.TRYWAIT P2, [UR6+0x16850], R0 ;  /* 0x01685000ff0075a7 */ /* 0x000e640008040146 */
[----:B-1----:R-:W-:Y:S05]  /*7d50*/  @!P2 BRA `(.L_x_11370) ;  /* 0x000000ac00dca947 */ /* 0x002fea0003800000 */
.L_x_11367:
[----:B------:R-:W-:Y:S01]  /*7d60*/  UIADD3 UR6, UR45, 0x400, URZ ;  /* 0x000004002d067890 */ /* 0x000fe2000fffe03f */
[----:B------:R-:W-:Y:S01]  /*7d70*/  WARPGROUP.ARRIVE ;  /* 0x00000000000079c5 */ /* 0x000fe20000000000 */
[----:B------:R-:W-:Y:S01]  /*7d80*/  UMOV UR7, 0x40000040 ;  /* 0x4000004000077882 */ /* 0x000fe20000000000 */
[----:B01----:R-:W-:Y:S01]  /*7d90*/  FMNMX.FTZ R0, R24, R9, !PT ;  /* 0x0000000918007209 */ /* 0x003fe20007810000 */
[----:B------:R-:W-:-:S03]  /*7da0*/  USHF.R.U32.HI UR6, URZ, 0x4, UR6 ;  /* 0x000000043f067899 */ /* 0x000fc60008011606 */
[----:B------:R-:W0:Y:S01]  /*7db0*/  S2R R153, SR_TID.X ;  /* 0x0000000000997919 */ /* 0x000e220000002100 */
[----:B------:R-:W-:Y:S01]  /*7dc0*/  UMOV UR24, UR38 ;  /* 0x0000002600187c82 */ /* 0x000fe20008000000 */
[----:B------:R-:W-:Y:S01]  /*7dd0*/  FMNMX.FTZ R11, R25, R0, !PT ;  /* 0x00000000190b7209 */ /* 0x000fe20007810000 */
[----:B------:R-:W-:-:S03]  /*7de0*/  ULOP3.LUT UR6, UR6, 0x3fff, URZ, 0xc0, !UPT ;  /* 0x00003fff06067892 */ /* 0x000fc6000f8ec03f */
        /* <DEDUP_REMOVED lines=54> */
[----:B0-----:R-:W-:Y:S02]  /*8150*/  FMNMX.FTZ R2, R11, R2, !PT ;  /* 0x000000020b027209 */ /* 0x001fe40007810000 */
        /* <DEDUP_REMOVED lines=30> */
[----:B0-----:R-:W-:Y:S01]  /*8340*/  FMNMX.FTZ R33, R55, R0, !PT ;  /* 0x0000000037217209 */ /* 0x001fe20007810000 */
        /* <DEDUP_REMOVED lines=13> */
[----:B------:R0:W-:Y:S01]  /*8420*/  MUFU.EX2 R33, R49 ;  /* 0x0000003100217308 */ /* 0x0001e20000000800 */
[----:B------:R-:W-:-:S04]  /*8430*/  FMNMX.FTZ R0, R66, R37, !PT ;  /* 0x0000002542007209 */ /* 0x000fc80007810000 */
[----:B------:R-:W-:-:S03]  /*8440*/  FMNMX.FTZ R37, R67, R0, !PT ;  /* 0x0000000043257209 */ /* 0x000fc60007810000 */
[----:B------:R-:W1:Y:S01]  /*8450*/  MUFU.EX2 R148, R148 ;  /* 0x0000009400947308 */ /* 0x000e620000000800 */
[----:B------:R-:W-:Y:S01]  /*8460*/  FMNMX.FTZ R0, R70, R37, !PT ;  /* 0x0000002546007209 */ /* 0x000fe20007810000 */
[--C-:B0-----:R-:W-:Y:S01]  /*8470*/  FFMA.FTZ R49, R65, UR22, -R8.reuse ;  /* 0x0000001641317c23 */ /* 0x101fe20008010808 */
[----:B------:R-:W-:Y:S02]  /*8480*/  FFMA.FTZ R65, R81, UR22, -R8 ;  /* 0x0000001651417c23 */ /* 0x000fe40008010808 */
[----:B------:R-:W-:-:S03]  /*8490*/  FMNMX.FTZ R37, R71, R0, !PT ;  /* 0x0000000047257209 */ /* 0x000fc60007810000 */
[----:B------:R-:W0:Y:S01]  /*84a0*/  MUFU.EX2 R11, R11 ;  /* 0x0000000b000b7308 */ /* 0x000e220000000800 */
[----:B------:R-:W-:-:S04]  /*84b0*/  FMNMX.FTZ R0, R74, R37, !PT ;  /* 0x000000254a007209 */ /* 0x000fc80007810000 */
[----:B------:R-:W-:-:S03]  /*84c0*/  FMNMX.FTZ R37, R75, R0, !PT ;  /* 0x000000004b257209 */ /* 0x000fc60007810000 */
[----:B------:R-:W-:Y:S01]  /*84d0*/  MUFU.EX2 R150, R150 ;  /* 0x0000009600967308 */ /* 0x000fe20000000800 */
[----:B------:R-:W-:Y:S01]  /*84e0*/  FMNMX.FTZ R0, R78, R37, !PT ;  /* 0x000000254e007209 */ /* 0x000fe20007810000 */
[----:B-1----:R-:W-:Y:S01]  /*84f0*/  FFMA.FTZ R6, R9, R6, R148 ;  /* 0x0000000609067223 */ /* 0x002fe20000010094 */
[----:B------:R-:W-:Y:S02]  /*8500*/  WARPGROUP.DEPBAR.LE gsb0, 0x0 ;  /* 0x00008000000079c5 */ /* 0x000fe40000010000 */
[----:B------:R-:W-:Y:S01]  /*8510*/  WARPGROUP.ARRIVE ;  /* 0x00000000000079c5 */ /* 0x000fe20000000000 */
[----:B------:R-:W-:Y:S01]  /*8520*/  FMNMX.FTZ R45, R79, R0, !PT ;  /* 0x000000004f2d7209 */ /* 0x000fe20007810000 */
[--C-:B------:R-:W-:Y:S01]  /*8530*/  FFMA.FTZ R140, R40, UR22, -R8.reuse ;  /* 0x00000016288c7c23 */ /* 0x100fe20008010808 */
[----:B------:R1:W-:Y:S01]  /*8540*/  MUFU.EX2 R37, R57 ;  /* 0x0000003900257308 */ /* 0x0003e20000000800 */
[----:B------:R-:W-:Y:S01]  /*8550*/  FFMA.FTZ R142, R44, UR22, -R8 ;  /* 0x000000162c8e7c23 */ /* 0x000fe20008010808 */
[----:B------:R-:W-:Y:S01]  /*8560*/  FMNMX.FTZ R0, R82, R45, !PT ;  /* 0x0000002d52007209 */ /* 0x000fe20007810000 */
[----:B------:R-:W-:Y:S01]  /*8570*/  HGMMA.64x64x16.F32.BF16 R88, R136, gdesc[UR4].tnspB, R88, gsb0 ;  /* 0x40e0000488587df0 */ /* 0x000fe20008001858 */
[----:B------:R-:W-:Y:S01]  /*8580*/  UIADD3 UR6, UR10, 0x200, URZ ;  /* 0x000002000a067890 */ /* 0x000fe2000fffe03f */
[----:B0-----:R-:W-:Y:S01]  /*8590*/  F2FP.BF16.F32.PACK_AB R148, R11, R148 ;  /* 0x000000940b94723e */ /* 0x001fe200000010ff */
[----:B------:R-:W-:Y:S01]  /*85a0*/  UMOV UR7, 0x40000040 ;  /* 0x4000004000077882 */ /* 0x000fe20000000000 */
[----:B------:R-:W-:Y:S01]  /*85b0*/  FMNMX.FTZ R45, R83, R0, !PT ;  /* 0x00000000532d7209 */ /* 0x000fe20007810000 */
[----:B------:R-:W-:Y:S03]  /*85c0*/  MUFU.EX2 R15, R15 ;  /* 0x0000000f000f7308 */ /* 0x000fe60000000800 */
[----:B------:R-:W-:-:S04]  /*85d0*/  FMNMX.FTZ R0, R86, R45, !PT ;  /* 0x0000002d56007209 */ /* 0x000fc80007810000 */
[----:B------:R-:W-:Y:S01]  /*85e0*/  FMNMX.FTZ R0, R87, R0, !PT ;  /* 0x0000000057007209 */ /* 0x000fe20007810000 */
[----:B------:R0:W-:Y:S04]  /*85f0*/  MUFU.EX2 R45, R61 ;  /* 0x0000003d002d7308 */ /* 0x0001e80000000800 */
[----:B-1----:R-:W1:Y:S04]  /*8600*/  SHFL.BFLY PT, R57, R0, 0x2, 0x1f ;  /* 0x0c401f0000397f89 */ /* 0x002e6800000e0000 */
[----:B------:R-:W-:Y:S01]  /*8610*/  MUFU.EX2 R144, R144 ;  /* 0x0000009000907308 */ /* 0x000fe20000000800 */
[----:B0-----:R-:W-:-:S07]  /*8620*/  FFMA.FTZ R61, R77, UR22, -R8 ;  /* 0x000000164d3d7c23 */ /* 0x001fce0008010808 */
[----:B------:R-:W-:Y:S08]  /*8630*/  MUFU.EX2 R146, R146 ;  /* 0x0000009200927308 */ /* 0x000ff00000000800 */
[----:B------:R-:W-:Y:S01]  /*8640*/  MUFU.EX2 R25, R25 ;  /* 0x0000001900197308 */ /* 0x000fe20000000800 */
[----:B-1----:R-:W-:Y:S01]  /*8650*/  FMNMX.FTZ R28, R0, R57, !PT ;  /* 0x00000039001c7209 */ /* 0x002fe20007810000 */
[----:B------:R-:W-:-:S06]  /*8660*/  FFMA.FTZ R57, R73, UR22, -R8 ;  /* 0x0000001649397c23 */ /* 0x000fcc0008010808 */
[----:B------:R-:W-:Y:S01]  /*8670*/  MUFU.EX2 R140, R140 ;  /* 0x0000008c008c7308 */ /* 0x000fe20000000800 */
[----:B------:R-:W0:Y:S07]  /*8680*/  SHFL.BFLY PT, R69, R28, 0x1, 0x1f ;  /* 0x0c201f001c457f89 */ /* 0x000e2e00000e0000 */
[----:B------:R-:W-:Y:S08]  /*8690*/  MUFU.EX2 R29, R29 ;  /* 0x0000001d001d7308 */ /* 0x000ff00000000800 */
[----:B------:R-:W-:Y:S08]  /*86a0*/  MUFU.EX2 R142, R142 ;  /* 0x0000008e008e7308 */ /* 0x000ff00000000800 */
[----:B------:R-:W-:Y:S01]  /*86b0*/  MUFU.EX2 R41, R41 ;  /* 0x0000002900297308 */ /* 0x000fe20000000800 */
[----:B0-----:R-:W-:-:S05]  /*86c0*/  FMNMX.FTZ R0, R28, R69, !PT ;  /* 0x000000451c007209 */ /* 0x001fca0007810000 */
[----:B------:R-:W-:Y:S02]  /*86d0*/  FMUL.FTZ R32, R0, UR22 ;  /* 0x0000001600207c20 */ /* 0x000fe40008410000 */
[----:B------:R-:W-:Y:S01]  /*86e0*/  MUFU.EX2 R10, R10 ;  /* 0x0000000a000a7308 */ /* 0x000fe20000000800 */
[----:B------:R-:W-:Y:S02]  /*86f0*/  WARPGROUP.DEPBAR.LE gsb0, 0x0 ;  /* 0x00008000000079c5 */ /* 0x000fe40000010000 */
[----:B------:R-:W-:Y:S01]  /*8700*/  WARPGROUP.ARRIVE ;  /* 0x00000000000079c5 */ /* 0x000fe20000000000 */
[--C-:B------:R-:W-:Y:S01]  /*8710*/  FFMA.FTZ R136, R48, UR22, -R8.reuse ;  /* 0x0000001630887c23 */ /* 0x100fe20008010808 */
[----:B------:R-:W-:Y:S01]  /*8720*/  FFMA.FTZ R138, R52, UR22, -R8 ;  /* 0x00000016348a7c23 */ /* 0x000fe20008010808 */
[--C-:B------:R-:W-:Y:S01]  /*8730*/  FFMA.FTZ R149, R26, UR22, -R32.reuse ;  /* 0x000000161a957c23 */ /* 0x100fe20008010820 */
[--C-:B------:R-:W-:Y:S01]  /*8740*/  FFMA.FTZ R26, R27, UR22, -R32.reuse ;  /* 0x000000161b1a7c23 */ /* 0x100fe20008010820 */
[----:B------:R-:W-:Y:S01]  /*8750*/  IMAD.U32 R27, RZ, RZ, UR39 ;  /* 0x00000027ff1b7e24 */ /* 0x000fe2000f8e00ff */
[----:B------:R-:W-:Y:S01]  /*8760*/  HGMMA.64x64x16.F32.BF16 R88, R132, gdesc[UR4].tnspB, R88, gsb0 ;  /* 0x40e0000484587df0 */ /* 0x000fe20008001858 */
[----:B------:R-:W-:Y:S01]  /*8770*/  UIADD3 UR6, UR10, 0x280, URZ ;  /* 0x000002800a067890 */ /* 0x000fe2000fffe03f */
[--C-:B------:R-:W-:Y:S01]  /*8780*/  FFMA.FTZ R151, R30, UR22, -R32.reuse ;  /* 0x000000161e977c23 */ /* 0x100fe20008010820 */
[----:B------:R-:W-:Y:S01]  /*8790*/  UMOV UR7, 0x40000040 ;  /* 0x4000004000077882 */ /* 0x000fe20000000000 */
        /* <DEDUP_REMOVED lines=8> */
[----:B------:R-:W-:Y:S01]  /*8820*/  MUFU.EX2 R26, R26 ;  /* 0x0000001a001a7308 */ /* 0x000fe20000000800 */
[----:B------:R-:W-:Y:S01]  /*8830*/  SEL R31, R31, 0x9, !P2 ;  /* 0x000000091f1f7807 */ /* 0x000fe20005000000 */
[--C-:B------:R-:W-:Y:S01]  /*8840*/  FFMA.FTZ R36, R39, UR22, -R32.reuse ;  /* 0x0000001627247c23 */ /* 0x100fe20008010820 */
[----:B------:R-:W-:Y:S01]  /*8850*/  @!P1 PRMT R27, RZ, 0x654, R27 ;  /* 0x00000654ff1b9816 */ /* 0x000fe2000000001b */
        /* <DEDUP_REMOVED lines=16> */
[----:B------:R-:W-:Y:S01]  /*8960*/  IMAD.U32 R35, RZ, RZ, UR23 ;  /* 0x00000017ff237e24 */ /* 0x000fe2000f8e00ff */
[C---:B------:R-:W-:Y:S01]  /*8970*/  ISETP.GT.AND P2, PT, R3.reuse, UR21, PT ;  /* 0x0000001503007c0c */ /* 0x040fe2000bf44270 */
[----:B------:R-:W-:Y:S01]  /*8980*/  UMOV UR23, UR39 ;  /* 0x0000002700177c82 */ /* 0x000fe20008000000 */
[----:B------:R-:W-:Y:S01]  /*8990*/  VIADD R3, R3, 0xffffffff ;  /* 0xffffffff03037836 */ /* 0x000fe20000000000 */
[----:B------:R-:W-:Y:S01]  /*89a0*/  MUFU.EX2 R145, R145 ;  /* 0x0000009100917308 */ /* 0x000fe20000000800 */
[----:B------:R-:W-:-:S07]  /*89b0*/  @!P1 LEA R35, R35, UR45, 0x3 ;  /* 0x0000002d23239c11 */ /* 0x000fce000f8e18ff */
        /* <DEDUP_REMOVED lines=8> */
[----:B------:R-:W-:Y:S01]  /*8a40*/  FFMA.FTZ R134, R60, UR22, -R8 ;  /* 0x000000163c867c23 */ /* 0x000fe20008010808 */
[----:B------:R-:W-:Y:S02]  /*8a50*/  FADD.FTZ R8, -R0, R7 ;  /* 0x0000000700087221 */ /* 0x000fe40000010100 */
[----:B------:R-:W-:Y:S01]  /*8a60*/  MUFU.EX2 R143, R143 ;  /* 0x0000008f008f7308 */ /* 0x000fe20000000800 */
[--C-:B------:R-:W-:Y:S01]  /*8a70*/  FFMA.FTZ R133, R58, UR22, -R32.reuse ;  /* 0x000000163a857c23 */ /* 0x100fe20008010820 */
[----:B------:R-:W-:Y:S01]  /*8a80*/  HGMMA.64x64x16.F32.BF16 R88, R128, gdesc[UR4].tnspB, R88, gsb0 ;  /* 0x40e0000480587df0 */ /* 0x000fe20008001858 */
[----:B------:R-:W-:Y:S01]  /*8a90*/  UIADD3 UR6, UR10, 0x300, URZ ;  /* 0x000003000a067890 */ /* 0x000fe2000fffe03f */
[----:B------:R-:W-:Y:S01]  /*8aa0*/  FMUL.FTZ R8, R8, UR22 ;  /* 0x0000001608087c20 */ /* 0x000fe20008410000 */
[----:B------:R-:W-:Y:S01]  /*8ab0*/  UMOV UR7, 0x40000040 ;  /* 0x4000004000077882 */ /* 0x000fe20000000000 */
[----:B------:R-:W-:-:S02]  /*8ac0*/  FFMA.FTZ R135, R62, UR22, -R32 ;  /* 0x000000163e877c23 */ /* 0x000fc40008010820 */
[----:B------:R-:W-:Y:S08]  /*8ad0*/  MUFU.EX2 R40, R40 ;  /* 0x0000002800287308 */ /* 0x000ff00000000800 */
[----:B------:R-:W0:Y:S08]  /*8ae0*/  MUFU.EX2 R8, R8 ;  /* 0x0000000800087308 */ /* 0x000e300000000800 */
[----:B------:R-:W-:Y:S08]  /*8af0*/  MUFU.EX2 R136, R136 ;  /* 0x0000008800887308 */ /* 0x000ff00000000800 */
[----:B------:R-:W1:Y:S01]  /*8b00*/  MUFU.EX2 R137, R137 ;  /* 0x0000008900897308 */ /* 0x000e620000000800 */
[----:B0-----:R-:W-:Y:S01]  /*8b10*/  FFMA.FTZ R5, R8, R5, R149 ;  /* 0x0000000508057223 */ /* 0x001fe20000010095 */
[----:B------:R-:W-:-:S03]  /*8b20*/  F2FP.BF16.F32.PACK_AB R149, R26, R149 ;  /* 0x000000951a95723e */ /* 0x000fc600000010ff */
[----:B------:R-:W-:-:S03]  /*8b30*/  FADD.FTZ R48, R26, R5 ;  /* 0x000000051a307221 */ /* 0x000fc60000010000 */
[----:B------:R-:W0:Y:S01]  /*8b40*/  MUFU.EX2 R42, R42 ;  /* 0x0000002a002a7308 */ /* 0x000e220000000800 */
[----:B------:R-:W-:Y:S01]  /*8b50*/  FADD.FTZ R5, R151, R48 ;  /* 0x0000003097057221 */ /* 0x000fe20000010000 */
[----:B------:R-:W-:-:S03]  /*8b60*/  F2FP.BF16.F32.PACK_AB R151, R30, R151 ;  /* 0x000000971e97723e */ /* 0x000fc600000010ff */
[----:B------:R-:W-:-:S03]  /*8b70*/  FADD.FTZ R48, R30, R5 ;  /* 0x000000051e307221 */ /* 0x000fc60000010000 */
[----:B------:R-:W-:Y:S01]  /*8b80*/  MUFU.EX2 R138, R138 ;  /* 0x0000008a008a7308 */ /* 0x000fe20000000800 */
[----:B------:R-:W-:Y:S01]  /*8b90*/  FADD.FTZ R5, R145, R48 ;  /* 0x0000003091057221 */ /* 0x000fe20000010000 */
[----:B------:R-:W-:Y:S01]  /*8ba0*/  FFMA.FTZ R48, R67, UR22, -R32 ;  /* 0x0000001643307c23 */ /* 0x000fe20008010820 */
[C---:B------:R-:W-:Y:S02]  /*8bb0*/  F2FP.BF16.F32.PACK_AB R145, R34.reuse, R145 ;  /* 0x000000912291723e */ /* 0x040fe400000010ff */
[----:B------:R-:W-:-:S03]  /*8bc0*/  FADD.FTZ R52, R34, R5 ;  /* 0x0000000522347221 */ /* 0x000fc60000010000 */
[----:B------:R-:W2:Y:S01]  /*8bd0*/  MUFU.EX2 R139, R139 ;  /* 0x0000008b008b7308 */ /* 0x000ea20000000800 */
[----:B------:R-:W-:Y:S01]  /*8be0*/  FADD.FTZ R5, R147, R52 ;  /* 0x0000003493057221 */ /* 0x000fe20000010000 */
[----:B------:R-:W-:-:S03]  /*8bf0*/  F2FP.BF16.F32.PACK_AB R147, R36, R147 ;  /* 0x000000932493723e */ /* 0x000fc600000010ff */
[----:B------:R-:W-:-:S03]  /*8c00*/  FADD.FTZ R52, R36, R5 ;  /* 0x0000000524347221 */ /* 0x000fc60000010000 */
[----:B------:R-:W3:Y:S01]  /*8c10*/  MUFU.EX2 R44, R44 ;  /* 0x0000002c002c7308 */ /* 0x000ee20000000800 */
[----:B------:R-:W-:Y:S01]  /*8c20*/  FADD.FTZ R5, R141, R52 ;  /* 0x000000348d057221 */ /* 0x000fe20000010000 */
[----:B------:R-:W-:-:S03]  /*8c30*/  F2FP.BF16.F32.PACK_AB R141, R38, R141 ;  /* 0x0000008d268d723e */ /* 0x000fc600000010ff */
[----:B------:R-:W-:-:S03]  /*8c40*/  FADD.FTZ R52, R38, R5 ;  /* 0x0000000526347221 */ /* 0x000fc60000010000 */
[----:B------:R-:W-:Y:S01]  /*8c50*/  MUFU.EX2 R132, R132 ;  /* 0x0000008400847308 */ /* 0x000fe20000000800 */
[----:B------:R-:W-:Y:S01]  /*8c60*/  FADD.FTZ R5, R143, R52 ;  /* 0x000000348f057221 */ /* 0x000fe20000010000 */
[----:B------:R-:W-:-:S03]  /*8c70*/  F2FP.BF16.F32.PACK_AB R143, R40, R143 ;  /* 0x0000008f288f723e */ /* 0x000fc600000010ff */
[----:B------:R-:W-:Y:S01]  /*8c80*/  FADD.FTZ R52, R40, R5 ;  /* 0x0000000528347221 */ /* 0x000fe20000010000 */
[----:B------:R-:W-:Y:S02]  /*8c90*/  WARPGROUP.DEPBAR.LE gsb0, 0x0 ;  /* 0x00008000000079c5 */ /* 0x000fe40000010000 */
[----:B------:R-:W-:Y:S01]  /*8ca0*/  WARPGROUP.ARRIVE ;  /* 0x00000000000079c5 */ /* 0x000fe20000000000 */
[----:B------:R-:W4:Y:S01]  /*8cb0*/  MUFU.EX2 R133, R133 ;  /* 0x0000008500857308 */ /* 0x000f220000000800 */
[----:B-1----:R-:W-:Y:S01]  /*8cc0*/  FADD.FTZ R5, R137, R52 ;  /* 0x0000003489057221 */ /* 0x002fe20000010000 */
[--C-:B------:R-:W-:Y:S01]  /*8cd0*/  FFMA.FTZ R129, R66, UR22, -R32.reuse ;  /* 0x0000001642817c23 */ /* 0x100fe20008010820 */
[----:B------:R-:W-:Y:S01]  /*8ce0*/  FFMA.FTZ R131, R70, UR22, -R32 ;  /* 0x0000001646837c23 */ /* 0x000fe20008010820 */
[C---:B0-----:R-:W-:Y:S01]  /*8cf0*/  F2FP.BF16.F32.PACK_AB R137, R42.reuse, R137 ;  /* 0x000000892a89723e */ /* 0x041fe200000010ff */
[----:B------:R-:W-:Y:S01]  /*8d00*/  HGMMA.64x64x16.F32.BF16 R88, R124, gdesc[UR4].tnspB, R88, gsb0 ;  /* 0x40e000047c587df0 */ /* 0x000fe20008001858 */
[----:B------:R-:W-:Y:S01]  /*8d10*/  UIADD3 UR6, UR10, 0x380, URZ ;  /* 0x000003800a067890 */ /* 0x000fe2000fffe03f */
[----:B------:R-:W-:Y:S01]  /*8d20*/  FADD.FTZ R52, R42, R5 ;  /* 0x000000052a347221 */ /* 0x000fe20000010000 */
[----:B------:R-:W-:Y:S01]  /*8d30*/  UMOV UR7, 0x40000040 ;  /* 0x4000004000077882 */ /* 0x000fe20000000000 */
[----:B------:R-:W0:Y:S02]  /*8d40*/  MUFU.EX2 R46, R46 ;  /* 0x0000002e002e7308 */ /* 0x000e240000000800 */
[----:B--2---:R-:W-:Y:S01]  /*8d50*/  FADD.FTZ R5, R139, R52 ;  /* 0x000000348b057221 */ /* 0x004fe20000010000 */
[----:B---3--:R-:W-:-:S03]  /*8d60*/  F2FP.BF16.F32.PACK_AB R139, R44, R139 ;  /* 0x0000008b2c8b723e */ /* 0x008fc600000010ff */
[----:B------:R-:W-:Y:S02]  /*8d70*/  FADD.FTZ R30, R44, R5 ;  /* 0x000000052c1e7221 */ /* 0x000fe40000010000 */
[----:B------:R-:W-:Y:S02]  /*8d80*/  MUFU.EX2 R134, R134 ;  /* 0x0000008600867308 */ /* 0x000fe40000000800 */
[----:B----4-:R-:W-:-:S06]  /*8d90*/  FADD.FTZ R5, R133, R30 ;  /* 0x0000001e85057221 */ /* 0x010fcc0000010000 */
[----:B------:R-:W1:Y:S01]  /*8da0*/  MUFU.EX2 R135, R135 ;  /* 0x0000008700877308 */ /* 0x000e620000000800 */
[C---:B0-----:R-:W-:Y:S01]  /*8db0*/  FADD.FTZ R30, R46.reuse, R5 ;  /* 0x000000052e1e7221 */ /* 0x041fe20000010000 */
[----:B------:R-:W-:-:S06]  /*8dc0*/  F2FP.BF16.F32.PACK_AB R133, R46, R133 ;  /* 0x000000852e85723e */ /* 0x000fcc00000010ff */
[----:B------:R-:W-:Y:S08]  /*8dd0*/  MUFU.EX2 R129, R129 ;  /* 0x0000008100817308 */ /* 0x000ff00000000800 */
[----:B------:R-:W0:Y:S01]  /*8de0*/  MUFU.EX2 R49, R49 ;  /* 0x0000003100317308 */ /* 0x000e220000000800 */
[----:B-1----:R-:W-:-:S07]  /*8df0*/  FADD.FTZ R5, R135, R30 ;  /* 0x0000001e87057221 */ /* 0x002fce0000010000 */
[----:B------:R-:W-:Y:S08]  /*8e00*/  MUFU.EX2 R48, R48 ;  /* 0x0000003000307308 */ /* 0x000ff00000000800 */
[----:B------:R-:W-:Y:S01]  /*8e10*/  MUFU.EX2 R12, R12 ;  /* 0x0000000c000c7308 */ /* 0x000fe20000000800 */
[----:B0-----:R-:W-:-:S07]  /*8e20*/  F2FP.BF16.F32.PACK_AB R128, R49, R10 ;  /* 0x0000000a3180723e */ /* 0x001fce00000010ff */
[----:B------:R-:W-:Y:S08]  /*8e30*/  MUFU.EX2 R131, R131 ;  /* 0x0000008300837308 */ /* 0x000ff00000000800 */
[----:B------:R-:W0:Y:S08]  /*8e40*/  MUFU.EX2 R53, R53 ;  /* 0x0000003500357308 */ /* 0x000e300000000800 */
[----:B------:R-:W-:Y:S01]  /*8e50*/  MUFU.EX2 R14, R14 ;  /* 0x0000000e000e7308 */ /* 0x000fe20000000800 */
[----:B------:R-:W-:-:S02]  /*8e60*/  WARPGROUP.DEPBAR.LE gsb0, 0x0 ;  /* 0x00008000000079c5 */ /* 0x000fc40000010000 */
[----:B------:R-:W-:Y:S01]  /*8e70*/  WARPGROUP.ARRIVE ;  /* 0x00000000000079c5 */ /* 0x000fe20000000000 */
[--C-:B------:R-:W-:Y:S01]  /*8e80*/  FFMA.FTZ R125, R74, UR22, -R32.reuse ;  /* 0x000000164a7d7c23 */ /* 0x100fe20008010820 */
[----:B------:R-:W-:-:S03]  /*8e90*/  FFMA.FTZ R127, R78, UR22, -R32 ;  /* 0x000000164e7f7c23 */ /* 0x000fc60008010820 */
[----:B------:R-:W1:Y:S01]  /*8ea0*/  MUFU.EX2 R57, R57 ;  /* 0x0000003900397308 */ /* 0x000e620000000800 */
[----:B0-----:R-:W-:Y:S01]  /*8eb0*/  F2FP.BF16.F32.PACK_AB R130, R53, R12 ;  /* 0x0000000c3582723e */ /* 0x001fe200000010ff */
[----:B------:R-:W-:Y:S06]  /*8ec0*/  HGMMA.64x64x16.F32.BF16 R88, R120, gdesc[UR4].tnspB, R88, gsb0 ;  /* 0x40e0000478587df0 */ /* 0x000fec0008001858 */
[----:B------:R-:W-:Y:S08]  /*8ed0*/  MUFU.EX2 R125, R125 ;  /* 0x0000007d007d7308 */ /* 0x000ff00000000800 */
[----:B------:R-:W-:Y:S01]  /*8ee0*/  MUFU.EX2 R20, R20 ;  /* 0x0000001400147308 */ /* 0x000fe20000000800 */
[----:B-1----:R-:W-:-:S07]  /*8ef0*/  F2FP.BF16.F32.PACK_AB R124, R57, R14 ;  /* 0x0000000e397c723e */ /* 0x002fce00000010ff */
[----:B------:R-:W-:Y:S08]  /*8f00*/  MUFU.EX2 R127, R127 ;  /* 0x0000007f007f7308 */ /* 0x000ff00000000800 */
[----:B------:R-:W0:Y:S08]  /*8f10*/  MUFU.EX2 R61, R61 ;  /* 0x0000003d003d7308 */ /* 0x000e300000000800 */
[----:B------:R-:W-:Y:S08]  /*8f20*/  MUFU.EX2 R79, R79 ;  /* 0x0000004f004f7308 */ /* 0x000ff00000000800 */
[----:B------:R-:W-:Y:S01]  /*8f30*/  MUFU.EX2 R24, R24 ;  /* 0x0000001800187308 */ /* 0x000fe20000000800 */
[----:B0-----:R-:W-:-:S07]  /*8f40*/  F2FP.BF16.F32.PACK_AB R126, R61, R20 ;  /* 0x000000143d7e723e */ /* 0x001fce00000010ff */
[----:B------:R-:W-:Y:S08]  /*8f50*/  MUFU.EX2 R65, R65 ;  /* 0x0000004100417308 */ /* 0x000ff00000000800 */
[----:B------:R-:W-:Y:S08]  /*8f60*/  MUFU.EX2 R83, R83 ;  /* 0x0000005300537308 */ /* 0x000ff00000000800 */
[----:B------:R-:W-:Y:S01]  /*8f70*/  MUFU.EX2 R28, R84 ;  /* 0x00000054001c7308 */ /* 0x000fe20000000800 */
[----:B------:R-:W-:-:S02]  /*8f80*/  WARPGROUP.DEPBAR.LE gsb0, 0x0 ;  /* 0x00008000000079c5 */ /* 0x000fc40000010000 */
[----:B------:R0:W-:Y:S06]  /*8f90*/  BAR.ARV R31, 0x100 ;  /* 0x0004001f0000751d */ /* 0x0001ec0000002000 */
[----:B------:R1:W-:Y:S01]  /*8fa0*/  @!P1 SYNCS.ARRIVE.TRANS64.RED.A1T0 RZ, [R27+URZ], RZ ;  /* 0x000000ff1bff99a7 */ /* 0x0003e2000810043f */
[----:B------:R-:W-:Y:S01]  /*8fb0*/  MUFU.EX2 R121, R82 ;  /* 0x0000005200797308 */ /* 0x000fe20000000800 */
[----:B0-----:R-:W-:Y:S02]  /*8fc0*/  @!P1 VIADD R31, R35, 0x16860 ;  /* 0x00016860231f9836 */ /* 0x001fe40000000000 */
[-C--:B------:R-:W-:Y:S01]  /*8fd0*/  FMUL.FTZ R88, R88, R9.reuse ;  /* 0x0000000958587220 */ /* 0x080fe20000410000 */
[-C--:B------:R-:W-:Y:S01]  /*8fe0*/  FMUL.FTZ R89, R89, R9.reuse ;  /* 0x0000000959597220 */ /* 0x080fe20000410000 */
[-C--:B------:R-:W-:Y:S01]  /*8ff0*/  FMUL.FTZ R92, R92, R9.reuse ;  /* 0x000000095c5c7220 */ /* 0x080fe20000410000 */
[-C--:B------:R-:W-:Y:S01]  /*9000*/  FMUL.FTZ R93, R93, R9.reuse ;  /* 0x000000095d5d7220 */ /* 0x080fe20000410000 */
[----:B------:R-:W-:Y:S01]  /*9010*/  @!P1 PRMT R31, RZ, 0x654, R31 ;  /* 0x00000654ff1f9816 */ /* 0x000fe2000000001f */
[----:B-1----:R-:W-:Y:S01]  /*9020*/  FADD.FTZ R27, R11, R6 ;  /* 0x000000060b1b7221 */ /* 0x002fe20000010000 */
[----:B------:R-:W-:Y:S01]  /*9030*/  FFMA.FTZ R6, R63, UR22, -R32 ;  /* 0x000000163f067c23 */ /* 0x000fe20008010820 */
[----:B------:R-:W-:Y:S01]  /*9040*/  MUFU.EX2 R123, R86 ;  /* 0x00000056007b7308 */ /* 0x000fe20000000800 */
[----:B------:R0:W-:Y:S01]  /*9050*/  @!P1 SYNCS.ARRIVE.TRANS64.RED.A1T0 RZ, [R31+URZ], RZ ;  /* 0x000000ff1fff99a7 */ /* 0x0001e2000810043f */
[----:B------:R-:W-:Y:S01]  /*9060*/  FADD.FTZ R50, R150, R27 ;  /* 0x0000001b96327221 */ /* 0x000fe20000010000 */
[-C--:B------:R-:W-:Y:S01]  /*9070*/  FMUL.FTZ R96, R96, R9.reuse ;  /* 0x0000000960607220 */ /* 0x080fe20000410000 */
[-C--:B------:R-:W-:Y:S01]  /*9080*/  FMUL.FTZ R97, R97, R9.reuse ;  /* 0x0000000961617220 */ /* 0x080fe20000410000 */
[-C--:B------:R-:W-:Y:S01]  /*9090*/  FMUL.FTZ R100, R100, R9.reuse ;  /* 0x0000000964647220 */ /* 0x080fe20000410000 */
[----:B------:R-:W-:Y:S01]  /*90a0*/  FADD.FTZ R27, R15, R50 ;  /* 0x000000320f1b7221 */ /* 0x000fe20000010000 */
[-C--:B------:R-:W-:Y:S01]  /*90b0*/  FMUL.FTZ R101, R101, R9.reuse ;  /* 0x0000000965657220 */ /* 0x080fe20000410000 */
[----:B------:R-:W1:Y:S01]  /*90c0*/  MUFU.EX2 R6, R6 ;  /* 0x0000000600067308 */ /* 0x000e620000000800 */
        /* <DEDUP_REMOVED lines=8> */
[----:B------:R-:W2:Y:S01]  /*9150*/  MUFU.EX2 R7, R85 ;  /* 0x0000005500077308 */ /* 0x000ea20000000800 */
[----:B------:R-:W-:Y:S01]  /*9160*/  FADD.FTZ R54, R146, R27 ;  /* 0x0000001b92367221 */ /* 0x000fe20000010000 */
[-C--:B------:R-:W-:Y:S01]  /*9170*/  FMUL.FTZ R112, R112, R9.reuse ;  /* 0x0000000970707220 */ /* 0x080fe20000410000 */
[-C--:B------:R-:W-:Y:S01]  /*9180*/  FMUL.FTZ R113, R113, R9.reuse ;  /* 0x0000000971717220 */ /* 0x080fe20000410000 */
[-C--:B------:R-:W-:Y:S01]  /*9190*/  FMUL.FTZ R116, R116, R9.reuse ;  /* 0x0000000974747220 */ /* 0x080fe20000410000 */
[----:B------:R-:W-:Y:S01]  /*91a0*/  FADD.FTZ R27, R25, R54 ;  /* 0x00000036191b7221 */ /* 0x000fe20000010000 */
[----:B------:R-:W-:Y:S01]  /*91b0*/  FMUL.FTZ R117, R117, R9 ;  /* 0x0000000975757220 */ /* 0x000fe20000410000 */
[----:B------:R-:W-:Y:S01]  /*91c0*/  F2FP.BF16.F32.PACK_AB R150, R15, R150 ;  /* 0x000000960f96723e */ /* 0x000fe200000010ff */
[----:B------:R-:W3:Y:S01]  /*91d0*/  MUFU.EX2 R50, R50 ;  /* 0x0000003200327308 */ /* 0x000ee20000000800 */
[----:B------:R-:W-:Y:S01]  /*91e0*/  FADD.FTZ R54, R140, R27 ;  /* 0x0000001b8c367221 */ /* 0x000fe20000010000 */
[C---:B-1----:R-:W-:Y:S01]  /*91f0*/  FADD.FTZ R30, R6.reuse, R5 ;  /* 0x00000005061e7221 */ /* 0x042fe20000010000 */
[----:B------:R-:W-:Y:S01]  /*9200*/  F2FP.BF16.F32.PACK_AB R135, R6, R135 ;  /* 0x000000870687723e */ /* 0x000fe200000010ff */
[----:B------:R-:W-:Y:S01]  /*9210*/  FMUL.FTZ R90, R90, R8 ;  /* 0x000000085a5a7220 */ /* 0x000fe20000410000 */
[----:B------:R-:W-:Y:S01]  /*9220*/  FADD.FTZ R27, R29, R54 ;  /* 0x000000361d1b7221 */ /* 0x000fe20000010000 */
[----:B------:R-:W-:Y:S01]  /*9230*/  FADD.FTZ R5, R129, R30 ;  /* 0x0000001e81057221 */ /* 0x000fe20000010000 */
[----:B------:R-:W-:Y:S01]  /*9240*/  F2FP.BF16.F32.PACK_AB R144, R13, R144 ;  /* 0x000000900d90723e */ /* 0x000fe200000010ff */
[----:B------:R-:W-:Y:S01]  /*9250*/  MUFU.EX2 R32, R32 ;  /* 0x0000002000207308 */ /* 0x000fe20000000800 */
[----:B------:R-:W-:Y:S01]  /*9260*/  FADD.FTZ R54, R142, R27 ;  /* 0x0000001b8e367221 */ /* 0x000fe20000010000 */
[----:B------:R-:W-:Y:S01]  /*9270*/  FADD.FTZ R30, R48, R5 ;  /* 0x00000005301e7221 */ /* 0x000fe20000010000 */
[----:B--2---:R-:W-:Y:S01]  /*9280*/  F2FP.BF16.F32.PACK_AB R122, R7, R28 ;  /* 0x0000001c077a723e */ /* 0x004fe200000010ff */
[----:B------:R-:W-:Y:S01]  /*9290*/  FMUL.FTZ R91, R91, R8 ;  /* 0x000000085b5b7220 */ /* 0x000fe20000410000 */
[----:B------:R-:W-:Y:S01]  /*92a0*/  FADD.FTZ R27, R21, R54 ;  /* 0x00000036151b7221 */ /* 0x000fe20000010000 */
[----:B------:R-:W-:Y:S01]  /*92b0*/  FADD.FTZ R5, R131, R30 ;  /* 0x0000001e83057221 */ /* 0x000fe20000010000 */
[----:B------:R-:W-:Y:S01]  /*92c0*/  F2FP.BF16.F32.PACK_AB R146, R25, R146 ;  /* 0x000000921992723e */ /* 0x000fe200000010ff */
[----:B------:R-:W-:Y:S01]  /*92d0*/  FMUL.FTZ R94, R94, R8 ;  /* 0x000000085e5e7220 */ /* 0x000fe20000410000 */
[----:B------:R-:W-:Y:S01]  /*92e0*/  FADD.FTZ R54, R136, R27 ;  /* 0x0000001b88367221 */ /* 0x000fe20000010000 */
[----:B---3--:R-:W-:Y:S01]  /*92f0*/  FADD.FTZ R30, R50, R5 ;  /* 0x00000005321e7221 */ /* 0x008fe20000010000 */
        /* <DEDUP_REMOVED lines=8> */
[----:B------:R-:W-:Y:S01]  /*9380*/  FMUL.FTZ R99, R99, R8 ;  /* 0x0000000863637220 */ /* 0x000fe20000410000 */
[C---:B------:R-:W-:Y:S01]  /*9390*/  F2FP.BF16.F32.PACK_AB R138, R41.reuse, R138 ;  /* 0x0000008a298a723e */ /* 0x040fe200000010ff */
[----:B------:R-:W-:Y:S01]  /*93a0*/  FADD.FTZ R11, R41, R26 ;  /* 0x0000001a290b7221 */ /* 0x000fe20000010000 */
[----:B------:R-:W-:Y:S01]  /*93b0*/  F2FP.BF16.F32.PACK_AB R129, R48, R129 ;  /* 0x000000813081723e */ /* 0x000fe200000010ff */
[----:B------:R-:W1:Y:S01]  /*93c0*/  MUFU.EX2 R26, R75 ;  /* 0x0000004b001a7308 */ /* 0x000e620000000800 */
[----:B------:R-:W-:Y:S01]  /*93d0*/  F2FP.BF16.F32.PACK_AB R131, R50, R131 ;  /* 0x000000833283723e */ /* 0x000fe200000010ff */
[----:B------:R-:W-:Y:S01]  /*93e0*/  FADD.FTZ R34, R132, R11 ;  /* 0x0000000b84227221 */ /* 0x000fe20000010000 */
[----:B------:R-:W-:Y:S01]  /*93f0*/  F2FP.BF16.F32.PACK_AB R132, R37, R132 ;  /* 0x000000842584723e */ /* 0x000fe200000010ff */
[----:B------:R-:W-:Y:S01]  /*9400*/  FMUL.FTZ R102, R102, R8 ;  /* 0x0000000866667220 */ /* 0x000fe20000410000 */
[----:B------:R-:W-:Y:S01]  /*9410*/  F2FP.BF16.F32.PACK_AB R120, R65, R24 ;  /* 0x000000184178723e */ /* 0x000fe200000010ff */
        /* <DEDUP_REMOVED lines=21> */
[----:B------:R-:W-:-:S02]  /*9570*/  IMAD.MOV.U32 R9, RZ, RZ, R2 ;  /* 0x000000ffff097224 */ /* 0x000fc400078e0002 */
[----:B------:R-:W-:Y:S01]  /*9580*/  FADD.FTZ R6, R121, R6 ;  /* 0x0000000679067221 */ /* 0x000fe20000010000 */
[----:B------:R-:W-:Y:S01]  /*9590*/  FADD.FTZ R11, R53, R34 ;  /* 0x00000022350b7221 */ /* 0x000fe20000010000 */
[C---:B------:R-:W-:Y:S02]  /*95a0*/  F2FP.BF16.F32.PACK_AB R121, R83.reuse, R121 ;  /* 0x000000795379723e */ /* 0x040fe400000010ff */
[----:B------:R-:W-:Y:S01]  /*95b0*/  FADD.FTZ R6, R83, R6 ;  /* 0x0000000653067221 */ /* 0x000fe20000010000 */
[----:B------:R-:W-:-:S04]  /*95c0*/  FADD.FTZ R34, R14, R11 ;  /* 0x0000000b0e227221 */ /* 0x000fc80000010000 */
[----:B------:R-:W-:-:S04]  /*95d0*/  FADD.FTZ R11, R57, R34 ;  /* 0x00000022390b7221 */ /* 0x000fc80000010000 */
[----:B------:R-:W-:-:S04]  /*95e0*/  FADD.FTZ R10, R20, R11 ;  /* 0x0000000b140a7221 */ /* 0x000fc80000010000 */
[----:B------:R-:W-:-:S04]  /*95f0*/  FADD.FTZ R5, R61, R10 ;  /* 0x0000000a3d057221 */ /* 0x000fc80000010000 */
[----:B------:R-:W-:-:S04]  /*9600*/  FADD.FTZ R10, R24, R5 ;  /* 0x00000005180a7221 */ /* 0x000fc80000010000 */
[----:B------:R-:W-:-:S04]  /*9610*/  FADD.FTZ R5, R65, R10 ;  /* 0x0000000a41057221 */ /* 0x000fc80000010000 */
[----:B------:R-:W-:Y:S01]  /*9620*/  FADD.FTZ R10, R28, R5 ;  /* 0x000000051c0a7221 */ /* 0x000fe20000010000 */
[----:B------:R-:W-:Y:S01]  /*9630*/  FADD.FTZ R5, R123, R6 ;  /* 0x000000067b057221 */ /* 0x000fe20000010000 */
[C---:B------:R-:W-:Y:S02]  /*9640*/  F2FP.BF16.F32.PACK_AB R123, R32.reuse, R123 ;  /* 0x0000007b207b723e */ /* 0x040fe400000010ff */
[----:B------:R-:W-:Y:S01]  /*9650*/  FADD.FTZ R6, R7, R10 ;  /* 0x0000000a07067221 */ /* 0x000fe20000010000 */
[----:B------:R-:W-:Y:S01]  /*9660*/  FADD.FTZ R5, R32, R5 ;  /* 0x0000000520057221 */ /* 0x000fe20000010000 */
[----:B------:R-:W-:Y:S01]  /*9670*/  IMAD.MOV.U32 R7, RZ, RZ, R0 ;  /* 0x000000ffff077224 */ /* 0x000fe200078e0000 */
[----:B0-----:R-:W-:Y:S06]  /*9680*/  @P2 BRA `(.L_x_11371) ;  /* 0xffffffe000dc2947 */ /* 0x001fec000383ffff */
.L_x_11362:
[----:B------:R-:W-:-:S13]  /*9690*/  ISETP.GE.AND P2, PT, R3, UR43, PT ;  /* 0x0000002b03007c0c */ /* 0x000fda000bf46270 */
[----:B------:R-:W-:Y:S05]  /*96a0*/  @!P2 BRA `(.L_x_11372) ;  /* 0x0000002c0058a947 */ /* 0x000fea0003800000 */
[----:B------:R-:W-:Y:S01]  /*96b0*/  IMAD.IADD R11, R17, 0x1, -R18 ;  /* 0x00000001110b7824 */ /* 0x000fe200078e0a12 */
[----:B------:R-:W-:Y:S01]  /*96c0*/  UMOV UR26, UR38 ;  /* 0x00000026001a7c82 */ /* 0x000fe20008000000 */
[----:B------:R-:W-:Y:S01]  /*96d0*/  IMAD.MOV.U32 R7, RZ, RZ, R0 ;  /* 0x000000ffff077224 */ /* 0x000fe200078e0000 */
[----:B------:R-:W-:Y:S01]  /*96e0*/  UMOV UR21, UR39 ;  /* 0x0000002700157c82 */ /* 0x000fe20008000000 */
[----:B------:R-:W-:Y:S01]  /*96f0*/  IMAD.IADD R9, R4, 0x1, R11 ;  /* 0x0000000104097824 */ /* 0x000fe200078e020b */
[----:B------:R-:W-:Y:S01]  /*9700*/  IADD3 R11, R11, 0x8, R4 ;  /* 0x000000080b0b7810 */ /* 0x000fe20007ffe004 */
[----:B------:R-:W-:Y:S01]  /*9710*/  IMAD.MOV.U32 R8, RZ, RZ, R2 ;  /* 0x000000ffff087224 */ /* 0x000fe200078e0002 */
[----:B------:R-:W-:Y:S01]  /*9720*/  ULDC UR24, c[0x0][0x9e4] ;  /* 0x0002790000187ab9 */ /* 0x000fe20000000800 */
[----:B------:R-:W-:Y:S01]  /*9730*/  ULDC UR23, c[0x0][0x9dc] ;  /* 0x0002770000177ab9 */ /* 0x000fe20000000800 */
[----:B------:R-:W-:Y:S01]  /*9740*/  LOP3.LUT R13, RZ, R9, RZ, 0x33, !PT ;  /* 0x00000009ff0d7212 */ /* 0x000fe200078e33ff */
[----:B------:R-:W-:Y:S01]  /*9750*/  ULDC UR22, c[0x0][0x988] ;  /* 0x0002620000167ab9 */ /* 0x000fe20000000800 */
[----:B------:R-:W-:Y:S01]  /*9760*/  LOP3.LUT R15, RZ, R11, RZ, 0x33, !PT ;  /* 0x0000000bff0f7212 */ /* 0x000fe200078e33ff */
[----:B------:R-:W-:-:S06]  /*9770*/  ULDC UR25, c[0x0][0x9e0] ;  /* 0x0002780000197ab9 */ /* 0x000fcc0000000800 */
.L_x_11389:
        /* <DEDUP_REMOVED lines=9> */
.L_x_11374:
[----:B------:R-:W-:Y:S01]  /*9810*/  ULEA UR6, UR39, UR45, 0x3 ;  /* 0x0000002d27067291 */ /* 0x000fe2000f8e183f */
[----:B------:R-:W-:-:S05]  /*9820*/  IMAD.U32 R0, RZ, RZ, UR38 ;  /* 0x00000026ff007e24 */ /* 0x000fca000f8e00ff */
[----:B------:R-:W-:-:S04]  /*9830*/  SHF.L.U32 R0, R0, 0x1f, RZ ;  /* 0x0000001f00007819 */ /* 0x000fc800000006ff */
[----:B------:R0:W1:Y:S01]  /*9840*/  SYNCS.PHASECHK.TRANS64.TRYWAIT P2, [UR6+0x16830], R0 ;  /* 0x01683000ff0075a7 */ /* 0x0000620008040146 */
[----:B------:R-:W-:Y:S05]  /*9850*/  @!P0 BRA `(.L_x_11375) ;  /* 0x0000000000048947 */ /* 0x000fea0003800000 */
[----:B------:R-:W-:Y:S01]  /*9860*/  BPT.TRAP 0x1 ;  /* 0x000000040000795c */ /* 0x000fe20000300000 */
.L_x_11375:
[----:B-1----:R-:W-:Y:S05]  /*9870*/  @P2 BRA `(.L_x_11373) ;  /* 0x0000000000082947 */ /* 0x002fea0003800000 */
[----:B------:R-:W1:Y:S02]  /*9880*/  SYNCS.PHASECHK.TRANS64.TRYWAIT P2, [UR6+0x16830], R0 ;  /* 0x01683000ff0075a7 */ /* 0x000e640008040146 */
[----:B-1----:R-:W-:Y:S05]  /*9890*/  @!P2 BRA `(.L_x_11376) ;  /* 0x000000940024a947 */ /* 0x002fea0003800000 */
.L_x_11373:
        /* <DEDUP_REMOVED lines=27> */
.L_x_11378:
[----:B------:R-:W-:Y:S01]  /*9a50*/  ULEA UR6, UR21, UR45, 0x3 ;  /* 0x0000002d15067291 */ /* 0x000fe2000f8e183f */
[----:B------:R-:W-:-:S05]  /*9a60*/  IMAD.U32 R0, RZ, RZ, UR26 ;  /* 0x0000001aff007e24 */ /* 0x000fca000f8e00ff */
[----:B------:R-:W-:-:S04]  /*9a70*/  SHF.L.U32 R0, R0, 0x1f, RZ ;  /* 0x0000001f00007819 */ /* 0x000fc800000006ff */
[----:B------:R0:W1:Y:S01]  /*9a80*/  SYNCS.PHASECHK.TRANS64.TRYWAIT P2, [UR6+0x16850], R0 ;  /* 0x01685000ff0075a7 */ /* 0x0000620008040146 */
[----:B------:R-:W-:Y:S05]  /*9a90*/  @!P0 BRA `(.L_x_11379) ;  /* 0x0000000000048947 */ /* 0x000fea0003800000 */
[----:B------:R-:W-:Y:S01]  /*9aa0*/  BPT.TRAP 0x1 ;  /* 0x000000040000795c */ /* 0x000fe20000300000 */
.L_x_11379:
[----:B-1----:R-:W-:Y:S05]  /*9ab0*/  @P2 BRA `(.L_x_11377) ;  /* 0x0000000000082947 */ /* 0x002fea0003800000 */
[----:B------:R-:W1:Y:S02]  /*9ac0*/  SYNCS.PHASECHK.TRANS64.TRYWAIT P2, [UR6+0x16850], R0 ;  /* 0x01685000ff0075a7 */ /* 0x000e640008040146 */
[----:B-1----:R-:W-:Y:S05]  /*9ad0*/  @!P2 BRA `(.L_x_11380) ;  /* 0x0000009000aca947 */ /* 0x002fea0003800000 */
.L_x_11377:
[----:B------:R-:W-:Y:S01]  /*9ae0*/  UIADD3 UR6, UR45, 0x400, URZ ;  /* 0x000004002d067890 */ /* 0x000fe2000fffe03f */
[----:B------:R-:W-:Y:S01]  /*9af0*/  WARPGROUP.ARRIVE ;  /* 0x00000000000079c5 */ /* 0x000fe20000000000 */
[----:B------:R-:W-:-:S05]  /*9b00*/  UMOV UR7, 0x40000040 ;  /* 0x4000004000077882 */ /* 0x000fca0000000000 */
[----:B------:R-:W2:Y:S01]  /*9b10*/  S2R R12, SR_TID.X ;  /* 0x00000000000c7919 */ /* 0x000ea20000002100 */
[----:B------:R-:W-:Y:S01]  /*9b20*/  USHF.R.U32.HI UR6, URZ, 0x4, UR6 ;  /* 0x000000043f067899 */ /* 0x000fe20008011606 */
[----:B01----:R-:W-:Y:S02]  /*9b30*/  IMAD.SHL.U32 R0, R3, 0x80, RZ ;  /* 0x0000008003007824 */ /* 0x003fe400078e00ff */
[----:B------:R-:W-:Y:S01]  /*9b40*/  IMAD.U32 R10, RZ, RZ, UR39 ;  /* 0x00000027ff0a7e24 */ /* 0x000fe2000f8e00ff */
[----:B------:R-:W-:Y:S02]  /*9b50*/  ULOP3.LUT UR6, UR6, 0x3fff, URZ, 0xc0, !UPT ;  /* 0x00003fff06067892 */ /* 0x000fe4000f8ec03f */
[----:B------:R-:W-:Y:S02]  /*9b60*/  IADD3 R21, R17, 0x1, -R0 ;  /* 0x0000000111157810 */ /* 0x000fe40007ffe800 */
[----:B------:R-:W-:Y:S01]  /*9b70*/  ULEA UR10, UR21, UR6, 0xa ;  /* 0x00000006150a7291 */ /* 0x000fe2000f8e503f */
[----:B------:R-:W-:-:S02]  /*9b80*/  @!P1 LEA R10, R10, UR45, 0x3 ;  /* 0x0000002d0a0a9c11 */ /* 0x000fc4000f8e18ff */
[----:B------:R-:W-:-:S03]  /*9b90*/  IMAD.IADD R21, R21, 0x1, -R18 ;  /* 0x0000000115157824 */ /* 0x000fc600078e0a12 */
[----:B------:R-:W-:Y:S01]  /*9ba0*/  @!P1 VIADD R10, R10, 0x16840 ;  /* 0x000168400a0a9836 */ /* 0x000fe20000000000 */
[----:B------:R-:W-:Y:S01]  /*9bb0*/  UMOV UR6, UR10 ;  /* 0x0000000a00067c82 */ /* 0x000fe20008000000 */
[----:B------:R-:W-:Y:S01]  /*9bc0*/  IMAD R21, R16, -0x2, R21 ;  /* 0xfffffffe10157824 */ /* 0x000fe200078e0215 */
[----:B------:R-:W-:Y:S01]  /*9bd0*/  HGMMA.64x64x16.F32.BF16 R88, R148, gdesc[UR4].tnspB, R88, gsb0 ;  /* 0x40e0000494587df0 */ /* 0x000fe20008001858 */
[----:B------:R-:W-:Y:S01]  /*9be0*/  UIADD3 UR6, UR10, 0x80, URZ ;  /* 0x000000800a067890 */ /* 0x000fe2000fffe03f */
[----:B------:R-:W-:Y:S01]  /*9bf0*/  @!P1 PRMT R10, RZ, 0x654, R10 ;  /* 0x00000654ff0a9816 */ /* 0x000fe2000000000a */
[----:B------:R-:W-:Y:S01]  /*9c00*/  UMOV UR7, 0x40000040 ;  /* 0x4000004000077882 */ /* 0x000fe20000000000 */
[----:B--2---:R-:W-:Y:S02]  /*9c10*/  SHF.R.U32.HI R2, RZ, 0x7, R12 ;  /* 0x00000007ff027819 */ /* 0x004fe4000001160c */
[----:B------:R-:W-:-:S03]  /*9c20*/  ISETP.GE.U32.AND P2, PT, R12, 0x180, PT ;  /* 0x000001800c00780c */ /* 0x000fc60003f46070 */
[----:B------:R-:W-:-:S05]  /*9c30*/  VIADD R2, R2, 0x9 ;  /* 0x0000000902027836 */ /* 0x000fca0000000000 */
        /* <DEDUP_REMOVED lines=36> */
[C---:B------:R-:W-:Y:S01]  /*9e80*/  VIADD R123, R21.reuse, UR25 ;  /* 0x00000019157b7c36 */ /* 0x040fe20008000000 */
[----:B------:R0:W-:Y:S06]  /*9e90*/  BAR.ARV R12, 0x100 ;  /* 0x0004000c0000751d */ /* 0x0001ec0000002000 */
[----:B------:R-:W-:Y:S01]  /*9ea0*/  VIADD R21, R21, UR6 ;  /* 0x0000000615157c36 */ /* 0x000fe20008000000 */
[----:B------:R1:W-:Y:S01]  /*9eb0*/  @!P1 SYNCS.ARRIVE.TRANS64.RED.A1T0 RZ, [R10+URZ], RZ ;  /* 0x000000ff0aff99a7 */ /* 0x0003e2000810043f */
[----:B------:R-:W-:-:S02]  /*9ec0*/  IMAD.IADD R2, R4, 0x1, R123 ;  /* 0x0000000104027824 */ /* 0x000fc400078e027b */
[----:B-1----:R-:W-:Y:S01]  /*9ed0*/  IMAD.IADD R10, R4, 0x1, R21 ;  /* 0x00000001040a7824 */ /* 0x002fe200078e0215 */
[----:B0-----:R-:W-:Y:S06]  /*9ee0*/  @!P5 BRA `(.L_x_11381) ;  /* 0x000000000058d947 */ /* 0x001fec0003800000 */
        /* <DEDUP_REMOVED lines=11> */
.L_x_11383:
[----:B------:R-:W-:Y:S02]  /*9fa0*/  IMAD.U32 R14, RZ, RZ, UR24 ;  /* 0x00000018ff0e7e24 */ /* 0x000fe4000f8e00ff */
[----:B------:R-:W-:-:S03]  /*9fb0*/  IMAD.MOV.U32 R125, RZ, RZ, R9 ;  /* 0x000000ffff7d7224 */ /* 0x000fc600078e0009 */
[----:B------:R-:W-:-:S13]  /*9fc0*/  ISETP.NE.AND P2, PT, R14, 0x1, PT ;  /* 0x000000010e00780c */ /* 0x000fda0003f45270 */
[----:B------:R-:W0:Y:S02]  /*9fd0*/  @P2 LDC.64 R120, c[0x0][0x9e8] ;  /* 0x00027a00ff782b82 */ /* 0x000e240000000a00 */
[----:B0-----:R-:W-:-:S05]  /*9fe0*/  @P2 IMAD.HI.U32 R120, R9, R120, RZ ;  /* 0x0000007809782227 */ /* 0x001fca00078e00ff */
[----:B------:R-:W-:-:S07]  /*9ff0*/  @P2 SHF.R.U32.HI R125, RZ, R121, R120 ;  /* 0x00000079ff7d2219 */ /* 0x000fce0000011678 */
.L_x_11384:
[----:B------:R-:W-:Y:S05]  /*a000*/  BSYNC B0 ;  /* 0x0000000000007941 */ /* 0x000fea0003800000 */
.L_x_11382:
[----:B------:R-:W-:-:S04]  /*a010*/  IMAD R121, R125, R14, -R0 ;  /* 0x0000000e7d797224 */ /* 0x000fc800078e0a00 */
[----:B------:R-:W-:-:S05]  /*a020*/  IMAD R121, R16, -0x2, R121 ;  /* 0xfffffffe10797824 */ /* 0x000fca00078e0279 */
[----:B------:R-:W-:Y:S02]  /*a030*/  VIADDMNMX R2, R121, R14, R2, PT ;  /* 0x0000000e79027246 */ /* 0x000fe40003800102 */
[----:B------:R-:W-:-:S07]  /*a040*/  VIMNMX R10, R10, R121, !PT ;  /* 0x000000790a0a7248 */ /* 0x000fce0007fe0100 */
.L_x_11381:
[----:B------:R-:W-:Y:S02]  /*a050*/  ISETP.GT.AND P2, PT, R3, -0x1, PT ;  /* 0xffffffff0300780c */ /* 0x000fe40003f44270 */
[----:B------:R-:W-:Y:S02]  /*a060*/  IADD3 R12, R21, 0x8, R4 ;  /* 0x00000008150c7810 */ /* 0x000fe40007ffe004 */
        /* <DEDUP_REMOVED lines=109> */
.L_x_11387:
[----:B------:R-:W-:Y:S02]  /*a740*/  IMAD.U32 R14, RZ, RZ, UR24 ;  /* 0x00000018ff0e7e24 */ /* 0x000fe4000f8e00ff */
[----:B------:R-:W-:-:S03]  /*a750*/  IMAD.MOV.U32 R123, RZ, RZ, R11 ;  /* 0x000000ffff7b7224 */ /* 0x000fc600078e000b */
[----:B------:R-:W-:-:S13]  /*a760*/  ISETP.NE.AND P3, PT, R14, 0x1, PT ;  /* 0x000000010e00780c */ /* 0x000fda0003f65270 */
[----:B------:R-:W0:Y:S02]  /*a770*/  @P3 LDC.64 R20, c[0x0][0x9e8] ;  /* 0x00027a00ff143b82 */ /* 0x000e240000000a00 */
[----:B0-----:R-:W-:-:S05]  /*a780*/  @P3 IMAD.HI.U32 R20, R11, R20, RZ ;  /* 0x000000140b143227 */ /* 0x001fca00078e00ff */
[----:B------:R-:W-:-:S07]  /*a790*/  @P3 SHF.R.U32.HI R123, RZ, R21, R20 ;  /* 0x00000015ff7b3219 */ /* 0x000fce0000011614 */
.L_x_11388:
[----:B------:R-:W-:Y:S05]  /*a7a0*/  BSYNC B0 ;  /* 0x0000000000007941 */ /* 0x000fea0003800000 */
.L_x_11386:
[----:B------:R-:W-:-:S04]  /*a7b0*/  IMAD R21, R123, R14, -R0 ;  /* 0x0000000e7b157224 */ /* 0x000fc800078e0a00 */
[----:B------:R-:W-:-:S05]  /*a7c0*/  IMAD R21, R16, -0x2, R21 ;  /* 0xfffffffe10157824 */ /* 0x000fca00078e0215 */
[----:B------:R-:W-:Y:S02]  /*a7d0*/  VIADDMNMX R10, R21, R14, R10, PT ;  /* 0x0000000e150a7246 */ /* 0x000fe4000380010a */
[----:B------:R-:W-:-:S07]  /*a7e0*/  VIMNMX R12, R12, R21, !PT ;  /* 0x000000150c0c7248 */ /* 0x000fce0007fe0100 */
.L_x_11385:
        /* <DEDUP_REMOVED lines=32> */
[----:B------:R-:W-:Y:S02]  /*a9f0*/  ISETP.LT.OR P6, PT, R10, 0x9, P6 ;  /* 0x000000090a00780c */ /* 0x000fe400037c1670 */
[----:B------:R-:W-:Y:S02]  /*aa00*/  FMNMX.FTZ R0, R56, R21, !PT ;  /* 0x0000001538007209 */ /* 0x000fe40007810000 */
[----:B------:R-:W-:Y:S02]  /*aa10*/  ISETP.GT.AND P4, PT, R12, 0x10, P2 ;  /* 0x000000100c00780c */ /* 0x000fe40001784270 */
[----:B------:R-:W-:Y:S02]  /*aa20*/  FMNMX.FTZ R21, R57, R0, !PT ;  /* 0x0000000039157209 */ /* 0x000fe40007810000 */
[----:B------:R-:W-:-:S02]  /*aa30*/  FSEL R43, R43, -INF , !P3 ;  /* 0xff8000002b2b7808 */ /* 0x000fc40005800000 */
[----:B------:R-:W-:Y:S02]  /*aa40*/  FMNMX.FTZ R0, R60, R21, !PT ;  /* 0x000000153c007209 */ /* 0x000fe40007810000 */
[----:B------:R-:W-:Y:S02]  /*aa50*/  ISETP.GT.AND P3, PT, R12, RZ, P2 ;  /* 0x000000ff0c00720c */ /* 0x000fe40001764270 */
[----:B------:R-:W-:Y:S02]  /*aa60*/  FMNMX.FTZ R21, R61, R0, !PT ;  /* 0x000000003d157209 */ /* 0x000fe40007810000 */
[----:B------:R-:W-:Y:S02]  /*aa70*/  FSEL R30, R30, -INF , !P6 ;  /* 0xff8000001e1e7808 */ /* 0x000fe40007000000 */
        /* <DEDUP_REMOVED lines=13> */
[----:B------:R-:W-:-:S02]  /*ab50*/  FMNMX.FTZ R14, R26, R7, !PT ;  /* 0x000000071a0e7209 */ /* 0x000fc40007810000 */
[----:B------:R-:W-:Y:S02]  /*ab60*/  FMNMX.FTZ R21, R77, R0, !PT ;  /* 0x000000004d157209 */ /* 0x000fe40007810000 */
[----:B------:R-:W-:Y:S02]  /*ab70*/  FSEL R38, R38, -INF , !P4 ;  /* 0xff80000026267808 */ /* 0x000fe40006000000 */
[----:B------:R-:W-:Y:S02]  /*ab80*/  FMNMX.FTZ R0, R80, R21, !PT ;  /* 0x0000001550007209 */ /* 0x000fe40007810000 */
[----:B------:R-:W-:Y:S02]  /*ab90*/  ISETP.GT.AND P4, PT, R12, 0x20, P2 ;  /* 0x000000200c00780c */ /* 0x000fe40001784270 */
[----:B------:R-:W-:Y:S02]  /*aba0*/  FMNMX.FTZ R21, R81, R0, !PT ;  /* 0x0000000051157209 */ /* 0x000fe40007810000 */
[----:B------:R-:W-:-:S02]  /*abb0*/  ISETP.LT.OR P4, PT, R10, 0x21, P4 ;  /* 0x000000210a00780c */ /* 0x000fc40002781670 */
[----:B------:R-:W-:Y:S02]  /*abc0*/  FMNMX.FTZ R0, R84, R21, !PT ;  /* 0x0000001554007209 */ /* 0x000fe40007810000 */
[----:B------:R-:W-:Y:S02]  /*abd0*/  FSEL R42, R42, -INF , !P4 ;  /* 0xff8000002a2a7808 */ /* 0x000fe40006000000 */
[----:B------:R-:W-:Y:S02]  /*abe0*/  FMNMX.FTZ R0, R85, R0, !PT ;  /* 0x0000000055007209 */ /* 0x000fe40007810000 */
[C---:B------:R-:W-:Y:S02]  /*abf0*/  ISETP.GT.AND P4, PT, R12.reuse, 0x28, P2 ;  /* 0x000000280c00780c */ /* 0x040fe40001784270 */
[----:B------:R-:W-:Y:S01]  /*ac00*/  ISETP.GT.AND P3, PT, R12, 0x30, P2 ;  /* 0x000000300c00780c */ /* 0x000fe20001764270 */
[----:B------:R-:W0:Y:S01]  /*ac10*/  SHFL.BFLY PT, R21, R0, 0x2, 0x1f ;  /* 0x0c401f0000157f89 */ /* 0x000e2200000e0000 */
[----:B------:R-:W-:-:S02]  /*ac20*/  ISETP.LT.OR P4, PT, R10, 0x29, P4 ;  /* 0x000000290a00780c */ /* 0x000fc40002781670 */
[----:B------:R-:W-:Y:S02]  /*ac30*/  ISETP.LT.OR P3, PT, R10, 0x31, P3 ;  /* 0x000000310a00780c */ /* 0x000fe40001f61670 */
[----:B------:R-:W-:Y:S02]  /*ac40*/  FSEL R46, R46, -INF , !P4 ;  /* 0xff8000002e2e7808 */ /* 0x000fe40006000000 */
[----:B------:R-:W-:Y:S02]  /*ac50*/  ISETP.GT.AND P4, PT, R12, 0x29, P2 ;  /* 0x000000290c00780c */ /* 0x000fe40001784270 */
[----:B------:R-:W-:Y:S02]  /*ac60*/  FSEL R50, R50, -INF , !P3 ;  /* 0xff80000032327808 */ /* 0x000fe40005800000 */
[----:B------:R-:W-:Y:S02]  /*ac70*/  ISETP.LT.OR P4, PT, R10, 0x2a, P4 ;  /* 0x0000002a0a00780c */ /* 0x000fe40002781670 */
[----:B------:R-:W-:-:S02]  /*ac80*/  ISETP.GT.AND P3, PT, R12, 0x38, P2 ;  /* 0x000000380c00780c */ /* 0x000fc40001764270 */
[----:B------:R-:W-:Y:S02]  /*ac90*/  FSEL R47, R47, -INF , !P4 ;  /* 0xff8000002f2f7808 */ /* 0x000fe40006000000 */
[----:B------:R-:W-:Y:S02]  /*aca0*/  ISETP.GT.AND P4, PT, R12, 0x31, P2 ;  /* 0x000000310c00780c */ /* 0x000fe40001784270 */
[C---:B------:R-:W-:Y:S02]  /*acb0*/  ISETP.LT.OR P3, PT, R10.reuse, 0x39, P3 ;  /* 0x000000390a00780c */ /* 0x040fe40001f61670 */
[----:B------:R-:W-:Y:S02]  /*acc0*/  ISETP.LT.OR P4, PT, R10, 0x32, P4 ;  /* 0x000000320a00780c */ /* 0x000fe40002781670 */
[----:B------:R-:W-:Y:S02]  /*acd0*/  FSEL R54, R54, -INF , !P3 ;  /* 0xff80000036367808 */ /* 0x000fe40005800000 */
[----:B0-----:R-:W-:-:S02]  /*ace0*/  FMNMX.FTZ R21, R0, R21, !PT ;  /* 0x0000001500157209 */ /* 0x001fc40007810000 */
[----:B------:R-:W-:Y:S02]  /*acf0*/  FSEL R51, R51, -INF , !P4 ;  /* 0xff80000033337808 */ /* 0x000fe40006000000 */
[C---:B------:R-:W-:Y:S01]  /*ad00*/  ISETP.GT.AND P4, PT, R12.reuse, 0x39, P2 ;  /* 0x000000390c00780c */ /* 0x040fe20001784270 */
[----:B------:R-:W0:Y:S01]  /*ad10*/  SHFL.BFLY PT, R2, R21, 0x1, 0x1f ;  /* 0x0c201f0015027f89 */ /* 0x000e2200000e0000 */
[----:B------:R-:W-:Y:S02]  /*ad20*/  ISETP.GT.AND P3, PT, R12, 0x40, P2 ;  /* 0x000000400c00780c */ /* 0x000fe40001764270 */
[C---:B------:R-:W-:Y:S02]  /*ad30*/  ISETP.LT.OR P4, PT, R10.reuse, 0x3a, P4 ;  /* 0x0000003a0a00780c */ /* 0x040fe40002781670 */
[----:B------:R-:W-:Y:S02]  /*ad40*/  ISETP.LT.OR P3, PT, R10, 0x41, P3 ;  /* 0x000000410a00780c */ /* 0x000fe40001f61670 */
[----:B------:R-:W-:-:S02]  /*ad50*/  FSEL R55, R55, -INF , !P4 ;  /* 0xff80000037377808 */ /* 0x000fc40006000000 */
[----:B------:R-:W-:Y:S02]  /*ad60*/  ISETP.GT.AND P4, PT, R12, 0x41, P2 ;  /* 0x000000410c00780c */ /* 0x000fe40001784270 */
[----:B------:R-:W-:Y:S02]  /*ad70*/  FSEL R58, R58, -INF , !P3 ;  /* 0xff8000003a3a7808 */ /* 0x000fe40005800000 */
[----:B------:R-:W-:Y:S02]  /*ad80*/  ISETP.GT.AND P3, PT, R12, 0x48, P2 ;  /* 0x000000480c00780c */ /* 0x000fe40001764270 */
[C---:B------:R-:W-:Y:S02]  /*ad90*/  ISETP.LT.OR P4, PT, R10.reuse, 0x42, P4 ;  /* 0x000000420a00780c */ /* 0x040fe40002781670 */
[----:B------:R-:W-:Y:S02]  /*ada0*/  ISETP.LT.OR P3, PT, R10, 0x49, P3 ;  /* 0x000000490a00780c */ /* 0x000fe40001f61670 */
[----:B------:R-:W-:-:S02]  /*adb0*/  FSEL R59, R59, -INF , !P4 ;  /* 0xff8000003b3b7808 */ /* 0x000fc40006000000 */
[----:B------:R-:W-:Y:S02]  /*adc0*/  ISETP.GT.AND P4, PT, R12, 0x49, P2 ;  /* 0x000000490c00780c */ /* 0x000fe40001784270 */
[----:B------:R-:W-:Y:S02]  /*add0*/  FSEL R62, R62, -INF , !P3 ;  /* 0xff8000003e3e7808 */ /* 0x000fe40005800000 */
[----:B0-----:R-:W-:Y:S02]  /*ade0*/  FMNMX.FTZ R2, R21, R2, !PT ;  /* 0x0000000215027209 */ /* 0x001fe40007810000 */
[----:B------:R-:W-:Y:S02]  /*adf0*/  ISETP.GT.AND P3, PT, R12, 0x50, P2 ;  /* 0x000000500c00780c */ /* 0x000fe40001764270 */
[C---:B------:R-:W-:Y:S01]  /*ae00*/  FSETP.NEU.FTZ.AND P6, PT, R2.reuse, -INF , PT ;  /* 0xff8000000200780b */ /* 0x040fe20003fdd000 */
[----:B------:R-:W-:Y:S01]  /*ae10*/  FMUL.FTZ R0, R2, UR22 ;  /* 0x0000001602007c20 */ /* 0x000fe20008410000 */
[----:B------:R-:W-:-:S02]  /*ae20*/  ISETP.LT.OR P4, PT, R10, 0x4a, P4 ;  /* 0x0000004a0a00780c */ /* 0x000fc40002781670 */
[----:B------:R-:W-:Y:S02]  /*ae30*/  ISETP.LT.OR P3, PT, R10, 0x51, P3 ;  /* 0x000000510a00780c */ /* 0x000fe40001f61670 */
[----:B------:R-:W-:Y:S02]  /*ae40*/  FSEL R0, R0, RZ, P6 ;  /* 0x000000ff00007208 */ /* 0x000fe40003000000 */
[----:B------:R-:W-:Y:S02]  /*ae50*/  FSEL R63, R63, -INF , !P4 ;  /* 0xff8000003f3f7808 */ /* 0x000fe40006000000 */
[----:B------:R-:W-:Y:S01]  /*ae60*/  ISETP.GT.AND P4, PT, R12, 0x51, P2 ;  /* 0x000000510c00780c */ /* 0x000fe20001784270 */
        /* <DEDUP_REMOVED lines=41> */
[----:B------:R-:W-:Y:S01]  /*b100*/  ISETP.LT.OR P3, PT, R10, 0x61, P3 ;  /* 0x000000610a00780c */ /* 0x000fe20001f61670 */
[----:B------:R-:W-:Y:S01]  /*b110*/  FFMA.FTZ R85, R85, UR22, -R0 ;  /* 0x0000001655557c23 */ /* 0x000fe20008010800 */
[----:B------:R-:W-:Y:S01]  /*b120*/  FMNMX.FTZ R41, R47, R14, !PT ;  /* 0x0000000e2f297209 */ /* 0x000fe20007810000 */
[----:B------:R-:W-:Y:S01]  /*b130*/  MUFU.EX2 R148, R148 ;  /* 0x0000009400947308 */ /* 0x000fe20000000800 */
[----:B------:R-:W-:-:S02]  /*b140*/  FSEL R71, R71, -INF , !P4 ;  /* 0xff80000047477808 */ /* 0x000fc40006000000 */
[----:B------:R-:W-:Y:S01]  /*b150*/  FMNMX.FTZ R14, R50, R41, !PT ;  /* 0x00000029320e7209 */ /* 0x000fe20007810000 */
[----:B------:R-:W-:Y:S01]  /*b160*/  FFMA.FTZ R41, R45, UR22, -R0 ;  /* 0x000000162d297c23 */ /* 0x000fe20008010800 */
[----:B------:R-:W-:Y:S02]  /*b170*/  ISETP.GT.AND P4, PT, R12, 0x61, P2 ;  /* 0x000000610c00780c */ /* 0x000fe40001784270 */
[----:B------:R-:W-:Y:S01]  /*b180*/  FMNMX.FTZ R45, R51, R14, !PT ;  /* 0x0000000e332d7209 */ /* 0x000fe20007810000 */
[----:B------:R-:W-:Y:S01]  /*b190*/  MUFU.EX2 R150, R150 ;  /* 0x0000009600967308 */ /* 0x000fe20000000800 */
[----:B------:R-:W-:Y:S02]  /*b1a0*/  FSEL R74, R74, -INF , !P3 ;  /* 0xff8000004a4a7808 */ /* 0x000fe40005800000 */
[----:B------:R-:W-:Y:S02]  /*b1b0*/  FMNMX.FTZ R14, R54, R45, !PT ;  /* 0x0000002d360e7209 */ /* 0x000fe40007810000 */
[----:B------:R-:W-:-:S02]  /*b1c0*/  ISETP.GT.AND P3, PT, R12, 0x68, P2 ;  /* 0x000000680c00780c */ /* 0x000fc40001764270 */
[----:B------:R-:W-:Y:S01]  /*b1d0*/  FMNMX.FTZ R45, R55, R14, !PT ;  /* 0x0000000e372d7209 */ /* 0x000fe20007810000 */
[----:B------:R-:W-:Y:S01]  /*b1e0*/  MUFU.EX2 R25, R25 ;  /* 0x0000001900197308 */ /* 0x000fe20000000800 */
[----:B------:R-:W-:Y:S02]  /*b1f0*/  ISETP.LT.OR P4, PT, R10, 0x62, P4 ;  /* 0x000000620a00780c */ /* 0x000fe40002781670 */
[----:B------:R-:W-:Y:S01]  /*b200*/  FMNMX.FTZ R14, R58, R45, !PT ;  /* 0x0000002d3a0e7209 */ /* 0x000fe20007810000 */
[----:B------:R-:W-:Y:S01]  /*b210*/  FFMA.FTZ R45, R49, UR22, -R0 ;  /* 0x00000016312d7c23 */ /* 0x000fe20008010800 */
        /* <DEDUP_REMOVED lines=14> */
[----:B------:R-:W-:Y:S02]  /*b300*/  ISETP.LT.OR P4, PT, R10, 0x6a, P4 ;  /* 0x0000006a0a00780c */ /* 0x000fe40002781670 */
[----:B------:R-:W-:Y:S02]  /*b310*/  FMNMX.FTZ R14, R70, R53, !PT ;  /* 0x00000035460e7209 */ /* 0x000fe40007810000 */
[----:B------:R-:W-:Y:S02]  /*b320*/  ISETP.LT.OR P3, PT, R10, 0x71, P3 ;  /* 0x000000710a00780c */ /* 0x000fe40001f61670 */
        /* <DEDUP_REMOVED lines=18> */
[----:B------:R-:W-:Y:S01]  /*b450*/  FMNMX.FTZ R12, R82, R57, !PT ;  /* 0x00000039520c7209 */ /* 0x000fe20007810000 */
[----:B------:R-:W-:Y:S01]  /*b460*/  FFMA.FTZ R57, R61, UR22, -R0 ;  /* 0x000000163d397c23 */ /* 0x000fe20008010800 */
[----:B------:R-:W-:-:S02]  /*b470*/  ISETP.LT.OR P2, PT, R10, 0x7a, P2 ;  /* 0x0000007a0a00780c */ /* 0x000fc40001741670 */
[----:B------:R-:W-:Y:S02]  /*b480*/  FSEL R86, R86, -INF , !P3 ;  /* 0xff80000056567808 */ /* 0x000fe40005800000 */
[----:B------:R-:W-:Y:S01]  /*b490*/  FMNMX.FTZ R61, R83, R12, !PT ;  /* 0x0000000c533d7209 */ /* 0x000fe20007810000 */
[----:B------:R-:W-:Y:S01]  /*b4a0*/  MUFU.EX2 R41, R41 ;  /* 0x0000002900297308 */ /* 0x000fe20000000800 */
        /* <DEDUP_REMOVED lines=94> */
[----:B------:R-:W-:Y:S01]  /*ba90*/  FFMA.FTZ R86, R86, UR22, -R40 ;  /* 0x0000001656567c23 */ /* 0x000fe20008010828 */
[----:B------:R-:W-:-:S02]  /*baa0*/  IMAD.U32 R27, RZ, RZ, UR21 ;  /* 0x00000015ff1b7e24 */ /* 0x000fc4000f8e00ff */
[----:B------:R-:W-:Y:S01]  /*bab0*/  FADD.FTZ R6, R12, R5 ;  /* 0x000000050c067221 */ /* 0x000fe20000010000 */
[----:B------:R-:W-:Y:S01]  /*bac0*/  FADD.FTZ R7, R45, R38 ;  /* 0x000000262d077221 */ /* 0x000fe20000010000 */
[----:B------:R-:W-:Y:S01]  /*bad0*/  FFMA.FTZ R38, R67, UR22, -R40 ;  /* 0x0000001643267c23 */ /* 0x000fe20008010828 */
[----:B------:R-:W0:Y:S01]  /*bae0*/  MUFU.EX2 R20, R20 ;  /* 0x0000001400147308 */ /* 0x000e220000000800 */
[----:B------:R-:W-:Y:S01]  /*baf0*/  FADD.FTZ R5, R151, R6 ;  /* 0x0000000697057221 */ /* 0x000fe20000010000 */
[----:B------:R-:W-:Y:S01]  /*bb00*/  FADD.FTZ R42, R138, R7 ;  /* 0x000000078a2a7221 */ /* 0x000fe20000010000 */
[----:B------:R-:W-:Y:S01]  /*bb10*/  @!P1 LEA R27, R27, UR45, 0x3 ;  /* 0x0000002d1b1b9c11 */ /* 0x000fe2000f8e18ff */
[----:B------:R-:W-:Y:S01]  /*bb20*/  UMOV UR21, UR39 ;  /* 0x0000002700157c82 */ /* 0x000fe20008000000 */
[----:B-1----:R-:W-:Y:S01]  /*bb30*/  FADD.FTZ R6, R14, R5 ;  /* 0x000000050e067221 */ /* 0x002fe20000010000 */
[----:B------:R-:W-:Y:S01]  /*bb40*/  FADD.FTZ R7, R49, R42 ;  /* 0x0000002a31077221 */ /* 0x000fe20000010000 */
[----:B------:R-:W-:Y:S01]  /*bb50*/  FFMA.FTZ R42, R71, UR22, -R40 ;  /* 0x00000016472a7c23 */ /* 0x000fe20008010828 */
[----:B------:R-:W1:Y:S01]  /*bb60*/  MUFU.EX2 R147, R147 ;  /* 0x0000009300937308 */ /* 0x000e620000000800 */
[----:B--2---:R-:W-:Y:S01]  /*bb70*/  FADD.FTZ R5, R145, R6 ;  /* 0x0000000691057221 */ /* 0x004fe20000010000 */
[----:B------:R-:W-:Y:S01]  /*bb80*/  FADD.FTZ R44, R132, R7 ;  /* 0x00000007842c7221 */ /* 0x000fe20000010000 */
[----:B------:R-:W-:Y:S01]  /*bb90*/  FFMA.FTZ R40, R87, UR22, -R40 ;  /* 0x0000001657287c23 */ /* 0x000fe20008010828 */
[----:B------:R-:W-:Y:S01]  /*bba0*/  ISETP.GT.AND P2, PT, R3, UR43, PT ;  /* 0x0000002b03007c0c */ /* 0x000fe2000bf44270 */
[----:B------:R-:W-:-:S02]  /*bbb0*/  @!P1 VIADD R27, R27, 0x16860 ;  /* 0x000168601b1b9836 */ /* 0x000fc40000000000 */
[----:B------:R-:W-:Y:S01]  /*bbc0*/  FADD.FTZ R7, R53, R44 ;  /* 0x0000002c35077221 */ /* 0x000fe20000010000 */
[----:B------:R-:W-:Y:S01]  /*bbd0*/  F2FP.BF16.F32.PACK_AB R148, R148, R21 ;  /* 0x000000159494723e */ /* 0x000fe200000010ff */
[----:B------:R-:W2:Y:S01]  /*bbe0*/  MUFU.EX2 R24, R24 ;  /* 0x0000001800187308 */ /* 0x000ea20000000800 */
[----:B0-----:R-:W-:Y:S01]  /*bbf0*/  FADD.FTZ R6, R20, R5 ;  /* 0x0000000514067221 */ /* 0x001fe20000010000 */
[----:B------:R-:W-:Y:S01]  /*bc00*/  FADD.FTZ R44, R134, R7 ;  /* 0x00000007862c7221 */ /* 0x000fe20000010000 */
[----:B------:R-:W-:Y:S01]  /*bc10*/  @!P1 PRMT R27, RZ, 0x654, R27 ;  /* 0x00000654ff1b9816 */ /* 0x000fe2000000001b */
[----:B------:R-:W-:Y:S01]  /*bc20*/  VIADD R3, R3, 0xffffffff ;  /* 0xffffffff03037836 */ /* 0x000fe20000000000 */
[----:B------:R-:W-:Y:S01]  /*bc30*/  F2FP.BF16.F32.PACK_AB R150, R25, R150 ;  /* 0x000000961996723e */ /* 0x000fe200000010ff */
[----:B------:R-:W-:Y:S01]  /*bc40*/  FADD.FTZ R7, R57, R44 ;  /* 0x0000002c39077221 */ /* 0x000fe20000010000 */
[----:B------:R0:W-:Y:S01]  /*bc50*/  @!P1 SYNCS.ARRIVE.TRANS64.RED.A1T0 RZ, [R27+URZ], RZ ;  /* 0x000000ff1bff99a7 */ /* 0x0001e2000810043f */
[----:B------:R-:W3:Y:S01]  /*bc60*/  MUFU.EX2 R141, R141 ;  /* 0x0000008d008d7308 */ /* 0x000ee20000000800 */
        /* <DEDUP_REMOVED lines=8> */
[----:B--2---:R-:W-:Y:S01]  /*bcf0*/  FADD.FTZ R6, R24, R5 ;  /* 0x0000000518067221 */ /* 0x004fe20000010000 */
[----:B------:R-:W-:Y:S01]  /*bd00*/  F2FP.BF16.F32.PACK_AB R142, R41, R142 ;  /* 0x0000008e298e723e */ /* 0x000fe200000010ff */
[----:B------:R-:W-:Y:S01]  /*bd10*/  FMUL.FTZ R95, R95, R10 ;  /* 0x0000000a5f5f7220 */ /* 0x000fe20000410000 */
[----:B------:R-:W-:Y:S01]  /*bd20*/  F2FP.BF16.F32.PACK_AB R136, R45, R136 ;  /* 0x000000882d88723e */ /* 0x000fe200000010ff */
[----:B------:R-:W-:Y:S01]  /*bd30*/  FMUL.FTZ R98, R98, R10 ;  /* 0x0000000a62627220 */ /* 0x000fe20000410000 */
[----:B------:R-:W-:Y:S01]  /*bd40*/  F2FP.BF16.F32.PACK_AB R138, R49, R138 ;  /* 0x0000008a318a723e */ /* 0x000fe200000010ff */
[----:B------:R-:W-:Y:S01]  /*bd50*/  FMUL.FTZ R99, R99, R10 ;  /* 0x0000000a63637220 */ /* 0x000fe20000410000 */
[----:B------:R-:W2:Y:S01]  /*bd60*/  MUFU.EX2 R128, R128 ;  /* 0x0000008000807308 */ /* 0x000ea20000000800 */
[----:B---3--:R-:W-:Y:S01]  /*bd70*/  FADD.FTZ R5, R141, R6 ;  /* 0x000000068d057221 */ /* 0x008fe20000010000 */
[----:B------:R-:W-:Y:S01]  /*bd80*/  F2FP.BF16.F32.PACK_AB R132, R53, R132 ;  /* 0x000000843584723e */ /* 0x000fe200000010ff */
[----:B------:R-:W-:Y:S01]  /*bd90*/  FMUL.FTZ R102, R102, R10 ;  /* 0x0000000a66667220 */ /* 0x000fe20000410000 */
[----:B------:R-:W-:Y:S01]  /*bda0*/  F2FP.BF16.F32.PACK_AB R134, R57, R134 ;  /* 0x000000863986723e */ /* 0x000fe200000010ff */
[-C--:B------:R-:W-:Y:S01]  /*bdb0*/  FMUL.FTZ R103, R103, R10.reuse ;  /* 0x0000000a67677220 */ /* 0x080fe20000410000 */
[----:B------:R-:W-:Y:S01]  /*bdc0*/  F2FP.BF16.F32.PACK_AB R149, R12, R149 ;  /* 0x000000950c95723e */ /* 0x000fe200000010ff */
[-C--:B------:R-:W-:Y:S01]  /*bdd0*/  FMUL.FTZ R106, R106, R10.reuse ;  /* 0x0000000a6a6a7220 */ /* 0x080fe20000410000 */
[----:B------:R-:W3:Y:S01]  /*bde0*/  MUFU.EX2 R143, R143 ;  /* 0x0000008f008f7308 */ /* 0x000ee20000000800 */
[----:B-1----:R-:W-:Y:S01]  /*bdf0*/  FADD.FTZ R6, R26, R5 ;  /* 0x000000051a067221 */ /* 0x002fe20000010000 */
[----:B------:R-:W-:Y:S01]  /*be00*/  F2FP.BF16.F32.PACK_AB R151, R14, R151 ;  /* 0x000000970e97723e */ /* 0x000fe200000010ff */
[-C--:B------:R-:W-:Y:S01]  /*be10*/  FMUL.FTZ R107, R107, R10.reuse ;  /* 0x0000000a6b6b7220 */ /* 0x080fe20000410000 */
[----:B------:R-:W-:Y:S01]  /*be20*/  F2FP.BF16.F32.PACK_AB R145, R20, R145 ;  /* 0x000000911491723e */ /* 0x000fe200000010ff */
[-C--:B------:R-:W-:Y:S01]  /*be30*/  FMUL.FTZ R110, R110, R10.reuse ;  /* 0x0000000a6e6e7220 */ /* 0x080fe20000410000 */
[----:B------:R-:W-:Y:S01]  /*be40*/  F2FP.BF16.F32.PACK_AB R147, R24, R147 ;  /* 0x000000931893723e */ /* 0x000fe200000010ff */
[-C--:B------:R-:W-:Y:S01]  /*be50*/  FMUL.FTZ R111, R111, R10.reuse ;  /* 0x0000000a6f6f7220 */ /* 0x080fe20000410000 */
[----:B------:R-:W1:Y:S01]  /*be60*/  MUFU.EX2 R61, R61 ;  /* 0x0000003d003d7308 */ /* 0x000e620000000800 */
[----:B--2---:R-:W-:Y:S01]  /*be70*/  FADD.FTZ R44, R128, R7 ;  /* 0x00000007802c7221 */ /* 0x004fe20000010000 */
[----:B------:R-:W-:Y:S01]  /*be80*/  F2FP.BF16.F32.PACK_AB R141, R26, R141 ;  /* 0x0000008d1a8d723e */ /* 0x000fe200000010ff */
[-C--:B------:R-:W-:Y:S01]  /*be90*/  FMUL.FTZ R114, R114, R10.reuse ;  /* 0x0000000a72727220 */ /* 0x080fe20000410000 */
[-C--:B------:R-:W-:Y:S01]  /*bea0*/  FMUL.FTZ R115, R115, R10.reuse ;  /* 0x0000000a73737220 */ /* 0x080fe20000410000 */
[-C--:B------:R-:W-:Y:S01]  /*beb0*/  FMUL.FTZ R118, R118, R10.reuse ;  /* 0x0000000a76767220 */ /* 0x080fe20000410000 */
[----:B------:R-:W-:Y:S01]  /*bec0*/  FMUL.FTZ R119, R119, R10 ;  /* 0x0000000a77777220 */ /* 0x000fe20000410000 */
[----:B------:R-:W-:Y:S01]  /*bed0*/  IMAD.MOV.U32 R8, RZ, RZ, R2 ;  /* 0x000000ffff087224 */ /* 0x000fe200078e0002 */
        /* <DEDUP_REMOVED lines=75> */
[----:B------:R-:W-:-:S06]  /*c390*/  IMAD.MOV.U32 R7, RZ, RZ, R0 ;  /* 0x000000ffff077224 */ /* 0x000fcc00078e0000 */
[----:B------:R-:W2:Y:S01]  /*c3a0*/  MUFU.EX2 R40, R40 ;  /* 0x0000002800287308 */ /* 0x000ea20000000800 */
[----:B---3--:R-:W-:Y:S01]  /*c3b0*/  FADD.FTZ R44, R123, R44 ;  /* 0x0000002c7b2c7221 */ /* 0x008fe20000010000 */
[C---:B-1----:R-:W-:Y:S01]  /*c3c0*/  FADD.FTZ R6, R81.reuse, R6 ;  /* 0x0000000651067221 */ /* 0x042fe20000010000 */
[----:B------:R-:W-:Y:S02]  /*c3d0*/  F2FP.BF16.F32.PACK_AB R122, R81, R122 ;  /* 0x0000007a517a723e */ /* 0x000fe400000010ff */
[C---:B--2---:R-:W-:Y:S01]  /*c3e0*/  FADD.FTZ R5, R40.reuse, R44 ;  /* 0x0000002c28057221 */ /* 0x044fe20000010000 */
[----:B------:R-:W-:Y:S01]  /*c3f0*/  F2FP.BF16.F32.PACK_AB R123, R40, R123 ;  /* 0x0000007b287b723e */ /* 0x000fe200000010ff */
[----:B0-----:R-:W-:Y:S06]  /*c400*/  @P2 BRA `(.L_x_11389) ;  /* 0xffffffd000dc2947 */ /* 0x001fec000383ffff */
.L_x_11372:
[----:B------:R-:W-:Y:S06]  /*c410*/  BAR.ARV 0x8, 0x1a0 ;  /* 0x0206800000007b1d */ /* 0x000fec0000002000 */
[----:B------:R-:W-:Y:S05]  /*c420*/  @!P0 BRA `(.L_x_11390) ;  /* 0x0000000000048947 */ /* 0x000fea0003800000 */
[----:B------:R-:W-:Y:S01]  /*c430*/  BPT.TRAP 0x1 ;  /* 0x000000040000795c */ /* 0x000fe20000300000 */
.L_x_11390:
[----:B------:R-:W-:Y:S01]  /*c440*/  ULEA UR5, UR39, UR45, 0x3 ;  /* 0x0000002d27057291 */ /* 0x000fe2000f8e183f */
[----:B------:R-:W-:-:S05]  /*c450*/  IMAD.U32 R3, RZ, RZ, UR38 ;  /* 0x00000026ff037e24 */ /* 0x000fca000f8e00ff */
[----:B------:R-:W-:-:S04]  /*c460*/  SHF.L.U32 R3, R3, 0x1f, RZ ;  /* 0x0000001f03037819 */ /* 0x000fc800000006ff */
[----:B------:R0:W1:Y:S01]  /*c470*/  SYNCS.PHASECHK.TRANS64.TRYWAIT P2, [UR5+0x16850], R3 ;  /* 0x01685003ff0075a7 */ /* 0x0000620008040145 */
[----:B------:R-:W-:Y:S05]  /*c480*/  @!P0 BRA `(.L_x_11391) ;  /* 0x0000000000048947 */ /* 0x000fea0003800000 */
[----:B------:R-:W-:Y:S01]  /*c490*/  BPT.TRAP 0x1 ;  /* 0x000000040000795c */ /* 0x000fe20000300000 */
.L_x_11391:
[----:B-1----:R-:W-:Y:S05]  /*c4a0*/  @P2 BRA `(.L_x_11392) ;  /* 0x0000000000082947 */ /* 0x002fea0003800000 */
[----:B------:R-:W1:Y:S02]  /*c4b0*/  SYNCS.PHASECHK.TRANS64.TRYWAIT P0, [UR5+0x16850], R3 ;  /* 0x01685003ff0075a7 */ /* 0x000e640008000145 */
[----:B-1----:R-:W-:Y:S05]  /*c4c0*/  @!P0 BRA `(.L_x_11393) ;  /* 0x0000006800488947 */ /* 0x002fea0003800000 */
.L_x_11392:
        /* <DEDUP_REMOVED lines=21> */
[----:B0-----:R-:W-:-:S02]  /*c620*/  FADD.FTZ R3, R3, R6 ;  /* 0x0000000603037221 */ /* 0x001fc40000010000 */
[----:B------:R-:W0:Y:S04]  /*c630*/  SHFL.BFLY PT, R8, R7, 0x1, 0x1f ;  /* 0x0c201f0007087f89 */ /* 0x000e2800000e0000 */
[----:B------:R-:W1:Y:S01]  /*c640*/  SHFL.BFLY PT, R4, R3, 0x1, 0x1f ;  /* 0x0c201f0003047f89 */ /* 0x000e6200000e0000 */
[----:B0-----:R-:W-:Y:S01]  /*c650*/  FADD.FTZ R10, R7, R8 ;  /* 0x00000008070a7221 */ /* 0x001fe20000010000 */
[----:B------:R-:W-:Y:S02]  /*c660*/  IMAD.MOV.U32 R7, RZ, RZ, RZ ;  /* 0x000000ffff077224 */ /* 0x000fe400078e00ff */
[----:B-1----:R-:W-:Y:S02]  /*c670*/  FADD.FTZ R9, R3, R4 ;  /* 0x0000000403097221 */ /* 0x002fe40000010000 */
[----:B------:R-:W-:Y:S01]  /*c680*/  FSETP.NE.FTZ.AND P2, PT, R10, RZ, PT ;  /* 0x000000ff0a00720b */ /* 0x000fe20003f55000 */
[----:B------:R-:W-:-:S02]  /*c690*/  IMAD.MOV.U32 R4, RZ, RZ, RZ ;  /* 0x000000ffff047224 */ /* 0x000fc400078e00ff */
        /* <DEDUP_REMOVED lines=9> */
[----:B------:R-:W-:-:S02]  /*c730*/  WARPGROUP.DEPBAR.LE gsb0, 0x0 ;  /* 0x00008000000079c5 */ /* 0x000fc40000010000 */
[----:B------:R-:W-:Y:S01]  /*c740*/  WARPGROUP.ARRIVE ;  /* 0x00000000000079c5 */ /* 0x000fe20000000000 */
[----:B------:R-:W-:Y:S02]  /*c750*/  @!P1 VIADD R8, R11, 0x16860 ;  /* 0x000168600b089836 */ /* 0x000fe40000000000 */
[----:B------:R-:W-:Y:S01]  /*c760*/  @P2 FFMA.FTZ R3, R12, R0, R9 ;  /* 0x000000000c032223 */ /* 0x000fe20000010009 */
[----:B-1----:R-:W-:Y:S02]  /*c770*/  @P0 FMUL.FTZ R6, R6, 0.69314718246459960938 ;  /* 0x3f31721806060820 */ /* 0x002fe40000410000 */
[----:B------:R-:W-:Y:S01]  /*c780*/  HGMMA.64x64x16.F32.BF16 R88, R144, gdesc[UR4].tnspB, R88, gsb0 ;  /* 0x40e0000490587df0 */ /* 0x000fe20008001858 */
[----:B------:R-:W-:Y:S01]  /*c790*/  UIADD3 UR6, UR4, 0x100, URZ ;  /* 0x0000010004067890 */ /* 0x000fe2000fffe03f */
[----:B------:R-:W-:Y:S01]  /*c7a0*/  @!P1 PRMT R8, RZ, 0x654, R8 ;  /* 0x00000654ff089816 */ /* 0x000fe20000000008 */
[----:B------:R-:W-:Y:S01]  /*c7b0*/  UMOV UR7, 0x40000040 ;  /* 0x4000004000077882 */ /* 0x000fe20000000000 */
[----:B------:R-:W-:Y:S01]  /*c7c0*/  @P0 FFMA.FTZ R20, R5, R2, R6 ;  /* 0x0000000205140223 */ /* 0x000fe20000010006 */
[----:B------:R-:W-:Y:S01]  /*c7d0*/  PLOP3.LUT P0, PT, PT, PT, PT, 0x8, 0x0 ;  /* 0x000000000000781c */ /* 0x000fe20003f0e170 */
[----:B------:R-:W-:-:S02]  /*c7e0*/  WARPGROUP.DEPBAR.LE gsb0, 0x0 ;  /* 0x00008000000079c5 */ /* 0x000fc40000010000 */
        /* <DEDUP_REMOVED lines=64> */
.L_x_11323:
        /* <DEDUP_REMOVED lines=10> */
[----:B------:R-:W2:Y:S01]  /*cc90*/  LDL R4, [R1+0x8] ;  /* 0x0000080001047983 */ /* 0x000ea20000100800 */
[----:B------:R-:W-:Y:S01]  /*cca0*/  ULDC.64 UR8, c[0x0][0xbd8] ;  /* 0x0002f60000087ab9 */ /* 0x000fe20000000a00 */
[----:B------:R-:W-:Y:S01]  /*ccb0*/  F2FP.BF16.F32.PACK_AB R112, R113, R112 ;  /* 0x000000707170723e */ /* 0x000fe200000010ff */
[----:B------:R-:W-:Y:S01]  /*ccc0*/  UISETP.NE.U32.AND UP0, UPT, UR8, URZ, UPT ;  /* 0x0000003f0800728c */ /* 0x000fe2000bf05070 */
[----:B------:R-:W0:Y:S01]  /*ccd0*/  S2R R5, SR_SWINHI ;  /* 0x0000000000057919 */ /* 0x000e220000002f00 */
[----:B------:R-:W-:Y:S02]  /*cce0*/  F2FP.BF16.F32.PACK_AB R12, R12, R27 ;  /* 0x0000001b0c0c723e */ /* 0x000fe400000010ff */
[----:B------:R-:W-:Y:S01]  /*ccf0*/  UISETP.NE.AND.EX UP0, UPT, UR9, URZ, UPT, UP0 ;  /* 0x0000003f0900728c */ /* 0x000fe2000bf05300 */
[----:B------:R-:W-:Y:S02]  /*cd00*/  F2FP.BF16.F32.PACK_AB R13, R13, R106 ;  /* 0x0000006a0d0d723e */ /* 0x000fe400000010ff */
[----:B------:R-:W-:Y:S01]  /*cd10*/  ULDC.64 UR8, c[0x0][0xbd8] ;  /* 0x0002f60000087ab9 */ /* 0x000fe20000000a00 */
[----:B------:R-:W-:Y:S01]  /*cd20*/  F2FP.BF16.F32.PACK_AB R14, R14, R21 ;  /* 0x000000150e0e723e */ /* 0x000fe200000010ff */
[----:B------:R-:W-:Y:S01]  /*cd30*/  UIMAD.WIDE UR8, UR42, 0x4, UR8 ;  /* 0x000000042a0878a5 */ /* 0x000fe2000f8e0208 */
[----:B------:R-:W-:-:S02]  /*cd40*/  F2FP.BF16.F32.PACK_AB R15, R15, R110 ;  /* 0x0000006e0f0f723e */ /* 0x000fc400000010ff */
[----:B------:R-:W-:Y:S02]  /*cd50*/  F2FP.BF16.F32.PACK_AB R113, R115, R114 ;  /* 0x000000727371723e */ /* 0x000fe400000010ff */
[----:B------:R-:W-:Y:S01]  /*cd60*/  F2FP.BF16.F32.PACK_AB R114, R117, R116 ;  /* 0x000000747572723e */ /* 0x000fe200000010ff */
[----:B------:R-:W-:Y:S01]  /*cd70*/  IMAD.U32 R26, RZ, RZ, UR8 ;  /* 0x00000008ff1a7e24 */ /* 0x000fe2000f8e00ff */
[----:B------:R-:W-:Y:S01]  /*cd80*/  F2FP.BF16.F32.PACK_AB R115, R119, R118 ;  /* 0x000000767773723e */ /* 0x000fe200000010ff */
[----:B------:R-:W-:Y:S01]  /*cd90*/  IMAD.U32 R27, RZ, RZ, UR9 ;  /* 0x00000009ff1b7e24 */ /* 0x000fe2000f8e00ff */
[----:B------:R-:W-:Y:S01]  /*cda0*/  ULDC.64 UR8, c[0x0][0xbe0] ;  /* 0x0002f80000087ab9 */ /* 0x000fe20000000a00 */
[----:B------:R-:W-:Y:S02]  /*cdb0*/  MOV R24, R0 ;  /* 0x0000000000187202 */ /* 0x000fe40000000f00 */
[----:B0-----:R-:W-:Y:S01]  /*cdc0*/  MOV R25, R5 ;  /* 0x0000000500197202 */ /* 0x001fe20000000f00 */
[----:B------:R-:W-:-:S04]  /*cdd0*/  UISETP.NE.U32.AND UP1, UPT, UR8, URZ, UPT ;  /* 0x0000003f0800728c */ /* 0x000fc8000bf25070 */
[----:B------:R-:W-:-:S11]  /*cde0*/  UISETP.NE.AND.EX UP1, UPT, UR9, URZ, UPT, UP1 ;  /* 0x0000003f0900728c */ /* 0x000fd6000bf25310 */
[----:B------:R-:W-:Y:S02]  /*cdf0*/  @UP1 ULDC.64 UR8, c[0x0][0xbe0] ;  /* 0x0002f80000081ab9 */ /* 0x000fe40000000a00 */
[----:B------:R-:W-:Y:S01]  /*ce00*/  @UP1 UIMAD.WIDE UR8, UR42, 0x4, UR8 ;  /* 0x000000042a0818a5 */ /* 0x000fe2000f8e0208 */
        /* <DEDUP_REMOVED lines=33> */
[----:B------:R-:W-:-:S03]  /*d020*/  PLOP3.LUT P0, PT, PT, PT, UP0, 0x80, 0x0 ;  /* 0x000000000000781c */ /* 0x000fc60003f0f008 */
[----:B------:R0:W-:Y:S04]  /*d030*/  STSM.16.M88.4 [R29], R4 ;  /* 0x000000041d007844 */ /* 0x0001e80000000200 */
[----:B------:R1:W-:Y:S04]  /*d040*/  STSM.16.M88.4 [R28], R12 ;  /* 0x0000000c1c007844 */ /* 0x0003e80000000200 */
[----:B------:R1:W-:Y:S01]  /*d050*/  STSM.16.M88.4 [R18], R112 ;  /* 0x0000007012007844 */ /* 0x0003e20000000200 */
[----:B------:R-:W-:Y:S08]  /*d060*/  BAR.SYNC.DEFER_BLOCKING 0x1, 0x180 ;  /* 0x0046000000007b1d */ /* 0x000ff00000010000 */
[----:B------:R-:W2:Y:S01]  /*d070*/  LDC R2, c[0x0][0xa88] ;  /* 0x0002a200ff027b82 */ /* 0x000ea20000000800 */
[----:B------:R-:W-:Y:S01]  /*d080*/  PLOP3.LUT P1, PT, PT, PT, UP1, 0x80, 0x0 ;  /* 0x000000000000781c */ /* 0x000fe20003f2f018 */
[----:B0-----:R-:W-:-:S02]  /*d090*/  IMAD.U32 R4, RZ, RZ, UR8 ;  /* 0x00000008ff047e24 */ /* 0x001fc4000f8e00ff */
[----:B------:R-:W-:Y:S01]  /*d0a0*/  IMAD.U32 R5, RZ, RZ, UR9 ;  /* 0x00000009ff057e24 */ /* 0x000fe2000f8e00ff */
[----:B------:R-:W3:Y:S01]  /*d0b0*/  @P0 LDG.E R17, desc[UR46][R26.64] ;  /* 0x0000002e1a110981 */ /* 0x000ee2000c1e1900 */
[----:B------:R-:W-:-:S08]  /*d0c0*/  UMOV UR4, URZ ;  /* 0x0000003f00047c82 */ /* 0x000fd00008000000 */
[----:B--2---:R1:W5:Y:S01]  /*d0d0*/  @P1 LDG.E R2, desc[UR46][R4.64] ;  /* 0x0000002e04021981 */ /* 0x004362000c1e1900 */
[----:B---3--:R-:W-:Y:S01]  /*d0e0*/  @P0 R2UR UR4, R17 ;  /* 0x00000000110402ca */ /* 0x008fe200000e0000 */
[----:B-1----:R-:W-:-:S14]  /*d0f0*/  @P1 BRA `(.L_x_11396) ;  /* 0x0000000000101947 */ /* 0x002fdc0003800000 */
[----:B------:R-:W-:Y:S05]  /*d100*/  @!P0 BRA `(.L_x_11396) ;  /* 0x00000000000c8947 */ /* 0x000fea0003800000 */
[----:B------:R-:W2:Y:S04]  /*d110*/  LDG.E R5, desc[UR46][R26.64] ;  /* 0x0000002e1a057981 */ /* 0x000ea8000c1e1900 */
[----:B-----5:R-:W2:Y:S02]  /*d120*/  LDG.E R2, desc[UR46][R26.64+0x4] ;  /* 0x0000042e1a027981 */ /* 0x020ea4000c1e1900 */
[----:B--2---:R-:W-:-:S07]  /*d130*/  IMAD.IADD R2, R2, 0x1, -R5 ;  /* 0x0000000102027824 */ /* 0x004fce00078e0a05 */
.L_x_11396:
[----:B------:R-:W2:Y:S01]  /*d140*/  LDL R5, [R1+0x4] ;  /* 0x0000040001057983 */ /* 0x000ea20000100800 */
[----:B------:R-:W-:Y:S01]  /*d150*/  USHF.R.S32.HI UR13, URZ, 0x1f, UR41 ;  /* 0x0000001f3f0d7899 */ /* 0x000fe20008011429 */
[----:B------:R-:W-:Y:S01]  /*d160*/  ULDC.64 UR14, c[0x0][0xb70] ;  /* 0x0002dc00000e7ab9 */ /* 0x000fe20000000a00 */
[----:B------:R-:W0:Y:S01]  /*d170*/  S2R R4, SR_TID.X ;  /* 0x0000000000047919 */ /* 0x000e220000002100 */
[----:B------:R-:W-:Y:S02]  /*d180*/  USHF.R.S32.HI UR7, URZ, 0x1f, UR42 ;  /* 0x0000001f3f077899 */ /* 0x000fe4000801142a */
[----:B------:R-:W-:Y:S02]  /*d190*/  USHF.R.S32.HI UR11, URZ, 0x1f, UR4 ;  /* 0x0000001f3f0b7899 */ /* 0x000fe40008011404 */
[----:B------:R-:W-:Y:S01]  /*d1a0*/  UIMAD UR12, UR13, UR14, URZ ;  /* 0x0000000e0d0c72a4 */ /* 0x000fe2000f8e023f */
        /* <DEDUP_REMOVED lines=9> */
[----:B------:R-:W-:-:S06]  /*d240*/  UIMAD UR7, UR10, UR15, UR7 ;  /* 0x0000000f0a0772a4 */ /* 0x000fcc000f8e0207 */
[----:B------:R-:W-:Y:S02]  /*d250*/  IMAD.U32 R7, RZ, RZ, UR7 ;  /* 0x00000007ff077e24 */ /* 0x000fe4000f8e00ff */
[----:B0-----:R-:W-:-:S05]  /*d260*/  VIADD R6, R4, 0xffffff80 ;  /* 0xffffff8004067836 */ /* 0x001fca0000000000 */
[----:B------:R-:W-:-:S04]  /*d270*/  SHF.R.S32.HI R8, RZ, 0x1f, R6 ;  /* 0x0000001fff087819 */ /* 0x000fc80000011406 */
[----:B------:R-:W-:-:S04]  /*d280*/  LEA.HI R8, R8, R6, RZ, 0x7 ;  /* 0x0000000608087211 */ /* 0x000fc800078f38ff */
[----:B------:R-:W-:-:S05]  /*d290*/  LOP3.LUT R8, R8, 0xffffff80, RZ, 0xc0, !PT ;  /* 0xffffff8008087812 */ /* 0x000fca00078ec0ff */
[----:B------:R-:W-:-:S05]  /*d2a0*/  IMAD.IADD R8, R6, 0x1, -R8 ;  /* 0x0000000106087824 */ /* 0x000fca00078e0a08 */
[----:B------:R-:W-:Y:S01]  /*d2b0*/  LOP3.LUT P0, RZ, R8, 0x3, RZ, 0xc0, !PT ;  /* 0x0000000308ff7812 */ /* 0x000fe2000780c0ff */
[--C-:B------:R-:W-:Y:S01]  /*d2c0*/  IMAD.MOV.U32 R28, RZ, RZ, R19.reuse ;  /* 0x000000ffff1c7224 */ /* 0x100fe200078e0013 */
[----:B------:R-:W-:Y:S01]  /*d2d0*/  SHF.R.S32.HI R29, RZ, 0x1f, R19 ;  /* 0x0000001fff1d7819 */ /* 0x000fe20000011413 */
[C---:B------:R-:W-:Y:S02]  /*d2e0*/  VIADD R17, R156.reuse, 0x60 ;  /* 0x000000609c117836 */ /* 0x040fe40000000000 */
[----:B------:R-:W-:Y:S02]  /*d2f0*/  VIADD R18, R156, 0x90 ;  /* 0x000000909c127836 */ /* 0x000fe40000000000 */
[----:B------:R-:W-:Y:S01]  /*d300*/  VIADD R0, R0, 0x16820 ;  /* 0x0001682000007836 */ /* 0x000fe20000000000 */
[----:B------:R-:W-:-:S04]  /*d310*/  SHF.R.S32.HI R157, RZ, 0x1f, R156 ;  /* 0x0000001fff9d7819 */ /* 0x000fc8000001149c */
[----:B------:R-:W-:Y:S01]  /*d320*/  PRMT R0, RZ, 0x654, R0 ;  /* 0x00000654ff007816 */ /* 0x000fe20000000000 */
        /* <DEDUP_REMOVED lines=9> */
[----:B------:R-:W-:Y:S02]  /*d3c0*/  IADD3 R11, P3, R24, 0x3000, RZ ;  /* 0x00003000180b7810 */ /* 0x000fe40007f7e0ff */
[C---:B------:R-:W-:Y:S02]  /*d3d0*/  LEA R30, P2, R6.reuse, UR8, 0x2 ;  /* 0x00000008061e7c11 */ /* 0x040fe4000f8410ff */
[----:B-----5:R-:W-:Y:S01]  /*d3e0*/  ISETP.GE.OR P1, PT, R9, R2, P0 ;  /* 0x000000020900720c */ /* 0x020fe20000726670 */
[----:B------:R-:W-:Y:S01]  /*d3f0*/  IMAD.X R9, RZ, RZ, R25, P3 ;  /* 0x000000ffff097224 */ /* 0x000fe200018e0619 */
[----:B------:R-:W-:Y:S01]  /*d400*/  LEA.HI.X R31, R6, UR9, R7, 0x2, P2 ;  /* 0x00000009061f7c11 */ /* 0x000fe200090f1407 */
[----:B------:R-:W-:Y:S01]  /*d410*/  ULDC.64 UR8, c[0x0][0xaa0] ;  /* 0x0002a80000087ab9 */ /* 0x000fe20000000a00 */
[----:B------:R-:W-:-:S02]  /*d420*/  IADD3 R15, P2, R24, 0x1800, RZ ;  /* 0x00001800180f7810 */ /* 0x000fc40007f5e0ff */
[C---:B------:R-:W-:Y:S02]  /*d430*/  IADD3 R7, P4, R24.reuse, 0x4800, RZ ;  /* 0x0000480018077810 */ /* 0x040fe40007f9e0ff */
[----:B------:R-:W-:Y:S01]  /*d440*/  ISETP.GE.OR P0, PT, R5, R2, P0 ;  /* 0x000000020500720c */ /* 0x000fe20000706670 */
[----:B------:R-:W-:Y:S01]  /*d450*/  IMAD.X R13, RZ, RZ, R25, P2 ;  /* 0x000000ffff0d7224 */ /* 0x000fe200010e0619 */
[----:B------:R-:W-:Y:S02]  /*d460*/  LOP3.LUT R5, R24, 0x380, RZ, 0xc0, !PT ;  /* 0x0000038018057812 */ /* 0x000fe400078ec0ff */
[----:B------:R-:W-:Y:S01]  /*d470*/  LOP3.LUT R8, R15, 0x380, RZ, 0xc0, !PT ;  /* 0x000003800f087812 */ /* 0x000fe200078ec0ff */
[----:B------:R0:W-:Y:S01]  /*d480*/  @!P1 STG.E desc[UR46][R30.64], R20 ;  /* 0x000000141e009986 */ /* 0x0001e2000c10192e */
[----:B------:R-:W-:Y:S02]  /*d490*/  LOP3.LUT R6, R11, 0x380, RZ, 0xc0, !PT ;  /* 0x000003800b067812 */ /* 0x000fe400078ec0ff */
[----:B------:R-:W-:-:S02]  /*d4a0*/  LOP3.LUT R4, R7, 0x380, RZ, 0xc0, !PT ;  /* 0x0000038007047812 */ /* 0x000fc400078ec0ff */
[----:B------:R-:W-:Y:S02]  /*d4b0*/  SHF.R.U64 R5, R5, 0x3, RZ ;  /* 0x0000000305057819 */ /* 0x000fe400000012ff */
[----:B------:R-:W-:Y:S01]  /*d4c0*/  SHF.R.U64 R8, R8, 0x3, RZ ;  /* 0x0000000308087819 */ /* 0x000fe200000012ff */
[----:B------:R-:W-:Y:S01]  /*d4d0*/  IMAD.U32 R21, RZ, RZ, UR8 ;  /* 0x00000008ff157e24 */ /* 0x000fe2000f8e00ff */
[----:B------:R-:W-:Y:S01]  /*d4e0*/  SHF.R.U64 R6, R6, 0x3, RZ ;  /* 0x0000000306067819 */ /* 0x000fe200000012ff */
[----:B------:R-:W-:Y:S01]  /*d4f0*/  UIMAD UR7, UR11, UR8, URZ ;  /* 0x000000080b0772a4 */ /* 0x000fe2000f8e023f */
[----:B------:R-:W-:Y:S01]  /*d500*/  SHF.R.U64 R4, R4, 0x3, RZ ;  /* 0x0000000304047819 */ /* 0x000fe200000012ff */
[----:B------:R1:W-:Y:S01]  /*d510*/  @!P0 STG.E desc[UR46][R30.64+0x20], R3 ;  /* 0x000020031e008986 */ /* 0x0003e2000c10192e */
[----:B------:R-:W-:Y:S01]  /*d520*/  LOP3.LUT R24, R5, R24, RZ, 0x3c, !PT ;  /* 0x0000001805187212 */ /* 0x000fe200078e3cff */
[----:B------:R-:W-:Y:S01]  /*d530*/  IMAD.X R5, RZ, RZ, R25, P4 ;  /* 0x000000ffff057224 */ /* 0x000fe200020e0619 */
[----:B------:R-:W-:-:S02]  /*d540*/  LOP3.LUT R12, R8, R15, RZ, 0x3c, !PT ;  /* 0x0000000f080c7212 */ /* 0x000fc400078e3cff */
[----:B------:R-:W-:Y:S02]  /*d550*/  LOP3.LUT R8, R6, R11, RZ, 0x3c, !PT ;  /* 0x0000000b06087212 */ /* 0x000fe400078e3cff */
[----:B------:R-:W-:Y:S01]  /*d560*/  LOP3.LUT R4, R4, R7, RZ, 0x3c, !PT ;  /* 0x0000000704047212 */ /* 0x000fe200078e3cff */
[----:B0-----:R-:W-:Y:S01]  /*d570*/  IMAD.WIDE.U32 R20, R21, UR4, R28 ;  /* 0x0000000415147c25 */ /* 0x001fe2000f8e001c */
[----:B------:R-:W-:Y:S01]  /*d580*/  UIMAD UR7, UR4, UR9, UR7 ;  /* 0x00000009040772a4 */ /* 0x000fe2000f8e0207 */
[----:B------:R-:W5:Y:S02]  /*d590*/  LD.E.128 R24, desc[UR46][R24.64] ;  /* 0x0000002e18187980 */ /* 0x000f64000c101d00 */
[----:B------:R-:W-:Y:S01]  /*d5a0*/  ULDC UR4, c[0x0][0xa8c] ;  /* 0x0002a30000047ab9 */ /* 0x000fe20000000800 */
[----:B-1----:R-:W-:Y:S01]  /*d5b0*/  VIADD R3, R156, 0x30 ;  /* 0x000000309c037836 */ /* 0x002fe20000000000 */
[----:B------:R-:W5:Y:S01]  /*d5c0*/  LD.E.128 R12, desc[UR46][R12.64] ;  /* 0x0000002e0c0c7980 */ /* 0x000f62000c101d00 */
[----:B------:R-:W-:Y:S01]  /*d5d0*/  IMAD R28, R23, -0xc0, R2 ;  /* 0xffffff40171c7824 */ /* 0x000fe200078e0202 */
[----:B------:R-:W-:Y:S01]  /*d5e0*/  ISETP.GE.AND P0, PT, R19, UR4, PT ;  /* 0x0000000413007c0c */ /* 0x000fe2000bf06270 */
[----:B------:R-:W-:Y:S01]  /*d5f0*/  ULDC.64 UR8, c[0x0][0xae0] ;  /* 0x0002b80000087ab9 */ /* 0x000fe20000000a00 */
[----:B------:R-:W5:Y:S04]  /*d600*/  LD.E.128 R8, desc[UR46][R8.64] ;  /* 0x0000002e08087980 */ /* 0x000f68000c101d00 */
[----:B------:R-:W5:Y:S01]  /*d610*/  LD.E.128 R4, desc[UR46][R4.64] ;  /* 0x0000002e04047980 */ /* 0x000f62000c101d00 */
[----:B------:R-:W-:Y:S01]  /*d620*/  UIMAD UR4, UR13, UR8, URZ ;  /* 0x000000080d0472a4 */ /* 0x000fe2000f8e023f */
[-C--:B------:R-:W-:Y:S01]  /*d630*/  ISETP.GE.OR P3, PT, R3, R28.reuse, P0 ;  /* 0x0000001c0300720c */ /* 0x080fe20000766670 */
[----:B------:R-:W-:Y:S01]  /*d640*/  VIADD R21, R21, UR7 ;  /* 0x0000000715157c36 */ /* 0x000fe20008000000 */
        /* <DEDUP_REMOVED lines=8> */
[----:B------:R-:W-:-:S02]  /*d6d0*/  ISETP.GE.OR P1, PT, R17, R28, P0 ;  /* 0x0000001c1100720c */ /* 0x000fc40000726670 */
[----:B------:R-:W-:Y:S01]  /*d6e0*/  IMAD.WIDE.U32 R2, R3, UR41, R20 ;  /* 0x0000002903027c25 */ /* 0x000fe2000f8e0014 */
[-C--:B------:R-:W-:Y:S01]  /*d6f0*/  ISETP.GE.OR P2, PT, R18, R28.reuse, P0 ;  /* 0x0000001c1200720c */ /* 0x080fe20000746670 */
[----:B------:R-:W-:Y:S01]  /*d700*/  ULDC.64 UR8, c[0x0][0xae8] ;  /* 0x0002ba0000087ab9 */ /* 0x000fe20000000a00 */
[----:B------:R-:W-:Y:S01]  /*d710*/  ISETP.GE.OR P0, PT, R156, R28, P0 ;  /* 0x0000001c9c00720c */ /* 0x000fe20000706670 */
[----:B------:R-:W-:Y:S01]  /*d720*/  VIADD R3, R3, UR4 ;  /* 0x0000000403037c36 */ /* 0x000fe20008000000 */
[----:B------:R-:W-:Y:S02]  /*d730*/  UIMAD UR4, UR16, UR8, URZ ;  /* 0x00000008100472a4 */ /* 0x000fe4000f8e023f */
[----:B------:R-:W-:Y:S02]  /*d740*/  IMAD.U32 R31, RZ, RZ, UR8 ;  /* 0x00000008ff1f7e24 */ /* 0x000fe4000f8e00ff */
[----:B------:R-:W-:Y:S01]  /*d750*/  IMAD.WIDE R28, R23, 0xc0, R156 ;  /* 0x000000c0171c7825 */ /* 0x000fe200078e029c */
[----:B------:R-:W-:-:S03]  /*d760*/  UIMAD UR4, UR10, UR9, UR4 ;  /* 0x000000090a0472a4 */ /* 0x000fc6000f8e0204 */
[----:B------:R-:W-:-:S04]  /*d770*/  IMAD.WIDE.U32 R30, R31, UR10, R2 ;  /* 0x0000000a1f1e7c25 */ /* 0x000fc8000f8e0002 */
[----:B------:R-:W-:Y:S01]  /*d780*/  VIADD R23, R31, UR4 ;  /* 0x000000041f177c36 */ /* 0x000fe20008000000 */
[----:B0-----:R0:W-:Y:S01]  /*d790*/  SYNCS.ARRIVE.TRANS64.RED.A1T0 RZ, [R0+URZ], RZ ;  /* 0x000000ff00ff79a7 */ /* 0x0011e2000810043f */
        /* <DEDUP_REMOVED lines=12> */
.L_x_11398:
[----:B------:R-:W-:Y:S05]  /*d860*/  BSYNC B1 ;  /* 0x0000000000017941 */ /* 0x000fea0003800000 */
.L_x_11397:
[----:B------:R-:W-:Y:S04]  /*d870*/  BSSY B1, `(.L_x_11399) ;  /* 0x000000f000017945 */ /* 0x000fe80003800000 */
[----:B------:R-:W-:Y:S05]  /*d880*/  @P3 BRA `(.L_x_11400) ;  /* 0x0000000000343947 */ /* 0x000fea0003800000 */
[----:B------:R-:W-:Y:S01]  /*d890*/  IADD3 R17, P0, R28, 0x30, RZ ;  /* 0x000000301c117810 */ /* 0x000fe20007f1e0ff */
[----:B------:R-:W-:Y:S01]  /*d8a0*/  ULDC.64 UR8, c[0x0][0xad8] ;  /* 0x0002b60000087ab9 */ /* 0x000fe20000000a00 */
[----:B------:R-:W-:Y:S02]  /*d8b0*/  IMAD.MOV.U32 R2, RZ, RZ, R30 ;  /* 0x000000ffff027224 */ /* 0x000fe400078e001e */
[----:B------:R-:W-:Y:S02]  /*d8c0*/  IMAD.MOV.U32 R3, RZ, RZ, R23 ;  /* 0x000000ffff037224 */ /* 0x000fe400078e0017 */
[----:B0-----:R-:W-:Y:S02]  /*d8d0*/  IMAD.X R0, RZ, RZ, R29, P0 ;  /* 0x000000ffff007224 */ /* 0x001fe400000e061d */
[----:B------:R-:W-:-:S04]  /*d8e0*/  IMAD.WIDE.U32 R2, R17, UR8, R2 ;  /* 0x0000000811027c25 */ /* 0x000fc8000f8e0002 */
[----:B------:R-:W-:-:S04]  /*d8f0*/  IMAD R0, R0, UR8, RZ ;  /* 0x0000000800007c24 */ /* 0x000fc8000f8e02ff */
[----:B------:R-:W-:Y:S01]  /*d900*/  IMAD R17, R17, UR9, R0 ;  /* 0x0000000911117c24 */ /* 0x000fe2000f8e0200 */
[----:B------:R-:W-:Y:S02]  /*d910*/  ULDC.64 UR8, c[0x0][0xa80] ;  /* 0x0002a00000087ab9 */ /* 0x000fe40000000a00 */
[----:B-1----:R-:W-:Y:S01]  /*d920*/  LEA R20, P0, R2, UR8, 0x1 ;  /* 0x0000000802147c11 */ /* 0x002fe2000f8008ff */
[----:B------:R-:W-:-:S05]  /*d930*/  IMAD.IADD R3, R3, 0x1, R17 ;  /* 0x0000000103037824 */ /* 0x000fca00078e0211 */
[----:B------:R-:W-:-:S05]  /*d940*/  LEA.HI.X R21, R2, UR9, R3, 0x1, P0 ;  /* 0x0000000902157c11 */ /* 0x000fca00080f0c03 */
[----:B-----5:R2:W-:Y:S02]  /*d950*/  STG.E.128 desc[UR46][R20.64], R12 ;  /* 0x0000000c14007986 */ /* 0x0205e4000c101d2e */
.L_x_11400:
[----:B------:R-:W-:Y:S05]  /*d960*/  BSYNC B1 ;  /* 0x0000000000017941 */ /* 0x000fea0003800000 */
.L_x_11399:
[----:B------:R-:W-:Y:S04]  /*d970*/  BSSY B1, `(.L_x_11401) ;  /* 0x000000f000017945 */ /* 0x000fe80003800000 */
[----:B------:R-:W-:Y:S05]  /*d980*/  @P1 BRA `(.L_x_11402) ;  /* 0x0000000000341947 */ /* 0x000fea0003800000 */
[----:B--2--5:R-:W-:Y:S01]  /*d990*/  IADD3 R13, P0, R28, 0x60, RZ ;  /* 0x000000601c0d7810 */ /* 0x024fe20007f1e0ff */
        /* <DEDUP_REMOVED lines=12> */
.L_x_11402:
[----:B------:R-:W-:Y:S05]  /*da60*/  BSYNC B1 ;  /* 0x0000000000017941 */ /* 0x000fea0003800000 */
.L_x_11401:
[----:B------:R-:W-:Y:S05]  /*da70*/  @P2 BRA `(.L_x_11403) ;  /* 0x00000008009c2947 */ /* 0x000fea0003800000 */
[----:B---3-5:R-:W-:Y:S01]  /*da80*/  IADD3 R9, P0, R28, 0x90, RZ ;  /* 0x000000901c097810 */ /* 0x028fe20007f1e0ff */
        /* <DEDUP_REMOVED lines=13> */
.L_x_11395:
[----:B------:R-:W-:Y:S01]  /*db60*/  ULDC.64 UR8, c[0x0][0xbd8] ;  /* 0x0002f60000087ab9 */ /* 0x000fe20000000a00 */
[----:B------:R-:W-:Y:S01]  /*db70*/  IMAD.MOV.U32 R7, RZ, RZ, RZ ;  /* 0x000000ffff077224 */ /* 0x000fe200078e00ff */
[----:B------:R-:W-:Y:S01]  /*db80*/  UISETP.NE.U32.AND UP0, UPT, UR8, URZ, UPT ;  /* 0x0000003f0800728c */ /* 0x000fe2000bf05070 */
[----:B------:R-:W0:Y:S03]  /*db90*/  S2R R4, SR_TID.X ;  /* 0x0000000000047919 */ /* 0x000e260000002100 */
[----:B------:R-:W-:-:S03]  /*dba0*/  UISETP.NE.AND.EX UP0, UPT, UR9, URZ, UPT, UP0 ;  /* 0x0000003f0900728c */ /* 0x000fc6000bf05300 */
[----:B------:R-:W-:Y:S02]  /*dbb0*/  ULDC.64 UR8, c[0x0][0xbd8] ;  /* 0x0002f60000087ab9 */ /* 0x000fe40000000a00 */
[----:B------:R-:W-:Y:S01]  /*dbc0*/  UIMAD.WIDE UR8, UR42, 0x4, UR8 ;  /* 0x000000042a0878a5 */ /* 0x000fe2000f8e0208 */
[----:B------:R-:W1:Y:S01]  /*dbd0*/  LDC R0, c[0x0][0xa88] ;  /* 0x0002a200ff007b82 */ /* 0x000e620000000800 */
[----:B------:R-:W-:-:S04]  /*dbe0*/  PLOP3.LUT P1, PT, PT, PT, UP0, 0x80, 0x0 ;  /* 0x000000000000781c */ /* 0x000fc80003f2f008 */
[----:B------:R-:W-:Y:S02]  /*dbf0*/  IMAD.U32 R2, RZ, RZ, UR8 ;  /* 0x00000008ff027e24 */ /* 0x000fe4000f8e00ff */
[----:B------:R-:W-:Y:S01]  /*dc00*/  IMAD.U32 R3, RZ, RZ, UR9 ;  /* 0x00000009ff037e24 */ /* 0x000fe2000f8e00ff */
[----:B------:R-:W-:Y:S02]  /*dc10*/  ULDC.64 UR8, c[0x0][0xbe0] ;  /* 0x0002f80000087ab9 */ /* 0x000fe40000000a00 */
[----:B------:R-:W-:-:S04]  /*dc20*/  UISETP.NE.U32.AND UP1, UPT, UR8, URZ, UPT ;  /* 0x0000003f0800728c */ /* 0x000fc8000bf25070 */
[----:B------:R-:W-:Y:S01]  /*dc30*/  UISETP.NE.AND.EX UP1, UPT, UR9, URZ, UPT, UP1 ;  /* 0x0000003f0900728c */ /* 0x000fe2000bf25310 */
[----:B------:R2:W5:Y:S05]  /*dc40*/  @P1 LDG.E R7, desc[UR46][R2.64] ;  /* 0x0000002e02071981 */ /* 0x00056a000c1e1900 */
[----:B------:R-:W-:Y:S01]  /*dc50*/  PLOP3.LUT P2, PT, PT, PT, UP1, 0x80, 0x0 ;  /* 0x000000000000781c */ /* 0x000fe20003f4f018 */
[----:B0-----:R-:W-:-:S04]  /*dc60*/  VIADD R6, R4, 0xffffff80 ;  /* 0xffffff8004067836 */ /* 0x001fc80000000000 */
[----:B------:R-:W-:Y:S02]  /*dc70*/  @UP1 ULDC.64 UR8, c[0x0][0xbe0] ;  /* 0x0002f80000081ab9 */ /* 0x000fe40000000a00 */
[----:B------:R-:W-:-:S06]  /*dc80*/  @UP1 UIMAD.WIDE UR8, UR42, 0x4, UR8 ;  /* 0x000000042a0818a5 */ /* 0x000fcc000f8e0208 */
[----:B------:R-:W-:Y:S02]  /*dc90*/  IMAD.U32 R4, RZ, RZ, UR8 ;  /* 0x00000008ff047e24 */ /* 0x000fe4000f8e00ff */
[----:B------:R-:W-:-:S05]  /*dca0*/  IMAD.U32 R5, RZ, RZ, UR9 ;  /* 0x00000009ff057e24 */ /* 0x000fca000f8e00ff */
[----:B-1----:R2:W5:Y:S01]  /*dcb0*/  @P2 LDG.E R0, desc[UR46][R4.64] ;  /* 0x0000002e04002981 */ /* 0x002562000c1e1900 */
[----:B------:R-:W-:Y:S01]  /*dcc0*/  USHF.R.S32.HI UR8, URZ, 0x1f, UR41 ;  /* 0x0000001f3f087899 */ /* 0x000fe20008011429 */
[----:B------:R-:W-:Y:S01]  /*dcd0*/  ISETP.GT.AND P0, PT, R6, 0xbf, PT ;  /* 0x000000bf0600780c */ /* 0x000fe20003f04270 */
[----:B------:R-:W-:-:S12]  /*dce0*/  @P2 BRA `(.L_x_11404) ;  /* 0x0000000000102947 */ /* 0x000fd80003800000 */
[----:B------:R-:W-:Y:S05]  /*dcf0*/  @!P1 BRA `(.L_x_11404) ;  /* 0x00000000000c9947 */ /* 0x000fea0003800000 */
[----:B--2---:R-:W2:Y:S04]  /*dd00*/  LDG.E R5, desc[UR46][R2.64] ;  /* 0x0000002e02057981 */ /* 0x004ea8000c1e1900 */
[----:B-----5:R-:W2:Y:S02]  /*dd10*/  LDG.E R0, desc[UR46][R2.64+0x4] ;  /* 0x0000042e02007981 */ /* 0x020ea4000c1e1900 */
[----:B--2---:R-:W-:-:S07]  /*dd20*/  IMAD.IADD R0, R0, 0x1, -R5 ;  /* 0x0000000100007824 */ /* 0x004fce00078e0a05 */
.L_x_11404:
[----:B------:R-:W-:Y:S01]  /*dd30*/  USHF.R.S32.HI UR4, URZ, 0x1f, UR42 ;  /* 0x0000001f3f047899 */ /* 0x000fe2000801142a */
[----:B------:R-:W-:Y:S01]  /*dd40*/  BSSY B1, `(.L_x_11405) ;  /* 0x000001e000017945 */ /* 0x000fe20003800000 */
[----:B------:R-:W-:Y:S01]  /*dd50*/  USEL UR10, UR42, URZ, !UP0 ;  /* 0x0000003f2a0a7287 */ /* 0x000fe2000c000000 */
[----:B------:R-:W-:Y:S01]  /*dd60*/  SHF.R.S32.HI R8, RZ, 0x1f, R19 ;  /* 0x0000001fff087819 */ /* 0x000fe20000011413 */
[----:B------:R-:W-:Y:S01]  /*dd70*/  USEL UR9, UR4, URZ, !UP0 ;  /* 0x0000003f04097287 */ /* 0x000fe2000c000000 */
[----:B-----5:R-:W-:Y:S01]  /*dd80*/  SHF.R.S32.HI R6, RZ, 0x1f, R7 ;  /* 0x0000001fff067819 */ /* 0x020fe20000011407 */
[----:B------:R-:W-:Y:S10]  /*dd90*/  @P0 BRA `(.L_x_11406) ;  /* 0x0000000000600947 */ /* 0x000ff40003800000 */
[----:B--2---:R-:W0:Y:S02]  /*dda0*/  S2R R2, SR_TID.X ;  /* 0x0000000000027919 */ /* 0x004e240000002100 */
[----:B0-----:R-:W-:-:S04]  /*ddb0*/  IMAD R2, R23, 0xc0, R2 ;  /* 0x000000c017027824 */ /* 0x001fc800078e0202 */
        /* <DEDUP_REMOVED lines=22> */
.L_x_11406:
[----:B------:R-:W-:Y:S05]  /*df20*/  BSYNC B1 ;  /* 0x0000000000017941 */ /* 0x000fea0003800000 */
.L_x_11405:
[----:B------:R-:W-:Y:S01]  /*df30*/  ULDC.64 UR12, c[0x0][0xaa0] ;  /* 0x0002a800000c7ab9 */ /* 0x000fe20000000a00 */
[----:B--2---:R-:W-:Y:S01]  /*df40*/  IMAD.MOV.U32 R2, RZ, RZ, R19 ;  /* 0x000000ffff027224 */ /* 0x004fe200078e0013 */
[----:B------:R-:W-:Y:S01]  /*df50*/  ULDC UR7, c[0x0][0xa8c] ;  /* 0x0002a30000077ab9 */ /* 0x000fe20000000800 */
[----:B0-----:R-:W-:Y:S01]  /*df60*/  IMAD.MOV.U32 R3, RZ, RZ, R8 ;  /* 0x000000ffff037224 */ /* 0x001fe200078e0008 */
[----:B------:R-:W-:Y:S01]  /*df70*/  ISETP.GE.AND P0, PT, R19, UR7, PT ;  /* 0x0000000713007c0c */ /* 0x000fe2000bf06270 */
[----:B------:R-:W-:Y:S01]  /*df80*/  IMAD R4, R6, UR12, RZ ;  /* 0x0000000c06047c24 */ /* 0x000fe2000f8e02ff */
[----:B------:R-:W-:Y:S01]  /*df90*/  BSSY B1, `(.L_x_11407) ;  /* 0x0000027000017945 */ /* 0x000fe20003800000 */
[----:B------:R-:W-:-:S04]  /*dfa0*/  IMAD.WIDE.U32 R2, R7, UR12, R2 ;  /* 0x0000000c07027c25 */ /* 0x000fc8000f8e0002 */
[----:B------:R-:W-:Y:S01]  /*dfb0*/  IMAD R7, R7, UR13, R4 ;  /* 0x0000000d07077c24 */ /* 0x000fe2000f8e0204 */
[----:B------:R-:W-:Y:S01]  /*dfc0*/  ULDC.64 UR12, c[0x0][0xae0] ;  /* 0x0002b800000c7ab9 */ /* 0x000fe20000000a00 */
[----:B------:R-:W-:Y:S01]  /*dfd0*/  VIADD R4, R156, 0x30 ;  /* 0x000000309c047836 */ /* 0x000fe20000000000 */
[----:B------:R-:W-:Y:S01]  /*dfe0*/  UIMAD UR4, UR8, UR12, URZ ;  /* 0x0000000c080472a4 */ /* 0x000fe2000f8e023f */
[----:B------:R-:W-:Y:S02]  /*dff0*/  IMAD R5, R23, -0xc0, R0 ;  /* 0xffffff4017057824 */ /* 0x000fe400078e0200 */
[----:B------:R-:W-:Y:S01]  /*e000*/  IMAD.IADD R3, R3, 0x1, R7 ;  /* 0x0000000103037824 */ /* 0x000fe200078e0207 */
[----:B------:R-:W-:Y:S01]  /*e010*/  UIMAD UR4, UR41, UR13, UR4 ;  /* 0x0000000d290472a4 */ /* 0x000fe2000f8e0204 */
[----:B------:R-:W-:Y:S01]  /*e020*/  IMAD.U32 R7, RZ, RZ, UR12 ;  /* 0x0000000cff077e24 */ /* 0x000fe2000f8e00ff */
[----:B------:R-:W-:Y:S01]  /*e030*/  ISETP.GE.OR P3, PT, R4, R5, P0 ;  /* 0x000000050400720c */ /* 0x000fe20000766670 */
[C---:B------:R-:W-:Y:S01]  /*e040*/  VIADD R0, R156.reuse, 0x60 ;  /* 0x000000609c007836 */ /* 0x040fe20000000000 */
[----:B------:R-:W-:Y:S01]  /*e050*/  ULDC.64 UR12, c[0x0][0xae8] ;  /* 0x0002ba00000c7ab9 */ /* 0x000fe20000000a00 */
[----:B------:R-:W-:-:S02]  /*e060*/  VIADD R4, R156, 0x90 ;  /* 0x000000909c047836 */ /* 0x000fc40000000000 */
[----:B------:R-:W-:Y:S01]  /*e070*/  IMAD.WIDE.U32 R2, R7, UR41, R2 ;  /* 0x0000002907027c25 */ /* 0x000fe2000f8e0002 */
[-C--:B------:R-:W-:Y:S02]  /*e080*/  ISETP.GE.OR P1, PT, R0, R5.reuse, P0 ;  /* 0x000000050000720c */ /* 0x080fe40000726670 */
[-C--:B------:R-:W-:Y:S01]  /*e090*/  ISETP.GE.OR P2, PT, R4, R5.reuse, P0 ;  /* 0x000000050400720c */ /* 0x080fe20000746670 */
[----:B------:R-:W-:Y:S01]  /*e0a0*/  VIADD R3, R3, UR4 ;  /* 0x0000000403037c36 */ /* 0x000fe20008000000 */
[----:B------:R-:W-:Y:S01]  /*e0b0*/  ISETP.GE.OR P0, PT, R156, R5, P0 ;  /* 0x000000059c00720c */ /* 0x000fe20000706670 */
[----:B------:R-:W-:Y:S02]  /*e0c0*/  UIMAD UR4, UR9, UR12, URZ ;  /* 0x0000000c090472a4 */ /* 0x000fe4000f8e023f */
[----:B------:R-:W-:Y:S01]  /*e0d0*/  IMAD.U32 R9, RZ, RZ, UR12 ;  /* 0x0000000cff097e24 */ /* 0x000fe2000f8e00ff */
[--C-:B------:R-:W-:Y:S01]  /*e0e0*/  SHF.R.S32.HI R7, RZ, 0x1f, R156.reuse ;  /* 0x0000001fff077819 */ /* 0x100fe2000001149c */
[----:B------:R-:W-:Y:S01]  /*e0f0*/  IMAD.MOV.U32 R6, RZ, RZ, R156 ;  /* 0x000000ffff067224 */ /* 0x000fe200078e009c */
[----:B------:R-:W-:-:S02]  /*e100*/  UIMAD UR4, UR10, UR13, UR4 ;  /* 0x0000000d0a0472a4 */ /* 0x000fc4000f8e0204 */
        /* <DEDUP_REMOVED lines=15> */
.L_x_11408:
[----:B------:R-:W-:Y:S05]  /*e200*/  BSYNC B1 ;  /* 0x0000000000017941 */ /* 0x000fea0003800000 */
.L_x_11407:
[----:B------:R-:W-:Y:S04]  /*e210*/  BSSY B1, `(.L_x_11409) ;  /* 0x000000f000017945 */ /* 0x000fe80003800000 */
[----:B------:R-:W-:Y:S05]  /*e220*/  @P3 BRA `(.L_x_11410) ;  /* 0x0000000000343947 */ /* 0x000fea0003800000 */
[----:B0-----:R-:W-:Y:S01]  /*e230*/  IADD3 R9, P0, R6, 0x30, RZ ;  /* 0x0000003006097810 */ /* 0x001fe20007f1e0ff */
        /* <DEDUP_REMOVED lines=12> */
.L_x_11410:
[----:B------:R-:W-:Y:S05]  /*e300*/  BSYNC B1 ;  /* 0x0000000000017941 */ /* 0x000fea0003800000 */
.L_x_11409:
[----:B------:R-:W-:Y:S04]  /*e310*/  BSSY B1, `(.L_x_11411) ;  /* 0x000000f000017945 */ /* 0x000fe80003800000 */
[----:B------:R-:W-:Y:S05]  /*e320*/  @P1 BRA `(.L_x_11412) ;  /* 0x0000000000341947 */ /* 0x000fea0003800000 */
[----:B01----:R-:W-:Y:S01]  /*e330*/  IADD3 R9, P0, R6, 0x60, RZ ;  /* 0x0000006006097810 */ /* 0x003fe20007f1e0ff */
        /* <DEDUP_REMOVED lines=12> */
.L_x_11412:
[----:B------:R-:W-:Y:S05]  /*e400*/  BSYNC B1 ;  /* 0x0000000000017941 */ /* 0x000fea0003800000 */
.L_x_11411:
        /* <DEDUP_REMOVED lines=14> */
.L_x_11403:
[----:B------:R-:W-:Y:S05]  /*e4f0*/  BSYNC B0 ;  /* 0x0000000000007941 */ /* 0x000fea0003800000 */
.L_x_11394:
[----:B------:R-:W-:Y:S02]  /*e500*/  ULDC UR4, c[0x0][0xc14] ;  /* 0x0003050000047ab9 */ /* 0x000fe40000000800 */
[----:B------:R-:W-:-:S06]  /*e510*/  UISETP.GE.AND UP0, UPT, UR5, UR4, UPT ;  /* 0x000000040500728c */ /* 0x000fcc000bf06270 */
[----:B------:R-:W-:-:S13]  /*e520*/  PLOP3.LUT P0, PT, PT, PT, UP0, 0x80, 0x0 ;  /* 0x000000000000781c */ /* 0x000fda0003f0f008 */
[----:B------:R-:W-:Y:S05]  /*e530*/  @!P0 BRA `(.L_x_11413) ;  /* 0xffffff28001c8947 */ /* 0x000fea000383ffff */
[----:B------:R-:W-:Y:S05]  /*e540*/  EXIT ;  /* 0x000000000000794d */ /* 0x000fea0003800000 */
.L_x_11312:
        /* <DEDUP_REMOVED lines=61> */
.L_x_11418:
        /* <DEDUP_REMOVED lines=13> */
.L_x_11417:
[----:B------:R-:W-:Y:S05]  /*e9f0*/  BSYNC B0 ;  /* 0x0000000000007941 */ /* 0x000fea0003800000 */
.L_x_11416:
        /* <DEDUP_REMOVED lines=26> */
.L_x_11414:
        /* <DEDUP_REMOVED lines=20> */
.L_x_11419:
        /* <DEDUP_REMOVED lines=59> */
.L_x_11415:
[----:B------:R-:W-:Y:S02]  /*f090*/  IMAD.MOV.U32 R17, RZ, RZ, RZ ;  /* 0x000000ffff117224 */ /* 0x000fe400078e00ff */
[----:B------:R-:W-:Y:S02]  /*f0a0*/  IMAD.U32 R16, RZ, RZ, UR6 ;  /* 0x00000006ff107e24 */ /* 0x000fe4000f8e00ff */
[----:B------:R-:W-:-:S07]  /*f0b0*/  IMAD.MOV.U32 R18, RZ, RZ, RZ ;  /* 0x000000ffff127224 */ /* 0x000fce00078e00ff */
.L_x_11420:
        /* <DEDUP_REMOVED lines=16> */
.L_x_11494:
        /* <DEDUP_REMOVED lines=40> */
.L_x_11422:
        /* <DEDUP_REMOVED lines=13> */
.L_x_11423:
[----:B------:R-:W-:Y:S05]  /*f510*/  @!P0 BRA `(.L_x_11424) ;  /* 0x00000000000c8947 */ /* 0x000fea0003800000 */
[----:B------:R-:W2:Y:S04]  /*f520*/  LDG.E R4, desc[UR46][R2.64] ;  /* 0x0000002e02047981 */ /* 0x000ea8000c1e1900 */
[----:B------:R-:W2:Y:S02]  /*f530*/  LDG.E R7, desc[UR46][R2.64+0x4] ;  /* 0x0000042e02077981 */ /* 0x000ea4000c1e1900 */
[----:B--2---:R-:W-:-:S07]  /*f540*/  IMAD.IADD R7, R7, 0x1, -R4 ;  /* 0x0000000107077824 */ /* 0x004fce00078e0a04 */
.L_x_11424:
        /* <DEDUP_REMOVED lines=19> */
.L_x_11427:
[----:B------:R-:W-:-:S13]  /*f680*/  ISETP.NE.AND P1, PT, R3, 0x1, PT ;  /* 0x000000010300780c */ /* 0x000fda0003f25270 */
[----:B------:R-:W0:Y:S02]  /*f690*/  @P1 LDC.64 R4, c[0x0][0x9e8] ;  /* 0x00027a00ff041b82 */ /* 0x000e240000000a00 */
[----:B0-----:R-:W-:-:S05]  /*f6a0*/  @P1 IMAD.HI.U32 R4, R7, R4, RZ ;  /* 0x0000000407041227 */ /* 0x001fca00078e00ff */
[----:B------:R-:W-:-:S07]  /*f6b0*/  @P1 SHF.R.U32.HI R7, RZ, R5, R4 ;  /* 0x00000005ff071219 */ /* 0x000fce0000011604 */
.L_x_11428:
[----:B------:R-:W-:Y:S05]  /*f6c0*/  BSYNC B0 ;  /* 0x0000000000007941 */ /* 0x000fea0003800000 */
.L_x_11426:
[----:B------:R-:W-:-:S05]  /*f6d0*/  IMAD R7, R7, R3, R3 ;  /* 0x0000000307077224 */ /* 0x000fca00078e0203 */
[----:B------:R-:W-:-:S07]  /*f6e0*/  VIMNMX R2, R2, R7, PT ;  /* 0x0000000702027248 */ /* 0x000fce0003fe0100 */
.L_x_11425:
        /* <DEDUP_REMOVED lines=24> */
.L_x_11431:
[----:B------:R-:W-:-:S13]  /*f870*/  ISETP.NE.AND P0, PT, R3, 0x1, PT ;  /* 0x000000010300780c */ /* 0x000fda0003f05270 */
[----:B------:R-:W0:Y:S02]  /*f880*/  @P0 LDC.64 R4, c[0x0][0x9e8] ;  /* 0x00027a00ff040b82 */ /* 0x000e240000000a00 */
[----:B0-----:R-:W-:-:S05]  /*f890*/  @P0 IMAD.HI.U32 R4, R7, R4, RZ ;  /* 0x0000000407040227 */ /* 0x001fca00078e00ff */
[----:B------:R-:W-:-:S07]  /*f8a0*/  @P0 SHF.R.U32.HI R7, RZ, R5, R4 ;  /* 0x00000005ff070219 */ /* 0x000fce0000011604 */
.L_x_11432:
[----:B------:R-:W-:Y:S05]  /*f8b0*/  BSYNC B0 ;  /* 0x0000000000007941 */ /* 0x000fea0003800000 */
.L_x_11430:
[----:B------:R-:W-:-:S05]  /*f8c0*/  IMAD R3, R7, R3, RZ ;  /* 0x0000000307037224 */ /* 0x000fca00078e02ff */
[----:B------:R-:W-:-:S07]  /*f8d0*/  VIMNMX R0, R0, R3, !PT ;  /* 0x0000000300007248 */ /* 0x000fce0007fe0100 */
.L_x_11429:
        /* <DEDUP_REMOVED lines=22> */
.L_x_11434:
        /* <DEDUP_REMOVED lines=22> */
.L_x_11436:
        /* <DEDUP_REMOVED lines=19> */
.L_x_11438:
        /* <DEDUP_REMOVED lines=16> */
.L_x_11437:
        /* <DEDUP_REMOVED lines=26> */
.L_x_11439:
        /* <DEDUP_REMOVED lines=18> */
.L_x_11510:
[----:B------:R-:W-:Y:S01]  /*10090*/  UMOV UR4, 0xffffffff ;  /* 0xffffffff00047882 */ /* 0x000fe20000000000 */
[----:B------:R-:W-:Y:S02]  /*100a0*/  SHF.R.S32.HI R9, RZ, 0x1f, R6 ;  /* 0x0000001fff097819 */ /* 0x000fe40000011406 */
[----:B------:R-:W-:Y:S05]  /*100b0*/  BRA.DIV UR4, `(.L_x_11441) ;  /* 0x0000002e04987947 */ /* 0x000fea000b800000 */
[----:B------:R-:W-:-:S13]  /*100c0*/  ELECT P6, URZ, PT ;  /* 0x00000000003f782f */ /* 0x000fda00038c0000 */
.L_x_11513:
        /* <DEDUP_REMOVED lines=22> */
.L_x_11443:
[----:B------:R-:W-:Y:S01]  /*10230*/  IMAD R5, R22, 0x8, R25 ;  /* 0x0000000816057824 */ /* 0x000fe200078e0219 */
[----:B------:R-:W-:-:S04]  /*10240*/  SHF.L.U32 R4, R24, 0x1f, RZ ;  /* 0x0000001f18047819 */ /* 0x000fc800000006ff */
[----:B------:R-:W1:Y:S02]  /*10250*/  SYNCS.PHASECHK.TRANS64.TRYWAIT P0, [R5+URZ+0x16840], R4 ;  /* 0x01684004050075a7 */ /* 0x000e64000800017f */
[----:B-1----:R-:W-:Y:S05]  /*10260*/  @!P0 BRA `(.L_x_11444) ;  /* 0x0000002c004c8947 */ /* 0x002fea0003800000 */
.L_x_11514:
        /* <DEDUP_REMOVED lines=9> */
.L_x_11445:
[----:B-12---:R-:W-:Y:S01]  /*10300*/  IMAD R4, R22, 0x4000, R25 ;  /* 0x0000400016047824 */ /* 0x006fe200078e0219 */
        /* <DEDUP_REMOVED lines=11> */
[----:B------:R-:W-:Y:S02]  /*103c0*/  ULEA UR11, UR11, UR4, 0x7 ;  /* 0x000000040b0b7291 */ /* 0x000fe4000f8e383f */
[----:B------:R-:W-:Y:S01]  /*103d0*/  UIADD3 UR8, UR8, 0xe400, URZ ;  /* 0x0000e40008087890 */ /* 0x000fe2000fffe03f */
[----:B------:R-:W-:-:S08]  /*103e0*/  UMOV UR4, 0x0 ;  /* 0x0000000000047882 */ /* 0x000fd00000000000 */
[----:B------:R1:W-:Y:S02]  /*103f0*/  UTMALDG.4D [UR8], [UR6], desc[UR4] ;  /* 0x00000408060075b4 */ /* 0x0003e40008019000 */
[----:B-1----:R-:W-:Y:S01]  /*10400*/  NOP ;  /* 0x0000000000007918 */ /* 0x002fe20000000000 */
.L_x_11442:
[----:B------:R-:W-:Y:S05]  /*10410*/  WARPSYNC.ALL ;  /* 0x0000000000007948 */ /* 0x000fea0003800000 */
[----:B------:R-:W-:Y:S01]  /*10420*/  BAR.SYNC.DEFER_BLOCKING 0x8, 0x1a0 ;  /* 0x0206800000007b1d */ /* 0x000fe20000010000 */
[----:B------:R-:W-:Y:S02]  /*10430*/  ELECT P0, URZ, PT ;  /* 0x00000000003f782f */ /* 0x000fe40003800000 */
[----:B------:R-:W-:Y:S01]  /*10440*/  R2UR UR9, R25 ;  /* 0x00000000190972ca */ /* 0x000fe200000e0000 */
[----:B------:R-:W-:Y:S01]  /*10450*/  VIADD R29, R29, 0x1 ;  /* 0x000000011d1d7836 */ /* 0x000fe20000000000 */
[----:B------:R-:W-:-:S09]  /*10460*/  UIADD3 UR4, UP0, UR38, 0x270, URZ ;  /* 0x0000027026047890 */ /* 0x000fd2000ff1e03f */
[----:B------:R-:W-:Y:S01]  /*10470*/  @P0 R2UR UR13, R10 ;  /* 0x000000000a0d02ca */ /* 0x000fe200000e0000 */
[----:B------:R-:W-:Y:S01]  /*10480*/  UMOV UR6, 0x0 ;  /* 0x0000000000067882 */ /* 0x000fe20000000000 */
[----:B------:R-:W-:Y:S01]  /*10490*/  @P0 R2UR UR12, R18 ;  /* 0x00000000120c02ca */ /* 0x000fe200000e0000 */
[----:B------:R-:W-:Y:S01]  /*104a0*/  UIADD3.X UR5, URZ, UR39, URZ, UP0, !UPT ;  /* 0x000000273f057290 */ /* 0x000fe200087fe43f */
[----:B------:R-:W-:Y:S01]  /*104b0*/  @P0 R2UR UR11, R17 ;  /* 0x00000000110b02ca */ /* 0x000fe200000e0000 */
[----:B------:R-:W-:Y:S01]  /*104c0*/  UMOV UR7, 0x12f00000 ;  /* 0x12f0000000077882 */ /* 0x000fe20000000000 */
[----:B------:R-:W-:Y:S01]  /*104d0*/  UMOV UR10, URZ ;  /* 0x0000003f000a7c82 */ /* 0x000fe20008000000 */
[----:B------:R-:W-:Y:S01]  /*104e0*/  BSSY B0, `(.L_x_11446) ;  /* 0x000000c000007945 */ /* 0x000fe20003800000 */
[----:B------:R-:W-:Y:S01]  /*104f0*/  @P0 IMAD.MOV.U32 R4, RZ, RZ, 0x6000 ;  /* 0x00006000ff040424 */ /* 0x000fe200078e00ff */
[----:B------:R-:W-:Y:S02]  /*10500*/  UIADD3 UR8, UR9, 0x8400, URZ ;  /* 0x0000840009087890 */ /* 0x000fe4000fffe03f */
[----:B------:R-:W-:Y:S01]  /*10510*/  UIADD3 UR9, UR9, 0x16800, URZ ;  /* 0x0001680009097890 */ /* 0x000fe2000fffe03f */
[----:B------:R1:W-:Y:S08]  /*10520*/  @P0 SYNCS.ARRIVE.TRANS64 RZ, [R25+URZ+0x16800], R4 ;  /* 0x0168000419ff09a7 */ /* 0x0003f0000800003f */
[----:B------:R2:W-:Y:S01]  /*10530*/  UTMALDG.4D [UR8], [UR4], desc[UR6] ;  /* 0x00000608040075b4 */ /* 0x0005e20008019000 */
[----:B-1----:R-:W-:-:S04]  /*10540*/  LEA.HI R4, R29, R29, RZ, 0x1 ;  /* 0x0000001d1d047211 */ /* 0x002fc800078f08ff */
[----:B------:R-:W-:-:S05]  /*10550*/  LOP3.LUT R4, R4, 0xfffffffe, RZ, 0xc0, !PT ;  /* 0xfffffffe04047812 */ /* 0x000fca00078ec0ff */
[----:B------:R-:W-:-:S05]  /*10560*/  IMAD.IADD R4, R29, 0x1, -R4 ;  /* 0x000000011d047824 */ /* 0x000fca00078e0a04 */
[----:B------:R-:W-:-:S04]  /*10570*/  SHF.L.U32 R4, R4, 0x1f, RZ ;  /* 0x0000001f04047819 */ /* 0x000fc800000006ff */
[----:B------:R-:W1:Y:S02]  /*10580*/  SYNCS.PHASECHK.TRANS64.TRYWAIT P0, [R25+URZ+0x16820], R4 ;  /* 0x01682004190075a7 */ /* 0x000e64000800017f */
[----:B-12---:R-:W-:Y:S05]  /*10590*/  @!P0 BRA `(.L_x_11447) ;  /* 0x0000002800948947 */ /* 0x006fea0003800000 */
.L_x_11515:
[----:B------:R-:W-:Y:S05]  /*105a0*/  BSYNC B0 ;  /* 0x0000000000007941 */ /* 0x000fea0003800000 */
.L_x_11446:
        /* <DEDUP_REMOVED lines=41> */
.L_x_11454:
[----:B0-----:R-:W-:Y:S01]  /*10840*/  IMAD R3, R12, 0x8, R25 ;  /* 0x000000080c037824 */ /* 0x001fe200078e0219 */
[----:B------:R-:W-:-:S04]  /*10850*/  SHF.L.U32 R2, R13, 0x1f, RZ ;  /* 0x0000001f0d027819 */ /* 0x000fc800000006ff */
[----:B------:R-:W0:Y:S02]  /*10860*/  SYNCS.PHASECHK.TRANS64.TRYWAIT P0, [R3+URZ+0x16840], R2 ;  /* 0x01684002030075a7 */ /* 0x000e24000800017f */
[----:B0-----:R-:W-:Y:S05]  /*10870*/  @!P0 BRA `(.L_x_11455) ;  /* 0x0000002400f08947 */ /* 0x001fea0003800000 */
.L_x_11516:
        /* <DEDUP_REMOVED lines=9> */
.L_x_11456:
[----:B01----:R-:W-:Y:S01]  /*10910*/  IMAD R2, R12, 0x4000, R25 ;  /* 0x000040000c027824 */ /* 0x003fe200078e0219 */
        /* <DEDUP_REMOVED lines=14> */
[----:B------:R-:W-:Y:S02]  /*10a00*/  ULEA UR11, UR11, UR4, 0x7 ;  /* 0x000000040b0b7291 */ /* 0x000fe4000f8e383f */
[----:B------:R-:W-:Y:S01]  /*10a10*/  UIADD3 UR8, UR8, 0xe400, URZ ;  /* 0x0000e40008087890 */ /* 0x000fe2000fffe03f */
[----:B------:R-:W-:-:S08]  /*10a20*/  UMOV UR4, 0x0 ;  /* 0x0000000000047882 */ /* 0x000fd00000000000 */
[----:B------:R0:W-:Y:S01]  /*10a30*/  UTMALDG.4D [UR8], [UR6], desc[UR4] ;  /* 0x00000408060075b4 */ /* 0x0001e20008019000 */
[----:B------:R-:W1:Y:S02]  /*10a40*/  SYNCS.PHASECHK.TRANS64.TRYWAIT P0, [R2+URZ+0x60], R5 ;  /* 0x00006005020075a7 */ /* 0x000e64000800017f */
[----:B01----:R-:W-:Y:S05]  /*10a50*/  @!P0 BRA `(.L_x_11457) ;  /* 0x00000024008c8947 */ /* 0x003fea0003800000 */
.L_x_11517:
[----:B------:R-:W-:Y:S05]  /*10a60*/  @P1 BRA `(.L_x_11458) ;  /* 0x0000000000181947 */ /* 0x000fea0003800000 */
[----:B------:R-:W-:Y:S01]  /*10a70*/  ISETP.NE.AND P0, PT, R27, RZ, PT ;  /* 0x000000ff1b00720c */ /* 0x000fe20003f05270 */
[----:B0-----:R-:W-:Y:S02]  /*10a80*/  IMAD R2, R22, 0x8, R25 ;  /* 0x0000000816027824 */ /* 0x001fe400078e0219 */
[----:B------:R-:W-:-:S04]  /*10a90*/  IMAD.MOV.U32 R3, RZ, RZ, 0x4000 ;  /* 0x00004000ff037424 */ /* 0x000fc800078e00ff */
[----:B------:R1:W-:Y:S06]  /*10aa0*/  SYNCS.ARRIVE.TRANS64 RZ, [R2+URZ+0x16850], R3 ;  /* 0x0168500302ff79a7 */ /* 0x0003ec000800003f */
[----:B------:R-:W-:Y:S05]  /*10ab0*/  @!P0 BRA `(.L_x_11458) ;  /* 0x0000000000048947 */ /* 0x000fea0003800000 */
[----:B------:R-:W-:Y:S01]  /*10ac0*/  BPT.TRAP 0x1 ;  /* 0x000000040000795c */ /* 0x000fe20000300000 */
.L_x_11458:
[C-C-:B01----:R-:W-:Y:S01]  /*10ad0*/  IMAD R2, R22.reuse, 0x8, R25.reuse ;  /* 0x0000000816027824 */ /* 0x143fe200078e0219 */
        /* <DEDUP_REMOVED lines=13> */
[----:B------:R-:W-:Y:S02]  /*10bb0*/  ULEA UR11, UR11, UR4, 0x7 ;  /* 0x000000040b0b7291 */ /* 0x000fe4000f8e383f */
[----:B------:R-:W-:Y:S02]  /*10bc0*/  UIADD3 UR9, UR9, 0x16850, URZ ;  /* 0x0001685009097890 */ /* 0x000fe4000fffe03f */
[----:B------:R-:W-:Y:S01]  /*10bd0*/  UIADD3 UR8, UR8, 0x400, URZ ;  /* 0x0000040008087890 */ /* 0x000fe2000fffe03f */
[----:B------:R-:W-:-:S08]  /*10be0*/  UMOV UR4, 0x0 ;  /* 0x0000000000047882 */ /* 0x000fd00000000000 */
[----:B------:R0:W-:Y:S02]  /*10bf0*/  UTMALDG.4D [UR8], [UR6], desc[UR4] ;  /* 0x00000408060075b4 */ /* 0x0001e40008019000 */
[----:B0-----:R-:W-:Y:S01]  /*10c00*/  NOP ;  /* 0x0000000000007918 */ /* 0x001fe20000000000 */
.L_x_11453:
[----:B------:R-:W-:Y:S05]  /*10c10*/  BSYNC B2 ;  /* 0x0000000000027941 */ /* 0x000fea0003800000 */
.L_x_11452:
[----:B------:R-:W-:Y:S02]  /*10c20*/  IMAD.MOV.U32 R22, RZ, RZ, R12 ;  /* 0x000000ffff167224 */ /* 0x000fe400078e000c */
[----:B------:R-:W-:Y:S02]  /*10c30*/  IMAD.MOV.U32 R24, RZ, RZ, R13 ;  /* 0x000000ffff187224 */ /* 0x000fe400078e000d */
[----:B------:R-:W-:-:S07]  /*10c40*/  VIADD R10, R28, 0xfffffffd ;  /* 0xfffffffd1c0a7836 */ /* 0x000fce0000000000 */
.L_x_11451:
[----:B------:R-:W-:Y:S05]  /*10c50*/  BSYNC B1 ;  /* 0x0000000000017941 */ /* 0x000fea0003800000 */
.L_x_11450:
[----:B------:R-:W-:Y:S01]  /*10c60*/  VIADD R11, R11, 0xfffffffe ;  /* 0xfffffffe0b0b7836 */ /* 0x000fe20000000000 */
[----:B------:R-:W-:-:S04]  /*10c70*/  LOP3.LUT R28, RZ, R28, RZ, 0x33, !PT ;  /* 0x0000001cff1c7212 */ /* 0x000fc800078e33ff */
[----:B------:R-:W-:-:S13]  /*10c80*/  ISETP.NE.AND P0, PT, R11, R28, PT ;  /* 0x0000001c0b00720c */ /* 0x000fda0003f05270 */
[----:B------:R-:W-:Y:S05]  /*10c90*/  @!P0 BRA `(.L_x_11449) ;  /* 0x0000000800ec8947 */ /* 0x000fea0003800000 */
[----:B------:R-:W-:-:S07]  /*10ca0*/  IMAD.MOV.U32 R4, RZ, RZ, R8 ;  /* 0x000000ffff047224 */ /* 0x000fce00078e0008 */
.L_x_11473:
        /* <DEDUP_REMOVED lines=31> */
.L_x_11461:
[----:B------:R-:W-:Y:S01]  /*10ea0*/  IMAD R3, R11, 0x8, R25 ;  /* 0x000000080b037824 */ /* 0x000fe200078e0219 */
[----:B------:R-:W-:-:S04]  /*10eb0*/  SHF.L.U32 R2, R12, 0x1f, RZ ;  /* 0x0000001f0c027819 */ /* 0x000fc800000006ff */
[----:B------:R-:W1:Y:S02]  /*10ec0*/  SYNCS.PHASECHK.TRANS64.TRYWAIT P0, [R3+URZ+0x16840], R2 ;  /* 0x01684002030075a7 */ /* 0x000e64000800017f */
[----:B-1----:R-:W-:Y:S05]  /*10ed0*/  @!P0 BRA `(.L_x_11462) ;  /* 0x0000002000808947 */ /* 0x002fea0003800000 */
.L_x_11518:
        /* <DEDUP_REMOVED lines=9> */
.L_x_11463:
        /* <DEDUP_REMOVED lines=21> */
.L_x_11519:
[----:B------:R-:W-:Y:S05]  /*110c0*/  @P0 BRA `(.L_x_11465) ;  /* 0x0000000000140947 */ /* 0x000fea0003800000 */
[----:B------:R-:W-:Y:S01]  /*110d0*/  ISETP.NE.AND P1, PT, R27, RZ, PT ;  /* 0x000000ff1b00720c */ /* 0x000fe20003f25270 */
[----:B------:R-:W-:-:S04]  /*110e0*/  IMAD.MOV.U32 R2, RZ, RZ, 0x4000 ;  /* 0x00004000ff027424 */ /* 0x000fc800078e00ff */
[----:B------:R1:W-:Y:S08]  /*110f0*/  SYNCS.ARRIVE.TRANS64 RZ, [R3+URZ+0x50], R2 ;  /* 0x0000500203ff79a7 */ /* 0x0003f0000800003f */
[----:B------:R-:W-:Y:S05]  /*11100*/  @!P1 BRA `(.L_x_11465) ;  /* 0x0000000000049947 */ /* 0x000fea0003800000 */
[----:B------:R-:W-:Y:S01]  /*11110*/  BPT.TRAP 0x1 ;  /* 0x000000040000795c */ /* 0x000fe20000300000 */
.L_x_11465:
        /* <DEDUP_REMOVED lines=15> */
[----:B------:R-:W-:-:S03]  /*11210*/  ULEA UR11, UR11, UR4, 0x7 ;  /* 0x000000040b0b7291 */ /* 0x000fc6000f8e383f */
[----:B------:R-:W-:-:S06]  /*11220*/  UMOV UR4, 0x0 ;  /* 0x0000000000047882 */ /* 0x000fcc0000000000 */
[----:B------:R2:W-:Y:S02]  /*11230*/  UTMALDG.4D [UR8], [UR6], desc[UR4] ;  /* 0x00000408060075b4 */ /* 0x0005e40008019000 */
[----:B--2---:R-:W-:Y:S01]  /*11240*/  NOP ;  /* 0x0000000000007918 */ /* 0x004fe20000000000 */
.L_x_11460:
[----:B------:R-:W-:Y:S05]  /*11250*/  BSYNC B1 ;  /* 0x0000000000017941 */ /* 0x000fea0003800000 */
.L_x_11459:
        /* <DEDUP_REMOVED lines=31> */
.L_x_11468:
[----:B------:R-:W-:Y:S01]  /*11450*/  IMAD R2, R22, 0x8, R25 ;  /* 0x0000000816027824 */ /* 0x000fe200078e0219 */
[----:B------:R-:W-:-:S04]  /*11460*/  SHF.L.U32 R3, R24, 0x1f, RZ ;  /* 0x0000001f18037819 */ /* 0x000fc800000006ff */
[----:B------:R-:W1:Y:S02]  /*11470*/  SYNCS.PHASECHK.TRANS64.TRYWAIT P0, [R2+URZ+0x16840], R3 ;  /* 0x01684003020075a7 */ /* 0x000e64000800017f */
[----:B-1----:R-:W-:Y:S05]  /*11480*/  @!P0 BRA `(.L_x_11469) ;  /* 0x0000001c003c8947 */ /* 0x002fea0003800000 */
.L_x_11520:
        /* <DEDUP_REMOVED lines=9> */
.L_x_11470:
[----:B01----:R-:W-:Y:S01]  /*11520*/  IMAD R2, R22, 0x4000, R25 ;  /* 0x0000400016027824 */ /* 0x003fe200078e0219 */
        /* <DEDUP_REMOVED lines=13> */
[----:B------:R-:W-:Y:S01]  /*11600*/  ULEA UR11, UR11, UR4, 0x7 ;  /* 0x000000040b0b7291 */ /* 0x000fe2000f8e383f */
[----:B------:R-:W-:Y:S01]  /*11610*/  SHF.L.U32 R3, R12, 0x1f, RZ ;  /* 0x0000001f0c037819 */ /* 0x000fe200000006ff */
[----:B------:R-:W-:Y:S01]  /*11620*/  UIADD3 UR8, UR8, 0xe400, URZ ;  /* 0x0000e40008087890 */ /* 0x000fe2000fffe03f */
[----:B------:R-:W-:-:S09]  /*11630*/  UMOV UR4, 0x0 ;  /* 0x0000000000047882 */ /* 0x000fd20000000000 */
[----:B------:R-:W-:-:S09]  /*11640*/  UIADD3 UR9, UR9, 0x30, URZ ;  /* 0x0000003009097890 */ /* 0x000fd2000fffe03f */
[----:B------:R0:W-:Y:S01]  /*11650*/  UTMALDG.4D [UR8], [UR6], desc[UR4] ;  /* 0x00000408060075b4 */ /* 0x0001e20008019000 */
[----:B------:R-:W1:Y:S02]  /*11660*/  SYNCS.PHASECHK.TRANS64.TRYWAIT P1, [R2+URZ+0x60], R3 ;  /* 0x00006003020075a7 */ /* 0x000e64000802017f */
[----:B01----:R-:W-:Y:S05]  /*11670*/  @!P1 BRA `(.L_x_11471) ;  /* 0x0000001800d49947 */ /* 0x003fea0003800000 */
.L_x_11521:
[----:B------:R-:W-:Y:S05]  /*11680*/  @P0 BRA `(.L_x_11472) ;  /* 0x0000000000140947 */ /* 0x000fea0003800000 */
[----:B------:R-:W-:Y:S01]  /*11690*/  ISETP.NE.AND P1, PT, R27, RZ, PT ;  /* 0x000000ff1b00720c */ /* 0x000fe20003f25270 */
[----:B0-----:R-:W-:-:S04]  /*116a0*/  IMAD.MOV.U32 R3, RZ, RZ, 0x4000 ;  /* 0x00004000ff037424 */ /* 0x001fc800078e00ff */
[----:B------:R1:W-:Y:S08]  /*116b0*/  SYNCS.ARRIVE.TRANS64 RZ, [R2+URZ+0x50], R3 ;  /* 0x0000500302ff79a7 */ /* 0x0003f0000800003f */
[----:B------:R-:W-:Y:S05]  /*116c0*/  @!P1 BRA `(.L_x_11472) ;  /* 0x0000000000049947 */ /* 0x000fea0003800000 */
[----:B------:R-:W-:Y:S01]  /*116d0*/  BPT.TRAP 0x1 ;  /* 0x000000040000795c */ /* 0x000fe20000300000 */
.L_x_11472:
        /* <DEDUP_REMOVED lines=19> */
.L_x_11467:
[----:B------:R-:W-:Y:S05]  /*11810*/  BSYNC B1 ;  /* 0x0000000000017941 */ /* 0x000fea0003800000 */
.L_x_11466:
[----:B------:R-:W-:Y:S01]  /*11820*/  ISETP.GT.AND P0, PT, R13, R26, PT ;  /* 0x0000001a0d00720c */ /* 0x000fe20003f04270 */
[----:B------:R-:W-:-:S12]  /*11830*/  VIADD R10, R10, 0xfffffffe ;  /* 0xfffffffe0a0a7836 */ /* 0x000fd80000000000 */
[----:B------:R-:W-:Y:S05]  /*11840*/  @P0 BRA `(.L_x_11473) ;  /* 0xfffffff400180947 */ /* 0x000fea000383ffff */
.L_x_11449:
[----:B------:R-:W-:Y:S05]  /*11850*/  BSYNC B0 ;  /* 0x0000000000007941 */ /* 0x000fea0003800000 */
.L_x_11448:
        /* <DEDUP_REMOVED lines=15> */
.L_x_11475:
[----:B------:R-:W-:Y:S05]  /*11950*/  BSYNC B0 ;  /* 0x0000000000007941 */ /* 0x000fea0003800000 */
.L_x_11474:
[----:B------:R-:W-:Y:S04]  /*11960*/  BSSY B0, `(.L_x_11476) ;  /* 0x0000020000007945 */ /* 0x000fe80003800000 */
[----:B------:R-:W-:Y:S05]  /*11970*/  @!P6 BRA `(.L_x_11477) ;  /* 0x000000000078e947 */ /* 0x000fea0003800000 */
[----:B01----:R-:W-:Y:S01]  /*11980*/  IMAD R3, R22, 0x8, R25 ;  /* 0x0000000816037824 */ /* 0x003fe200078e0219 */
[----:B------:R-:W-:-:S04]  /*11990*/  SHF.L.U32 R2, R24, 0x1f, RZ ;  /* 0x0000001f18027819 */ /* 0x000fc800000006ff */
[----:B------:R-:W0:Y:S02]  /*119a0*/  SYNCS.PHASECHK.TRANS64.TRYWAIT P0, [R3+URZ+0x16860], R2 ;  /* 0x01686002030075a7 */ /* 0x000e24000800017f */
[----:B0-----:R-:W-:Y:S05]  /*119b0*/  @!P0 BRA `(.L_x_11478) ;  /* 0x0000001800188947 */ /* 0x001fea0003800000 */
.L_x_11522:
        /* <DEDUP_REMOVED lines=9> */
.L_x_11479:
        /* <DEDUP_REMOVED lines=11> */
[----:B------:R-:W-:Y:S02]  /*11b00*/  ULEA UR11, UR11, UR4, 0x7 ;  /* 0x000000040b0b7291 */ /* 0x000fe4000f8e383f */
[----:B------:R-:W-:Y:S02]  /*11b10*/  UIADD3 UR9, UR9, 0x16850, URZ ;  /* 0x0001685009097890 */ /* 0x000fe4000fffe03f */
[----:B------:R-:W-:Y:S01]  /*11b20*/  UIADD3 UR8, UR8, 0x400, URZ ;  /* 0x0000040008087890 */ /* 0x000fe2000fffe03f */
[----:B------:R-:W-:-:S08]  /*11b30*/  UMOV UR4, 0x0 ;  /* 0x0000000000047882 */ /* 0x000fd00000000000 */
[----:B------:R2:W-:Y:S02]  /*11b40*/  UTMALDG.4D [UR8], [UR6], desc[UR4] ;  /* 0x00000408060075b4 */ /* 0x0005e40008019000 */
[----:B--2---:R-:W-:Y:S01]  /*11b50*/  NOP ;  /* 0x0000000000007918 */ /* 0x004fe20000000000 */
.L_x_11477:
[----:B------:R-:W-:Y:S05]  /*11b60*/  BSYNC B0 ;  /* 0x0000000000007941 */ /* 0x000fea0003800000 */
.L_x_11476:
[----:B------:R-:W-:-:S05]  /*11b70*/  VIADD R22, R22, 0x1 ;  /* 0x0000000116167836 */ /* 0x000fca0000000000 */
[----:B------:R-:W-:-:S04]  /*11b80*/  ISETP.NE.AND P0, PT, R22, 0x2, PT ;  /* 0x000000021600780c */ /* 0x000fc80003f05270 */
[----:B01----:R-:W-:Y:S02]  /*11b90*/  SEL R3, RZ, 0x1, P0 ;  /* 0x00000001ff037807 */ /* 0x003fe40000000000 */
[----:B------:R-:W-:Y:S02]  /*11ba0*/  SEL R22, R22, RZ, P0 ;  /* 0x000000ff16167207 */ /* 0x000fe40000000000 */
[----:B------:R-:W-:-:S07]  /*11bb0*/  LOP3.LUT R24, R24, R3, RZ, 0x3c, !PT ;  /* 0x0000000318187212 */ /* 0x000fce00078e3cff */
.L_x_11435:
[----:B------:R-:W-:Y:S05]  /*11bc0*/  BSYNC B6 ;  /* 0x0000000000067941 */ /* 0x000fea0003800000 */
.L_x_11433:
[----:B------:R-:W-:-:S03]  /*11bd0*/  UMOV UR4, 0xffffffff ;  /* 0xffffffff00047882 */ /* 0x000fc60000000000 */
[----:B------:R-:W-:Y:S05]  /*11be0*/  BRA.DIV UR4, `(.L_x_11480) ;  /* 0x0000001604a07947 */ /* 0x000fea000b800000 */
[----:B------:R0:W1:Y:S04]  /*11bf0*/  SHFL.IDX PT, R5, R16, RZ, 0x1f ;  /* 0x00001fff10057589 */ /* 0x00006800000e0000 */
[----:B------:R0:W2:Y:S02]  /*11c00*/  SHFL.IDX PT, R4, R16, 0x1, 0x1f ;  /* 0x00201f0010047f89 */ /* 0x0000a400000e0000 */
.L_x_11526:
        /* <DEDUP_REMOVED lines=11> */
.L_x_11482:
[----:B------:R-:W-:Y:S05]  /*11cc0*/  BSYNC B0 ;  /* 0x0000000000007941 */ /* 0x000fea0003800000 */
.L_x_11481:
        /* <DEDUP_REMOVED lines=23> */
.L_x_11534:
[----:B------:R-:W-:Y:S02]  /*11e40*/  ULDC UR4, c[0x0][0xc10] ;  /* 0x0003040000047ab9 */ /* 0x000fe40000000800 */
[----:B------:R-:W-:-:S04]  /*11e50*/  IMAD.U32 R6, RZ, RZ, UR4 ;  /* 0x00000004ff067e24 */ /* 0x000fc8000f8e00ff */
[----:B----4-:R-:W-:-:S04]  /*11e60*/  IMAD R7, R14, R6, RZ ;  /* 0x000000060e077224 */ /* 0x010fc800078e02ff */
[----:B--2---:R-:W-:-:S05]  /*11e70*/  IMAD.IADD R4, R4, 0x1, R7 ;  /* 0x0000000104047824 */ /* 0x004fca00078e0207 */
[----:B-1----:R-:W-:-:S13]  /*11e80*/  ISETP.GT.AND P0, PT, R4, R5, PT ;  /* 0x000000050400720c */ /* 0x002fda0003f04270 */
[----:B------:R-:W-:Y:S05]  /*11e90*/  @P0 BRA `(.L_x_11484) ;  /* 0x0000000000ac0947 */ /* 0x000fea0003800000 */
[----:B------:R-:W1:Y:S02]  /*11ea0*/  LDC R0, c[0x0][0xc14] ;  /* 0x00030500ff007b82 */ /* 0x000e640000000800 */
.L_x_11489:
        /* <DEDUP_REMOVED lines=12> */
.L_x_11487:
[----:B------:R-:W-:Y:S05]  /*11f70*/  BSYNC B0 ;  /* 0x0000000000007941 */ /* 0x000fea0003800000 */
.L_x_11486:
        /* <DEDUP_REMOVED lines=23> */
.L_x_11542:
[----:B------:R-:W-:Y:S02]  /*120f0*/  ULDC UR4, c[0x0][0xc10] ;  /* 0x0003040000047ab9 */ /* 0x000fe40000000800 */
[----:B------:R-:W-:-:S04]  /*12100*/  IMAD.U32 R6, RZ, RZ, UR4 ;  /* 0x00000004ff067e24 */ /* 0x000fc8000f8e00ff */
[----:B--2---:R-:W-:-:S04]  /*12110*/  IMAD R7, R14, R6, RZ ;  /* 0x000000060e077224 */ /* 0x004fc800078e02ff */
[----:B------:R-:W-:-:S05]  /*12120*/  IMAD.IADD R4, R7, 0x1, R4 ;  /* 0x0000000107047824 */ /* 0x000fca00078e0204 */
[----:B------:R-:W-:-:S13]  /*12130*/  ISETP.GT.AND P0, PT, R4, R5, PT ;  /* 0x000000050400720c */ /* 0x000fda0003f04270 */
[----:B------:R-:W-:Y:S05]  /*12140*/  @!P0 BRA `(.L_x_11489) ;  /* 0xfffffffc00588947 */ /* 0x000fea000383ffff */
.L_x_11484:
        /* <DEDUP_REMOVED lines=8> */
.L_x_11546:
[----:B------:R-:W-:Y:S01]  /*121d0*/  ISETP.NE.AND P0, PT, R3, RZ, PT ;  /* 0x000000ff0300720c */ /* 0x000fe20003f05270 */
[----:B------:R-:W-:-:S12]  /*121e0*/  IMAD.MOV.U32 R14, RZ, RZ, RZ ;  /* 0x000000ffff0e7224 */ /* 0x000fd800078e00ff */
[----:B------:R-:W-:Y:S05]  /*121f0*/  @!P0 BRA `(.L_x_11491) ;  /* 0x0000000000108947 */ /* 0x000fea0003800000 */
[----:B------:R-:W-:Y:S01]  /*12200*/  UMOV UR4, 0xffffffff ;  /* 0xffffffff00047882 */ /* 0x000fe20000000000 */
[----:B------:R-:W-:Y:S02]  /*12210*/  VIADD R12, R4, 0xffffffff ;  /* 0xffffffff040c7836 */ /* 0x000fe40000000000 */
[----:B------:R-:W-:Y:S05]  /*12220*/  BRA.DIV UR4, `(.L_x_11492) ;  /* 0x0000001a04447947 */ /* 0x000fea000b800000 */
[----:B------:R0:W0:Y:S02]  /*12230*/  SHFL.IDX PT, R14, R8, R12, 0x1f ;  /* 0x00001f0c080e7589 */ /* 0x00002400000e0000 */
.L_x_11491:
        /* <DEDUP_REMOVED lines=66> */
.L_x_11485:
[----:B------:R-:W-:Y:S01]  /*12660*/  UMOV UR4, URZ ;  /* 0x0000003f00047c82 */ /* 0x000fe20008000000 */
[----:B------:R-:W-:Y:S01]  /*12670*/  UMOV UR5, URZ ;  /* 0x0000003f00057c82 */ /* 0x000fe20008000000 */
[----:B------:R-:W-:Y:S01]  /*12680*/  ULDC UR6, c[0x0][0xc14] ;  /* 0x0003050000067ab9 */ /* 0x000fe20000000800 */
[----:B0-----:R-:W-:Y:S02]  /*12690*/  IMAD.MOV.U32 R16, RZ, RZ, R5 ;  /* 0x000000ffff107224 */ /* 0x001fe400078e0005 */
[----:B------:R-:W-:Y:S02]  /*126a0*/  IMAD.U32 R17, RZ, RZ, UR4 ;  /* 0x00000004ff117e24 */ /* 0x000fe4000f8e00ff */
[----:B------:R-:W-:Y:S02]  /*126b0*/  IMAD.U32 R18, RZ, RZ, UR5 ;  /* 0x00000005ff127e24 */ /* 0x000fe4000f8e00ff */
[----:B------:R-:W-:-:S07]  /*126c0*/  IMAD.U32 R19, RZ, RZ, UR6 ;  /* 0x00000006ff137e24 */ /* 0x000fce000f8e00ff */
.L_x_11493:
        /* <DEDUP_REMOVED lines=10> */
.L_x_11421:
        /* <DEDUP_REMOVED lines=11> */
.L_x_11549:
[----:B------:R-:W-:Y:S05]  /*12820*/  BSYNC B0 ;  /* 0x0000000000007941 */ /* 0x000fea0003800000 */
.L_x_11495:
[----:B------:R-:W-:-:S03]  /*12830*/  UMOV UR4, 0xffffffff ;  /* 0xffffffff00047882 */ /* 0x000fc60000000000 */
[----:B------:R-:W-:Y:S05]  /*12840*/  BRA.DIV UR4, `(.L_x_11497) ;  /* 0x0000001204f47947 */ /* 0x000fea000b800000 */
[----:B0-----:R-:W0:Y:S02]  /*12850*/  S2R R0, SR_TID.X ;  /* 0x0000000000007919 */ /* 0x001e240000002100 */
[----:B0-----:R-:W-:-:S04]  /*12860*/  SHF.R.U32.HI R0, RZ, 0x5, R0 ;  /* 0x00000005ff007819 */ /* 0x001fc80000011600 */
[----:B------:R-:W-:-:S05]  /*12870*/  LOP3.LUT R0, R0, 0x3, RZ, 0xc0, !PT ;  /* 0x0000000300007812 */ /* 0x000fca00078ec0ff */
[----:B------:R0:W1:Y:S02]  /*12880*/  SHFL.IDX PT, R14, R0, RZ, 0x1f ;  /* 0x00001fff000e7589 */ /* 0x00006400000e0000 */
.L_x_11552:
[----:B-1----:R-:W-:Y:S01]  /*12890*/  ISETP.NE.AND P0, PT, R14, RZ, PT ;  /* 0x000000ff0e00720c */ /* 0x002fe20003f05270 */
[----:B------:R-:W-:-:S12]  /*128a0*/  BSSY B0, `(.L_x_11498) ;  /* 0x0000024000007945 */ /* 0x000fd80003800000 */
[----:B------:R-:W-:Y:S05]  /*128b0*/  @P0 BRA `(.L_x_11499) ;  /* 0x0000000000880947 */ /* 0x000fea0003800000 */
[----:B------:R-:W-:-:S03]  /*128c0*/  UMOV UR4, 0xffffffff ;  /* 0xffffffff00047882 */ /* 0x000fc60000000000 */
[----:B------:R-:W-:Y:S05]  /*128d0*/  BRA.DIV UR4, `(.L_x_11500) ;  /* 0x0000001604047947 */ /* 0x000fea000b800000 */
[----:B------:R-:W-:-:S13]  /*128e0*/  ELECT P6, URZ, PT ;  /* 0x00000000003f782f */ /* 0x000fda00038c0000 */
.L_x_11555:
[----:B------:R-:W-:Y:S05]  /*128f0*/  @!P6 BRA `(.L_x_11499) ;  /* 0x000000000078e947 */ /* 0x000fea0003800000 */
[----:B------:R-:W-:-:S06]  /*12900*/  ULOP3.LUT UR4, UR36, 0x2, URZ, 0xfc, !UPT ;  /* 0x0000000224047892 */ /* 0x000fcc000f8efc3f */
[----:B0-----:R-:W-:-:S05]  /*12910*/  IMAD.U32 R0, RZ, RZ, UR4 ;  /* 0x00000004ff007e24 */ /* 0x001fca000f8e00ff */
[----:B------:R-:W-:-:S13]  /*12920*/  ISETP.NE.AND P2, PT, R0, 0x3, PT ;  /* 0x000000030000780c */ /* 0x000fda0003f45270 */
[----:B------:R-:W-:Y:S05]  /*12930*/  @!P2 BRA `(.L_x_11501) ;  /* 0x000000000004a947 */ /* 0x000fea0003800000 */
[----:B------:R-:W-:Y:S01]  /*12940*/  BPT.TRAP 0x1 ;  /* 0x000000040000795c */ /* 0x000fe20000300000 */
.L_x_11501:
        /* <DEDUP_REMOVED lines=12> */
.L_x_11556:
[----:B------:R-:W1:Y:S02]  /*12a10*/  SYNCS.PHASECHK.TRANS64.TRYWAIT P0, [R3+URZ], R0 ;  /* 0x00000000030075a7 */ /* 0x000e64000800017f */
[----:B-1----:R-:W-:Y:S05]  /*12a20*/  @!P0 BRA `(.L_x_11503) ;  /* 0x0000001000e48947 */ /* 0x002fea0003800000 */
.L_x_11557:
[----:B------:R-:W-:Y:S05]  /*12a30*/  @!P2 BRA `(.L_x_11504) ;  /* 0x000000000004a947 */ /* 0x000fea0003800000 */
[----:B------:R-:W-:Y:S01]  /*12a40*/  BPT.TRAP 0x1 ;  /* 0x000000040000795c */ /* 0x000fe20000300000 */
.L_x_11504:
[----:B-1----:R-:W-:-:S04]  /*12a50*/  VIADD R3, R9, 0x16860 ;  /* 0x0001686009037836 */ /* 0x002fc80000000000 */
[----:B------:R-:W-:-:S04]  /*12a60*/  IMAD R5, R22, 0x8, R3 ;  /* 0x0000000816057824 */ /* 0x000fc800078e0203 */
[----:B------:R-:W1:Y:S02]  /*12a70*/  SYNCS.PHASECHK.TRANS64.TRYWAIT P0, [R5+URZ], R2 ;  /* 0x00000002050075a7 */ /* 0x000e64000800017f */
[----:B-1----:R-:W-:Y:S05]  /*12a80*/  @!P0 BRA `(.L_x_11505) ;  /* 0x0000001000e08947 */ /* 0x002fea0003800000 */
.L_x_11558:
[----:B------:R-:W-:-:S07]  /*12a90*/  IMAD R3, R4, 0x8, R3 ;  /* 0x0000000804037824 */ /* 0x000fce00078e0203 */
.L_x_11506:
[----:B--2---:R2:W4:Y:S02]  /*12aa0*/  SYNCS.PHASECHK.TRANS64.TRYWAIT P0, [R3+URZ], R0 ;  /* 0x00000000030075a7 */ /* 0x004524000800017f */
[----:B----4-:R-:W-:Y:S05]  /*12ab0*/  @!P0 NANOSLEEP.SYNCS 0x989680 ;  /* 0x009896800000895d */ /* 0x010fea0003900000 */
[----:B------:R-:W4:Y:S02]  /*12ac0*/  @!P0 SYNCS.PHASECHK.TRANS64 P0, [R3+URZ], R0 ;  /* 0x00000000030085a7 */ /* 0x000f24000800007f */
[----:B----4-:R-:W-:Y:S05]  /*12ad0*/  @!P0 BRA `(.L_x_11506) ;  /* 0xfffffffc00f08947 */ /* 0x010fea000383ffff */
.L_x_11499:
[----:B------:R-:W-:Y:S05]  /*12ae0*/  BSYNC B0 ;  /* 0x0000000000007941 */ /* 0x000fea0003800000 */
.L_x_11498:
[----:B------:R-:W-:Y:S05]  /*12af0*/  EXIT ;  /* 0x000000000000794d */ /* 0x000fea0003800000 */
.L_x_11325:
[----:B0-----:R-:W-:-:S04]  /*12b00*/  IMAD.U32 R3, RZ, RZ, UR45 ;  /* 0x0000002dff037e24 */ /* 0x001fc8000f8e00ff */
[----:B------:R0:W1:Y:S03]  /*12b10*/  SYNCS.PHASECHK.TRANS64.TRYWAIT P1, [R3+URZ+0x16800], R0 ;  /* 0x01680000030075a7 */ /* 0x000066000802017f */
[----:B-1----:R-:W-:Y:S05]  /*12b20*/  @!P1 NANOSLEEP.SYNCS 0x989680 ;  /* 0x009896800000995d */ /* 0x002fea0003900000 */
[----:B------:R-:W1:Y:S02]  /*12b30*/  @!P1 SYNCS.PHASECHK.TRANS64 P1, [R3+URZ+0x16800], R0 ;  /* 0x01680000030095a7 */ /* 0x000e64000802007f */
[----:B-1----:R-:W-:Y:S05]  /*12b40*/  @!P1 BRA `(.L_x_11325) ;  /* 0xfffffffc00ec9947 */ /* 0x002fea000383ffff */
[----:B------:R-:W-:Y:S05]  /*12b50*/  BRA `(.L_x_11507) ;  /* 0xfffffeec00907947 */ /* 0x000fea000383ffff */
.L_x_11329:
[----:B-1----:R1:W2:Y:S02]  /*12b60*/  SYNCS.PHASECHK.TRANS64.TRYWAIT P2, [R5+URZ+0x16830], R0 ;  /* 0x01683000050075a7 */ /* 0x0022a4000804017f */
[----:B--2---:R-:W-:Y:S05]  /*12b70*/  @!P2 NANOSLEEP.SYNCS 0x989680 ;  /* 0x009896800000a95d */ /* 0x004fea0003900000 */
[----:B------:R-:W2:Y:S02]  /*12b80*/  @!P2 SYNCS.PHASECHK.TRANS64 P2, [R5+URZ+0x16830], R0 ;  /* 0x016830000500a5a7 */ /* 0x000ea4000804007f */
[----:B--2---:R-:W-:Y:S05]  /*12b90*/  @!P2 BRA `(.L_x_11329) ;  /* 0xfffffffc00f0a947 */ /* 0x004fea000383ffff */
[----:B------:R-:W-:Y:S05]  /*12ba0*/  BRA `(.L_x_11328) ;  /* 0xfffffeec00b47947 */ /* 0x000fea000383ffff */
.L_x_11345:
[----:B-1----:R-:W-:-:S04]  /*12bb0*/  IMAD.U32 R15, RZ, RZ, UR6 ;  /* 0x00000006ff0f7e24 */ /* 0x002fc8000f8e00ff */
[----:B------:R1:W2:Y:S03]  /*12bc0*/  SYNCS.PHASECHK.TRANS64.TRYWAIT P2, [R15+URZ+0x16830], R8 ;  /* 0x016830080f0075a7 */ /* 0x0002a6000804017f */
[----:B--2---:R-:W-:Y:S05]  /*12bd0*/  @!P2 NANOSLEEP.SYNCS 0x989680 ;  /* 0x009896800000a95d */ /* 0x004fea0003900000 */
[----:B------:R-:W2:Y:S02]  /*12be0*/  @!P2 SYNCS.PHASECHK.TRANS64 P2, [R15+URZ+0x16830], R8 ;  /* 0x016830080f00a5a7 */ /* 0x000ea4000804007f */
[----:B--2---:R-:W-:Y:S05]  /*12bf0*/  @!P2 BRA `(.L_x_11345) ;  /* 0xfffffffc00eca947 */ /* 0x004fea000383ffff */
[----:B------:R-:W-:Y:S05]  /*12c00*/  BRA `(.L_x_11342) ;  /* 0xffffff1c00f07947 */ /* 0x000fea000383ffff */
.L_x_11349:
[----:B-1----:R-:W-:-:S04]  /*12c10*/  IMAD.U32 R15, RZ, RZ, UR6 ;  /* 0x00000006ff0f7e24 */ /* 0x002fc8000f8e00ff */
[----:B------:R1:W2:Y:S03]  /*12c20*/  SYNCS.PHASECHK.TRANS64.TRYWAIT P2, [R15+URZ+0x16850], R8 ;  /* 0x016850080f0075a7 */ /* 0x0002a6000804017f */
[----:B--2---:R-:W-:Y:S05]  /*12c30*/  @!P2 NANOSLEEP.SYNCS 0x989680 ;  /* 0x009896800000a95d */ /* 0x004fea0003900000 */
[----:B------:R-:W2:Y:S02]  /*12c40*/  @!P2 SYNCS.PHASECHK.TRANS64 P2, [R15+URZ+0x16850], R8 ;  /* 0x016850080f00a5a7 */ /* 0x000ea4000804007f */
[----:B--2---:R-:W-:Y:S05]  /*12c50*/  @!P2 BRA `(.L_x_11349) ;  /* 0xfffffffc00eca947 */ /* 0x004fea000383ffff */
[----:B------:R-:W-:Y:S05]  /*12c60*/  BRA `(.L_x_11346) ;  /* 0xffffff2000687947 */ /* 0x000fea000383ffff */
.L_x_11366:
[----:B-1----:R-:W-:-:S04]  /*12c70*/  IMAD.U32 R11, RZ, RZ, UR6 ;  /* 0x00000006ff0b7e24 */ /* 0x002fc8000f8e00ff */
[----:B------:R1:W2:Y:S03]  /*12c80*/  SYNCS.PHASECHK.TRANS64.TRYWAIT P2, [R11+URZ+0x16830], R0 ;  /* 0x016830000b0075a7 */ /* 0x0002a6000804017f */
[----:B--2---:R-:W-:Y:S05]  /*12c90*/  @!P2 NANOSLEEP.SYNCS 0x989680 ;  /* 0x009896800000a95d */ /* 0x004fea0003900000 */
[----:B------:R-:W2:Y:S02]  /*12ca0*/  @!P2 SYNCS.PHASECHK.TRANS64 P2, [R11+URZ+0x16830], R0 ;  /* 0x016830000b00a5a7 */ /* 0x000ea4000804007f */
[----:B--2---:R-:W-:Y:S05]  /*12cb0*/  @!P2 BRA `(.L_x_11366) ;  /* 0xfffffffc00eca947 */ /* 0x004fea000383ffff */
[----:B------:R-:W-:Y:S05]  /*12cc0*/  BRA `(.L_x_11363) ;  /* 0xffffff4c00947947 */ /* 0x000fea000383ffff */
.L_x_11370:
[----:B-1----:R-:W-:-:S04]  /*12cd0*/  IMAD.U32 R11, RZ, RZ, UR6 ;  /* 0x00000006ff0b7e24 */ /* 0x002fc8000f8e00ff */
[----:B------:R1:W2:Y:S03]  /*12ce0*/  SYNCS.PHASECHK.TRANS64.TRYWAIT P2, [R11+URZ+0x16850], R0 ;  /* 0x016850000b0075a7 */ /* 0x0002a6000804017f */
[----:B--2---:R-:W-:Y:S05]  /*12cf0*/  @!P2 NANOSLEEP.SYNCS 0x989680 ;  /* 0x009896800000a95d */ /* 0x004fea0003900000 */
[----:B------:R-:W2:Y:S02]  /*12d00*/  @!P2 SYNCS.PHASECHK.TRANS64 P2, [R11+URZ+0x16850], R0 ;  /* 0x016850000b00a5a7 */ /* 0x000ea4000804007f */
[----:B--2---:R-:W-:Y:S05]  /*12d10*/  @!P2 BRA `(.L_x_11370) ;  /* 0xfffffffc00eca947 */ /* 0x004fea000383ffff */
[----:B------:R-:W-:Y:S05]  /*12d20*/  BRA `(.L_x_11367) ;  /* 0xffffff50000c7947 */ /* 0x000fea000383ffff */
.L_x_11376:
[----:B-1----:R-:W-:-:S04]  /*12d30*/  IMAD.U32 R21, RZ, RZ, UR6 ;  /* 0x00000006ff157e24 */ /* 0x002fc8000f8e00ff */
[----:B------:R1:W2:Y:S03]  /*12d40*/  SYNCS.PHASECHK.TRANS64.TRYWAIT P2, [R21+URZ+0x16830], R0 ;  /* 0x01683000150075a7 */ /* 0x0002a6000804017f */
[----:B--2---:R-:W-:Y:S05]  /*12d50*/  @!P2 NANOSLEEP.SYNCS 0x989680 ;  /* 0x009896800000a95d */ /* 0x004fea0003900000 */
[----:B------:R-:W2:Y:S02]  /*12d60*/  @!P2 SYNCS.PHASECHK.TRANS64 P2, [R21+URZ+0x16830], R0 ;  /* 0x016830001500a5a7 */ /* 0x000ea4000804007f */
[----:B--2---:R-:W-:Y:S05]  /*12d70*/  @!P2 BRA `(.L_x_11376) ;  /* 0xfffffffc00eca947 */ /* 0x004fea000383ffff */
[----:B------:R-:W-:Y:S05]  /*12d80*/  BRA `(.L_x_11373) ;  /* 0xffffff6800c47947 */ /* 0x000fea000383ffff */
.L_x_11380:
[----:B-1----:R-:W-:-:S04]  /*12d90*/  IMAD.U32 R21, RZ, RZ, UR6 ;  /* 0x00000006ff157e24 */ /* 0x002fc8000f8e00ff */
[----:B------:R1:W2:Y:S03]  /*12da0*/  SYNCS.PHASECHK.TRANS64.TRYWAIT P2, [R21+URZ+0x16850], R0 ;  /* 0x01685000150075a7 */ /* 0x0002a6000804017f */
[----:B--2---:R-:W-:Y:S05]  /*12db0*/  @!P2 NANOSLEEP.SYNCS 0x989680 ;  /* 0x009896800000a95d */ /* 0x004fea0003900000 */
[----:B------:R-:W2:Y:S02]  /*12dc0*/  @!P2 SYNCS.PHASECHK.TRANS64 P2, [R21+URZ+0x16850], R0 ;  /* 0x016850001500a5a7 */ /* 0x000ea4000804007f */
[----:B--2---:R-:W-:Y:S05]  /*12dd0*/  @!P2 BRA `(.L_x_11380) ;  /* 0xfffffffc00eca947 */ /* 0x004fea000383ffff */
[----:B------:R-:W-:Y:S05]  /*12de0*/  BRA `(.L_x_11377) ;  /* 0xffffff6c003c7947 */ /* 0x000fea000383ffff */
.L_x_11393:
[----:B-1----:R-:W-:-:S04]  /*12df0*/  IMAD.U32 R4, RZ, RZ, UR5 ;  /* 0x00000005ff047e24 */ /* 0x002fc8000f8e00ff */
[----:B------:R1:W2:Y:S03]  /*12e00*/  SYNCS.PHASECHK.TRANS64.TRYWAIT P0, [R4+URZ+0x16850], R3 ;  /* 0x01685003040075a7 */ /* 0x0002a6000800017f */
[----:B--2---:R-:W-:Y:S05]  /*12e10*/  @!P0 NANOSLEEP.SYNCS 0x989680 ;  /* 0x009896800000895d */ /* 0x004fea0003900000 */
[----:B------:R-:W2:Y:S02]  /*12e20*/  @!P0 SYNCS.PHASECHK.TRANS64 P0, [R4+URZ+0x16850], R3 ;  /* 0x01685003040085a7 */ /* 0x000ea4000800007f */
[----:B--2---:R-:W-:Y:S05]  /*12e30*/  @!P0 BRA `(.L_x_11393) ;  /* 0xfffffffc00ec8947 */ /* 0x004fea000383ffff */
[----:B------:R-:W-:Y:S05]  /*12e40*/  BRA `(.L_x_11392) ;  /* 0xffffff9400a07947 */ /* 0x000fea000383ffff */
.L_x_11440:
        /* <DEDUP_REMOVED lines=11> */
.L_x_11509:
[----:B------:R-:W-:Y:S05]  /*12f00*/  BSYNC B0 ;  /* 0x0000000000007941 */ /* 0x000fea0003800000 */
.L_x_11508:
[----:B------:R-:W-:Y:S05]  /*12f10*/  BRA `(.L_x_11510) ;  /* 0xffffffd0005c7947 */ /* 0x000fea000383ffff */
.L_x_11441:
[----:B------:R-:W-:Y:S01]  /*12f20*/  BSSY B0, `(.L_x_11511) ;  /* 0x0000006000007945 */ /* 0x000fe20003800000 */
[----:B------:R-:W-:-:S07]  /*12f30*/  IMAD.MOV.U32 R15, RZ, RZ, -0x1 ;  /* 0xffffffffff0f7424 */ /* 0x000fce00078e00ff */
[----:B------:R-:W-:Y:S05]  /*12f40*/  WARPSYNC.COLLECTIVE R15, `(.L_x_11512) ;  /* 0x000000000f0c7348 */ /* 0x000fea0003c00000 */
[----:B------:R-:W-:Y:S02]  /*12f50*/  ELECT P6, UR62, PT ;  /* 0x00000000003e782f */ /* 0x000fe400038c0000 */
[----:B------:R-:W-:Y:S01]  /*12f60*/  MOV R14, UR62 ;  /* 0x0000003e000e7c02 */ /* 0x000fe20008000f00 */
[----:B------:R-:W-:Y:S10]  /*12f70*/  ENDCOLLECTIVE ;  /* 0x000000000000791b */ /* 0x000ff40003800000 */
.L_x_11512:
[----:B------:R-:W-:Y:S05]  /*12f80*/  BSYNC B0 ;  /* 0x0000000000007941 */ /* 0x000fea0003800000 */
.L_x_11511:
[----:B------:R-:W-:Y:S05]  /*12f90*/  BRA `(.L_x_11513) ;  /* 0xffffffd0004c7947 */ /* 0x000fea000383ffff */
.L_x_11444:
[----:B-1----:R1:W2:Y:S02]  /*12fa0*/  SYNCS.PHASECHK.TRANS64.TRYWAIT P0, [R5+URZ+0x16840], R4 ;  /* 0x01684004050075a7 */ /* 0x0022a4000800017f */
[----:B--2---:R-:W-:Y:S05]  /*12fb0*/  @!P0 NANOSLEEP.SYNCS 0x989680 ;  /* 0x009896800000895d */ /* 0x004fea0003900000 */
[----:B------:R-:W2:Y:S02]  /*12fc0*/  @!P0 SYNCS.PHASECHK.TRANS64 P0, [R5+URZ+0x16840], R4 ;  /* 0x01684004050085a7 */ /* 0x000ea4000800007f */
[----:B--2---:R-:W-:Y:S05]  /*12fd0*/  @!P0 BRA `(.L_x_11444) ;  /* 0xfffffffc00f08947 */ /* 0x004fea000383ffff */
[----:B------:R-:W-:Y:S05]  /*12fe0*/  BRA `(.L_x_11514) ;  /* 0xffffffd000a07947 */ /* 0x000fea000383ffff */
.L_x_11447:
[----:B-1----:R1:W2:Y:S02]  /*12ff0*/  SYNCS.PHASECHK.TRANS64.TRYWAIT P0, [R25+URZ+0x16820], R4 ;  /* 0x01682004190075a7 */ /* 0x0022a4000800017f */
[----:B--2---:R-:W-:Y:S05]  /*13000*/  @!P0 NANOSLEEP.SYNCS 0x989680 ;  /* 0x009896800000895d */ /* 0x004fea0003900000 */
[----:B------:R-:W2:Y:S02]  /*13010*/  @!P0 SYNCS.PHASECHK.TRANS64 P0, [R25+URZ+0x16820], R4 ;  /* 0x01682004190085a7 */ /* 0x000ea4000800007f */
[----:B--2---:R-:W-:Y:S05]  /*13020*/  @!P0 BRA `(.L_x_11447) ;  /* 0xfffffffc00f08947 */ /* 0x004fea000383ffff */
[----:B------:R-:W-:Y:S05]  /*13030*/  BRA `(.L_x_11515) ;  /* 0xffffffd400587947 */ /* 0x000fea000383ffff */
.L_x_11455:
[----:B0-----:R0:W1:Y:S02]  /*13040*/  SYNCS.PHASECHK.TRANS64.TRYWAIT P0, [R3+URZ+0x16840], R2 ;  /* 0x01684002030075a7 */ /* 0x001064000800017f */
[----:B-1----:R-:W-:Y:S05]  /*13050*/  @!P0 NANOSLEEP.SYNCS 0x989680 ;  /* 0x009896800000895d */ /* 0x002fea0003900000 */
[----:B------:R-:W1:Y:S02]  /*13060*/  @!P0 SYNCS.PHASECHK.TRANS64 P0, [R3+URZ+0x16840], R2 ;  /* 0x01684002030085a7 */ /* 0x000e64000800007f */
[----:B-1----:R-:W-:Y:S05]  /*13070*/  @!P0 BRA `(.L_x_11455) ;  /* 0xfffffffc00f08947 */ /* 0x002fea000383ffff */
[----:B------:R-:W-:Y:S05]  /*13080*/  BRA `(.L_x_11516) ;  /* 0xffffffd400fc7947 */ /* 0x000fea000383ffff */
.L_x_11457:
[----:B0-----:R0:W1:Y:S02]  /*13090*/  SYNCS.PHASECHK.TRANS64.TRYWAIT P0, [R2+URZ+0x60], R5 ;  /* 0x00006005020075a7 */ /* 0x001064000800017f */
[----:B-1----:R-:W-:Y:S05]  /*130a0*/  @!P0 NANOSLEEP.SYNCS 0x989680 ;  /* 0x009896800000895d */ /* 0x002fea0003900000 */
[----:B------:R-:W1:Y:S02]  /*130b0*/  @!P0 SYNCS.PHASECHK.TRANS64 P0, [R2+URZ+0x60], R5 ;  /* 0x00006005020085a7 */ /* 0x000e64000800007f */
[----:B-1----:R-:W-:Y:S05]  /*130c0*/  @!P0 BRA `(.L_x_11457) ;  /* 0xfffffffc00f08947 */ /* 0x002fea000383ffff */
[----:B------:R-:W-:Y:S05]  /*130d0*/  BRA `(.L_x_11517) ;  /* 0xffffffd800607947 */ /* 0x000fea000383ffff */
.L_x_11462:
[----:B-1----:R1:W2:Y:S02]  /*130e0*/  SYNCS.PHASECHK.TRANS64.TRYWAIT P0, [R3+URZ+0x16840], R2 ;  /* 0x01684002030075a7 */ /* 0x0022a4000800017f */
[----:B--2---:R-:W-:Y:S05]  /*130f0*/  @!P0 NANOSLEEP.SYNCS 0x989680 ;  /* 0x009896800000895d */ /* 0x004fea0003900000 */
[----:B------:R-:W2:Y:S02]  /*13100*/  @!P0 SYNCS.PHASECHK.TRANS64 P0, [R3+URZ+0x16840], R2 ;  /* 0x01684002030085a7 */ /* 0x000ea4000800007f */
[----:B--2---:R-:W-:Y:S05]  /*13110*/  @!P0 BRA `(.L_x_11462) ;  /* 0xfffffffc00f08947 */ /* 0x004fea000383ffff */
[----:B------:R-:W-:Y:S05]  /*13120*/  BRA `(.L_x_11518) ;  /* 0xffffffdc006c7947 */ /* 0x000fea000383ffff */
.L_x_11464:
[----:B0-----:R0:W1:Y:S02]  /*13130*/  SYNCS.PHASECHK.TRANS64.TRYWAIT P1, [R3+URZ+0x60], R24 ;  /* 0x00006018030075a7 */ /* 0x001064000802017f */
[----:B-1----:R-:W-:Y:S05]  /*13140*/  @!P1 NANOSLEEP.SYNCS 0x989680 ;  /* 0x009896800000995d */ /* 0x002fea0003900000 */
[----:B------:R-:W1:Y:S02]  /*13150*/  @!P1 SYNCS.PHASECHK.TRANS64 P1, [R3+URZ+0x60], R24 ;  /* 0x00006018030095a7 */ /* 0x000e64000802007f */
[----:B-1----:R-:W-:Y:S05]  /*13160*/  @!P1 BRA `(.L_x_11464) ;  /* 0xfffffffc00f09947 */ /* 0x002fea000383ffff */
[----:B------:R-:W-:Y:S05]  /*13170*/  BRA `(.L_x_11519) ;  /* 0xffffffdc00d07947 */ /* 0x000fea000383ffff */
.L_x_11469:
[----:B-1----:R1:W2:Y:S02]  /*13180*/  SYNCS.PHASECHK.TRANS64.TRYWAIT P0, [R2+URZ+0x16840], R3 ;  /* 0x01684003020075a7 */ /* 0x0022a4000800017f */
[----:B--2---:R-:W-:Y:S05]  /*13190*/  @!P0 NANOSLEEP.SYNCS 0x989680 ;  /* 0x009896800000895d */ /* 0x004fea0003900000 */
[----:B------:R-:W2:Y:S02]  /*131a0*/  @!P0 SYNCS.PHASECHK.TRANS64 P0, [R2+URZ+0x16840], R3 ;  /* 0x01684003020085a7 */ /* 0x000ea4000800007f */
[----:B--2---:R-:W-:Y:S05]  /*131b0*/  @!P0 BRA `(.L_x_11469) ;  /* 0xfffffffc00f08947 */ /* 0x004fea000383ffff */
[----:B------:R-:W-:Y:S05]  /*131c0*/  BRA `(.L_x_11520) ;  /* 0xffffffe000b07947 */ /* 0x000fea000383ffff */
.L_x_11471:
[----:B0-----:R0:W1:Y:S02]  /*131d0*/  SYNCS.PHASECHK.TRANS64.TRYWAIT P1, [R2+URZ+0x60], R3 ;  /* 0x00006003020075a7 */ /* 0x001064000802017f */
[----:B-1----:R-:W-:Y:S05]  /*131e0*/  @!P1 NANOSLEEP.SYNCS 0x989680 ;  /* 0x009896800000995d */ /* 0x002fea0003900000 */
[----:B------:R-:W1:Y:S02]  /*131f0*/  @!P1 SYNCS.PHASECHK.TRANS64 P1, [R2+URZ+0x60], R3 ;  /* 0x00006003020095a7 */ /* 0x000e64000802007f */
[----:B-1----:R-:W-:Y:S05]  /*13200*/  @!P1 BRA `(.L_x_11471) ;  /* 0xfffffffc00f09947 */ /* 0x002fea000383ffff */
[----:B------:R-:W-:Y:S05]  /*13210*/  BRA `(.L_x_11521) ;  /* 0xffffffe400187947 */ /* 0x000fea000383ffff */
.L_x_11478:
[----:B0-----:R0:W1:Y:S02]  /*13220*/  SYNCS.PHASECHK.TRANS64.TRYWAIT P0, [R3+URZ+0x16860], R2 ;  /* 0x01686002030075a7 */ /* 0x001064000800017f */
[----:B-1----:R-:W-:Y:S05]  /*13230*/  @!P0 NANOSLEEP.SYNCS 0x989680 ;  /* 0x009896800000895d */ /* 0x002fea0003900000 */
[----:B------:R-:W1:Y:S02]  /*13240*/  @!P0 SYNCS.PHASECHK.TRANS64 P0, [R3+URZ+0x16860], R2 ;  /* 0x01686002030085a7 */ /* 0x000e64000800007f */
[----:B-1----:R-:W-:Y:S05]  /*13250*/  @!P0 BRA `(.L_x_11478) ;  /* 0xfffffffc00f08947 */ /* 0x002fea000383ffff */
[----:B------:R-:W-:Y:S05]  /*13260*/  BRA `(.L_x_11522) ;  /* 0xffffffe400d47947 */ /* 0x000fea000383ffff */
.L_x_11480:
        /* <DEDUP_REMOVED lines=8> */
.L_x_11524:
[----:B------:R-:W-:Y:S05]  /*132f0*/  BSYNC B0 ;  /* 0x0000000000007941 */ /* 0x000fea0003800000 */
.L_x_11523:
        /* <DEDUP_REMOVED lines=8> */
.L_x_11525:
[----:B------:R-:W-:Y:S01]  /*13380*/  IMAD.MOV.U32 R4, RZ, RZ, R14 ;  /* 0x000000ffff047224 */ /* 0x000fe200078e000e */
[----:B------:R-:W-:Y:S06]  /*13390*/  BRA `(.L_x_11526) ;  /* 0xffffffe8001c7947 */ /* 0x000fec000383ffff */
.L_x_11483:
        /* <DEDUP_REMOVED lines=8> */
.L_x_11528:
[----:B------:R-:W-:Y:S05]  /*13420*/  BSYNC B0 ;  /* 0x0000000000007941 */ /* 0x000fea0003800000 */
.L_x_11527:
        /* <DEDUP_REMOVED lines=10> */
.L_x_11529:
        /* <DEDUP_REMOVED lines=8> */
.L_x_11530:
        /* <DEDUP_REMOVED lines=8> */
.L_x_11531:
        /* <DEDUP_REMOVED lines=8> */
.L_x_11532:
        /* <DEDUP_REMOVED lines=8> */
.L_x_11533:
[----:B------:R-:W-:Y:S05]  /*136d0*/  BRA `(.L_x_11534) ;  /* 0xffffffe400d87947 */ /* 0x000fea000383ffff */
.L_x_11488:
        /* <DEDUP_REMOVED lines=8> */
.L_x_11536:
[----:B------:R-:W-:Y:S05]  /*13760*/  BSYNC B0 ;  /* 0x0000000000007941 */ /* 0x000fea0003800000 */
.L_x_11535:
        /* <DEDUP_REMOVED lines=10> */
.L_x_11537:
        /* <DEDUP_REMOVED lines=8> */
.L_x_11538:
        /* <DEDUP_REMOVED lines=8> */
.L_x_11539:
        /* <DEDUP_REMOVED lines=8> */
.L_x_11540:
        /* <DEDUP_REMOVED lines=8> */
.L_x_11541:
[----:B------:R-:W-:Y:S05]  /*13a10*/  BRA `(.L_x_11542) ;  /* 0xffffffe400b47947 */ /* 0x000fea000383ffff */
.L_x_11490:
[----:B------:R-:W-:Y:S01]  /*13a20*/  BSSY B0, `(.L_x_11543) ;  /* 0x0000006000007945 */ /* 0x000fe20003800000 */
[----:B------:R-:W-:Y:S01]  /*13a30*/  PLOP3.LUT P6, PT, P6, PT, PT, 0x8, 0x0 ;  /* 0x000000000000781c */ /* 0x000fe200037ce170 */
[----:B------:R-:W-:-:S12]  /*13a40*/  IMAD.MOV.U32 R15, RZ, RZ, -0x1 ;  /* 0xffffffffff0f7424 */ /* 0x000fd800078e00ff */
[----:B01-3--:R-:W-:Y:S05]  /*13a50*/  WARPSYNC.COLLECTIVE R15, `(.L_x_11544) ;  /* 0x000000000f087348 */ /* 0x00bfea0003c00000 */
[----:B------:R-:W-:Y:S01]  /*13a60*/  VOTE.ANY R14, PT, P6 ;  /* 0x00000000000e7806 */ /* 0x000fe200030e0100 */
[----:B01-3--:R-:W-:Y:S06]  /*13a70*/  ENDCOLLECTIVE ;  /* 0x000000000000791b */ /* 0x00bfec0003800000 */
.L_x_11544:
[----:B------:R-:W-:Y:S05]  /*13a80*/  BSYNC B0 ;  /* 0x0000000000007941 */ /* 0x000fea0003800000 */
.L_x_11543:
        /* <DEDUP_REMOVED lines=9> */
.L_x_11545:
[----:B------:R-:W-:Y:S01]  /*13b20*/  IMAD.MOV.U32 R17, RZ, RZ, R14 ;  /* 0x000000ffff117224 */ /* 0x000fe200078e000e */
[----:B------:R-:W-:Y:S06]  /*13b30*/  BRA `(.L_x_11546) ;  /* 0xffffffe400a47947 */ /* 0x000fec000383ffff */
.L_x_11492:
[----:B------:R-:W-:Y:S01]  /*13b40*/  BSSY B0, `(.L_x_11547) ;  /* 0x0000007000007945 */ /* 0x000fe20003800000 */
[----:B------:R-:W-:Y:S02]  /*13b50*/  IMAD.MOV.U32 R13, RZ, RZ, R8 ;  /* 0x000000ffff0d7224 */ /* 0x000fe400078e0008 */
[----:B------:R-:W-:Y:S02]  /*13b60*/  IMAD.MOV.U32 R11, RZ, RZ, 0x1f ;  /* 0x0000001fff0b7424 */ /* 0x000fe400078e00ff */
[----:B------:R-:W-:-:S07]  /*13b70*/  IMAD.MOV.U32 R15, RZ, RZ, -0x1 ;  /* 0xffffffffff0f7424 */ /* 0x000fce00078e00ff */
[----:B01234-:R-:W-:Y:S05]  /*13b80*/  WARPSYNC.COLLECTIVE R15, `(.L_x_11548) ;  /* 0x000000000f087348 */ /* 0x01ffea0003c00000 */
[----:B------:R0:W0:Y:S02]  /*13b90*/  SHFL.IDX P6, R14, R13, R12, R11 ;  /* 0x0000000c0d0e7389 */ /* 0x00002400000c000b */
[----:B01234-:R-:W-:Y:S01]  /*13ba0*/  ENDCOLLECTIVE ;  /* 0x000000000000791b */ /* 0x01ffe20003800000 */
.L_x_11548:
[----:B------:R-:W-:Y:S05]  /*13bb0*/  BSYNC B0 ;  /* 0x0000000000007941 */ /* 0x000fea0003800000 */
.L_x_11547:
[----:B------:R-:W-:Y:S05]  /*13bc0*/  BRA `(.L_x_11491) ;  /* 0xffffffe4009c7947 */ /* 0x000fea000383ffff */
.L_x_11496:
[----:B0-----:R0:W1:Y:S02]  /*13bd0*/  SYNCS.PHASECHK.TRANS64.TRYWAIT P0, [R9+URZ+0x16820], R0 ;  /* 0x01682000090075a7 */ /* 0x001064000800017f */
[----:B-1----:R-:W-:Y:S05]  /*13be0*/  @!P0 NANOSLEEP.SYNCS 0x989680 ;  /* 0x009896800000895d */ /* 0x002fea0003900000 */
[----:B------:R-:W1:Y:S02]  /*13bf0*/  @!P0 SYNCS.PHASECHK.TRANS64 P0, [R9+URZ+0x16820], R0 ;  /* 0x01682000090085a7 */ /* 0x000e64000800007f */
[----:B-1----:R-:W-:Y:S05]  /*13c00*/  @!P0 BRA `(.L_x_11496) ;  /* 0xfffffffc00f08947 */ /* 0x002fea000383ffff */
[----:B------:R-:W-:Y:S05]  /*13c10*/  BRA `(.L_x_11549) ;  /* 0xffffffec00007947 */ /* 0x000fea000383ffff */
.L_x_11497:
        /* <DEDUP_REMOVED lines=11> */
.L_x_11551:
[----:B------:R-:W-:Y:S05]  /*13cd0*/  BSYNC B0 ;  /* 0x0000000000007941 */ /* 0x000fea0003800000 */
.L_x_11550:
[----:B------:R-:W-:Y:S05]  /*13ce0*/  BRA `(.L_x_11552) ;  /* 0xffffffe800e87947 */ /* 0x000fea000383ffff */
.L_x_11500:
[----:B------:R-:W-:Y:S01]  /*13cf0*/  BSSY B1, `(.L_x_11553) ;  /* 0x0000006000017945 */ /* 0x000fe20003800000 */
[----:B------:R-:W-:-:S07]  /*13d00*/  IMAD.MOV.U32 R15, RZ, RZ, -0x1 ;  /* 0xffffffffff0f7424 */ /* 0x000fce00078e00ff */
[----:B0--3--:R-:W-:Y:S05]  /*13d10*/  WARPSYNC.COLLECTIVE R15, `(.L_x_11554) ;  /* 0x000000000f0c7348 */ /* 0x009fea0003c00000 */
[----:B------:R-:W-:Y:S02]  /*13d20*/  ELECT P6, UR62, PT ;  /* 0x00000000003e782f */ /* 0x000fe400038c0000 */
[----:B------:R-:W-:Y:S01]  /*13d30*/  MOV R14, UR62 ;  /* 0x0000003e000e7c02 */ /* 0x000fe20008000f00 */
[----:B0--3--:R-:W-:Y:S10]  /*13d40*/  ENDCOLLECTIVE ;  /* 0x000000000000791b */ /* 0x009ff40003800000 */
.L_x_11554:
[----:B------:R-:W-:Y:S05]  /*13d50*/  BSYNC B1 ;  /* 0x0000000000017941 */ /* 0x000fea0003800000 */
.L_x_11553:
[----:B------:R-:W-:Y:S05]  /*13d60*/  BRA `(.L_x_11555) ;  /* 0xffffffe800e07947 */ /* 0x000fea000383ffff */
.L_x_11502:
[----:B0-----:R0:W1:Y:S02]  /*13d70*/  SYNCS.PHASECHK.TRANS64.TRYWAIT P0, [R7+URZ], R2 ;  /* 0x00000002070075a7 */ /* 0x001064000800017f */
[----:B-1----:R-:W-:Y:S05]  /*13d80*/  @!P0 NANOSLEEP.SYNCS 0x989680 ;  /* 0x009896800000895d */ /* 0x002fea0003900000 */
[----:B------:R-:W1:Y:S02]  /*13d90*/  @!P0 SYNCS.PHASECHK.TRANS64 P0, [R7+URZ], R2 ;  /* 0x00000002070085a7 */ /* 0x000e64000800007f */
[----:B-1----:R-:W-:Y:S05]  /*13da0*/  @!P0 BRA `(.L_x_11502) ;  /* 0xfffffffc00f08947 */ /* 0x002fea000383ffff */
[----:B------:R-:W-:Y:S05]  /*13db0*/  BRA `(.L_x_11556) ;  /* 0xffffffec00147947 */ /* 0x000fea000383ffff */
.L_x_11503:
[----:B-1----:R1:W2:Y:S02]  /*13dc0*/  SYNCS.PHASECHK.TRANS64.TRYWAIT P0, [R3+URZ], R0 ;  /* 0x00000000030075a7 */ /* 0x0022a4000800017f */
[----:B--2---:R-:W-:Y:S05]  /*13dd0*/  @!P0 NANOSLEEP.SYNCS 0x989680 ;  /* 0x009896800000895d */ /* 0x004fea0003900000 */
[----:B------:R-:W2:Y:S02]  /*13de0*/  @!P0 SYNCS.PHASECHK.TRANS64 P0, [R3+URZ], R0 ;  /* 0x00000000030085a7 */ /* 0x000ea4000800007f */
[----:B--2---:R-:W-:Y:S05]  /*13df0*/  @!P0 BRA `(.L_x_11503) ;  /* 0xfffffffc00f08947 */ /* 0x004fea000383ffff */
[----:B------:R-:W-:Y:S05]  /*13e00*/  BRA `(.L_x_11557) ;  /* 0xffffffec00087947 */ /* 0x000fea000383ffff */
.L_x_11505:
[----:B-1----:R1:W2:Y:S02]  /*13e10*/  SYNCS.PHASECHK.TRANS64.TRYWAIT P0, [R5+URZ], R2 ;  /* 0x00000002050075a7 */ /* 0x0022a4000800017f */
[----:B--2---:R-:W-:Y:S05]  /*13e20*/  @!P0 NANOSLEEP.SYNCS 0x989680 ;  /* 0x009896800000895d */ /* 0x004fea0003900000 */
[----:B------:R-:W2:Y:S02]  /*13e30*/  @!P0 SYNCS.PHASECHK.TRANS64 P0, [R5+URZ], R2 ;  /* 0x00000002050085a7 */ /* 0x000ea4000800007f */
[----:B--2---:R-:W-:Y:S05]  /*13e40*/  @!P0 BRA `(.L_x_11505) ;  /* 0xfffffffc00f08947 */ /* 0x004fea000383ffff */
[----:B------:R-:W-:Y:S05]  /*13e50*/  BRA `(.L_x_11558) ;  /* 0xffffffec000c7947 */ /* 0x000fea000383ffff */
.L_x_11559:
        /* <DEDUP_REMOVED lines=10> */
.L_x_12792:


//--------------------- .text._ZN7cutlass13device_kernelIN5flash11enable_sm90INS1_16FlashAttnFwdSm90INS1_25CollectiveMainloopFwdSm90ILi2EN4cute5tupleIJNS5_1CILi1EEES8_S8_EEENS6_IJNS7_ILi192EEENS7_ILi128EEENS7_ILi64EEEEEELi64ENS_10bfloat16_tEfNS_4arch4Sm90ELb0ELb1ELb0ELb1ELb0ELb1ELb0ELb1ELb1ELb0ELb0ELb0EEENS1_21CollectiveEpilogueFwdINS6_IJSA_SC_SB_EEES9_SE_SG_Li384ELb1ELb0ELb0ELb0EEENS1_36VarlenDynamicPersistentTileSchedulerILi192ELi128ELi384ELi32ELb0ELb0ELb1ELb1ELb0ELb1EEEEEEEEEvNT_6ParamsE --------------------------
	.section	.text._ZN7cutlass13device_kernelIN5flash11enable_sm90INS1_16FlashAttnFwdSm90INS1_25CollectiveMainloopFwdSm90ILi2EN4cute5tupleIJNS5_1CILi1EEES8_S8_EEENS6_IJNS7_ILi192EEENS7_ILi128EEENS7_ILi64EEEEEELi64ENS_10bfloat16_tEfNS_4arch4Sm90ELb0ELb1ELb0ELb1ELb0ELb1ELb0ELb1ELb1ELb0ELb0ELb0EEENS1_21CollectiveEpilogueFwdINS6_IJSA_SC_SB_EEES9_SE_SG_Li384ELb1ELb0ELb0ELb0EEENS1_36VarlenDynamicPersistentTileSchedulerILi192ELi128ELi384ELi32ELb0ELb0ELb1ELb1ELb0ELb1EEEEEEEEEvNT_6ParamsE,"ax",@progbits
	.align	128
.text._ZN7cutlass13device_kernelIN5flash11enable_sm90INS1_16FlashAttnFwdSm90INS1_25CollectiveMainloopFwdSm90ILi2EN4cute5tupleIJNS5_1CILi1EEES8_S8_EEENS6_IJNS7_ILi192EEENS7_ILi128EEENS7_ILi64EEEEEELi64ENS_10bfloat16_tEfNS_4arch4Sm90ELb0ELb1ELb0ELb1ELb0ELb1ELb0ELb1ELb1ELb0ELb0ELb0EEENS1_21CollectiveEpilogueFwdINS6_IJSA_SC_SB_EEES9_SE_SG_Li384ELb1ELb0ELb0ELb0EEENS1_36VarlenDynamicPersistentTileSchedulerILi192ELi128ELi384ELi32ELb0ELb0ELb1ELb1ELb0ELb1EEEEEEEEEvNT_6ParamsE:
        .type           _ZN7cutlass13device_kernelIN5flash11enable_sm90INS1_16FlashAttnFwdSm90INS1_25CollectiveMainloopFwdSm90ILi2EN4cute5tupleIJNS5_1CILi1EEES8_S8_EEENS6_IJNS7_ILi192EEENS7_ILi128EEENS7_ILi64EEEEEELi64ENS_10bfloat16_tEfNS_4arch4Sm90ELb0ELb1ELb0ELb1ELb0ELb1ELb0ELb1ELb1ELb0ELb0ELb0EEENS1_21CollectiveEpilogueFwdINS6_IJSA_SC_SB_EEES9_SE_SG_Li384ELb1ELb0ELb0ELb0EEENS1_36VarlenDynamicPersistentTileSchedulerILi192ELi128ELi384ELi32ELb0ELb0ELb1ELb1ELb0ELb1EEEEEEEEEvNT_6ParamsE,@function
        .size           _ZN7cutlass13device_kernelIN5flash11enable_sm90INS1_16FlashAttnFwdSm90INS1_25CollectiveMainloopFwdSm90ILi2EN4cute5tupleIJNS5_1CILi1EEES8_S8_EEENS6_IJNS7_ILi192EEENS7_ILi128EEENS7_ILi64EEEEEELi64ENS_10bfloat16_tEfNS_4arch4Sm90ELb0ELb1ELb0ELb1ELb0ELb1ELb0ELb1ELb1ELb0ELb0ELb0EEENS1_21CollectiveEpilogueFwdINS6_IJSA_SC_SB_EEES9_SE_SG_Li384ELb1ELb0ELb0ELb0EEENS1_36VarlenDynamicPersistentTileSchedulerILi192ELi128ELi384ELi32ELb0ELb0ELb1ELb1ELb0ELb1EEEEEEEEEvNT_6ParamsE,(.L_x_12793 - _ZN7cutlass13device_kernelIN5flash11enable_sm90INS1_16FlashAttnFwdSm90INS1_25CollectiveMainloopFwdSm90ILi2EN4cute5tupleIJNS5_1CILi1EEES8_S8_EEENS6_IJNS7_ILi192EEENS7_ILi128EEENS7_ILi64EEEEEELi64ENS_10bfloat16_tEfNS_4arch4Sm90ELb0ELb1ELb0ELb1ELb0ELb1ELb0ELb1ELb1ELb0ELb0ELb0EEENS1_21CollectiveEpilogueFwdINS6_IJSA_SC_SB_EEES9_SE_SG_Li384ELb1ELb0ELb0ELb0EEENS1_36VarlenDynamicPersistentTileSchedulerILi192ELi128ELi384ELi32ELb0ELb0ELb1ELb1ELb0ELb1EEEEEEEEEvNT_6ParamsE)
        .other          _ZN7cutlass13device_kernelIN5flash11enable_sm90INS1_16FlashAttnFwdSm90INS1_25CollectiveMainloopFwdSm90ILi2EN4cute5tupleIJNS5_1CILi1EEES8_S8_EEENS6_IJNS7_ILi192EEENS7_ILi128EEENS7_ILi64EEEEEELi64ENS_10bfloat16_tEfNS_4arch4Sm90ELb0ELb1ELb0ELb1ELb0ELb1ELb0ELb1ELb1ELb0ELb0ELb0EEENS1_21CollectiveEpilogueFwdINS6_IJSA_SC_SB_EEES9_SE_SG_Li384ELb1ELb0ELb0ELb0EEENS1_36VarlenDynamicPersistentTileSchedulerILi192ELi128ELi384ELi32ELb0ELb0ELb1ELb1ELb0ELb1EEEEEEEEEvNT_6ParamsE,@"STO_CUDA_ENTRY STV_DEFAULT"
_ZN7cutlass13device_kernelIN5flash11enable_sm90INS1_16FlashAttnFwdSm90INS1_25CollectiveMainloopFwdSm90ILi2EN4cute5tupleIJNS5_1CILi1EEES8_S8_EEENS6_IJNS7_ILi192EEENS7_ILi128EEENS7_ILi64EEEEEELi64ENS_10bfloat16_tEfNS_4arch4Sm90ELb0ELb1ELb0ELb1ELb0ELb1ELb0ELb1ELb1ELb0ELb0ELb0EEENS1_21CollectiveEpilogueFwdINS6_IJSA_SC_SB_EEES9_SE_SG_Li384ELb1ELb0ELb0ELb0EEENS1_36VarlenDynamicPersistentTileSchedulerILi192ELi128ELi384ELi32ELb0ELb0ELb1ELb1ELb0ELb1EEEEEEEEEvNT_6ParamsE:
        /* <DEDUP_REMOVED lines=27> */
.L_x_11561:
[----:B------:R-:W-:Y:S05]  /*01b0*/  BSYNC B0 ;  /* 0x0000000000007941 */ /* 0x000fea0003800000 */
.L_x_11560:
        /* <DEDUP_REMOVED lines=41> */
.L_x_11562:
        /* <DEDUP_REMOVED lines=22> */
.L_x_11563:
        /* <DEDUP_REMOVED lines=18> */
.L_x_11564:
        /* <DEDUP_REMOVED lines=22> */
.L_x_11565:
        /* <DEDUP_REMOVED lines=22> */
.L_x_11566:
        /* <DEDUP_REMOVED lines=8> */
.L_x_11569:
[----:B------:R-:W-:-:S08]  /*0a10*/  NOP ;  /* 0x0000000000007918 */ /* 0x000fd00000000000 */
[----:B------:R-:W0:Y:S02]  /*0a20*/  USETMAXREG.TRY_ALLOC.CTAPOOL UP0, 0xa0 ;  /* 0x000000a0000079c8 */ /* 0x000e240008000600 */
[----:B0-----:R-:W-:-:S13]  /*0a30*/  PLOP3.LUT P0, PT, PT, PT, UP0, 0x80, 0x0 ;  /* 0x000000000000781c */ /* 0x001fda0003f0f008 */
[----:B------:R-:W-:Y:S05]  /*0a40*/  @!P0 BRA `(.L_x_11569) ;  /* 0xfffffffc00f08947 */ /* 0x000fea000383ffff */
[----:B------:R-:W0:Y:S01]  /*0a50*/  S2R R0, SR_TID.X ;  /* 0x0000000000007919 */ /* 0x000e220000002100 */
[----:B------:R-:W1:Y:S01]  /*0a60*/  S2UR UR5, SR_CgaCtaId ;  /* 0x00000000000579c3 */ /* 0x000e620000008800 */
[----:B------:R-:W-:Y:S01]  /*0a70*/  UMOV UR4, 0x400 ;  /* 0x0000040000047882 */ /* 0x000fe20000000000 */
[----:B------:R-:W-:-:S06]  /*0a80*/  LOP3.LUT R22, R22, 0xefffffff, RZ, 0xc0, !PT ;  /* 0xefffffff16167812 */ /* 0x000fcc00078ec0ff */
[----:B------:R-:W-:Y:S06]  /*0a90*/  BAR.ARV 0x8, 0x1a0 ;  /* 0x0206800000007b1d */ /* 0x000fec0000002000 */
[----:B-1----:R-:W-:-:S06]  /*0aa0*/  ULEA UR4, UR5, UR4, 0x18 ;  /* 0x0000000405047291 */ /* 0x002fcc000f8ec03f */
[----:B------:R-:W-:Y:S01]  /*0ab0*/  IMAD.U32 R2, RZ, RZ, UR4 ;  /* 0x00000004ff027e24 */ /* 0x000fe2000f8e00ff */
[----:B0-----:R-:W-:Y:S01]  /*0ac0*/  SHF.R.U32.HI R0, RZ, 0x7, R0 ;  /* 0x00000007ff007819 */ /* 0x001fe20000011600 */
[----:B------:R-:W-:-:S03]  /*0ad0*/  ULDC UR4, c[0x0][0xc14] ;  /* 0x0003050000047ab9 */ /* 0x000fc60000000800 */
[----:B------:R-:W-:-:S13]  /*0ae0*/  ISETP.NE.AND P0, PT, R0, 0x1, PT ;  /* 0x000000010000780c */ /* 0x000fda0003f05270 */
[----:B------:R-:W-:Y:S01]  /*0af0*/  @P0 LOP3.LUT R22, R22, 0x10000000, RZ, 0xfc, !PT ;  /* 0x1000000016160812 */ /* 0x000fe200078efcff */
[----:B------:R-:W-:Y:S08]  /*0b00*/  @!P0 BAR.ARV 0x9, 0x100 ;  /* 0x0244000000008b1d */ /* 0x000ff00000002000 */
[----:B------:R-:W-:Y:S06]  /*0b10*/  BAR.SYNC.DEFER_BLOCKING 0x5, 0x1a0 ;  /* 0x0146800000007b1d */ /* 0x000fec0000010000 */
[----:B------:R-:W0:Y:S02]  /*0b20*/  LDS.128 R12, [R2+0x168d0] ;  /* 0x0168d000020c7984 */ /* 0x000e240000000c00 */
[----:B------:R-:W-:Y:S06]  /*0b30*/  BAR.ARV 0x4, 0x1a0 ;  /* 0x0106800000007b1d */ /* 0x000fec0000002000 */
[----:B0-----:R-:W-:-:S13]  /*0b40*/  ISETP.GE.AND P0, PT, R15, UR4, PT ;  /* 0x000000040f007c0c */ /* 0x001fda000bf06270 */
[----:B------:R-:W-:Y:S05]  /*0b50*/  @P0 BRA `(.L_x_11570) ;  /* 0x000001b4009c0947 */ /* 0x000fea0003800000 */
[----:B------:R-:W0:Y:S01]  /*0b60*/  S2R R0, SR_TID.X ;  /* 0x0000000000007919 */ /* 0x000e220000002100 */
[----:B------:R-:W-:Y:S01]  /*0b70*/  CS2R R18, SRZ ;  /* 0x0000000000127805 */ /* 0x000fe2000001ff00 */
[----:B------:R-:W-:Y:S01]  /*0b80*/  IMAD.MOV.U32 R16, RZ, RZ, RZ ;  /* 0x000000ffff107224 */ /* 0x000fe200078e00ff */
[----:B------:R-:W-:Y:S01]  /*0b90*/  ULOP3.LUT UR37, UR36, 0x1, URZ, 0xfc, !UPT ;  /* 0x0000000124257892 */ /* 0x000fe2000f8efc3f */
[----:B------:R1:W-:Y:S01]  /*0ba0*/  STL [R1+0x4], R13 ;  /* 0x0000040d01007387 */ /* 0x0003e20000100800 */
[----:B0-----:R-:W-:-:S05]  /*0bb0*/  VIADD R10, R0, 0xffffff80 ;  /* 0xffffff80000a7836 */ /* 0x001fca0000000000 */
[----:B------:R-:W-:-:S04]  /*0bc0*/  SHF.R.S32.HI R0, RZ, 0x1f, R10 ;  /* 0x0000001fff007819 */ /* 0x000fc8000001140a */
[CC--:B------:R-:W-:Y:S02]  /*0bd0*/  LEA.HI R4, R0.reuse, R10.reuse, RZ, 0x2 ;  /* 0x0000000a00047211 */ /* 0x0c0fe400078f10ff */
[-C--:B------:R-:W-:Y:S02]  /*0be0*/  LEA.HI R3, R0, R10.reuse, RZ, 0x7 ;  /* 0x0000000a00037211 */ /* 0x080fe400078f38ff */
[--C-:B------:R-:W-:Y:S02]  /*0bf0*/  SHF.R.S32.HI R17, RZ, 0x2, R4.reuse ;  /* 0x00000002ff117819 */ /* 0x100fe40000011404 */
[----:B------:R-:W-:Y:S02]  /*0c00*/  LOP3.LUT R5, R3, 0xffffff80, RZ, 0xc0, !PT ;  /* 0xffffff8003057812 */ /* 0x000fe400078ec0ff */
[----:B------:R-:W-:Y:S01]  /*0c10*/  LOP3.LUT R3, R4, 0xfffffffc, RZ, 0xc0, !PT ;  /* 0xfffffffc04037812 */ /* 0x000fe200078ec0ff */
[----:B------:R-:W-:Y:S01]  /*0c20*/  VIADD R9, R17, 0x60 ;  /* 0x0000006011097836 */ /* 0x000fe20000000000 */
[----:B------:R-:W-:Y:S01]  /*0c30*/  SHF.R.S32.HI R4, RZ, 0x1f, R4 ;  /* 0x0000001fff047819 */ /* 0x000fe20000011404 */
[----:B------:R-:W-:Y:S01]  /*0c40*/  IMAD.IADD R5, R10, 0x1, -R5 ;  /* 0x000000010a057824 */ /* 0x000fe200078e0a05 */
[----:B------:R-:W-:Y:S01]  /*0c50*/  LEA.HI R0, R0, R10, RZ, 0x5 ;  /* 0x0000000a00007211 */ /* 0x000fe200078f28ff */
[----:B------:R-:W-:Y:S01]  /*0c60*/  IMAD.SHL.U32 R7, R9, 0x40, RZ ;  /* 0x0000004009077824 */ /* 0x000fe200078e00ff */
[----:B------:R-:W-:Y:S01]  /*0c70*/  SHF.R.S32.HI R8, RZ, 0x1f, R9 ;  /* 0x0000001fff087819 */ /* 0x000fe20000011409 */
[----:B------:R-:W-:Y:S01]  /*0c80*/  IMAD.IADD R11, R10, 0x1, -R3 ;  /* 0x000000010a0b7824 */ /* 0x000fe200078e0a03 */
[----:B------:R-:W-:-:S02]  /*0c90*/  SHF.R.S32.HI R6, RZ, 0x1f, R5 ;  /* 0x0000001fff067819 */ /* 0x000fc40000011405 */
[----:B------:R-:W-:Y:S01]  /*0ca0*/  LEA.HI R9, R8, R9, RZ, 0x3 ;  /* 0x0000000908097211 */ /* 0x000fe200078f18ff */
[----:B------:R-:W-:Y:S01]  /*0cb0*/  IMAD.SHL.U32 R3, R11, 0x8, RZ ;  /* 0x000000080b037824 */ /* 0x000fe200078e00ff */
[----:B------:R-:W-:Y:S02]  /*0cc0*/  LOP3.LUT R8, R7, 0x1c0, RZ, 0xc0, !PT ;  /* 0x000001c007087812 */ /* 0x000fe400078ec0ff */
[----:B------:R-:W-:Y:S01]  /*0cd0*/  LEA.HI R6, R6, R5, RZ, 0x2 ;  /* 0x0000000506067211 */ /* 0x000fe200078f10ff */
[----:B------:R-:W-:Y:S01]  /*0ce0*/  IMAD.SHL.U32 R9, R9, 0x40, RZ ;  /* 0x0000004009097824 */ /* 0x000fe200078e00ff */
[----:B------:R-:W-:Y:S02]  /*0cf0*/  LOP3.LUT R3, R8, 0x38, R3, 0xf8, !PT ;  /* 0x0000003808037812 */ /* 0x000fe400078ef803 */
[----:B------:R-:W-:Y:S02]  /*0d00*/  SHF.R.U32.HI R8, RZ, 0x3, R8 ;  /* 0x00000003ff087819 */ /* 0x000fe40000011608 */
[----:B------:R-:W-:-:S02]  /*0d10*/  LOP3.LUT R11, R9, 0xfffffe00, RZ, 0xc0, !PT ;  /* 0xfffffe00090b7812 */ /* 0x000fc400078ec0ff */
[----:B------:R-:W-:Y:S02]  /*0d20*/  LEA.HI R4, R4, R17, RZ, 0x3 ;  /* 0x0000001104047211 */ /* 0x000fe400078f18ff */
[----:B------:R-:W-:Y:S01]  /*0d30*/  LOP3.LUT R6, R6, 0x7ffffffc, RZ, 0xc0, !PT ;  /* 0x7ffffffc06067812 */ /* 0x000fe200078ec0ff */
[----:B------:R1:W-:Y:S01]  /*0d40*/  STL [R1+0x2c], R11 ;  /* 0x00002c0b01007387 */ /* 0x0003e20000100800 */
[----:B------:R-:W-:Y:S02]  /*0d50*/  LOP3.LUT R3, R11, R3, R8, 0xf6, !PT ;  /* 0x000000030b037212 */ /* 0x000fe400078ef608 */
[----:B------:R-:W-:Y:S01]  /*0d60*/  LOP3.LUT R4, R4, 0xfffffff8, RZ, 0xc0, !PT ;  /* 0xfffffff804047812 */ /* 0x000fe200078ec0ff */
[----:B------:R-:W-:Y:S01]  /*0d70*/  IMAD.IADD R155, R5, 0x1, -R6 ;  /* 0x00000001059b7824 */ /* 0x000fe200078e0a06 */
[----:B------:R-:W-:Y:S01]  /*0d80*/  SHF.R.S32.HI R5, RZ, 0x5, R0 ;  /* 0x00000005ff057819 */ /* 0x000fe20000011400 */
[----:B------:R-:W-:Y:S01]  /*0d90*/  IMAD R0, R3, 0x2, R2 ;  /* 0x0000000203007824 */ /* 0x000fe200078e0202 */
[----:B------:R1:W-:Y:S01]  /*0da0*/  STL [R1+0x8], R14 ;  /* 0x0000080e01007387 */ /* 0x0003e20000100800 */
[----:B------:R-:W-:-:S03]  /*0db0*/  IMAD.IADD R4, R17, 0x1, -R4 ;  /* 0x0000000111047824 */ /* 0x000fc600078e0a04 */
[----:B------:R1:W-:Y:S04]  /*0dc0*/  STL [R1+0xc], R15 ;  /* 0x00000c0f01007387 */ /* 0x0003e80000100800 */
[----:B------:R1:W-:Y:S04]  /*0dd0*/  STL [R1+0x38], RZ ;  /* 0x000038ff01007387 */ /* 0x0003e80000100800 */
[----:B------:R1:W-:Y:S04]  /*0de0*/  STL [R1+0x10], RZ ;  /* 0x000010ff01007387 */ /* 0x0003e80000100800 */
[----:B------:R1:W-:Y:S04]  /*0df0*/  STL [R1+0x40], R0 ;  /* 0x0000400001007387 */ /* 0x0003e80000100800 */
[----:B------:R1:W-:Y:S02]  /*0e00*/  STL [R1+0x28], R4 ;  /* 0x0000280401007387 */ /* 0x0003e40000100800 */
.L_x_11784:
[----:B------:R-:W2:Y:S01]  /*0e10*/  LDL R34, [R1+0xc] ;  /* 0x00000c0001227983 */ /* 0x000ea20000100800 */
[----:B------:R-:W-:Y:S05]  /*0e20*/  YIELD ;  /* 0x0000000000007946 */ /* 0x000fea0003800000 */
[----:B------:R-:W-:Y:S01]  /*0e30*/  ULDC.64 UR4, c[0x0][0xa28] ;  /* 0x00028a0000047ab9 */ /* 0x000fe20000000a00 */
[----:B01-345:R-:W2:Y:S01]  /*0e40*/  LDC.64 R6, c[0x0][0xa08] ;  /* 0x00028200ff067b82 */ /* 0x03bea20000000a00 */
[----:B------:R-:W-:Y:S01]  /*0e50*/  ISETP.NE.U32.AND P1, PT, RZ, UR4, PT ;  /* 0x00000004ff007c0c */ /* 0x000fe2000bf25070 */
[----:B-1----:R-:W-:Y:S02]  /*0e60*/  IMAD.MOV.U32 R0, RZ, RZ, RZ ;  /* 0x000000ffff007224 */ /* 0x002fe400078e00ff */
        /* <DEDUP_REMOVED lines=41> */
.L_x_11571:
        /* <DEDUP_REMOVED lines=13> */
.L_x_11572:
[----:B------:R-:W-:Y:S05]  /*11d0*/  @!P0 BRA `(.L_x_11573) ;  /* 0x00000000000c8947 */ /* 0x000fea0003800000 */
[----:B-1----:R-:W3:Y:S04]  /*11e0*/  LDG.E R4, desc[UR38][R10.64] ;  /* 0x000000260a047981 */ /* 0x002ee8000c1e1900 */
[----:B------:R-:W3:Y:S02]  /*11f0*/  LDG.E R31, desc[UR38][R10.64+0x4] ;  /* 0x000004260a1f7981 */ /* 0x000ee4000c1e1900 */
[----:B---3--:R-:W-:-:S07]  /*1200*/  IMAD.IADD R31, R31, 0x1, -R4 ;  /* 0x000000011f1f7824 */ /* 0x008fce00078e0a04 */
.L_x_11573:
        /* <DEDUP_REMOVED lines=17> */
[----:B---3--:R-:W-:Y:S02]  /*1320*/  @P0 IMAD.IADD R30, R8, 0x1, -R3 ;  /* 0x00000001081e0824 */ /* 0x008fe400078e0a03 */
[----:B------:R-:W-:Y:S02]  /*1330*/  IMAD R3, R13, 0xc0, RZ ;  /* 0x000000c00d037824 */ /* 0x000fe400078e02ff */
[----:B------:R-:W-:-:S03]  /*1340*/  IMAD.IADD R12, R9, 0x1, R30 ;  /* 0x00000001090c7824 */ /* 0x000fc600078e021e */
[----:B------:R-:W-:Y:S01]  /*1350*/  IADD3 R29, -R14, 0xc0, R3 ;  /* 0x000000c00e1d7810 */ /* 0x000fe20007ffe103 */
[C---:B------:R-:W-:Y:S01]  /*1360*/  VIADD R0, R12.reuse, 0x7f ;  /* 0x0000007f0c007836 */ /* 0x040fe20000000000 */
[----:B------:R4:W-:Y:S03]  /*1370*/  STL [R1+0x1c], R12 ;  /* 0x00001c0c01007387 */ /* 0x0009e60000100800 */
[----:B------:R-:W-:Y:S01]  /*1380*/  IMAD.IADD R29, R12, 0x1, R29 ;  /* 0x000000010c1d7824 */ /* 0x000fe200078e021d */
        /* <DEDUP_REMOVED lines=16> */
.L_x_11576:
[----:B------:R-:W-:-:S13]  /*1490*/  ISETP.NE.AND P0, PT, R11, 0x1, PT ;  /* 0x000000010b00780c */ /* 0x000fda0003f05270 */
[----:B------:R-:W1:Y:S02]  /*14a0*/  @P0 LDC.64 R4, c[0x0][0x9e8] ;  /* 0x00027a00ff040b82 */ /* 0x000e640000000a00 */
[----:B-1----:R-:W-:-:S05]  /*14b0*/  @P0 IMAD.HI.U32 R4, R3, R4, RZ ;  /* 0x0000000403040227 */ /* 0x002fca00078e00ff */
[----:B------:R-:W-:-:S07]  /*14c0*/  @P0 SHF.R.U32.HI R3, RZ, R5, R4 ;  /* 0x00000005ff030219 */ /* 0x000fce0000011604 */
.L_x_11577:
[----:B------:R-:W-:Y:S05]  /*14d0*/  BSYNC B0 ;  /* 0x0000000000007941 */ /* 0x000fea0003800000 */
.L_x_11575:
[----:B------:R-:W-:-:S05]  /*14e0*/  IMAD R3, R3, R11, R11 ;  /* 0x0000000b03037224 */ /* 0x000fca00078e020b */
[----:B------:R-:W-:-:S07]  /*14f0*/  VIMNMX R0, R0, R3, PT ;  /* 0x0000000300007248 */ /* 0x000fce0003fe0100 */
.L_x_11574:
        /* <DEDUP_REMOVED lines=15> */
.L_x_11580:
[----:B------:R-:W-:Y:S01]  /*15f0*/  ISETP.NE.AND P0, PT, R11, 0x1, PT ;  /* 0x000000010b00780c */ /* 0x000fe20003f05270 */
[----:B------:R-:W-:-:S12]  /*1600*/  IMAD.MOV.U32 R4, RZ, RZ, R27 ;  /* 0x000000ffff047224 */ /* 0x000fd800078e001b */
[----:B------:R-:W1:Y:S02]  /*1610*/  @P0 LDC.64 R6, c[0x0][0x9e8] ;  /* 0x00027a00ff060b82 */ /* 0x000e640000000a00 */
[----:B-1----:R-:W-:-:S05]  /*1620*/  @P0 IMAD.HI.U32 R6, R27, R6, RZ ;  /* 0x000000061b060227 */ /* 0x002fca00078e00ff */
[----:B------:R-:W-:-:S07]  /*1630*/  @P0 SHF.R.U32.HI R4, RZ, R7, R6 ;  /* 0x00000007ff040219 */ /* 0x000fce0000011606 */
.L_x_11581:
[----:B------:R-:W-:Y:S05]  /*1640*/  BSYNC B0 ;  /* 0x0000000000007941 */ /* 0x000fea0003800000 */
.L_x_11579:
[----:B------:R-:W-:-:S05]  /*1650*/  IMAD R4, R4, R11, RZ ;  /* 0x0000000b04047224 */ /* 0x000fca00078e02ff */
[----:B------:R-:W-:-:S07]  /*1660*/  VIMNMX R3, R3, R4, !PT ;  /* 0x0000000403037248 */ /* 0x000fce0007fe0100 */
.L_x_11578:
        /* <DEDUP_REMOVED lines=43> */
.L_x_11584:
[----:B------:R-:W-:Y:S05]  /*1920*/  BSYNC B6 ;  /* 0x0000000000067941 */ /* 0x000fea0003800000 */
.L_x_11583:
        /* <DEDUP_REMOVED lines=20> */
.L_x_11586:
[----:B------:R-:W-:Y:S05]  /*1a70*/  BSYNC B6 ;  /* 0x0000000000067941 */ /* 0x000fea0003800000 */
.L_x_11585:
[----:B------:R-:W-:Y:S01]  /*1a80*/  ULDC.64 UR4, c[0x0][0x9f8] ;  /* 0x00027e0000047ab9 */ /* 0x000fe20000000a00 */
[----:B------:R-:W-:Y:S01]  /*1a90*/  IMAD.MOV.U32 R3, RZ, RZ, R34 ;  /* 0x000000ffff037224 */ /* 0x000fe200078e0022 */
[----:B------:R-:W-:Y:S01]  /*1aa0*/  ISETP.NE.U32.AND P0, PT, RZ, UR4, PT ;  /* 0x00000004ff007c0c */ /* 0x000fe2000bf05070 */
[----:B------:R-:W1:Y:S01]  /*1ab0*/  S2R R20, SR_TID.X ;  /* 0x0000000000147919 */ /* 0x000e620000002100 */
[----:B------:R-:W3:Y:S08]  /*1ac0*/  LDC R0, c[0x0][0x428] ;  /* 0x00010a00ff007b82 */ /* 0x000ef00000000800 */
[----:B------:R-:W4:Y:S01]  /*1ad0*/  LDC.64 R4, c[0x0][0x2f0] ;  /* 0x0000bc00ff047b82 */ /* 0x000f220000000a00 */
[----:B------:R-:W-:Y:S01]  /*1ae0*/  ISETP.NE.AND.EX P0, PT, RZ, UR5, PT, P0 ;  /* 0x00000005ff007c0c */ /* 0x000fe2000bf05300 */
[----:B--2---:R-:W-:Y:S01]  /*1af0*/  IMAD.MOV.U32 R13, RZ, RZ, R33 ;  /* 0x000000ffff0d7224 */ /* 0x004fe200078e0021 */
[----:B------:R-:W-:Y:S01]  /*1b00*/  ULDC.64 UR6, c[0x0][0xa08] ;  /* 0x0002820000067ab9 */ /* 0x000fe20000000a00 */
[----:B------:R-:W-:Y:S01]  /*1b10*/  ULDC.64 UR4, c[0x0][0x2f8] ;  /* 0x0000be0000047ab9 */ /* 0x000fe20000000a00 */
[----:B------:R-:W-:Y:S01]  /*1b20*/  SHF.R.S32.HI R84, RZ, 0x1f, R17 ;  /* 0x0000001fff547819 */ /* 0x000fe20000011411 */
[----:B------:R-:W2:Y:S02]  /*1b30*/  LDL R40, [R1+0x28] ;  /* 0x0000280001287983 */ /* 0x000ea40000100800 */
[----:B------:R-:W0:Y:S08]  /*1b40*/  LDC R69, c[0x0][0x3d4] ;  /* 0x0000f500ff457b82 */ /* 0x000e300000000800 */
[----:B------:R-:W1:Y:S02]  /*1b50*/  @P0 LDC.64 R6, c[0x0][0x9f8] ;  /* 0x00027e00ff060b82 */ /* 0x000e640000000a00 */
[----:B-1----:R-:W-:-:S05]  /*1b60*/  @P0 IMAD.WIDE R6, R34, 0x4, R6 ;  /* 0x0000000422060825 */ /* 0x002fca00078e0206 */
[----:B------:R4:W2:Y:S01]  /*1b70*/  @P0 LDG.E R3, desc[UR38][R6.64] ;  /* 0x0000002606030981 */ /* 0x0008a2000c1e1900 */
[----:B---3--:R-:W-:Y:S01]  /*1b80*/  ISETP.NE.AND P0, PT, R0, 0x1, PT ;  /* 0x000000010000780c */ /* 0x008fe20003f05270 */
[----:B------:R-:W-:Y:S02]  /*1b90*/  VIADD R21, R20, 0xffffff80 ;  /* 0xffffff8014157836 */ /* 0x000fe40000000000 */
[----:B------:R-:W-:-:S03]  /*1ba0*/  IMAD.IADD R34, R32, 0x1, R31 ;  /* 0x0000000120227824 */ /* 0x000fc600078e021f */
[----:B------:R-:W-:Y:S02]  /*1bb0*/  SHF.R.S32.HI R20, RZ, 0x1f, R21 ;  /* 0x0000001fff147819 */ /* 0x000fe40000011415 */
[----:B------:R-:W-:Y:S01]  /*1bc0*/  SHF.R.S32.HI R41, RZ, 0x1f, R34 ;  /* 0x0000001fff297819 */ /* 0x000fe20000011422 */
[----:B----4-:R-:W-:Y:S01]  /*1bd0*/  IMAD.WIDE.U32 R6, R34, R4, RZ ;  /* 0x0000000422067225 */ /* 0x010fe200078e00ff */
[----:B------:R-:W-:-:S03]  /*1be0*/  LEA.HI R20, R20, R21, RZ, 0x2 ;  /* 0x0000001514147211 */ /* 0x000fc600078f10ff */
[----:B------:R-:W1:Y:S01]  /*1bf0*/  @P0 LDC R0, c[0x0][0x42c] ;  /* 0x00010b00ff000b82 */ /* 0x000e620000000800 */
[----:B------:R-:W-:Y:S01]  /*1c00*/  LOP3.LUT R20, R20, 0xfffffffc, RZ, 0xc0, !PT ;  /* 0xfffffffc14147812 */ /* 0x000fe200078ec0ff */
[----:B------:R-:W-:-:S04]  /*1c10*/  IMAD R8, R41, R4, RZ ;  /* 0x0000000429087224 */ /* 0x000fc800078e02ff */
[----:B------:R-:W-:Y:S02]  /*1c20*/  IMAD.IADD R20, R21, 0x1, -R20 ;  /* 0x0000000115147824 */ /* 0x000fe400078e0a14 */
[----:B------:R-:W3:Y:S01]  /*1c30*/  @P0 LDC R9, c[0x0][0x430] ;  /* 0x00010c00ff090b82 */ /* 0x000ee20000000800 */
[----:B------:R-:W4:Y:S01]  /*1c40*/  S2R R21, SR_TID.X ;  /* 0x0000000000157919 */ /* 0x000f220000002100 */
[C---:B------:R-:W-:Y:S02]  /*1c50*/  IMAD.SHL.U32 R64, R20.reuse, 0x8, RZ ;  /* 0x0000000814407824 */ /* 0x040fe400078e00ff */
[----:B------:R-:W-:-:S03]  /*1c60*/  IMAD.SHL.U32 R60, R20, 0x4, RZ ;  /* 0x00000004143c7824 */ /* 0x000fc600078e00ff */
[----:B------:R-:W-:Y:S01]  /*1c70*/  SHF.R.S32.HI R65, RZ, 0x1f, R64 ;  /* 0x0000001fff417819 */ /* 0x000fe20000011440 */
[----:B-1----:R-:W-:Y:S01]  /*1c80*/  @P0 IMAD.HI.U32 R0, R33, R0, RZ ;  /* 0x0000000021000227 */ /* 0x002fe200078e00ff */
[----:B----4-:R-:W-:-:S03]  /*1c90*/  SHF.R.U32.HI R36, RZ, 0x7, R21 ;  /* 0x00000007ff247819 */ /* 0x010fc60000011615 */
[----:B------:R-:W-:Y:S01]  /*1ca0*/  IMAD.WIDE.U32 R10, R17, R4, R64 ;  /* 0x00000004110a7225 */ /* 0x000fe200078e0040 */
[----:B---3--:R-:W-:Y:S02]  /*1cb0*/  @P0 SHF.R.U32.HI R13, RZ, R9, R0 ;  /* 0x00000009ff0d0219 */ /* 0x008fe40000011600 */
[----:B------:R-:W-:Y:S01]  /*1cc0*/  ISETP.NE.U32.AND P0, PT, RZ, UR6, PT ;  /* 0x00000006ff007c0c */ /* 0x000fe2000bf05070 */
[----:B------:R-:W-:Y:S01]  /*1cd0*/  IMAD R9, R34, R5, R8 ;  /* 0x0000000522097224 */ /* 0x000fe200078e0208 */
[----:B------:R-:W-:Y:S02]  /*1ce0*/  SHF.R.S32.HI R12, RZ, 0x1f, R13 ;  /* 0x0000001fff0c7819 */ /* 0x000fe4000001140d */
[----:B------:R-:W-:Y:S01]  /*1cf0*/  ISETP.NE.AND.EX P0, PT, RZ, UR7, PT, P0 ;  /* 0x00000007ff007c0c */ /* 0x000fe2000bf05300 */
[----:B------:R-:W-:Y:S01]  /*1d00*/  IMAD.IADD R7, R7, 0x1, R9 ;  /* 0x0000000107077824 */ /* 0x000fe200078e0209 */
[----:B------:R-:W-:Y:S01]  /*1d10*/  ISETP.NE.AND P6, PT, R36, 0x1, PT ;  /* 0x000000012400780c */ /* 0x000fe20003fc5270 */
[----:B------:R-:W-:-:S02]  /*1d20*/  IMAD R8, R12, UR4, RZ ;  /* 0x000000040c087c24 */ /* 0x000fc4000f8e02ff */
[----:B------:R-:W-:-:S04]  /*1d30*/  IMAD.WIDE.U32 R6, R13, UR4, R6 ;  /* 0x000000040d067c25 */ /* 0x000fc8000f8e0006 */
[----:B------:R-:W-:Y:S01]  /*1d40*/  IMAD R9, R13, UR5, R8 ;  /* 0x000000050d097c24 */ /* 0x000fe2000f8e0208 */
[----:B------:R-:W-:-:S03]  /*1d50*/  ULDC.64 UR4, c[0x0][0x300] ;  /* 0x0000c00000047ab9 */ /* 0x000fc60000000a00 */
[----:B------:R-:W-:Y:S02]  /*1d60*/  IMAD.IADD R7, R7, 0x1, R9 ;  /* 0x0000000107077824 */ /* 0x000fe400078e0209 */
[----:B------:R-:W1:Y:S01]  /*1d70*/  LDC.64 R8, c[0x0][0x3d8] ;  /* 0x0000f600ff087b82 */ /* 0x000e620000000a00 */
[----:B------:R-:W-:Y:S01]  /*1d80*/  SHF.R.S32.HI R61, RZ, 0x1f, R60 ;  /* 0x0000001fff3d7819 */ /* 0x000fe2000001143c */
[C---:B------:R-:W-:Y:S01]  /*1d90*/  IMAD.SHL.U32 R79, R4.reuse, 0x80, RZ ;  /* 0x00000080044f7824 */ /* 0x040fe200078e00ff */
[----:B------:R-:W-:Y:S02]  /*1da0*/  SHF.L.U64.HI R80, R4, 0x7, R5 ;  /* 0x0000000704507819 */ /* 0x000fe40000010205 */
[----:B--2---:R-:W-:Y:S02]  /*1db0*/  SEL R59, R3, RZ, !P0 ;  /* 0x000000ff033b7207 */ /* 0x004fe40004000000 */
[----:B------:R-:W-:-:S03]  /*1dc0*/  SHF.R.S32.HI R0, RZ, 0x1f, R3 ;  /* 0x0000001fff007819 */ /* 0x000fc60000011403 */
[----:B------:R-:W-:Y:S01]  /*1dd0*/  IMAD.WIDE.U32 R62, R59, UR4, R6 ;  /* 0x000000043b3e7c25 */ /* 0x000fe2000f8e0006 */
[----:B------:R-:W-:Y:S01]  /*1de0*/  SEL R15, R0, RZ, !P0 ;  /* 0x000000ff000f7207 */ /* 0x000fe20004000000 */
[----:B------:R-:W0:Y:S01]  /*1df0*/  LDC.64 R6, c[0x0][0x3e8] ;  /* 0x0000fa00ff067b82 */ /* 0x000e220000000a00 */
[----:B------:R-:W-:-:S03]  /*1e00*/  IADD3 R82, P0, R62, R10, RZ ;  /* 0x0000000a3e527210 */ /* 0x000fc60007f1e0ff */
[----:B------:R-:W-:-:S04]  /*1e10*/  IMAD R0, R15, UR4, RZ ;  /* 0x000000040f007c24 */ /* 0x000fc8000f8e02ff */
[----:B------:R-:W-:Y:S01]  /*1e20*/  IMAD R83, R59, UR5, R0 ;  /* 0x000000053b537c24 */ /* 0x000fe2000f8e0200 */
[----:B------:R-:W-:Y:S05]  /*1e30*/  @!P6 WARPSYNC.ALL ;  /* 0x000000000000e948 */ /* 0x000fea0003800000 */
[----:B------:R-:W-:Y:S01]  /*1e40*/  ULDC.64 UR4, c[0x0][0x320] ;  /* 0x0000c80000047ab9 */ /* 0x000fe20000000a00 */
[----:B------:R-:W-:Y:S02]  /*1e50*/  IMAD R0, R84, R4, RZ ;  /* 0x0000000454007224 */ /* 0x000fe400078e02ff */
[----:B------:R-:W-:Y:S02]  /*1e60*/  IMAD R12, R12, UR4, RZ ;  /* 0x000000040c0c7c24 */ /* 0x000fe4000f8e02ff */
[----:B------:R-:W-:-:S02]  /*1e70*/  IMAD R0, R17, R5, R0 ;  /* 0x0000000511007224 */ /* 0x000fc400078e0200 */
[C---:B------:R-:W-:Y:S02]  /*1e80*/  IMAD R3, R13.reuse, UR5, R12 ;  /* 0x000000050d037c24 */ /* 0x040fe4000f8e020c */
[----:B------:R-:W-:Y:S01]  /*1e90*/  IMAD.WIDE.U32 R12, R13, UR4, R64 ;  /* 0x000000040d0c7c25 */ /* 0x000fe2000f8e0040 */
[----:B------:R-:W-:-:S03]  /*1ea0*/  ULDC.64 UR4, c[0x0][0x328] ;  /* 0x0000ca0000047ab9 */ /* 0x000fc60000000a00 */
[----:B------:R-:W-:Y:S02]  /*1eb0*/  IMAD.IADD R13, R13, 0x1, R3 ;  /* 0x000000010d0d7824 */ /* 0x000fe400078e0203 */
[----:B------:R-:W-:Y:S02]  /*1ec0*/  IMAD R3, R15, UR4, RZ ;  /* 0x000000040f037c24 */ /* 0x000fe4000f8e02ff */
[----:B0-----:R-:W-:Y:S02]  /*1ed0*/  IMAD R14, R84, R6, RZ ;  /* 0x00000006540e7224 */ /* 0x001fe400078e02ff */
[----:B------:R-:W-:Y:S02]  /*1ee0*/  IMAD.IADD R83, R63, 0x1, R83 ;  /* 0x000000013f537824 */ /* 0x000fe400078e0253 */
[C---:B------:R-:W-:Y:S02]  /*1ef0*/  IMAD R39, R59.reuse, UR5, R3 ;  /* 0x000000053b277c24 */ /* 0x040fe4000f8e0203 */
[----:B------:R-:W-:Y:S01]  /*1f00*/  IMAD.WIDE.U32 R58, R59, UR4, R12 ;  /* 0x000000043b3a7c25 */ /* 0x000fe2000f8e000c */
[----:B------:R-:W-:Y:S01]  /*1f10*/  IADD3.X R81, R83, R11, R0, P0, !PT ;  /* 0x0000000b53517210 */ /* 0x000fe200007fe400 */
[----:B------:R-:W-:-:S02]  /*1f20*/  ULDC UR4, c[0x0][0x2e4] ;  /* 0x0000b90000047ab9 */ /* 0x000fc40000000800 */
[C---:B------:R-:W-:Y:S02]  /*1f30*/  IMAD R33, R17.reuse, R7, R14 ;  /* 0x0000000711217224 */ /* 0x040fe400078e020e */
[----:B------:R-:W-:-:S04]  /*1f40*/  IMAD.WIDE.U32 R12, R17, R6, R60 ;  /* 0x00000006110c7225 */ /* 0x000fc800078e003c */
[----:B------:R-:W-:-:S04]  /*1f50*/  IMAD.WIDE.U32 R20, R17, R6, R64 ;  /* 0x0000000611147225 */ /* 0x000fc800078e0040 */
[-C--:B-1----:R-:W-:Y:S02]  /*1f60*/  IMAD R0, R84, R8.reuse, RZ ;  /* 0x0000000854007224 */ /* 0x082fe400078e02ff */
[----:B------:R-:W-:Y:S02]  /*1f70*/  IMAD.IADD R13, R13, 0x1, R33 ;  /* 0x000000010d0d7824 */ /* 0x000fe400078e0221 */
[----:B------:R-:W-:Y:S01]  /*1f80*/  IMAD.IADD R33, R33, 0x1, R21 ;  /* 0x0000000121217824 */ /* 0x000fe200078e0215 */
[----:B-----5:R-:W-:Y:S01]  /*1f90*/  SHF.R.S32.HI R21, RZ, 0x1f, R23 ;  /* 0x0000001fff157819 */ /* 0x020fe20000011417 */
[C---:B------:R-:W-:Y:S02]  /*1fa0*/  IMAD R31, R17.reuse, R9, R0 ;  /* 0x00000009111f7224 */ /* 0x040fe400078e0200 */
[----:B------:R-:W-:-:S04]  /*1fb0*/  IMAD.WIDE.U32 R14, R17, R8, R64 ;  /* 0x00000008110e7225 */ /* 0x000fc800078e0040 */
[----:B------:R-:W-:Y:S02]  /*1fc0*/  IMAD.MOV.U32 R32, RZ, RZ, R20 ;  /* 0x000000ffff207224 */ /* 0x000fe400078e0014 */
[----:B------:R-:W-:Y:S02]  /*1fd0*/  IMAD R20, R21, R8, RZ ;  /* 0x0000000815147224 */ /* 0x000fe400078e02ff */
[----:B------:R-:W-:Y:S02]  /*1fe0*/  IMAD.IADD R15, R31, 0x1, R15 ;  /* 0x000000011f0f7824 */ /* 0x000fe400078e020f */
[----:B------:R-:W-:Y:S02]  /*1ff0*/  IMAD R35, R23, R9, R20 ;  /* 0x0000000917237224 */ /* 0x000fe400078e0214 */
[----:B------:R-:W-:Y:S02]  /*2000*/  IMAD R4, R21, R6, RZ ;  /* 0x0000000615047224 */ /* 0x000fe400078e02ff */
[----:B------:R-:W-:-:S04]  /*2010*/  IMAD.WIDE.U32 R20, R23, R8, R14 ;  /* 0x0000000817147225 */ /* 0x000fc800078e000e */
[----:B------:R-:W-:-:S04]  /*2020*/  IMAD.WIDE.U32 R14, R23, R6, R12 ;  /* 0x00000006170e7225 */ /* 0x000fc800078e000c */
[----:B------:R-:W-:Y:S02]  /*2030*/  IMAD.WIDE.U32 R12, R23, R6, R32 ;  /* 0x00000006170c7225 */ /* 0x000fe400078e0020 */
[----:B------:R-:W2:Y:S02]  /*2040*/  LDL R32, [R1+0x2c] ;  /* 0x00002c0001207983 */ /* 0x000ea40000100800 */
[----:B------:R-:W-:Y:S02]  /*2050*/  VIADD R73, R36, 0x8 ;  /* 0x0000000824497836 */ /* 0x000fe40000000000 */
[----:B------:R-:W0:Y:S01]  /*2060*/  S2R R36, SR_TID.X ;  /* 0x0000000000247919 */ /* 0x000e220000002100 */
[----:B------:R-:W-:Y:S01]  /*2070*/  ISETP.GE.AND P0, PT, R64, R69, PT ;  /* 0x000000454000720c */ /* 0x000fe20003f06270 */
[----:B------:R-:W-:-:S03]  /*2080*/  VIADD R38, R17, 0x60 ;  /* 0x0000006011267836 */ /* 0x000fc60000000000 */
[----:B------:R-:W-:Y:S01]  /*2090*/  SEL R3, R69, RZ, P0 ;  /* 0x000000ff45037207 */ /* 0x000fe20000000000 */
[----:B------:R-:W-:Y:S02]  /*20a0*/  IMAD.SHL.U32 R71, R38, 0x40, RZ ;  /* 0x0000004026477824 */ /* 0x000fe400078e00ff */
[----:B------:R-:W-:Y:S02]  /*20b0*/  IMAD.SHL.U32 R74, R40, 0x40, RZ ;  /* 0x00000040284a7824 */ /* 0x000fe400078e00ff */
[----:B------:R-:W-:-:S03]  /*20c0*/  IMAD.IADD R3, R64, 0x1, R3 ;  /* 0x0000000140037824 */ /* 0x000fc600078e0203 */
[----:B------:R-:W-:Y:S02]  /*20d0*/  LOP3.LUT R74, R74, 0x1c0, RZ, 0xc0, !PT ;  /* 0x000001c04a4a7812 */ /* 0x000fe400078ec0ff */
[----:B------:R-:W-:Y:S02]  /*20e0*/  SHF.R.S32.HI R0, RZ, 0x1f, R3 ;  /* 0x0000001fff007819 */ /* 0x000fe40000011403 */
[----:B------:R-:W-:Y:S02]  /*20f0*/  SHF.R.U32.HI R72, RZ, 0x3, R74 ;  /* 0x00000003ff487819 */ /* 0x000fe4000001164a */
[----:B------:R-:W-:Y:S02]  /*2100*/  LEA.HI R0, R0, R3, RZ, 0x3 ;  /* 0x0000000300007211 */ /* 0x000fe400078f18ff */
[----:B------:R-:W-:Y:S01]  /*2110*/  LOP3.LUT R3, R74, 0x18, R64, 0xf8, !PT ;  /* 0x000000184a037812 */ /* 0x000fe200078ef840 */
[----:B0-----:R-:W-:-:S05]  /*2120*/  VIADD R38, R36, 0xffffff80 ;  /* 0xffffff8024267836 */ /* 0x001fca0000000000 */
[----:B------:R-:W-:Y:S02]  /*2130*/  SHF.R.S32.HI R36, RZ, 0x1f, R38 ;  /* 0x0000001fff247819 */ /* 0x000fe40000011426 */
[----:B------:R-:W-:Y:S02]  /*2140*/  LOP3.LUT P1, RZ, R40, 0x4, RZ, 0xc0, !PT ;  /* 0x0000000428ff7812 */ /* 0x000fe4000782c0ff */
[----:B------:R-:W-:Y:S02]  /*2150*/  LEA.HI R36, R36, R38, RZ, 0x5 ;  /* 0x0000002624247211 */ /* 0x000fe400078f28ff */
[----:B------:R-:W-:Y:S02]  /*2160*/  LOP3.LUT R3, R3, R72, RZ, 0x3c, !PT ;  /* 0x0000004803037212 */ /* 0x000fe400078e3cff */
[----:B------:R-:W-:Y:S01]  /*2170*/  SHF.R.S32.HI R36, RZ, 0x5, R36 ;  /* 0x00000005ff247819 */ /* 0x000fe20000011424 */
[----:B------:R-:W-:Y:S01]  /*2180*/  IMAD.WIDE.U32 R10, R17, R8, R60 ;  /* 0x00000008110a7225 */ /* 0x000fe200078e003c */
[----:B------:R-:W-:-:S02]  /*2190*/  LOP3.LUT R71, R71, 0x1c0, RZ, 0xc0, !PT ;  /* 0x000001c047477812 */ /* 0x000fc400078ec0ff */
[----:B------:R-:W-:Y:S01]  /*21a0*/  LOP3.LUT R22, R22, 0xfffffffb, RZ, 0xc0, !PT ;  /* 0xfffffffb16167812 */ /* 0x000fe200078ec0ff */
[----:B------:R-:W-:Y:S01]  /*21b0*/  IMAD R67, R36, 0x200, R3 ;  /* 0x0000020024437824 */ /* 0x000fe200078e0203 */
[--C-:B------:R-:W-:Y:S01]  /*21c0*/  LOP3.LUT R3, R74, 0x38, R0.reuse, 0xf8, !PT ;  /* 0x000000384a037812 */ /* 0x100fe200078ef800 */
[----:B------:R-:W-:Y:S01]  /*21d0*/  IMAD.IADD R11, R11, 0x1, R31 ;  /* 0x000000010b0b7824 */ /* 0x000fe200078e021f */
[----:B------:R-:W-:Y:S02]  /*21e0*/  SHF.R.U32.HI R68, RZ, 0x3, R71 ;  /* 0x00000003ff447819 */ /* 0x000fe40000011647 */
[----:B------:R-:W-:Y:S01]  /*21f0*/  LOP3.LUT R5, R71, 0x38, R0, 0xf8, !PT ;  /* 0x0000003847057812 */ /* 0x000fe200078ef800 */
[----:B------:R-:W-:Y:S01]  /*2200*/  IMAD.WIDE.U32 R56, R23, R8, R10 ;  /* 0x0000000817387225 */ /* 0x000fe200078e000a */
[----:B------:R-:W-:Y:S02]  /*2210*/  @P1 LOP3.LUT R22, R22, 0x4, RZ, 0xfc, !PT ;  /* 0x0000000416161812 */ /* 0x000fe400078efcff */
[----:B------:R-:W-:-:S02]  /*2220*/  SHF.R.S32.HI R66, RZ, 0x3, R0 ;  /* 0x00000003ff427819 */ /* 0x000fc40000011400 */
[----:B------:R-:W-:Y:S02]  /*2230*/  LOP3.LUT R31, R0, 0xfffffff8, RZ, 0xc0, !PT ;  /* 0xfffffff8001f7812 */ /* 0x000fe400078ec0ff */
[----:B------:R-:W-:Y:S01]  /*2240*/  LOP3.LUT R3, R3, R72, RZ, 0x3c, !PT ;  /* 0x0000004803037212 */ /* 0x000fe200078e3cff */
[----:B------:R-:W-:Y:S01]  /*2250*/  VIADD R70, R64, 0x20 ;  /* 0x0000002040467836 */ /* 0x000fe20000000000 */
[----:B------:R-:W-:Y:S02]  /*2260*/  IADD3 R10, P1, R17, R34, RZ ;  /* 0x00000022110a7210 */ /* 0x000fe40007f3e0ff */
[----:B------:R-:W-:Y:S01]  /*2270*/  LOP3.LUT R0, R5, R68, RZ, 0x3c, !PT ;  /* 0x0000004405007212 */ /* 0x000fe200078e3cff */
[----:B------:R-:W-:Y:S01]  /*2280*/  IMAD R37, R23, R7, R4 ;  /* 0x0000000717257224 */ /* 0x000fe200078e0204 */
[----:B------:R-:W-:Y:S01]  /*2290*/  SHF.L.U64.HI R78, R8, 0x7, R9 ;  /* 0x00000007084e7819 */ /* 0x000fe20000010209 */
[----:B------:R-:W-:Y:S01]  /*22a0*/  IMAD R4, R36, 0x200, R3 ;  /* 0x0000020024047824 */ /* 0x000fe200078e0203 */
[----:B------:R-:W-:Y:S01]  /*22b0*/  SHF.L.U64.HI R76, R6, 0x7, R7 ;  /* 0x00000007064c7819 */ /* 0x000fe20000010207 */
[----:B------:R-:W-:Y:S01]  /*22c0*/  IMAD.SHL.U32 R77, R8, 0x80, RZ ;  /* 0x00000080084d7824 */ /* 0x000fe200078e00ff */
[----:B------:R-:W-:Y:S01]  /*22d0*/  ISETP.GE.AND P2, PT, R70, UR4, PT ;  /* 0x0000000446007c0c */ /* 0x000fe2000bf46270 */
[----:B------:R-:W-:Y:S01]  /*22e0*/  IMAD.SHL.U32 R75, R6, 0x80, RZ ;  /* 0x00000080064b7824 */ /* 0x000fe200078e00ff */
[----:B------:R-:W-:Y:S01]  /*22f0*/  SHF.R.S32.HI R5, RZ, 0x1f, R31 ;  /* 0x0000001fff057819 */ /* 0x000fe2000001141f */
[----:B------:R-:W-:Y:S01]  /*2300*/  IMAD.X R11, R84, 0x1, R41, P1 ;  /* 0x00000001540b7824 */ /* 0x000fe200008e0629 */
[----:B------:R-:W-:Y:S01]  /*2310*/  @!P6 BAR.SYNC.DEFER_BLOCKING 0x9, 0x100 ;  /* 0x024400000000eb1d */ /* 0x000fe20000010000 */
[----:B------:R-:W-:Y:S01]  /*2320*/  IMAD.SHL.U32 R69, R69, 0x2, RZ ;  /* 0x0000000245457824 */ /* 0x000fe200078e00ff */
[----:B------:R-:W-:Y:S01]  /*2330*/  ISETP.GE.AND P1, PT, R64, UR4, PT ;  /* 0x0000000440007c0c */ /* 0x000fe2000bf26270 */
[----:B------:R-:W-:-:S02]  /*2340*/  IMAD.IADD R9, R57, 0x1, R35 ;  /* 0x0000000139097824 */ /* 0x000fc400078e0223 */
[----:B------:R-:W-:Y:S02]  /*2350*/  IMAD.IADD R8, R35, 0x1, R21 ;  /* 0x0000000123087824 */ /* 0x000fe400078e0215 */
[----:B------:R-:W-:Y:S02]  /*2360*/  IMAD.IADD R7, R15, 0x1, R37 ;  /* 0x000000010f077824 */ /* 0x000fe400078e0225 */
[----:B------:R-:W-:Y:S02]  /*2370*/  IMAD.IADD R6, R37, 0x1, R13 ;  /* 0x0000000125067824 */ /* 0x000fe400078e020d */
[----:B--2---:R-:W-:Y:S02]  /*2380*/  IMAD.IADD R3, R32, 0x1, R0 ;  /* 0x0000000120037824 */ /* 0x004fe400078e0200 */
[----:B------:R-:W-:-:S07]  /*2390*/  IMAD.IADD R0, R59, 0x1, R39 ;  /* 0x000000013b007824 */ /* 0x000fce00078e0227 */
.L_x_11636:
[----:B------:R-:W2:Y:S01]  /*23a0*/  LDL R36, [R1+0x28] ;  /* 0x0000280001247983 */ /* 0x000ea20000100800 */
[----:B0-----:R-:W0:Y:S01]  /*23b0*/  LDC.64 R92, c[0x0][0x2f0] ;  /* 0x0000bc00ff5c7b82 */ /* 0x001e220000000a00 */
[----:B------:R-:W-:Y:S01]  /*23c0*/  VIADD R37, R25, 0xffffffff ;  /* 0xffffffff19257836 */ /* 0x000fe20000000000 */
[----:B------:R-:W-:Y:S01]  /*23d0*/  LOP3.LUT R22, R22, 0xfffffffd, RZ, 0xc0, !PT ;  /* 0xfffffffd16167812 */ /* 0x000fe200078ec0ff */
[----:B------:R-:W-:Y:S01]  /*23e0*/  IMAD R89, R18, 0x2000, R67 ;  /* 0x0000200012597824 */ /* 0x000fe200078e0243 */
[----:B------:R-:W-:Y:S05]  /*23f0*/  YIELD ;  /* 0x0000000000007946 */ /* 0x000fea0003800000 */
[----:B------:R-:W-:Y:S01]  /*2400*/  SHF.R.S32.HI R85, RZ, 0x1f, R37 ;  /* 0x0000001fff557819 */ /* 0x000fe20000011425 */
[----:B------:R-:W1:Y:S01]  /*2410*/  LDC.64 R86, c[0x0][0x2d8] ;  /* 0x0000b600ff567b82 */ /* 0x000e620000000a00 */
[-C--:B------:R-:W-:Y:S01]  /*2420*/  IMAD R32, R80, R37.reuse, RZ ;  /* 0x0000002550207224 */ /* 0x080fe200078e02ff */
[----:B------:R-:W-:Y:S01]  /*2430*/  BSSY B0, `(.L_x_11587) ;  /* 0x00002f5000007945 */ /* 0x000fe20003800000 */
[----:B------:R-:W-:-:S04]  /*2440*/  IMAD.WIDE.U32 R90, R79, R37, RZ ;  /* 0x000000254f5a7225 */ /* 0x000fc800078e00ff */
[----:B------:R-:W-:Y:S01]  /*2450*/  IMAD R25, R85, R79, R32 ;  /* 0x0000004f55197224 */ /* 0x000fe200078e0220 */
[----:B------:R-:W3:Y:S01]  /*2460*/  LDC R94, c[0x0][0x3d4] ;  /* 0x0000f500ff5e7b82 */ /* 0x000ee20000000800 */
[----:B------:R-:W-:Y:S02]  /*2470*/  IADD3 R34, P3, R82, R90, RZ ;  /* 0x0000005a52227210 */ /* 0x000fe40007f7e0ff */
[----:B------:R-:W-:Y:S02]  /*2480*/  IMAD.IADD R91, R91, 0x1, R25 ;  /* 0x000000015b5b7824 */ /* 0x000fe400078e0219 */
[----:B0-----:R-:W-:Y:S02]  /*2490*/  IMAD R35, R93, 0x60, RZ ;  /* 0x000000605d237824 */ /* 0x001fe400078e02ff */
[----:B------:R-:W-:-:S03]  /*24a0*/  IMAD.WIDE.U32 R32, R92, 0x60, R90 ;  /* 0x000000605c207825 */ /* 0x000fc600078e005a */
[----:B------:R-:W-:-:S04]  /*24b0*/  IADD3 R25, P4, R82, R32, RZ ;  /* 0x0000002052197210 */ /* 0x000fc80007f9e0ff */
[----:B------:R-:W-:Y:S01]  /*24c0*/  IADD3.X R32, R81, R33, R35, P4, !PT ;  /* 0x0000002151207210 */ /* 0x000fe200027fe423 */
[----:B------:R-:W-:Y:S01]  /*24d0*/  IMAD.X R33, R91, 0x1, R81, P3 ;  /* 0x000000015b217824 */ /* 0x000fe200018e0651 */
[CC--:B-1----:R-:W-:Y:S02]  /*24e0*/  LEA R42, P3, R34.reuse, R86.reuse, 0x1 ;  /* 0x00000056222a7211 */ /* 0x0c2fe400078608ff */
[----:B------:R-:W-:Y:S02]  /*24f0*/  LEA R40, P4, R25, R86, 0x1 ;  /* 0x0000005619287211 */ /* 0x000fe400078808ff */
[-C--:B------:R-:W-:Y:S01]  /*2500*/  LEA.HI.X R43, R34, R87.reuse, R33, 0x1, P3 ;  /* 0x00000057222b7211 */ /* 0x080fe200018f0c21 */
[----:B------:R-:W-:Y:S01]  /*2510*/  VIADD R33, R89, 0x20 ;  /* 0x0000002059217836 */ /* 0x000fe20000000000 */
[----:B---3--:R-:W-:Y:S02]  /*2520*/  ISETP.GE.AND P3, PT, R94, 0x1, PT ;  /* 0x000000015e00780c */ /* 0x008fe40003f66270 */
[----:B------:R-:W-:Y:S01]  /*2530*/  LEA.HI.X R41, R25, R87, R32, 0x1, P4 ;  /* 0x0000005719297211 */ /* 0x000fe200020f0c20 */
[----:B------:R-:W-:Y:S01]  /*2540*/  IMAD.MOV.U32 R25, RZ, RZ, R37 ;  /* 0x000000ffff197224 */ /* 0x000fe200078e0025 */
[----:B------:R-:W-:-:S13]  /*2550*/  ISETP.GT.AND P4, PT, R37, R26, PT ;  /* 0x0000001a2500720c */ /* 0x000fda0003f84270 */
[----:B------:R-:W-:Y:S02]  /*2560*/  @P4 LOP3.LUT R22, R22, 0x2, RZ, 0xfc, !PT ;  /* 0x0000000216164812 */ /* 0x000fe400078efcff */
[----:B--2---:R-:W-:-:S13]  /*2570*/  LOP3.LUT P5, RZ, R36, 0x4, RZ, 0xc0, !PT ;  /* 0x0000000424ff7812 */ /* 0x004fda00078ac0ff */
[C---:B------:R-:W-:Y:S02]  /*2580*/  @P5 VIADD R33, R89.reuse, 0xffffffe0 ;  /* 0xffffffe059215836 */ /* 0x040fe40000000000 */
[--C-:B------:R-:W-:Y:S02]  /*2590*/  IMAD R89, R89, 0x2, R24.reuse ;  /* 0x0000000259597824 */ /* 0x100fe400078e0218 */
[----:B------:R-:W-:Y:S01]  /*25a0*/  IMAD R88, R33, 0x2, R24 ;  /* 0x0000000221587824 */ /* 0x000fe200078e0218 */
[----:B------:R-:W-:Y:S06]  /*25b0*/  @!P3 BRA `(.L_x_11588) ;  /* 0x0000002c0000b947 */ /* 0x000fec0003800000 */
[----:B------:R-:W-:Y:S01]  /*25c0*/  ULDC.U8 UR4, c[0x0][0x3f0] ;  /* 0x0000fc0000047ab9 */ /* 0x000fe20000000000 */
[-C--:B------:R-:W-:Y:S01]  /*25d0*/  IMAD R32, R78, R37.reuse, RZ ;  /* 0x000000254e207224 */ /* 0x080fe200078e02ff */
[----:B------:R-:W-:Y:S01]  /*25e0*/  ISETP.NE.AND P3, PT, RZ, UR4, PT ;  /* 0x00000004ff007c0c */ /* 0x000fe2000bf65270 */
[----:B------:R-:W-:Y:S02]  /*25f0*/  IMAD R34, R76, R37, RZ ;  /* 0x000000254c227224 */ /* 0x000fe400078e02ff */
        /* <DEDUP_REMOVED lines=41> */
.L_x_11591:
[----:B------:R-:W-:Y:S05]  /*2890*/  BSYNC B1 ;  /* 0x0000000000017941 */ /* 0x000fea0003800000 */
.L_x_11590:
        /* <DEDUP_REMOVED lines=35> */
.L_x_11593:
[----:B------:R-:W-:Y:S05]  /*2ad0*/  BSYNC B1 ;  /* 0x0000000000017941 */ /* 0x000fea0003800000 */
.L_x_11592:
[----:B0-----:R-:W-:Y:S01]  /*2ae0*/  IMAD.MOV.U32 R32, RZ, RZ, R86 ;  /* 0x000000ffff207224 */ /* 0x001fe200078e0056 */
        /* <DEDUP_REMOVED lines=27> */
[----:B------:R-:W-:Y:S02]  /*2ca0*/  PRMT R50, R32, 0x7610, R50 ;  /* 0x0000761020327816 */ /* 0x000fe40000000032 */
[----:B------:R-:W-:-:S02]  /*2cb0*/  PRMT R51, R33, 0x7610, R51 ;  /* 0x0000761021337816 */ /* 0x000fc40000000033 */
[----:B------:R-:W-:Y:S02]  /*2cc0*/  PRMT R95, R34, 0x7610, R95 ;  /* 0x00007610225f7816 */ /* 0x000fe4000000005f */
[----:B------:R-:W-:Y:S01]  /*2cd0*/  PRMT R98, R35, 0x7610, R98 ;  /* 0x0000761023627816 */ /* 0x000fe20000000062 */
[----:B------:R-:W-:Y:S06]  /*2ce0*/  @!P3 BRA `(.L_x_11594) ;  /* 0x000000000004b947 */ /* 0x000fec0003800000 */
[----:B------:R-:W-:Y:S01]  /*2cf0*/  BPT.TRAP 0x1 ;  /* 0x000000040000795c */ /* 0x000fe20000300000 */
.L_x_11594:
[----:B------:R-:W2:Y:S01]  /*2d00*/  LDL R32, [R1+0x10] ;  /* 0x0000100001207983 */ /* 0x000ea20000100800 */
[----:B------:R-:W-:Y:S01]  /*2d10*/  IMAD R85, R18, 0x8, R2 ;  /* 0x0000000812557824 */ /* 0x000fe200078e0202 */
[----:B------:R-:W-:Y:S01]  /*2d20*/  BSSY B1, `(.L_x_11595) ;  /* 0x0000004000017945 */ /* 0x000fe20003800000 */
[----:B--2---:R-:W-:-:S04]  /*2d30*/  SHF.L.U32 R97, R32, 0x1f, RZ ;  /* 0x0000001f20617819 */ /* 0x004fc800000006ff */
[----:B------:R-:W0:Y:S02]  /*2d40*/  SYNCS.PHASECHK.TRANS64.TRYWAIT P6, [R85+URZ+0x16890], R97 ;  /* 0x01689061550075a7 */ /* 0x000e2400080c017f */
[----:B0-----:R-:W-:Y:S05]  /*2d50*/  @!P6 BRA `(.L_x_11596) ;  /* 0x000001940024e947 */ /* 0x001fea0003800000 */
.L_x_11903:
[----:B------:R-:W-:Y:S05]  /*2d60*/  BSYNC B1 ;  /* 0x0000000000017941 */ /* 0x000fea0003800000 */
.L_x_11595:
        /* <DEDUP_REMOVED lines=29> */
[----:B------:R-:W-:Y:S01]  /*2f40*/  FMUL.FTZ R35, R35, R104 ;  /* 0x0000006823237220 */ /* 0x000fe20000410000 */
[----:B------:R-:W-:Y:S01]  /*2f50*/  LOP3.LUT R32, R32, 0xffff0000, RZ, 0xc0, !PT ;  /* 0xffff000020207812 */ /* 0x000fe200078ec0ff */
[C---:B------:R-:W-:Y:S01]  /*2f60*/  FMUL.FTZ R113, R87.reuse, R110 ;  /* 0x0000006e57717220 */ /* 0x040fe20000410000 */
[----:B------:R-:W-:Y:S01]  /*2f70*/  FMUL.FTZ R87, R87, R106 ;  /* 0x0000006a57577220 */ /* 0x000fe20000410000 */
        /* <DEDUP_REMOVED lines=21> */
.L_x_11602:
[----:B------:R-:W-:Y:S05]  /*30d0*/  BSYNC B3 ;  /* 0x0000000000037941 */ /* 0x000fea0003800000 */
.L_x_11601:
[----:B--2---:R1:W-:Y:S02]  /*30e0*/  STG.E.128 desc[UR38][R42.64], R32 ;  /* 0x000000202a007986 */ /* 0x0043e4000c101d26 */
.L_x_11600:
[----:B------:R-:W-:Y:S05]  /*30f0*/  BSYNC B2 ;  /* 0x0000000000027941 */ /* 0x000fea0003800000 */
.L_x_11599:
[----:B------:R-:W-:Y:S05]  /*3100*/  @P2 BRA `(.L_x_11598) ;  /* 0x0000000000d42947 */ /* 0x000fea0003800000 */
[----:B-1----:R1:W2:Y:S01]  /*3110*/  LDS.128 R32, [R88+0xe000] ;  /* 0x00e0000058207984 */ /* 0x0022a20000000c00 */
        /* <DEDUP_REMOVED lines=50> */
.L_x_11604:
[----:B------:R-:W-:Y:S05]  /*3440*/  BSYNC B2 ;  /* 0x0000000000027941 */ /* 0x000fea0003800000 */
.L_x_11603:
[----:B--2---:R2:W-:Y:S02]  /*3450*/  STG.E.128 desc[UR38][R42.64+0x40], R32 ;  /* 0x000040202a007986 */ /* 0x0045e4000c101d26 */
.L_x_11598:
[----:B------:R-:W-:Y:S05]  /*3460*/  BSYNC B1 ;  /* 0x0000000000017941 */ /* 0x000fea0003800000 */
.L_x_11597:
        /* <DEDUP_REMOVED lines=53> */
.L_x_11609:
[----:B------:R-:W-:Y:S05]  /*37c0*/  BSYNC B2 ;  /* 0x0000000000027941 */ /* 0x000fea0003800000 */
.L_x_11608:
[----:B--2---:R3:W-:Y:S02]  /*37d0*/  STG.E.128 desc[UR38][R40.64], R32 ;  /* 0x0000002028007986 */ /* 0x0047e4000c101d26 */
.L_x_11607:
[----:B------:R-:W-:Y:S05]  /*37e0*/  BSYNC B1 ;  /* 0x0000000000017941 */ /* 0x000fea0003800000 */
.L_x_11606:
        /* <DEDUP_REMOVED lines=52> */
.L_x_11611:
[----:B------:R-:W-:Y:S05]  /*3b30*/  BSYNC B1 ;  /* 0x0000000000017941 */ /* 0x000fea0003800000 */
.L_x_11610:
[----:B--2---:R4:W-:Y:S01]  /*3b40*/  STG.E.128 desc[UR38][R40.64+0x40], R32 ;  /* 0x0000402028007986 */ /* 0x0049e2000c101d26 */
[----:B------:R-:W-:Y:S05]  /*3b50*/  BRA `(.L_x_11605) ;  /* 0x0000001800087947 */ /* 0x000fea0003800000 */
.L_x_11589:
[C---:B------:R-:W-:Y:S02]  /*3b60*/  ISETP.GE.AND P3, PT, R17.reuse, R96, PT ;  /* 0x000000601100720c */ /* 0x040fe40003f66270 */
[----:B------:R-:W-:Y:S02]  /*3b70*/  CS2R R38, SRZ ;  /* 0x0000000000267805 */ /* 0x000fe4000001ff00 */
[----:B------:R-:W-:Y:S01]  /*3b80*/  CS2R R36, SRZ ;  /* 0x0000000000247805 */ /* 0x000fe2000001ff00 */
[----:B------:R-:W-:Y:S01]  /*3b90*/  VIADD R44, R17, 0x60 ;  /* 0x00000060112c7836 */ /* 0x000fe20000000000 */
        /* <DEDUP_REMOVED lines=44> */
.L_x_11613:
[----:B------:R-:W-:Y:S05]  /*3e60*/  BSYNC B1 ;  /* 0x0000000000017941 */ /* 0x000fea0003800000 */
.L_x_11612:
        /* <DEDUP_REMOVED lines=36> */
.L_x_11614:
[----:B------:R-:W2:Y:S01]  /*40b0*/  LDL R48, [R1+0x10] ;  /* 0x0000100001307983 */ /* 0x000ea20000100800 */
[----:B------:R-:W-:Y:S01]  /*40c0*/  IMAD R85, R18, 0x8, R2 ;  /* 0x0000000812557824 */ /* 0x000fe200078e0202 */
[----:B------:R-:W0:Y:S01]  /*40d0*/  LDC R98, c[0x0][0x2e4] ;  /* 0x0000b900ff627b82 */ /* 0x000e220000000800 */
[----:B------:R-:W-:Y:S01]  /*40e0*/  BSSY B1, `(.L_x_11615) ;  /* 0x0000005000017945 */ /* 0x000fe20003800000 */
[----:B0-----:R-:W-:Y:S01]  /*40f0*/  IMAD.IADD R100, R98, 0x1, -R69 ;  /* 0x0000000162647824 */ /* 0x001fe200078e0a45 */
[----:B--2---:R-:W-:-:S04]  /*4100*/  SHF.L.U32 R97, R48, 0x1f, RZ ;  /* 0x0000001f30617819 */ /* 0x004fc800000006ff */
[----:B------:R-:W0:Y:S02]  /*4110*/  SYNCS.PHASECHK.TRANS64.TRYWAIT P5, [R85+URZ+0x16890], R97 ;  /* 0x01689061550075a7 */ /* 0x000e2400080a017f */
[----:B0-----:R-:W-:Y:S05]  /*4120*/  @!P5 BRA `(.L_x_11616) ;  /* 0x000001800044d947 */ /* 0x001fea0003800000 */
.L_x_11904:
[----:B------:R-:W-:Y:S05]  /*4130*/  BSYNC B1 ;  /* 0x0000000000017941 */ /* 0x000fea0003800000 */
.L_x_11615:
[----:B------:R-:W-:Y:S01]  /*4140*/  ISETP.GE.OR P5, PT, R17, R96, P1 ;  /* 0x000000601100720c */ /* 0x000fe20000fa6670 */
[----:B------:R-:W-:-:S12]  /*4150*/  BSSY B1, `(.L_x_11617) ;  /* 0x0000085000017945 */ /* 0x000fd80003800000 */
[----:B------:R-:W-:Y:S05]  /*4160*/  @P5 BRA `(.L_x_11618) ;  /* 0x00000008000c5947 */ /* 0x000fea0003800000 */
[----:B------:R-:W1:Y:S01]  /*4170*/  S2R R50, SR_TID.X ;  /* 0x0000000000327919 */ /* 0x000e620000002100 */
[-C--:B------:R-:W-:Y:S01]  /*4180*/  IMAD R48, R84, R92.reuse, RZ ;  /* 0x0000005c54307224 */ /* 0x080fe200078e02ff */
[----:B------:R-:W-:Y:S01]  /*4190*/  BSSY B2, `(.L_x_11619) ;  /* 0x0000074000027945 */ /* 0x000fe20003800000 */
[----:B------:R-:W-:-:S04]  /*41a0*/  IMAD.WIDE.U32 R94, R17, R92, R90 ;  /* 0x0000005c115e7225 */ /* 0x000fc800078e005a */
[----:B------:R-:W-:Y:S01]  /*41b0*/  IMAD R49, R17, R93, R48 ;  /* 0x0000005d11317224 */ /* 0x000fe200078e0230 */
[----:B------:R-:W-:Y:S02]  /*41c0*/  SEL R48, R69, R100, !P0 ;  /* 0x0000006445307207 */ /* 0x000fe40004000000 */
[----:B------:R-:W-:Y:S01]  /*41d0*/  IADD3 R99, P5, P6, R62, R94, R31 ;  /* 0x0000005e3e637210 */ /* 0x000fe20007ebe01f */
[----:B------:R-:W-:Y:S01]  /*41e0*/  IMAD.IADD R104, R49, 0x1, R95 ;  /* 0x0000000131687824 */ /* 0x000fe200078e025f */
[----:B------:R-:W-:-:S04]  /*41f0*/  SHF.R.S32.HI R49, RZ, 0x1f, R48 ;  /* 0x0000001fff317819 */ /* 0x000fc80000011430 */
[----:B------:R-:W-:Y:S02]  /*4200*/  LEA.HI R49, R49, R48, RZ, 0x4 ;  /* 0x0000003031317211 */ /* 0x000fe400078f20ff */
[----:B------:R-:W-:Y:S02]  /*4210*/  IADD3.X R102, R83, R104, R5, P5, P6 ;  /* 0x0000006853667210 */ /* 0x000fe40002fec405 */
[----:B------:R-:W-:-:S05]  /*4220*/  LEA.HI.SX32 R49, R49, R66, 0x1c ;  /* 0x0000004231317211 */ /* 0x000fca00078fe2ff */
[----:B------:R-:W-:-:S05]  /*4230*/  IMAD.SHL.U32 R101, R49, 0x8, RZ ;  /* 0x0000000831657824 */ /* 0x000fca00078e00ff */
[----:B------:R-:W-:Y:S01]  /*4240*/  LOP3.LUT R49, R74, 0x38, R101, 0xf8, !PT ;  /* 0x000000384a317812 */ /* 0x000fe200078ef865 */
[----:B-1----:R-:W-:-:S03]  /*4250*/  VIADD R51, R50, 0xffffff80 ;  /* 0xffffff8032337836 */ /* 0x002fc60000000000 */
[----:B------:R-:W-:Y:S02]  /*4260*/  LOP3.LUT R49, R49, R72, RZ, 0x3c, !PT ;  /* 0x0000004831317212 */ /* 0x000fe400078e3cff */
[----:B------:R-:W-:-:S04]  /*4270*/  SHF.R.S32.HI R50, RZ, 0x1f, R51 ;  /* 0x0000001fff327819 */ /* 0x000fc80000011433 */
[----:B------:R-:W-:-:S04]  /*4280*/  LEA.HI R50, R50, R51, RZ, 0x5 ;  /* 0x0000003332327211 */ /* 0x000fc800078f28ff */
[----:B------:R-:W-:-:S05]  /*4290*/  SHF.R.S32.HI R50, RZ, 0x5, R50 ;  /* 0x00000005ff327819 */ /* 0x000fca0000011432 */
        /* <DEDUP_REMOVED lines=12> */
[----:B------:R-:W-:Y:S02]  /*4360*/  PRMT R118, R108, 0x5432, R118 ;  /* 0x000054326c767816 */ /* 0x000fe40000000076 */
[----:B------:R-:W-:Y:S02]  /*4370*/  SHF.R.U32.HI R116, RZ, 0x10, R35 ;  /* 0x00000010ff747819 */ /* 0x000fe40000011623 */
[----:B------:R-:W-:Y:S01]  /*4380*/  SHF.R.U64 R115, R36, 0x10, R37 ;  /* 0x0000001024737819 */ /* 0x000fe20000001225 */
[----:B------:R-:W-:Y:S01]  /*4390*/  IMAD.U32 R124, R118, 0x10000, RZ ;  /* 0x00010000767c7824 */ /* 0x000fe200078e00ff */
[----:B------:R-:W-:Y:S01]  /*43a0*/  PRMT R123, R123, 0x5410, R113 ;  /* 0x000054107b7b7816 */ /* 0x000fe20000000071 */
[----:B------:R-:W-:Y:S01]  /*43b0*/  IMAD.U32 R37, R54, 0x10000, RZ ;  /* 0x0001000036257824 */ /* 0x000fe200078e00ff */
[----:B------:R-:W-:-:S02]  /*43c0*/  SHF.R.U64 R38, R38, 0x10, R39 ;  /* 0x0000001026267819 */ /* 0x000fc40000001227 */
[----:B------:R-:W-:Y:S01]  /*43d0*/  SHF.R.U32.HI R117, RZ, 0x10, R39 ;  /* 0x00000010ff757819 */ /* 0x000fe20000011627 */
[----:B-1----:R-:W-:Y:S01]  /*43e0*/  IMAD.U32 R39, R49, 0x10000, RZ ;  /* 0x0001000031277824 */ /* 0x002fe200078e00ff */
[----:B------:R-:W-:Y:S01]  /*43f0*/  PRMT R113, R105, 0x5432, R116 ;  /* 0x0000543269717816 */ /* 0x000fe20000000074 */
[----:B------:R-:W-:Y:S01]  /*4400*/  IMAD.U32 R116, R123, 0x10000, RZ ;  /* 0x000100007b747824 */ /* 0x000fe200078e00ff */
[----:B------:R-:W-:Y:S01]  /*4410*/  PRMT R115, R122, 0x5410, R115 ;  /* 0x000054107a737816 */ /* 0x000fe20000000073 */
[C---:B------:R-:W-:Y:S01]  /*4420*/  FMUL.FTZ R122, R119.reuse, R124 ;  /* 0x0000007c777a7220 */ /* 0x040fe20000410000 */
[----:B------:R-:W-:Y:S01]  /*4430*/  SHF.R.U64 R114, R34, 0x10, R35 ;  /* 0x0000001022727819 */ /* 0x000fe20000001223 */
[----:B------:R-:W-:Y:S01]  /*4440*/  FMUL.FTZ R126, R119, R116 ;  /* 0x00000074777e7220 */ /* 0x000fe20000410000 */
[----:B------:R-:W-:Y:S01]  /*4450*/  LOP3.LUT R35, R49, 0xffff0000, RZ, 0xc0, !PT ;  /* 0xffff000031237812 */ /* 0x000fe200078ec0ff */
[----:B------:R-:W-:Y:S01]  /*4460*/  IMAD.U32 R49, R51, 0x10000, RZ ;  /* 0x0001000033317824 */ /* 0x000fe200078e00ff */
[----:B------:R-:W-:Y:S01]  /*4470*/  LOP3.LUT R53, R53, 0xffff0000, RZ, 0xc0, !PT ;  /* 0xffff000035357812 */ /* 0x000fe200078ec0ff */
[----:B------:R-:W-:Y:S01]  /*4480*/  IMAD.U32 R34, R50, 0x10000, RZ ;  /* 0x0001000032227824 */ /* 0x000fe200078e00ff */
[----:B------:R-:W-:-:S02]  /*4490*/  LOP3.LUT R36, R51, 0xffff0000, RZ, 0xc0, !PT ;  /* 0xffff000033247812 */ /* 0x000fc400078ec0ff */
[----:B------:R-:W-:Y:S02]  /*44a0*/  LOP3.LUT R118, R118, 0xffff0000, RZ, 0xc0, !PT ;  /* 0xffff000076767812 */ /* 0x000fe400078ec0ff */
[----:B------:R-:W-:Y:S01]  /*44b0*/  LOP3.LUT R51, R55, 0xffff0000, RZ, 0xc0, !PT ;  /* 0xffff000037337812 */ /* 0x000fe200078ec0ff */
[----:B------:R-:W-:Y:S01]  /*44c0*/  FFMA.FTZ R55, R39, R116, -R122 ;  /* 0x0000007427377223 */ /* 0x000fe2000001087a */
[----:B------:R-:W-:Y:S01]  /*44d0*/  PRMT R121, R121, 0x5410, R117 ;  /* 0x0000541079797816 */ /* 0x000fe20000000075 */
[----:B------:R-:W-:Y:S01]  /*44e0*/  FMUL.FTZ R122, R53, R118 ;  /* 0x00000076357a7220 */ /* 0x000fe20000410000 */
[----:B------:R-:W-:Y:S01]  /*44f0*/  LOP3.LUT R116, R123, 0xffff0000, RZ, 0xc0, !PT ;  /* 0xffff00007b747812 */ /* 0x000fe200078ec0ff */
[----:B------:R-:W-:Y:S01]  /*4500*/  FFMA.FTZ R39, R39, R124, R126 ;  /* 0x0000007c27277223 */ /* 0x000fe2000001007e */
[----:B------:R-:W-:Y:S01]  /*4510*/  SHF.R.U64 R112, R32, 0x10, R33 ;  /* 0x0000001020707819 */ /* 0x000fe20000001221 */
[C---:B------:R-:W-:Y:S01]  /*4520*/  IMAD.U32 R119, R121.reuse, 0x10000, RZ ;  /* 0x0001000079777824 */ /* 0x040fe200078e00ff */
[----:B------:R-:W-:Y:S01]  /*4530*/  LOP3.LUT R121, R121, 0xffff0000, RZ, 0xc0, !PT ;  /* 0xffff000079797812 */ /* 0x000fe200078ec0ff */
[----:B------:R-:W-:-:S02]  /*4540*/  IMAD.U32 R117, R113, 0x10000, RZ ;  /* 0x0001000071757824 */ /* 0x000fc400078e00ff */
[-C--:B------:R-:W-:Y:S01]  /*4550*/  FMUL.FTZ R124, R53, R116.reuse ;  /* 0x00000074357c7220 */ /* 0x080fe20000410000 */
[----:B------:R-:W-:Y:S01]  /*4560*/  FFMA.FTZ R116, R35, R116, -R122 ;  /* 0x0000007423747223 */ /* 0x000fe2000001087a */
[C---:B------:R-:W-:Y:S01]  /*4570*/  FMUL.FTZ R122, R120.reuse, R119 ;  /* 0x00000077787a7220 */ /* 0x040fe20000410000 */
[----:B------:R-:W-:Y:S01]  /*4580*/  PRMT R112, R107, 0x5432, R112 ;  /* 0x000054326b707816 */ /* 0x000fe20000000070 */
[-C--:B------:R-:W-:Y:S01]  /*4590*/  FMUL.FTZ R120, R120, R117.reuse ;  /* 0x0000007578787220 */ /* 0x080fe20000410000 */
[----:B------:R-:W-:Y:S01]  /*45a0*/  FFMA.FTZ R118, R35, R118, R124 ;  /* 0x0000007623767223 */ /* 0x000fe2000001007c */
[----:B------:R-:W-:Y:S01]  /*45b0*/  LOP3.LUT R113, R113, 0xffff0000, RZ, 0xc0, !PT ;  /* 0xffff000071717812 */ /* 0x000fe200078ec0ff */
[C---:B------:R-:W-:Y:S01]  /*45c0*/  FFMA.FTZ R35, R49.reuse, R117, -R122 ;  /* 0x0000007531237223 */ /* 0x040fe2000001087a */
[----:B------:R-:W-:Y:S01]  /*45d0*/  FFMA.FTZ R49, R49, R119, R120 ;  /* 0x0000007731317223 */ /* 0x000fe20000010078 */
[----:B------:R-:W-:Y:S02]  /*45e0*/  IMAD.U32 R33, R52, 0x10000, RZ ;  /* 0x0001000034217824 */ /* 0x000fe400078e00ff */
[----:B------:R-:W-:Y:S01]  /*45f0*/  FMUL.FTZ R119, R51, R121 ;  /* 0x0000007933777220 */ /* 0x000fe20000410000 */
[----:B------:R-:W-:Y:S01]  /*4600*/  IMAD.U32 R53, R112, 0x10000, RZ ;  /* 0x0001000070357824 */ /* 0x000fe200078e00ff */
[----:B------:R-:W-:Y:S01]  /*4610*/  LOP3.LUT R52, R52, 0xffff0000, RZ, 0xc0, !PT ;  /* 0xffff000034347812 */ /* 0x000fe200078ec0ff */
[C---:B------:R-:W-:Y:S01]  /*4620*/  IMAD.U32 R117, R115.reuse, 0x10000, RZ ;  /* 0x0001000073757824 */ /* 0x040fe200078e00ff */
[----:B------:R-:W-:Y:S01]  /*4630*/  LOP3.LUT R115, R115, 0xffff0000, RZ, 0xc0, !PT ;  /* 0xffff000073737812 */ /* 0x000fe200078ec0ff */
[----:B------:R-:W-:Y:S01]  /*4640*/  FMUL.FTZ R123, R51, R113 ;  /* 0x00000071337b7220 */ /* 0x000fe20000410000 */
[----:B------:R-:W-:Y:S01]  /*4650*/  LOP3.LUT R51, R112, 0xffff0000, RZ, 0xc0, !PT ;  /* 0xffff000070337812 */ /* 0x000fe200078ec0ff */
[----:B------:R-:W-:-:S02]  /*4660*/  IMAD.U32 R32, R48, 0x10000, RZ ;  /* 0x0001000030207824 */ /* 0x000fc400078e00ff */
[----:B------:R-:W-:Y:S01]  /*4670*/  FFMA.FTZ R120, R36, R113, -R119 ;  /* 0x0000007124787223 */ /* 0x000fe20000010877 */
[C---:B------:R-:W-:Y:S01]  /*4680*/  FMUL.FTZ R112, R33.reuse, R53 ;  /* 0x0000003521707220 */ /* 0x040fe20000410000 */
[----:B------:R-:W-:Y:S01]  /*4690*/  LOP3.LUT R48, R48, 0xffff0000, RZ, 0xc0, !PT ;  /* 0xffff000030307812 */ /* 0x000fe200078ec0ff */
[----:B------:R-:W-:Y:S01]  /*46a0*/  FMUL.FTZ R113, R33, R117 ;  /* 0x0000007521717220 */ /* 0x000fe20000410000 */
[----:B------:R-:W-:Y:S01]  /*46b0*/  PRMT R114, R106, 0x5432, R114 ;  /* 0x000054326a727816 */ /* 0x000fe20000000072 */
[----:B------:R-:W-:Y:S01]  /*46c0*/  FMUL.FTZ R33, R52, R115 ;  /* 0x0000007334217220 */ /* 0x000fe20000410000 */
[----:B------:R-:W-:Y:S01]  /*46d0*/  PRMT R38, R103, 0x5432, R38 ;  /* 0x0000543267267816 */ /* 0x000fe20000000026 */
[----:B------:R-:W-:Y:S01]  /*46e0*/  FFMA.FTZ R112, R32, R117, R112 ;  /* 0x0000007520707223 */ /* 0x000fe20000010070 */
[----:B------:R-:W-:Y:S01]  /*46f0*/  FMUL.FTZ R117, R52, R51 ;  /* 0x0000003334757220 */ /* 0x000fe20000410000 */
        /* <DEDUP_REMOVED lines=11> */
[----:B------:R-:W-:Y:S01]  /*47b0*/  FMUL.FTZ R37, R54, R53 ;  /* 0x0000003536257220 */ /* 0x000fe20000410000 */
[----:B------:R-:W-:Y:S01]  /*47c0*/  FFMA.FTZ R36, R36, R121, R123 ;  /* 0x0000007924247223 */ /* 0x000fe2000001007b */
[----:B------:R-:W-:Y:S01]  /*47d0*/  FMUL.FTZ R54, R54, R33 ;  /* 0x0000002136367220 */ /* 0x000fe20000410000 */
[C---:B------:R-:W-:Y:S01]  /*47e0*/  FFMA.FTZ R115, R34.reuse, R32, -R115 ;  /* 0x0000002022737223 */ /* 0x040fe20000010873 */
[----:B------:R-:W-:Y:S01]  /*47f0*/  FFMA.FTZ R38, R34, R51, R38 ;  /* 0x0000003322267223 */ /* 0x000fe20000010026 */
[----:B------:R-:W-:Y:S01]  /*4800*/  F2FP.BF16.F32.PACK_AB R55, R116, R55 ;  /* 0x000000377437723e */ /* 0x000fe200000010ff */
[C---:B------:R-:W-:Y:S01]  /*4810*/  FFMA.FTZ R53, R50.reuse, R53, R54 ;  /* 0x0000003532357223 */ /* 0x040fe20000010036 */
[----:B------:R-:W-:Y:S01]  /*4820*/  FFMA.FTZ R32, R50, R33, -R37 ;  /* 0x0000002132207223 */ /* 0x000fe20000010825 */
        /* <DEDUP_REMOVED lines=10> */
.L_x_11620:
[----:B------:R-:W-:Y:S05]  /*48d0*/  BSYNC B2 ;  /* 0x0000000000027941 */ /* 0x000fea0003800000 */
.L_x_11619:
        /* <DEDUP_REMOVED lines=12> */
.L_x_11618:
[----:B------:R-:W-:Y:S05]  /*49a0*/  BSYNC B1 ;  /* 0x0000000000017941 */ /* 0x000fea0003800000 */
.L_x_11617:
[----:B-1----:R-:W-:-:S04]  /*49b0*/  VIADD R34, R17, 0x60 ;  /* 0x0000006011227836 */ /* 0x002fc80000000000 */
[C---:B------:R-:W-:Y:S01]  /*49c0*/  IMAD.WIDE.U32 R90, R34.reuse, R92, R90 ;  /* 0x0000005c225a7225 */ /* 0x040fe200078e005a */
[----:B------:R-:W-:Y:S02]  /*49d0*/  ISETP.GE.OR P5, PT, R34, R96, P1 ;  /* 0x000000602200720c */ /* 0x000fe40000fa6670 */
[----:B------:R-:W-:-:S05]  /*49e0*/  SHF.R.S32.HI R33, RZ, 0x1f, R34 ;  /* 0x0000001fff217819 */ /* 0x000fca0000011422 */
[----:B------:R-:W-:-:S04]  /*49f0*/  IMAD R32, R33, R92, RZ ;  /* 0x0000005c21207224 */ /* 0x000fc800078e02ff */
[----:B------:R-:W-:Y:S02]  /*4a00*/  IMAD R93, R34, R93, R32 ;  /* 0x0000005d225d7224 */ /* 0x000fe400078e0220 */
[----:B------:R-:W-:Y:S05]  /*4a10*/  @P5 BRA `(.L_x_11605) ;  /* 0x0000000800585947 */ /* 0x000fea0003800000 */
[----:B------:R-:W2:Y:S01]  /*4a20*/  LDL R34, [R1+0x2c] ;  /* 0x00002c0001227983 */ /* 0x000ea20000100800 */
[----:B------:R-:W-:Y:S01]  /*4a30*/  IMAD.IADD R50, R91, 0x1, R93 ;  /* 0x000000015b327824 */ /* 0x000fe200078e025d */
[----:B------:R-:W-:Y:S01]  /*4a40*/  IADD3 R32, P5, P6, R62, R90, R31 ;  /* 0x0000005a3e207210 */ /* 0x000fe20007ebe01f */
[----:B------:R-:W-:Y:S01]  /*4a50*/  BSSY B1, `(.L_x_11621) ;  /* 0x000006c000017945 */ /* 0x000fe20003800000 */
[----:B------:R-:W-:Y:S02]  /*4a60*/  SEL R100, R69, R100, !P0 ;  /* 0x0000006445647207 */ /* 0x000fe40004000000 */
[----:B------:R-:W-:Y:S02]  /*4a70*/  IADD3.X R33, R83, R50, R5, P5, P6 ;  /* 0x0000003253217210 */ /* 0x000fe40002fec405 */
[----:B------:R-:W-:-:S04]  /*4a80*/  LEA R48, P5, R32, R86, 0x1 ;  /* 0x0000005620307211 */ /* 0x000fc800078a08ff */
[----:B------:R-:W-:Y:S02]  /*4a90*/  LEA.HI.X R49, R32, R87, R33, 0x1, P5 ;  /* 0x0000005720317211 */ /* 0x000fe400028f0c21 */
[----:B------:R-:W-:-:S04]  /*4aa0*/  SHF.R.S32.HI R33, RZ, 0x1f, R100 ;  /* 0x0000001fff217819 */ /* 0x000fc80000011464 */
[----:B------:R-:W-:-:S04]  /*4ab0*/  LEA.HI R33, R33, R100, RZ, 0x4 ;  /* 0x0000006421217211 */ /* 0x000fc800078f20ff */
[----:B------:R-:W-:-:S05]  /*4ac0*/  LEA.HI.SX32 R33, R33, R66, 0x1c ;  /* 0x0000004221217211 */ /* 0x000fca00078fe2ff */
[----:B------:R-:W-:-:S05]  /*4ad0*/  IMAD.SHL.U32 R51, R33, 0x8, RZ ;  /* 0x0000000821337824 */ /* 0x000fca00078e00ff */
[----:B------:R-:W-:-:S04]  /*4ae0*/  LOP3.LUT R33, R71, 0x38, R51, 0xf8, !PT ;  /* 0x0000003847217812 */ /* 0x000fc800078ef833 */
[----:B------:R-:W-:-:S05]  /*4af0*/  LOP3.LUT R33, R33, R68, RZ, 0x3c, !PT ;  /* 0x0000004421217212 */ /* 0x000fca00078e3cff */
[----:B--2---:R-:W-:Y:S02]  /*4b00*/  IMAD.IADD R35, R34, 0x1, R33 ;  /* 0x0000000122237824 */ /* 0x004fe400078e0221 */
        /* <DEDUP_REMOVED lines=18> */
[----:B------:R-:W-:Y:S01]  /*4c30*/  SHF.R.U64 R93, R44, 0x10, R45 ;  /* 0x000000102c5d7819 */ /* 0x000fe2000000122d */
[----:B------:R-:W-:Y:S01]  /*4c40*/  IMAD.U32 R44, R33, 0x10000, RZ ;  /* 0x00010000212c7824 */ /* 0x000fe200078e00ff */
[----:B------:R-:W-:Y:S01]  /*4c50*/  LOP3.LUT R52, R37, 0xffff0000, RZ, 0xc0, !PT ;  /* 0xffff000025347812 */ /* 0x000fe200078ec0ff */
[----:B------:R-:W-:Y:S01]  /*4c60*/  IMAD.U32 R37, R107, 0x10000, RZ ;  /* 0x000100006b257824 */ /* 0x000fe200078e00ff */
[----:B------:R-:W-:Y:S01]  /*4c70*/  LOP3.LUT R43, R39, 0xffff0000, RZ, 0xc0, !PT ;  /* 0xffff0000272b7812 */ /* 0x000fe200078ec0ff */
[----:B------:R-:W-:Y:S01]  /*4c80*/  IMAD.U32 R39, R111, 0x10000, RZ ;  /* 0x000100006f277824 */ /* 0x000fe200078e00ff */
[----:B------:R-:W-:Y:S01]  /*4c90*/  PRMT R110, R110, 0x5410, R93 ;  /* 0x000054106e6e7816 */ /* 0x000fe2000000005d */
[C---:B------:R-:W-:Y:S01]  /*4ca0*/  FMUL.FTZ R93, R47.reuse, R37 ;  /* 0x000000252f5d7220 */ /* 0x040fe20000410000 */
[----:B------:R-:W-:Y:S01]  /*4cb0*/  PRMT R108, R108, 0x5410, R55 ;  /* 0x000054106c6c7816 */ /* 0x000fe20000000037 */
[-C--:B------:R-:W-:Y:S01]  /*4cc0*/  FMUL.FTZ R55, R47, R39.reuse ;  /* 0x000000272f377220 */ /* 0x080fe20000410000 */
[----:B------:R-:W-:Y:S01]  /*4cd0*/  PRMT R105, R105, 0x5410, R94 ;  /* 0x0000541069697816 */ /* 0x000fe2000000005e */
[C---:B------:R-:W-:Y:S01]  /*4ce0*/  FFMA.FTZ R39, R44.reuse, R39, R93 ;  /* 0x000000272c277223 */ /* 0x040fe2000001005d */
[----:B------:R-:W-:Y:S01]  /*4cf0*/  PRMT R109, R109, 0x5410, R54 ;  /* 0x000054106d6d7816 */ /* 0x000fe20000000036 */
[----:B------:R-:W-:Y:S01]  /*4d00*/  FFMA.FTZ R37, R44, R37, -R55 ;  /* 0x000000252c257223 */ /* 0x000fe20000010837 */
        /* <DEDUP_REMOVED lines=11> */
[-C--:B------:R-:W-:Y:S01]  /*4dc0*/  FMUL.FTZ R55, R53, R47.reuse ;  /* 0x0000002f35377220 */ /* 0x080fe20000410000 */
[----:B------:R-:W-:Y:S01]  /*4dd0*/  LOP3.LUT R42, R35, 0xffff0000, RZ, 0xc0, !PT ;  /* 0xffff0000232a7812 */ /* 0x000fe200078ec0ff */
[C---:B------:R-:W-:Y:S01]  /*4de0*/  FFMA.FTZ R92, R46.reuse, R47, R92 ;  /* 0x0000002f2e5c7223 */ /* 0x040fe2000001005c */
[----:B------:R-:W-:Y:S01]  /*4df0*/  LOP3.LUT R105, R105, 0xffff0000, RZ, 0xc0, !PT ;  /* 0xffff000069697812 */ /* 0x000fe200078ec0ff */
[C---:B------:R-:W-:Y:S01]  /*4e00*/  FFMA.FTZ R54, R45.reuse, R107, -R54 ;  /* 0x0000006b2d367223 */ /* 0x040fe20000010836 */
[----:B------:R-:W-:Y:S01]  /*4e10*/  FFMA.FTZ R52, R45, R111, R52 ;  /* 0x0000006f2d347223 */ /* 0x000fe20000010034 */
[----:B------:R-:W-:Y:S01]  /*4e20*/  FFMA.FTZ R55, R46, R44, -R55 ;  /* 0x0000002c2e377223 */ /* 0x000fe20000010837 */
[----:B------:R-:W-:Y:S01]  /*4e30*/  FMUL.FTZ R47, R43, R109 ;  /* 0x0000006d2b2f7220 */ /* 0x000fe20000410000 */
[----:B------:R-:W-:-:S02]  /*4e40*/  IMAD.U32 R41, R36, 0x10000, RZ ;  /* 0x0001000024297824 */ /* 0x000fc400078e00ff */
[-C--:B------:R-:W-:Y:S01]  /*4e50*/  FMUL.FTZ R93, R43, R105.reuse ;  /* 0x000000692b5d7220 */ /* 0x080fe20000410000 */
[----:B------:R-:W-:Y:S02]  /*4e60*/  IMAD.U32 R44, R106, 0x10000, RZ ;  /* 0x000100006a2c7824 */ /* 0x000fe400078e00ff */
[----:B------:R-:W-:Y:S01]  /*4e70*/  FFMA.FTZ R94, R42, R105, -R47 ;  /* 0x000000692a5e7223 */ /* 0x000fe2000001082f */
[----:B------:R-:W-:Y:S01]  /*4e80*/  IMAD.U32 R45, R110, 0x10000, RZ ;  /* 0x000100006e2d7824 */ /* 0x000fe200078e00ff */
[----:B------:R-:W-:Y:S01]  /*4e90*/  LOP3.LUT R36, R36, 0xffff0000, RZ, 0xc0, !PT ;  /* 0xffff000024247812 */ /* 0x000fe200078ec0ff */
[----:B------:R-:W-:Y:S01]  /*4ea0*/  IMAD.U32 R40, R32, 0x10000, RZ ;  /* 0x0001000020287824 */ /* 0x000fe200078e00ff */
[----:B------:R-:W-:Y:S01]  /*4eb0*/  LOP3.LUT R47, R110, 0xffff0000, RZ, 0xc0, !PT ;  /* 0xffff00006e2f7812 */ /* 0x000fe200078ec0ff */
[CC--:B------:R-:W-:Y:S01]  /*4ec0*/  FMUL.FTZ R53, R41.reuse, R45.reuse ;  /* 0x0000002d29357220 */ /* 0x0c0fe20000410000 */
[----:B------:R-:W-:Y:S01]  /*4ed0*/  LOP3.LUT R43, R106, 0xffff0000, RZ, 0xc0, !PT ;  /* 0xffff00006a2b7812 */ /* 0x000fe200078ec0ff */
[-C--:B------:R-:W-:Y:S01]  /*4ee0*/  FMUL.FTZ R46, R41, R44.reuse ;  /* 0x0000002c292e7220 */ /* 0x080fe20000410000 */
[----:B------:R-:W-:Y:S01]  /*4ef0*/  PRMT R103, R103, 0x5410, R100 ;  /* 0x0000541067677816 */ /* 0x000fe20000000064 */
[----:B------:R-:W-:Y:S01]  /*4f00*/  IMAD.U32 R33, R34, 0x10000, RZ ;  /* 0x0001000022217824 */ /* 0x000fe200078e00ff */
[----:B------:R-:W-:Y:S01]  /*4f10*/  LOP3.LUT R32, R32, 0xffff0000, RZ, 0xc0, !PT ;  /* 0xffff000020207812 */ /* 0x000fe200078ec0ff */
[----:B------:R-:W-:Y:S01]  /*4f20*/  FFMA.FTZ R53, R40, R44, -R53 ;  /* 0x0000002c28357223 */ /* 0x000fe20000010835 */
[----:B------:R-:W-:Y:S01]  /*4f30*/  LOP3.LUT R35, R34, 0xffff0000, RZ, 0xc0, !PT ;  /* 0xffff000022237812 */ /* 0x000fe200078ec0ff */
[----:B------:R-:W-:Y:S01]  /*4f40*/  FFMA.FTZ R46, R40, R45, R46 ;  /* 0x0000002d282e7223 */ /* 0x000fe2000001002e */
[----:B------:R-:W-:-:S02]  /*4f50*/  IMAD.U32 R34, R38, 0x10000, RZ ;  /* 0x0001000026227824 */ /* 0x000fc400078e00ff */
[C---:B------:R-:W-:Y:S01]  /*4f60*/  FMUL.FTZ R41, R36.reuse, R47 ;  /* 0x0000002f24297220 */ /* 0x040fe20000410000 */
[----:B------:R-:W-:Y:S01]  /*4f70*/  FMUL.FTZ R45, R36, R43 ;  /* 0x0000002b242d7220 */ /* 0x000fe20000410000 */
[----:B------:R-:W-:Y:S01]  /*4f80*/  IMAD.U32 R40, R108, 0x10000, RZ ;  /* 0x000100006c287824 */ /* 0x000fe200078e00ff */
[----:B------:R-:W-:Y:S01]  /*4f90*/  LOP3.LUT R38, R38, 0xffff0000, RZ, 0xc0, !PT ;  /* 0xffff000026267812 */ /* 0x000fe200078ec0ff */
[C---:B------:R-:W-:Y:S01]  /*4fa0*/  IMAD.U32 R36, R103.reuse, 0x10000, RZ ;  /* 0x0001000067247824 */ /* 0x040fe200078e00ff */
[----:B------:R-:W-:Y:S01]  /*4fb0*/  LOP3.LUT R108, R108, 0xffff0000, RZ, 0xc0, !PT ;  /* 0xffff00006c6c7812 */ /* 0x000fe200078ec0ff */
[----:B------:R-:W-:Y:S01]  /*4fc0*/  FFMA.FTZ R93, R42, R109, R93 ;  /* 0x0000006d2a5d7223 */ /* 0x000fe2000001005d */
[----:B------:R-:W-:Y:S01]  /*4fd0*/  LOP3.LUT R103, R103, 0xffff0000, RZ, 0xc0, !PT ;  /* 0xffff000067677812 */ /* 0x000fe200078ec0ff */
[C---:B------:R-:W-:Y:S01]  /*4fe0*/  FFMA.FTZ R42, R32.reuse, R43, -R41 ;  /* 0x0000002b202a7223 */ /* 0x040fe20000010829 */
        /* <DEDUP_REMOVED lines=18> */
.L_x_11622:
[----:B------:R-:W-:Y:S05]  /*5110*/  BSYNC B1 ;  /* 0x0000000000017941 */ /* 0x000fea0003800000 */
.L_x_11621:
        /* <DEDUP_REMOVED lines=10> */
.L_x_11588:
[----:B------:R-:W-:-:S06]  /*51c0*/  UISETP.NE.AND UP0, UPT, UR37, 0x3, UPT ;  /* 0x000000032500788c */ /* 0x000fcc000bf05270 */
[----:B------:R-:W-:-:S13]  /*51d0*/  PLOP3.LUT P3, PT, PT, PT, UP0, 0x80, 0x0 ;  /* 0x000000000000781c */ /* 0x000fda0003f6f008 */
[----:B------:R-:W-:Y:S05]  /*51e0*/  @!P3 BRA `(.L_x_11623) ;  /* 0x000000000004b947 */ /* 0x000fea0003800000 */
[----:B------:R-:W-:Y:S01]  /*51f0*/  BPT.TRAP 0x1 ;  /* 0x000000040000795c */ /* 0x000fe20000300000 */
.L_x_11623:
        /* <DEDUP_REMOVED lines=8> */
.L_x_11905:
[----:B------:R-:W-:Y:S05]  /*5280*/  BSYNC B1 ;  /* 0x0000000000017941 */ /* 0x000fea0003800000 */
.L_x_11624:
[----:B------:R-:W-:Y:S01]  /*5290*/  ISETP.GE.AND P4, PT, R17, R96, PT ;  /* 0x000000601100720c */ /* 0x000fe20003f86270 */
[----:B------:R-:W-:-:S12]  /*52a0*/  BSSY B1, `(.L_x_11626) ;  /* 0x0000006000017945 */ /* 0x000fd80003800000 */
[----:B------:R-:W-:Y:S05]  /*52b0*/  @P4 BRA `(.L_x_11627) ;  /* 0x0000000000104947 */ /* 0x000fea0003800000 */
[----:B------:R-:W1:Y:S04]  /*52c0*/  @!P1 LDS.128 R32, [R89+0xe000] ;  /* 0x00e0000059209984 */ /* 0x000e680000000c00 */
[----:B------:R-:W2:Y:S04]  /*52d0*/  @!P2 LDS.128 R36, [R88+0xe000] ;  /* 0x00e000005824a984 */ /* 0x000ea80000000c00 */
[----:B-1----:R1:W-:Y:S04]  /*52e0*/  @!P1 STG.E.128 desc[UR38][R42.64], R32 ;  /* 0x000000202a009986 */ /* 0x0023e8000c101d26 */
[----:B--2---:R1:W-:Y:S02]  /*52f0*/  @!P2 STG.E.128 desc[UR38][R42.64+0x40], R36 ;  /* 0x000040242a00a986 */ /* 0x0043e4000c101d26 */
.L_x_11627:
[----:B------:R-:W-:Y:S05]  /*5300*/  BSYNC B1 ;  /* 0x0000000000017941 */ /* 0x000fea0003800000 */
.L_x_11626:
[----:B-1----:R-:W-:-:S05]  /*5310*/  VIADD R32, R17, 0x60 ;  /* 0x0000006011207836 */ /* 0x002fca0000000000 */
[----:B------:R-:W-:-:S13]  /*5320*/  ISETP.GE.AND P4, PT, R32, R96, PT ;  /* 0x000000602000720c */ /* 0x000fda0003f86270 */
[----:B------:R-:W-:Y:S05]  /*5330*/  @P4 BRA `(.L_x_11605) ;  /* 0x0000000000104947 */ /* 0x000fea0003800000 */
[----:B------:R-:W1:Y:S04]  /*5340*/  @!P1 LDS.128 R32, [R89+0x11000] ;  /* 0x0110000059209984 */ /* 0x000e680000000c00 */
[----:B------:R-:W2:Y:S04]  /*5350*/  @!P2 LDS.128 R36, [R88+0x11000] ;  /* 0x011000005824a984 */ /* 0x000ea80000000c00 */
[----:B-1----:R1:W-:Y:S04]  /*5360*/  @!P1 STG.E.128 desc[UR38][R40.64], R32 ;  /* 0x0000002028009986 */ /* 0x0023e8000c101d26 */
[----:B--2---:R1:W-:Y:S02]  /*5370*/  @!P2 STG.E.128 desc[UR38][R40.64+0x40], R36 ;  /* 0x000040242800a986 */ /* 0x0043e4000c101d26 */
.L_x_11605:
[----:B------:R-:W-:Y:S05]  /*5380*/  BSYNC B0 ;  /* 0x0000000000007941 */ /* 0x000fea0003800000 */
.L_x_11587:
        /* <DEDUP_REMOVED lines=17> */
.L_x_11629:
[----:B------:R-:W-:Y:S05]  /*54a0*/  BSYNC B0 ;  /* 0x0000000000007941 */ /* 0x000fea0003800000 */
.L_x_11628:
[----:B------:R-:W2:Y:S01]  /*54b0*/  SYNCS.PHASECHK.TRANS64.TRYWAIT P3, [R85+URZ+0x168b0], R97 ;  /* 0x0168b061550075a7 */ /* 0x000ea2000806017f */
[----:B------:R-:W-:Y:S01]  /*54c0*/  ULDC UR40, c[0x0][0x2e4] ;  /* 0x0000b90000287ab9 */ /* 0x000fe20000000800 */
[----:B------:R-:W-:Y:S01]  /*54d0*/  ULDC.64 UR44, c[0x0][0x318] ;  /* 0x0000c600002c7ab9 */ /* 0x000fe20000000a00 */
[----:B------:R-:W-:Y:S01]  /*54e0*/  ULDC.64 UR42, c[0x0][0x308] ;  /* 0x0000c200002a7ab9 */ /* 0x000fe20000000a00 */
[----:B------:R-:W-:Y:S01]  /*54f0*/  BSSY B0, `(.L_x_11630) ;  /* 0x0000003000007945 */ /* 0x000fe20003800000 */
[----:B------:R-:W-:-:S03]  /*5500*/  IMAD.WIDE R36, R25, 0x80, R10 ;  /* 0x0000008019247825 */ /* 0x000fc600078e020a */
[----:B--2---:R-:W-:Y:S05]  /*5510*/  @!P3 BRA `(.L_x_11631) ;  /* 0x0000016c0070b947 */ /* 0x004fea0003800000 */
.L_x_11906:
[----:B------:R-:W-:Y:S05]  /*5520*/  BSYNC B0 ;  /* 0x0000000000007941 */ /* 0x000fea0003800000 */
.L_x_11630:
        /* <DEDUP_REMOVED lines=17> */
.L_x_11633:
[----:B------:R-:W-:Y:S05]  /*5640*/  BSYNC B0 ;  /* 0x0000000000007941 */ /* 0x000fea0003800000 */
.L_x_11632:
        /* <DEDUP_REMOVED lines=20> */
.L_x_11635:
[----:B------:R-:W-:Y:S05]  /*5790*/  BSYNC B0 ;  /* 0x0000000000007941 */ /* 0x000fea0003800000 */
.L_x_11634:
[----:B-1----:R-:W3:Y:S01]  /*57a0*/  LDL.LU R33, [R1+0x10] ;  /* 0x0000100001217983 */ /* 0x002ee20000300800 */
[----:B------:R-:W-:Y:S01]  /*57b0*/  VIADD R18, R18, 0x1 ;  /* 0x0000000112127836 */ /* 0x000fe20000000000 */
[----:B------:R-:W-:Y:S01]  /*57c0*/  LOP3.LUT P5, RZ, R22, 0x2, RZ, 0xc0, !PT ;  /* 0x0000000216ff7812 */ /* 0x000fe200078ac0ff */
        /* <DEDUP_REMOVED lines=13> */
[----:B---3--:R-:W-:-:S05]  /*58a0*/  LOP3.LUT R33, R33, R32, RZ, 0x3c, !PT ;  /* 0x0000002021217212 */ /* 0x008fca00078e3cff */
[----:B------:R0:W-:Y:S01]  /*58b0*/  STL [R1+0x10], R33 ;  /* 0x0000102101007387 */ /* 0x0001e20000100800 */
[----:B------:R-:W-:Y:S05]  /*58c0*/  @P5 BRA `(.L_x_11636) ;  /* 0xffffffc800b45947 */ /* 0x000fea000383ffff */
[----:B0-----:R-:W0:Y:S01]  /*58d0*/  S2R R33, SR_TID.X ;  /* 0x0000000000217919 */ /* 0x001e220000002100 */
[----:B------:R-:W-:Y:S02]  /*58e0*/  PLOP3.LUT P0, PT, PT, PT, PT, 0x8, 0x0 ;  /* 0x000000000000781c */ /* 0x000fe40003f0e170 */
[----:B0-----:R-:W-:-:S04]  /*58f0*/  SHF.R.U32.HI R33, RZ, 0x7, R33 ;  /* 0x00000007ff217819 */ /* 0x001fc80000011621 */
[----:B------:R-:W-:-:S13]  /*5900*/  ISETP.NE.AND P5, PT, R33, 0x1, PT ;  /* 0x000000012100780c */ /* 0x000fda0003fa5270 */
[----:B------:R-:W-:Y:S06]  /*5910*/  @!P5 BAR.ARV 0x9, 0x100 ;  /* 0x024400000000db1d */ /* 0x000fec0000002000 */
.L_x_11582:
[----:B------:R-:W1:Y:S02]  /*5920*/  LDC.64 R4, c[0x0][0x9e0] ;  /* 0x00027800ff047b82 */ /* 0x000e640000000a00 */
[----:B-1----:R-:W-:Y:S01]  /*5930*/  ISETP.GE.AND P1, PT, R5, 0x1, PT ;  /* 0x000000010500780c */ /* 0x002fe20003f26270 */
[----:B------:R-:W-:-:S12]  /*5940*/  @P0 BRA `(.L_x_11637) ;  /* 0x00000000000c0947 */ /* 0x000fd80003800000 */
[----:B------:R-:W1:Y:S01]  /*5950*/  FENCE.VIEW.ASYNC.G ;  /* 0x00000000000073c6 */ /* 0x000e620000000100 */
[----:B------:R-:W-:Y:S05]  /*5960*/  WARPSYNC.ALL ;  /* 0x0000000000007948 */ /* 0x000fea0003800000 */
[----:B-1----:R-:W-:Y:S06]  /*5970*/  BAR.ARV 0xc, 0x1a0 ;  /* 0x0306800000007b1d */ /* 0x002fec0000002000 */
.L_x_11637:
        /* <DEDUP_REMOVED lines=13> */
.L_x_11640:
[----:B------:R-:W-:-:S13]  /*5a50*/  ISETP.NE.AND P0, PT, R5, 0x1, PT ;  /* 0x000000010500780c */ /* 0x000fda0003f05270 */
[----:B------:R-:W1:Y:S02]  /*5a60*/  @P0 LDC.64 R6, c[0x0][0x9e8] ;  /* 0x00027a00ff060b82 */ /* 0x000e640000000a00 */
[----:B-1----:R-:W-:-:S05]  /*5a70*/  @P0 IMAD.HI.U32 R4, R3, R6, RZ ;  /* 0x0000000603040227 */ /* 0x002fca00078e00ff */
[----:B------:R-:W-:-:S07]  /*5a80*/  @P0 SHF.R.U32.HI R3, RZ, R7, R4 ;  /* 0x00000007ff030219 */ /* 0x000fce0000011604 */
.L_x_11641:
[----:B------:R-:W-:Y:S05]  /*5a90*/  BSYNC B0 ;  /* 0x0000000000007941 */ /* 0x000fea0003800000 */
.L_x_11639:
[----:B------:R-:W-:-:S05]  /*5aa0*/  IMAD R3, R3, R5, R5 ;  /* 0x0000000503037224 */ /* 0x000fca00078e0205 */
[----:B------:R-:W-:-:S07]  /*5ab0*/  VIMNMX R0, R0, R3, PT ;  /* 0x0000000300007248 */ /* 0x000fce0003fe0100 */
.L_x_11638:
        /* <DEDUP_REMOVED lines=18> */
.L_x_11644:
[----:B------:R-:W-:-:S13]  /*5be0*/  ISETP.NE.AND P0, PT, R5, 0x1, PT ;  /* 0x000000010500780c */ /* 0x000fda0003f05270 */
[----:B------:R-:W1:Y:S02]  /*5bf0*/  @P0 LDC.64 R6, c[0x0][0x9e8] ;  /* 0x00027a00ff060b82 */ /* 0x000e640000000a00 */
[----:B-1----:R-:W-:-:S05]  /*5c00*/  @P0 IMAD.HI.U32 R6, R27, R6, RZ ;  /* 0x000000061b060227 */ /* 0x002fca00078e00ff */
[----:B------:R-:W-:-:S07]  /*5c10*/  @P0 SHF.R.U32.HI R27, RZ, R7, R6 ;  /* 0x00000007ff1b0219 */ /* 0x000fce0000011606 */
.L_x_11645:
[----:B------:R-:W-:Y:S05]  /*5c20*/  BSYNC B0 ;  /* 0x0000000000007941 */ /* 0x000fea0003800000 */
.L_x_11643:
[----:B------:R-:W-:-:S05]  /*5c30*/  IMAD R27, R27, R5, RZ ;  /* 0x000000051b1b7224 */ /* 0x000fca00078e02ff */
[----:B------:R-:W-:-:S07]  /*5c40*/  VIMNMX R0, R0, R27, !PT ;  /* 0x0000001b00007248 */ /* 0x000fce0007fe0100 */
.L_x_11642:
[----:B------:R-:W-:Y:S01]  /*5c50*/  SHF.R.S32.HI R3, RZ, 0x1f, R0 ;  /* 0x0000001fff037819 */ /* 0x000fe20000011400 */
[----:B------:R-:W-:Y:S01]  /*5c60*/  IMAD.MOV.U32 R21, RZ, RZ, RZ ;  /* 0x000000ffff157224 */ /* 0x000fe200078e00ff */
[----:B------:R-:W-:Y:S02]  /*5c70*/  PLOP3.LUT P0, PT, PT, PT, PT, 0x80, 0x0 ;  /* 0x000000000000781c */ /* 0x000fe40003f0f070 */
[----:B------:R-:W-:Y:S02]  /*5c80*/  CS2R R28, SRZ ;  /* 0x00000000001c7805 */ /* 0x000fe4000001ff00 */
[----:B------:R-:W-:Y:S02]  /*5c90*/  LEA.HI R3, R3, R0, RZ, 0x7 ;  /* 0x0000000003037211 */ /* 0x000fe400078f38ff */
[----:B0-----:R-:W-:Y:S01]  /*5ca0*/  CS2R R14, SRZ ;  /* 0x00000000000e7805 */ /* 0x001fe2000001ff00 */
[----:B------:R-:W-:Y:S01]  /*5cb0*/  IMAD.MOV.U32 R118, RZ, RZ, RZ ;  /* 0x000000ffff767224 */ /* 0x000fe200078e00ff */
        /* <DEDUP_REMOVED lines=20> */
[----:B0-----:R-:W-:Y:S06]  /*5e00*/  @!P1 BRA `(.L_x_11646) ;  /* 0x000000f400089947 */ /* 0x001fec0003800000 */
        /* <DEDUP_REMOVED lines=9> */
.L_x_11909:
[----:B------:R-:W1:Y:S01]  /*5ea0*/  LDL R3, [R1+0xc] ;  /* 0x00000c0001037983 */ /* 0x000e620000100800 */
[----:B------:R-:W-:Y:S01]  /*5eb0*/  LOP3.LUT R22, R22, 0xfffffffe, RZ, 0xc0, !PT ;  /* 0xfffffffe16167812 */ /* 0x000fe200078ec0ff */
[----:B------:R-:W-:Y:S01]  /*5ec0*/  BSSY B6, `(.L_x_11648) ;  /* 0x000001b000067945 */ /* 0x000fe20003800000 */
[----:B-1----:R-:W-:-:S05]  /*5ed0*/  IMAD.HI R0, R3, 0x55555556, RZ ;  /* 0x5555555603007827 */ /* 0x002fca00078e02ff */
[----:B------:R-:W-:-:S05]  /*5ee0*/  LEA.HI R0, R0, R0, RZ, 0x1 ;  /* 0x0000000000007211 */ /* 0x000fca00078f08ff */
[----:B------:R-:W-:Y:S02]  /*5ef0*/  IMAD R0, R0, -0x3, R3 ;  /* 0xfffffffd00007824 */ /* 0x000fe400078e0203 */
[----:B------:R-:W-:-:S04]  /*5f00*/  VIADD R3, R2, 0x8400 ;  /* 0x0000840002037836 */ /* 0x000fc80000000000 */
[----:B------:R-:W-:Y:S01]  /*5f10*/  IMAD R0, R0, 0x2000, R3 ;  /* 0x0000200000007824 */ /* 0x000fe200078e0203 */
[----:B------:R-:W-:-:S04]  /*5f20*/  LOP3.LUT P0, RZ, R3, 0x3ff, RZ, 0xc0, !PT ;  /* 0x000003ff03ff7812 */ /* 0x000fc8000780c0ff */
[----:B------:R-:W-:-:S04]  /*5f30*/  SHF.R.U32.HI R0, RZ, 0x4, R0 ;  /* 0x00000004ff007819 */ /* 0x000fc80000011600 */
[----:B------:R-:W-:-:S05]  /*5f40*/  LOP3.LUT R25, R0, 0x3fff, RZ, 0xc0, !PT ;  /* 0x00003fff00197812 */ /* 0x000fca00078ec0ff */
[----:B------:R-:W-:Y:S01]  /*5f50*/  @P0 LOP3.LUT R22, R22, 0x1, RZ, 0xfc, !PT ;  /* 0x0000000116160812 */ /* 0x000fe200078efcff */
[----:B------:R-:W-:Y:S06]  /*5f60*/  @!P0 BRA `(.L_x_11649) ;  /* 0x0000000000408947 */ /* 0x000fec0003800000 */
        /* <DEDUP_REMOVED lines=16> */
.L_x_11649:
[----:B------:R-:W-:Y:S05]  /*6070*/  BSYNC B6 ;  /* 0x0000000000067941 */ /* 0x000fea0003800000 */
.L_x_11648:
[----:B------:R-:W-:Y:S02]  /*6080*/  ULDC UR4, c[0x0][0x3d4] ;  /* 0x0000f50000047ab9 */ /* 0x000fe40000000800 */
[----:B------:R-:W-:-:S13]  /*6090*/  ISETP.LT.AND P0, PT, RZ, UR4, PT ;  /* 0x00000004ff007c0c */ /* 0x000fda000bf01270 */
[----:B------:R-:W-:Y:S05]  /*60a0*/  @P0 BRA `(.L_x_11650) ;  /* 0x0000000000400947 */ /* 0x000fea0003800000 */
[----:B------:R-:W3:Y:S02]  /*60b0*/  LDL R20, [R1+0x38] ;  /* 0x0000380001147983 */ /* 0x000ee40000100800 */
[----:B---3--:R-:W-:-:S04]  /*60c0*/  LEA.HI R0, R20, R20, RZ, 0x1 ;  /* 0x0000001414007211 */ /* 0x008fc800078f08ff */
        /* <DEDUP_REMOVED lines=8> */
.L_x_11653:
[----:B---3--:R3:W4:Y:S02]  /*6150*/  SYNCS.PHASECHK.TRANS64.TRYWAIT P0, [R2+URZ+0x16800], R3 ;  /* 0x01680003020075a7 */ /* 0x008724000800017f */
[----:B----4-:R-:W-:Y:S05]  /*6160*/  @!P0 NANOSLEEP.SYNCS 0x989680 ;  /* 0x009896800000895d */ /* 0x010fea0003900000 */
[----:B------:R-:W4:Y:S02]  /*6170*/  @!P0 SYNCS.PHASECHK.TRANS64 P0, [R2+URZ+0x16800], R3 ;  /* 0x01680003020085a7 */ /* 0x000f24000800007f */
[----:B----4-:R-:W-:Y:S05]  /*6180*/  @!P0 BRA `(.L_x_11653) ;  /* 0xfffffffc00f08947 */ /* 0x010fea000383ffff */
.L_x_11652:
[----:B------:R-:W-:Y:S05]  /*6190*/  BSYNC B0 ;  /* 0x0000000000007941 */ /* 0x000fea0003800000 */
.L_x_11651:
[----:B------:R-:W-:Y:S05]  /*61a0*/  BRA `(.L_x_11654) ;  /* 0x0000003000cc7947 */ /* 0x000fea0003800000 */
.L_x_11650:
[----:B------:R-:W1:Y:S01]  /*61b0*/  S2R R0, SR_TID.X ;  /* 0x0000000000007919 */ /* 0x000e620000002100 */
[----:B------:R-:W-:Y:S01]  /*61c0*/  SHF.R.S32.HI R10, RZ, 0x1f, R17 ;  /* 0x0000001fff0a7819 */ /* 0x000fe20000011411 */
[----:B------:R-:W-:Y:S01]  /*61d0*/  ULDC.64 UR4, c[0x0][0x3d8] ;  /* 0x0000f60000047ab9 */ /* 0x000fe20000000a00 */
[----:B------:R-:W-:Y:S01]  /*61e0*/  ULDC.64 UR6, c[0x0][0x3e8] ;  /* 0x0000fa0000067ab9 */ /* 0x000fe20000000a00 */
[----:B------:R-:W-:Y:S01]  /*61f0*/  LOP3.LUT P4, RZ, R22, 0x1, RZ, 0xc0, !PT ;  /* 0x0000000116ff7812 */ /* 0x000fe2000788c0ff */
[----:B-----5:R-:W-:Y:S01]  /*6200*/  IMAD.WIDE.U32 R44, R23, UR4, RZ ;  /* 0x00000004172c7c25 */ /* 0x020fe2000f8e00ff */
[----:B------:R-:W-:Y:S03]  /*6210*/  BSSY B6, `(.L_x_11655) ;  /* 0x0000033000067945 */ /* 0x000fe60003800000 */
[C---:B------:R-:W-:Y:S02]  /*6220*/  IMAD R6, R10.reuse, UR4, RZ ;  /* 0x000000040a067c24 */ /* 0x040fe4000f8e02ff */
[----:B------:R-:W-:-:S02]  /*6230*/  IMAD R10, R10, UR6, RZ ;  /* 0x000000060a0a7c24 */ /* 0x000fc4000f8e02ff */
[----:B------:R-:W-:Y:S02]  /*6240*/  IMAD R37, R17, UR5, R6 ;  /* 0x0000000511257c24 */ /* 0x000fe4000f8e0206 */
[----:B------:R-:W-:-:S04]  /*6250*/  IMAD.WIDE.U32 R42, R23, UR6, RZ ;  /* 0x00000006172a7c25 */ /* 0x000fc8000f8e00ff */
[----:B------:R-:W-:Y:S02]  /*6260*/  IMAD R47, R17, UR7, R10 ;  /* 0x00000007112f7c24 */ /* 0x000fe4000f8e020a */
[----:B-1----:R-:W-:-:S05]  /*6270*/  VIADD R0, R0, 0xffffff80 ;  /* 0xffffff8000007836 */ /* 0x002fca0000000000 */
[----:B------:R-:W-:-:S04]  /*6280*/  SHF.R.S32.HI R36, RZ, 0x1f, R0 ;  /* 0x0000001fff247819 */ /* 0x000fc80000011400 */
[----:B------:R-:W-:-:S04]  /*6290*/  LEA.HI R36, R36, R0, RZ, 0x2 ;  /* 0x0000000024247211 */ /* 0x000fc800078f10ff */
[----:B------:R-:W-:-:S05]  /*62a0*/  LOP3.LUT R36, R36, 0xfffffffc, RZ, 0xc0, !PT ;  /* 0xfffffffc24247812 */ /* 0x000fca00078ec0ff */
[----:B------:R-:W-:Y:S01]  /*62b0*/  IMAD.IADD R36, R0, 0x1, -R36 ;  /* 0x0000000100247824 */ /* 0x000fe200078e0a24 */
[----:B------:R-:W-:-:S03]  /*62c0*/  SHF.R.S32.HI R0, RZ, 0x1f, R23 ;  /* 0x0000001fff007819 */ /* 0x000fc60000011417 */
[C---:B------:R-:W-:Y:S02]  /*62d0*/  IMAD.SHL.U32 R28, R36.reuse, 0x4, RZ ;  /* 0x00000004241c7824 */ /* 0x040fe400078e00ff */
[----:B------:R-:W-:Y:S02]  /*62e0*/  IMAD.SHL.U32 R26, R36, 0x8, RZ ;  /* 0x00000008241a7824 */ /* 0x000fe400078e00ff */
[C---:B------:R-:W-:Y:S01]  /*62f0*/  IMAD R4, R0.reuse, UR4, RZ ;  /* 0x0000000400047c24 */ /* 0x040fe2000f8e02ff */
[----:B------:R-:W-:Y:S01]  /*6300*/  SHF.R.S32.HI R29, RZ, 0x1f, R28 ;  /* 0x0000001fff1d7819 */ /* 0x000fe2000001141c */
[----:B------:R-:W-:Y:S01]  /*6310*/  IMAD R0, R0, UR6, RZ ;  /* 0x0000000600007c24 */ /* 0x000fe2000f8e02ff */
[----:B------:R-:W-:Y:S01]  /*6320*/  SHF.R.S32.HI R27, RZ, 0x1f, R26 ;  /* 0x0000001fff1b7819 */ /* 0x000fe2000001141a */
[----:B------:R-:W-:Y:S02]  /*6330*/  IMAD R41, R23, UR5, R4 ;  /* 0x0000000517297c24 */ /* 0x000fe4000f8e0204 */
[----:B------:R-:W-:-:S04]  /*6340*/  IMAD.WIDE.U32 R4, R17, UR4, R28 ;  /* 0x0000000411047c25 */ /* 0x000fc8000f8e001c */
[----:B------:R-:W-:Y:S01]  /*6350*/  IMAD R3, R23, UR7, R0 ;  /* 0x0000000717037c24 */ /* 0x000fe2000f8e0200 */
[----:B--2---:R-:W-:Y:S01]  /*6360*/  IADD3 R34, P0, R4, R44, RZ ;  /* 0x0000002c04227210 */ /* 0x004fe20007f1e0ff */
[----:B------:R-:W-:-:S04]  /*6370*/  IMAD.WIDE.U32 R6, R17, UR6, R28 ;  /* 0x0000000611067c25 */ /* 0x000fc8000f8e001c */
[----:B------:R-:W-:Y:S01]  /*6380*/  IMAD.WIDE.U32 R8, R17, UR4, R26 ;  /* 0x0000000411087c25 */ /* 0x000fe2000f8e001a */
[----:B------:R-:W-:-:S03]  /*6390*/  IADD3 R32, P1, R6, R42, RZ ;  /* 0x0000002a06207210 */ /* 0x000fc60007f3e0ff */
[----:B------:R-:W-:Y:S01]  /*63a0*/  IMAD.WIDE.U32 R10, R17, UR6, R26 ;  /* 0x00000006110a7c25 */ /* 0x000fe2000f8e001a */
[----:B------:R-:W-:-:S03]  /*63b0*/  IADD3 R31, P2, R8, R44, RZ ;  /* 0x0000002c081f7210 */ /* 0x000fc60007f5e0ff */
[----:B------:R-:W-:Y:S01]  /*63c0*/  IMAD.IADD R41, R41, 0x1, R45 ;  /* 0x0000000129297824 */ /* 0x000fe200078e022d */
[----:B------:R-:W-:Y:S01]  /*63d0*/  IADD3 R39, P3, R10, R42, RZ ;  /* 0x0000002a0a277210 */ /* 0x000fe20007f7e0ff */
[----:B------:R-:W-:-:S03]  /*63e0*/  IMAD.IADD R23, R3, 0x1, R43 ;  /* 0x0000000103177824 */ /* 0x000fc600078e022b */
[----:B------:R-:W-:Y:S02]  /*63f0*/  IADD3.X R35, R41, R5, R37, P0, !PT ;  /* 0x0000000529237210 */ /* 0x000fe400007fe425 */
[----:B------:R-:W-:Y:S02]  /*6400*/  IADD3.X R33, R23, R7, R47, P1, !PT ;  /* 0x0000000717217210 */ /* 0x000fe40000ffe42f */
[----:B------:R-:W-:Y:S02]  /*6410*/  IADD3.X R37, R41, R37, R9, P2, !PT ;  /* 0x0000002529257210 */ /* 0x000fe400017fe409 */
[----:B------:R-:W-:Y:S01]  /*6420*/  IADD3.X R47, R23, R47, R11, P3, !PT ;  /* 0x0000002f172f7210 */ /* 0x000fe20001ffe40b */
        /* <DEDUP_REMOVED lines=17> */
.L_x_11656:
[----:B------:R-:W-:Y:S05]  /*6540*/  BSYNC B6 ;  /* 0x0000000000067941 */ /* 0x000fea0003800000 */
.L_x_11655:
[----:B------:R-:W2:Y:S01]  /*6550*/  LDL R30, [R1+0x4] ;  /* 0x00000400011e7983 */ /* 0x000ea20000100800 */
[----:B------:R-:W1:Y:S01]  /*6560*/  LDC.64 R10, c[0x0][0x3d8] ;  /* 0x0000f600ff0a7b82 */ /* 0x000e620000000a00 */
[----:B------:R-:W-:Y:S02]  /*6570*/  ULDC.U8 UR4, c[0x0][0x3f0] ;  /* 0x0000fc0000047ab9 */ /* 0x000fe40000000000 */
[----:B------:R-:W3:Y:S05]  /*6580*/  LDL R38, [R1+0x20] ;  /* 0x0000200001267983 */ /* 0x000eea0000100800 */
[----:B------:R-:W4:Y:S01]  /*6590*/  LDC.64 R12, c[0x0][0x3e8] ;  /* 0x0000fa00ff0c7b82 */ /* 0x000f220000000a00 */
[----:B------:R-:W-:Y:S01]  /*65a0*/  ISETP.NE.AND P0, PT, RZ, UR4, PT ;  /* 0x00000004ff007c0c */ /* 0x000fe2000bf05270 */
[----:B------:R-:W-:Y:S01]  /*65b0*/  BSSY B0, `(.L_x_11657) ;  /* 0x00002ea000007945 */ /* 0x000fe20003800000 */
[----:B--2---:R-:W-:Y:S01]  /*65c0*/  SHF.R.S32.HI R3, RZ, 0x1f, R30 ;  /* 0x0000001fff037819 */ /* 0x004fe2000001141e */
[----:B-1----:R-:W-:-:S04]  /*65d0*/  IMAD.WIDE.U32 R8, R30, R10, RZ ;  /* 0x0000000a1e087225 */ /* 0x002fc800078e00ff */
[C---:B------:R-:W-:Y:S02]  /*65e0*/  IMAD R0, R3.reuse, R10, RZ ;  /* 0x0000000a03007224 */ /* 0x040fe400078e02ff */
[-C--:B----4-:R-:W-:Y:S02]  /*65f0*/  IMAD R4, R3, R12.reuse, RZ ;  /* 0x0000000c03047224 */ /* 0x090fe400078e02ff */
[----:B------:R-:W-:-:S04]  /*6600*/  IMAD.WIDE.U32 R20, R30, R12, RZ ;  /* 0x0000000c1e147225 */ /* 0x000fc800078e00ff */
[C---:B------:R-:W-:Y:S02]  /*6610*/  IMAD R3, R30.reuse, R11, R0 ;  /* 0x0000000b1e037224 */ /* 0x040fe400078e0200 */
[C---:B------:R-:W-:Y:S02]  /*6620*/  IMAD R5, R30.reuse, R13, R4 ;  /* 0x0000000d1e057224 */ /* 0x040fe400078e0204 */
[----:B------:R-:W-:Y:S02]  /*6630*/  IMAD.IADD R3, R9, 0x1, R3 ;  /* 0x0000000109037824 */ /* 0x000fe400078e0203 */
[----:B------:R-:W-:Y:S02]  /*6640*/  IMAD.IADD R53, R21, 0x1, R5 ;  /* 0x0000000115357824 */ /* 0x000fe400078e0205 */
[----:B---3--:R-:W-:Y:S02]  /*6650*/  IMAD R0, R30, -0xc0, R38 ;  /* 0xffffff401e007824 */ /* 0x008fe400078e0226 */
[----:B------:R-:W-:-:S04]  /*6660*/  IMAD.WIDE.U32 R6, R8, 0xc0, RZ ;  /* 0x000000c008067825 */ /* 0x000fc800078e00ff */
[----:B------:R-:W-:-:S04]  /*6670*/  IMAD.WIDE.U32 R4, R20, 0xc0, RZ ;  /* 0x000000c014047825 */ /* 0x000fc800078e00ff */
[----:B------:R-:W-:Y:S02]  /*6680*/  IMAD R51, R3, 0xc0, RZ ;  /* 0x000000c003337824 */ /* 0x000fe400078e02ff */
[----:B------:R-:W-:Y:S01]  /*6690*/  IMAD R53, R53, 0xc0, RZ ;  /* 0x000000c035357824 */ /* 0x000fe200078e02ff */
[----:B------:R-:W-:Y:S01]  /*66a0*/  VIMNMX R50, R0, 0xc0, PT ;  /* 0x000000c000327848 */ /* 0x000fe20003fe0100 */
[----:B------:R-:W-:Y:S02]  /*66b0*/  IMAD.IADD R55, R7, 0x1, R51 ;  /* 0x0000000107377824 */ /* 0x000fe400078e0233 */
[----:B------:R-:W-:Y:S01]  /*66c0*/  IMAD.IADD R57, R5, 0x1, R53 ;  /* 0x0000000105397824 */ /* 0x000fe200078e0235 */
[----:B------:R-:W-:Y:S06]  /*66d0*/  @!P0 BRA `(.L_x_11658) ;  /* 0x0000001400d88947 */ /* 0x000fec0003800000 */
[----:B------:R-:W1:Y:S01]  /*66e0*/  LDC R0, c[0x0][0x428] ;  /* 0x00010a00ff007b82 */ /* 0x000e620000000800 */
[C---:B------:R-:W-:Y:S01]  /*66f0*/  ISETP.GE.AND P0, PT, R17.reuse, R50, PT ;  /* 0x000000321100720c */ /* 0x040fe20003f06270 */
[----:B------:R-:W-:Y:S01]  /*6700*/  BSSY B1, `(.L_x_11659) ;  /* 0x000002a000017945 */ /* 0x000fe20003800000 */
[----:B------:R-:W-:Y:S01]  /*6710*/  IMAD.MOV.U32 R15, RZ, RZ, R41 ;  /* 0x000000ffff0f7224 */ /* 0x000fe200078e0029 */
[----:B------:R-:W-:Y:S01]  /*6720*/  CS2R R46, SRZ ;  /* 0x00000000002e7805 */ /* 0x000fe2000001ff00 */
[----:B------:R-:W-:Y:S01]  /*6730*/  IMAD.MOV.U32 R48, RZ, RZ, R42 ;  /* 0x000000ffff307224 */ /* 0x000fe200078e002a */
[----:B------:R-:W-:Y:S01]  /*6740*/  CS2R R38, SRZ ;  /* 0x0000000000267805 */ /* 0x000fe2000001ff00 */
[----:B------:R-:W-:Y:S01]  /*6750*/  IMAD.MOV.U32 R49, RZ, RZ, R23 ;  /* 0x000000ffff317224 */ /* 0x000fe200078e0017 */
[----:B-1----:R-:W-:Y:S01]  /*6760*/  ISETP.NE.AND P2, PT, R0, 0x1, PT ;  /* 0x000000010000780c */ /* 0x002fe20003f45270 */
[----:B------:R-:W-:Y:S02]  /*6770*/  IMAD R0, R30, 0xc0, R17 ;  /* 0x000000c01e007824 */ /* 0x000fe400078e0211 */
[----:B------:R-:W-:-:S02]  /*6780*/  VIADD R30, R17, 0x60 ;  /* 0x00000060111e7836 */ /* 0x000fc40000000000 */
[----:B------:R-:W-:Y:S01]  /*6790*/  IMAD R3, R36, 0x60, R0 ;  /* 0x0000006024037824 */ /* 0x000fe200078e0200 */
[----:B------:R-:W-:Y:S02]  /*67a0*/  CS2R R36, SRZ ;  /* 0x0000000000247805 */ /* 0x000fe4000001ff00 */
[----:B------:R-:W-:-:S05]  /*67b0*/  ISETP.GE.AND P1, PT, R30, R50, PT ;  /* 0x000000321e00720c */ /* 0x000fca0003f26270 */
[----:B0-----:R-:W0:Y:S08]  /*67c0*/  @P2 LDC R14, c[0x0][0x42c] ;  /* 0x00010b00ff0e2b82 */ /* 0x001e300000000800 */
[----:B------:R-:W1:Y:S01]  /*67d0*/  @P2 LDC R31, c[0x0][0x430] ;  /* 0x00010c00ff1f2b82 */ /* 0x000e620000000800 */
[----:B0-----:R-:W-:-:S04]  /*67e0*/  @P2 IMAD.HI.U32 R0, R3, R14, RZ ;  /* 0x0000000e03002227 */ /* 0x001fc800078e00ff */
[----:B------:R-:W-:Y:S01]  /*67f0*/  IMAD.MOV.U32 R14, RZ, RZ, R44 ;  /* 0x000000ffff0e7224 */ /* 0x000fe200078e002c */
[----:B------:R-:W-:Y:S02]  /*6800*/  CS2R R44, SRZ ;  /* 0x00000000002c7805 */ /* 0x000fe4000001ff00 */
[----:B-1----:R-:W-:Y:S02]  /*6810*/  @P2 SHF.R.U32.HI R3, RZ, R31, R0 ;  /* 0x0000001fff032219 */ /* 0x002fe40000011600 */
[----:B------:R-:W-:Y:S01]  /*6820*/  CS2R R30, SRZ ;  /* 0x00000000001e7805 */ /* 0x000fe2000001ff00 */
[----:B------:R-:W-:Y:S06]  /*6830*/  @P0 BRA `(.L_x_11660) ;  /* 0x0000000000580947 */ /* 0x000fec0003800000 */
[----:B------:R-:W-:Y:S01]  /*6840*/  VIADD R0, R28, 0x10 ;  /* 0x000000101c007836 */ /* 0x000fe20000000000 */
[----:B------:R-:W-:Y:S01]  /*6850*/  ULDC UR4, c[0x0][0x3d4] ;  /* 0x0000f50000047ab9 */ /* 0x000fe20000000800 */
[----:B------:R-:W-:Y:S01]  /*6860*/  IMAD.WIDE.U32 R8, R8, 0xc0, R34 ;  /* 0x000000c008087825 */ /* 0x000fe200078e0022 */
[----:B------:R-:W-:Y:S01]  /*6870*/  ISETP.GE.AND P4, PT, R28, UR4, PT ;  /* 0x000000041c007c0c */ /* 0x000fe2000bf86270 */
[----:B------:R-:W-:Y:S01]  /*6880*/  ULDC.64 UR6, c[0x0][0x3c8] ;  /* 0x0000f20000067ab9 */ /* 0x000fe20000000a00 */
[----:B------:R-:W-:Y:S01]  /*6890*/  ISETP.GE.AND P5, PT, R0, UR4, PT ;  /* 0x0000000400007c0c */ /* 0x000fe2000bfa6270 */
[----:B------:R-:W-:Y:S01]  /*68a0*/  IMAD.WIDE.U32 R20, R20, 0xc0, R32 ;  /* 0x000000c014147825 */ /* 0x000fe200078e0020 */
[----:B------:R-:W-:Y:S01]  /*68b0*/  ULDC.64 UR8, c[0x0][0x3e0] ;  /* 0x0000f80000087ab9 */ /* 0x000fe20000000a00 */
[----:B------:R-:W-:Y:S02]  /*68c0*/  LEA R42, P2, R8, UR6, 0x1 ;  /* 0x00000006082a7c11 */ /* 0x000fe4000f8408ff */
[----:B------:R-:W-:Y:S01]  /*68d0*/  CS2R R46, SRZ ;  /* 0x00000000002e7805 */ /* 0x000fe2000001ff00 */
[----:B------:R-:W-:Y:S01]  /*68e0*/  IMAD.IADD R23, R51, 0x1, R9 ;  /* 0x0000000133177824 */ /* 0x000fe200078e0209 */
[----:B------:R-:W-:Y:S01]  /*68f0*/  LEA R50, P3, R20, UR8, 0x1 ;  /* 0x0000000814327c11 */ /* 0x000fe2000f8608ff */
[----:B------:R-:W-:Y:S01]  /*6900*/  IMAD.IADD R9, R53, 0x1, R21 ;  /* 0x0000000135097824 */ /* 0x000fe200078e0215 */
[----:B------:R-:W-:-:S02]  /*6910*/  CS2R R38, SRZ ;  /* 0x0000000000267805 */ /* 0x000fc4000001ff00 */
[----:B------:R-:W-:Y:S02]  /*6920*/  CS2R R44, SRZ ;  /* 0x00000000002c7805 */ /* 0x000fe4000001ff00 */
[----:B------:R-:W-:Y:S02]  /*6930*/  CS2R R36, SRZ ;  /* 0x0000000000247805 */ /* 0x000fe4000001ff00 */
[----:B------:R-:W-:Y:S02]  /*6940*/  LEA.HI.X R43, R8, UR7, R23, 0x1, P2 ;  /* 0x00000007082b7c11 */ /* 0x000fe400090f0c17 */
[----:B------:R-:W-:-:S03]  /*6950*/  LEA.HI.X R51, R20, UR9, R9, 0x1, P3 ;  /* 0x0000000914337c11 */ /* 0x000fc600098f0c09 */
[----:B------:R0:W5:Y:S04]  /*6960*/  @!P4 LDG.E.64 R46, desc[UR38][R42.64] ;  /* 0x000000262a2ec981 */ /* 0x000168000c1e1b00 */
[----:B------:R0:W5:Y:S04]  /*6970*/  @!P5 LDG.E.64 R38, desc[UR38][R42.64+0x20] ;  /* 0x000020262a26d981 */ /* 0x000168000c1e1b00 */
[----:B------:R0:W5:Y:S04]  /*6980*/  @!P4 LDG.E.64 R44, desc[UR38][R50.64] ;  /* 0x00000026322cc981 */ /* 0x000168000c1e1b00 */
[----:B------:R0:W5:Y:S02]  /*6990*/  @!P5 LDG.E.64 R36, desc[UR38][R50.64+0x20] ;  /* 0x000020263224d981 */ /* 0x000164000c1e1b00 */
.L_x_11660:
[----:B------:R-:W-:Y:S05]  /*69a0*/  BSYNC B1 ;  /* 0x0000000000017941 */ /* 0x000fea0003800000 */
.L_x_11659:
[----:B------:R-:W-:Y:S01]  /*69b0*/  BSSY B1, `(.L_x_11661) ;  /* 0x0000023000017945 */ /* 0x000fe20003800000 */
[----:B------:R-:W-:Y:S02]  /*69c0*/  CS2R R20, SRZ ;  /* 0x0000000000147805 */ /* 0x000fe4000001ff00 */
[----:B0-----:R-:W-:Y:S02]  /*69d0*/  CS2R R42, SRZ ;  /* 0x00000000002a7805 */ /* 0x001fe4000001ff00 */
[----:B------:R-:W-:Y:S02]  /*69e0*/  SHF.R.S32.HI R23, RZ, 0x1f, R3 ;  /* 0x0000001fff177819 */ /* 0x000fe40000011403 */
[----:B------:R-:W-:Y:S01]  /*69f0*/  CS2R R8, SRZ ;  /* 0x0000000000087805 */ /* 0x000fe2000001ff00 */
[----:B------:R-:W-:Y:S06]  /*6a00*/  @P1 BRA `(.L_x_11662) ;  /* 0x0000000000741947 */ /* 0x000fec0003800000 */
[----:B------:R-:W-:Y:S01]  /*6a10*/  IMAD.MOV.U32 R7, RZ, RZ, R55 ;  /* 0x000000ffff077224 */ /* 0x000fe200078e0037 */
[----:B------:R-:W-:Y:S01]  /*6a20*/  ULDC UR4, c[0x0][0x3d4] ;  /* 0x0000f50000047ab9 */ /* 0x000fe20000000800 */
[----:B------:R-:W-:Y:S01]  /*6a30*/  IMAD.MOV.U32 R8, RZ, RZ, R4 ;  /* 0x000000ffff087224 */ /* 0x000fe200078e0004 */
[----:B------:R-:W-:Y:S01]  /*6a40*/  ULDC.64 UR6, c[0x0][0x3c8] ;  /* 0x0000f20000067ab9 */ /* 0x000fe20000000a00 */
[----:B------:R-:W-:Y:S01]  /*6a50*/  IMAD.MOV.U32 R9, RZ, RZ, R57 ;  /* 0x000000ffff097224 */ /* 0x000fe200078e0039 */
[----:B------:R-:W-:Y:S01]  /*6a60*/  ISETP.GE.AND P5, PT, R28, UR4, PT ;  /* 0x000000041c007c0c */ /* 0x000fe2000bfa6270 */
[----:B------:R-:W-:Y:S01]  /*6a70*/  IMAD.WIDE.U32 R4, R10, 0x60, R6 ;  /* 0x000000600a047825 */ /* 0x000fe200078e0006 */
[----:B------:R-:W-:Y:S02]  /*6a80*/  CS2R R42, SRZ ;  /* 0x00000000002a7805 */ /* 0x000fe4000001ff00 */
[----:B------:R-:W-:Y:S01]  /*6a90*/  CS2R R30, SRZ ;  /* 0x00000000001e7805 */ /* 0x000fe2000001ff00 */
[----:B------:R-:W-:Y:S01]  /*6aa0*/  IMAD.WIDE.U32 R6, R12, 0x60, R8 ;  /* 0x000000600c067825 */ /* 0x000fe200078e0008 */
[----:B------:R-:W-:-:S03]  /*6ab0*/  IADD3 R8, P3, R34, R4, RZ ;  /* 0x0000000422087210 */ /* 0x000fc60007f7e0ff */
[----:B------:R-:W-:Y:S01]  /*6ac0*/  VIADD R20, R28, 0x10 ;  /* 0x000000101c147836 */ /* 0x000fe20000000000 */
[----:B------:R-:W-:Y:S01]  /*6ad0*/  IADD3 R0, P4, R32, R6, RZ ;  /* 0x0000000620007210 */ /* 0x000fe20007f9e0ff */
[----:B------:R-:W-:Y:S02]  /*6ae0*/  IMAD R9, R11, 0x60, RZ ;  /* 0x000000600b097824 */ /* 0x000fe400078e02ff */
[----:B------:R-:W-:Y:S01]  /*6af0*/  IMAD R21, R13, 0x60, RZ ;  /* 0x000000600d157824 */ /* 0x000fe200078e02ff */
[----:B------:R-:W-:Y:S01]  /*6b00*/  ISETP.GE.AND P2, PT, R20, UR4, PT ;  /* 0x0000000414007c0c */ /* 0x000fe2000bf46270 */
[----:B------:R-:W-:Y:S01]  /*6b10*/  ULDC.64 UR4, c[0x0][0x3e0] ;  /* 0x0000f80000047ab9 */ /* 0x000fe20000000a00 */
[----:B------:R-:W-:Y:S02]  /*6b20*/  IADD3.X R5, R35, R9, R5, P3, !PT ;  /* 0x0000000923057210 */ /* 0x000fe40001ffe405 */
[----:B------:R-:W-:Y:S02]  /*6b30*/  LEA R4, P3, R8, UR6, 0x1 ;  /* 0x0000000608047c11 */ /* 0x000fe4000f8608ff */
[----:B------:R-:W-:-:S02]  /*6b40*/  IADD3.X R7, R33, R21, R7, P4, !PT ;  /* 0x0000001521077210 */ /* 0x000fc400027fe407 */
[----:B------:R-:W-:Y:S02]  /*6b50*/  CS2R R20, SRZ ;  /* 0x0000000000147805 */ /* 0x000fe4000001ff00 */
[----:B------:R-:W-:Y:S02]  /*6b60*/  LEA R6, P4, R0, UR4, 0x1 ;  /* 0x0000000400067c11 */ /* 0x000fe4000f8808ff */
[----:B------:R-:W-:Y:S02]  /*6b70*/  LEA.HI.X R5, R8, UR7, R5, 0x1, P3 ;  /* 0x0000000708057c11 */ /* 0x000fe400098f0c05 */
[----:B------:R-:W-:Y:S02]  /*6b80*/  CS2R R8, SRZ ;  /* 0x0000000000087805 */ /* 0x000fe4000001ff00 */
[----:B------:R-:W-:Y:S01]  /*6b90*/  LEA.HI.X R7, R0, UR5, R7, 0x1, P4 ;  /* 0x0000000500077c11 */ /* 0x000fe2000a0f0c07 */
[----:B------:R0:W5:Y:S04]  /*6ba0*/  @!P5 LDG.E.64 R42, desc[UR38][R4.64] ;  /* 0x00000026042ad981 */ /* 0x000168000c1e1b00 */
[----:B------:R0:W5:Y:S04]  /*6bb0*/  @!P2 LDG.E.64 R8, desc[UR38][R4.64+0x20] ;  /* 0x000020260408a981 */ /* 0x000168000c1e1b00 */
[----:B------:R0:W5:Y:S04]  /*6bc0*/  @!P5 LDG.E.64 R30, desc[UR38][R6.64] ;  /* 0x00000026061ed981 */ /* 0x000168000c1e1b00 */
[----:B------:R0:W5:Y:S02]  /*6bd0*/  @!P2 LDG.E.64 R20, desc[UR38][R6.64+0x20] ;  /* 0x000020260614a981 */ /* 0x000164000c1e1b00 */
.L_x_11662:
[----:B------:R-:W-:Y:S05]  /*6be0*/  BSYNC B1 ;  /* 0x0000000000017941 */ /* 0x000fea0003800000 */
.L_x_11661:
[----:B------:R-:W2:Y:S04]  /*6bf0*/  LDL R32, [R1+0x28] ;  /* 0x0000280001207983 */ /* 0x000ea80000100800 */
[----:B------:R-:W3:Y:S01]  /*6c00*/  LDL R33, [R1+0x38] ;  /* 0x0000380001217983 */ /* 0x000ee20000100800 */
[C---:B------:R-:W-:Y:S01]  /*6c10*/  IMAD.WIDE.U32 R14, R3.reuse, R10, R14 ;  /* 0x0000000a030e7225 */ /* 0x040fe200078e000e */
[----:B------:R-:W-:Y:S01]  /*6c20*/  ULDC.64 UR4, c[0x0][0x3c8] ;  /* 0x0000f20000047ab9 */ /* 0x000fe20000000a00 */
[----:B------:R-:W-:Y:S02]  /*6c30*/  ULDC.64 UR6, c[0x0][0x3e0] ;  /* 0x0000f80000067ab9 */ /* 0x000fe40000000a00 */
[----:B------:R-:W-:-:S04]  /*6c40*/  IMAD.WIDE.U32 R48, R3, R12, R48 ;  /* 0x0000000c03307225 */ /* 0x000fc800078e0030 */
[C---:B------:R-:W-:Y:S02]  /*6c50*/  IMAD R10, R23.reuse, R10, RZ ;  /* 0x0000000a170a7224 */ /* 0x040fe400078e02ff */
[----:B------:R-:W-:Y:S02]  /*6c60*/  IMAD R12, R23, R12, RZ ;  /* 0x0000000c170c7224 */ /* 0x000fe400078e02ff */
[C---:B0-----:R-:W-:Y:S02]  /*6c70*/  IMAD R5, R3.reuse, R11, R10 ;  /* 0x0000000b03057224 */ /* 0x041fe400078e020a */
[----:B------:R-:W-:Y:S02]  /*6c80*/  IMAD R3, R3, R13, R12 ;  /* 0x0000000d03037224 */ /* 0x000fe400078e020c */
[----:B------:R-:W-:Y:S02]  /*6c90*/  IMAD.IADD R5, R15, 0x1, R5 ;  /* 0x000000010f057824 */ /* 0x000fe400078e0205 */
[----:B------:R-:W-:-:S02]  /*6ca0*/  IMAD.IADD R3, R49, 0x1, R3 ;  /* 0x0000000131037824 */ /* 0x000fc400078e0203 */
[----:B--2---:R-:W-:Y:S01]  /*6cb0*/  IMAD.SHL.U32 R4, R32, 0x40, RZ ;  /* 0x0000004020047824 */ /* 0x004fe200078e00ff */
[----:B---3--:R-:W-:-:S04]  /*6cc0*/  LEA.HI R0, R33, R33, RZ, 0x1 ;  /* 0x0000002121007211 */ /* 0x008fc800078f08ff */
[----:B------:R-:W-:Y:S02]  /*6cd0*/  LOP3.LUT R7, R4, 0x1c0, RZ, 0xc0, !PT ;  /* 0x000001c004077812 */ /* 0x000fe400078ec0ff */
[----:B------:R-:W-:Y:S02]  /*6ce0*/  LOP3.LUT R6, R0, 0xfffffffe, RZ, 0xc0, !PT ;  /* 0xfffffffe00067812 */ /* 0x000fe400078ec0ff */
[----:B------:R-:W-:Y:S02]  /*6cf0*/  LEA R4, P2, R14, UR4, 0x1 ;  /* 0x000000040e047c11 */ /* 0x000fe4000f8408ff */
[----:B------:R-:W-:Y:S01]  /*6d00*/  LEA R0, P3, R48, UR6, 0x1 ;  /* 0x0000000630007c11 */ /* 0x000fe2000f8608ff */
[----:B------:R-:W-:Y:S01]  /*6d10*/  IMAD.IADD R6, R33, 0x1, -R6 ;  /* 0x0000000121067824 */ /* 0x000fe200078e0a06 */
[----:B------:R-:W-:Y:S01]  /*6d20*/  LOP3.LUT R26, R7, 0x18, R26, 0xf8, !PT ;  /* 0x00000018071a7812 */ /* 0x000fe200078ef81a */
[----:B------:R-:W-:Y:S01]  /*6d30*/  UMOV UR4, 0xffffffff ;  /* 0xffffffff00047882 */ /* 0x000fe20000000000 */
[----:B------:R-:W-:-:S02]  /*6d40*/  SHF.R.U32.HI R7, RZ, 0x3, R7 ;  /* 0x00000003ff077819 */ /* 0x000fc40000011607 */
[----:B------:R-:W-:Y:S02]  /*6d50*/  LEA.HI.X R5, R14, UR5, R5, 0x1, P2 ;  /* 0x000000050e057c11 */ /* 0x000fe400090f0c05 */
[----:B------:R-:W-:Y:S02]  /*6d60*/  LEA.HI.X R3, R48, UR7, R3, 0x1, P3 ;  /* 0x0000000730037c11 */ /* 0x000fe400098f0c03 */
[----:B------:R-:W-:Y:S02]  /*6d70*/  LOP3.LUT R26, R26, R7, RZ, 0x3c, !PT ;  /* 0x000000071a1a7212 */ /* 0x000fe400078e3cff */
[----:B------:R-:W-:Y:S01]  /*6d80*/  SHF.L.U32 R7, R6, 0x1f, RZ ;  /* 0x0000001f06077819 */ /* 0x000fe200000006ff */
[----:B------:R-:W-:Y:S06]  /*6d90*/  BRA.DIV UR4, `(.L_x_11663) ;  /* 0x0000015604907947 */ /* 0x000fec000b800000 */
.L_x_11912:
[----:B------:R-:W-:-:S03]  /*6da0*/  UMOV UR4, 0xffffffff ;  /* 0xffffffff00047882 */ /* 0x000fc60000000000 */
[----:B------:R-:W-:Y:S05]  /*6db0*/  BRA.DIV UR4, `(.L_x_11664) ;  /* 0x0000015604b07947 */ /* 0x000fea000b800000 */
.L_x_11915:
[----:B------:R-:W-:-:S03]  /*6dc0*/  UMOV UR4, 0xffffffff ;  /* 0xffffffff00047882 */ /* 0x000fc60000000000 */
[----:B------:R-:W-:Y:S05]  /*6dd0*/  BRA.DIV UR4, `(.L_x_11665) ;  /* 0x0000015604d07947 */ /* 0x000fea000b800000 */
.L_x_11918:
[----:B------:R-:W-:-:S03]  /*6de0*/  UMOV UR4, 0xffffffff ;  /* 0xffffffff00047882 */ /* 0x000fc60000000000 */
[----:B------:R-:W-:Y:S05]  /*6df0*/  BRA.DIV UR4, `(.L_x_11666) ;  /* 0x0000015604f07947 */ /* 0x000fea000b800000 */
.L_x_11921:
[----:B------:R-:W-:-:S03]  /*6e00*/  UMOV UR4, 0xffffffff ;  /* 0xffffffff00047882 */ /* 0x000fc60000000000 */
[----:B------:R-:W-:Y:S05]  /*6e10*/  BRA.DIV UR4, `(.L_x_11667) ;  /* 0x0000015a04107947 */ /* 0x000fea000b800000 */
.L_x_11924:
[----:B------:R-:W-:-:S03]  /*6e20*/  UMOV UR4, 0xffffffff ;  /* 0xffffffff00047882 */ /* 0x000fc60000000000 */
[----:B------:R-:W-:Y:S05]  /*6e30*/  BRA.DIV UR4, `(.L_x_11668) ;  /* 0x0000015a04307947 */ /* 0x000fea000b800000 */
.L_x_11927:
[----:B------:R-:W-:-:S03]  /*6e40*/  UMOV UR4, 0xffffffff ;  /* 0xffffffff00047882 */ /* 0x000fc60000000000 */
[----:B------:R-:W-:Y:S05]  /*6e50*/  BRA.DIV UR4, `(.L_x_11669) ;  /* 0x0000015a04507947 */ /* 0x000fea000b800000 */
.L_x_11930:
[----:B------:R-:W-:-:S03]  /*6e60*/  UMOV UR4, 0xffffffff ;  /* 0xffffffff00047882 */ /* 0x000fc60000000000 */
[----:B------:R-:W-:Y:S05]  /*6e70*/  BRA.DIV UR4, `(.L_x_11670) ;  /* 0x0000015a04707947 */ /* 0x000fea000b800000 */
.L_x_11933:
[----:B------:R-:W0:Y:S01]  /*6e80*/  S2R R6, SR_TID.X ;  /* 0x0000000000067919 */ /* 0x000e220000002100 */
[----:B------:R-:W1:Y:S01]  /*6e90*/  SYNCS.PHASECHK.TRANS64.TRYWAIT P2, [R2+URZ+0x16800], R7 ;  /* 0x01680007020075a7 */ /* 0x000e62000804017f */
[----:B-----5:R-:W-:Y:S01]  /*6ea0*/  IMAD.MOV.U32 R3, RZ, RZ, R45 ;  /* 0x000000ffff037224 */ /* 0x020fe200078e002d */
[----:B------:R-:W-:Y:S01]  /*6eb0*/  LOP3.LUT P3, RZ, R32, 0x4, RZ, 0xc0, !PT ;  /* 0x0000000420ff7812 */ /* 0x000fe2000786c0ff */
        /* <DEDUP_REMOVED lines=15> */
[----:B0-----:R-:W-:-:S05]  /*6fb0*/  VIADD R13, R6, 0xffffff80 ;  /* 0xffffff80060d7836 */ /* 0x001fca0000000000 */
[----:B------:R-:W-:-:S04]  /*6fc0*/  SHF.R.S32.HI R6, RZ, 0x1f, R13 ;  /* 0x0000001fff067819 */ /* 0x000fc8000001140d */
[----:B------:R-:W-:Y:S01]  /*6fd0*/  LEA.HI R6, R6, R13, RZ, 0x5 ;  /* 0x0000000d06067211 */ /* 0x000fe200078f28ff */
[----:B------:R-:W-:-:S03]  /*6fe0*/  IMAD.MOV.U32 R13, RZ, RZ, R31 ;  /* 0x000000ffff0d7224 */ /* 0x000fc600078e001f */
[----:B------:R-:W-:Y:S02]  /*6ff0*/  SHF.R.S32.HI R6, RZ, 0x5, R6 ;  /* 0x00000005ff067819 */ /* 0x000fe40000011406 */
[----:B------:R-:W-:Y:S01]  /*7000*/  PRMT R13, R13, 0x5410, R5 ;  /* 0x000054100d0d7816 */ /* 0x000fe20000000005 */
[----:B------:R-:W-:Y:S02]  /*7010*/  IMAD.MOV.U32 R5, RZ, RZ, R21 ;  /* 0x000000ffff057224 */ /* 0x000fe400078e0015 */
[--C-:B------:R-:W-:Y:S01]  /*7020*/  IMAD R3, R6, 0x200, R26.reuse ;  /* 0x0000020006037824 */ /* 0x100fe200078e021a */
[----:B------:R-:W-:Y:S01]  /*7030*/  PRMT R26, R0, 0x7610, R26 ;  /* 0x00007610001a7816 */ /* 0x000fe2000000001a */
[----:B------:R-:W-:Y:S01]  /*7040*/  IMAD.MOV.U32 R6, RZ, RZ, R30 ;  /* 0x000000ffff067224 */ /* 0x000fe200078e001e */
[----:B------:R-:W-:Y:S01]  /*7050*/  PRMT R11, R5, 0x7610, R11 ;  /* 0x00007610050b7816 */ /* 0x000fe2000000000b */
[----:B------:R-:W-:Y:S01]  /*7060*/  IMAD R3, R3, 0x2, R2 ;  /* 0x0000000203037824 */ /* 0x000fe200078e0202 */
[----:B------:R-:W-:Y:S01]  /*7070*/  PRMT R15, R13, 0x7610, R15 ;  /* 0x000076100d0f7816 */ /* 0x000fe2000000000f */
[----:B------:R-:W-:Y:S01]  /*7080*/  IMAD.MOV.U32 R5, RZ, RZ, R9 ;  /* 0x000000ffff057224 */ /* 0x000fe200078e0009 */
[----:B------:R-:W-:Y:S01]  /*7090*/  PRMT R14, R6, 0x7610, R14 ;  /* 0x00007610060e7816 */ /* 0x000fe2000000000e */
[----:B------:R-:W-:-:S02]  /*70a0*/  VIADD R4, R3, 0x8400 ;  /* 0x0000840003047836 */ /* 0x000fc40000000000 */
[----:B------:R-:W-:Y:S01]  /*70b0*/  VIADD R0, R3, 0x8440 ;  /* 0x0000844003007836 */ /* 0x000fe20000000000 */
[----:B------:R-:W-:Y:S01]  /*70c0*/  PRMT R14, R14, 0x5410, R27 ;  /* 0x000054100e0e7816 */ /* 0x000fe2000000001b */
[----:B------:R-:W-:Y:S02]  /*70d0*/  @P3 VIADD R0, R4, 0xffffffc0 ;  /* 0xffffffc004003836 */ /* 0x000fe40000000000 */
[----:B------:R-:W-:Y:S02]  /*70e0*/  IMAD.MOV.U32 R4, RZ, RZ, R20 ;  /* 0x000000ffff047224 */ /* 0x000fe400078e0014 */
[----:B------:R-:W-:-:S03]  /*70f0*/  IMAD.MOV.U32 R6, RZ, RZ, R42 ;  /* 0x000000ffff067224 */ /* 0x000fc600078e002a */
[----:B------:R-:W-:Y:S01]  /*7100*/  PRMT R10, R4, 0x7610, R10 ;  /* 0x00007610040a7816 */ /* 0x000fe2000000000a */
[----:B------:R-:W-:Y:S01]  /*7110*/  IMAD.MOV.U32 R4, RZ, RZ, R8 ;  /* 0x000000ffff047224 */ /* 0x000fe200078e0008 */
[----:B------:R-:W-:Y:S01]  /*7120*/  PRMT R52, R6, 0x7610, R52 ;  /* 0x0000761006347816 */ /* 0x000fe20000000034 */
[----:B-1----:R-:W-:Y:S06]  /*7130*/  @!P2 BRA `(.L_x_11672) ;  /* 0x0000015400e8a947 */ /* 0x002fec0003800000 */
.L_x_11934:
[----:B------:R-:W-:Y:S05]  /*7140*/  BSYNC B1 ;  /* 0x0000000000017941 */ /* 0x000fea0003800000 */
.L_x_11671:
[----:B------:R-:W-:Y:S01]  /*7150*/  BSSY B1, `(.L_x_11673) ;  /* 0x0000068000017945 */ /* 0x000fe20003800000 */
[----:B------:R-:W-:Y:S02]  /*7160*/  PRMT R12, R4, 0x7610, R12 ;  /* 0x00007610040c7816 */ /* 0x000fe4000000000c */
[----:B------:R-:W-:Y:S01]  /*7170*/  PRMT R13, R5, 0x7610, R13 ;  /* 0x00007610050d7816 */ /* 0x000fe2000000000d */
[----:B------:R-:W-:Y:S06]  /*7180*/  @P0 BRA `(.L_x_11674) ;  /* 0x0000000400900947 */ /* 0x000fec0003800000 */
[----:B------:R-:W1:Y:S01]  /*7190*/  LDC R5, c[0x0][0x3d4] ;  /* 0x0000f500ff057b82 */ /* 0x000e620000000800 */
[C---:B------:R-:W-:Y:S01]  /*71a0*/  VIADD R4, R28.reuse, 0x10 ;  /* 0x000000101c047836 */ /* 0x040fe20000000000 */
[----:B------:R-:W-:Y:S01]  /*71b0*/  BSSY B2, `(.L_x_11675) ;  /* 0x0000032000027945 */ /* 0x000fe20003800000 */
[----:B-1----:R-:W-:-:S03]  /*71c0*/  ISETP.GE.AND P0, PT, R28, R5, PT ;  /* 0x000000051c00720c */ /* 0x002fc60003f06270 */
[----:B------:R-:W-:-:S10]  /*71d0*/  ISETP.GE.AND P2, PT, R4, R5, PT ;  /* 0x000000050400720c */ /* 0x000fd40003f46270 */
[----:B------:R-:W-:Y:S05]  /*71e0*/  @P0 BRA `(.L_x_11676) ;  /* 0x0000000000b80947 */ /* 0x000fea0003800000 */
[----:B0-----:R-:W0:Y:S01]  /*71f0*/  LDS.128 R4, [R3+0x8400] ;  /* 0x0084000003047984 */ /* 0x001e220000000c00 */
[--C-:B------:R-:W-:Y:S02]  /*7200*/  SHF.R.U64 R41, R44, 0x10, R45.reuse ;  /* 0x000000102c297819 */ /* 0x100fe4000000122d */
[----:B------:R-:W-:Y:S02]  /*7210*/  SHF.R.U32.HI R44, RZ, 0x10, R45 ;  /* 0x00000010ff2c7819 */ /* 0x000fe4000001162d */
[--C-:B------:R-:W-:Y:S02]  /*7220*/  SHF.R.U32.HI R34, RZ, 0x10, R47.reuse ;  /* 0x00000010ff227819 */ /* 0x100fe4000001162f */
        /* <DEDUP_REMOVED lines=16> */
[C---:B------:R-:W-:Y:S01]  /*7330*/  FMUL.FTZ R48, R32.reuse, R44 ;  /* 0x0000002c20307220 */ /* 0x040fe20000410000 */
[----:B------:R-:W-:Y:S02]  /*7340*/  IMAD.U32 R7, R5, 0x10000, RZ ;  /* 0x0001000005077824 */ /* 0x000fe400078e00ff */
[C---:B------:R-:W-:Y:S01]  /*7350*/  FFMA.FTZ R45, R23.reuse, R45, R26 ;  /* 0x0000002d172d7223 */ /* 0x040fe2000001001a */
[-C--:B------:R-:W-:Y:S01]  /*7360*/  FMUL.FTZ R50, R32, R34.reuse ;  /* 0x0000002220327220 */ /* 0x080fe20000410000 */
[----:B------:R-:W-:Y:S01]  /*7370*/  LOP3.LUT R4, R4, 0xffff0000, RZ, 0xc0, !PT ;  /* 0xffff000004047812 */ /* 0x000fe200078ec0ff */
[----:B------:R-:W-:Y:S01]  /*7380*/  FFMA.FTZ R46, R23, R35, -R46 ;  /* 0x00000023172e7223 */ /* 0x000fe2000001082e */
[----:B------:R-:W-:Y:S01]  /*7390*/  LOP3.LUT R5, R5, 0xffff0000, RZ, 0xc0, !PT ;  /* 0xffff000005057812 */ /* 0x000fe200078ec0ff */
        /* <DEDUP_REMOVED lines=19> */
.L_x_11676:
[----:B------:R-:W-:Y:S05]  /*74d0*/  BSYNC B2 ;  /* 0x0000000000027941 */ /* 0x000fea0003800000 */
.L_x_11675:
[----:B------:R-:W-:Y:S05]  /*74e0*/  @P2 BRA `(.L_x_11674) ;  /* 0x0000000000b82947 */ /* 0x000fea0003800000 */
[----:B01----:R-:W0:Y:S01]  /*74f0*/  LDS.128 R4, [R0] ;  /* 0x0000000000047984 */ /* 0x003e220000000c00 */
[--C-:B------:R-:W-:Y:S02]  /*7500*/  SHF.R.U64 R36, R36, 0x10, R37.reuse ;  /* 0x0000001024247819 */ /* 0x100fe40000001225 */
[----:B------:R-:W-:Y:S02]  /*7510*/  SHF.R.U32.HI R37, RZ, 0x10, R37 ;  /* 0x00000010ff257819 */ /* 0x000fe40000011625 */
[----:B------:R-:W-:Y:S02]  /*7520*/  SHF.R.U32.HI R34, RZ, 0x10, R39 ;  /* 0x00000010ff227819 */ /* 0x000fe40000011627 */
[----:B------:R-:W-:Y:S02]  /*7530*/  PRMT R37, R49, 0x5410, R37 ;  /* 0x0000541031257816 */ /* 0x000fe40000000025 */
[----:B------:R-:W-:Y:S02]  /*7540*/  PRMT R34, R13, 0x5432, R34 ;  /* 0x000054320d227816 */ /* 0x000fe40000000022 */
[----:B------:R-:W-:Y:S01]  /*7550*/  SHF.R.U64 R33, R38, 0x10, R39 ;  /* 0x0000001026217819 */ /* 0x000fe20000001227 */
[C---:B------:R-:W-:Y:S01]  /*7560*/  IMAD.U32 R38, R37.reuse, 0x10000, RZ ;  /* 0x0001000025267824 */ /* 0x040fe200078e00ff */
[----:B------:R-:W-:Y:S01]  /*7570*/  LOP3.LUT R37, R37, 0xffff0000, RZ, 0xc0, !PT ;  /* 0xffff000025257812 */ /* 0x000fe200078ec0ff */
[----:B------:R-:W-:Y:S01]  /*7580*/  IMAD.U32 R35, R34, 0x10000, RZ ;  /* 0x0001000022237824 */ /* 0x000fe200078e00ff */
[----:B------:R-:W-:-:S02]  /*7590*/  PRMT R36, R11, 0x5432, R36 ;  /* 0x000054320b247816 */ /* 0x000fc40000000024 */
        /* <DEDUP_REMOVED lines=12> */
[----:B------:R-:W-:Y:S02]  /*7660*/  IMAD.U32 R7, R5, 0x10000, RZ ;  /* 0x0001000005077824 */ /* 0x000fe400078e00ff */
[-C--:B------:R-:W-:Y:S01]  /*7670*/  FFMA.FTZ R38, R27, R34.reuse, -R26 ;  /* 0x000000221b267223 */ /* 0x080fe2000001081a */
        /* <DEDUP_REMOVED lines=21> */
.L_x_11674:
[----:B------:R-:W-:Y:S05]  /*77d0*/  BSYNC B1 ;  /* 0x0000000000017941 */ /* 0x000fea0003800000 */
.L_x_11673:
[----:B------:R-:W-:Y:S05]  /*77e0*/  @P1 BRA `(.L_x_11677) ;  /* 0x0000001c00181947 */ /* 0x000fea0003800000 */
[----:B-12---:R-:W1:Y:S01]  /*77f0*/  LDC R5, c[0x0][0x3d4] ;  /* 0x0000f500ff057b82 */ /* 0x006e620000000800 */
[C---:B------:R-:W-:Y:S01]  /*7800*/  VIADD R4, R28.reuse, 0x10 ;  /* 0x000000101c047836 */ /* 0x040fe20000000000 */
[----:B------:R-:W-:Y:S01]  /*7810*/  BSSY B1, `(.L_x_11678) ;  /* 0x0000032000017945 */ /* 0x000fe20003800000 */
[----:B-1----:R-:W-:-:S03]  /*7820*/  ISETP.GE.AND P0, PT, R28, R5, PT ;  /* 0x000000051c00720c */ /* 0x002fc60003f06270 */
[----:B------:R-:W-:-:S10]  /*7830*/  ISETP.GE.AND P1, PT, R4, R5, PT ;  /* 0x000000050400720c */ /* 0x000fd40003f26270 */
[----:B------:R-:W-:Y:S05]  /*7840*/  @P0 BRA `(.L_x_11679) ;  /* 0x0000000000b80947 */ /* 0x000fea0003800000 */
[----:B0-----:R-:W0:Y:S01]  /*7850*/  LDS.128 R4, [R3+0xb400] ;  /* 0x00b4000003047984 */ /* 0x001e220000000c00 */
[----:B------:R-:W-:Y:S02]  /*7860*/  SHF.R.U32.HI R26, RZ, 0x10, R31 ;  /* 0x00000010ff1a7819 */ /* 0x000fe4000001161f */
[----:B------:R-:W-:Y:S02]  /*7870*/  SHF.R.U32.HI R28, RZ, 0x10, R43 ;  /* 0x00000010ff1c7819 */ /* 0x000fe4000001162b */
[----:B------:R-:W-:Y:S02]  /*7880*/  SHF.R.U64 R23, R30, 0x10, R31 ;  /* 0x000000101e177819 */ /* 0x000fe4000000121f */
[----:B------:R-:W-:Y:S02]  /*7890*/  PRMT R31, R15, 0x5410, R26 ;  /* 0x000054100f1f7816 */ /* 0x000fe4000000001a */
[----:B------:R-:W-:Y:S02]  /*78a0*/  PRMT R28, R14, 0x5432, R28 ;  /* 0x000054320e1c7816 */ /* 0x000fe4000000001c */
[----:B------:R-:W-:Y:S01]  /*78b0*/  SHF.R.U64 R27, R42, 0x10, R43 ;  /* 0x000000102a1b7819 */ /* 0x000fe2000000122b */
[C---:B------:R-:W-:Y:S01]  /*78c0*/  IMAD.U32 R32, R31.reuse, 0x10000, RZ ;  /* 0x000100001f207824 */ /* 0x040fe200078e00ff */
[----:B------:R-:W-:Y:S01]  /*78d0*/  PRMT R30, R14, 0x5410, R23 ;  /* 0x000054100e1e7816 */ /* 0x000fe20000000017 */
        /* <DEDUP_REMOVED lines=10> */
[----:B------:R-:W-:-:S02]  /*7980*/  IMAD.U32 R6, R4, 0x10000, RZ ;  /* 0x0001000004067824 */ /* 0x000fc400078e00ff */
[----:B------:R-:W-:Y:S01]  /*7990*/  FMUL.FTZ R34, R26, R31 ;  /* 0x0000001f1a227220 */ /* 0x000fe20000410000 */
[C---:B------:R-:W-:Y:S01]  /*79a0*/  FFMA.FTZ R33, R14.reuse, R29, -R33 ;  /* 0x0000001d0e217223 */ /* 0x040fe20000010821 */
[C---:B------:R-:W-:Y:S02]  /*79b0*/  IMAD.U32 R7, R5.reuse, 0x10000, RZ ;  /* 0x0001000005077824 */ /* 0x040fe400078e00ff */
[----:B------:R-:W-:Y:S01]  /*79c0*/  FFMA.FTZ R32, R14, R32, R15 ;  /* 0x000000200e207223 */ /* 0x000fe2000001000f */
        /* <DEDUP_REMOVED lines=22> */
.L_x_11679:
[----:B------:R-:W-:Y:S05]  /*7b30*/  BSYNC B1 ;  /* 0x0000000000017941 */ /* 0x000fea0003800000 */
.L_x_11678:
[----:B------:R-:W-:Y:S05]  /*7b40*/  @P1 BRA `(.L_x_11677) ;  /* 0x0000001800401947 */ /* 0x000fea0003800000 */
[----:B01----:R-:W0:Y:S01]  /*7b50*/  LDS.128 R4, [R0+0x3000] ;  /* 0x0030000000047984 */ /* 0x003e220000000c00 */
        /* <DEDUP_REMOVED lines=46> */
.L_x_11658:
[----:B------:R-:W2:Y:S01]  /*7e40*/  LDL R54, [R1+0x4] ;  /* 0x0000040001367983 */ /* 0x000ea20000100800 */
[----:B------:R-:W1:Y:S03]  /*7e50*/  LDC R21, c[0x0][0x3d4] ;  /* 0x0000f500ff157b82 */ /* 0x000e660000000800 */
[----:B------:R-:W3:Y:S01]  /*7e60*/  LDL R52, [R1+0x38] ;  /* 0x0000380001347983 */ /* 0x000ee20000100800 */
[C---:B------:R-:W-:Y:S01]  /*7e70*/  VIADD R51, R17.reuse, 0x60 ;  /* 0x0000006011337836 */ /* 0x040fe20000000000 */
[-C--:B------:R-:W-:Y:S01]  /*7e80*/  ISETP.GE.AND P1, PT, R17, R50.reuse, PT ;  /* 0x000000321100720c */ /* 0x080fe20003f26270 */
[----:B------:R-:W-:Y:S01]  /*7e90*/  ULDC.64 UR4, c[0x0][0x3c8] ;  /* 0x0000f20000047ab9 */ /* 0x000fe20000000a00 */
[----:B------:R-:W-:Y:S02]  /*7ea0*/  ULDC.64 UR6, c[0x0][0x3e0] ;  /* 0x0000f80000067ab9 */ /* 0x000fe40000000a00 */
[----:B------:R-:W-:-:S04]  /*7eb0*/  ISETP.GE.AND P0, PT, R51, R50, PT ;  /* 0x000000323300720c */ /* 0x000fc80003f06270 */
[CC--:B-1----:R-:W-:Y:S02]  /*7ec0*/  ISETP.GE.OR P0, PT, R26.reuse, R21.reuse, P0 ;  /* 0x000000151a00720c */ /* 0x0c2fe40000706670 */
[----:B------:R-:W-:-:S11]  /*7ed0*/  ISETP.GE.OR P1, PT, R26, R21, P1 ;  /* 0x000000151a00720c */ /* 0x000fd60000f26670 */
[----:B------:R-:W1:Y:S01]  /*7ee0*/  @!P0 LDC.64 R48, c[0x0][0x3e0] ;  /* 0x0000f800ff308b82 */ /* 0x000e620000000a00 */
[----:B------:R-:W-:Y:S01]  /*7ef0*/  @!P0 IMAD.MOV.U32 R7, RZ, RZ, R55 ;  /* 0x000000ffff078224 */ /* 0x000fe200078e0037 */
[----:B------:R-:W-:Y:S01]  /*7f00*/  @!P1 IADD3 R15, P2, R39, R4, RZ ;  /* 0x00000004270f9210 */ /* 0x000fe20007f5e0ff */
[----:B------:R-:W-:Y:S01]  /*7f10*/  @!P0 IMAD.MOV.U32 R8, RZ, RZ, R4 ;  /* 0x000000ffff088224 */ /* 0x000fe200078e0004 */
[C---:B0-----:R-:W-:Y:S01]  /*7f20*/  @!P1 IADD3 R14, P3, R31.reuse, R6, RZ ;  /* 0x000000061f0e9210 */ /* 0x041fe20007f7e0ff */
[----:B------:R-:W-:Y:S02]  /*7f30*/  @!P0 IMAD.MOV.U32 R9, RZ, RZ, R57 ;  /* 0x000000ffff098224 */ /* 0x000fe400078e0039 */
[----:B------:R-:W-:Y:S01]  /*7f40*/  @!P0 IMAD.WIDE.U32 R4, R10, 0x60, R6 ;  /* 0x000000600a048825 */ /* 0x000fe200078e0006 */
[----:B------:R-:W0:Y:S03]  /*7f50*/  @!P0 LDC.64 R28, c[0x0][0x3c8] ;  /* 0x0000f200ff1c8b82 */ /* 0x000e260000000a00 */
[----:B------:R-:W-:Y:S01]  /*7f60*/  @!P0 IMAD.WIDE.U32 R6, R12, 0x60, R8 ;  /* 0x000000600c068825 */ /* 0x000fe200078e0008 */
[----:B------:R-:W-:-:S03]  /*7f70*/  @!P0 IADD3 R3, P4, R31, R4, RZ ;  /* 0x000000041f038210 */ /* 0x000fc60007f9e0ff */
[----:B------:R-:W-:Y:S01]  /*7f80*/  @!P0 IMAD R20, R11, 0x60, RZ ;  /* 0x000000600b148824 */ /* 0x000fe200078e02ff */
[----:B------:R-:W-:Y:S01]  /*7f90*/  @!P0 IADD3 R0, P5, R39, R6, RZ ;  /* 0x0000000627008210 */ /* 0x000fe20007fbe0ff */
[----:B------:R-:W-:Y:S01]  /*7fa0*/  @!P0 IMAD R30, R13, 0x60, RZ ;  /* 0x000000600d1e8824 */ /* 0x000fe200078e02ff */
[----:B------:R-:W4:Y:S01]  /*7fb0*/  S2R R53, SR_TID.X ;  /* 0x0000000000357919 */ /* 0x000f220000002100 */
[----:B------:R-:W-:Y:S01]  /*7fc0*/  @!P1 IMAD.X R9, R55, 0x1, R37, P3 ;  /* 0x0000000137099824 */ /* 0x000fe200018e0625 */
[----:B------:R-:W-:Y:S01]  /*7fd0*/  @!P0 IADD3.X R4, R37, R20, R5, P4, !PT ;  /* 0x0000001425048210 */ /* 0x000fe200027fe405 */
[----:B------:R-:W-:Y:S01]  /*7fe0*/  @!P1 IMAD.X R20, R57, 0x1, R47, P2 ;  /* 0x0000000139149824 */ /* 0x000fe200010e062f */
[----:B------:R-:W-:Y:S02]  /*7ff0*/  @!P0 IADD3.X R6, R47, R30, R7, P5, !PT ;  /* 0x0000001e2f068210 */ /* 0x000fe40002ffe407 */
[----:B------:R-:W-:Y:S02]  /*8000*/  CS2R R36, SRZ ;  /* 0x0000000000247805 */ /* 0x000fe4000001ff00 */
[----:B-1----:R-:W-:-:S02]  /*8010*/  @!P0 LEA R48, P4, R0, R48, 0x1 ;  /* 0x0000003000308211 */ /* 0x002fc400078808ff */
[----:B------:R-:W-:Y:S02]  /*8020*/  CS2R R38, SRZ ;  /* 0x0000000000267805 */ /* 0x000fe4000001ff00 */
[----:B------:R-:W-:Y:S02]  /*8030*/  @!P1 LEA R8, P3, R14, UR4, 0x1 ;  /* 0x000000040e089c11 */ /* 0x000fe4000f8608ff */
[----:B------:R-:W-:Y:S02]  /*8040*/  @!P0 LEA.HI.X R49, R0, R49, R6, 0x1, P4 ;  /* 0x0000003100318211 */ /* 0x000fe400020f0c06 */
[----:B------:R-:W1:Y:S01]  /*8050*/  LDC R0, c[0x0][0x428] ;  /* 0x00010a00ff007b82 */ /* 0x000e620000000800 */
[----:B------:R-:W-:Y:S02]  /*8060*/  @!P1 LEA.HI.X R9, R14, UR5, R9, 0x1, P3 ;  /* 0x000000050e099c11 */ /* 0x000fe400098f0c09 */
[----:B0-----:R-:W-:Y:S02]  /*8070*/  @!P0 LEA R46, P3, R3, R28, 0x1 ;  /* 0x0000001c032e8211 */ /* 0x001fe400078608ff */
[----:B------:R-:W-:-:S02]  /*8080*/  CS2R R30, SRZ ;  /* 0x00000000001e7805 */ /* 0x000fc4000001ff00 */
[----:B------:R-:W-:Y:S01]  /*8090*/  CS2R R6, SRZ ;  /* 0x0000000000067805 */ /* 0x000fe2000001ff00 */
[----:B------:R0:W5:Y:S01]  /*80a0*/  @!P1 LDG.E.128 R36, desc[UR38][R8.64] ;  /* 0x0000002608249981 */ /* 0x000162000c1e1d00 */
[----:B------:R-:W-:Y:S02]  /*80b0*/  @!P0 LEA.HI.X R47, R3, R29, R4, 0x1, P3 ;  /* 0x0000001d032f8211 */ /* 0x000fe400018f0c04 */
[----:B------:R-:W-:Y:S02]  /*80c0*/  CS2R R28, SRZ ;  /* 0x00000000001c7805 */ /* 0x000fe4000001ff00 */
[----:B------:R-:W-:Y:S02]  /*80d0*/  CS2R R4, SRZ ;  /* 0x0000000000047805 */ /* 0x000fe4000001ff00 */
[----:B------:R-:W-:Y:S02]  /*80e0*/  @!P1 LEA R14, P2, R15, UR6, 0x1 ;  /* 0x000000060f0e9c11 */ /* 0x000fe4000f8408ff */
[----:B------:R-:W5:Y:S01]  /*80f0*/  @!P0 LDG.E.128 R28, desc[UR38][R46.64] ;  /* 0x000000262e1c8981 */ /* 0x000f62000c1e1d00 */
[----:B------:R-:W-:-:S02]  /*8100*/  CS2R R32, SRZ ;  /* 0x0000000000207805 */ /* 0x000fc4000001ff00 */
[----:B------:R-:W-:Y:S02]  /*8110*/  CS2R R34, SRZ ;  /* 0x0000000000227805 */ /* 0x000fe4000001ff00 */
[----:B------:R-:W-:Y:S01]  /*8120*/  @!P1 LEA.HI.X R15, R15, UR7, R20, 0x1, P2 ;  /* 0x000000070f0f9c11 */ /* 0x000fe200090f0c14 */
[----:B------:R-:W5:Y:S01]  /*8130*/  @!P0 LDG.E.128 R4, desc[UR38][R48.64] ;  /* 0x0000002630048981 */ /* 0x000f62000c1e1d00 */
[----:B----4-:R-:W-:-:S03]  /*8140*/  VIADD R56, R53, 0xffffff80 ;  /* 0xffffff8035387836 */ /* 0x010fc60000000000 */
[----:B------:R4:W5:Y:S01]  /*8150*/  @!P1 LDG.E.128 R32, desc[UR38][R14.64] ;  /* 0x000000260e209981 */ /* 0x000962000c1e1d00 */
[----:B-1----:R-:W-:Y:S02]  /*8160*/  ISETP.NE.AND P0, PT, R0, 0x1, PT ;  /* 0x000000010000780c */ /* 0x002fe40003f05270 */
[----:B------:R-:W-:-:S04]  /*8170*/  SHF.R.S32.HI R53, RZ, 0x1f, R56 ;  /* 0x0000001fff357819 */ /* 0x000fc80000011438 */
[----:B------:R-:W-:-:S07]  /*8180*/  LEA.HI R53, R53, R56, RZ, 0x2 ;  /* 0x0000003835357211 */ /* 0x000fce00078f10ff */
[----:B------:R-:W1:Y:S01]  /*8190*/  @P0 LDC R0, c[0x0][0x42c] ;  /* 0x00010b00ff000b82 */ /* 0x000e620000000800 */
[----:B------:R-:W-:-:S07]  /*81a0*/  LOP3.LUT R53, R53, 0xfffffffc, RZ, 0xc0, !PT ;  /* 0xfffffffc35357812 */ /* 0x000fce00078ec0ff */
[----:B0-----:R-:W0:Y:S01]  /*81b0*/  @P0 LDC R9, c[0x0][0x430] ;  /* 0x00010c00ff090b82 */ /* 0x001e220000000800 */
[----:B------:R-:W-:Y:S02]  /*81c0*/  IMAD.IADD R53, R56, 0x1, -R53 ;  /* 0x0000000138357824 */ /* 0x000fe400078e0a35 */
[----:B----4-:R-:W-:Y:S02]  /*81d0*/  IMAD.MOV.U32 R14, RZ, RZ, R44 ;  /* 0x000000ffff0e7224 */ /* 0x010fe400078e002c */
[----:B------:R-:W-:Y:S02]  /*81e0*/  IMAD.MOV.U32 R15, RZ, RZ, R41 ;  /* 0x000000ffff0f7224 */ /* 0x000fe400078e0029 */
[----:B------:R-:W-:Y:S02]  /*81f0*/  IMAD.MOV.U32 R43, RZ, RZ, R23 ;  /* 0x000000ffff2b7224 */ /* 0x000fe400078e0017 */
[----:B--2---:R-:W-:-:S04]  /*8200*/  IMAD R3, R54, 0xc0, R17 ;  /* 0x000000c036037824 */ /* 0x004fc800078e0211 */
[----:B------:R-:W-:-:S04]  /*8210*/  IMAD R3, R53, 0x60, R3 ;  /* 0x0000006035037824 */ /* 0x000fc800078e0203 */
[----:B-1----:R-:W-:-:S05]  /*8220*/  @P0 IMAD.HI.U32 R0, R3, R0, RZ ;  /* 0x0000000003000227 */ /* 0x002fca00078e00ff */
[----:B0-----:R-:W-:-:S04]  /*8230*/  @P0 SHF.R.U32.HI R3, RZ, R9, R0 ;  /* 0x00000009ff030219 */ /* 0x001fc80000011600 */
[----:B------:R-:W-:Y:S01]  /*8240*/  SHF.R.S32.HI R9, RZ, 0x1f, R3 ;  /* 0x0000001fff097819 */ /* 0x000fe20000011403 */
[----:B------:R-:W-:-:S04]  /*8250*/  IMAD.WIDE.U32 R14, R3, R10, R14 ;  /* 0x0000000a030e7225 */ /* 0x000fc800078e000e */
[C---:B------:R-:W-:Y:S02]  /*8260*/  IMAD R0, R9.reuse, R10, RZ ;  /* 0x0000000a09007224 */ /* 0x040fe400078e02ff */
[-C--:B------:R-:W-:Y:S02]  /*8270*/  IMAD R8, R9, R12.reuse, RZ ;  /* 0x0000000c09087224 */ /* 0x080fe400078e02ff */
[----:B------:R-:W-:-:S04]  /*8280*/  IMAD.WIDE.U32 R42, R3, R12, R42 ;  /* 0x0000000c032a7225 */ /* 0x000fc800078e002a */
[C---:B------:R-:W-:Y:S02]  /*8290*/  IMAD R9, R3.reuse, R11, R0 ;  /* 0x0000000b03097224 */ /* 0x040fe400078e0200 */
[----:B------:R-:W-:Y:S01]  /*82a0*/  IMAD R3, R3, R13, R8 ;  /* 0x0000000d03037224 */ /* 0x000fe200078e0208 */
[----:B------:R-:W-:Y:S01]  /*82b0*/  LEA R8, P0, R14, UR4, 0x1 ;  /* 0x000000040e087c11 */ /* 0x000fe2000f8008ff */
[----:B------:R-:W-:Y:S01]  /*82c0*/  IMAD.IADD R9, R15, 0x1, R9 ;  /* 0x000000010f097824 */ /* 0x000fe200078e0209 */
[----:B------:R-:W-:Y:S01]  /*82d0*/  LEA R0, P1, R42, UR6, 0x1 ;  /* 0x000000062a007c11 */ /* 0x000fe2000f8208ff */
[----:B------:R-:W-:Y:S01]  /*82e0*/  IMAD.IADD R3, R43, 0x1, R3 ;  /* 0x000000012b037824 */ /* 0x000fe200078e0203 */
[----:B------:R-:W-:Y:S02]  /*82f0*/  UMOV UR4, 0xffffffff ;  /* 0xffffffff00047882 */ /* 0x000fe40000000000 */
[----:B------:R-:W-:Y:S02]  /*8300*/  LEA.HI.X R9, R14, UR5, R9, 0x1, P0 ;  /* 0x000000050e097c11 */ /* 0x000fe400080f0c09 */
[----:B------:R-:W-:-:S02]  /*8310*/  LEA.HI.X R3, R42, UR7, R3, 0x1, P1 ;  /* 0x000000072a037c11 */ /* 0x000fc400088f0c03 */
[----:B---3--:R-:W-:Y:S01]  /*8320*/  LEA.HI R10, R52, R52, RZ, 0x1 ;  /* 0x00000034340a7211 */ /* 0x008fe200078f08ff */
[----:B------:R-:W-:Y:S06]  /*8330*/  BRA.DIV UR4, `(.L_x_11680) ;  /* 0x00000146047c7947 */ /* 0x000fec000b800000 */
.L_x_11937:
[----:B------:R-:W-:-:S03]  /*8340*/  UMOV UR4, 0xffffffff ;  /* 0xffffffff00047882 */ /* 0x000fc60000000000 */
[----:B------:R-:W-:Y:S05]  /*8350*/  BRA.DIV UR4, `(.L_x_11681) ;  /* 0x00000146049c7947 */ /* 0x000fea000b800000 */
.L_x_11940:
[----:B------:R-:W-:-:S03]  /*8360*/  UMOV UR4, 0xffffffff ;  /* 0xffffffff00047882 */ /* 0x000fc60000000000 */
[----:B------:R-:W-:Y:S05]  /*8370*/  BRA.DIV UR4, `(.L_x_11682) ;  /* 0x0000014604bc7947 */ /* 0x000fea000b800000 */
.L_x_11943:
[----:B------:R-:W-:-:S03]  /*8380*/  UMOV UR4, 0xffffffff ;  /* 0xffffffff00047882 */ /* 0x000fc60000000000 */
[----:B------:R-:W-:Y:S05]  /*8390*/  BRA.DIV UR4, `(.L_x_11683) ;  /* 0x0000014604dc7947 */ /* 0x000fea000b800000 */
.L_x_11946:
[----:B------:R-:W-:-:S03]  /*83a0*/  UMOV UR4, 0xffffffff ;  /* 0xffffffff00047882 */ /* 0x000fc60000000000 */
[----:B------:R-:W-:Y:S05]  /*83b0*/  BRA.DIV UR4, `(.L_x_11684) ;  /* 0x0000014604fc7947 */ /* 0x000fea000b800000 */
.L_x_11949:
[----:B------:R-:W-:Y:S01]  /*83c0*/  UMOV UR4, 0xffffffff ;  /* 0xffffffff00047882 */ /* 0x000fe20000000000 */
[----:B------:R-:W-:Y:S02]  /*83d0*/  LOP3.LUT R10, R10, 0xfffffffe, RZ, 0xc0, !PT ;  /* 0xfffffffe0a0a7812 */ /* 0x000fe400078ec0ff */
[----:B------:R-:W-:Y:S05]  /*83e0*/  BRA.DIV UR4, `(.L_x_11685) ;  /* 0x0000014a04187947 */ /* 0x000fea000b800000 */
.L_x_11952:
[----:B------:R-:W-:Y:S01]  /*83f0*/  UMOV UR4, 0xffffffff ;  /* 0xffffffff00047882 */ /* 0x000fe20000000000 */
[----:B------:R-:W-:Y:S02]  /*8400*/  IMAD.IADD R9, R52, 0x1, -R10 ;  /* 0x0000000134097824 */ /* 0x000fe400078e0a0a */
[----:B------:R-:W-:Y:S05]  /*8410*/  BRA.DIV UR4, `(.L_x_11686) ;  /* 0x0000014a04347947 */ /* 0x000fea000b800000 */
.L_x_11955:
[----:B------:R-:W-:Y:S01]  /*8420*/  UMOV UR4, 0xffffffff ;  /* 0xffffffff00047882 */ /* 0x000fe20000000000 */
[----:B------:R-:W-:Y:S02]  /*8430*/  SHF.L.U32 R9, R9, 0x1f, RZ ;  /* 0x0000001f09097819 */ /* 0x000fe400000006ff */
[----:B------:R-:W-:Y:S05]  /*8440*/  BRA.DIV UR4, `(.L_x_11687) ;  /* 0x0000014a04507947 */ /* 0x000fea000b800000 */
.L_x_11958:
[----:B------:R-:W0:Y:S01]  /*8450*/  SYNCS.PHASECHK.TRANS64.TRYWAIT P1, [R2+URZ+0x16800], R9 ;  /* 0x01680009020075a7 */ /* 0x000e22000802017f */
[----:B-----5:R-:W-:Y:S01]  /*8460*/  IMAD.MOV.U32 R8, RZ, RZ, R38 ;  /* 0x000000ffff087224 */ /* 0x020fe200078e0026 */
        /* <DEDUP_REMOVED lines=24> */
[-C--:B------:R-:W-:Y:S01]  /*85f0*/  ISETP.GE.OR P2, PT, R17, R50.reuse, P0 ;  /* 0x000000321100720c */ /* 0x080fe20000746670 */
[----:B------:R-:W-:Y:S01]  /*8600*/  IMAD.MOV.U32 R10, RZ, RZ, R5 ;  /* 0x000000ffff0a7224 */ /* 0x000fe200078e0005 */
[----:B------:R-:W-:Y:S01]  /*8610*/  ISETP.GE.OR P0, PT, R51, R50, P0 ;  /* 0x000000323300720c */ /* 0x000fe20000706670 */
[----:B------:R-:W-:Y:S01]  /*8620*/  IMAD.MOV.U32 R41, RZ, RZ, R6 ;  /* 0x000000ffff297224 */ /* 0x000fe200078e0006 */
[----:B------:R-:W-:Y:S01]  /*8630*/  PRMT R23, R11, 0x7610, R23 ;  /* 0x000076100b177816 */ /* 0x000fe20000000017 */
[----:B------:R-:W-:Y:S01]  /*8640*/  IMAD.MOV.U32 R42, RZ, RZ, R7 ;  /* 0x000000ffff2a7224 */ /* 0x000fe200078e0007 */
[----:B------:R-:W-:-:S02]  /*8650*/  PRMT R20, R12, 0x7610, R20 ;  /* 0x000076100c147816 */ /* 0x000fc40000000014 */
[----:B------:R-:W-:Y:S02]  /*8660*/  PRMT R3, R8, 0x7610, R3 ;  /* 0x0000761008037816 */ /* 0x000fe40000000003 */
[----:B------:R-:W-:Y:S01]  /*8670*/  PRMT R0, R10, 0x7610, R0 ;  /* 0x000076100a007816 */ /* 0x000fe20000000000 */
[----:B0-----:R-:W-:Y:S06]  /*8680*/  @!P1 BRA `(.L_x_11689) ;  /* 0x0000014400e89947 */ /* 0x001fec0003800000 */
.L_x_11959:
[----:B------:R-:W-:Y:S05]  /*8690*/  BSYNC B1 ;  /* 0x0000000000017941 */ /* 0x000fea0003800000 */
.L_x_11688:
[----:B------:R-:W-:Y:S04]  /*86a0*/  BSSY B1, `(.L_x_11690) ;  /* 0x0000070000017945 */ /* 0x000fe80003800000 */
[----:B------:R-:W-:Y:S05]  /*86b0*/  @P2 BRA `(.L_x_11691) ;  /* 0x0000000400b82947 */ /* 0x000fea0003800000 */
[----:B------:R-:W2:Y:S01]  /*86c0*/  LDL R8, [R1+0x28] ;  /* 0x0000280001087983 */ /* 0x000ea20000100800 */
[----:B0-----:R-:W-:Y:S01]  /*86d0*/  IMAD.IADD R9, R26, 0x1, R21 ;  /* 0x000000011a097824 */ /* 0x001fe200078e0215 */
[----:B------:R-:W-:Y:S01]  /*86e0*/  SHF.R.U64 R47, R36, 0x10, R37 ;  /* 0x00000010242f7819 */ /* 0x000fe20000001225 */
[----:B------:R-:W0:Y:S01]  /*86f0*/  S2R R10, SR_TID.X ;  /* 0x00000000000a7919 */ /* 0x000e220000002100 */
[----:B------:R-:W-:Y:S02]  /*8700*/  SHF.R.U64 R52, R32, 0x10, R33 ;  /* 0x0000001020347819 */ /* 0x000fe40000001221 */
[----:B------:R-:W-:Y:S02]  /*8710*/  SHF.R.U32.HI R51, RZ, 0x10, R39 ;  /* 0x00000010ff337819 */ /* 0x000fe40000011627 */
[----:B------:R-:W-:Y:S02]  /*8720*/  SHF.R.U32.HI R57, RZ, 0x10, R35 ;  /* 0x00000010ff397819 */ /* 0x000fe40000011623 */
[----:B------:R-:W-:-:S02]  /*8730*/  PRMT R47, R23, 0x5432, R47 ;  /* 0x00005432172f7816 */ /* 0x000fc4000000002f */
[----:B------:R-:W-:Y:S02]  /*8740*/  PRMT R52, R0, 0x5432, R52 ;  /* 0x0000543200347816 */ /* 0x000fe40000000034 */
[----:B------:R-:W-:Y:S02]  /*8750*/  SHF.R.U32.HI R54, RZ, 0x10, R33 ;  /* 0x00000010ff367819 */ /* 0x000fe40000011621 */
[----:B------:R-:W-:Y:S01]  /*8760*/  PRMT R51, R53, 0x5410, R51 ;  /* 0x0000541035337816 */ /* 0x000fe20000000033 */
[----:B------:R-:W-:Y:S01]  /*8770*/  IMAD.U32 R53, R52, 0x10000, RZ ;  /* 0x0001000034357824 */ /* 0x000fe200078e00ff */
[----:B------:R-:W-:Y:S01]  /*8780*/  PRMT R57, R49, 0x5410, R57 ;  /* 0x0000541031397816 */ /* 0x000fe20000000039 */
[----:B------:R-:W-:Y:S01]  /*8790*/  IMAD.U32 R49, R47, 0x10000, RZ ;  /* 0x000100002f317824 */ /* 0x000fe200078e00ff */
[----:B------:R-:W-:Y:S02]  /*87a0*/  SHF.R.U32.HI R48, RZ, 0x10, R37 ;  /* 0x00000010ff307819 */ /* 0x000fe40000011625 */
[----:B------:R-:W-:-:S02]  /*87b0*/  PRMT R54, R3, 0x5432, R54 ;  /* 0x0000543203367816 */ /* 0x000fc40000000036 */
[----:B------:R-:W-:Y:S02]  /*87c0*/  PRMT R48, R43, 0x5432, R48 ;  /* 0x000054322b307816 */ /* 0x000fe40000000030 */
[----:B------:R-:W-:Y:S02]  /*87d0*/  LOP3.LUT R55, R52, 0xffff0000, RZ, 0xc0, !PT ;  /* 0xffff000034377812 */ /* 0x000fe400078ec0ff */
[----:B------:R-:W-:Y:S02]  /*87e0*/  LOP3.LUT R47, R47, 0xffff0000, RZ, 0xc0, !PT ;  /* 0xffff00002f2f7812 */ /* 0x000fe400078ec0ff */
[----:B------:R-:W-:Y:S02]  /*87f0*/  SHF.R.U64 R56, R34, 0x10, R35 ;  /* 0x0000001022387819 */ /* 0x000fe40000001223 */
[----:B------:R-:W-:Y:S02]  /*8800*/  SHF.R.U64 R50, R38, 0x10, R39 ;  /* 0x0000001026327819 */ /* 0x000fe40000001227 */
[----:B------:R-:W-:Y:S01]  /*8810*/  PRMT R56, R20, 0x5432, R56 ;  /* 0x0000543214387816 */ /* 0x000fe20000000038 */
[----:B0-----:R-:W-:Y:S01]  /*8820*/  VIADD R13, R10, 0xffffff80 ;  /* 0xffffff800a0d7836 */ /* 0x001fe20000000000 */
[----:B------:R-:W-:-:S04]  /*8830*/  PRMT R50, R44, 0x5432, R50 ;  /* 0x000054322c327816 */ /* 0x000fc80000000032 */
[----:B------:R-:W-:-:S04]  /*8840*/  SHF.R.S32.HI R12, RZ, 0x1f, R13 ;  /* 0x0000001fff0c7819 */ /* 0x000fc8000001140d */
[----:B------:R-:W-:-:S04]  /*8850*/  LEA.HI R12, R12, R13, RZ, 0x5 ;  /* 0x0000000d0c0c7211 */ /* 0x000fc800078f28ff */
[----:B------:R-:W-:Y:S01]  /*8860*/  SHF.R.S32.HI R12, RZ, 0x5, R12 ;  /* 0x00000005ff0c7819 */ /* 0x000fe2000001140c */
[----:B--2---:R-:W-:-:S05]  /*8870*/  IMAD.SHL.U32 R8, R8, 0x40, RZ ;  /* 0x0000004008087824 */ /* 0x004fca00078e00ff */
[----:B------:R-:W-:-:S04]  /*8880*/  LOP3.LUT R10, R8, 0x1c0, RZ, 0xc0, !PT ;  /* 0x000001c0080a7812 */ /* 0x000fc800078ec0ff */
[----:B------:R-:W-:Y:S02]  /*8890*/  SHF.R.U32.HI R11, RZ, 0x3, R10 ;  /* 0x00000003ff0b7819 */ /* 0x000fe4000001160a */
[C---:B------:R-:W-:Y:S02]  /*88a0*/  LOP3.LUT R9, R10.reuse, 0x38, R9, 0xf8, !PT ;  /* 0x000000380a097812 */ /* 0x040fe400078ef809 */
[----:B------:R-:W-:Y:S02]  /*88b0*/  LOP3.LUT R8, R10, 0x38, R26, 0xf8, !PT ;  /* 0x000000380a087812 */ /* 0x000fe400078ef81a */
[-C--:B------:R-:W-:Y:S02]  /*88c0*/  LOP3.LUT R9, R9, R11.reuse, RZ, 0x3c, !PT ;  /* 0x0000000b09097212 */ /* 0x080fe400078e3cff */
[----:B------:R-:W-:-:S03]  /*88d0*/  LOP3.LUT R8, R8, R11, RZ, 0x3c, !PT ;  /* 0x0000000b08087212 */ /* 0x000fc600078e3cff */
[C---:B------:R-:W-:Y:S02]  /*88e0*/  IMAD R13, R12.reuse, 0x200, R9 ;  /* 0x000002000c0d7824 */ /* 0x040fe400078e0209 */
[----:B------:R-:W-:Y:S02]  /*88f0*/  IMAD R45, R12, 0x200, R8 ;  /* 0x000002000c2d7824 */ /* 0x000fe400078e0208 */
        /* <DEDUP_REMOVED lines=8> */
[----:B-1----:R-:W-:Y:S02]  /*8980*/  IMAD.U32 R32, R8, 0x10000, RZ ;  /* 0x0001000008207824 */ /* 0x002fe400078e00ff */
[C---:B------:R-:W-:Y:S01]  /*8990*/  FMUL.FTZ R59, R36.reuse, R53 ;  /* 0x00000035243b7220 */ /* 0x040fe20000410000 */
[-C--:B------:R-:W-:Y:S01]  /*89a0*/  FMUL.FTZ R61, R36, R49.reuse ;  /* 0x00000031243d7220 */ /* 0x080fe20000410000 */
[----:B------:R-:W-:Y:S01]  /*89b0*/  IMAD.U32 R36, R54, 0x10000, RZ ;  /* 0x0001000036247824 */ /* 0x000fe200078e00ff */
[----:B------:R-:W-:Y:S01]  /*89c0*/  LOP3.LUT R8, R8, 0xffff0000, RZ, 0xc0, !PT ;  /* 0xffff000008087812 */ /* 0x000fe200078ec0ff */
[C---:B------:R-:W-:Y:S01]  /*89d0*/  FFMA.FTZ R59, R32.reuse, R49, -R59 ;  /* 0x00000031203b7223 */ /* 0x040fe2000001083b */
[----:B------:R-:W-:Y:S01]  /*89e0*/  FFMA.FTZ R61, R32, R53, R61 ;  /* 0x00000035203d7223 */ /* 0x000fe2000001003d */
[----:B------:R-:W-:-:S02]  /*89f0*/  IMAD.U32 R32, R48, 0x10000, RZ ;  /* 0x0001000030207824 */ /* 0x000fc400078e00ff */
[C---:B------:R-:W-:Y:S01]  /*8a00*/  FMUL.FTZ R49, R12.reuse, R55 ;  /* 0x000000370c317220 */ /* 0x040fe20000410000 */
[-C--:B------:R-:W-:Y:S01]  /*8a10*/  FMUL.FTZ R53, R12, R47.reuse ;  /* 0x0000002f0c357220 */ /* 0x080fe20000410000 */
[----:B------:R-:W-:Y:S01]  /*8a20*/  FMUL.FTZ R12, R37, R36 ;  /* 0x00000024250c7220 */ /* 0x000fe20000410000 */
[----:B------:R-:W-:Y:S02]  /*8a30*/  IMAD.U32 R33, R9, 0x10000, RZ ;  /* 0x0001000009217824 */ /* 0x000fe400078e00ff */
[----:B------:R-:W-:Y:S01]  /*8a40*/  FMUL.FTZ R37, R37, R32 ;  /* 0x0000002025257220 */ /* 0x000fe20000410000 */
[----:B------:R-:W-:Y:S01]  /*8a50*/  LOP3.LUT R54, R54, 0xffff0000, RZ, 0xc0, !PT ;  /* 0xffff000036367812 */ /* 0x000fe200078ec0ff */
[----:B------:R-:W-:Y:S01]  /*8a60*/  FFMA.FTZ R52, R8, R47, -R49 ;  /* 0x0000002f08347223 */ /* 0x000fe20000010831 */
[----:B------:R-:W-:Y:S01]  /*8a70*/  LOP3.LUT R48, R48, 0xffff0000, RZ, 0xc0, !PT ;  /* 0xffff000030307812 */ /* 0x000fe200078ec0ff */
[----:B------:R-:W-:Y:S01]  /*8a80*/  FFMA.FTZ R36, R33, R36, R37 ;  /* 0x0000002421247223 */ /* 0x000fe20000010025 */
[----:B------:R-:W-:Y:S01]  /*8a90*/  LOP3.LUT R9, R9, 0xffff0000, RZ, 0xc0, !PT ;  /* 0xffff000009097812 */ /* 0x000fe200078ec0ff */
[----:B------:R-:W-:-:S02]  /*8aa0*/  IMAD.U32 R38, R14, 0x10000, RZ ;  /* 0x000100000e267824 */ /* 0x000fc400078e00ff */
[----:B------:R-:W-:Y:S01]  /*8ab0*/  FFMA.FTZ R58, R8, R55, R53 ;  /* 0x00000037083a7223 */ /* 0x000fe20000010035 */
[----:B------:R-:W-:Y:S01]  /*8ac0*/  FFMA.FTZ R47, R33, R32, -R12 ;  /* 0x00000020212f7223 */ /* 0x000fe2000001080c */
[----:B------:R-:W-:Y:S02]  /*8ad0*/  IMAD.U32 R37, R56, 0x10000, RZ ;  /* 0x0001000038257824 */ /* 0x000fe400078e00ff */
[C---:B------:R-:W-:Y:S01]  /*8ae0*/  FMUL.FTZ R8, R13.reuse, R54 ;  /* 0x000000360d087220 */ /* 0x040fe20000410000 */
[----:B------:R-:W-:Y:S02]  /*8af0*/  IMAD.U32 R33, R50, 0x10000, RZ ;  /* 0x0001000032217824 */ /* 0x000fe400078e00ff */
[----:B------:R-:W-:Y:S01]  /*8b00*/  FMUL.FTZ R32, R13, R48 ;  /* 0x000000300d207220 */ /* 0x000fe20000410000 */
[----:B------:R-:W-:Y:S02]  /*8b10*/  IMAD.U32 R39, R15, 0x10000, RZ ;  /* 0x000100000f277824 */ /* 0x000fe400078e00ff */
[----:B------:R-:W-:Y:S01]  /*8b20*/  FMUL.FTZ R13, R38, R37 ;  /* 0x00000025260d7220 */ /* 0x000fe20000410000 */
[----:B------:R-:W-:-:S02]  /*8b30*/  IMAD.U32 R12, R57, 0x10000, RZ ;  /* 0x00010000390c7824 */ /* 0x000fc400078e00ff */
[C---:B------:R-:W-:Y:S01]  /*8b40*/  FFMA.FTZ R48, R9.reuse, R48, -R8 ;  /* 0x0000003009307223 */ /* 0x040fe20000010808 */
[----:B------:R-:W-:Y:S02]  /*8b50*/  IMAD.U32 R34, R10, 0x10000, RZ ;  /* 0x000100000a227824 */ /* 0x000fe400078e00ff */
[-C--:B------:R-:W-:Y:S01]  /*8b60*/  FMUL.FTZ R38, R38, R33.reuse ;  /* 0x0000002126267220 */ /* 0x080fe20000410000 */
        /* <DEDUP_REMOVED lines=32> */
[----:B------:R1:W-:Y:S01]  /*8d70*/  STS.128 [R45+0x8400], R8 ;  /* 0x008400082d007388 */ /* 0x0003e20000000c00 */
[----:B------:R-:W-:-:S05]  /*8d80*/  F2FP.BF16.F32.PACK_AB R15, R37, R54 ;  /* 0x00000036250f723e */ /* 0x000fca00000010ff */
[----:B------:R1:W-:Y:S02]  /*8d90*/  STS.128 [R46+0x8400], R12 ;  /* 0x0084000c2e007388 */ /* 0x0003e40000000c00 */
.L_x_11691:
[----:B------:R-:W-:Y:S05]  /*8da0*/  BSYNC B1 ;  /* 0x0000000000017941 */ /* 0x000fea0003800000 */
.L_x_11690:
[----:B------:R-:W-:Y:S02]  /*8db0*/  PRMT R0, R0, 0x5410, R41 ;  /* 0x0000541000007816 */ /* 0x000fe40000000029 */
[----:B------:R-:W-:Y:S01]  /*8dc0*/  PRMT R3, R3, 0x5410, R42 ;  /* 0x0000541003037816 */ /* 0x000fe2000000002a */
[----:B------:R-:W-:Y:S06]  /*8dd0*/  @P0 BRA `(.L_x_11677) ;  /* 0x00000004009c0947 */ /* 0x000fec0003800000 */
[----:B-1----:R-:W2:Y:S01]  /*8de0*/  LDL R10, [R1+0x2c] ;  /* 0x00002c00010a7983 */ /* 0x002ea20000100800 */
[----:B------:R-:W-:-:S03]  /*8df0*/  VIADD R8, R17, 0x60 ;  /* 0x0000006011087836 */ /* 0x000fc60000000000 */
[----:B------:R-:W3:Y:S01]  /*8e00*/  LDL R36, [R1+0x40] ;  /* 0x0000400001247983 */ /* 0x000ee20000100800 */
[----:B0-----:R-:W-:Y:S02]  /*8e10*/  IMAD.SHL.U32 R9, R8, 0x40, RZ ;  /* 0x0000004008097824 */ /* 0x001fe400078e00ff */
[----:B------:R-:W-:-:S03]  /*8e20*/  IMAD.IADD R8, R26, 0x1, R21 ;  /* 0x000000011a087824 */ /* 0x000fc600078e0215 */
[----:B------:R-:W-:-:S04]  /*8e30*/  LOP3.LUT R9, R9, 0x1c0, RZ, 0xc0, !PT ;  /* 0x000001c009097812 */ /* 0x000fc800078ec0ff */
[----:B------:R-:W-:Y:S02]  /*8e40*/  LOP3.LUT R8, R9, 0x38, R8, 0xf8, !PT ;  /* 0x0000003809087812 */ /* 0x000fe400078ef808 */
[----:B------:R-:W-:-:S04]  /*8e50*/  SHF.R.U32.HI R9, RZ, 0x3, R9 ;  /* 0x00000003ff097819 */ /* 0x000fc80000011609 */
[----:B------:R-:W-:Y:S02]  /*8e60*/  LOP3.LUT R8, R8, R9, RZ, 0x3c, !PT ;  /* 0x0000000908087212 */ /* 0x000fe400078e3cff */
[--C-:B------:R-:W-:Y:S02]  /*8e70*/  SHF.R.U64 R27, R28, 0x10, R29.reuse ;  /* 0x000000101c1b7819 */ /* 0x100fe4000000121d */
[----:B------:R-:W-:Y:S02]  /*8e80*/  SHF.R.U32.HI R28, RZ, 0x10, R29 ;  /* 0x00000010ff1c7819 */ /* 0x000fe4000001161d */
[----:B------:R-:W-:Y:S02]  /*8e90*/  SHF.R.U32.HI R29, RZ, 0x10, R31 ;  /* 0x00000010ff1d7819 */ /* 0x000fe4000001161f */
[----:B------:R-:W-:Y:S02]  /*8ea0*/  SHF.R.U64 R4, R4, 0x10, R5 ;  /* 0x0000001004047819 */ /* 0x000fe40000001205 */
[----:B------:R-:W-:-:S02]  /*8eb0*/  SHF.R.U64 R26, R30, 0x10, R31 ;  /* 0x000000101e1a7819 */ /* 0x000fc4000000121f */
[----:B------:R-:W-:Y:S02]  /*8ec0*/  SHF.R.U32.HI R31, RZ, 0x10, R5 ;  /* 0x00000010ff1f7819 */ /* 0x000fe40000011605 */
[--C-:B------:R-:W-:Y:S02]  /*8ed0*/  SHF.R.U64 R32, R6, 0x10, R7.reuse ;  /* 0x0000001006207819 */ /* 0x100fe40000001207 */
[----:B------:R-:W-:Y:S02]  /*8ee0*/  SHF.R.U32.HI R34, RZ, 0x10, R7 ;  /* 0x00000010ff227819 */ /* 0x000fe40000011607 */
[----:B------:R-:W-:Y:S02]  /*8ef0*/  PRMT R43, R43, 0x5410, R28 ;  /* 0x000054102b2b7816 */ /* 0x000fe4000000001c */
[----:B------:R-:W-:Y:S02]  /*8f00*/  PRMT R28, R20, 0x5410, R29 ;  /* 0x00005410141c7816 */ /* 0x000fe4000000001d */
[----:B------:R-:W-:-:S02]  /*8f10*/  PRMT R29, R3, 0x5410, R4 ;  /* 0x00005410031d7816 */ /* 0x000fc40000000004 */
[C---:B------:R-:W-:Y:S02]  /*8f20*/  PRMT R31, R0.reuse, 0x5410, R31 ;  /* 0x00005410001f7816 */ /* 0x040fe4000000001f */
[----:B------:R-:W-:Y:S02]  /*8f30*/  PRMT R32, R0, 0x5432, R32 ;  /* 0x0000543200207816 */ /* 0x000fe40000000020 */
[----:B------:R-:W-:Y:S02]  /*8f40*/  PRMT R34, R3, 0x5432, R34 ;  /* 0x0000543203227816 */ /* 0x000fe40000000022 */
[----:B------:R-:W-:Y:S01]  /*8f50*/  PRMT R44, R44, 0x5410, R27 ;  /* 0x000054102c2c7816 */ /* 0x000fe2000000001b */
[----:B------:R-:W-:Y:S01]  /*8f60*/  IMAD.U32 R30, R29, 0x10000, RZ ;  /* 0x000100001d1e7824 */ /* 0x000fe200078e00ff */
[----:B------:R-:W-:-:S03]  /*8f70*/  PRMT R27, R23, 0x5410, R26 ;  /* 0x00005410171b7816 */ /* 0x000fc6000000001a */
[C---:B------:R-:W-:Y:S02]  /*8f80*/  IMAD.U32 R26, R44.reuse, 0x10000, RZ ;  /* 0x000100002c1a7824 */ /* 0x040fe400078e00ff */
[C---:B------:R-:W-:Y:S01]  /*8f90*/  IMAD.U32 R33, R31.reuse, 0x10000, RZ ;  /* 0x000100001f217824 */ /* 0x040fe200078e00ff */
[----:B------:R-:W-:Y:S02]  /*8fa0*/  LOP3.LUT R44, R44, 0xffff0000, RZ, 0xc0, !PT ;  /* 0xffff00002c2c7812 */ /* 0x000fe400078ec0ff */
[----:B------:R-:W-:Y:S01]  /*8fb0*/  LOP3.LUT R31, R31, 0xffff0000, RZ, 0xc0, !PT ;  /* 0xffff00001f1f7812 */ /* 0x000fe200078ec0ff */
[----:B--2---:R-:W-:-:S04]  /*8fc0*/  IMAD.IADD R13, R10, 0x1, R8 ;  /* 0x000000010a0d7824 */ /* 0x004fc800078e0208 */
[----:B------:R-:W-:Y:S01]  /*8fd0*/  IMAD R21, R13, 0x2, R2 ;  /* 0x000000020d157824 */ /* 0x000fe200078e0202 */
[----:B---3--:R-:W0:Y:S04]  /*8fe0*/  LDS.128 R8, [R36+0x8400] ;  /* 0x0084000024087984 */ /* 0x008e280000000c00 */
[----:B------:R-:W1:Y:S01]  /*8ff0*/  LDS.128 R12, [R21+0x8400] ;  /* 0x00840000150c7984 */ /* 0x000e620000000c00 */
[C---:B0-----:R-:W-:Y:S01]  /*9000*/  IMAD.U32 R0, R8.reuse, 0x10000, RZ ;  /* 0x0001000008007824 */ /* 0x041fe200078e00ff */
[----:B------:R-:W-:Y:S01]  /*9010*/  LOP3.LUT R3, R8, 0xffff0000, RZ, 0xc0, !PT ;  /* 0xffff000008037812 */ /* 0x000fe200078ec0ff */
[C---:B------:R-:W-:Y:S01]  /*9020*/  IMAD.U32 R4, R9.reuse, 0x10000, RZ ;  /* 0x0001000009047824 */ /* 0x040fe200078e00ff */
[----:B------:R-:W-:Y:S01]  /*9030*/  LOP3.LUT R8, R9, 0xffff0000, RZ, 0xc0, !PT ;  /* 0xffff000009087812 */ /* 0x000fe200078ec0ff */
[----:B-1----:R-:W-:-:S04]  /*9040*/  IMAD.U32 R9, R12, 0x10000, RZ ;  /* 0x000100000c097824 */ /* 0x002fc800078e00ff */
[C---:B------:R-:W-:Y:S01]  /*9050*/  FMUL.FTZ R35, R9.reuse, R30 ;  /* 0x0000001e09237220 */ /* 0x040fe20000410000 */
[-C--:B------:R-:W-:Y:S01]  /*9060*/  FMUL.FTZ R37, R9, R26.reuse ;  /* 0x0000001a09257220 */ /* 0x080fe20000410000 */
[----:B------:R-:W-:Y:S02]  /*9070*/  IMAD.U32 R20, R13, 0x10000, RZ ;  /* 0x000100000d147824 */ /* 0x000fe400078e00ff */
[----:B------:R-:W-:Y:S01]  /*9080*/  FFMA.FTZ R35, R0, R26, -R35 ;  /* 0x0000001a00237223 */ /* 0x000fe20000010823 */
[----:B------:R-:W-:Y:S02]  /*9090*/  IMAD.U32 R9, R43, 0x10000, RZ ;  /* 0x000100002b097824 */ /* 0x000fe400078e00ff */
[----:B------:R-:W-:Y:S02]  /*90a0*/  IMAD.U32 R23, R15, 0x10000, RZ ;  /* 0x000100000f177824 */ /* 0x000fe400078e00ff */
[----:B------:R-:W-:Y:S01]  /*90b0*/  IMAD.U32 R26, R34, 0x10000, RZ ;  /* 0x00010000221a7824 */ /* 0x000fe200078e00ff */
[C---:B------:R-:W-:Y:S01]  /*90c0*/  LOP3.LUT R6, R10.reuse, 0xffff0000, RZ, 0xc0, !PT ;  /* 0xffff00000a067812 */ /* 0x040fe200078ec0ff */
[----:B------:R-:W-:-:S02]  /*90d0*/  IMAD.U32 R5, R10, 0x10000, RZ ;  /* 0x000100000a057824 */ /* 0x000fc400078e00ff */
[----:B------:R-:W-:Y:S01]  /*90e0*/  FFMA.FTZ R37, R0, R30, R37 ;  /* 0x0000001e00257223 */ /* 0x000fe20000010025 */
[C---:B------:R-:W-:Y:S01]  /*90f0*/  IMAD.U32 R7, R11.reuse, 0x10000, RZ ;  /* 0x000100000b077824 */ /* 0x040fe200078e00ff */
[----:B------:R-:W-:Y:S01]  /*9100*/  LOP3.LUT R10, R11, 0xffff0000, RZ, 0xc0, !PT ;  /* 0xffff00000b0a7812 */ /* 0x000fe200078ec0ff */
[----:B------:R-:W-:Y:S01]  /*9110*/  FMUL.FTZ R39, R20, R33 ;  /* 0x0000002114277220 */ /* 0x000fe20000410000 */
[----:B------:R-:W-:Y:S02]  /*9120*/  IMAD.U32 R0, R28, 0x10000, RZ ;  /* 0x000100001c007824 */ /* 0x000fe400078e00ff */
[-C--:B------:R-:W-:Y:S01]  /*9130*/  FMUL.FTZ R41, R20, R9.reuse ;  /* 0x0000000914297220 */ /* 0x080fe20000410000 */
        /* <DEDUP_REMOVED lines=8> */
[C---:B------:R-:W-:Y:S01]  /*91c0*/  FFMA.FTZ R39, R4.reuse, R9, -R39 ;  /* 0x0000000904277223 */ /* 0x040fe20000010827 */
[----:B------:R-:W-:Y:S01]  /*91d0*/  FFMA.FTZ R29, R7, R26, R29 ;  /* 0x0000001a071d7223 */ /* 0x000fe2000001001d */
[----:B------:R-:W-:Y:S01]  /*91e0*/  FFMA.FTZ R9, R4, R33, R41 ;  /* 0x0000002104097223 */ /* 0x000fe20000010029 */
[----:B------:R-:W-:Y:S01]  /*91f0*/  FMUL.FTZ R26, R11, R44 ;  /* 0x0000002c0b1a7220 */ /* 0x000fe20000410000 */
[----:B------:R-:W-:-:S02]  /*9200*/  IMAD.U32 R13, R14, 0x10000, RZ ;  /* 0x000100000e0d7824 */ /* 0x000fc400078e00ff */
[----:B------:R-:W-:Y:S01]  /*9210*/  FFMA.FTZ R44, R3, R44, -R0 ;  /* 0x0000002c032c7223 */ /* 0x000fe20000010800 */
[----:B------:R-:W-:Y:S02]  /*9220*/  IMAD.U32 R4, R32, 0x10000, RZ ;  /* 0x0001000020047824 */ /* 0x000fe400078e00ff */
[C---:B------:R-:W-:Y:S01]  /*9230*/  FMUL.FTZ R7, R12.reuse, R31 ;  /* 0x0000001f0c077220 */ /* 0x040fe20000410000 */
[-C--:B------:R-:W-:Y:S01]  /*9240*/  FMUL.FTZ R30, R12, R43.reuse ;  /* 0x0000002b0c1e7220 */ /* 0x080fe20000410000 */
[----:B------:R-:W-:Y:S02]  /*9250*/  IMAD.U32 R0, R27, 0x10000, RZ ;  /* 0x000100001b007824 */ /* 0x000fe400078e00ff */
[----:B------:R-:W-:Y:S01]  /*9260*/  FFMA.FTZ R26, R3, R20, R26 ;  /* 0x00000014031a7223 */ /* 0x000fe2000001001a */
[C---:B------:R-:W-:Y:S01]  /*9270*/  FMUL.FTZ R20, R13.reuse, R4 ;  /* 0x000000040d147220 */ /* 0x040fe20000410000 */
[C---:B------:R-:W-:Y:S01]  /*9280*/  FFMA.FTZ R12, R8.reuse, R43, -R7 ;  /* 0x0000002b080c7223 */ /* 0x040fe20000010807 */
[----:B------:R-:W-:Y:S01]  /*9290*/  FFMA.FTZ R30, R8, R31, R30 ;  /* 0x0000001f081e7223 */ /* 0x000fe2000001001e */
[----:B------:R-:W-:Y:S01]  /*92a0*/  LOP3.LUT R14, R14, 0xffff0000, RZ, 0xc0, !PT ;  /* 0xffff00000e0e7812 */ /* 0x000fe200078ec0ff */
[----:B------:R-:W-:Y:S01]  /*92b0*/  FMUL.FTZ R8, R13, R0 ;  /* 0x000000000d087220 */ /* 0x000fe20000410000 */
[----:B------:R-:W-:-:S02]  /*92c0*/  LOP3.LUT R15, R15, 0xffff0000, RZ, 0xc0, !PT ;  /* 0xffff00000f0f7812 */ /* 0x000fc400078ec0ff */
[----:B------:R-:W-:Y:S02]  /*92d0*/  LOP3.LUT R3, R32, 0xffff0000, RZ, 0xc0, !PT ;  /* 0xffff000020037812 */ /* 0x000fe400078ec0ff */
[----:B------:R-:W-:Y:S02]  /*92e0*/  LOP3.LUT R34, R34, 0xffff0000, RZ, 0xc0, !PT ;  /* 0xffff000022227812 */ /* 0x000fe400078ec0ff */
[----:B------:R-:W-:Y:S02]  /*92f0*/  LOP3.LUT R27, R27, 0xffff0000, RZ, 0xc0, !PT ;  /* 0xffff00001b1b7812 */ /* 0x000fe400078ec0ff */
[----:B------:R-:W-:Y:S01]  /*9300*/  LOP3.LUT R28, R28, 0xffff0000, RZ, 0xc0, !PT ;  /* 0xffff00001c1c7812 */ /* 0x000fe200078ec0ff */
[C---:B------:R-:W-:Y:S01]  /*9310*/  FFMA.FTZ R20, R5.reuse, R0, -R20 ;  /* 0x0000000005147223 */ /* 0x040fe20000010814 */
        /* <DEDUP_REMOVED lines=17> */
[----:B------:R4:W-:Y:S04]  /*9430*/  STS.128 [R36+0x8400], R4 ;  /* 0x0084000424007388 */ /* 0x0009e80000000c00 */
[----:B------:R4:W-:Y:S02]  /*9440*/  STS.128 [R21+0x8400], R8 ;  /* 0x0084000815007388 */ /* 0x0009e40000000c00 */
.L_x_11677:
[----:B------:R-:W-:Y:S05]  /*9450*/  BSYNC B0 ;  /* 0x0000000000007941 */ /* 0x000fea0003800000 */
.L_x_11657:
        /* <DEDUP_REMOVED lines=8> */
.L_x_11654:
[----:B--23--:R-:W-:-:S05]  /*94e0*/  IMAD.U32 R0, RZ, RZ, UR37 ;  /* 0x00000025ff007e24 */ /* 0x00cfca000f8e00ff */
[----:B------:R-:W-:-:S13]  /*94f0*/  ISETP.NE.AND P0, PT, R0, 0x3, PT ;  /* 0x000000030000780c */ /* 0x000fda0003f05270 */
[----:B------:R-:W-:Y:S05]  /*9500*/  @!P0 BRA `(.L_x_11692) ;  /* 0x0000000000048947 */ /* 0x000fea0003800000 */
[----:B------:R-:W-:Y:S01]  /*9510*/  BPT.TRAP 0x1 ;  /* 0x000000040000795c */ /* 0x000fe20000300000 */
.L_x_11692:
[----:B01--4-:R-:W-:Y:S01]  /*9520*/  IMAD R7, R16, 0x8, R2 ;  /* 0x0000000810077824 */ /* 0x013fe200078e0202 */
[----:B------:R-:W-:-:S04]  /*9530*/  SHF.L.U32 R0, R19, 0x1f, RZ ;  /* 0x0000001f13007819 */ /* 0x000fc800000006ff */
[----:B------:R0:W1:Y:S01]  /*9540*/  SYNCS.PHASECHK.TRANS64.TRYWAIT P2, [R7+URZ+0x16830], R0 ;  /* 0x01683000070075a7 */ /* 0x000062000804017f */
[----:B------:R-:W-:Y:S05]  /*9550*/  @!P0 BRA `(.L_x_11693) ;  /* 0x0000000000048947 */ /* 0x000fea0003800000 */
[----:B------:R-:W-:Y:S01]  /*9560*/  BPT.TRAP 0x1 ;  /* 0x000000040000795c */ /* 0x000fe20000300000 */
.L_x_11693:
[----:B------:R-:W2:Y:S01]  /*9570*/  S2R R3, SR_TID.X ;  /* 0x0000000000037919 */ /* 0x000ea20000002100 */
[----:B------:R-:W-:Y:S01]  /*9580*/  LOP3.LUT R40, R40, 0xffffff80, RZ, 0xc0, !PT ;  /* 0xffffff8028287812 */ /* 0x000fe200078ec0ff */
[----:B------:R-:W3:Y:S01]  /*9590*/  S2R R8, SR_TID.X ;  /* 0x0000000000087919 */ /* 0x000ee20000002100 */
[----:B--2---:R-:W-:-:S04]  /*95a0*/  VIADD R3, R3, 0xffffff80 ;  /* 0xffffff8003037836 */ /* 0x004fc80000000000 */
[----:B------:R-:W-:Y:S01]  /*95b0*/  IMAD.IADD R40, R3, 0x1, -R40 ;  /* 0x0000000103287824 */ /* 0x000fe200078e0a28 */
[----:B---3--:R-:W-:-:S04]  /*95c0*/  LOP3.LUT R8, R8, 0x7f, RZ, 0xc0, !PT ;  /* 0x0000007f08087812 */ /* 0x008fc800078ec0ff */
[----:B------:R-:W-:Y:S02]  /*95d0*/  SHF.R.S32.HI R5, RZ, 0x1f, R40 ;  /* 0x0000001fff057819 */ /* 0x000fe40000011428 */
[----:B------:R-:W-:Y:S02]  /*95e0*/  ISETP.NE.AND P1, PT, R8, RZ, PT ;  /* 0x000000ff0800720c */ /* 0x000fe40003f25270 */
[CC--:B------:R-:W-:Y:S02]  /*95f0*/  LEA.HI R3, R5.reuse, R40.reuse, RZ, 0x2 ;  /* 0x0000002805037211 */ /* 0x0c0fe400078f10ff */
[----:B------:R-:W-:Y:S02]  /*9600*/  LEA.HI R5, R5, R40, RZ, 0x5 ;  /* 0x0000002805057211 */ /* 0x000fe400078f28ff */
[--C-:B------:R-:W-:Y:S02]  /*9610*/  SHF.R.S32.HI R4, RZ, 0x2, R3.reuse ;  /* 0x00000002ff047819 */ /* 0x100fe40000011403 */
[----:B------:R-:W-:-:S02]  /*9620*/  SHF.R.S32.HI R3, RZ, 0x1f, R3 ;  /* 0x0000001fff037819 */ /* 0x000fc40000011403 */
[----:B------:R-:W-:Y:S02]  /*9630*/  SHF.R.S32.HI R5, RZ, 0x5, R5 ;  /* 0x00000005ff057819 */ /* 0x000fe40000011405 */
[----:B------:R-:W-:Y:S01]  /*9640*/  LEA.HI R6, R3, R4, RZ, 0x3 ;  /* 0x0000000403067211 */ /* 0x000fe200078f18ff */
[----:B------:R-:W-:-:S03]  /*9650*/  IMAD.HI R3, R24, 0x55555556, RZ ;  /* 0x5555555618037827 */ /* 0x000fc600078e02ff */
[----:B------:R-:W-:Y:S02]  /*9660*/  LOP3.LUT R9, R6, 0xfffffff8, RZ, 0xc0, !PT ;  /* 0xfffffff806097812 */ /* 0x000fe400078ec0ff */
[----:B------:R-:W-:-:S03]  /*9670*/  LEA.HI R3, R3, R3, RZ, 0x1 ;  /* 0x0000000303037211 */ /* 0x000fc600078f08ff */
[----:B------:R-:W-:Y:S02]  /*9680*/  IMAD.IADD R4, R4, 0x1, -R9 ;  /* 0x0000000104047824 */ /* 0x000fe400078e0a09 */
[----:B------:R-:W-:Y:S02]  /*9690*/  IMAD R3, R3, -0x3, R24 ;  /* 0xfffffffd03037824 */ /* 0x000fe400078e0218 */
[----:B------:R-:W-:Y:S01]  /*96a0*/  IMAD R4, R5, 0x10, R4 ;  /* 0x0000001005047824 */ /* 0x000fe200078e0204 */
[----:B-1----:R-:W-:Y:S06]  /*96b0*/  @P2 BRA `(.L_x_11694) ;  /* 0x0000000000082947 */ /* 0x002fec0003800000 */
[----:B------:R-:W1:Y:S02]  /*96c0*/  SYNCS.PHASECHK.TRANS64.TRYWAIT P2, [R7+URZ+0x16830], R0 ;  /* 0x01683000070075a7 */ /* 0x000e64000804017f */
[----:B-1----:R-:W-:Y:S05]  /*96d0*/  @!P2 BRA `(.L_x_11695) ;  /* 0x0000013400e8a947 */ /* 0x002fea0003800000 */
.L_x_11694:
[----:B------:R-:W-:Y:S05]  /*96e0*/  WARPSYNC.ALL ;  /* 0x0000000000007948 */ /* 0x000fea0003800000 */
[----:B------:R-:W-:Y:S02]  /*96f0*/  IMAD R6, R3, 0x40, R4 ;  /* 0x0000004003067824 */ /* 0x000fe400078e0204 */
[----:B01----:R-:W-:Y:S01]  /*9700*/  VIADD R0, R2, 0xe400 ;  /* 0x0000e40002007836 */ /* 0x003fe20000000000 */
[----:B------:R-:W-:-:S04]  /*9710*/  LOP3.LUT R8, R25, 0x10000, RZ, 0xfc, !PT ;  /* 0x0001000019087812 */ /* 0x000fc800078efcff */
[----:B------:R-:W-:-:S04]  /*9720*/  SHF.R.U32.HI R0, RZ, 0x4, R0 ;  /* 0x00000004ff007819 */ /* 0x000fc80000011600 */
[----:B------:R-:W-:-:S04]  /*9730*/  LOP3.LUT R0, R0, 0x3fff, RZ, 0xc0, !PT ;  /* 0x00003fff00007812 */ /* 0x000fc800078ec0ff */
[----:B------:R-:W-:Y:S01]  /*9740*/  LOP3.LUT R3, R0, 0x10000, RZ, 0xfc, !PT ;  /* 0x0001000000037812 */ /* 0x000fe200078efcff */
[----:B------:R-:W-:Y:S02]  /*9750*/  IMAD.MOV.U32 R9, RZ, RZ, 0x40000040 ;  /* 0x40000040ff097424 */ /* 0x000fe400078e00ff */
[----:B------:R-:W-:Y:S02]  /*9760*/  IMAD.MOV.U32 R5, RZ, RZ, 0x40000040 ;  /* 0x40000040ff057424 */ /* 0x000fe400078e00ff */
[----:B------:R-:W-:Y:S01]  /*9770*/  IMAD R4, R16, 0x400, R3 ;  /* 0x0000040010047824 */ /* 0x000fe200078e0203 */
[C---:B------:R-:W-:Y:S01]  /*9780*/  R2UR UR4, R8.reuse ;  /* 0x00000000080472ca */ /* 0x040fe200000e0000 */
[----:B------:R-:W-:Y:S01]  /*9790*/  WARPGROUP.ARRIVE ;  /* 0x00000000000079c5 */ /* 0x000fe20000000000 */
[----:B------:R-:W-:Y:S01]  /*97a0*/  R2UR UR5, R9 ;  /* 0x00000000090572ca */ /* 0x000fe200000e0000 */
[----:B------:R-:W-:Y:S01]  /*97b0*/  VIADD R156, R8, 0x2 ;  /* 0x00000002089c7836 */ /* 0x000fe20000000000 */
[C---:B------:R-:W-:Y:S01]  /*97c0*/  R2UR UR6, R4.reuse ;  /* 0x00000000040672ca */ /* 0x040fe200000e0000 */
[----:B------:R-:W-:Y:S01]  /*97d0*/  IMAD.MOV.U32 R157, RZ, RZ, 0x40000040 ;  /* 0x40000040ff9d7424 */ /* 0x000fe200078e00ff */
[----:B------:R-:W-:Y:S01]  /*97e0*/  R2UR UR7, R5 ;  /* 0x00000000050772ca */ /* 0x000fe200000e0000 */
[----:B------:R-:W-:Y:S01]  /*97f0*/  IMAD.MOV.U32 R11, RZ, RZ, 0x40000040 ;  /* 0x40000040ff0b7424 */ /* 0x000fe200078e00ff */
[----:B------:R0:W-:Y:S01]  /*9800*/  STL [R1+0x14], R3 ;  /* 0x0000140301007387 */ /* 0x0001e20000100800 */
[----:B------:R-:W-:-:S03]  /*9810*/  VIADD R10, R4, 0x2 ;  /* 0x00000002040a7836 */ /* 0x000fc60000000000 */
[----:B------:R-:W2:Y:S04]  /*9820*/  LDL R91, [R1+0x1c] ;  /* 0x00001c00015b7983 */ /* 0x000ea80000100800 */
[----:B------:R-:W3:Y:S03]  /*9830*/  LDL R92, [R1+0x20] ;  /* 0x00002000015c7983 */ /* 0x000ee60000100800 */
[----:B------:R-:W-:Y:S01]  /*9840*/  HGMMA.64x128x16.F32.BF16 R24, gdesc[UR4], RZ, !UPT, gsb0 ;  /* 0x01e00000041879f0 */ /* 0x000fe2000c0018ff */
[----:B------:R-:W-:Y:S01]  /*9850*/  R2UR UR4, R156 ;  /* 0x000000009c0472ca */ /* 0x000fe200000e0000 */
[----:B------:R-:W4:Y:S01]  /*9860*/  LDL R89, [R1+0x4] ;  /* 0x0000040001597983 */ /* 0x000f220000100800 */
[----:B------:R-:W-:-:S02]  /*9870*/  R2UR UR5, R157 ;  /* 0x000000009d0572ca */ /* 0x000fc400000e0000 */
[----:B------:R-:W-:Y:S02]  /*9880*/  R2UR UR6, R10 ;  /* 0x000000000a0672ca */ /* 0x000fe400000e0000 */
[----:B------:R-:W-:Y:S01]  /*9890*/  R2UR UR7, R11 ;  /* 0x000000000b0772ca */ /* 0x000fe200000e0000 */
[----:B------:R-:W-:Y:S02]  /*98a0*/  VIADD R14, R8, 0x4 ;  /* 0x00000004080e7836 */ /* 0x000fe40000000000 */
[----:B------:R-:W-:Y:S02]  /*98b0*/  VIADD R10, R4, 0x4 ;  /* 0x00000004040a7836 */ /* 0x000fe40000000000 */
[----:B------:R-:W-:Y:S02]  /*98c0*/  IMAD.MOV.U32 R15, RZ, RZ, 0x40000040 ;  /* 0x40000040ff0f7424 */ /* 0x000fe400078e00ff */
[----:B------:R-:W-:Y:S01]  /*98d0*/  IMAD.MOV.U32 R11, RZ, RZ, 0x40000040 ;  /* 0x40000040ff0b7424 */ /* 0x000fe200078e00ff */
[----:B------:R-:W-:-:S02]  /*98e0*/  WARPGROUP.DEPBAR.LE gsb0, 0x0 ;  /* 0x00008000000079c5 */ /* 0x000fc40000010000 */
        /* <DEDUP_REMOVED lines=12> */
[----:B------:R-:W-:Y:S01]  /*99b0*/  HGMMA.64x128x16.F32.BF16 R24, gdesc[UR4], R24, gsb0 ;  /* 0x01e00000041879f0 */ /* 0x000fe20008001818 */
[----:B------:R-:W-:Y:S02]  /*99c0*/  R2UR UR4, R10 ;  /* 0x000000000a0472ca */ /* 0x000fe400000e0000 */
[----:B------:R-:W-:Y:S02]  /*99d0*/  R2UR UR5, R11 ;  /* 0x000000000b0572ca */ /* 0x000fe400000e0000 */
[----:B------:R-:W-:Y:S02]  /*99e0*/  R2UR UR6, R4 ;  /* 0x00000000040672ca */ /* 0x000fe400000e0000 */
[----:B------:R-:W-:Y:S01]  /*99f0*/  R2UR UR7, R5 ;  /* 0x00000000050772ca */ /* 0x000fe200000e0000 */
[----:B0-----:R-:W-:Y:S02]  /*9a00*/  IMAD.MOV.U32 R3, RZ, RZ, -0x80 ;  /* 0xffffff80ff037424 */ /* 0x001fe400078e00ff */
[----:B------:R-:W-:-:S02]  /*9a10*/  @!P1 VIADD R0, R7, 0x16840 ;  /* 0x0001684007009836 */ /* 0x000fc40000000000 */
[----:B------:R-:W-:-:S03]  /*9a20*/  IMAD R7, R88, R3, 0x80 ;  /* 0x0000008058077424 */ /* 0x000fc600078e0203 */
[----:B------:R-:W-:Y:S01]  /*9a30*/  @!P1 PRMT R0, RZ, 0x654, R0 ;  /* 0x00000654ff009816 */ /* 0x000fe20000000000 */
[----:B--2---:R-:W-:Y:S01]  /*9a40*/  IMAD.IADD R4, R91, 0x1, R7 ;  /* 0x000000015b047824 */ /* 0x004fe200078e0207 */
[----:B------:R-:W-:Y:S02]  /*9a50*/  WARPGROUP.DEPBAR.LE gsb0, 0x0 ;  /* 0x00008000000079c5 */ /* 0x000fe40000010000 */
[----:B------:R-:W-:-:S06]  /*9a60*/  WARPGROUP.ARRIVE ;  /* 0x00000000000079c5 */ /* 0x000fcc0000000000 */
[----:B------:R-:W-:Y:S01]  /*9a70*/  HGMMA.64x128x16.F32.BF16 R24, gdesc[UR4], R24, gsb0 ;  /* 0x01e00000041879f0 */ /* 0x000fe20008001818 */
[----:B------:R-:W-:Y:S01]  /*9a80*/  ULDC.64 UR4, c[0x0][0x9e0] ;  /* 0x0002780000047ab9 */ /* 0x000fe20000000a00 */
[----:B------:R-:W-:Y:S01]  /*9a90*/  ULDC UR6, c[0x0][0x9dc] ;  /* 0x0002770000067ab9 */ /* 0x000fe20000000800 */
[----:B------:R-:W-:Y:S01]  /*9aa0*/  UISETP.GE.AND UP0, UPT, UR5, 0x1, UPT ;  /* 0x000000010500788c */ /* 0x000fe2000bf06270 */
[----:B------:R-:W-:-:S05]  /*9ab0*/  IMAD.U32 R12, RZ, RZ, UR6 ;  /* 0x00000006ff0c7e24 */ /* 0x000fca000f8e00ff */
[----:B------:R-:W-:Y:S02]  /*9ac0*/  PLOP3.LUT P2, PT, PT, PT, UP0, 0x40, 0x0 ;  /* 0x000000000000781c */ /* 0x000fe40003f4e808 */
[----:B------:R-:W-:Y:S01]  /*9ad0*/  LOP3.LUT R3, RZ, R12, RZ, 0x33, !PT ;  /* 0x0000000cff037212 */ /* 0x000fe200078e33ff */
[----:B----4-:R-:W-:Y:S02]  /*9ae0*/  IMAD R5, R89, 0xc0, R6 ;  /* 0x000000c059057824 */ /* 0x010fe400078e0206 */
[--C-:B------:R-:W-:Y:S01]  /*9af0*/  IMAD R13, R155, -0x2, R4.reuse ;  /* 0xfffffffe9b0d7824 */ /* 0x100fe200078e0204 */
[----:B------:R-:W-:Y:S01]  /*9b00*/  LEA R6, R88, 0xffffff80, 0x7 ;  /* 0xffffff8058067811 */ /* 0x000fe200078e38ff */
[----:B------:R-:W-:Y:S02]  /*9b10*/  WARPGROUP.DEPBAR.LE gsb0, 0x0 ;  /* 0x00008000000079c5 */ /* 0x000fe40000010000 */
[----:B------:R3:W-:Y:S02]  /*9b20*/  @!P1 SYNCS.ARRIVE.TRANS64.RED.A1T0 RZ, [R0+URZ], RZ ;  /* 0x000000ff00ff99a7 */ /* 0x0007e4000810043f */
[----:B---3--:R-:W-:-:S05]  /*9b30*/  IADD3 R0, -R92, 0x1, R4 ;  /* 0x000000015c007810 */ /* 0x008fca0007ffe104 */
[----:B------:R-:W-:-:S04]  /*9b40*/  IMAD R0, R155, -0x2, R0 ;  /* 0xfffffffe9b007824 */ /* 0x000fc800078e0200 */
[C---:B------:R-:W-:Y:S02]  /*9b50*/  VIADD R20, R0.reuse, UR4 ;  /* 0x0000000400147c36 */ /* 0x040fe40008000000 */
[----:B------:R-:W-:-:S03]  /*9b60*/  IMAD.IADD R90, R0, 0x1, R3 ;  /* 0x00000001005a7824 */ /* 0x000fc600078e0203 */
[----:B------:R-:W-:Y:S01]  /*9b70*/  VIADDMNMX R0, R5, R20, R13, PT ;  /* 0x0000001405007246 */ /* 0x000fe2000380010d */
[----:B------:R-:W-:Y:S01]  /*9b80*/  IMAD.IADD R3, R90, 0x1, R5 ;  /* 0x000000015a037824 */ /* 0x000fe200078e0205 */
        /* <DEDUP_REMOVED lines=13> */
.L_x_11698:
[----:B------:R-:W-:-:S06]  /*9c60*/  UISETP.NE.AND UP1, UPT, UR5, 0x1, UPT ;  /* 0x000000010500788c */ /* 0x000fcc000bf25270 */
[----:B------:R-:W-:-:S05]  /*9c70*/  PLOP3.LUT P2, PT, PT, PT, UP1, 0x80, 0x0 ;  /* 0x000000000000781c */ /* 0x000fca0003f4f018 */
[----:B------:R-:W-:-:S08]  /*9c80*/  @UP1 ULDC.64 UR6, c[0x0][0x9e8] ;  /* 0x00027a0000061ab9 */ /* 0x000fd00000000a00 */
[----:B------:R-:W-:-:S05]  /*9c90*/  @P2 IMAD.HI.U32 R21, R4, UR6, RZ ;  /* 0x0000000604152c27 */ /* 0x000fca000f8e00ff */
[----:B------:R-:W-:-:S07]  /*9ca0*/  @P2 SHF.R.U32.HI R4, RZ, UR7, R21 ;  /* 0x00000007ff042c19 */ /* 0x000fce0008011615 */
.L_x_11699:
[----:B------:R-:W-:Y:S05]  /*9cb0*/  BSYNC B0 ;  /* 0x0000000000007941 */ /* 0x000fea0003800000 */
.L_x_11697:
[----:B------:R-:W-:-:S04]  /*9cc0*/  IMAD R4, R4, UR5, -R6 ;  /* 0x0000000504047c24 */ /* 0x000fc8000f8e0a06 */
[----:B------:R-:W-:-:S05]  /*9cd0*/  IMAD R4, R155, -0x2, R4 ;  /* 0xfffffffe9b047824 */ /* 0x000fca00078e0204 */
[----:B------:R-:W-:Y:S02]  /*9ce0*/  VIMNMX R3, R3, R4, !PT ;  /* 0x0000000403037248 */ /* 0x000fe40007fe0100 */
[----:B------:R-:W-:-:S07]  /*9cf0*/  VIADDMNMX R0, R4, UR5, R0, PT ;  /* 0x0000000504007c46 */ /* 0x000fce000b800100 */
.L_x_11696:
[C---:B------:R-:W-:Y:S02]  /*9d00*/  ISETP.GE.AND P3, PT, R7.reuse, 0x9, PT ;  /* 0x000000090700780c */ /* 0x040fe40003f66270 */
[----:B------:R-:W-:Y:S02]  /*9d10*/  ISETP.GE.AND P2, PT, R7, 0x2, PT ;  /* 0x000000020700780c */ /* 0x000fe40003f46270 */
[----:B------:R-:W-:Y:S02]  /*9d20*/  LOP3.LUT R22, R22, 0xfffffffd, RZ, 0xc0, !PT ;  /* 0xfffffffd16167812 */ /* 0x000fe400078ec0ff */
[----:B------:R-:W-:Y:S02]  /*9d30*/  ISETP.GT.AND P4, PT, R3, 0x1, !P2 ;  /* 0x000000010300780c */ /* 0x000fe40005784270 */
[----:B------:R-:W-:Y:S02]  /*9d40*/  ISETP.GE.AND P5, PT, R7, 0xa, PT ;  /* 0x0000000a0700780c */ /* 0x000fe40003fa6270 */
[----:B------:R-:W-:-:S02]  /*9d50*/  ISETP.LT.OR P4, PT, R0, 0x2, P4 ;  /* 0x000000020000780c */ /* 0x000fc40002781670 */
[----:B------:R-:W-:Y:S02]  /*9d60*/  IADD3 R4, R90, 0x8, R5 ;  /* 0x000000085a047810 */ /* 0x000fe40007ffe005 */
[----:B------:R-:W-:Y:S02]  /*9d70*/  @P3 LOP3.LUT R22, R22, 0x2, RZ, 0xfc, !PT ;  /* 0x0000000216163812 */ /* 0x000fe400078efcff */
[----:B------:R-:W-:Y:S02]  /*9d80*/  ISETP.GT.AND P3, PT, R3, 0x8, !P3 ;  /* 0x000000080300780c */ /* 0x000fe40005f64270 */
[----:B------:R-:W-:Y:S02]  /*9d90*/  FSEL R25, R25, -INF , !P4 ;  /* 0xff80000019197808 */ /* 0x000fe40006000000 */
[----:B------:R-:W-:Y:S02]  /*9da0*/  ISETP.LT.OR P3, PT, R0, 0x9, P3 ;  /* 0x000000090000780c */ /* 0x000fe40001f61670 */
        /* <DEDUP_REMOVED lines=192> */
.L_x_11702:
[----:B------:R-:W-:-:S06]  /*a9b0*/  UISETP.NE.AND UP1, UPT, UR5, 0x1, UPT ;  /* 0x000000010500788c */ /* 0x000fcc000bf25270 */
[----:B------:R-:W-:-:S05]  /*a9c0*/  PLOP3.LUT P6, PT, PT, PT, UP1, 0x80, 0x0 ;  /* 0x000000000000781c */ /* 0x000fca0003fcf018 */
[----:B------:R-:W-:-:S08]  /*a9d0*/  @UP1 ULDC.64 UR6, c[0x0][0x9e8] ;  /* 0x00027a0000061ab9 */ /* 0x000fd00000000a00 */
[----:B------:R-:W-:Y:S01]  /*a9e0*/  @P6 IMAD.HI.U32 R7, R3, UR6, RZ ;  /* 0x0000000603076c27 */ /* 0x000fe2000f8e00ff */
[----:B------:R-:W-:-:S13]  /*a9f0*/  PLOP3.LUT P6, PT, PT, PT, UP1, 0x80, 0x0 ;  /* 0x000000000000781c */ /* 0x000fda0003fcf018 */
[----:B------:R-:W-:-:S07]  /*aa00*/  @P6 SHF.R.U32.HI R3, RZ, UR7, R7 ;  /* 0x00000007ff036c19 */ /* 0x000fce0008011607 */
.L_x_11703:
[----:B------:R-:W-:Y:S05]  /*aa10*/  BSYNC B0 ;  /* 0x0000000000007941 */ /* 0x000fea0003800000 */
.L_x_11701:
[----:B------:R-:W-:-:S04]  /*aa20*/  IMAD R6, R3, UR5, -R6 ;  /* 0x0000000503067c24 */ /* 0x000fc8000f8e0a06 */
[----:B------:R-:W-:-:S05]  /*aa30*/  IMAD R3, R155, -0x2, R6 ;  /* 0xfffffffe9b037824 */ /* 0x000fca00078e0206 */
[----:B------:R-:W-:Y:S02]  /*aa40*/  VIMNMX R4, R4, R3, !PT ;  /* 0x0000000304047248 */ /* 0x000fe40007fe0100 */
[----:B------:R-:W-:-:S07]  /*aa50*/  VIADDMNMX R0, R3, UR5, R0, PT ;  /* 0x0000000503007c46 */ /* 0x000fce000b800100 */
.L_x_11700:
        /* <DEDUP_REMOVED lines=27> */
[----:B------:R-:W-:Y:S02]  /*ac10*/  ISETP.GT.AND P2, PT, R4, 0x11, !P6 ;  /* 0x000000110400780c */ /* 0x000fe40007744270 */
[----:B------:R-:W-:Y:S02]  /*ac20*/  LOP3.LUT P6, RZ, R22, 0x8000, RZ, 0xc0, !PT ;  /* 0x0000800016ff7812 */ /* 0x000fe400078cc0ff */
        /* <DEDUP_REMOVED lines=67> */
[----:B------:R-:W-:Y:S01]  /*b060*/  LOP3.LUT P2, RZ, R22, 0x10000, RZ, 0xc0, !PT ;  /* 0x0001000016ff7812 */ /* 0x000fe2000784c0ff */
[----:B------:R-:W0:Y:S01]  /*b070*/  SHFL.BFLY PT, R6, R13, 0x1, 0x1f ;  /* 0x0c201f000d067f89 */ /* 0x000e2200000e0000 */
[----:B------:R-:W-:-:S02]  /*b080*/  ISETP.LT.OR P5, PT, R0, 0x79, P5 ;  /* 0x000000790000780c */ /* 0x000fc40002fa1670 */
[----:B------:R-:W-:Y:S02]  /*b090*/  ISETP.GT.AND P2, PT, R4, 0x39, !P2 ;  /* 0x000000390400780c */ /* 0x000fe40005744270 */
[----:B------:R-:W-:Y:S02]  /*b0a0*/  FSEL R83, R83, -INF , !P4 ;  /* 0xff80000053537808 */ /* 0x000fe40006000000 */
[----:B------:R-:W-:Y:S02]  /*b0b0*/  ISETP.LT.OR P2, PT, R0, 0x3a, P2 ;  /* 0x0000003a0000780c */ /* 0x000fe40001741670 */
[----:B------:R-:W-:Y:S02]  /*b0c0*/  FSEL R86, R86, -INF , !P5 ;  /* 0xff80000056567808 */ /* 0x000fe40006800000 */
[----:B------:R-:W-:Y:S02]  /*b0d0*/  FSEL R55, R55, -INF , !P2 ;  /* 0xff80000037377808 */ /* 0x000fe40005000000 */
[----:B------:R-:W-:-:S02]  /*b0e0*/  ISETP.GT.AND P2, PT, R4, 0x40, !P6 ;  /* 0x000000400400780c */ /* 0x000fc40007744270 */
[----:B------:R-:W-:Y:S02]  /*b0f0*/  LOP3.LUT P6, RZ, R22, 0x10, RZ, 0xc0, !PT ;  /* 0x0000001016ff7812 */ /* 0x000fe400078cc0ff */
        /* <DEDUP_REMOVED lines=77> */
[----:B-----5:R-:W-:Y:S01]  /*b5d0*/  FMNMX.FTZ R23, R35, R20, !PT ;  /* 0x0000001423177209 */ /* 0x020fe20007810000 */
[--C-:B------:R-:W-:Y:S01]  /*b5e0*/  FFMA.FTZ R136, R48, UR41, -R6.reuse ;  /* 0x0000002930887c23 */ /* 0x100fe20008010806 */
[--C-:B------:R-:W-:Y:S01]  /*b5f0*/  FFMA.FTZ R138, R52, UR41, -R6.reuse ;  /* 0x00000029348a7c23 */ /* 0x100fe20008010806 */
[--C-:B------:R-:W-:Y:S01]  /*b600*/  FFMA.FTZ R132, R56, UR41, -R6.reuse ;  /* 0x0000002938847c23 */ /* 0x100fe20008010806 */
[----:B------:R-:W-:Y:S01]  /*b610*/  FMNMX.FTZ R20, R38, R23, !PT ;  /* 0x0000001726147209 */ /* 0x000fe20007810000 */
[--C-:B------:R-:W-:Y:S01]  /*b620*/  FFMA.FTZ R134, R60, UR41, -R6.reuse ;  /* 0x000000293c867c23 */ /* 0x100fe20008010806 */
[--C-:B------:R-:W-:Y:S01]  /*b630*/  FFMA.FTZ R128, R64, UR41, -R6.reuse ;  /* 0x0000002940807c23 */ /* 0x100fe20008010806 */
[----:B------:R-:W1:Y:S01]  /*b640*/  MUFU.EX2 R148, R148 ;  /* 0x0000009400947308 */ /* 0x000e620000000800 */
[----:B------:R-:W-:Y:S01]  /*b650*/  FMNMX.FTZ R23, R39, R20, !PT ;  /* 0x0000001427177209 */ /* 0x000fe20007810000 */
[--C-:B------:R-:W-:Y:S01]  /*b660*/  FFMA.FTZ R130, R68, UR41, -R6.reuse ;  /* 0x0000002944827c23 */ /* 0x100fe20008010806 */
[--C-:B------:R-:W-:Y:S01]  /*b670*/  FFMA.FTZ R124, R72, UR41, -R6.reuse ;  /* 0x00000029487c7c23 */ /* 0x100fe20008010806 */
[--C-:B------:R-:W-:Y:S01]  /*b680*/  FFMA.FTZ R126, R76, UR41, -R6.reuse ;  /* 0x000000294c7e7c23 */ /* 0x100fe20008010806 */
[----:B------:R-:W-:Y:S01]  /*b690*/  FMNMX.FTZ R20, R42, R23, !PT ;  /* 0x000000172a147209 */ /* 0x000fe20007810000 */
[--C-:B------:R-:W-:Y:S01]  /*b6a0*/  FFMA.FTZ R120, R80, UR41, -R6.reuse ;  /* 0x0000002950787c23 */ /* 0x100fe20008010806 */
[----:B------:R-:W-:Y:S01]  /*b6b0*/  FFMA.FTZ R122, R84, UR41, -R6 ;  /* 0x00000029547a7c23 */ /* 0x000fe20008010806 */
[----:B------:R2:W-:Y:S01]  /*b6c0*/  MUFU.EX2 R23, R37 ;  /* 0x0000002500177308 */ /* 0x0005e20000000800 */
[----:B------:R-:W-:-:S04]  /*b6d0*/  FMNMX.FTZ R25, R43, R20, !PT ;  /* 0x000000142b197209 */ /* 0x000fc80007810000 */
[----:B------:R-:W-:-:S03]  /*b6e0*/  FMNMX.FTZ R20, R46, R25, !PT ;  /* 0x000000192e147209 */ /* 0x000fc60007810000 */
[----:B------:R-:W3:Y:S01]  /*b6f0*/  MUFU.EX2 R150, R150 ;  /* 0x0000009600967308 */ /* 0x000ee20000000800 */
[----:B------:R-:W-:-:S04]  /*b700*/  FMNMX.FTZ R25, R47, R20, !PT ;  /* 0x000000142f197209 */ /* 0x000fc80007810000 */
[----:B------:R-:W-:-:S03]  /*b710*/  FMNMX.FTZ R20, R50, R25, !PT ;  /* 0x0000001932147209 */ /* 0x000fc60007810000 */
[----:B------:R4:W-:Y:S01]  /*b720*/  MUFU.EX2 R25, R41 ;  /* 0x0000002900197308 */ /* 0x0009e20000000800 */
[----:B------:R-:W-:-:S04]  /*b730*/  FMNMX.FTZ R29, R51, R20, !PT ;  /* 0x00000014331d7209 */ /* 0x000fc80007810000 */
[----:B------:R-:W-:-:S03]  /*b740*/  FMNMX.FTZ R20, R54, R29, !PT ;  /* 0x0000001d36147209 */ /* 0x000fc60007810000 */
[----:B------:R-:W3:Y:S01]  /*b750*/  MUFU.EX2 R13, R13 ;  /* 0x0000000d000d7308 */ /* 0x000ee20000000800 */
[----:B------:R-:W-:-:S04]  /*b760*/  FMNMX.FTZ R29, R55, R20, !PT ;  /* 0x00000014371d7209 */ /* 0x000fc80007810000 */
[----:B------:R-:W-:-:S03]  /*b770*/  FMNMX.FTZ R20, R58, R29, !PT ;  /* 0x0000001d3a147209 */ /* 0x000fc60007810000 */
[----:B------:R-:W-:Y:S01]  /*b780*/  MUFU.EX2 R29, R45 ;  /* 0x0000002d001d7308 */ /* 0x000fe20000000800 */
[----:B0-----:R-:W-:-:S04]  /*b790*/  FMNMX.FTZ R33, R59, R20, !PT ;  /* 0x000000143b217209 */ /* 0x001fc80007810000 */
[----:B------:R-:W-:-:S03]  /*b7a0*/  FMNMX.FTZ R20, R62, R33, !PT ;  /* 0x000000213e147209 */ /* 0x000fc60007810000 */
[----:B------:R-:W0:Y:S01]  /*b7b0*/  MUFU.EX2 R144, R144 ;  /* 0x0000009000907308 */ /* 0x000e220000000800 */
[----:B------:R-:W-:-:S04]  /*b7c0*/  FMNMX.FTZ R33, R63, R20, !PT ;  /* 0x000000143f217209 */ /* 0x000fc80007810000 */
[----:B------:R-:W-:-:S03]  /*b7d0*/  FMNMX.FTZ R20, R66, R33, !PT ;  /* 0x0000002142147209 */ /* 0x000fc60007810000 */
[----:B------:R-:W0:Y:S01]  /*b7e0*/  MUFU.EX2 R146, R146 ;  /* 0x0000009200927308 */ /* 0x000e220000000800 */
[----:B--2---:R-:W-:-:S04]  /*b7f0*/  FMNMX.FTZ R37, R67, R20, !PT ;  /* 0x0000001443257209 */ /* 0x004fc80007810000 */
[----:B------:R-:W-:-:S03]  /*b800*/  FMNMX.FTZ R20, R70, R37, !PT ;  /* 0x0000002546147209 */ /* 0x000fc60007810000 */
[----:B------:R2:W-:Y:S01]  /*b810*/  MUFU.EX2 R33, R49 ;  /* 0x0000003100217308 */ /* 0x0005e20000000800 */
[----:B------:R-:W-:-:S04]  /*b820*/  FMNMX.FTZ R37, R71, R20, !PT ;  /* 0x0000001447257209 */ /* 0x000fc80007810000 */
[----:B------:R-:W-:-:S03]  /*b830*/  FMNMX.FTZ R20, R74, R37, !PT ;  /* 0x000000254a147209 */ /* 0x000fc60007810000 */
[----:B------:R1:W-:Y:S01]  /*b840*/  MUFU.EX2 R37, R53 ;  /* 0x0000003500257308 */ /* 0x0003e20000000800 */
[----:B----4-:R-:W-:Y:S01]  /*b850*/  FMNMX.FTZ R41, R75, R20, !PT ;  /* 0x000000144b297209 */ /* 0x010fe20007810000 */
[--C-:B------:R-:W-:Y:S01]  /*b860*/  FFMA.FTZ R20, R57, UR41, -R6.reuse ;  /* 0x0000002939147c23 */ /* 0x100fe20008010806 */
[--C-:B--2---:R-:W-:Y:S01]  /*b870*/  FFMA.FTZ R49, R65, UR41, -R6.reuse ;  /* 0x0000002941317c23 */ /* 0x104fe20008010806 */
[----:B------:R-:W-:Y:S01]  /*b880*/  FFMA.FTZ R65, R81, UR41, -R6 ;  /* 0x0000002951417c23 */ /* 0x000fe20008010806 */
[----:B------:R-:W-:-:S03]  /*b890*/  FMNMX.FTZ R4, R78, R41, !PT ;  /* 0x000000294e047209 */ /* 0x000fc60007810000 */
[----:B------:R-:W2:Y:S01]  /*b8a0*/  MUFU.EX2 R140, R140 ;  /* 0x0000008c008c7308 */ /* 0x000ea20000000800 */
[----:B------:R-:W-:Y:S01]  /*b8b0*/  FMNMX.FTZ R41, R79, R4, !PT ;  /* 0x000000044f297209 */ /* 0x000fe20007810000 */
[----:B-1----:R-:W-:-:S03]  /*b8c0*/  FFMA.FTZ R53, R69, UR41, -R6 ;  /* 0x0000002945357c23 */ /* 0x002fc60008010806 */
[----:B------:R-:W-:-:S03]  /*b8d0*/  FMNMX.FTZ R4, R82, R41, !PT ;  /* 0x0000002952047209 */ /* 0x000fc60007810000 */
[----:B------:R1:W-:Y:S01]  /*b8e0*/  MUFU.EX2 R41, R20 ;  /* 0x0000001400297308 */ /* 0x0003e20000000800 */
[----:B------:R-:W-:-:S04]  /*b8f0*/  FMNMX.FTZ R45, R83, R4, !PT ;  /* 0x00000004532d7209 */ /* 0x000fc80007810000 */
[----:B------:R-:W-:Y:S01]  /*b900*/  FMNMX.FTZ R0, R86, R45, !PT ;  /* 0x0000002d56007209 */ /* 0x000fe20007810000 */
[--C-:B------:R-:W-:Y:S01]  /*b910*/  FFMA.FTZ R45, R61, UR41, -R6.reuse ;  /* 0x000000293d2d7c23 */ /* 0x100fe20008010806 */
[----:B------:R-:W-:Y:S01]  /*b920*/  FFMA.FTZ R61, R77, UR41, -R6 ;  /* 0x000000294d3d7c23 */ /* 0x000fe20008010806 */
[----:B------:R-:W-:Y:S01]  /*b930*/  MUFU.EX2 R142, R142 ;  /* 0x0000008e008e7308 */ /* 0x000fe20000000800 */
[----:B------:R-:W-:-:S05]  /*b940*/  FMNMX.FTZ R0, R87, R0, !PT ;  /* 0x0000000057007209 */ /* 0x000fca0007810000 */
[----:B------:R-:W4:Y:S02]  /*b950*/  SHFL.BFLY PT, R57, R0, 0x2, 0x1f ;  /* 0x0c401f0000397f89 */ /* 0x000f2400000e0000 */
[----:B------:R-:W-:Y:S08]  /*b960*/  MUFU.EX2 R136, R136 ;  /* 0x0000008800887308 */ /* 0x000ff00000000800 */
[----:B------:R-:W-:Y:S08]  /*b970*/  MUFU.EX2 R138, R138 ;  /* 0x0000008a008a7308 */ /* 0x000ff00000000800 */
[----:B------:R-:W-:Y:S01]  /*b980*/  MUFU.EX2 R132, R132 ;  /* 0x0000008400847308 */ /* 0x000fe20000000800 */
[----:B----4-:R-:W-:Y:S01]  /*b990*/  FMNMX.FTZ R4, R0, R57, !PT ;  /* 0x0000003900047209 */ /* 0x010fe20007810000 */
[----:B------:R-:W-:-:S06]  /*b9a0*/  FFMA.FTZ R57, R73, UR41, -R6 ;  /* 0x0000002949397c23 */ /* 0x000fcc0008010806 */
[----:B------:R-:W-:Y:S01]  /*b9b0*/  MUFU.EX2 R134, R134 ;  /* 0x0000008600867308 */ /* 0x000fe20000000800 */
[----:B------:R-:W4:Y:S07]  /*b9c0*/  SHFL.BFLY PT, R69, R4, 0x1, 0x1f ;  /* 0x0c201f0004457f89 */ /* 0x000f2e00000e0000 */
[----:B------:R-:W-:Y:S08]  /*b9d0*/  MUFU.EX2 R45, R45 ;  /* 0x0000002d002d7308 */ /* 0x000ff00000000800 */
[----:B------:R-:W-:Y:S08]  /*b9e0*/  MUFU.EX2 R128, R128 ;  /* 0x0000008000807308 */ /* 0x000ff00000000800 */
[----:B------:R-:W-:Y:S01]  /*b9f0*/  MUFU.EX2 R49, R49 ;  /* 0x0000003100317308 */ /* 0x000fe20000000800 */
[----:B----4-:R-:W-:Y:S01]  /*ba00*/  FMNMX.FTZ R0, R4, R69, !PT ;  /* 0x0000004504007209 */ /* 0x010fe20007810000 */
[----:B------:R-:W-:-:S03]  /*ba10*/  FFMA.FTZ R69, R85, UR41, -R6 ;  /* 0x0000002955457c23 */ /* 0x000fc60008010806 */
        /* <DEDUP_REMOVED lines=11> */
[----:B---3--:R-:W-:Y:S01]  /*bad0*/  FADD.FTZ R36, R150, R27 ;  /* 0x0000001b96247221 */ /* 0x008fe20000010000 */
[--C-:B------:R-:W-:Y:S01]  /*bae0*/  FFMA.FTZ R147, R38, UR41, -R28.reuse ;  /* 0x0000002926937c23 */ /* 0x100fe2000801081c */
[----:B------:R-:W-:Y:S01]  /*baf0*/  MUFU.EX2 R4, R4 ;  /* 0x0000000400047308 */ /* 0x000fe20000000800 */
[----:B------:R-:W-:Y:S01]  /*bb00*/  FFMA.FTZ R145, R34, UR41, -R28 ;  /* 0x0000002922917c23 */ /* 0x000fe2000801081c */
[----:B------:R-:W-:Y:S01]  /*bb10*/  FADD.FTZ R27, R13, R36 ;  /* 0x000000240d1b7221 */ /* 0x000fe20000010000 */
[--C-:B-1----:R-:W-:Y:S01]  /*bb20*/  FFMA.FTZ R20, R35, UR41, -R28.reuse ;  /* 0x0000002923147c23 */ /* 0x102fe2000801081c */
[--C-:B------:R-:W-:Y:S01]  /*bb30*/  FFMA.FTZ R24, R39, UR41, -R28.reuse ;  /* 0x0000002927187c23 */ /* 0x100fe2000801081c */
[--C-:B------:R-:W-:Y:S01]  /*bb40*/  FFMA.FTZ R141, R42, UR41, -R28.reuse ;  /* 0x000000292a8d7c23 */ /* 0x100fe2000801081c */
[----:B0-----:R-:W-:Y:S01]  /*bb50*/  FADD.FTZ R38, R144, R27 ;  /* 0x0000001b90267221 */ /* 0x001fe20000010000 */
[--C-:B------:R-:W-:Y:S01]  /*bb60*/  FFMA.FTZ R26, R43, UR41, -R28.reuse ;  /* 0x000000292b1a7c23 */ /* 0x100fe2000801081c */
[----:B------:R-:W0:Y:S01]  /*bb70*/  MUFU.EX2 R149, R149 ;  /* 0x0000009500957308 */ /* 0x000e220000000800 */
[----:B------:R-:W-:Y:S01]  /*bb80*/  FFMA.FTZ R143, R46, UR41, -R28 ;  /* 0x000000292e8f7c23 */ /* 0x000fe2000801081c */
[----:B------:R-:W-:Y:S01]  /*bb90*/  FADD.FTZ R27, R21, R38 ;  /* 0x00000026151b7221 */ /* 0x000fe20000010000 */
        /* <DEDUP_REMOVED lines=11> */
[----:B--2---:R-:W-:Y:S01]  /*bc50*/  FADD.FTZ R42, R140, R27 ;  /* 0x0000001b8c2a7221 */ /* 0x004fe20000010000 */
[----:B------:R-:W-:Y:S01]  /*bc60*/  FFMA.FTZ R38, R63, UR41, -R28 ;  /* 0x000000293f267c23 */ /* 0x000fe2000801081c */
[----:B------:R-:W2:Y:S01]  /*bc70*/  MUFU.EX2 R6, R6 ;  /* 0x0000000600067308 */ /* 0x000ea20000000800 */
[----:B0-----:R-:W-:Y:S01]  /*bc80*/  FADD.FTZ R40, R149, R4 ;  /* 0x0000000495287221 */ /* 0x001fe20000010000 */
[----:B------:R-:W-:Y:S01]  /*bc90*/  FADD.FTZ R31, R25, R42 ;  /* 0x0000002a191f7221 */ /* 0x000fe20000010000 */
[--C-:B------:R-:W-:Y:S01]  /*bca0*/  FFMA.FTZ R129, R66, UR41, -R28.reuse ;  /* 0x0000002942817c23 */ /* 0x100fe2000801081c */
[----:B------:R-:W-:Y:S01]  /*bcb0*/  F2FP.BF16.F32.PACK_AB R148, R7, R148 ;  /* 0x000000940794723e */ /* 0x000fe200000010ff */
[----:B------:R-:W-:Y:S01]  /*bcc0*/  FFMA.FTZ R131, R70, UR41, -R28 ;  /* 0x0000002946837c23 */ /* 0x000fe2000801081c */
[----:B------:R-:W-:Y:S01]  /*bcd0*/  FADD.FTZ R42, R142, R31 ;  /* 0x0000001f8e2a7221 */ /* 0x000fe20000010000 */
[----:B------:R-:W-:Y:S01]  /*bce0*/  F2FP.BF16.F32.PACK_AB R150, R13, R150 ;  /* 0x000000960d96723e */ /* 0x000fe200000010ff */
        /* <DEDUP_REMOVED lines=19> */
[----:B------:R-:W-:Y:S01]  /*be20*/  FFMA.FTZ R40, R67, UR41, -R28 ;  /* 0x0000002943287c23 */ /* 0x000fe2000801081c */
        /* <DEDUP_REMOVED lines=18> */
[C---:B0-----:R-:W-:Y:S01]  /*bf50*/  FADD.FTZ R42, R24.reuse, R27 ;  /* 0x0000001b182a7221 */ /* 0x041fe20000010000 */
[----:B------:R-:W-:Y:S01]  /*bf60*/  FADD.FTZ R31, R49, R46 ;  /* 0x0000002e311f7221 */ /* 0x000fe20000010000 */
[----:B------:R-:W-:Y:S01]  /*bf70*/  F2FP.BF16.F32.PACK_AB R147, R24, R147 ;  /* 0x000000931893723e */ /* 0x000fe200000010ff */
[----:B------:R-:W-:Y:S01]  /*bf80*/  IMAD.IADD R24, R91, 0x1, -R92 ;  /* 0x000000015b187824 */ /* 0x000fe200078e0a5c */
[----:B------:R-:W-:Y:S01]  /*bf90*/  F2FP.BF16.F32.PACK_AB R132, R41, R132 ;  /* 0x000000842984723e */ /* 0x000fe200000010ff */
[----:B------:R-:W-:Y:S01]  /*bfa0*/  FADD.FTZ R46, R130, R31 ;  /* 0x0000001f822e7221 */ /* 0x000fe20000010000 */
[----:B------:R-:W-:Y:S01]  /*bfb0*/  F2FP.BF16.F32.PACK_AB R134, R45, R134 ;  /* 0x000000862d86723e */ /* 0x000fe200000010ff */
[----:B------:R-:W0:Y:S01]  /*bfc0*/  MUFU.EX2 R143, R143 ;  /* 0x0000008f008f7308 */ /* 0x000e220000000800 */
[----:B-1----:R-:W-:Y:S01]  /*bfd0*/  FADD.FTZ R27, R141, R42 ;  /* 0x0000002a8d1b7221 */ /* 0x002fe20000010000 */
[----:B------:R-:W-:Y:S01]  /*bfe0*/  FADD.FTZ R13, R53, R46 ;  /* 0x0000002e350d7221 */ /* 0x000fe20000010000 */
[----:B------:R-:W-:Y:S01]  /*bff0*/  FFMA.FTZ R42, R71, UR41, -R28 ;  /* 0x00000029472a7c23 */ /* 0x000fe2000801081c */
[----:B------:R-:W-:Y:S01]  /*c000*/  IMAD R21, R89, 0xc0, R24 ;  /* 0x000000c059157824 */ /* 0x000fe200078e0218 */
[----:B------:R-:W-:-:S02]  /*c010*/  F2FP.BF16.F32.PACK_AB R128, R49, R128 ;  /* 0x000000803180723e */ /* 0x000fc400000010ff */
[----:B------:R-:W-:Y:S01]  /*c020*/  F2FP.BF16.F32.PACK_AB R130, R53, R130 ;  /* 0x000000823582723e */ /* 0x000fe200000010ff */
        /* <DEDUP_REMOVED lines=71> */
[----:B------:R-:W-:-:S05]  /*c4a0*/  VIADD R4, R88, 0xfffffffe ;  /* 0xfffffffe58047836 */ /* 0x000fca0000000000 */
[----:B------:R-:W2:Y:S01]  /*c4b0*/  MUFU.EX2 R87, R87 ;  /* 0x0000005700577308 */ /* 0x000ea20000000800 */
[----:B0-----:R-:W-:Y:S01]  /*c4c0*/  FADD.FTZ R6, R86, R13 ;  /* 0x0000000d56067221 */ /* 0x001fe20000010000 */
[----:B------:R-:W-:Y:S02]  /*c4d0*/  VIADD R13, R21, UR4 ;  /* 0x00000004150d7c36 */ /* 0x000fe40008000000 */
[C---:B-1----:R-:W-:Y:S01]  /*c4e0*/  FADD.FTZ R7, R69.reuse, R46 ;  /* 0x0000002e45077221 */ /* 0x042fe20000010000 */
[----:B------:R-:W-:Y:S01]  /*c4f0*/  F2FP.BF16.F32.PACK_AB R122, R69, R122 ;  /* 0x0000007a457a723e */ /* 0x000fe200000010ff */
[C---:B--2---:R-:W-:Y:S01]  /*c500*/  FADD.FTZ R6, R87.reuse, R6 ;  /* 0x0000000657067221 */ /* 0x044fe20000010000 */
[----:B------:R-:W-:Y:S01]  /*c510*/  F2FP.BF16.F32.PACK_AB R123, R87, R86 ;  /* 0x00000056577b723e */ /* 0x000fe200000010ff */
[----:B------:R-:W-:Y:S06]  /*c520*/  @P2 BRA `(.L_x_11704) ;  /* 0x0000000000542947 */ /* 0x000fec0003800000 */
[C---:B------:R-:W-:Y:S01]  /*c530*/  ISETP.GT.AND P2, PT, R21.reuse, RZ, PT ;  /* 0x000000ff1500720c */ /* 0x040fe20003f44270 */
[----:B------:R-:W-:Y:S01]  /*c540*/  BSSY B0, `(.L_x_11705) ;  /* 0x0000010000007945 */ /* 0x000fe20003800000 */
[----:B------:R-:W-:-:S11]  /*c550*/  VIADD R20, R21, 0xffffffff ;  /* 0xffffffff15147836 */ /* 0x000fd60000000000 */
[----:B------:R-:W-:Y:S05]  /*c560*/  @P2 BRA `(.L_x_11706) ;  /* 0x0000000000202947 */ /* 0x000fea0003800000 */
[----:B------:R-:W-:Y:S01]  /*c570*/  UISETP.NE.AND UP1, UPT, UR5, 0x1, UPT ;  /* 0x000000010500788c */ /* 0x000fe2000bf25270 */
[----:B------:R-:W-:-:S05]  /*c580*/  IMAD.MOV R20, RZ, RZ, -R21 ;  /* 0x000000ffff147224 */ /* 0x000fca00078e0a15 */
[----:B------:R-:W-:-:S05]  /*c590*/  PLOP3.LUT P2, PT, PT, PT, UP1, 0x80, 0x0 ;  /* 0x000000000000781c */ /* 0x000fca0003f4f018 */
[----:B------:R-:W-:-:S08]  /*c5a0*/  @UP1 ULDC.64 UR6, c[0x0][0x9e8] ;  /* 0x00027a0000061ab9 */ /* 0x000fd00000000a00 */
[----:B------:R-:W-:-:S05]  /*c5b0*/  @P2 IMAD.HI.U32 R21, R20, UR6, RZ ;  /* 0x0000000614152c27 */ /* 0x000fca000f8e00ff */
[----:B------:R-:W-:-:S04]  /*c5c0*/  @P2 SHF.R.U32.HI R20, RZ, UR7, R21 ;  /* 0x00000007ff142c19 */ /* 0x000fc80008011615 */
[----:B------:R-:W-:Y:S01]  /*c5d0*/  LOP3.LUT R20, RZ, R20, RZ, 0x33, !PT ;  /* 0x00000014ff147212 */ /* 0x000fe200078e33ff */
[----:B------:R-:W-:Y:S06]  /*c5e0*/  BRA `(.L_x_11707) ;  /* 0x0000000000147947 */ /* 0x000fec0003800000 */
.L_x_11706:
[----:B------:R-:W-:-:S06]  /*c5f0*/  UISETP.NE.AND UP1, UPT, UR5, 0x1, UPT ;  /* 0x000000010500788c */ /* 0x000fcc000bf25270 */
[----:B------:R-:W-:-:S05]  /*c600*/  PLOP3.LUT P2, PT, PT, PT, UP1, 0x80, 0x0 ;  /* 0x000000000000781c */ /* 0x000fca0003f4f018 */
[----:B------:R-:W-:-:S08]  /*c610*/  @UP1 ULDC.64 UR6, c[0x0][0x9e8] ;  /* 0x00027a0000061ab9 */ /* 0x000fd00000000a00 */
[----:B------:R-:W-:-:S05]  /*c620*/  @P2 IMAD.HI.U32 R21, R20, UR6, RZ ;  /* 0x0000000614152c27 */ /* 0x000fca000f8e00ff */
[----:B------:R-:W-:-:S07]  /*c630*/  @P2 SHF.R.U32.HI R20, RZ, UR7, R21 ;  /* 0x00000007ff142c19 */ /* 0x000fce0008011615 */
.L_x_11707:
[----:B------:R-:W-:Y:S05]  /*c640*/  BSYNC B0 ;  /* 0x0000000000007941 */ /* 0x000fea0003800000 */
.L_x_11705:
[----:B------:R-:W-:-:S04]  /*c650*/  IMAD.U32 R21, RZ, RZ, UR5 ;  /* 0x00000005ff157e24 */ /* 0x000fc8000f8e00ff */
[----:B------:R-:W-:-:S05]  /*c660*/  IMAD R20, R20, UR5, R21 ;  /* 0x0000000514147c24 */ /* 0x000fca000f8e0215 */
[----:B------:R-:W-:-:S07]  /*c670*/  VIMNMX R13, R13, R20, PT ;  /* 0x000000140d0d7248 */ /* 0x000fce0003fe0100 */
.L_x_11704:
        /* <DEDUP_REMOVED lines=37> */
[----:B------:R-:W-:-:S05]  /*c8d0*/  LOP3.LUT R12, RZ, R152, RZ, 0x33, !PT ;  /* 0x00000098ff0c7212 */ /* 0x000fca00078e33ff */
[----:B------:R0:W-:Y:S04]  /*c8e0*/  STL [R1], R12 ;  /* 0x0000000c01007387 */ /* 0x0001e80000100800 */
[----:B------:R0:W-:Y:S02]  /*c8f0*/  STL [R1+0x8], R13 ;  /* 0x0000080d01007387 */ /* 0x0001e40000100800 */
.L_x_11726:
[----:B0-----:R-:W2:Y:S01]  /*c900*/  LDL R12, [R1+0xc] ;  /* 0x00000c00010c7983 */ /* 0x001ea20000100800 */
        /* <DEDUP_REMOVED lines=10> */
.L_x_11710:
[----:B------:R-:W-:Y:S01]  /*c9b0*/  IMAD R13, R153, 0x8, R2 ;  /* 0x00000008990d7824 */ /* 0x000fe200078e0202 */
[----:B------:R-:W-:-:S04]  /*c9c0*/  SHF.L.U32 R12, R154, 0x1f, RZ ;  /* 0x0000001f9a0c7819 */ /* 0x000fc800000006ff */
[----:B------:R0:W1:Y:S01]  /*c9d0*/  SYNCS.PHASECHK.TRANS64.TRYWAIT P3, [R13+URZ+0x16830], R12 ;  /* 0x0168300c0d0075a7 */ /* 0x000062000806017f */
[----:B------:R-:W-:Y:S05]  /*c9e0*/  @!P0 BRA `(.L_x_11711) ;  /* 0x0000000000048947 */ /* 0x000fea0003800000 */
[----:B------:R-:W-:Y:S01]  /*c9f0*/  BPT.TRAP 0x1 ;  /* 0x000000040000795c */ /* 0x000fe20000300000 */
.L_x_11711:
[----:B------:R-:W-:Y:S04]  /*ca00*/  BSSY B0, `(.L_x_11709) ;  /* 0x0000004000007945 */ /* 0x000fe80003800000 */
[----:B-1----:R-:W-:Y:S05]  /*ca10*/  @P3 BRA `(.L_x_11712) ;  /* 0x0000000000083947 */ /* 0x002fea0003800000 */
[----:B------:R-:W1:Y:S02]  /*ca20*/  SYNCS.PHASECHK.TRANS64.TRYWAIT P3, [R13+URZ+0x16830], R12 ;  /* 0x0168300c0d0075a7 */ /* 0x000e64000806017f */
[----:B-1----:R-:W-:Y:S05]  /*ca30*/  @!P3 BRA `(.L_x_11713) ;  /* 0x000001040024b947 */ /* 0x002fea0003800000 */
.L_x_11712:
[----:B------:R-:W-:Y:S05]  /*ca40*/  BSYNC B0 ;  /* 0x0000000000007941 */ /* 0x000fea0003800000 */
.L_x_11709:
[----:B01----:R-:W2:Y:S01]  /*ca50*/  LDL R13, [R1+0x14] ;  /* 0x00001400010d7983 */ /* 0x003ea20000100800 */
[----:B------:R-:W0:Y:S01]  /*ca60*/  S2R R12, SR_TID.X ;  /* 0x00000000000c7919 */ /* 0x000e220000002100 */
[----:B------:R-:W-:Y:S05]  /*ca70*/  WARPSYNC.ALL ;  /* 0x0000000000007948 */ /* 0x000fea0003800000 */
[----:B------:R-:W-:Y:S01]  /*ca80*/  IMAD.MOV.U32 R25, RZ, RZ, 0x40000040 ;  /* 0x40000040ff197424 */ /* 0x000fe200078e00ff */
[----:B0-----:R-:W-:Y:S02]  /*ca90*/  SHF.R.U32.HI R12, RZ, 0x7, R12 ;  /* 0x00000007ff0c7819 */ /* 0x001fe4000001160c */
[----:B------:R-:W-:-:S02]  /*caa0*/  R2UR UR8, R8 ;  /* 0x00000000080872ca */ /* 0x000fc400000e0000 */
[----:B------:R-:W-:Y:S02]  /*cab0*/  R2UR UR9, R9 ;  /* 0x00000000090972ca */ /* 0x000fe400000e0000 */
[C---:B------:R-:W-:Y:S02]  /*cac0*/  R2UR UR11, R25.reuse ;  /* 0x00000000190b72ca */ /* 0x040fe400000e0000 */
[----:B------:R-:W-:Y:S01]  /*cad0*/  R2UR UR23, R25 ;  /* 0x00000000191772ca */ /* 0x000fe200000e0000 */
[----:B------:R-:W-:Y:S01]  /*cae0*/  IMAD.MOV.U32 R21, RZ, RZ, 0x40000040 ;  /* 0x40000040ff157424 */ /* 0x000fe200078e00ff */
[----:B------:R-:W-:Y:S02]  /*caf0*/  R2UR UR12, R156 ;  /* 0x000000009c0c72ca */ /* 0x000fe400000e0000 */
[----:B------:R-:W-:Y:S02]  /*cb00*/  R2UR UR13, R157 ;  /* 0x000000009d0d72ca */ /* 0x000fe400000e0000 */
[----:B------:R-:W-:Y:S01]  /*cb10*/  R2UR UR15, R21 ;  /* 0x00000000150f72ca */ /* 0x000fe200000e0000 */
[----:B--2---:R-:W-:-:S02]  /*cb20*/  IMAD R24, R153, 0x400, R13 ;  /* 0x0000040099187824 */ /* 0x004fc400078e020d */
[----:B------:R-:W-:-:S05]  /*cb30*/  VIADD R13, R12, 0x8 ;  /* 0x000000080c0d7836 */ /* 0x000fca0000000000 */
[----:B------:R0:W-:Y:S01]  /*cb40*/  BAR.SYNC.DEFER_BLOCKING R13, 0x100 ;  /* 0x0004000d0000751d */ /* 0x0001e20000010000 */
[C---:B------:R-:W-:Y:S01]  /*cb50*/  R2UR UR10, R24.reuse ;  /* 0x00000000180a72ca */ /* 0x040fe200000e0000 */
[C---:B------:R-:W-:Y:S02]  /*cb60*/  VIADD R20, R24.reuse, 0x2 ;  /* 0x0000000218147836 */ /* 0x040fe40000000000 */
[C---:B------:R-:W-:Y:S02]  /*cb70*/  VIADD R12, R24.reuse, 0x4 ;  /* 0x00000004180c7836 */ /* 0x040fe40000000000 */
[----:B------:R-:W-:-:S05]  /*cb80*/  VIADD R24, R24, 0x6 ;  /* 0x0000000618187836 */ /* 0x000fca0000000000 */
[----:B------:R-:W-:Y:S02]  /*cb90*/  R2UR UR22, R24 ;  /* 0x00000000181672ca */ /* 0x000fe400000e0000 */
[----:B------:R-:W-:-:S06]  /*cba0*/  WARPGROUP.ARRIVE ;  /* 0x00000000000079c5 */ /* 0x000fcc0000000000 */
[----:B------:R-:W-:Y:S01]  /*cbb0*/  HGMMA.64x128x16.F32.BF16 R24, gdesc[UR8], RZ, !UPT, gsb0 ;  /* 0x01e00000081879f0 */ /* 0x000fe2000c0018ff */
[----:B------:R-:W-:Y:S01]  /*cbc0*/  R2UR UR14, R20 ;  /* 0x00000000140e72ca */ /* 0x000fe200000e0000 */
[----:B0-----:R-:W-:Y:S01]  /*cbd0*/  IMAD.MOV.U32 R13, RZ, RZ, 0x40000040 ;  /* 0x40000040ff0d7424 */ /* 0x001fe200078e00ff */
[----:B------:R-:W-:Y:S02]  /*cbe0*/  R2UR UR18, R12 ;  /* 0x000000000c1272ca */ /* 0x000fe400000e0000 */
[----:B------:R-:W-:Y:S02]  /*cbf0*/  R2UR UR16, R14 ;  /* 0x000000000e1072ca */ /* 0x000fe400000e0000 */
[----:B------:R-:W-:Y:S02]  /*cc00*/  R2UR UR19, R13 ;  /* 0x000000000d1372ca */ /* 0x000fe400000e0000 */
[----:B------:R-:W-:Y:S01]  /*cc10*/  R2UR UR17, R15 ;  /* 0x000000000f1172ca */ /* 0x000fe200000e0000 */
[----:B------:R-:W-:-:S02]  /*cc20*/  WARPGROUP.DEPBAR.LE gsb0, 0x0 ;  /* 0x00008000000079c5 */ /* 0x000fc40000010000 */
        /* <DEDUP_REMOVED lines=11> */
[----:B------:R-:W-:Y:S05]  /*cce0*/  @P2 BRA `(.L_x_11714) ;  /* 0x0000000000282947 */ /* 0x000fea0003800000 */
[----:B------:R-:W-:Y:S05]  /*ccf0*/  @!P0 BRA `(.L_x_11715) ;  /* 0x0000000000048947 */ /* 0x000fea0003800000 */
[----:B------:R-:W-:Y:S01]  /*cd00*/  BPT.TRAP 0x1 ;  /* 0x000000040000795c */ /* 0x000fe20000300000 */
.L_x_11715:
[----:B------:R-:W-:Y:S01]  /*cd10*/  SHF.L.U32 R12, R19, 0x1f, RZ ;  /* 0x0000001f130c7819 */ /* 0x000fe200000006ff */
[----:B------:R-:W-:-:S04]  /*cd20*/  IMAD R13, R16, 0x8, R2 ;  /* 0x00000008100d7824 */ /* 0x000fc800078e0202 */
[----:B------:R0:W1:Y:S01]  /*cd30*/  SYNCS.PHASECHK.TRANS64.TRYWAIT P2, [R13+URZ+0x16850], R12 ;  /* 0x0168500c0d0075a7 */ /* 0x000062000804017f */
[----:B------:R-:W-:Y:S05]  /*cd40*/  @!P0 BRA `(.L_x_11716) ;  /* 0x0000000000048947 */ /* 0x000fea0003800000 */
[----:B------:R-:W-:Y:S01]  /*cd50*/  BPT.TRAP 0x1 ;  /* 0x000000040000795c */ /* 0x000fe20000300000 */
.L_x_11716:
[----:B-1----:R-:W-:Y:S05]  /*cd60*/  @P2 BRA `(.L_x_11714) ;  /* 0x0000000000082947 */ /* 0x002fea0003800000 */
[----:B------:R-:W1:Y:S02]  /*cd70*/  SYNCS.PHASECHK.TRANS64.TRYWAIT P2, [R13+URZ+0x16850], R12 ;  /* 0x0168500c0d0075a7 */ /* 0x000e64000804017f */
[----:B-1----:R-:W-:Y:S05]  /*cd80*/  @!P2 BRA `(.L_x_11717) ;  /* 0x000001000064a947 */ /* 0x002fea0003800000 */
.L_x_11714:
[----:B01----:R-:W-:Y:S01]  /*cd90*/  VIADD R12, R2, 0x400 ;  /* 0x00000400020c7836 */ /* 0x003fe20000000000 */
[----:B------:R-:W-:Y:S05]  /*cda0*/  WARPSYNC.ALL ;  /* 0x0000000000007948 */ /* 0x000fea0003800000 */
[----:B------:R-:W-:Y:S01]  /*cdb0*/  SHF.R.U32.HI R12, RZ, 0x4, R12 ;  /* 0x00000004ff0c7819 */ /* 0x000fe2000001160c */
[----:B------:R-:W-:Y:S01]  /*cdc0*/  IMAD.MOV.U32 R13, RZ, RZ, 0x40000040 ;  /* 0x40000040ff0d7424 */ /* 0x000fe200078e00ff */
[----:B------:R-:W-:Y:S02]  /*cdd0*/  WARPGROUP.ARRIVE ;  /* 0x00000000000079c5 */ /* 0x000fe40000000000 */
[----:B------:R-:W-:-:S02]  /*cde0*/  LOP3.LUT R12, R12, 0x3fff, RZ, 0xc0, !PT ;  /* 0x00003fff0c0c7812 */ /* 0x000fc400078ec0ff */
[----:B------:R-:W-:-:S03]  /*cdf0*/  R2UR UR11, R13 ;  /* 0x000000000d0b72ca */ /* 0x000fc600000e0000 */
[----:B------:R-:W-:-:S05]  /*ce00*/  IMAD R12, R16, 0x400, R12 ;  /* 0x00000400100c7824 */ /* 0x000fca00078e020c */
[----:B------:R-:W-:-:S13]  /*ce10*/  R2UR UR10, R12 ;  /* 0x000000000c0a72ca */ /* 0x000fda00000e0000 */
[----:B------:R-:W-:Y:S01]  /*ce20*/  HGMMA.64x64x16.F32.BF16 R88, R148, gdesc[UR8].tnspB, R88, gsb0 ;  /* 0x40e0000894587df0 */ /* 0x000fe20008001858 */
[----:B------:R-:W-:Y:S02]  /*ce30*/  VIADD R20, R12, 0x80 ;  /* 0x000000800c147836 */ /* 0x000fe40000000000 */
[----:B------:R-:W-:-:S03]  /*ce40*/  IMAD.MOV.U32 R21, RZ, RZ, 0x40000040 ;  /* 0x40000040ff157424 */ /* 0x000fc600078e00ff */
[----:B------:R-:W-:Y:S02]  /*ce50*/  R2UR UR10, R20 ;  /* 0x00000000140a72ca */ /* 0x000fe400000e0000 */
[----:B------:R-:W-:Y:S01]  /*ce60*/  R2UR UR11, R21 ;  /* 0x00000000150b72ca */ /* 0x000fe200000e0000 */
[----:B------:R-:W-:Y:S02]  /*ce70*/  VIADD R20, R12, 0x100 ;  /* 0x000001000c147836 */ /* 0x000fe40000000000 */
[----:B------:R-:W-:Y:S01]  /*ce80*/  IMAD.MOV.U32 R21, RZ, RZ, 0x40000040 ;  /* 0x40000040ff157424 */ /* 0x000fe200078e00ff */
[----:B------:R-:W-:Y:S02]  /*ce90*/  WARPGROUP.DEPBAR.LE gsb0, 0x0 ;  /* 0x00008000000079c5 */ /* 0x000fe40000010000 */
[----:B------:R-:W-:Y:S01]  /*cea0*/  WARPGROUP.ARRIVE ;  /* 0x00000000000079c5 */ /* 0x000fe20000000000 */
[----:B------:R-:W2:Y:S04]  /*ceb0*/  LDL R150, [R1+0x1c] ;  /* 0x00001c0001967983 */ /* 0x000ea80000100800 */
[----:B------:R-:W3:Y:S02]  /*cec0*/  LDL R151, [R1+0x20] ;  /* 0x0000200001977983 */ /* 0x000ee40000100800 */
[----:B------:R-:W-:Y:S01]  /*ced0*/  HGMMA.64x64x16.F32.BF16 R88, R144, gdesc[UR8].tnspB, R88, gsb0 ;  /* 0x40e0000890587df0 */ /* 0x000fe20008001858 */
[----:B------:R-:W-:Y:S01]  /*cee0*/  R2UR UR10, R20 ;  /* 0x00000000140a72ca */ /* 0x000fe200000e0000 */
[----:B------:R-:W-:Y:S01]  /*cef0*/  VIADD R20, R12, 0x180 ;  /* 0x000001800c147836 */ /* 0x000fe20000000000 */
[----:B------:R-:W-:Y:S01]  /*cf00*/  R2UR UR11, R21 ;  /* 0x00000000150b72ca */ /* 0x000fe200000e0000 */
[----:B------:R-:W-:Y:S01]  /*cf10*/  IMAD.MOV.U32 R21, RZ, RZ, 0x40000040 ;  /* 0x40000040ff157424 */ /* 0x000fe200078e00ff */
[----:B------:R-:W0:Y:S01]  /*cf20*/  S2R R148, SR_TID.X ;  /* 0x0000000000947919 */ /* 0x000e220000002100 */
[----:B------:R-:W-:-:S02]  /*cf30*/  IMAD.MOV.U32 R13, RZ, RZ, 0x40000040 ;  /* 0x40000040ff0d7424 */ /* 0x000fc400078e00ff */
[----:B------:R-:W-:-:S04]  /*cf40*/  @!P1 IMAD R19, R153, 0x8, R2 ;  /* 0x0000000899139824 */ /* 0x000fc800078e0202 */
[----:B------:R-:W-:-:S05]  /*cf50*/  @!P1 VIADD R19, R19, 0x16840 ;  /* 0x0001684013139836 */ /* 0x000fca0000000000 */
[----:B------:R-:W-:Y:S02]  /*cf60*/  @!P1 PRMT R19, RZ, 0x654, R19 ;  /* 0x00000654ff139816 */ /* 0x000fe40000000013 */
[----:B0-----:R-:W-:Y:S02]  /*cf70*/  SHF.R.U32.HI R149, RZ, 0x7, R148 ;  /* 0x00000007ff957819 */ /* 0x001fe40000011694 */
[----:B------:R-:W-:Y:S01]  /*cf80*/  ISETP.GE.U32.AND P2, PT, R148, 0x180, PT ;  /* 0x000001809400780c */ /* 0x000fe20003f46070 */
[----:B------:R-:W-:Y:S02]  /*cf90*/  WARPGROUP.DEPBAR.LE gsb0, 0x0 ;  /* 0x00008000000079c5 */ /* 0x000fe40000010000 */
[----:B------:R-:W-:-:S06]  /*cfa0*/  WARPGROUP.ARRIVE ;  /* 0x00000000000079c5 */ /* 0x000fcc0000000000 */
[----:B------:R-:W-:Y:S01]  /*cfb0*/  HGMMA.64x64x16.F32.BF16 R88, R140, gdesc[UR8].tnspB, R88, gsb0 ;  /* 0x40e000088c587df0 */ /* 0x000fe20008001858 */
[----:B------:R-:W-:Y:S01]  /*cfc0*/  R2UR UR10, R20 ;  /* 0x00000000140a72ca */ /* 0x000fe200000e0000 */
[----:B------:R-:W-:Y:S01]  /*cfd0*/  VIADD R20, R12, 0x200 ;  /* 0x000002000c147836 */ /* 0x000fe20000000000 */
[----:B------:R-:W-:Y:S01]  /*cfe0*/  R2UR UR11, R21 ;  /* 0x00000000150b72ca */ /* 0x000fe200000e0000 */
[----:B------:R-:W-:Y:S01]  /*cff0*/  IMAD.MOV.U32 R21, RZ, RZ, 0x40000040 ;  /* 0x40000040ff157424 */ /* 0x000fe200078e00ff */
[----:B------:R-:W-:Y:S02]  /*d000*/  WARPGROUP.DEPBAR.LE gsb0, 0x0 ;  /* 0x00008000000079c5 */ /* 0x000fe40000010000 */
[----:B------:R-:W-:-:S09]  /*d010*/  WARPGROUP.ARRIVE ;  /* 0x00000000000079c5 */ /* 0x000fd20000000000 */
        /* <DEDUP_REMOVED lines=9> */
[C---:B------:R-:W-:Y:S01]  /*d0b0*/  VIADD R20, R12.reuse, 0x300 ;  /* 0x000003000c147836 */ /* 0x040fe20000000000 */
[----:B------:R-:W-:Y:S01]  /*d0c0*/  R2UR UR11, R21 ;  /* 0x00000000150b72ca */ /* 0x000fe200000e0000 */
[----:B------:R-:W-:Y:S02]  /*d0d0*/  IMAD.MOV.U32 R21, RZ, RZ, 0x40000040 ;  /* 0x40000040ff157424 */ /* 0x000fe400078e00ff */
[----:B------:R-:W-:Y:S01]  /*d0e0*/  VIADD R12, R12, 0x380 ;  /* 0x000003800c0c7836 */ /* 0x000fe20000000000 */
[----:B------:R-:W-:Y:S02]  /*d0f0*/  WARPGROUP.DEPBAR.LE gsb0, 0x0 ;  /* 0x00008000000079c5 */ /* 0x000fe40000010000 */
[----:B------:R-:W-:-:S07]  /*d100*/  WARPGROUP.ARRIVE ;  /* 0x00000000000079c5 */ /* 0x000fce0000000000 */
[----:B------:R-:W-:Y:S01]  /*d110*/  HGMMA.64x64x16.F32.BF16 R88, R128, gdesc[UR8].tnspB, R88, gsb0 ;  /* 0x40e0000880587df0 */ /* 0x000fe20008001858 */
[----:B------:R-:W-:Y:S02]  /*d120*/  R2UR UR10, R20 ;  /* 0x00000000140a72ca */ /* 0x000fe400000e0000 */
[----:B------:R-:W-:Y:S01]  /*d130*/  R2UR UR11, R21 ;  /* 0x00000000150b72ca */ /* 0x000fe200000e0000 */
[----:B------:R-:W-:Y:S02]  /*d140*/  WARPGROUP.DEPBAR.LE gsb0, 0x0 ;  /* 0x00008000000079c5 */ /* 0x000fe40000010000 */
[----:B------:R-:W-:-:S10]  /*d150*/  WARPGROUP.ARRIVE ;  /* 0x00000000000079c5 */ /* 0x000fd40000000000 */
[----:B------:R-:W-:Y:S01]  /*d160*/  HGMMA.64x64x16.F32.BF16 R88, R124, gdesc[UR8].tnspB, R88, gsb0 ;  /* 0x40e000087c587df0 */ /* 0x000fe20008001858 */
[----:B------:R-:W-:Y:S01]  /*d170*/  R2UR UR10, R12 ;  /* 0x000000000c0a72ca */ /* 0x000fe200000e0000 */
[----:B------:R-:W-:Y:S01]  /*d180*/  VIADD R12, R149, 0x9 ;  /* 0x00000009950c7836 */ /* 0x000fe20000000000 */
[----:B------:R-:W-:Y:S01]  /*d190*/  R2UR UR11, R13 ;  /* 0x000000000d0b72ca */ /* 0x000fe200000e0000 */
[----:B------:R-:W-:-:S03]  /*d1a0*/  IMAD.SHL.U32 R13, R4, 0x80, RZ ;  /* 0x00000080040d7824 */ /* 0x000fc600078e00ff */
[----:B------:R-:W-:Y:S02]  /*d1b0*/  SEL R20, R12, 0x9, !P2 ;  /* 0x000000090c147807 */ /* 0x000fe40005000000 */
[----:B--2---:R-:W-:Y:S02]  /*d1c0*/  IADD3 R12, R150, 0x1, -R13 ;  /* 0x00000001960c7810 */ /* 0x004fe40007ffe80d */
[----:B------:R-:W-:Y:S01]  /*d1d0*/  PLOP3.LUT P2, PT, PT, PT, UP0, 0x40, 0x0 ;  /* 0x000000000000781c */ /* 0x000fe20003f4e808 */
[----:B------:R-:W-:Y:S02]  /*d1e0*/  WARPGROUP.DEPBAR.LE gsb0, 0x0 ;  /* 0x00008000000079c5 */ /* 0x000fe40000010000 */
[----:B------:R-:W-:-:S06]  /*d1f0*/  WARPGROUP.ARRIVE ;  /* 0x00000000000079c5 */ /* 0x000fcc0000000000 */
[----:B------:R-:W-:Y:S03]  /*d200*/  HGMMA.64x64x16.F32.BF16 R88, R120, gdesc[UR8].tnspB, R88, gsb0 ;  /* 0x40e0000878587df0 */ /* 0x000fe60008001858 */
[----:B------:R-:W-:Y:S02]  /*d210*/  WARPGROUP.DEPBAR.LE gsb0, 0x0 ;  /* 0x00008000000079c5 */ /* 0x000fe40000010000 */
[----:B---3--:R-:W-:Y:S01]  /*d220*/  IMAD.IADD R120, R12, 0x1, -R151 ;  /* 0x000000010c787824 */ /* 0x008fe200078e0a97 */
[----:B------:R0:W-:Y:S06]  /*d230*/  BAR.ARV R20, 0x100 ;  /* 0x000400140000751d */ /* 0x0001ec0000002000 */
[----:B------:R-:W-:Y:S01]  /*d240*/  IMAD.U32 R12, RZ, RZ, UR25 ;  /* 0x00000019ff0c7e24 */ /* 0x000fe2000f8e00ff */
[----:B------:R1:W-:Y:S01]  /*d250*/  @!P1 SYNCS.ARRIVE.TRANS64.RED.A1T0 RZ, [R19+URZ], RZ ;  /* 0x000000ff13ff99a7 */ /* 0x0003e2000810043f */
[----:B------:R-:W-:-:S03]  /*d260*/  IMAD R120, R155, -0x2, R120 ;  /* 0xfffffffe9b787824 */ /* 0x000fc600078e0278 */
[----:B------:R-:W-:Y:S01]  /*d270*/  LOP3.LUT R121, RZ, R12, RZ, 0x33, !PT ;  /* 0x0000000cff797212 */ /* 0x000fe200078e33ff */
[----:B------:R-:W-:-:S04]  /*d280*/  VIADD R122, R120, UR28 ;  /* 0x0000001c787a7c36 */ /* 0x000fc80008000000 */
[----:B------:R-:W-:Y:S02]  /*d290*/  IMAD.IADD R121, R121, 0x1, R120 ;  /* 0x0000000179797824 */ /* 0x000fe400078e0278 */
[C---:B------:R-:W-:Y:S02]  /*d2a0*/  IMAD.IADD R120, R5.reuse, 0x1, R122 ;  /* 0x0000000105787824 */ /* 0x040fe400078e027a */
[----:B-1----:R-:W-:Y:S01]  /*d2b0*/  IMAD.IADD R19, R5, 0x1, R121 ;  /* 0x0000000105137824 */ /* 0x002fe200078e0279 */
[----:B0-----:R-:W-:Y:S06]  /*d2c0*/  @P2 BRA `(.L_x_11718) ;  /* 0x00000000005c2947 */ /* 0x001fec0003800000 */
[----:B------:R-:W-:Y:S01]  /*d2d0*/  ISETP.GT.AND P2, PT, R23, -0x1, PT ;  /* 0xffffffff1700780c */ /* 0x000fe20003f44270 */
[----:B------:R-:W-:-:S12]  /*d2e0*/  BSSY B0, `(.L_x_11719) ;  /* 0x0000011000007945 */ /* 0x000fd80003800000 */
[----:B------:R-:W-:Y:S05]  /*d2f0*/  @P2 BRA `(.L_x_11720) ;  /* 0x0000000000242947 */ /* 0x000fea0003800000 */
[----:B------:R-:W2:Y:S01]  /*d300*/  LDL R151, [R1+0x8] ;  /* 0x0000080001977983 */ /* 0x000ea20000100800 */
[----:B------:R-:W-:-:S05]  /*d310*/  IMAD.U32 R123, RZ, RZ, UR24 ;  /* 0x00000018ff7b7e24 */ /* 0x000fca000f8e00ff */
[----:B------:R-:W-:-:S13]  /*d320*/  ISETP.NE.AND P2, PT, R123, 0x1, PT ;  /* 0x000000017b00780c */ /* 0x000fda0003f45270 */
[----:B------:R-:W2:Y:S02]  /*d330*/  @P2 LDC.64 R20, c[0x0][0x9e8] ;  /* 0x00027a00ff142b82 */ /* 0x000ea40000000a00 */
[----:B--2---:R-:W-:-:S04]  /*d340*/  @P2 IMAD.HI.U32 R124, R151, R20, RZ ;  /* 0x00000014977c2227 */ /* 0x004fc800078e00ff */
[----:B------:R-:W-:Y:S01]  /*d350*/  IMAD.MOV.U32 R20, RZ, RZ, R151 ;  /* 0x000000ffff147224 */ /* 0x000fe200078e0097 */
[----:B------:R-:W-:-:S04]  /*d360*/  @P2 SHF.R.U32.HI R20, RZ, R21, R124 ;  /* 0x00000015ff142219 */ /* 0x000fc8000001167c */
[----:B------:R-:W-:Y:S01]  /*d370*/  LOP3.LUT R20, RZ, R20, RZ, 0x33, !PT ;  /* 0x00000014ff147212 */ /* 0x000fe200078e33ff */
[----:B------:R-:W-:Y:S06]  /*d380*/  BRA `(.L_x_11721) ;  /* 0x0000000000187947 */ /* 0x000fec0003800000 */
.L_x_11720:
[----:B------:R-:W-:-:S05]  /*d390*/  IMAD.U32 R123, RZ, RZ, UR24 ;  /* 0x00000018ff7b7e24 */ /* 0x000fca000f8e00ff */
[----:B------:R-:W-:-:S13]  /*d3a0*/  ISETP.NE.AND P2, PT, R123, 0x1, PT ;  /* 0x000000017b00780c */ /* 0x000fda0003f45270 */
[----:B------:R-:W0:Y:S02]  /*d3b0*/  @P2 LDC.64 R20, c[0x0][0x9e8] ;  /* 0x00027a00ff142b82 */ /* 0x000e240000000a00 */
[----:B0-----:R-:W-:-:S04]  /*d3c0*/  @P2 IMAD.HI.U32 R124, R23, R20, RZ ;  /* 0x00000014177c2227 */ /* 0x001fc800078e00ff */
[----:B------:R-:W-:Y:S01]  /*d3d0*/  IMAD.MOV.U32 R20, RZ, RZ, R23 ;  /* 0x000000ffff147224 */ /* 0x000fe200078e0017 */
[----:B------:R-:W-:-:S07]  /*d3e0*/  @P2 SHF.R.U32.HI R20, RZ, R21, R124 ;  /* 0x00000015ff142219 */ /* 0x000fce000001167c */
.L_x_11721:
[----:B------:R-:W-:Y:S05]  /*d3f0*/  BSYNC B0 ;  /* 0x0000000000007941 */ /* 0x000fea0003800000 */
.L_x_11719:
[----:B------:R-:W-:-:S04]  /*d400*/  IMAD R20, R20, R123, -R13 ;  /* 0x0000007b14147224 */ /* 0x000fc800078e0a0d */
[----:B------:R-:W-:-:S05]  /*d410*/  IMAD R20, R155, -0x2, R20 ;  /* 0xfffffffe9b147824 */ /* 0x000fca00078e0214 */
[----:B------:R-:W-:Y:S02]  /*d420*/  VIADDMNMX R120, R20, R123, R120, PT ;  /* 0x0000007b14787246 */ /* 0x000fe40003800178 */
[----:B------:R-:W-:-:S07]  /*d430*/  VIMNMX R19, R19, R20, !PT ;  /* 0x0000001413137248 */ /* 0x000fce0007fe0100 */
.L_x_11718:
[----:B------:R-:W-:Y:S02]  /*d440*/  ISETP.GT.AND P2, PT, R4, -0x1, PT ;  /* 0xffffffff0400780c */ /* 0x000fe40003f44270 */
[----:B------:R-:W-:Y:S02]  /*d450*/  IADD3 R122, R122, 0x8, R5 ;  /* 0x000000087a7a7810 */ /* 0x000fe40007ffe005 */
[C---:B------:R-:W-:Y:S02]  /*d460*/  ISETP.GT.AND P5, PT, R19.reuse, 0x8, P2 ;  /* 0x000000081300780c */ /* 0x040fe400017a4270 */
[C---:B------:R-:W-:Y:S02]  /*d470*/  ISETP.GT.AND P4, PT, R19.reuse, RZ, P2 ;  /* 0x000000ff1300720c */ /* 0x040fe40001784270 */
        /* <DEDUP_REMOVED lines=9> */
[C---:B------:R-:W-:Y:S02]  /*d510*/  ISETP.GT.AND P4, PT, R19.reuse, 0x9, P2 ;  /* 0x000000091300780c */ /* 0x040fe40001784270 */
[----:B------:R-:W-:Y:S02]  /*d520*/  ISETP.GT.AND P3, PT, R19, 0x10, P2 ;  /* 0x000000101300780c */ /* 0x000fe40001764270 */
[----:B------:R-:W-:Y:S02]  /*d530*/  FSEL R33, R33, -INF , !P5 ;  /* 0xff80000021217808 */ /* 0x000fe40006800000 */
[----:B------:R-:W-:Y:S02]  /*d540*/  ISETP.GT.AND P5, PT, R19, 0x20, P2 ;  /* 0x000000201300780c */ /* 0x000fe400017a4270 */
[----:B------:R-:W-:-:S02]  /*d550*/  ISETP.LT.OR P4, PT, R120, 0xa, P4 ;  /* 0x0000000a7800780c */ /* 0x000fc40002781670 */
[C---:B------:R-:W-:Y:S02]  /*d560*/  ISETP.LT.OR P3, PT, R120.reuse, 0x11, P3 ;  /* 0x000000117800780c */ /* 0x040fe40001f61670 */
[----:B------:R-:W-:Y:S02]  /*d570*/  ISETP.LT.OR P5, PT, R120, 0x21, P5 ;  /* 0x000000217800780c */ /* 0x000fe40002fa1670 */
[----:B------:R-:W-:Y:S02]  /*d580*/  FSEL R29, R29, -INF , !P4 ;  /* 0xff8000001d1d7808 */ /* 0x000fe40006000000 */
[----:B------:R-:W-:Y:S02]  /*d590*/  FSEL R32, R32, -INF , !P3 ;  /* 0xff80000020207808 */ /* 0x000fe40005800000 */
[C---:B------:R-:W-:Y:S02]  /*d5a0*/  ISETP.GT.AND P4, PT, R19.reuse, 0x18, P2 ;  /* 0x000000181300780c */ /* 0x040fe40001784270 */
        /* <DEDUP_REMOVED lines=65> */
[----:B------:R-:W-:Y:S02]  /*d9c0*/  PLOP3.LUT P5, PT, PT, PT, UP0, 0x40, 0x0 ;  /* 0x000000000000781c */ /* 0x000fe40003fae808 */
[----:B------:R-:W-:-:S02]  /*d9d0*/  ISETP.LT.OR P4, PT, R120, 0x6a, P4 ;  /* 0x0000006a7800780c */ /* 0x000fc40002781670 */
[----:B------:R-:W-:Y:S02]  /*d9e0*/  ISETP.LT.OR P3, PT, R120, 0x71, P3 ;  /* 0x000000717800780c */ /* 0x000fe40001f61670 */
[----:B------:R-:W-:Y:S02]  /*d9f0*/  FSEL R77, R77, -INF , !P4 ;  /* 0xff8000004d4d7808 */ /* 0x000fe40006000000 */
[----:B------:R-:W-:Y:S02]  /*da00*/  FSEL R80, R80, -INF , !P3 ;  /* 0xff80000050507808 */ /* 0x000fe40005800000 */
[C---:B------:R-:W-:Y:S02]  /*da10*/  ISETP.GT.AND P4, PT, R19.reuse, 0x78, P2 ;  /* 0x000000781300780c */ /* 0x040fe40001784270 */
[----:B------:R-:W-:Y:S02]  /*da20*/  ISETP.GT.AND P3, PT, R19, 0x79, P2 ;  /* 0x000000791300780c */ /* 0x000fe40001764270 */
[----:B------:R-:W-:-:S02]  /*da30*/  ISETP.LT.OR P4, PT, R120, 0x79, P4 ;  /* 0x000000797800780c */ /* 0x000fc40002781670 */
[----:B------:R-:W-:Y:S02]  /*da40*/  ISETP.LT.OR P3, PT, R120, 0x7a, P3 ;  /* 0x0000007a7800780c */ /* 0x000fe40001f61670 */
[----:B------:R-:W-:Y:S02]  /*da50*/  IADD3 R121, R121, 0x8, R5 ;  /* 0x0000000879797810 */ /* 0x000fe40007ffe005 */
[----:B------:R-:W-:Y:S02]  /*da60*/  FSEL R84, R84, -INF , !P4 ;  /* 0xff80000054547808 */ /* 0x000fe40006000000 */
[----:B------:R-:W-:Y:S01]  /*da70*/  FSEL R85, R85, -INF , !P3 ;  /* 0xff80000055557808 */ /* 0x000fe20005800000 */
[----:B------:R-:W-:Y:S06]  /*da80*/  @P5 BRA `(.L_x_11722) ;  /* 0x00000000005c5947 */ /* 0x000fec0003800000 */
[----:B------:R-:W-:Y:S01]  /*da90*/  ISETP.GT.AND P3, PT, R152, -0x1, PT ;  /* 0xffffffff9800780c */ /* 0x000fe20003f64270 */
[----:B------:R-:W-:-:S12]  /*daa0*/  BSSY B0, `(.L_x_11723) ;  /* 0x0000011000007945 */ /* 0x000fd80003800000 */
[----:B------:R-:W-:Y:S05]  /*dab0*/  @P3 BRA `(.L_x_11724) ;  /* 0x0000000000243947 */ /* 0x000fea0003800000 */
[----:B------:R-:W2:Y:S01]  /*dac0*/  LDL R123, [R1] ;  /* 0x00000000017b7983 */ /* 0x000ea20000100800 */
        /* <DEDUP_REMOVED lines=8> */
.L_x_11724:
[----:B------:R-:W-:-:S05]  /*db50*/  IMAD.U32 R19, RZ, RZ, UR24 ;  /* 0x00000018ff137e24 */ /* 0x000fca000f8e00ff */
[----:B------:R-:W-:-:S13]  /*db60*/  ISETP.NE.AND P3, PT, R19, 0x1, PT ;  /* 0x000000011300780c */ /* 0x000fda0003f65270 */
[----:B------:R-:W0:Y:S02]  /*db70*/  @P3 LDC.64 R20, c[0x0][0x9e8] ;  /* 0x00027a00ff143b82 */ /* 0x000e240000000a00 */
[----:B0-----:R-:W-:-:S04]  /*db80*/  @P3 IMAD.HI.U32 R120, R152, R20, RZ ;  /* 0x0000001498783227 */ /* 0x001fc800078e00ff */
[----:B------:R-:W-:Y:S01]  /*db90*/  IMAD.MOV.U32 R20, RZ, RZ, R152 ;  /* 0x000000ffff147224 */ /* 0x000fe200078e0098 */
[----:B------:R-:W-:-:S07]  /*dba0*/  @P3 SHF.R.U32.HI R20, RZ, R21, R120 ;  /* 0x00000015ff143219 */ /* 0x000fce0000011678 */
.L_x_11725:
[----:B------:R-:W-:Y:S05]  /*dbb0*/  BSYNC B0 ;  /* 0x0000000000007941 */ /* 0x000fea0003800000 */
.L_x_11723:
[----:B------:R-:W-:-:S04]  /*dbc0*/  IMAD R20, R20, R19, -R13 ;  /* 0x0000001314147224 */ /* 0x000fc800078e0a0d */
[----:B------:R-:W-:-:S05]  /*dbd0*/  IMAD R20, R155, -0x2, R20 ;  /* 0xfffffffe9b147824 */ /* 0x000fca00078e0214 */
[----:B------:R-:W-:Y:S02]  /*dbe0*/  VIADDMNMX R122, R20, R19, R122, PT ;  /* 0x00000013147a7246 */ /* 0x000fe4000380017a */
[----:B------:R-:W-:-:S07]  /*dbf0*/  VIMNMX R121, R121, R20, !PT ;  /* 0x0000001479797248 */ /* 0x000fce0007fe0100 */
.L_x_11722:
        /* <DEDUP_REMOVED lines=86> */
[----:B------:R-:W-:-:S02]  /*e160*/  ISETP.GT.AND P4, PT, R121, RZ, P2 ;  /* 0x000000ff7900720c */ /* 0x000fc40001784270 */
[----:B------:R-:W-:Y:S02]  /*e170*/  FSEL R67, R67, -INF , !P5 ;  /* 0xff80000043437808 */ /* 0x000fe40006800000 */
[----:B------:R-:W-:Y:S02]  /*e180*/  ISETP.GT.AND P3, PT, R121, 0x1, P2 ;  /* 0x000000017900780c */ /* 0x000fe40001764270 */
[C---:B------:R-:W-:Y:S02]  /*e190*/  ISETP.LT.OR P4, PT, R122.reuse, 0x1, P4 ;  /* 0x000000017a00780c */ /* 0x040fe40002781670 */
[----:B------:R-:W-:Y:S02]  /*e1a0*/  ISETP.LT.OR P3, PT, R122, 0x2, P3 ;  /* 0x000000027a00780c */ /* 0x000fe40001f61670 */
[----:B------:R-:W-:Y:S02]  /*e1b0*/  FSEL R26, R26, -INF , !P4 ;  /* 0xff8000001a1a7808 */ /* 0x000fe40006000000 */
[----:B------:R-:W-:-:S02]  /*e1c0*/  FSEL R27, R27, -INF , !P3 ;  /* 0xff8000001b1b7808 */ /* 0x000fc40005800000 */
[C---:B------:R-:W-:Y:S02]  /*e1d0*/  ISETP.GT.AND P3, PT, R121.reuse, 0x10, P2 ;  /* 0x000000107900780c */ /* 0x040fe40001764270 */
        /* <DEDUP_REMOVED lines=8> */
[C---:B------:R-:W-:Y:S02]  /*e260*/  ISETP.LT.OR P3, PT, R122.reuse, 0x1a, P3 ;  /* 0x0000001a7a00780c */ /* 0x040fe40001f61670 */
[----:B------:R-:W-:Y:S01]  /*e270*/  ISETP.LT.OR P4, PT, R122, 0x79, P4 ;  /* 0x000000797a00780c */ /* 0x000fe20002781670 */
[--C-:B------:R-:W-:Y:S01]  /*e280*/  FFMA.FTZ R148, R24, UR41, -R19.reuse ;  /* 0x0000002918947c23 */ /* 0x100fe20008010813 */
[----:B------:R-:W-:Y:S01]  /*e290*/  FMNMX.FTZ R24, R26, R0, !PT ;  /* 0x000000001a187209 */ /* 0x000fe20007810000 */
[--C-:B------:R-:W-:Y:S01]  /*e2a0*/  FFMA.FTZ R20, R25, UR41, -R19.reuse ;  /* 0x0000002919147c23 */ /* 0x100fe20008010813 */
[--C-:B------:R-:W-:Y:S01]  /*e2b0*/  FFMA.FTZ R21, R29, UR41, -R19.reuse ;  /* 0x000000291d157c23 */ /* 0x100fe20008010813 */
[----:B------:R-:W-:Y:S01]  /*e2c0*/  FSEL R39, R39, -INF , !P3 ;  /* 0xff80000027277808 */ /* 0x000fe20005800000 */
[--C-:B------:R-:W-:Y:S01]  /*e2d0*/  FFMA.FTZ R33, R33, UR41, -R19.reuse ;  /* 0x0000002921217c23 */ /* 0x100fe20008010813 */
[----:B------:R-:W-:Y:S01]  /*e2e0*/  FMNMX.FTZ R25, R27, R24, !PT ;  /* 0x000000181b197209 */ /* 0x000fe20007810000 */
[--C-:B------:R-:W-:Y:S01]  /*e2f0*/  FFMA.FTZ R132, R56, UR41, -R19.reuse ;  /* 0x0000002938847c23 */ /* 0x100fe20008010813 */
[----:B------:R-:W-:Y:S01]  /*e300*/  ISETP.GT.AND P3, PT, R121, 0x28, P2 ;  /* 0x000000287900780c */ /* 0x000fe20001764270 */
[----:B------:R-:W2:Y:S01]  /*e310*/  LDL R56, [R1+0x18] ;  /* 0x0000180001387983 */ /* 0x000ea20000100800 */
[----:B------:R-:W-:Y:S01]  /*e320*/  FMNMX.FTZ R24, R30, R25, !PT ;  /* 0x000000191e187209 */ /* 0x000fe20007810000 */
[--C-:B------:R-:W-:Y:S01]  /*e330*/  FFMA.FTZ R150, R28, UR41, -R19.reuse ;  /* 0x000000291c967c23 */ /* 0x100fe20008010813 */
[----:B------:R-:W-:Y:S01]  /*e340*/  ISETP.LT.OR P3, PT, R122, 0x29, P3 ;  /* 0x000000297a00780c */ /* 0x000fe20001f61670 */
[----:B------:R0:W-:Y:S01]  /*e350*/  MUFU.EX2 R25, R33 ;  /* 0x0000002100197308 */ /* 0x0001e20000000800 */
        /* <DEDUP_REMOVED lines=25> */
[----:B------:R-:W-:Y:S01]  /*e4f0*/  FFMA.FTZ R49, R49, UR41, -R19 ;  /* 0x0000002931317c23 */ /* 0x000fe20008010813 */
[----:B------:R-:W-:-:S02]  /*e500*/  FSEL R58, R58, -INF , !P3 ;  /* 0xff8000003a3a7808 */ /* 0x000fc40005800000 */
[----:B------:R-:W-:Y:S02]  /*e510*/  FMNMX.FTZ R24, R46, R29, !PT ;  /* 0x0000001d2e187209 */ /* 0x000fe40007810000 */
[----:B------:R-:W-:Y:S01]  /*e520*/  ISETP.GT.AND P3, PT, R121, 0x49, P2 ;  /* 0x000000497900780c */ /* 0x000fe20001764270 */
[----:B------:R1:W-:Y:S01]  /*e530*/  MUFU.EX2 R29, R41 ;  /* 0x00000029001d7308 */ /* 0x0003e20000000800 */
[----:B0-----:R-:W-:Y:S02]  /*e540*/  FMNMX.FTZ R33, R47, R24, !PT ;  /* 0x000000182f217209 */ /* 0x001fe40007810000 */
[----:B------:R-:W-:Y:S02]  /*e550*/  ISETP.LT.OR P3, PT, R122, 0x4a, P3 ;  /* 0x0000004a7a00780c */ /* 0x000fe40001f61670 */
[----:B------:R-:W-:Y:S02]  /*e560*/  FMNMX.FTZ R24, R50, R33, !PT ;  /* 0x0000002132187209 */ /* 0x000fe40007810000 */
        /* <DEDUP_REMOVED lines=37> */
[----:B-1----:R-:W-:Y:S02]  /*e7c0*/  FMNMX.FTZ R41, R79, R24, !PT ;  /* 0x000000184f297209 */ /* 0x002fe40007810000 */
[----:B------:R-:W-:Y:S02]  /*e7d0*/  ISETP.GT.AND P2, PT, R121, 0x79, P2 ;  /* 0x000000797900780c */ /* 0x000fe40001744270 */
[----:B------:R-:W-:-:S02]  /*e7e0*/  FSEL R83, R83, -INF , !P3 ;  /* 0xff80000053537808 */ /* 0x000fc40005800000 */
[----:B------:R-:W-:Y:S01]  /*e7f0*/  FMNMX.FTZ R24, R82, R41, !PT ;  /* 0x0000002952187209 */ /* 0x000fe20007810000 */
[----:B------:R-:W-:Y:S01]  /*e800*/  MUFU.EX2 R136, R136 ;  /* 0x0000008800887308 */ /* 0x000fe20000000800 */
[----:B------:R-:W-:Y:S02]  /*e810*/  ISETP.LT.OR P2, PT, R122, 0x7a, P2 ;  /* 0x0000007a7a00780c */ /* 0x000fe40001741670 */
[----:B------:R-:W-:Y:S02]  /*e820*/  FSEL R86, R86, -INF , !P4 ;  /* 0xff80000056567808 */ /* 0x000fe40006000000 */
[----:B------:R-:W-:Y:S02]  /*e830*/  FMNMX.FTZ R41, R83, R24, !PT ;  /* 0x0000001853297209 */ /* 0x000fe40007810000 */
[----:B------:R-:W-:Y:S01]  /*e840*/  FSEL R87, R87, -INF , !P2 ;  /* 0xff80000057577808 */ /* 0x000fe20005000000 */
[----:B------:R-:W-:Y:S01]  /*e850*/  MUFU.EX2 R33, R49 ;  /* 0x0000003100217308 */ /* 0x000fe20000000800 */
[----:B------:R-:W-:-:S04]  /*e860*/  FMNMX.FTZ R24, R86, R41, !PT ;  /* 0x0000002956187209 */ /* 0x000fc80007810000 */
[----:B------:R-:W-:-:S03]  /*e870*/  FMNMX.FTZ R24, R87, R24, !PT ;  /* 0x0000001857187209 */ /* 0x000fc60007810000 */
[----:B------:R-:W-:Y:S02]  /*e880*/  MUFU.EX2 R138, R138 ;  /* 0x0000008a008a7308 */ /* 0x000fe40000000800 */
[----:B------:R-:W0:Y:S01]  /*e890*/  SHFL.BFLY PT, R45, R24, 0x2, 0x1f ;  /* 0x0c401f00182d7f89 */ /* 0x000e2200000e0000 */
[----:B------:R-:W-:-:S05]  /*e8a0*/  FFMA.FTZ R57, R57, UR41, -R19 ;  /* 0x0000002939397c23 */ /* 0x000fca0008010813 */
[----:B------:R-:W-:Y:S01]  /*e8b0*/  MUFU.EX2 R36, R36 ;  /* 0x0000002400247308 */ /* 0x000fe20000000800 */
[----:B0-----:R-:W-:-:S05]  /*e8c0*/  FMNMX.FTZ R52, R24, R45, !PT ;  /* 0x0000002d18347209 */ /* 0x001fca0007810000 */
[----:B------:R-:W0:Y:S02]  /*e8d0*/  SHFL.BFLY PT, R53, R52, 0x1, 0x1f ;  /* 0x0c201f0034357f89 */ /* 0x000e2400000e0000 */
[----:B0-----:R-:W-:Y:S02]  /*e8e0*/  FMNMX.FTZ R24, R52, R53, !PT ;  /* 0x0000003534187209 */ /* 0x001fe40007810000 */
[----:B------:R-:W-:-:S05]  /*e8f0*/  FSEL R52, R13, RZ, P5 ;  /* 0x000000ff0d347208 */ /* 0x000fca0002800000 */
[----:B------:R-:W-:-:S04]  /*e900*/  FADD.FTZ R52, -R52, R3 ;  /* 0x0000000334347221 */ /* 0x000fc80000010100 */
[----:B------:R-:W-:-:S06]  /*e910*/  FMUL.FTZ R3, R52, UR41 ;  /* 0x0000002934037c20 */ /* 0x000fcc0008410000 */
[----:B------:R-:W0:Y:S01]  /*e920*/  MUFU.EX2 R3, R3 ;  /* 0x0000000300037308 */ /* 0x000e220000000800 */
[C---:B------:R-:W-:Y:S01]  /*e930*/  FMUL.FTZ R53, R24.reuse, UR41 ;  /* 0x0000002918357c20 */ /* 0x040fe20008410000 */
[----:B------:R-:W-:-:S04]  /*e940*/  FSETP.NEU.FTZ.AND P2, PT, R24, -INF , PT ;  /* 0xff8000001800780b */ /* 0x000fc80003f5d000 */
[----:B------:R-:W-:-:S05]  /*e950*/  FSEL R52, R53, RZ, P2 ;  /* 0x000000ff35347208 */ /* 0x000fca0001000000 */
[--C-:B------:R-:W-:Y:S01]  /*e960*/  FFMA.FTZ R149, R26, UR41, -R52.reuse ;  /* 0x000000291a957c23 */ /* 0x100fe20008010834 */
[--C-:B------:R-:W-:Y:S01]  /*e970*/  FFMA.FTZ R26, R27, UR41, -R52.reuse ;  /* 0x000000291b1a7c23 */ /* 0x100fe20008010834 */
[--C-:B------:R-:W-:Y:S01]  /*e980*/  FFMA.FTZ R27, R31, UR41, -R52.reuse ;  /* 0x000000291f1b7c23 */ /* 0x100fe20008010834 */
[----:B------:R-:W-:Y:S01]  /*e990*/  FFMA.FTZ R31, R39, UR41, -R52 ;  /* 0x00000029271f7c23 */ /* 0x000fe20008010834 */
[----:B0-----:R-:W-:Y:S01]  /*e9a0*/  FFMA.FTZ R7, R3, R7, R148 ;  /* 0x0000000703077223 */ /* 0x001fe20000010094 */
[----:B------:R-:W-:-:S03]  /*e9b0*/  FFMA.FTZ R147, R38, UR41, -R52 ;  /* 0x0000002926937c23 */ /* 0x000fc60008010834 */
[----:B------:R-:W-:Y:S01]  /*e9c0*/  FADD.FTZ R39, R20, R7 ;  /* 0x0000000714277221 */ /* 0x000fe20000010000 */
[----:B------:R-:W-:-:S03]  /*e9d0*/  FSEL R7, R24, RZ, P2 ;  /* 0x000000ff18077208 */ /* 0x000fc60001000000 */
[----:B------:R-:W-:Y:S02]  /*e9e0*/  FADD.FTZ R38, R150, R39 ;  /* 0x0000002796267221 */ /* 0x000fe40000010000 */
[----:B------:R-:W-:Y:S02]  /*e9f0*/  FADD.FTZ R0, -R7, R0 ;  /* 0x0000000007007221 */ /* 0x000fe40000010100 */
[----:B------:R-:W-:Y:S01]  /*ea00*/  FADD.FTZ R7, R21, R38 ;  /* 0x0000002615077221 */ /* 0x000fe20000010000 */
[----:B------:R-:W-:-:S03]  /*ea10*/  FFMA.FTZ R143, R46, UR41, -R52 ;  /* 0x000000292e8f7c23 */ /* 0x000fc60008010834 */
[----:B------:R-:W-:Y:S01]  /*ea20*/  FADD.FTZ R46, R144, R7 ;  /* 0x00000007902e7221 */ /* 0x000fe20000010000 */
[----:B------:R-:W-:-:S03]  /*ea30*/  FMUL.FTZ R0, R0, UR41 ;  /* 0x0000002900007c20 */ /* 0x000fc60008410000 */
[----:B------:R-:W-:-:S04]  /*ea40*/  FADD.FTZ R7, R25, R46 ;  /* 0x0000002e19077221 */ /* 0x000fc80000010000 */
[----:B------:R-:W-:Y:S01]  /*ea50*/  FADD.FTZ R7, R146, R7 ;  /* 0x0000000792077221 */ /* 0x000fe20000010000 */
[----:B------:R-:W-:Y:S01]  /*ea60*/  MUFU.EX2 R149, R149 ;  /* 0x0000009500957308 */ /* 0x000fe20000000800 */
[----:B------:R-:W-:Y:S02]  /*ea70*/  FFMA.FTZ R151, R30, UR41, -R52 ;  /* 0x000000291e977c23 */ /* 0x000fe40008010834 */
[----:B------:R-:W-:-:S05]  /*ea80*/  FADD.FTZ R7, R28, R7 ;  /* 0x000000071c077221 */ /* 0x000fca0000010000 */
[----:B------:R-:W0:Y:S01]  /*ea90*/  MUFU.EX2 R0, R0 ;  /* 0x0000000000007308 */ /* 0x000e220000000800 */
[----:B------:R-:W-:Y:S01]  /*eaa0*/  FADD.FTZ R46, R140, R7 ;  /* 0x000000078c2e7221 */ /* 0x000fe20000010000 */
[----:B------:R-:W-:-:S06]  /*eab0*/  FFMA.FTZ R145, R34, UR41, -R52 ;  /* 0x0000002922917c23 */ /* 0x000fcc0008010834 */
[----:B------:R-:W1:Y:S01]  /*eac0*/  MUFU.EX2 R26, R26 ;  /* 0x0000001a001a7308 */ /* 0x000e620000000800 */
[----:B------:R-:W-:Y:S01]  /*ead0*/  FADD.FTZ R7, R29, R46 ;  /* 0x0000002e1d077221 */ /* 0x000fe20000010000 */
[----:B------:R-:W-:-:S06]  /*eae0*/  FFMA.FTZ R30, R35, UR41, -R52 ;  /* 0x00000029231e7c23 */ /* 0x000fcc0008010834 */
[----:B------:R-:W3:Y:S01]  /*eaf0*/  MUFU.EX2 R151, R151 ;  /* 0x0000009700977308 */ /* 0x000ee20000000800 */
[----:B------:R-:W-:Y:S01]  /*eb00*/  FADD.FTZ R7, R142, R7 ;  /* 0x000000078e077221 */ /* 0x000fe20000010000 */
[----:B------:R-:W-:-:S06]  /*eb10*/  FFMA.FTZ R34, R43, UR41, -R52 ;  /* 0x000000292b227c23 */ /* 0x000fcc0008010834 */
[----:B------:R-:W4:Y:S01]  /*eb20*/  MUFU.EX2 R27, R27 ;  /* 0x0000001b001b7308 */ /* 0x000f220000000800 */
[----:B------:R-:W-:Y:S01]  /*eb30*/  FADD.FTZ R43, R32, R7 ;  /* 0x00000007202b7221 */ /* 0x000fe20000010000 */
[----:B0-----:R-:W-:Y:S01]  /*eb40*/  FFMA.FTZ R7, R0, R6, R149 ;  /* 0x0000000600077223 */ /* 0x001fe20000010095 */
[----:B------:R-:W-:-:S05]  /*eb50*/  FFMA.FTZ R134, R60, UR41, -R19 ;  /* 0x000000293c867c23 */ /* 0x000fca0008010813 */
[----:B------:R-:W0:Y:S01]  /*eb60*/  MUFU.EX2 R145, R145 ;  /* 0x0000009100917308 */ /* 0x000e220000000800 */
[----:B------:R-:W-:Y:S01]  /*eb70*/  FADD.FTZ R46, R136, R43 ;  /* 0x0000002b882e7221 */ /* 0x000fe20000010000 */
[----:B-1----:R-:W-:-:S06]  /*eb80*/  FADD.FTZ R6, R26, R7 ;  /* 0x000000071a067221 */ /* 0x002fcc0000010000 */
[----:B------:R-:W1:Y:S01]  /*eb90*/  MUFU.EX2 R132, R132 ;  /* 0x0000008400847308 */ /* 0x000e620000000800 */
[----:B------:R-:W-:Y:S01]  /*eba0*/  FADD.FTZ R7, R33, R46 ;  /* 0x0000002e21077221 */ /* 0x000fe20000010000 */
[----:B------:R-:W-:Y:S01]  /*ebb0*/  FFMA.FTZ R40, R61, UR41, -R19 ;  /* 0x000000293d287c23 */ /* 0x000fe20008010813 */
[----:B---3--:R-:W-:-:S05]  /*ebc0*/  FADD.FTZ R6, R151, R6 ;  /* 0x0000000697067221 */ /* 0x008fca0000010000 */
[----:B------:R-:W3:Y:S01]  /*ebd0*/  MUFU.EX2 R30, R30 ;  /* 0x0000001e001e7308 */ /* 0x000ee20000000800 */
[----:B------:R-:W-:Y:S01]  /*ebe0*/  FFMA.FTZ R141, R42, UR41, -R52 ;  /* 0x000000292a8d7c23 */ /* 0x000fe20008010834 */
[----:B------:R-:W-:-:S06]  /*ebf0*/  FADD.FTZ R7, R138, R7 ;  /* 0x000000078a077221 */ /* 0x000fcc0000010000 */
[----:B------:R-:W5:Y:S01]  /*ec00*/  MUFU.EX2 R37, R57 ;  /* 0x0000003900257308 */ /* 0x000f620000000800 */
[----:B------:R-:W-:Y:S01]  /*ec10*/  FFMA.FTZ R128, R64, UR41, -R19 ;  /* 0x0000002940807c23 */ /* 0x000fe20008010813 */
[----:B----4-:R-:W-:-:S06]  /*ec20*/  FADD.FTZ R6, R27, R6 ;  /* 0x000000061b067221 */ /* 0x010fcc0000010000 */
[----:B------:R-:W4:Y:S01]  /*ec30*/  MUFU.EX2 R147, R147 ;  /* 0x0000009300937308 */ /* 0x000f220000000800 */
[----:B------:R-:W-:Y:S02]  /*ec40*/  @!P1 IMAD R35, R16, 0x8, R2 ;  /* 0x0000000810239824 */ /* 0x000fe400078e0202 */
[----:B------:R-:W-:-:S05]  /*ec50*/  FADD.FTZ R43, R36, R7 ;  /* 0x00000007242b7221 */ /* 0x000fca0000010000 */
[----:B------:R-:W2:Y:S01]  /*ec60*/  MUFU.EX2 R134, R134 ;  /* 0x0000008600867308 */ /* 0x000ea20000000800 */
[----:B------:R-:W-:Y:S01]  /*ec70*/  FFMA.FTZ R41, R65, UR41, -R19 ;  /* 0x0000002941297c23 */ /* 0x000fe20008010813 */
[----:B0-----:R-:W-:-:S06]  /*ec80*/  FADD.FTZ R7, R145, R6 ;  /* 0x0000000691077221 */ /* 0x001fcc0000010000 */
[----:B------:R-:W0:Y:S01]  /*ec90*/  MUFU.EX2 R31, R31 ;  /* 0x0000001f001f7308 */ /* 0x000e220000000800 */
[----:B------:R-:W-:Y:S01]  /*eca0*/  FFMA.FTZ R137, R50, UR41, -R52 ;  /* 0x0000002932897c23 */ /* 0x000fe20008010834 */
[----:B------:R-:W-:Y:S02]  /*ecb0*/  @!P1 VIADD R35, R35, 0x16860 ;  /* 0x0001686023239836 */ /* 0x000fe40000000000 */
[----:B-1----:R-:W-:-:S04]  /*ecc0*/  FADD.FTZ R50, R132, R43 ;  /* 0x0000002b84327221 */ /* 0x002fc80000010000 */
[----:B------:R-:W1:Y:S01]  /*ecd0*/  MUFU.EX2 R40, R40 ;  /* 0x0000002800287308 */ /* 0x000e620000000800 */
[----:B------:R-:W-:Y:S01]  /*ece0*/  FFMA.FTZ R130, R68, UR41, -R19 ;  /* 0x0000002944827c23 */ /* 0x000fe20008010813 */
[----:B---3--:R-:W-:-:S06]  /*ecf0*/  FADD.FTZ R46, R30, R7 ;  /* 0x000000071e2e7221 */ /* 0x008fcc0000010000 */
[----:B------:R-:W3:Y:S01]  /*ed00*/  MUFU.EX2 R141, R141 ;  /* 0x0000008d008d7308 */ /* 0x000ee20000000800 */
[----:B------:R-:W-:Y:S01]  /*ed10*/  FFMA.FTZ R47, R47, UR41, -R52 ;  /* 0x000000292f2f7c23 */ /* 0x000fe20008010834 */
[----:B-----5:R-:W-:-:S06]  /*ed20*/  FADD.FTZ R7, R37, R50 ;  /* 0x0000003225077221 */ /* 0x020fcc0000010000 */
[----:B------:R-:W5:Y:S01]  /*ed30*/  MUFU.EX2 R128, R128 ;  /* 0x0000008000807308 */ /* 0x000f620000000800 */
[----:B------:R-:W-:Y:S01]  /*ed40*/  FFMA.FTZ R44, R69, UR41, -R19 ;  /* 0x00000029452c7c23 */ /* 0x000fe20008010813 */
[----:B------:R-:W-:Y:S01]  /*ed50*/  @!P1 PRMT R35, RZ, 0x654, R35 ;  /* 0x00000654ff239816 */ /* 0x000fe20000000023 */
[----:B----4-:R-:W-:-:S05]  /*ed60*/  FADD.FTZ R46, R147, R46 ;  /* 0x0000002e932e7221 */ /* 0x010fca0000010000 */
[----:B------:R-:W4:Y:S01]  /*ed70*/  MUFU.EX2 R34, R34 ;  /* 0x0000002200227308 */ /* 0x000f220000000800 */
[----:B--2---:R-:W-:Y:S01]  /*ed80*/  FADD.FTZ R7, R134, R7 ;  /* 0x0000000786077221 */ /* 0x004fe20000010000 */
[----:B------:R-:W-:Y:S01]  /*ed90*/  FFMA.FTZ R124, R72, UR41, -R19 ;  /* 0x00000029487c7c23 */ /* 0x000fe20008010813 */
[----:B------:R2:W-:Y:S05]  /*eda0*/  @!P1 SYNCS.ARRIVE.TRANS64.RED.A1T0 RZ, [R35+URZ], RZ ;  /* 0x000000ff23ff99a7 */ /* 0x0005ea000810043f */
[----:B------:R-:W4:Y:S01]  /*edb0*/  MUFU.EX2 R41, R41 ;  /* 0x0000002900297308 */ /* 0x000f220000000800 */
[----:B0-----:R-:W-:-:S07]  /*edc0*/  FADD.FTZ R46, R31, R46 ;  /* 0x0000002e1f2e7221 */ /* 0x001fce0000010000 */
[----:B------:R-:W0:Y:S01]  /*edd0*/  MUFU.EX2 R143, R143 ;  /* 0x0000008f008f7308 */ /* 0x000e220000000800 */
[----:B--2---:R-:W-:Y:S01]  /*ede0*/  FFMA.FTZ R35, R51, UR41, -R52 ;  /* 0x0000002933237c23 */ /* 0x004fe20008010834 */
[----:B-1----:R-:W-:-:S06]  /*edf0*/  FADD.FTZ R43, R40, R7 ;  /* 0x00000007282b7221 */ /* 0x002fcc0000010000 */
[----:B------:R-:W1:Y:S01]  /*ee00*/  MUFU.EX2 R130, R130 ;  /* 0x0000008200827308 */ /* 0x000e620000000800 */
[----:B------:R-:W-:Y:S01]  /*ee10*/  FFMA.FTZ R45, R73, UR41, -R19 ;  /* 0x00000029492d7c23 */ /* 0x000fe20008010813 */
[----:B---3--:R-:W-:-:S06]  /*ee20*/  FADD.FTZ R7, R141, R46 ;  /* 0x0000002e8d077221 */ /* 0x008fcc0000010000 */
[----:B------:R-:W2:Y:S01]  /*ee30*/  MUFU.EX2 R16, R47 ;  /* 0x0000002f00107308 */ /* 0x000ea20000000800 */
[----:B------:R-:W-:Y:S01]  /*ee40*/  FFMA.FTZ R139, R54, UR41, -R52 ;  /* 0x00000029368b7c23 */ /* 0x000fe20008010834 */
[----:B------:R-:W-:Y:S01]  /*ee50*/  F2FP.BF16.F32.PACK_AB R148, R20, R148 ;  /* 0x000000941494723e */ /* 0x000fe200000010ff */
[----:B-----5:R-:W-:-:S05]  /*ee60*/  FADD.FTZ R46, R128, R43 ;  /* 0x0000002b802e7221 */ /* 0x020fca0000010000 */
[----:B------:R-:W3:Y:S01]  /*ee70*/  MUFU.EX2 R44, R44 ;  /* 0x0000002c002c7308 */ /* 0x000ee20000000800 */
[----:B------:R-:W-:Y:S01]  /*ee80*/  FFMA.FTZ R126, R76, UR41, -R19 ;  /* 0x000000294c7e7c23 */ /* 0x000fe20008010813 */
[----:B----4-:R-:W-:-:S06]  /*ee90*/  FADD.FTZ R20, R34, R7 ;  /* 0x0000000722147221 */ /* 0x010fcc0000010000 */
[----:B------:R-:W4:Y:S01]  /*eea0*/  MUFU.EX2 R137, R137 ;  /* 0x0000008900897308 */ /* 0x000f220000000800 */
[----:B------:R-:W-:Y:S01]  /*eeb0*/  FFMA.FTZ R38, R55, UR41, -R52 ;  /* 0x0000002937267c23 */ /* 0x000fe20008010834 */
[----:B------:R-:W-:-:S06]  /*eec0*/  FADD.FTZ R43, R41, R46 ;  /* 0x0000002e292b7221 */ /* 0x000fcc0000010000 */
[----:B------:R-:W5:Y:S01]  /*eed0*/  MUFU.EX2 R124, R124 ;  /* 0x0000007c007c7308 */ /* 0x000f620000000800 */
[----:B------:R-:W-:Y:S01]  /*eee0*/  FFMA.FTZ R48, R77, UR41, -R19 ;  /* 0x000000294d307c23 */ /* 0x000fe20008010813 */
[----:B0-----:R-:W-:-:S06]  /*eef0*/  FADD.FTZ R7, R143, R20 ;  /* 0x000000148f077221 */ /* 0x001fcc0000010000 */
[----:B------:R-:W0:Y:S01]  /*ef00*/  MUFU.EX2 R35, R35 ;  /* 0x0000002300237308 */ /* 0x000e220000000800 */
[----:B------:R-:W-:Y:S01]  /*ef10*/  FFMA.FTZ R133, R58, UR41, -R52 ;  /* 0x000000293a857c23 */ /* 0x000fe20008010834 */
[----:B-1----:R-:W-:-:S06]  /*ef20*/  FADD.FTZ R43, R130, R43 ;  /* 0x0000002b822b7221 */ /* 0x002fcc0000010000 */
[----:B------:R-:W1:Y:S01]  /*ef30*/  MUFU.EX2 R45, R45 ;  /* 0x0000002d002d7308 */ /* 0x000e620000000800 */
[----:B------:R-:W-:Y:S01]  /*ef40*/  FFMA.FTZ R120, R80, UR41, -R19 ;  /* 0x0000002950787c23 */ /* 0x000fe20008010813 */
[----:B--2---:R-:W-:-:S06]  /*ef50*/  FADD.FTZ R46, R16, R7 ;  /* 0x00000007102e7221 */ /* 0x004fcc0000010000 */
[----:B------:R-:W2:Y:S01]  /*ef60*/  MUFU.EX2 R139, R139 ;  /* 0x0000008b008b7308 */ /* 0x000ea20000000800 */
[----:B------:R-:W-:Y:S01]  /*ef70*/  FFMA.FTZ R39, R59, UR41, -R52 ;  /* 0x000000293b277c23 */ /* 0x000fe20008010834 */
[----:B---3--:R-:W-:-:S06]  /*ef80*/  FADD.FTZ R43, R44, R43 ;  /* 0x0000002b2c2b7221 */ /* 0x008fcc0000010000 */
[----:B------:R-:W3:Y:S01]  /*ef90*/  MUFU.EX2 R126, R126 ;  /* 0x0000007e007e7308 */ /* 0x000ee20000000800 */
[----:B------:R-:W-:Y:S01]  /*efa0*/  FFMA.FTZ R49, R81, UR41, -R19 ;  /* 0x0000002951317c23 */ /* 0x000fe20008010813 */
[----:B----4-:R-:W-:-:S06]  /*efb0*/  FADD.FTZ R46, R137, R46 ;  /* 0x0000002e892e7221 */ /* 0x010fcc0000010000 */
[----:B------:R-:W4:Y:S01]  /*efc0*/  MUFU.EX2 R38, R38 ;  /* 0x0000002600267308 */ /* 0x000f220000000800 */
[----:B------:R-:W-:Y:S01]  /*efd0*/  FFMA.FTZ R135, R62, UR41, -R52 ;  /* 0x000000293e877c23 */ /* 0x000fe20008010834 */
[----:B------:R-:W-:Y:S01]  /*efe0*/  F2FP.BF16.F32.PACK_AB R146, R28, R146 ;  /* 0x000000921c92723e */ /* 0x000fe200000010ff */
[----:B-----5:R-:W-:-:S05]  /*eff0*/  FADD.FTZ R28, R124, R43 ;  /* 0x0000002b7c1c7221 */ /* 0x020fca0000010000 */
[----:B------:R-:W5:Y:S01]  /*f000*/  MUFU.EX2 R48, R48 ;  /* 0x0000003000307308 */ /* 0x000f620000000800 */
[----:B------:R-:W-:Y:S01]  /*f010*/  FFMA.FTZ R122, R84, UR41, -R19 ;  /* 0x00000029547a7c23 */ /* 0x000fe20008010813 */
[----:B0-----:R-:W-:-:S06]  /*f020*/  FADD.FTZ R46, R35, R46 ;  /* 0x0000002e232e7221 */ /* 0x001fcc0000010000 */
[----:B------:R-:W0:Y:S01]  /*f030*/  MUFU.EX2 R133, R133 ;  /* 0x0000008500857308 */ /* 0x000e220000000800 */
[----:B------:R-:W-:Y:S01]  /*f040*/  FFMA.FTZ R42, R63, UR41, -R52 ;  /* 0x000000293f2a7c23 */ /* 0x000fe20008010834 */
[----:B------:R-:W-:Y:S01]  /*f050*/  F2FP.BF16.F32.PACK_AB R150, R21, R150 ;  /* 0x000000961596723e */ /* 0x000fe200000010ff */
[----:B-1----:R-:W-:-:S05]  /*f060*/  FADD.FTZ R21, R45, R28 ;  /* 0x0000001c2d157221 */ /* 0x002fca0000010000 */
[----:B------:R-:W1:Y:S01]  /*f070*/  MUFU.EX2 R120, R120 ;  /* 0x0000007800787308 */ /* 0x000e620000000800 */
[----:B------:R-:W-:Y:S01]  /*f080*/  FFMA.FTZ R19, R85, UR41, -R19 ;  /* 0x0000002955137c23 */ /* 0x000fe20008010813 */
[----:B--2---:R-:W-:-:S06]  /*f090*/  FADD.FTZ R7, R139, R46 ;  /* 0x0000002e8b077221 */ /* 0x004fcc0000010000 */
[----:B------:R-:W2:Y:S01]  /*f0a0*/  MUFU.EX2 R39, R39 ;  /* 0x0000002700277308 */ /* 0x000ea20000000800 */
[----:B------:R-:W-:Y:S01]  /*f0b0*/  FFMA.FTZ R66, R66, UR41, -R52 ;  /* 0x0000002942427c23 */ /* 0x000fe20008010834 */
[----:B------:R-:W-:Y:S01]  /*f0c0*/  F2FP.BF16.F32.PACK_AB R142, R32, R142 ;  /* 0x0000008e208e723e */ /* 0x000fe200000010ff */
[----:B---3--:R-:W-:-:S05]  /*f0d0*/  FADD.FTZ R21, R126, R21 ;  /* 0x000000157e157221 */ /* 0x008fca0000010000 */
[----:B------:R-:W3:Y:S01]  /*f0e0*/  MUFU.EX2 R49, R49 ;  /* 0x0000003100317308 */ /* 0x000ee20000000800 */
[----:B----4-:R-:W-:Y:S01]  /*f0f0*/  FADD.FTZ R32, R38, R7 ;  /* 0x0000000726207221 */ /* 0x010fe20000010000 */
[----:B------:R-:W-:-:S06]  /*f100*/  FFMA.FTZ R129, R67, UR41, -R52 ;  /* 0x0000002943817c23 */ /* 0x000fcc0008010834 */
[----:B------:R-:W4:Y:S01]  /*f110*/  MUFU.EX2 R135, R135 ;  /* 0x0000008700877308 */ /* 0x000f220000000800 */
[----:B-----5:R-:W-:Y:S01]  /*f120*/  FADD.FTZ R21, R48, R21 ;  /* 0x0000001530157221 */ /* 0x020fe20000010000 */
[----:B0-----:R-:W-:-:S06]  /*f130*/  FADD.FTZ R32, R133, R32 ;  /* 0x0000002085207221 */ /* 0x001fcc0000010000 */
[----:B------:R-:W0:Y:S01]  /*f140*/  MUFU.EX2 R122, R122 ;  /* 0x0000007a007a7308 */ /* 0x000e220000000800 */
[----:B------:R-:W-:-:S07]  /*f150*/  FFMA.FTZ R131, R70, UR41, -R52 ;  /* 0x0000002946837c23 */ /* 0x000fce0008010834 */
[----:B------:R-:W5:Y:S01]  /*f160*/  MUFU.EX2 R42, R42 ;  /* 0x0000002a002a7308 */ /* 0x000f620000000800 */
[----:B------:R-:W-:Y:S01]  /*f170*/  F2FP.BF16.F32.PACK_AB R138, R36, R138 ;  /* 0x0000008a248a723e */ /* 0x000fe200000010ff */
[----:B-1----:R-:W-:-:S06]  /*f180*/  FADD.FTZ R36, R120, R21 ;  /* 0x0000001578247221 */ /* 0x002fcc0000010000 */
[----:B------:R-:W1:Y:S01]  /*f190*/  MUFU.EX2 R19, R19 ;  /* 0x0000001300137308 */ /* 0x000e620000000800 */
[----:B--2---:R-:W-:-:S07]  /*f1a0*/  FADD.FTZ R32, R39, R32 ;  /* 0x0000002027207221 */ /* 0x004fce0000010000 */
[----:B------:R-:W2:Y:S01]  /*f1b0*/  MUFU.EX2 R6, R66 ;  /* 0x0000004200067308 */ /* 0x000ea20000000800 */
[----:B------:R-:W-:Y:S01]  /*f1c0*/  FFMA.FTZ R71, R71, UR41, -R52 ;  /* 0x0000002947477c23 */ /* 0x000fe20008010834 */
[----:B---3--:R-:W-:Y:S01]  /*f1d0*/  FADD.FTZ R21, R49, R36 ;  /* 0x0000002431157221 */ /* 0x008fe20000010000 */
[----:B----4-:R-:W-:-:S05]  /*f1e0*/  FADD.FTZ R7, R135, R32 ;  /* 0x0000002087077221 */ /* 0x010fca0000010000 */
[----:B------:R-:W3:Y:S01]  /*f1f0*/  MUFU.EX2 R129, R129 ;  /* 0x0000008100817308 */ /* 0x000ee20000000800 */
[----:B------:R-:W-:Y:S01]  /*f200*/  FFMA.FTZ R125, R74, UR41, -R52 ;  /* 0x000000294a7d7c23 */ /* 0x000fe20008010834 */
[----:B0-----:R-:W-:Y:S01]  /*f210*/  FADD.FTZ R32, R122, R21 ;  /* 0x000000157a207221 */ /* 0x001fe20000010000 */
[----:B-----5:R-:W-:-:S05]  /*f220*/  FADD.FTZ R21, R42, R7 ;  /* 0x000000072a157221 */ /* 0x020fca0000010000 */
[----:B------:R-:W0:Y:S01]  /*f230*/  MUFU.EX2 R131, R131 ;  /* 0x0000008300837308 */ /* 0x000e220000000800 */
[----:B------:R-:W-:Y:S01]  /*f240*/  FFMA.FTZ R75, R75, UR41, -R52 ;  /* 0x000000294b4b7c23 */ /* 0x000fe20008010834 */
[----:B-1----:R-:W-:Y:S01]  /*f250*/  FADD.FTZ R7, R19, R32 ;  /* 0x0000002013077221 */ /* 0x002fe20000010000 */
[----:B--2---:R-:W-:-:S05]  /*f260*/  FADD.FTZ R32, R6, R21 ;  /* 0x0000001506207221 */ /* 0x004fca0000010000 */
[----:B------:R-:W1:Y:S01]  /*f270*/  MUFU.EX2 R20, R71 ;  /* 0x0000004700147308 */ /* 0x000e620000000800 */
[----:B------:R-:W-:Y:S01]  /*f280*/  FFMA.FTZ R78, R78, UR41, -R52 ;  /* 0x000000294e4e7c23 */ /* 0x000fe20008010834 */
[----:B---3--:R-:W-:-:S06]  /*f290*/  FADD.FTZ R32, R129, R32 ;  /* 0x0000002081207221 */ /* 0x008fcc0000010000 */
[----:B------:R-:W2:Y:S01]  /*f2a0*/  MUFU.EX2 R125, R125 ;  /* 0x0000007d007d7308 */ /* 0x000ea20000000800 */
[----:B------:R-:W-:Y:S01]  /*f2b0*/  FFMA.FTZ R79, R79, UR41, -R52 ;  /* 0x000000294f4f7c23 */ /* 0x000fe20008010834 */
[----:B------:R-:W-:Y:S01]  /*f2c0*/  F2FP.BF16.F32.PACK_AB R122, R19, R122 ;  /* 0x0000007a137a723e */ /* 0x000fe200000010ff */
[----:B0-----:R-:W-:-:S05]  /*f2d0*/  FADD.FTZ R19, R131, R32 ;  /* 0x0000002083137221 */ /* 0x001fca0000010000 */
        /* <DEDUP_REMOVED lines=8> */
[----:B0-----:R-:W-:-:S06]  /*f360*/  FADD.FTZ R19, R28, R19 ;  /* 0x000000131c137221 */ /* 0x001fcc0000010000 */
[----:B------:R-:W0:Y:S01]  /*f370*/  MUFU.EX2 R121, R82 ;  /* 0x0000005200797308 */ /* 0x000e220000000800 */
[----:B------:R-:W-:Y:S01]  /*f380*/  FFMA.FTZ R52, R87, UR41, -R52 ;  /* 0x0000002957347c23 */ /* 0x000fe20008010834 */
[----:B------:R-:W-:Y:S01]  /*f390*/  F2FP.BF16.F32.PACK_AB R149, R26, R149 ;  /* 0x000000951a95723e */ /* 0x000fe200000010ff */
[----:B-1----:R-:W-:-:S05]  /*f3a0*/  FADD.FTZ R26, R78, R19 ;  /* 0x000000134e1a7221 */ /* 0x002fca0000010000 */
[----:B------:R-:W1:Y:S01]  /*f3b0*/  MUFU.EX2 R83, R83 ;  /* 0x0000005300537308 */ /* 0x000e620000000800 */
[----:B--2---:R-:W-:Y:S01]  /*f3c0*/  FADD.FTZ R26, R79, R26 ;  /* 0x0000001a4f1a7221 */ /* 0x004fe20000010000 */
[----:B------:R-:W-:-:S06]  /*f3d0*/  ISETP.GT.AND P2, PT, R4, R56, PT ;  /* 0x000000380400720c */ /* 0x000fcc0003f44270 */
[----:B------:R-:W2:Y:S01]  /*f3e0*/  MUFU.EX2 R123, R86 ;  /* 0x00000056007b7308 */ /* 0x000ea20000000800 */
[----:B0-----:R-:W-:-:S07]  /*f3f0*/  FADD.FTZ R26, R121, R26 ;  /* 0x0000001a791a7221 */ /* 0x001fce0000010000 */
[----:B------:R-:W0:Y:S01]  /*f400*/  MUFU.EX2 R52, R52 ;  /* 0x0000003400347308 */ /* 0x000e220000000800 */
[----:B-1----:R-:W-:Y:S01]  /*f410*/  FADD.FTZ R26, R83, R26 ;  /* 0x0000001a531a7221 */ /* 0x002fe20000010000 */
[-C--:B------:R-:W-:Y:S01]  /*f420*/  FMUL.FTZ R88, R88, R3.reuse ;  /* 0x0000000358587220 */ /* 0x080fe20000410000 */
[-C--:B------:R-:W-:Y:S01]  /*f430*/  FMUL.FTZ R89, R89, R3.reuse ;  /* 0x0000000359597220 */ /* 0x080fe20000410000 */
[-C--:B------:R-:W-:Y:S01]  /*f440*/  FMUL.FTZ R92, R92, R3.reuse ;  /* 0x000000035c5c7220 */ /* 0x080fe20000410000 */
[-C--:B------:R-:W-:Y:S01]  /*f450*/  FMUL.FTZ R93, R93, R3.reuse ;  /* 0x000000035d5d7220 */ /* 0x080fe20000410000 */
[-C--:B------:R-:W-:Y:S01]  /*f460*/  FMUL.FTZ R96, R96, R3.reuse ;  /* 0x0000000360607220 */ /* 0x080fe20000410000 */
[----:B--2---:R-:W-:Y:S01]  /*f470*/  FADD.FTZ R26, R123, R26 ;  /* 0x0000001a7b1a7221 */ /* 0x004fe20000010000 */
        /* <DEDUP_REMOVED lines=30> */
[----:B0-----:R-:W-:Y:S01]  /*f660*/  FADD.FTZ R6, R52, R26 ;  /* 0x0000001a34067221 */ /* 0x001fe20000010000 */
[----:B------:R-:W-:Y:S01]  /*f670*/  F2FP.BF16.F32.PACK_AB R140, R29, R140 ;  /* 0x0000008c1d8c723e */ /* 0x000fe200000010ff */
[----:B------:R-:W-:Y:S01]  /*f680*/  VIADD R4, R4, 0xffffffff ;  /* 0xffffffff04047836 */ /* 0x000fe20000000000 */
        /* <DEDUP_REMOVED lines=26> */
[----:B------:R-:W-:Y:S02]  /*f830*/  IMAD.MOV.U32 R0, RZ, RZ, R24 ;  /* 0x000000ffff007224 */ /* 0x000fe400078e0018 */
[----:B------:R-:W-:Y:S02]  /*f840*/  IMAD.MOV.U32 R3, RZ, RZ, R13 ;  /* 0x000000ffff037224 */ /* 0x000fe400078e000d */
[----:B------:R-:W-:Y:S02]  /*f850*/  IMAD.MOV.U32 R16, RZ, RZ, R153 ;  /* 0x000000ffff107224 */ /* 0x000fe400078e0099 */
[----:B------:R-:W-:-:S07]  /*f860*/  IMAD.MOV.U32 R19, RZ, RZ, R154 ;  /* 0x000000ffff137224 */ /* 0x000fce00078e009a */
.L_x_11708:
        /* <DEDUP_REMOVED lines=19> */
.L_x_11729:
[----:B------:R-:W-:-:S13]  /*f9a0*/  ISETP.NE.AND P2, PT, R24, 0x1, PT ;  /* 0x000000011800780c */ /* 0x000fda0003f45270 */
[----:B------:R-:W0:Y:S02]  /*f9b0*/  @P2 LDC.64 R20, c[0x0][0x9e8] ;  /* 0x00027a00ff142b82 */ /* 0x000e240000000a00 */
[----:B0-----:R-:W-:-:S05]  /*f9c0*/  @P2 IMAD.HI.U32 R20, R13, R20, RZ ;  /* 0x000000140d142227 */ /* 0x001fca00078e00ff */
[----:B------:R-:W-:-:S07]  /*f9d0*/  @P2 SHF.R.U32.HI R13, RZ, R21, R20 ;  /* 0x00000015ff0d2219 */ /* 0x000fce0000011614 */
.L_x_11730:
[----:B------:R-:W-:Y:S05]  /*f9e0*/  BSYNC B0 ;  /* 0x0000000000007941 */ /* 0x000fea0003800000 */
.L_x_11728:
[----:B------:R-:W-:-:S05]  /*f9f0*/  IMAD R13, R13, R24, RZ ;  /* 0x000000180d0d7224 */ /* 0x000fca00078e02ff */
[----:B------:R-:W-:-:S07]  /*fa00*/  VIMNMX R12, R12, R13, !PT ;  /* 0x0000000d0c0c7248 */ /* 0x000fce0007fe0100 */
.L_x_11727:
        /* <DEDUP_REMOVED lines=12> */
.L_x_11741:
        /* <DEDUP_REMOVED lines=11> */
.L_x_11733:
[----:B------:R-:W-:Y:S01]  /*fb80*/  IMAD R0, R16, 0x8, R2 ;  /* 0x0000000810007824 */ /* 0x000fe200078e0202 */
[----:B------:R-:W-:-:S04]  /*fb90*/  SHF.L.U32 R3, R19, 0x1f, RZ ;  /* 0x0000001f13037819 */ /* 0x000fc800000006ff */
[----:B------:R0:W1:Y:S01]  /*fba0*/  SYNCS.PHASECHK.TRANS64.TRYWAIT P3, [R0+URZ+0x16830], R3 ;  /* 0x01683003000075a7 */ /* 0x000062000806017f */
[----:B------:R-:W-:Y:S05]  /*fbb0*/  @!P0 BRA `(.L_x_11734) ;  /* 0x0000000000048947 */ /* 0x000fea0003800000 */
[----:B------:R-:W-:Y:S01]  /*fbc0*/  BPT.TRAP 0x1 ;  /* 0x000000040000795c */ /* 0x000fe20000300000 */
.L_x_11734:
[----:B------:R-:W-:Y:S04]  /*fbd0*/  BSSY B0, `(.L_x_11732) ;  /* 0x0000004000007945 */ /* 0x000fe80003800000 */
[----:B-1----:R-:W-:Y:S05]  /*fbe0*/  @P3 BRA `(.L_x_11735) ;  /* 0x0000000000083947 */ /* 0x002fea0003800000 */
[----:B------:R-:W1:Y:S02]  /*fbf0*/  SYNCS.PHASECHK.TRANS64.TRYWAIT P3, [R0+URZ+0x16830], R3 ;  /* 0x01683003000075a7 */ /* 0x000e64000806017f */
[----:B-1----:R-:W-:Y:S05]  /*fc00*/  @!P3 BRA `(.L_x_11736) ;  /* 0x000000d000d8b947 */ /* 0x002fea0003800000 */
.L_x_11735:
[----:B------:R-:W-:Y:S05]  /*fc10*/  BSYNC B0 ;  /* 0x0000000000007941 */ /* 0x000fea0003800000 */
.L_x_11732:
[----:B01----:R-:W2:Y:S01]  /*fc20*/  LDL R3, [R1+0x14] ;  /* 0x0000140001037983 */ /* 0x003ea20000100800 */
[----:B------:R-:W0:Y:S01]  /*fc30*/  S2R R0, SR_TID.X ;  /* 0x0000000000007919 */ /* 0x000e220000002100 */
[----:B------:R-:W-:Y:S05]  /*fc40*/  WARPSYNC.ALL ;  /* 0x0000000000007948 */ /* 0x000fea0003800000 */
[----:B------:R-:W-:Y:S01]  /*fc50*/  IMAD.MOV.U32 R25, RZ, RZ, 0x40000040 ;  /* 0x40000040ff197424 */ /* 0x000fe200078e00ff */
[----:B0-----:R-:W-:-:S05]  /*fc60*/  SHF.R.U32.HI R0, RZ, 0x7, R0 ;  /* 0x00000007ff007819 */ /* 0x001fca0000011600 */
[----:B------:R-:W-:Y:S01]  /*fc70*/  VIADD R0, R0, 0x8 ;  /* 0x0000000800007836 */ /* 0x000fe20000000000 */
[----:B------:R-:W-:Y:S01]  /*fc80*/  R2UR UR8, R8 ;  /* 0x00000000080872ca */ /* 0x000fe200000e0000 */
[----:B------:R-:W-:Y:S01]  /*fc90*/  IMAD.MOV.U32 R27, RZ, RZ, 0x40000040 ;  /* 0x40000040ff1b7424 */ /* 0x000fe200078e00ff */
[----:B------:R-:W-:Y:S01]  /*fca0*/  R2UR UR9, R9 ;  /* 0x00000000090972ca */ /* 0x000fe200000e0000 */
[----:B------:R-:W-:Y:S01]  /*fcb0*/  IMAD.MOV.U32 R29, RZ, RZ, 0x40000040 ;  /* 0x40000040ff1d7424 */ /* 0x000fe200078e00ff */
[----:B------:R-:W-:Y:S02]  /*fcc0*/  R2UR UR11, R25 ;  /* 0x00000000190b72ca */ /* 0x000fe400000e0000 */
[----:B------:R-:W-:Y:S02]  /*fcd0*/  R2UR UR15, R27 ;  /* 0x000000001b0f72ca */ /* 0x000fe400000e0000 */
[----:B------:R-:W-:Y:S02]  /*fce0*/  R2UR UR19, R29 ;  /* 0x000000001d1372ca */ /* 0x000fe400000e0000 */
[----:B------:R-:W-:-:S02]  /*fcf0*/  R2UR UR23, R25 ;  /* 0x00000000191772ca */ /* 0x000fc400000e0000 */
[----:B------:R-:W-:Y:S02]  /*fd00*/  R2UR UR12, R156 ;  /* 0x000000009c0c72ca */ /* 0x000fe400000e0000 */
[----:B------:R-:W-:Y:S01]  /*fd10*/  R2UR UR13, R157 ;  /* 0x000000009d0d72ca */ /* 0x000fe200000e0000 */
[----:B------:R0:W-:Y:S01]  /*fd20*/  BAR.SYNC.DEFER_BLOCKING R0, 0x100 ;  /* 0x000400000000751d */ /* 0x0001e20000010000 */
[----:B------:R-:W-:Y:S02]  /*fd30*/  R2UR UR16, R14 ;  /* 0x000000000e1072ca */ /* 0x000fe400000e0000 */
[----:B------:R-:W-:Y:S01]  /*fd40*/  R2UR UR17, R15 ;  /* 0x000000000f1172ca */ /* 0x000fe200000e0000 */
[----:B--2---:R-:W-:-:S04]  /*fd50*/  IMAD R24, R16, 0x400, R3 ;  /* 0x0000040010187824 */ /* 0x004fc800078e0203 */
[C---:B------:R-:W-:Y:S01]  /*fd60*/  VIADD R26, R24.reuse, 0x2 ;  /* 0x00000002181a7836 */ /* 0x040fe20000000000 */
[C---:B------:R-:W-:Y:S01]  /*fd70*/  R2UR UR10, R24.reuse ;  /* 0x00000000180a72ca */ /* 0x040fe200000e0000 */
[C---:B------:R-:W-:Y:S02]  /*fd80*/  VIADD R28, R24.reuse, 0x4 ;  /* 0x00000004181c7836 */ /* 0x040fe40000000000 */
[----:B------:R-:W-:Y:S01]  /*fd90*/  VIADD R24, R24, 0x6 ;  /* 0x0000000618187836 */ /* 0x000fe20000000000 */
[----:B------:R-:W-:Y:S02]  /*fda0*/  R2UR UR14, R26 ;  /* 0x000000001a0e72ca */ /* 0x000fe400000e0000 */
[----:B------:R-:W-:Y:S02]  /*fdb0*/  R2UR UR18, R28 ;  /* 0x000000001c1272ca */ /* 0x000fe400000e0000 */
[----:B------:R-:W-:Y:S02]  /*fdc0*/  R2UR UR22, R24 ;  /* 0x00000000181672ca */ /* 0x000fe400000e0000 */
[----:B------:R-:W-:-:S06]  /*fdd0*/  WARPGROUP.ARRIVE ;  /* 0x00000000000079c5 */ /* 0x000fcc0000000000 */
[----:B------:R-:W-:Y:S03]  /*fde0*/  HGMMA.64x128x16.F32.BF16 R24, gdesc[UR8], RZ, !UPT, gsb0 ;  /* 0x01e00000081879f0 */ /* 0x000fe6000c0018ff */
[----:B------:R-:W-:Y:S02]  /*fdf0*/  WARPGROUP.DEPBAR.LE gsb0, 0x0 ;  /* 0x00008000000079c5 */ /* 0x000fe40000010000 */
[----:B------:R-:W-:-:S07]  /*fe00*/  WARPGROUP.ARRIVE ;  /* 0x00000000000079c5 */ /* 0x000fce0000000000 */
        /* <DEDUP_REMOVED lines=13> */
.L_x_11738:
[----:B------:R-:W-:Y:S01]  /*fee0*/  SHF.L.U32 R0, R12, 0x1f, RZ ;  /* 0x0000001f0c007819 */ /* 0x000fe200000006ff */
[----:B------:R-:W-:-:S04]  /*fef0*/  IMAD R3, R23, 0x8, R2 ;  /* 0x0000000817037824 */ /* 0x000fc800078e0202 */
[----:B------:R0:W1:Y:S01]  /*ff00*/  SYNCS.PHASECHK.TRANS64.TRYWAIT P2, [R3+URZ+0x16850], R0 ;  /* 0x01685000030075a7 */ /* 0x000062000804017f */
[----:B------:R-:W-:Y:S05]  /*ff10*/  @!P0 BRA `(.L_x_11739) ;  /* 0x0000000000048947 */ /* 0x000fea0003800000 */
[----:B------:R-:W-:Y:S01]  /*ff20*/  BPT.TRAP 0x1 ;  /* 0x000000040000795c */ /* 0x000fe20000300000 */
.L_x_11739:
[----:B-1----:R-:W-:Y:S05]  /*ff30*/  @P2 BRA `(.L_x_11737) ;  /* 0x0000000000082947 */ /* 0x002fea0003800000 */
[----:B------:R-:W1:Y:S02]  /*ff40*/  SYNCS.PHASECHK.TRANS64.TRYWAIT P2, [R3+URZ+0x16850], R0 ;  /* 0x01685000030075a7 */ /* 0x000e64000804017f */
[----:B-1----:R-:W-:Y:S05]  /*ff50*/  @!P2 BRA `(.L_x_11740) ;  /* 0x000000d00018a947 */ /* 0x002fea0003800000 */
.L_x_11737:
[----:B------:R-:W2:Y:S01]  /*ff60*/  S2R R154, SR_TID.X ;  /* 0x00000000009a7919 */ /* 0x000ea20000002100 */
[----:B------:R-:W-:Y:S01]  /*ff70*/  VIADD R12, R2, 0x400 ;  /* 0x00000400020c7836 */ /* 0x000fe20000000000 */
[----:B------:R-:W-:Y:S05]  /*ff80*/  WARPSYNC.ALL ;  /* 0x0000000000007948 */ /* 0x000fea0003800000 */
[----:B------:R-:W-:-:S04]  /*ff90*/  SHF.R.U32.HI R12, RZ, 0x4, R12 ;  /* 0x00000004ff0c7819 */ /* 0x000fc8000001160c */
[----:B------:R-:W-:Y:S02]  /*ffa0*/  LOP3.LUT R12, R12, 0x3fff, RZ, 0xc0, !PT ;  /* 0x00003fff0c0c7812 */ /* 0x000fe400078ec0ff */
[----:B--2---:R-:W-:Y:S02]  /*ffb0*/  SHF.R.U32.HI R152, RZ, 0x7, R154 ;  /* 0x00000007ff987819 */ /* 0x004fe4000001169a */
[----:B------:R-:W-:-:S03]  /*ffc0*/  ISETP.GE.U32.AND P2, PT, R154, 0x180, PT ;  /* 0x000001809a00780c */ /* 0x000fc60003f46070 */
[----:B------:R-:W-:-:S05]  /*ffd0*/  VIADD R152, R152, 0x9 ;  /* 0x0000000998987836 */ /* 0x000fca0000000000 */
[----:B------:R-:W-:Y:S01]  /*ffe0*/  SEL R152, R152, 0x9, !P2 ;  /* 0x0000000998987807 */ /* 0x000fe20005000000 */
[C---:B------:R-:W-:Y:S01]  /*fff0*/  IMAD R12, R23.reuse, 0x400, R12 ;  /* 0x00000400170c7824 */ /* 0x040fe200078e020c */
[----:B------:R-:W-:Y:S01]  /*10000*/  WARPGROUP.ARRIVE ;  /* 0x00000000000079c5 */ /* 0x000fe20000000000 */
[----:B------:R-:W-:Y:S01]  /*10010*/  IMAD.MOV.U32 R13, RZ, RZ, 0x40000040 ;  /* 0x40000040ff0d7424 */ /* 0x000fe200078e00ff */
[----:B01----:R-:W-:Y:S01]  /*10020*/  FMNMX.FTZ R0, R24, R20, !PT ;  /* 0x0000001418007209 */ /* 0x003fe20007810000 */
[----:B------:R-:W-:Y:S01]  /*10030*/  UMOV UR41, UR6 ;  /* 0x0000000600297c82 */ /* 0x000fe20008000000 */
[----:B------:R-:W-:Y:S01]  /*10040*/  R2UR UR10, R12 ;  /* 0x000000000c0a72ca */ /* 0x000fe200000e0000 */
[----:B------:R-:W-:Y:S01]  /*10050*/  @!P1 IMAD R23, R23, 0x8, R2 ;  /* 0x0000000817179824 */ /* 0x000fe200078e0202 */
[----:B------:R-:W-:Y:S02]  /*10060*/  R2UR UR11, R13 ;  /* 0x000000000d0b72ca */ /* 0x000fe400000e0000 */
[----:B------:R-:W-:Y:S01]  /*10070*/  FMNMX.FTZ R0, R25, R0, !PT ;  /* 0x0000000019007209 */ /* 0x000fe20007810000 */
[----:B------:R-:W-:Y:S01]  /*10080*/  @!P1 VIADD R23, R23, 0x16860 ;  /* 0x0001686017179836 */ /* 0x000fe20000000000 */
[C---:B------:R-:W-:Y:S01]  /*10090*/  ISETP.GT.AND P2, PT, R4.reuse, R153, PT ;  /* 0x000000990400720c */ /* 0x040fe20003f44270 */
[----:B------:R-:W-:Y:S01]  /*100a0*/  VIADD R4, R4, 0xffffffff ;  /* 0xffffffff04047836 */ /* 0x000fe20000000000 */
[----:B------:R-:W-:-:S02]  /*100b0*/  FMNMX.FTZ R0, R28, R0, !PT ;  /* 0x000000001c007209 */ /* 0x000fc40007810000 */
[----:B------:R-:W-:Y:S02]  /*100c0*/  @!P1 PRMT R23, RZ, 0x654, R23 ;  /* 0x00000654ff179816 */ /* 0x000fe40000000017 */
[----:B------:R-:W-:-:S03]  /*100d0*/  FMNMX.FTZ R0, R29, R0, !PT ;  /* 0x000000001d007209 */ /* 0x000fc60007810000 */
[----:B------:R-:W-:Y:S01]  /*100e0*/  HGMMA.64x64x16.F32.BF16 R88, R148, gdesc[UR8].tnspB, R88, gsb0 ;  /* 0x40e0000894587df0 */ /* 0x000fe20008001858 */
        /* <DEDUP_REMOVED lines=21> */
[----:B------:R-:W-:Y:S01]  /*10240*/  VIADD R148, R12, 0x80 ;  /* 0x000000800c947836 */ /* 0x000fe20000000000 */
[----:B------:R-:W-:Y:S01]  /*10250*/  WARPGROUP.ARRIVE ;  /* 0x00000000000079c5 */ /* 0x000fe20000000000 */
[----:B------:R-:W-:Y:S01]  /*10260*/  IMAD.MOV.U32 R149, RZ, RZ, 0x40000040 ;  /* 0x40000040ff957424 */ /* 0x000fe200078e00ff */
[----:B------:R-:W-:Y:S02]  /*10270*/  FMNMX.FTZ R0, R72, R0, !PT ;  /* 0x0000000048007209 */ /* 0x000fe40007810000 */
[----:B------:R-:W-:Y:S02]  /*10280*/  R2UR UR10, R148 ;  /* 0x00000000940a72ca */ /* 0x000fe400000e0000 */
[----:B------:R-:W-:-:S02]  /*10290*/  R2UR UR11, R149 ;  /* 0x00000000950b72ca */ /* 0x000fc400000e0000 */
[----:B------:R-:W-:-:S04]  /*102a0*/  FMNMX.FTZ R0, R73, R0, !PT ;  /* 0x0000000049007209 */ /* 0x000fc80007810000 */
[----:B------:R-:W-:-:S04]  /*102b0*/  FMNMX.FTZ R0, R76, R0, !PT ;  /* 0x000000004c007209 */ /* 0x000fc80007810000 */
[----:B------:R-:W-:-:S03]  /*102c0*/  FMNMX.FTZ R0, R77, R0, !PT ;  /* 0x000000004d007209 */ /* 0x000fc60007810000 */
[----:B------:R-:W-:Y:S01]  /*102d0*/  HGMMA.64x64x16.F32.BF16 R88, R144, gdesc[UR8].tnspB, R88, gsb0 ;  /* 0x40e0000890587df0 */ /* 0x000fe20008001858 */
        /* <DEDUP_REMOVED lines=8> */
[----:B------:R-:W-:-:S03]  /*10360*/  FMNMX.FTZ R0, R26, R21, !PT ;  /* 0x000000151a007209 */ /* 0x000fc60007810000 */
[----:B------:R-:W-:Y:S01]  /*10370*/  FADD.FTZ R13, -R3, R20 ;  /* 0x00000014030d7221 */ /* 0x000fe20000010100 */
[----:B------:R-:W-:Y:S01]  /*10380*/  FMNMX.FTZ R0, R27, R0, !PT ;  /* 0x000000001b007209 */ /* 0x000fe20007810000 */
[----:B------:R-:W-:Y:S02]  /*10390*/  WARPGROUP.DEPBAR.LE gsb0, 0x0 ;  /* 0x00008000000079c5 */ /* 0x000fe40000010000 */
[----:B------:R-:W-:Y:S01]  /*103a0*/  VIADD R144, R12, 0x100 ;  /* 0x000001000c907836 */ /* 0x000fe20000000000 */
[----:B------:R-:W-:Y:S01]  /*103b0*/  WARPGROUP.ARRIVE ;  /* 0x00000000000079c5 */ /* 0x000fe20000000000 */
[----:B------:R-:W-:Y:S01]  /*103c0*/  IMAD.MOV.U32 R145, RZ, RZ, 0x40000040 ;  /* 0x40000040ff917424 */ /* 0x000fe200078e00ff */
[----:B------:R-:W-:Y:S01]  /*103d0*/  FMNMX.FTZ R0, R30, R0, !PT ;  /* 0x000000001e007209 */ /* 0x000fe20007810000 */
[----:B------:R-:W-:Y:S01]  /*103e0*/  FMUL.FTZ R20, R3, UR41 ;  /* 0x0000002903147c20 */ /* 0x000fe20008410000 */
[----:B------:R-:W-:Y:S01]  /*103f0*/  R2UR UR10, R144 ;  /* 0x00000000900a72ca */ /* 0x000fe200000e0000 */
[----:B------:R-:W-:Y:S01]  /*10400*/  FMUL.FTZ R13, R13, UR41 ;  /* 0x000000290d0d7c20 */ /* 0x000fe20008410000 */
[----:B------:R-:W-:Y:S01]  /*10410*/  R2UR UR11, R145 ;  /* 0x00000000910b72ca */ /* 0x000fe200000e0000 */
[--C-:B------:R-:W-:Y:S01]  /*10420*/  FFMA.FTZ R145, R24, UR41, -R20.reuse ;  /* 0x0000002918917c23 */ /* 0x100fe20008010814 */
[----:B------:R-:W-:Y:S01]  /*10430*/  FMNMX.FTZ R0, R31, R0, !PT ;  /* 0x000000001f007209 */ /* 0x000fe20007810000 */
[----:B------:R-:W-:Y:S01]  /*10440*/  FFMA.FTZ R148, R25, UR41, -R20 ;  /* 0x0000002919947c23 */ /* 0x000fe20008010814 */
[----:B------:R-:W-:-:S02]  /*10450*/  VIADD R24, R12, 0x200 ;  /* 0x000002000c187836 */ /* 0x000fc40000000000 */
[--C-:B------:R-:W-:Y:S01]  /*10460*/  FFMA.FTZ R150, R28, UR41, -R20.reuse ;  /* 0x000000291c967c23 */ /* 0x100fe20008010814 */
[----:B------:R-:W-:Y:S01]  /*10470*/  FMNMX.FTZ R0, R34, R0, !PT ;  /* 0x0000000022007209 */ /* 0x000fe20007810000 */
[----:B------:R-:W-:Y:S02]  /*10480*/  IMAD.MOV.U32 R25, RZ, RZ, 0x40000040 ;  /* 0x40000040ff197424 */ /* 0x000fe400078e00ff */
[--C-:B------:R-:W-:Y:S01]  /*10490*/  FFMA.FTZ R28, R45, UR41, -R20.reuse ;  /* 0x000000292d1c7c23 */ /* 0x100fe20008010814 */
[--C-:B------:R-:W-:Y:S01]  /*104a0*/  FFMA.FTZ R144, R33, UR41, -R20.reuse ;  /* 0x0000002921907c23 */ /* 0x100fe20008010814 */
[----:B------:R-:W-:Y:S01]  /*104b0*/  FMNMX.FTZ R0, R35, R0, !PT ;  /* 0x0000000023007209 */ /* 0x000fe20007810000 */
[--C-:B------:R-:W-:Y:S01]  /*104c0*/  FFMA.FTZ R146, R37, UR41, -R20.reuse ;  /* 0x0000002925927c23 */ /* 0x100fe20008010814 */
[--C-:B------:R-:W-:Y:S01]  /*104d0*/  FFMA.FTZ R37, R61, UR41, -R20.reuse ;  /* 0x000000293d257c23 */ /* 0x100fe20008010814 */
[----:B------:R-:W-:Y:S01]  /*104e0*/  HGMMA.64x64x16.F32.BF16 R88, R140, gdesc[UR8].tnspB, R88, gsb0 ;  /* 0x40e000088c587df0 */ /* 0x000fe20008001858 */
[----:B------:R-:W-:Y:S01]  /*104f0*/  FMNMX.FTZ R0, R38, R0, !PT ;  /* 0x0000000026007209 */ /* 0x000fe20007810000 */
[--C-:B------:R-:W-:Y:S01]  /*10500*/  FFMA.FTZ R33, R64, UR41, -R20.reuse ;  /* 0x0000002940217c23 */ /* 0x100fe20008010814 */
[----:B------:R-:W-:Y:S01]  /*10510*/  FFMA.FTZ R84, R84, UR41, -R20 ;  /* 0x0000002954547c23 */ /* 0x000fe20008010814 */
[----:B------:R-:W-:Y:S01]  /*10520*/  MUFU.EX2 R13, R13 ;  /* 0x0000000d000d7308 */ /* 0x000fe20000000800 */
[----:B------:R-:W-:-:S04]  /*10530*/  FMNMX.FTZ R0, R39, R0, !PT ;  /* 0x0000000027007209 */ /* 0x000fc80007810000 */
        /* <DEDUP_REMOVED lines=8> */
[----:B------:R-:W-:Y:S01]  /*105c0*/  FMNMX.FTZ R0, R51, R0, !PT ;  /* 0x0000000033007209 */ /* 0x000fe20007810000 */
[----:B0-----:R-:W-:-:S03]  /*105d0*/  FFMA.FTZ R7, R13, R7, R145 ;  /* 0x000000070d077223 */ /* 0x001fc60000010091 */
[----:B------:R-:W-:-:S03]  /*105e0*/  FMNMX.FTZ R0, R54, R0, !PT ;  /* 0x0000000036007209 */ /* 0x000fc60007810000 */
[----:B------:R-:W-:Y:S01]  /*105f0*/  MUFU.EX2 R144, R144 ;  /* 0x0000009000907308 */ /* 0x000fe20000000800 */
[----:B------:R-:W-:Y:S01]  /*10600*/  FMNMX.FTZ R0, R55, R0, !PT ;  /* 0x0000000037007209 */ /* 0x000fe20007810000 */
[C---:B-1----:R-:W-:Y:S01]  /*10610*/  FADD.FTZ R7, R148.reuse, R7 ;  /* 0x0000000794077221 */ /* 0x042fe20000010000 */
        /* <DEDUP_REMOVED lines=14> */
[----:B------:R-:W-:Y:S01]  /*10700*/  FMNMX.FTZ R0, R75, R0, !PT ;  /* 0x000000004b007209 */ /* 0x000fe20007810000 */
[----:B------:R-:W-:Y:S02]  /*10710*/  WARPGROUP.DEPBAR.LE gsb0, 0x0 ;  /* 0x00008000000079c5 */ /* 0x000fe40000010000 */
[----:B------:R-:W-:Y:S01]  /*10720*/  VIADD R140, R12, 0x180 ;  /* 0x000001800c8c7836 */ /* 0x000fe20000000000 */
[----:B------:R-:W-:Y:S01]  /*10730*/  WARPGROUP.ARRIVE ;  /* 0x00000000000079c5 */ /* 0x000fe20000000000 */
[----:B------:R-:W-:Y:S01]  /*10740*/  IMAD.MOV.U32 R141, RZ, RZ, 0x40000040 ;  /* 0x40000040ff8d7424 */ /* 0x000fe200078e00ff */
[----:B------:R-:W-:Y:S01]  /*10750*/  FMNMX.FTZ R0, R78, R0, !PT ;  /* 0x000000004e007209 */ /* 0x000fe20007810000 */
[--C-:B------:R-:W-:Y:S01]  /*10760*/  FFMA.FTZ R143, R32, UR41, -R20.reuse ;  /* 0x00000029208f7c23 */ /* 0x100fe20008010814 */
[----:B------:R-:W-:Y:S01]  /*10770*/  R2UR UR10, R140 ;  /* 0x000000008c0a72ca */ /* 0x000fe200000e0000 */
[--C-:B------:R-:W-:Y:S01]  /*10780*/  FFMA.FTZ R32, R53, UR41, -R20.reuse ;  /* 0x0000002935207c23 */ /* 0x100fe20008010814 */
[----:B------:R-:W-:Y:S01]  /*10790*/  R2UR UR11, R141 ;  /* 0x000000008d0b72ca */ /* 0x000fe200000e0000 */
        /* <DEDUP_REMOVED lines=9> */
[----:B------:R-:W-:-:S03]  /*10830*/  FMNMX.FTZ R0, R83, R0, !PT ;  /* 0x0000000053007209 */ /* 0x000fc60007810000 */
[----:B------:R-:W-:Y:S01]  /*10840*/  HGMMA.64x64x16.F32.BF16 R88, R136, gdesc[UR8].tnspB, R88, gsb0 ;  /* 0x40e0000888587df0 */ /* 0x000fe20008001858 */
[----:B------:R-:W-:Y:S01]  /*10850*/  R2UR UR10, R24 ;  /* 0x00000000180a72ca */ /* 0x000fe200000e0000 */
[----:B------:R-:W-:Y:S01]  /*10860*/  VIADD R24, R12, 0x280 ;  /* 0x000002800c187836 */ /* 0x000fe20000000000 */
[----:B------:R-:W-:Y:S01]  /*10870*/  R2UR UR11, R25 ;  /* 0x00000000190b72ca */ /* 0x000fe200000e0000 */
[----:B------:R-:W-:Y:S01]  /*10880*/  IMAD.MOV.U32 R25, RZ, RZ, 0x40000040 ;  /* 0x40000040ff197424 */ /* 0x000fe200078e00ff */
[----:B------:R-:W-:Y:S01]  /*10890*/  FMNMX.FTZ R0, R86, R0, !PT ;  /* 0x0000000056007209 */ /* 0x000fe20007810000 */
[----:B------:R-:W-:Y:S03]  /*108a0*/  MUFU.EX2 R141, R141 ;  /* 0x0000008d008d7308 */ /* 0x000fe60000000800 */
[----:B------:R-:W-:-:S05]  /*108b0*/  FMNMX.FTZ R0, R87, R0, !PT ;  /* 0x0000000057007209 */ /* 0x000fca0007810000 */
[----:B------:R-:W0:Y:S01]  /*108c0*/  SHFL.BFLY PT, R45, R0, 0x2, 0x1f ;  /* 0x0c401f00002d7f89 */ /* 0x000e2200000e0000 */
[----:B------:R-:W-:Y:S08]  /*108d0*/  MUFU.EX2 R140, R140 ;  /* 0x0000008c008c7308 */ /* 0x000ff00000000800 */
[----:B------:R-:W-:Y:S08]  /*108e0*/  MUFU.EX2 R142, R142 ;  /* 0x0000008e008e7308 */ /* 0x000ff00000000800 */
[----:B------:R-:W-:Y:S01]  /*108f0*/  MUFU.EX2 R32, R32 ;  /* 0x0000002000207308 */ /* 0x000fe20000000800 */
[----:B0-----:R-:W-:Y:S01]  /*10900*/  FMNMX.FTZ R0, R0, R45, !PT ;  /* 0x0000002d00007209 */ /* 0x001fe20007810000 */
[----:B------:R-:W-:-:S06]  /*10910*/  FFMA.FTZ R45, R76, UR41, -R20 ;  /* 0x000000294c2d7c23 */ /* 0x000fcc0008010814 */
[----:B------:R-:W-:Y:S01]  /*10920*/  MUFU.EX2 R36, R36 ;  /* 0x0000002400247308 */ /* 0x000fe20000000800 */
[----:B------:R-:W0:Y:S07]  /*10930*/  SHFL.BFLY PT, R53, R0, 0x1, 0x1f ;  /* 0x0c201f0000357f89 */ /* 0x000e2e00000e0000 */
[----:B------:R-:W-:Y:S08]  /*10940*/  MUFU.EX2 R41, R41 ;  /* 0x0000002900297308 */ /* 0x000ff00000000800 */
[----:B------:R-:W-:Y:S08]  /*10950*/  MUFU.EX2 R44, R44 ;  /* 0x0000002c002c7308 */ /* 0x000ff00000000800 */
[----:B------:R-:W-:Y:S01]  /*10960*/  MUFU.EX2 R45, R45 ;  /* 0x0000002d002d7308 */ /* 0x000fe20000000800 */
[----:B0-----:R-:W-:-:S07]  /*10970*/  FMNMX.FTZ R0, R0, R53, !PT ;  /* 0x0000003500007209 */ /* 0x001fce0007810000 */
[----:B------:R-:W-:Y:S01]  /*10980*/  MUFU.EX2 R53, R84 ;  /* 0x0000005400357308 */ /* 0x000fe20000000800 */
[----:B------:R-:W-:Y:S02]  /*10990*/  WARPGROUP.DEPBAR.LE gsb0, 0x0 ;  /* 0x00008000000079c5 */ /* 0x000fe40000010000 */
[----:B------:R-:W-:Y:S01]  /*109a0*/  WARPGROUP.ARRIVE ;  /* 0x00000000000079c5 */ /* 0x000fe20000000000 */
[--C-:B------:R-:W-:Y:S01]  /*109b0*/  FFMA.FTZ R137, R29, UR41, -R20.reuse ;  /* 0x000000291d897c23 */ /* 0x100fe20008010814 */
[--C-:B------:R-:W-:Y:S01]  /*109c0*/  FFMA.FTZ R139, R40, UR41, -R20.reuse ;  /* 0x00000029288b7c23 */ /* 0x100fe20008010814 */
[--C-:B------:R-:W-:Y:S01]  /*109d0*/  FFMA.FTZ R136, R48, UR41, -R20.reuse ;  /* 0x0000002930887c23 */ /* 0x100fe20008010814 */
[--C-:B------:R-:W-:Y:S01]  /*109e0*/  FFMA.FTZ R29, R49, UR41, -R20.reuse ;  /* 0x00000029311d7c23 */ /* 0x100fe20008010814 */
[--C-:B------:R-:W-:Y:S01]  /*109f0*/  FFMA.FTZ R138, R52, UR41, -R20.reuse ;  /* 0x00000029348a7c23 */ /* 0x100fe20008010814 */
[----:B------:R-:W-:Y:S01]  /*10a00*/  HGMMA.64x64x16.F32.BF16 R88, R132, gdesc[UR8].tnspB, R88, gsb0 ;  /* 0x40e0000884587df0 */ /* 0x000fe20008001858 */
[----:B------:R-:W-:Y:S01]  /*10a10*/  R2UR UR10, R24 ;  /* 0x00000000180a72ca */ /* 0x000fe200000e0000 */
[--C-:B------:R-:W-:Y:S01]  /*10a20*/  FFMA.FTZ R40, R65, UR41, -R20.reuse ;  /* 0x0000002941287c23 */ /* 0x100fe20008010814 */
[----:B------:R-:W-:Y:S01]  /*10a30*/  R2UR UR11, R25 ;  /* 0x00000000190b72ca */ /* 0x000fe200000e0000 */
[--C-:B------:R-:W-:Y:S01]  /*10a40*/  FFMA.FTZ R24, R72, UR41, -R20.reuse ;  /* 0x0000002948187c23 */ /* 0x100fe20008010814 */
[--C-:B------:R-:W-:Y:S01]  /*10a50*/  FFMA.FTZ R25, R73, UR41, -R20.reuse ;  /* 0x0000002949197c23 */ /* 0x100fe20008010814 */
[--C-:B------:R-:W-:Y:S01]  /*10a60*/  FFMA.FTZ R48, R77, UR41, -R20.reuse ;  /* 0x000000294d307c23 */ /* 0x100fe20008010814 */
[--C-:B------:R-:W-:Y:S01]  /*10a70*/  FFMA.FTZ R49, R80, UR41, -R20.reuse ;  /* 0x0000002950317c23 */ /* 0x100fe20008010814 */
[----:B------:R-:W-:Y:S01]  /*10a80*/  FFMA.FTZ R52, R81, UR41, -R20 ;  /* 0x0000002951347c23 */ /* 0x000fe20008010814 */
[----:B------:R-:W0:Y:S08]  /*10a90*/  MUFU.EX2 R137, R137 ;  /* 0x0000008900897308 */ /* 0x000e300000000800 */
        /* <DEDUP_REMOVED lines=12> */
[----:B------:R-:W-:Y:S01]  /*10b60*/  FFMA.FTZ R56, R85, UR41, -R20 ;  /* 0x0000002955387c23 */ /* 0x000fe20008010814 */
[C---:B------:R-:W-:Y:S01]  /*10b70*/  FADD.FTZ R20, -R0.reuse, R21 ;  /* 0x0000001500147221 */ /* 0x040fe20000010100 */
[----:B------:R-:W-:Y:S01]  /*10b80*/  IMAD.MOV.U32 R21, RZ, RZ, 0x40000040 ;  /* 0x40000040ff157424 */ /* 0x000fe200078e00ff */
[----:B------:R-:W-:Y:S01]  /*10b90*/  HGMMA.64x64x16.F32.BF16 R88, R128, gdesc[UR8].tnspB, R88, gsb0 ;  /* 0x40e0000880587df0 */ /* 0x000fe20008001858 */
[----:B------:R-:W-:Y:S01]  /*10ba0*/  FMUL.FTZ R60, R0, UR41 ;  /* 0x00000029003c7c20 */ /* 0x000fe20008410000 */
[----:B------:R-:W-:Y:S01]  /*10bb0*/  FMUL.FTZ R57, R20, UR41 ;  /* 0x0000002914397c20 */ /* 0x000fe20008410000 */
[----:B------:R-:W-:Y:S01]  /*10bc0*/  VIADD R20, R12, 0x300 ;  /* 0x000003000c147836 */ /* 0x000fe20000000000 */
[----:B------:R-:W-:Y:S01]  /*10bd0*/  R2UR UR11, R21 ;  /* 0x00000000150b72ca */ /* 0x000fe200000e0000 */
[----:B------:R-:W-:-:S02]  /*10be0*/  IMAD.MOV.U32 R21, RZ, RZ, 0x40000040 ;  /* 0x40000040ff157424 */ /* 0x000fc400078e00ff */
[--C-:B------:R-:W-:Y:S01]  /*10bf0*/  FFMA.FTZ R149, R26, UR41, -R60.reuse ;  /* 0x000000291a957c23 */ /* 0x100fe2000801083c */
[--C-:B------:R-:W-:Y:S01]  /*10c00*/  FFMA.FTZ R26, R27, UR41, -R60.reuse ;  /* 0x000000291b1a7c23 */ /* 0x100fe2000801083c */
[----:B------:R-:W-:Y:S01]  /*10c10*/  R2UR UR10, R20 ;  /* 0x00000000140a72ca */ /* 0x000fe200000e0000 */
[----:B------:R-:W-:Y:S01]  /*10c20*/  VIADD R20, R12, 0x380 ;  /* 0x000003800c147836 */ /* 0x000fe20000000000 */
        /* <DEDUP_REMOVED lines=11> */
[----:B--2---:R-:W-:Y:S01]  /*10ce0*/  FADD.FTZ R50, R150, R7 ;  /* 0x0000000796327221 */ /* 0x004fe20000010000 */
[--C-:B------:R-:W-:Y:S01]  /*10cf0*/  FFMA.FTZ R31, R42, UR41, -R60.reuse ;  /* 0x000000292a1f7c23 */ /* 0x100fe2000801083c */
[--C-:B------:R-:W-:Y:S01]  /*10d00*/  FFMA.FTZ R12, R54, UR41, -R60.reuse ;  /* 0x00000029360c7c23 */ /* 0x100fe2000801083c */
[----:B------:R-:W-:Y:S01]  /*10d10*/  FFMA.FTZ R133, R58, UR41, -R60 ;  /* 0x000000293a857c23 */ /* 0x000fe2000801083c */
[----:B0-----:R-:W-:Y:S01]  /*10d20*/  FADD.FTZ R50, R137, R50 ;  /* 0x0000003289327221 */ /* 0x001fe20000010000 */
        /* <DEDUP_REMOVED lines=12> */
[----:B------:R-:W-:-:S04]  /*10df0*/  F2FP.BF16.F32.PACK_AB R150, R137, R150 ;  /* 0x000000968996723e */ /* 0x000fc800000010ff */
[----:B------:R-:W-:Y:S08]  /*10e00*/  MUFU.EX2 R30, R30 ;  /* 0x0000001e001e7308 */ /* 0x000ff00000000800 */
[----:B------:R-:W-:Y:S08]  /*10e10*/  MUFU.EX2 R27, R27 ;  /* 0x0000001b001b7308 */ /* 0x000ff00000000800 */
[----:B------:R-:W0:Y:S08]  /*10e20*/  MUFU.EX2 R61, R61 ;  /* 0x0000003d003d7308 */ /* 0x000e300000000800 */
[----:B------:R-:W-:Y:S08]  /*10e30*/  MUFU.EX2 R147, R147 ;  /* 0x0000009300937308 */ /* 0x000ff00000000800 */
[----:B------:R-:W-:Y:S01]  /*10e40*/  MUFU.EX2 R64, R64 ;  /* 0x0000004000407308 */ /* 0x000fe20000000800 */
[----:B0-----:R-:W-:Y:S01]  /*10e50*/  F2FP.BF16.F32.PACK_AB R145, R61, R27 ;  /* 0x0000001b3d91723e */ /* 0x001fe200000010ff */
[----:B------:R-:W-:-:S02]  /*10e60*/  WARPGROUP.DEPBAR.LE gsb0, 0x0 ;  /* 0x00008000000079c5 */ /* 0x000fc40000010000 */
[----:B------:R-:W-:Y:S01]  /*10e70*/  WARPGROUP.ARRIVE ;  /* 0x00000000000079c5 */ /* 0x000fe20000000000 */
[----:B------:R-:W-:-:S03]  /*10e80*/  FFMA.FTZ R129, R66, UR41, -R60 ;  /* 0x0000002942817c23 */ /* 0x000fc6000801083c */
[----:B------:R-:W-:Y:S01]  /*10e90*/  MUFU.EX2 R31, R31 ;  /* 0x0000001f001f7308 */ /* 0x000fe20000000800 */
[--C-:B------:R-:W-:Y:S01]  /*10ea0*/  FFMA.FTZ R131, R70, UR41, -R60.reuse ;  /* 0x0000002946837c23 */ /* 0x100fe2000801083c */
[----:B------:R-:W-:Y:S01]  /*10eb0*/  F2FP.BF16.F32.PACK_AB R128, R40, R33 ;  /* 0x000000212880723e */ /* 0x000fe200000010ff */
[----:B------:R-:W-:Y:S01]  /*10ec0*/  HGMMA.64x64x16.F32.BF16 R88, R124, gdesc[UR8].tnspB, R88, gsb0 ;  /* 0x40e000087c587df0 */ /* 0x000fe20008001858 */
[----:B------:R-:W-:Y:S01]  /*10ed0*/  R2UR UR10, R20 ;  /* 0x00000000140a72ca */ /* 0x000fe200000e0000 */
[----:B------:R-:W-:Y:S01]  /*10ee0*/  FFMA.FTZ R20, R55, UR41, -R60 ;  /* 0x0000002937147c23 */ /* 0x000fe2000801083c */
[----:B------:R-:W-:Y:S01]  /*10ef0*/  R2UR UR11, R21 ;  /* 0x00000000150b72ca */ /* 0x000fe200000e0000 */
[----:B------:R-:W-:Y:S01]  /*10f00*/  @!P1 IMAD R21, R16, 0x8, R2 ;  /* 0x0000000810159824 */ /* 0x000fe200078e0202 */
[----:B------:R-:W-:Y:S01]  /*10f10*/  MUFU.EX2 R38, R38 ;  /* 0x0000002600267308 */ /* 0x000fe20000000800 */
[----:B------:R-:W-:Y:S02]  /*10f20*/  F2FP.BF16.F32.PACK_AB R130, R44, R41 ;  /* 0x000000292c82723e */ /* 0x000fe400000010ff */
[----:B------:R-:W-:-:S05]  /*10f30*/  @!P1 VIADD R21, R21, 0x16840 ;  /* 0x0001684015159836 */ /* 0x000fca0000000000 */
[----:B------:R-:W-:Y:S01]  /*10f40*/  @!P1 PRMT R43, RZ, 0x654, R21 ;  /* 0x00000654ff2b9816 */ /* 0x000fe20000000015 */
        /* <DEDUP_REMOVED lines=12> */
[----:B------:R-:W-:Y:S01]  /*11010*/  FFMA.FTZ R125, R74, UR41, -R60 ;  /* 0x000000294a7d7c23 */ /* 0x000fe2000801083c */
[----:B------:R-:W-:Y:S02]  /*11020*/  F2FP.BF16.F32.PACK_AB R124, R25, R24 ;  /* 0x00000018197c723e */ /* 0x000fe400000010ff */
[----:B------:R-:W-:Y:S01]  /*11030*/  F2FP.BF16.F32.PACK_AB R126, R48, R45 ;  /* 0x0000002d307e723e */ /* 0x000fe200000010ff */
[----:B------:R-:W-:Y:S03]  /*11040*/  HGMMA.64x64x16.F32.BF16 R88, R120, gdesc[UR8].tnspB, R88, gsb0 ;  /* 0x40e0000878587df0 */ /* 0x000fe60008001858 */
        /* <DEDUP_REMOVED lines=10> */
[----:B------:R-:W0:Y:S01]  /*110f0*/  MUFU.EX2 R52, R52 ;  /* 0x0000003400347308 */ /* 0x000e220000000800 */
[----:B------:R-:W-:Y:S02]  /*11100*/  WARPGROUP.DEPBAR.LE gsb0, 0x0 ;  /* 0x00008000000079c5 */ /* 0x000fe40000010000 */
[----:B------:R1:W-:Y:S06]  /*11110*/  BAR.ARV R152, 0x100 ;  /* 0x000400980000751d */ /* 0x0003ec0000002000 */
[----:B------:R2:W-:Y:S01]  /*11120*/  @!P1 SYNCS.ARRIVE.TRANS64.RED.A1T0 RZ, [R43+URZ], RZ ;  /* 0x000000ff2bff99a7 */ /* 0x0005e2000810043f */
[----:B------:R-:W3:Y:S01]  /*11130*/  MUFU.EX2 R83, R83 ;  /* 0x0000005300537308 */ /* 0x000ee20000000800 */
[-C--:B------:R-:W-:Y:S01]  /*11140*/  FMUL.FTZ R88, R88, R13.reuse ;  /* 0x0000000d58587220 */ /* 0x080fe20000410000 */
[-C--:B------:R-:W-:Y:S01]  /*11150*/  FMUL.FTZ R89, R89, R13.reuse ;  /* 0x0000000d59597220 */ /* 0x080fe20000410000 */
[-C--:B------:R-:W-:Y:S01]  /*11160*/  FMUL.FTZ R92, R92, R13.reuse ;  /* 0x0000000d5c5c7220 */ /* 0x080fe20000410000 */
[----:B------:R-:W-:Y:S01]  /*11170*/  FMUL.FTZ R93, R93, R13 ;  /* 0x0000000d5d5d7220 */ /* 0x000fe20000410000 */
[----:B0-----:R-:W-:Y:S01]  /*11180*/  F2FP.BF16.F32.PACK_AB R120, R52, R49 ;  /* 0x000000313478723e */ /* 0x001fe200000010ff */
[----:B------:R-:W-:Y:S01]  /*11190*/  FMUL.FTZ R96, R96, R13 ;  /* 0x0000000d60607220 */ /* 0x000fe20000410000 */
[----:B--2---:R-:W-:Y:S01]  /*111a0*/  FFMA.FTZ R43, R57, R6, R149 ;  /* 0x00000006392b7223 */ /* 0x004fe20000010095 */
[----:B------:R0:W-:Y:S01]  /*111b0*/  @!P1 SYNCS.ARRIVE.TRANS64.RED.A1T0 RZ, [R23+URZ], RZ ;  /* 0x000000ff17ff99a7 */ /* 0x0001e2000810043f */
[----:B------:R-:W-:Y:S01]  /*111c0*/  FFMA.FTZ R6, R63, UR41, -R60 ;  /* 0x000000293f067c23 */ /* 0x000fe2000801083c */
[C---:B------:R-:W-:Y:S01]  /*111d0*/  F2FP.BF16.F32.PACK_AB R149, R26.reuse, R149 ;  /* 0x000000951a95723e */ /* 0x040fe200000010ff */
[----:B------:R-:W-:Y:S01]  /*111e0*/  FADD.FTZ R46, R26, R43 ;  /* 0x0000002b1a2e7221 */ /* 0x000fe20000010000 */
[----:B------:R-:W-:Y:S01]  /*111f0*/  MUFU.EX2 R86, R86 ;  /* 0x0000005600567308 */ /* 0x000fe20000000800 */
[-C--:B------:R-:W-:Y:S01]  /*11200*/  FMUL.FTZ R97, R97, R13.reuse ;  /* 0x0000000d61617220 */ /* 0x080fe20000410000 */
[----:B------:R-:W-:Y:S01]  /*11210*/  FMUL.FTZ R100, R100, R13 ;  /* 0x0000000d64647220 */ /* 0x000fe20000410000 */
[----:B------:R-:W-:Y:S01]  /*11220*/  FADD.FTZ R7, R151, R46 ;  /* 0x0000002e97077221 */ /* 0x000fe20000010000 */
[C---:B------:R-:W-:Y:S01]  /*11230*/  F2FP.BF16.F32.PACK_AB R151, R30.reuse, R151 ;  /* 0x000000971e97723e */ /* 0x040fe200000010ff */
[-C--:B------:R-:W-:Y:S01]  /*11240*/  FMUL.FTZ R101, R101, R13.reuse ;  /* 0x0000000d65657220 */ /* 0x080fe20000410000 */
[----:B---3--:R-:W-:Y:S01]  /*11250*/  F2FP.BF16.F32.PACK_AB R121, R83, R82 ;  /* 0x000000525379723e */ /* 0x008fe200000010ff */
[----:B------:R-:W-:Y:S01]  /*11260*/  FADD.FTZ R46, R30, R7 ;  /* 0x000000071e2e7221 */ /* 0x000fe20000010000 */
[----:B------:R-:W-:Y:S01]  /*11270*/  FADD.FTZ R7, R143, R50 ;  /* 0x000000328f077221 */ /* 0x000fe20000010000 */
[----:B------:R-:W2:Y:S01]  /*11280*/  MUFU.EX2 R6, R6 ;  /* 0x0000000600067308 */ /* 0x000ea20000000800 */
[----:B------:R-:W-:Y:S01]  /*11290*/  FMUL.FTZ R104, R104, R13 ;  /* 0x0000000d68687220 */ /* 0x000fe20000410000 */
[----:B------:R-:W-:Y:S01]  /*112a0*/  FADD.FTZ R50, R27, R46 ;  /* 0x0000002e1b327221 */ /* 0x000fe20000010000 */
[C---:B------:R-:W-:Y:S01]  /*112b0*/  FADD.FTZ R54, R144.reuse, R7 ;  /* 0x0000000790367221 */ /* 0x040fe20000010000 */
[----:B------:R-:W-:Y:S01]  /*112c0*/  FFMA.FTZ R46, R67, UR41, -R60 ;  /* 0x00000029432e7c23 */ /* 0x000fe2000801083c */
[----:B------:R-:W-:Y:S01]  /*112d0*/  F2FP.BF16.F32.PACK_AB R144, R144, R143 ;  /* 0x0000008f9090723e */ /* 0x000fe200000010ff */
[----:B------:R-:W-:Y:S01]  /*112e0*/  FADD.FTZ R58, R61, R50 ;  /* 0x000000323d3a7221 */ /* 0x000fe20000010000 */
[----:B------:R-:W-:Y:S01]  /*112f0*/  FADD.FTZ R7, R141, R54 ;  /* 0x000000368d077221 */ /* 0x000fe20000010000 */
[----:B------:R-:W-:Y:S01]  /*11300*/  FFMA.FTZ R50, R71, UR41, -R60 ;  /* 0x0000002947327c23 */ /* 0x000fe2000801083c */
[----:B------:R-:W-:Y:S01]  /*11310*/  MUFU.EX2 R26, R75 ;  /* 0x0000004b001a7308 */ /* 0x000fe20000000800 */
[----:B0-----:R-:W-:Y:S01]  /*11320*/  FADD.FTZ R23, R147, R58 ;  /* 0x0000003a93177221 */ /* 0x001fe20000010000 */
[C---:B------:R-:W-:Y:S01]  /*11330*/  FADD.FTZ R54, R146.reuse, R7 ;  /* 0x0000000792367221 */ /* 0x040fe20000010000 */
[----:B------:R-:W-:Y:S01]  /*11340*/  FFMA.FTZ R60, R87, UR41, -R60 ;  /* 0x00000029573c7c23 */ /* 0x000fe2000801083c */
[----:B------:R-:W-:Y:S01]  /*11350*/  F2FP.BF16.F32.PACK_AB R146, R146, R141 ;  /* 0x0000008d9292723e */ /* 0x000fe200000010ff */
[C---:B------:R-:W-:Y:S01]  /*11360*/  FADD.FTZ R58, R64.reuse, R23 ;  /* 0x00000017403a7221 */ /* 0x040fe20000010000 */
[----:B------:R-:W-:Y:S01]  /*11370*/  FADD.FTZ R7, R139, R54 ;  /* 0x000000368b077221 */ /* 0x000fe20000010000 */
[----:B------:R-:W-:Y:S01]  /*11380*/  F2FP.BF16.F32.PACK_AB R147, R64, R147 ;  /* 0x000000934093723e */ /* 0x000fe200000010ff */
[----:B------:R-:W-:Y:S01]  /*11390*/  MUFU.EX2 R46, R46 ;  /* 0x0000002e002e7308 */ /* 0x000fe20000000800 */
[----:B------:R-:W-:Y:S01]  /*113a0*/  FADD.FTZ R23, R31, R58 ;  /* 0x0000003a1f177221 */ /* 0x000fe20000010000 */
[C---:B------:R-:W-:Y:S01]  /*113b0*/  FADD.FTZ R7, R140.reuse, R7 ;  /* 0x000000078c077221 */ /* 0x040fe20000010000 */
        /* <DEDUP_REMOVED lines=16> */
[----:B------:R-:W-:Y:S01]  /*114c0*/  F2FP.BF16.F32.PACK_AB R143, R39, R34 ;  /* 0x00000022278f723e */ /* 0x000fe200000010ff */
[-C--:B------:R-:W-:Y:S01]  /*114d0*/  FMUL.FTZ R109, R109, R13.reuse ;  /* 0x0000000d6d6d7220 */ /* 0x080fe20000410000 */
[----:B------:R-:W-:Y:S01]  /*114e0*/  FADD.FTZ R7, R42, R7 ;  /* 0x000000072a077221 */ /* 0x000fe20000010000 */
[----:B------:R-:W-:Y:S01]  /*114f0*/  FADD.FTZ R23, R138, R23 ;  /* 0x000000178a177221 */ /* 0x000fe20000010000 */
[----:B------:R-:W-:Y:S01]  /*11500*/  F2FP.BF16.F32.PACK_AB R136, R29, R136 ;  /* 0x000000881d88723e */ /* 0x000fe200000010ff */
[----:B------:R-:W3:Y:S01]  /*11510*/  MUFU.EX2 R123, R60 ;  /* 0x0000003c007b7308 */ /* 0x000ee20000000800 */
[----:B------:R-:W-:Y:S01]  /*11520*/  FADD.FTZ R7, R12, R7 ;  /* 0x000000070c077221 */ /* 0x000fe20000010000 */
[C---:B------:R-:W-:Y:S01]  /*11530*/  FADD.FTZ R23, R32.reuse, R23 ;  /* 0x0000001720177221 */ /* 0x040fe20000010000 */
[----:B------:R-:W-:Y:S01]  /*11540*/  F2FP.BF16.F32.PACK_AB R138, R32, R138 ;  /* 0x0000008a208a723e */ /* 0x000fe200000010ff */
[-C--:B------:R-:W-:Y:S01]  /*11550*/  FMUL.FTZ R112, R112, R13.reuse ;  /* 0x0000000d70707220 */ /* 0x080fe20000410000 */
[----:B------:R-:W-:Y:S01]  /*11560*/  FADD.FTZ R30, R20, R7 ;  /* 0x00000007141e7221 */ /* 0x000fe20000010000 */
[----:B------:R-:W-:Y:S01]  /*11570*/  FADD.FTZ R23, R132, R23 ;  /* 0x0000001784177221 */ /* 0x000fe20000010000 */
[C---:B------:R-:W-:Y:S01]  /*11580*/  F2FP.BF16.F32.PACK_AB R132, R36.reuse, R132 ;  /* 0x000000842484723e */ /* 0x040fe200000010ff */
[----:B------:R-:W-:Y:S01]  /*11590*/  FMUL.FTZ R113, R113, R13 ;  /* 0x0000000d71717220 */ /* 0x000fe20000410000 */
[----:B------:R-:W-:Y:S01]  /*115a0*/  FADD.FTZ R30, R133, R30 ;  /* 0x0000001e851e7221 */ /* 0x000fe20000010000 */
        /* <DEDUP_REMOVED lines=9> */
[----:B--2---:R-:W-:Y:S01]  /*11640*/  F2FP.BF16.F32.PACK_AB R135, R6, R135 ;  /* 0x000000870687723e */ /* 0x004fe200000010ff */
[----:B------:R-:W-:Y:S01]  /*11650*/  FMUL.FTZ R90, R90, R57 ;  /* 0x000000395a5a7220 */ /* 0x000fe20000410000 */
[----:B------:R-:W-:Y:S01]  /*11660*/  FADD.FTZ R28, R6, R7 ;  /* 0x00000007061c7221 */ /* 0x000fe20000010000 */
[----:B------:R-:W-:Y:S01]  /*11670*/  FADD.FTZ R7, R33, R54 ;  /* 0x0000003621077221 */ /* 0x000fe20000010000 */
[----:B0-----:R-:W-:Y:S01]  /*11680*/  F2FP.BF16.F32.PACK_AB R122, R56, R53 ;  /* 0x00000035387a723e */ /* 0x001fe200000010ff */
        /* <DEDUP_REMOVED lines=35> */
[----:B------:R-:W-:Y:S01]  /*118c0*/  FMUL.FTZ R119, R119, R57 ;  /* 0x0000003977777220 */ /* 0x000fe20000410000 */
[----:B------:R-:W-:-:S02]  /*118d0*/  IMAD.MOV.U32 R12, RZ, RZ, R19 ;  /* 0x000000ffff0c7224 */ /* 0x000fc400078e0013 */
[----:B------:R-:W-:Y:S01]  /*118e0*/  FADD.FTZ R7, R83, R7 ;  /* 0x0000000753077221 */ /* 0x000fe20000010000 */
[----:B------:R-:W-:Y:S01]  /*118f0*/  FADD.FTZ R21, R53, R6 ;  /* 0x0000000635157221 */ /* 0x000fe20000010000 */
[----:B------:R-:W-:Y:S02]  /*11900*/  IMAD.MOV.U32 R23, RZ, RZ, R16 ;  /* 0x000000ffff177224 */ /* 0x000fe400078e0010 */
[----:B------:R-:W-:Y:S01]  /*11910*/  FADD.FTZ R6, R86, R7 ;  /* 0x0000000756067221 */ /* 0x000fe20000010000 */
[----:B------:R-:W-:Y:S01]  /*11920*/  FADD.FTZ R7, R56, R21 ;  /* 0x0000001538077221 */ /* 0x000fe20000010000 */
[----:B------:R-:W-:Y:S02]  /*11930*/  IMAD.MOV.U32 R21, RZ, RZ, R0 ;  /* 0x000000ffff157224 */ /* 0x000fe400078e0000 */
[C---:B---3--:R-:W-:Y:S01]  /*11940*/  FADD.FTZ R6, R123.reuse, R6 ;  /* 0x000000067b067221 */ /* 0x048fe20000010000 */
[----:B------:R-:W-:Y:S01]  /*11950*/  F2FP.BF16.F32.PACK_AB R123, R123, R86 ;  /* 0x000000567b7b723e */ /* 0x000fe200000010ff */
[----:B------:R-:W-:Y:S01]  /*11960*/  IMAD.MOV.U32 R20, RZ, RZ, R3 ;  /* 0x000000ffff147224 */ /* 0x000fe200078e0003 */
[----:B-1----:R-:W-:Y:S06]  /*11970*/  @P2 BRA `(.L_x_11741) ;  /* 0xffffffe000542947 */ /* 0x002fec000383ffff */
.L_x_11731:
[----:B------:R-:W2:Y:S02]  /*11980*/  LDL R12, [R1+0x24] ;  /* 0x00002400010c7983 */ /* 0x000ea40000100800 */
[----:B--2---:R-:W-:-:S13]  /*11990*/  ISETP.GE.AND P2, PT, R4, R12, PT ;  /* 0x0000000c0400720c */ /* 0x004fda0003f46270 */
[----:B------:R-:W-:Y:S05]  /*119a0*/  @!P2 BRA `(.L_x_11742) ;  /* 0x0000002c00eca947 */ /* 0x000fea0003800000 */
[----:B------:R-:W2:Y:S04]  /*119b0*/  LDL R13, [R1+0x20] ;  /* 0x00002000010d7983 */ /* 0x000ea80000100800 */
[----:B------:R-:W2:Y:S01]  /*119c0*/  LDL R12, [R1+0x1c] ;  /* 0x00001c00010c7983 */ /* 0x000ea20000100800 */
[----:B------:R-:W-:Y:S02]  /*119d0*/  IMAD.MOV.U32 R20, RZ, RZ, R0 ;  /* 0x000000ffff147224 */ /* 0x000fe400078e0000 */
[----:B------:R-:W-:Y:S02]  /*119e0*/  IMAD.MOV.U32 R21, RZ, RZ, R3 ;  /* 0x000000ffff157224 */ /* 0x000fe400078e0003 */
[----:B------:R-:W-:Y:S02]  /*119f0*/  IMAD.MOV.U32 R153, RZ, RZ, R16 ;  /* 0x000000ffff997224 */ /* 0x000fe400078e0010 */
[----:B--2---:R-:W-:-:S02]  /*11a00*/  IMAD.IADD R152, R12, 0x1, -R13 ;  /* 0x000000010c987824 */ /* 0x004fc400078e0a0d */
[----:B------:R-:W-:Y:S02]  /*11a10*/  IMAD.MOV.U32 R12, RZ, RZ, R19 ;  /* 0x000000ffff0c7224 */ /* 0x000fe400078e0013 */
[----:B------:R-:W-:Y:S01]  /*11a20*/  IMAD.IADD R23, R5, 0x1, R152 ;  /* 0x0000000105177824 */ /* 0x000fe200078e0298 */
[----:B------:R-:W-:-:S04]  /*11a30*/  IADD3 R152, R152, 0x8, R5 ;  /* 0x0000000898987810 */ /* 0x000fc80007ffe005 */
[----:B------:R-:W-:Y:S02]  /*11a40*/  LOP3.LUT R0, RZ, R23, RZ, 0x33, !PT ;  /* 0x00000017ff007212 */ /* 0x000fe400078e33ff */
[----:B------:R-:W-:-:S03]  /*11a50*/  LOP3.LUT R154, RZ, R152, RZ, 0x33, !PT ;  /* 0x00000098ff9a7212 */ /* 0x000fc600078e33ff */
[----:B------:R0:W-:Y:S04]  /*11a60*/  STL [R1], R0 ;  /* 0x0000000001007387 */ /* 0x0001e80000100800 */
.L_x_11760:
        /* <DEDUP_REMOVED lines=11> */
.L_x_11744:
[----:B------:R-:W-:Y:S01]  /*11b20*/  IMAD R0, R16, 0x8, R2 ;  /* 0x0000000810007824 */ /* 0x000fe200078e0202 */
[----:B------:R-:W-:-:S04]  /*11b30*/  SHF.L.U32 R3, R19, 0x1f, RZ ;  /* 0x0000001f13037819 */ /* 0x000fc800000006ff */
[----:B------:R0:W1:Y:S01]  /*11b40*/  SYNCS.PHASECHK.TRANS64.TRYWAIT P3, [R0+URZ+0x16830], R3 ;  /* 0x01683003000075a7 */ /* 0x000062000806017f */
[----:B------:R-:W-:Y:S05]  /*11b50*/  @!P0 BRA `(.L_x_11745) ;  /* 0x0000000000048947 */ /* 0x000fea0003800000 */
[----:B------:R-:W-:Y:S01]  /*11b60*/  BPT.TRAP 0x1 ;  /* 0x000000040000795c */ /* 0x000fe20000300000 */
.L_x_11745:
[----:B------:R-:W-:Y:S04]  /*11b70*/  BSSY B0, `(.L_x_11743) ;  /* 0x0000004000007945 */ /* 0x000fe80003800000 */
[----:B-1----:R-:W-:Y:S05]  /*11b80*/  @P3 BRA `(.L_x_11746) ;  /* 0x0000000000083947 */ /* 0x002fea0003800000 */
[----:B------:R-:W1:Y:S02]  /*11b90*/  SYNCS.PHASECHK.TRANS64.TRYWAIT P3, [R0+URZ+0x16830], R3 ;  /* 0x01683003000075a7 */ /* 0x000e64000806017f */
[----:B-1----:R-:W-:Y:S05]  /*11ba0*/  @!P3 BRA `(.L_x_11747) ;  /* 0x000000b40018b947 */ /* 0x002fea0003800000 */
.L_x_11746:
[----:B------:R-:W-:Y:S05]  /*11bb0*/  BSYNC B0 ;  /* 0x0000000000007941 */ /* 0x000fea0003800000 */
.L_x_11743:
        /* <DEDUP_REMOVED lines=44> */
.L_x_11749:
[----:B------:R-:W-:Y:S01]  /*11e80*/  SHF.L.U32 R0, R12, 0x1f, RZ ;  /* 0x0000001f0c007819 */ /* 0x000fe200000006ff */
[----:B------:R-:W-:-:S04]  /*11e90*/  IMAD R3, R153, 0x8, R2 ;  /* 0x0000000899037824 */ /* 0x000fc800078e0202 */
[----:B------:R0:W1:Y:S01]  /*11ea0*/  SYNCS.PHASECHK.TRANS64.TRYWAIT P2, [R3+URZ+0x16850], R0 ;  /* 0x01685000030075a7 */ /* 0x000062000804017f */
[----:B------:R-:W-:Y:S05]  /*11eb0*/  @!P0 BRA `(.L_x_11750) ;  /* 0x0000000000048947 */ /* 0x000fea0003800000 */
[----:B------:R-:W-:Y:S01]  /*11ec0*/  BPT.TRAP 0x1 ;  /* 0x000000040000795c */ /* 0x000fe20000300000 */
.L_x_11750:
[----:B-1----:R-:W-:Y:S05]  /*11ed0*/  @P2 BRA `(.L_x_11748) ;  /* 0x0000000000082947 */ /* 0x002fea0003800000 */
[----:B------:R-:W1:Y:S02]  /*11ee0*/  SYNCS.PHASECHK.TRANS64.TRYWAIT P2, [R3+URZ+0x16850], R0 ;  /* 0x01685000030075a7 */ /* 0x000e64000804017f */
[----:B-1----:R-:W-:Y:S05]  /*11ef0*/  @!P2 BRA `(.L_x_11751) ;  /* 0x000000b00058a947 */ /* 0x002fea0003800000 */
.L_x_11748:
[----:B01----:R-:W-:Y:S01]  /*11f00*/  VIADD R0, R2, 0x400 ;  /* 0x0000040002007836 */ /* 0x003fe20000000000 */
[----:B------:R-:W2:Y:S01]  /*11f10*/  LDL R3, [R1+0x1c] ;  /* 0x00001c0001037983 */ /* 0x000ea20000100800 */
[----:B------:R-:W-:Y:S01]  /*11f20*/  IMAD.MOV.U32 R13, RZ, RZ, 0x40000040 ;  /* 0x40000040ff0d7424 */ /* 0x000fe200078e00ff */
[----:B------:R-:W-:Y:S05]  /*11f30*/  WARPSYNC.ALL ;  /* 0x0000000000007948 */ /* 0x000fea0003800000 */
[----:B------:R-:W-:Y:S01]  /*11f40*/  SHF.R.U32.HI R0, RZ, 0x4, R0 ;  /* 0x00000004ff007819 */ /* 0x000fe20000011600 */
[----:B------:R-:W-:Y:S01]  /*11f50*/  WARPGROUP.ARRIVE ;  /* 0x00000000000079c5 */ /* 0x000fe20000000000 */
[----:B------:R-:W-:-:S02]  /*11f60*/  R2UR UR11, R13 ;  /* 0x000000000d0b72ca */ /* 0x000fc400000e0000 */
[----:B------:R-:W-:-:S05]  /*11f70*/  LOP3.LUT R0, R0, 0x3fff, RZ, 0xc0, !PT ;  /* 0x00003fff00007812 */ /* 0x000fca00078ec0ff */
[----:B------:R-:W-:-:S05]  /*11f80*/  IMAD R12, R153, 0x400, R0 ;  /* 0x00000400990c7824 */ /* 0x000fca00078e0200 */
[----:B------:R-:W-:-:S13]  /*11f90*/  R2UR UR10, R12 ;  /* 0x000000000c0a72ca */ /* 0x000fda00000e0000 */
[----:B------:R-:W-:Y:S03]  /*11fa0*/  HGMMA.64x64x16.F32.BF16 R88, R148, gdesc[UR8].tnspB, R88, gsb0 ;  /* 0x40e0000894587df0 */ /* 0x000fe60008001858 */
[----:B------:R-:W-:Y:S02]  /*11fb0*/  WARPGROUP.DEPBAR.LE gsb0, 0x0 ;  /* 0x00008000000079c5 */ /* 0x000fe40000010000 */
[----:B------:R-:W-:Y:S01]  /*11fc0*/  VIADD R148, R12, 0x80 ;  /* 0x000000800c947836 */ /* 0x000fe20000000000 */
[----:B------:R-:W3:Y:S01]  /*11fd0*/  LDL R151, [R1+0x20] ;  /* 0x0000200001977983 */ /* 0x000ee20000100800 */
[----:B------:R-:W-:Y:S01]  /*11fe0*/  IMAD.MOV.U32 R149, RZ, RZ, 0x40000040 ;  /* 0x40000040ff957424 */ /* 0x000fe200078e00ff */
[----:B------:R-:W-:Y:S01]  /*11ff0*/  WARPGROUP.ARRIVE ;  /* 0x00000000000079c5 */ /* 0x000fe20000000000 */
[----:B------:R-:W-:Y:S01]  /*12000*/  IMAD.MOV.U32 R13, RZ, RZ, 0x40000040 ;  /* 0x40000040ff0d7424 */ /* 0x000fe200078e00ff */
[----:B------:R-:W-:Y:S01]  /*12010*/  R2UR UR10, R148 ;  /* 0x00000000940a72ca */ /* 0x000fe200000e0000 */
[----:B------:R-:W-:Y:S01]  /*12020*/  IMAD.SHL.U32 R0, R4, 0x80, RZ ;  /* 0x0000008004007824 */ /* 0x000fe200078e00ff */
[----:B------:R-:W-:Y:S01]  /*12030*/  R2UR UR11, R149 ;  /* 0x00000000950b72ca */ /* 0x000fe200000e0000 */
[----:B------:R-:W-:Y:S01]  /*12040*/  ULOP3.LUT UR8, URZ, UR27, URZ, 0x33, !UPT ;  /* 0x0000001b3f087292 */ /* 0x000fe2000f8e333f */
[----:B------:R-:W0:Y:S11]  /*12050*/  S2R R149, SR_TID.X ;  /* 0x0000000000957919 */ /* 0x000e360000002100 */
[----:B------:R-:W-:Y:S01]  /*12060*/  HGMMA.64x64x16.F32.BF16 R88, R144, gdesc[UR8].tnspB, R88, gsb0 ;  /* 0x40e0000890587df0 */ /* 0x000fe20008001858 */
[----:B0-----:R-:W-:-:S02]  /*12070*/  SHF.R.U32.HI R150, RZ, 0x7, R149 ;  /* 0x00000007ff967819 */ /* 0x001fc40000011695 */
[----:B------:R-:W-:Y:S01]  /*12080*/  ISETP.GE.U32.AND P2, PT, R149, 0x180, PT ;  /* 0x000001809500780c */ /* 0x000fe20003f46070 */
[----:B------:R-:W-:Y:S02]  /*12090*/  WARPGROUP.DEPBAR.LE gsb0, 0x0 ;  /* 0x00008000000079c5 */ /* 0x000fe40000010000 */
[----:B------:R-:W-:Y:S01]  /*120a0*/  VIADD R144, R12, 0x100 ;  /* 0x000001000c907836 */ /* 0x000fe20000000000 */
[----:B------:R-:W-:Y:S01]  /*120b0*/  WARPGROUP.ARRIVE ;  /* 0x00000000000079c5 */ /* 0x000fe20000000000 */
[----:B------:R-:W-:-:S03]  /*120c0*/  IMAD.MOV.U32 R145, RZ, RZ, 0x40000040 ;  /* 0x40000040ff917424 */ /* 0x000fc600078e00ff */
[----:B------:R-:W-:Y:S02]  /*120d0*/  R2UR UR10, R144 ;  /* 0x00000000900a72ca */ /* 0x000fe400000e0000 */
[----:B------:R-:W-:-:S13]  /*120e0*/  R2UR UR11, R145 ;  /* 0x00000000910b72ca */ /* 0x000fda00000e0000 */
[----:B------:R-:W-:Y:S01]  /*120f0*/  HGMMA.64x64x16.F32.BF16 R88, R140, gdesc[UR8].tnspB, R88, gsb0 ;  /* 0x40e000088c587df0 */ /* 0x000fe20008001858 */
[----:B--2---:R-:W-:Y:S02]  /*12100*/  IADD3 R3, R3, 0x1, -R0 ;  /* 0x0000000103037810 */ /* 0x004fe40007ffe800 */
[----:B------:R-:W-:Y:S02]  /*12110*/  WARPGROUP.DEPBAR.LE gsb0, 0x0 ;  /* 0x00008000000079c5 */ /* 0x000fe40000010000 */
[----:B------:R-:W-:Y:S01]  /*12120*/  VIADD R140, R12, 0x180 ;  /* 0x000001800c8c7836 */ /* 0x000fe20000000000 */
[----:B------:R-:W-:Y:S01]  /*12130*/  WARPGROUP.ARRIVE ;  /* 0x00000000000079c5 */ /* 0x000fe20000000000 */
[----:B------:R-:W-:-:S03]  /*12140*/  IMAD.MOV.U32 R141, RZ, RZ, 0x40000040 ;  /* 0x40000040ff8d7424 */ /* 0x000fc600078e00ff */
[----:B------:R-:W-:Y:S02]  /*12150*/  R2UR UR10, R140 ;  /* 0x000000008c0a72ca */ /* 0x000fe400000e0000 */
[----:B------:R-:W-:-:S13]  /*12160*/  R2UR UR11, R141 ;  /* 0x000000008d0b72ca */ /* 0x000fda00000e0000 */
[----:B------:R-:W-:Y:S03]  /*12170*/  HGMMA.64x64x16.F32.BF16 R88, R136, gdesc[UR8].tnspB, R88, gsb0 ;  /* 0x40e0000888587df0 */ /* 0x000fe60008001858 */
        /* <DEDUP_REMOVED lines=15> */
[C---:B------:R-:W-:Y:S01]  /*12270*/  VIADD R128, R12.reuse, 0x300 ;  /* 0x000003000c807836 */ /* 0x040fe20000000000 */
[----:B------:R-:W-:Y:S01]  /*12280*/  WARPGROUP.ARRIVE ;  /* 0x00000000000079c5 */ /* 0x000fe20000000000 */
[----:B------:R-:W-:Y:S02]  /*12290*/  IMAD.MOV.U32 R129, RZ, RZ, 0x40000040 ;  /* 0x40000040ff817424 */ /* 0x000fe400078e00ff */
[----:B------:R-:W-:Y:S01]  /*122a0*/  VIADD R12, R12, 0x380 ;  /* 0x000003800c0c7836 */ /* 0x000fe20000000000 */
[----:B------:R-:W-:-:S02]  /*122b0*/  R2UR UR10, R128 ;  /* 0x00000000800a72ca */ /* 0x000fc400000e0000 */
[----:B------:R-:W-:-:S13]  /*122c0*/  R2UR UR11, R129 ;  /* 0x00000000810b72ca */ /* 0x000fda00000e0000 */
[----:B------:R-:W-:Y:S01]  /*122d0*/  HGMMA.64x64x16.F32.BF16 R88, R124, gdesc[UR8].tnspB, R88, gsb0 ;  /* 0x40e000087c587df0 */ /* 0x000fe20008001858 */
[----:B------:R-:W-:Y:S01]  /*122e0*/  R2UR UR10, R12 ;  /* 0x000000000c0a72ca */ /* 0x000fe200000e0000 */
[----:B------:R-:W-:Y:S01]  /*122f0*/  @!P1 IMAD R12, R16, 0x8, R2 ;  /* 0x00000008100c9824 */ /* 0x000fe200078e0202 */
[----:B------:R-:W-:Y:S01]  /*12300*/  R2UR UR11, R13 ;  /* 0x000000000d0b72ca */ /* 0x000fe200000e0000 */
[----:B------:R-:W-:-:S05]  /*12310*/  VIADD R13, R150, 0x9 ;  /* 0x00000009960d7836 */ /* 0x000fca0000000000 */
[----:B------:R-:W-:Y:S01]  /*12320*/  SEL R13, R13, 0x9, !P2 ;  /* 0x000000090d0d7807 */ /* 0x000fe20005000000 */
[----:B------:R-:W-:Y:S02]  /*12330*/  WARPGROUP.DEPBAR.LE gsb0, 0x0 ;  /* 0x00008000000079c5 */ /* 0x000fe40000010000 */
[----:B------:R-:W-:-:S06]  /*12340*/  WARPGROUP.ARRIVE ;  /* 0x00000000000079c5 */ /* 0x000fcc0000000000 */
[----:B------:R-:W-:Y:S03]  /*12350*/  HGMMA.64x64x16.F32.BF16 R88, R120, gdesc[UR8].tnspB, R88, gsb0 ;  /* 0x40e0000878587df0 */ /* 0x000fe60008001858 */
[----:B------:R-:W-:Y:S02]  /*12360*/  WARPGROUP.DEPBAR.LE gsb0, 0x0 ;  /* 0x00008000000079c5 */ /* 0x000fe40000010000 */
[----:B------:R-:W-:Y:S02]  /*12370*/  @!P1 VIADD R120, R12, 0x16840 ;  /* 0x000168400c789836 */ /* 0x000fe40000000000 */
[----:B---3--:R-:W-:-:S03]  /*12380*/  IMAD.IADD R12, R3, 0x1, -R151 ;  /* 0x00000001030c7824 */ /* 0x008fc600078e0a97 */
[----:B------:R-:W-:Y:S01]  /*12390*/  @!P1 PRMT R120, RZ, 0x654, R120 ;  /* 0x00000654ff789816 */ /* 0x000fe20000000078 */
[----:B------:R-:W-:Y:S01]  /*123a0*/  IMAD R12, R155, -0x2, R12 ;  /* 0xfffffffe9b0c7824 */ /* 0x000fe200078e020c */
        /* <DEDUP_REMOVED lines=19> */
.L_x_11754:
[----:B------:R-:W-:-:S05]  /*124e0*/  IMAD.U32 R123, RZ, RZ, UR4 ;  /* 0x00000004ff7b7e24 */ /* 0x000fca000f8e00ff */
[----:B------:R-:W-:-:S13]  /*124f0*/  ISETP.NE.AND P2, PT, R123, 0x1, PT ;  /* 0x000000017b00780c */ /* 0x000fda0003f45270 */
[----:B------:R-:W0:Y:S02]  /*12500*/  @P2 LDC.64 R12, c[0x0][0x9e8] ;  /* 0x00027a00ff0c2b82 */ /* 0x000e240000000a00 */
[----:B0-----:R-:W-:-:S04]  /*12510*/  @P2 IMAD.HI.U32 R124, R23, R12, RZ ;  /* 0x0000000c177c2227 */ /* 0x001fc800078e00ff */
[----:B------:R-:W-:Y:S01]  /*12520*/  IMAD.MOV.U32 R12, RZ, RZ, R23 ;  /* 0x000000ffff0c7224 */ /* 0x000fe200078e0017 */
[----:B------:R-:W-:-:S07]  /*12530*/  @P2 SHF.R.U32.HI R12, RZ, R13, R124 ;  /* 0x0000000dff0c2219 */ /* 0x000fce000001167c */
.L_x_11755:
[----:B------:R-:W-:Y:S05]  /*12540*/  BSYNC B0 ;  /* 0x0000000000007941 */ /* 0x000fea0003800000 */
.L_x_11753:
[----:B------:R-:W-:-:S04]  /*12550*/  IMAD R12, R12, R123, -R0 ;  /* 0x0000007b0c0c7224 */ /* 0x000fc800078e0a00 */
[----:B------:R-:W-:-:S05]  /*12560*/  IMAD R12, R155, -0x2, R12 ;  /* 0xfffffffe9b0c7824 */ /* 0x000fca00078e020c */
[----:B------:R-:W-:Y:S02]  /*12570*/  VIADDMNMX R120, R12, R123, R120, PT ;  /* 0x0000007b0c787246 */ /* 0x000fe40003800178 */
[----:B------:R-:W-:-:S07]  /*12580*/  VIMNMX R3, R3, R12, !PT ;  /* 0x0000000c03037248 */ /* 0x000fce0007fe0100 */
.L_x_11752:
        /* <DEDUP_REMOVED lines=96> */
[----:B------:R-:W-:Y:S02]  /*12b90*/  IADD3 R121, R121, 0x8, R5 ;  /* 0x0000000879797810 */ /* 0x000fe40007ffe005 */
        /* <DEDUP_REMOVED lines=14> */
.L_x_11758:
[----:B------:R-:W-:Y:S02]  /*12c80*/  IMAD.U32 R123, RZ, RZ, UR4 ;  /* 0x00000004ff7b7e24 */ /* 0x000fe4000f8e00ff */
[----:B------:R-:W-:-:S03]  /*12c90*/  IMAD.MOV.U32 R3, RZ, RZ, R152 ;  /* 0x000000ffff037224 */ /* 0x000fc600078e0098 */
[----:B------:R-:W-:-:S13]  /*12ca0*/  ISETP.NE.AND P3, PT, R123, 0x1, PT ;  /* 0x000000017b00780c */ /* 0x000fda0003f65270 */
[----:B------:R-:W0:Y:S02]  /*12cb0*/  @P3 LDC.64 R12, c[0x0][0x9e8] ;  /* 0x00027a00ff0c3b82 */ /* 0x000e240000000a00 */
[----:B0-----:R-:W-:-:S05]  /*12cc0*/  @P3 IMAD.HI.U32 R12, R152, R12, RZ ;  /* 0x0000000c980c3227 */ /* 0x001fca00078e00ff */
[----:B------:R-:W-:-:S07]  /*12cd0*/  @P3 SHF.R.U32.HI R3, RZ, R13, R12 ;  /* 0x0000000dff033219 */ /* 0x000fce000001160c */
.L_x_11759:
[----:B------:R-:W-:Y:S05]  /*12ce0*/  BSYNC B0 ;  /* 0x0000000000007941 */ /* 0x000fea0003800000 */
.L_x_11757:
[----:B------:R-:W-:-:S04]  /*12cf0*/  IMAD R0, R3, R123, -R0 ;  /* 0x0000007b03007224 */ /* 0x000fc800078e0a00 */
[----:B------:R-:W-:-:S05]  /*12d00*/  IMAD R0, R155, -0x2, R0 ;  /* 0xfffffffe9b007824 */ /* 0x000fca00078e0200 */
[----:B------:R-:W-:Y:S02]  /*12d10*/  VIADDMNMX R122, R0, R123, R122, PT ;  /* 0x0000007b007a7246 */ /* 0x000fe4000380017a */
[----:B------:R-:W-:-:S07]  /*12d20*/  VIMNMX R121, R121, R0, !PT ;  /* 0x0000000079797248 */ /* 0x000fce0007fe0100 */
.L_x_11756:
        /* <DEDUP_REMOVED lines=47> */
[----:B------:R-:W-:Y:S02]  /*13020*/  ISETP.LT.OR P3, PT, R122, 0x31, P3 ;  /* 0x000000317a00780c */ /* 0x000fe40001f61670 */
[----:B------:R-:W-:-:S02]  /*13030*/  FMNMX.FTZ R3, R69, R0, !PT ;  /* 0x0000000045037209 */ /* 0x000fc40007810000 */
[----:B------:R-:W-:Y:S02]  /*13040*/  ISETP.LT.OR P4, PT, R122, 0x12, P4 ;  /* 0x000000127a00780c */ /* 0x000fe40002781670 */
[----:B------:R-:W-:Y:S02]  /*13050*/  FSEL R50, R50, -INF , !P3 ;  /* 0xff80000032327808 */ /* 0x000fe40005800000 */
[----:B------:R-:W-:Y:S02]  /*13060*/  FMNMX.FTZ R0, R72, R3, !PT ;  /* 0x0000000348007209 */ /* 0x000fe40007810000 */
[----:B------:R-:W-:Y:S02]  /*13070*/  ISETP.GT.AND P3, PT, R121, 0x38, P2 ;  /* 0x000000387900780c */ /* 0x000fe40001764270 */
[----:B------:R-:W-:Y:S02]  /*13080*/  FSEL R35, R35, -INF , !P4 ;  /* 0xff80000023237808 */ /* 0x000fe40006000000 */
[----:B------:R-:W-:-:S02]  /*13090*/  ISETP.GT.AND P4, PT, R121, 0x19, P2 ;  /* 0x000000197900780c */ /* 0x000fc40001784270 */
[----:B------:R-:W-:Y:S02]  /*130a0*/  FMNMX.FTZ R3, R73, R0, !PT ;  /* 0x0000000049037209 */ /* 0x000fe40007810000 */
[C---:B------:R-:W-:Y:S02]  /*130b0*/  ISETP.LT.OR P3, PT, R122.reuse, 0x39, P3 ;  /* 0x000000397a00780c */ /* 0x040fe40001f61670 */
[----:B------:R-:W-:Y:S02]  /*130c0*/  ISETP.LT.OR P4, PT, R122, 0x1a, P4 ;  /* 0x0000001a7a00780c */ /* 0x000fe40002781670 */
[----:B------:R-:W-:Y:S02]  /*130d0*/  FMNMX.FTZ R0, R76, R3, !PT ;  /* 0x000000034c007209 */ /* 0x000fe40007810000 */
[----:B------:R-:W-:Y:S02]  /*130e0*/  FSEL R54, R54, -INF , !P3 ;  /* 0xff80000036367808 */ /* 0x000fe40005800000 */
[----:B------:R-:W-:-:S02]  /*130f0*/  ISETP.GT.AND P3, PT, R121, 0x40, P2 ;  /* 0x000000407900780c */ /* 0x000fc40001764270 */
[----:B------:R-:W-:Y:S02]  /*13100*/  FSEL R39, R39, -INF , !P4 ;  /* 0xff80000027277808 */ /* 0x000fe40006000000 */
[----:B------:R-:W-:Y:S02]  /*13110*/  ISETP.GT.AND P4, PT, R121, 0x21, P2 ;  /* 0x000000217900780c */ /* 0x000fe40001784270 */
[----:B------:R-:W-:Y:S02]  /*13120*/  FMNMX.FTZ R3, R77, R0, !PT ;  /* 0x000000004d037209 */ /* 0x000fe40007810000 */
[C---:B------:R-:W-:Y:S02]  /*13130*/  ISETP.LT.OR P3, PT, R122.reuse, 0x41, P3 ;  /* 0x000000417a00780c */ /* 0x040fe40001f61670 */
[----:B------:R-:W-:Y:S02]  /*13140*/  ISETP.LT.OR P4, PT, R122, 0x22, P4 ;  /* 0x000000227a00780c */ /* 0x000fe40002781670 */
[----:B------:R-:W-:-:S02]  /*13150*/  FMNMX.FTZ R0, R80, R3, !PT ;  /* 0x0000000350007209 */ /* 0x000fc40007810000 */
[----:B------:R-:W-:Y:S02]  /*13160*/  FSEL R58, R58, -INF , !P3 ;  /* 0xff8000003a3a7808 */ /* 0x000fe40005800000 */
[----:B------:R-:W-:Y:S02]  /*13170*/  ISETP.GT.AND P3, PT, R121, 0x48, P2 ;  /* 0x000000487900780c */ /* 0x000fe40001764270 */
[----:B------:R-:W-:Y:S02]  /*13180*/  FSEL R43, R43, -INF , !P4 ;  /* 0xff8000002b2b7808 */ /* 0x000fe40006000000 */
[----:B------:R-:W-:Y:S02]  /*13190*/  FMNMX.FTZ R3, R81, R0, !PT ;  /* 0x0000000051037209 */ /* 0x000fe40007810000 */
[----:B------:R-:W-:Y:S02]  /*131a0*/  ISETP.GT.AND P4, PT, R121, 0x29, P2 ;  /* 0x000000297900780c */ /* 0x000fe40001784270 */
[----:B------:R-:W-:-:S02]  /*131b0*/  ISETP.LT.OR P3, PT, R122, 0x49, P3 ;  /* 0x000000497a00780c */ /* 0x000fc40001f61670 */
[----:B------:R-:W-:Y:S02]  /*131c0*/  FMNMX.FTZ R0, R84, R3, !PT ;  /* 0x0000000354007209 */ /* 0x000fe40007810000 */
[----:B------:R-:W-:Y:S02]  /*131d0*/  ISETP.LT.OR P4, PT, R122, 0x2a, P4 ;  /* 0x0000002a7a00780c */ /* 0x000fe40002781670 */
[----:B------:R-:W-:Y:S02]  /*131e0*/  FSEL R62, R62, -INF , !P3 ;  /* 0xff8000003e3e7808 */ /* 0x000fe40005800000 */
[----:B------:R-:W-:Y:S02]  /*131f0*/  ISETP.GT.AND P3, PT, R121, 0x50, P2 ;  /* 0x000000507900780c */ /* 0x000fe40001764270 */
[----:B------:R-:W-:Y:S02]  /*13200*/  FMNMX.FTZ R0, R85, R0, !PT ;  /* 0x0000000055007209 */ /* 0x000fe40007810000 */
[----:B------:R-:W-:-:S02]  /*13210*/  FSEL R47, R47, -INF , !P4 ;  /* 0xff8000002f2f7808 */ /* 0x000fc40006000000 */
[C---:B------:R-:W-:Y:S01]  /*13220*/  ISETP.GT.AND P4, PT, R121.reuse, 0x31, P2 ;  /* 0x000000317900780c */ /* 0x040fe20001784270 */
[----:B------:R-:W0:Y:S01]  /*13230*/  SHFL.BFLY PT, R3, R0, 0x2, 0x1f ;  /* 0x0c401f0000037f89 */ /* 0x000e2200000e0000 */
[C---:B------:R-:W-:Y:S02]  /*13240*/  ISETP.LT.OR P3, PT, R122.reuse, 0x51, P3 ;  /* 0x000000517a00780c */ /* 0x040fe40001f61670 */
[----:B------:R-:W-:Y:S02]  /*13250*/  ISETP.LT.OR P4, PT, R122, 0x32, P4 ;  /* 0x000000327a00780c */ /* 0x000fe40002781670 */
[----:B------:R-:W-:Y:S02]  /*13260*/  FSEL R66, R66, -INF , !P3 ;  /* 0xff80000042427808 */ /* 0x000fe40005800000 */
[----:B------:R-:W-:Y:S02]  /*13270*/  ISETP.GT.AND P3, PT, R121, 0x58, P2 ;  /* 0x000000587900780c */ /* 0x000fe40001764270 */
[----:B------:R-:W-:-:S02]  /*13280*/  FSEL R51, R51, -INF , !P4 ;  /* 0xff80000033337808 */ /* 0x000fc40006000000 */
[C---:B------:R-:W-:Y:S02]  /*13290*/  ISETP.GT.AND P4, PT, R121.reuse, 0x39, P2 ;  /* 0x000000397900780c */ /* 0x040fe40001784270 */
        /* <DEDUP_REMOVED lines=12> */
[----:B0-----:R-:W-:Y:S02]  /*13360*/  FMNMX.FTZ R3, R0, R3, !PT ;  /* 0x0000000300037209 */ /* 0x001fe40007810000 */
[C---:B------:R-:W-:Y:S02]  /*13370*/  ISETP.LT.OR P3, PT, R122.reuse, 0x69, P3 ;  /* 0x000000697a00780c */ /* 0x040fe40001f61670 */
[----:B------:R-:W-:Y:S01]  /*13380*/  ISETP.LT.OR P4, PT, R122, 0x4a, P4 ;  /* 0x0000004a7a00780c */ /* 0x000fe20002781670 */
[----:B------:R-:W0:Y:S01]  /*13390*/  SHFL.BFLY PT, R0, R3, 0x1, 0x1f ;  /* 0x0c201f0003007f89 */ /* 0x000e2200000e0000 */
[----:B------:R-:W-:Y:S02]  /*133a0*/  FSEL R78, R78, -INF , !P3 ;  /* 0xff8000004e4e7808 */ /* 0x000fe40005800000 */
[----:B------:R-:W-:-:S02]  /*133b0*/  ISETP.GT.AND P3, PT, R121, 0x69, P2 ;  /* 0x000000697900780c */ /* 0x000fc40001764270 */
[----:B------:R-:W-:Y:S02]  /*133c0*/  FSEL R63, R63, -INF , !P4 ;  /* 0xff8000003f3f7808 */ /* 0x000fe40006000000 */
[----:B------:R-:W-:Y:S02]  /*133d0*/  ISETP.GT.AND P4, PT, R121, 0x51, P2 ;  /* 0x000000517900780c */ /* 0x000fe40001784270 */
[C---:B------:R-:W-:Y:S02]  /*133e0*/  ISETP.LT.OR P3, PT, R122.reuse, 0x6a, P3 ;  /* 0x0000006a7a00780c */ /* 0x040fe40001f61670 */
[----:B------:R-:W-:Y:S02]  /*133f0*/  ISETP.LT.OR P4, PT, R122, 0x52, P4 ;  /* 0x000000527a00780c */ /* 0x000fe40002781670 */
[----:B------:R-:W-:Y:S02]  /*13400*/  FSEL R79, R79, -INF , !P3 ;  /* 0xff8000004f4f7808 */ /* 0x000fe40005800000 */
[----:B------:R-:W-:-:S02]  /*13410*/  ISETP.GT.AND P3, PT, R121, 0x70, P2 ;  /* 0x000000707900780c */ /* 0x000fc40001764270 */
[----:B------:R-:W-:Y:S02]  /*13420*/  FSEL R67, R67, -INF , !P4 ;  /* 0xff80000043437808 */ /* 0x000fe40006000000 */
[C---:B------:R-:W-:Y:S02]  /*13430*/  ISETP.GT.AND P4, PT, R121.reuse, 0x59, P2 ;  /* 0x000000597900780c */ /* 0x040fe40001784270 */
[C---:B------:R-:W-:Y:S02]  /*13440*/  ISETP.LT.OR P3, PT, R122.reuse, 0x71, P3 ;  /* 0x000000717a00780c */ /* 0x040fe40001f61670 */
[----:B------:R-:W-:Y:S02]  /*13450*/  ISETP.LT.OR P4, PT, R122, 0x5a, P4 ;  /* 0x0000005a7a00780c */ /* 0x000fe40002781670 */
[----:B------:R-:W-:Y:S02]  /*13460*/  FSEL R82, R82, -INF , !P3 ;  /* 0xff80000052527808 */ /* 0x000fe40005800000 */
[----:B------:R-:W-:-:S02]  /*13470*/  ISETP.GT.AND P3, PT, R121, 0x71, P2 ;  /* 0x000000717900780c */ /* 0x000fc40001764270 */
[----:B------:R-:W-:Y:S02]  /*13480*/  FSEL R71, R71, -INF , !P4 ;  /* 0xff80000047477808 */ /* 0x000fe40006000000 */
[----:B------:R-:W-:Y:S02]  /*13490*/  ISETP.GT.AND P4, PT, R121, 0x61, P2 ;  /* 0x000000617900780c */ /* 0x000fe40001784270 */
[C---:B------:R-:W-:Y:S02]  /*134a0*/  ISETP.LT.OR P3, PT, R122.reuse, 0x72, P3 ;  /* 0x000000727a00780c */ /* 0x040fe40001f61670 */
[----:B0-----:R-:W-:Y:S02]  /*134b0*/  FMNMX.FTZ R3, R3, R0, !PT ;  /* 0x0000000003037209 */ /* 0x001fe40007810000 */
[----:B------:R-:W-:Y:S02]  /*134c0*/  ISETP.LT.OR P4, PT, R122, 0x62, P4 ;  /* 0x000000627a00780c */ /* 0x000fe40002781670 */
[----:B------:R-:W-:Y:S01]  /*134d0*/  FSEL R83, R83, -INF , !P3 ;  /* 0xff80000053537808 */ /* 0x000fe20005800000 */
[----:B------:R-:W-:Y:S01]  /*134e0*/  FMUL.FTZ R0, R3, UR41 ;  /* 0x0000002903007c20 */ /* 0x000fe20008410000 */
[----:B------:R-:W-:-:S02]  /*134f0*/  ISETP.GT.AND P3, PT, R121, RZ, P2 ;  /* 0x000000ff7900720c */ /* 0x000fc40001764270 */
[----:B------:R-:W-:Y:S02]  /*13500*/  FSEL R75, R75, -INF , !P4 ;  /* 0xff8000004b4b7808 */ /* 0x000fe40006000000 */
[----:B------:R-:W-:Y:S02]  /*13510*/  FSETP.NEU.FTZ.AND P4, PT, R3, -INF , PT ;  /* 0xff8000000300780b */ /* 0x000fe40003f9d000 */
[----:B------:R-:W-:Y:S02]  /*13520*/  ISETP.LT.OR P3, PT, R122, 0x1, P3 ;  /* 0x000000017a00780c */ /* 0x000fe40001f61670 */
[----:B------:R-:W-:Y:S02]  /*13530*/  FSEL R0, R0, RZ, P4 ;  /* 0x000000ff00007208 */ /* 0x000fe40002000000 */
[----:B------:R-:W-:Y:S02]  /*13540*/  FSEL R26, R26, -INF , !P3 ;  /* 0xff8000001a1a7808 */ /* 0x000fe40005800000 */
        /* <DEDUP_REMOVED lines=16> */
[----:B------:R-:W-:Y:S01]  /*13650*/  ISETP.GT.AND P2, PT, R121, 0x79, P2 ;  /* 0x000000797900780c */ /* 0x000fe20001744270 */
[--C-:B------:R-:W-:Y:S01]  /*13660*/  FFMA.FTZ R136, R48, UR41, -R0.reuse ;  /* 0x0000002930887c23 */ /* 0x100fe20008010800 */
[----:B------:R-:W-:Y:S01]  /*13670*/  FMNMX.FTZ R28, R34, R25, !PT ;  /* 0x00000019221c7209 */ /* 0x000fe20007810000 */
[--C-:B------:R-:W-:Y:S01]  /*13680*/  FFMA.FTZ R138, R52, UR41, -R0.reuse ;  /* 0x00000029348a7c23 */ /* 0x100fe20008010800 */
[----:B------:R-:W-:Y:S01]  /*13690*/  MUFU.EX2 R25, R37 ;  /* 0x0000002500197308 */ /* 0x000fe20000000800 */
[--C-:B------:R-:W-:Y:S01]  /*136a0*/  FFMA.FTZ R132, R56, UR41, -R0.reuse ;  /* 0x0000002938847c23 */ /* 0x100fe20008010800 */
[----:B------:R-:W-:Y:S01]  /*136b0*/  FMNMX.FTZ R29, R35, R28, !PT ;  /* 0x0000001c231d7209 */ /* 0x000fe20007810000 */
[----:B------:R-:W-:-:S03]  /*136c0*/  FFMA.FTZ R142, R44, UR41, -R0 ;  /* 0x000000292c8e7c23 */ /* 0x000fc60008010800 */
[----:B------:R-:W-:Y:S02]  /*136d0*/  FMNMX.FTZ R28, R38, R29, !PT ;  /* 0x0000001d261c7209 */ /* 0x000fe40007810000 */
[----:B------:R-:W-:Y:S01]  /*136e0*/  ISETP.LT.OR P3, PT, R122, 0x79, P3 ;  /* 0x000000797a00780c */ /* 0x000fe20001f61670 */
[----:B------:R-:W-:Y:S01]  /*136f0*/  MUFU.EX2 R148, R148 ;  /* 0x0000009400947308 */ /* 0x000fe20000000800 */
[----:B------:R-:W-:Y:S01]  /*13700*/  FMNMX.FTZ R29, R39, R28, !PT ;  /* 0x0000001c271d7209 */ /* 0x000fe20007810000 */
[----:B------:R-:W-:-:S03]  /*13710*/  FFMA.FTZ R28, R41, UR41, -R0 ;  /* 0x00000029291c7c23 */ /* 0x000fc60008010800 */
[----:B------:R-:W-:Y:S02]  /*13720*/  FMNMX.FTZ R32, R42, R29, !PT ;  /* 0x0000001d2a207209 */ /* 0x000fe40007810000 */
[----:B------:R-:W-:Y:S01]  /*13730*/  ISETP.LT.OR P2, PT, R122, 0x7a, P2 ;  /* 0x0000007a7a00780c */ /* 0x000fe20001741670 */
[----:B------:R-:W-:Y:S01]  /*13740*/  MUFU.EX2 R12, R12 ;  /* 0x0000000c000c7308 */ /* 0x000fe20000000800 */
[----:B------:R-:W-:-:S04]  /*13750*/  FMNMX.FTZ R29, R43, R32, !PT ;  /* 0x000000202b1d7209 */ /* 0x000fc80007810000 */
[----:B------:R-:W-:Y:S02]  /*13760*/  FMNMX.FTZ R32, R46, R29, !PT ;  /* 0x0000001d2e207209 */ /* 0x000fe40007810000 */
[----:B------:R-:W-:Y:S01]  /*13770*/  FSEL R86, R86, -INF , !P3 ;  /* 0xff80000056567808 */ /* 0x000fe20005800000 */
[----:B------:R-:W-:Y:S01]  /*13780*/  MUFU.EX2 R150, R150 ;  /* 0x0000009600967308 */ /* 0x000fe20000000800 */
[----:B------:R-:W-:-:S04]  /*13790*/  FMNMX.FTZ R29, R47, R32, !PT ;  /* 0x000000202f1d7209 */ /* 0x000fc80007810000 */
[----:B------:R-:W-:Y:S02]  /*137a0*/  FMNMX.FTZ R32, R50, R29, !PT ;  /* 0x0000001d32207209 */ /* 0x000fe40007810000 */
[----:B------:R-:W-:Y:S01]  /*137b0*/  FSEL R87, R87, -INF , !P2 ;  /* 0xff80000057577808 */ /* 0x000fe20005000000 */
[----:B------:R-:W-:Y:S01]  /*137c0*/  MUFU.EX2 R29, R45 ;  /* 0x0000002d001d7308 */ /* 0x000fe20000000800 */
[----:B------:R-:W-:-:S04]  /*137d0*/  FMNMX.FTZ R33, R51, R32, !PT ;  /* 0x0000002033217209 */ /* 0x000fc80007810000 */
        /* <DEDUP_REMOVED lines=8> */
[----:B------:R-:W-:Y:S01]  /*13860*/  FADD.FTZ R56, -R56, R21 ;  /* 0x0000001538387221 */ /* 0x000fe20000010100 */
        /* <DEDUP_REMOVED lines=12> */
[----:B------:R0:W-:Y:S08]  /*13930*/  MUFU.EX2 R33, R53 ;  /* 0x0000003500217308 */ /* 0x0001f00000000800 */
[----:B------:R-:W-:Y:S01]  /*13940*/  MUFU.EX2 R144, R144 ;  /* 0x0000009000907308 */ /* 0x000fe20000000800 */
[----:B0-----:R-:W2:Y:S01]  /*13950*/  LDL R53, [R1+0x24] ;  /* 0x0000240001357983 */ /* 0x001ea20000100800 */
        /* <DEDUP_REMOVED lines=17> */
[----:B------:R-:W-:Y:S01]  /*13a70*/  FMUL.FTZ R21, R56, UR41 ;  /* 0x0000002938157c20 */ /* 0x000fe20008410000 */
[----:B------:R-:W-:Y:S08]  /*13a80*/  MUFU.EX2 R136, R136 ;  /* 0x0000008800887308 */ /* 0x000ff00000000800 */
[----:B------:R-:W-:Y:S08]  /*13a90*/  MUFU.EX2 R32, R32 ;  /* 0x0000002000207308 */ /* 0x000ff00000000800 */
[----:B------:R-:W-:Y:S01]  /*13aa0*/  MUFU.EX2 R138, R138 ;  /* 0x0000008a008a7308 */ /* 0x000fe20000000800 */
[----:B0-----:R-:W-:-:S05]  /*13ab0*/  FMNMX.FTZ R49, R45, R48, !PT ;  /* 0x000000302d317209 */ /* 0x001fca0007810000 */
[----:B------:R-:W0:Y:S02]  /*13ac0*/  SHFL.BFLY PT, R52, R49, 0x1, 0x1f ;  /* 0x0c201f0031347f89 */ /* 0x000e2400000e0000 */
[----:B------:R-:W1:Y:S01]  /*13ad0*/  MUFU.EX2 R21, R21 ;  /* 0x0000001500157308 */ /* 0x000e620000000800 */
[--C-:B------:R-:W-:Y:S01]  /*13ae0*/  FFMA.FTZ R36, R57, UR41, -R0.reuse ;  /* 0x0000002939247c23 */ /* 0x100fe20008010800 */
[--C-:B------:R-:W-:Y:S01]  /*13af0*/  FFMA.FTZ R40, R65, UR41, -R0.reuse ;  /* 0x0000002941287c23 */ /* 0x100fe20008010800 */
[--C-:B------:R-:W-:Y:S01]  /*13b00*/  FFMA.FTZ R41, R69, UR41, -R0.reuse ;  /* 0x0000002945297c23 */ /* 0x100fe20008010800 */
[--C-:B------:R-:W-:Y:S01]  /*13b10*/  FFMA.FTZ R45, R77, UR41, -R0.reuse ;  /* 0x000000294d2d7c23 */ /* 0x100fe20008010800 */
[----:B------:R-:W-:Y:S01]  /*13b20*/  FFMA.FTZ R48, R81, UR41, -R0 ;  /* 0x0000002951307c23 */ /* 0x000fe20008010800 */
[----:B0-----:R-:W-:Y:S01]  /*13b30*/  FMNMX.FTZ R0, R49, R52, !PT ;  /* 0x0000003431007209 */ /* 0x001fe20007810000 */
[----:B-1----:R-:W-:-:S03]  /*13b40*/  FFMA.FTZ R7, R21, R7, R148 ;  /* 0x0000000715077223 */ /* 0x002fc60000010094 */
[C---:B------:R-:W-:Y:S01]  /*13b50*/  FSETP.NEU.FTZ.AND P2, PT, R0.reuse, -INF , PT ;  /* 0xff8000000000780b */ /* 0x040fe20003f5d000 */
[----:B------:R-:W-:Y:S01]  /*13b60*/  FMUL.FTZ R52, R0, UR41 ;  /* 0x0000002900347c20 */ /* 0x000fe20008410000 */
[----:B------:R-:W-:-:S04]  /*13b70*/  FADD.FTZ R7, R12, R7 ;  /* 0x000000070c077221 */ /* 0x000fc80000010000 */
[----:B------:R-:W-:-:S05]  /*13b80*/  FSEL R52, R52, RZ, P2 ;  /* 0x000000ff34347208 */ /* 0x000fca0001000000 */
[--C-:B------:R-:W-:Y:S01]  /*13b90*/  FFMA.FTZ R141, R42, UR41, -R52.reuse ;  /* 0x000000292a8d7c23 */ /* 0x100fe20008010834 */
[----:B------:R-:W-:Y:S01]  /*13ba0*/  FADD.FTZ R42, R150, R7 ;  /* 0x00000007962a7221 */ /* 0x000fe20000010000 */
[--C-:B------:R-:W-:Y:S01]  /*13bb0*/  FFMA.FTZ R145, R34, UR41, -R52.reuse ;  /* 0x0000002922917c23 */ /* 0x100fe20008010834 */
[----:B------:R-:W-:Y:S01]  /*13bc0*/  FFMA.FTZ R34, R43, UR41, -R52 ;  /* 0x000000292b227c23 */ /* 0x000fe20008010834 */
[----:B------:R-:W-:Y:S01]  /*13bd0*/  FSEL R7, R0, RZ, P2 ;  /* 0x000000ff00077208 */ /* 0x000fe20001000000 */
[----:B------:R-:W-:Y:S01]  /*13be0*/  FADD.FTZ R43, R13, R42 ;  /* 0x0000002a0d2b7221 */ /* 0x000fe20000010000 */
[----:B------:R-:W-:-:S03]  /*13bf0*/  FFMA.FTZ R149, R26, UR41, -R52 ;  /* 0x000000291a957c23 */ /* 0x000fc60008010834 */
[----:B------:R-:W-:Y:S01]  /*13c00*/  FADD.FTZ R43, R144, R43 ;  /* 0x0000002b902b7221 */ /* 0x000fe20000010000 */
[----:B------:R-:W-:Y:S01]  /*13c10*/  FADD.FTZ R7, -R7, R20 ;  /* 0x0000001407077221 */ /* 0x000fe20000010100 */
[--C-:B------:R-:W-:Y:S02]  /*13c20*/  FFMA.FTZ R26, R27, UR41, -R52.reuse ;  /* 0x000000291b1a7c23 */ /* 0x100fe40008010834 */
[----:B------:R-:W-:Y:S01]  /*13c30*/  FADD.FTZ R43, R24, R43 ;  /* 0x0000002b182b7221 */ /* 0x000fe20000010000 */
[----:B------:R-:W-:Y:S01]  /*13c40*/  FMUL.FTZ R7, R7, UR41 ;  /* 0x0000002907077c20 */ /* 0x000fe20008410000 */
[----:B------:R-:W-:Y:S02]  /*13c50*/  MUFU.EX2 R149, R149 ;  /* 0x0000009500957308 */ /* 0x000fe40000000800 */
[----:B------:R-:W-:Y:S01]  /*13c60*/  FADD.FTZ R42, R146, R43 ;  /* 0x0000002b922a7221 */ /* 0x000fe20000010000 */
[----:B------:R-:W-:-:S05]  /*13c70*/  FFMA.FTZ R151, R30, UR41, -R52 ;  /* 0x000000291e977c23 */ /* 0x000fca0008010834 */
        /* <DEDUP_REMOVED lines=8> */
[----:B------:R-:W-:Y:S01]  /*13d00*/  FFMA.FTZ R143, R46, UR41, -R52 ;  /* 0x000000292e8f7c23 */ /* 0x000fe20008010834 */
[----:B0-----:R-:W-:-:S05]  /*13d10*/  FFMA.FTZ R7, R20, R6, R149 ;  /* 0x0000000614077223 */ /* 0x001fca0000010095 */
[----:B------:R-:W0:Y:S01]  /*13d20*/  MUFU.EX2 R27, R27 ;  /* 0x0000001b001b7308 */ /* 0x000e220000000800 */
[----:B------:R-:W-:Y:S01]  /*13d30*/  FADD.FTZ R46, R142, R43 ;  /* 0x0000002b8e2e7221 */ /* 0x000fe20000010000 */
[----:B------:R-:W-:-:S06]  /*13d40*/  FFMA.FTZ R147, R38, UR41, -R52 ;  /* 0x0000002926937c23 */ /* 0x000fcc0008010834 */
[----:B------:R-:W4:Y:S01]  /*13d50*/  MUFU.EX2 R145, R145 ;  /* 0x0000009100917308 */ /* 0x000f220000000800 */
[----:B------:R-:W-:Y:S01]  /*13d60*/  FADD.FTZ R43, R29, R46 ;  /* 0x0000002e1d2b7221 */ /* 0x000fe20000010000 */
[----:B-1----:R-:W-:Y:S01]  /*13d70*/  FADD.FTZ R46, R26, R7 ;  /* 0x000000071a2e7221 */ /* 0x002fe20000010000 */
[----:B------:R-:W-:-:S05]  /*13d80*/  FFMA.FTZ R31, R39, UR41, -R52 ;  /* 0x00000029271f7c23 */ /* 0x000fca0008010834 */
[----:B------:R-:W1:Y:S01]  /*13d90*/  MUFU.EX2 R30, R30 ;  /* 0x0000001e001e7308 */ /* 0x000e620000000800 */
[----:B------:R-:W-:Y:S01]  /*13da0*/  FADD.FTZ R43, R136, R43 ;  /* 0x0000002b882b7221 */ /* 0x000fe20000010000 */
[----:B---3--:R-:W-:Y:S01]  /*13db0*/  FADD.FTZ R46, R151, R46 ;  /* 0x0000002e972e7221 */ /* 0x008fe20000010000 */
[----:B------:R-:W-:-:S05]  /*13dc0*/  FFMA.FTZ R35, R47, UR41, -R52 ;  /* 0x000000292f237c23 */ /* 0x000fca0008010834 */
[----:B------:R-:W3:Y:S01]  /*13dd0*/  MUFU.EX2 R147, R147 ;  /* 0x0000009300937308 */ /* 0x000ee20000000800 */
[----:B------:R-:W-:Y:S01]  /*13de0*/  FADD.FTZ R7, R32, R43 ;  /* 0x0000002b20077221 */ /* 0x000fe20000010000 */
[----:B0-----:R-:W-:Y:S01]  /*13df0*/  FADD.FTZ R46, R27, R46 ;  /* 0x0000002e1b2e7221 */ /* 0x001fe20000010000 */
[----:B------:R-:W-:Y:S02]  /*13e00*/  @!P1 IMAD R47, R153, 0x8, R2 ;  /* 0x00000008992f9824 */ /* 0x000fe400078e0202 */
[----:B------:R-:W-:-:S03]  /*13e10*/  FFMA.FTZ R137, R50, UR41, -R52 ;  /* 0x0000002932897c23 */ /* 0x000fc60008010834 */
[----:B------:R-:W0:Y:S01]  /*13e20*/  MUFU.EX2 R31, R31 ;  /* 0x0000001f001f7308 */ /* 0x000e220000000800 */
[----:B------:R-:W-:Y:S01]  /*13e30*/  FADD.FTZ R50, R138, R7 ;  /* 0x000000078a327221 */ /* 0x000fe20000010000 */
[----:B----4-:R-:W-:Y:S01]  /*13e40*/  FADD.FTZ R7, R145, R46 ;  /* 0x0000002e91077221 */ /* 0x010fe20000010000 */
[----:B------:R-:W-:-:S05]  /*13e50*/  @!P1 VIADD R47, R47, 0x16860 ;  /* 0x000168602f2f9836 */ /* 0x000fca0000000000 */
[----:B------:R-:W4:Y:S01]  /*13e60*/  MUFU.EX2 R132, R132 ;  /* 0x0000008400847308 */ /* 0x000f220000000800 */
[----:B-1----:R-:W-:-:S07]  /*13e70*/  FADD.FTZ R46, R30, R7 ;  /* 0x000000071e2e7221 */ /* 0x002fce0000010000 */
[----:B------:R-:W1:Y:S01]  /*13e80*/  MUFU.EX2 R141, R141 ;  /* 0x0000008d008d7308 */ /* 0x000e620000000800 */
[----:B------:R-:W-:Y:S01]  /*13e90*/  @!P1 PRMT R47, RZ, 0x654, R47 ;  /* 0x00000654ff2f9816 */ /* 0x000fe2000000002f */
[----:B---3--:R-:W-:-:S03]  /*13ea0*/  FADD.FTZ R46, R147, R46 ;  /* 0x0000002e932e7221 */ /* 0x008fc60000010000 */
[----:B------:R3:W-:Y:S03]  /*13eb0*/  @!P1 SYNCS.ARRIVE.TRANS64.RED.A1T0 RZ, [R47+URZ], RZ ;  /* 0x000000ff2fff99a7 */ /* 0x0007e6000810043f */
[----:B------:R-:W5:Y:S08]  /*13ec0*/  MUFU.EX2 R36, R36 ;  /* 0x0000002400247308 */ /* 0x000f700000000800 */
[----:B------:R-:W5:Y:S01]  /*13ed0*/  MUFU.EX2 R34, R34 ;  /* 0x0000002200227308 */ /* 0x000f620000000800 */
[----:B---3--:R-:W-:Y:S01]  /*13ee0*/  FADD.FTZ R47, R33, R50 ;  /* 0x00000032212f7221 */ /* 0x008fe20000010000 */
[----:B0-----:R-:W-:-:S06]  /*13ef0*/  FADD.FTZ R46, R31, R46 ;  /* 0x0000002e1f2e7221 */ /* 0x001fcc0000010000 */
[----:B------:R-:W0:Y:S01]  /*13f00*/  MUFU.EX2 R134, R134 ;  /* 0x0000008600867308 */ /* 0x000e220000000800 */
[----:B------:R-:W-:-:S07]  /*13f10*/  FFMA.FTZ R38, R51, UR41, -R52 ;  /* 0x0000002933267c23 */ /* 0x000fce0008010834 */
[----:B------:R-:W3:Y:S01]  /*13f20*/  MUFU.EX2 R143, R143 ;  /* 0x0000008f008f7308 */ /* 0x000ee20000000800 */
[----:B----4-:R-:W-:Y:S01]  /*13f30*/  FADD.FTZ R47, R132, R47 ;  /* 0x0000002f842f7221 */ /* 0x010fe20000010000 */
[----:B-1----:R-:W-:-:S06]  /*13f40*/  FADD.FTZ R7, R141, R46 ;  /* 0x0000002e8d077221 */ /* 0x002fcc0000010000 */
[----:B------:R-:W1:Y:S01]  /*13f50*/  MUFU.EX2 R37, R61 ;  /* 0x0000003d00257308 */ /* 0x000e620000000800 */
[----:B------:R-:W-:-:S07]  /*13f60*/  FFMA.FTZ R139, R54, UR41, -R52 ;  /* 0x00000029368b7c23 */ /* 0x000fce0008010834 */
[----:B------:R-:W4:Y:S01]  /*13f70*/  MUFU.EX2 R35, R35 ;  /* 0x0000002300237308 */ /* 0x000f220000000800 */
[----:B-----5:R-:W-:Y:S01]  /*13f80*/  FADD.FTZ R47, R36, R47 ;  /* 0x0000002f242f7221 */ /* 0x020fe20000010000 */
[----:B------:R-:W-:-:S06]  /*13f90*/  FADD.FTZ R46, R34, R7 ;  /* 0x00000007222e7221 */ /* 0x000fcc0000010000 */
[----:B------:R-:W5:Y:S01]  /*13fa0*/  MUFU.EX2 R128, R128 ;  /* 0x0000008000807308 */ /* 0x000f620000000800 */
[----:B------:R-:W-:-:S07]  /*13fb0*/  FFMA.FTZ R39, R55, UR41, -R52 ;  /* 0x0000002937277c23 */ /* 0x000fce0008010834 */
[----:B------:R-:W5:Y:S01]  /*13fc0*/  MUFU.EX2 R137, R137 ;  /* 0x0000008900897308 */ /* 0x000f620000000800 */
[----:B0-----:R-:W-:Y:S01]  /*13fd0*/  FADD.FTZ R50, R134, R47 ;  /* 0x0000002f86327221 */ /* 0x001fe20000010000 */
[----:B---3--:R-:W-:-:S06]  /*13fe0*/  FADD.FTZ R46, R143, R46 ;  /* 0x0000002e8f2e7221 */ /* 0x008fcc0000010000 */
[----:B------:R-:W0:Y:S01]  /*13ff0*/  MUFU.EX2 R40, R40 ;  /* 0x0000002800287308 */ /* 0x000e220000000800 */
[----:B------:R-:W-:-:S07]  /*14000*/  FFMA.FTZ R133, R58, UR41, -R52 ;  /* 0x000000293a857c23 */ /* 0x000fce0008010834 */
[----:B------:R-:W3:Y:S01]  /*14010*/  MUFU.EX2 R38, R38 ;  /* 0x0000002600267308 */ /* 0x000ee20000000800 */
[----:B-1----:R-:W-:Y:S01]  /*14020*/  FADD.FTZ R47, R37, R50 ;  /* 0x00000032252f7221 */ /* 0x002fe20000010000 */
[----:B----4-:R-:W-:-:S06]  /*14030*/  FADD.FTZ R46, R35, R46 ;  /* 0x0000002e232e7221 */ /* 0x010fcc0000010000 */
[----:B------:R-:W1:Y:S01]  /*14040*/  MUFU.EX2 R130, R130 ;  /* 0x0000008200827308 */ /* 0x000e620000000800 */
[----:B------:R-:W-:-:S07]  /*14050*/  FFMA.FTZ R42, R59, UR41, -R52 ;  /* 0x000000293b2a7c23 */ /* 0x000fce0008010834 */
[----:B------:R-:W4:Y:S01]  /*14060*/  MUFU.EX2 R139, R139 ;  /* 0x0000008b008b7308 */ /* 0x000f220000000800 */
[----:B-----5:R-:W-:Y:S01]  /*14070*/  FADD.FTZ R47, R128, R47 ;  /* 0x0000002f802f7221 */ /* 0x020fe20000010000 */
[----:B------:R-:W-:-:S06]  /*14080*/  FADD.FTZ R7, R137, R46 ;  /* 0x0000002e89077221 */ /* 0x000fcc0000010000 */
[----:B------:R-:W5:Y:S01]  /*14090*/  MUFU.EX2 R41, R41 ;  /* 0x0000002900297308 */ /* 0x000f620000000800 */
[----:B------:R-:W-:-:S07]  /*140a0*/  FFMA.FTZ R135, R62, UR41, -R52 ;  /* 0x000000293e877c23 */ /* 0x000fce0008010834 */
[----:B------:R-:W2:Y:S01]  /*140b0*/  MUFU.EX2 R39, R39 ;  /* 0x0000002700277308 */ /* 0x000ea20000000800 */
[----:B0-----:R-:W-:Y:S01]  /*140c0*/  FADD.FTZ R47, R40, R47 ;  /* 0x0000002f282f7221 */ /* 0x001fe20000010000 */
[----:B------:R-:W-:-:S06]  /*140d0*/  F2FP.BF16.F32.PACK_AB R144, R24, R144 ;  /* 0x000000901890723e */ /* 0x000fcc00000010ff */
[----:B------:R-:W0:Y:S01]  /*140e0*/  MUFU.EX2 R124, R124 ;  /* 0x0000007c007c7308 */ /* 0x000e220000000800 */
[----:B---3--:R-:W-:Y:S01]  /*140f0*/  FADD.FTZ R24, R38, R7 ;  /* 0x0000000726187221 */ /* 0x008fe20000010000 */
[----:B------:R-:W-:-:S06]  /*14100*/  FFMA.FTZ R6, R63, UR41, -R52 ;  /* 0x000000293f067c23 */ /* 0x000fcc0008010834 */
[----:B------:R-:W3:Y:S01]  /*14110*/  MUFU.EX2 R133, R133 ;  /* 0x0000008500857308 */ /* 0x000ee20000000800 */
[----:B-1----:R-:W-:Y:S01]  /*14120*/  FADD.FTZ R50, R130, R47 ;  /* 0x0000002f82327221 */ /* 0x002fe20000010000 */
[----:B------:R-:W-:-:S06]  /*14130*/  F2FP.BF16.F32.PACK_AB R140, R28, R140 ;  /* 0x0000008c1c8c723e */ /* 0x000fcc00000010ff */
[----:B------:R-:W1:Y:S01]  /*14140*/  MUFU.EX2 R44, R44 ;  /* 0x0000002c002c7308 */ /* 0x000e620000000800 */
[----:B----4-:R-:W-:Y:S01]  /*14150*/  FADD.FTZ R28, R139, R24 ;  /* 0x000000188b1c7221 */ /* 0x010fe20000010000 */
[----:B------:R-:W-:-:S06]  /*14160*/  FFMA.FTZ R129, R66, UR41, -R52 ;  /* 0x0000002942817c23 */ /* 0x000fcc0008010834 */
[----:B------:R-:W4:Y:S01]  /*14170*/  MUFU.EX2 R42, R42 ;  /* 0x0000002a002a7308 */ /* 0x000f220000000800 */
[----:B------:R-:W-:Y:S01]  /*14180*/  F2FP.BF16.F32.PACK_AB R150, R13, R150 ;  /* 0x000000960d96723e */ /* 0x000fe200000010ff */
[----:B-----5:R-:W-:-:S06]  /*14190*/  FADD.FTZ R13, R41, R50 ;  /* 0x00000032290d7221 */ /* 0x020fcc0000010000 */
[----:B------:R-:W5:Y:S01]  /*141a0*/  MUFU.EX2 R126, R126 ;  /* 0x0000007e007e7308 */ /* 0x000f620000000800 */
[----:B--2---:R-:W-:Y:S01]  /*141b0*/  FADD.FTZ R28, R39, R28 ;  /* 0x0000001c271c7221 */ /* 0x004fe20000010000 */
[----:B------:R-:W-:-:S06]  /*141c0*/  FFMA.FTZ R43, R67, UR41, -R52 ;  /* 0x00000029432b7c23 */ /* 0x000fcc0008010834 */
[----:B------:R-:W2:Y:S01]  /*141d0*/  MUFU.EX2 R135, R135 ;  /* 0x0000008700877308 */ /* 0x000ea20000000800 */
        /* <DEDUP_REMOVED lines=8> */
[----:B------:R-:W-:-:S07]  /*14260*/  F2FP.BF16.F32.PACK_AB R136, R32, R136 ;  /* 0x000000882088723e */ /* 0x000fce00000010ff */
[----:B------:R-:W4:Y:S01]  /*14270*/  MUFU.EX2 R129, R129 ;  /* 0x0000008100817308 */ /* 0x000f220000000800 */
[----:B------:R-:W-:Y:S01]  /*14280*/  FFMA.FTZ R71, R71, UR41, -R52 ;  /* 0x0000002947477c23 */ /* 0x000fe20008010834 */
[----:B-----5:R-:W-:-:S06]  /*14290*/  FADD.FTZ R32, R126, R13 ;  /* 0x0000000d7e207221 */ /* 0x020fcc0000010000 */
[----:B------:R-:W5:Y:S01]  /*142a0*/  MUFU.EX2 R48, R48 ;  /* 0x0000003000307308 */ /* 0x000f620000000800 */
[----:B--2---:R-:W-:Y:S01]  /*142b0*/  FADD.FTZ R7, R135, R28 ;  /* 0x0000001c87077221 */ /* 0x004fe20000010000 */
[----:B------:R-:W-:-:S06]  /*142c0*/  FFMA.FTZ R125, R74, UR41, -R52 ;  /* 0x000000294a7d7c23 */ /* 0x000fcc0008010834 */
[----:B------:R-:W2:Y:S01]  /*142d0*/  MUFU.EX2 R43, R43 ;  /* 0x0000002b002b7308 */ /* 0x000ea20000000800 */
[----:B------:R-:W-:Y:S01]  /*142e0*/  F2FP.BF16.F32.PACK_AB R148, R12, R148 ;  /* 0x000000940c94723e */ /* 0x000fe200000010ff */
[----:B0-----:R-:W-:-:S06]  /*142f0*/  FADD.FTZ R13, R45, R32 ;  /* 0x000000202d0d7221 */ /* 0x001fcc0000010000 */
[----:B------:R-:W0:Y:S01]  /*14300*/  MUFU.EX2 R122, R122 ;  /* 0x0000007a007a7308 */ /* 0x000e220000000800 */
[----:B---3--:R-:W-:-:S07]  /*14310*/  FADD.FTZ R28, R6, R7 ;  /* 0x00000007061c7221 */ /* 0x008fce0000010000 */
[----:B------:R-:W3:Y:S01]  /*14320*/  MUFU.EX2 R131, R131 ;  /* 0x0000008300837308 */ /* 0x000ee20000000800 */
[----:B------:R-:W-:Y:S01]  /*14330*/  FFMA.FTZ R75, R75, UR41, -R52 ;  /* 0x000000294b4b7c23 */ /* 0x000fe20008010834 */
[----:B-1----:R-:W-:Y:S01]  /*14340*/  FADD.FTZ R13, R120, R13 ;  /* 0x0000000d780d7221 */ /* 0x002fe20000010000 */
[----:B----4-:R-:W-:-:S05]  /*14350*/  FADD.FTZ R28, R129, R28 ;  /* 0x0000001c811c7221 */ /* 0x010fca0000010000 */
[----:B------:R-:W1:Y:S01]  /*14360*/  MUFU.EX2 R12, R71 ;  /* 0x00000047000c7308 */ /* 0x000e620000000800 */
[----:B------:R-:W-:Y:S01]  /*14370*/  FFMA.FTZ R78, R78, UR41, -R52 ;  /* 0x000000294e4e7c23 */ /* 0x000fe20008010834 */
[----:B-----5:R-:W-:Y:S01]  /*14380*/  FADD.FTZ R13, R48, R13 ;  /* 0x0000000d300d7221 */ /* 0x020fe20000010000 */
[----:B--2---:R-:W-:-:S05]  /*14390*/  FADD.FTZ R28, R43, R28 ;  /* 0x0000001c2b1c7221 */ /* 0x004fca0000010000 */
[----:B------:R-:W2:Y:S01]  /*143a0*/  MUFU.EX2 R125, R125 ;  /* 0x0000007d007d7308 */ /* 0x000ea20000000800 */
[----:B------:R-:W-:Y:S01]  /*143b0*/  FFMA.FTZ R79, R79, UR41, -R52 ;  /* 0x000000294f4f7c23 */ /* 0x000fe20008010834 */
[----:B0-----:R-:W-:Y:S01]  /*143c0*/  FADD.FTZ R32, R122, R13 ;  /* 0x0000000d7a207221 */ /* 0x001fe20000010000 */
[----:B---3--:R-:W-:-:S05]  /*143d0*/  FADD.FTZ R13, R131, R28 ;  /* 0x0000001c830d7221 */ /* 0x008fca0000010000 */
        /* <DEDUP_REMOVED lines=18> */
[----:B------:R-:W0:Y:S08]  /*14500*/  MUFU.EX2 R49, R85 ;  /* 0x0000005500317308 */ /* 0x000e300000000800 */
[----:B------:R-:W3:Y:S01]  /*14510*/  MUFU.EX2 R52, R52 ;  /* 0x0000003400347308 */ /* 0x000ee20000000800 */
[----:B-1----:R-:W-:Y:S01]  /*14520*/  FADD.FTZ R26, R83, R26 ;  /* 0x0000001a531a7221 */ /* 0x002fe20000010000 */
[----:B------:R-:W-:-:S03]  /*14530*/  FMUL.FTZ R88, R88, R21 ;  /* 0x0000001558587220 */ /* 0x000fc60000410000 */
        /* <DEDUP_REMOVED lines=37> */
[----:B---3--:R-:W-:Y:S01]  /*14790*/  FADD.FTZ R6, R52, R26 ;  /* 0x0000001a34067221 */ /* 0x008fe20000010000 */
        /* <DEDUP_REMOVED lines=28> */
.L_x_11742:
[----:B------:R-:W-:Y:S05]  /*14960*/  WARPSYNC.ALL ;  /* 0x0000000000007948 */ /* 0x000fea0003800000 */
[----:B------:R-:W-:Y:S06]  /*14970*/  BAR.ARV 0x8, 0x1a0 ;  /* 0x0206800000007b1d */ /* 0x000fec0000002000 */
[----:B------:R-:W-:Y:S05]  /*14980*/  @!P0 BRA `(.L_x_11761) ;  /* 0x0000000000048947 */ /* 0x000fea0003800000 */
[----:B------:R-:W-:Y:S01]  /*14990*/  BPT.TRAP 0x1 ;  /* 0x000000040000795c */ /* 0x000fe20000300000 */
.L_x_11761:
[----:B------:R-:W-:Y:S01]  /*149a0*/  IMAD R11, R16, 0x8, R2 ;  /* 0x00000008100b7824 */ /* 0x000fe200078e0202 */
[----:B------:R-:W-:-:S04]  /*149b0*/  SHF.L.U32 R4, R19, 0x1f, RZ ;  /* 0x0000001f13047819 */ /* 0x000fc800000006ff */
[----:B------:R0:W1:Y:S01]  /*149c0*/  SYNCS.PHASECHK.TRANS64.TRYWAIT P2, [R11+URZ+0x16850], R4 ;  /* 0x016850040b0075a7 */ /* 0x000062000804017f */
[----:B------:R-:W-:Y:S05]  /*149d0*/  @!P0 BRA `(.L_x_11762) ;  /* 0x0000000000048947 */ /* 0x000fea0003800000 */
[----:B------:R-:W-:Y:S01]  /*149e0*/  BPT.TRAP 0x1 ;  /* 0x000000040000795c */ /* 0x000fe20000300000 */
.L_x_11762:
[----:B------:R-:W-:-:S05]  /*149f0*/  VIADD R2, R2, 0x400 ;  /* 0x0000040002027836 */ /* 0x000fca0000000000 */
[----:B------:R-:W-:-:S04]  /*14a00*/  SHF.R.U32.HI R2, RZ, 0x4, R2 ;  /* 0x00000004ff027819 */ /* 0x000fc80000011602 */
[----:B------:R-:W-:Y:S01]  /*14a10*/  LOP3.LUT R5, R2, 0x3fff, RZ, 0xc0, !PT ;  /* 0x00003fff02057812 */ /* 0x000fe200078ec0ff */
[----:B-1----:R-:W-:Y:S06]  /*14a20*/  @P2 BRA `(.L_x_11763) ;  /* 0x0000000000082947 */ /* 0x002fec0003800000 */
[----:B------:R-:W1:Y:S02]  /*14a30*/  SYNCS.PHASECHK.TRANS64.TRYWAIT P0, [R11+URZ+0x16850], R4 ;  /* 0x016850040b0075a7 */ /* 0x000e64000800017f */
[----:B-1----:R-:W-:Y:S05]  /*14a40*/  @!P0 BRA `(.L_x_11764) ;  /* 0x0000008400988947 */ /* 0x002fea0003800000 */
.L_x_11763:
[----:B01----:R-:W-:Y:S01]  /*14a50*/  IMAD R4, R16, 0x400, R5 ;  /* 0x0000040010047824 */ /* 0x003fe200078e0205 */
[----:B------:R-:W2:Y:S01]  /*14a60*/  LDL.LU R13, [R1+0x38] ;  /* 0x00003800010d7983 */ /* 0x000ea20000300800 */
[----:B------:R-:W-:Y:S01]  /*14a70*/  IMAD.MOV.U32 R5, RZ, RZ, 0x40000040 ;  /* 0x40000040ff057424 */ /* 0x000fe200078e00ff */
[----:B------:R-:W-:Y:S05]  /*14a80*/  WARPSYNC.ALL ;  /* 0x0000000000007948 */ /* 0x000fea0003800000 */
[C---:B------:R-:W-:Y:S01]  /*14a90*/  R2UR UR6, R4.reuse ;  /* 0x00000000040672ca */ /* 0x040fe200000e0000 */
[----:B------:R-:W-:Y:S01]  /*14aa0*/  WARPGROUP.ARRIVE ;  /* 0x00000000000079c5 */ /* 0x000fe20000000000 */
[----:B------:R-:W-:Y:S01]  /*14ab0*/  R2UR UR7, R5 ;  /* 0x00000000050772ca */ /* 0x000fe200000e0000 */
[----:B------:R-:W-:Y:S01]  /*14ac0*/  VIADD R8, R4, 0x80 ;  /* 0x0000008004087836 */ /* 0x000fe20000000000 */
[----:B------:R-:W0:Y:S01]  /*14ad0*/  SHFL.BFLY PT, R2, R7, 0x2, 0x1f ;  /* 0x0c401f0007027f89 */ /* 0x000e2200000e0000 */
[----:B------:R-:W-:Y:S01]  /*14ae0*/  IMAD.MOV.U32 R9, RZ, RZ, 0x40000040 ;  /* 0x40000040ff097424 */ /* 0x000fe200078e00ff */
[----:B------:R-:W-:Y:S01]  /*14af0*/  CS2R R14, SRZ ;  /* 0x00000000000e7805 */ /* 0x000fe2000001ff00 */
[----:B------:R-:W-:-:S02]  /*14b00*/  IMAD.MOV.U32 R5, RZ, RZ, 0x40000040 ;  /* 0x40000040ff057424 */ /* 0x000fc400078e00ff */
[----:B------:R-:W-:Y:S02]  /*14b10*/  VIADD R16, R16, 0x1 ;  /* 0x0000000110107836 */ /* 0x000fe40000000000 */
[----:B------:R-:W-:Y:S02]  /*14b20*/  IMAD.U32 R20, RZ, RZ, UR41 ;  /* 0x00000029ff147e24 */ /* 0x000fe4000f8e00ff */
[----:B------:R-:W-:Y:S01]  /*14b30*/  IMAD.MOV.U32 R28, RZ, RZ, -0x800000 ;  /* 0xff800000ff1c7424 */ /* 0x000fe200078e00ff */
[----:B------:R-:W-:Y:S01]  /*14b40*/  ISETP.NE.AND P2, PT, R16, 0x2, PT ;  /* 0x000000021000780c */ /* 0x000fe20003f45270 */
[----:B------:R-:W-:Y:S01]  /*14b50*/  HGMMA.64x64x16.F32.BF16 R88, R148, gdesc[UR4].tnspB, R88, gsb0 ;  /* 0x40e0000494587df0 */ /* 0x000fe20008001858 */
[----:B------:R-:W-:Y:S01]  /*14b60*/  R2UR UR6, R8 ;  /* 0x00000000080672ca */ /* 0x000fe200000e0000 */
[----:B------:R-:W-:Y:S01]  /*14b70*/  VIADD R8, R4, 0x100 ;  /* 0x0000010004087836 */ /* 0x000fe20000000000 */
[----:B------:R-:W-:Y:S01]  /*14b80*/  R2UR UR7, R9 ;  /* 0x00000000090772ca */ /* 0x000fe200000e0000 */
[----:B------:R-:W-:Y:S01]  /*14b90*/  IMAD.MOV.U32 R9, RZ, RZ, 0x40000040 ;  /* 0x40000040ff097424 */ /* 0x000fe200078e00ff */
[----:B------:R-:W-:Y:S01]  /*14ba0*/  SEL R16, R16, RZ, P2 ;  /* 0x000000ff10107207 */ /* 0x000fe20001000000 */
[----:B------:R-:W-:-:S02]  /*14bb0*/  IMAD.MOV.U32 R21, RZ, RZ, -0x800000 ;  /* 0xff800000ff157424 */ /* 0x000fc400078e00ff */
[----:B0-----:R-:W-:Y:S01]  /*14bc0*/  FADD.FTZ R2, R2, R7 ;  /* 0x0000000702027221 */ /* 0x001fe20000010000 */
        /* <DEDUP_REMOVED lines=34> */
[----:B------:R-:W-:Y:S01]  /*14df0*/  R2UR UR6, R8 ;  /* 0x00000000080672ca */ /* 0x000fe200000e0000 */
[----:B------:R-:W-:Y:S01]  /*14e00*/  @!P1 VIADD R8, R11, 0x16860 ;  /* 0x000168600b089836 */ /* 0x000fe20000000000 */
[----:B------:R-:W-:Y:S02]  /*14e10*/  R2UR UR7, R9 ;  /* 0x00000000090772ca */ /* 0x000fe400000e0000 */
[----:B------:R-:W0:Y:S02]  /*14e20*/  SHFL.BFLY PT, R9, R6, 0x2, 0x1f ;  /* 0x0c401f0006097f89 */ /* 0x000e2400000e0000 */
[----:B------:R-:W-:Y:S01]  /*14e30*/  @!P1 PRMT R8, RZ, 0x654, R8 ;  /* 0x00000654ff089816 */ /* 0x000fe20000000008 */
[----:B0-----:R-:W-:Y:S01]  /*14e40*/  FADD.FTZ R9, R9, R6 ;  /* 0x0000000609097221 */ /* 0x001fe20000010000 */
[----:B------:R-:W-:Y:S02]  /*14e50*/  WARPGROUP.DEPBAR.LE gsb0, 0x0 ;  /* 0x00008000000079c5 */ /* 0x000fe40000010000 */
[----:B------:R-:W-:-:S06]  /*14e60*/  WARPGROUP.ARRIVE ;  /* 0x00000000000079c5 */ /* 0x000fcc0000000000 */
[----:B------:R-:W-:Y:S01]  /*14e70*/  HGMMA.64x64x16.F32.BF16 R88, R124, gdesc[UR4].tnspB, R88, gsb0 ;  /* 0x40e000047c587df0 */ /* 0x000fe20008001858 */
[----:B------:R-:W-:Y:S02]  /*14e80*/  R2UR UR6, R4 ;  /* 0x00000000040672ca */ /* 0x000fe400000e0000 */
[----:B------:R-:W-:Y:S01]  /*14e90*/  R2UR UR7, R5 ;  /* 0x00000000050772ca */ /* 0x000fe200000e0000 */
[----:B------:R-:W0:Y:S04]  /*14ea0*/  SHFL.BFLY PT, R4, R9, 0x1, 0x1f ;  /* 0x0c201f0009047f89 */ /* 0x000e2800000e0000 */
[----:B------:R-:W1:Y:S01]  /*14eb0*/  SHFL.BFLY PT, R5, R2, 0x1, 0x1f ;  /* 0x0c201f0002057f89 */ /* 0x000e6200000e0000 */
[----:B0-----:R-:W-:Y:S01]  /*14ec0*/  FADD.FTZ R12, R9, R4 ;  /* 0x00000004090c7221 */ /* 0x001fe20000010000 */
[----:B-1----:R-:W-:-:S04]  /*14ed0*/  FADD.FTZ R10, R2, R5 ;  /* 0x00000005020a7221 */ /* 0x002fc80000010000 */
[----:B------:R-:W-:Y:S02]  /*14ee0*/  FSETP.NE.FTZ.AND P3, PT, R12, RZ, PT ;  /* 0x000000ff0c00720b */ /* 0x000fe40003f75000 */
[----:B------:R-:W-:Y:S02]  /*14ef0*/  SEL R2, RZ, 0x1, P2 ;  /* 0x00000001ff027807 */ /* 0x000fe40001000000 */
[----:B------:R-:W-:Y:S02]  /*14f00*/  FSETP.NE.FTZ.AND P0, PT, R10, RZ, PT ;  /* 0x000000ff0a00720b */ /* 0x000fe40003f15000 */
[----:B------:R-:W-:Y:S01]  /*14f10*/  LOP3.LUT R19, R19, R2, RZ, 0x3c, !PT ;  /* 0x0000000213137212 */ /* 0x000fe200078e3cff */
[----:B------:R-:W-:-:S06]  /*14f20*/  IMAD.U32 R2, RZ, RZ, UR41 ;  /* 0x00000029ff027e24 */ /* 0x000fcc000f8e00ff */
        /* <DEDUP_REMOVED lines=13> */
[----:B------:R-:W-:Y:S03]  /*15000*/  HGMMA.64x64x16.F32.BF16 R88, R120, gdesc[UR4].tnspB, R88, gsb0 ;  /* 0x40e0000478587df0 */ /* 0x000fe60008001858 */
        /* <DEDUP_REMOVED lines=33> */
[----:B-1----:R-:W-:-:S07]  /*15220*/  FMUL.FTZ R15, R119, R15 ;  /* 0x0000000f770f7220 */ /* 0x002fce0000410000 */
.L_x_11646:
[----:B------:R-:W-:Y:S05]  /*15230*/  WARPSYNC.ALL ;  /* 0x0000000000007948 */ /* 0x000fea0003800000 */
[----:B------:R-:W0:Y:S08]  /*15240*/  S2UR UR5, SR_CgaCtaId ;  /* 0x00000000000579c3 */ /* 0x000e300000008800 */
[----:B------:R-:W-:Y:S06]  /*15250*/  BAR.SYNC.DEFER_BLOCKING 0x5, 0x1a0 ;  /* 0x0146800000007b1d */ /* 0x000fec0000010000 */
[----:B------:R-:W-:Y:S01]  /*15260*/  UMOV UR4, 0x400 ;  /* 0x0000040000047882 */ /* 0x000fe20000000000 */
[----:B------:R-:W-:Y:S01]  /*15270*/  BSSY B0, `(.L_x_11765) ;  /* 0x00001a0000007945 */ /* 0x000fe20003800000 */
[----:B------:R-:W1:Y:S01]  /*15280*/  S2R R4, SR_TID.X ;  /* 0x0000000000047919 */ /* 0x000e620000002100 */
[----:B0-----:R-:W-:-:S06]  /*15290*/  ULEA UR4, UR5, UR4, 0x18 ;  /* 0x0000000405047291 */ /* 0x001fcc000f8ec03f */
[----:B------:R-:W-:-:S05]  /*152a0*/  IMAD.U32 R2, RZ, RZ, UR4 ;  /* 0x00000004ff027e24 */ /* 0x000fca000f8e00ff */
[----:B------:R-:W0:Y:S01]  /*152b0*/  LDS.128 R8, [R2+0x168d0] ;  /* 0x0168d00002087984 */ /* 0x000e220000000c00 */
[----:B-1----:R-:W-:-:S05]  /*152c0*/  VIADD R39, R4, 0xffffff80 ;  /* 0xffffff8004277836 */ /* 0x002fca0000000000 */
[----:B--2---:R-:W-:-:S04]  /*152d0*/  SHF.R.S32.HI R34, RZ, 0x1f, R39 ;  /* 0x0000001fff227819 */ /* 0x004fc80000011427 */
[----:B------:R-:W-:-:S04]  /*152e0*/  LEA.HI R20, R34, R39, RZ, 0x3 ;  /* 0x0000002722147211 */ /* 0x000fc800078f18ff */
[----:B------:R-:W-:Y:S02]  /*152f0*/  LOP3.LUT R0, R20, 0x1ffffff8, RZ, 0xc0, !PT ;  /* 0x1ffffff814007812 */ /* 0x000fe400078ec0ff */
[----:B------:R-:W-:-:S03]  /*15300*/  SHF.R.S32.HI R20, RZ, 0x3, R20 ;  /* 0x00000003ff147819 */ /* 0x000fc60000011414 */
[----:B------:R-:W-:-:S04]  /*15310*/  IMAD.IADD R0, R39, 0x1, -R0 ;  /* 0x0000000127007824 */ /* 0x000fc800078e0a00 */
[----:B------:R-:W-:Y:S01]  /*15320*/  IMAD.SHL.U32 R0, R0, 0x8, RZ ;  /* 0x0000000800007824 */ /* 0x000fe200078e00ff */
[----:B0-----:R0:W-:Y:S04]  /*15330*/  STL.64 [R1], R8 ;  /* 0x0000000801007387 */ /* 0x0011e80000100a00 */
[----:B------:R0:W-:Y:S01]  /*15340*/  STL.64 [R1+0x8], R10 ;  /* 0x0000080a01007387 */ /* 0x0001e20000100a00 */
[----:B------:R-:W-:Y:S06]  /*15350*/  BAR.ARV 0x4, 0x1a0 ;  /* 0x0106800000007b1d */ /* 0x000fec0000002000 */
[----:B------:R-:W-:Y:S05]  /*15360*/  @P0 BRA `(.L_x_11766) ;  /* 0x0000001000000947 */ /* 0x000fea0003800000 */
[----:B------:R-:W2:Y:S01]  /*15370*/  LDL R35, [R1+0x34] ;  /* 0x0000340001237983 */ /* 0x000ea20000100800 */
[----:B0-----:R-:W-:Y:S01]  /*15380*/  VIADD R11, R4, 0xffffff80 ;  /* 0xffffff80040b7836 */ /* 0x001fe20000000000 */
[----:B------:R-:W-:Y:S01]  /*15390*/  LEA.HI R4, R34, R39, RZ, 0x4 ;  /* 0x0000002722047211 */ /* 0x000fe200078f20ff */
[----:B------:R-:W0:Y:S03]  /*153a0*/  S2R R5, SR_SWINHI ;  /* 0x0000000000057919 */ /* 0x000e260000002f00 */
[----:B------:R-:W-:Y:S02]  /*153b0*/  SHF.R.S32.HI R9, RZ, 0x4, R4 ;  /* 0x00000004ff097819 */ /* 0x000fe40000011404 */
[----:B------:R-:W-:Y:S02]  /*153c0*/  SHF.R.S32.HI R10, RZ, 0x1f, R11 ;  /* 0x0000001fff0a7819 */ /* 0x000fe4000001140b */
[----:B------:R-:W-:-:S02]  /*153d0*/  LOP3.LUT R8, R4, 0x3fffff0, RZ, 0xc0, !PT ;  /* 0x03fffff004087812 */ /* 0x000fc400078ec0ff */
[----:B------:R-:W-:Y:S02]  /*153e0*/  LEA.HI R10, R10, R11, RZ, 0x5 ;  /* 0x0000000b0a0a7211 */ /* 0x000fe400078f28ff */
[----:B------:R-:W-:Y:S01]  /*153f0*/  LEA.HI R4, R4, R9, RZ, 0x1 ;  /* 0x0000000904047211 */ /* 0x000fe200078f08ff */
[----:B------:R-:W-:Y:S01]  /*15400*/  IMAD.IADD R8, R39, 0x1, -R8 ;  /* 0x0000000127087824 */ /* 0x000fe200078e0a08 */
[----:B------:R-:W-:Y:S02]  /*15410*/  SHF.R.S32.HI R10, RZ, 0x5, R10 ;  /* 0x00000005ff0a7819 */ /* 0x000fe4000001140a */
[----:B------:R-:W-:-:S03]  /*15420*/  LOP3.LUT R4, R4, 0x1ffffffe, RZ, 0xc0, !PT ;  /* 0x1ffffffe04047812 */ /* 0x000fc600078ec0ff */
[----:B------:R-:W-:Y:S02]  /*15430*/  IMAD R11, R10, 0x10, R8 ;  /* 0x000000100a0b7824 */ /* 0x000fe400078e0208 */
[----:B------:R-:W-:-:S04]  /*15440*/  IMAD.IADD R4, R9, 0x1, -R4 ;  /* 0x0000000109047824 */ /* 0x000fc800078e0a04 */
[----:B------:R-:W-:Y:S01]  /*15450*/  IMAD R4, R11, 0x8, R4 ;  /* 0x000000080b047824 */ /* 0x000fe200078e0204 */
[----:B------:R-:W-:Y:S02]  /*15460*/  MOV R24, R2 ;  /* 0x0000000200187202 */ /* 0x000fe40000000f00 */
[----:B0-----:R-:W-:Y:S01]  /*15470*/  MOV R25, R5 ;  /* 0x0000000500197202 */ /* 0x001fe20000000f00 */
[----:B------:R-:W-:-:S04]  /*15480*/  IMAD.SHL.U32 R5, R4, 0x8, RZ ;  /* 0x0000000804057824 */ /* 0x000fc800078e00ff */
[----:B------:R-:W-:-:S03]  /*15490*/  IMAD.WIDE R4, R5, 0x2, R24 ;  /* 0x0000000205047825 */ /* 0x000fc600078e0218 */
[C---:B-----5:R-:W-:Y:S02]  /*154a0*/  IADD3 R23, P0, R4.reuse, 0x60, RZ ;  /* 0x0000006004177810 */ /* 0x060fe40007f1e0ff */
[C---:B------:R-:W-:Y:S02]  /*154b0*/  LOP3.LUT R9, R4.reuse, 0x380, RZ, 0xc0, !PT ;  /* 0x0000038004097812 */ /* 0x040fe400078ec0ff */
[----:B------:R-:W-:Y:S02]  /*154c0*/  LOP3.LUT R8, R23, 0x380, RZ, 0xc0, !PT ;  /* 0x0000038017087812 */ /* 0x000fe400078ec0ff */
[----:B------:R-:W-:Y:S02]  /*154d0*/  SHF.R.U64 R9, R9, 0x3, RZ ;  /* 0x0000000309097819 */ /* 0x000fe400000012ff */
[C---:B------:R-:W-:Y:S02]  /*154e0*/  IADD3 R11, P1, R4.reuse, 0x40, RZ ;  /* 0x00000040040b7810 */ /* 0x040fe40007f3e0ff */
[----:B------:R-:W-:-:S02]  /*154f0*/  IADD3 R13, P2, R4, 0x20, RZ ;  /* 0x00000020040d7810 */ /* 0x000fc40007f5e0ff */
[----:B------:R-:W-:Y:S02]  /*15500*/  SHF.R.U64 R8, R8, 0x3, RZ ;  /* 0x0000000308087819 */ /* 0x000fe400000012ff */
[----:B------:R-:W-:Y:S01]  /*15510*/  LOP3.LUT R4, R9, R4, RZ, 0x3c, !PT ;  /* 0x0000000409047212 */ /* 0x000fe200078e3cff */
[----:B------:R-:W-:Y:S05]  /*15520*/  WARPSYNC.ALL ;  /* 0x0000000000007948 */ /* 0x000fea0003800000 */
[----:B------:R-:W-:Y:S01]  /*15530*/  LOP3.LUT R8, R8, R23, RZ, 0x3c, !PT ;  /* 0x0000001708087212 */ /* 0x000fe200078e3cff */
[----:B------:R-:W-:Y:S01]  /*15540*/  ULDC.64 UR4, c[0x0][0xbd8] ;  /* 0x0002f60000047ab9 */ /* 0x000fe20000000a00 */
[----:B------:R-:W-:-:S02]  /*15550*/  LOP3.LUT R10, R11, 0x380, RZ, 0xc0, !PT ;  /* 0x000003800b0a7812 */ /* 0x000fc400078ec0ff */
[----:B------:R-:W-:Y:S01]  /*15560*/  MOV R23, R4 ;  /* 0x0000000400177202 */ /* 0x000fe20000000f00 */
[--C-:B------:R-:W-:Y:S01]  /*15570*/  IMAD.X R9, RZ, RZ, R5.reuse, P0 ;  /* 0x000000ffff097224 */ /* 0x100fe200000e0605 */
[----:B------:R-:W-:Y:S02]  /*15580*/  F2FP.BF16.F32.PACK_AB R4, R89, R26 ;  /* 0x0000001a5904723e */ /* 0x000fe400000010ff */
[----:B------:R-:W2:Y:S01]  /*15590*/  LDC.64 R26, c[0x0][0xbd8] ;  /* 0x0002f600ff1a7b82 */ /* 0x000ea20000000a00 */
[----:B------:R-:W-:Y:S02]  /*155a0*/  ISETP.NE.U32.AND P0, PT, RZ, UR4, PT ;  /* 0x00000004ff007c0c */ /* 0x000fe4000bf05070 */
[----:B------:R-:W-:Y:S02]  /*155b0*/  SHF.R.U64 R10, R10, 0x3, RZ ;  /* 0x000000030a0a7819 */ /* 0x000fe400000012ff */
[----:B------:R-:W-:Y:S01]  /*155c0*/  ISETP.NE.AND.EX P0, PT, RZ, UR5, PT, P0 ;  /* 0x00000005ff007c0c */ /* 0x000fe2000bf05300 */
[----:B------:R-:W-:Y:S01]  /*155d0*/  ULDC.64 UR4, c[0x0][0xbe0] ;  /* 0x0002f80000047ab9 */ /* 0x000fe20000000a00 */
[----:B------:R-:W-:Y:S01]  /*155e0*/  LOP3.LUT R10, R10, R11, RZ, 0x3c, !PT ;  /* 0x0000000b0a0a7212 */ /* 0x000fe200078e3cff */
[----:B------:R-:W-:Y:S01]  /*155f0*/  IMAD.X R11, RZ, RZ, R5, P1 ;  /* 0x000000ffff0b7224 */ /* 0x000fe200008e0605 */
[----:B------:R-:W-:-:S02]  /*15600*/  LOP3.LUT R12, R13, 0x380, RZ, 0xc0, !PT ;  /* 0x000003800d0c7812 */ /* 0x000fc400078ec0ff */
[----:B------:R-:W-:Y:S02]  /*15610*/  ISETP.NE.U32.AND P1, PT, RZ, UR4, PT ;  /* 0x00000004ff007c0c */ /* 0x000fe4000bf25070 */
[----:B------:R-:W-:Y:S02]  /*15620*/  SHF.R.U64 R12, R12, 0x3, RZ ;  /* 0x000000030c0c7819 */ /* 0x000fe400000012ff */
[----:B------:R-:W-:Y:S02]  /*15630*/  ISETP.NE.AND.EX P1, PT, RZ, UR5, PT, P1 ;  /* 0x00000005ff007c0c */ /* 0x000fe4000bf25310 */
[----:B------:R-:W-:Y:S01]  /*15640*/  LOP3.LUT R12, R12, R13, RZ, 0x3c, !PT ;  /* 0x0000000d0c0c7212 */ /* 0x000fe200078e3cff */
[----:B------:R-:W-:Y:S01]  /*15650*/  IMAD.X R13, RZ, RZ, R5, P2 ;  /* 0x000000ffff0d7224 */ /* 0x000fe200010e0605 */
[----:B------:R-:W-:Y:S02]  /*15660*/  F2FP.BF16.F32.PACK_AB R5, R91, R90 ;  /* 0x0000005a5b05723e */ /* 0x000fe400000010ff */
[----:B------:R-:W-:-:S02]  /*15670*/  F2FP.BF16.F32.PACK_AB R6, R6, R3 ;  /* 0x000000030606723e */ /* 0x000fc400000010ff */
[----:B------:R-:W-:Y:S01]  /*15680*/  F2FP.BF16.F32.PACK_AB R7, R7, R94 ;  /* 0x0000005e0707723e */ /* 0x000fe200000010ff */
[----:B------:R-:W-:Y:S01]  /*15690*/  BAR.SYNC.DEFER_BLOCKING 0x1, 0x180 ;  /* 0x0046000000007b1d */ /* 0x000fe20000010000 */
        /* <DEDUP_REMOVED lines=11> */
[----:B------:R0:W-:Y:S01]  /*15750*/  STSM.16.M88.4 [R23], R4 ;  /* 0x0000000417007844 */ /* 0x0001e20000000200 */
[----:B------:R-:W-:-:S03]  /*15760*/  LEA.HI R34, R34, R39, RZ, 0x7 ;  /* 0x0000002722227211 */ /* 0x000fc600078f38ff */
[----:B------:R1:W-:Y:S01]  /*15770*/  STSM.16.M88.4 [R33], R8 ;  /* 0x0000000821007844 */ /* 0x0003e20000000200 */
[----:B------:R-:W-:Y:S02]  /*15780*/  LOP3.LUT R29, R34, 0xffffff80, RZ, 0xc0, !PT ;  /* 0xffffff80221d7812 */ /* 0x000fe400078ec0ff */
[----:B0-----:R-:W-:Y:S02]  /*15790*/  F2FP.BF16.F32.PACK_AB R4, R105, R104 ;  /* 0x000000686904723e */ /* 0x001fe400000010ff */
[----:B------:R-:W-:Y:S02]  /*157a0*/  F2FP.BF16.F32.PACK_AB R5, R107, R106 ;  /* 0x0000006a6b05723e */ /* 0x000fe400000010ff */
[----:B------:R-:W-:Y:S02]  /*157b0*/  F2FP.BF16.F32.PACK_AB R6, R109, R108 ;  /* 0x0000006c6d06723e */ /* 0x000fe400000010ff */
[----:B------:R-:W-:-:S05]  /*157c0*/  F2FP.BF16.F32.PACK_AB R7, R111, R110 ;  /* 0x0000006e6f07723e */ /* 0x000fca00000010ff */
[----:B------:R0:W-:Y:S04]  /*157d0*/  STSM.16.M88.4 [R32], R4 ;  /* 0x0000000420007844 */ /* 0x0001e80000000200 */
[----:B------:R3:W-:Y:S01]  /*157e0*/  STSM.16.M88.4 [R3], R12 ;  /* 0x0000000c03007844 */ /* 0x0007e20000000200 */
[----:B-1----:R-:W-:Y:S01]  /*157f0*/  IMAD.IADD R11, R39, 0x1, -R29 ;  /* 0x00000001270b7824 */ /* 0x002fe200078e0a1d */
[----:B------:R-:W-:Y:S01]  /*15800*/  ULDC UR4, c[0x0][0xa88] ;  /* 0x0002a20000047ab9 */ /* 0x000fe20000000800 */
[----:B------:R-:W-:-:S03]  /*15810*/  IMAD.MOV.U32 R23, RZ, RZ, RZ ;  /* 0x000000ffff177224 */ /* 0x000fc600078e00ff */
[----:B0-----:R-:W-:-:S04]  /*15820*/  SHF.R.S32.HI R6, RZ, 0x1f, R11 ;  /* 0x0000001fff067819 */ /* 0x001fc8000001140b */
[----:B------:R-:W-:Y:S01]  /*15830*/  LEA.HI R4, R6, R11, RZ, 0x2 ;  /* 0x0000000b06047211 */ /* 0x000fe200078f10ff */
[----:B---3--:R-:W-:-:S03]  /*15840*/  IMAD.U32 R3, RZ, RZ, UR4 ;  /* 0x00000004ff037e24 */ /* 0x008fc6000f8e00ff */
[--C-:B------:R-:W-:Y:S02]  /*15850*/  SHF.R.S32.HI R7, RZ, 0x2, R4.reuse ;  /* 0x00000002ff077819 */ /* 0x100fe40000011404 */
[----:B------:R-:W-:Y:S01]  /*15860*/  SHF.R.S32.HI R8, RZ, 0x1f, R4 ;  /* 0x0000001fff087819 */ /* 0x000fe20000011404 */
[C---:B--2---:R-:W-:Y:S01]  /*15870*/  IMAD.WIDE R30, R35.reuse, 0x4, R26 ;  /* 0x00000004231e7825 */ /* 0x044fe200078e021a */
[----:B------:R-:W-:Y:S08]  /*15880*/  BAR.SYNC.DEFER_BLOCKING 0x1, 0x180 ;  /* 0x0046000000007b1d */ /* 0x000ff00000010000 */
[----:B------:R-:W0:Y:S01]  /*15890*/  @P1 LDC.64 R26, c[0x0][0xbe0] ;  /* 0x0002f800ff1a1b82 */ /* 0x000e220000000a00 */
[----:B------:R1:W5:Y:S01]  /*158a0*/  @P0 LDG.E R23, desc[UR38][R30.64] ;  /* 0x000000261e170981 */ /* 0x000362000c1e1900 */
[----:B0-----:R-:W-:-:S05]  /*158b0*/  @P1 IMAD.WIDE R4, R35, 0x4, R26 ;  /* 0x0000000423041825 */ /* 0x001fca00078e021a */
[----:B------:R1:W5:Y:S01]  /*158c0*/  @P1 LDG.E R3, desc[UR38][R4.64] ;  /* 0x0000002604031981 */ /* 0x000362000c1e1900 */
[----:B------:R-:W-:Y:S02]  /*158d0*/  SHF.R.S32.HI R34, RZ, 0x7, R34 ;  /* 0x00000007ff227819 */ /* 0x000fe40000011422 */
[----:B------:R-:W-:Y:S01]  /*158e0*/  LEA.HI R8, R8, R7, RZ, 0x3 ;  /* 0x0000000708087211 */ /* 0x000fe200078f18ff */
[----:B------:R-:W-:Y:S06]  /*158f0*/  @P1 BRA `(.L_x_11767) ;  /* 0x0000000000101947 */ /* 0x000fec0003800000 */
[----:B------:R-:W-:Y:S05]  /*15900*/  @!P0 BRA `(.L_x_11767) ;  /* 0x00000000000c8947 */ /* 0x000fea0003800000 */
[----:B-1----:R-:W2:Y:S04]  /*15910*/  LDG.E R4, desc[UR38][R30.64] ;  /* 0x000000261e047981 */ /* 0x002ea8000c1e1900 */
[----:B-----5:R-:W2:Y:S02]  /*15920*/  LDG.E R3, desc[UR38][R30.64+0x4] ;  /* 0x000004261e037981 */ /* 0x020ea4000c1e1900 */
[----:B--2---:R-:W-:-:S07]  /*15930*/  IMAD.IADD R3, R3, 0x1, -R4 ;  /* 0x0000000103037824 */ /* 0x004fce00078e0a04 */
.L_x_11767:
[----:B------:R-:W2:Y:S01]  /*15940*/  LDL.LU R40, [R1+0x30] ;  /* 0x0000300001287983 */ /* 0x000ea20000300800 */
[----:B------:R-:W-:Y:S01]  /*15950*/  LOP3.LUT R8, R8, 0xfffffff8, RZ, 0xc0, !PT ;  /* 0xfffffff808087812 */ /* 0x000fe200078ec0ff */
[----:B-1----:R-:W-:Y:S01]  /*15960*/  IMAD.HI R5, R34, 0x55555556, RZ ;  /* 0x5555555622057827 */ /* 0x002fe200078e02ff */
[----:B------:R-:W-:Y:S01]  /*15970*/  LEA.HI R6, R6, R11, RZ, 0x5 ;  /* 0x0000000b06067211 */ /* 0x000fe200078f28ff */
[----:B------:R-:W3:Y:S01]  /*15980*/  LDL.LU R39, [R1+0x3c] ;  /* 0x00003c0001277983 */ /* 0x000ee20000300800 */
[----:B------:R-:W-:Y:S01]  /*15990*/  ULDC.64 UR4, c[0x0][0xb70] ;  /* 0x0002dc0000047ab9 */ /* 0x000fe20000000a00 */
[----:B------:R-:W-:Y:S01]  /*159a0*/  IMAD.IADD R13, R7, 0x1, -R8 ;  /* 0x00000001070d7824 */ /* 0x000fe200078e0a08 */
[----:B------:R-:W-:Y:S01]  /*159b0*/  SHF.R.S32.HI R6, RZ, 0x5, R6 ;  /* 0x00000005ff067819 */ /* 0x000fe20000011406 */
[--C-:B-----5:R-:W-:Y:S01]  /*159c0*/  IMAD.MOV.U32 R30, RZ, RZ, R23.reuse ;  /* 0x000000ffff1e7224 */ /* 0x120fe200078e0017 */
[----:B------:R-:W-:Y:S02]  /*159d0*/  SHF.R.S32.HI R31, RZ, 0x1f, R23 ;  /* 0x0000001fff1f7819 */ /* 0x000fe40000011417 */
[----:B------:R-:W-:Y:S01]  /*159e0*/  LEA.HI R9, R5, R5, RZ, 0x1 ;  /* 0x0000000505097211 */ /* 0x000fe200078f08ff */
[----:B------:R-:W-:Y:S01]  /*159f0*/  IMAD R8, R6, 0x10, R13 ;  /* 0x0000001006087824 */ /* 0x000fe200078e020d */
[----:B------:R-:W-:-:S02]  /*15a00*/  SHF.R.S32.HI R6, RZ, 0x1f, R35 ;  /* 0x0000001fff067819 */ /* 0x000fc40000011423 */
[----:B------:R-:W-:Y:S01]  /*15a10*/  SEL R37, R35, RZ, !P0 ;  /* 0x000000ff23257207 */ /* 0x000fe20004000000 */
[----:B------:R-:W-:Y:S01]  /*15a20*/  IMAD R9, R9, -0x3, R34 ;  /* 0xfffffffd09097824 */ /* 0x000fe200078e0222 */
[----:B------:R-:W-:Y:S02]  /*15a30*/  SEL R38, R6, RZ, !P0 ;  /* 0x000000ff06267207 */ /* 0x000fe40004000000 */
[----:B------:R-:W-:Y:S01]  /*15a40*/  LOP3.LUT P0, RZ, R11, 0x3, RZ, 0xc0, !PT ;  /* 0x000000030bff7812 */ /* 0x000fe2000780c0ff */
[----:B------:R-:W-:Y:S01]  /*15a50*/  IMAD R8, R9, 0x40, R8 ;  /* 0x0000004009087824 */ /* 0x000fe200078e0208 */
        /* <DEDUP_REMOVED lines=10> */
[----:B------:R-:W-:Y:S02]  /*15b00*/  IMAD.IADD R5, R5, 0x1, R7 ;  /* 0x0000000105057824 */ /* 0x000fe400078e0207 */
[----:B------:R-:W-:Y:S02]  /*15b10*/  IMAD R6, R38, UR4, RZ ;  /* 0x0000000426067c24 */ /* 0x000fe4000f8e02ff */
[----:B------:R-:W-:-:S04]  /*15b20*/  IMAD.WIDE.U32 R4, R37, UR4, R4 ;  /* 0x0000000425047c25 */ /* 0x000fc8000f8e0004 */
[----:B------:R-:W-:Y:S01]  /*15b30*/  IMAD R8, R37, UR5, R6 ;  /* 0x0000000525087c24 */ /* 0x000fe2000f8e0206 */
[----:B------:R-:W-:Y:S01]  /*15b40*/  IADD3 R6, P1, R10, R4, RZ ;  /* 0x000000040a067210 */ /* 0x000fe20007f3e0ff */
[----:B------:R-:W-:Y:S01]  /*15b50*/  IMAD R7, R20, 0x40, R0 ;  /* 0x0000004014077824 */ /* 0x000fe200078e0200 */
[----:B------:R-:W-:Y:S01]  /*15b60*/  ULDC.64 UR4, c[0x0][0xb40] ;  /* 0x0002d00000047ab9 */ /* 0x000fe20000000a00 */
[----:B------:R-:W-:Y:S01]  /*15b70*/  VIADD R4, R10, 0x8 ;  /* 0x000000080a047836 */ /* 0x000fe20000000000 */
[----:B------:R-:W-:Y:S01]  /*15b80*/  IADD3.X R9, R9, R5, R8, P1, !PT ;  /* 0x0000000509097210 */ /* 0x000fe20000ffe408 */
[----:B------:R-:W-:Y:S01]  /*15b90*/  IMAD.WIDE R24, R7, 0x2, R24 ;  /* 0x0000000207187825 */ /* 0x000fe200078e0218 */
[----:B------:R-:W-:Y:S02]  /*15ba0*/  LEA R34, P2, R6, UR4, 0x2 ;  /* 0x0000000406227c11 */ /* 0x000fe4000f8410ff */
[----:B------:R-:W-:Y:S02]  /*15bb0*/  ISETP.GE.OR P1, PT, R10, R3, P0 ;  /* 0x000000030a00720c */ /* 0x000fe40000726670 */
[----:B------:R-:W-:Y:S01]  /*15bc0*/  LEA.HI.X R35, R6, UR5, R9, 0x2, P2 ;  /* 0x0000000506237c11 */ /* 0x000fe200090f1409 */
[----:B------:R-:W-:Y:S01]  /*15bd0*/  ULDC.64 UR4, c[0x0][0xaa0] ;  /* 0x0002a80000047ab9 */ /* 0x000fe20000000a00 */
[----:B------:R-:W-:-:S02]  /*15be0*/  IADD3 R15, P2, R24, 0x1800, RZ ;  /* 0x00001800180f7810 */ /* 0x000fc40007f5e0ff */
[C---:B------:R-:W-:Y:S02]  /*15bf0*/  IADD3 R11, P3, R24.reuse, 0x3000, RZ ;  /* 0x00003000180b7810 */ /* 0x040fe40007f7e0ff */
[C---:B------:R-:W-:Y:S01]  /*15c00*/  IADD3 R7, P4, R24.reuse, 0x4800, RZ ;  /* 0x0000480018077810 */ /* 0x040fe20007f9e0ff */
[--C-:B------:R-:W-:Y:S01]  /*15c10*/  IMAD.X R9, RZ, RZ, R25.reuse, P2 ;  /* 0x000000ffff097224 */ /* 0x100fe200010e0619 */
[----:B------:R-:W-:Y:S01]  /*15c20*/  LOP3.LUT R5, R24, 0x380, RZ, 0xc0, !PT ;  /* 0x0000038018057812 */ /* 0x000fe200078ec0ff */
[--C-:B------:R-:W-:Y:S01]  /*15c30*/  IMAD.X R13, RZ, RZ, R25.reuse, P3 ;  /* 0x000000ffff0d7224 */ /* 0x100fe200018e0619 */
[----:B------:R-:W-:Y:S01]  /*15c40*/  ISETP.GE.OR P0, PT, R4, R3, P0 ;  /* 0x000000030400720c */ /* 0x000fe20000706670 */
[----:B------:R-:W-:Y:S01]  /*15c50*/  IMAD.X R27, RZ, RZ, R25, P4 ;  /* 0x000000ffff1b7224 */ /* 0x000fe200020e0619 */
[----:B------:R-:W-:Y:S01]  /*15c60*/  LOP3.LUT R8, R15, 0x380, RZ, 0xc0, !PT ;  /* 0x000003800f087812 */ /* 0x000fe200078ec0ff */
[----:B------:R-:W-:Y:S01]  /*15c70*/  @!P1 STG.E desc[UR38][R34.64], R28 ;  /* 0x0000001c22009986 */ /* 0x000fe2000c101926 */
[----:B------:R-:W-:-:S02]  /*15c80*/  LOP3.LUT R10, R11, 0x380, RZ, 0xc0, !PT ;  /* 0x000003800b0a7812 */ /* 0x000fc400078ec0ff */
[----:B------:R-:W-:Y:S02]  /*15c90*/  LOP3.LUT R6, R7, 0x380, RZ, 0xc0, !PT ;  /* 0x0000038007067812 */ /* 0x000fe400078ec0ff */
[----:B------:R-:W-:Y:S02]  /*15ca0*/  SHF.R.U64 R5, R5, 0x3, RZ ;  /* 0x0000000305057819 */ /* 0x000fe400000012ff */
[----:B------:R-:W-:Y:S02]  /*15cb0*/  SHF.R.U64 R8, R8, 0x3, RZ ;  /* 0x0000000308087819 */ /* 0x000fe400000012ff */
[----:B------:R-:W-:Y:S01]  /*15cc0*/  SHF.R.U64 R10, R10, 0x3, RZ ;  /* 0x000000030a0a7819 */ /* 0x000fe200000012ff */
[----:B------:R0:W-:Y:S01]  /*15cd0*/  @!P0 STG.E desc[UR38][R34.64+0x20], R21 ;  /* 0x0000201522008986 */ /* 0x0001e2000c101926 */
[----:B------:R-:W-:Y:S02]  /*15ce0*/  SHF.R.U64 R6, R6, 0x3, RZ ;  /* 0x0000000306067819 */ /* 0x000fe400000012ff */
[----:B------:R-:W-:Y:S01]  /*15cf0*/  LOP3.LUT R4, R5, R24, RZ, 0x3c, !PT ;  /* 0x0000001805047212 */ /* 0x000fe200078e3cff */
[----:B------:R-:W-:Y:S01]  /*15d00*/  IMAD.MOV.U32 R5, RZ, RZ, R25 ;  /* 0x000000ffff057224 */ /* 0x000fe200078e0019 */
[----:B------:R-:W-:-:S02]  /*15d10*/  LOP3.LUT R8, R8, R15, RZ, 0x3c, !PT ;  /* 0x0000000f08087212 */ /* 0x000fc400078e3cff */
[----:B------:R-:W-:Y:S02]  /*15d20*/  LOP3.LUT R12, R10, R11, RZ, 0x3c, !PT ;  /* 0x0000000b0a0c7212 */ /* 0x000fe400078e3cff */
[----:B------:R-:W-:Y:S02]  /*15d30*/  LOP3.LUT R26, R6, R7, RZ, 0x3c, !PT ;  /* 0x00000007061a7212 */ /* 0x000fe400078e3cff */
[----:B------:R-:W5:Y:S01]  /*15d40*/  LD.E.128 R4, desc[UR38][R4.64] ;  /* 0x0000002604047980 */ /* 0x000f62000c101d00 */
[----:B------:R-:W-:-:S03]  /*15d50*/  IMAD R36, R31, UR4, RZ ;  /* 0x000000041f247c24 */ /* 0x000fc6000f8e02ff */
[----:B------:R-:W5:Y:S01]  /*15d60*/  LD.E.128 R8, desc[UR38][R8.64] ;  /* 0x0000002608087980 */ /* 0x000f62000c101d00 */
[----:B------:R-:W-:Y:S01]  /*15d70*/  IMAD.WIDE.U32 R30, R23, UR4, R32 ;  /* 0x00000004171e7c25 */ /* 0x000fe2000f8e0020 */
[----:B------:R-:W-:Y:S02]  /*15d80*/  ULDC UR4, c[0x0][0xa8c] ;  /* 0x0002a30000047ab9 */ /* 0x000fe40000000800 */
[----:B------:R-:W5:Y:S04]  /*15d90*/  LD.E.128 R12, desc[UR38][R12.64] ;  /* 0x000000260c0c7980 */ /* 0x000f68000c101d00 */
[----:B------:R-:W5:Y:S01]  /*15da0*/  LD.E.128 R24, desc[UR38][R26.64] ;  /* 0x000000261a187980 */ /* 0x000f62000c101d00 */
[----:B------:R-:W-:Y:S01]  /*15db0*/  ISETP.GE.AND P0, PT, R0, UR4, PT ;  /* 0x0000000400007c0c */ /* 0x000fe2000bf06270 */
[----:B------:R-:W-:Y:S01]  /*15dc0*/  IMAD R32, R39, -0xc0, R3 ;  /* 0xffffff4027207824 */ /* 0x000fe200078e0203 */
[----:B------:R-:W-:Y:S01]  /*15dd0*/  @!PT LDS RZ, [RZ] ;  /* 0x00000000fffff984 */ /* 0x000fe20000000800 */
[----:B------:R-:W-:Y:S01]  /*15de0*/  @!PT LDS RZ, [RZ] ;  /* 0x00000000fffff984 */ /* 0x000fe20000000800 */
[----:B------:R-:W-:Y:S01]  /*15df0*/  @!PT LDS RZ, [RZ] ;  /* 0x00000000fffff984 */ /* 0x000fe20000000800 */
[----:B------:R-:W-:Y:S01]  /*15e00*/  @!PT LDS RZ, [RZ] ;  /* 0x00000000fffff984 */ /* 0x000fe20000000800 */
[----:B------:R1:W-:Y:S06]  /*15e10*/  MEMBAR.ALL.CTA ;  /* 0x0000000000007992 */ /* 0x0003ec0000008000 */
[----:B-1----:R-:W1:Y:S01]  /*15e20*/  FENCE.VIEW.ASYNC.S ;  /* 0x00000000000073c6 */ /* 0x002e620000000000 */
[----:B------:R-:W-:Y:S01]  /*15e30*/  IMAD R23, R23, UR5, R36 ;  /* 0x0000000517177c24 */ /* 0x000fe2000f8e0224 */
[----:B------:R-:W-:Y:S01]  /*15e40*/  ULDC.64 UR4, c[0x0][0xae0] ;  /* 0x0002b80000047ab9 */ /* 0x000fe20000000a00 */
[----:B------:R-:W-:-:S02]  /*15e50*/  VIADD R0, R20, 0x30 ;  /* 0x0000003014007836 */ /* 0x000fc40000000000 */
[C---:B------:R-:W-:Y:S02]  /*15e60*/  VIADD R3, R20.reuse, 0x60 ;  /* 0x0000006014037836 */ /* 0x040fe40000000000 */
[----:B0-----:R-:W-:Y:S01]  /*15e70*/  VIADD R21, R20, 0x90 ;  /* 0x0000009014157836 */ /* 0x001fe20000000000 */
[-C--:B------:R-:W-:Y:S01]  /*15e80*/  ISETP.GE.OR P3, PT, R0, R32.reuse, P0 ;  /* 0x000000200000720c */ /* 0x080fe20000766670 */
[----:B------:R-:W-:Y:S01]  /*15e90*/  IMAD.IADD R31, R31, 0x1, R23 ;  /* 0x000000011f1f7824 */ /* 0x000fe200078e0217 */
[-C--:B------:R-:W-:Y:S01]  /*15ea0*/  ISETP.GE.OR P1, PT, R3, R32.reuse, P0 ;  /* 0x000000200300720c */ /* 0x080fe20000726670 */
[----:B------:R-:W-:Y:S01]  /*15eb0*/  IMAD R23, R29, UR4, RZ ;  /* 0x000000041d177c24 */ /* 0x000fe2000f8e02ff */
[-C--:B------:R-:W-:Y:S01]  /*15ec0*/  ISETP.GE.OR P2, PT, R21, R32.reuse, P0 ;  /* 0x000000201500720c */ /* 0x080fe20000746670 */
[----:B------:R-:W-:Y:S01]  /*15ed0*/  IMAD.WIDE.U32 R28, R40, UR4, R30 ;  /* 0x00000004281c7c25 */ /* 0x000fe2000f8e001e */
[----:B------:R-:W-:Y:S02]  /*15ee0*/  ISETP.GE.OR P0, PT, R20, R32, P0 ;  /* 0x000000201400720c */ /* 0x000fe40000706670 */
[----:B------:R-:W-:Y:S01]  /*15ef0*/  SHF.R.S32.HI R21, RZ, 0x1f, R20 ;  /* 0x0000001fff157819 */ /* 0x000fe20000011414 */
[----:B------:R-:W-:Y:S01]  /*15f00*/  IMAD R23, R40, UR5, R23 ;  /* 0x0000000528177c24 */ /* 0x000fe2000f8e0217 */
[----:B------:R-:W-:Y:S01]  /*15f10*/  ULDC.64 UR4, c[0x0][0xae8] ;  /* 0x0002ba0000047ab9 */ /* 0x000fe20000000a00 */
[----:B------:R-:W-:-:S02]  /*15f20*/  VIADD R0, R2, 0x16820 ;  /* 0x0001682002007836 */ /* 0x000fc40000000000 */
[----:B------:R-:W-:Y:S02]  /*15f30*/  IMAD.IADD R29, R29, 0x1, R23 ;  /* 0x000000011d1d7824 */ /* 0x000fe400078e0217 */
[----:B------:R-:W-:Y:S01]  /*15f40*/  IMAD R3, R38, UR4, RZ ;  /* 0x0000000426037c24 */ /* 0x000fe2000f8e02ff */
[----:B------:R-:W-:Y:S01]  /*15f50*/  PRMT R0, RZ, 0x654, R0 ;  /* 0x00000654ff007816 */ /* 0x000fe20000000000 */
[----:B------:R-:W-:-:S03]  /*15f60*/  IMAD.WIDE.U32 R32, R37, UR4, R28 ;  /* 0x0000000425207c25 */ /* 0x000fc6000f8e001c */
[----:B-1----:R0:W-:Y:S01]  /*15f70*/  SYNCS.ARRIVE.TRANS64.RED.A1T0 RZ, [R0+URZ], RZ ;  /* 0x000000ff00ff79a7 */ /* 0x0021e2000810043f */
[----:B------:R-:W-:Y:S02]  /*15f80*/  IMAD R3, R37, UR5, R3 ;  /* 0x0000000525037c24 */ /* 0x000fe4000f8e0203 */
        /* <DEDUP_REMOVED lines=14> */
.L_x_11769:
[----:B------:R-:W-:Y:S05]  /*16070*/  BSYNC B1 ;  /* 0x0000000000017941 */ /* 0x000fea0003800000 */
.L_x_11768:
        /* <DEDUP_REMOVED lines=15> */
.L_x_11771:
[----:B------:R-:W-:Y:S05]  /*16170*/  BSYNC B1 ;  /* 0x0000000000017941 */ /* 0x000fea0003800000 */
.L_x_11770:
        /* <DEDUP_REMOVED lines=15> */
.L_x_11773:
[----:B------:R-:W-:Y:S05]  /*16270*/  BSYNC B1 ;  /* 0x0000000000017941 */ /* 0x000fea0003800000 */
.L_x_11772:
        /* <DEDUP_REMOVED lines=15> */
.L_x_11766:
[----:B0-----:R-:W2:Y:S01]  /*16370*/  LDL R8, [R1+0x34] ;  /* 0x0000340001087983 */ /* 0x001ea20000100800 */
        /* <DEDUP_REMOVED lines=8> */
[----:B------:R-:W0:Y:S01]  /*16400*/  @P1 LDC.64 R6, c[0x0][0xbe0] ;  /* 0x0002f800ff061b82 */ /* 0x000e220000000a00 */
[----:B------:R-:W-:Y:S02]  /*16410*/  ULDC UR4, c[0x0][0xa88] ;  /* 0x0002a20000047ab9 */ /* 0x000fe40000000800 */
[----:B------:R-:W-:Y:S02]  /*16420*/  IMAD.U32 R3, RZ, RZ, UR4 ;  /* 0x00000004ff037e24 */ /* 0x000fe4000f8e00ff */
[----:B--2---:R-:W-:-:S04]  /*16430*/  IMAD.WIDE R4, R8, 0x4, R4 ;  /* 0x0000000408047825 */ /* 0x004fc800078e0204 */
[----:B0-----:R-:W-:Y:S01]  /*16440*/  @P1 IMAD.WIDE R6, R8, 0x4, R6 ;  /* 0x0000000408061825 */ /* 0x001fe200078e0206 */
[----:B------:R0:W5:Y:S04]  /*16450*/  @P0 LDG.E R9, desc[UR38][R4.64] ;  /* 0x0000002604090981 */ /* 0x000168000c1e1900 */
[----:B------:R0:W5:Y:S01]  /*16460*/  @P1 LDG.E R3, desc[UR38][R6.64] ;  /* 0x0000002606031981 */ /* 0x000162000c1e1900 */
[----:B------:R-:W-:Y:S01]  /*16470*/  ISETP.GT.AND P2, PT, R39, 0xbf, PT ;  /* 0x000000bf2700780c */ /* 0x000fe20003f44270 */
[----:B------:R-:W-:-:S12]  /*16480*/  @P1 BRA `(.L_x_11775) ;  /* 0x0000000000101947 */ /* 0x000fd80003800000 */
[----:B------:R-:W-:Y:S05]  /*16490*/  @!P0 BRA `(.L_x_11775) ;  /* 0x00000000000c8947 */ /* 0x000fea0003800000 */
[----:B0-----:R-:W2:Y:S04]  /*164a0*/  LDG.E R6, desc[UR38][R4.64] ;  /* 0x0000002604067981 */ /* 0x001ea8000c1e1900 */
[----:B-----5:R-:W2:Y:S02]  /*164b0*/  LDG.E R3, desc[UR38][R4.64+0x4] ;  /* 0x0000042604037981 */ /* 0x020ea4000c1e1900 */
[----:B--2---:R-:W-:-:S07]  /*164c0*/  IMAD.IADD R3, R3, 0x1, -R6 ;  /* 0x0000000103037824 */ /* 0x004fce00078e0a06 */
.L_x_11775:
[----:B------:R-:W2:Y:S04]  /*164d0*/  LDL R15, [R1+0x30] ;  /* 0x00003000010f7983 */ /* 0x000ea80000100800 */
[----:B------:R1:W5:Y:S01]  /*164e0*/  LDL R14, [R1+0x3c] ;  /* 0x00003c00010e7983 */ /* 0x0003620000100800 */
[----:B0-----:R-:W-:Y:S01]  /*164f0*/  SHF.R.S32.HI R4, RZ, 0x1f, R8 ;  /* 0x0000001fff047819 */ /* 0x001fe20000011408 */
[----:B------:R-:W-:Y:S01]  /*16500*/  BSSY B1, `(.L_x_11776) ;  /* 0x000001d000017945 */ /* 0x000fe20003800000 */
[----:B------:R-:W-:Y:S02]  /*16510*/  SEL R11, R8, RZ, !P0 ;  /* 0x000000ff080b7207 */ /* 0x000fe40004000000 */
[----:B------:R-:W-:Y:S02]  /*16520*/  SHF.R.S32.HI R13, RZ, 0x1f, R0 ;  /* 0x0000001fff0d7819 */ /* 0x000fe40000011400 */
[----:B------:R-:W-:-:S02]  /*16530*/  SEL R12, R4, RZ, !P0 ;  /* 0x000000ff040c7207 */ /* 0x000fc40004000000 */
[----:B-----5:R-:W-:Y:S02]  /*16540*/  SHF.R.S32.HI R8, RZ, 0x1f, R9 ;  /* 0x0000001fff087819 */ /* 0x020fe40000011409 */
[----:B--2---:R-:W-:Y:S01]  /*16550*/  SHF.R.S32.HI R10, RZ, 0x1f, R15 ;  /* 0x0000001fff0a7819 */ /* 0x004fe2000001140f */
[----:B-1----:R-:W-:Y:S06]  /*16560*/  @P2 BRA `(.L_x_11777) ;  /* 0x0000000000582947 */ /* 0x002fec0003800000 */
[----:B------:R-:W0:Y:S02]  /*16570*/  S2R R5, SR_TID.X ;  /* 0x0000000000057919 */ /* 0x000e240000002100 */
[----:B0-----:R-:W-:-:S04]  /*16580*/  IMAD R4, R14, 0xc0, R5 ;  /* 0x000000c00e047824 */ /* 0x001fc800078e0205 */
        /* <DEDUP_REMOVED lines=20> */
.L_x_11777:
[----:B------:R-:W-:Y:S05]  /*166d0*/  BSYNC B1 ;  /* 0x0000000000017941 */ /* 0x000fea0003800000 */
.L_x_11776:
[----:B------:R-:W-:Y:S01]  /*166e0*/  ULDC.64 UR4, c[0x0][0xaa0] ;  /* 0x0002a80000047ab9 */ /* 0x000fe20000000a00 */
[----:B------:R-:W-:Y:S01]  /*166f0*/  IMAD.MOV.U32 R4, RZ, RZ, R0 ;  /* 0x000000ffff047224 */ /* 0x000fe200078e0000 */
[----:B------:R-:W-:Y:S01]  /*16700*/  ULDC.64 UR6, c[0x0][0xae0] ;  /* 0x0002b80000067ab9 */ /* 0x000fe20000000a00 */
[----:B0-----:R-:W-:Y:S01]  /*16710*/  IMAD.MOV.U32 R5, RZ, RZ, R13 ;  /* 0x000000ffff057224 */ /* 0x001fe200078e000d */
[----:B------:R-:W-:Y:S01]  /*16720*/  SHF.R.S32.HI R21, RZ, 0x1f, R20 ;  /* 0x0000001fff157819 */ /* 0x000fe20000011414 */
[----:B------:R-:W-:Y:S01]  /*16730*/  IMAD R6, R8, UR4, RZ ;  /* 0x0000000408067c24 */ /* 0x000fe2000f8e02ff */
[----:B------:R-:W-:Y:S01]  /*16740*/  BSSY B1, `(.L_x_11778) ;  /* 0x0000024000017945 */ /* 0x000fe20003800000 */
[C---:B------:R-:W-:Y:S01]  /*16750*/  IMAD.WIDE.U32 R4, R9.reuse, UR4, R4 ;  /* 0x0000000409047c25 */ /* 0x040fe2000f8e0004 */
[----:B------:R-:W-:Y:S02]  /*16760*/  ULDC UR4, c[0x0][0xa8c] ;  /* 0x0002a30000047ab9 */ /* 0x000fe40000000800 */
[----:B------:R-:W-:Y:S01]  /*16770*/  ISETP.GE.AND P0, PT, R0, UR4, PT ;  /* 0x0000000400007c0c */ /* 0x000fe2000bf06270 */
[----:B------:R-:W-:Y:S01]  /*16780*/  IMAD R9, R9, UR5, R6 ;  /* 0x0000000509097c24 */ /* 0x000fe2000f8e0206 */
[----:B------:R-:W-:Y:S01]  /*16790*/  ULDC.64 UR4, c[0x0][0xae8] ;  /* 0x0002ba0000047ab9 */ /* 0x000fe20000000a00 */
[----:B------:R-:W-:-:S02]  /*167a0*/  VIADD R6, R20, 0x30 ;  /* 0x0000003014067836 */ /* 0x000fc40000000000 */
[----:B------:R-:W-:Y:S02]  /*167b0*/  IMAD R7, R14, -0xc0, R3 ;  /* 0xffffff400e077824 */ /* 0x000fe400078e0203 */
        /* <DEDUP_REMOVED lines=28> */
.L_x_11779:
[----:B------:R-:W-:Y:S05]  /*16980*/  BSYNC B1 ;  /* 0x0000000000017941 */ /* 0x000fea0003800000 */
.L_x_11778:
        /* <DEDUP_REMOVED lines=15> */
.L_x_11781:
[----:B------:R-:W-:Y:S05]  /*16a80*/  BSYNC B1 ;  /* 0x0000000000017941 */ /* 0x000fea0003800000 */
.L_x_11780:
        /* <DEDUP_REMOVED lines=15> */
.L_x_11783:
[----:B------:R-:W-:Y:S05]  /*16b80*/  BSYNC B1 ;  /* 0x0000000000017941 */ /* 0x000fea0003800000 */
.L_x_11782:
        /* <DEDUP_REMOVED lines=14> */
.L_x_11774:
[----:B------:R-:W-:Y:S05]  /*16c70*/  BSYNC B0 ;  /* 0x0000000000007941 */ /* 0x000fea0003800000 */
.L_x_11765:
[----:B------:R-:W2:Y:S01]  /*16c80*/  LDL R0, [R1+0xc] ;  /* 0x00000c0001007983 */ /* 0x000ea20000100800 */
[----:B------:R-:W-:Y:S02]  /*16c90*/  ULDC UR4, c[0x0][0xc14] ;  /* 0x0003050000047ab9 */ /* 0x000fe40000000800 */
[----:B--2---:R-:W-:-:S13]  /*16ca0*/  ISETP.GE.AND P0, PT, R0, UR4, PT ;  /* 0x0000000400007c0c */ /* 0x004fda000bf06270 */
[----:B------:R-:W-:Y:S05]  /*16cb0*/  @!P0 BRA `(.L_x_11784) ;  /* 0xfffffea000548947 */ /* 0x000fea000383ffff */
[----:B------:R-:W-:Y:S05]  /*16cc0*/  BRA `(.L_x_11570) ;  /* 0x0000005400407947 */ /* 0x000fea0003800000 */
.L_x_11568:
[----:B------:R-:W-:-:S08]  /*16cd0*/  NOP ;  /* 0x0000000000007918 */ /* 0x000fd00000000000 */
[----:B------:R-:W0:-:S00]  /*16ce0*/  USETMAXREG.DEALLOC.CTAPOOL 0x20 ;  /* 0x00000020000079c8 */ /* 0x000e0000080e0500 */
[----:B0-----:R-:W-:-:S06]  /*16cf0*/  LOP3.LUT R0, R0, 0x3, RZ, 0xc0, !PT ;  /* 0x0000000300007812 */ /* 0x001fcc00078ec0ff */
[----:B------:R-:W0:Y:S02]  /*16d00*/  SHFL.IDX PT, R0, R0, RZ, 0x1f ;  /* 0x00001fff00007589 */ /* 0x000e2400000e0000 */
[----:B0-----:R-:W-:-:S13]  /*16d10*/  ISETP.NE.AND P0, PT, R0, RZ, PT ;  /* 0x000000ff0000720c */ /* 0x001fda0003f05270 */
[----:B------:R-:W-:Y:S05]  /*16d20*/  @P0 BRA `(.L_x_11570) ;  /* 0x0000005400280947 */ /* 0x000fea0003800000 */
        /* <DEDUP_REMOVED lines=55> */
.L_x_11789:
        /* <DEDUP_REMOVED lines=14> */
.L_x_11788:
[----:B------:R-:W-:Y:S05]  /*17180*/  BSYNC B0 ;  /* 0x0000000000007941 */ /* 0x000fea0003800000 */
.L_x_11787:
        /* <DEDUP_REMOVED lines=26> */
.L_x_11785:
        /* <DEDUP_REMOVED lines=20> */
.L_x_11790:
        /* <DEDUP_REMOVED lines=59> */
.L_x_11786:
[----:B------:R-:W-:Y:S02]  /*17820*/  IMAD.MOV.U32 R17, RZ, RZ, RZ ;  /* 0x000000ffff117224 */ /* 0x000fe400078e00ff */
[----:B------:R-:W-:Y:S02]  /*17830*/  IMAD.U32 R16, RZ, RZ, UR6 ;  /* 0x00000006ff107e24 */ /* 0x000fe4000f8e00ff */
[----:B------:R-:W-:-:S07]  /*17840*/  IMAD.MOV.U32 R18, RZ, RZ, RZ ;  /* 0x000000ffff127224 */ /* 0x000fce00078e00ff */
.L_x_11791:
        /* <DEDUP_REMOVED lines=16> */
[----:B------:R-:W-:Y:S02]  /*17950*/  IMAD.MOV.U32 R22, RZ, RZ, RZ ;  /* 0x000000ffff167224 */ /* 0x000fe400078e00ff */
[----:B------:R-:W-:-:S07]  /*17960*/  IMAD.MOV.U32 R24, RZ, RZ, 0x1 ;  /* 0x00000001ff187424 */ /* 0x000fce00078e00ff */
.L_x_11892:
[----:B------:R-:W-:Y:S05]  /*17970*/  YIELD ;  /* 0x0000000000007946 */ /* 0x000fea0003800000 */
[----:B------:R-:W-:Y:S01]  /*17980*/  ULDC.64 UR4, c[0x0][0xa28] ;  /* 0x00028a0000047ab9 */ /* 0x000fe20000000a00 */
[----:B------:R-:W-:Y:S01]  /*17990*/  IMAD.MOV.U32 R8, RZ, RZ, RZ ;  /* 0x000000ffff087224 */ /* 0x000fe200078e00ff */
[----:B------:R-:W-:Y:S01]  /*179a0*/  ISETP.NE.U32.AND P0, PT, RZ, UR4, PT ;  /* 0x00000004ff007c0c */ /* 0x000fe2000bf05070 */
[----:B0-----:R-:W-:Y:S01]  /*179b0*/  IMAD.MOV.U32 R0, RZ, RZ, RZ ;  /* 0x000000ffff007224 */ /* 0x001fe200078e00ff */
        /* <DEDUP_REMOVED lines=13> */
[----:B------:R-:W2:Y:S01]  /*17a90*/  @P0 LDC.64 R4, c[0x0][0xa18] ;  /* 0x00028600ff040b82 */ /* 0x000ea20000000a00 */
[----:B0-----:R-:W-:-:S05]  /*17aa0*/  IMAD.WIDE R2, R19, 0x4, R2 ;  /* 0x0000000413027825 */ /* 0x001fca00078e0202 */
[----:B------:R-:W3:Y:S01]  /*17ab0*/  @P2 LDG.E R0, desc[UR38][R2.64] ;  /* 0x0000002602002981 */ /* 0x000ee2000c1e1900 */
[----:B------:R-:W-:Y:S02]  /*17ac0*/  ULDC UR4, c[0x0][0x288] ;  /* 0x0000a20000047ab9 */ /* 0x000fe40000000800 */
[----:B------:R-:W-:Y:S01]  /*17ad0*/  IMAD.U32 R7, RZ, RZ, UR4 ;  /* 0x00000004ff077e24 */ /* 0x000fe2000f8e00ff */
[----:B------:R-:W-:Y:S01]  /*17ae0*/  ULDC.64 UR4, c[0x0][0x3f8] ;  /* 0x0000fe0000047ab9 */ /* 0x000fe20000000a00 */
[----:B--2---:R-:W-:-:S05]  /*17af0*/  @P0 IMAD.WIDE R4, R19, 0x4, R4 ;  /* 0x0000000413040825 */ /* 0x004fca00078e0204 */
        /* <DEDUP_REMOVED lines=14> */
[----:B---3--:R0:W-:Y:S01]  /*17be0*/  STL [R1+0x8], R0 ;  /* 0x0000080001007387 */ /* 0x0081e20000100800 */
[----:B------:R-:W-:Y:S06]  /*17bf0*/  @P0 BRA `(.L_x_11793) ;  /* 0x0000000000100947 */ /* 0x000fec0003800000 */
[----:B------:R-:W-:Y:S05]  /*17c00*/  @!P2 BRA `(.L_x_11793) ;  /* 0x00000000000ca947 */ /* 0x000fea0003800000 */
[----:B0-----:R-:W2:Y:S04]  /*17c10*/  LDG.E R0, desc[UR38][R2.64] ;  /* 0x0000002602007981 */ /* 0x001ea8000c1e1900 */
[----:B-----5:R-:W2:Y:S02]  /*17c20*/  LDG.E R7, desc[UR38][R2.64+0x4] ;  /* 0x0000042602077981 */ /* 0x020ea4000c1e1900 */
[----:B--2---:R-:W-:-:S07]  /*17c30*/  IMAD.IADD R7, R7, 0x1, -R0 ;  /* 0x0000000107077824 */ /* 0x004fce00078e0a00 */
.L_x_11793:
[----:B0-----:R-:W0:Y:S01]  /*17c40*/  LDC.64 R4, c[0x0][0xa08] ;  /* 0x00028200ff047b82 */ /* 0x001e220000000a00 */
[----:B------:R-:W-:Y:S01]  /*17c50*/  IMAD.MOV.U32 R23, RZ, RZ, RZ ;  /* 0x000000ffff177224 */ /* 0x000fe200078e00ff */
[----:B------:R-:W-:-:S06]  /*17c60*/  ULDC.64 UR4, c[0x0][0xa20] ;  /* 0x0002880000047ab9 */ /* 0x000fcc0000000a00 */
[----:B------:R-:W2:Y:S01]  /*17c70*/  LDC.64 R2, c[0x0][0xa10] ;  /* 0x00028400ff027b82 */ /* 0x000ea20000000a00 */
[----:B------:R-:W-:Y:S02]  /*17c80*/  IMAD.MOV.U32 R0, RZ, RZ, RZ ;  /* 0x000000ffff007224 */ /* 0x000fe400078e00ff */
[----:B0-----:R-:W-:-:S05]  /*17c90*/  IMAD.WIDE R4, R19, 0x4, R4 ;  /* 0x0000000413047825 */ /* 0x001fca00078e0204 */
[----:B------:R-:W3:Y:S01]  /*17ca0*/  @P3 LDG.E R23, desc[UR38][R4.64] ;  /* 0x0000002604173981 */ /* 0x000ee2000c1e1900 */
[----:B--2---:R-:W-:-:S05]  /*17cb0*/  IMAD.WIDE R2, R19, 0x4, R2 ;  /* 0x0000000413027825 */ /* 0x004fca00078e0202 */
[----:B------:R0:W5:Y:S01]  /*17cc0*/  @P1 LDG.E R0, desc[UR38][R2.64] ;  /* 0x0000002602001981 */ /* 0x000162000c1e1900 */
[----:B------:R-:W-:-:S04]  /*17cd0*/  ISETP.NE.U32.AND P0, PT, RZ, UR4, PT ;  /* 0x00000004ff007c0c */ /* 0x000fc8000bf05070 */
[----:B------:R-:W-:Y:S01]  /*17ce0*/  ISETP.NE.AND.EX P0, PT, RZ, UR5, PT, P0 ;  /* 0x00000005ff007c0c */ /* 0x000fe2000bf05300 */
[----:B---3-5:R-:W-:-:S12]  /*17cf0*/  IMAD.IADD R23, R23, 0x1, R8 ;  /* 0x0000000117177824 */ /* 0x028fd800078e0208 */
[----:B0-----:R-:W-:Y:S05]  /*17d00*/  @!P0 BRA `(.L_x_11794) ;  /* 0x0000000000108947 */ /* 0x001fea0003800000 */
[----:B------:R-:W0:Y:S02]  /*17d10*/  LDC.64 R4, c[0x0][0xa20] ;  /* 0x00028800ff047b82 */ /* 0x000e240000000a00 */
[----:B0-----:R-:W-:-:S05]  /*17d20*/  IMAD.WIDE R4, R19, 0x4, R4 ;  /* 0x0000000413047825 */ /* 0x001fca00078e0204 */
[----:B------:R0:W5:Y:S01]  /*17d30*/  LDG.E R9, desc[UR38][R4.64] ;  /* 0x0000002604097981 */ /* 0x000162000c1e1900 */
[----:B------:R-:W-:Y:S05]  /*17d40*/  BRA `(.L_x_11795) ;  /* 0x0000000000107947 */ /* 0x000fea0003800000 */
.L_x_11794:
[----:B------:R-:W-:Y:S05]  /*17d50*/  @!P3 BRA `(.L_x_11795) ;  /* 0x00000000000cb947 */ /* 0x000fea0003800000 */
[----:B------:R-:W2:Y:S04]  /*17d60*/  LDG.E R10, desc[UR38][R4.64] ;  /* 0x00000026040a7981 */ /* 0x000ea8000c1e1900 */
[----:B------:R-:W2:Y:S02]  /*17d70*/  LDG.E R9, desc[UR38][R4.64+0x4] ;  /* 0x0000042604097981 */ /* 0x000ea4000c1e1900 */
[----:B--2---:R-:W-:-:S07]  /*17d80*/  IMAD.IADD R9, R9, 0x1, -R10 ;  /* 0x0000000109097824 */ /* 0x004fce00078e0a0a */
.L_x_11795:
        /* <DEDUP_REMOVED lines=27> */
.L_x_11798:
[----:B------:R-:W-:-:S13]  /*17f40*/  ISETP.NE.AND P0, PT, R5, 0x1, PT ;  /* 0x000000010500780c */ /* 0x000fda0003f05270 */
[----:B------:R-:W0:Y:S02]  /*17f50*/  @P0 LDC.64 R8, c[0x0][0x9e8] ;  /* 0x00027a00ff080b82 */ /* 0x000e240000000a00 */
[----:B0-----:R-:W-:-:S05]  /*17f60*/  @P0 IMAD.HI.U32 R8, R4, R8, RZ ;  /* 0x0000000804080227 */ /* 0x001fca00078e00ff */
[----:B------:R-:W-:-:S07]  /*17f70*/  @P0 SHF.R.U32.HI R4, RZ, R9, R8 ;  /* 0x00000009ff040219 */ /* 0x000fce0000011608 */
.L_x_11799:
[----:B------:R-:W-:Y:S05]  /*17f80*/  BSYNC B0 ;  /* 0x0000000000007941 */ /* 0x000fea0003800000 */
.L_x_11797:
[----:B------:R-:W-:-:S05]  /*17f90*/  IMAD R4, R4, R5, R5 ;  /* 0x0000000504047224 */ /* 0x000fca00078e0205 */
[----:B------:R-:W-:-:S07]  /*17fa0*/  VIMNMX R11, R11, R4, PT ;  /* 0x000000040b0b7248 */ /* 0x000fce0003fe0100 */
.L_x_11796:
        /* <DEDUP_REMOVED lines=15> */
.L_x_11802:
[----:B------:R-:W-:-:S13]  /*180a0*/  ISETP.NE.AND P0, PT, R5, 0x1, PT ;  /* 0x000000010500780c */ /* 0x000fda0003f05270 */
[----:B------:R-:W0:Y:S02]  /*180b0*/  @P0 LDC.64 R8, c[0x0][0x9e8] ;  /* 0x00027a00ff080b82 */ /* 0x000e240000000a00 */
[----:B0-----:R-:W-:-:S04]  /*180c0*/  @P0 IMAD.HI.U32 R12, R4, R8, RZ ;  /* 0x00000008040c0227 */ /* 0x001fc800078e00ff */
[----:B------:R-:W-:Y:S01]  /*180d0*/  IMAD.MOV.U32 R8, RZ, RZ, R4 ;  /* 0x000000ffff087224 */ /* 0x000fe200078e0004 */
[----:B------:R-:W-:-:S07]  /*180e0*/  @P0 SHF.R.U32.HI R8, RZ, R9, R12 ;  /* 0x00000009ff080219 */ /* 0x000fce000001160c */
.L_x_11803:
[----:B------:R-:W-:Y:S05]  /*180f0*/  BSYNC B0 ;  /* 0x0000000000007941 */ /* 0x000fea0003800000 */
.L_x_11801:
[----:B------:R-:W-:-:S05]  /*18100*/  IMAD R8, R8, R5, RZ ;  /* 0x0000000508087224 */ /* 0x000fca00078e02ff */
[----:B------:R-:W-:-:S07]  /*18110*/  VIMNMX R7, R7, R8, !PT ;  /* 0x0000000807077248 */ /* 0x000fce0007fe0100 */
.L_x_11800:
        /* <DEDUP_REMOVED lines=14> */
[----:B------:R-:W-:-:S04]  /*18200*/  VIMNMX R6, R7, R6, PT ;  /* 0x0000000607067248 */ /* 0x000fc80003fe0100 */
[----:B------:R-:W-:-:S13]  /*18210*/  ISETP.GT.AND P0, PT, R6, R5, PT ;  /* 0x000000050600720c */ /* 0x000fda0003f04270 */
[----:B------:R-:W-:Y:S01]  /*18220*/  @P0 VIADD R7, R6, 0x7f ;  /* 0x0000007f06070836 */ /* 0x000fe20000000000 */
[----:B------:R-:W-:-:S04]  /*18230*/  SHF.R.U32.HI R6, RZ, 0x7, R5 ;  /* 0x00000007ff067819 */ /* 0x000fc80000011605 */
[----:B------:R-:W-:-:S04]  /*18240*/  @P0 SHF.R.S32.HI R8, RZ, 0x1f, R7 ;  /* 0x0000001fff080819 */ /* 0x000fc80000011407 */
[----:B------:R-:W-:Y:S01]  /*18250*/  @P0 LEA.HI R8, R8, R7, RZ, 0x7 ;  /* 0x0000000708080211 */ /* 0x000fe200078f38ff */
[----:B------:R-:W-:-:S03]  /*18260*/  IMAD.MOV.U32 R7, RZ, RZ, R6 ;  /* 0x000000ffff077224 */ /* 0x000fc600078e0006 */
[----:B------:R-:W-:-:S04]  /*18270*/  @P0 SHF.R.S32.HI R7, RZ, 0x7, R8 ;  /* 0x00000007ff070819 */ /* 0x000fc80000011408 */
[----:B------:R-:W-:-:S13]  /*18280*/  ISETP.GT.AND P0, PT, R7, R6, PT ;  /* 0x000000060700720c */ /* 0x000fda0003f04270 */
[----:B------:R-:W-:Y:S05]  /*18290*/  @!P0 BRA `(.L_x_11805) ;  /* 0x0000000800688947 */ /* 0x000fea0003800000 */
[----:B------:R-:W0:Y:S01]  /*182a0*/  LDC R5, c[0x0][0x428] ;  /* 0x00010a00ff057b82 */ /* 0x000e220000000800 */
[----:B------:R-:W-:Y:S01]  /*182b0*/  UMOV UR4, 0xffffffff ;  /* 0xffffffff00047882 */ /* 0x000fe20000000000 */
[----:B------:R-:W-:Y:S02]  /*182c0*/  SEL R10, R19, RZ, !P1 ;  /* 0x000000ff130a7207 */ /* 0x000fe40004800000 */
[----:B0-----:R-:W-:-:S13]  /*182d0*/  ISETP.NE.AND P0, PT, R5, 0x1, PT ;  /* 0x000000010500780c */ /* 0x001fda0003f05270 */
[----:B------:R-:W0:Y:S08]  /*182e0*/  @P0 LDC R5, c[0x0][0x42c] ;  /* 0x00010b00ff050b82 */ /* 0x000e300000000800 */
[----:B------:R-:W2:Y:S01]  /*182f0*/  @P0 LDC R9, c[0x0][0x430] ;  /* 0x00010c00ff090b82 */ /* 0x000ea20000000800 */
[----:B0-----:R-:W-:-:S04]  /*18300*/  @P0 IMAD.HI.U32 R8, R18, R5, RZ ;  /* 0x0000000512080227 */ /* 0x001fc800078e00ff */
[----:B------:R-:W-:Y:S01]  /*18310*/  IMAD.MOV.U32 R5, RZ, RZ, R18 ;  /* 0x000000ffff057224 */ /* 0x000fe200078e0012 */
[----:B--2---:R-:W-:Y:S01]  /*18320*/  @P0 SHF.R.U32.HI R5, RZ, R9, R8 ;  /* 0x00000009ff050219 */ /* 0x004fe20000011608 */
[----:B------:R-:W-:Y:S06]  /*18330*/  BRA.DIV UR4, `(.L_x_11806) ;  /* 0x0000004e04707947 */ /* 0x000fec000b800000 */
.L_x_11962:
[----:B------:R-:W-:-:S03]  /*18340*/  UMOV UR4, 0xffffffff ;  /* 0xffffffff00047882 */ /* 0x000fc60000000000 */
[----:B------:R-:W-:Y:S05]  /*18350*/  BRA.DIV UR4, `(.L_x_11807) ;  /* 0x0000004e04987947 */ /* 0x000fea000b800000 */
[----:B------:R-:W-:-:S13]  /*18360*/  ELECT P6, URZ, PT ;  /* 0x00000000003f782f */ /* 0x000fda00038c0000 */
.L_x_11965:
        /* <DEDUP_REMOVED lines=12> */
.L_x_11966:
[----:B------:R-:W-:Y:S05]  /*18430*/  BSYNC B1 ;  /* 0x0000000000017941 */ /* 0x000fea0003800000 */
.L_x_11808:
[----:B------:R-:W-:Y:S04]  /*18440*/  BSSY B1, `(.L_x_11810) ;  /* 0x0000037000017945 */ /* 0x000fe80003800000 */
[----:B------:R-:W-:Y:S05]  /*18450*/  @!P6 BRA `(.L_x_11811) ;  /* 0x0000000000d4e947 */ /* 0x000fea0003800000 */
[----:B0-----:R-:W-:Y:S01]  /*18460*/  IMAD R9, R25, 0x8, R8 ;  /* 0x0000000819097824 */ /* 0x001fe200078e0208 */
[----:B------:R-:W-:-:S04]  /*18470*/  SHF.L.U32 R12, R26, 0x1f, RZ ;  /* 0x0000001f1a0c7819 */ /* 0x000fc800000006ff */
[----:B------:R-:W0:Y:S02]  /*18480*/  SYNCS.PHASECHK.TRANS64.TRYWAIT P0, [R9+URZ+0x168a0], R12 ;  /* 0x0168a00c090075a7 */ /* 0x000e24000800017f */
[----:B0-----:R-:W-:Y:S05]  /*18490*/  @!P0 BRA `(.L_x_11812) ;  /* 0x0000004c007c8947 */ /* 0x001fea0003800000 */
.L_x_11967:
        /* <DEDUP_REMOVED lines=9> */
.L_x_11813:
[----:B------:R-:W-:Y:S01]  /*18530*/  IMAD R11, R25, 0x4000, R8 ;  /* 0x00004000190b7824 */ /* 0x000fe200078e0208 */
[----:B------:R-:W-:Y:S01]  /*18540*/  R2UR UR9, R9 ;  /* 0x00000000090972ca */ /* 0x000fe200000e0000 */
[----:B------:R-:W-:Y:S01]  /*18550*/  UIADD3 UR4, UP0, UR40, 0x570, URZ ;  /* 0x0000057028047890 */ /* 0x000fe2000ff1e03f */
[----:B------:R-:W-:Y:S01]  /*18560*/  R2UR UR12, R5 ;  /* 0x00000000050c72ca */ /* 0x000fe200000e0000 */
[----:B------:R-:W-:Y:S01]  /*18570*/  UMOV UR6, 0x0 ;  /* 0x0000000000067882 */ /* 0x000fe20000000000 */
[----:B------:R-:W-:Y:S01]  /*18580*/  R2UR UR8, R11 ;  /* 0x000000000b0872ca */ /* 0x000fe200000e0000 */
[----:B------:R-:W-:Y:S01]  /*18590*/  IMAD R11, R7, 0x80, R0 ;  /* 0x00000080070b7824 */ /* 0x000fe200078e0200 */
[----:B------:R-:W-:Y:S01]  /*185a0*/  R2UR UR13, R10 ;  /* 0x000000000a0d72ca */ /* 0x000fe200000e0000 */
[----:B------:R-:W-:Y:S02]  /*185b0*/  UIADD3.X UR5, URZ, UR41, URZ, UP0, !UPT ;  /* 0x000000293f057290 */ /* 0x000fe400087fe43f */
[----:B------:R-:W-:Y:S01]  /*185c0*/  VIADD R11, R11, 0xffffff80 ;  /* 0xffffff800b0b7836 */ /* 0x000fe20000000000 */
[----:B------:R-:W-:Y:S01]  /*185d0*/  UMOV UR7, 0x12f00000 ;  /* 0x12f0000000077882 */ /* 0x000fe20000000000 */
[----:B------:R-:W-:-:S02]  /*185e0*/  UMOV UR10, URZ ;  /* 0x0000003f000a7c82 */ /* 0x000fc40008000000 */
[----:B------:R-:W-:Y:S01]  /*185f0*/  UIADD3 UR9, UR9, 0x16890, URZ ;  /* 0x0001689009097890 */ /* 0x000fe2000fffe03f */
[----:B------:R-:W-:-:S03]  /*18600*/  R2UR UR11, R11 ;  /* 0x000000000b0b72ca */ /* 0x000fc600000e0000 */
[----:B------:R-:W-:-:S10]  /*18610*/  UIADD3 UR8, UR8, 0xe400, URZ ;  /* 0x0000e40008087890 */ /* 0x000fd4000fffe03f */
[----:B------:R3:W-:Y:S01]  /*18620*/  UTMALDG.4D [UR8], [UR4], desc[UR6] ;  /* 0x00000608040075b4 */ /* 0x0007e20008019000 */
[----:B------:R-:W4:Y:S02]  /*18630*/  SYNCS.PHASECHK.TRANS64.TRYWAIT P0, [R9+URZ+0x168c0], R12 ;  /* 0x0168c00c090075a7 */ /* 0x000f24000800017f */
[----:B---34-:R-:W-:Y:S05]  /*18640*/  @!P0 BRA `(.L_x_11814) ;  /* 0x0000004c00248947 */ /* 0x018fea0003800000 */
.L_x_11968:
[----:B------:R-:W-:Y:S01]  /*18650*/  IMAD.SHL.U32 R13, R25, 0x2000, RZ ;  /* 0x00002000190d7824 */ /* 0x000fe200078e00ff */
[----:B------:R-:W-:Y:S06]  /*18660*/  @P1 BRA `(.L_x_11815) ;  /* 0x0000000000141947 */ /* 0x000fec0003800000 */
[----:B------:R-:W-:Y:S01]  /*18670*/  ISETP.NE.AND P0, PT, R28, RZ, PT ;  /* 0x000000ff1c00720c */ /* 0x000fe20003f05270 */
[----:B0--3--:R-:W-:-:S04]  /*18680*/  IMAD.MOV.U32 R12, RZ, RZ, 0x4000 ;  /* 0x00004000ff0c7424 */ /* 0x009fc800078e00ff */
[----:B------:R4:W-:Y:S08]  /*18690*/  SYNCS.ARRIVE.TRANS64 RZ, [R9+URZ+0x168b0], R12 ;  /* 0x0168b00c09ff79a7 */ /* 0x0009f0000800003f */
[----:B------:R-:W-:Y:S05]  /*186a0*/  @!P0 BRA `(.L_x_11815) ;  /* 0x0000000000048947 */ /* 0x000fea0003800000 */
[----:B------:R-:W-:Y:S01]  /*186b0*/  BPT.TRAP 0x1 ;  /* 0x000000040000795c */ /* 0x000fe20000300000 */
.L_x_11815:
        /* <DEDUP_REMOVED lines=11> */
[----:B------:R-:W-:-:S04]  /*18770*/  UIADD3 UR9, UR9, 0x168b0, URZ ;  /* 0x000168b009097890 */ /* 0x000fc8000fffe03f */
[----:B------:R-:W-:-:S09]  /*18780*/  UIADD3 UR8, UR8, 0x400, URZ ;  /* 0x0000040008087890 */ /* 0x000fd2000fffe03f */
[----:B------:R0:W-:Y:S02]  /*18790*/  UTMALDG.4D [UR8], [UR4], desc[UR6] ;  /* 0x00000608040075b4 */ /* 0x0001e40008019000 */
[----:B0-----:R-:W-:Y:S01]  /*187a0*/  NOP ;  /* 0x0000000000007918 */ /* 0x001fe20000000000 */
.L_x_11811:
[----:B------:R-:W-:Y:S05]  /*187b0*/  BSYNC B1 ;  /* 0x0000000000017941 */ /* 0x000fea0003800000 */
.L_x_11810:
[----:B------:R-:W-:Y:S01]  /*187c0*/  VIADD R25, R25, 0x1 ;  /* 0x0000000119197836 */ /* 0x000fe20000000000 */
[----:B------:R-:W-:Y:S01]  /*187d0*/  PLOP3.LUT P2, PT, PT, PT, PT, 0x8, 0x0 ;  /* 0x000000000000781c */ /* 0x000fe20003f4e170 */
[----:B------:R-:W-:-:S03]  /*187e0*/  VIADD R7, R7, 0xfffffffe ;  /* 0xfffffffe07077836 */ /* 0x000fc60000000000 */
[----:B------:R-:W-:-:S04]  /*187f0*/  ISETP.NE.AND P0, PT, R25, 0x2, PT ;  /* 0x000000021900780c */ /* 0x000fc80003f05270 */
[----:B------:R-:W-:Y:S02]  /*18800*/  SEL R25, R25, RZ, P0 ;  /* 0x000000ff19197207 */ /* 0x000fe40000000000 */
[----:B0-234-:R-:W-:Y:S02]  /*18810*/  SEL R9, RZ, 0x1, P0 ;  /* 0x00000001ff097807 */ /* 0x01dfe40000000000 */
[----:B------:R-:W-:Y:S02]  /*18820*/  ISETP.GE.AND P0, PT, R7, R6, PT ;  /* 0x000000060700720c */ /* 0x000fe40003f06270 */
[----:B------:R-:W-:-:S11]  /*18830*/  LOP3.LUT R26, R26, R9, RZ, 0x3c, !PT ;  /* 0x000000091a1a7212 */ /* 0x000fd600078e3cff */
[----:B------:R-:W-:Y:S05]  /*18840*/  @!P0 BRA `(.L_x_11805) ;  /* 0x0000000000fc8947 */ /* 0x000fea0003800000 */
.L_x_11822:
[----:B------:R-:W-:Y:S05]  /*18850*/  YIELD ;  /* 0x0000000000007946 */ /* 0x000fea0003800000 */
[----:B------:R-:W-:Y:S04]  /*18860*/  BSSY B1, `(.L_x_11816) ;  /* 0x0000034000017945 */ /* 0x000fe80003800000 */
[----:B------:R-:W-:Y:S05]  /*18870*/  @!P6 BRA `(.L_x_11817) ;  /* 0x0000000000c8e947 */ /* 0x000fea0003800000 */
[----:B------:R-:W-:Y:S01]  /*18880*/  IMAD R12, R25, 0x8, R8 ;  /* 0x00000008190c7824 */ /* 0x000fe200078e0208 */
[----:B------:R-:W-:-:S04]  /*18890*/  SHF.L.U32 R9, R26, 0x1f, RZ ;  /* 0x0000001f1a097819 */ /* 0x000fc800000006ff */
[----:B------:R-:W0:Y:S02]  /*188a0*/  SYNCS.PHASECHK.TRANS64.TRYWAIT P0, [R12+URZ+0x168a0], R9 ;  /* 0x0168a0090c0075a7 */ /* 0x000e24000800017f */
[----:B0-----:R-:W-:Y:S05]  /*188b0*/  @!P0 BRA `(.L_x_11818) ;  /* 0x00000048009c8947 */ /* 0x001fea0003800000 */
.L_x_11969:
        /* <DEDUP_REMOVED lines=9> */
.L_x_11819:
[----:B--2---:R-:W-:Y:S01]  /*18950*/  IMAD R11, R25, 0x4000, R8 ;  /* 0x00004000190b7824 */ /* 0x004fe200078e0208 */
        /* <DEDUP_REMOVED lines=16> */
.L_x_11970:
[----:B------:R-:W-:Y:S05]  /*18a60*/  @P0 BRA `(.L_x_11821) ;  /* 0x0000000000140947 */ /* 0x000fea0003800000 */
[----:B------:R-:W-:Y:S01]  /*18a70*/  ISETP.NE.AND P1, PT, R28, RZ, PT ;  /* 0x000000ff1c00720c */ /* 0x000fe20003f25270 */
[----:B0-2---:R-:W-:-:S04]  /*18a80*/  IMAD.MOV.U32 R9, RZ, RZ, 0x4000 ;  /* 0x00004000ff097424 */ /* 0x005fc800078e00ff */
[----:B------:R3:W-:Y:S08]  /*18a90*/  SYNCS.ARRIVE.TRANS64 RZ, [R12+URZ+0x168b0], R9 ;  /* 0x0168b0090cff79a7 */ /* 0x0007f0000800003f */
[----:B------:R-:W-:Y:S05]  /*18aa0*/  @!P1 BRA `(.L_x_11821) ;  /* 0x0000000000049947 */ /* 0x000fea0003800000 */
[----:B------:R-:W-:Y:S01]  /*18ab0*/  BPT.TRAP 0x1 ;  /* 0x000000040000795c */ /* 0x000fe20000300000 */
.L_x_11821:
        /* <DEDUP_REMOVED lines=14> */
.L_x_11817:
[----:B------:R-:W-:Y:S05]  /*18ba0*/  BSYNC B1 ;  /* 0x0000000000017941 */ /* 0x000fea0003800000 */
.L_x_11816:
[----:B------:R-:W-:-:S05]  /*18bb0*/  VIADD R25, R25, 0x1 ;  /* 0x0000000119197836 */ /* 0x000fca0000000000 */
[----:B------:R-:W-:-:S04]  /*18bc0*/  ISETP.NE.AND P0, PT, R25, 0x2, PT ;  /* 0x000000021900780c */ /* 0x000fc80003f05270 */
[----:B0-23--:R-:W-:Y:S02]  /*18bd0*/  SEL R9, RZ, 0x1, P0 ;  /* 0x00000001ff097807 */ /* 0x00dfe40000000000 */
[----:B------:R-:W-:Y:S02]  /*18be0*/  SEL R25, R25, RZ, P0 ;  /* 0x000000ff19197207 */ /* 0x000fe40000000000 */
[C---:B------:R-:W-:Y:S02]  /*18bf0*/  ISETP.GT.AND P0, PT, R7.reuse, R6, PT ;  /* 0x000000060700720c */ /* 0x040fe40003f04270 */
[----:B------:R-:W-:Y:S01]  /*18c00*/  LOP3.LUT R26, R26, R9, RZ, 0x3c, !PT ;  /* 0x000000091a1a7212 */ /* 0x000fe200078e3cff */
[----:B------:R-:W-:-:S04]  /*18c10*/  VIADD R9, R7, 0xffffffff ;  /* 0xffffffff07097836 */ /* 0x000fc80000000000 */
[----:B------:R-:W-:-:S06]  /*18c20*/  IMAD.MOV.U32 R7, RZ, RZ, R9 ;  /* 0x000000ffff077224 */ /* 0x000fcc00078e0009 */
[----:B------:R-:W-:Y:S05]  /*18c30*/  @P0 BRA `(.L_x_11822) ;  /* 0xfffffffc00040947 */ /* 0x000fea000383ffff */
.L_x_11805:
[----:B------:R-:W-:Y:S05]  /*18c40*/  BSYNC B0 ;  /* 0x0000000000007941 */ /* 0x000fea0003800000 */
.L_x_11804:
        /* <DEDUP_REMOVED lines=17> */
.L_x_11825:
[----:B------:R-:W-:-:S13]  /*18d60*/  ISETP.NE.AND P1, PT, R7, 0x1, PT ;  /* 0x000000010700780c */ /* 0x000fda0003f25270 */
[----:B------:R-:W0:Y:S02]  /*18d70*/  @P1 LDC.64 R8, c[0x0][0x9e8] ;  /* 0x00027a00ff081b82 */ /* 0x000e240000000a00 */
[----:B0-----:R-:W-:-:S05]  /*18d80*/  @P1 IMAD.HI.U32 R8, R0, R8, RZ ;  /* 0x0000000800081227 */ /* 0x001fca00078e00ff */
[----:B------:R-:W-:-:S07]  /*18d90*/  @P1 SHF.R.U32.HI R0, RZ, R9, R8 ;  /* 0x00000009ff001219 */ /* 0x000fce0000011608 */
.L_x_11826:
[----:B------:R-:W-:Y:S05]  /*18da0*/  BSYNC B0 ;  /* 0x0000000000007941 */ /* 0x000fea0003800000 */
.L_x_11824:
[----:B------:R-:W-:-:S05]  /*18db0*/  IMAD R5, R0, R7, R7 ;  /* 0x0000000700057224 */ /* 0x000fca00078e0207 */
[----:B------:R-:W-:-:S07]  /*18dc0*/  VIMNMX R6, R6, R5, PT ;  /* 0x0000000506067248 */ /* 0x000fce0003fe0100 */
.L_x_11823:
[----:B------:R-:W-:Y:S01]  /*18dd0*/  VIADD R6, R6, 0x7f ;  /* 0x0000007f06067836 */ /* 0x000fe20000000000 */
[----:B------:R-:W-:-:S04]  /*18de0*/  ULDC UR4, c[0x0][0x9dc] ;  /* 0x0002770000047ab9 */ /* 0x000fc80000000800 */
[----:B------:R-:W-:-:S04]  /*18df0*/  SHF.R.S32.HI R5, RZ, 0x1f, R6 ;  /* 0x0000001fff057819 */ /* 0x000fc80000011406 */
[----:B------:R-:W-:-:S04]  /*18e00*/  LEA.HI R5, R5, R6, RZ, 0x7 ;  /* 0x0000000605057211 */ /* 0x000fc800078f38ff */
[----:B------:R-:W-:-:S04]  /*18e10*/  SHF.R.S32.HI R0, RZ, 0x7, R5 ;  /* 0x00000007ff007819 */ /* 0x000fc80000011405 */
[----:B------:R-:W-:Y:S01]  /*18e20*/  VIMNMX R8, R3, R0, PT ;  /* 0x0000000003087248 */ /* 0x000fe20003fe0100 */
[----:B------:R-:W-:-:S04]  /*18e30*/  VIADD R0, R4, -UR4 ;  /* 0x8000000404007c36 */ /* 0x000fc80008000000 */
[----:B------:R0:W-:Y:S01]  /*18e40*/  STL [R1], R8 ;  /* 0x0000000801007387 */ /* 0x0001e20000100800 */
        /* <DEDUP_REMOVED lines=11> */
.L_x_11829:
[----:B------:R-:W-:-:S13]  /*18f00*/  ISETP.NE.AND P0, PT, R7, 0x1, PT ;  /* 0x000000010700780c */ /* 0x000fda0003f05270 */
[----:B------:R-:W2:Y:S02]  /*18f10*/  @P0 LDC.64 R2, c[0x0][0x9e8] ;  /* 0x00027a00ff020b82 */ /* 0x000ea40000000a00 */
[----:B--2---:R-:W-:-:S05]  /*18f20*/  @P0 IMAD.HI.U32 R2, R4, R2, RZ ;  /* 0x0000000204020227 */ /* 0x004fca00078e00ff */
[----:B------:R-:W-:-:S07]  /*18f30*/  @P0 SHF.R.U32.HI R4, RZ, R3, R2 ;  /* 0x00000003ff040219 */ /* 0x000fce0000011602 */
.L_x_11830:
[----:B------:R-:W-:Y:S05]  /*18f40*/  BSYNC B0 ;  /* 0x0000000000007941 */ /* 0x000fea0003800000 */
.L_x_11828:
[----:B------:R-:W-:-:S05]  /*18f50*/  IMAD R7, R4, R7, RZ ;  /* 0x0000000704077224 */ /* 0x000fca00078e02ff */
[----:B------:R-:W-:-:S07]  /*18f60*/  VIMNMX R0, R0, R7, !PT ;  /* 0x0000000700007248 */ /* 0x000fce0007fe0100 */
.L_x_11827:
        /* <DEDUP_REMOVED lines=22> */
.L_x_11832:
[----:B------:R-:W2:Y:S01]  /*190d0*/  S2R R0, SR_CgaCtaId ;  /* 0x0000000000007919 */ /* 0x000ea20000008800 */
[----:B------:R-:W-:-:S04]  /*190e0*/  MOV R27, 0x400 ;  /* 0x00000400001b7802 */ /* 0x000fc80000000f00 */
[----:B--2---:R-:W-:-:S05]  /*190f0*/  LEA R27, R0, R27, 0x18 ;  /* 0x0000001b001b7211 */ /* 0x004fca00078ec0ff */
        /* <DEDUP_REMOVED lines=8> */
[----:B------:R-:W2:Y:S01]  /*19180*/  LDC.64 R2, c[0x4][R2] ;  /* 0x0100000002027b82 */ /* 0x000ea20000000a00 */
[----:B------:R-:W-:Y:S02]  /*19190*/  IMAD.U32 R5, RZ, RZ, UR7 ;  /* 0x00000007ff057e24 */ /* 0x000fe4000f8e00ff */
[----:B------:R-:W-:Y:S02]  /*191a0*/  IMAD.U32 R6, RZ, RZ, UR8 ;  /* 0x00000008ff067e24 */ /* 0x000fe4000f8e00ff */
[----:B------:R-:W-:-:S02]  /*191b0*/  IMAD.U32 R7, RZ, RZ, UR9 ;  /* 0x00000009ff077e24 */ /* 0x000fc4000f8e00ff */
[----:B------:R-:W-:Y:S02]  /*191c0*/  IMAD.U32 R10, RZ, RZ, UR4 ;  /* 0x00000004ff0a7e24 */ /* 0x000fe4000f8e00ff */
[----:B------:R-:W-:Y:S02]  /*191d0*/  IMAD.U32 R11, RZ, RZ, UR5 ;  /* 0x00000005ff0b7e24 */ /* 0x000fe4000f8e00ff */
[----:B0-----:R-:W-:Y:S02]  /*191e0*/  IMAD.MOV.U32 R8, RZ, RZ, 0x70 ;  /* 0x00000070ff087424 */ /* 0x001fe400078e00ff */
[----:B------:R-:W-:Y:S02]  /*191f0*/  IMAD.MOV.U32 R12, RZ, RZ, 0x1 ;  /* 0x00000001ff0c7424 */ /* 0x000fe400078e00ff */
[----:B------:R-:W-:-:S07]  /*19200*/  IMAD.MOV.U32 R13, RZ, RZ, RZ ;  /* 0x000000ffff0d7224 */ /* 0x000fce00078e00ff */
[----:B------:R-:W-:-:S07]  /*19210*/  LEPC R20, `(.L_x_11834) ;  /* 0x000000001014794e */ /* 0x000fce0000000000 */
[----:B-12---:R-:W-:Y:S05]  /*19220*/  CALL.ABS.NOINC R2 ;  /* 0x0000000002007343 */ /* 0x006fea0003c00000 */
.L_x_11834:
[----:B------:R-:W-:-:S05]  /*19230*/  VIADD R0, R27, 0x400 ;  /* 0x000004001b007836 */ /* 0x000fca0000000000 */
        /* <DEDUP_REMOVED lines=9> */
[----:B------:R-:W-:Y:S02]  /*192d0*/  IMAD.U32 R6, RZ, RZ, UR8 ;  /* 0x00000008ff067e24 */ /* 0x000fe4000f8e00ff */
[----:B------:R-:W-:-:S02]  /*192e0*/  IMAD.U32 R7, RZ, RZ, UR9 ;  /* 0x00000009ff077e24 */ /* 0x000fc4000f8e00ff */
[----:B------:R-:W-:Y:S02]  /*192f0*/  IMAD.U32 R10, RZ, RZ, UR4 ;  /* 0x00000004ff0a7e24 */ /* 0x000fe4000f8e00ff */
[----:B------:R-:W-:Y:S02]  /*19300*/  IMAD.U32 R11, RZ, RZ, UR5 ;  /* 0x00000005ff0b7e24 */ /* 0x000fe4000f8e00ff */
[----:B0-----:R-:W-:Y:S02]  /*19310*/  IMAD.MOV.U32 R8, RZ, RZ, 0x70 ;  /* 0x00000070ff087424 */ /* 0x001fe400078e00ff */
[----:B------:R-:W-:Y:S02]  /*19320*/  IMAD.MOV.U32 R12, RZ, RZ, 0x1 ;  /* 0x00000001ff0c7424 */ /* 0x000fe400078e00ff */
[----:B--2---:R-:W-:-:S07]  /*19330*/  IMAD.MOV.U32 R13, RZ, RZ, RZ ;  /* 0x000000ffff0d7224 */ /* 0x004fce00078e00ff */
[----:B------:R-:W-:-:S07]  /*19340*/  LEPC R20, `(.L_x_11836) ;  /* 0x000000001014794e */ /* 0x000fce0000000000 */
[----:B-1-3--:R-:W-:Y:S05]  /*19350*/  CALL.ABS.NOINC R2 ;  /* 0x0000000002007343 */ /* 0x00afea0003c00000 */
.L_x_11836:
        /* <DEDUP_REMOVED lines=16> */
.L_x_11835:
[----:B------:R-:W2:Y:S01]  /*19460*/  LDL.LU R20, [R1+0x8] ;  /* 0x0000080001147983 */ /* 0x000ea20000300800 */
[----:B------:R-:W-:Y:S01]  /*19470*/  ULDC.64 UR4, c[0x0][0x9f8] ;  /* 0x00027e0000047ab9 */ /* 0x000fe20000000a00 */
[----:B------:R-:W3:Y:S01]  /*19480*/  LDC R0, c[0x0][0x428] ;  /* 0x00010a00ff007b82 */ /* 0x000ee20000000800 */
[----:B------:R-:W-:Y:S01]  /*19490*/  ISETP.NE.U32.AND P0, PT, RZ, UR4, PT ;  /* 0x00000004ff007c0c */ /* 0x000fe2000bf05070 */
[----:B------:R-:W-:-:S03]  /*194a0*/  IMAD.MOV.U32 R6, RZ, RZ, R19 ;  /* 0x000000ffff067224 */ /* 0x000fc600078e0013 */
[----:B------:R-:W-:Y:S01]  /*194b0*/  ISETP.NE.AND.EX P0, PT, RZ, UR5, PT, P0 ;  /* 0x00000005ff007c0c */ /* 0x000fe2000bf05300 */
[----:B------:R-:W-:-:S12]  /*194c0*/  ULDC.64 UR4, c[0x0][0xa00] ;  /* 0x0002800000047ab9 */ /* 0x000fd80000000a00 */
[----:B------:R-:W4:Y:S02]  /*194d0*/  @P0 LDC.64 R2, c[0x0][0x9f8] ;  /* 0x00027e00ff020b82 */ /* 0x000f240000000a00 */
[----:B----4-:R-:W-:-:S05]  /*194e0*/  @P0 IMAD.WIDE R2, R19, 0x4, R2 ;  /* 0x0000000413020825 */ /* 0x010fca00078e0202 */
[----:B------:R4:W5:Y:S01]  /*194f0*/  @P0 LDG.E R6, desc[UR38][R2.64] ;  /* 0x0000002602060981 */ /* 0x000962000c1e1900 */
[----:B---3--:R-:W-:Y:S01]  /*19500*/  ISETP.NE.AND P0, PT, R0, 0x1, PT ;  /* 0x000000010000780c */ /* 0x008fe20003f05270 */
[----:B------:R-:W-:Y:S01]  /*19510*/  IMAD.MOV.U32 R0, RZ, RZ, R18 ;  /* 0x000000ffff007224 */ /* 0x000fe200078e0012 */
[----:B------:R-:W-:-:S04]  /*19520*/  ISETP.NE.AND P6, PT, R28, RZ, PT ;  /* 0x000000ff1c00720c */ /* 0x000fc80003fc5270 */
[----:B------:R-:W-:-:S07]  /*19530*/  PLOP3.LUT P1, PT, P6, PT, PT, 0x8, 0x0 ;  /* 0x000000000000781c */ /* 0x000fce000372e170 */
[----:B------:R-:W3:Y:S02]  /*19540*/  @P0 LDC R5, c[0x0][0x42c] ;  /* 0x00010b00ff050b82 */ /* 0x000ee40000000800 */
[----:B------:R-:W-:-:S05]  /*19550*/  VOTEU.ALL UP1, P6 ;  /* 0x00000000003f7886 */ /* 0x000fca0003020000 */
[----:B------:R-:W-:Y:S01]  /*19560*/  @!UP1 UIADD3 UR8, UP0, UR40, 0x270, URZ ;  /* 0x0000027028089890 */ /* 0x000fe2000ff1e03f */
[----:B------:R-:W0:Y:S03]  /*19570*/  @P0 LDC R4, c[0x0][0x430] ;  /* 0x00010c00ff040b82 */ /* 0x000e260000000800 */
[----:B------:R-:W-:-:S03]  /*19580*/  @!UP1 UIADD3.X UR9, URZ, UR41, URZ, UP0, !UPT ;  /* 0x000000293f099290 */ /* 0x000fc600087fe43f */
[----:B------:R-:W-:Y:S01]  /*19590*/  VOTEU.ALL UP0, P6 ;  /* 0x00000000003f7886 */ /* 0x000fe20003000000 */
[----:B---3--:R-:W-:-:S05]  /*195a0*/  @P0 IMAD.HI.U32 R5, R18, R5, RZ ;  /* 0x0000000512050227 */ /* 0x008fca00078e00ff */
[----:B0-----:R-:W-:Y:S02]  /*195b0*/  @P0 SHF.R.U32.HI R0, RZ, R4, R5 ;  /* 0x00000004ff000219 */ /* 0x001fe40000011605 */
[----:B------:R-:W-:-:S04]  /*195c0*/  ISETP.NE.U32.AND P0, PT, RZ, UR4, PT ;  /* 0x00000004ff007c0c */ /* 0x000fc8000bf05070 */
[----:B------:R-:W-:-:S04]  /*195d0*/  ISETP.NE.AND.EX P0, PT, RZ, UR5, PT, P0 ;  /* 0x00000005ff007c0c */ /* 0x000fc8000bf05300 */
[----:B------:R-:W-:Y:S01]  /*195e0*/  SEL R9, R19, RZ, !P0 ;  /* 0x000000ff13097207 */ /* 0x000fe20004000000 */
[----:B--2-4-:R-:W-:-:S08]  /*195f0*/  IMAD R17, R17, 0xc0, R20 ;  /* 0x000000c011117824 */ /* 0x014fd000078e0214 */
.L_x_11837:
        /* <DEDUP_REMOVED lines=10> */
[----:B------:R-:W2:Y:S01]  /*196a0*/  LDL R4, [R1] ;  /* 0x0000000001047983 */ /* 0x000ea20000100800 */
        /* <DEDUP_REMOVED lines=8> */
.L_x_11973:
[----:B------:R-:W-:Y:S01]  /*19730*/  UMOV UR4, 0xffffffff ;  /* 0xffffffff00047882 */ /* 0x000fe20000000000 */
[----:B------:R-:W-:Y:S02]  /*19740*/  SHF.R.S32.HI R12, RZ, 0x1f, R6 ;  /* 0x0000001fff0c7819 */ /* 0x000fe40000011406 */
[----:B------:R-:W-:Y:S05]  /*19750*/  BRA.DIV UR4, `(.L_x_11839) ;  /* 0x0000003e04507947 */ /* 0x000fea000b800000 */
[----:B------:R-:W-:-:S13]  /*19760*/  ELECT P6, URZ, PT ;  /* 0x00000000003f782f */ /* 0x000fda00038c0000 */
.L_x_11976:
[----:B------:R-:W-:Y:S05]  /*19770*/  @!P6 BRA `(.L_x_11840) ;  /* 0x0000000000c8e947 */ /* 0x000fea0003800000 */
[----:B------:R-:W-:-:S04]  /*19780*/  ISETP.NE.U32.AND P0, PT, R2, RZ, PT ;  /* 0x000000ff0200720c */ /* 0x000fc80003f05070 */
        /* <DEDUP_REMOVED lines=19> */
.L_x_11841:
[----:B------:R-:W-:Y:S01]  /*198c0*/  IMAD R5, R22, 0x8, R27 ;  /* 0x0000000816057824 */ /* 0x000fe200078e021b */
[----:B------:R-:W-:-:S04]  /*198d0*/  SHF.L.U32 R4, R24, 0x1f, RZ ;  /* 0x0000001f18047819 */ /* 0x000fc800000006ff */
[----:B------:R-:W2:Y:S02]  /*198e0*/  SYNCS.PHASECHK.TRANS64.TRYWAIT P0, [R5+URZ+0x16840], R4 ;  /* 0x01684004050075a7 */ /* 0x000ea4000800017f */
[----:B--2---:R-:W-:Y:S05]  /*198f0*/  @!P0 BRA `(.L_x_11842) ;  /* 0x0000003c00088947 */ /* 0x004fea0003800000 */
.L_x_11977:
        /* <DEDUP_REMOVED lines=9> */
.L_x_11843:
[----:B0-2---:R-:W-:Y:S01]  /*19990*/  IMAD R4, R22, 0x4000, R27 ;  /* 0x0000400016047824 */ /* 0x005fe200078e021b */
        /* <DEDUP_REMOVED lines=15> */
[----:B0-----:R-:W-:Y:S01]  /*19a90*/  NOP ;  /* 0x0000000000007918 */ /* 0x001fe20000000000 */
.L_x_11840:
[----:B------:R-:W2:Y:S01]  /*19aa0*/  LDL.LU R5, [R1+0x4] ;  /* 0x0000040001057983 */ /* 0x000ea20000300800 */
[----:B------:R-:W-:Y:S05]  /*19ab0*/  WARPSYNC.ALL ;  /* 0x0000000000007948 */ /* 0x000fea0003800000 */
[----:B------:R-:W-:Y:S02]  /*19ac0*/  ELECT P0, URZ, PT ;  /* 0x00000000003f782f */ /* 0x000fe40003800000 */
[----:B------:R-:W-:Y:S01]  /*19ad0*/  R2UR UR9, R27 ;  /* 0x000000001b0972ca */ /* 0x000fe200000e0000 */
[----:B------:R-:W-:-:S10]  /*19ae0*/  UIADD3 UR4, UP0, UR40, 0x270, URZ ;  /* 0x0000027028047890 */ /* 0x000fd4000ff1e03f */
        /* <DEDUP_REMOVED lines=9> */
[----:B------:R-:W-:Y:S01]  /*19b80*/  BAR.SYNC.DEFER_BLOCKING 0x8, 0x1a0 ;  /* 0x0206800000007b1d */ /* 0x000fe20000010000 */
[----:B------:R-:W-:-:S02]  /*19b90*/  UIADD3 UR8, UR9, 0x8400, URZ ;  /* 0x0000840009087890 */ /* 0x000fc4000fffe03f */
[----:B------:R-:W-:-:S03]  /*19ba0*/  UIADD3 UR9, UR9, 0x16800, URZ ;  /* 0x0001680009097890 */ /* 0x000fc6000fffe03f */
[----:B------:R0:W-:Y:S06]  /*19bb0*/  @P0 SYNCS.ARRIVE.TRANS64 RZ, [R27+URZ+0x16800], R4 ;  /* 0x016800041bff09a7 */ /* 0x0001ec000800003f */
[----:B------:R3:W-:Y:S01]  /*19bc0*/  UTMALDG.4D [UR8], [UR4], desc[UR6] ;  /* 0x00000608040075b4 */ /* 0x0007e20008019000 */
[----:B--2---:R-:W-:-:S05]  /*19bd0*/  VIADD R5, R5, 0x1 ;  /* 0x0000000105057836 */ /* 0x004fca0000000000 */
[----:B0-----:R-:W-:Y:S01]  /*19be0*/  LEA.HI R4, R5, R5, RZ, 0x1 ;  /* 0x0000000505047211 */ /* 0x001fe200078f08ff */
[----:B------:R3:W-:Y:S03]  /*19bf0*/  STL [R1+0x4], R5 ;  /* 0x0000040501007387 */ /* 0x0007e60000100800 */
[----:B------:R-:W-:-:S05]  /*19c00*/  LOP3.LUT R4, R4, 0xfffffffe, RZ, 0xc0, !PT ;  /* 0xfffffffe04047812 */ /* 0x000fca00078ec0ff */
[----:B------:R-:W-:-:S05]  /*19c10*/  IMAD.IADD R4, R5, 0x1, -R4 ;  /* 0x0000000105047824 */ /* 0x000fca00078e0a04 */
[----:B------:R-:W-:-:S04]  /*19c20*/  SHF.L.U32 R4, R4, 0x1f, RZ ;  /* 0x0000001f04047819 */ /* 0x000fc800000006ff */
[----:B------:R-:W0:Y:S02]  /*19c30*/  SYNCS.PHASECHK.TRANS64.TRYWAIT P0, [R27+URZ+0x16820], R4 ;  /* 0x016820041b0075a7 */ /* 0x000e24000800017f */
[----:B0--3--:R-:W-:Y:S05]  /*19c40*/  @!P0 BRA `(.L_x_11845) ;  /* 0x0000003800488947 */ /* 0x009fea0003800000 */
.L_x_11978:
[----:B------:R-:W-:Y:S05]  /*19c50*/  BSYNC B0 ;  /* 0x0000000000007941 */ /* 0x000fea0003800000 */
.L_x_11844:
[----:B------:R-:W2:Y:S01]  /*19c60*/  LDL R5, [R1] ;  /* 0x0000000001057983 */ /* 0x000ea20000100800 */
        /* <DEDUP_REMOVED lines=41> */
.L_x_11852:
[----:B0-----:R-:W-:Y:S01]  /*19f00*/  IMAD R3, R10, 0x8, R27 ;  /* 0x000000080a037824 */ /* 0x001fe200078e021b */
[----:B------:R-:W-:-:S04]  /*19f10*/  SHF.L.U32 R2, R14, 0x1f, RZ ;  /* 0x0000001f0e027819 */ /* 0x000fc800000006ff */
[----:B------:R-:W0:Y:S02]  /*19f20*/  SYNCS.PHASECHK.TRANS64.TRYWAIT P0, [R3+URZ+0x16840], R2 ;  /* 0x01684002030075a7 */ /* 0x000e24000800017f */
[----:B0-----:R-:W-:Y:S05]  /*19f30*/  @!P0 BRA `(.L_x_11853) ;  /* 0x0000003400a08947 */ /* 0x001fea0003800000 */
.L_x_11979:
        /* <DEDUP_REMOVED lines=9> */
.L_x_11854:
        /* <DEDUP_REMOVED lines=19> */
[----:B------:R-:W2:Y:S02]  /*1a100*/  SYNCS.PHASECHK.TRANS64.TRYWAIT P0, [R2+URZ+0x60], R5 ;  /* 0x00006005020075a7 */ /* 0x000ea4000800017f */
[----:B0-2---:R-:W-:Y:S05]  /*1a110*/  @!P0 BRA `(.L_x_11855) ;  /* 0x00000034003c8947 */ /* 0x005fea0003800000 */
.L_x_11980:
[----:B------:R-:W-:Y:S05]  /*1a120*/  @P1 BRA `(.L_x_11856) ;  /* 0x0000000000181947 */ /* 0x000fea0003800000 */
[----:B------:R-:W-:Y:S01]  /*1a130*/  ISETP.NE.AND P0, PT, R28, RZ, PT ;  /* 0x000000ff1c00720c */ /* 0x000fe20003f05270 */
[----:B0-----:R-:W-:Y:S02]  /*1a140*/  IMAD R2, R22, 0x8, R27 ;  /* 0x0000000816027824 */ /* 0x001fe400078e021b */
[----:B------:R-:W-:-:S04]  /*1a150*/  IMAD.MOV.U32 R3, RZ, RZ, 0x4000 ;  /* 0x00004000ff037424 */ /* 0x000fc800078e00ff */
[----:B------:R2:W-:Y:S06]  /*1a160*/  SYNCS.ARRIVE.TRANS64 RZ, [R2+URZ+0x16850], R3 ;  /* 0x0168500302ff79a7 */ /* 0x0005ec000800003f */
[----:B------:R-:W-:Y:S05]  /*1a170*/  @!P0 BRA `(.L_x_11856) ;  /* 0x0000000000048947 */ /* 0x000fea0003800000 */
[----:B------:R-:W-:Y:S01]  /*1a180*/  BPT.TRAP 0x1 ;  /* 0x000000040000795c */ /* 0x000fe20000300000 */
.L_x_11856:
        /* <DEDUP_REMOVED lines=20> */
.L_x_11851:
[----:B------:R-:W-:Y:S05]  /*1a2d0*/  BSYNC B2 ;  /* 0x0000000000027941 */ /* 0x000fea0003800000 */
.L_x_11850:
[----:B------:R-:W2:Y:S01]  /*1a2e0*/  LDL R2, [R1] ;  /* 0x0000000001027983 */ /* 0x000ea20000100800 */
[----:B------:R-:W-:Y:S02]  /*1a2f0*/  IMAD.MOV.U32 R22, RZ, RZ, R10 ;  /* 0x000000ffff167224 */ /* 0x000fe400078e000a */
[----:B------:R-:W-:Y:S02]  /*1a300*/  IMAD.MOV.U32 R24, RZ, RZ, R14 ;  /* 0x000000ffff187224 */ /* 0x000fe400078e000e */
[----:B--2---:R-:W-:-:S07]  /*1a310*/  VIADD R9, R2, 0xfffffffd ;  /* 0xfffffffd02097836 */ /* 0x004fce0000000000 */
.L_x_11849:
[----:B------:R-:W-:Y:S05]  /*1a320*/  BSYNC B1 ;  /* 0x0000000000017941 */ /* 0x000fea0003800000 */
.L_x_11848:
[----:B------:R-:W2:Y:S01]  /*1a330*/  LDL.LU R2, [R1] ;  /* 0x0000000001027983 */ /* 0x000ea20000300800 */
[----:B------:R-:W-:Y:S01]  /*1a340*/  VIADD R13, R13, 0xfffffffe ;  /* 0xfffffffe0d0d7836 */ /* 0x000fe20000000000 */
[----:B--2---:R-:W-:-:S04]  /*1a350*/  LOP3.LUT R2, RZ, R2, RZ, 0x33, !PT ;  /* 0x00000002ff027212 */ /* 0x004fc800078e33ff */
[----:B------:R-:W-:-:S13]  /*1a360*/  ISETP.NE.AND P0, PT, R13, R2, PT ;  /* 0x000000020d00720c */ /* 0x000fda0003f05270 */
[----:B------:R-:W-:Y:S05]  /*1a370*/  @!P0 BRA `(.L_x_11847) ;  /* 0x0000000800ec8947 */ /* 0x000fea0003800000 */
[----:B------:R-:W-:-:S07]  /*1a380*/  IMAD.MOV.U32 R4, RZ, RZ, R8 ;  /* 0x000000ffff047224 */ /* 0x000fce00078e0008 */
.L_x_11871:
[----:B------:R-:W-:Y:S01]  /*1a390*/  VIADD R10, R22, 0x1 ;  /* 0x00000001160a7836 */ /* 0x000fe20000000000 */
[----:B------:R-:W-:Y:S05]  /*1a3a0*/  YIELD ;  /* 0x0000000000007946 */ /* 0x000fea0003800000 */
[----:B------:R-:W-:Y:S01]  /*1a3b0*/  ISETP.NE.AND P0, PT, R10, 0x2, PT ;  /* 0x000000020a00780c */ /* 0x000fe20003f05270 */
[----:B------:R-:W-:Y:S03]  /*1a3c0*/  BSSY B1, `(.L_x_11857) ;  /* 0x0000057000017945 */ /* 0x000fe60003800000 */
[----:B0-----:R-:W-:-:S02]  /*1a3d0*/  SEL R11, RZ, 0x1, P0 ;  /* 0x00000001ff0b7807 */ /* 0x001fc40000000000 */
[----:B------:R-:W-:Y:S02]  /*1a3e0*/  SEL R10, R10, RZ, P0 ;  /* 0x000000ff0a0a7207 */ /* 0x000fe40000000000 */
[----:B------:R-:W-:Y:S01]  /*1a3f0*/  LOP3.LUT R11, R24, R11, RZ, 0x3c, !PT ;  /* 0x0000000b180b7212 */ /* 0x000fe200078e3cff */
[----:B--2---:R-:W-:Y:S06]  /*1a400*/  @!P6 BRA `(.L_x_11858) ;  /* 0x000000040048e947 */ /* 0x004fec0003800000 */
        /* <DEDUP_REMOVED lines=23> */
.L_x_11859:
[----:B------:R-:W-:Y:S01]  /*1a580*/  IMAD R3, R10, 0x8, R27 ;  /* 0x000000080a037824 */ /* 0x000fe200078e021b */
[----:B------:R-:W-:-:S04]  /*1a590*/  SHF.L.U32 R2, R11, 0x1f, RZ ;  /* 0x0000001f0b027819 */ /* 0x000fc800000006ff */
[----:B------:R-:W2:Y:S02]  /*1a5a0*/  SYNCS.PHASECHK.TRANS64.TRYWAIT P0, [R3+URZ+0x16840], R2 ;  /* 0x01684002030075a7 */ /* 0x000ea4000800017f */
[----:B--2---:R-:W-:Y:S05]  /*1a5b0*/  @!P0 BRA `(.L_x_11860) ;  /* 0x0000003000288947 */ /* 0x004fea0003800000 */
.L_x_11981:
        /* <DEDUP_REMOVED lines=9> */
.L_x_11861:
        /* <DEDUP_REMOVED lines=21> */
.L_x_11982:
[----:B------:R-:W-:Y:S05]  /*1a7a0*/  @P0 BRA `(.L_x_11863) ;  /* 0x0000000000140947 */ /* 0x000fea0003800000 */
[----:B------:R-:W-:Y:S01]  /*1a7b0*/  ISETP.NE.AND P1, PT, R28, RZ, PT ;  /* 0x000000ff1c00720c */ /* 0x000fe20003f25270 */
[----:B------:R-:W-:-:S04]  /*1a7c0*/  IMAD.MOV.U32 R2, RZ, RZ, 0x4000 ;  /* 0x00004000ff027424 */ /* 0x000fc800078e00ff */
[----:B------:R2:W-:Y:S08]  /*1a7d0*/  SYNCS.ARRIVE.TRANS64 RZ, [R3+URZ+0x50], R2 ;  /* 0x0000500203ff79a7 */ /* 0x0005f0000800003f */
[----:B------:R-:W-:Y:S05]  /*1a7e0*/  @!P1 BRA `(.L_x_11863) ;  /* 0x0000000000049947 */ /* 0x000fea0003800000 */
[----:B------:R-:W-:Y:S01]  /*1a7f0*/  BPT.TRAP 0x1 ;  /* 0x000000040000795c */ /* 0x000fe20000300000 */
.L_x_11863:
        /* <DEDUP_REMOVED lines=18> */
[----:B---3--:R-:W-:Y:S01]  /*1a920*/  NOP ;  /* 0x0000000000007918 */ /* 0x008fe20000000000 */
.L_x_11858:
[----:B------:R-:W-:Y:S05]  /*1a930*/  BSYNC B1 ;  /* 0x0000000000017941 */ /* 0x000fea0003800000 */
.L_x_11857:
        /* <DEDUP_REMOVED lines=31> */
.L_x_11866:
[----:B--2---:R-:W-:Y:S01]  /*1ab30*/  IMAD R2, R22, 0x8, R27 ;  /* 0x0000000816027824 */ /* 0x004fe200078e021b */
[----:B------:R-:W-:-:S04]  /*1ab40*/  SHF.L.U32 R3, R24, 0x1f, RZ ;  /* 0x0000001f18037819 */ /* 0x000fc800000006ff */
[----:B------:R-:W2:Y:S02]  /*1ab50*/  SYNCS.PHASECHK.TRANS64.TRYWAIT P0, [R2+URZ+0x16840], R3 ;  /* 0x01684003020075a7 */ /* 0x000ea4000800017f */
[----:B--2---:R-:W-:Y:S05]  /*1ab60*/  @!P0 BRA `(.L_x_11867) ;  /* 0x0000002800e48947 */ /* 0x004fea0003800000 */
.L_x_11983:
        /* <DEDUP_REMOVED lines=9> */
.L_x_11868:
[----:B0-2---:R-:W-:Y:S01]  /*1ac00*/  VIADD R3, R27, 0x16800 ;  /* 0x000168001b037836 */ /* 0x005fe20000000000 */
[----:B------:R-:W-:Y:S01]  /*1ac10*/  R2UR UR11, R14 ;  /* 0x000000000e0b72ca */ /* 0x000fe200000e0000 */
[----:B------:R-:W-:Y:S01]  /*1ac20*/  UIADD3 UR6, UP0, UR40, 0x370, URZ ;  /* 0x0000037028067890 */ /* 0x000fe2000ff1e03f */
[----:B------:R-:W-:Y:S01]  /*1ac30*/  R2UR UR4, R23 ;  /* 0x00000000170472ca */ /* 0x000fe200000e0000 */
[----:B------:R-:W-:Y:S01]  /*1ac40*/  IMAD R2, R22, 0x8, R3 ;  /* 0x0000000816027824 */ /* 0x000fe200078e0203 */
[----:B------:R-:W-:Y:S01]  /*1ac50*/  R2UR UR12, R0 ;  /* 0x00000000000c72ca */ /* 0x000fe200000e0000 */
[----:B------:R-:W-:Y:S01]  /*1ac60*/  UIADD3.X UR7, URZ, UR41, URZ, UP0, !UPT ;  /* 0x000000293f077290 */ /* 0x000fe200087fe43f */
[----:B-----5:R-:W-:Y:S01]  /*1ac70*/  R2UR UR13, R4 ;  /* 0x00000000040d72ca */ /* 0x020fe200000e0000 */
[----:B------:R-:W-:Y:S01]  /*1ac80*/  UMOV UR5, 0x14f00000 ;  /* 0x14f0000000057882 */ /* 0x000fe20000000000 */
[----:B------:R-:W-:Y:S01]  /*1ac90*/  R2UR UR9, R2 ;  /* 0x00000000020972ca */ /* 0x000fe200000e0000 */
[----:B------:R-:W-:Y:S01]  /*1aca0*/  IMAD R2, R22, 0x4000, R27 ;  /* 0x0000400016027824 */ /* 0x000fe200078e021b */
[----:B------:R-:W-:Y:S01]  /*1acb0*/  SHF.L.U32 R11, R11, 0x1f, RZ ;  /* 0x0000001f0b0b7819 */ /* 0x000fe200000006ff */
[----:B------:R-:W-:-:S03]  /*1acc0*/  UMOV UR10, URZ ;  /* 0x0000003f000a7c82 */ /* 0x000fc60008000000 */
[----:B------:R-:W-:Y:S01]  /*1acd0*/  R2UR UR8, R2 ;  /* 0x00000000020872ca */ /* 0x000fe200000e0000 */
[----:B------:R-:W-:Y:S01]  /*1ace0*/  ULEA UR11, UR11, UR4, 0x7 ;  /* 0x000000040b0b7291 */ /* 0x000fe2000f8e383f */
[----:B------:R-:W-:Y:S02]  /*1acf0*/  IMAD R2, R10, 0x8, R3 ;  /* 0x000000080a027824 */ /* 0x000fe400078e0203 */
[----:B------:R-:W-:-:S03]  /*1ad00*/  UMOV UR4, 0x0 ;  /* 0x0000000000047882 */ /* 0x000fc60000000000 */
[----:B------:R-:W-:-:S06]  /*1ad10*/  UIADD3 UR9, UR9, 0x30, URZ ;  /* 0x0000003009097890 */ /* 0x000fcc000fffe03f */
[----:B------:R-:W-:-:S09]  /*1ad20*/  UIADD3 UR8, UR8, 0xe400, URZ ;  /* 0x0000e40008087890 */ /* 0x000fd2000fffe03f */
[----:B------:R0:W-:Y:S01]  /*1ad30*/  UTMALDG.4D [UR8], [UR6], desc[UR4] ;  /* 0x00000408060075b4 */ /* 0x0001e20008019000 */
[----:B------:R-:W2:Y:S02]  /*1ad40*/  SYNCS.PHASECHK.TRANS64.TRYWAIT P1, [R2+URZ+0x60], R11 ;  /* 0x0000600b020075a7 */ /* 0x000ea4000802017f */
[----:B0-2---:R-:W-:Y:S05]  /*1ad50*/  @!P1 BRA `(.L_x_11869) ;  /* 0x00000028007c9947 */ /* 0x005fea0003800000 */
.L_x_11984:
[----:B------:R-:W-:Y:S05]  /*1ad60*/  @P0 BRA `(.L_x_11870) ;  /* 0x0000000000140947 */ /* 0x000fea0003800000 */
[----:B------:R-:W-:Y:S01]  /*1ad70*/  ISETP.NE.AND P1, PT, R28, RZ, PT ;  /* 0x000000ff1c00720c */ /* 0x000fe20003f25270 */
[----:B------:R-:W-:-:S04]  /*1ad80*/  IMAD.MOV.U32 R3, RZ, RZ, 0x4000 ;  /* 0x00004000ff037424 */ /* 0x000fc800078e00ff */
[----:B------:R2:W-:Y:S08]  /*1ad90*/  SYNCS.ARRIVE.TRANS64 RZ, [R2+URZ+0x50], R3 ;  /* 0x0000500302ff79a7 */ /* 0x0005f0000800003f */
[----:B------:R-:W-:Y:S05]  /*1ada0*/  @!P1 BRA `(.L_x_11870) ;  /* 0x0000000000049947 */ /* 0x000fea0003800000 */
[----:B------:R-:W-:Y:S01]  /*1adb0*/  BPT.TRAP 0x1 ;  /* 0x000000040000795c */ /* 0x000fe20000300000 */
.L_x_11870:
        /* <DEDUP_REMOVED lines=19> */
.L_x_11865:
[----:B------:R-:W-:Y:S05]  /*1aef0*/  BSYNC B1 ;  /* 0x0000000000017941 */ /* 0x000fea0003800000 */
.L_x_11864:
[----:B------:R-:W-:Y:S01]  /*1af00*/  ISETP.GT.AND P0, PT, R13, R29, PT ;  /* 0x0000001d0d00720c */ /* 0x000fe20003f04270 */
[----:B------:R-:W-:-:S12]  /*1af10*/  VIADD R9, R9, 0xfffffffe ;  /* 0xfffffffe09097836 */ /* 0x000fd80000000000 */
[----:B------:R-:W-:Y:S05]  /*1af20*/  @P0 BRA `(.L_x_11871) ;  /* 0xfffffff400180947 */ /* 0x000fea000383ffff */
.L_x_11847:
[----:B------:R-:W-:Y:S05]  /*1af30*/  BSYNC B0 ;  /* 0x0000000000007941 */ /* 0x000fea0003800000 */
.L_x_11846:
[----:B------:R-:W-:Y:S01]  /*1af40*/  ISETP.NE.AND P0, PT, R28, RZ, PT ;  /* 0x000000ff1c00720c */ /* 0x000fe20003f05270 */
[----:B------:R-:W-:-:S12]  /*1af50*/  BSSY B0, `(.L_x_11872) ;  /* 0x000000e000007945 */ /* 0x000fd80003800000 */
[----:B------:R-:W-:Y:S05]  /*1af60*/  @P0 BRA `(.L_x_11873) ;  /* 0x0000000000300947 */ /* 0x000fea0003800000 */
[----:B------:R-:W3:Y:S01]  /*1af70*/  S2R R9, SR_LANEID ;  /* 0x0000000000097919 */ /* 0x000ee20000000000 */
[----:B------:R-:W-:Y:S01]  /*1af80*/  VOTEU.ANY UR4, UPT, PT ;  /* 0x0000000000047886 */ /* 0x000fe200038e0100 */
[----:B0-2---:R-:W0:Y:S01]  /*1af90*/  LDC.64 R2, c[0x0][0xc38] ;  /* 0x00030e00ff027b82 */ /* 0x005e220000000a00 */
[----:B------:R-:W3:Y:S08]  /*1afa0*/  FLO.U32 R4, UR4 ;  /* 0x0000000400047d00 */ /* 0x000ef000080e0000 */
[----:B------:R-:W0:Y:S01]  /*1afb0*/  POPC R5, UR4 ;  /* 0x0000000400057d09 */ /* 0x000e220008000000 */
[----:B---3--:R-:W-:-:S13]  /*1afc0*/  ISETP.EQ.U32.AND P0, PT, R4, R9, PT ;  /* 0x000000090400720c */ /* 0x008fda0003f02070 */
[----:B0-----:R-:W2:Y:S01]  /*1afd0*/  @P0 ATOMG.E.ADD.STRONG.GPU PT, R3, desc[UR38][R2.64], R5 ;  /* 0x00000005020309a8 */ /* 0x001ea200081ee1e6 */
[----:B------:R-:W0:Y:S02]  /*1afe0*/  S2R R6, SR_LTMASK ;  /* 0x0000000000067919 */ /* 0x000e240000003900 */
[----:B0-----:R-:W-:-:S04]  /*1aff0*/  LOP3.LUT R6, R6, UR4, RZ, 0xc0, !PT ;  /* 0x0000000406067c12 */ /* 0x001fc8000f8ec0ff */
[----:B------:R-:W0:Y:S01]  /*1b000*/  POPC R9, R6 ;  /* 0x0000000600097309 */ /* 0x000e220000000000 */
[----:B--2---:R-:W0:Y:S02]  /*1b010*/  SHFL.IDX PT, R4, R3, R4, 0x1f ;  /* 0x00001f0403047589 */ /* 0x004e2400000e0000 */
[----:B0-----:R-:W-:-:S07]  /*1b020*/  IADD3 R16, R4, UR37, R9 ;  /* 0x0000002504107c10 */ /* 0x001fce000fffe009 */
.L_x_11873:
[----:B------:R-:W-:Y:S05]  /*1b030*/  BSYNC B0 ;  /* 0x0000000000007941 */ /* 0x000fea0003800000 */
.L_x_11872:
[----:B------:R-:W-:Y:S04]  /*1b040*/  BSSY B0, `(.L_x_11874) ;  /* 0x0000020000007945 */ /* 0x000fe80003800000 */
[----:B------:R-:W-:Y:S05]  /*1b050*/  @!P6 BRA `(.L_x_11875) ;  /* 0x000000000078e947 */ /* 0x000fea0003800000 */
[----:B--2---:R-:W-:Y:S01]  /*1b060*/  IMAD R3, R22, 0x8, R27 ;  /* 0x0000000816037824 */ /* 0x004fe200078e021b */
[----:B0-----:R-:W-:-:S04]  /*1b070*/  SHF.L.U32 R2, R24, 0x1f, RZ ;  /* 0x0000001f18027819 */ /* 0x001fc800000006ff */
[----:B------:R-:W0:Y:S02]  /*1b080*/  SYNCS.PHASECHK.TRANS64.TRYWAIT P0, [R3+URZ+0x16860], R2 ;  /* 0x01686002030075a7 */ /* 0x000e24000800017f */
[----:B0-----:R-:W-:Y:S05]  /*1b090*/  @!P0 BRA `(.L_x_11876) ;  /* 0x0000002400c08947 */ /* 0x001fea0003800000 */
.L_x_11985:
        /* <DEDUP_REMOVED lines=9> */
.L_x_11877:
        /* <DEDUP_REMOVED lines=16> */
[----:B---3--:R-:W-:Y:S01]  /*1b230*/  NOP ;  /* 0x0000000000007918 */ /* 0x008fe20000000000 */
.L_x_11875:
[----:B------:R-:W-:Y:S05]  /*1b240*/  BSYNC B0 ;  /* 0x0000000000007941 */ /* 0x000fea0003800000 */
.L_x_11874:
[----:B------:R-:W-:-:S05]  /*1b250*/  VIADD R22, R22, 0x1 ;  /* 0x0000000116167836 */ /* 0x000fca0000000000 */
[----:B------:R-:W-:-:S04]  /*1b260*/  ISETP.NE.AND P0, PT, R22, 0x2, PT ;  /* 0x000000021600780c */ /* 0x000fc80003f05270 */
[----:B0-2---:R-:W-:Y:S02]  /*1b270*/  SEL R3, RZ, 0x1, P0 ;  /* 0x00000001ff037807 */ /* 0x005fe40000000000 */
[----:B------:R-:W-:Y:S02]  /*1b280*/  SEL R22, R22, RZ, P0 ;  /* 0x000000ff16167207 */ /* 0x000fe40000000000 */
[----:B------:R-:W-:-:S07]  /*1b290*/  LOP3.LUT R24, R24, R3, RZ, 0x3c, !PT ;  /* 0x0000000318187212 */ /* 0x000fce00078e3cff */
.L_x_11833:
[----:B------:R-:W-:Y:S05]  /*1b2a0*/  BSYNC B6 ;  /* 0x0000000000067941 */ /* 0x000fea0003800000 */
.L_x_11831:
[----:B------:R-:W-:-:S03]  /*1b2b0*/  UMOV UR4, 0xffffffff ;  /* 0xffffffff00047882 */ /* 0x000fc60000000000 */
[----:B------:R-:W-:Y:S05]  /*1b2c0*/  BRA.DIV UR4, `(.L_x_11878) ;  /* 0x0000002604487947 */ /* 0x000fea000b800000 */
[----:B------:R2:W3:Y:S04]  /*1b2d0*/  SHFL.IDX PT, R4, R16, RZ, 0x1f ;  /* 0x00001fff10047589 */ /* 0x0004e800000e0000 */
[----:B------:R2:W4:Y:S02]  /*1b2e0*/  SHFL.IDX PT, R5, R16, 0x1, 0x1f ;  /* 0x00201f0010057f89 */ /* 0x00052400000e0000 */
.L_x_11989:
        /* <DEDUP_REMOVED lines=11> */
.L_x_11880:
[----:B------:R-:W-:Y:S05]  /*1b3a0*/  BSYNC B0 ;  /* 0x0000000000007941 */ /* 0x000fea0003800000 */
.L_x_11879:
        /* <DEDUP_REMOVED lines=23> */
.L_x_11997:
[----:B------:R-:W-:Y:S02]  /*1b520*/  ULDC UR4, c[0x0][0xc10] ;  /* 0x0003040000047ab9 */ /* 0x000fe40000000800 */
[----:B------:R-:W-:-:S04]  /*1b530*/  IMAD.U32 R7, RZ, RZ, UR4 ;  /* 0x00000004ff077e24 */ /* 0x000fc8000f8e00ff */
[----:B0-----:R-:W-:-:S04]  /*1b540*/  IMAD R14, R14, R7, RZ ;  /* 0x000000070e0e7224 */ /* 0x001fc800078e02ff */
[----:B----4-:R-:W-:-:S05]  /*1b550*/  IMAD.IADD R5, R5, 0x1, R14 ;  /* 0x0000000105057824 */ /* 0x010fca00078e020e */
[----:B---3--:R-:W-:-:S13]  /*1b560*/  ISETP.GT.AND P0, PT, R5, R4, PT ;  /* 0x000000040500720c */ /* 0x008fda0003f04270 */
[----:B------:R-:W-:Y:S05]  /*1b570*/  @P0 BRA `(.L_x_11882) ;  /* 0x0000000000ac0947 */ /* 0x000fea0003800000 */
[----:B------:R-:W0:Y:S02]  /*1b580*/  LDC R0, c[0x0][0xc14] ;  /* 0x00030500ff007b82 */ /* 0x000e240000000800 */
.L_x_11887:
        /* <DEDUP_REMOVED lines=12> */
.L_x_11885:
[----:B------:R-:W-:Y:S05]  /*1b650*/  BSYNC B0 ;  /* 0x0000000000007941 */ /* 0x000fea0003800000 */
.L_x_11884:
        /* <DEDUP_REMOVED lines=23> */
.L_x_12005:
[----:B------:R-:W-:Y:S02]  /*1b7d0*/  ULDC UR4, c[0x0][0xc10] ;  /* 0x0003040000047ab9 */ /* 0x000fe40000000800 */
[----:B------:R-:W-:-:S04]  /*1b7e0*/  IMAD.U32 R7, RZ, RZ, UR4 ;  /* 0x00000004ff077e24 */ /* 0x000fc8000f8e00ff */
[----:B---3--:R-:W-:-:S04]  /*1b7f0*/  IMAD R14, R14, R7, RZ ;  /* 0x000000070e0e7224 */ /* 0x008fc800078e02ff */
[----:B------:R-:W-:-:S05]  /*1b800*/  IMAD.IADD R5, R14, 0x1, R5 ;  /* 0x000000010e057824 */ /* 0x000fca00078e0205 */
[----:B------:R-:W-:-:S13]  /*1b810*/  ISETP.GT.AND P0, PT, R5, R4, PT ;  /* 0x000000040500720c */ /* 0x000fda0003f04270 */
[----:B------:R-:W-:Y:S05]  /*1b820*/  @!P0 BRA `(.L_x_11887) ;  /* 0xfffffffc00588947 */ /* 0x000fea000383ffff */
.L_x_11882:
        /* <DEDUP_REMOVED lines=8> */
.L_x_12009:
[----:B------:R-:W-:Y:S01]  /*1b8b0*/  ISETP.NE.AND P0, PT, R3, RZ, PT ;  /* 0x000000ff0300720c */ /* 0x000fe20003f05270 */
[----:B------:R-:W-:-:S12]  /*1b8c0*/  IMAD.MOV.U32 R14, RZ, RZ, RZ ;  /* 0x000000ffff0e7224 */ /* 0x000fd800078e00ff */
[----:B------:R-:W-:Y:S05]  /*1b8d0*/  @!P0 BRA `(.L_x_11889) ;  /* 0x0000000000108947 */ /* 0x000fea0003800000 */
[----:B------:R-:W-:Y:S01]  /*1b8e0*/  UMOV UR4, 0xffffffff ;  /* 0xffffffff00047882 */ /* 0x000fe20000000000 */
[----:B------:R-:W-:Y:S02]  /*1b8f0*/  VIADD R12, R5, 0xffffffff ;  /* 0xffffffff050c7836 */ /* 0x000fe40000000000 */
[----:B------:R-:W-:Y:S05]  /*1b900*/  BRA.DIV UR4, `(.L_x_11890) ;  /* 0x0000002604ec7947 */ /* 0x000fea000b800000 */
[----:B------:R4:W0:Y:S02]  /*1b910*/  SHFL.IDX PT, R14, R8, R12, 0x1f ;  /* 0x00001f0c080e7589 */ /* 0x00082400000e0000 */
.L_x_11889:
[----:B--2---:R-:W2:Y:S01]  /*1b920*/  LDC.64 R2, c[0x0][0xc68] ;  /* 0x00031a00ff027b82 */ /* 0x004ea20000000a00 */
[----:B------:R-:W-:-:S04]  /*1b930*/  IMAD.IADD R19, R5, 0x1, R19 ;  /* 0x0000000105137824 */ /* 0x000fc800078e0213 */
        /* <DEDUP_REMOVED lines=65> */
.L_x_11883:
[----:B------:R-:W-:Y:S01]  /*1bd50*/  UMOV UR4, URZ ;  /* 0x0000003f00047c82 */ /* 0x000fe20008000000 */
[----:B------:R-:W-:Y:S01]  /*1bd60*/  UMOV UR5, URZ ;  /* 0x0000003f00057c82 */ /* 0x000fe20008000000 */
[----:B------:R-:W-:Y:S01]  /*1bd70*/  ULDC UR6, c[0x0][0xc14] ;  /* 0x0003050000067ab9 */ /* 0x000fe20000000800 */
[----:B--2---:R-:W-:Y:S02]  /*1bd80*/  IMAD.MOV.U32 R16, RZ, RZ, R4 ;  /* 0x000000ffff107224 */ /* 0x004fe400078e0004 */
[----:B------:R-:W-:Y:S02]  /*1bd90*/  IMAD.U32 R17, RZ, RZ, UR4 ;  /* 0x00000004ff117e24 */ /* 0x000fe4000f8e00ff */
[----:B------:R-:W-:Y:S02]  /*1bda0*/  IMAD.U32 R18, RZ, RZ, UR5 ;  /* 0x00000005ff127e24 */ /* 0x000fe4000f8e00ff */
[----:B------:R-:W-:-:S07]  /*1bdb0*/  IMAD.U32 R19, RZ, RZ, UR6 ;  /* 0x00000006ff137e24 */ /* 0x000fce000f8e00ff */
.L_x_11891:
        /* <DEDUP_REMOVED lines=10> */
.L_x_11792:
        /* <DEDUP_REMOVED lines=12> */
.L_x_12012:
[----:B------:R-:W-:Y:S05]  /*1bf20*/  BSYNC B0 ;  /* 0x0000000000007941 */ /* 0x000fea0003800000 */
.L_x_11893:
[----:B------:R-:W-:-:S03]  /*1bf30*/  UMOV UR4, 0xffffffff ;  /* 0xffffffff00047882 */ /* 0x000fc60000000000 */
[----:B------:R-:W-:Y:S05]  /*1bf40*/  BRA.DIV UR4, `(.L_x_11895) ;  /* 0x0000002204947947 */ /* 0x000fea000b800000 */
[----:B0-----:R-:W0:Y:S02]  /*1bf50*/  S2R R0, SR_TID.X ;  /* 0x0000000000007919 */ /* 0x001e240000002100 */
[----:B0-----:R-:W-:-:S04]  /*1bf60*/  SHF.R.U32.HI R0, RZ, 0x5, R0 ;  /* 0x00000005ff007819 */ /* 0x001fc80000011600 */
[----:B------:R-:W-:-:S05]  /*1bf70*/  LOP3.LUT R0, R0, 0x3, RZ, 0xc0, !PT ;  /* 0x0000000300007812 */ /* 0x000fca00078ec0ff */
[----:B------:R0:W2:Y:S02]  /*1bf80*/  SHFL.IDX PT, R14, R0, RZ, 0x1f ;  /* 0x00001fff000e7589 */ /* 0x0000a400000e0000 */
.L_x_12015:
[----:B--2---:R-:W-:-:S13]  /*1bf90*/  ISETP.NE.AND P0, PT, R14, RZ, PT ;  /* 0x000000ff0e00720c */ /* 0x004fda0003f05270 */
[----:B------:R-:W-:Y:S05]  /*1bfa0*/  @P0 BRA `(.L_x_11570) ;  /* 0x0000000000880947 */ /* 0x000fea0003800000 */
[----:B------:R-:W-:-:S03]  /*1bfb0*/  UMOV UR4, 0xffffffff ;  /* 0xffffffff00047882 */ /* 0x000fc60000000000 */
[----:B------:R-:W-:Y:S05]  /*1bfc0*/  BRA.DIV UR4, `(.L_x_11896) ;  /* 0x0000002204a87947 */ /* 0x000fea000b800000 */
[----:B------:R-:W-:-:S13]  /*1bfd0*/  ELECT P6, URZ, PT ;  /* 0x00000000003f782f */ /* 0x000fda00038c0000 */
.L_x_12018:
[----:B------:R-:W-:Y:S05]  /*1bfe0*/  @!P6 BRA `(.L_x_11570) ;  /* 0x000000000078e947 */ /* 0x000fea0003800000 */
[----:B------:R-:W-:-:S06]  /*1bff0*/  ULOP3.LUT UR4, UR36, 0x2, URZ, 0xfc, !UPT ;  /* 0x0000000224047892 */ /* 0x000fcc000f8efc3f */
[----:B0-----:R-:W-:-:S05]  /*1c000*/  IMAD.U32 R0, RZ, RZ, UR4 ;  /* 0x00000004ff007e24 */ /* 0x001fca000f8e00ff */
[----:B------:R-:W-:-:S13]  /*1c010*/  ISETP.NE.AND P2, PT, R0, 0x3, PT ;  /* 0x000000030000780c */ /* 0x000fda0003f45270 */
[----:B------:R-:W-:Y:S05]  /*1c020*/  @!P2 BRA `(.L_x_11897) ;  /* 0x000000000004a947 */ /* 0x000fea0003800000 */
[----:B------:R-:W-:Y:S01]  /*1c030*/  BPT.TRAP 0x1 ;  /* 0x000000040000795c */ /* 0x000fe20000300000 */
.L_x_11897:
        /* <DEDUP_REMOVED lines=12> */
.L_x_12019:
[----:B------:R-:W2:Y:S02]  /*1c100*/  SYNCS.PHASECHK.TRANS64.TRYWAIT P0, [R3+URZ], R0 ;  /* 0x00000000030075a7 */ /* 0x000ea4000800017f */
[----:B--2---:R-:W-:Y:S05]  /*1c110*/  @!P0 BRA `(.L_x_11899) ;  /* 0x0000002000888947 */ /* 0x004fea0003800000 */
.L_x_12020:
[----:B------:R-:W-:Y:S05]  /*1c120*/  @!P2 BRA `(.L_x_11900) ;  /* 0x000000000004a947 */ /* 0x000fea0003800000 */
[----:B------:R-:W-:Y:S01]  /*1c130*/  BPT.TRAP 0x1 ;  /* 0x000000040000795c */ /* 0x000fe20000300000 */
.L_x_11900:
[----:B--2---:R-:W-:-:S04]  /*1c140*/  VIADD R3, R9, 0x16860 ;  /* 0x0001686009037836 */ /* 0x004fc80000000000 */
[----:B------:R-:W-:-:S04]  /*1c150*/  IMAD R5, R22, 0x8, R3 ;  /* 0x0000000816057824 */ /* 0x000fc800078e0203 */
[----:B------:R-:W2:Y:S02]  /*1c160*/  SYNCS.PHASECHK.TRANS64.TRYWAIT P0, [R5+URZ], R2 ;  /* 0x00000002050075a7 */ /* 0x000ea4000800017f */
[----:B--2---:R-:W-:Y:S05]  /*1c170*/  @!P0 BRA `(.L_x_11901) ;  /* 0x0000002000848947 */ /* 0x004fea0003800000 */
.L_x_12021:
[----:B------:R-:W-:-:S07]  /*1c180*/  IMAD R3, R4, 0x8, R3 ;  /* 0x0000000804037824 */ /* 0x000fce00078e0203 */
.L_x_11902:
[----:B---3--:R3:W4:Y:S02]  /*1c190*/  SYNCS.PHASECHK.TRANS64.TRYWAIT P0, [R3+URZ], R0 ;  /* 0x00000000030075a7 */ /* 0x008724000800017f */
[----:B----4-:R-:W-:Y:S05]  /*1c1a0*/  @!P0 NANOSLEEP.SYNCS 0x989680 ;  /* 0x009896800000895d */ /* 0x010fea0003900000 */
[----:B------:R-:W4:Y:S02]  /*1c1b0*/  @!P0 SYNCS.PHASECHK.TRANS64 P0, [R3+URZ], R0 ;  /* 0x00000000030085a7 */ /* 0x000f24000800007f */
[----:B----4-:R-:W-:Y:S05]  /*1c1c0*/  @!P0 BRA `(.L_x_11902) ;  /* 0xfffffffc00f08947 */ /* 0x010fea000383ffff */
.L_x_11570:
[----:B------:R-:W-:Y:S05]  /*1c1d0*/  BSYNC B7 ;  /* 0x0000000000077941 */ /* 0x000fea0003800000 */
.L_x_11567:
[----:B------:R-:W-:Y:S05]  /*1c1e0*/  EXIT ;  /* 0x000000000000794d */ /* 0x000fea0003800000 */
.L_x_11596:
[----:B0-----:R0:W1:Y:S02]  /*1c1f0*/  SYNCS.PHASECHK.TRANS64.TRYWAIT P6, [R85+URZ+0x16890], R97 ;  /* 0x01689061550075a7 */ /* 0x00106400080c017f */
[----:B-1----:R-:W-:Y:S05]  /*1c200*/  @!P6 NANOSLEEP.SYNCS 0x989680 ;  /* 0x009896800000e95d */ /* 0x002fea0003900000 */
[----:B------:R-:W1:Y:S02]  /*1c210*/  @!P6 SYNCS.PHASECHK.TRANS64 P6, [R85+URZ+0x16890], R97 ;  /* 0x016890615500e5a7 */ /* 0x000e6400080c007f */
[----:B-1----:R-:W-:Y:S05]  /*1c220*/  @!P6 BRA `(.L_x_11596) ;  /* 0xfffffffc00f0e947 */ /* 0x002fea000383ffff */
[----:B------:R-:W-:Y:S05]  /*1c230*/  BRA `(.L_x_11903) ;  /* 0xfffffe6800c87947 */ /* 0x000fea000383ffff */
.L_x_11616:
[----:B0-----:R0:W1:Y:S02]  /*1c240*/  SYNCS.PHASECHK.TRANS64.TRYWAIT P5, [R85+URZ+0x16890], R97 ;  /* 0x01689061550075a7 */ /* 0x00106400080a017f */
[----:B-1----:R-:W-:Y:S05]  /*1c250*/  @!P5 NANOSLEEP.SYNCS 0x989680 ;  /* 0x009896800000d95d */ /* 0x002fea0003900000 */
[----:B------:R-:W1:Y:S02]  /*1c260*/  @!P5 SYNCS.PHASECHK.TRANS64 P5, [R85+URZ+0x16890], R97 ;  /* 0x016890615500d5a7 */ /* 0x000e6400080a007f */
[----:B-1----:R-:W-:Y:S05]  /*1c270*/  @!P5 BRA `(.L_x_11616) ;  /* 0xfffffffc00f0d947 */ /* 0x002fea000383ffff */
[----:B------:R-:W-:Y:S05]  /*1c280*/  BRA `(.L_x_11904) ;  /* 0xfffffe7c00a87947 */ /* 0x000fea000383ffff */
.L_x_11625:
[----:B0-----:R0:W1:Y:S02]  /*1c290*/  SYNCS.PHASECHK.TRANS64.TRYWAIT P4, [R85+URZ+0x16890], R97 ;  /* 0x01689061550075a7 */ /* 0x001064000808017f */
[----:B-1----:R-:W-:Y:S05]  /*1c2a0*/  @!P4 NANOSLEEP.SYNCS 0x989680 ;  /* 0x009896800000c95d */ /* 0x002fea0003900000 */
[----:B------:R-:W1:Y:S02]  /*1c2b0*/  @!P4 SYNCS.PHASECHK.TRANS64 P4, [R85+URZ+0x16890], R97 ;  /* 0x016890615500c5a7 */ /* 0x000e64000808007f */
[----:B-1----:R-:W-:Y:S05]  /*1c2c0*/  @!P4 BRA `(.L_x_11625) ;  /* 0xfffffffc00f0c947 */ /* 0x002fea000383ffff */
[----:B------:R-:W-:Y:S05]  /*1c2d0*/  BRA `(.L_x_11905) ;  /* 0xfffffe8c00e87947 */ /* 0x000fea000383ffff */
.L_x_11631:
[----:B--2---:R2:W3:Y:S02]  /*1c2e0*/  SYNCS.PHASECHK.TRANS64.TRYWAIT P3, [R85+URZ+0x168b0], R97 ;  /* 0x0168b061550075a7 */ /* 0x0044e4000806017f */
[----:B---3--:R-:W-:Y:S05]  /*1c2f0*/  @!P3 NANOSLEEP.SYNCS 0x989680 ;  /* 0x009896800000b95d */ /* 0x008fea0003900000 */
[----:B------:R-:W3:Y:S02]  /*1c300*/  @!P3 SYNCS.PHASECHK.TRANS64 P3, [R85+URZ+0x168b0], R97 ;  /* 0x0168b0615500b5a7 */ /* 0x000ee4000806007f */
[----:B---3--:R-:W-:Y:S05]  /*1c310*/  @!P3 BRA `(.L_x_11631) ;  /* 0xfffffffc00f0b947 */ /* 0x008fea000383ffff */
[----:B------:R-:W-:Y:S05]  /*1c320*/  BRA `(.L_x_11906) ;  /* 0xfffffe90007c7947 */ /* 0x000fea000383ffff */
.L_x_11647:
[----:B------:R-:W-:Y:S01]  /*1c330*/  BSSY B0, `(.L_x_11907) ;  /* 0x0000008000007945 */ /* 0x000fe20003800000 */
[----:B--2---:R-:W-:Y:S02]  /*1c340*/  IMAD.MOV.U32 R13, RZ, RZ, R24 ;  /* 0x000000ffff0d7224 */ /* 0x004fe400078e0018 */
[----:B------:R-:W-:Y:S02]  /*1c350*/  IMAD.MOV.U32 R12, RZ, RZ, RZ ;  /* 0x000000ffff0c7224 */ /* 0x000fe400078e00ff */
[----:B------:R-:W-:Y:S02]  /*1c360*/  IMAD.MOV.U32 R11, RZ, RZ, 0x1f ;  /* 0x0000001fff0b7424 */ /* 0x000fe400078e00ff */
[----:B------:R-:W-:-:S07]  /*1c370*/  IMAD.MOV.U32 R15, RZ, RZ, -0x1 ;  /* 0xffffffffff0f7424 */ /* 0x000fce00078e00ff */
[----:B-----5:R-:W-:Y:S05]  /*1c380*/  WARPSYNC.COLLECTIVE R15, `(.L_x_11908) ;  /* 0x000000000f087348 */ /* 0x020fea0003c00000 */
[----:B------:R0:W1:Y:S02]  /*1c390*/  SHFL.IDX P6, R14, R13, R12, R11 ;  /* 0x0000000c0d0e7389 */ /* 0x00006400000c000b */
[----:B01---5:R-:W-:Y:S01]  /*1c3a0*/  ENDCOLLECTIVE ;  /* 0x000000000000791b */ /* 0x023fe20003800000 */
.L_x_11908:
[----:B------:R-:W-:Y:S05]  /*1c3b0*/  BSYNC B0 ;  /* 0x0000000000007941 */ /* 0x000fea0003800000 */
.L_x_11907:
[----:B------:R0:W-:Y:S01]  /*1c3c0*/  STL [R1+0xc], R14 ;  /* 0x00000c0e01007387 */ /* 0x0001e20000100800 */
[----:B------:R-:W-:Y:S05]  /*1c3d0*/  BRA `(.L_x_11909) ;  /* 0xfffffe9800b07947 */ /* 0x000fea000383ffff */
.L_x_11663:
        /* <DEDUP_REMOVED lines=8> */
.L_x_11911:
[----:B------:R-:W-:Y:S05]  /*1c460*/  BSYNC B1 ;  /* 0x0000000000017941 */ /* 0x000fea0003800000 */
.L_x_11910:
[----:B------:R-:W-:Y:S05]  /*1c470*/  BRA `(.L_x_11912) ;  /* 0xfffffea800487947 */ /* 0x000fea000383ffff */
.L_x_11664:
        /* <DEDUP_REMOVED lines=8> */
.L_x_11914:
[----:B------:R-:W-:Y:S05]  /*1c500*/  BSYNC B1 ;  /* 0x0000000000017941 */ /* 0x000fea0003800000 */
.L_x_11913:
[----:B------:R-:W-:Y:S05]  /*1c510*/  BRA `(.L_x_11915) ;  /* 0xfffffea800287947 */ /* 0x000fea000383ffff */
.L_x_11665:
        /* <DEDUP_REMOVED lines=8> */
.L_x_11917:
[----:B------:R-:W-:Y:S05]  /*1c5a0*/  BSYNC B1 ;  /* 0x0000000000017941 */ /* 0x000fea0003800000 */
.L_x_11916:
[----:B------:R-:W-:Y:S05]  /*1c5b0*/  BRA `(.L_x_11918) ;  /* 0xfffffea800087947 */ /* 0x000fea000383ffff */
.L_x_11666:
        /* <DEDUP_REMOVED lines=8> */
.L_x_11920:
[----:B------:R-:W-:Y:S05]  /*1c640*/  BSYNC B1 ;  /* 0x0000000000017941 */ /* 0x000fea0003800000 */
.L_x_11919:
[----:B------:R-:W-:Y:S05]  /*1c650*/  BRA `(.L_x_11921) ;  /* 0xfffffea400e87947 */ /* 0x000fea000383ffff */
.L_x_11667:
        /* <DEDUP_REMOVED lines=8> */
.L_x_11923:
[----:B------:R-:W-:Y:S05]  /*1c6e0*/  BSYNC B1 ;  /* 0x0000000000017941 */ /* 0x000fea0003800000 */
.L_x_11922:
[----:B------:R-:W-:Y:S05]  /*1c6f0*/  BRA `(.L_x_11924) ;  /* 0xfffffea400c87947 */ /* 0x000fea000383ffff */
.L_x_11668:
        /* <DEDUP_REMOVED lines=8> */
.L_x_11926:
[----:B------:R-:W-:Y:S05]  /*1c780*/  BSYNC B1 ;  /* 0x0000000000017941 */ /* 0x000fea0003800000 */
.L_x_11925:
[----:B------:R-:W-:Y:S05]  /*1c790*/  BRA `(.L_x_11927) ;  /* 0xfffffea400a87947 */ /* 0x000fea000383ffff */
.L_x_11669:
        /* <DEDUP_REMOVED lines=8> */
.L_x_11929:
[----:B------:R-:W-:Y:S05]  /*1c820*/  BSYNC B1 ;  /* 0x0000000000017941 */ /* 0x000fea0003800000 */
.L_x_11928:
[----:B------:R-:W-:Y:S05]  /*1c830*/  BRA `(.L_x_11930) ;  /* 0xfffffea400887947 */ /* 0x000fea000383ffff */
.L_x_11670:
        /* <DEDUP_REMOVED lines=8> */
.L_x_11932:
[----:B------:R-:W-:Y:S05]  /*1c8c0*/  BSYNC B1 ;  /* 0x0000000000017941 */ /* 0x000fea0003800000 */
.L_x_11931:
[----:B------:R-:W-:Y:S05]  /*1c8d0*/  BRA `(.L_x_11933) ;  /* 0xfffffea400687947 */ /* 0x000fea000383ffff */
.L_x_11672:
[----:B0-----:R0:W1:Y:S02]  /*1c8e0*/  SYNCS.PHASECHK.TRANS64.TRYWAIT P2, [R2+URZ+0x16800], R7 ;  /* 0x01680007020075a7 */ /* 0x001064000804017f */
[----:B-1----:R-:W-:Y:S05]  /*1c8f0*/  @!P2 NANOSLEEP.SYNCS 0x989680 ;  /* 0x009896800000a95d */ /* 0x002fea0003900000 */
[----:B------:R-:W1:Y:S02]  /*1c900*/  @!P2 SYNCS.PHASECHK.TRANS64 P2, [R2+URZ+0x16800], R7 ;  /* 0x016800070200a5a7 */ /* 0x000e64000804007f */
[----:B-1----:R-:W-:Y:S05]  /*1c910*/  @!P2 BRA `(.L_x_11672) ;  /* 0xfffffffc00f0a947 */ /* 0x002fea000383ffff */
[----:B------:R-:W-:Y:S05]  /*1c920*/  BRA `(.L_x_11934) ;  /* 0xfffffea800047947 */ /* 0x000fea000383ffff */
.L_x_11680:
        /* <DEDUP_REMOVED lines=8> */
.L_x_11936:
[----:B------:R-:W-:Y:S05]  /*1c9b0*/  BSYNC B1 ;  /* 0x0000000000017941 */ /* 0x000fea0003800000 */
.L_x_11935:
[----:B------:R-:W-:Y:S05]  /*1c9c0*/  BRA `(.L_x_11937) ;  /* 0xfffffeb8005c7947 */ /* 0x000fea000383ffff */
.L_x_11681:
        /* <DEDUP_REMOVED lines=8> */
.L_x_11939:
[----:B------:R-:W-:Y:S05]  /*1ca50*/  BSYNC B1 ;  /* 0x0000000000017941 */ /* 0x000fea0003800000 */
.L_x_11938:
[----:B------:R-:W-:Y:S05]  /*1ca60*/  BRA `(.L_x_11940) ;  /* 0xfffffeb8003c7947 */ /* 0x000fea000383ffff */
.L_x_11682:
        /* <DEDUP_REMOVED lines=8> */
.L_x_11942:
[----:B------:R-:W-:Y:S05]  /*1caf0*/  BSYNC B1 ;  /* 0x0000000000017941 */ /* 0x000fea0003800000 */
.L_x_11941:
[----:B------:R-:W-:Y:S05]  /*1cb00*/  BRA `(.L_x_11943) ;  /* 0xfffffeb8001c7947 */ /* 0x000fea000383ffff */
.L_x_11683:
        /* <DEDUP_REMOVED lines=8> */
.L_x_11945:
[----:B------:R-:W-:Y:S05]  /*1cb90*/  BSYNC B1 ;  /* 0x0000000000017941 */ /* 0x000fea0003800000 */
.L_x_11944:
[----:B------:R-:W-:Y:S05]  /*1cba0*/  BRA `(.L_x_11946) ;  /* 0xfffffeb400fc7947 */ /* 0x000fea000383ffff */
.L_x_11684:
        /* <DEDUP_REMOVED lines=8> */
.L_x_11948:
[----:B------:R-:W-:Y:S05]  /*1cc30*/  BSYNC B1 ;  /* 0x0000000000017941 */ /* 0x000fea0003800000 */
.L_x_11947:
[----:B------:R-:W-:Y:S05]  /*1cc40*/  BRA `(.L_x_11949) ;  /* 0xfffffeb400dc7947 */ /* 0x000fea000383ffff */
.L_x_11685:
        /* <DEDUP_REMOVED lines=8> */
.L_x_11951:
[----:B------:R-:W-:Y:S05]  /*1ccd0*/  BSYNC B1 ;  /* 0x0000000000017941 */ /* 0x000fea0003800000 */
.L_x_11950:
[----:B------:R-:W-:Y:S05]  /*1cce0*/  BRA `(.L_x_11952) ;  /* 0xfffffeb400c07947 */ /* 0x000fea000383ffff */
.L_x_11686:
        /* <DEDUP_REMOVED lines=8> */
.L_x_11954:
[----:B------:R-:W-:Y:S05]  /*1cd70*/  BSYNC B1 ;  /* 0x0000000000017941 */ /* 0x000fea0003800000 */
.L_x_11953:
[----:B------:R-:W-:Y:S05]  /*1cd80*/  BRA `(.L_x_11955) ;  /* 0xfffffeb400a47947 */ /* 0x000fea000383ffff */
.L_x_11687:
        /* <DEDUP_REMOVED lines=8> */
.L_x_11957:
[----:B------:R-:W-:Y:S05]  /*1ce10*/  BSYNC B1 ;  /* 0x0000000000017941 */ /* 0x000fea0003800000 */
.L_x_11956:
[----:B------:R-:W-:Y:S05]  /*1ce20*/  BRA `(.L_x_11958) ;  /* 0xfffffeb400887947 */ /* 0x000fea000383ffff */
.L_x_11689:
[----:B0-----:R0:W1:Y:S02]  /*1ce30*/  SYNCS.PHASECHK.TRANS64.TRYWAIT P1, [R2+URZ+0x16800], R9 ;  /* 0x01680009020075a7 */ /* 0x001064000802017f */
[----:B-1----:R-:W-:Y:S05]  /*1ce40*/  @!P1 NANOSLEEP.SYNCS 0x989680 ;  /* 0x009896800000995d */ /* 0x002fea0003900000 */
[----:B------:R-:W1:Y:S02]  /*1ce50*/  @!P1 SYNCS.PHASECHK.TRANS64 P1, [R2+URZ+0x16800], R9 ;  /* 0x01680009020095a7 */ /* 0x000e64000802007f */
[----:B-1----:R-:W-:Y:S05]  /*1ce60*/  @!P1 BRA `(.L_x_11689) ;  /* 0xfffffffc00f09947 */ /* 0x002fea000383ffff */
[----:B------:R-:W-:Y:S05]  /*1ce70*/  BRA `(.L_x_11959) ;  /* 0xfffffeb800047947 */ /* 0x000fea000383ffff */
.L_x_11695:
[----:B-1----:R1:W2:Y:S02]  /*1ce80*/  SYNCS.PHASECHK.TRANS64.TRYWAIT P2, [R7+URZ+0x16830], R0 ;  /* 0x01683000070075a7 */ /* 0x0022a4000804017f */
[----:B--2---:R-:W-:Y:S05]  /*1ce90*/  @!P2 NANOSLEEP.SYNCS 0x989680 ;  /* 0x009896800000a95d */ /* 0x004fea0003900000 */
[----:B------:R-:W2:Y:S02]  /*1cea0*/  @!P2 SYNCS.PHASECHK.TRANS64 P2, [R7+URZ+0x16830], R0 ;  /* 0x016830000700a5a7 */ /* 0x000ea4000804007f */
[----:B--2---:R-:W-:Y:S05]  /*1ceb0*/  @!P2 BRA `(.L_x_11695) ;  /* 0xfffffffc00f0a947 */ /* 0x004fea000383ffff */
[----:B------:R-:W-:Y:S05]  /*1cec0*/  BRA `(.L_x_11694) ;  /* 0xfffffec800047947 */ /* 0x000fea000383ffff */
.L_x_11713:
[----:B-1----:R1:W2:Y:S02]  /*1ced0*/  SYNCS.PHASECHK.TRANS64.TRYWAIT P3, [R13+URZ+0x16830], R12 ;  /* 0x0168300c0d0075a7 */ /* 0x0022a4000806017f */
[----:B--2---:R-:W-:Y:S05]  /*1cee0*/  @!P3 NANOSLEEP.SYNCS 0x989680 ;  /* 0x009896800000b95d */ /* 0x004fea0003900000 */
[----:B------:R-:W2:Y:S02]  /*1cef0*/  @!P3 SYNCS.PHASECHK.TRANS64 P3, [R13+URZ+0x16830], R12 ;  /* 0x0168300c0d00b5a7 */ /* 0x000ea4000806007f */
[----:B--2---:R-:W-:Y:S05]  /*1cf00*/  @!P3 BRA `(.L_x_11713) ;  /* 0xfffffffc00f0b947 */ /* 0x004fea000383ffff */
[----:B------:R-:W-:Y:S05]  /*1cf10*/  BRA `(.L_x_11712) ;  /* 0xfffffef800c87947 */ /* 0x000fea000383ffff */
.L_x_11717:
[----:B-1----:R1:W2:Y:S02]  /*1cf20*/  SYNCS.PHASECHK.TRANS64.TRYWAIT P2, [R13+URZ+0x16850], R12 ;  /* 0x0168500c0d0075a7 */ /* 0x0022a4000804017f */
[----:B--2---:R-:W-:Y:S05]  /*1cf30*/  @!P2 NANOSLEEP.SYNCS 0x989680 ;  /* 0x009896800000a95d */ /* 0x004fea0003900000 */
[----:B------:R-:W2:Y:S02]  /*1cf40*/  @!P2 SYNCS.PHASECHK.TRANS64 P2, [R13+URZ+0x16850], R12 ;  /* 0x0168500c0d00a5a7 */ /* 0x000ea4000804007f */
[----:B--2---:R-:W-:Y:S05]  /*1cf50*/  @!P2 BRA `(.L_x_11717) ;  /* 0xfffffffc00f0a947 */ /* 0x004fea000383ffff */
[----:B------:R-:W-:Y:S05]  /*1cf60*/  BRA `(.L_x_11714) ;  /* 0xfffffefc00887947 */ /* 0x000fea000383ffff */
.L_x_11736:
[----:B-1----:R1:W2:Y:S02]  /*1cf70*/  SYNCS.PHASECHK.TRANS64.TRYWAIT P3, [R0+URZ+0x16830], R3 ;  /* 0x01683003000075a7 */ /* 0x0022a4000806017f */
[----:B--2---:R-:W-:Y:S05]  /*1cf80*/  @!P3 NANOSLEEP.SYNCS 0x989680 ;  /* 0x009896800000b95d */ /* 0x004fea0003900000 */
[----:B------:R-:W2:Y:S02]  /*1cf90*/  @!P3 SYNCS.PHASECHK.TRANS64 P3, [R0+URZ+0x16830], R3 ;  /* 0x016830030000b5a7 */ /* 0x000ea4000806007f */
[----:B--2---:R-:W-:Y:S05]  /*1cfa0*/  @!P3 BRA `(.L_x_11736) ;  /* 0xfffffffc00f0b947 */ /* 0x004fea000383ffff */
[----:B------:R-:W-:Y:S05]  /*1cfb0*/  BRA `(.L_x_11735) ;  /* 0xffffff2c00147947 */ /* 0x000fea000383ffff */
.L_x_11740:
[----:B-1----:R1:W2:Y:S02]  /*1cfc0*/  SYNCS.PHASECHK.TRANS64.TRYWAIT P2, [R3+URZ+0x16850], R0 ;  /* 0x01685000030075a7 */ /* 0x0022a4000804017f */
[----:B--2---:R-:W-:Y:S05]  /*1cfd0*/  @!P2 NANOSLEEP.SYNCS 0x989680 ;  /* 0x009896800000a95d */ /* 0x004fea0003900000 */
[----:B------:R-:W2:Y:S02]  /*1cfe0*/  @!P2 SYNCS.PHASECHK.TRANS64 P2, [R3+URZ+0x16850], R0 ;  /* 0x016850000300a5a7 */ /* 0x000ea4000804007f */
[----:B--2---:R-:W-:Y:S05]  /*1cff0*/  @!P2 BRA `(.L_x_11740) ;  /* 0xfffffffc00f0a947 */ /* 0x004fea000383ffff */
[----:B------:R-:W-:Y:S05]  /*1d000*/  BRA `(.L_x_11737) ;  /* 0xffffff2c00d47947 */ /* 0x000fea000383ffff */
.L_x_11747:
[----:B-1----:R1:W2:Y:S02]  /*1d010*/  SYNCS.PHASECHK.TRANS64.TRYWAIT P3, [R0+URZ+0x16830], R3 ;  /* 0x01683003000075a7 */ /* 0x0022a4000806017f */
[----:B--2---:R-:W-:Y:S05]  /*1d020*/  @!P3 NANOSLEEP.SYNCS 0x989680 ;  /* 0x009896800000b95d */ /* 0x004fea0003900000 */
[----:B------:R-:W2:Y:S02]  /*1d030*/  @!P3 SYNCS.PHASECHK.TRANS64 P3, [R0+URZ+0x16830], R3 ;  /* 0x016830030000b5a7 */ /* 0x000ea4000806007f */
[----:B--2---:R-:W-:Y:S05]  /*1d040*/  @!P3 BRA `(.L_x_11747) ;  /* 0xfffffffc00f0b947 */ /* 0x004fea000383ffff */
[----:B------:R-:W-:Y:S05]  /*1d050*/  BRA `(.L_x_11746) ;  /* 0xffffff4800d47947 */ /* 0x000fea000383ffff */
.L_x_11751:
[----:B-1----:R1:W2:Y:S02]  /*1d060*/  SYNCS.PHASECHK.TRANS64.TRYWAIT P2, [R3+URZ+0x16850], R0 ;  /* 0x01685000030075a7 */ /* 0x0022a4000804017f */
[----:B--2---:R-:W-:Y:S05]  /*1d070*/  @!P2 NANOSLEEP.SYNCS 0x989680 ;  /* 0x009896800000a95d */ /* 0x004fea0003900000 */
[----:B------:R-:W2:Y:S02]  /*1d080*/  @!P2 SYNCS.PHASECHK.TRANS64 P2, [R3+URZ+0x16850], R0 ;  /* 0x016850000300a5a7 */ /* 0x000ea4000804007f */
[----:B--2---:R-:W-:Y:S05]  /*1d090*/  @!P2 BRA `(.L_x_11751) ;  /* 0xfffffffc00f0a947 */ /* 0x004fea000383ffff */
[----:B------:R-:W-:Y:S05]  /*1d0a0*/  BRA `(.L_x_11748) ;  /* 0xffffff4c00947947 */ /* 0x000fea000383ffff */
.L_x_11764:
[----:B-1----:R1:W2:Y:S02]  /*1d0b0*/  SYNCS.PHASECHK.TRANS64.TRYWAIT P0, [R11+URZ+0x16850], R4 ;  /* 0x016850040b0075a7 */ /* 0x0022a4000800017f */
[----:B--2---:R-:W-:Y:S05]  /*1d0c0*/  @!P0 NANOSLEEP.SYNCS 0x989680 ;  /* 0x009896800000895d */ /* 0x004fea0003900000 */
[----:B------:R-:W2:Y:S02]  /*1d0d0*/  @!P0 SYNCS.PHASECHK.TRANS64 P0, [R11+URZ+0x16850], R4 ;  /* 0x016850040b0085a7 */ /* 0x000ea4000800007f */
[----:B--2---:R-:W-:Y:S05]  /*1d0e0*/  @!P0 BRA `(.L_x_11764) ;  /* 0xfffffffc00f08947 */ /* 0x004fea000383ffff */
[----:B------:R-:W-:Y:S05]  /*1d0f0*/  BRA `(.L_x_11763) ;  /* 0xffffff7800547947 */ /* 0x000fea000383ffff */
.L_x_11806:
[----:B------:R-:W0:Y:S01]  /*1d100*/  S2R R13, SR_TID.X ;  /* 0x00000000000d7919 */ /* 0x000e220000002100 */
[----:B------:R-:W-:Y:S01]  /*1d110*/  BSSY B1, `(.L_x_11960) ;  /* 0x0000009000017945 */ /* 0x000fe20003800000 */
[----:B------:R-:W-:Y:S02]  /*1d120*/  IMAD.MOV.U32 R12, RZ, RZ, RZ ;  /* 0x000000ffff0c7224 */ /* 0x000fe400078e00ff */
[----:B------:R-:W-:Y:S02]  /*1d130*/  IMAD.MOV.U32 R11, RZ, RZ, 0x1f ;  /* 0x0000001fff0b7424 */ /* 0x000fe400078e00ff */
[----:B------:R-:W-:Y:S01]  /*1d140*/  IMAD.MOV.U32 R15, RZ, RZ, -0x1 ;  /* 0xffffffffff0f7424 */ /* 0x000fe200078e00ff */
[----:B0-----:R-:W-:-:S04]  /*1d150*/  SHF.R.U32.HI R13, RZ, 0x5, R13 ;  /* 0x00000005ff0d7819 */ /* 0x001fc8000001160d */
[----:B------:R-:W-:-:S07]  /*1d160*/  LOP3.LUT R13, R13, 0x3, RZ, 0xc0, !PT ;  /* 0x000000030d0d7812 */ /* 0x000fce00078ec0ff */
[----:B-1----:R-:W-:Y:S05]  /*1d170*/  WARPSYNC.COLLECTIVE R15, `(.L_x_11961) ;  /* 0x000000000f087348 */ /* 0x002fea0003c00000 */
[----:B------:R0:W2:Y:S02]  /*1d180*/  SHFL.IDX P6, R14, R13, R12, R11 ;  /* 0x0000000c0d0e7389 */ /* 0x0000a400000c000b */
[----:B012---:R-:W-:Y:S01]  /*1d190*/  ENDCOLLECTIVE ;  /* 0x000000000000791b */ /* 0x007fe20003800000 */
.L_x_11961:
[----:B------:R-:W-:Y:S05]  /*1d1a0*/  BSYNC B1 ;  /* 0x0000000000017941 */ /* 0x000fea0003800000 */
.L_x_11960:
[----:B------:R-:W-:Y:S05]  /*1d1b0*/  BRA `(.L_x_11962) ;  /* 0xffffffb000607947 */ /* 0x000fea000383ffff */
.L_x_11807:
[----:B------:R-:W-:Y:S01]  /*1d1c0*/  BSSY B1, `(.L_x_11963) ;  /* 0x0000006000017945 */ /* 0x000fe20003800000 */
[----:B------:R-:W-:-:S07]  /*1d1d0*/  IMAD.MOV.U32 R15, RZ, RZ, -0x1 ;  /* 0xffffffffff0f7424 */ /* 0x000fce00078e00ff */
[----:B-1----:R-:W-:Y:S05]  /*1d1e0*/  WARPSYNC.COLLECTIVE R15, `(.L_x_11964) ;  /* 0x000000000f0c7348 */ /* 0x002fea0003c00000 */
[----:B------:R-:W-:Y:S02]  /*1d1f0*/  ELECT P6, UR62, PT ;  /* 0x00000000003e782f */ /* 0x000fe400038c0000 */
[----:B------:R-:W-:Y:S01]  /*1d200*/  MOV R14, UR62 ;  /* 0x0000003e000e7c02 */ /* 0x000fe20008000f00 */
[----:B-1----:R-:W-:Y:S10]  /*1d210*/  ENDCOLLECTIVE ;  /* 0x000000000000791b */ /* 0x002ff40003800000 */
.L_x_11964:
[----:B------:R-:W-:Y:S05]  /*1d220*/  BSYNC B1 ;  /* 0x0000000000017941 */ /* 0x000fea0003800000 */
.L_x_11963:
[----:B------:R-:W-:Y:S05]  /*1d230*/  BRA `(.L_x_11965) ;  /* 0xffffffb0004c7947 */ /* 0x000fea000383ffff */
.L_x_11809:
[----:B0-----:R0:W2:Y:S02]  /*1d240*/  SYNCS.PHASECHK.TRANS64.TRYWAIT P0, [R8+URZ+0x16820], R9 ;  /* 0x01682009080075a7 */ /* 0x0010a4000800017f */
[----:B--2---:R-:W-:Y:S05]  /*1d250*/  @!P0 NANOSLEEP.SYNCS 0x989680 ;  /* 0x009896800000895d */ /* 0x004fea0003900000 */
[----:B------:R-:W2:Y:S02]  /*1d260*/  @!P0 SYNCS.PHASECHK.TRANS64 P0, [R8+URZ+0x16820], R9 ;  /* 0x01682009080085a7 */ /* 0x000ea4000800007f */
[----:B--2---:R-:W-:Y:S05]  /*1d270*/  @!P0 BRA `(.L_x_11809) ;  /* 0xfffffffc00f08947 */ /* 0x004fea000383ffff */
[----:B------:R-:W-:Y:S05]  /*1d280*/  BRA `(.L_x_11966) ;  /* 0xffffffb000687947 */ /* 0x000fea000383ffff */
.L_x_11812:
[----:B0-----:R0:W2:Y:S02]  /*1d290*/  SYNCS.PHASECHK.TRANS64.TRYWAIT P0, [R9+URZ+0x168a0], R12 ;  /* 0x0168a00c090075a7 */ /* 0x0010a4000800017f */
[----:B--2---:R-:W-:Y:S05]  /*1d2a0*/  @!P0 NANOSLEEP.SYNCS 0x989680 ;  /* 0x009896800000895d */ /* 0x004fea0003900000 */
[----:B------:R-:W2:Y:S02]  /*1d2b0*/  @!P0 SYNCS.PHASECHK.TRANS64 P0, [R9+URZ+0x168a0], R12 ;  /* 0x0168a00c090085a7 */ /* 0x000ea4000800007f */
[----:B--2---:R-:W-:Y:S05]  /*1d2c0*/  @!P0 BRA `(.L_x_11812) ;  /* 0xfffffffc00f08947 */ /* 0x004fea000383ffff */
[----:B------:R-:W-:Y:S05]  /*1d2d0*/  BRA `(.L_x_11967) ;  /* 0xffffffb000707947 */ /* 0x000fea000383ffff */
.L_x_11814:
[----:B---3--:R3:W4:Y:S02]  /*1d2e0*/  SYNCS.PHASECHK.TRANS64.TRYWAIT P0, [R9+URZ+0x168c0], R12 ;  /* 0x0168c00c090075a7 */ /* 0x008724000800017f */
[----:B----4-:R-:W-:Y:S05]  /*1d2f0*/  @!P0 NANOSLEEP.SYNCS 0x989680 ;  /* 0x009896800000895d */ /* 0x010fea0003900000 */
[----:B------:R-:W4:Y:S02]  /*1d300*/  @!P0 SYNCS.PHASECHK.TRANS64 P0, [R9+URZ+0x168c0], R12 ;  /* 0x0168c00c090085a7 */ /* 0x000f24000800007f */
[----:B----4-:R-:W-:Y:S05]  /*1d310*/  @!P0 BRA `(.L_x_11814) ;  /* 0xfffffffc00f08947 */ /* 0x010fea000383ffff */
[----:B------:R-:W-:Y:S05]  /*1d320*/  BRA `(.L_x_11968) ;  /* 0xffffffb000c87947 */ /* 0x000fea000383ffff */
.L_x_11818:
[----:B0-----:R0:W2:Y:S02]  /*1d330*/  SYNCS.PHASECHK.TRANS64.TRYWAIT P0, [R12+URZ+0x168a0], R9 ;  /* 0x0168a0090c0075a7 */ /* 0x0010a4000800017f */
[----:B--2---:R-:W-:Y:S05]  /*1d340*/  @!P0 NANOSLEEP.SYNCS 0x989680 ;  /* 0x009896800000895d */ /* 0x004fea0003900000 */
[----:B------:R-:W2:Y:S02]  /*1d350*/  @!P0 SYNCS.PHASECHK.TRANS64 P0, [R12+URZ+0x168a0], R9 ;  /* 0x0168a0090c0085a7 */ /* 0x000ea4000800007f */
[----:B--2---:R-:W-:Y:S05]  /*1d360*/  @!P0 BRA `(.L_x_11818) ;  /* 0xfffffffc00f08947 */ /* 0x004fea000383ffff */
[----:B------:R-:W-:Y:S05]  /*1d370*/  BRA `(.L_x_11969) ;  /* 0xffffffb400507947 */ /* 0x000fea000383ffff */
.L_x_11820:
[----:B--2---:R2:W3:Y:S02]  /*1d380*/  SYNCS.PHASECHK.TRANS64.TRYWAIT P1, [R12+URZ+0x168c0], R9 ;  /* 0x0168c0090c0075a7 */ /* 0x0044e4000802017f */
[----:B---3--:R-:W-:Y:S05]  /*1d390*/  @!P1 NANOSLEEP.SYNCS 0x989680 ;  /* 0x009896800000995d */ /* 0x008fea0003900000 */
[----:B------:R-:W3:Y:S02]  /*1d3a0*/  @!P1 SYNCS.PHASECHK.TRANS64 P1, [R12+URZ+0x168c0], R9 ;  /* 0x0168c0090c0095a7 */ /* 0x000ee4000802007f */
[----:B---3--:R-:W-:Y:S05]  /*1d3b0*/  @!P1 BRA `(.L_x_11820) ;  /* 0xfffffffc00f09947 */ /* 0x008fea000383ffff */
[----:B------:R-:W-:Y:S05]  /*1d3c0*/  BRA `(.L_x_11970) ;  /* 0xffffffb400a47947 */ /* 0x000fea000383ffff */
.L_x_11838:
        /* <DEDUP_REMOVED lines=11> */
.L_x_11972:
[----:B------:R-:W-:Y:S05]  /*1d480*/  BSYNC B0 ;  /* 0x0000000000007941 */ /* 0x000fea0003800000 */
.L_x_11971:
[----:B------:R-:W-:Y:S05]  /*1d490*/  BRA `(.L_x_11973) ;  /* 0xffffffc000a47947 */ /* 0x000fea000383ffff */
.L_x_11839:
[----:B------:R-:W-:Y:S01]  /*1d4a0*/  BSSY B0, `(.L_x_11974) ;  /* 0x0000006000007945 */ /* 0x000fe20003800000 */
[----:B------:R-:W-:-:S07]  /*1d4b0*/  IMAD.MOV.U32 R15, RZ, RZ, -0x1 ;  /* 0xffffffffff0f7424 */ /* 0x000fce00078e00ff */
[----:B-1----:R-:W-:Y:S05]  /*1d4c0*/  WARPSYNC.COLLECTIVE R15, `(.L_x_11975) ;  /* 0x000000000f0c7348 */ /* 0x002fea0003c00000 */
[----:B------:R-:W-:Y:S02]  /*1d4d0*/  ELECT P6, UR62, PT ;  /* 0x00000000003e782f */ /* 0x000fe400038c0000 */
[----:B------:R-:W-:Y:S01]  /*1d4e0*/  MOV R14, UR62 ;  /* 0x0000003e000e7c02 */ /* 0x000fe20008000f00 */
[----:B-1----:R-:W-:Y:S10]  /*1d4f0*/  ENDCOLLECTIVE ;  /* 0x000000000000791b */ /* 0x002ff40003800000 */
.L_x_11975:
[----:B------:R-:W-:Y:S05]  /*1d500*/  BSYNC B0 ;  /* 0x0000000000007941 */ /* 0x000fea0003800000 */
.L_x_11974:
[----:B------:R-:W-:Y:S05]  /*1d510*/  BRA `(.L_x_11976) ;  /* 0xffffffc000947947 */ /* 0x000fea000383ffff */
.L_x_11842:
[----:B--2---:R2:W3:Y:S02]  /*1d520*/  SYNCS.PHASECHK.TRANS64.TRYWAIT P0, [R5+URZ+0x16840], R4 ;  /* 0x01684004050075a7 */ /* 0x0044e4000800017f */
[----:B---3--:R-:W-:Y:S05]  /*1d530*/  @!P0 NANOSLEEP.SYNCS 0x989680 ;  /* 0x009896800000895d */ /* 0x008fea0003900000 */
[----:B------:R-:W3:Y:S02]  /*1d540*/  @!P0 SYNCS.PHASECHK.TRANS64 P0, [R5+URZ+0x16840], R4 ;  /* 0x01684004050085a7 */ /* 0x000ee4000800007f */
[----:B---3--:R-:W-:Y:S05]  /*1d550*/  @!P0 BRA `(.L_x_11842) ;  /* 0xfffffffc00f08947 */ /* 0x008fea000383ffff */
[----:B------:R-:W-:Y:S05]  /*1d560*/  BRA `(.L_x_11977) ;  /* 0xffffffc000e47947 */ /* 0x000fea000383ffff */
.L_x_11845:
[----:B0-----:R0:W2:Y:S02]  /*1d570*/  SYNCS.PHASECHK.TRANS64.TRYWAIT P0, [R27+URZ+0x16820], R4 ;  /* 0x016820041b0075a7 */ /* 0x0010a4000800017f */
[----:B--2---:R-:W-:Y:S05]  /*1d580*/  @!P0 NANOSLEEP.SYNCS 0x989680 ;  /* 0x009896800000895d */ /* 0x004fea0003900000 */
[----:B------:R-:W2:Y:S02]  /*1d590*/  @!P0 SYNCS.PHASECHK.TRANS64 P0, [R27+URZ+0x16820], R4 ;  /* 0x016820041b0085a7 */ /* 0x000ea4000800007f */
[----:B--2---:R-:W-:Y:S05]  /*1d5a0*/  @!P0 BRA `(.L_x_11845) ;  /* 0xfffffffc00f08947 */ /* 0x004fea000383ffff */
[----:B------:R-:W-:Y:S05]  /*1d5b0*/  BRA `(.L_x_11978) ;  /* 0xffffffc400a47947 */ /* 0x000fea000383ffff */
.L_x_11853:
[----:B0-----:R0:W2:Y:S02]  /*1d5c0*/  SYNCS.PHASECHK.TRANS64.TRYWAIT P0, [R3+URZ+0x16840], R2 ;  /* 0x01684002030075a7 */ /* 0x0010a4000800017f */
[----:B--2---:R-:W-:Y:S05]  /*1d5d0*/  @!P0 NANOSLEEP.SYNCS 0x989680 ;  /* 0x009896800000895d */ /* 0x004fea0003900000 */
[----:B------:R-:W2:Y:S02]  /*1d5e0*/  @!P0 SYNCS.PHASECHK.TRANS64 P0, [R3+URZ+0x16840], R2 ;  /* 0x01684002030085a7 */ /* 0x000ea4000800007f */
[----:B--2---:R-:W-:Y:S05]  /*1d5f0*/  @!P0 BRA `(.L_x_11853) ;  /* 0xfffffffc00f08947 */ /* 0x004fea000383ffff */
[----:B------:R-:W-:Y:S05]  /*1d600*/  BRA `(.L_x_11979) ;  /* 0xffffffc8004c7947 */ /* 0x000fea000383ffff */
.L_x_11855:
[----:B0-----:R0:W2:Y:S02]  /*1d610*/  SYNCS.PHASECHK.TRANS64.TRYWAIT P0, [R2+URZ+0x60], R5 ;  /* 0x00006005020075a7 */ /* 0x0010a4000800017f */
[----:B--2---:R-:W-:Y:S05]  /*1d620*/  @!P0 NANOSLEEP.SYNCS 0x989680 ;  /* 0x009896800000895d */ /* 0x004fea0003900000 */
[----:B------:R-:W2:Y:S02]  /*1d630*/  @!P0 SYNCS.PHASECHK.TRANS64 P0, [R2+URZ+0x60], R5 ;  /* 0x00006005020085a7 */ /* 0x000ea4000800007f */
[----:B--2---:R-:W-:Y:S05]  /*1d640*/  @!P0 BRA `(.L_x_11855) ;  /* 0xfffffffc00f08947 */ /* 0x004fea000383ffff */
[----:B------:R-:W-:Y:S05]  /*1d650*/  BRA `(.L_x_11980) ;  /* 0xffffffc800b07947 */ /* 0x000fea000383ffff */
.L_x_11860:
[----:B--2---:R2:W3:Y:S02]  /*1d660*/  SYNCS.PHASECHK.TRANS64.TRYWAIT P0, [R3+URZ+0x16840], R2 ;  /* 0x01684002030075a7 */ /* 0x0044e4000800017f */
[----:B---3--:R-:W-:Y:S05]  /*1d670*/  @!P0 NANOSLEEP.SYNCS 0x989680 ;  /* 0x009896800000895d */ /* 0x008fea0003900000 */
[----:B------:R-:W3:Y:S02]  /*1d680*/  @!P0 SYNCS.PHASECHK.TRANS64 P0, [R3+URZ+0x16840], R2 ;  /* 0x01684002030085a7 */ /* 0x000ee4000800007f */
[----:B---3--:R-:W-:Y:S05]  /*1d690*/  @!P0 BRA `(.L_x_11860) ;  /* 0xfffffffc00f08947 */ /* 0x008fea000383ffff */
[----:B------:R-:W-:Y:S05]  /*1d6a0*/  BRA `(.L_x_11981) ;  /* 0xffffffcc00c47947 */ /* 0x000fea000383ffff */
.L_x_11862:
[----:B0-----:R0:W2:Y:S02]  /*1d6b0*/  SYNCS.PHASECHK.TRANS64.TRYWAIT P1, [R3+URZ+0x60], R24 ;  /* 0x00006018030075a7 */ /* 0x0010a4000802017f */
[----:B--2---:R-:W-:Y:S05]  /*1d6c0*/  @!P1 NANOSLEEP.SYNCS 0x989680 ;  /* 0x009896800000995d */ /* 0x004fea0003900000 */
[----:B------:R-:W2:Y:S02]  /*1d6d0*/  @!P1 SYNCS.PHASECHK.TRANS64 P1, [R3+URZ+0x60], R24 ;  /* 0x00006018030095a7 */ /* 0x000ea4000802007f */
[----:B--2---:R-:W-:Y:S05]  /*1d6e0*/  @!P1 BRA `(.L_x_11862) ;  /* 0xfffffffc00f09947 */ /* 0x004fea000383ffff */
[----:B------:R-:W-:Y:S05]  /*1d6f0*/  BRA `(.L_x_11982) ;  /* 0xffffffd000287947 */ /* 0x000fea000383ffff */
.L_x_11867:
[----:B--2---:R2:W3:Y:S02]  /*1d700*/  SYNCS.PHASECHK.TRANS64.TRYWAIT P0, [R2+URZ+0x16840], R3 ;  /* 0x01684003020075a7 */ /* 0x0044e4000800017f */
[----:B---3--:R-:W-:Y:S05]  /*1d710*/  @!P0 NANOSLEEP.SYNCS 0x989680 ;  /* 0x009896800000895d */ /* 0x008fea0003900000 */
[----:B------:R-:W3:Y:S02]  /*1d720*/  @!P0 SYNCS.PHASECHK.TRANS64 P0, [R2+URZ+0x16840], R3 ;  /* 0x01684003020085a7 */ /* 0x000ee4000800007f */
[----:B---3--:R-:W-:Y:S05]  /*1d730*/  @!P0 BRA `(.L_x_11867) ;  /* 0xfffffffc00f08947 */ /* 0x008fea000383ffff */
[----:B------:R-:W-:Y:S05]  /*1d740*/  BRA `(.L_x_11983) ;  /* 0xffffffd400087947 */ /* 0x000fea000383ffff */
.L_x_11869:
[----:B0-----:R0:W2:Y:S02]  /*1d750*/  SYNCS.PHASECHK.TRANS64.TRYWAIT P1, [R2+URZ+0x60], R11 ;  /* 0x0000600b020075a7 */ /* 0x0010a4000802017f */
[----:B--2---:R-:W-:Y:S05]  /*1d760*/  @!P1 NANOSLEEP.SYNCS 0x989680 ;  /* 0x009896800000995d */ /* 0x004fea0003900000 */
[----:B------:R-:W2:Y:S02]  /*1d770*/  @!P1 SYNCS.PHASECHK.TRANS64 P1, [R2+URZ+0x60], R11 ;  /* 0x0000600b020095a7 */ /* 0x000ea4000802007f */
[----:B--2---:R-:W-:Y:S05]  /*1d780*/  @!P1 BRA `(.L_x_11869) ;  /* 0xfffffffc00f09947 */ /* 0x004fea000383ffff */
[----:B------:R-:W-:Y:S05]  /*1d790*/  BRA `(.L_x_11984) ;  /* 0xffffffd400707947 */ /* 0x000fea000383ffff */
.L_x_11876:
[----:B0-----:R0:W2:Y:S02]  /*1d7a0*/  SYNCS.PHASECHK.TRANS64.TRYWAIT P0, [R3+URZ+0x16860], R2 ;  /* 0x01686002030075a7 */ /* 0x0010a4000800017f */
[----:B--2---:R-:W-:Y:S05]  /*1d7b0*/  @!P0 NANOSLEEP.SYNCS 0x989680 ;  /* 0x009896800000895d */ /* 0x004fea0003900000 */
[----:B------:R-:W2:Y:S02]  /*1d7c0*/  @!P0 SYNCS.PHASECHK.TRANS64 P0, [R3+URZ+0x16860], R2 ;  /* 0x01686002030085a7 */ /* 0x000ea4000800007f */
[----:B--2---:R-:W-:Y:S05]  /*1d7d0*/  @!P0 BRA `(.L_x_11876) ;  /* 0xfffffffc00f08947 */ /* 0x004fea000383ffff */
[----:B------:R-:W-:Y:S05]  /*1d7e0*/  BRA `(.L_x_11985) ;  /* 0xffffffd8002c7947 */ /* 0x000fea000383ffff */
.L_x_11878:
        /* <DEDUP_REMOVED lines=8> */
.L_x_11987:
[----:B------:R-:W-:Y:S05]  /*1d870*/  BSYNC B0 ;  /* 0x0000000000007941 */ /* 0x000fea0003800000 */
.L_x_11986:
        /* <DEDUP_REMOVED lines=8> */
.L_x_11988:
[----:B------:R-:W-:Y:S01]  /*1d900*/  IMAD.MOV.U32 R5, RZ, RZ, R14 ;  /* 0x000000ffff057224 */ /* 0x000fe200078e000e */
[----:B------:R-:W-:Y:S06]  /*1d910*/  BRA `(.L_x_11989) ;  /* 0xffffffd800747947 */ /* 0x000fec000383ffff */
.L_x_11881:
        /* <DEDUP_REMOVED lines=8> */
.L_x_11991:
[----:B------:R-:W-:Y:S05]  /*1d9a0*/  BSYNC B0 ;  /* 0x0000000000007941 */ /* 0x000fea0003800000 */
.L_x_11990:
        /* <DEDUP_REMOVED lines=10> */
.L_x_11992:
        /* <DEDUP_REMOVED lines=8> */
.L_x_11993:
        /* <DEDUP_REMOVED lines=8> */
.L_x_11994:
        /* <DEDUP_REMOVED lines=8> */
.L_x_11995:
        /* <DEDUP_REMOVED lines=8> */
.L_x_11996:
[----:B------:R-:W-:Y:S05]  /*1dc50*/  BRA `(.L_x_11997) ;  /* 0xffffffd800307947 */ /* 0x000fea000383ffff */
.L_x_11886:
        /* <DEDUP_REMOVED lines=8> */
.L_x_11999:
[----:B------:R-:W-:Y:S05]  /*1dce0*/  BSYNC B0 ;  /* 0x0000000000007941 */ /* 0x000fea0003800000 */
.L_x_11998:
        /* <DEDUP_REMOVED lines=10> */
.L_x_12000:
        /* <DEDUP_REMOVED lines=8> */
.L_x_12001:
        /* <DEDUP_REMOVED lines=8> */
.L_x_12002:
        /* <DEDUP_REMOVED lines=8> */
.L_x_12003:
        /* <DEDUP_REMOVED lines=8> */
.L_x_12004:
[----:B------:R-:W-:Y:S05]  /*1df90*/  BRA `(.L_x_12005) ;  /* 0xffffffd8000c7947 */ /* 0x000fea000383ffff */
.L_x_11888:
[----:B------:R-:W-:Y:S01]  /*1dfa0*/  BSSY B0, `(.L_x_12006) ;  /* 0x0000006000007945 */ /* 0x000fe20003800000 */
[----:B------:R-:W-:Y:S01]  /*1dfb0*/  PLOP3.LUT P6, PT, P6, PT, PT, 0x8, 0x0 ;  /* 0x000000000000781c */ /* 0x000fe200037ce170 */
[----:B------:R-:W-:-:S12]  /*1dfc0*/  IMAD.MOV.U32 R15, RZ, RZ, -0x1 ;  /* 0xffffffffff0f7424 */ /* 0x000fd800078e00ff */
[----:B01----:R-:W-:Y:S05]  /*1dfd0*/  WARPSYNC.COLLECTIVE R15, `(.L_x_12007) ;  /* 0x000000000f087348 */ /* 0x003fea0003c00000 */
[----:B------:R-:W-:Y:S01]  /*1dfe0*/  VOTE.ANY R14, PT, P6 ;  /* 0x00000000000e7806 */ /* 0x000fe200030e0100 */
[----:B01----:R-:W-:Y:S06]  /*1dff0*/  ENDCOLLECTIVE ;  /* 0x000000000000791b */ /* 0x003fec0003800000 */
.L_x_12007:
[----:B------:R-:W-:Y:S05]  /*1e000*/  BSYNC B0 ;  /* 0x0000000000007941 */ /* 0x000fea0003800000 */
.L_x_12006:
        /* <DEDUP_REMOVED lines=9> */
.L_x_12008:
[----:B------:R-:W-:Y:S01]  /*1e0a0*/  IMAD.MOV.U32 R17, RZ, RZ, R14 ;  /* 0x000000ffff117224 */ /* 0x000fe200078e000e */
[----:B------:R-:W-:Y:S06]  /*1e0b0*/  BRA `(.L_x_12009) ;  /* 0xffffffd400fc7947 */ /* 0x000fec000383ffff */
.L_x_11890:
[----:B------:R-:W-:Y:S01]  /*1e0c0*/  BSSY B0, `(.L_x_12010) ;  /* 0x0000007000007945 */ /* 0x000fe20003800000 */
[----:B------:R-:W-:Y:S02]  /*1e0d0*/  IMAD.MOV.U32 R13, RZ, RZ, R8 ;  /* 0x000000ffff0d7224 */ /* 0x000fe400078e0008 */
[----:B------:R-:W-:Y:S02]  /*1e0e0*/  IMAD.MOV.U32 R11, RZ, RZ, 0x1f ;  /* 0x0000001fff0b7424 */ /* 0x000fe400078e00ff */
[----:B------:R-:W-:-:S07]  /*1e0f0*/  IMAD.MOV.U32 R15, RZ, RZ, -0x1 ;  /* 0xffffffffff0f7424 */ /* 0x000fce00078e00ff */
[----:B0123--:R-:W-:Y:S05]  /*1e100*/  WARPSYNC.COLLECTIVE R15, `(.L_x_12011) ;  /* 0x000000000f087348 */ /* 0x00ffea0003c00000 */
[----:B------:R4:W0:Y:S02]  /*1e110*/  SHFL.IDX P6, R14, R13, R12, R11 ;  /* 0x0000000c0d0e7389 */ /* 0x00082400000c000b */
[----:B01234-:R-:W-:Y:S01]  /*1e120*/  ENDCOLLECTIVE ;  /* 0x000000000000791b */ /* 0x01ffe20003800000 */
.L_x_12011:
[----:B------:R-:W-:Y:S05]  /*1e130*/  BSYNC B0 ;  /* 0x0000000000007941 */ /* 0x000fea0003800000 */
.L_x_12010:
[----:B------:R-:W-:Y:S05]  /*1e140*/  BRA `(.L_x_11889) ;  /* 0xffffffd400f47947 */ /* 0x000fea000383ffff */
.L_x_11894:
[----:B0-----:R0:W2:Y:S02]  /*1e150*/  SYNCS.PHASECHK.TRANS64.TRYWAIT P0, [R9+URZ+0x16820], R0 ;  /* 0x01682000090075a7 */ /* 0x0010a4000800017f */
[----:B--2---:R-:W-:Y:S05]  /*1e160*/  @!P0 NANOSLEEP.SYNCS 0x989680 ;  /* 0x009896800000895d */ /* 0x004fea0003900000 */
[----:B------:R-:W2:Y:S02]  /*1e170*/  @!P0 SYNCS.PHASECHK.TRANS64 P0, [R9+URZ+0x16820], R0 ;  /* 0x01682000090085a7 */ /* 0x000ea4000800007f */
[----:B--2---:R-:W-:Y:S05]  /*1e180*/  @!P0 BRA `(.L_x_11894) ;  /* 0xfffffffc00f08947 */ /* 0x004fea000383ffff */
[----:B------:R-:W-:Y:S05]  /*1e190*/  BRA `(.L_x_12012) ;  /* 0xffffffdc00607947 */ /* 0x000fea000383ffff */
.L_x_11895:
        /* <DEDUP_REMOVED lines=11> */
.L_x_12014:
[----:B------:R-:W-:Y:S05]  /*1e250*/  BSYNC B0 ;  /* 0x0000000000007941 */ /* 0x000fea0003800000 */
.L_x_12013:
[----:B------:R-:W-:Y:S05]  /*1e260*/  BRA `(.L_x_12015) ;  /* 0xffffffdc00487947 */ /* 0x000fea000383ffff */
.L_x_11896:
[----:B------:R-:W-:Y:S01]  /*1e270*/  BSSY B0, `(.L_x_12016) ;  /* 0x0000006000007945 */ /* 0x000fe20003800000 */
[----:B------:R-:W-:-:S07]  /*1e280*/  IMAD.MOV.U32 R15, RZ, RZ, -0x1 ;  /* 0xffffffffff0f7424 */ /* 0x000fce00078e00ff */
[----:B01----:R-:W-:Y:S05]  /*1e290*/  WARPSYNC.COLLECTIVE R15, `(.L_x_12017) ;  /* 0x000000000f0c7348 */ /* 0x003fea0003c00000 */
[----:B------:R-:W-:Y:S02]  /*1e2a0*/  ELECT P6, UR62, PT ;  /* 0x00000000003e782f */ /* 0x000fe400038c0000 */
[----:B------:R-:W-:Y:S01]  /*1e2b0*/  MOV R14, UR62 ;  /* 0x0000003e000e7c02 */ /* 0x000fe20008000f00 */
[----:B01----:R-:W-:Y:S10]  /*1e2c0*/  ENDCOLLECTIVE ;  /* 0x000000000000791b */ /* 0x003ff40003800000 */
.L_x_12017:
[----:B------:R-:W-:Y:S05]  /*1e2d0*/  BSYNC B0 ;  /* 0x0000000000007941 */ /* 0x000fea0003800000 */
.L_x_12016:
[----:B------:R-:W-:Y:S05]  /*1e2e0*/  BRA `(.L_x_12018) ;  /* 0xffffffdc003c7947 */ /* 0x000fea000383ffff */
.L_x_11898:
[----:B0-----:R0:W2:Y:S02]  /*1e2f0*/  SYNCS.PHASECHK.TRANS64.TRYWAIT P0, [R7+URZ], R2 ;  /* 0x00000002070075a7 */ /* 0x0010a4000800017f */
[----:B--2---:R-:W-:Y:S05]  /*1e300*/  @!P0 NANOSLEEP.SYNCS 0x989680 ;  /* 0x009896800000895d */ /* 0x004fea0003900000 */
[----:B------:R-:W2:Y:S02]  /*1e310*/  @!P0 SYNCS.PHASECHK.TRANS64 P0, [R7+URZ], R2 ;  /* 0x00000002070085a7 */ /* 0x000ea4000800007f */
[----:B--2---:R-:W-:Y:S05]  /*1e320*/  @!P0 BRA `(.L_x_11898) ;  /* 0xfffffffc00f08947 */ /* 0x004fea000383ffff */
[----:B------:R-:W-:Y:S05]  /*1e330*/  BRA `(.L_x_12019) ;  /* 0xffffffdc00707947 */ /* 0x000fea000383ffff */
.L_x_11899:
[----:B--2---:R2:W3:Y:S02]  /*1e340*/  SYNCS.PHASECHK.TRANS64.TRYWAIT P0, [R3+URZ], R0 ;  /* 0x00000000030075a7 */ /* 0x0044e4000800017f */
[----:B---3--:R-:W-:Y:S05]  /*1e350*/  @!P0 NANOSLEEP.SYNCS 0x989680 ;  /* 0x009896800000895d */ /* 0x008fea0003900000 */
[----:B------:R-:W3:Y:S02]  /*1e360*/  @!P0 SYNCS.PHASECHK.TRANS64 P0, [R3+URZ], R0 ;  /* 0x00000000030085a7 */ /* 0x000ee4000800007f */
[----:B---3--:R-:W-:Y:S05]  /*1e370*/  @!P0 BRA `(.L_x_11899) ;  /* 0xfffffffc00f08947 */ /* 0x008fea000383ffff */
[----:B------:R-:W-:Y:S05]  /*1e380*/  BRA `(.L_x_12020) ;  /* 0xffffffdc00647947 */ /* 0x000fea000383ffff */
.L_x_11901:
[----:B--2---:R2:W3:Y:S02]  /*1e390*/  SYNCS.PHASECHK.TRANS64.TRYWAIT P0, [R5+URZ], R2 ;  /* 0x00000002050075a7 */ /* 0x0044e4000800017f */
[----:B---3--:R-:W-:Y:S05]  /*1e3a0*/  @!P0 NANOSLEEP.SYNCS 0x989680 ;  /* 0x009896800000895d */ /* 0x008fea0003900000 */
[----:B------:R-:W3:Y:S02]  /*1e3b0*/  @!P0 SYNCS.PHASECHK.TRANS64 P0, [R5+URZ], R2 ;  /* 0x00000002050085a7 */ /* 0x000ee4000800007f */
[----:B---3--:R-:W-:Y:S05]  /*1e3c0*/  @!P0 BRA `(.L_x_11901) ;  /* 0xfffffffc00f08947 */ /* 0x008fea000383ffff */
[----:B------:R-:W-:Y:S05]  /*1e3d0*/  BRA `(.L_x_12021) ;  /* 0xffffffdc00687947 */ /* 0x000fea000383ffff */
.L_x_12022:
        /* <DEDUP_REMOVED lines=10> */
.L_x_12793:


//--------------------- .text._ZN7cutlass13device_kernelIN5flash11enable_sm90INS1_16FlashAttnFwdSm90INS1_25CollectiveMainloopFwdSm90ILi2EN4cute5tupleIJNS5_1CILi1EEES8_S8_EEENS6_IJNS7_ILi192EEENS7_ILi128EEENS7_ILi64EEEEEELi64ENS_10bfloat16_tEfNS_4arch4Sm90ELb1ELb0ELb0ELb0ELb0ELb0ELb0ELb1ELb1ELb0ELb0ELb0EEENS1_21CollectiveEpilogueFwdINS6_IJSA_SC_SB_EEES9_SE_SG_Li384ELb0ELb0ELb0ELb0EEENS1_30DynamicPersistentTileSchedulerILi384ELi32ELb0ELb0ELb1EEEEEEEEEvNT_6ParamsE --------------------------
	.section	.text._ZN7cutlass13device_kernelIN5flash11enable_sm90INS1_16FlashAttnFwdSm90INS1_25CollectiveMainloopFwdSm90ILi2EN4cute5tupleIJNS5_1CILi1EEES8_S8_EEENS6_IJNS7_ILi192EEENS7_ILi128EEENS7_ILi64EEEEEELi64ENS_10bfloat16_tEfNS_4arch4Sm90ELb1ELb0ELb0ELb0ELb0ELb0ELb0ELb1ELb1ELb0ELb0ELb0EEENS1_21CollectiveEpilogueFwdINS6_IJSA_SC_SB_EEES9_SE_SG_Li384ELb0ELb0ELb0ELb0EEENS1_30DynamicPersistentTileSchedulerILi384ELi32ELb0ELb0ELb1EEEEEEEEEvNT_6ParamsE,"ax",@progbits
	.align	128
.text._ZN7cutlass13device_kernelIN5flash11enable_sm90INS1_16FlashAttnFwdSm90INS1_25CollectiveMainloopFwdSm90ILi2EN4cute5tupleIJNS5_1CILi1EEES8_S8_EEENS6_IJNS7_ILi192EEENS7_ILi128EEENS7_ILi64EEEEEELi64ENS_10bfloat16_tEfNS_4arch4Sm90ELb1ELb0ELb0ELb0ELb0ELb0ELb0ELb1ELb1ELb0ELb0ELb0EEENS1_21CollectiveEpilogueFwdINS6_IJSA_SC_SB_EEES9_SE_SG_Li384ELb0ELb0ELb0ELb0EEENS1_30DynamicPersistentTileSchedulerILi384ELi32ELb0ELb0ELb1EEEEEEEEEvNT_6ParamsE:
        .type           _ZN7cutlass13device_kernelIN5flash11enable_sm90INS1_16FlashAttnFwdSm90INS1_25CollectiveMainloopFwdSm90ILi2EN4cute5tupleIJNS5_1CILi1EEES8_S8_EEENS6_IJNS7_ILi192EEENS7_ILi128EEENS7_ILi64EEEEEELi64ENS_10bfloat16_tEfNS_4arch4Sm90ELb1ELb0ELb0ELb0ELb0ELb0ELb0ELb1ELb1ELb0ELb0ELb0EEENS1_21CollectiveEpilogueFwdINS6_IJSA_SC_SB_EEES9_SE_SG_Li384ELb0ELb0ELb0ELb0EEENS1_30DynamicPersistentTileSchedulerILi384ELi32ELb0ELb0ELb1EEEEEEEEEvNT_6ParamsE,@function
        .size           _ZN7cutlass13device_kernelIN5flash11enable_sm90INS1_16FlashAttnFwdSm90INS1_25CollectiveMainloopFwdSm90ILi2EN4cute5tupleIJNS5_1CILi1EEES8_S8_EEENS6_IJNS7_ILi192EEENS7_ILi128EEENS7_ILi64EEEEEELi64ENS_10bfloat16_tEfNS_4arch4Sm90ELb1ELb0ELb0ELb0ELb0ELb0ELb0ELb1ELb1ELb0ELb0ELb0EEENS1_21CollectiveEpilogueFwdINS6_IJSA_SC_SB_EEES9_SE_SG_Li384ELb0ELb0ELb0ELb0EEENS1_30DynamicPersistentTileSchedulerILi384ELi32ELb0ELb0ELb1EEEEEEEEEvNT_6ParamsE,(.L_x_12794 - _ZN7cutlass13device_kernelIN5flash11enable_sm90INS1_16FlashAttnFwdSm90INS1_25CollectiveMainloopFwdSm90ILi2EN4cute5tupleIJNS5_1CILi1EEES8_S8_EEENS6_IJNS7_ILi192EEENS7_ILi128EEENS7_ILi64EEEEEELi64ENS_10bfloat16_tEfNS_4arch4Sm90ELb1ELb0ELb0ELb0ELb0ELb0ELb0ELb1ELb1ELb0ELb0ELb0EEENS1_21CollectiveEpilogueFwdINS6_IJSA_SC_SB_EEES9_SE_SG_Li384ELb0ELb0ELb0ELb0EEENS1_30DynamicPersistentTileSchedulerILi384ELi32ELb0ELb0ELb1EEEEEEEEEvNT_6ParamsE)
        .other          _ZN7cutlass13device_kernelIN5flash11enable_sm90INS1_16FlashAttnFwdSm90INS1_25CollectiveMainloopFwdSm90ILi2EN4cute5tupleIJNS5_1CILi1EEES8_S8_EEENS6_IJNS7_ILi192EEENS7_ILi128EEENS7_ILi64EEEEEELi64ENS_10bfloat16_tEfNS_4arch4Sm90ELb1ELb0ELb0ELb0ELb0ELb0ELb0ELb1ELb1ELb0ELb0ELb0EEENS1_21CollectiveEpilogueFwdINS6_IJSA_SC_SB_EEES9_SE_SG_Li384ELb0ELb0ELb0ELb0EEENS1_30DynamicPersistentTileSchedulerILi384ELi32ELb0ELb0ELb1EEEEEEEEEvNT_6ParamsE,@"STO_CUDA_ENTRY STV_DEFAULT"
_ZN7cutlass13device_kernelIN5flash11enable_sm90INS1_16FlashAttnFwdSm90INS1_25CollectiveMainloopFwdSm90ILi2EN4cute5tupleIJNS5_1CILi1EEES8_S8_EEENS6_IJNS7_ILi192EEENS7_ILi128EEENS7_ILi64EEEEEELi64ENS_10bfloat16_tEfNS_4arch4Sm90ELb1ELb0ELb0ELb0ELb0ELb0ELb0ELb1ELb1ELb0ELb0ELb0EEENS1_21CollectiveEpilogueFwdINS6_IJSA_SC_SB_EEES9_SE_SG_Li384ELb0ELb0ELb0ELb0EEENS1_30DynamicPersistentTileSchedulerILi384ELi32ELb0ELb0ELb1EEEEEEEEEvNT_6ParamsE:
        /* <DEDUP_REMOVED lines=23> */
.L_x_12024:
[----:B------:R-:W-:Y:S05]  /*0170*/  BSYNC B0 ;  /* 0x0000000000007941 */ /* 0x000fea0003800000 */
.L_x_12023:
        /* <DEDUP_REMOVED lines=37> */
.L_x_12025:
        /* <DEDUP_REMOVED lines=22> */
.L_x_12026:
        /* <DEDUP_REMOVED lines=18> */
.L_x_12027:
        /* <DEDUP_REMOVED lines=22> */
.L_x_12028:
        /* <DEDUP_REMOVED lines=22> */
.L_x_12029:
        /* <DEDUP_REMOVED lines=8> */
.L_x_12031:
        /* <DEDUP_REMOVED lines=21> */
[----:B------:R-:W-:Y:S01]  /*0ae0*/  LEA.HI R4, R3, R0, RZ, 0x7 ;  /* 0x0000000003047211 */ /* 0x000fe200078f38ff */
[----:B------:R-:W2:Y:S01]  /*0af0*/  S2UR UR6, SR_SWINHI ;  /* 0x00000000000679c3 */ /* 0x000ea20000002f00 */
[----:B------:R-:W-:-:S02]  /*0b00*/  UMOV UR36, URZ ;  /* 0x0000003f00247c82 */ /* 0x000fc40008000000 */
[----:B------:R-:W-:Y:S02]  /*0b10*/  LOP3.LUT R5, R4, 0xffffff80, RZ, 0xc0, !PT ;  /* 0xffffff8004057812 */ /* 0x000fe400078ec0ff */
        /* <DEDUP_REMOVED lines=37> */
.L_x_12078:
        /* <DEDUP_REMOVED lines=20> */
.L_x_12032:
[----:B------:R-:W-:Y:S01]  /*0eb0*/  ULDC UR6, c[0x0][0xdc4] ;  /* 0x0003710000067ab9 */ /* 0x000fe20000000800 */
[----:B------:R-:W-:Y:S01]  /*0ec0*/  UMOV UR41, UR7 ;  /* 0x0000000700297c82 */ /* 0x000fe20008000000 */
[----:B------:R-:W-:-:S11]  /*0ed0*/  UISETP.NE.AND UP0, UPT, UR6, 0x1, UPT ;  /* 0x000000010600788c */ /* 0x000fd6000bf05270 */
[----:B------:R-:W-:Y:S02]  /*0ee0*/  @UP0 ULDC.64 UR10, c[0x0][0xdc8] ;  /* 0x00037200000a0ab9 */ /* 0x000fe40000000a00 */
[----:B------:R-:W-:-:S04]  /*0ef0*/  UIMAD.WIDE.U32 UR4, UR7, UR10, URZ ;  /* 0x0000000a070472a5 */ /* 0x000fc8000f8e003f */
[----:B------:R-:W-:-:S04]  /*0f00*/  @UP0 USHF.R.U32.HI UR41, URZ, UR11, UR5 ;  /* 0x0000000b3f290299 */ /* 0x000fc80008011605 */
[----:B------:R-:W-:-:S12]  /*0f10*/  UIMAD UR4, UR41, UR6, URZ ;  /* 0x00000006290472a4 */ /* 0x000fd8000f8e023f */
.L_x_12033:
        /* <DEDUP_REMOVED lines=10> */
[----:B------:R-:W-:Y:S01]  /*0fc0*/  UIMAD UR42, UR5, 0xc0, URZ ;  /* 0x000000c0052a78a4 */ /* 0x000fe2000f8e023f */
[----:B------:R-:W-:Y:S01]  /*0fd0*/  IMAD.MOV.U32 R0, RZ, RZ, RZ ;  /* 0x000000ffff007224 */ /* 0x000fe200078e00ff */
[----:B------:R-:W-:Y:S01]  /*0fe0*/  ULDC UR52, c[0x0][0x404] ;  /* 0x0001010000347ab9 */ /* 0x000fe20000000800 */
[----:B------:R-:W-:Y:S01]  /*0ff0*/  ULDC UR9, c[0x0][0x288] ;  /* 0x0000a20000097ab9 */ /* 0x000fe20000000800 */
[----:B------:R-:W-:Y:S01]  /*1000*/  UIADD3 UR4, UR7, -UR4, URZ ;  /* 0x8000000407047290 */ /* 0x000fe2000fffe03f */
[----:B------:R-:W-:Y:S01]  /*1010*/  IMAD.MOV.U32 R19, RZ, RZ, RZ ;  /* 0x000000ffff137224 */ /* 0x000fe200078e00ff */
        /* <DEDUP_REMOVED lines=31> */
[----:B------:R-:W-:-:S02]  /*1210*/  IMAD.MOV.U32 R13, RZ, RZ, RZ ;  /* 0x000000ffff0d7224 */ /* 0x000fc400078e00ff */
[----:B------:R-:W-:Y:S01]  /*1220*/  IMAD.MOV.U32 R42, RZ, RZ, RZ ;  /* 0x000000ffff2a7224 */ /* 0x000fe200078e00ff */
[----:B------:R-:W-:-:S05]  /*1230*/  UISETP.GE.AND UP0, UPT, UR47, 0x1, UPT ;  /* 0x000000012f00788c */ /* 0x000fca000bf06270 */
[----:B------:R-:W-:Y:S01]  /*1240*/  @UP1 ULDC UR8, c[0x0][0xdbc] ;  /* 0x00036f0000081ab9 */ /* 0x000fe20000000800 */
[----:B------:R-:W-:Y:S01]  /*1250*/  PLOP3.LUT P1, PT, PT, PT, UP0, 0x80, 0x0 ;  /* 0x000000000000781c */ /* 0x000fe20003f2f008 */
[----:B------:R-:W-:Y:S01]  /*1260*/  UIMAD.WIDE.U32 UR4, UR10, UR8, URZ ;  /* 0x000000080a0472a5 */ /* 0x000fe2000f8e003f */
[----:B------:R-:W-:-:S03]  /*1270*/  @UP1 ULDC UR6, c[0x0][0xdc0] ;  /* 0x0003700000061ab9 */ /* 0x000fc60000000800 */
[----:B------:R-:W-:-:S04]  /*1280*/  @UP1 USHF.R.U32.HI UR44, URZ, UR6, UR5 ;  /* 0x000000063f2c1299 */ /* 0x000fc80008011605 */
[----:B------:R-:W-:-:S04]  /*1290*/  UIADD3 UR4, -UR44, URZ, URZ ;  /* 0x0000003f2c047290 */ /* 0x000fc8000fffe13f */
[----:B------:R-:W-:Y:S01]  /*12a0*/  UIMAD UR43, UR43, UR4, UR10 ;  /* 0x000000042b2b72a4 */ /* 0x000fe2000f8e020a */
[----:B------:R-:W-:Y:S11]  /*12b0*/  @!P1 BRA `(.L_x_12034) ;  /* 0x0000006c00e49947 */ /* 0x000ff60003800000 */
        /* <DEDUP_REMOVED lines=32> */
.L_x_12035:
        /* <DEDUP_REMOVED lines=9> */
.L_x_12137:
[----:B------:R-:W-:Y:S05]  /*1550*/  @!P0 BRA `(.L_x_12037) ;  /* 0x0000000000048947 */ /* 0x000fea0003800000 */
[----:B------:R-:W-:Y:S01]  /*1560*/  BPT.TRAP 0x1 ;  /* 0x000000040000795c */ /* 0x000fe20000300000 */
.L_x_12037:
[----:B-1----:R-:W-:Y:S02]  /*1570*/  IMAD.U32 R3, RZ, RZ, UR36 ;  /* 0x00000024ff037e24 */ /* 0x002fe4000f8e00ff */
[----:B------:R-:W-:-:S03]  /*1580*/  IMAD.U32 R0, RZ, RZ, UR37 ;  /* 0x00000025ff007e24 */ /* 0x000fc6000f8e00ff */
[----:B------:R-:W-:Y:S02]  /*1590*/  LEA R3, R3, UR40, 0x3 ;  /* 0x0000002803037c11 */ /* 0x000fe4000f8e18ff */
[----:B------:R-:W-:-:S04]  /*15a0*/  SHF.L.U32 R0, R0, 0x1f, RZ ;  /* 0x0000001f00007819 */ /* 0x000fc800000006ff */
[----:B------:R1:W2:Y:S01]  /*15b0*/  SYNCS.PHASECHK.TRANS64.TRYWAIT P2, [R3+URZ+0x16830], R0 ;  /* 0x01683000030075a7 */ /* 0x0002a2000804017f */
[----:B------:R-:W-:Y:S05]  /*15c0*/  @!P0 BRA `(.L_x_12038) ;  /* 0x0000000000048947 */ /* 0x000fea0003800000 */
[----:B------:R-:W-:Y:S01]  /*15d0*/  BPT.TRAP 0x1 ;  /* 0x000000040000795c */ /* 0x000fe20000300000 */
.L_x_12038:
[----:B------:R-:W-:Y:S01]  /*15e0*/  LOP3.LUT P1, RZ, R2, 0x7f, RZ, 0xc0, !PT ;  /* 0x0000007f02ff7812 */ /* 0x000fe2000782c0ff */
[----:B------:R-:W-:Y:S01]  /*15f0*/  IMAD.MOV.U32 R119, RZ, RZ, RZ ;  /* 0x000000ffff777224 */ /* 0x000fe200078e00ff */
[----:B--2---:R-:W-:Y:S11]  /*1600*/  @P2 BRA `(.L_x_12039) ;  /* 0x0000000000082947 */ /* 0x004ff60003800000 */
[----:B------:R-:W2:Y:S02]  /*1610*/  SYNCS.PHASECHK.TRANS64.TRYWAIT P2, [R3+URZ+0x16830], R0 ;  /* 0x01683000030075a7 */ /* 0x000ea4000804017f */
[----:B--2---:R-:W-:Y:S05]  /*1620*/  @!P2 BRA `(.L_x_12040) ;  /* 0x000000a40018a947 */ /* 0x004fea0003800000 */
.L_x_12039:
        /* <DEDUP_REMOVED lines=34> */
[----:B------:R-:W-:Y:S01]  /*1850*/  UIADD3 UR28, UR47, -0x2, URZ ;  /* 0xfffffffe2f1c7890 */ /* 0x000fe2000fffe03f */
        /* <DEDUP_REMOVED lines=15> */
[----:B------:R-:W-:Y:S01]  /*1950*/  UMOV UR6, 0xffffff80 ;  /* 0xffffff8000067882 */ /* 0x000fe20000000000 */
[----:B------:R-:W-:Y:S01]  /*1960*/  ULDC UR7, c[0x0][0x2e0] ;  /* 0x0000b80000077ab9 */ /* 0x000fe20000000800 */
[----:B------:R-:W-:-:S04]  /*1970*/  UIMAD UR6, UR47, UR6, 0x80 ;  /* 0x000000802f0674a4 */ /* 0x000fc8000f8e0206 */
[----:B------:R-:W-:-:S06]  /*1980*/  UIMAD UR6, UR52, UR7, UR6 ;  /* 0x00000007340672a4 */ /* 0x000fcc000f8e0206 */
[----:B------:R-:W-:-:S04]  /*1990*/  IMAD.U32 R6, RZ, RZ, UR6 ;  /* 0x00000006ff067e24 */ /* 0x000fc8000f8e00ff */
[----:B------:R-:W-:Y:S01]  /*19a0*/  IMAD R6, R17, -0x2, R6 ;  /* 0xfffffffe11067824 */ /* 0x000fe200078e0206 */
[----:B------:R-:W-:Y:S02]  /*19b0*/  WARPGROUP.DEPBAR.LE gsb0, 0x0 ;  /* 0x00008000000079c5 */ /* 0x000fe40000010000 */
[----:B------:R-:W-:-:S06]  /*19c0*/  WARPGROUP.ARRIVE ;  /* 0x00000000000079c5 */ /* 0x000fcc0000000000 */
[----:B------:R-:W-:Y:S01]  /*19d0*/  HGMMA.64x128x16.F32.BF16 R24, gdesc[UR8], R24, gsb0 ;  /* 0x01e00000081879f0 */ /* 0x000fe20008001818 */
[----:B------:R-:W-:Y:S02]  /*19e0*/  ULDC UR10, c[0x0][0x288] ;  /* 0x0000a200000a7ab9 */ /* 0x000fe40000000800 */
[----:B------:R-:W-:Y:S02]  /*19f0*/  UIADD3 UR11, UR6, 0x1, -UR10 ;  /* 0x00000001060b7890 */ /* 0x000fe4000fffe80a */
[----:B------:R-:W-:Y:S01]  /*1a00*/  UIMAD UR52, UR52, UR7, -UR10 ;  /* 0x00000007343472a4 */ /* 0x000fe2000f8e0a0a */
[----:B------:R-:W-:-:S03]  /*1a10*/  ULDC UR6, c[0x0][0x988] ;  /* 0x0002620000067ab9 */ /* 0x000fc60000000800 */
[----:B------:R-:W-:Y:S01]  /*1a20*/  IMAD.U32 R0, RZ, RZ, UR11 ;  /* 0x0000000bff007e24 */ /* 0x000fe2000f8e00ff */
[----:B------:R-:W-:-:S03]  /*1a30*/  UIADD3 UR52, UR42, UR52, URZ ;  /* 0x000000342a347290 */ /* 0x000fc6000fffe03f */
[----:B------:R-:W-:-:S05]  /*1a40*/  IMAD R89, R17, -0x2, R0 ;  /* 0xfffffffe11597824 */ /* 0x000fca00078e0200 */
[----:B------:R-:W-:-:S04]  /*1a50*/  IADD3 R5, R89, 0x8, R96 ;  /* 0x0000000859057810 */ /* 0x000fc80007ffe060 */
        /* <DEDUP_REMOVED lines=99> */
[----:B------:R-:W-:-:S04]  /*2090*/  FMNMX.FTZ R0, R13, R0, !PT ;  /* 0x000000000d007209 */ /* 0x000fc80007810000 */
[----:B------:R-:W-:-:S05]  /*20a0*/  FMNMX.FTZ R27, R87, R0, !PT ;  /* 0x00000000571b7209 */ /* 0x000fca0007810000 */
[----:B------:R-:W2:Y:S02]  /*20b0*/  SHFL.BFLY PT, R0, R27, 0x2, 0x1f ;  /* 0x0c401f001b007f89 */ /* 0x000ea400000e0000 */
        /* <DEDUP_REMOVED lines=9> */
[----:B--2---:R-:W-:Y:S02]  /*2150*/  FMNMX.FTZ R9, R31, R62, !PT ;  /* 0x0000003e1f097209 */ /* 0x004fe40007810000 */
[----:B------:R-:W-:Y:S01]  /*2160*/  VIADDMNMX R62, R96, R89, R6, PT ;  /* 0x00000059603e7246 */ /* 0x000fe20003800106 */
[----:B------:R-:W-:Y:S01]  /*2170*/  IMAD.MOV.U32 R96, RZ, RZ, R119 ;  /* 0x000000ffff607224 */ /* 0x000fe200078e0077 */
[C---:B------:R-:W-:Y:S01]  /*2180*/  FSETP.NEU.FTZ.AND P2, PT, R9.reuse, -INF , PT ;  /* 0xff8000000900780b */ /* 0x040fe20003f5d000 */
[----:B------:R-:W-:Y:S01]  /*2190*/  FMUL.FTZ R21, R9, R0 ;  /* 0x0000000009157220 */ /* 0x000fe20000410000 */
[C---:B------:R-:W-:Y:S02]  /*21a0*/  ISETP.GT.AND P3, PT, R62.reuse, RZ, PT ;  /* 0x000000ff3e00720c */ /* 0x040fe40003f64270 */
[----:B------:R-:W-:Y:S02]  /*21b0*/  ISETP.GT.AND P4, PT, R62, 0x1, PT ;  /* 0x000000013e00780c */ /* 0x000fe40003f84270 */
[----:B------:R-:W-:-:S02]  /*21c0*/  FSEL R21, R21, RZ, P2 ;  /* 0x000000ff15157208 */ /* 0x000fc40001000000 */
[----:B------:R-:W-:Y:S02]  /*21d0*/  ISETP.GT.AND P2, PT, R62, 0x8, PT ;  /* 0x000000083e00780c */ /* 0x000fe40003f44270 */
        /* <DEDUP_REMOVED lines=18> */
[----:B------:R-:W-:Y:S01]  /*2300*/  FSEL R35, R32, -INF , P2 ;  /* 0xff80000020237808 */ /* 0x000fe20001000000 */
[----:B------:R-:W2:Y:S01]  /*2310*/  MUFU.EX2 R149, R149 ;  /* 0x0000009500957308 */ /* 0x000ea20000000800 */
[----:B------:R-:W-:Y:S01]  /*2320*/  FMNMX.FTZ R24, R29, R24, !PT ;  /* 0x000000181d187209 */ /* 0x000fe20007810000 */
[-CC-:B------:R-:W-:Y:S01]  /*2330*/  FFMA.FTZ R8, R8, R0.reuse, -R21.reuse ;  /* 0x0000000008087223 */ /* 0x180fe20000010815 */
[----:B------:R-:W-:Y:S01]  /*2340*/  ISETP.GT.AND P2, PT, R62, 0x18, PT ;  /* 0x000000183e00780c */ /* 0x000fe20003f44270 */
        /* <DEDUP_REMOVED lines=11> */
[----:B------:R-:W-:Y:S01]  /*2400*/  ISETP.GT.AND P2, PT, R62, 0x20, PT ;  /* 0x000000203e00780c */ /* 0x000fe20003f44270 */
[----:B------:R-:W4:Y:S01]  /*2410*/  MUFU.EX2 R6, R6 ;  /* 0x0000000600067308 */ /* 0x000f220000000800 */
        /* <DEDUP_REMOVED lines=9> */
[----:B------:R-:W5:Y:S01]  /*24b0*/  MUFU.EX2 R145, R145 ;  /* 0x0000009100917308 */ /* 0x000f620000000800 */
[----:B------:R-:W-:Y:S01]  /*24c0*/  ISETP.GT.AND P2, PT, R62, 0x28, PT ;  /* 0x000000283e00780c */ /* 0x000fe20003f44270 */
[-CC-:B------:R-:W-:Y:S01]  /*24d0*/  FFMA.FTZ R129, R15, R0.reuse, -R21.reuse ;  /* 0x000000000f817223 */ /* 0x180fe20000010815 */
[----:B------:R-:W-:Y:S01]  /*24e0*/  FSEL R41, R41, -INF , P3 ;  /* 0xff80000029297808 */ /* 0x000fe20001800000 */
[--C-:B------:R-:W-:Y:S01]  /*24f0*/  FFMA.FTZ R139, R54, R0, -R21.reuse ;  /* 0x00000000368b7223 */ /* 0x100fe20000010815 */
[----:B------:R-:W-:Y:S01]  /*2500*/  FMNMX.FTZ R24, R43, R24, !PT ;  /* 0x000000182b187209 */ /* 0x000fe20007810000 */
[----:B------:R-:W-:Y:S01]  /*2510*/  FFMA.FTZ R127, R19, R0, -R21 ;  /* 0x00000000137f7223 */ /* 0x000fe20000010815 */
[----:B------:R-:W-:Y:S01]  /*2520*/  ISETP.GT.AND P3, PT, R62, 0x29, PT ;  /* 0x000000293e00780c */ /* 0x000fe20003f64270 */
[----:B------:R-:W1:Y:S01]  /*2530*/  MUFU.EX2 R8, R8 ;  /* 0x0000000800087308 */ /* 0x000e620000000800 */
[----:B------:R-:W-:Y:S01]  /*2540*/  FSEL R47, R44, -INF , P2 ;  /* 0xff8000002c2f7808 */ /* 0x000fe20001000000 */
[----:B--2---:R-:W-:Y:S01]  /*2550*/  FADD.FTZ R44, R4, R149 ;  /* 0x00000095042c7221 */ /* 0x004fe20000010000 */
        /* <DEDUP_REMOVED lines=13> */
[----:B------:R3:W2:Y:S01]  /*2630*/  MUFU.EX2 R24, R92 ;  /* 0x0000005c00187308 */ /* 0x0006a20000000800 */
        /* <DEDUP_REMOVED lines=9> */
[----:B------:R-:W-:Y:S01]  /*26d0*/  FFMA.FTZ R10, R10, R0, -R21 ;  /* 0x000000000a0a7223 */ /* 0x000fe20000010815 */
[----:B------:R-:W-:Y:S01]  /*26e0*/  FMNMX.FTZ R32, R49, R28, !PT ;  /* 0x0000001c31207209 */ /* 0x000fe20007810000 */
[--C-:B------:R-:W-:Y:S01]  /*26f0*/  IMAD.MOV.U32 R104, RZ, RZ, R119.reuse ;  /* 0x000000ffff687224 */ /* 0x100fe200078e0077 */
[C---:B------:R-:W-:Y:S01]  /*2700*/  ISETP.GT.AND P2, PT, R62.reuse, 0x40, PT ;  /* 0x000000403e00780c */ /* 0x040fe20003f44270 */
[--C-:B------:R-:W-:Y:S01]  /*2710*/  IMAD.MOV.U32 R102, RZ, RZ, R119.reuse ;  /* 0x000000ffff667224 */ /* 0x100fe200078e0077 */
[----:B------:R-:W-:Y:S01]  /*2720*/  FSEL R53, R53, -INF , P3 ;  /* 0xff80000035357808 */ /* 0x000fe20001800000 */
[----:B------:R4:W-:Y:S01]  /*2730*/  MUFU.EX2 R28, R88 ;  /* 0x00000058001c7308 */ /* 0x0009e20000000800 */
[----:B------:R-:W-:Y:S01]  /*2740*/  FMNMX.FTZ R32, R55, R32, !PT ;  /* 0x0000002037207209 */ /* 0x000fe20007810000 */
[--C-:B------:R-:W-:Y:S01]  /*2750*/  IMAD.MOV.U32 R100, RZ, RZ, R119.reuse ;  /* 0x000000ffff647224 */ /* 0x100fe200078e0077 */
[----:B------:R-:W-:Y:S01]  /*2760*/  ISETP.GT.AND P3, PT, R62, 0x41, PT ;  /* 0x000000413e00780c */ /* 0x000fe20003f64270 */
[--C-:B------:R-:W-:Y:S01]  /*2770*/  IMAD.MOV.U32 R98, RZ, RZ, R119.reuse ;  /* 0x000000ffff627224 */ /* 0x100fe200078e0077 */
[----:B------:R-:W-:Y:S01]  /*2780*/  FSEL R59, R56, -INF , P2 ;  /* 0xff800000383b7808 */ /* 0x000fe20001000000 */
[--C-:B------:R-:W-:Y:S01]  /*2790*/  IMAD.MOV.U32 R94, RZ, RZ, R119.reuse ;  /* 0x000000ffff5e7224 */ /* 0x100fe200078e0077 */
[----:B------:R-:W-:Y:S01]  /*27a0*/  FMNMX.FTZ R32, R53, R32, !PT ;  /* 0x0000002035207209 */ /* 0x000fe20007810000 */
[----:B------:R-:W-:Y:S01]  /*27b0*/  MUFU.EX2 R143, R143 ;  /* 0x0000008f008f7308 */ /* 0x000fe20000000800 */
[C---:B------:R-:W-:Y:S01]  /*27c0*/  ISETP.GT.AND P2, PT, R62.reuse, 0x48, PT ;  /* 0x000000483e00780c */ /* 0x040fe20003f44270 */
[--C-:B---3--:R-:W-:Y:S01]  /*27d0*/  IMAD.MOV.U32 R92, RZ, RZ, R119.reuse ;  /* 0x000000ffff5c7224 */ /* 0x108fe200078e0077 */
[----:B------:R-:W-:Y:S01]  /*27e0*/  FSEL R57, R57, -INF , P3 ;  /* 0xff80000039397808 */ /* 0x000fe20001800000 */
[--C-:B------:R-:W-:Y:S01]  /*27f0*/  IMAD.MOV.U32 R90, RZ, RZ, R119.reuse ;  /* 0x000000ffff5a7224 */ /* 0x100fe200078e0077 */
[----:B------:R-:W-:Y:S01]  /*2800*/  FMNMX.FTZ R32, R59, R32, !PT ;  /* 0x000000203b207209 */ /* 0x000fe20007810000 */
[----:B----4-:R-:W-:Y:S01]  /*2810*/  IMAD.MOV.U32 R88, RZ, RZ, R119 ;  /* 0x000000ffff587224 */ /* 0x010fe200078e0077 */
[----:B------:R-:W-:Y:S01]  /*2820*/  ISETP.GT.AND P3, PT, R62, 0x49, PT ;  /* 0x000000493e00780c */ /* 0x000fe20003f64270 */
[----:B------:R-:W-:Y:S01]  /*2830*/  MUFU.EX2 R137, R137 ;  /* 0x0000008900897308 */ /* 0x000fe20000000800 */
[----:B------:R-:W-:-:S02]  /*2840*/  FSEL R63, R60, -INF , P2 ;  /* 0xff8000003c3f7808 */ /* 0x000fc40001000000 */
[----:B------:R-:W-:Y:S02]  /*2850*/  FMNMX.FTZ R36, R57, R32, !PT ;  /* 0x0000002039247209 */ /* 0x000fe40007810000 */
[C---:B------:R-:W-:Y:S02]  /*2860*/  ISETP.GT.AND P2, PT, R62.reuse, 0x50, PT ;  /* 0x000000503e00780c */ /* 0x040fe40003f44270 */
[----:B------:R-:W-:Y:S01]  /*2870*/  FSEL R61, R61, -INF , P3 ;  /* 0xff8000003d3d7808 */ /* 0x000fe20001800000 */
        /* <DEDUP_REMOVED lines=13> */
[C---:B------:R-:W-:Y:S02]  /*2950*/  ISETP.GT.AND P2, PT, R62.reuse, 0x60, PT ;  /* 0x000000603e00780c */ /* 0x040fe40003f44270 */
[----:B------:R-:W-:Y:S01]  /*2960*/  FSEL R69, R69, -INF , P3 ;  /* 0xff80000045457808 */ /* 0x000fe20001800000 */
[----:B------:R3:W-:Y:S01]  /*2970*/  MUFU.EX2 R36, R40 ;  /* 0x0000002800247308 */ /* 0x0007e20000000800 */
        /* <DEDUP_REMOVED lines=28> */
[----:B------:R-:W-:Y:S01]  /*2b40*/  FMNMX.FTZ R38, R91, R38, !PT ;  /* 0x000000265b267209 */ /* 0x000fe20007810000 */
[----:B------:R-:W-:Y:S01]  /*2b50*/  MUFU.EX2 R20, R20 ;  /* 0x0000001400147308 */ /* 0x000fe20000000800 */
[----:B------:R-:W-:Y:S02]  /*2b60*/  F2FP.BF16.F32.PACK_AB R149, R149, R4 ;  /* 0x000000049595723e */ /* 0x000fe400000010ff */
[----:B------:R-:W-:-:S05]  /*2b70*/  FMNMX.FTZ R38, R85, R38, !PT ;  /* 0x0000002655267209 */ /* 0x000fca0007810000 */
[----:B------:R-:W4:Y:S01]  /*2b80*/  SHFL.BFLY PT, R11, R38, 0x2, 0x1f ;  /* 0x0c401f00260b7f89 */ /* 0x000f2200000e0000 */
[----:B------:R-:W-:Y:S08]  /*2b90*/  MUFU.EX2 R131, R131 ;  /* 0x0000008300837308 */ /* 0x000ff00000000800 */
[----:B------:R-:W-:Y:S08]  /*2ba0*/  MUFU.EX2 R14, R14 ;  /* 0x0000000e000e7308 */ /* 0x000ff00000000800 */
[----:B------:R-:W-:Y:S01]  /*2bb0*/  MUFU.EX2 R125, R125 ;  /* 0x0000007d007d7308 */ /* 0x000fe20000000800 */
[----:B----4-:R-:W-:Y:S01]  /*2bc0*/  FMNMX.FTZ R11, R38, R11, !PT ;  /* 0x0000000b260b7209 */ /* 0x010fe20007810000 */
[----:B------:R-:W-:-:S06]  /*2bd0*/  FFMA.FTZ R38, R75, R0, -R21 ;  /* 0x000000004b267223 */ /* 0x000fcc0000010815 */
[----:B------:R-:W-:Y:S01]  /*2be0*/  MUFU.EX2 R127, R127 ;  /* 0x0000007f007f7308 */ /* 0x000fe20000000800 */
[----:B---3--:R-:W3:Y:S07]  /*2bf0*/  SHFL.BFLY PT, R40, R11, 0x1, 0x1f ;  /* 0x0c201f000b287f89 */ /* 0x008eee00000e0000 */
[----:B------:R-:W-:Y:S08]  /*2c00*/  MUFU.EX2 R38, R38 ;  /* 0x0000002600267308 */ /* 0x000ff00000000800 */
[----:B------:R-:W-:Y:S08]  /*2c10*/  MUFU.EX2 R12, R12 ;  /* 0x0000000c000c7308 */ /* 0x000ff00000000800 */
[----:B------:R-:W-:Y:S01]  /*2c20*/  MUFU.EX2 R121, R121 ;  /* 0x0000007900797308 */ /* 0x000fe20000000800 */
[----:B---3--:R-:W-:Y:S01]  /*2c30*/  FMNMX.FTZ R5, R11, R40, !PT ;  /* 0x000000280b057209 */ /* 0x008fe20007810000 */
[----:B------:R-:W-:-:S03]  /*2c40*/  FFMA.FTZ R40, R87, R0, -R21 ;  /* 0x0000000057287223 */ /* 0x000fc60000010815 */
[C---:B------:R-:W-:Y:S01]  /*2c50*/  FSETP.NEU.FTZ.AND P2, PT, R5.reuse, -INF , PT ;  /* 0xff8000000500780b */ /* 0x040fe20003f5d000 */
[----:B------:R-:W-:Y:S02]  /*2c60*/  FMUL.FTZ R42, R5, R0 ;  /* 0x00000000052a7220 */ /* 0x000fe40000410000 */
[----:B------:R-:W-:Y:S03]  /*2c70*/  MUFU.EX2 R10, R10 ;  /* 0x0000000a000a7308 */ /* 0x000fe60000000800 */
[----:B------:R-:W-:Y:S02]  /*2c80*/  FSEL R42, R42, RZ, P2 ;  /* 0x000000ff2a2a7208 */ /* 0x000fe40001000000 */
[----:B------:R-:W-:-:S03]  /*2c90*/  PLOP3.LUT P2, PT, PT, PT, UP0, 0x80, 0x0 ;  /* 0x000000000000781c */ /* 0x000fc60003f4f008 */
[----:B------:R-:W-:Y:S01]  /*2ca0*/  MUFU.EX2 R123, R123 ;  /* 0x0000007b007b7308 */ /* 0x000fe20000000800 */
[-CC-:B------:R-:W-:Y:S01]  /*2cb0*/  FFMA.FTZ R148, R27, R0.reuse, -R42.reuse ;  /* 0x000000001b947223 */ /* 0x180fe2000001082a */
        /* <DEDUP_REMOVED lines=11> */
[----:B-----5:R-:W-:Y:S01]  /*2d70*/  FADD.FTZ R31, R145, R44 ;  /* 0x0000002c911f7221 */ /* 0x020fe20000010000 */
[-CC-:B------:R-:W-:Y:S01]  /*2d80*/  FFMA.FTZ R19, R41, R0.reuse, -R42.reuse ;  /* 0x0000000029137223 */ /* 0x180fe2000001082a */
[-CC-:B------:R-:W-:Y:S01]  /*2d90*/  FFMA.FTZ R142, R47, R0.reuse, -R42.reuse ;  /* 0x000000002f8e7223 */ /* 0x180fe2000001082a */
[----:B------:R-:W3:Y:S01]  /*2da0*/  MUFU.EX2 R7, R7 ;  /* 0x0000000700077308 */ /* 0x000ee20000000800 */
[----:B-1----:R-:W-:Y:S01]  /*2db0*/  FADD.FTZ R44, R8, R31 ;  /* 0x0000001f082c7221 */ /* 0x002fe20000010000 */
[-CC-:B------:R-:W-:Y:S01]  /*2dc0*/  FFMA.FTZ R21, R45, R0.reuse, -R42.reuse ;  /* 0x000000002d157223 */ /* 0x180fe2000001082a */
[-CC-:B------:R-:W-:Y:S01]  /*2dd0*/  FFMA.FTZ R136, R51, R0.reuse, -R42.reuse ;  /* 0x0000000033887223 */ /* 0x180fe2000001082a */
[-C--:B------:R-:W-:Y:S01]  /*2de0*/  FFMA.FTZ R25, R49, R0.reuse, -R42 ;  /* 0x0000000031197223 */ /* 0x080fe2000001082a */
[----:B--2---:R-:W-:Y:S01]  /*2df0*/  FADD.FTZ R31, R147, R44 ;  /* 0x0000002c931f7221 */ /* 0x004fe20000010000 */
        /* <DEDUP_REMOVED lines=11> */
[----:B---3--:R-:W-:Y:S01]  /*2eb0*/  FADD.FTZ R33, R148, R7 ;  /* 0x0000000794217221 */ /* 0x008fe20000010000 */
[----:B------:R-:W-:Y:S01]  /*2ec0*/  FADD.FTZ R46, R28, R35 ;  /* 0x000000231c2e7221 */ /* 0x000fe20000010000 */
[-CC-:B------:R-:W-:Y:S01]  /*2ed0*/  FFMA.FTZ R130, R65, R0.reuse, -R42.reuse ;  /* 0x0000000041827223 */ /* 0x180fe2000001082a */
[-CC-:B------:R-:W-:Y:S01]  /*2ee0*/  FFMA.FTZ R69, R69, R0.reuse, -R42.reuse ;  /* 0x0000000045457223 */ /* 0x180fe2000001082a */
[----:B------:R-:W-:Y:S01]  /*2ef0*/  F2FP.BF16.F32.PACK_AB R151, R6, R151 ;  /* 0x000000970697723e */ /* 0x000fe200000010ff */
[-CC-:B------:R-:W-:Y:S01]  /*2f00*/  FFMA.FTZ R79, R79, R0.reuse, -R42.reuse ;  /* 0x000000004f4f7223 */ /* 0x180fe2000001082a */
[-CC-:B------:R-:W-:Y:S01]  /*2f10*/  FFMA.FTZ R73, R73, R0.reuse, -R42.reuse ;  /* 0x0000000049497223 */ /* 0x180fe2000001082a */
[----:B------:R-:W3:Y:S01]  /*2f20*/  MUFU.EX2 R144, R144 ;  /* 0x0000009000907308 */ /* 0x000ee20000000800 */
[----:B-1----:R-:W-:Y:S01]  /*2f30*/  FADD.FTZ R44, R150, R33 ;  /* 0x00000021962c7221 */ /* 0x002fe20000010000 */
[-CC-:B------:R-:W-:Y:S01]  /*2f40*/  FFMA.FTZ R83, R83, R0.reuse, -R42.reuse ;  /* 0x0000000053537223 */ /* 0x180fe2000001082a */
[-CC-:B------:R-:W-:Y:S01]  /*2f50*/  FFMA.FTZ R77, R77, R0.reuse, -R42.reuse ;  /* 0x000000004d4d7223 */ /* 0x180fe2000001082a */
[-CC-:B------:R-:W-:Y:S01]  /*2f60*/  FFMA.FTZ R89, R89, R0.reuse, -R42.reuse ;  /* 0x0000000059597223 */ /* 0x180fe2000001082a */
[-CC-:B------:R-:W-:Y:S01]  /*2f70*/  FFMA.FTZ R81, R81, R0.reuse, -R42.reuse ;  /* 0x0000000051517223 */ /* 0x180fe2000001082a */
[----:B------:R-:W-:Y:S01]  /*2f80*/  FFMA.FTZ R91, R91, R0, -R42 ;  /* 0x000000005b5b7223 */ /* 0x000fe2000001082a */
[----:B------:R-:W-:Y:S01]  /*2f90*/  F2FP.BF16.F32.PACK_AB R148, R7, R148 ;  /* 0x000000940794723e */ /* 0x000fe200000010ff */
[----:B------:R-:W1:Y:S01]  /*2fa0*/  MUFU.EX2 R13, R13 ;  /* 0x0000000d000d7308 */ /* 0x000e620000000800 */
[----:B--2---:R-:W-:Y:S01]  /*2fb0*/  FADD.FTZ R33, R11, R44 ;  /* 0x0000002c0b217221 */ /* 0x004fe20000010000 */
[----:B------:R-:W-:-:S02]  /*2fc0*/  F2FP.BF16.F32.PACK_AB R145, R8, R145 ;  /* 0x000000910891723e */ /* 0x000fc400000010ff */
[----:B------:R-:W-:Y:S02]  /*2fd0*/  F2FP.BF16.F32.PACK_AB R147, R24, R147 ;  /* 0x000000931893723e */ /* 0x000fe400000010ff */
[----:B------:R-:W-:Y:S02]  /*2fe0*/  F2FP.BF16.F32.PACK_AB R141, R28, R141 ;  /* 0x0000008d1c8d723e */ /* 0x000fe400000010ff */
[----:B------:R-:W2:Y:S01]  /*2ff0*/  MUFU.EX2 R146, R146 ;  /* 0x0000009200927308 */ /* 0x000ea20000000800 */
[----:B---3--:R-:W-:Y:S01]  /*3000*/  FADD.FTZ R44, R144, R33 ;  /* 0x00000021902c7221 */ /* 0x008fe20000010000 */
[----:B------:R-:W-:Y:S01]  /*3010*/  FADD.FTZ R33, R143, R46 ;  /* 0x0000002e8f217221 */ /* 0x000fe20000010000 */
[C---:B------:R-:W-:Y:S02]  /*3020*/  F2FP.BF16.F32.PACK_AB R143, R32.reuse, R143 ;  /* 0x0000008f208f723e */ /* 0x040fe400000010ff */
[----:B------:R-:W-:Y:S01]  /*3030*/  F2FP.BF16.F32.PACK_AB R150, R11, R150 ;  /* 0x000000960b96723e */ /* 0x000fe200000010ff */
[----:B------:R-:W-:Y:S01]  /*3040*/  FADD.FTZ R46, R32, R33 ;  /* 0x00000021202e7221 */ /* 0x000fe20000010000 */
[-C--:B------:R-:W-:Y:S01]  /*3050*/  FFMA.FTZ R33, R71, R0.reuse, -R42 ;  /* 0x0000000047217223 */ /* 0x080fe2000001082a */
[----:B------:R-:W3:Y:S01]  /*3060*/  MUFU.EX2 R15, R15 ;  /* 0x0000000f000f7308 */ /* 0x000ee20000000800 */
[----:B-1----:R-:W-:Y:S01]  /*3070*/  FADD.FTZ R35, R13, R44 ;  /* 0x0000002c0d237221 */ /* 0x002fe20000010000 */
[----:B------:R-:W-:Y:S01]  /*3080*/  FADD.FTZ R37, R137, R46 ;  /* 0x0000002e89257221 */ /* 0x000fe20000010000 */
[----:B------:R-:W-:Y:S01]  /*3090*/  FFMA.FTZ R42, R85, R0, -R42 ;  /* 0x00000000552a7223 */ /* 0x000fe2000001082a */
[----:B------:R-:W-:-:S02]  /*30a0*/  F2FP.BF16.F32.PACK_AB R137, R36, R137 ;  /* 0x000000892489723e */ /* 0x000fc400000010ff */
[----:B------:R-:W-:Y:S01]  /*30b0*/  FADD.FTZ R46, R36, R37 ;  /* 0x00000025242e7221 */ /* 0x000fe20000010000 */
[----:B------:R-:W-:Y:S01]  /*30c0*/  F2FP.BF16.F32.PACK_AB R144, R13, R144 ;  /* 0x000000900d90723e */ /* 0x000fe200000010ff */
[----:B------:R-:W1:Y:S01]  /*30d0*/  MUFU.EX2 R140, R140 ;  /* 0x0000008c008c7308 */ /* 0x000e620000000800 */
[----:B--2---:R-:W-:-:S07]  /*30e0*/  FADD.FTZ R44, R146, R35 ;  /* 0x00000023922c7221 */ /* 0x004fce0000010000 */
[----:B------:R-:W2:Y:S01]  /*30f0*/  MUFU.EX2 R19, R19 ;  /* 0x0000001300137308 */ /* 0x000ea20000000800 */
[C---:B---3--:R-:W-:Y:S01]  /*3100*/  FADD.FTZ R35, R15.reuse, R44 ;  /* 0x0000002c0f237221 */ /* 0x048fe20000010000 */
[----:B------:R-:W-:-:S06]  /*3110*/  F2FP.BF16.F32.PACK_AB R146, R15, R146 ;  /* 0x000000920f92723e */ /* 0x000fcc00000010ff */
[----:B------:R-:W3:Y:S01]  /*3120*/  MUFU.EX2 R142, R142 ;  /* 0x0000008e008e7308 */ /* 0x000ee20000000800 */
[----:B-1----:R-:W-:Y:S01]  /*3130*/  FADD.FTZ R44, R140, R35 ;  /* 0x000000238c2c7221 */ /* 0x002fe20000010000 */
[----:B------:R-:W-:Y:S01]  /*3140*/  FADD.FTZ R35, R139, R46 ;  /* 0x0000002e8b237221 */ /* 0x000fe20000010000 */
[----:B------:R-:W-:-:S03]  /*3150*/  F2FP.BF16.F32.PACK_AB R139, R34, R139 ;  /* 0x0000008b228b723e */ /* 0x000fc600000010ff */
[----:B------:R-:W-:Y:S02]  /*3160*/  FADD.FTZ R46, R34, R35 ;  /* 0x00000023222e7221 */ /* 0x000fe40000010000 */
[----:B------:R-:W1:Y:S01]  /*3170*/  MUFU.EX2 R21, R21 ;  /* 0x0000001500157308 */ /* 0x000e620000000800 */
[----:B--2---:R-:W-:Y:S01]  /*3180*/  FADD.FTZ R3, R19, R44 ;  /* 0x0000002c13037221 */ /* 0x004fe20000010000 */
[----:B------:R-:W-:Y:S01]  /*3190*/  FADD.FTZ R35, R133, R46 ;  /* 0x0000002e85237221 */ /* 0x000fe20000010000 */
[C---:B------:R-:W-:Y:S02]  /*31a0*/  F2FP.BF16.F32.PACK_AB R133, R30.reuse, R133 ;  /* 0x000000851e85723e */ /* 0x040fe400000010ff */
[----:B------:R-:W-:Y:S01]  /*31b0*/  F2FP.BF16.F32.PACK_AB R140, R19, R140 ;  /* 0x0000008c138c723e */ /* 0x000fe200000010ff */
[----:B------:R-:W-:Y:S02]  /*31c0*/  FADD.FTZ R46, R30, R35 ;  /* 0x000000231e2e7221 */ /* 0x000fe40000010000 */
[----:B------:R-:W2:Y:S01]  /*31d0*/  MUFU.EX2 R136, R136 ;  /* 0x0000008800887308 */ /* 0x000ea20000000800 */
[----:B---3--:R-:W-:Y:S01]  /*31e0*/  FADD.FTZ R44, R142, R3 ;  /* 0x000000038e2c7221 */ /* 0x008fe20000010000 */
[----:B------:R-:W-:Y:S01]  /*31f0*/  FADD.FTZ R35, R135, R46 ;  /* 0x0000002e87237221 */ /* 0x000fe20000010000 */
[----:B------:R-:W-:-:S03]  /*3200*/  F2FP.BF16.F32.PACK_AB R135, R26, R135 ;  /* 0x000000871a87723e */ /* 0x000fc600000010ff */
[----:B------:R-:W-:Y:S02]  /*3210*/  FADD.FTZ R46, R26, R35 ;  /* 0x000000231a2e7221 */ /* 0x000fe40000010000 */
[----:B------:R-:W3:Y:S01]  /*3220*/  MUFU.EX2 R25, R25 ;  /* 0x0000001900197308 */ /* 0x000ee20000000800 */
[----:B-1----:R-:W-:Y:S01]  /*3230*/  FADD.FTZ R3, R21, R44 ;  /* 0x0000002c15037221 */ /* 0x002fe20000010000 */
[----:B------:R-:W-:Y:S01]  /*3240*/  FADD.FTZ R35, R129, R46 ;  /* 0x0000002e81237221 */ /* 0x000fe20000010000 */
[----:B------:R-:W-:Y:S02]  /*3250*/  F2FP.BF16.F32.PACK_AB R129, R20, R129 ;  /* 0x000000811481723e */ /* 0x000fe400000010ff */
[----:B------:R-:W-:-:S03]  /*3260*/  F2FP.BF16.F32.PACK_AB R142, R21, R142 ;  /* 0x0000008e158e723e */ /* 0x000fc600000010ff */
        /* <DEDUP_REMOVED lines=9> */
[----:B------:R-:W-:Y:S01]  /*3300*/  FADD.FTZ R44, R20, R35 ;  /* 0x00000023142c7221 */ /* 0x000fe20000010000 */
[----:B------:R-:W-:-:S03]  /*3310*/  F2FP.BF16.F32.PACK_AB R138, R27, R138 ;  /* 0x0000008a1b8a723e */ /* 0x000fc600000010ff */
[----:B------:R-:W-:Y:S01]  /*3320*/  FADD.FTZ R35, R131, R44 ;  /* 0x0000002c83237221 */ /* 0x000fe20000010000 */
[----:B------:R-:W-:Y:S01]  /*3330*/  F2FP.BF16.F32.PACK_AB R131, R14, R131 ;  /* 0x000000830e83723e */ /* 0x000fe200000010ff */
[----:B------:R-:W2:Y:S01]  /*3340*/  MUFU.EX2 R134, R134 ;  /* 0x0000008600867308 */ /* 0x000ea20000000800 */
[----:B---3--:R-:W-:Y:S01]  /*3350*/  FADD.FTZ R4, R132, R3 ;  /* 0x0000000384047221 */ /* 0x008fe20000010000 */
[----:B------:R-:W-:-:S04]  /*3360*/  FADD.FTZ R6, R14, R35 ;  /* 0x000000230e067221 */ /* 0x000fc80000010000 */
        /* <DEDUP_REMOVED lines=27> */
[----:B------:R-:W-:-:S05]  /*3520*/  F2FP.BF16.F32.PACK_AB R130, R69, R130 ;  /* 0x000000824582723e */ /* 0x000fca00000010ff */
        /* <DEDUP_REMOVED lines=15> */
[----:B------:R-:W-:-:S05]  /*3620*/  IMAD.MOV.U32 R89, RZ, RZ, R119 ;  /* 0x000000ffff597224 */ /* 0x000fca00078e0077 */
[----:B------:R-:W1:Y:S01]  /*3630*/  MUFU.EX2 R40, R40 ;  /* 0x0000002800287308 */ /* 0x000e620000000800 */
[----:B--2---:R-:W-:Y:S01]  /*3640*/  FADD.FTZ R7, R91, R4 ;  /* 0x000000045b077221 */ /* 0x004fe20000010000 */
[----:B---3--:R-:W-:-:S03]  /*3650*/  F2FP.BF16.F32.PACK_AB R122, R42, R91 ;  /* 0x0000005b2a7a723e */ /* 0x008fc600000010ff */
        /* <DEDUP_REMOVED lines=29> */
.L_x_12050:
        /* <DEDUP_REMOVED lines=9> */
.L_x_12043:
[----:B------:R-:W-:Y:S01]  /*38c0*/  ULEA UR6, UR36, UR40, 0x3 ;  /* 0x0000002824067291 */ /* 0x000fe2000f8e183f */
[----:B------:R-:W-:-:S05]  /*38d0*/  IMAD.U32 R0, RZ, RZ, UR37 ;  /* 0x00000025ff007e24 */ /* 0x000fca000f8e00ff */
[----:B------:R-:W-:-:S04]  /*38e0*/  SHF.L.U32 R0, R0, 0x1f, RZ ;  /* 0x0000001f00007819 */ /* 0x000fc800000006ff */
[----:B------:R1:W2:Y:S01]  /*38f0*/  SYNCS.PHASECHK.TRANS64.TRYWAIT P3, [UR6+0x16830], R0 ;  /* 0x01683000ff0075a7 */ /* 0x0002a20008060146 */
[----:B------:R-:W-:Y:S05]  /*3900*/  @!P0 BRA `(.L_x_12044) ;  /* 0x0000000000048947 */ /* 0x000fea0003800000 */
[----:B------:R-:W-:Y:S01]  /*3910*/  BPT.TRAP 0x1 ;  /* 0x000000040000795c */ /* 0x000fe20000300000 */
.L_x_12044:
[----:B--2---:R-:W-:Y:S05]  /*3920*/  @P3 BRA `(.L_x_12042) ;  /* 0x0000000000083947 */ /* 0x004fea0003800000 */
[----:B------:R-:W2:Y:S02]  /*3930*/  SYNCS.PHASECHK.TRANS64.TRYWAIT P3, [UR6+0x16830], R0 ;  /* 0x01683000ff0075a7 */ /* 0x000ea40008060146 */
[----:B--2---:R-:W-:Y:S05]  /*3940*/  @!P3 BRA `(.L_x_12045) ;  /* 0x000000800064b947 */ /* 0x004fea0003800000 */
.L_x_12042:
        /* <DEDUP_REMOVED lines=25> */
.L_x_12047:
[----:B------:R-:W-:Y:S01]  /*3ae0*/  ULEA UR6, UR27, UR40, 0x3 ;  /* 0x000000281b067291 */ /* 0x000fe2000f8e183f */
[----:B------:R-:W-:-:S05]  /*3af0*/  IMAD.U32 R0, RZ, RZ, UR29 ;  /* 0x0000001dff007e24 */ /* 0x000fca000f8e00ff */
[----:B------:R-:W-:-:S04]  /*3b00*/  SHF.L.U32 R0, R0, 0x1f, RZ ;  /* 0x0000001f00007819 */ /* 0x000fc800000006ff */
[----:B------:R1:W2:Y:S01]  /*3b10*/  SYNCS.PHASECHK.TRANS64.TRYWAIT P2, [UR6+0x16850], R0 ;  /* 0x01685000ff0075a7 */ /* 0x0002a20008040146 */
[----:B------:R-:W-:Y:S05]  /*3b20*/  @!P0 BRA `(.L_x_12048) ;  /* 0x0000000000048947 */ /* 0x000fea0003800000 */
[----:B------:R-:W-:Y:S01]  /*3b30*/  BPT.TRAP 0x1 ;  /* 0x000000040000795c */ /* 0x000fe20000300000 */
.L_x_12048:
[----:B--2---:R-:W-:Y:S05]  /*3b40*/  @P2 BRA `(.L_x_12046) ;  /* 0x0000000000082947 */ /* 0x004fea0003800000 */
[----:B------:R-:W2:Y:S02]  /*3b50*/  SYNCS.PHASECHK.TRANS64.TRYWAIT P2, [UR6+0x16850], R0 ;  /* 0x01685000ff0075a7 */ /* 0x000ea40008040146 */
[----:B--2---:R-:W-:Y:S05]  /*3b60*/  @!P2 BRA `(.L_x_12049) ;  /* 0x0000007c00f4a947 */ /* 0x004fea0003800000 */
.L_x_12046:
[----:B------:R-:W-:Y:S01]  /*3b70*/  UIADD3 UR6, UR40, 0x400, URZ ;  /* 0x0000040028067890 */ /* 0x000fe2000fffe03f */
[----:B------:R-:W-:Y:S01]  /*3b80*/  WARPGROUP.ARRIVE ;  /* 0x00000000000079c5 */ /* 0x000fe20000000000 */
[----:B------:R-:W-:Y:S01]  /*3b90*/  UMOV UR7, 0x40000040 ;  /* 0x4000004000077882 */ /* 0x000fe20000000000 */
[----:B------:R-:W-:Y:S02]  /*3ba0*/  UISETP.NE.U32.AND UP0, UPT, UR22, URZ, UPT ;  /* 0x0000003f1600728c */ /* 0x000fe4000bf05070 */
[----:B------:R-:W-:Y:S02]  /*3bb0*/  USHF.R.U32.HI UR6, URZ, 0x4, UR6 ;  /* 0x000000043f067899 */ /* 0x000fe40008011606 */
[----:B------:R-:W-:Y:S02]  /*3bc0*/  UISETP.NE.AND.EX UP0, UPT, UR23, URZ, UPT, UP0 ;  /* 0x0000003f1700728c */ /* 0x000fe4000bf05300 */
[----:B------:R-:W-:Y:S01]  /*3bd0*/  ULOP3.LUT UR6, UR6, 0x3fff, URZ, 0xc0, !UPT ;  /* 0x00003fff06067892 */ /* 0x000fe2000f8ec03f */
[----:B------:R-:W-:-:S03]  /*3be0*/  UMOV UR29, UR37 ;  /* 0x00000025001d7c82 */ /* 0x000fc60008000000 */
[----:B------:R-:W-:-:S07]  /*3bf0*/  ULEA UR10, UR27, UR6, 0xa ;  /* 0x000000061b0a7291 */ /* 0x000fce000f8e503f */
[----:B------:R-:W-:Y:S02]  /*3c00*/  UMOV UR6, UR10 ;  /* 0x0000000a00067c82 */ /* 0x000fe40008000000 */
[----:B------:R-:W-:Y:S01]  /*3c10*/  HGMMA.64x64x16.F32.BF16 R88, R148, gdesc[UR4].tnspB, R88, gsb0 ;  /* 0x40e0000494587df0 */ /* 0x000fe20008001858 */
[----:B------:R-:W-:Y:S01]  /*3c20*/  UMOV UR6, 0xffffff80 ;  /* 0xffffff8000067882 */ /* 0x000fe20000000000 */
[----:B------:R-:W-:Y:S02]  /*3c30*/  USEL UR7, UR25, 0x1, UP0 ;  /* 0x0000000119077887 */ /* 0x000fe40008000000 */
[----:B------:R-:W-:Y:S02]  /*3c40*/  UIMAD UR6, UR28, UR6, 0x1 ;  /* 0x000000011c0674a4 */ /* 0x000fe4000f8e0206 */
[----:B------:R-:W-:Y:S02]  /*3c50*/  UISETP.GT.AND UP0, UPT, UR28, UR26, UPT ;  /* 0x0000001a1c00728c */ /* 0x000fe4000bf04270 */
[----:B------:R-:W-:-:S02]  /*3c60*/  UIADD3 UR6, UR42, UR6, URZ ;  /* 0x000000062a067290 */ /* 0x000fc4000fffe03f */
[----:B------:R-:W-:Y:S02]  /*3c70*/  UIADD3 UR28, UR28, -0x1, URZ ;  /* 0xffffffff1c1c7890 */ /* 0x000fe4000fffe03f */
[----:B------:R-:W-:-:S03]  /*3c80*/  UIMAD UR6, UR7, UR24, UR6 ;  /* 0x00000018070672a4 */ /* 0x000fc6000f8e0206 */
[----:B------:R-:W-:Y:S01]  /*3c90*/  UMOV UR7, 0x40000040 ;  /* 0x4000004000077882 */ /* 0x000fe20000000000 */
[----:B------:R-:W-:-:S06]  /*3ca0*/  UIADD3 UR6, UR6, -UR21, URZ ;  /* 0x8000001506067290 */ /* 0x000fcc000fffe03f */
[----:B-12---:R-:W-:Y:S01]  /*3cb0*/  IMAD.U32 R0, RZ, RZ, UR6 ;  /* 0x00000006ff007e24 */ /* 0x006fe2000f8e00ff */
        /* <DEDUP_REMOVED lines=30> */
[----:B------:R-:W-:Y:S01]  /*3ea0*/  HGMMA.64x64x16.F32.BF16 R88, R144, gdesc[UR4].tnspB, R88, gsb0 ;  /* 0x40e0000490587df0 */ /* 0x000fe20008001858 */
[----:B------:R-:W-:Y:S01]  /*3eb0*/  UIADD3 UR6, UR10, 0x100, URZ ;  /* 0x000001000a067890 */ /* 0x000fe2000fffe03f */
[----:B------:R-:W-:Y:S01]  /*3ec0*/  FSEL R19, R40, -INF , P2 ;  /* 0xff80000028137808 */ /* 0x000fe20001000000 */
[----:B------:R-:W-:Y:S01]  /*3ed0*/  UMOV UR7, 0x40000040 ;  /* 0x4000004000077882 */ /* 0x000fe20000000000 */
        /* <DEDUP_REMOVED lines=30> */
[----:B------:R-:W-:Y:S01]  /*40c0*/  WARPGROUP.ARRIVE ;  /* 0x00000000000079c5 */ /* 0x000fe20000000000 */
[----:B------:R-:W-:Y:S02]  /*40d0*/  FSEL R145, R48, -INF , P2 ;  /* 0xff80000030917808 */ /* 0x000fe40001000000 */
[----:B------:R-:W-:Y:S02]  /*40e0*/  ISETP.GT.AND P2, PT, R8, 0x38, PT ;  /* 0x000000380800780c */ /* 0x000fe40003f44270 */
[----:B------:R-:W-:Y:S01]  /*40f0*/  FMNMX.FTZ R0, R145, R0, !PT ;  /* 0x0000000091007209 */ /* 0x000fe20007810000 */
[----:B------:R-:W-:Y:S01]  /*4100*/  HGMMA.64x64x16.F32.BF16 R88, R140, gdesc[UR4].tnspB, R88, gsb0 ;  /* 0x40e000048c587df0 */ /* 0x000fe20008001858 */
[----:B------:R-:W-:Y:S01]  /*4110*/  FSEL R147, R52, -INF , P2 ;  /* 0xff80000034937808 */ /* 0x000fe20001000000 */
[----:B------:R-:W-:Y:S01]  /*4120*/  UIADD3 UR6, UR10, 0x180, URZ ;  /* 0x000001800a067890 */ /* 0x000fe2000fffe03f */
[----:B------:R-:W-:Y:S01]  /*4130*/  FMNMX.FTZ R0, R49, R0, !PT ;  /* 0x0000000031007209 */ /* 0x000fe20007810000 */
[----:B------:R-:W-:Y:S01]  /*4140*/  UMOV UR7, 0x40000040 ;  /* 0x4000004000077882 */ /* 0x000fe20000000000 */
        /* <DEDUP_REMOVED lines=16> */
[C---:B------:R-:W-:Y:S02]  /*4250*/  ISETP.GT.AND P2, PT, R8.reuse, 0x60, PT ;  /* 0x000000600800780c */ /* 0x040fe40003f44270 */
        /* <DEDUP_REMOVED lines=18> */
[C---:B------:R-:W-:Y:S01]  /*4380*/  ISETP.GT.AND P2, PT, R8.reuse, 0x78, PT ;  /* 0x000000780800780c */ /* 0x040fe20003f44270 */
[----:B------:R-:W-:Y:S01]  /*4390*/  VIADD R8, R8, 0x8 ;  /* 0x0000000808087836 */ /* 0x000fe20000000000 */
[----:B------:R-:W-:Y:S02]  /*43a0*/  FMNMX.FTZ R0, R157, R0, !PT ;  /* 0x000000009d007209 */ /* 0x000fe40007810000 */
[----:B------:R-:W-:-:S02]  /*43b0*/  FSEL R84, R84, -INF , P2 ;  /* 0xff80000054547808 */ /* 0x000fc40001000000 */
[----:B------:R-:W-:Y:S02]  /*43c0*/  FMNMX.FTZ R5, R81, R0, !PT ;  /* 0x0000000051057209 */ /* 0x000fe40007810000 */
[----:B------:R-:W-:Y:S02]  /*43d0*/  ISETP.GT.AND P4, PT, R8, RZ, PT ;  /* 0x000000ff0800720c */ /* 0x000fe40003f84270 */
[----:B------:R-:W-:Y:S02]  /*43e0*/  FMNMX.FTZ R0, R84, R5, !PT ;  /* 0x0000000554007209 */ /* 0x000fe40007810000 */
[----:B------:R-:W-:Y:S02]  /*43f0*/  ISETP.GT.AND P3, PT, R8, 0x1, PT ;  /* 0x000000010800780c */ /* 0x000fe40003f64270 */
[----:B------:R-:W-:Y:S02]  /*4400*/  FMNMX.FTZ R12, R85, R0, !PT ;  /* 0x00000000550c7209 */ /* 0x000fe40007810000 */
[----:B------:R-:W1:Y:S01]  /*4410*/  LDC R0, c[0x0][0x988] ;  /* 0x00026200ff007b82 */ /* 0x000e620000000800 */
[----:B------:R-:W-:-:S02]  /*4420*/  FSEL R26, R26, -INF , P4 ;  /* 0xff8000001a1a7808 */ /* 0x000fc40002000000 */
[----:B------:R-:W2:Y:S01]  /*4430*/  SHFL.BFLY PT, R5, R12, 0x2, 0x1f ;  /* 0x0c401f000c057f89 */ /* 0x000ea200000e0000 */
[C---:B------:R-:W-:Y:S02]  /*4440*/  ISETP.GT.AND P4, PT, R8.reuse, 0x8, PT ;  /* 0x000000080800780c */ /* 0x040fe40003f84270 */
        /* <DEDUP_REMOVED lines=13> */
[----:B------:R-:W-:-:S04]  /*4520*/  ISETP.GT.AND P3, PT, R8, 0x29, PT ;  /* 0x000000290800780c */ /* 0x000fc80003f64270 */
[----:B------:R-:W-:Y:S02]  /*4530*/  FSEL R47, R47, -INF , P3 ;  /* 0xff8000002f2f7808 */ /* 0x000fe40001800000 */
[----:B------:R-:W-:-:S04]  /*4540*/  ISETP.GT.AND P3, PT, R8, 0x31, PT ;  /* 0x000000310800780c */ /* 0x000fc80003f64270 */
[----:B------:R-:W-:Y:S02]  /*4550*/  FSEL R51, R51, -INF , P3 ;  /* 0xff80000033337808 */ /* 0x000fe40001800000 */
[C---:B------:R-:W-:Y:S01]  /*4560*/  ISETP.GT.AND P3, PT, R8.reuse, 0x39, PT ;  /* 0x000000390800780c */ /* 0x040fe20003f64270 */
[----:B------:R-:W-:Y:S02]  /*4570*/  WARPGROUP.DEPBAR.LE gsb0, 0x0 ;  /* 0x00008000000079c5 */ /* 0x000fe40000010000 */
[----:B------:R-:W-:Y:S01]  /*4580*/  WARPGROUP.ARRIVE ;  /* 0x00000000000079c5 */ /* 0x000fe20000000000 */
[----:B------:R-:W-:Y:S02]  /*4590*/  FSEL R55, R55, -INF , P3 ;  /* 0xff80000037377808 */ /* 0x000fe40001800000 */
[----:B------:R-:W-:-:S03]  /*45a0*/  ISETP.GT.AND P3, PT, R8, 0x41, PT ;  /* 0x000000410800780c */ /* 0x000fc60003f64270 */
[----:B------:R-:W-:Y:S01]  /*45b0*/  HGMMA.64x64x16.F32.BF16 R88, R132, gdesc[UR4].tnspB, R88, gsb0 ;  /* 0x40e0000484587df0 */ /* 0x000fe20008001858 */
[----:B--2---:R-:W-:Y:S01]  /*45c0*/  FMNMX.FTZ R5, R14, R5, !PT ;  /* 0x000000050e057209 */ /* 0x004fe20007810000 */
[----:B------:R-:W-:Y:S01]  /*45d0*/  UIADD3 UR6, UR10, 0x280, URZ ;  /* 0x000002800a067890 */ /* 0x000fe2000fffe03f */
[----:B------:R-:W-:Y:S01]  /*45e0*/  FSEL R59, R59, -INF , P3 ;  /* 0xff8000003b3b7808 */ /* 0x000fe20001800000 */
[----:B------:R-:W-:Y:S01]  /*45f0*/  UMOV UR7, 0x40000040 ;  /* 0x4000004000077882 */ /* 0x000fe20000000000 */
[C---:B------:R-:W-:Y:S01]  /*4600*/  FSETP.NEU.FTZ.AND P2, PT, R5.reuse, -INF , PT ;  /* 0xff8000000500780b */ /* 0x040fe20003f5d000 */
[----:B-1----:R-:W-:Y:S01]  /*4610*/  FMUL.FTZ R10, R5, R0 ;  /* 0x00000000050a7220 */ /* 0x002fe20000410000 */
[----:B------:R-:W-:-:S04]  /*4620*/  ISETP.GT.AND P3, PT, R8, 0x49, PT ;  /* 0x000000490800780c */ /* 0x000fc80003f64270 */
[----:B------:R-:W-:Y:S02]  /*4630*/  FSEL R10, R10, RZ, P2 ;  /* 0x000000ff0a0a7208 */ /* 0x000fe40001000000 */
[----:B------:R-:W-:Y:S02]  /*4640*/  FSEL R63, R63, -INF , P3 ;  /* 0xff8000003f3f7808 */ /* 0x000fe40001800000 */
[----:B------:R-:W-:Y:S01]  /*4650*/  ISETP.GT.AND P3, PT, R8, 0x51, PT ;  /* 0x000000510800780c */ /* 0x000fe20003f64270 */
        /* <DEDUP_REMOVED lines=36> */
[-CC-:B------:R-:W-:Y:S01]  /*48a0*/  FFMA.FTZ R61, R65, R0.reuse, -R10.reuse ;  /* 0x00000000413d7223 */ /* 0x180fe2000001080a */
[-CC-:B------:R-:W-:Y:S01]  /*48b0*/  FFMA.FTZ R65, R69, R0.reuse, -R10.reuse ;  /* 0x0000000045417223 */ /* 0x180fe2000001080a */
[-CC-:B------:R-:W-:Y:S01]  /*48c0*/  FFMA.FTZ R69, R73, R0.reuse, -R10.reuse ;  /* 0x0000000049457223 */ /* 0x180fe2000001080a */
[----:B------:R-:W-:Y:S01]  /*48d0*/  FSEL R71, R71, -INF , P3 ;  /* 0xff80000047477808 */ /* 0x000fe20001800000 */
[-CC-:B------:R-:W-:Y:S01]  /*48e0*/  FFMA.FTZ R73, R77, R0.reuse, -R10.reuse ;  /* 0x000000004d497223 */ /* 0x180fe2000001080a */
[C---:B------:R-:W-:Y:S01]  /*48f0*/  ISETP.GT.AND P3, PT, R8.reuse, 0x61, PT ;  /* 0x000000610800780c */ /* 0x040fe20003f64270 */
[-CC-:B------:R-:W-:Y:S01]  /*4900*/  FFMA.FTZ R77, R81, R0.reuse, -R10.reuse ;  /* 0x00000000514d7223 */ /* 0x180fe2000001080a */
[----:B------:R-:W-:Y:S01]  /*4910*/  FSEL R81, R5, RZ, P2 ;  /* 0x000000ff05517208 */ /* 0x000fe20001000000 */
[-C--:B------:R-:W-:Y:S01]  /*4920*/  FFMA.FTZ R30, R85, R0.reuse, -R10 ;  /* 0x00000000551e7223 */ /* 0x080fe2000001080a */
[----:B------:R-:W-:Y:S01]  /*4930*/  FSEL R75, R75, -INF , P3 ;  /* 0xff8000004b4b7808 */ /* 0x000fe20001800000 */
[----:B------:R-:W-:Y:S01]  /*4940*/  MUFU.EX2 R137, R137 ;  /* 0x0000008900897308 */ /* 0x000fe20000000800 */
[C---:B------:R-:W-:Y:S01]  /*4950*/  ISETP.GT.AND P3, PT, R8.reuse, 0x69, PT ;  /* 0x000000690800780c */ /* 0x040fe20003f64270 */
[----:B------:R-:W-:Y:S01]  /*4960*/  FADD.FTZ R85, -R81, R6 ;  /* 0x0000000651557221 */ /* 0x000fe20000010100 */
[-CC-:B------:R-:W-:Y:S01]  /*4970*/  FFMA.FTZ R14, R141, R0.reuse, -R10.reuse ;  /* 0x000000008d0e7223 */ /* 0x180fe2000001080a */
[-CC-:B------:R-:W-:Y:S01]  /*4980*/  FFMA.FTZ R24, R157, R0.reuse, -R10.reuse ;  /* 0x000000009d187223 */ /* 0x180fe2000001080a */
[----:B------:R-:W-:Y:S01]  /*4990*/  FSEL R79, R79, -INF , P3 ;  /* 0xff8000004f4f7808 */ /* 0x000fe20001800000 */
[-C--:B------:R-:W-:Y:S01]  /*49a0*/  FMUL.FTZ R6, R85, R0.reuse ;  /* 0x0000000055067220 */ /* 0x080fe20000410000 */
[----:B------:R-:W-:Y:S01]  /*49b0*/  ISETP.GT.AND P3, PT, R8, 0x71, PT ;  /* 0x000000710800780c */ /* 0x000fe20003f64270 */
[----:B------:R-:W-:Y:S01]  /*49c0*/  MUFU.EX2 R148, R148 ;  /* 0x0000009400947308 */ /* 0x000fe20000000800 */
[----:B------:R-:W-:-:S02]  /*49d0*/  FFMA.FTZ R84, R84, R0, -R10 ;  /* 0x0000000054547223 */ /* 0x000fc4000001080a */
[----:B------:R-:W-:Y:S02]  /*49e0*/  FSEL R83, R83, -INF , P3 ;  /* 0xff80000053537808 */ /* 0x000fe40001800000 */
[----:B------:R-:W-:Y:S01]  /*49f0*/  ISETP.GT.AND P3, PT, R8, 0x79, PT ;  /* 0x000000790800780c */ /* 0x000fe20003f64270 */
[----:B------:R-:W-:Y:S02]  /*4a00*/  WARPGROUP.DEPBAR.LE gsb0, 0x0 ;  /* 0x00008000000079c5 */ /* 0x000fe40000010000 */
[----:B------:R-:W-:Y:S01]  /*4a10*/  WARPGROUP.ARRIVE ;  /* 0x00000000000079c5 */ /* 0x000fe20000000000 */
[----:B------:R-:W-:Y:S01]  /*4a20*/  FSEL R133, R46, -INF , P4 ;  /* 0xff8000002e857808 */ /* 0x000fe20002000000 */
[-CC-:B------:R-:W-:Y:S01]  /*4a30*/  FFMA.FTZ R132, R149, R0.reuse, -R10.reuse ;  /* 0x0000000095847223 */ /* 0x180fe2000001080a */
[----:B------:R-:W-:Y:S01]  /*4a40*/  ISETP.GT.AND P4, PT, R8, 0x30, PT ;  /* 0x000000300800780c */ /* 0x000fe20003f84270 */
[----:B------:R-:W-:Y:S01]  /*4a50*/  FFMA.FTZ R134, R151, R0, -R10 ;  /* 0x0000000097867223 */ /* 0x000fe2000001080a */
[----:B------:R-:W-:Y:S01]  /*4a60*/  FMNMX.FTZ R12, R133, R12, !PT ;  /* 0x0000000c850c7209 */ /* 0x000fe20007810000 */
[----:B------:R-:W-:Y:S01]  /*4a70*/  HGMMA.64x64x16.F32.BF16 R88, R128, gdesc[UR4].tnspB, R88, gsb0 ;  /* 0x40e0000480587df0 */ /* 0x000fe20008001858 */
[----:B------:R-:W-:Y:S01]  /*4a80*/  FSEL R41, R50, -INF , P4 ;  /* 0xff80000032297808 */ /* 0x000fe20002000000 */
[----:B------:R-:W-:Y:S01]  /*4a90*/  UIADD3 UR6, UR10, 0x300, URZ ;  /* 0x000003000a067890 */ /* 0x000fe2000fffe03f */
[----:B------:R-:W-:Y:S01]  /*4aa0*/  FMNMX.FTZ R12, R47, R12, !PT ;  /* 0x0000000c2f0c7209 */ /* 0x000fe20007810000 */
[----:B------:R-:W-:Y:S01]  /*4ab0*/  UMOV UR7, 0x40000040 ;  /* 0x4000004000077882 */ /* 0x000fe20000000000 */
[----:B------:R-:W-:Y:S01]  /*4ac0*/  ISETP.GT.AND P4, PT, R8, 0x38, PT ;  /* 0x000000380800780c */ /* 0x000fe20003f84270 */
[----:B------:R-:W1:Y:S01]  /*4ad0*/  MUFU.EX2 R6, R6 ;  /* 0x0000000600067308 */ /* 0x000e620000000800 */
[----:B------:R-:W-:-:S02]  /*4ae0*/  FMNMX.FTZ R12, R41, R12, !PT ;  /* 0x0000000c290c7209 */ /* 0x000fc40007810000 */
[----:B------:R-:W-:Y:S02]  /*4af0*/  FSEL R135, R54, -INF , P4 ;  /* 0xff80000036877808 */ /* 0x000fe40002000000 */
[----:B------:R-:W-:Y:S02]  /*4b00*/  FMNMX.FTZ R12, R51, R12, !PT ;  /* 0x0000000c330c7209 */ /* 0x000fe40007810000 */
[----:B------:R-:W-:Y:S01]  /*4b10*/  ISETP.GT.AND P4, PT, R8, 0x40, PT ;  /* 0x000000400800780c */ /* 0x000fe20003f84270 */
[----:B------:R-:W2:Y:S01]  /*4b20*/  MUFU.EX2 R150, R150 ;  /* 0x0000009600967308 */ /* 0x000ea20000000800 */
[----:B------:R-:W-:Y:S02]  /*4b30*/  FMNMX.FTZ R12, R135, R12, !PT ;  /* 0x0000000c870c7209 */ /* 0x000fe40007810000 */
[----:B------:R-:W-:Y:S02]  /*4b40*/  FSEL R139, R58, -INF , P4 ;  /* 0xff8000003a8b7808 */ /* 0x000fe40002000000 */
[----:B------:R-:W-:-:S02]  /*4b50*/  FMNMX.FTZ R12, R55, R12, !PT ;  /* 0x0000000c370c7209 */ /* 0x000fc40007810000 */
[----:B------:R-:W-:Y:S01]  /*4b60*/  ISETP.GT.AND P4, PT, R8, 0x48, PT ;  /* 0x000000480800780c */ /* 0x000fe20003f84270 */
[----:B------:R-:W3:Y:S01]  /*4b70*/  MUFU.EX2 R11, R11 ;  /* 0x0000000b000b7308 */ /* 0x000ee20000000800 */
[----:B------:R-:W-:Y:S02]  /*4b80*/  FMNMX.FTZ R12, R139, R12, !PT ;  /* 0x0000000c8b0c7209 */ /* 0x000fe40007810000 */
[----:B------:R-:W-:Y:S02]  /*4b90*/  FSEL R145, R62, -INF , P4 ;  /* 0xff8000003e917808 */ /* 0x000fe40002000000 */
[----:B------:R-:W-:Y:S02]  /*4ba0*/  FMNMX.FTZ R12, R59, R12, !PT ;  /* 0x0000000c3b0c7209 */ /* 0x000fe40007810000 */
[----:B------:R-:W-:Y:S01]  /*4bb0*/  ISETP.GT.AND P4, PT, R8, 0x50, PT ;  /* 0x000000500800780c */ /* 0x000fe20003f84270 */
[----:B------:R-:W4:Y:S01]  /*4bc0*/  MUFU.EX2 R144, R144 ;  /* 0x0000009000907308 */ /* 0x000f220000000800 */
[----:B------:R-:W-:-:S02]  /*4bd0*/  FMNMX.FTZ R12, R145, R12, !PT ;  /* 0x0000000c910c7209 */ /* 0x000fc40007810000 */
[----:B------:R-:W-:Y:S02]  /*4be0*/  FSEL R66, R66, -INF , P4 ;  /* 0xff80000042427808 */ /* 0x000fe40002000000 */
[----:B------:R-:W-:Y:S02]  /*4bf0*/  FMNMX.FTZ R9, R63, R12, !PT ;  /* 0x0000000c3f097209 */ /* 0x000fe40007810000 */
[----:B------:R-:W-:Y:S01]  /*4c00*/  ISETP.GT.AND P4, PT, R8, 0x58, PT ;  /* 0x000000580800780c */ /* 0x000fe20003f84270 */
[----:B------:R-:W5:Y:S01]  /*4c10*/  MUFU.EX2 R25, R25 ;  /* 0x0000001900197308 */ /* 0x000f620000000800 */
[----:B------:R-:W-:Y:S02]  /*4c20*/  FMNMX.FTZ R12, R66, R9, !PT ;  /* 0x00000009420c7209 */ /* 0x000fe40007810000 */
[----:B------:R-:W-:Y:S02]  /*4c30*/  FSEL R147, R70, -INF , P4 ;  /* 0xff80000046937808 */ /* 0x000fe40002000000 */
[----:B------:R-:W-:-:S02]  /*4c40*/  FMNMX.FTZ R12, R67, R12, !PT ;  /* 0x0000000c430c7209 */ /* 0x000fc40007810000 */
[----:B------:R-:W-:Y:S01]  /*4c50*/  ISETP.GT.AND P4, PT, R8, 0x60, PT ;  /* 0x000000600800780c */ /* 0x000fe20003f84270 */
[----:B------:R-:W5:Y:S01]  /*4c60*/  MUFU.EX2 R146, R146 ;  /* 0x0000009200927308 */ /* 0x000f620000000800 */
[----:B------:R-:W-:Y:S02]  /*4c70*/  FMNMX.FTZ R12, R147, R12, !PT ;  /* 0x0000000c930c7209 */ /* 0x000fe40007810000 */
[----:B------:R-:W-:Y:S02]  /*4c80*/  FSEL R74, R74, -INF , P4 ;  /* 0xff8000004a4a7808 */ /* 0x000fe40002000000 */
[----:B------:R-:W-:Y:S02]  /*4c90*/  FMNMX.FTZ R9, R71, R12, !PT ;  /* 0x0000000c47097209 */ /* 0x000fe40007810000 */
[----:B------:R-:W-:Y:S01]  /*4ca0*/  ISETP.GT.AND P4, PT, R8, 0x68, PT ;  /* 0x000000680800780c */ /* 0x000fe20003f84270 */
[----:B------:R-:W5:Y:S01]  /*4cb0*/  MUFU.EX2 R15, R15 ;  /* 0x0000000f000f7308 */ /* 0x000f620000000800 */
        /* <DEDUP_REMOVED lines=10> */
[----:B------:R-:W-:Y:S01]  /*4d60*/  FMNMX.FTZ R12, R82, R9, !PT ;  /* 0x00000009520c7209 */ /* 0x000fe20007810000 */
[--C-:B------:R-:W-:Y:S01]  /*4d70*/  FFMA.FTZ R8, R153, R0, -R10.reuse ;  /* 0x0000000099087223 */ /* 0x100fe2000001080a */
[----:B------:R-:W-:Y:S02]  /*4d80*/  FSEL R151, R86, -INF , P4 ;  /* 0xff80000056977808 */ /* 0x000fe40002000000 */
[----:B------:R-:W-:Y:S02]  /*4d90*/  FMNMX.FTZ R12, R83, R12, !PT ;  /* 0x0000000c530c7209 */ /* 0x000fe40007810000 */
[----:B------:R-:W-:Y:S01]  /*4da0*/  FSEL R87, R87, -INF , P3 ;  /* 0xff80000057577808 */ /* 0x000fe20001800000 */
[----:B------:R-:W-:Y:S02]  /*4db0*/  WARPGROUP.DEPBAR.LE gsb0, 0x0 ;  /* 0x00008000000079c5 */ /* 0x000fe40000010000 */
[----:B------:R-:W-:Y:S01]  /*4dc0*/  WARPGROUP.ARRIVE ;  /* 0x00000000000079c5 */ /* 0x000fe20000000000 */
[----:B------:R-:W-:Y:S01]  /*4dd0*/  FMNMX.FTZ R12, R151, R12, !PT ;  /* 0x0000000c970c7209 */ /* 0x000fe20007810000 */
[----:B------:R-:W5:Y:S03]  /*4de0*/  MUFU.EX2 R142, R142 ;  /* 0x0000008e008e7308 */ /* 0x000f660000000800 */
[----:B------:R-:W-:Y:S01]  /*4df0*/  FMNMX.FTZ R9, R87, R12, !PT ;  /* 0x0000000c57097209 */ /* 0x000fe20007810000 */
[----:B------:R-:W-:Y:S01]  /*4e00*/  HGMMA.64x64x16.F32.BF16 R88, R124, gdesc[UR4].tnspB, R88, gsb0 ;  /* 0x40e000047c587df0 */ /* 0x000fe20008001858 */
[----:B------:R-:W-:Y:S01]  /*4e10*/  UIADD3 UR6, UR10, 0x380, URZ ;  /* 0x000003800a067890 */ /* 0x000fe2000fffe03f */
[--C-:B------:R-:W-:Y:S01]  /*4e20*/  FFMA.FTZ R12, R155, R0, -R10.reuse ;  /* 0x000000009b0c7223 */ /* 0x100fe2000001080a */
[----:B------:R-:W-:Y:S01]  /*4e30*/  UMOV UR7, 0x40000040 ;  /* 0x4000004000077882 */ /* 0x000fe20000000000 */
[----:B------:R-:W1:Y:S01]  /*4e40*/  SHFL.BFLY PT, R20, R9, 0x2, 0x1f ;  /* 0x0c401f0009147f89 */ /* 0x000e6200000e0000 */
[----:B------:R-:W-:Y:S08]  /*4e50*/  MUFU.EX2 R21, R21 ;  /* 0x0000001500157308 */ /* 0x000ff00000000800 */
[----:B------:R-:W-:Y:S08]  /*4e60*/  MUFU.EX2 R136, R136 ;  /* 0x0000008800887308 */ /* 0x000ff00000000800 */
[----:B------:R-:W-:Y:S01]  /*4e70*/  MUFU.EX2 R45, R45 ;  /* 0x0000002d002d7308 */ /* 0x000fe20000000800 */
[----:B-1----:R-:W-:Y:S01]  /*4e80*/  FMNMX.FTZ R28, R9, R20, !PT ;  /* 0x00000014091c7209 */ /* 0x002fe20007810000 */
[----:B------:R-:W-:-:S06]  /*4e90*/  FFMA.FTZ R20, R143, R0, -R10 ;  /* 0x000000008f147223 */ /* 0x000fcc000001080a */
[----:B------:R1:W-:Y:S01]  /*4ea0*/  MUFU.EX2 R81, R30 ;  /* 0x0000001e00517308 */ /* 0x0003e20000000800 */
[----:B------:R-:W2:Y:S07]  /*4eb0*/  SHFL.BFLY PT, R9, R28, 0x1, 0x1f ;  /* 0x0c201f001c097f89 */ /* 0x000eae00000e0000 */
[----:B------:R-:W-:Y:S08]  /*4ec0*/  MUFU.EX2 R138, R138 ;  /* 0x0000008a008a7308 */ /* 0x000ff00000000800 */
[----:B------:R-:W-:Y:S08]  /*4ed0*/  MUFU.EX2 R49, R49 ;  /* 0x0000003100317308 */ /* 0x000ff00000000800 */
[----:B------:R-:W-:Y:S01]  /*4ee0*/  MUFU.EX2 R132, R132 ;  /* 0x0000008400847308 */ /* 0x000fe20000000800 */
[----:B--2---:R-:W-:-:S04]  /*4ef0*/  FMNMX.FTZ R9, R28, R9, !PT ;  /* 0x000000091c097209 */ /* 0x004fc80007810000 */
[C---:B------:R-:W-:Y:S01]  /*4f00*/  FSETP.NEU.FTZ.AND P2, PT, R9.reuse, -INF , PT ;  /* 0xff8000000900780b */ /* 0x040fe20003f5d000 */
[----:B------:R-:W-:Y:S02]  /*4f10*/  FMUL.FTZ R36, R9, R0 ;  /* 0x0000000009247220 */ /* 0x000fe40000410000 */
[----:B------:R-:W-:Y:S03]  /*4f20*/  MUFU.EX2 R53, R53 ;  /* 0x0000003500357308 */ /* 0x000fe60000000800 */
[----:B------:R-:W-:-:S05]  /*4f30*/  FSEL R36, R36, RZ, P2 ;  /* 0x000000ff24247208 */ /* 0x000fca0001000000 */
[----:B------:R-:W-:Y:S01]  /*4f40*/  MUFU.EX2 R134, R134 ;  /* 0x0000008600867308 */ /* 0x000fe20000000800 */
[--C-:B------:R-:W-:Y:S01]  /*4f50*/  FFMA.FTZ R141, R37, R0, -R36.reuse ;  /* 0x00000000258d7223 */ /* 0x100fe20000010824 */
[----:B------:R-:W-:Y:S01]  /*4f60*/  FFMA.FTZ R37, R6, R4, R137 ;  /* 0x0000000406257223 */ /* 0x000fe20000010089 */
[-CC-:B------:R-:W-:Y:S01]  /*4f70*/  FFMA.FTZ R32, R39, R0.reuse, -R36.reuse ;  /* 0x0000000027207223 */ /* 0x180fe20000010824 */
[----:B------:R-:W-:Y:S02]  /*4f80*/  IMAD.U32 R39, RZ, RZ, UR36 ;  /* 0x00000024ff277e24 */ /* 0x000fe4000f8e00ff */
[-CC-:B------:R-:W-:Y:S01]  /*4f90*/  FFMA.FTZ R10, R26, R0.reuse, -R36.reuse ;  /* 0x000000001a0a7223 */ /* 0x180fe20000010824 */
[----:B------:R-:W-:Y:S01]  /*4fa0*/  FADD.FTZ R37, R148, R37 ;  /* 0x0000002594257221 */ /* 0x000fe20000010000 */
[----:B------:R-:W-:Y:S02]  /*4fb0*/  WARPGROUP.DEPBAR.LE gsb0, 0x0 ;  /* 0x00008000000079c5 */ /* 0x000fe40000010000 */
[----:B------:R-:W-:Y:S01]  /*4fc0*/  WARPGROUP.ARRIVE ;  /* 0x00000000000079c5 */ /* 0x000fe20000000000 */
[----:B------:R-:W-:Y:S01]  /*4fd0*/  FADD.FTZ R4, R150, R37 ;  /* 0x0000002596047221 */ /* 0x000fe20000010000 */
[-C--:B------:R-:W-:Y:S01]  /*4fe0*/  FFMA.FTZ R27, R27, R0.reuse, -R36 ;  /* 0x000000001b1b7223 */ /* 0x080fe20000010824 */
[----:B------:R-:W-:Y:S01]  /*4ff0*/  @!P1 LEA R39, R39, UR40, 0x3 ;  /* 0x0000002827279c11 */ /* 0x000fe2000f8e18ff */
[----:B------:R-:W-:Y:S01]  /*5000*/  MUFU.EX2 R10, R10 ;  /* 0x0000000a000a7308 */ /* 0x000fe20000000800 */
[----:B---3--:R-:W-:Y:S01]  /*5010*/  FADD.FTZ R37, R11, R4 ;  /* 0x000000040b257221 */ /* 0x008fe20000010000 */
[----:B------:R-:W-:Y:S01]  /*5020*/  HGMMA.64x64x16.F32.BF16 R88, R120, gdesc[UR4].tnspB, R88, gsb0 ;  /* 0x40e0000478587df0 */ /* 0x000fe20008001858 */
[----:B------:R-:W-:Y:S01]  /*5030*/  FSEL R4, R9, RZ, P2 ;  /* 0x000000ff09047208 */ /* 0x000fe20001000000 */
[-CC-:B------:R-:W-:Y:S01]  /*5040*/  FFMA.FTZ R13, R13, R0.reuse, -R36.reuse ;  /* 0x000000000d0d7223 */ /* 0x180fe20000010824 */
[----:B----4-:R-:W-:Y:S01]  /*5050*/  FADD.FTZ R46, R144, R37 ;  /* 0x00000025902e7221 */ /* 0x010fe20000010000 */
[----:B------:R-:W-:Y:S01]  /*5060*/  ISETP.GE.U32.AND P2, PT, R2, 0x180, PT ;  /* 0x000001800200780c */ /* 0x000fe20003f46070 */
[-C--:B------:R-:W-:Y:S01]  /*5070*/  FFMA.FTZ R26, R31, R0.reuse, -R36 ;  /* 0x000000001f1a7223 */ /* 0x080fe20000010824 */
[----:B------:R-:W-:Y:S01]  /*5080*/  FADD.FTZ R7, -R4, R7 ;  /* 0x0000000704077221 */ /* 0x000fe20000010100 */
[----:B-----5:R-:W-:Y:S01]  /*5090*/  FADD.FTZ R37, R25, R46 ;  /* 0x0000002e19257221 */ /* 0x020fe20000010000 */
[----:B------:R-:W-:Y:S01]  /*50a0*/  VIADD R4, R16, 0x9 ;  /* 0x0000000910047836 */ /* 0x000fe20000000000 */
[----:B------:R-:W-:Y:S01]  /*50b0*/  MUFU.EX2 R27, R27 ;  /* 0x0000001b001b7308 */ /* 0x000fe20000000800 */
[-C--:B------:R-:W-:Y:S01]  /*50c0*/  FMUL.FTZ R7, R7, R0.reuse ;  /* 0x0000000007077220 */ /* 0x080fe20000410000 */
[----:B------:R-:W-:Y:S01]  /*50d0*/  FADD.FTZ R46, R146, R37 ;  /* 0x00000025922e7221 */ /* 0x000fe20000010000 */
[-CC-:B------:R-:W-:Y:S01]  /*50e0*/  FFMA.FTZ R29, R29, R0.reuse, -R36.reuse ;  /* 0x000000001d1d7223 */ /* 0x180fe20000010824 */
[----:B------:R-:W-:Y:S01]  /*50f0*/  SEL R4, R4, 0x9, !P2 ;  /* 0x0000000904047807 */ /* 0x000fe20005000000 */
[-C--:B-1----:R-:W-:Y:S01]  /*5100*/  FFMA.FTZ R30, R35, R0.reuse, -R36 ;  /* 0x00000000231e7223 */ /* 0x082fe20000010824 */
[----:B------:R-:W-:Y:S01]  /*5110*/  FADD.FTZ R37, R15, R46 ;  /* 0x0000002e0f257221 */ /* 0x000fe20000010000 */
[-CC-:B------:R-:W-:Y:S01]  /*5120*/  FFMA.FTZ R31, R33, R0.reuse, -R36.reuse ;  /* 0x00000000211f7223 */ /* 0x180fe20000010824 */
[----:B------:R-:W1:Y:S01]  /*5130*/  MUFU.EX2 R7, R7 ;  /* 0x0000000700077308 */ /* 0x000e620000000800 */
[----:B------:R-:W-:Y:S01]  /*5140*/  FFMA.FTZ R34, R43, R0, -R36 ;  /* 0x000000002b227223 */ /* 0x000fe20000010824 */
[----:B------:R-:W-:Y:S01]  /*5150*/  FADD.FTZ R48, R140, R37 ;  /* 0x000000258c307221 */ /* 0x000fe20000010000 */
[----:B------:R-:W-:-:S02]  /*5160*/  @!P1 VIADD R37, R39, 0x16840 ;  /* 0x0001684027259836 */ /* 0x000fc40000000000 */
[-CC-:B------:R-:W-:Y:S01]  /*5170*/  FFMA.FTZ R143, R133, R0.reuse, -R36.reuse ;  /* 0x00000000858f7223 */ /* 0x180fe20000010824 */
[-C--:B------:R-:W-:Y:S01]  /*5180*/  FFMA.FTZ R38, R47, R0.reuse, -R36 ;  /* 0x000000002f267223 */ /* 0x080fe20000010824 */
[----:B------:R-:W-:Y:S01]  /*5190*/  FADD.FTZ R39, R19, R48 ;  /* 0x0000003013277221 */ /* 0x000fe20000010000 */
[-CC-:B------:R-:W-:Y:S01]  /*51a0*/  FFMA.FTZ R33, R41, R0.reuse, -R36.reuse ;  /* 0x0000000029217223 */ /* 0x180fe20000010824 */
[----:B------:R-:W-:Y:S01]  /*51b0*/  MUFU.EX2 R13, R13 ;  /* 0x0000000d000d7308 */ /* 0x000fe20000000800 */
[----:B------:R-:W-:Y:S01]  /*51c0*/  @!P1 PRMT R37, RZ, 0x654, R37 ;  /* 0x00000654ff259816 */ /* 0x000fe20000000025 */
[----:B------:R-:W-:Y:S01]  /*51d0*/  FADD.FTZ R48, R142, R39 ;  /* 0x000000278e307221 */ /* 0x000fe20000010000 */
[----:B------:R-:W-:Y:S02]  /*51e0*/  IMAD.U32 R39, RZ, RZ, UR27 ;  /* 0x0000001bff277e24 */ /* 0x000fe4000f8e00ff */
[-CC-:B------:R-:W-:Y:S01]  /*51f0*/  FFMA.FTZ R40, R51, R0.reuse, -R36.reuse ;  /* 0x0000000033287223 */ /* 0x180fe20000010824 */
[-CC-:B------:R-:W-:Y:S01]  /*5200*/  FFMA.FTZ R35, R135, R0.reuse, -R36.reuse ;  /* 0x0000000087237223 */ /* 0x180fe20000010824 */
[-CC-:B------:R-:W-:Y:S01]  /*5210*/  FFMA.FTZ R42, R55, R0.reuse, -R36.reuse ;  /* 0x00000000372a7223 */ /* 0x180fe20000010824 */
[-C--:B------:R-:W-:Y:S01]  /*5220*/  FFMA.FTZ R133, R139, R0.reuse, -R36 ;  /* 0x000000008b857223 */ /* 0x080fe20000010824 */
[----:B------:R-:W-:Y:S01]  /*5230*/  MUFU.EX2 R26, R26 ;  /* 0x0000001a001a7308 */ /* 0x000fe20000000800 */
[----:B------:R-:W-:Y:S01]  /*5240*/  @!P1 LEA R39, R39, UR40, 0x3 ;  /* 0x0000002827279c11 */ /* 0x000fe2000f8e18ff */
[----:B-1----:R-:W-:Y:S01]  /*5250*/  FFMA.FTZ R50, R7, R3, R10 ;  /* 0x0000000307327223 */ /* 0x002fe2000001000a */
[-CC-:B------:R-:W-:Y:S01]  /*5260*/  FFMA.FTZ R44, R59, R0.reuse, -R36.reuse ;  /* 0x000000003b2c7223 */ /* 0x180fe20000010824 */
[-CC-:B------:R-:W-:Y:S01]  /*5270*/  FFMA.FTZ R135, R145, R0.reuse, -R36.reuse ;  /* 0x0000000091877223 */ /* 0x180fe20000010824 */
[----:B------:R-:W-:Y:S01]  /*5280*/  FFMA.FTZ R46, R63, R0, -R36 ;  /* 0x000000003f2e7223 */ /* 0x000fe20000010824 */
[----:B------:R-:W-:-:S02]  /*5290*/  @!P1 VIADD R3, R39, 0x16860 ;  /* 0x0001686027039836 */ /* 0x000fc40000000000 */
[----:B------:R-:W-:Y:S01]  /*52a0*/  FADD.FTZ R50, R27, R50 ;  /* 0x000000321b327221 */ /* 0x000fe20000010000 */
        /* <DEDUP_REMOVED lines=11> */
[----:B------:R-:W-:Y:S01]  /*5360*/  FFMA.FTZ R87, R87, R0, -R36 ;  /* 0x0000000057577223 */ /* 0x000fe20000010824 */
[----:B------:R-:W-:Y:S01]  /*5370*/  F2FP.BF16.F32.PACK_AB R150, R11, R150 ;  /* 0x000000960b96723e */ /* 0x000fe200000010ff */
[----:B------:R-:W-:Y:S01]  /*5380*/  UMOV UR27, UR36 ;  /* 0x00000024001b7c82 */ /* 0x000fe20008000000 */
[----:B------:R-:W-:-:S02]  /*5390*/  PLOP3.LUT P2, PT, PT, PT, UP0, 0x80, 0x0 ;  /* 0x000000000000781c */ /* 0x000fc40003f4f008 */
[----:B------:R-:W2:Y:S01]  /*53a0*/  MUFU.EX2 R31, R31 ;  /* 0x0000001f001f7308 */ /* 0x000ea20000000800 */
[----:B------:R-:W-:Y:S02]  /*53b0*/  F2FP.BF16.F32.PACK_AB R148, R148, R137 ;  /* 0x000000899494723e */ /* 0x000fe400000010ff */
[----:B------:R-:W-:Y:S02]  /*53c0*/  F2FP.BF16.F32.PACK_AB R144, R25, R144 ;  /* 0x000000901990723e */ /* 0x000fe400000010ff */
[----:B------:R-:W-:Y:S02]  /*53d0*/  F2FP.BF16.F32.PACK_AB R146, R15, R146 ;  /* 0x000000920f92723e */ /* 0x000fe400000010ff */
[----:B------:R-:W-:Y:S01]  /*53e0*/  F2FP.BF16.F32.PACK_AB R140, R19, R140 ;  /* 0x0000008c138c723e */ /* 0x000fe200000010ff */
[----:B------:R-:W3:Y:S01]  /*53f0*/  MUFU.EX2 R32, R32 ;  /* 0x0000002000207308 */ /* 0x000ee20000000800 */
[----:B------:R-:W-:Y:S02]  /*5400*/  F2FP.BF16.F32.PACK_AB R142, R21, R142 ;  /* 0x0000008e158e723e */ /* 0x000fe400000010ff */
[----:B------:R-:W-:-:S02]  /*5410*/  F2FP.BF16.F32.PACK_AB R149, R27, R10 ;  /* 0x0000000a1b95723e */ /* 0x000fc400000010ff */
[----:B-1----:R-:W-:-:S03]  /*5420*/  F2FP.BF16.F32.PACK_AB R145, R30, R29 ;  /* 0x0000001d1e91723e */ /* 0x002fc600000010ff */
[----:B------:R-:W1:Y:S01]  /*5430*/  MUFU.EX2 R141, R141 ;  /* 0x0000008d008d7308 */ /* 0x000e620000000800 */
[----:B------:R-:W-:Y:S02]  /*5440*/  WARPGROUP.DEPBAR.LE gsb0, 0x0 ;  /* 0x00008000000079c5 */ /* 0x000fe40000010000 */
[----:B------:R4:W-:Y:S06]  /*5450*/  BAR.ARV R4, 0x100 ;  /* 0x000400040000751d */ /* 0x0009ec0000002000 */
[----:B------:R5:W-:Y:S01]  /*5460*/  @!P1 SYNCS.ARRIVE.TRANS64.RED.A1T0 RZ, [R37+URZ], RZ ;  /* 0x000000ff25ff99a7 */ /* 0x000be2000810043f */
[----:B------:R-:W1:Y:S01]  /*5470*/  MUFU.EX2 R34, R34 ;  /* 0x0000002200227308 */ /* 0x000e620000000800 */
[-C--:B------:R-:W-:Y:S01]  /*5480*/  FMUL.FTZ R88, R88, R6.reuse ;  /* 0x0000000658587220 */ /* 0x080fe20000410000 */
[-C--:B------:R-:W-:Y:S01]  /*5490*/  FMUL.FTZ R89, R89, R6.reuse ;  /* 0x0000000659597220 */ /* 0x080fe20000410000 */
[-C--:B------:R-:W-:Y:S01]  /*54a0*/  FMUL.FTZ R92, R92, R6.reuse ;  /* 0x000000065c5c7220 */ /* 0x080fe20000410000 */
[-C--:B------:R-:W-:Y:S01]  /*54b0*/  FMUL.FTZ R93, R93, R6.reuse ;  /* 0x000000065d5d7220 */ /* 0x080fe20000410000 */
[-C--:B------:R-:W-:Y:S01]  /*54c0*/  FMUL.FTZ R96, R96, R6.reuse ;  /* 0x0000000660607220 */ /* 0x080fe20000410000 */
[----:B------:R-:W-:Y:S01]  /*54d0*/  FMUL.FTZ R97, R97, R6 ;  /* 0x0000000661617220 */ /* 0x000fe20000410000 */
[----:B-----5:R-:W-:Y:S01]  /*54e0*/  FADD.FTZ R37, R21, R48 ;  /* 0x0000003015257221 */ /* 0x020fe20000010000 */
[----:B------:R-:W5:Y:S01]  /*54f0*/  MUFU.EX2 R143, R143 ;  /* 0x0000008f008f7308 */ /* 0x000f620000000800 */
[----:B------:R-:W-:Y:S01]  /*5500*/  FFMA.FTZ R48, R67, R0, -R36 ;  /* 0x0000000043307223 */ /* 0x000fe20000010824 */
[-C--:B------:R-:W-:Y:S01]  /*5510*/  FMUL.FTZ R100, R100, R6.reuse ;  /* 0x0000000664647220 */ /* 0x080fe20000410000 */
[----:B----4-:R-:W-:Y:S01]  /*5520*/  FADD.FTZ R4, R136, R37 ;  /* 0x0000002588047221 */ /* 0x010fe20000010000 */
[-C--:B------:R-:W-:Y:S01]  /*5530*/  FMUL.FTZ R101, R101, R6.reuse ;  /* 0x0000000665657220 */ /* 0x080fe20000410000 */
[-C--:B------:R-:W-:Y:S01]  /*5540*/  FMUL.FTZ R104, R104, R6.reuse ;  /* 0x0000000668687220 */ /* 0x080fe20000410000 */
[-C--:B------:R-:W-:Y:S01]  /*5550*/  FMUL.FTZ R105, R105, R6.reuse ;  /* 0x0000000669697220 */ /* 0x080fe20000410000 */
[----:B------:R-:W-:Y:S01]  /*5560*/  FADD.FTZ R37, R45, R4 ;  /* 0x000000042d257221 */ /* 0x000fe20000010000 */
[----:B------:R-:W-:Y:S01]  /*5570*/  @!P1 PRMT R4, RZ, 0x654, R3 ;  /* 0x00000654ff049816 */ /* 0x000fe20000000003 */
[----:B------:R-:W-:Y:S01]  /*5580*/  FADD.FTZ R3, R13, R50 ;  /* 0x000000320d037221 */ /* 0x000fe20000010000 */
[----:B------:R-:W4:Y:S01]  /*5590*/  MUFU.EX2 R38, R38 ;  /* 0x0000002600267308 */ /* 0x000f220000000800 */
[----:B------:R-:W-:Y:S01]  /*55a0*/  FADD.FTZ R50, R138, R37 ;  /* 0x000000258a327221 */ /* 0x000fe20000010000 */
[----:B------:R2:W-:Y:S01]  /*55b0*/  @!P1 SYNCS.ARRIVE.TRANS64.RED.A1T0 RZ, [R4+URZ], RZ ;  /* 0x000000ff04ff99a7 */ /* 0x0005e2000810043f */
[-C--:B------:R-:W-:Y:S01]  /*55c0*/  FMUL.FTZ R108, R108, R6.reuse ;  /* 0x000000066c6c7220 */ /* 0x080fe20000410000 */
[----:B------:R-:W-:Y:S01]  /*55d0*/  FMUL.FTZ R109, R109, R6 ;  /* 0x000000066d6d7220 */ /* 0x000fe20000410000 */
[----:B------:R-:W-:Y:S01]  /*55e0*/  FADD.FTZ R37, R49, R50 ;  /* 0x0000003231257221 */ /* 0x000fe20000010000 */
[----:B------:R-:W-:Y:S01]  /*55f0*/  FFMA.FTZ R50, R71, R0, -R36 ;  /* 0x0000000047327223 */ /* 0x000fe20000010824 */
[-C--:B------:R-:W-:Y:S01]  /*5600*/  FMUL.FTZ R112, R112, R6.reuse ;  /* 0x0000000670707220 */ /* 0x080fe20000410000 */
[----:B------:R-:W4:Y:S01]  /*5610*/  MUFU.EX2 R33, R33 ;  /* 0x0000002100217308 */ /* 0x000f220000000800 */
[----:B------:R-:W-:Y:S01]  /*5620*/  FADD.FTZ R52, R132, R37 ;  /* 0x0000002584347221 */ /* 0x000fe20000010000 */
[----:B--2---:R-:W-:Y:S01]  /*5630*/  FADD.FTZ R4, R26, R3 ;  /* 0x000000031a047221 */ /* 0x004fe20000010000 */
        /* <DEDUP_REMOVED lines=8> */
[-C--:B------:R-:W-:Y:S01]  /*56c0*/  FMUL.FTZ R90, R90, R7.reuse ;  /* 0x000000075a5a7220 */ /* 0x080fe20000410000 */
[-C--:B------:R-:W-:Y:S01]  /*56d0*/  FMUL.FTZ R91, R91, R7.reuse ;  /* 0x000000075b5b7220 */ /* 0x080fe20000410000 */
[-C--:B------:R-:W-:Y:S01]  /*56e0*/  FMUL.FTZ R94, R94, R7.reuse ;  /* 0x000000075e5e7220 */ /* 0x080fe20000410000 */
[----:B------:R-:W-:Y:S01]  /*56f0*/  FADD.FTZ R3, R31, R4 ;  /* 0x000000041f037221 */ /* 0x000fe20000010000 */
[-C--:B------:R-:W-:Y:S01]  /*5700*/  FMUL.FTZ R95, R95, R7.reuse ;  /* 0x000000075f5f7220 */ /* 0x080fe20000410000 */
[----:B------:R-:W2:Y:S01]  /*5710*/  MUFU.EX2 R35, R35 ;  /* 0x0000002300237308 */ /* 0x000ea20000000800 */
[-C--:B------:R-:W-:Y:S01]  /*5720*/  FMUL.FTZ R98, R98, R7.reuse ;  /* 0x0000000762627220 */ /* 0x080fe20000410000 */
[----:B---3--:R-:W-:Y:S01]  /*5730*/  FADD.FTZ R4, R32, R3 ;  /* 0x0000000320047221 */ /* 0x008fe20000010000 */
[-C--:B------:R-:W-:Y:S01]  /*5740*/  FMUL.FTZ R99, R99, R7.reuse ;  /* 0x0000000763637220 */ /* 0x080fe20000410000 */
[-C--:B------:R-:W-:Y:S01]  /*5750*/  FMUL.FTZ R102, R102, R7.reuse ;  /* 0x0000000766667220 */ /* 0x080fe20000410000 */
[-C--:B------:R-:W-:Y:S01]  /*5760*/  FMUL.FTZ R103, R103, R7.reuse ;  /* 0x0000000767677220 */ /* 0x080fe20000410000 */
[----:B-1----:R-:W-:Y:S01]  /*5770*/  FADD.FTZ R3, R141, R4 ;  /* 0x000000048d037221 */ /* 0x002fe20000010000 */
[-C--:B------:R-:W-:Y:S01]  /*5780*/  FMUL.FTZ R106, R106, R7.reuse ;  /* 0x000000076a6a7220 */ /* 0x080fe20000410000 */
[----:B------:R-:W1:Y:S01]  /*5790*/  MUFU.EX2 R42, R42 ;  /* 0x0000002a002a7308 */ /* 0x000e620000000800 */
[-C--:B------:R-:W-:Y:S01]  /*57a0*/  FMUL.FTZ R107, R107, R7.reuse ;  /* 0x000000076b6b7220 */ /* 0x080fe20000410000 */
[----:B------:R-:W-:Y:S01]  /*57b0*/  FADD.FTZ R4, R34, R3 ;  /* 0x0000000322047221 */ /* 0x000fe20000010000 */
[-C--:B------:R-:W-:Y:S01]  /*57c0*/  FMUL.FTZ R110, R110, R7.reuse ;  /* 0x000000076e6e7220 */ /* 0x080fe20000410000 */
[-C--:B------:R-:W-:Y:S01]  /*57d0*/  FMUL.FTZ R111, R111, R7.reuse ;  /* 0x000000076f6f7220 */ /* 0x080fe20000410000 */
[-C--:B------:R-:W-:Y:S01]  /*57e0*/  FMUL.FTZ R114, R114, R7.reuse ;  /* 0x0000000772727220 */ /* 0x080fe20000410000 */
[----:B-----5:R-:W-:Y:S01]  /*57f0*/  FADD.FTZ R3, R143, R4 ;  /* 0x000000048f037221 */ /* 0x020fe20000010000 */
[-C--:B------:R-:W-:Y:S01]  /*5800*/  FMUL.FTZ R115, R115, R7.reuse ;  /* 0x0000000773737220 */ /* 0x080fe20000410000 */
[----:B------:R-:W3:Y:S01]  /*5810*/  MUFU.EX2 R133, R133 ;  /* 0x0000008500857308 */ /* 0x000ee20000000800 */
[-C--:B------:R-:W-:Y:S01]  /*5820*/  FMUL.FTZ R118, R118, R7.reuse ;  /* 0x0000000776767220 */ /* 0x080fe20000410000 */
[----:B----4-:R-:W-:Y:S01]  /*5830*/  FADD.FTZ R4, R38, R3 ;  /* 0x0000000326047221 */ /* 0x010fe20000010000 */
[----:B------:R-:W-:Y:S01]  /*5840*/  FMUL.FTZ R119, R119, R7 ;  /* 0x0000000777777220 */ /* 0x000fe20000410000 */
[----:B------:R-:W-:Y:S01]  /*5850*/  F2FP.BF16.F32.PACK_AB R136, R45, R136 ;  /* 0x000000882d88723e */ /* 0x000fe200000010ff */
[----:B------:R-:W-:-:S02]  /*5860*/  IMAD.MOV.U32 R6, RZ, RZ, R5 ;  /* 0x000000ffff067224 */ /* 0x000fc400078e0005 */
[----:B------:R-:W-:Y:S01]  /*5870*/  FADD.FTZ R3, R33, R4 ;  /* 0x0000000421037221 */ /* 0x000fe20000010000 */
[----:B------:R-:W-:Y:S01]  /*5880*/  F2FP.BF16.F32.PACK_AB R138, R49, R138 ;  /* 0x0000008a318a723e */ /* 0x000fe200000010ff */
[----:B------:R-:W4:Y:S01]  /*5890*/  MUFU.EX2 R44, R44 ;  /* 0x0000002c002c7308 */ /* 0x000f220000000800 */
[----:B------:R-:W-:Y:S01]  /*58a0*/  F2FP.BF16.F32.PACK_AB R132, R53, R132 ;  /* 0x000000843584723e */ /* 0x000fe200000010ff */
[----:B--2---:R-:W-:Y:S01]  /*58b0*/  FADD.FTZ R4, R40, R3 ;  /* 0x0000000328047221 */ /* 0x004fe20000010000 */
[----:B------:R-:W-:Y:S01]  /*58c0*/  F2FP.BF16.F32.PACK_AB R147, R32, R31 ;  /* 0x0000001f2093723e */ /* 0x000fe200000010ff */
[----:B------:R-:W-:Y:S01]  /*58d0*/  IMAD.MOV.U32 R7, RZ, RZ, R9 ;  /* 0x000000ffff077224 */ /* 0x000fe200078e0009 */
[----:B------:R-:W-:Y:S01]  /*58e0*/  F2FP.BF16.F32.PACK_AB R141, R34, R141 ;  /* 0x0000008d228d723e */ /* 0x000fe200000010ff */
[----:B------:R-:W-:Y:S01]  /*58f0*/  FADD.FTZ R3, R35, R4 ;  /* 0x0000000423037221 */ /* 0x000fe20000010000 */
[----:B------:R-:W-:Y:S01]  /*5900*/  F2FP.BF16.F32.PACK_AB R143, R38, R143 ;  /* 0x0000008f268f723e */ /* 0x000fe200000010ff */
[----:B------:R-:W2:Y:S01]  /*5910*/  MUFU.EX2 R57, R57 ;  /* 0x0000003900397308 */ /* 0x000ea20000000800 */
[----:B------:R-:W-:Y:S01]  /*5920*/  F2FP.BF16.F32.PACK_AB R137, R40, R33 ;  /* 0x000000212889723e */ /* 0x000fe200000010ff */
[C---:B-1----:R-:W-:Y:S01]  /*5930*/  FADD.FTZ R4, R42.reuse, R3 ;  /* 0x000000032a047221 */ /* 0x042fe20000010000 */
[----:B------:R-:W-:-:S03]  /*5940*/  F2FP.BF16.F32.PACK_AB R139, R42, R35 ;  /* 0x000000232a8b723e */ /* 0x000fc600000010ff */
[----:B---3--:R-:W-:Y:S02]  /*5950*/  FADD.FTZ R3, R133, R4 ;  /* 0x0000000485037221 */ /* 0x008fe40000010000 */
[----:B------:R-:W1:Y:S01]  /*5960*/  MUFU.EX2 R135, R135 ;  /* 0x0000008700877308 */ /* 0x000e620000000800 */
[C---:B----4-:R-:W-:Y:S01]  /*5970*/  F2FP.BF16.F32.PACK_AB R133, R44.reuse, R133 ;  /* 0x000000852c85723e */ /* 0x050fe200000010ff */
[----:B------:R-:W-:-:S06]  /*5980*/  FADD.FTZ R4, R44, R3 ;  /* 0x000000032c047221 */ /* 0x000fcc0000010000 */
        /* <DEDUP_REMOVED lines=8> */
[C---:B--2---:R-:W-:Y:S01]  /*5a10*/  F2FP.BF16.F32.PACK_AB R128, R61.reuse, R8 ;  /* 0x000000083d80723e */ /* 0x044fe200000010ff */
[----:B------:R-:W-:-:S06]  /*5a20*/  FADD.FTZ R37, R61, R52 ;  /* 0x000000343d257221 */ /* 0x000fcc0000010000 */
        /* <DEDUP_REMOVED lines=45> */
[----:B------:R2:W4:Y:S01]  /*5d00*/  MUFU.EX2 R123, R151 ;  /* 0x00000097007b7308 */ /* 0x0005220000000800 */
[C---:B-1----:R-:W-:Y:S01]  /*5d10*/  FADD.FTZ R8, R83.reuse, R8 ;  /* 0x0000000853087221 */ /* 0x042fe20000010000 */
[----:B------:R-:W-:-:S06]  /*5d20*/  F2FP.BF16.F32.PACK_AB R121, R83, R121 ;  /* 0x000000795379723e */ /* 0x000fcc00000010ff */
[----:B------:R-:W1:Y:S01]  /*5d30*/  MUFU.EX2 R87, R87 ;  /* 0x0000005700577308 */ /* 0x000e620000000800 */
[----:B---3--:R-:W-:Y:S01]  /*5d40*/  FADD.FTZ R4, R28, R11 ;  /* 0x0000000b1c047221 */ /* 0x008fe20000010000 */
[C---:B------:R-:W-:Y:S02]  /*5d50*/  F2FP.BF16.F32.PACK_AB R122, R81.reuse, R28 ;  /* 0x0000001c517a723e */ /* 0x040fe400000010ff */
[----:B--2---:R-:W-:Y:S01]  /*5d60*/  F2FP.BF16.F32.PACK_AB R151, R26, R13 ;  /* 0x0000000d1a97723e */ /* 0x004fe200000010ff */
[----:B------:R-:W-:Y:S01]  /*5d70*/  FADD.FTZ R4, R81, R4 ;  /* 0x0000000451047221 */ /* 0x000fe20000010000 */
[----:B----4-:R-:W-:-:S04]  /*5d80*/  FADD.FTZ R8, R123, R8 ;  /* 0x000000087b087221 */ /* 0x010fc80000010000 */
[C---:B-1----:R-:W-:Y:S01]  /*5d90*/  FADD.FTZ R3, R87.reuse, R8 ;  /* 0x0000000857037221 */ /* 0x042fe20000010000 */
[----:B------:R-:W-:Y:S01]  /*5da0*/  F2FP.BF16.F32.PACK_AB R123, R87, R123 ;  /* 0x0000007b577b723e */ /* 0x000fe200000010ff */
[----:B------:R-:W-:Y:S06]  /*5db0*/  @P2 BRA `(.L_x_12050) ;  /* 0xffffffd8009c2947 */ /* 0x000fec000383ffff */
.L_x_12041:
[----:B------:R-:W-:-:S13]  /*5dc0*/  ISETP.LE.AND P2, PT, RZ, UR28, PT ;  /* 0x0000001cff007c0c */ /* 0x000fda000bf43270 */
[----:B------:R-:W-:Y:S05]  /*5dd0*/  @!P2 BRA `(.L_x_12051) ;  /* 0x0000001c002ca947 */ /* 0x000fea0003800000 */
[----:B------:R-:W-:Y:S01]  /*5de0*/  IMAD.MOV.U32 R6, RZ, RZ, R9 ;  /* 0x000000ffff067224 */ /* 0x000fe200078e0009 */
[----:B------:R-:W-:Y:S01]  /*5df0*/  UMOV UR22, UR37 ;  /* 0x0000002500167c82 */ /* 0x000fe20008000000 */
[----:B------:R-:W-:Y:S01]  /*5e00*/  IMAD.MOV.U32 R7, RZ, RZ, R5 ;  /* 0x000000ffff077224 */ /* 0x000fe200078e0005 */
[----:B------:R-:W-:-:S06]  /*5e10*/  UMOV UR21, UR36 ;  /* 0x0000002400157c82 */ /* 0x000fcc0008000000 */
.L_x_12060:
        /* <DEDUP_REMOVED lines=9> */
.L_x_12053:
[----:B------:R-:W-:Y:S01]  /*5eb0*/  ULEA UR6, UR36, UR40, 0x3 ;  /* 0x0000002824067291 */ /* 0x000fe2000f8e183f */
[----:B------:R-:W-:-:S05]  /*5ec0*/  IMAD.U32 R0, RZ, RZ, UR37 ;  /* 0x00000025ff007e24 */ /* 0x000fca000f8e00ff */
[----:B------:R-:W-:-:S04]  /*5ed0*/  SHF.L.U32 R0, R0, 0x1f, RZ ;  /* 0x0000001f00007819 */ /* 0x000fc800000006ff */
[----:B------:R1:W2:Y:S01]  /*5ee0*/  SYNCS.PHASECHK.TRANS64.TRYWAIT P3, [UR6+0x16830], R0 ;  /* 0x01683000ff0075a7 */ /* 0x0002a20008060146 */
[----:B------:R-:W-:Y:S05]  /*5ef0*/  @!P0 BRA `(.L_x_12054) ;  /* 0x0000000000048947 */ /* 0x000fea0003800000 */
[----:B------:R-:W-:Y:S01]  /*5f00*/  BPT.TRAP 0x1 ;  /* 0x000000040000795c */ /* 0x000fe20000300000 */
.L_x_12054:
[----:B--2---:R-:W-:Y:S05]  /*5f10*/  @P3 BRA `(.L_x_12052) ;  /* 0x0000000000083947 */ /* 0x004fea0003800000 */
[----:B------:R-:W2:Y:S02]  /*5f20*/  SYNCS.PHASECHK.TRANS64.TRYWAIT P3, [UR6+0x16830], R0 ;  /* 0x01683000ff0075a7 */ /* 0x000ea40008060146 */
[----:B--2---:R-:W-:Y:S05]  /*5f30*/  @!P3 BRA `(.L_x_12055) ;  /* 0x0000005c0018b947 */ /* 0x004fea0003800000 */
.L_x_12052:
        /* <DEDUP_REMOVED lines=25> */
.L_x_12057:
[----:B------:R-:W-:Y:S01]  /*60d0*/  ULEA UR6, UR21, UR40, 0x3 ;  /* 0x0000002815067291 */ /* 0x000fe2000f8e183f */
[----:B------:R-:W-:-:S05]  /*60e0*/  IMAD.U32 R0, RZ, RZ, UR22 ;  /* 0x00000016ff007e24 */ /* 0x000fca000f8e00ff */
[----:B------:R-:W-:-:S04]  /*60f0*/  SHF.L.U32 R0, R0, 0x1f, RZ ;  /* 0x0000001f00007819 */ /* 0x000fc800000006ff */
[----:B------:R1:W2:Y:S01]  /*6100*/  SYNCS.PHASECHK.TRANS64.TRYWAIT P2, [UR6+0x16850], R0 ;  /* 0x01685000ff0075a7 */ /* 0x0002a20008040146 */
[----:B------:R-:W-:Y:S05]  /*6110*/  @!P0 BRA `(.L_x_12058) ;  /* 0x0000000000048947 */ /* 0x000fea0003800000 */
[----:B------:R-:W-:Y:S01]  /*6120*/  BPT.TRAP 0x1 ;  /* 0x000000040000795c */ /* 0x000fe20000300000 */
.L_x_12058:
[----:B--2---:R-:W-:Y:S05]  /*6130*/  @P2 BRA `(.L_x_12056) ;  /* 0x0000000000082947 */ /* 0x004fea0003800000 */
[----:B------:R-:W2:Y:S02]  /*6140*/  SYNCS.PHASECHK.TRANS64.TRYWAIT P2, [UR6+0x16850], R0 ;  /* 0x01685000ff0075a7 */ /* 0x000ea40008040146 */
[----:B--2---:R-:W-:Y:S05]  /*6150*/  @!P2 BRA `(.L_x_12059) ;  /* 0x0000005800a8a947 */ /* 0x004fea0003800000 */
.L_x_12056:
[----:B------:R-:W-:Y:S01]  /*6160*/  UIADD3 UR6, UR40, 0x400, URZ ;  /* 0x0000040028067890 */ /* 0x000fe2000fffe03f */
[----:B------:R-:W-:Y:S01]  /*6170*/  WARPGROUP.ARRIVE ;  /* 0x00000000000079c5 */ /* 0x000fe20000000000 */
[----:B------:R-:W-:Y:S01]  /*6180*/  UMOV UR7, 0x40000040 ;  /* 0x4000004000077882 */ /* 0x000fe20000000000 */
[----:B-12---:R-:W-:Y:S01]  /*6190*/  FMNMX.FTZ R0, R24, R7, !PT ;  /* 0x0000000718007209 */ /* 0x006fe20007810000 */
[----:B------:R-:W-:Y:S01]  /*61a0*/  USHF.R.U32.HI UR6, URZ, 0x4, UR6 ;  /* 0x000000043f067899 */ /* 0x000fe20008011606 */
[----:B------:R-:W-:Y:S01]  /*61b0*/  ISETP.GE.U32.AND P2, PT, R2, 0x180, PT ;  /* 0x000001800200780c */ /* 0x000fe20003f46070 */
[----:B------:R-:W-:Y:S01]  /*61c0*/  UMOV UR11, 0x40000040 ;  /* 0x40000040000b7882 */ /* 0x000fe20000000000 */
[----:B------:R-:W-:Y:S01]  /*61d0*/  FMNMX.FTZ R5, R25, R0, !PT ;  /* 0x0000000019057209 */ /* 0x000fe20007810000 */
[----:B------:R-:W-:Y:S01]  /*61e0*/  ULOP3.LUT UR6, UR6, 0x3fff, URZ, 0xc0, !UPT ;  /* 0x00003fff06067892 */ /* 0x000fe2000f8ec03f */
[----:B------:R-:W-:Y:S02]  /*61f0*/  UMOV UR22, UR37 ;  /* 0x0000002500167c82 */ /* 0x000fe40008000000 */
        /* <DEDUP_REMOVED lines=46> */
[----:B------:R-:W-:Y:S01]  /*64e0*/  WARPGROUP.ARRIVE ;  /* 0x00000000000079c5 */ /* 0x000fe20000000000 */
[----:B--2---:R-:W-:Y:S02]  /*64f0*/  FMNMX.FTZ R5, R9, R10, !PT ;  /* 0x0000000a09057209 */ /* 0x004fe40007810000 */
[----:B------:R-:W-:-:S03]  /*6500*/  FMNMX.FTZ R9, R27, R8, !PT ;  /* 0x000000081b097209 */ /* 0x000fc60007810000 */
[----:B------:R-:W-:Y:S01]  /*6510*/  HGMMA.64x64x16.F32.BF16 R88, R140, gdesc[UR4].tnspB, R88, gsb0 ;  /* 0x40e000048c587df0 */ /* 0x000fe20008001858 */
[----:B------:R-:W-:Y:S01]  /*6520*/  UIADD3 UR6, UR10, 0x180, URZ ;  /* 0x000001800a067890 */ /* 0x000fe2000fffe03f */
[----:B------:R-:W-:Y:S01]  /*6530*/  FMNMX.FTZ R8, R30, R9, !PT ;  /* 0x000000091e087209 */ /* 0x000fe20007810000 */
[----:B------:R-:W-:Y:S01]  /*6540*/  UMOV UR7, 0x40000040 ;  /* 0x4000004000077882 */ /* 0x000fe20000000000 */
[C---:B-1----:R-:W-:Y:S01]  /*6550*/  FMUL.FTZ R11, R5.reuse, R0 ;  /* 0x00000000050b7220 */ /* 0x042fe20000410000 */
[----:B------:R-:W-:Y:S01]  /*6560*/  FADD.FTZ R7, -R5, R7 ;  /* 0x0000000705077221 */ /* 0x000fe20000010100 */
[----:B------:R-:W-:Y:S02]  /*6570*/  FMNMX.FTZ R9, R31, R8, !PT ;  /* 0x000000081f097209 */ /* 0x000fe40007810000 */
[-CC-:B------:R-:W-:Y:S01]  /*6580*/  FFMA.FTZ R148, R24, R0.reuse, -R11.reuse ;  /* 0x0000000018947223 */ /* 0x180fe2000001080b */
[-CC-:B------:R-:W-:Y:S01]  /*6590*/  FFMA.FTZ R21, R37, R0.reuse, -R11.reuse ;  /* 0x0000000025157223 */ /* 0x180fe2000001080b */
[----:B------:R-:W-:Y:S01]  /*65a0*/  FMNMX.FTZ R8, R34, R9, !PT ;  /* 0x0000000922087209 */ /* 0x000fe20007810000 */
[-CC-:B------:R-:W-:Y:S01]  /*65b0*/  FFMA.FTZ R37, R53, R0.reuse, -R11.reuse ;  /* 0x0000000035257223 */ /* 0x180fe2000001080b */
[-CC-:B------:R-:W-:Y:S01]  /*65c0*/  FFMA.FTZ R53, R69, R0.reuse, -R11.reuse ;  /* 0x0000000045357223 */ /* 0x180fe2000001080b */
[----:B------:R-:W-:Y:S01]  /*65d0*/  FMUL.FTZ R7, R7, R0 ;  /* 0x0000000007077220 */ /* 0x000fe20000410000 */
[----:B------:R-:W-:Y:S01]  /*65e0*/  FMNMX.FTZ R9, R35, R8, !PT ;  /* 0x0000000823097209 */ /* 0x000fe20007810000 */
[-CC-:B------:R-:W-:Y:S01]  /*65f0*/  FFMA.FTZ R13, R25, R0.reuse, -R11.reuse ;  /* 0x00000000190d7223 */ /* 0x180fe2000001080b */
[----:B------:R-:W-:Y:S01]  /*6600*/  MUFU.EX2 R148, R148 ;  /* 0x0000009400947308 */ /* 0x000fe20000000800 */
[-CC-:B------:R-:W-:Y:S01]  /*6610*/  FFMA.FTZ R150, R28, R0.reuse, -R11.reuse ;  /* 0x000000001c967223 */ /* 0x180fe2000001080b */
[----:B------:R-:W-:Y:S01]  /*6620*/  FMNMX.FTZ R8, R38, R9, !PT ;  /* 0x0000000926087209 */ /* 0x000fe20007810000 */
[-CC-:B------:R-:W-:Y:S01]  /*6630*/  FFMA.FTZ R15, R29, R0.reuse, -R11.reuse ;  /* 0x000000001d0f7223 */ /* 0x180fe2000001080b */
[-CC-:B------:R-:W-:Y:S01]  /*6640*/  FFMA.FTZ R144, R32, R0.reuse, -R11.reuse ;  /* 0x0000000020907223 */ /* 0x180fe2000001080b */
[--C-:B------:R-:W-:Y:S01]  /*6650*/  FFMA.FTZ R19, R33, R0, -R11.reuse ;  /* 0x0000000021137223 */ /* 0x100fe2000001080b */
[----:B------:R-:W-:Y:S01]  /*6660*/  FMNMX.FTZ R9, R39, R8, !PT ;  /* 0x0000000827097209 */ /* 0x000fe20007810000 */
[-CC-:B------:R-:W-:Y:S01]  /*6670*/  FFMA.FTZ R146, R36, R0.reuse, -R11.reuse ;  /* 0x0000000024927223 */ /* 0x180fe2000001080b */
[----:B------:R-:W1:Y:S01]  /*6680*/  MUFU.EX2 R7, R7 ;  /* 0x0000000700077308 */ /* 0x000e620000000800 */
[-CC-:B------:R-:W-:Y:S01]  /*6690*/  FFMA.FTZ R25, R41, R0.reuse, -R11.reuse ;  /* 0x0000000029197223 */ /* 0x180fe2000001080b */
[----:B------:R-:W-:Y:S01]  /*66a0*/  FMNMX.FTZ R8, R42, R9, !PT ;  /* 0x000000092a087209 */ /* 0x000fe20007810000 */
[-CC-:B------:R-:W-:Y:S01]  /*66b0*/  FFMA.FTZ R33, R45, R0.reuse, -R11.reuse ;  /* 0x000000002d217223 */ /* 0x180fe2000001080b */
[-CC-:B------:R-:W-:Y:S01]  /*66c0*/  FFMA.FTZ R29, R49, R0.reuse, -R11.reuse ;  /* 0x00000000311d7223 */ /* 0x180fe2000001080b */
[--C-:B------:R-:W-:Y:S01]  /*66d0*/  FFMA.FTZ R49, R57, R0, -R11.reuse ;  /* 0x0000000039317223 */ /* 0x100fe2000001080b */
[----:B------:R-:W-:Y:S01]  /*66e0*/  FMNMX.FTZ R9, R43, R8, !PT ;  /* 0x000000082b097209 */ /* 0x000fe20007810000 */
[-CC-:B------:R-:W-:Y:S01]  /*66f0*/  FFMA.FTZ R41, R61, R0.reuse, -R11.reuse ;  /* 0x000000003d297223 */ /* 0x180fe2000001080b */
[----:B------:R-:W2:Y:S01]  /*6700*/  MUFU.EX2 R13, R13 ;  /* 0x0000000d000d7308 */ /* 0x000ea20000000800 */
[-CC-:B------:R-:W-:Y:S01]  /*6710*/  FFMA.FTZ R45, R65, R0.reuse, -R11.reuse ;  /* 0x00000000412d7223 */ /* 0x180fe2000001080b */
[----:B------:R-:W-:Y:S01]  /*6720*/  FMNMX.FTZ R8, R46, R9, !PT ;  /* 0x000000092e087209 */ /* 0x000fe20007810000 */
[-CC-:B------:R-:W-:Y:S01]  /*6730*/  FFMA.FTZ R10, R68, R0.reuse, -R11.reuse ;  /* 0x00000000440a7223 */ /* 0x180fe2000001080b */
[-CC-:B------:R-:W-:Y:S01]  /*6740*/  FFMA.FTZ R12, R72, R0.reuse, -R11.reuse ;  /* 0x00000000480c7223 */ /* 0x180fe2000001080b */
[--C-:B------:R-:W-:Y:S01]  /*6750*/  FFMA.FTZ R57, R73, R0, -R11.reuse ;  /* 0x0000000049397223 */ /* 0x100fe2000001080b */
[----:B------:R-:W-:Y:S01]  /*6760*/  FMNMX.FTZ R9, R47, R8, !PT ;  /* 0x000000082f097209 */ /* 0x000fe20007810000 */
[--C-:B------:R-:W-:Y:S01]  /*6770*/  FFMA.FTZ R61, R77, R0, -R11.reuse ;  /* 0x000000004d3d7223 */ /* 0x100fe2000001080b */
[----:B------:R-:W3:Y:S01]  /*6780*/  MUFU.EX2 R150, R150 ;  /* 0x0000009600967308 */ /* 0x000ee20000000800 */
[----:B-1----:R-:W-:Y:S01]  /*6790*/  FFMA.FTZ R4, R7, R4, R148 ;  /* 0x0000000407047223 */ /* 0x002fe20000010094 */
[----:B------:R-:W-:Y:S01]  /*67a0*/  FMNMX.FTZ R8, R50, R9, !PT ;  /* 0x0000000932087209 */ /* 0x000fe20007810000 */
[-CC-:B------:R-:W-:Y:S01]  /*67b0*/  FFMA.FTZ R20, R80, R0.reuse, -R11.reuse ;  /* 0x0000000050147223 */ /* 0x180fe2000001080b */
[-CC-:B------:R-:W-:Y:S01]  /*67c0*/  FFMA.FTZ R65, R81, R0.reuse, -R11.reuse ;  /* 0x0000000051417223 */ /* 0x180fe2000001080b */
[----:B------:R-:W-:Y:S01]  /*67d0*/  FFMA.FTZ R84, R84, R0, -R11 ;  /* 0x0000000054547223 */ /* 0x000fe2000001080b */
[----:B------:R-:W-:-:S02]  /*67e0*/  FMNMX.FTZ R9, R51, R8, !PT ;  /* 0x0000000833097209 */ /* 0x000fc40007810000 */
[----:B------:R-:W-:Y:S01]  /*67f0*/  MUFU.EX2 R15, R15 ;  /* 0x0000000f000f7308 */ /* 0x000fe20000000800 */
[----:B--2---:R-:W-:Y:S02]  /*6800*/  F2FP.BF16.F32.PACK_AB R148, R13, R148 ;  /* 0x000000940d94723e */ /* 0x004fe400000010ff */
        /* <DEDUP_REMOVED lines=13> */
[-CC-:B------:R-:W-:Y:S01]  /*68e0*/  FFMA.FTZ R142, R44, R0.reuse, -R11.reuse ;  /* 0x000000002c8e7223 */ /* 0x180fe2000001080b */
[----:B------:R-:W-:Y:S01]  /*68f0*/  FFMA.FTZ R140, R40, R0, -R11 ;  /* 0x00000000288c7223 */ /* 0x000fe2000001080b */
[----:B------:R-:W-:Y:S01]  /*6900*/  MUFU.EX2 R21, R21 ;  /* 0x0000001500157308 */ /* 0x000fe20000000800 */
[----:B------:R-:W-:Y:S01]  /*6910*/  FMNMX.FTZ R8, R70, R9, !PT ;  /* 0x0000000946087209 */ /* 0x000fe20007810000 */
[----:B------:R-:W-:Y:S01]  /*6920*/  HGMMA.64x64x16.F32.BF16 R88, R136, gdesc[UR4].tnspB, R88, gsb0 ;  /* 0x40e0000488587df0 */ /* 0x000fe20008001858 */
[----:B------:R-:W-:Y:S01]  /*6930*/  UIADD3 UR6, UR10, 0x200, URZ ;  /* 0x000002000a067890 */ /* 0x000fe2000fffe03f */
[----:B------:R-:W-:Y:S01]  /*6940*/  UMOV UR7, 0x40000040 ;  /* 0x4000004000077882 */ /* 0x000fe20000000000 */
        /* <DEDUP_REMOVED lines=20> */
[----:B------:R-:W-:-:S04]  /*6a90*/  FFMA.FTZ R14, R76, R0, -R11 ;  /* 0x000000004c0e7223 */ /* 0x000fc8000001080b */
[----:B------:R-:W1:Y:S02]  /*6aa0*/  SHFL.BFLY PT, R9, R24, 0x1, 0x1f ;  /* 0x0c201f0018097f89 */ /* 0x000e6400000e0000 */
[----:B------:R-:W-:Y:S01]  /*6ab0*/  MUFU.EX2 R8, R8 ;  /* 0x0000000800087308 */ /* 0x000fe20000000800 */
[----:B------:R-:W-:Y:S02]  /*6ac0*/  WARPGROUP.DEPBAR.LE gsb0, 0x0 ;  /* 0x00008000000079c5 */ /* 0x000fe40000010000 */
[----:B------:R-:W-:Y:S01]  /*6ad0*/  WARPGROUP.ARRIVE ;  /* 0x00000000000079c5 */ /* 0x000fe20000000000 */
[-CC-:B------:R-:W-:Y:S01]  /*6ae0*/  FFMA.FTZ R136, R48, R0.reuse, -R11.reuse ;  /* 0x0000000030887223 */ /* 0x180fe2000001080b */
[----:B------:R-:W-:-:S03]  /*6af0*/  FFMA.FTZ R138, R52, R0, -R11 ;  /* 0x00000000348a7223 */ /* 0x000fc6000001080b */
[----:B------:R-:W-:Y:S01]  /*6b00*/  MUFU.EX2 R45, R45 ;  /* 0x0000002d002d7308 */ /* 0x000fe20000000800 */
[----:B------:R-:W-:Y:S01]  /*6b10*/  HGMMA.64x64x16.F32.BF16 R88, R132, gdesc[UR4].tnspB, R88, gsb0 ;  /* 0x40e0000484587df0 */ /* 0x000fe20008001858 */
[----:B------:R-:W-:Y:S01]  /*6b20*/  UIADD3 UR6, UR10, 0x280, URZ ;  /* 0x000002800a067890 */ /* 0x000fe2000fffe03f */
[----:B------:R-:W-:-:S05]  /*6b30*/  UMOV UR7, 0x40000040 ;  /* 0x4000004000077882 */ /* 0x000fca0000000000 */
[----:B------:R-:W-:Y:S01]  /*6b40*/  MUFU.EX2 R136, R136 ;  /* 0x0000008800887308 */ /* 0x000fe20000000800 */
[----:B-1----:R-:W-:-:S05]  /*6b50*/  FMNMX.FTZ R9, R24, R9, !PT ;  /* 0x0000000918097209 */ /* 0x002fca0007810000 */
[----:B------:R-:W-:Y:S02]  /*6b60*/  FADD.FTZ R69, -R9, R6 ;  /* 0x0000000609457221 */ /* 0x000fe40000010100 */
[----:B------:R-:W-:Y:S02]  /*6b70*/  MUFU.EX2 R138, R138 ;  /* 0x0000008a008a7308 */ /* 0x000fe40000000800 */
[-C--:B------:R-:W-:Y:S01]  /*6b80*/  FMUL.FTZ R6, R69, R0.reuse ;  /* 0x0000000045067220 */ /* 0x080fe20000410000 */
[----:B------:R-:W-:-:S04]  /*6b90*/  FMUL.FTZ R69, R9, R0 ;  /* 0x0000000009457220 */ /* 0x000fc80000410000 */
[-CC-:B------:R-:W-:Y:S01]  /*6ba0*/  FFMA.FTZ R149, R26, R0.reuse, -R69.reuse ;  /* 0x000000001a957223 */ /* 0x180fe20000010845 */
[-CC-:B------:R-:W-:Y:S01]  /*6bb0*/  FFMA.FTZ R26, R27, R0.reuse, -R69.reuse ;  /* 0x000000001b1a7223 */ /* 0x180fe20000010845 */
[----:B------:R-:W-:Y:S01]  /*6bc0*/  MUFU.EX2 R6, R6 ;  /* 0x0000000600067308 */ /* 0x000fe20000000800 */
[-CC-:B------:R-:W-:Y:S01]  /*6bd0*/  FFMA.FTZ R151, R30, R0.reuse, -R69.reuse ;  /* 0x000000001e977223 */ /* 0x180fe20000010845 */
[-CC-:B------:R-:W-:Y:S01]  /*6be0*/  FFMA.FTZ R28, R31, R0.reuse, -R69.reuse ;  /* 0x000000001f1c7223 */ /* 0x180fe20000010845 */
[----:B------:R-:W-:Y:S02]  /*6bf0*/  IMAD.U32 R31, RZ, RZ, UR36 ;  /* 0x00000024ff1f7e24 */ /* 0x000fe4000f8e00ff */
[-CC-:B------:R-:W-:Y:S01]  /*6c00*/  FFMA.FTZ R145, R34, R0.reuse, -R69.reuse ;  /* 0x0000000022917223 */ /* 0x180fe20000010845 */
[-CC-:B------:R-:W-:Y:S01]  /*6c10*/  FFMA.FTZ R30, R35, R0.reuse, -R69.reuse ;  /* 0x00000000231e7223 */ /* 0x180fe20000010845 */
[----:B------:R-:W-:Y:S02]  /*6c20*/  VIADD R27, R16, 0x9 ;  /* 0x00000009101b7836 */ /* 0x000fe40000000000 */
[-CC-:B------:R-:W-:Y:S01]  /*6c30*/  FFMA.FTZ R147, R38, R0.reuse, -R69.reuse ;  /* 0x0000000026937223 */ /* 0x180fe20000010845 */
[----:B------:R-:W1:Y:S01]  /*6c40*/  MUFU.EX2 R149, R149 ;  /* 0x0000009500957308 */ /* 0x000e620000000800 */
[----:B------:R-:W-:Y:S01]  /*6c50*/  @!P1 LEA R31, R31, UR40, 0x3 ;  /* 0x000000281f1f9c11 */ /* 0x000fe2000f8e18ff */
[-CC-:B------:R-:W-:Y:S01]  /*6c60*/  FFMA.FTZ R32, R39, R0.reuse, -R69.reuse ;  /* 0x0000000027207223 */ /* 0x180fe20000010845 */
[-CC-:B------:R-:W-:Y:S01]  /*6c70*/  FFMA.FTZ R143, R46, R0.reuse, -R69.reuse ;  /* 0x000000002e8f7223 */ /* 0x180fe20000010845 */
[-CC-:B------:R-:W-:Y:S01]  /*6c80*/  FFMA.FTZ R141, R42, R0.reuse, -R69.reuse ;  /* 0x000000002a8d7223 */ /* 0x180fe20000010845 */
[-CC-:B------:R-:W-:Y:S01]  /*6c90*/  FFMA.FTZ R34, R43, R0.reuse, -R69.reuse ;  /* 0x000000002b227223 */ /* 0x180fe20000010845 */
[----:B------:R-:W-:Y:S01]  /*6ca0*/  @!P1 VIADD R35, R31, 0x16840 ;  /* 0x000168401f239836 */ /* 0x000fe20000000000 */
[----:B------:R-:W-:Y:S01]  /*6cb0*/  SEL R31, R27, 0x9, !P2 ;  /* 0x000000091b1f7807 */ /* 0x000fe20005000000 */
[----:B------:R-:W2:Y:S01]  /*6cc0*/  MUFU.EX2 R26, R26 ;  /* 0x0000001a001a7308 */ /* 0x000ea20000000800 */
[----:B------:R-:W-:Y:S01]  /*6cd0*/  FADD.FTZ R27, R13, R4 ;  /* 0x000000040d1b7221 */ /* 0x000fe20000010000 */
[-CC-:B------:R-:W-:Y:S01]  /*6ce0*/  FFMA.FTZ R36, R47, R0.reuse, -R69.reuse ;  /* 0x000000002f247223 */ /* 0x180fe20000010845 */
[-CC-:B------:R-:W-:Y:S01]  /*6cf0*/  FFMA.FTZ R137, R50, R0.reuse, -R69.reuse ;  /* 0x0000000032897223 */ /* 0x180fe20000010845 */
[-C--:B------:R-:W-:Y:S01]  /*6d00*/  FFMA.FTZ R38, R51, R0.reuse, -R69 ;  /* 0x0000000033267223 */ /* 0x080fe20000010845 */
[----:B---3--:R-:W-:Y:S01]  /*6d10*/  FADD.FTZ R46, R150, R27 ;  /* 0x0000001b962e7221 */ /* 0x008fe20000010000 */
[-CC-:B------:R-:W-:Y:S01]  /*6d20*/  FFMA.FTZ R139, R54, R0.reuse, -R69.reuse ;  /* 0x00000000368b7223 */ /* 0x180fe20000010845 */
[-C--:B------:R-:W-:Y:S01]  /*6d30*/  FFMA.FTZ R40, R55, R0.reuse, -R69 ;  /* 0x0000000037287223 */ /* 0x080fe20000010845 */
[----:B------:R-:W3:Y:S01]  /*6d40*/  MUFU.EX2 R151, R151 ;  /* 0x0000009700977308 */ /* 0x000ee20000000800 */
[----:B-1----:R-:W-:Y:S01]  /*6d50*/  FFMA.FTZ R3, R6, R3, R149 ;  /* 0x0000000306037223 */ /* 0x002fe20000010095 */
[----:B------:R-:W-:Y:S01]  /*6d60*/  FADD.FTZ R27, R15, R46 ;  /* 0x0000002e0f1b7221 */ /* 0x000fe20000010000 */
[-CC-:B------:R-:W-:Y:S01]  /*6d70*/  FFMA.FTZ R42, R59, R0.reuse, -R69.reuse ;  /* 0x000000003b2a7223 */ /* 0x180fe20000010845 */
[-CC-:B------:R-:W-:Y:S01]  /*6d80*/  FFMA.FTZ R4, R63, R0.reuse, -R69.reuse ;  /* 0x000000003f047223 */ /* 0x180fe20000010845 */
[-C--:B------:R-:W-:Y:S01]  /*6d90*/  FFMA.FTZ R75, R75, R0.reuse, -R69 ;  /* 0x000000004b4b7223 */ /* 0x080fe20000010845 */
[----:B------:R-:W-:Y:S01]  /*6da0*/  FADD.FTZ R46, R144, R27 ;  /* 0x0000001b902e7221 */ /* 0x000fe20000010000 */
[-C--:B------:R-:W-:Y:S01]  /*6db0*/  FFMA.FTZ R78, R78, R0.reuse, -R69 ;  /* 0x000000004e4e7223 */ /* 0x080fe20000010845 */
[----:B------:R-:W1:Y:S01]  /*6dc0*/  MUFU.EX2 R28, R28 ;  /* 0x0000001c001c7308 */ /* 0x000e620000000800 */
[C---:B--2---:R-:W-:Y:S01]  /*6dd0*/  FADD.FTZ R44, R26.reuse, R3 ;  /* 0x000000031a2c7221 */ /* 0x044fe20000010000 */
[----:B------:R-:W-:Y:S01]  /*6de0*/  FADD.FTZ R27, R19, R46 ;  /* 0x0000002e131b7221 */ /* 0x000fe20000010000 */
[----:B------:R-:W-:Y:S01]  /*6df0*/  F2FP.BF16.F32.PACK_AB R149, R26, R149 ;  /* 0x000000951a95723e */ /* 0x000fe200000010ff */
[-CC-:B------:R-:W-:Y:S01]  /*6e00*/  FFMA.FTZ R46, R71, R0.reuse, -R69.reuse ;  /* 0x00000000472e7223 */ /* 0x180fe20000010845 */
[-C--:B------:R-:W-:Y:S01]  /*6e10*/  FFMA.FTZ R79, R79, R0.reuse, -R69 ;  /* 0x000000004f4f7223 */ /* 0x080fe20000010845 */
[----:B------:R-:W-:Y:S01]  /*6e20*/  FADD.FTZ R50, R146, R27 ;  /* 0x0000001b92327221 */ /* 0x000fe20000010000 */
[-CC-:B------:R-:W-:Y:S01]  /*6e30*/  FFMA.FTZ R82, R82, R0.reuse, -R69.reuse ;  /* 0x0000000052527223 */ /* 0x180fe20000010845 */
[----:B------:R-:W2:Y:S01]  /*6e40*/  MUFU.EX2 R145, R145 ;  /* 0x0000009100917308 */ /* 0x000ea20000000800 */
[----:B---3--:R-:W-:Y:S01]  /*6e50*/  FADD.FTZ R3, R151, R44 ;  /* 0x0000002c97037221 */ /* 0x008fe20000010000 */
[----:B------:R-:W-:Y:S01]  /*6e60*/  FADD.FTZ R27, R21, R50 ;  /* 0x00000032151b7221 */ /* 0x000fe20000010000 */
[-C--:B------:R-:W-:Y:S01]  /*6e70*/  FFMA.FTZ R83, R83, R0.reuse, -R69 ;  /* 0x0000000053537223 */ /* 0x080fe20000010845 */
[----:B------:R-:W-:Y:S01]  /*6e80*/  @!P1 PRMT R35, RZ, 0x654, R35 ;  /* 0x00000654ff239816 */ /* 0x000fe20000000023 */
[----:B------:R-:W-:Y:S01]  /*6e90*/  FFMA.FTZ R86, R86, R0, -R69 ;  /* 0x0000000056567223 */ /* 0x000fe20000010845 */
[----:B------:R-:W-:Y:S01]  /*6ea0*/  FADD.FTZ R50, R140, R27 ;  /* 0x0000001b8c327221 */ /* 0x000fe20000010000 */
[----:B------:R-:W-:Y:S01]  /*6eb0*/  ISETP.LT.AND P2, PT, RZ, UR28, PT ;  /* 0x0000001cff007c0c */ /* 0x000fe2000bf41270 */
[----:B------:R-:W3:Y:S01]  /*6ec0*/  MUFU.EX2 R30, R30 ;  /* 0x0000001e001e7308 */ /* 0x000ee20000000800 */
[C---:B-1----:R-:W-:Y:S01]  /*6ed0*/  FADD.FTZ R44, R28.reuse, R3 ;  /* 0x000000031c2c7221 */ /* 0x042fe20000010000 */
[----:B------:R-:W-:Y:S01]  /*6ee0*/  FADD.FTZ R27, R25, R50 ;  /* 0x00000032191b7221 */ /* 0x000fe20000010000 */
[----:B------:R-:W-:-:S02]  /*6ef0*/  F2FP.BF16.F32.PACK_AB R151, R28, R151 ;  /* 0x000000971c97723e */ /* 0x000fc400000010ff */
[----:B------:R-:W-:Y:S01]  /*6f00*/  F2FP.BF16.F32.PACK_AB R150, R15, R150 ;  /* 0x000000960f96723e */ /* 0x000fe200000010ff */
[----:B------:R-:W-:Y:S02]  /*6f10*/  WARPGROUP.DEPBAR.LE gsb0, 0x0 ;  /* 0x00008000000079c5 */ /* 0x000fe40000010000 */
[----:B------:R-:W-:Y:S01]  /*6f20*/  WARPGROUP.ARRIVE ;  /* 0x00000000000079c5 */ /* 0x000fe20000000000 */
[----:B------:R-:W1:Y:S01]  /*6f30*/  MUFU.EX2 R147, R147 ;  /* 0x0000009300937308 */ /* 0x000e620000000800 */
[----:B--2---:R-:W-:Y:S01]  /*6f40*/  FADD.FTZ R3, R145, R44 ;  /* 0x0000002c91037221 */ /* 0x004fe20000010000 */
[----:B------:R-:W-:Y:S01]  /*6f50*/  FADD.FTZ R50, R142, R27 ;  /* 0x0000001b8e327221 */ /* 0x000fe20000010000 */
[-C--:B------:R-:W-:Y:S01]  /*6f60*/  FFMA.FTZ R132, R56, R0.reuse, -R11 ;  /* 0x0000000038847223 */ /* 0x080fe2000001080b */
[-C--:B------:R-:W-:Y:S01]  /*6f70*/  FFMA.FTZ R133, R58, R0.reuse, -R69 ;  /* 0x000000003a857223 */ /* 0x080fe20000010845 */
[----:B------:R-:W-:Y:S01]  /*6f80*/  HGMMA.64x64x16.F32.BF16 R88, R128, gdesc[UR4].tnspB, R88, gsb0 ;  /* 0x40e0000480587df0 */ /* 0x000fe20008001858 */
[----:B------:R-:W-:Y:S01]  /*6f90*/  UIADD3 UR6, UR10, 0x300, URZ ;  /* 0x000003000a067890 */ /* 0x000fe2000fffe03f */
[----:B------:R-:W-:Y:S01]  /*6fa0*/  FADD.FTZ R27, R33, R50 ;  /* 0x00000032211b7221 */ /* 0x000fe20000010000 */
[----:B------:R-:W-:Y:S01]  /*6fb0*/  UMOV UR7, 0x40000040 ;  /* 0x4000004000077882 */ /* 0x000fe20000000000 */
[----:B------:R-:W2:Y:S01]  /*6fc0*/  MUFU.EX2 R32, R32 ;  /* 0x0000002000207308 */ /* 0x000ea20000000800 */
[----:B------:R-:W-:Y:S01]  /*6fd0*/  UIADD3 UR10, UR10, 0x380, URZ ;  /* 0x000003800a0a7890 */ /* 0x000fe2000fffe03f */
[----:B---3--:R-:W-:Y:S01]  /*6fe0*/  FADD.FTZ R48, R30, R3 ;  /* 0x000000031e307221 */ /* 0x008fe20000010000 */
[----:B------:R-:W-:Y:S01]  /*6ff0*/  FADD.FTZ R50, R136, R27 ;  /* 0x0000001b88327221 */ /* 0x000fe20000010000 */
[-C--:B------:R-:W-:Y:S01]  /*7000*/  FFMA.FTZ R134, R60, R0.reuse, -R11 ;  /* 0x000000003c867223 */ /* 0x080fe2000001080b */
[-CC-:B------:R-:W-:Y:S01]  /*7010*/  FFMA.FTZ R135, R62, R0.reuse, -R69.reuse ;  /* 0x000000003e877223 */ /* 0x180fe20000010845 */
[-C--:B------:R-:W-:Y:S01]  /*7020*/  FFMA.FTZ R44, R67, R0.reuse, -R69 ;  /* 0x00000000432c7223 */ /* 0x080fe20000010845 */
[----:B------:R-:W-:Y:S01]  /*7030*/  FADD.FTZ R13, R29, R50 ;  /* 0x000000321d0d7221 */ /* 0x000fe20000010000 */
[----:B------:R-:W3:Y:S01]  /*7040*/  MUFU.EX2 R141, R141 ;  /* 0x0000008d008d7308 */ /* 0x000ee20000000800 */
[----:B-1----:R-:W-:Y:S01]  /*7050*/  FADD.FTZ R3, R147, R48 ;  /* 0x0000003093037221 */ /* 0x002fe20000010000 */
[----:B------:R-:W-:Y:S01]  /*7060*/  FFMA.FTZ R11, R85, R0, -R11 ;  /* 0x00000000550b7223 */ /* 0x000fe2000001080b */
[----:B------:R-:W-:Y:S01]  /*7070*/  FADD.FTZ R50, R138, R13 ;  /* 0x0000000d8a327221 */ /* 0x000fe20000010000 */
[----:B------:R-:W-:-:S02]  /*7080*/  F2FP.BF16.F32.PACK_AB R144, R19, R144 ;  /* 0x000000901390723e */ /* 0x000fc400000010ff */
[----:B------:R-:W-:Y:S01]  /*7090*/  F2FP.BF16.F32.PACK_AB R145, R30, R145 ;  /* 0x000000911e91723e */ /* 0x000fe200000010ff */
[----:B------:R-:W-:Y:S01]  /*70a0*/  FADD.FTZ R13, R37, R50 ;  /* 0x00000032250d7221 */ /* 0x000fe20000010000 */
[----:B------:R-:W1:Y:S01]  /*70b0*/  MUFU.EX2 R34, R34 ;  /* 0x0000002200227308 */ /* 0x000e620000000800 */
[C---:B--2---:R-:W-:Y:S01]  /*70c0*/  FADD.FTZ R48, R32.reuse, R3 ;  /* 0x0000000320307221 */ /* 0x044fe20000010000 */
[----:B------:R-:W-:Y:S02]  /*70d0*/  F2FP.BF16.F32.PACK_AB R146, R21, R146 ;  /* 0x000000921592723e */ /* 0x000fe400000010ff */
[----:B------:R-:W-:Y:S02]  /*70e0*/  F2FP.BF16.F32.PACK_AB R147, R32, R147 ;  /* 0x000000932093723e */ /* 0x000fe400000010ff */
[----:B------:R-:W-:Y:S02]  /*70f0*/  F2FP.BF16.F32.PACK_AB R140, R25, R140 ;  /* 0x0000008c198c723e */ /* 0x000fe400000010ff */
[----:B------:R-:W2:Y:S01]  /*7100*/  MUFU.EX2 R143, R143 ;  /* 0x0000008f008f7308 */ /* 0x000ea20000000800 */
[----:B---3--:R-:W-:Y:S01]  /*7110*/  FADD.FTZ R3, R141, R48 ;  /* 0x000000308d037221 */ /* 0x008fe20000010000 */
[----:B------:R-:W-:-:S02]  /*7120*/  F2FP.BF16.F32.PACK_AB R142, R33, R142 ;  /* 0x0000008e218e723e */ /* 0x000fc400000010ff */
[----:B------:R-:W-:Y:S02]  /*7130*/  F2FP.BF16.F32.PACK_AB R136, R29, R136 ;  /* 0x000000881d88723e */ /* 0x000fe400000010ff */
[----:B------:R-:W-:Y:S02]  /*7140*/  F2FP.BF16.F32.PACK_AB R138, R37, R138 ;  /* 0x0000008a258a723e */ /* 0x000fe400000010ff */
        /* <DEDUP_REMOVED lines=16> */
[----:B------:R-:W-:Y:S01]  /*7250*/  WARPGROUP.ARRIVE ;  /* 0x00000000000079c5 */ /* 0x000fe20000000000 */
[-CC-:B------:R-:W-:Y:S01]  /*7260*/  FFMA.FTZ R129, R66, R0.reuse, -R69.reuse ;  /* 0x0000000042817223 */ /* 0x180fe20000010845 */
[----:B------:R-:W-:Y:S01]  /*7270*/  FFMA.FTZ R131, R70, R0, -R69 ;  /* 0x0000000046837223 */ /* 0x000fe20000010845 */
[----:B------:R-:W-:Y:S01]  /*7280*/  F2FP.BF16.F32.PACK_AB R128, R45, R8 ;  /* 0x000000082d80723e */ /* 0x000fe200000010ff */
[----:B------:R-:W3:Y:S01]  /*7290*/  MUFU.EX2 R133, R133 ;  /* 0x0000008500857308 */ /* 0x000ee20000000800 */
[C---:B-1----:R-:W-:Y:S01]  /*72a0*/  FADD.FTZ R26, R40.reuse, R3 ;  /* 0x00000003281a7221 */ /* 0x042fe20000010000 */
[----:B------:R-:W-:Y:S01]  /*72b0*/  HGMMA.64x64x16.F32.BF16 R88, R124, gdesc[UR4].tnspB, R88, gsb0 ;  /* 0x40e000047c587df0 */ /* 0x000fe20008001858 */
[----:B------:R-:W-:Y:S01]  /*72c0*/  UIADD3 UR6, UR28, -0x1, URZ ;  /* 0xffffffff1c067890 */ /* 0x000fe2000fffe03f */
[----:B------:R-:W-:-:S04]  /*72d0*/  F2FP.BF16.F32.PACK_AB R139, R40, R139 ;  /* 0x0000008b288b723e */ /* 0x000fc800000010ff */
[----:B------:R-:W1:Y:S01]  /*72e0*/  MUFU.EX2 R42, R42 ;  /* 0x0000002a002a7308 */ /* 0x000e620000000800 */
[----:B--2---:R-:W-:Y:S01]  /*72f0*/  FADD.FTZ R28, R132, R13 ;  /* 0x0000000d841c7221 */ /* 0x004fe20000010000 */
[----:B------:R-:W-:Y:S01]  /*7300*/  UMOV UR28, UR6 ;  /* 0x00000006001c7c82 */ /* 0x000fe20008000000 */
[C---:B------:R-:W-:Y:S02]  /*7310*/  F2FP.BF16.F32.PACK_AB R132, R49.reuse, R132 ;  /* 0x000000843184723e */ /* 0x040fe400000010ff */
        /* <DEDUP_REMOVED lines=11> */
[----:B---3--:R-:W-:Y:S01]  /*73d0*/  FADD.FTZ R3, R135, R26 ;  /* 0x0000001a87037221 */ /* 0x008fe20000010000 */
[----:B------:R-:W-:-:S04]  /*73e0*/  FADD.FTZ R28, R8, R13 ;  /* 0x0000000d081c7221 */ /* 0x000fc80000010000 */
[----:B------:R-:W-:Y:S02]  /*73f0*/  FADD.FTZ R13, R45, R28 ;  /* 0x0000001c2d0d7221 */ /* 0x000fe40000010000 */
        /* <DEDUP_REMOVED lines=10> */
[----:B------:R-:W-:Y:S02]  /*74a0*/  WARPGROUP.DEPBAR.LE gsb0, 0x0 ;  /* 0x00008000000079c5 */ /* 0x000fe40000010000 */
[----:B------:R-:W-:Y:S01]  /*74b0*/  WARPGROUP.ARRIVE ;  /* 0x00000000000079c5 */ /* 0x000fe20000000000 */
[----:B------:R-:W-:-:S03]  /*74c0*/  FFMA.FTZ R125, R74, R0, -R69 ;  /* 0x000000004a7d7223 */ /* 0x000fc60000010845 */
[----:B------:R-:W1:Y:S01]  /*74d0*/  MUFU.EX2 R46, R46 ;  /* 0x0000002e002e7308 */ /* 0x000e620000000800 */
[----:B--2---:R-:W-:Y:S01]  /*74e0*/  FADD.FTZ R3, R131, R26 ;  /* 0x0000001a83037221 */ /* 0x004fe20000010000 */
[----:B------:R-:W-:Y:S01]  /*74f0*/  FFMA.FTZ R69, R87, R0, -R69 ;  /* 0x0000000057457223 */ /* 0x000fe20000010845 */
[----:B------:R-:W-:Y:S01]  /*7500*/  HGMMA.64x64x16.F32.BF16 R88, R120, gdesc[UR8].tnspB, R88, gsb0 ;  /* 0x40e0000878587df0 */ /* 0x000fe20008001858 */
[C---:B---3--:R-:W-:Y:S01]  /*7510*/  FADD.FTZ R13, R53.reuse, R28 ;  /* 0x0000001c350d7221 */ /* 0x048fe20000010000 */
[----:B------:R-:W-:-:S03]  /*7520*/  F2FP.BF16.F32.PACK_AB R130, R53, R10 ;  /* 0x0000000a3582723e */ /* 0x000fc600000010ff */
[----:B------:R-:W2:Y:S08]  /*7530*/  MUFU.EX2 R12, R12 ;  /* 0x0000000c000c7308 */ /* 0x000eb00000000800 */
        /* <DEDUP_REMOVED lines=23> */
[----:B------:R3:W-:Y:S06]  /*76b0*/  BAR.ARV R31, 0x100 ;  /* 0x0004001f0000751d */ /* 0x0007ec0000002000 */
[----:B------:R-:W4:Y:S01]  /*76c0*/  MUFU.EX2 R121, R82 ;  /* 0x0000005200797308 */ /* 0x000f220000000800 */
[----:B------:R5:W-:Y:S01]  /*76d0*/  @!P1 SYNCS.ARRIVE.TRANS64.RED.A1T0 RZ, [R35+URZ], RZ ;  /* 0x000000ff23ff99a7 */ /* 0x000be2000810043f */
[----:B-1----:R-:W-:Y:S01]  /*76e0*/  FADD.FTZ R4, R20, R3 ;  /* 0x0000000314047221 */ /* 0x002fe20000010000 */
[-C--:B------:R-:W-:Y:S01]  /*76f0*/  FMUL.FTZ R88, R88, R7.reuse ;  /* 0x0000000758587220 */ /* 0x080fe20000410000 */
[-C--:B------:R-:W-:Y:S01]  /*7700*/  FMUL.FTZ R89, R89, R7.reuse ;  /* 0x0000000759597220 */ /* 0x080fe20000410000 */
[-C--:B------:R-:W-:Y:S01]  /*7710*/  FMUL.FTZ R92, R92, R7.reuse ;  /* 0x000000075c5c7220 */ /* 0x080fe20000410000 */
[-C--:B------:R-:W-:Y:S01]  /*7720*/  FMUL.FTZ R93, R93, R7.reuse ;  /* 0x000000075d5d7220 */ /* 0x080fe20000410000 */
[----:B--2---:R-:W-:Y:S01]  /*7730*/  FADD.FTZ R3, R65, R4 ;  /* 0x0000000441037221 */ /* 0x004fe20000010000 */
[----:B------:R-:W1:Y:S01]  /*7740*/  MUFU.EX2 R83, R83 ;  /* 0x0000005300537308 */ /* 0x000e620000000800 */
[----:B-----5:R-:W-:Y:S01]  /*7750*/  IMAD.U32 R35, RZ, RZ, UR21 ;  /* 0x00000015ff237e24 */ /* 0x020fe2000f8e00ff */
[----:B------:R-:W-:Y:S01]  /*7760*/  UMOV UR21, UR36 ;  /* 0x0000002400157c82 */ /* 0x000fe20008000000 */
[-C--:B------:R-:W-:Y:S01]  /*7770*/  FMUL.FTZ R96, R96, R7.reuse ;  /* 0x0000000760607220 */ /* 0x080fe20000410000 */
[-C--:B------:R-:W-:Y:S01]  /*7780*/  FMUL.FTZ R97, R97, R7.reuse ;  /* 0x0000000761617220 */ /* 0x080fe20000410000 */
[-C--:B------:R-:W-:Y:S01]  /*7790*/  FMUL.FTZ R100, R100, R7.reuse ;  /* 0x0000000764647220 */ /* 0x080fe20000410000 */
[----:B------:R-:W-:Y:S01]  /*77a0*/  @!P1 LEA R35, R35, UR40, 0x3 ;  /* 0x0000002823239c11 */ /* 0x000fe2000f8e18ff */
[-C--:B------:R-:W-:Y:S01]  /*77b0*/  FMUL.FTZ R101, R101, R7.reuse ;  /* 0x0000000765657220 */ /* 0x080fe20000410000 */
[----:B------:R-:W2:Y:S01]  /*77c0*/  MUFU.EX2 R24, R84 ;  /* 0x0000005400187308 */ /* 0x000ea20000000800 */
[----:B----4-:R-:W-:Y:S01]  /*77d0*/  FADD.FTZ R26, R121, R26 ;  /* 0x0000001a791a7221 */ /* 0x010fe20000010000 */
[----:B------:R-:W-:Y:S01]  /*77e0*/  FMUL.FTZ R104, R104, R7 ;  /* 0x0000000768687220 */ /* 0x000fe20000410000 */
[----:B---3--:R-:W-:-:S02]  /*77f0*/  @!P1 VIADD R31, R35, 0x16860 ;  /* 0x00016860231f9836 */ /* 0x008fc40000000000 */
[-C--:B------:R-:W-:Y:S01]  /*7800*/  FMUL.FTZ R105, R105, R7.reuse ;  /* 0x0000000769697220 */ /* 0x080fe20000410000 */
[-C--:B------:R-:W-:Y:S01]  /*7810*/  FMUL.FTZ R108, R108, R7.reuse ;  /* 0x000000076c6c7220 */ /* 0x080fe20000410000 */
[-C--:B------:R-:W-:Y:S01]  /*7820*/  FMUL.FTZ R109, R109, R7.reuse ;  /* 0x000000076d6d7220 */ /* 0x080fe20000410000 */
[-C--:B------:R-:W-:Y:S01]  /*7830*/  FMUL.FTZ R112, R112, R7.reuse ;  /* 0x0000000770707220 */ /* 0x080fe20000410000 */
[----:B------:R-:W3:Y:S01]  /*7840*/  MUFU.EX2 R123, R86 ;  /* 0x00000056007b7308 */ /* 0x000ee20000000800 */
[----:B-1----:R-:W-:Y:S01]  /*7850*/  FADD.FTZ R26, R83, R26 ;  /* 0x0000001a531a7221 */ /* 0x002fe20000010000 */
[----:B------:R-:W-:Y:S01]  /*7860*/  @!P1 PRMT R31, RZ, 0x654, R31 ;  /* 0x00000654ff1f9816 */ /* 0x000fe2000000001f */
[-C--:B------:R-:W-:Y:S01]  /*7870*/  FMUL.FTZ R113, R113, R7.reuse ;  /* 0x0000000771717220 */ /* 0x080fe20000410000 */
[-C--:B------:R-:W-:Y:S01]  /*7880*/  FMUL.FTZ R116, R116, R7.reuse ;  /* 0x0000000774747220 */ /* 0x080fe20000410000 */
[----:B------:R-:W-:Y:S01]  /*7890*/  FMUL.FTZ R117, R117, R7 ;  /* 0x0000000775757220 */ /* 0x000fe20000410000 */
[----:B------:R1:W-:Y:S01]  /*78a0*/  @!P1 SYNCS.ARRIVE.TRANS64.RED.A1T0 RZ, [R31+URZ], RZ ;  /* 0x000000ff1fff99a7 */ /* 0x0003e2000810043f */
[-C--:B------:R-:W-:Y:S01]  /*78b0*/  FMUL.FTZ R90, R90, R6.reuse ;  /* 0x000000065a5a7220 */ /* 0x080fe20000410000 */
[----:B------:R-:W4:Y:S01]  /*78c0*/  MUFU.EX2 R11, R11 ;  /* 0x0000000b000b7308 */ /* 0x000f220000000800 */
        /* <DEDUP_REMOVED lines=19> */
[----:B----4-:R-:W-:Y:S01]  /*7a00*/  FADD.FTZ R4, R11, R4 ;  /* 0x000000040b047221 */ /* 0x010fe20000010000 */
[----:B------:R-:W-:Y:S01]  /*7a10*/  F2FP.BF16.F32.PACK_AB R120, R65, R20 ;  /* 0x000000144178723e */ /* 0x000fe200000010ff */
[----:B------:R-:W-:Y:S01]  /*7a20*/  IMAD.MOV.U32 R6, RZ, RZ, R9 ;  /* 0x000000ffff067224 */ /* 0x000fe200078e0009 */
[----:B------:R-:W-:Y:S01]  /*7a30*/  F2FP.BF16.F32.PACK_AB R121, R83, R121 ;  /* 0x000000795379723e */ /* 0x000fe200000010ff */
[----:B------:R-:W-:Y:S01]  /*7a40*/  IMAD.MOV.U32 R7, RZ, RZ, R5 ;  /* 0x000000ffff077224 */ /* 0x000fe200078e0005 */
[----:B------:R-:W-:Y:S01]  /*7a50*/  F2FP.BF16.F32.PACK_AB R122, R11, R24 ;  /* 0x000000180b7a723e */ /* 0x000fe200000010ff */
[C---:B--2---:R-:W-:Y:S01]  /*7a60*/  FADD.FTZ R3, R69.reuse, R26 ;  /* 0x0000001a45037221 */ /* 0x044fe20000010000 */
[----:B------:R-:W-:Y:S01]  /*7a70*/  F2FP.BF16.F32.PACK_AB R123, R69, R123 ;  /* 0x0000007b457b723e */ /* 0x000fe200000010ff */
[----:B-1----:R-:W-:Y:S06]  /*7a80*/  @P2 BRA `(.L_x_12060) ;  /* 0xffffffe000e42947 */ /* 0x002fec000383ffff */
.L_x_12051:
[----:B------:R-:W-:Y:S06]  /*7a90*/  BAR.ARV 0x8, 0x1a0 ;  /* 0x0206800000007b1d */ /* 0x000fec0000002000 */
[----:B------:R-:W-:Y:S05]  /*7aa0*/  @!P0 BRA `(.L_x_12061) ;  /* 0x0000000000048947 */ /* 0x000fea0003800000 */
[----:B------:R-:W-:Y:S01]  /*7ab0*/  BPT.TRAP 0x1 ;  /* 0x000000040000795c */ /* 0x000fe20000300000 */
.L_x_12061:
[----:B------:R-:W-:Y:S01]  /*7ac0*/  ULEA UR5, UR36, UR40, 0x3 ;  /* 0x0000002824057291 */ /* 0x000fe2000f8e183f */
[----:B------:R-:W-:-:S05]  /*7ad0*/  IMAD.U32 R6, RZ, RZ, UR37 ;  /* 0x00000025ff067e24 */ /* 0x000fca000f8e00ff */
[----:B------:R-:W-:-:S04]  /*7ae0*/  SHF.L.U32 R6, R6, 0x1f, RZ ;  /* 0x0000001f06067819 */ /* 0x000fc800000006ff */
[----:B------:R1:W2:Y:S01]  /*7af0*/  SYNCS.PHASECHK.TRANS64.TRYWAIT P2, [UR5+0x16850], R6 ;  /* 0x01685006ff0075a7 */ /* 0x0002a20008040145 */
[----:B------:R-:W-:Y:S05]  /*7b00*/  @!P0 BRA `(.L_x_12062) ;  /* 0x0000000000048947 */ /* 0x000fea0003800000 */
[----:B------:R-:W-:Y:S01]  /*7b10*/  BPT.TRAP 0x1 ;  /* 0x000000040000795c */ /* 0x000fe20000300000 */
.L_x_12062:
[----:B--2---:R-:W-:Y:S05]  /*7b20*/  @P2 BRA `(.L_x_12063) ;  /* 0x0000000000082947 */ /* 0x004fea0003800000 */
[----:B------:R-:W2:Y:S02]  /*7b30*/  SYNCS.PHASECHK.TRANS64.TRYWAIT P0, [UR5+0x16850], R6 ;  /* 0x01685006ff0075a7 */ /* 0x000ea40008000145 */
[----:B--2---:R-:W-:Y:S05]  /*7b40*/  @!P0 BRA `(.L_x_12064) ;  /* 0x0000004000448947 */ /* 0x004fea0003800000 */
.L_x_12063:
        /* <DEDUP_REMOVED lines=20> */
[----:B------:R-:W-:Y:S02]  /*7c90*/  IMAD.MOV.U32 R3, RZ, RZ, -0x800000 ;  /* 0xff800000ff037424 */ /* 0x000fe400078e00ff */
[----:B--2---:R-:W-:-:S02]  /*7ca0*/  FADD.FTZ R7, R7, R4 ;  /* 0x0000000407077221 */ /* 0x004fc40000010000 */
[----:B------:R-:W1:Y:S04]  /*7cb0*/  SHFL.BFLY PT, R11, R8, 0x1, 0x1f ;  /* 0x0c201f00080b7f89 */ /* 0x000e6800000e0000 */
[----:B------:R-:W2:Y:S01]  /*7cc0*/  SHFL.BFLY PT, R6, R7, 0x1, 0x1f ;  /* 0x0c201f0007067f89 */ /* 0x000ea200000e0000 */
[----:B-1----:R-:W-:Y:S01]  /*7cd0*/  FADD.FTZ R11, R8, R11 ;  /* 0x0000000b080b7221 */ /* 0x002fe20000010000 */
[----:B------:R-:W-:Y:S02]  /*7ce0*/  IMAD.U32 R8, RZ, RZ, UR5 ;  /* 0x00000005ff087e24 */ /* 0x000fe4000f8e00ff */
        /* <DEDUP_REMOVED lines=12> */
[----:B------:R-:W1:Y:S01]  /*7db0*/  @P2 MUFU.RCP R12, R11 ;  /* 0x0000000b000c2308 */ /* 0x000e620000001000 */
[----:B--2---:R-:W-:Y:S01]  /*7dc0*/  @P0 FMUL.FTZ R7, R6, 0.69314718246459960938 ;  /* 0x3f31721806070820 */ /* 0x004fe20000410000 */
[----:B------:R-:W-:Y:S02]  /*7dd0*/  WARPGROUP.DEPBAR.LE gsb0, 0x0 ;  /* 0x00008000000079c5 */ /* 0x000fe40000010000 */
[----:B------:R-:W-:Y:S01]  /*7de0*/  WARPGROUP.ARRIVE ;  /* 0x00000000000079c5 */ /* 0x000fe20000000000 */
[----:B------:R-:W-:Y:S01]  /*7df0*/  @P0 FFMA.FTZ R15, R4, R5, R7 ;  /* 0x00000005040f0223 */ /* 0x000fe20000010007 */
[----:B------:R-:W-:-:S04]  /*7e00*/  PLOP3.LUT P0, PT, PT, PT, PT, 0x8, 0x0 ;  /* 0x000000000000781c */ /* 0x000fc80003f0e170 */
        /* <DEDUP_REMOVED lines=67> */
[----:B------:R-:W-:-:S07]  /*8240*/  FMUL.FTZ R119, R119, R12 ;  /* 0x0000000c77777220 */ /* 0x000fce0000410000 */
.L_x_12034:
        /* <DEDUP_REMOVED lines=11> */
[C---:B------:R-:W-:Y:S01]  /*8300*/  LOP3.LUT R5, R22.reuse, 0x380, RZ, 0xc0, !PT ;  /* 0x0000038016057812 */ /* 0x040fe200078ec0ff */
[----:B------:R-:W-:Y:S01]  /*8310*/  USHF.R.S32.HI UR5, URZ, 0x1f, UR43 ;  /* 0x0000001f3f057899 */ /* 0x000fe2000801142b */
[----:B------:R-:W-:Y:S02]  /*8320*/  IADD3 R43, P3, R22, 0x20, RZ ;  /* 0x00000020162b7810 */ /* 0x000fe40007f7e0ff */
[-C--:B------:R-:W-:Y:S01]  /*8330*/  LEA.HI R4, R45, R44.reuse, RZ, 0x7 ;  /* 0x0000002c2d047211 */ /* 0x080fe200078f38ff */
[----:B------:R-:W-:Y:S01]  /*8340*/  ULDC.64 UR8, c[0x0][0xb70] ;  /* 0x0002dc0000087ab9 */ /* 0x000fe20000000a00 */
[----:B------:R-:W-:Y:S01]  /*8350*/  SHF.R.U64 R5, R5, 0x3, RZ ;  /* 0x0000000305057819 */ /* 0x000fe200000012ff */
[----:B------:R-:W-:Y:S01]  /*8360*/  UIMAD UR5, UR5, UR8, URZ ;  /* 0x00000008050572a4 */ /* 0x000fe2000f8e023f */
[----:B------:R-:W-:Y:S01]  /*8370*/  LOP3.LUT R12, R43, 0x380, RZ, 0xc0, !PT ;  /* 0x000003802b0c7812 */ /* 0x000fe200078ec0ff */
[----:B------:R-:W-:Y:S01]  /*8380*/  UIMAD.WIDE.U32 UR6, UR43, UR8, URZ ;  /* 0x000000082b0672a5 */ /* 0x000fe2000f8e003f */
[----:B------:R-:W-:Y:S01]  /*8390*/  LOP3.LUT R49, R4, 0xffffff80, RZ, 0xc0, !PT ;  /* 0xffffff8004317812 */ /* 0x000fe200078ec0ff */
[----:B------:R-:W-:Y:S01]  /*83a0*/  USHF.R.S32.HI UR8, URZ, 0x1f, UR44 ;  /* 0x0000001f3f087899 */ /* 0x000fe2000801142c */
[----:B------:R-:W-:Y:S01]  /*83b0*/  LEA.HI R47, R45, R44, RZ, 0x5 ;  /* 0x0000002c2d2f7211 */ /* 0x000fe200078f28ff */
[----:B------:R-:W-:Y:S01]  /*83c0*/  UIMAD UR5, UR43, UR9, UR5 ;  /* 0x000000092b0572a4 */ /* 0x000fe2000f8e0205 */
[----:B------:R-:W-:Y:S01]  /*83d0*/  LOP3.LUT R4, R5, R22, RZ, 0x3c, !PT ;  /* 0x0000001605047212 */ /* 0x000fe200078e3cff */
[----:B------:R-:W-:Y:S01]  /*83e0*/  IMAD.MOV.U32 R5, RZ, RZ, R23 ;  /* 0x000000ffff057224 */ /* 0x000fe200078e0017 */
[----:B------:R-:W-:Y:S01]  /*83f0*/  IADD3 R45, P2, R22, 0x40, RZ ;  /* 0x00000040162d7810 */ /* 0x000fe20007f5e0ff */
[----:B------:R-:W-:Y:S01]  /*8400*/  IMAD.IADD R49, R44, 0x1, -R49 ;  /* 0x000000012c317824 */ /* 0x000fe200078e0a31 */
[----:B------:R-:W-:Y:S01]  /*8410*/  SHF.R.U64 R12, R12, 0x3, RZ ;  /* 0x000000030c0c7819 */ /* 0x000fe200000012ff */
[----:B------:R-:W-:Y:S01]  /*8420*/  UIADD3 UR5, UR7, UR5, URZ ;  /* 0x0000000507057290 */ /* 0x000fe2000fffe03f */
[----:B------:R-:W-:-:S02]  /*8430*/  LOP3.LUT R44, R45, 0x380, RZ, 0xc0, !PT ;  /* 0x000003802d2c7812 */ /* 0x000fc400078ec0ff */
[----:B------:R-:W-:Y:S02]  /*8440*/  LOP3.LUT R12, R12, R43, RZ, 0x3c, !PT ;  /* 0x0000002b0c0c7212 */ /* 0x000fe400078e3cff */
[----:B------:R-:W-:Y:S02]  /*8450*/  MOV R43, R4 ;  /* 0x00000004002b7202 */ /* 0x000fe40000000f00 */
[----:B------:R-:W-:Y:S02]  /*8460*/  F2FP.BF16.F32.PACK_AB R5, R10, R11 ;  /* 0x0000000b0a05723e */ /* 0x000fe400000010ff */
[----:B------:R-:W-:Y:S02]  /*8470*/  SHF.R.U64 R10, R44, 0x3, RZ ;  /* 0x000000032c0a7819 */ /* 0x000fe400000012ff */
[----:B------:R-:W-:Y:S02]  /*8480*/  IADD3 R48, P1, R22, 0x60, RZ ;  /* 0x0000006016307810 */ /* 0x000fe40007f3e0ff */
[----:B------:R-:W-:-:S02]  /*8490*/  LOP3.LUT R10, R10, R45, RZ, 0x3c, !PT ;  /* 0x0000002d0a0a7212 */ /* 0x000fc400078e3cff */
[----:B------:R-:W1:Y:S01]  /*84a0*/  LDC.64 R44, c[0x0][0xb78] ;  /* 0x0002de00ff2c7b82 */ /* 0x000e620000000a00 */
[----:B------:R-:W-:Y:S02]  /*84b0*/  LOP3.LUT R46, R48, 0x380, RZ, 0xc0, !PT ;  /* 0x00000380302e7812 */ /* 0x000fe400078ec0ff */
[----:B------:R-:W-:Y:S01]  /*84c0*/  F2FP.BF16.F32.PACK_AB R4, R13, R42 ;  /* 0x0000002a0d04723e */ /* 0x000fe200000010ff */
[--C-:B------:R-:W-:Y:S01]  /*84d0*/  IMAD.X R13, RZ, RZ, R23.reuse, P3 ;  /* 0x000000ffff0d7224 */ /* 0x100fe200018e0617 */
[----:B------:R-:W-:Y:S01]  /*84e0*/  F2FP.BF16.F32.PACK_AB R6, R6, R9 ;  /* 0x000000090606723e */ /* 0x000fe200000010ff */
[--C-:B------:R-:W-:Y:S01]  /*84f0*/  IMAD.X R9, RZ, RZ, R23.reuse, P1 ;  /* 0x000000ffff097224 */ /* 0x100fe200008e0617 */
[----:B------:R-:W-:Y:S02]  /*8500*/  F2FP.BF16.F32.PACK_AB R7, R7, R8 ;  /* 0x000000080707723e */ /* 0x000fe400000010ff */
[----:B------:R-:W-:Y:S02]  /*8510*/  SHF.R.U64 R11, R46, 0x3, RZ ;  /* 0x000000032e0b7819 */ /* 0x000fe400000012ff */
[----:B------:R-:W-:Y:S01]  /*8520*/  MOV R12, R12 ;  /* 0x0000000c000c7202 */ /* 0x000fe20000000f00 */
[----:B------:R2:W-:Y:S01]  /*8530*/  STSM.16.M88.4 [R43], R4 ;  /* 0x000000042b007844 */ /* 0x0005e20000000200 */
[----:B------:R-:W-:Y:S01]  /*8540*/  LOP3.LUT R8, R11, R48, RZ, 0x3c, !PT ;  /* 0x000000300b087212 */ /* 0x000fe200078e3cff */
[----:B------:R-:W-:Y:S01]  /*8550*/  IMAD.X R11, RZ, RZ, R23, P2 ;  /* 0x000000ffff0b7224 */ /* 0x000fe200010e0617 */
[----:B------:R-:W-:-:S02]  /*8560*/  F2FP.BF16.F32.PACK_AB R32, R32, R33 ;  /* 0x000000212020723e */ /* 0x000fc400000010ff */
[----:B------:R-:W-:Y:S02]  /*8570*/  F2FP.BF16.F32.PACK_AB R33, R30, R31 ;  /* 0x0000001f1e21723e */ /* 0x000fe400000010ff */
[----:B------:R-:W-:Y:S02]  /*8580*/  MOV R11, R10 ;  /* 0x0000000a000b7202 */ /* 0x000fe40000000f00 */
[----:B------:R-:W-:Y:S02]  /*8590*/  F2FP.BF16.F32.PACK_AB R24, R24, R25 ;  /* 0x000000191818723e */ /* 0x000fe400000010ff */
[----:B------:R-:W-:Y:S01]  /*85a0*/  MOV R10, R8 ;  /* 0x00000008000a7202 */ /* 0x000fe20000000f00 */
[----:B------:R-:W-:Y:S01]  /*85b0*/  IMAD.U32 R9, RZ, RZ, UR7 ;  /* 0x00000007ff097e24 */ /* 0x000fe2000f8e00ff */
[----:B------:R-:W-:Y:S01]  /*85c0*/  F2FP.BF16.F32.PACK_AB R25, R20, R21 ;  /* 0x000000151419723e */ /* 0x000fe200000010ff */
[----:B------:R-:W-:Y:S01]  /*85d0*/  IMAD.U32 R8, RZ, RZ, UR6 ;  /* 0x00000006ff087e24 */ /* 0x000fe2000f8e00ff */
[----:B------:R-:W-:Y:S01]  /*85e0*/  SHF.R.S32.HI R47, RZ, 0x5, R47 ;  /* 0x00000005ff2f7819 */ /* 0x000fe2000001142f */
[----:B------:R-:W-:Y:S01]  /*85f0*/  IMAD.U32 R9, RZ, RZ, UR5 ;  /* 0x00000005ff097e24 */ /* 0x000fe2000f8e00ff */
[----:B--2---:R-:W-:Y:S01]  /*8600*/  F2FP.BF16.F32.PACK_AB R7, R34, R35 ;  /* 0x000000232207723e */ /* 0x004fe200000010ff */
[----:B-1----:R-:W-:Y:S01]  /*8610*/  IMAD R34, R44, UR8, RZ ;  /* 0x000000082c227c24 */ /* 0x002fe2000f8e02ff */
[----:B------:R-:W-:Y:S01]  /*8620*/  F2FP.BF16.F32.PACK_AB R6, R36, R37 ;  /* 0x000000252406723e */ /* 0x000fe200000010ff */
[----:B------:R-:W-:Y:S01]  /*8630*/  VIADD R37, R18, UR42 ;  /* 0x0000002a12257c36 */ /* 0x000fe20008000000 */
[----:B------:R-:W-:Y:S01]  /*8640*/  F2FP.BF16.F32.PACK_AB R4, R40, R41 ;  /* 0x000000292804723e */ /* 0x000fe200000010ff */
[----:B------:R-:W-:Y:S01]  /*8650*/  IMAD R36, R45, UR44, R34 ;  /* 0x0000002c2d247c24 */ /* 0x000fe2000f8e0222 */
[----:B------:R-:W-:Y:S01]  /*8660*/  F2FP.BF16.F32.PACK_AB R5, R38, R39 ;  /* 0x000000272605723e */ /* 0x000fe200000010ff */
[----:B------:R-:W-:Y:S01]  /*8670*/  VIADD R13, R37, 0x8 ;  /* 0x00000008250d7836 */ /* 0x000fe20000000000 */
[----:B------:R-:W-:Y:S01]  /*8680*/  F2FP.BF16.F32.PACK_AB R34, R28, R29 ;  /* 0x0000001d1c22723e */ /* 0x000fe200000010ff */
[----:B------:R-:W-:Y:S01]  /*8690*/  IMAD.WIDE.U32 R8, R44, UR44, R8 ;  /* 0x0000002c2c087c25 */ /* 0x000fe2000f8e0008 */
[----:B------:R-:W-:Y:S01]  /*86a0*/  F2FP.BF16.F32.PACK_AB R35, R26, R27 ;  /* 0x0000001b1a23723e */ /* 0x000fe200000010ff */
[----:B------:R1:W-:Y:S01]  /*86b0*/  STSM.16.M88.4 [R12], R4 ;  /* 0x000000040c007844 */ /* 0x0003e20000000200 */
[----:B------:R-:W-:Y:S01]  /*86c0*/  F2FP.BF16.F32.PACK_AB R26, R14, R19 ;  /* 0x000000130e1a723e */ /* 0x000fe200000010ff */
[----:B------:R-:W-:Y:S01]  /*86d0*/  ULDC UR5, c[0x0][0xa88] ;  /* 0x0002a20000057ab9 */ /* 0x000fe20000000800 */
[----:B------:R-:W-:Y:S01]  /*86e0*/  F2FP.BF16.F32.PACK_AB R27, R119, R0 ;  /* 0x00000000771b723e */ /* 0x000fe200000010ff */
[----:B------:R-:W-:Y:S01]  /*86f0*/  STSM.16.M88.4 [R11], R32 ;  /* 0x000000200b007844 */ /* 0x000fe20000000200 */
[----:B------:R-:W-:Y:S01]  /*8700*/  LOP3.LUT P0, RZ, R49, 0x3, RZ, 0xc0, !PT ;  /* 0x0000000331ff7812 */ /* 0x000fe2000780c0ff */
[----:B------:R-:W-:-:S02]  /*8710*/  ULDC.64 UR6, c[0x0][0xb40] ;  /* 0x0002d00000067ab9 */ /* 0x000fc40000000a00 */
[----:B------:R-:W-:Y:S01]  /*8720*/  STSM.16.M88.4 [R10], R24 ;  /* 0x000000180a007844 */ /* 0x000fe20000000200 */
[----:B------:R-:W-:Y:S02]  /*8730*/  ISETP.GE.OR P1, PT, R13, UR5, P0 ;  /* 0x000000050d007c0c */ /* 0x000fe40008726670 */
[----:B------:R-:W-:Y:S01]  /*8740*/  SHF.R.S32.HI R13, RZ, 0x1f, R37 ;  /* 0x0000001fff0d7819 */ /* 0x000fe20000011425 */
[----:B------:R-:W-:Y:S01]  /*8750*/  @!PT LDS RZ, [RZ] ;  /* 0x00000000fffff984 */ /* 0x000fe20000000800 */
[----:B------:R-:W-:Y:S01]  /*8760*/  @!PT LDS RZ, [RZ] ;  /* 0x00000000fffff984 */ /* 0x000fe20000000800 */
[----:B------:R-:W-:Y:S01]  /*8770*/  @!PT LDS RZ, [RZ] ;  /* 0x00000000fffff984 */ /* 0x000fe20000000800 */
[----:B------:R-:W-:Y:S01]  /*8780*/  @!PT LDS RZ, [RZ] ;  /* 0x00000000fffff984 */ /* 0x000fe20000000800 */
[----:B------:R2:W-:Y:S06]  /*8790*/  MEMBAR.ALL.CTA ;  /* 0x0000000000007992 */ /* 0x0005ec0000008000 */
[----:B--2---:R-:W2:Y:S02]  /*87a0*/  FENCE.VIEW.ASYNC.S ;  /* 0x00000000000073c6 */ /* 0x004ea40000000000 */
[----:B--2---:R-:W-:Y:S06]  /*87b0*/  BAR.ARV 0x1, 0x1a0 ;  /* 0x0046800000007b1d */ /* 0x004fec0000002000 */
[C---:B-1----:R-:W-:Y:S01]  /*87c0*/  IADD3 R5, P2, R37.reuse, R8, RZ ;  /* 0x0000000825057210 */ /* 0x042fe20007f5e0ff */
[----:B------:R-:W1:Y:S01]  /*87d0*/  SHFL.IDX PT, R0, R47, RZ, 0x1f ;  /* 0x00001fff2f007589 */ /* 0x000e6200000e0000 */
[----:B------:R-:W-:-:S02]  /*87e0*/  ISETP.GE.OR P0, PT, R37, UR5, P0 ;  /* 0x0000000525007c0c */ /* 0x000fc40008706670 */
[----:B------:R-:W-:Y:S02]  /*87f0*/  IADD3.X R8, R13, R9, R36, P2, !PT ;  /* 0x000000090d087210 */ /* 0x000fe400017fe424 */
        /* <DEDUP_REMOVED lines=20> */
.L_x_12068:
[----:B------:R-:W-:Y:S05]  /*8940*/  BSYNC B0 ;  /* 0x0000000000007941 */ /* 0x000fea0003800000 */
.L_x_12067:
[----:B------:R-:W-:Y:S05]  /*8950*/  BRA `(.L_x_12066) ;  /* 0x0000000400e47947 */ /* 0x000fea0003800000 */
.L_x_12065:
        /* <DEDUP_REMOVED lines=37> */
.L_x_12070:
[----:B------:R-:W-:Y:S05]  /*8bb0*/  BSYNC B0 ;  /* 0x0000000000007941 */ /* 0x000fea0003800000 */
.L_x_12069:
        /* <DEDUP_REMOVED lines=34> */
.L_x_12072:
[----:B------:R-:W-:Y:S05]  /*8de0*/  BSYNC B0 ;  /* 0x0000000000007941 */ /* 0x000fea0003800000 */
.L_x_12071:
        /* <DEDUP_REMOVED lines=15> */
.L_x_12074:
[----:B------:R-:W-:Y:S05]  /*8ee0*/  BSYNC B0 ;  /* 0x0000000000007941 */ /* 0x000fea0003800000 */
.L_x_12073:
        /* <DEDUP_REMOVED lines=15> */
.L_x_12076:
[----:B------:R-:W-:Y:S05]  /*8fe0*/  BSYNC B0 ;  /* 0x0000000000007941 */ /* 0x000fea0003800000 */
.L_x_12075:
        /* <DEDUP_REMOVED lines=15> */
.L_x_12077:
[----:B------:R-:W-:Y:S05]  /*90e0*/  BSYNC B0 ;  /* 0x0000000000007941 */ /* 0x000fea0003800000 */
.L_x_12066:
[----:B------:R-:W5:Y:S02]  /*90f0*/  LDC R0, c[0x0][0xda8] ;  /* 0x00036a00ff007b82 */ /* 0x000f640000000800 */
[----:B-----5:R-:W-:-:S13]  /*9100*/  ISETP.LE.AND P0, PT, R0, UR4, PT ;  /* 0x0000000400007c0c */ /* 0x020fda000bf03270 */
[----:B------:R-:W-:Y:S05]  /*9110*/  @!P0 BRA `(.L_x_12078) ;  /* 0xffffff7c00148947 */ /* 0x000fea000383ffff */
[----:B------:R-:W-:Y:S05]  /*9120*/  EXIT ;  /* 0x000000000000794d */ /* 0x000fea0003800000 */
.L_x_12030:
        /* <DEDUP_REMOVED lines=18> */
[----:B------:R-:W-:Y:S01]  /*9250*/  IMAD.MOV.U32 R19, RZ, RZ, 0x1 ;  /* 0x00000001ff137424 */ /* 0x000fe200078e00ff */
[----:B------:R-:W-:-:S06]  /*9260*/  UMOV UR47, URZ ;  /* 0x0000003f002f7c82 */ /* 0x000fcc0008000000 */
.L_x_12127:
        /* <DEDUP_REMOVED lines=21> */
.L_x_12080:
[----:B------:R-:W-:Y:S01]  /*93c0*/  ULDC UR9, c[0x0][0xdc4] ;  /* 0x0003710000097ab9 */ /* 0x000fe20000000800 */
[----:B------:R-:W-:Y:S01]  /*93d0*/  UMOV UR7, UR8 ;  /* 0x0000000800077c82 */ /* 0x000fe20008000000 */
[----:B------:R-:W-:-:S11]  /*93e0*/  UISETP.NE.AND UP0, UPT, UR9, 0x1, UPT ;  /* 0x000000010900788c */ /* 0x000fd6000bf05270 */
[----:B------:R-:W-:Y:S02]  /*93f0*/  @UP0 ULDC.64 UR10, c[0x0][0xdc8] ;  /* 0x00037200000a0ab9 */ /* 0x000fe40000000a00 */
[----:B------:R-:W-:-:S04]  /*9400*/  UIMAD.WIDE.U32 UR4, UR8, UR10, URZ ;  /* 0x0000000a080472a5 */ /* 0x000fc8000f8e003f */
[----:B------:R-:W-:-:S04]  /*9410*/  @UP0 USHF.R.U32.HI UR7, URZ, UR11, UR5 ;  /* 0x0000000b3f070299 */ /* 0x000fc80008011605 */
[----:B------:R-:W-:-:S12]  /*9420*/  UIMAD UR4, UR7, UR9, URZ ;  /* 0x00000009070472a4 */ /* 0x000fd8000f8e023f */
.L_x_12081:
[----:B------:R-:W-:Y:S01]  /*9430*/  ULOP3.LUT UR5, URZ, UR7, URZ, 0x33, !UPT ;  /* 0x000000073f057292 */ /* 0x000fe2000f8e333f */
[----:B------:R-:W-:Y:S01]  /*9440*/  BSSY B6, `(.L_x_12082) ;  /* 0x000021e000067945 */ /* 0x000fe20003800000 */
[----:B------:R-:W-:Y:S01]  /*9450*/  ULDC.64 UR10, c[0x0][0x3f8] ;  /* 0x0000fe00000a7ab9 */ /* 0x000fe20000000a00 */
[----:B------:R-:W-:Y:S01]  /*9460*/  ULDC UR7, c[0x0][0xdac] ;  /* 0x00036b0000077ab9 */ /* 0x000fe20000000800 */
[----:B------:R-:W-:Y:S02]  /*9470*/  UISETP.NE.U32.AND UP0, UPT, UR10, URZ, UPT ;  /* 0x0000003f0a00728c */ /* 0x000fe4000bf05070 */
[----:B------:R-:W-:Y:S02]  /*9480*/  UIADD3 UR5, UR5, UR7, URZ ;  /* 0x0000000705057290 */ /* 0x000fe4000fffe03f */
[----:B------:R-:W-:Y:S02]  /*9490*/  UISETP.NE.AND.EX UP0, UPT, UR11, URZ, UPT, UP0 ;  /* 0x0000003f0b00728c */ /* 0x000fe4000bf05300 */
[----:B------:R-:W-:Y:S01]  /*94a0*/  UIMAD UR41, UR5, 0xc0, URZ ;  /* 0x000000c0052978a4 */ /* 0x000fe2000f8e023f */
        /* <DEDUP_REMOVED lines=45> */
.L_x_12083:
        /* <DEDUP_REMOVED lines=23> */
.L_x_12085:
        /* <DEDUP_REMOVED lines=20> */
.L_x_12087:
        /* <DEDUP_REMOVED lines=15> */
.L_x_12086:
        /* <DEDUP_REMOVED lines=29> */
.L_x_12139:
[----:B------:R-:W-:Y:S01]  /*9cf0*/  UMOV UR4, 0xffffffff ;  /* 0xffffffff00047882 */ /* 0x000fe20000000000 */
[----:B------:R-:W-:Y:S02]  /*9d00*/  SHF.R.S32.HI R8, RZ, 0x1f, R0 ;  /* 0x0000001fff087819 */ /* 0x000fe40000011400 */
[----:B------:R-:W-:Y:S05]  /*9d10*/  BRA.DIV UR4, `(.L_x_12089) ;  /* 0x0000002204087947 */ /* 0x000fea000b800000 */
[----:B------:R-:W-:-:S13]  /*9d20*/  ELECT P0, URZ, PT ;  /* 0x00000000003f782f */ /* 0x000fda0003800000 */
.L_x_12142:
        /* <DEDUP_REMOVED lines=23> */
.L_x_12091:
[----:B------:R-:W2:Y:S01]  /*9ea0*/  SYNCS.PHASECHK.TRANS64.TRYWAIT P4, [R13+URZ+0x16840], R12 ;  /* 0x0168400c0d0075a7 */ /* 0x000ea2000808017f */
[----:B------:R-:W-:Y:S01]  /*9eb0*/  ISETP.NE.AND P3, PT, R17, RZ, PT ;  /* 0x000000ff1100720c */ /* 0x000fe20003f65270 */
[----:B--2---:R-:W-:-:S12]  /*9ec0*/  @!P4 BRA `(.L_x_12092) ;  /* 0x0000001c00c0c947 */ /* 0x004fd80003800000 */
.L_x_12143:
[----:B------:R-:W-:Y:S05]  /*9ed0*/  @P3 BRA `(.L_x_12093) ;  /* 0x0000000000143947 */ /* 0x000fea0003800000 */
[----:B------:R-:W-:Y:S01]  /*9ee0*/  ISETP.NE.AND P3, PT, R23, RZ, PT ;  /* 0x000000ff1700720c */ /* 0x000fe20003f65270 */
[----:B-1----:R-:W-:-:S04]  /*9ef0*/  IMAD.MOV.U32 R4, RZ, RZ, 0x4000 ;  /* 0x00004000ff047424 */ /* 0x002fc800078e00ff */
[----:B------:R3:W-:Y:S08]  /*9f00*/  SYNCS.ARRIVE.TRANS64 RZ, [R13+URZ+0x16830], R4 ;  /* 0x016830040dff79a7 */ /* 0x0007f0000800003f */
[----:B------:R-:W-:Y:S05]  /*9f10*/  @!P3 BRA `(.L_x_12093) ;  /* 0x000000000004b947 */ /* 0x000fea0003800000 */
[----:B------:R-:W-:Y:S01]  /*9f20*/  BPT.TRAP 0x1 ;  /* 0x000000040000795c */ /* 0x000fe20000300000 */
.L_x_12093:
        /* <DEDUP_REMOVED lines=16> */
.L_x_12090:
        /* <DEDUP_REMOVED lines=24> */
.L_x_12144:
[----:B------:R-:W-:-:S06]  /*a1b0*/  UISETP.GE.AND UP0, UPT, UR45, 0x2, UPT ;  /* 0x000000022d00788c */ /* 0x000fcc000bf06270 */
[----:B------:R-:W-:-:S13]  /*a1c0*/  PLOP3.LUT P3, PT, PT, PT, UP0, 0x80, 0x0 ;  /* 0x000000000000781c */ /* 0x000fda0003f6f008 */
[----:B------:R-:W-:Y:S05]  /*a1d0*/  @!P3 BRA `(.L_x_12095) ;  /* 0x000000100044b947 */ /* 0x000fea0003800000 */
[----:B------:R-:W-:Y:S02]  /*a1e0*/  ULOP3.LUT UR4, UR45, 0x1, URZ, 0xc0, !UPT ;  /* 0x000000012d047892 */ /* 0x000fe4000f8ec03f */
[----:B------:R-:W-:Y:S02]  /*a1f0*/  UIADD3 UR44, UR45, -0x2, URZ ;  /* 0xfffffffe2d2c7890 */ /* 0x000fe4000fffe03f */
[----:B------:R-:W-:Y:S01]  /*a200*/  UISETP.NE.U32.AND UP0, UPT, UR4, 0x1, UPT ;  /* 0x000000010400788c */ /* 0x000fe2000bf05070 */
[----:B------:R-:W-:-:S03]  /*a210*/  ULDC.64 UR36, c[0x0][0x408] ;  /* 0x0001020000247ab9 */ /* 0x000fc60000000a00 */
[----:B------:R-:W-:Y:S02]  /*a220*/  IMAD.U32 R11, RZ, RZ, UR44 ;  /* 0x0000002cff0b7e24 */ /* 0x000fe4000f8e00ff */
[----:B------:R-:W-:-:S13]  /*a230*/  PLOP3.LUT P3, PT, PT, PT, UP0, 0x80, 0x0 ;  /* 0x000000000000781c */ /* 0x000fda0003f6f008 */
[----:B------:R-:W-:Y:S05]  /*a240*/  @!P3 BRA `(.L_x_12096) ;  /* 0x00000004006cb947 */ /* 0x000fea0003800000 */
[----:B------:R-:W-:Y:S01]  /*a250*/  VIADD R10, R18, 0x1 ;  /* 0x00000001120a7836 */ /* 0x000fe20000000000 */
[----:B------:R-:W-:Y:S04]  /*a260*/  BSSY B0, `(.L_x_12097) ;  /* 0x0000055000007945 */ /* 0x000fe80003800000 */
[----:B------:R-:W-:-:S04]  /*a270*/  ISETP.NE.AND P3, PT, R10, 0x2, PT ;  /* 0x000000020a00780c */ /* 0x000fc80003f65270 */
[----:B-1----:R-:W-:Y:S02]  /*a280*/  SEL R4, RZ, 0x1, P3 ;  /* 0x00000001ff047807 */ /* 0x002fe40001800000 */
        /* <DEDUP_REMOVED lines=11> */
[----:B------:R-:W-:-:S04]  /*a340*/  @UP0 USHF.R.U32.HI UR6, URZ, UR9, UR5 ;  /* 0x000000093f060299 */ /* 0x000fc80008011605 */
[----:B------:R-:W-:Y:S02]  /*a350*/  USHF.R.S32.HI UR4, URZ, 0x1f, UR6 ;  /* 0x0000001f3f047899 */ /* 0x000fe40008011406 */
[----:B------:R-:W-:-:S04]  /*a360*/  IMAD.U32 R4, RZ, RZ, UR6 ;  /* 0x00000006ff047e24 */ /* 0x000fc8000f8e00ff */
[----:B------:R-:W-:Y:S01]  /*a370*/  IMAD.U32 R5, RZ, RZ, UR4 ;  /* 0x00000004ff057e24 */ /* 0x000fe2000f8e00ff */
[----:B------:R-:W-:Y:S02]  /*a380*/  ULDC.64 UR4, c[0x0][0x408] ;  /* 0x0001020000047ab9 */ /* 0x000fe40000000a00 */
[----:B--2---:R-:W-:Y:S02]  /*a390*/  IMAD R13, R8, UR4, RZ ;  /* 0x00000004080d7c24 */ /* 0x004fe4000f8e02ff */
[----:B------:R-:W-:-:S04]  /*a3a0*/  IMAD.WIDE.U32 R4, R0, UR4, R4 ;  /* 0x0000000400047c25 */ /* 0x000fc8000f8e0004 */
[----:B------:R-:W-:Y:S01]  /*a3b0*/  IMAD R13, R0, UR5, R13 ;  /* 0x00000005000d7c24 */ /* 0x000fe2000f8e020d */
[----:B------:R-:W-:-:S03]  /*a3c0*/  LEA R2, P3, R4, R2, 0x2 ;  /* 0x0000000204027211 */ /* 0x000fc600078610ff */
[----:B------:R-:W-:-:S05]  /*a3d0*/  IMAD.IADD R5, R13, 0x1, R5 ;  /* 0x000000010d057824 */ /* 0x000fca00078e0205 */
[----:B------:R-:W-:-:S05]  /*a3e0*/  LEA.HI.X R3, R4, R3, R5, 0x2, P3 ;  /* 0x0000000304037211 */ /* 0x000fca00018f1405 */
[----:B------:R1:W5:Y:S01]  /*a3f0*/  LDG.E R4, desc[UR48][R2.64] ;  /* 0x0000003002047981 */ /* 0x000362000c1e1900 */
[----:B------:R-:W-:-:S04]  /*a400*/  UIADD3 UR4, -UR6, URZ, URZ ;  /* 0x0000003f06047290 */ /* 0x000fc8000fffe13f */
[----:B------:R-:W-:-:S06]  /*a410*/  UIMAD UR4, UR7, UR4, UR44 ;  /* 0x00000004070472a4 */ /* 0x000fcc000f8e022c */
[----:B-1----:R-:W-:-:S07]  /*a420*/  IMAD.U32 R5, RZ, RZ, UR4 ;  /* 0x00000004ff057e24 */ /* 0x002fce000f8e00ff */
.L_x_12099:
[----:B------:R-:W-:Y:S02]  /*a430*/  LEA R3, R10, UR39, 0x3 ;  /* 0x000000270a037c11 */ /* 0x000fe4000f8e18ff */
[----:B------:R-:W-:Y:S02]  /*a440*/  SHF.L.U32 R2, R11, 0x1f, RZ ;  /* 0x0000001f0b027819 */ /* 0x000fe400000006ff */
[----:B------:R-:W-:Y:S02]  /*a450*/  ISETP.NE.AND P3, PT, R17, RZ, PT ;  /* 0x000000ff1100720c */ /* 0x000fe40003f65270 */
[----:B------:R-:W1:Y:S02]  /*a460*/  SYNCS.PHASECHK.TRANS64.TRYWAIT P4, [R3+URZ+0x16840], R2 ;  /* 0x01684002030075a7 */ /* 0x000e64000808017f */
[----:B-1----:R-:W-:Y:S09]  /*a470*/  @!P4 BRA `(.L_x_12100) ;  /* 0x000000180080c947 */ /* 0x002ff20003800000 */
.L_x_12145:
[----:B------:R-:W-:Y:S05]  /*a480*/  @P3 BRA `(.L_x_12101) ;  /* 0x0000000000143947 */ /* 0x000fea0003800000 */
[----:B------:R-:W-:Y:S01]  /*a490*/  ISETP.NE.AND P4, PT, R23, RZ, PT ;  /* 0x000000ff1700720c */ /* 0x000fe20003f85270 */
[----:B-1----:R-:W-:-:S04]  /*a4a0*/  IMAD.MOV.U32 R2, RZ, RZ, 0x4000 ;  /* 0x00004000ff027424 */ /* 0x002fc800078e00ff */
[----:B------:R3:W-:Y:S08]  /*a4b0*/  SYNCS.ARRIVE.TRANS64 RZ, [R3+URZ+0x16830], R2 ;  /* 0x0168300203ff79a7 */ /* 0x0007f0000800003f */
[----:B------:R-:W-:Y:S05]  /*a4c0*/  @!P4 BRA `(.L_x_12101) ;  /* 0x000000000004c947 */ /* 0x000fea0003800000 */
[----:B------:R-:W-:Y:S01]  /*a4d0*/  BPT.TRAP 0x1 ;  /* 0x000000040000795c */ /* 0x000fe20000300000 */
.L_x_12101:
        /* <DEDUP_REMOVED lines=10> */
[----:B-1-3--:R-:W-:Y:S01]  /*a580*/  SHF.L.U32 R3, R19, 0x1f, RZ ;  /* 0x0000001f13037819 */ /* 0x00afe200000006ff */
[----:B------:R-:W-:Y:S01]  /*a590*/  UMOV UR10, URZ ;  /* 0x0000003f000a7c82 */ /* 0x000fe20008000000 */
[----:B------:R-:W-:Y:S01]  /*a5a0*/  LEA R2, R18, UR4, 0x3 ;  /* 0x0000000412027c11 */ /* 0x000fe2000f8e18ff */
[----:B------:R-:W-:-:S02]  /*a5b0*/  ULEA UR8, UR8, UR39, 0xe ;  /* 0x0000002708087291 */ /* 0x000fc4000f8e703f */
[----:B------:R-:W-:Y:S02]  /*a5c0*/  USHF.L.U32 UR11, UR11, 0x7, URZ ;  /* 0x000000070b0b7899 */ /* 0x000fe4000800063f */
[----:B------:R-:W-:Y:S02]  /*a5d0*/  UIADD3 UR9, UR9, 0x16830, URZ ;  /* 0x0001683009097890 */ /* 0x000fe4000fffe03f */
[----:B------:R-:W-:-:S09]  /*a5e0*/  UIADD3 UR8, UR8, 0xe400, URZ ;  /* 0x0000e40008087890 */ /* 0x000fd2000fffe03f */
[----:B------:R1:W-:Y:S01]  /*a5f0*/  UTMALDG.4D [UR8], [UR6], desc[UR14] ;  /* 0x00000e08060075b4 */ /* 0x0003e20008019000 */
[----:B------:R-:W3:Y:S02]  /*a600*/  SYNCS.PHASECHK.TRANS64.TRYWAIT P4, [R2+URZ+0x60], R3 ;  /* 0x00006003020075a7 */ /* 0x000ee4000808017f */
[----:B-1-3--:R-:W-:Y:S05]  /*a610*/  @!P4 BRA `(.L_x_12102) ;  /* 0x00000018002cc947 */ /* 0x00afea0003800000 */
.L_x_12146:
[----:B------:R-:W-:Y:S05]  /*a620*/  @P3 BRA `(.L_x_12103) ;  /* 0x0000000000183947 */ /* 0x000fea0003800000 */
[----:B------:R-:W-:Y:S01]  /*a630*/  ISETP.NE.AND P3, PT, R23, RZ, PT ;  /* 0x000000ff1700720c */ /* 0x000fe20003f65270 */
[----:B-1----:R-:W-:Y:S01]  /*a640*/  IMAD.MOV.U32 R3, RZ, RZ, 0x4000 ;  /* 0x00004000ff037424 */ /* 0x002fe200078e00ff */
[----:B------:R-:W-:-:S04]  /*a650*/  LEA R2, R18, UR39, 0x3 ;  /* 0x0000002712027c11 */ /* 0x000fc8000f8e18ff */
[----:B------:R3:W-:Y:S07]  /*a660*/  SYNCS.ARRIVE.TRANS64 RZ, [R2+URZ+0x16850], R3 ;  /* 0x0168500302ff79a7 */ /* 0x0007ee000800003f */
[----:B------:R-:W-:Y:S05]  /*a670*/  @!P3 BRA `(.L_x_12103) ;  /* 0x000000000004b947 */ /* 0x000fea0003800000 */
[----:B------:R-:W-:Y:S01]  /*a680*/  BPT.TRAP 0x1 ;  /* 0x000000040000795c */ /* 0x000fe20000300000 */
.L_x_12103:
        /* <DEDUP_REMOVED lines=17> */
[----:B----4-:R-:W-:Y:S01]  /*a7a0*/  NOP ;  /* 0x0000000000007918 */ /* 0x010fe20000000000 */
.L_x_12098:
[----:B------:R-:W-:Y:S05]  /*a7b0*/  BSYNC B0 ;  /* 0x0000000000007941 */ /* 0x000fea0003800000 */
.L_x_12097:
[----:B------:R-:W-:Y:S01]  /*a7c0*/  UIADD3 UR4, UR45, -0x3, URZ ;  /* 0xfffffffd2d047890 */ /* 0x000fe2000fffe03f */
[----:B------:R-:W-:Y:S02]  /*a7d0*/  IMAD.MOV.U32 R19, RZ, RZ, R11 ;  /* 0x000000ffff137224 */ /* 0x000fe400078e000b */
[----:B------:R-:W-:-:S03]  /*a7e0*/  IMAD.MOV.U32 R18, RZ, RZ, R10 ;  /* 0x000000ffff127224 */ /* 0x000fc600078e000a */
[----:B------:R-:W-:-:S07]  /*a7f0*/  IMAD.U32 R11, RZ, RZ, UR4 ;  /* 0x00000004ff0b7e24 */ /* 0x000fce000f8e00ff */
.L_x_12096:
[----:B------:R-:W-:Y:S01]  /*a800*/  ISETP.NE.AND P3, PT, RZ, UR44, PT ;  /* 0x0000002cff007c0c */ /* 0x000fe2000bf65270 */
[----:B------:R-:W-:-:S12]  /*a810*/  BSSY B0, `(.L_x_12095) ;  /* 0x00000ad000007945 */ /* 0x000fd80003800000 */
[----:B------:R-:W-:Y:S05]  /*a820*/  @!P3 BRA `(.L_x_12104) ;  /* 0x0000000800acb947 */ /* 0x000fea0003800000 */
[----:B-1-3--:R-:W-:-:S07]  /*a830*/  IMAD.MOV.U32 R2, RZ, RZ, R9 ;  /* 0x000000ffff027224 */ /* 0x00afce00078e0009 */
.L_x_12119:
        /* <DEDUP_REMOVED lines=28> */
.L_x_12107:
[----:B------:R-:W-:Y:S02]  /*aa00*/  LEA R4, R10, UR39, 0x3 ;  /* 0x000000270a047c11 */ /* 0x000fe4000f8e18ff */
[----:B-1----:R-:W-:Y:S02]  /*aa10*/  SHF.L.U32 R3, R12, 0x1f, RZ ;  /* 0x0000001f0c037819 */ /* 0x002fe400000006ff */
[----:B------:R-:W-:Y:S02]  /*aa20*/  ISETP.NE.AND P3, PT, R17, RZ, PT ;  /* 0x000000ff1100720c */ /* 0x000fe40003f65270 */
[----:B------:R-:W1:Y:S02]  /*aa30*/  SYNCS.PHASECHK.TRANS64.TRYWAIT P4, [R4+URZ+0x16840], R3 ;  /* 0x01684003040075a7 */ /* 0x000e64000808017f */
[----:B-1----:R-:W-:Y:S09]  /*aa40*/  @!P4 BRA `(.L_x_12108) ;  /* 0x000000140034c947 */ /* 0x002ff20003800000 */
.L_x_12147:
[----:B------:R-:W-:Y:S05]  /*aa50*/  @P3 BRA `(.L_x_12109) ;  /* 0x0000000000143947 */ /* 0x000fea0003800000 */
[----:B------:R-:W-:Y:S01]  /*aa60*/  ISETP.NE.AND P4, PT, R23, RZ, PT ;  /* 0x000000ff1700720c */ /* 0x000fe20003f85270 */
[----:B-1----:R-:W-:-:S04]  /*aa70*/  IMAD.MOV.U32 R3, RZ, RZ, 0x4000 ;  /* 0x00004000ff037424 */ /* 0x002fc800078e00ff */
[----:B------:R2:W-:Y:S08]  /*aa80*/  SYNCS.ARRIVE.TRANS64 RZ, [R4+URZ+0x16830], R3 ;  /* 0x0168300304ff79a7 */ /* 0x0005f0000800003f */
[----:B------:R-:W-:Y:S05]  /*aa90*/  @!P4 BRA `(.L_x_12109) ;  /* 0x000000000004c947 */ /* 0x000fea0003800000 */
[----:B------:R-:W-:Y:S01]  /*aaa0*/  BPT.TRAP 0x1 ;  /* 0x000000040000795c */ /* 0x000fe20000300000 */
.L_x_12109:
        /* <DEDUP_REMOVED lines=20> */
.L_x_12148:
[----:B------:R-:W-:Y:S05]  /*abf0*/  @P3 BRA `(.L_x_12111) ;  /* 0x0000000000143947 */ /* 0x000fea0003800000 */
[----:B------:R-:W-:Y:S01]  /*ac00*/  ISETP.NE.AND P3, PT, R23, RZ, PT ;  /* 0x000000ff1700720c */ /* 0x000fe20003f65270 */
[----:B------:R-:W-:-:S04]  /*ac10*/  IMAD.MOV.U32 R3, RZ, RZ, 0x4000 ;  /* 0x00004000ff037424 */ /* 0x000fc800078e00ff */
[----:B------:R2:W-:Y:S08]  /*ac20*/  SYNCS.ARRIVE.TRANS64 RZ, [R4+URZ+0x50], R3 ;  /* 0x0000500304ff79a7 */ /* 0x0005f0000800003f */
[----:B------:R-:W-:Y:S05]  /*ac30*/  @!P3 BRA `(.L_x_12111) ;  /* 0x000000000004b947 */ /* 0x000fea0003800000 */
[----:B------:R-:W-:Y:S01]  /*ac40*/  BPT.TRAP 0x1 ;  /* 0x000000040000795c */ /* 0x000fe20000300000 */
.L_x_12111:
        /* <DEDUP_REMOVED lines=18> */
.L_x_12106:
[----:B------:R-:W-:Y:S05]  /*ad70*/  BSYNC B1 ;  /* 0x0000000000017941 */ /* 0x000fea0003800000 */
.L_x_12105:
        /* <DEDUP_REMOVED lines=10> */
[----:B------:R-:W-:Y:S02]  /*ae20*/  IMAD.MOV.U32 R15, RZ, RZ, R14 ;  /* 0x000000ffff0f7224 */ /* 0x000fe400078e000e */
[----:B------:R-:W-:-:S04]  /*ae30*/  IMAD R21, R8, UR36, RZ ;  /* 0x0000002408157c24 */ /* 0x000fc8000f8e02ff */
[----:B------:R-:W-:Y:S01]  /*ae40*/  IMAD R21, R0, UR37, R21 ;  /* 0x0000002500157c24 */ /* 0x000fe2000f8e0215 */
[----:B-1----:R-:W-:-:S13]  /*ae50*/  ISETP.NE.AND P3, PT, R13, 0x1, PT ;  /* 0x000000010d00780c */ /* 0x002fda0003f65270 */
[----:B--2---:R-:W1:Y:S02]  /*ae60*/  @P3 LDC.64 R2, c[0x0][0x420] ;  /* 0x00010800ff023b82 */ /* 0x004e640000000a00 */
        /* <DEDUP_REMOVED lines=12> */
.L_x_12114:
[----:B-12---:R-:W-:Y:S02]  /*af30*/  LEA R3, R18, UR39, 0x3 ;  /* 0x0000002712037c11 */ /* 0x006fe4000f8e18ff */
[----:B------:R-:W-:Y:S02]  /*af40*/  SHF.L.U32 R4, R19, 0x1f, RZ ;  /* 0x0000001f13047819 */ /* 0x000fe400000006ff */
[----:B------:R-:W-:Y:S02]  /*af50*/  ISETP.NE.AND P3, PT, R17, RZ, PT ;  /* 0x000000ff1100720c */ /* 0x000fe40003f65270 */
[----:B------:R-:W1:Y:S02]  /*af60*/  SYNCS.PHASECHK.TRANS64.TRYWAIT P4, [R3+URZ+0x16840], R4 ;  /* 0x01684004030075a7 */ /* 0x000e64000808017f */
[----:B-1----:R-:W-:Y:S09]  /*af70*/  @!P4 BRA `(.L_x_12115) ;  /* 0x000000100010c947 */ /* 0x002ff20003800000 */
.L_x_12149:
[----:B------:R-:W-:Y:S05]  /*af80*/  @P3 BRA `(.L_x_12116) ;  /* 0x0000000000143947 */ /* 0x000fea0003800000 */
[----:B------:R-:W-:Y:S01]  /*af90*/  ISETP.NE.AND P4, PT, R23, RZ, PT ;  /* 0x000000ff1700720c */ /* 0x000fe20003f85270 */
[----:B-1----:R-:W-:-:S04]  /*afa0*/  IMAD.MOV.U32 R4, RZ, RZ, 0x4000 ;  /* 0x00004000ff047424 */ /* 0x002fc800078e00ff */
[----:B------:R2:W-:Y:S08]  /*afb0*/  SYNCS.ARRIVE.TRANS64 RZ, [R3+URZ+0x16830], R4 ;  /* 0x0168300403ff79a7 */ /* 0x0005f0000800003f */
[----:B------:R-:W-:Y:S05]  /*afc0*/  @!P4 BRA `(.L_x_12116) ;  /* 0x000000000004c947 */ /* 0x000fea0003800000 */
[----:B------:R-:W-:Y:S01]  /*afd0*/  BPT.TRAP 0x1 ;  /* 0x000000040000795c */ /* 0x000fe20000300000 */
.L_x_12116:
        /* <DEDUP_REMOVED lines=20> */
.L_x_12150:
[----:B------:R-:W-:Y:S05]  /*b120*/  @P3 BRA `(.L_x_12118) ;  /* 0x0000000000143947 */ /* 0x000fea0003800000 */
[----:B------:R-:W-:Y:S01]  /*b130*/  ISETP.NE.AND P3, PT, R23, RZ, PT ;  /* 0x000000ff1700720c */ /* 0x000fe20003f65270 */
[----:B------:R-:W-:-:S04]  /*b140*/  IMAD.MOV.U32 R4, RZ, RZ, 0x4000 ;  /* 0x00004000ff047424 */ /* 0x000fc800078e00ff */
[----:B------:R2:W-:Y:S08]  /*b150*/  SYNCS.ARRIVE.TRANS64 RZ, [R3+URZ+0x50], R4 ;  /* 0x0000500403ff79a7 */ /* 0x0005f0000800003f */
[----:B------:R-:W-:Y:S05]  /*b160*/  @!P3 BRA `(.L_x_12118) ;  /* 0x000000000004b947 */ /* 0x000fea0003800000 */
[----:B------:R-:W-:Y:S01]  /*b170*/  BPT.TRAP 0x1 ;  /* 0x000000040000795c */ /* 0x000fe20000300000 */
.L_x_12118:
        /* <DEDUP_REMOVED lines=18> */
.L_x_12113:
[----:B------:R-:W-:Y:S05]  /*b2a0*/  BSYNC B1 ;  /* 0x0000000000017941 */ /* 0x000fea0003800000 */
.L_x_12112:
[C---:B------:R-:W-:Y:S01]  /*b2b0*/  ISETP.GT.AND P3, PT, R11.reuse, 0x1, PT ;  /* 0x000000010b00780c */ /* 0x040fe20003f64270 */
[----:B------:R-:W-:-:S12]  /*b2c0*/  VIADD R11, R11, 0xfffffffe ;  /* 0xfffffffe0b0b7836 */ /* 0x000fd80000000000 */
[----:B------:R-:W-:Y:S05]  /*b2d0*/  @P3 BRA `(.L_x_12119) ;  /* 0xfffffff400583947 */ /* 0x000fea000383ffff */
.L_x_12104:
[----:B------:R-:W-:Y:S05]  /*b2e0*/  BSYNC B0 ;  /* 0x0000000000007941 */ /* 0x000fea0003800000 */
.L_x_12095:
[----:B------:R-:W-:Y:S04]  /*b2f0*/  BSSY B0, `(.L_x_12120) ;  /* 0x000000e000007945 */ /* 0x000fe80003800000 */
[----:B------:R-:W-:Y:S05]  /*b300*/  @P2 BRA `(.L_x_12121) ;  /* 0x0000000000302947 */ /* 0x000fea0003800000 */
[----:B------:R-:W4:Y:S01]  /*b310*/  S2R R11, SR_LANEID ;  /* 0x00000000000b7919 */ /* 0x000f220000000000 */
[----:B------:R-:W-:Y:S01]  /*b320*/  VOTEU.ANY UR4, UPT, PT ;  /* 0x0000000000047886 */ /* 0x000fe200038e0100 */
[----:B-123--:R-:W1:Y:S01]  /*b330*/  LDC.64 R2, c[0x0][0xdf0] ;  /* 0x00037c00ff027b82 */ /* 0x00ee620000000a00 */
[----:B------:R-:W4:Y:S08]  /*b340*/  FLO.U32 R0, UR4 ;  /* 0x0000000400007d00 */ /* 0x000f3000080e0000 */
[----:B------:R-:W1:Y:S01]  /*b350*/  POPC R5, UR4 ;  /* 0x0000000400057d09 */ /* 0x000e620008000000 */
[----:B----4-:R-:W-:-:S13]  /*b360*/  ISETP.EQ.U32.AND P1, PT, R0, R11, PT ;  /* 0x0000000b0000720c */ /* 0x010fda0003f22070 */
[----:B-1----:R-:W2:Y:S01]  /*b370*/  @P1 ATOMG.E.ADD.STRONG.GPU PT, R3, desc[UR48][R2.64], R5 ;  /* 0x00000005020319a8 */ /* 0x002ea200081ee1f0 */
[----:B------:R-:W1:Y:S02]  /*b380*/  S2R R4, SR_LTMASK ;  /* 0x0000000000047919 */ /* 0x000e640000003900 */
[----:B-1----:R-:W-:-:S04]  /*b390*/  LOP3.LUT R4, R4, UR4, RZ, 0xc0, !PT ;  /* 0x0000000404047c12 */ /* 0x002fc8000f8ec0ff */
[----:B------:R-:W1:Y:S01]  /*b3a0*/  POPC R11, R4 ;  /* 0x00000004000b7309 */ /* 0x000e620000000000 */
[----:B--2---:R-:W1:Y:S02]  /*b3b0*/  SHFL.IDX PT, R0, R3, R0, 0x1f ;  /* 0x00001f0003007589 */ /* 0x004e6400000e0000 */
[----:B-1----:R-:W-:-:S07]  /*b3c0*/  IADD3 R22, R0, UR46, R11 ;  /* 0x0000002e00167c10 */ /* 0x002fce000fffe00b */
.L_x_12121:
[----:B------:R-:W-:Y:S05]  /*b3d0*/  BSYNC B0 ;  /* 0x0000000000007941 */ /* 0x000fea0003800000 */
.L_x_12120:
[----:B------:R-:W-:Y:S04]  /*b3e0*/  BSSY B0, `(.L_x_12122) ;  /* 0x000001d000007945 */ /* 0x000fe80003800000 */
[----:B------:R-:W-:Y:S05]  /*b3f0*/  @!P0 BRA `(.L_x_12123) ;  /* 0x00000000006c8947 */ /* 0x000fea0003800000 */
[----:B-123--:R-:W-:Y:S02]  /*b400*/  LEA R3, R18, UR39, 0x3 ;  /* 0x0000002712037c11 */ /* 0x00efe4000f8e18ff */
[----:B------:R-:W-:Y:S02]  /*b410*/  SHF.L.U32 R0, R19, 0x1f, RZ ;  /* 0x0000001f13007819 */ /* 0x000fe400000006ff */
[----:B------:R-:W-:Y:S02]  /*b420*/  ISETP.NE.AND P1, PT, R17, RZ, PT ;  /* 0x000000ff1100720c */ /* 0x000fe40003f25270 */
[----:B------:R-:W1:Y:S02]  /*b430*/  SYNCS.PHASECHK.TRANS64.TRYWAIT P0, [R3+URZ+0x16860], R0 ;  /* 0x01686000030075a7 */ /* 0x000e64000800017f */
[----:B-1----:R-:W-:Y:S09]  /*b440*/  @!P0 BRA `(.L_x_12124) ;  /* 0x0000000c00048947 */ /* 0x002ff20003800000 */
.L_x_12151:
[----:B------:R-:W-:Y:S05]  /*b450*/  @P1 BRA `(.L_x_12125) ;  /* 0x0000000000141947 */ /* 0x000fea0003800000 */
[----:B------:R-:W-:Y:S01]  /*b460*/  ISETP.NE.AND P0, PT, R23, RZ, PT ;  /* 0x000000ff1700720c */ /* 0x000fe20003f05270 */
[----:B-1----:R-:W-:-:S04]  /*b470*/  IMAD.MOV.U32 R0, RZ, RZ, 0x4000 ;  /* 0x00004000ff007424 */ /* 0x002fc800078e00ff */
[----:B------:R2:W-:Y:S08]  /*b480*/  SYNCS.ARRIVE.TRANS64 RZ, [R3+URZ+0x16850], R0 ;  /* 0x0168500003ff79a7 */ /* 0x0005f0000800003f */
[----:B------:R-:W-:Y:S05]  /*b490*/  @!P0 BRA `(.L_x_12125) ;  /* 0x0000000000048947 */ /* 0x000fea0003800000 */
[----:B------:R-:W-:Y:S01]  /*b4a0*/  BPT.TRAP 0x1 ;  /* 0x000000040000795c */ /* 0x000fe20000300000 */
.L_x_12125:
        /* <DEDUP_REMOVED lines=15> */
[----:B----4-:R-:W-:Y:S01]  /*b5a0*/  NOP ;  /* 0x0000000000007918 */ /* 0x010fe20000000000 */
.L_x_12123:
[----:B------:R-:W-:Y:S05]  /*b5b0*/  BSYNC B0 ;  /* 0x0000000000007941 */ /* 0x000fea0003800000 */
.L_x_12122:
[----:B------:R-:W-:Y:S02]  /*b5c0*/  VIADD R18, R18, 0x1 ;  /* 0x0000000112127836 */ /* 0x000fe40000000000 */
[----:B--2---:R-:W-:-:S03]  /*b5d0*/  IMAD.MOV.U32 R13, RZ, RZ, R22 ;  /* 0x000000ffff0d7224 */ /* 0x004fc600078e0016 */
[----:B------:R-:W-:-:S04]  /*b5e0*/  ISETP.NE.AND P0, PT, R18, 0x2, PT ;  /* 0x000000021200780c */ /* 0x000fc80003f05270 */
[----:B-1----:R-:W-:Y:S02]  /*b5f0*/  SEL R0, RZ, 0x1, P0 ;  /* 0x00000001ff007807 */ /* 0x002fe40000000000 */
[----:B------:R-:W-:Y:S02]  /*b600*/  SEL R18, R18, RZ, P0 ;  /* 0x000000ff12127207 */ /* 0x000fe40000000000 */
[----:B------:R-:W-:-:S07]  /*b610*/  LOP3.LUT R19, R19, R0, RZ, 0x3c, !PT ;  /* 0x0000000013137212 */ /* 0x000fce00078e3cff */
.L_x_12084:
[----:B------:R-:W-:Y:S05]  /*b620*/  BSYNC B6 ;  /* 0x0000000000067941 */ /* 0x000fea0003800000 */
.L_x_12082:
[----:B------:R-:W-:-:S03]  /*b630*/  UMOV UR4, 0xffffffff ;  /* 0xffffffff00047882 */ /* 0x000fc60000000000 */
[----:B------:R-:W-:Y:S05]  /*b640*/  BRA.DIV UR4, `(.L_x_12126) ;  /* 0x0000000a04987947 */ /* 0x000fea000b800000 */
[----:B------:R1:W2:Y:S02]  /*b650*/  SHFL.IDX PT, R14, R13, RZ, 0x1f ;  /* 0x00001fff0d0e7589 */ /* 0x0002a400000e0000 */
.L_x_12154:
[----:B------:R-:W-:Y:S01]  /*b660*/  ISETP.NE.AND P0, PT, R23, RZ, PT ;  /* 0x000000ff1700720c */ /* 0x000fe20003f05270 */
[----:B------:R-:W-:Y:S05]  /*b670*/  WARPSYNC.ALL ;  /* 0x0000000000007948 */ /* 0x000fea0003800000 */
[----:B------:R-:W-:Y:S01]  /*b680*/  BAR.SYNC.DEFER_BLOCKING 0x4, 0x1a0 ;  /* 0x0106800000007b1d */ /* 0x000fe20000010000 */
[----:B--2---:R-:W-:-:S05]  /*b690*/  IMAD.MOV.U32 R22, RZ, RZ, R14 ;  /* 0x000000ffff167224 */ /* 0x004fca00078e000e */
[----:B------:R-:W-:Y:S01]  /*b6a0*/  ULDC UR4, c[0x0][0xda8] ;  /* 0x00036a0000047ab9 */ /* 0x000fe20000000800 */
[----:B------:R-:W-:Y:S01]  /*b6b0*/  @!P0 MOV R0, 0x400 ;  /* 0x0000040000008802 */ /* 0x000fe20000000f00 */
[----:B---3--:R-:W2:Y:S03]  /*b6c0*/  @!P0 S2R R3, SR_CgaCtaId ;  /* 0x0000000000038919 */ /* 0x008ea60000008800 */
[----:B--2---:R-:W-:-:S05]  /*b6d0*/  @!P0 LEA R0, R3, R0, 0x18 ;  /* 0x0000000003008211 */ /* 0x004fca00078ec0ff */
[----:B------:R2:W-:Y:S01]  /*b6e0*/  @!P0 STS [R0+0x168d0], R13 ;  /* 0x0168d00d00008388 */ /* 0x0005e20000000800 */
[----:B------:R-:W-:Y:S06]  /*b6f0*/  BAR.ARV 0x5, 0x1a0 ;  /* 0x0146800000007b1d */ /* 0x000fec0000002000 */
[----:B------:R-:W-:-:S13]  /*b700*/  ISETP.GE.AND P0, PT, R22, UR4, PT ;  /* 0x0000000416007c0c */ /* 0x000fda000bf06270 */
[----:B--2---:R-:W-:Y:S05]  /*b710*/  @!P0 BRA `(.L_x_12127) ;  /* 0xffffffd800d48947 */ /* 0x004fea000383ffff */
.L_x_12079:
        /* <DEDUP_REMOVED lines=11> */
.L_x_12155:
        /* <DEDUP_REMOVED lines=11> */
.L_x_12131:
        /* <DEDUP_REMOVED lines=12> */
.L_x_12156:
[----:B------:R-:W3:Y:S02]  /*b940*/  SYNCS.PHASECHK.TRANS64.TRYWAIT P1, [R3+URZ], R0 ;  /* 0x00000000030075a7 */ /* 0x000ee4000802017f */
[----:B---3--:R-:W-:Y:S05]  /*b950*/  @!P1 BRA `(.L_x_12133) ;  /* 0x0000000800209947 */ /* 0x008fea0003800000 */
.L_x_12157:
[----:B------:R-:W-:Y:S05]  /*b960*/  @!P0 BRA `(.L_x_12134) ;  /* 0x0000000000048947 */ /* 0x000fea0003800000 */
[----:B------:R-:W-:Y:S01]  /*b970*/  BPT.TRAP 0x1 ;  /* 0x000000040000795c */ /* 0x000fe20000300000 */
.L_x_12134:
[----:B---3--:R-:W-:-:S04]  /*b980*/  VIADD R3, R7, 0x16860 ;  /* 0x0001686007037836 */ /* 0x008fc80000000000 */
[----:B--2---:R-:W-:-:S04]  /*b990*/  IMAD R5, R18, 0x8, R3 ;  /* 0x0000000812057824 */ /* 0x004fc800078e0203 */
[----:B------:R-:W2:Y:S02]  /*b9a0*/  SYNCS.PHASECHK.TRANS64.TRYWAIT P0, [R5+URZ], R4 ;  /* 0x00000004050075a7 */ /* 0x000ea4000800017f */
[----:B--2---:R-:W-:Y:S05]  /*b9b0*/  @!P0 BRA `(.L_x_12135) ;  /* 0x00000008001c8947 */ /* 0x004fea0003800000 */
.L_x_12158:
[----:B------:R-:W-:-:S07]  /*b9c0*/  IMAD R3, R6, 0x8, R3 ;  /* 0x0000000806037824 */ /* 0x000fce00078e0203 */
.L_x_12136:
[----:B---3--:R3:W4:Y:S02]  /*b9d0*/  SYNCS.PHASECHK.TRANS64.TRYWAIT P0, [R3+URZ], R0 ;  /* 0x00000000030075a7 */ /* 0x008724000800017f */
[----:B----4-:R-:W-:Y:S05]  /*b9e0*/  @!P0 NANOSLEEP.SYNCS 0x989680 ;  /* 0x009896800000895d */ /* 0x010fea0003900000 */
[----:B------:R-:W4:Y:S02]  /*b9f0*/  @!P0 SYNCS.PHASECHK.TRANS64 P0, [R3+URZ], R0 ;  /* 0x00000000030085a7 */ /* 0x000f24000800007f */
[----:B----4-:R-:W-:Y:S05]  /*ba00*/  @!P0 BRA `(.L_x_12136) ;  /* 0xfffffffc00f08947 */ /* 0x010fea000383ffff */
.L_x_12130:
[----:B------:R-:W-:Y:S05]  /*ba10*/  BSYNC B0 ;  /* 0x0000000000007941 */ /* 0x000fea0003800000 */
.L_x_12129:
[----:B------:R-:W-:Y:S05]  /*ba20*/  EXIT ;  /* 0x000000000000794d */ /* 0x000fea0003800000 */
.L_x_12036:
[----:B-1----:R-:W-:-:S04]  /*ba30*/  IMAD.U32 R3, RZ, RZ, UR40 ;  /* 0x00000028ff037e24 */ /* 0x002fc8000f8e00ff */
[----:B------:R1:W2:Y:S03]  /*ba40*/  SYNCS.PHASECHK.TRANS64.TRYWAIT P1, [R3+URZ+0x16800], R0 ;  /* 0x01680000030075a7 */ /* 0x0002a6000802017f */
[----:B--2---:R-:W-:Y:S05]  /*ba50*/  @!P1 NANOSLEEP.SYNCS 0x989680 ;  /* 0x009896800000995d */ /* 0x004fea0003900000 */
[----:B------:R-:W2:Y:S02]  /*ba60*/  @!P1 SYNCS.PHASECHK.TRANS64 P1, [R3+URZ+0x16800], R0 ;  /* 0x01680000030095a7 */ /* 0x000ea4000802007f */
[----:B--2---:R-:W-:Y:S05]  /*ba70*/  @!P1 BRA `(.L_x_12036) ;  /* 0xfffffffc00ec9947 */ /* 0x004fea000383ffff */
[----:B------:R-:W-:Y:S05]  /*ba80*/  BRA `(.L_x_12137) ;  /* 0xffffff5800b07947 */ /* 0x000fea000383ffff */
.L_x_12040:
[----:B--2---:R2:W3:Y:S02]  /*ba90*/  SYNCS.PHASECHK.TRANS64.TRYWAIT P2, [R3+URZ+0x16830], R0 ;  /* 0x01683000030075a7 */ /* 0x0044e4000804017f */
[----:B---3--:R-:W-:Y:S05]  /*baa0*/  @!P2 NANOSLEEP.SYNCS 0x989680 ;  /* 0x009896800000a95d */ /* 0x008fea0003900000 */
[----:B------:R-:W3:Y:S02]  /*bab0*/  @!P2 SYNCS.PHASECHK.TRANS64 P2, [R3+URZ+0x16830], R0 ;  /* 0x016830000300a5a7 */ /* 0x000ee4000804007f */
[----:B---3--:R-:W-:Y:S05]  /*bac0*/  @!P2 BRA `(.L_x_12040) ;  /* 0xfffffffc00f0a947 */ /* 0x008fea000383ffff */
[----:B------:R-:W-:Y:S05]  /*bad0*/  BRA `(.L_x_12039) ;  /* 0xffffff5800d47947 */ /* 0x000fea000383ffff */
.L_x_12045:
[----:B--2---:R-:W-:-:S04]  /*bae0*/  IMAD.U32 R5, RZ, RZ, UR6 ;  /* 0x00000006ff057e24 */ /* 0x004fc8000f8e00ff */
[----:B------:R2:W3:Y:S03]  /*baf0*/  SYNCS.PHASECHK.TRANS64.TRYWAIT P3, [R5+URZ+0x16830], R0 ;  /* 0x01683000050075a7 */ /* 0x0004e6000806017f */
[----:B---3--:R-:W-:Y:S05]  /*bb00*/  @!P3 NANOSLEEP.SYNCS 0x989680 ;  /* 0x009896800000b95d */ /* 0x008fea0003900000 */
[----:B------:R-:W3:Y:S02]  /*bb10*/  @!P3 SYNCS.PHASECHK.TRANS64 P3, [R5+URZ+0x16830], R0 ;  /* 0x016830000500b5a7 */ /* 0x000ee4000806007f */
[----:B---3--:R-:W-:Y:S05]  /*bb20*/  @!P3 BRA `(.L_x_12045) ;  /* 0xfffffffc00ecb947 */ /* 0x008fea000383ffff */
[----:B------:R-:W-:Y:S05]  /*bb30*/  BRA `(.L_x_12042) ;  /* 0xffffff7c00847947 */ /* 0x000fea000383ffff */
.L_x_12049:
[----:B--2---:R-:W-:-:S04]  /*bb40*/  IMAD.U32 R5, RZ, RZ, UR6 ;  /* 0x00000006ff057e24 */ /* 0x004fc8000f8e00ff */
[----:B------:R2:W3:Y:S03]  /*bb50*/  SYNCS.PHASECHK.TRANS64.TRYWAIT P2, [R5+URZ+0x16850], R0 ;  /* 0x01685000050075a7 */ /* 0x0004e6000804017f */
[----:B---3--:R-:W-:Y:S05]  /*bb60*/  @!P2 NANOSLEEP.SYNCS 0x989680 ;  /* 0x009896800000a95d */ /* 0x008fea0003900000 */
[----:B------:R-:W3:Y:S02]  /*bb70*/  @!P2 SYNCS.PHASECHK.TRANS64 P2, [R5+URZ+0x16850], R0 ;  /* 0x016850000500a5a7 */ /* 0x000ee4000804007f */
[----:B---3--:R-:W-:Y:S05]  /*bb80*/  @!P2 BRA `(.L_x_12049) ;  /* 0xfffffffc00eca947 */ /* 0x008fea000383ffff */
[----:B------:R-:W-:Y:S05]  /*bb90*/  BRA `(.L_x_12046) ;  /* 0xffffff7c00f47947 */ /* 0x000fea000383ffff */
.L_x_12055:
[----:B--2---:R-:W-:-:S04]  /*bba0*/  IMAD.U32 R5, RZ, RZ, UR6 ;  /* 0x00000006ff057e24 */ /* 0x004fc8000f8e00ff */
[----:B------:R2:W3:Y:S03]  /*bbb0*/  SYNCS.PHASECHK.TRANS64.TRYWAIT P3, [R5+URZ+0x16830], R0 ;  /* 0x01683000050075a7 */ /* 0x0004e6000806017f */
[----:B---3--:R-:W-:Y:S05]  /*bbc0*/  @!P3 NANOSLEEP.SYNCS 0x989680 ;  /* 0x009896800000b95d */ /* 0x008fea0003900000 */
[----:B------:R-:W3:Y:S02]  /*bbd0*/  @!P3 SYNCS.PHASECHK.TRANS64 P3, [R5+URZ+0x16830], R0 ;  /* 0x016830000500b5a7 */ /* 0x000ee4000806007f */
[----:B---3--:R-:W-:Y:S05]  /*bbe0*/  @!P3 BRA `(.L_x_12055) ;  /* 0xfffffffc00ecb947 */ /* 0x008fea000383ffff */
[----:B------:R-:W-:Y:S05]  /*bbf0*/  BRA `(.L_x_12052) ;  /* 0xffffffa000d07947 */ /* 0x000fea000383ffff */
.L_x_12059:
[----:B--2---:R-:W-:-:S04]  /*bc00*/  IMAD.U32 R5, RZ, RZ, UR6 ;  /* 0x00000006ff057e24 */ /* 0x004fc8000f8e00ff */
[----:B------:R2:W3:Y:S03]  /*bc10*/  SYNCS.PHASECHK.TRANS64.TRYWAIT P2, [R5+URZ+0x16850], R0 ;  /* 0x01685000050075a7 */ /* 0x0004e6000804017f */
[----:B---3--:R-:W-:Y:S05]  /*bc20*/  @!P2 NANOSLEEP.SYNCS 0x989680 ;  /* 0x009896800000a95d */ /* 0x008fea0003900000 */
[----:B------:R-:W3:Y:S02]  /*bc30*/  @!P2 SYNCS.PHASECHK.TRANS64 P2, [R5+URZ+0x16850], R0 ;  /* 0x016850000500a5a7 */ /* 0x000ee4000804007f */
[----:B---3--:R-:W-:Y:S05]  /*bc40*/  @!P2 BRA `(.L_x_12059) ;  /* 0xfffffffc00eca947 */ /* 0x008fea000383ffff */
[----:B------:R-:W-:Y:S05]  /*bc50*/  BRA `(.L_x_12056) ;  /* 0xffffffa400407947 */ /* 0x000fea000383ffff */
.L_x_12064:
[----:B--2---:R-:W-:-:S04]  /*bc60*/  IMAD.U32 R7, RZ, RZ, UR5 ;  /* 0x00000005ff077e24 */ /* 0x004fc8000f8e00ff */
[----:B------:R2:W3:Y:S03]  /*bc70*/  SYNCS.PHASECHK.TRANS64.TRYWAIT P0, [R7+URZ+0x16850], R6 ;  /* 0x01685006070075a7 */ /* 0x0004e6000800017f */
[----:B---3--:R-:W-:Y:S05]  /*bc80*/  @!P0 NANOSLEEP.SYNCS 0x989680 ;  /* 0x009896800000895d */ /* 0x008fea0003900000 */
[----:B------:R-:W3:Y:S02]  /*bc90*/  @!P0 SYNCS.PHASECHK.TRANS64 P0, [R7+URZ+0x16850], R6 ;  /* 0x01685006070085a7 */ /* 0x000ee4000800007f */
[----:B---3--:R-:W-:Y:S05]  /*bca0*/  @!P0 BRA `(.L_x_12064) ;  /* 0xfffffffc00ec8947 */ /* 0x008fea000383ffff */
[----:B------:R-:W-:Y:S05]  /*bcb0*/  BRA `(.L_x_12063) ;  /* 0xffffffbc00a47947 */ /* 0x000fea000383ffff */
.L_x_12088:
[----:B------:R-:W-:Y:S02]  /*bcc0*/  IMAD.MOV.U32 R13, RZ, RZ, R16 ;  /* 0x000000ffff0d7224 */ /* 0x000fe400078e0010 */
[----:B------:R-:W-:Y:S02]  /*bcd0*/  IMAD.MOV.U32 R12, RZ, RZ, RZ ;  /* 0x000000ffff0c7224 */ /* 0x000fe400078e00ff */
[----:B------:R-:W-:Y:S02]  /*bce0*/  IMAD.MOV.U32 R11, RZ, RZ, 0x1f ;  /* 0x0000001fff0b7424 */ /* 0x000fe400078e00ff */
[----:B------:R-:W-:-:S07]  /*bcf0*/  IMAD.MOV.U32 R15, RZ, RZ, -0x1 ;  /* 0xffffffffff0f7424 */ /* 0x000fce00078e00ff */
[----:B------:R-:W-:Y:S05]  /*bd00*/  WARPSYNC.COLLECTIVE R15, `(.L_x_12138) ;  /* 0x000000000f087348 */ /* 0x000fea0003c00000 */
[----:B------:R1:W2:Y:S02]  /*bd10*/  SHFL.IDX P6, R14, R13, R12, R11 ;  /* 0x0000000c0d0e7389 */ /* 0x0002a400000c000b */
[----:B-12---:R-:W-:Y:S01]  /*bd20*/  ENDCOLLECTIVE ;  /* 0x000000000000791b */ /* 0x006fe20003800000 */
.L_x_12138:
[----:B------:R-:W-:Y:S05]  /*bd30*/  BRA `(.L_x_12139) ;  /* 0xffffffdc00ec7947 */ /* 0x000fea000383ffff */
.L_x_12089:
[----:B------:R-:W-:Y:S01]  /*bd40*/  BSSY B0, `(.L_x_12140) ;  /* 0x0000006000007945 */ /* 0x000fe20003800000 */
[----:B------:R-:W-:-:S07]  /*bd50*/  IMAD.MOV.U32 R15, RZ, RZ, -0x1 ;  /* 0xffffffffff0f7424 */ /* 0x000fce00078e00ff */
[----:B------:R-:W-:Y:S05]  /*bd60*/  WARPSYNC.COLLECTIVE R15, `(.L_x_12141) ;  /* 0x000000000f0c7348 */ /* 0x000fea0003c00000 */
[----:B------:R-:W-:Y:S02]  /*bd70*/  ELECT P6, UR62, PT ;  /* 0x00000000003e782f */ /* 0x000fe400038c0000 */
[----:B------:R-:W-:Y:S01]  /*bd80*/  MOV R14, UR62 ;  /* 0x0000003e000e7c02 */ /* 0x000fe20008000f00 */
[----:B------:R-:W-:Y:S10]  /*bd90*/  ENDCOLLECTIVE ;  /* 0x000000000000791b */ /* 0x000ff40003800000 */
.L_x_12141:
[----:B------:R-:W-:Y:S05]  /*bda0*/  BSYNC B0 ;  /* 0x0000000000007941 */ /* 0x000fea0003800000 */
.L_x_12140:
[----:B------:R-:W-:Y:S01]  /*bdb0*/  PLOP3.LUT P0, PT, P6, PT, PT, 0x80, 0x0 ;  /* 0x000000000000781c */ /* 0x000fe2000370f070 */
[----:B------:R-:W-:-:S12]  /*bdc0*/  BRA `(.L_x_12142) ;  /* 0xffffffdc00d87947 */ /* 0x000fd8000383ffff */
.L_x_12092:
[----:B--2---:R2:W3:Y:S02]  /*bdd0*/  SYNCS.PHASECHK.TRANS64.TRYWAIT P4, [R13+URZ+0x16840], R12 ;  /* 0x0168400c0d0075a7 */ /* 0x0044e4000808017f */
[----:B---3--:R-:W-:Y:S05]  /*bde0*/  @!P4 NANOSLEEP.SYNCS 0x989680 ;  /* 0x009896800000c95d */ /* 0x008fea0003900000 */
[----:B------:R-:W3:Y:S02]  /*bdf0*/  @!P4 SYNCS.PHASECHK.TRANS64 P4, [R13+URZ+0x16840], R12 ;  /* 0x0168400c0d00c5a7 */ /* 0x000ee4000808007f */
[----:B---3--:R-:W-:Y:S05]  /*be00*/  @!P4 BRA `(.L_x_12092) ;  /* 0xfffffffc00f0c947 */ /* 0x008fea000383ffff */
[----:B------:R-:W-:Y:S05]  /*be10*/  BRA `(.L_x_12143) ;  /* 0xffffffe0002c7947 */ /* 0x000fea000383ffff */
.L_x_12094:
[----:B-1----:R-:W-:-:S04]  /*be20*/  IMAD.U32 R5, RZ, RZ, UR39 ;  /* 0x00000027ff057e24 */ /* 0x002fc8000f8e00ff */
[----:B------:R1:W3:Y:S03]  /*be30*/  SYNCS.PHASECHK.TRANS64.TRYWAIT P3, [R5+URZ+0x16820], R4 ;  /* 0x01682004050075a7 */ /* 0x0002e6000806017f */
[----:B---3--:R-:W-:Y:S05]  /*be40*/  @!P3 NANOSLEEP.SYNCS 0x989680 ;  /* 0x009896800000b95d */ /* 0x008fea0003900000 */
[----:B------:R-:W3:Y:S02]  /*be50*/  @!P3 SYNCS.PHASECHK.TRANS64 P3, [R5+URZ+0x16820], R4 ;  /* 0x016820040500b5a7 */ /* 0x000ee4000806007f */
[----:B---3--:R-:W-:Y:S05]  /*be60*/  @!P3 BRA `(.L_x_12094) ;  /* 0xfffffffc00ecb947 */ /* 0x008fea000383ffff */
[----:B------:R-:W-:Y:S05]  /*be70*/  BRA `(.L_x_12144) ;  /* 0xffffffe000cc7947 */ /* 0x000fea000383ffff */
.L_x_12100:
[----:B-1----:R1:W3:Y:S02]  /*be80*/  SYNCS.PHASECHK.TRANS64.TRYWAIT P4, [R3+URZ+0x16840], R2 ;  /* 0x01684002030075a7 */ /* 0x0022e4000808017f */
[----:B---3--:R-:W-:Y:S05]  /*be90*/  @!P4 NANOSLEEP.SYNCS 0x989680 ;  /* 0x009896800000c95d */ /* 0x008fea0003900000 */
[----:B------:R-:W3:Y:S02]  /*bea0*/  @!P4 SYNCS.PHASECHK.TRANS64 P4, [R3+URZ+0x16840], R2 ;  /* 0x016840020300c5a7 */ /* 0x000ee4000808007f */
[----:B---3--:R-:W-:Y:S05]  /*beb0*/  @!P4 BRA `(.L_x_12100) ;  /* 0xfffffffc00f0c947 */ /* 0x008fea000383ffff */
[----:B------:R-:W-:Y:S05]  /*bec0*/  BRA `(.L_x_12145) ;  /* 0xffffffe4006c7947 */ /* 0x000fea000383ffff */
.L_x_12102:
[----:B-1----:R1:W3:Y:S02]  /*bed0*/  SYNCS.PHASECHK.TRANS64.TRYWAIT P4, [R2+URZ+0x60], R3 ;  /* 0x00006003020075a7 */ /* 0x0022e4000808017f */
[----:B---3--:R-:W-:Y:S05]  /*bee0*/  @!P4 NANOSLEEP.SYNCS 0x989680 ;  /* 0x009896800000c95d */ /* 0x008fea0003900000 */
[----:B------:R-:W3:Y:S02]  /*bef0*/  @!P4 SYNCS.PHASECHK.TRANS64 P4, [R2+URZ+0x60], R3 ;  /* 0x000060030200c5a7 */ /* 0x000ee4000808007f */
[----:B---3--:R-:W-:Y:S05]  /*bf00*/  @!P4 BRA `(.L_x_12102) ;  /* 0xfffffffc00f0c947 */ /* 0x008fea000383ffff */
[----:B------:R-:W-:Y:S05]  /*bf10*/  BRA `(.L_x_12146) ;  /* 0xffffffe400c07947 */ /* 0x000fea000383ffff */
.L_x_12108:
[----:B-1----:R1:W2:Y:S02]  /*bf20*/  SYNCS.PHASECHK.TRANS64.TRYWAIT P4, [R4+URZ+0x16840], R3 ;  /* 0x01684003040075a7 */ /* 0x0022a4000808017f */
[----:B--2---:R-:W-:Y:S05]  /*bf30*/  @!P4 NANOSLEEP.SYNCS 0x989680 ;  /* 0x009896800000c95d */ /* 0x004fea0003900000 */
[----:B------:R-:W2:Y:S02]  /*bf40*/  @!P4 SYNCS.PHASECHK.TRANS64 P4, [R4+URZ+0x16840], R3 ;  /* 0x016840030400c5a7 */ /* 0x000ea4000808007f */
[----:B--2---:R-:W-:Y:S05]  /*bf50*/  @!P4 BRA `(.L_x_12108) ;  /* 0xfffffffc00f0c947 */ /* 0x004fea000383ffff */
[----:B------:R-:W-:Y:S05]  /*bf60*/  BRA `(.L_x_12147) ;  /* 0xffffffe800b87947 */ /* 0x000fea000383ffff */
.L_x_12110:
[----:B-1----:R1:W2:Y:S02]  /*bf70*/  SYNCS.PHASECHK.TRANS64.TRYWAIT P4, [R4+URZ+0x60], R19 ;  /* 0x00006013040075a7 */ /* 0x0022a4000808017f */
[----:B--2---:R-:W-:Y:S05]  /*bf80*/  @!P4 NANOSLEEP.SYNCS 0x989680 ;  /* 0x009896800000c95d */ /* 0x004fea0003900000 */
[----:B------:R-:W2:Y:S02]  /*bf90*/  @!P4 SYNCS.PHASECHK.TRANS64 P4, [R4+URZ+0x60], R19 ;  /* 0x000060130400c5a7 */ /* 0x000ea4000808007f */
[----:B--2---:R-:W-:Y:S05]  /*bfa0*/  @!P4 BRA `(.L_x_12110) ;  /* 0xfffffffc00f0c947 */ /* 0x004fea000383ffff */
[----:B------:R-:W-:Y:S05]  /*bfb0*/  BRA `(.L_x_12148) ;  /* 0xffffffec000c7947 */ /* 0x000fea000383ffff */
.L_x_12115:
[----:B-1----:R1:W2:Y:S02]  /*bfc0*/  SYNCS.PHASECHK.TRANS64.TRYWAIT P4, [R3+URZ+0x16840], R4 ;  /* 0x01684004030075a7 */ /* 0x0022a4000808017f */
[----:B--2---:R-:W-:Y:S05]  /*bfd0*/  @!P4 NANOSLEEP.SYNCS 0x989680 ;  /* 0x009896800000c95d */ /* 0x004fea0003900000 */
[----:B------:R-:W2:Y:S02]  /*bfe0*/  @!P4 SYNCS.PHASECHK.TRANS64 P4, [R3+URZ+0x16840], R4 ;  /* 0x016840040300c5a7 */ /* 0x000ea4000808007f */
[----:B--2---:R-:W-:Y:S05]  /*bff0*/  @!P4 BRA `(.L_x_12115) ;  /* 0xfffffffc00f0c947 */ /* 0x004fea000383ffff */
[----:B------:R-:W-:Y:S05]  /*c000*/  BRA `(.L_x_12149) ;  /* 0xffffffec00dc7947 */ /* 0x000fea000383ffff */
.L_x_12117:
[----:B-1----:R1:W2:Y:S02]  /*c010*/  SYNCS.PHASECHK.TRANS64.TRYWAIT P4, [R3+URZ+0x60], R12 ;  /* 0x0000600c030075a7 */ /* 0x0022a4000808017f */
[----:B--2---:R-:W-:Y:S05]  /*c020*/  @!P4 NANOSLEEP.SYNCS 0x989680 ;  /* 0x009896800000c95d */ /* 0x004fea0003900000 */
[----:B------:R-:W2:Y:S02]  /*c030*/  @!P4 SYNCS.PHASECHK.TRANS64 P4, [R3+URZ+0x60], R12 ;  /* 0x0000600c0300c5a7 */ /* 0x000ea4000808007f */
[----:B--2---:R-:W-:Y:S05]  /*c040*/  @!P4 BRA `(.L_x_12117) ;  /* 0xfffffffc00f0c947 */ /* 0x004fea000383ffff */
[----:B------:R-:W-:Y:S05]  /*c050*/  BRA `(.L_x_12150) ;  /* 0xfffffff000307947 */ /* 0x000fea000383ffff */
.L_x_12124:
[----:B-1----:R1:W2:Y:S02]  /*c060*/  SYNCS.PHASECHK.TRANS64.TRYWAIT P0, [R3+URZ+0x16860], R0 ;  /* 0x01686000030075a7 */ /* 0x0022a4000800017f */
[----:B--2---:R-:W-:Y:S05]  /*c070*/  @!P0 NANOSLEEP.SYNCS 0x989680 ;  /* 0x009896800000895d */ /* 0x004fea0003900000 */
[----:B------:R-:W2:Y:S02]  /*c080*/  @!P0 SYNCS.PHASECHK.TRANS64 P0, [R3+URZ+0x16860], R0 ;  /* 0x01686000030085a7 */ /* 0x000ea4000800007f */
[----:B--2---:R-:W-:Y:S05]  /*c090*/  @!P0 BRA `(.L_x_12124) ;  /* 0xfffffffc00f08947 */ /* 0x004fea000383ffff */
[----:B------:R-:W-:Y:S05]  /*c0a0*/  BRA `(.L_x_12151) ;  /* 0xfffffff000e87947 */ /* 0x000fea000383ffff */
.L_x_12126:
[----:B------:R-:W-:Y:S01]  /*c0b0*/  BSSY B0, `(.L_x_12152) ;  /* 0x0000007000007945 */ /* 0x000fe20003800000 */
[----:B------:R-:W-:Y:S02]  /*c0c0*/  IMAD.MOV.U32 R12, RZ, RZ, RZ ;  /* 0x000000ffff0c7224 */ /* 0x000fe400078e00ff */
[----:B------:R-:W-:Y:S02]  /*c0d0*/  IMAD.MOV.U32 R11, RZ, RZ, 0x1f ;  /* 0x0000001fff0b7424 */ /* 0x000fe400078e00ff */
[----:B------:R-:W-:-:S07]  /*c0e0*/  IMAD.MOV.U32 R15, RZ, RZ, -0x1 ;  /* 0xffffffffff0f7424 */ /* 0x000fce00078e00ff */
[----:B---3--:R-:W-:Y:S05]  /*c0f0*/  WARPSYNC.COLLECTIVE R15, `(.L_x_12153) ;  /* 0x000000000f087348 */ /* 0x008fea0003c00000 */
[----:B------:R1:W2:Y:S02]  /*c100*/  SHFL.IDX P6, R14, R13, R12, R11 ;  /* 0x0000000c0d0e7389 */ /* 0x0002a400000c000b */
[----:B-123--:R-:W-:Y:S01]  /*c110*/  ENDCOLLECTIVE ;  /* 0x000000000000791b */ /* 0x00efe20003800000 */
.L_x_12153:
[----:B------:R-:W-:Y:S05]  /*c120*/  BSYNC B0 ;  /* 0x0000000000007941 */ /* 0x000fea0003800000 */
.L_x_12152:
[----:B------:R-:W-:Y:S05]  /*c130*/  BRA `(.L_x_12154) ;  /* 0xfffffff400487947 */ /* 0x000fea000383ffff */
.L_x_12128:
[----:B--2---:R2:W3:Y:S02]  /*c140*/  SYNCS.PHASECHK.TRANS64.TRYWAIT P0, [R7+URZ+0x16820], R0 ;  /* 0x01682000070075a7 */ /* 0x0044e4000800017f */
[----:B---3--:R-:W-:Y:S05]  /*c150*/  @!P0 NANOSLEEP.SYNCS 0x989680 ;  /* 0x009896800000895d */ /* 0x008fea0003900000 */
[----:B------:R-:W3:Y:S02]  /*c160*/  @!P0 SYNCS.PHASECHK.TRANS64 P0, [R7+URZ+0x16820], R0 ;  /* 0x01682000070085a7 */ /* 0x000ee4000800007f */
[----:B---3--:R-:W-:Y:S05]  /*c170*/  @!P0 BRA `(.L_x_12128) ;  /* 0xfffffffc00f08947 */ /* 0x008fea000383ffff */
[----:B------:R-:W-:Y:S05]  /*c180*/  BRA `(.L_x_12155) ;  /* 0xfffffff400907947 */ /* 0x000fea000383ffff */
.L_x_12132:
[----:B--2---:R2:W3:Y:S02]  /*c190*/  SYNCS.PHASECHK.TRANS64.TRYWAIT P1, [R5+URZ], R4 ;  /* 0x00000004050075a7 */ /* 0x0044e4000802017f */
[----:B---3--:R-:W-:Y:S05]  /*c1a0*/  @!P1 NANOSLEEP.SYNCS 0x989680 ;  /* 0x009896800000995d */ /* 0x008fea0003900000 */
[----:B------:R-:W3:Y:S02]  /*c1b0*/  @!P1 SYNCS.PHASECHK.TRANS64 P1, [R5+URZ], R4 ;  /* 0x00000004050095a7 */ /* 0x000ee4000802007f */
[----:B---3--:R-:W-:Y:S05]  /*c1c0*/  @!P1 BRA `(.L_x_12132) ;  /* 0xfffffffc00f09947 */ /* 0x008fea000383ffff */
[----:B------:R-:W-:Y:S05]  /*c1d0*/  BRA `(.L_x_12156) ;  /* 0xfffffff400d87947 */ /* 0x000fea000383ffff */
.L_x_12133:
[----:B---3--:R3:W4:Y:S02]  /*c1e0*/  SYNCS.PHASECHK.TRANS64.TRYWAIT P1, [R3+URZ], R0 ;  /* 0x00000000030075a7 */ /* 0x008724000802017f */
[----:B----4-:R-:W-:Y:S05]  /*c1f0*/  @!P1 NANOSLEEP.SYNCS 0x989680 ;  /* 0x009896800000995d */ /* 0x010fea0003900000 */
[----:B------:R-:W4:Y:S02]  /*c200*/  @!P1 SYNCS.PHASECHK.TRANS64 P1, [R3+URZ], R0 ;  /* 0x00000000030095a7 */ /* 0x000f24000802007f */
[----:B----4-:R-:W-:Y:S05]  /*c210*/  @!P1 BRA `(.L_x_12133) ;  /* 0xfffffffc00f09947 */ /* 0x010fea000383ffff */
[----:B------:R-:W-:Y:S05]  /*c220*/  BRA `(.L_x_12157) ;  /* 0xfffffff400cc7947 */ /* 0x000fea000383ffff */
.L_x_12135:
[----:B--2---:R2:W3:Y:S02]  /*c230*/  SYNCS.PHASECHK.TRANS64.TRYWAIT P0, [R5+URZ], R4 ;  /* 0x00000004050075a7 */ /* 0x0044e4000800017f */
[----:B---3--:R-:W-:Y:S05]  /*c240*/  @!P0 NANOSLEEP.SYNCS 0x989680 ;  /* 0x009896800000895d */ /* 0x008fea0003900000 */
[----:B------:R-:W3:Y:S02]  /*c250*/  @!P0 SYNCS.PHASECHK.TRANS64 P0, [R5+URZ], R4 ;  /* 0x00000004050085a7 */ /* 0x000ee4000800007f */
[----:B---3--:R-:W-:Y:S05]  /*c260*/  @!P0 BRA `(.L_x_12135) ;  /* 0xfffffffc00f08947 */ /* 0x008fea000383ffff */
[----:B------:R-:W-:Y:S05]  /*c270*/  BRA `(.L_x_12158) ;  /* 0xfffffff400d07947 */ /* 0x000fea000383ffff */
.L_x_12159:
        /* <DEDUP_REMOVED lines=16> */
.L_x_12794:


//--------------------- .text._ZN7cutlass13device_kernelIN5flash11enable_sm90INS1_16FlashAttnFwdSm90INS1_25CollectiveMainloopFwdSm90ILi2EN4cute5tupleIJNS5_1CILi1EEES8_S8_EEENS6_IJNS7_ILi192EEENS7_ILi128EEENS7_ILi64EEEEEELi64ENS_10bfloat16_tEfNS_4arch4Sm90ELb1ELb0ELb0ELb1ELb0ELb0ELb0ELb1ELb1ELb0ELb0ELb0EEENS1_21CollectiveEpilogueFwdINS6_IJSA_SC_SB_EEES9_SE_SG_Li384ELb1ELb0ELb0ELb0EEENS1_36VarlenDynamicPersistentTileSchedulerILi192ELi128ELi384ELi32ELb0ELb0ELb1ELb1ELb1ELb1EEEEEEEEEvNT_6ParamsE --------------------------
	.section	.text._ZN7cutlass13device_kernelIN5flash11enable_sm90INS1_16FlashAttnFwdSm90INS1_25CollectiveMainloopFwdSm90ILi2EN4cute5tupleIJNS5_1CILi1EEES8_S8_EEENS6_IJNS7_ILi192EEENS7_ILi128EEENS7_ILi64EEEEEELi64ENS_10bfloat16_tEfNS_4arch4Sm90ELb1ELb0ELb0ELb1ELb0ELb0ELb0ELb1ELb1ELb0ELb0ELb0EEENS1_21CollectiveEpilogueFwdINS6_IJSA_SC_SB_EEES9_SE_SG_Li384ELb1ELb0ELb0ELb0EEENS1_36VarlenDynamicPersistentTileSchedulerILi192ELi128ELi384ELi32ELb0ELb0ELb1ELb1ELb1ELb1EEEEEEEEEvNT_6ParamsE,"ax",@progbits
	.align	128
.text._ZN7cutlass13device_kernelIN5flash11enable_sm90INS1_16FlashAttnFwdSm90INS1_25CollectiveMainloopFwdSm90ILi2EN4cute5tupleIJNS5_1CILi1EEES8_S8_EEENS6_IJNS7_ILi192EEENS7_ILi128EEENS7_ILi64EEEEEELi64ENS_10bfloat16_tEfNS_4arch4Sm90ELb1ELb0ELb0ELb1ELb0ELb0ELb0ELb1ELb1ELb0ELb0ELb0EEENS1_21CollectiveEpilogueFwdINS6_IJSA_SC_SB_EEES9_SE_SG_Li384ELb1ELb0ELb0ELb0EEENS1_36VarlenDynamicPersistentTileSchedulerILi192ELi128ELi384ELi32ELb0ELb0ELb1ELb1ELb1ELb1EEEEEEEEEvNT_6ParamsE:
        .type           _ZN7cutlass13device_kernelIN5flash11enable_sm90INS1_16FlashAttnFwdSm90INS1_25CollectiveMainloopFwdSm90ILi2EN4cute5tupleIJNS5_1CILi1EEES8_S8_EEENS6_IJNS7_ILi192EEENS7_ILi128EEENS7_ILi64EEEEEELi64ENS_10bfloat16_tEfNS_4arch4Sm90ELb1ELb0ELb0ELb1ELb0ELb0ELb0ELb1ELb1ELb0ELb0ELb0EEENS1_21CollectiveEpilogueFwdINS6_IJSA_SC_SB_EEES9_SE_SG_Li384ELb1ELb0ELb0ELb0EEENS1_36VarlenDynamicPersistentTileSchedulerILi192ELi128ELi384ELi32ELb0ELb0ELb1ELb1ELb1ELb1EEEEEEEEEvNT_6ParamsE,@function
        .size           _ZN7cutlass13device_kernelIN5flash11enable_sm90INS1_16FlashAttnFwdSm90INS1_25CollectiveMainloopFwdSm90ILi2EN4cute5tupleIJNS5_1CILi1EEES8_S8_EEENS6_IJNS7_ILi192EEENS7_ILi128EEENS7_ILi64EEEEEELi64ENS_10bfloat16_tEfNS_4arch4Sm90ELb1ELb0ELb0ELb1ELb0ELb0ELb0ELb1ELb1ELb0ELb0ELb0EEENS1_21CollectiveEpilogueFwdINS6_IJSA_SC_SB_EEES9_SE_SG_Li384ELb1ELb0ELb0ELb0EEENS1_36VarlenDynamicPersistentTileSchedulerILi192ELi128ELi384ELi32ELb0ELb0ELb1ELb1ELb1ELb1EEEEEEEEEvNT_6ParamsE,(.L_x_12795 - _ZN7cutlass13device_kernelIN5flash11enable_sm90INS1_16FlashAttnFwdSm90INS1_25CollectiveMainloopFwdSm90ILi2EN4cute5tupleIJNS5_1CILi1EEES8_S8_EEENS6_IJNS7_ILi192EEENS7_ILi128EEENS7_ILi64EEEEEELi64ENS_10bfloat16_tEfNS_4arch4Sm90ELb1ELb0ELb0ELb1ELb0ELb0ELb0ELb1ELb1ELb0ELb0ELb0EEENS1_21CollectiveEpilogueFwdINS6_IJSA_SC_SB_EEES9_SE_SG_Li384ELb1ELb0ELb0ELb0EEENS1_36VarlenDynamicPersistentTileSchedulerILi192ELi128ELi384ELi32ELb0ELb0ELb1ELb1ELb1ELb1EEEEEEEEEvNT_6ParamsE)
        .other          _ZN7cutlass13device_kernelIN5flash11enable_sm90INS1_16FlashAttnFwdSm90INS1_25CollectiveMainloopFwdSm90ILi2EN4cute5tupleIJNS5_1CILi1EEES8_S8_EEENS6_IJNS7_ILi192EEENS7_ILi128EEENS7_ILi64EEEEEELi64ENS_10bfloat16_tEfNS_4arch4Sm90ELb1ELb0ELb0ELb1ELb0ELb0ELb0ELb1ELb1ELb0ELb0ELb0EEENS1_21CollectiveEpilogueFwdINS6_IJSA_SC_SB_EEES9_SE_SG_Li384ELb1ELb0ELb0ELb0EEENS1_36VarlenDynamicPersistentTileSchedulerILi192ELi128ELi384ELi32ELb0ELb0ELb1ELb1ELb1ELb1EEEEEEEEEvNT_6ParamsE,@"STO_CUDA_ENTRY STV_DEFAULT"
_ZN7cutlass13device_kernelIN5flash11enable_sm90INS1_16FlashAttnFwdSm90INS1_25CollectiveMainloopFwdSm90ILi2EN4cute5tupleIJNS5_1CILi1EEES8_S8_EEENS6_IJNS7_ILi192EEENS7_ILi128EEENS7_ILi64EEEEEELi64ENS_10bfloat16_tEfNS_4arch4Sm90ELb1ELb0ELb0ELb1ELb0ELb0ELb0ELb1ELb1ELb0ELb0ELb0EEENS1_21CollectiveEpilogueFwdINS6_IJSA_SC_SB_EEES9_SE_SG_Li384ELb1ELb0ELb0ELb0EEENS1_36VarlenDynamicPersistentTileSchedulerILi192ELi128ELi384ELi32ELb0ELb0ELb1ELb1ELb1ELb1EEEEEEEEEvNT_6ParamsE:
        /* <DEDUP_REMOVED lines=21> */
.L_x_12161:
[----:B------:R-:W-:Y:S05]  /*0150*/  BSYNC B0 ;  /* 0x0000000000007941 */ /* 0x000fea0003800000 */
.L_x_12160:
        /* <DEDUP_REMOVED lines=41> */
.L_x_12162:
        /* <DEDUP_REMOVED lines=22> */
.L_x_12163:
        /* <DEDUP_REMOVED lines=18> */
.L_x_12164:
        /* <DEDUP_REMOVED lines=22> */
.L_x_12165:
        /* <DEDUP_REMOVED lines=22> */
.L_x_12166:
[----:B------:R-:W-:Y:S01]  /*0930*/  PLOP3.LUT P0, PT, PT, PT, UP0, 0x80, 0x0 ;  /* 0x000000000000781c */ /* 0x000fe20003f0f008 */
[----:B------:R-:W-:Y:S01]  /*0940*/  UMOV UR36, 0x1 ;  /* 0x0000000100247882 */ /* 0x000fe20000000000 */
[----:B------:R-:W-:Y:S01]  /*0950*/  NOP ;  /* 0x0000000000007918 */ /* 0x000fe20000000000 */
[----:B------:R-:W-:Y:S01]  /*0960*/  USEL UR36, UR36, 0x2, !UP0 ;  /* 0x0000000224247887 */ /* 0x000fe2000c000000 */
[----:B------:R-:W-:Y:S01]  /*0970*/  ULDC.64 UR38, c[0x0][0x208] ;  /* 0x0000820000267ab9 */ /* 0x000fe20000000a00 */
[----:B012-4-:R-:W-:Y:S08]  /*0980*/  BAR.SYNC.DEFER_BLOCKING 0x0 ;  /* 0x0000000000007b1d */ /* 0x017ff00000010000 */
[----:B------:R-:W-:Y:S05]  /*0990*/  @!P0 BRA `(.L_x_12167) ;  /* 0x0000009000dc8947 */ /* 0x000fea0003800000 */
.L_x_12168:
        /* <DEDUP_REMOVED lines=29> */
[----:B------:R-:W-:Y:S01]  /*0b70*/  LEA.HI R2, R0, R155, RZ, 0x4 ;  /* 0x0000009b00027211 */ /* 0x000fe200078f20ff */
[----:B------:R-:W-:Y:S01]  /*0b80*/  IMAD.SHL.U32 R5, R3, 0x20, RZ ;  /* 0x0000002003057824 */ /* 0x000fe200078e00ff */
[----:B------:R-:W-:Y:S01]  /*0b90*/  SHF.R.S32.HI R153, RZ, 0x7, R153 ;  /* 0x00000007ff997819 */ /* 0x000fe20000011499 */
[----:B------:R-:W-:Y:S01]  /*0ba0*/  IMAD.IADD R152, R155, 0x1, -R152 ;  /* 0x000000019b987824 */ /* 0x000fe200078e0a98 */
[----:B------:R-:W-:Y:S02]  /*0bb0*/  SHF.R.S32.HI R3, RZ, 0x4, R2 ;  /* 0x00000004ff037819 */ /* 0x000fe40000011402 */
[----:B------:R-:W-:Y:S02]  /*0bc0*/  LOP3.LUT R4, R2, 0x3fffff0, RZ, 0xc0, !PT ;  /* 0x03fffff002047812 */ /* 0x000fe400078ec0ff */
[----:B------:R-:W-:-:S02]  /*0bd0*/  SHF.R.S32.HI R7, RZ, 0x1f, R152 ;  /* 0x0000001fff077819 */ /* 0x000fc40000011498 */
[----:B------:R-:W-:Y:S01]  /*0be0*/  LEA.HI R2, R2, R3, RZ, 0x1 ;  /* 0x0000000302027211 */ /* 0x000fe200078f08ff */
[----:B------:R-:W-:Y:S01]  /*0bf0*/  IMAD.IADD R4, R155, 0x1, -R4 ;  /* 0x000000019b047824 */ /* 0x000fe200078e0a04 */
[----:B------:R-:W-:Y:S02]  /*0c00*/  LEA.HI R8, R7, R152, RZ, 0x2 ;  /* 0x0000009807087211 */ /* 0x000fe400078f10ff */
[----:B------:R-:W-:Y:S02]  /*0c10*/  LOP3.LUT R5, R5, 0xfffffc00, RZ, 0xc0, !PT ;  /* 0xfffffc0005057812 */ /* 0x000fe400078ec0ff */
[--C-:B------:R-:W-:Y:S02]  /*0c20*/  SHF.R.S32.HI R9, RZ, 0x2, R8.reuse ;  /* 0x00000002ff097819 */ /* 0x100fe40000011408 */
[----:B------:R-:W-:Y:S01]  /*0c30*/  SHF.R.S32.HI R6, RZ, 0x1f, R8 ;  /* 0x0000001fff067819 */ /* 0x000fe20000011408 */
[----:B------:R-:W-:Y:S01]  /*0c40*/  IMAD R5, R4, 0x40, R5 ;  /* 0x0000004004057824 */ /* 0x000fe200078e0205 */
[----:B------:R-:W-:-:S02]  /*0c50*/  LOP3.LUT R2, R2, 0x1ffffffe, RZ, 0xc0, !PT ;  /* 0x1ffffffe02027812 */ /* 0x000fc400078ec0ff */
[----:B------:R-:W-:Y:S01]  /*0c60*/  LEA.HI R10, R6, R9, RZ, 0x3 ;  /* 0x00000009060a7211 */ /* 0x000fe200078f18ff */
[----:B------:R-:W-:Y:S01]  /*0c70*/  IMAD.HI R6, R153, 0x55555556, RZ ;  /* 0x5555555699067827 */ /* 0x000fe200078e02ff */
[----:B------:R-:W-:Y:S02]  /*0c80*/  LEA.HI R7, R7, R152, RZ, 0x5 ;  /* 0x0000009807077211 */ /* 0x000fe400078f28ff */
[----:B------:R-:W-:Y:S01]  /*0c90*/  LOP3.LUT R10, R10, 0xfffffff8, RZ, 0xc0, !PT ;  /* 0xfffffff80a0a7812 */ /* 0x000fe200078ec0ff */
[----:B------:R-:W-:Y:S01]  /*0ca0*/  IMAD.IADD R2, R3, 0x1, -R2 ;  /* 0x0000000103027824 */ /* 0x000fe200078e0a02 */
[----:B------:R-:W-:Y:S02]  /*0cb0*/  LEA.HI R0, R0, R155, RZ, 0x3 ;  /* 0x0000009b00007211 */ /* 0x000fe400078f18ff */
[----:B------:R-:W-:Y:S01]  /*0cc0*/  LEA.HI R6, R6, R6, RZ, 0x1 ;  /* 0x0000000606067211 */ /* 0x000fe200078f08ff */
[----:B------:R-:W-:Y:S01]  /*0cd0*/  IMAD R154, R2, 0x8, R5 ;  /* 0x00000008029a7824 */ /* 0x000fe200078e0205 */
[----:B------:R-:W-:Y:S01]  /*0ce0*/  SHF.R.S32.HI R7, RZ, 0x5, R7 ;  /* 0x00000005ff077819 */ /* 0x000fe20000011407 */
[----:B------:R-:W-:Y:S01]  /*0cf0*/  IMAD.IADD R10, R9, 0x1, -R10 ;  /* 0x00000001090a7824 */ /* 0x000fe200078e0a0a */
[----:B------:R-:W-:Y:S01]  /*0d00*/  LOP3.LUT R2, R0, 0x1ffffff8, RZ, 0xc0, !PT ;  /* 0x1ffffff800027812 */ /* 0x000fe200078ec0ff */
[----:B------:R-:W-:Y:S01]  /*0d10*/  IMAD R6, R6, -0x3, R153 ;  /* 0xfffffffd06067824 */ /* 0x000fe200078e0299 */
[----:B------:R-:W-:Y:S01]  /*0d20*/  LOP3.LUT R3, R8, 0x7ffffffc, RZ, 0xc0, !PT ;  /* 0x7ffffffc08037812 */ /* 0x000fe200078ec0ff */
[----:B------:R-:W-:Y:S01]  /*0d30*/  IMAD R7, R7, 0x10, R10 ;  /* 0x0000001007077824 */ /* 0x000fe200078e020a */
[----:B------:R-:W-:Y:S01]  /*0d40*/  SHF.R.S32.HI R16, RZ, 0x3, R0 ;  /* 0x00000003ff107819 */ /* 0x000fe20000011400 */
[----:B------:R-:W-:-:S02]  /*0d50*/  IMAD.IADD R2, R155, 0x1, -R2 ;  /* 0x000000019b027824 */ /* 0x000fc400078e0a02 */
[----:B------:R-:W-:Y:S02]  /*0d60*/  IMAD R19, R6, 0x40, R7 ;  /* 0x0000004006137824 */ /* 0x000fe400078e0207 */
[----:B------:R-:W-:Y:S02]  /*0d70*/  IMAD.SHL.U32 R22, R2, 0x8, RZ ;  /* 0x0000000802167824 */ /* 0x000fe400078e00ff */
[----:B------:R-:W-:-:S07]  /*0d80*/  IMAD.IADD R18, R152, 0x1, -R3 ;  /* 0x0000000198127824 */ /* 0x000fce00078e0a03 */
.L_x_12222:
[----:B0-----:R-:W0:Y:S01]  /*0d90*/  LDC.64 R2, c[0x0][0xc60] ;  /* 0x00031800ff027b82 */ /* 0x001e220000000a00 */
        /* <DEDUP_REMOVED lines=20> */
[----:B---345:R-:W-:-:S03]  /*0ee0*/  IMAD.U32 R4, RZ, RZ, UR8 ;  /* 0x00000008ff047e24 */ /* 0x038fc6000f8e00ff */
        /* <DEDUP_REMOVED lines=16> */
[----:B-1----:R-:W-:-:S14]  /*0ff0*/  @P2 BRA `(.L_x_12169) ;  /* 0x0000000000342947 */ /* 0x002fdc0003800000 */
        /* <DEDUP_REMOVED lines=13> */
.L_x_12169:
        /* <DEDUP_REMOVED lines=9> */
.L_x_12170:
        /* <DEDUP_REMOVED lines=13> */
.L_x_12171:
[----:B------:R-:W-:Y:S01]  /*1230*/  UMOV UR5, 0xc0 ;  /* 0x000000c000057882 */ /* 0x000fe20000000000 */
[----:B------:R-:W-:Y:S01]  /*1240*/  UIADD3 UR49, -UR49, UR6, URZ ;  /* 0x0000000631317290 */ /* 0x000fe2000fffe13f */
[----:B------:R-:W-:Y:S01]  /*1250*/  PLOP3.LUT P0, PT, PT, PT, PT, 0x80, 0x0 ;  /* 0x000000000000781c */ /* 0x000fe20003f0f070 */
[----:B------:R-:W-:Y:S01]  /*1260*/  UIMAD UR5, UR51, UR5, 0x13f ;  /* 0x0000013f330574a4 */ /* 0x000fe2000f8e0205 */
[----:B------:R-:W-:Y:S01]  /*1270*/  CS2R R2, SRZ ;  /* 0x0000000000027805 */ /* 0x000fe2000001ff00 */
[----:B------:R-:W-:Y:S01]  /*1280*/  UIADD3 UR4, UR49, 0x7f, URZ ;  /* 0x0000007f31047890 */ /* 0x000fe2000fffe03f */
[----:B------:R-:W-:Y:S01]  /*1290*/  IMAD.MOV.U32 R119, RZ, RZ, RZ ;  /* 0x000000ffff777224 */ /* 0x000fe200078e00ff */
[----:B------:R-:W-:Y:S01]  /*12a0*/  UIADD3 UR6, UR49, UR5, -UR50 ;  /* 0x0000000531067290 */ /* 0x000fe2000fffe832 */
        /* <DEDUP_REMOVED lines=20> */
[----:B------:R-:W-:Y:S01]  /*13f0*/  CS2R R6, SRZ ;  /* 0x0000000000067805 */ /* 0x000fe2000001ff00 */
[----:B------:R-:W-:Y:S01]  /*1400*/  IMAD.MOV.U32 R14, RZ, RZ, RZ ;  /* 0x000000ffff0e7224 */ /* 0x000fe200078e00ff */
[----:B------:R-:W-:Y:S01]  /*1410*/  CS2R R50, SRZ ;  /* 0x0000000000327805 */ /* 0x000fe2000001ff00 */
[----:B------:R-:W-:Y:S01]  /*1420*/  UISETP.GE.AND UP0, UPT, UR52, 0x1, UPT ;  /* 0x000000013400788c */ /* 0x000fe2000bf06270 */
[----:B------:R-:W-:-:S05]  /*1430*/  CS2R R52, SRZ ;  /* 0x0000000000347805 */ /* 0x000fca000001ff00 */
[----:B------:R-:W-:-:S13]  /*1440*/  PLOP3.LUT P1, PT, PT, PT, UP0, 0x80, 0x0 ;  /* 0x000000000000781c */ /* 0x000fda0003f2f008 */
[----:B------:R-:W-:Y:S05]  /*1450*/  @!P1 BRA `(.L_x_12172) ;  /* 0x0000006c00cc9947 */ /* 0x000fea0003800000 */
[----:B------:R-:W0:Y:S01]  /*1460*/  SHFL.IDX PT, R0, R153, RZ, 0x1f ;  /* 0x00001fff99007589 */ /* 0x000e2200000e0000 */
[----:B------:R-:W1:Y:S01]  /*1470*/  S2UR UR6, SR_CgaCtaId ;  /* 0x00000000000679c3 */ /* 0x000e620000008800 */
[----:B------:R-:W-:Y:S01]  /*1480*/  UMOV UR41, 0x400 ;  /* 0x0000040000297882 */ /* 0x000fe20000000000 */
[----:B0-----:R-:W-:Y:S01]  /*1490*/  R2UR UR42, R0 ;  /* 0x00000000002a72ca */ /* 0x001fe200000e0000 */
[----:B-1----:R-:W-:-:S12]  /*14a0*/  ULEA UR41, UR6, UR41, 0x18 ;  /* 0x0000002906297291 */ /* 0x002fd8000f8ec03f */
        /* <DEDUP_REMOVED lines=26> */
.L_x_12173:
        /* <DEDUP_REMOVED lines=9> */
.L_x_12308:
[----:B------:R-:W-:Y:S05]  /*16e0*/  @!P0 BRA `(.L_x_12175) ;  /* 0x0000000000048947 */ /* 0x000fea0003800000 */
[----:B------:R-:W-:Y:S01]  /*16f0*/  BPT.TRAP 0x1 ;  /* 0x000000040000795c */ /* 0x000fe20000300000 */
.L_x_12175:
[----:B------:R-:W-:Y:S02]  /*1700*/  IMAD.U32 R2, RZ, RZ, UR37 ;  /* 0x00000025ff027e24 */ /* 0x000fe4000f8e00ff */
[----:B0-----:R-:W-:-:S03]  /*1710*/  IMAD.U32 R3, RZ, RZ, UR40 ;  /* 0x00000028ff037e24 */ /* 0x001fc6000f8e00ff */
[----:B------:R-:W-:Y:S02]  /*1720*/  LEA R2, R2, UR41, 0x3 ;  /* 0x0000002902027c11 */ /* 0x000fe4000f8e18ff */
[----:B------:R-:W-:-:S04]  /*1730*/  SHF.L.U32 R3, R3, 0x1f, RZ ;  /* 0x0000001f03037819 */ /* 0x000fc800000006ff */
[----:B------:R0:W1:Y:S01]  /*1740*/  SYNCS.PHASECHK.TRANS64.TRYWAIT P2, [R2+URZ+0x16830], R3 ;  /* 0x01683003020075a7 */ /* 0x000062000804017f */
[----:B------:R-:W-:Y:S05]  /*1750*/  @!P0 BRA `(.L_x_12176) ;  /* 0x0000000000048947 */ /* 0x000fea0003800000 */
[----:B------:R-:W-:Y:S01]  /*1760*/  BPT.TRAP 0x1 ;  /* 0x000000040000795c */ /* 0x000fe20000300000 */
.L_x_12176:
[----:B------:R-:W2:Y:S01]  /*1770*/  S2R R0, SR_TID.X ;  /* 0x0000000000007919 */ /* 0x000ea20000002100 */
[----:B------:R-:W-:Y:S01]  /*1780*/  IMAD.MOV.U32 R119, RZ, RZ, RZ ;  /* 0x000000ffff777224 */ /* 0x000fe200078e00ff */
[----:B--2---:R-:W-:Y:S01]  /*1790*/  LOP3.LUT P1, RZ, R0, 0x7f, RZ, 0xc0, !PT ;  /* 0x0000007f00ff7812 */ /* 0x004fe2000782c0ff */
[----:B-1----:R-:W-:-:S12]  /*17a0*/  @P2 BRA `(.L_x_12177) ;  /* 0x0000000000082947 */ /* 0x002fd80003800000 */
[----:B------:R-:W1:Y:S02]  /*17b0*/  SYNCS.PHASECHK.TRANS64.TRYWAIT P2, [R2+URZ+0x16830], R3 ;  /* 0x01683003020075a7 */ /* 0x000e64000804017f */
[----:B-1----:R-:W-:Y:S05]  /*17c0*/  @!P2 BRA `(.L_x_12178) ;  /* 0x000000c8002ca947 */ /* 0x002fea0003800000 */
.L_x_12177:
        /* <DEDUP_REMOVED lines=51> */
[----:B------:R-:W-:Y:S02]  /*1b00*/  WARPGROUP.DEPBAR.LE gsb0, 0x0 ;  /* 0x00008000000079c5 */ /* 0x000fe40000010000 */
[----:B------:R-:W-:-:S06]  /*1b10*/  WARPGROUP.ARRIVE ;  /* 0x00000000000079c5 */ /* 0x000fcc0000000000 */
[----:B------:R-:W-:Y:S01]  /*1b20*/  HGMMA.64x128x16.F32.BF16 R24, gdesc[UR4], R24, gsb0 ;  /* 0x01e00000041879f0 */ /* 0x000fe20008001818 */
[----:B------:R-:W-:Y:S02]  /*1b30*/  UMOV UR6, 0xffffff80 ;  /* 0xffffff8000067882 */ /* 0x000fe40000000000 */
[----:B------:R-:W-:-:S04]  /*1b40*/  UIMAD UR6, UR52, UR6, 0x80 ;  /* 0x00000080340674a4 */ /* 0x000fc8000f8e0206 */
[----:B------:R-:W-:-:S04]  /*1b50*/  UIADD3 UR6, UR49, UR6, URZ ;  /* 0x0000000631067290 */ /* 0x000fc8000fffe03f */
[----:B------:R-:W-:Y:S02]  /*1b60*/  UIADD3 UR7, -UR50, 0x1, UR6 ;  /* 0x0000000132077890 */ /* 0x000fe4000fffe106 */
[----:B------:R-:W-:Y:S01]  /*1b70*/  IMAD.U32 R9, RZ, RZ, UR6 ;  /* 0x00000006ff097e24 */ /* 0x000fe2000f8e00ff */
[----:B------:R-:W-:-:S03]  /*1b80*/  UIADD3 UR6, UR49, -UR50, URZ ;  /* 0x8000003231067290 */ /* 0x000fc6000fffe03f */
[----:B------:R-:W-:Y:S01]  /*1b90*/  IMAD.U32 R3, RZ, RZ, UR7 ;  /* 0x00000007ff037e24 */ /* 0x000fe2000f8e00ff */
[----:B------:R-:W-:Y:S01]  /*1ba0*/  UIMAD UR6, UR51, 0xc0, UR6 ;  /* 0x000000c0330678a4 */ /* 0x000fe2000f8e0206 */
[C---:B------:R-:W-:Y:S02]  /*1bb0*/  IMAD R9, R18.reuse, -0x2, R9 ;  /* 0xfffffffe12097824 */ /* 0x040fe400078e0209 */
[----:B------:R-:W-:Y:S01]  /*1bc0*/  IMAD R8, R18, -0x2, R3 ;  /* 0xfffffffe12087824 */ /* 0x000fe200078e0203 */
[----:B------:R-:W-:-:S04]  /*1bd0*/  USHF.R.S32.HI UR7, URZ, 0x1f, UR6 ;  /* 0x0000001f3f077899 */ /* 0x000fc80008011406 */
[----:B------:R-:W-:Y:S01]  /*1be0*/  IADD3 R0, R8, 0x8, R5 ;  /* 0x0000000808007810 */ /* 0x000fe20007ffe005 */
[----:B------:R-:W-:-:S03]  /*1bf0*/  ULEA.HI UR7, UR7, UR6, URZ, 0x7 ;  /* 0x0000000607077291 */ /* 0x000fc6000f8f383f */
[----:B------:R-:W-:Y:S01]  /*1c00*/  VIMNMX R3, R9, R0, PT ;  /* 0x0000000009037248 */ /* 0x000fe20003fe0100 */
[----:B------:R-:W-:Y:S01]  /*1c10*/  USHF.R.S32.HI UR7, URZ, 0x7, UR7 ;  /* 0x000000073f077899 */ /* 0x000fe20008011407 */
[----:B------:R-:W-:Y:S02]  /*1c20*/  VIADDMNMX R9, R5, R8, R9, PT ;  /* 0x0000000805097246 */ /* 0x000fe40003800109 */
[C---:B------:R-:W-:Y:S01]  /*1c30*/  ISETP.GT.AND P2, PT, R3.reuse, RZ, PT ;  /* 0x000000ff0300720c */ /* 0x040fe20003f44270 */
[----:B------:R-:W-:Y:S01]  /*1c40*/  UISETP.LT.AND UP0, UPT, URZ, UR7, UPT ;  /* 0x000000073f00728c */ /* 0x000fe2000bf01270 */
[C---:B------:R-:W-:Y:S02]  /*1c50*/  ISETP.GT.AND P3, PT, R3.reuse, 0x1, PT ;  /* 0x000000010300780c */ /* 0x040fe40003f64270 */
[----:B------:R-:W-:Y:S01]  /*1c60*/  ISETP.GT.AND P4, PT, R3, 0x8, PT ;  /* 0x000000080300780c */ /* 0x000fe20003f84270 */
[----:B------:R-:W-:-:S04]  /*1c70*/  USEL UR22, URZ, UR7, !UP0 ;  /* 0x000000073f167287 */ /* 0x000fc8000c000000 */
[----:B------:R-:W-:Y:S01]  /*1c80*/  UISETP.GE.AND UP0, UPT, UR24, UR22, UPT ;  /* 0x000000161800728c */ /* 0x000fe2000bf06270 */
[----:B------:R-:W-:Y:S02]  /*1c90*/  WARPGROUP.DEPBAR.LE gsb0, 0x0 ;  /* 0x00008000000079c5 */ /* 0x000fe40000010000 */
[----:B------:R-:W-:-:S06]  /*1ca0*/  WARPGROUP.ARRIVE ;  /* 0x00000000000079c5 */ /* 0x000fcc0000000000 */
        /* <DEDUP_REMOVED lines=110> */
[----:B------:R-:W-:-:S05]  /*2390*/  FMUL.FTZ R3, R6, UR21 ;  /* 0x0000001506037c20 */ /* 0x000fca0008410000 */
        /* <DEDUP_REMOVED lines=23> */
[----:B------:R-:W-:Y:S01]  /*2510*/  FSEL R7, R36, -INF , P3 ;  /* 0xff80000024077808 */ /* 0x000fe20001800000 */
[----:B------:R-:W1:Y:S01]  /*2520*/  MUFU.EX2 R149, R149 ;  /* 0x0000009500957308 */ /* 0x000e620000000800 */
[----:B------:R-:W-:Y:S01]  /*2530*/  FMNMX.FTZ R24, R33, R24, !PT ;  /* 0x0000001821187209 */ /* 0x000fe20007810000 */
[--C-:B------:R-:W-:Y:S01]  /*2540*/  FFMA.FTZ R133, R58, UR21, -R3.reuse ;  /* 0x000000153a857c23 */ /* 0x100fe20008010803 */
[----:B------:R-:W-:Y:S01]  /*2550*/  ISETP.GT.AND P3, PT, R9, 0x20, PT ;  /* 0x000000200900780c */ /* 0x000fe20003f64270 */
[--C-:B------:R-:W-:Y:S01]  /*2560*/  FFMA.FTZ R10, R10, UR21, -R3.reuse ;  /* 0x000000150a0a7c23 */ /* 0x100fe20008010803 */
[----:B------:R-:W-:Y:S01]  /*2570*/  FSEL R37, R37, -INF , P2 ;  /* 0xff80000025257808 */ /* 0x000fe20001000000 */
        /* <DEDUP_REMOVED lines=10> */
[----:B------:R-:W3:Y:S01]  /*2620*/  MUFU.EX2 R8, R8 ;  /* 0x0000000800087308 */ /* 0x000ee20000000800 */
[----:B------:R-:W-:Y:S01]  /*2630*/  FSEL R41, R41, -INF , P2 ;  /* 0xff80000029297808 */ /* 0x000fe20001000000 */
[--C-:B------:R-:W-:Y:S01]  /*2640*/  FFMA.FTZ R38, R38, UR21, -R3.reuse ;  /* 0x0000001526267c23 */ /* 0x100fe20008010803 */
        /* <DEDUP_REMOVED lines=25> */
[----:B------:R-:W-:Y:S01]  /*27e0*/  FFMA.FTZ R58, R87, UR21, -R3 ;  /* 0x00000015573a7c23 */ /* 0x000fe20008010803 */
[----:B------:R-:W-:Y:S01]  /*27f0*/  ISETP.GT.AND P2, PT, R9, 0x39, PT ;  /* 0x000000390900780c */ /* 0x000fe20003f44270 */
[----:B------:R-:W4:Y:S01]  /*2800*/  MUFU.EX2 R145, R145 ;  /* 0x0000009100917308 */ /* 0x000f220000000800 */
[----:B------:R-:W-:Y:S01]  /*2810*/  FSEL R52, R52, -INF , P3 ;  /* 0xff80000034347808 */ /* 0x000fe20001800000 */
[--C-:B------:R-:W-:Y:S01]  /*2820*/  IMAD.MOV.U32 R104, RZ, RZ, R119.reuse ;  /* 0x000000ffff687224 */ /* 0x100fe200078e0077 */
[----:B------:R-:W-:Y:S01]  /*2830*/  FMNMX.FTZ R11, R49, R36, !PT ;  /* 0x00000024310b7209 */ /* 0x000fe20007810000 */
[--C-:B------:R-:W-:Y:S01]  /*2840*/  IMAD.MOV.U32 R102, RZ, RZ, R119.reuse ;  /* 0x000000ffff667224 */ /* 0x100fe200078e0077 */
[----:B------:R-:W-:Y:S01]  /*2850*/  ISETP.GT.AND P3, PT, R9, 0x40, PT ;  /* 0x000000400900780c */ /* 0x000fe20003f64270 */
[--C-:B------:R-:W-:Y:S01]  /*2860*/  IMAD.MOV.U32 R100, RZ, RZ, R119.reuse ;  /* 0x000000ffff647224 */ /* 0x100fe200078e0077 */
[----:B------:R-:W-:Y:S01]  /*2870*/  FSEL R53, R53, -INF , P2 ;  /* 0xff80000035357808 */ /* 0x000fe20001000000 */
[----:B------:R-:W5:Y:S01]  /*2880*/  MUFU.EX2 R10, R10 ;  /* 0x0000000a000a7308 */ /* 0x000f620000000800 */
[----:B------:R-:W-:Y:S01]  /*2890*/  FMNMX.FTZ R90, R52, R11, !PT ;  /* 0x0000000b345a7209 */ /* 0x000fe20007810000 */
[--C-:B------:R-:W-:Y:S01]  /*28a0*/  IMAD.MOV.U32 R98, RZ, RZ, R119.reuse ;  /* 0x000000ffff627224 */ /* 0x100fe200078e0077 */
[----:B------:R-:W-:Y:S01]  /*28b0*/  ISETP.GT.AND P2, PT, R9, 0x41, PT ;  /* 0x000000410900780c */ /* 0x000fe20003f44270 */
[--C-:B------:R-:W-:Y:S01]  /*28c0*/  IMAD.MOV.U32 R96, RZ, RZ, R119.reuse ;  /* 0x000000ffff607224 */ /* 0x100fe200078e0077 */
[----:B------:R-:W-:Y:S01]  /*28d0*/  FSEL R56, R56, -INF , P3 ;  /* 0xff80000038387808 */ /* 0x000fe20001800000 */
[--C-:B------:R-:W-:Y:S01]  /*28e0*/  IMAD.MOV.U32 R92, RZ, RZ, R119.reuse ;  /* 0x000000ffff5c7224 */ /* 0x100fe200078e0077 */
[----:B------:R-:W-:Y:S01]  /*28f0*/  FMNMX.FTZ R11, R53, R90, !PT ;  /* 0x0000005a350b7209 */ /* 0x000fe20007810000 */
[----:B------:R-:W0:Y:S01]  /*2900*/  MUFU.EX2 R147, R147 ;  /* 0x0000009300937308 */ /* 0x000e220000000800 */
[----:B------:R-:W-:Y:S01]  /*2910*/  ISETP.GT.AND P3, PT, R9, 0x48, PT ;  /* 0x000000480900780c */ /* 0x000fe20003f64270 */
[----:B------:R-:W-:Y:S01]  /*2920*/  IMAD.MOV.U32 R90, RZ, RZ, R119 ;  /* 0x000000ffff5a7224 */ /* 0x000fe200078e0077 */
[----:B------:R-:W-:-:S02]  /*2930*/  FSEL R57, R57, -INF , P2 ;  /* 0xff80000039397808 */ /* 0x000fc40001000000 */
[----:B------:R-:W-:Y:S02]  /*2940*/  FMNMX.FTZ R88, R56, R11, !PT ;  /* 0x0000000b38587209 */ /* 0x000fe40007810000 */
[----:B------:R-:W-:Y:S01]  /*2950*/  ISETP.GT.AND P2, PT, R9, 0x49, PT ;  /* 0x000000490900780c */ /* 0x000fe20003f44270 */
[----:B------:R1:W0:Y:S01]  /*2960*/  MUFU.EX2 R24, R94 ;  /* 0x0000005e00187308 */ /* 0x0002220000000800 */
[----:B------:R-:W-:Y:S02]  /*2970*/  FSEL R60, R60, -INF , P3 ;  /* 0xff8000003c3c7808 */ /* 0x000fe40001800000 */
[----:B------:R-:W-:Y:S02]  /*2980*/  FMNMX.FTZ R11, R57, R88, !PT ;  /* 0x00000058390b7209 */ /* 0x000fe40007810000 */
[----:B------:R-:W-:Y:S02]  /*2990*/  ISETP.GT.AND P3, PT, R9, 0x50, PT ;  /* 0x000000500900780c */ /* 0x000fe40003f64270 */
[----:B------:R-:W-:Y:S01]  /*29a0*/  FSEL R61, R61, -INF , P2 ;  /* 0xff8000003d3d7808 */ /* 0x000fe20001000000 */
[----:B------:R-:W-:Y:S01]  /*29b0*/  MUFU.EX2 R141, R141 ;  /* 0x0000008d008d7308 */ /* 0x000fe20000000800 */
[----:B------:R-:W-:Y:S01]  /*29c0*/  FMNMX.FTZ R88, R60, R11, !PT ;  /* 0x0000000b3c587209 */ /* 0x000fe20007810000 */
[----:B-1----:R-:W-:Y:S01]  /*29d0*/  IMAD.MOV.U32 R94, RZ, RZ, R119 ;  /* 0x000000ffff5e7224 */ /* 0x002fe200078e0077 */
[----:B------:R-:W-:-:S02]  /*29e0*/  ISETP.GT.AND P2, PT, R9, 0x51, PT ;  /* 0x000000510900780c */ /* 0x000fc40003f44270 */
[----:B------:R-:W-:Y:S02]  /*29f0*/  FSEL R64, R64, -INF , P3 ;  /* 0xff80000040407808 */ /* 0x000fe40001800000 */
[----:B------:R-:W-:Y:S01]  /*2a00*/  FMNMX.FTZ R11, R61, R88, !PT ;  /* 0x000000583d0b7209 */ /* 0x000fe20007810000 */
[----:B------:R-:W-:Y:S01]  /*2a10*/  MUFU.EX2 R36, R13 ;  /* 0x0000000d00247308 */ /* 0x000fe20000000800 */
[----:B------:R-:W-:Y:S01]  /*2a20*/  ISETP.GT.AND P3, PT, R9, 0x58, PT ;  /* 0x000000580900780c */ /* 0x000fe20003f64270 */
[----:B------:R-:W-:Y:S01]  /*2a30*/  IMAD.MOV.U32 R88, RZ, RZ, R119 ;  /* 0x000000ffff587224 */ /* 0x000fe200078e0077 */
[----:B------:R-:W-:Y:S02]  /*2a40*/  FSEL R65, R65, -INF , P2 ;  /* 0xff80000041417808 */ /* 0x000fe40001000000 */
[----:B------:R-:W-:Y:S02]  /*2a50*/  FMNMX.FTZ R50, R64, R11, !PT ;  /* 0x0000000b40327209 */ /* 0x000fe40007810000 */
[----:B------:R-:W-:Y:S01]  /*2a60*/  ISETP.GT.AND P2, PT, R9, 0x59, PT ;  /* 0x000000590900780c */ /* 0x000fe20003f44270 */
[----:B------:R-:W-:Y:S01]  /*2a70*/  MUFU.EX2 R143, R143 ;  /* 0x0000008f008f7308 */ /* 0x000fe20000000800 */
[----:B------:R-:W-:-:S02]  /*2a80*/  FSEL R68, R68, -INF , P3 ;  /* 0xff80000044447808 */ /* 0x000fc40001800000 */
[----:B------:R-:W-:Y:S02]  /*2a90*/  FMNMX.FTZ R11, R65, R50, !PT ;  /* 0x00000032410b7209 */ /* 0x000fe40007810000 */
[----:B------:R-:W-:Y:S02]  /*2aa0*/  ISETP.GT.AND P3, PT, R9, 0x60, PT ;  /* 0x000000600900780c */ /* 0x000fe40003f64270 */
[----:B------:R-:W-:Y:S01]  /*2ab0*/  FSEL R69, R69, -INF , P2 ;  /* 0xff80000045457808 */ /* 0x000fe20001000000 */
[----:B------:R-:W-:Y:S01]  /*2ac0*/  MUFU.EX2 R46, R46 ;  /* 0x0000002e002e7308 */ /* 0x000fe20000000800 */
[----:B------:R-:W-:Y:S02]  /*2ad0*/  FMNMX.FTZ R50, R68, R11, !PT ;  /* 0x0000000b44327209 */ /* 0x000fe40007810000 */
[----:B------:R-:W-:Y:S02]  /*2ae0*/  ISETP.GT.AND P2, PT, R9, 0x61, PT ;  /* 0x000000610900780c */ /* 0x000fe40003f44270 */
[----:B------:R-:W-:-:S02]  /*2af0*/  FSEL R72, R72, -INF , P3 ;  /* 0xff80000048487808 */ /* 0x000fc40001800000 */
[----:B------:R-:W-:Y:S01]  /*2b00*/  FMNMX.FTZ R11, R69, R50, !PT ;  /* 0x00000032450b7209 */ /* 0x000fe20007810000 */
[----:B------:R-:W-:Y:S01]  /*2b10*/  MUFU.EX2 R137, R137 ;  /* 0x0000008900897308 */ /* 0x000fe20000000800 */
[----:B------:R-:W-:Y:S02]  /*2b20*/  ISETP.GT.AND P3, PT, R9, 0x68, PT ;  /* 0x000000680900780c */ /* 0x000fe40003f64270 */
        /* <DEDUP_REMOVED lines=16> */
[----:B------:R-:W-:Y:S01]  /*2c30*/  FMNMX.FTZ R50, R80, R11, !PT ;  /* 0x0000000b50327209 */ /* 0x000fe20007810000 */
[----:B------:R-:W-:Y:S01]  /*2c40*/  FFMA.FTZ R11, R0, UR21, -R3 ;  /* 0x00000015000b7c23 */ /* 0x000fe20008010803 */
[----:B------:R-:W-:Y:S01]  /*2c50*/  ISETP.GT.AND P2, PT, R9, 0x79, PT ;  /* 0x000000790900780c */ /* 0x000fe20003f44270 */
[----:B------:R-:W-:Y:S01]  /*2c60*/  MUFU.EX2 R133, R133 ;  /* 0x0000008500857308 */ /* 0x000fe20000000800 */
[----:B------:R-:W-:-:S02]  /*2c70*/  FSEL R84, R84, -INF , P3 ;  /* 0xff80000054547808 */ /* 0x000fc40001800000 */
[----:B------:R-:W-:Y:S02]  /*2c80*/  FMNMX.FTZ R9, R81, R50, !PT ;  /* 0x0000003251097209 */ /* 0x000fe40007810000 */
[----:B------:R-:W-:Y:S02]  /*2c90*/  FSEL R85, R85, -INF , P2 ;  /* 0xff80000055557808 */ /* 0x000fe40001000000 */
[----:B------:R-:W-:Y:S01]  /*2ca0*/  FMNMX.FTZ R50, R84, R9, !PT ;  /* 0x0000000954327209 */ /* 0x000fe20007810000 */
[----:B------:R-:W-:Y:S03]  /*2cb0*/  MUFU.EX2 R30, R30 ;  /* 0x0000001e001e7308 */ /* 0x000fe60000000800 */
[----:B------:R-:W-:-:S05]  /*2cc0*/  FMNMX.FTZ R50, R85, R50, !PT ;  /* 0x0000003255327209 */ /* 0x000fca0007810000 */
[----:B------:R-:W1:Y:S01]  /*2cd0*/  SHFL.BFLY PT, R9, R50, 0x2, 0x1f ;  /* 0x0c401f0032097f89 */ /* 0x000e6200000e0000 */
[----:B------:R-:W-:Y:S08]  /*2ce0*/  MUFU.EX2 R135, R135 ;  /* 0x0000008700877308 */ /* 0x000ff00000000800 */
[----:B------:R-:W-:Y:S08]  /*2cf0*/  MUFU.EX2 R26, R26 ;  /* 0x0000001a001a7308 */ /* 0x000ff00000000800 */
[----:B------:R-:W-:Y:S01]  /*2d00*/  MUFU.EX2 R129, R129 ;  /* 0x0000008100817308 */ /* 0x000fe20000000800 */
[----:B-1----:R-:W-:Y:S01]  /*2d10*/  FMNMX.FTZ R9, R50, R9, !PT ;  /* 0x0000000932097209 */ /* 0x002fe20007810000 */
[----:B------:R-:W-:-:S06]  /*2d20*/  FFMA.FTZ R50, R75, UR21, -R3 ;  /* 0x000000154b327c23 */ /* 0x000fcc0008010803 */
        /* <DEDUP_REMOVED lines=8> */
[----:B------:R1:W-:Y:S03]  /*2db0*/  MUFU.EX2 R54, R11 ;  /* 0x0000000b00367308 */ /* 0x0003e60000000800 */
[----:B------:R-:W-:Y:S02]  /*2dc0*/  FSEL R62, R62, RZ, P2 ;  /* 0x000000ff3e3e7208 */ /* 0x000fe40001000000 */
[----:B------:R-:W-:-:S03]  /*2dd0*/  PLOP3.LUT P2, PT, PT, PT, UP0, 0x80, 0x0 ;  /* 0x000000000000781c */ /* 0x000fc60003f4f008 */
[----:B------:R-:W-:Y:S01]  /*2de0*/  MUFU.EX2 R50, R50 ;  /* 0x0000003200327308 */ /* 0x000fe20000000800 */
[--C-:B------:R-:W-:Y:S01]  /*2df0*/  FFMA.FTZ R148, R5, UR21, -R62.reuse ;  /* 0x0000001505947c23 */ /* 0x100fe2000801083e */
[--C-:B------:R-:W-:Y:S01]  /*2e00*/  FFMA.FTZ R3, R42, UR21, -R62.reuse ;  /* 0x000000152a037c23 */ /* 0x100fe2000801083e */
[--C-:B------:R-:W-:Y:S01]  /*2e10*/  FFMA.FTZ R150, R28, UR21, -R62.reuse ;  /* 0x000000151c967c23 */ /* 0x100fe2000801083e */
[----:B------:R-:W-:Y:S01]  /*2e20*/  FADD.FTZ R28, R4, R149 ;  /* 0x00000095041c7221 */ /* 0x000fe20000010000 */
[--C-:B------:R-:W-:Y:S01]  /*2e30*/  FFMA.FTZ R5, R29, UR21, -R62.reuse ;  /* 0x000000151d057c23 */ /* 0x100fe2000801083e */
[--C-:B------:R-:W-:Y:S01]  /*2e40*/  FFMA.FTZ R144, R32, UR21, -R62.reuse ;  /* 0x0000001520907c23 */ /* 0x100fe2000801083e */
[----:B------:R-:W-:Y:S01]  /*2e50*/  FFMA.FTZ R9, R33, UR21, -R62 ;  /* 0x0000001521097c23 */ /* 0x000fe2000801083e */
[----:B------:R-:W-:Y:S01]  /*2e60*/  MUFU.EX2 R148, R148 ;  /* 0x0000009400947308 */ /* 0x000fe20000000800 */
[----:B--2---:R-:W-:Y:S01]  /*2e70*/  FADD.FTZ R25, R151, R28 ;  /* 0x0000001c97197221 */ /* 0x004fe20000010000 */
[--C-:B------:R-:W-:Y:S01]  /*2e80*/  FFMA.FTZ R146, R7, UR21, -R62.reuse ;  /* 0x0000001507927c23 */ /* 0x100fe2000801083e */
[--C-:B------:R-:W-:Y:S01]  /*2e90*/  FFMA.FTZ R7, R37, UR21, -R62.reuse ;  /* 0x0000001525077c23 */ /* 0x100fe2000801083e */
[--C-:B------:R-:W-:Y:S01]  /*2ea0*/  FFMA.FTZ R140, R40, UR21, -R62.reuse ;  /* 0x00000015288c7c23 */ /* 0x100fe2000801083e */
[----:B---3--:R-:W-:Y:S01]  /*2eb0*/  FADD.FTZ R28, R8, R25 ;  /* 0x00000019081c7221 */ /* 0x008fe20000010000 */
[--C-:B-1----:R-:W-:Y:S01]  /*2ec0*/  FFMA.FTZ R11, R41, UR21, -R62.reuse ;  /* 0x00000015290b7c23 */ /* 0x102fe2000801083e */
[----:B------:R-:W-:Y:S01]  /*2ed0*/  FFMA.FTZ R142, R44, UR21, -R62 ;  /* 0x000000152c8e7c23 */ /* 0x000fe2000801083e */
[----:B------:R-:W1:Y:S01]  /*2ee0*/  MUFU.EX2 R3, R3 ;  /* 0x0000000300037308 */ /* 0x000e620000000800 */
[----:B----4-:R-:W-:Y:S01]  /*2ef0*/  FADD.FTZ R27, R145, R28 ;  /* 0x0000001c911b7221 */ /* 0x010fe20000010000 */
[--C-:B------:R-:W-:Y:S01]  /*2f00*/  FFMA.FTZ R13, R45, UR21, -R62.reuse ;  /* 0x000000152d0d7c23 */ /* 0x100fe2000801083e */
[--C-:B------:R-:W-:Y:S01]  /*2f10*/  FFMA.FTZ R136, R48, UR21, -R62.reuse ;  /* 0x0000001530887c23 */ /* 0x100fe2000801083e */
[--C-:B------:R-:W-:Y:S01]  /*2f20*/  FFMA.FTZ R15, R49, UR21, -R62.reuse ;  /* 0x00000015310f7c23 */ /* 0x100fe2000801083e */
[----:B-----5:R-:W-:Y:S01]  /*2f30*/  FADD.FTZ R28, R10, R27 ;  /* 0x0000001b0a1c7221 */ /* 0x020fe20000010000 */
[--C-:B------:R-:W-:Y:S01]  /*2f40*/  FFMA.FTZ R138, R52, UR21, -R62.reuse ;  /* 0x00000015348a7c23 */ /* 0x100fe2000801083e */
[----:B------:R-:W-:Y:S01]  /*2f50*/  FFMA.FTZ R21, R53, UR21, -R62 ;  /* 0x0000001535157c23 */ /* 0x000fe2000801083e */
[----:B------:R-:W2:Y:S01]  /*2f60*/  MUFU.EX2 R150, R150 ;  /* 0x0000009600967308 */ /* 0x000ea20000000800 */
[----:B0-----:R-:W-:Y:S01]  /*2f70*/  FADD.FTZ R27, R147, R28 ;  /* 0x0000001c931b7221 */ /* 0x001fe20000010000 */
[--C-:B------:R-:W-:Y:S01]  /*2f80*/  FFMA.FTZ R132, R56, UR21, -R62.reuse ;  /* 0x0000001538847c23 */ /* 0x100fe2000801083e */
[--C-:B------:R-:W-:Y:S01]  /*2f90*/  FFMA.FTZ R25, R57, UR21, -R62.reuse ;  /* 0x0000001539197c23 */ /* 0x100fe2000801083e */
[--C-:B------:R-:W-:Y:S01]  /*2fa0*/  FFMA.FTZ R134, R60, UR21, -R62.reuse ;  /* 0x000000153c867c23 */ /* 0x100fe2000801083e */
[----:B------:R-:W-:Y:S01]  /*2fb0*/  FADD.FTZ R32, R24, R27 ;  /* 0x0000001b18207221 */ /* 0x000fe20000010000 */
[--C-:B------:R-:W-:Y:S01]  /*2fc0*/  FFMA.FTZ R27, R61, UR21, -R62.reuse ;  /* 0x000000153d1b7c23 */ /* 0x100fe2000801083e */
        /* <DEDUP_REMOVED lines=8> */
[----:B------:R-:W-:Y:S01]  /*3050*/  F2FP.BF16.F32.PACK_AB R149, R149, R4 ;  /* 0x000000049595723e */ /* 0x000fe200000010ff */
[----:B------:R-:W1:Y:S01]  /*3060*/  MUFU.EX2 R144, R144 ;  /* 0x0000009000907308 */ /* 0x000e620000000800 */
[----:B--2---:R-:W-:Y:S01]  /*3070*/  FADD.FTZ R28, R150, R29 ;  /* 0x0000001d961c7221 */ /* 0x004fe20000010000 */
[--C-:B------:R-:W-:Y:S01]  /*3080*/  FFMA.FTZ R73, R73, UR21, -R62.reuse ;  /* 0x0000001549497c23 */ /* 0x100fe2000801083e */
[--C-:B------:R-:W-:Y:S01]  /*3090*/  FFMA.FTZ R76, R76, UR21, -R62.reuse ;  /* 0x000000154c4c7c23 */ /* 0x100fe2000801083e */
[--C-:B------:R-:W-:Y:S01]  /*30a0*/  FFMA.FTZ R77, R77, UR21, -R62.reuse ;  /* 0x000000154d4d7c23 */ /* 0x100fe2000801083e */
[--C-:B------:R-:W-:Y:S01]  /*30b0*/  FFMA.FTZ R80, R80, UR21, -R62.reuse ;  /* 0x0000001550507c23 */ /* 0x100fe2000801083e */
[--C-:B------:R-:W-:Y:S01]  /*30c0*/  FFMA.FTZ R81, R81, UR21, -R62.reuse ;  /* 0x0000001551517c23 */ /* 0x100fe2000801083e */
[----:B------:R-:W-:Y:S01]  /*30d0*/  FFMA.FTZ R84, R84, UR21, -R62 ;  /* 0x0000001554547c23 */ /* 0x000fe2000801083e */
[----:B------:R-:W2:Y:S01]  /*30e0*/  MUFU.EX2 R9, R9 ;  /* 0x0000000900097308 */ /* 0x000ea20000000800 */
[C---:B0-----:R-:W-:Y:S01]  /*30f0*/  FADD.FTZ R29, R5.reuse, R28 ;  /* 0x0000001c051d7221 */ /* 0x041fe20000010000 */
[----:B------:R-:W-:-:S02]  /*3100*/  F2FP.BF16.F32.PACK_AB R150, R5, R150 ;  /* 0x000000960596723e */ /* 0x000fc400000010ff */
[----:B------:R-:W-:Y:S02]  /*3110*/  F2FP.BF16.F32.PACK_AB R148, R3, R148 ;  /* 0x000000940394723e */ /* 0x000fe400000010ff */
[----:B------:R-:W-:Y:S02]  /*3120*/  F2FP.BF16.F32.PACK_AB R151, R8, R151 ;  /* 0x000000970897723e */ /* 0x000fe400000010ff */
[----:B------:R-:W0:Y:S01]  /*3130*/  MUFU.EX2 R146, R146 ;  /* 0x0000009200927308 */ /* 0x000e220000000800 */
[----:B-1----:R-:W-:Y:S01]  /*3140*/  FADD.FTZ R28, R144, R29 ;  /* 0x0000001d901c7221 */ /* 0x002fe20000010000 */
[----:B------:R-:W-:Y:S01]  /*3150*/  FADD.FTZ R29, R143, R32 ;  /* 0x000000208f1d7221 */ /* 0x000fe20000010000 */
[----:B------:R-:W-:Y:S02]  /*3160*/  F2FP.BF16.F32.PACK_AB R145, R10, R145 ;  /* 0x000000910a91723e */ /* 0x000fe400000010ff */
[----:B------:R-:W-:Y:S01]  /*3170*/  F2FP.BF16.F32.PACK_AB R147, R24, R147 ;  /* 0x000000931893723e */ /* 0x000fe200000010ff */
[----:B------:R-:W-:Y:S01]  /*3180*/  FADD.FTZ R32, R46, R29 ;  /* 0x0000001d2e207221 */ /* 0x000fe20000010000 */
[----:B------:R-:W-:Y:S01]  /*3190*/  FFMA.FTZ R29, R65, UR21, -R62 ;  /* 0x00000015411d7c23 */ /* 0x000fe2000801083e */
[----:B------:R-:W1:Y:S01]  /*31a0*/  MUFU.EX2 R7, R7 ;  /* 0x0000000700077308 */ /* 0x000e620000000800 */
[----:B--2---:R-:W-:Y:S01]  /*31b0*/  FADD.FTZ R31, R9, R28 ;  /* 0x0000001c091f7221 */ /* 0x004fe20000010000 */
[----:B------:R-:W-:Y:S01]  /*31c0*/  FADD.FTZ R33, R137, R32 ;  /* 0x0000002089217221 */ /* 0x000fe20000010000 */
[----:B------:R-:W-:Y:S01]  /*31d0*/  FFMA.FTZ R62, R85, UR21, -R62 ;  /* 0x00000015553e7c23 */ /* 0x000fe2000801083e */
[----:B------:R-:W-:-:S02]  /*31e0*/  F2FP.BF16.F32.PACK_AB R141, R36, R141 ;  /* 0x0000008d248d723e */ /* 0x000fc400000010ff */
        /* <DEDUP_REMOVED lines=9> */
[C---:B-1----:R-:W-:Y:S01]  /*3280*/  FADD.FTZ R31, R7.reuse, R28 ;  /* 0x0000001c071f7221 */ /* 0x042fe20000010000 */
[----:B------:R-:W-:-:S06]  /*3290*/  F2FP.BF16.F32.PACK_AB R146, R7, R146 ;  /* 0x000000920792723e */ /* 0x000fcc00000010ff */
[----:B------:R-:W1:Y:S01]  /*32a0*/  MUFU.EX2 R142, R142 ;  /* 0x0000008e008e7308 */ /* 0x000e620000000800 */
[----:B--2---:R-:W-:-:S07]  /*32b0*/  FADD.FTZ R28, R140, R31 ;  /* 0x0000001f8c1c7221 */ /* 0x004fce0000010000 */
        /* <DEDUP_REMOVED lines=9> */
[----:B------:R-:W-:Y:S01]  /*3350*/  FADD.FTZ R33, R135, R28 ;  /* 0x0000001c87217221 */ /* 0x000fe20000010000 */
[C---:B------:R-:W-:Y:S01]  /*3360*/  F2FP.BF16.F32.PACK_AB R135, R26.reuse, R135 ;  /* 0x000000871a87723e */ /* 0x040fe200000010ff */
[----:B------:R-:W1:Y:S01]  /*3370*/  MUFU.EX2 R15, R15 ;  /* 0x0000000f000f7308 */ /* 0x000e620000000800 */
[C---:B--2---:R-:W-:Y:S01]  /*3380*/  FADD.FTZ R31, R13.reuse, R2 ;  /* 0x000000020d1f7221 */ /* 0x044fe20000010000 */
[----:B------:R-:W-:Y:S01]  /*3390*/  FADD.FTZ R28, R26, R33 ;  /* 0x000000211a1c7221 */ /* 0x000fe20000010000 */
[----:B------:R-:W-:-:S03]  /*33a0*/  F2FP.BF16.F32.PACK_AB R142, R13, R142 ;  /* 0x0000008e0d8e723e */ /* 0x000fc600000010ff */
[----:B------:R-:W-:Y:S01]  /*33b0*/  FADD.FTZ R33, R129, R28 ;  /* 0x0000001c81217221 */ /* 0x000fe20000010000 */
[----:B------:R-:W-:Y:S01]  /*33c0*/  F2FP.BF16.F32.PACK_AB R129, R20, R129 ;  /* 0x000000811481723e */ /* 0x000fe200000010ff */
[----:B------:R-:W2:Y:S01]  /*33d0*/  MUFU.EX2 R138, R138 ;  /* 0x0000008a008a7308 */ /* 0x000ea20000000800 */
[----:B0-----:R-:W-:Y:S01]  /*33e0*/  FADD.FTZ R2, R136, R31 ;  /* 0x0000001f88027221 */ /* 0x001fe20000010000 */
[----:B------:R-:W-:-:S04]  /*33f0*/  FADD.FTZ R28, R20, R33 ;  /* 0x00000021141c7221 */ /* 0x000fc80000010000 */
[----:B------:R-:W-:Y:S01]  /*3400*/  FADD.FTZ R33, R131, R28 ;  /* 0x0000001c83217221 */ /* 0x000fe20000010000 */
[C---:B------:R-:W-:Y:S01]  /*3410*/  F2FP.BF16.F32.PACK_AB R131, R14.reuse, R131 ;  /* 0x000000830e83723e */ /* 0x040fe200000010ff */
[----:B------:R-:W0:Y:S01]  /*3420*/  MUFU.EX2 R21, R21 ;  /* 0x0000001500157308 */ /* 0x000e220000000800 */
        /* <DEDUP_REMOVED lines=37> */
[----:B--2---:R-:W-:Y:S01]  /*3680*/  FADD.FTZ R33, R121, R4 ;  /* 0x0000000479217221 */ /* 0x004fe20000010000 */
        /* <DEDUP_REMOVED lines=21> */
[C---:B--2---:R-:W-:Y:S01]  /*37e0*/  FADD.FTZ R2, R58.reuse, R33 ;  /* 0x000000213a027221 */ /* 0x044fe20000010000 */
[----:B------:R-:W-:Y:S02]  /*37f0*/  F2FP.BF16.F32.PACK_AB R123, R58, R123 ;  /* 0x0000007b3a7b723e */ /* 0x000fe400000010ff */
[C---:B0-----:R-:W-:Y:S01]  /*3800*/  FADD.FTZ R3, R5.reuse, R4 ;  /* 0x0000000405037221 */ /* 0x041fe20000010000 */
        /* <DEDUP_REMOVED lines=22> */
[----:B------:R-:W-:-:S05]  /*3970*/  ULDC UR21, c[0x0][0x988] ;  /* 0x0002620000157ab9 */ /* 0x000fca0000000800 */
.L_x_12188:
        /* <DEDUP_REMOVED lines=9> */
.L_x_12181:
[----:B------:R-:W-:Y:S01]  /*3a10*/  ULEA UR6, UR37, UR41, 0x3 ;  /* 0x0000002925067291 */ /* 0x000fe2000f8e183f */
[----:B------:R-:W-:-:S05]  /*3a20*/  IMAD.U32 R0, RZ, RZ, UR40 ;  /* 0x00000028ff007e24 */ /* 0x000fca000f8e00ff */
[----:B------:R-:W-:-:S04]  /*3a30*/  SHF.L.U32 R0, R0, 0x1f, RZ ;  /* 0x0000001f00007819 */ /* 0x000fc800000006ff */
[----:B------:R0:W1:Y:S01]  /*3a40*/  SYNCS.PHASECHK.TRANS64.TRYWAIT P2, [UR6+0x16830], R0 ;  /* 0x01683000ff0075a7 */ /* 0x0000620008040146 */
[----:B------:R-:W-:Y:S05]  /*3a50*/  @!P0 BRA `(.L_x_12182) ;  /* 0x0000000000048947 */ /* 0x000fea0003800000 */
[----:B------:R-:W-:Y:S01]  /*3a60*/  BPT.TRAP 0x1 ;  /* 0x000000040000795c */ /* 0x000fe20000300000 */
.L_x_12182:
[----:B-1----:R-:W-:Y:S05]  /*3a70*/  @P2 BRA `(.L_x_12180) ;  /* 0x0000000000082947 */ /* 0x002fea0003800000 */
[----:B------:R-:W1:Y:S02]  /*3a80*/  SYNCS.PHASECHK.TRANS64.TRYWAIT P2, [UR6+0x16830], R0 ;  /* 0x01683000ff0075a7 */ /* 0x000e640008040146 */
[----:B-1----:R-:W-:Y:S05]  /*3a90*/  @!P2 BRA `(.L_x_12183) ;  /* 0x000000a4008ca947 */ /* 0x002fea0003800000 */
.L_x_12180:
        /* <DEDUP_REMOVED lines=25> */
.L_x_12185:
[----:B------:R-:W-:Y:S01]  /*3c30*/  ULEA UR6, UR23, UR41, 0x3 ;  /* 0x0000002917067291 */ /* 0x000fe2000f8e183f */
[----:B------:R-:W-:-:S05]  /*3c40*/  IMAD.U32 R0, RZ, RZ, UR25 ;  /* 0x00000019ff007e24 */ /* 0x000fca000f8e00ff */
[----:B------:R-:W-:-:S04]  /*3c50*/  SHF.L.U32 R0, R0, 0x1f, RZ ;  /* 0x0000001f00007819 */ /* 0x000fc800000006ff */
[----:B------:R0:W1:Y:S01]  /*3c60*/  SYNCS.PHASECHK.TRANS64.TRYWAIT P2, [UR6+0x16850], R0 ;  /* 0x01685000ff0075a7 */ /* 0x0000620008040146 */
[----:B------:R-:W-:Y:S05]  /*3c70*/  @!P0 BRA `(.L_x_12186) ;  /* 0x0000000000048947 */ /* 0x000fea0003800000 */
[----:B------:R-:W-:Y:S01]  /*3c80*/  BPT.TRAP 0x1 ;  /* 0x000000040000795c */ /* 0x000fe20000300000 */
.L_x_12186:
[----:B-1----:R-:W-:Y:S05]  /*3c90*/  @P2 BRA `(.L_x_12184) ;  /* 0x0000000000082947 */ /* 0x002fea0003800000 */
[----:B------:R-:W1:Y:S02]  /*3ca0*/  SYNCS.PHASECHK.TRANS64.TRYWAIT P2, [UR6+0x16850], R0 ;  /* 0x01685000ff0075a7 */ /* 0x000e640008040146 */
[----:B-1----:R-:W-:Y:S05]  /*3cb0*/  @!P2 BRA `(.L_x_12187) ;  /* 0x000000a4001ca947 */ /* 0x002fea0003800000 */
.L_x_12184:
[----:B------:R-:W-:Y:S01]  /*3cc0*/  UIADD3 UR6, UR41, 0x400, URZ ;  /* 0x0000040029067890 */ /* 0x000fe2000fffe03f */
[----:B------:R-:W-:Y:S01]  /*3cd0*/  WARPGROUP.ARRIVE ;  /* 0x00000000000079c5 */ /* 0x000fe20000000000 */
[----:B------:R-:W-:Y:S01]  /*3ce0*/  UMOV UR7, 0x40000040 ;  /* 0x4000004000077882 */ /* 0x000fe20000000000 */
[----:B-1----:R-:W-:Y:S01]  /*3cf0*/  IMAD.MOV.U32 R7, RZ, RZ, -0x2 ;  /* 0xfffffffeff077424 */ /* 0x002fe200078e00ff */
[----:B------:R-:W-:Y:S02]  /*3d00*/  USHF.R.U32.HI UR6, URZ, 0x4, UR6 ;  /* 0x000000043f067899 */ /* 0x000fe40008011606 */
[----:B------:R-:W-:Y:S02]  /*3d10*/  UISETP.GT.AND UP0, UPT, UR24, UR22, UPT ;  /* 0x000000161800728c */ /* 0x000fe4000bf04270 */
[----:B------:R-:W-:Y:S01]  /*3d20*/  ULOP3.LUT UR6, UR6, 0x3fff, URZ, 0xc0, !UPT ;  /* 0x00003fff06067892 */ /* 0x000fe2000f8ec03f */
[----:B------:R-:W-:-:S03]  /*3d30*/  UMOV UR25, UR40 ;  /* 0x0000002800197c82 */ /* 0x000fc60008000000 */
[----:B------:R-:W-:-:S07]  /*3d40*/  ULEA UR10, UR23, UR6, 0xa ;  /* 0x00000006170a7291 */ /* 0x000fce000f8e503f */
[----:B------:R-:W-:Y:S02]  /*3d50*/  UMOV UR6, UR10 ;  /* 0x0000000a00067c82 */ /* 0x000fe40008000000 */
[----:B------:R-:W-:Y:S01]  /*3d60*/  HGMMA.64x64x16.F32.BF16 R88, R148, gdesc[UR4].tnspB, R88, gsb0 ;  /* 0x40e0000494587df0 */ /* 0x000fe20008001858 */
[----:B------:R-:W-:Y:S01]  /*3d70*/  UMOV UR6, 0xffffff80 ;  /* 0xffffff8000067882 */ /* 0x000fe20000000000 */
[----:B------:R-:W-:Y:S01]  /*3d80*/  UMOV UR7, 0x40000040 ;  /* 0x4000004000077882 */ /* 0x000fe20000000000 */
[----:B------:R-:W-:Y:S02]  /*3d90*/  UIMAD UR6, UR24, UR6, 0x1 ;  /* 0x00000001180674a4 */ /* 0x000fe4000f8e0206 */
[----:B------:R-:W-:Y:S02]  /*3da0*/  UIADD3 UR24, UR24, -0x1, URZ ;  /* 0xffffffff18187890 */ /* 0x000fe4000fffe03f */
[----:B------:R-:W-:-:S04]  /*3db0*/  UIMAD UR6, UR51, 0xc0, UR6 ;  /* 0x000000c0330678a4 */ /* 0x000fc8000f8e0206 */
[----:B------:R-:W-:-:S06]  /*3dc0*/  UIADD3 UR6, -UR50, UR6, UR49 ;  /* 0x0000000632067290 */ /* 0x000fcc000fffe131 */
[----:B------:R-:W-:Y:S01]  /*3dd0*/  IMAD R6, R18, R7, UR6 ;  /* 0x0000000612067e24 */ /* 0x000fe2000f8e0207 */
[----:B------:R-:W-:-:S03]  /*3de0*/  UIADD3 UR6, UR10, 0x80, URZ ;  /* 0x000000800a067890 */ /* 0x000fc6000fffe03f */
        /* <DEDUP_REMOVED lines=32> */
[----:B------:R-:W-:Y:S01]  /*3ff0*/  HGMMA.64x64x16.F32.BF16 R88, R144, gdesc[UR4].tnspB, R88, gsb0 ;  /* 0x40e0000490587df0 */ /* 0x000fe20008001858 */
        /* <DEDUP_REMOVED lines=39> */
[----:B------:R-:W-:Y:S01]  /*4270*/  ISETP.GT.AND P3, PT, R6, 0x59, PT ;  /* 0x000000590600780c */ /* 0x000fe20003f64270 */
[----:B------:R-:W-:-:S02]  /*4280*/  WARPGROUP.DEPBAR.LE gsb0, 0x0 ;  /* 0x00008000000079c5 */ /* 0x000fc40000010000 */
[----:B------:R-:W-:Y:S01]  /*4290*/  WARPGROUP.ARRIVE ;  /* 0x00000000000079c5 */ /* 0x000fe20000000000 */
[----:B------:R-:W-:Y:S02]  /*42a0*/  FSEL R68, R68, -INF , P2 ;  /* 0xff80000044447808 */ /* 0x000fe40001000000 */
[----:B------:R-:W-:Y:S02]  /*42b0*/  FMNMX.FTZ R9, R65, R0, !PT ;  /* 0x0000000041097209 */ /* 0x000fe40007810000 */
[----:B------:R-:W-:Y:S01]  /*42c0*/  ISETP.GT.AND P2, PT, R6, 0x60, PT ;  /* 0x000000600600780c */ /* 0x000fe20003f44270 */
[----:B------:R-:W-:Y:S01]  /*42d0*/  HGMMA.64x64x16.F32.BF16 R88, R140, gdesc[UR4].tnspB, R88, gsb0 ;  /* 0x40e000048c587df0 */ /* 0x000fe20008001858 */
        /* <DEDUP_REMOVED lines=45> */
[----:B0-----:R-:W-:Y:S02]  /*45b0*/  FMNMX.FTZ R10, R9, R0, !PT ;  /* 0x00000000090a7209 */ /* 0x001fe40007810000 */
[----:B------:R-:W-:Y:S01]  /*45c0*/  ISETP.GT.AND P4, PT, R6, 0x19, PT ;  /* 0x000000190600780c */ /* 0x000fe20003f84270 */
[----:B------:R-:W-:Y:S01]  /*45d0*/  HGMMA.64x64x16.F32.BF16 R88, R136, gdesc[UR4].tnspB, R88, gsb0 ;  /* 0x40e0000488587df0 */ /* 0x000fe20008001858 */
[----:B------:R-:W-:Y:S01]  /*45e0*/  UIADD3 UR6, UR10, 0x200, URZ ;  /* 0x000002000a067890 */ /* 0x000fe2000fffe03f */
[----:B------:R-:W0:Y:S01]  /*45f0*/  SHFL.BFLY PT, R11, R10, 0x1, 0x1f ;  /* 0x0c201f000a0b7f89 */ /* 0x000e2200000e0000 */
[----:B------:R-:W-:Y:S01]  /*4600*/  UMOV UR7, 0x40000040 ;  /* 0x4000004000077882 */ /* 0x000fe20000000000 */
        /* <DEDUP_REMOVED lines=9> */
[----:B------:R-:W-:Y:S02]  /*46a0*/  ISETP.GT.AND P3, PT, R6, 0x30, PT ;  /* 0x000000300600780c */ /* 0x000fe40003f64270 */
[----:B------:R-:W-:Y:S02]  /*46b0*/  FSEL R47, R47, -INF , P4 ;  /* 0xff8000002f2f7808 */ /* 0x000fe40002000000 */
[----:B0-----:R-:W-:Y:S02]  /*46c0*/  FMNMX.FTZ R0, R10, R11, !PT ;  /* 0x0000000b0a007209 */ /* 0x001fe40007810000 */
[----:B------:R-:W-:-:S02]  /*46d0*/  FMNMX.FTZ R10, R26, R5, !PT ;  /* 0x000000051a0a7209 */ /* 0x000fc40007810000 */
[----:B------:R-:W-:Y:S01]  /*46e0*/  ISETP.GT.AND P4, PT, R6, 0x31, PT ;  /* 0x000000310600780c */ /* 0x000fe20003f84270 */
[----:B------:R-:W-:Y:S01]  /*46f0*/  FMUL.FTZ R8, R0, UR21 ;  /* 0x0000001500087c20 */ /* 0x000fe20008410000 */
        /* <DEDUP_REMOVED lines=8> */
[----:B------:R-:W-:Y:S02]  /*4780*/  FMNMX.FTZ R13, R35, R10, !PT ;  /* 0x0000000a230d7209 */ /* 0x000fe40007810000 */
[----:B------:R-:W-:Y:S02]  /*4790*/  ISETP.GT.AND P4, PT, R6, 0x39, PT ;  /* 0x000000390600780c */ /* 0x000fe40003f84270 */
[----:B------:R-:W-:-:S02]  /*47a0*/  FMNMX.FTZ R10, R38, R13, !PT ;  /* 0x0000000d260a7209 */ /* 0x000fc40007810000 */
[----:B------:R-:W-:Y:S02]  /*47b0*/  FSEL R54, R54, -INF , P3 ;  /* 0xff80000036367808 */ /* 0x000fe40001800000 */
[----:B------:R-:W-:Y:S02]  /*47c0*/  FMNMX.FTZ R15, R39, R10, !PT ;  /* 0x0000000a270f7209 */ /* 0x000fe40007810000 */
[----:B------:R-:W-:Y:S02]  /*47d0*/  FSEL R8, R8, RZ, P2 ;  /* 0x000000ff08087208 */ /* 0x000fe40001000000 */
[----:B------:R-:W-:Y:S02]  /*47e0*/  FMNMX.FTZ R10, R42, R15, !PT ;  /* 0x0000000f2a0a7209 */ /* 0x000fe40007810000 */
        /* <DEDUP_REMOVED lines=15> */
[----:B------:R-:W-:Y:S01]  /*48e0*/  FFMA.FTZ R150, R28, UR21, -R8 ;  /* 0x000000151c967c23 */ /* 0x000fe20008010808 */
[----:B------:R-:W-:-:S02]  /*48f0*/  WARPGROUP.DEPBAR.LE gsb0, 0x0 ;  /* 0x00008000000079c5 */ /* 0x000fc40000010000 */
[----:B------:R-:W-:Y:S01]  /*4900*/  WARPGROUP.ARRIVE ;  /* 0x00000000000079c5 */ /* 0x000fe20000000000 */
[----:B------:R-:W-:Y:S01]  /*4910*/  FMNMX.FTZ R21, R51, R10, !PT ;  /* 0x0000000a33157209 */ /* 0x000fe20007810000 */
[----:B------:R1:W-:Y:S01]  /*4920*/  MUFU.EX2 R13, R37 ;  /* 0x00000025000d7308 */ /* 0x0003e20000000800 */
[----:B------:R-:W-:Y:S01]  /*4930*/  ISETP.GT.AND P3, PT, R6, 0x48, PT ;  /* 0x000000480600780c */ /* 0x000fe20003f64270 */
[--C-:B------:R-:W-:Y:S01]  /*4940*/  FFMA.FTZ R61, R61, UR21, -R8.reuse ;  /* 0x000000153d3d7c23 */ /* 0x100fe20008010808 */
[----:B------:R-:W-:Y:S01]  /*4950*/  FMNMX.FTZ R10, R54, R21, !PT ;  /* 0x00000015360a7209 */ /* 0x000fe20007810000 */
[----:B------:R-:W-:Y:S01]  /*4960*/  HGMMA.64x64x16.F32.BF16 R88, R132, gdesc[UR4].tnspB, R88, gsb0 ;  /* 0x40e0000484587df0 */ /* 0x000fe20008001858 */
[----:B------:R-:W-:Y:S01]  /*4970*/  UIADD3 UR6, UR10, 0x280, URZ ;  /* 0x000002800a067890 */ /* 0x000fe2000fffe03f */
[----:B------:R-:W-:Y:S01]  /*4980*/  FSEL R59, R59, -INF , P4 ;  /* 0xff8000003b3b7808 */ /* 0x000fe20002000000 */
[----:B------:R-:W-:Y:S01]  /*4990*/  UMOV UR7, 0x40000040 ;  /* 0x4000004000077882 */ /* 0x000fe20000000000 */
        /* <DEDUP_REMOVED lines=25> */
[----:B------:R-:W-:Y:S01]  /*4b30*/  MUFU.EX2 R150, R150 ;  /* 0x0000009600967308 */ /* 0x000fe20000000800 */
[----:B------:R-:W-:Y:S01]  /*4b40*/  FMNMX.FTZ R10, R66, R29, !PT ;  /* 0x0000001d420a7209 */ /* 0x000fe20007810000 */
[--C-:B------:R-:W-:Y:S01]  /*4b50*/  FFMA.FTZ R138, R52, UR21, -R8.reuse ;  /* 0x00000015348a7c23 */ /* 0x100fe20008010808 */
[----:B------:R-:W-:Y:S01]  /*4b60*/  ISETP.GT.AND P4, PT, R6, 0x59, PT ;  /* 0x000000590600780c */ /* 0x000fe20003f84270 */
        /* <DEDUP_REMOVED lines=14> */
[----:B------:R-:W-:Y:S01]  /*4c50*/  FFMA.FTZ R84, R84, UR21, -R8 ;  /* 0x0000001554547c23 */ /* 0x000fe20008010808 */
[----:B0-----:R-:W-:-:S02]  /*4c60*/  FMNMX.FTZ R33, R71, R10, !PT ;  /* 0x0000000a47217209 */ /* 0x001fc40007810000 */
[----:B------:R-:W-:Y:S02]  /*4c70*/  ISETP.GT.AND P3, PT, R6, 0x68, PT ;  /* 0x000000680600780c */ /* 0x000fe40003f64270 */
[----:B------:R-:W-:Y:S01]  /*4c80*/  FSEL R75, R75, -INF , P4 ;  /* 0xff8000004b4b7808 */ /* 0x000fe20002000000 */
        /* <DEDUP_REMOVED lines=9> */
[----:B------:R-:W-:Y:S01]  /*4d20*/  ISETP.GT.AND P4, PT, R6, 0x71, PT ;  /* 0x000000710600780c */ /* 0x000fe20003f84270 */
[----:B------:R0:W-:Y:S01]  /*4d30*/  MUFU.EX2 R15, R41 ;  /* 0x00000029000f7308 */ /* 0x0001e20000000800 */
[----:B------:R-:W-:Y:S02]  /*4d40*/  FSEL R82, R82, -INF , P3 ;  /* 0xff80000052527808 */ /* 0x000fe40001800000 */
[----:B-1----:R-:W-:Y:S02]  /*4d50*/  FMNMX.FTZ R37, R79, R10, !PT ;  /* 0x0000000a4f257209 */ /* 0x002fe40007810000 */
[----:B------:R-:W-:-:S02]  /*4d60*/  ISETP.GT.AND P3, PT, R6, 0x78, PT ;  /* 0x000000780600780c */ /* 0x000fc40003f64270 */
[----:B------:R-:W-:Y:S01]  /*4d70*/  FSEL R83, R83, -INF , P4 ;  /* 0xff80000053537808 */ /* 0x000fe20002000000 */
[----:B------:R-:W-:Y:S01]  /*4d80*/  MUFU.EX2 R142, R142 ;  /* 0x0000008e008e7308 */ /* 0x000fe20000000800 */
[----:B------:R-:W-:Y:S02]  /*4d90*/  WARPGROUP.DEPBAR.LE gsb0, 0x0 ;  /* 0x00008000000079c5 */ /* 0x000fe40000010000 */
[----:B------:R-:W-:Y:S01]  /*4da0*/  WARPGROUP.ARRIVE ;  /* 0x00000000000079c5 */ /* 0x000fe20000000000 */
[----:B------:R-:W-:-:S05]  /*4db0*/  FMNMX.FTZ R10, R82, R37, !PT ;  /* 0x00000025520a7209 */ /* 0x000fca0007810000 */
[----:B------:R-:W1:Y:S01]  /*4dc0*/  S2R R135, SR_TID.X ;  /* 0x0000000000877919 */ /* 0x000e620000002100 */
[----:B------:R-:W-:Y:S01]  /*4dd0*/  ISETP.GT.AND P4, PT, R6, 0x79, PT ;  /* 0x000000790600780c */ /* 0x000fe20003f84270 */
[--C-:B0-----:R-:W-:Y:S01]  /*4de0*/  FFMA.FTZ R41, R65, UR21, -R8.reuse ;  /* 0x0000001541297c23 */ /* 0x101fe20008010808 */
[----:B------:R-:W-:Y:S01]  /*4df0*/  FSEL R86, R86, -INF , P3 ;  /* 0xff80000056567808 */ /* 0x000fe20001800000 */
[----:B------:R-:W-:Y:S01]  /*4e00*/  HGMMA.64x64x16.F32.BF16 R88, R128, gdesc[UR4].tnspB, R88, gsb0 ;  /* 0x40e0000480587df0 */ /* 0x000fe20008001858 */
[----:B------:R-:W-:Y:S01]  /*4e10*/  UIADD3 UR6, UR10, 0x300, URZ ;  /* 0x000003000a067890 */ /* 0x000fe2000fffe03f */
[----:B------:R-:W-:Y:S01]  /*4e20*/  FMNMX.FTZ R37, R83, R10, !PT ;  /* 0x0000000a53257209 */ /* 0x000fe20007810000 */
[----:B------:R-:W-:Y:S01]  /*4e30*/  UMOV UR7, 0x40000040 ;  /* 0x4000004000077882 */ /* 0x000fe20000000000 */
[----:B------:R-:W-:Y:S01]  /*4e40*/  FSEL R87, R87, -INF , P4 ;  /* 0xff80000057577808 */ /* 0x000fe20002000000 */
[----:B------:R0:W-:Y:S01]  /*4e50*/  MUFU.EX2 R21, R45 ;  /* 0x0000002d00157308 */ /* 0x0001e20000000800 */
[----:B------:R-:W-:Y:S01]  /*4e60*/  FMNMX.FTZ R6, R86, R37, !PT ;  /* 0x0000002556067209 */ /* 0x000fe20007810000 */
[--C-:B------:R-:W-:Y:S01]  /*4e70*/  FFMA.FTZ R132, R56, UR21, -R8.reuse ;  /* 0x0000001538847c23 */ /* 0x100fe20008010808 */
[--C-:B------:R-:W-:Y:S01]  /*4e80*/  FFMA.FTZ R134, R60, UR21, -R8.reuse ;  /* 0x000000153c867c23 */ /* 0x100fe20008010808 */
[--C-:B------:R-:W-:Y:S01]  /*4e90*/  FFMA.FTZ R10, R64, UR21, -R8.reuse ;  /* 0x00000015400a7c23 */ /* 0x100fe20008010808 */
[----:B------:R-:W-:Y:S01]  /*4ea0*/  FMNMX.FTZ R6, R87, R6, !PT ;  /* 0x0000000657067209 */ /* 0x000fe20007810000 */
[----:B------:R-:W-:-:S02]  /*4eb0*/  FFMA.FTZ R65, R85, UR21, -R8 ;  /* 0x0000001555417c23 */ /* 0x000fc40008010808 */
[----:B------:R-:W-:Y:S01]  /*4ec0*/  MUFU.EX2 R37, R61 ;  /* 0x0000003d00257308 */ /* 0x000fe20000000800 */
[--C-:B0-----:R-:W-:Y:S01]  /*4ed0*/  FFMA.FTZ R45, R69, UR21, -R8.reuse ;  /* 0x00000015452d7c23 */ /* 0x101fe20008010808 */
[----:B------:R-:W0:Y:S06]  /*4ee0*/  SHFL.BFLY PT, R49, R6, 0x2, 0x1f ;  /* 0x0c401f0006317f89 */ /* 0x000e2c00000e0000 */
[----:B------:R2:W-:Y:S08]  /*4ef0*/  MUFU.EX2 R29, R53 ;  /* 0x00000035001d7308 */ /* 0x0005f00000000800 */
[----:B------:R3:W-:Y:S01]  /*4f00*/  MUFU.EX2 R33, R57 ;  /* 0x0000003900217308 */ /* 0x0007e20000000800 */
[----:B--2---:R-:W-:-:S07]  /*4f10*/  FFMA.FTZ R53, R77, UR21, -R8 ;  /* 0x000000154d357c23 */ /* 0x004fce0008010808 */
[----:B------:R-:W-:Y:S01]  /*4f20*/  MUFU.EX2 R136, R136 ;  /* 0x0000008800887308 */ /* 0x000fe20000000800 */
[----:B---3--:R-:W-:Y:S01]  /*4f30*/  FFMA.FTZ R57, R81, UR21, -R8 ;  /* 0x0000001551397c23 */ /* 0x008fe20008010808 */
[----:B0-----:R-:W-:-:S05]  /*4f40*/  FMNMX.FTZ R28, R6, R49, !PT ;  /* 0x00000031061c7209 */ /* 0x001fca0007810000 */
[----:B------:R-:W0:Y:S01]  /*4f50*/  SHFL.BFLY PT, R61, R28, 0x1, 0x1f ;  /* 0x0c201f001c3d7f89 */ /* 0x000e2200000e0000 */
[----:B------:R-:W-:Y:S08]  /*4f60*/  MUFU.EX2 R138, R138 ;  /* 0x0000008a008a7308 */ /* 0x000ff00000000800 */
[----:B------:R-:W-:Y:S08]  /*4f70*/  MUFU.EX2 R132, R132 ;  /* 0x0000008400847308 */ /* 0x000ff00000000800 */
[----:B------:R-:W-:Y:S01]  /*4f80*/  MUFU.EX2 R134, R134 ;  /* 0x0000008600867308 */ /* 0x000fe20000000800 */
[----:B0-----:R-:W-:-:S07]  /*4f90*/  FMNMX.FTZ R6, R28, R61, !PT ;  /* 0x0000003d1c067209 */ /* 0x001fce0007810000 */
[----:B------:R-:W-:Y:S01]  /*4fa0*/  MUFU.EX2 R10, R10 ;  /* 0x0000000a000a7308 */ /* 0x000fe20000000800 */
[----:B------:R-:W-:Y:S02]  /*4fb0*/  FSEL R61, R0, RZ, P2 ;  /* 0x000000ff003d7208 */ /* 0x000fe40001000000 */
[C---:B------:R-:W-:Y:S01]  /*4fc0*/  FSETP.NEU.FTZ.AND P2, PT, R6.reuse, -INF , PT ;  /* 0xff8000000600780b */ /* 0x040fe20003f5d000 */
[----:B------:R-:W-:Y:S02]  /*4fd0*/  FMUL.FTZ R44, R6, UR21 ;  /* 0x00000015062c7c20 */ /* 0x000fe40008410000 */
[----:B------:R-:W-:Y:S02]  /*4fe0*/  FADD.FTZ R61, -R61, R4 ;  /* 0x000000043d3d7221 */ /* 0x000fe40000010100 */
[----:B------:R-:W-:Y:S01]  /*4ff0*/  MUFU.EX2 R41, R41 ;  /* 0x0000002900297308 */ /* 0x000fe20000000800 */
[----:B------:R-:W-:Y:S02]  /*5000*/  WARPGROUP.DEPBAR.LE gsb0, 0x0 ;  /* 0x00008000000079c5 */ /* 0x000fe40000010000 */
[----:B------:R-:W-:Y:S01]  /*5010*/  WARPGROUP.ARRIVE ;  /* 0x00000000000079c5 */ /* 0x000fe20000000000 */
[----:B------:R-:W-:Y:S01]  /*5020*/  FMUL.FTZ R61, R61, UR21 ;  /* 0x000000153d3d7c20 */ /* 0x000fe20008410000 */
[----:B------:R-:W-:-:S03]  /*5030*/  FSEL R44, R44, RZ, P2 ;  /* 0x000000ff2c2c7208 */ /* 0x000fc60001000000 */
[----:B------:R-:W-:Y:S01]  /*5040*/  MUFU.EX2 R12, R12 ;  /* 0x0000000c000c7308 */ /* 0x000fe20000000800 */
[----:B------:R-:W-:Y:S01]  /*5050*/  HGMMA.64x64x16.F32.BF16 R88, R124, gdesc[UR4].tnspB, R88, gsb0 ;  /* 0x40e000047c587df0 */ /* 0x000fe20008001858 */
[----:B------:R-:W-:Y:S01]  /*5060*/  UIADD3 UR6, UR10, 0x380, URZ ;  /* 0x000003800a067890 */ /* 0x000fe2000fffe03f */
[--C-:B------:R-:W-:Y:S01]  /*5070*/  FFMA.FTZ R147, R38, UR21, -R44.reuse ;  /* 0x0000001526937c23 */ /* 0x100fe2000801082c */
[----:B------:R-:W-:Y:S01]  /*5080*/  UMOV UR7, 0x40000040 ;  /* 0x4000004000077882 */ /* 0x000fe20000000000 */
[--C-:B------:R-:W-:Y:S01]  /*5090*/  FFMA.FTZ R143, R46, UR21, -R44.reuse ;  /* 0x000000152e8f7c23 */ /* 0x100fe2000801082c */
[--C-:B------:R-:W-:Y:S01]  /*50a0*/  FFMA.FTZ R149, R26, UR21, -R44.reuse ;  /* 0x000000151a957c23 */ /* 0x100fe2000801082c */
[--C-:B------:R-:W-:Y:S01]  /*50b0*/  FFMA.FTZ R4, R27, UR21, -R44.reuse ;  /* 0x000000151b047c23 */ /* 0x100fe2000801082c */
[----:B------:R-:W0:Y:S01]  /*50c0*/  MUFU.EX2 R61, R61 ;  /* 0x0000003d003d7308 */ /* 0x000e220000000800 */
[----:B------:R-:W-:Y:S02]  /*50d0*/  IMAD.U32 R27, RZ, RZ, UR37 ;  /* 0x00000025ff1b7e24 */ /* 0x000fe4000f8e00ff */
[--C-:B------:R-:W-:Y:S01]  /*50e0*/  FFMA.FTZ R151, R30, UR21, -R44.reuse ;  /* 0x000000151e977c23 */ /* 0x100fe2000801082c */
[----:B------:R-:W-:Y:S01]  /*50f0*/  FFMA.FTZ R8, R31, UR21, -R44 ;  /* 0x000000151f087c23 */ /* 0x000fe2000801082c */
[----:B------:R-:W-:-:S02]  /*5100*/  IMAD.U32 R31, RZ, RZ, UR23 ;  /* 0x00000017ff1f7e24 */ /* 0x000fc4000f8e00ff */
[--C-:B------:R-:W-:Y:S01]  /*5110*/  FFMA.FTZ R145, R34, UR21, -R44.reuse ;  /* 0x0000001522917c23 */ /* 0x100fe2000801082c */
[----:B------:R-:W-:Y:S01]  /*5120*/  @!P1 LEA R27, R27, UR41, 0x3 ;  /* 0x000000291b1b9c11 */ /* 0x000fe2000f8e18ff */
[--C-:B------:R-:W-:Y:S01]  /*5130*/  FFMA.FTZ R26, R35, UR21, -R44.reuse ;  /* 0x00000015231a7c23 */ /* 0x100fe2000801082c */
[----:B------:R-:W-:Y:S01]  /*5140*/  MUFU.EX2 R149, R149 ;  /* 0x0000009500957308 */ /* 0x000fe20000000800 */
[----:B------:R-:W-:Y:S01]  /*5150*/  @!P1 LEA R31, R31, UR41, 0x3 ;  /* 0x000000291f1f9c11 */ /* 0x000fe2000f8e18ff */
[--C-:B------:R-:W-:Y:S01]  /*5160*/  FFMA.FTZ R30, R39, UR21, -R44.reuse ;  /* 0x00000015271e7c23 */ /* 0x100fe2000801082c */
[--C-:B------:R-:W-:Y:S01]  /*5170*/  FFMA.FTZ R137, R50, UR21, -R44.reuse ;  /* 0x0000001532897c23 */ /* 0x100fe2000801082c */
[--C-:B------:R-:W-:Y:S01]  /*5180*/  FFMA.FTZ R141, R42, UR21, -R44.reuse ;  /* 0x000000152a8d7c23 */ /* 0x100fe2000801082c */
[--C-:B------:R-:W-:Y:S01]  /*5190*/  FFMA.FTZ R32, R43, UR21, -R44.reuse ;  /* 0x000000152b207c23 */ /* 0x100fe2000801082c */
[--C-:B------:R-:W-:Y:S01]  /*51a0*/  FFMA.FTZ R34, R47, UR21, -R44.reuse ;  /* 0x000000152f227c23 */ /* 0x100fe2000801082c */
[----:B------:R-:W-:Y:S01]  /*51b0*/  FFMA.FTZ R36, R51, UR21, -R44 ;  /* 0x0000001533247c23 */ /* 0x000fe2000801082c */
[----:B------:R-:W-:Y:S01]  /*51c0*/  MUFU.EX2 R4, R4 ;  /* 0x0000000400047308 */ /* 0x000fe20000000800 */
[----:B0-----:R-:W-:Y:S01]  /*51d0*/  FFMA.FTZ R38, R61, R3, R148 ;  /* 0x000000033d267223 */ /* 0x001fe20000010094 */
        /* <DEDUP_REMOVED lines=8> */
[--C-:B------:R-:W-:Y:S01]  /*5260*/  FFMA.FTZ R131, R70, UR21, -R44.reuse ;  /* 0x0000001546837c23 */ /* 0x100fe2000801082c */
[----:B------:R-:W-:Y:S01]  /*5270*/  F2FP.BF16.F32.PACK_AB R128, R41, R10 ;  /* 0x0000000a2980723e */ /* 0x000fe200000010ff */
[----:B------:R-:W-:Y:S01]  /*5280*/  FFMA.FTZ R75, R75, UR21, -R44 ;  /* 0x000000154b4b7c23 */ /* 0x000fe2000801082c */
[----:B------:R-:W-:Y:S01]  /*5290*/  FADD.FTZ R3, R9, R38 ;  /* 0x0000002609037221 */ /* 0x000fe20000010000 */
[----:B------:R-:W-:Y:S01]  /*52a0*/  FSEL R38, R6, RZ, P2 ;  /* 0x000000ff06267208 */ /* 0x000fe20001000000 */
[--C-:B------:R-:W-:Y:S01]  /*52b0*/  FFMA.FTZ R79, R79, UR21, -R44.reuse ;  /* 0x000000154f4f7c23 */ /* 0x100fe2000801082c */
[----:B-1----:R-:W-:Y:S01]  /*52c0*/  ISETP.GE.U32.AND P2, PT, R135, 0x180, PT ;  /* 0x000001808700780c */ /* 0x002fe20003f46070 */
[----:B------:R-:W-:Y:S01]  /*52d0*/  FADD.FTZ R46, R144, R3 ;  /* 0x00000003902e7221 */ /* 0x000fe20000010000 */
[----:B------:R-:W-:Y:S01]  /*52e0*/  MUFU.EX2 R8, R8 ;  /* 0x0000000800087308 */ /* 0x000fe20000000800 */
[----:B------:R-:W-:Y:S01]  /*52f0*/  FADD.FTZ R38, -R38, R5 ;  /* 0x0000000526267221 */ /* 0x000fe20000010100 */
[----:B------:R-:W-:Y:S01]  /*5300*/  FFMA.FTZ R135, R62, UR21, -R44 ;  /* 0x000000153e877c23 */ /* 0x000fe2000801082c */
[----:B------:R-:W-:Y:S01]  /*5310*/  FADD.FTZ R3, R11, R46 ;  /* 0x0000002e0b037221 */ /* 0x000fe20000010000 */
[--C-:B------:R-:W-:Y:S01]  /*5320*/  FFMA.FTZ R82, R82, UR21, -R44.reuse ;  /* 0x0000001552527c23 */ /* 0x100fe2000801082c */
[----:B------:R-:W-:Y:S01]  /*5330*/  FMUL.FTZ R38, R38, UR21 ;  /* 0x0000001526267c20 */ /* 0x000fe20008410000 */
[--C-:B------:R-:W-:Y:S01]  /*5340*/  FFMA.FTZ R83, R83, UR21, -R44.reuse ;  /* 0x0000001553537c23 */ /* 0x100fe2000801082c */
[----:B------:R-:W-:Y:S01]  /*5350*/  FADD.FTZ R46, R146, R3 ;  /* 0x00000003922e7221 */ /* 0x000fe20000010000 */
[----:B------:R-:W-:Y:S01]  /*5360*/  VIADD R3, R23, 0x9 ;  /* 0x0000000917037836 */ /* 0x000fe20000000000 */
[----:B------:R-:W-:Y:S01]  /*5370*/  MUFU.EX2 R145, R145 ;  /* 0x0000009100917308 */ /* 0x000fe20000000800 */
[----:B------:R-:W-:Y:S01]  /*5380*/  FFMA.FTZ R86, R86, UR21, -R44 ;  /* 0x0000001556567c23 */ /* 0x000fe2000801082c */
[----:B------:R-:W-:Y:S01]  /*5390*/  FADD.FTZ R5, R13, R46 ;  /* 0x0000002e0d057221 */ /* 0x000fe20000010000 */
[--C-:B------:R-:W-:Y:S01]  /*53a0*/  FFMA.FTZ R46, R63, UR21, -R44.reuse ;  /* 0x000000153f2e7c23 */ /* 0x100fe2000801082c */
[----:B------:R-:W-:Y:S01]  /*53b0*/  SEL R3, R3, 0x9, !P2 ;  /* 0x0000000903037807 */ /* 0x000fe20005000000 */
[----:B------:R-:W-:Y:S01]  /*53c0*/  FFMA.FTZ R87, R87, UR21, -R44 ;  /* 0x0000001557577c23 */ /* 0x000fe2000801082c */
[----:B------:R-:W-:Y:S01]  /*53d0*/  FADD.FTZ R48, R140, R5 ;  /* 0x000000058c307221 */ /* 0x000fe20000010000 */
[----:B------:R-:W-:Y:S01]  /*53e0*/  @!P1 VIADD R5, R27, 0x16840 ;  /* 0x000168401b059836 */ /* 0x000fe20000000000 */
[----:B------:R-:W-:Y:S01]  /*53f0*/  MUFU.EX2 R38, R38 ;  /* 0x0000002600267308 */ /* 0x000fe20000000800 */
[----:B------:R-:W-:Y:S01]  /*5400*/  PLOP3.LUT P2, PT, PT, PT, UP0, 0x80, 0x0 ;  /* 0x000000000000781c */ /* 0x000fe20003f4f008 */
[----:B------:R-:W-:Y:S01]  /*5410*/  FADD.FTZ R27, R15, R48 ;  /* 0x000000300f1b7221 */ /* 0x000fe20000010000 */
[----:B------:R-:W-:Y:S01]  /*5420*/  UMOV UR23, UR37 ;  /* 0x0000002500177c82 */ /* 0x000fe20008000000 */
[----:B------:R-:W-:-:S02]  /*5430*/  @!P1 PRMT R5, RZ, 0x654, R5 ;  /* 0x00000654ff059816 */ /* 0x000fc40000000005 */
[----:B------:R-:W-:Y:S01]  /*5440*/  FADD.FTZ R48, R142, R27 ;  /* 0x0000001b8e307221 */ /* 0x000fe20000010000 */
[----:B------:R-:W-:Y:S01]  /*5450*/  F2FP.BF16.F32.PACK_AB R148, R7, R148 ;  /* 0x000000940794723e */ /* 0x000fe200000010ff */
[----:B------:R-:W-:Y:S01]  /*5460*/  MUFU.EX2 R26, R26 ;  /* 0x0000001a001a7308 */ /* 0x000fe20000000800 */
[----:B------:R-:W-:Y:S01]  /*5470*/  F2FP.BF16.F32.PACK_AB R150, R9, R150 ;  /* 0x000000960996723e */ /* 0x000fe200000010ff */
[----:B------:R-:W-:Y:S01]  /*5480*/  FADD.FTZ R27, R21, R48 ;  /* 0x00000030151b7221 */ /* 0x000fe20000010000 */
[----:B------:R-:W-:Y:S02]  /*5490*/  F2FP.BF16.F32.PACK_AB R144, R11, R144 ;  /* 0x000000900b90723e */ /* 0x000fe400000010ff */
[----:B------:R-:W-:Y:S01]  /*54a0*/  F2FP.BF16.F32.PACK_AB R146, R13, R146 ;  /* 0x000000920d92723e */ /* 0x000fe200000010ff */
[----:B------:R-:W-:Y:S01]  /*54b0*/  FADD.FTZ R50, R136, R27 ;  /* 0x0000001b88327221 */ /* 0x000fe20000010000 */
[----:B------:R-:W-:Y:S01]  /*54c0*/  F2FP.BF16.F32.PACK_AB R140, R15, R140 ;  /* 0x0000008c0f8c723e */ /* 0x000fe200000010ff */
[----:B------:R-:W-:Y:S01]  /*54d0*/  MUFU.EX2 R147, R147 ;  /* 0x0000009300937308 */ /* 0x000fe20000000800 */
[----:B------:R-:W-:-:S02]  /*54e0*/  F2FP.BF16.F32.PACK_AB R142, R21, R142 ;  /* 0x0000008e158e723e */ /* 0x000fc400000010ff */
[----:B------:R-:W-:Y:S01]  /*54f0*/  F2FP.BF16.F32.PACK_AB R136, R25, R136 ;  /* 0x000000881988723e */ /* 0x000fe200000010ff */
[----:B------:R-:W-:Y:S02]  /*5500*/  WARPGROUP.DEPBAR.LE gsb0, 0x0 ;  /* 0x00008000000079c5 */ /* 0x000fe40000010000 */
[----:B------:R-:W-:Y:S01]  /*5510*/  WARPGROUP.ARRIVE ;  /* 0x00000000000079c5 */ /* 0x000fe20000000000 */
[--C-:B------:R-:W-:Y:S01]  /*5520*/  FFMA.FTZ R125, R74, UR21, -R44.reuse ;  /* 0x000000154a7d7c23 */ /* 0x100fe2000801082c */
[----:B------:R-:W-:Y:S01]  /*5530*/  MUFU.EX2 R30, R30 ;  /* 0x0000001e001e7308 */ /* 0x000fe20000000800 */
[----:B------:R-:W-:-:S03]  /*5540*/  FFMA.FTZ R127, R78, UR21, -R44 ;  /* 0x000000154e7f7c23 */ /* 0x000fc6000801082c */
[----:B------:R-:W-:Y:S04]  /*5550*/  HGMMA.64x64x16.F32.BF16 R88, R120, gdesc[UR4].tnspB, R88, gsb0 ;  /* 0x40e0000478587df0 */ /* 0x000fe80008001858 */
        /* <DEDUP_REMOVED lines=10> */
[----:B------:R-:W0:Y:S01]  /*5600*/  MUFU.EX2 R49, R73 ;  /* 0x0000004900317308 */ /* 0x000e220000000800 */
[----:B------:R-:W-:Y:S02]  /*5610*/  WARPGROUP.DEPBAR.LE gsb0, 0x0 ;  /* 0x00008000000079c5 */ /* 0x000fe40000010000 */
[----:B------:R1:W-:Y:S06]  /*5620*/  BAR.ARV R3, 0x100 ;  /* 0x000400030000751d */ /* 0x0003ec0000002000 */
[----:B------:R2:W-:Y:S01]  /*5630*/  @!P1 SYNCS.ARRIVE.TRANS64.RED.A1T0 RZ, [R5+URZ], RZ ;  /* 0x000000ff05ff99a7 */ /* 0x0005e2000810043f */
[----:B------:R-:W-:Y:S01]  /*5640*/  MUFU.EX2 R40, R40 ;  /* 0x0000002800287308 */ /* 0x000fe20000000800 */
[----:B-1----:R-:W-:-:S02]  /*5650*/  @!P1 VIADD R3, R31, 0x16860 ;  /* 0x000168601f039836 */ /* 0x002fc40000000000 */
[-C--:B------:R-:W-:Y:S01]  /*5660*/  FMUL.FTZ R88, R88, R61.reuse ;  /* 0x0000003d58587220 */ /* 0x080fe20000410000 */
[-C--:B------:R-:W-:Y:S01]  /*5670*/  FMUL.FTZ R89, R89, R61.reuse ;  /* 0x0000003d59597220 */ /* 0x080fe20000410000 */
[-C--:B------:R-:W-:Y:S01]  /*5680*/  FMUL.FTZ R92, R92, R61.reuse ;  /* 0x0000003d5c5c7220 */ /* 0x080fe20000410000 */
[----:B------:R-:W-:Y:S01]  /*5690*/  FMUL.FTZ R93, R93, R61 ;  /* 0x0000003d5d5d7220 */ /* 0x000fe20000410000 */
[----:B------:R-:W-:Y:S01]  /*56a0*/  @!P1 PRMT R27, RZ, 0x654, R3 ;  /* 0x00000654ff1b9816 */ /* 0x000fe20000000003 */
[----:B--2---:R-:W-:Y:S01]  /*56b0*/  FFMA.FTZ R5, R38, R2, R149 ;  /* 0x0000000226057223 */ /* 0x004fe20000010095 */
[----:B------:R-:W-:Y:S01]  /*56c0*/  MUFU.EX2 R20, R20 ;  /* 0x0000001400147308 */ /* 0x000fe20000000800 */
[----:B------:R-:W-:Y:S01]  /*56d0*/  FFMA.FTZ R2, R67, UR21, -R44 ;  /* 0x0000001543027c23 */ /* 0x000fe2000801082c */
[----:B------:R1:W-:Y:S01]  /*56e0*/  @!P1 SYNCS.ARRIVE.TRANS64.RED.A1T0 RZ, [R27+URZ], RZ ;  /* 0x000000ff1bff99a7 */ /* 0x0003e2000810043f */
[C---:B------:R-:W-:Y:S01]  /*56f0*/  FADD.FTZ R48, R4.reuse, R5 ;  /* 0x0000000504307221 */ /* 0x040fe20000010000 */
[----:B------:R-:W-:Y:S01]  /*5700*/  FADD.FTZ R5, R25, R50 ;  /* 0x0000003219057221 */ /* 0x000fe20000010000 */
[----:B------:R-:W-:Y:S01]  /*5710*/  F2FP.BF16.F32.PACK_AB R149, R4, R149 ;  /* 0x000000950495723e */ /* 0x000fe200000010ff */
[-C--:B------:R-:W-:Y:S01]  /*5720*/  FMUL.FTZ R96, R96, R61.reuse ;  /* 0x0000003d60607220 */ /* 0x080fe20000410000 */
[----:B------:R-:W-:Y:S01]  /*5730*/  FADD.FTZ R3, R151, R48 ;  /* 0x0000003097037221 */ /* 0x000fe20000010000 */
[----:B------:R-:W-:Y:S01]  /*5740*/  FADD.FTZ R48, R138, R5 ;  /* 0x000000058a307221 */ /* 0x000fe20000010000 */
[----:B------:R-:W-:Y:S01]  /*5750*/  MUFU.EX2 R133, R133 ;  /* 0x0000008500857308 */ /* 0x000fe20000000800 */
[C---:B------:R-:W-:Y:S01]  /*5760*/  F2FP.BF16.F32.PACK_AB R138, R29.reuse, R138 ;  /* 0x0000008a1d8a723e */ /* 0x040fe200000010ff */
[----:B------:R-:W-:Y:S01]  /*5770*/  FADD.FTZ R50, R8, R3 ;  /* 0x0000000308327221 */ /* 0x000fe20000010000 */
[----:B------:R-:W-:Y:S01]  /*5780*/  FADD.FTZ R5, R29, R48 ;  /* 0x000000301d057221 */ /* 0x000fe20000010000 */
[----:B------:R-:W-:Y:S01]  /*5790*/  FFMA.FTZ R48, R71, UR21, -R44 ;  /* 0x0000001547307c23 */ /* 0x000fe2000801082c */
[----:B0-----:R-:W-:Y:S01]  /*57a0*/  F2FP.BF16.F32.PACK_AB R124, R49, R14 ;  /* 0x0000000e317c723e */ /* 0x001fe200000010ff */
[----:B------:R-:W-:Y:S01]  /*57b0*/  FADD.FTZ R3, R145, R50 ;  /* 0x0000003291037221 */ /* 0x000fe20000010000 */
[----:B------:R-:W-:Y:S01]  /*57c0*/  FADD.FTZ R52, R132, R5 ;  /* 0x0000000584347221 */ /* 0x000fe20000010000 */
[----:B------:R-:W0:Y:S01]  /*57d0*/  MUFU.EX2 R53, R53 ;  /* 0x0000003500357308 */ /* 0x000e220000000800 */
[C---:B------:R-:W-:Y:S01]  /*57e0*/  F2FP.BF16.F32.PACK_AB R132, R33.reuse, R132 ;  /* 0x000000842184723e */ /* 0x040fe200000010ff */
[----:B------:R-:W-:Y:S01]  /*57f0*/  FADD.FTZ R50, R26, R3 ;  /* 0x000000031a327221 */ /* 0x000fe20000010000 */
[----:B------:R-:W-:Y:S01]  /*5800*/  FADD.FTZ R5, R33, R52 ;  /* 0x0000003421057221 */ /* 0x000fe20000010000 */
[-C--:B------:R-:W-:Y:S01]  /*5810*/  FMUL.FTZ R97, R97, R61.reuse ;  /* 0x0000003d61617220 */ /* 0x080fe20000410000 */
[-C--:B------:R-:W-:Y:S01]  /*5820*/  FMUL.FTZ R100, R100, R61.reuse ;  /* 0x0000003d64647220 */ /* 0x080fe20000410000 */
[----:B------:R-:W-:Y:S01]  /*5830*/  FADD.FTZ R3, R147, R50 ;  /* 0x0000003293037221 */ /* 0x000fe20000010000 */
[----:B------:R-:W-:Y:S01]  /*5840*/  FADD.FTZ R52, R134, R5 ;  /* 0x0000000586347221 */ /* 0x000fe20000010000 */
[----:B------:R-:W-:Y:S01]  /*5850*/  MUFU.EX2 R42, R42 ;  /* 0x0000002a002a7308 */ /* 0x000fe20000000800 */
[C---:B------:R-:W-:Y:S01]  /*5860*/  F2FP.BF16.F32.PACK_AB R134, R37.reuse, R134 ;  /* 0x000000862586723e */ /* 0x040fe200000010ff */
[----:B------:R-:W-:Y:S01]  /*5870*/  FADD.FTZ R50, R30, R3 ;  /* 0x000000031e327221 */ /* 0x000fe20000010000 */
[----:B------:R-:W-:Y:S01]  /*5880*/  FADD.FTZ R5, R37, R52 ;  /* 0x0000003425057221 */ /* 0x000fe20000010000 */
[-C--:B------:R-:W-:Y:S01]  /*5890*/  FMUL.FTZ R101, R101, R61.reuse ;  /* 0x0000003d65657220 */ /* 0x080fe20000410000 */
[-C--:B------:R-:W-:Y:S01]  /*58a0*/  FMUL.FTZ R104, R104, R61.reuse ;  /* 0x0000003d68687220 */ /* 0x080fe20000410000 */
[----:B------:R-:W-:Y:S01]  /*58b0*/  FADD.FTZ R3, R141, R50 ;  /* 0x000000328d037221 */ /* 0x000fe20000010000 */
[----:B------:R-:W-:Y:S01]  /*58c0*/  FADD.FTZ R52, R10, R5 ;  /* 0x000000050a347221 */ /* 0x000fe20000010000 */
[----:B------:R-:W2:Y:S01]  /*58d0*/  MUFU.EX2 R24, R24 ;  /* 0x0000001800187308 */ /* 0x000ea20000000800 */
[----:B0-----:R-:W-:Y:S01]  /*58e0*/  F2FP.BF16.F32.PACK_AB R126, R53, R20 ;  /* 0x00000014357e723e */ /* 0x001fe200000010ff */
[----:B------:R-:W-:Y:S01]  /*58f0*/  FADD.FTZ R50, R32, R3 ;  /* 0x0000000320327221 */ /* 0x000fe20000010000 */
[----:B------:R-:W-:Y:S01]  /*5900*/  FADD.FTZ R5, R41, R52 ;  /* 0x0000003429057221 */ /* 0x000fe20000010000 */
[-C--:B------:R-:W-:Y:S01]  /*5910*/  FMUL.FTZ R105, R105, R61.reuse ;  /* 0x0000003d69697220 */ /* 0x080fe20000410000 */
        /* <DEDUP_REMOVED lines=8> */
[-C--:B------:R-:W-:Y:S01]  /*59a0*/  FMUL.FTZ R113, R113, R61.reuse ;  /* 0x0000003d71717220 */ /* 0x080fe20000410000 */
[----:B------:R-:W-:Y:S01]  /*59b0*/  FADD.FTZ R3, R137, R50 ;  /* 0x0000003289037221 */ /* 0x000fe20000010000 */
[----:B------:R-:W-:Y:S01]  /*59c0*/  FADD.FTZ R52, R14, R5 ;  /* 0x000000050e347221 */ /* 0x000fe20000010000 */
[----:B------:R-:W0:Y:S01]  /*59d0*/  MUFU.EX2 R57, R57 ;  /* 0x0000003900397308 */ /* 0x000e220000000800 */
[-C--:B------:R-:W-:Y:S01]  /*59e0*/  FMUL.FTZ R116, R116, R61.reuse ;  /* 0x0000003d74747220 */ /* 0x080fe20000410000 */
[----:B------:R-:W-:Y:S01]  /*59f0*/  FADD.FTZ R50, R36, R3 ;  /* 0x0000000324327221 */ /* 0x000fe20000010000 */
[----:B------:R-:W-:Y:S01]  /*5a00*/  FADD.FTZ R5, R49, R52 ;  /* 0x0000003431057221 */ /* 0x000fe20000010000 */
[----:B------:R-:W-:Y:S01]  /*5a10*/  FMUL.FTZ R117, R117, R61 ;  /* 0x0000003d75757220 */ /* 0x000fe20000410000 */
[----:B------:R-:W-:Y:S01]  /*5a20*/  F2FP.BF16.F32.PACK_AB R151, R8, R151 ;  /* 0x000000970897723e */ /* 0x000fe200000010ff */
[----:B------:R-:W-:Y:S01]  /*5a30*/  FADD.FTZ R3, R139, R50 ;  /* 0x000000328b037221 */ /* 0x000fe20000010000 */
[----:B------:R-:W-:Y:S01]  /*5a40*/  FADD.FTZ R52, R20, R5 ;  /* 0x0000000514347221 */ /* 0x000fe20000010000 */
[----:B------:R-:W3:Y:S01]  /*5a50*/  MUFU.EX2 R46, R46 ;  /* 0x0000002e002e7308 */ /* 0x000ee20000000800 */
[----:B------:R-:W-:Y:S01]  /*5a60*/  F2FP.BF16.F32.PACK_AB R145, R26, R145 ;  /* 0x000000911a91723e */ /* 0x000fe200000010ff */
[----:B------:R-:W-:Y:S01]  /*5a70*/  FADD.FTZ R50, R40, R3 ;  /* 0x0000000328327221 */ /* 0x000fe20000010000 */
[----:B------:R-:W-:Y:S01]  /*5a80*/  FADD.FTZ R5, R53, R52 ;  /* 0x0000003435057221 */ /* 0x000fe20000010000 */
[----:B------:R-:W-:Y:S01]  /*5a90*/  F2FP.BF16.F32.PACK_AB R147, R30, R147 ;  /* 0x000000931e93723e */ /* 0x000fe200000010ff */
[----:B------:R-:W-:Y:S01]  /*5aa0*/  FMUL.FTZ R90, R90, R38 ;  /* 0x000000265a5a7220 */ /* 0x000fe20000410000 */
[----:B------:R-:W-:Y:S01]  /*5ab0*/  FADD.FTZ R3, R133, R50 ;  /* 0x0000003285037221 */ /* 0x000fe20000010000 */
[----:B--2---:R-:W-:Y:S01]  /*5ac0*/  FADD.FTZ R50, R24, R5 ;  /* 0x0000000518327221 */ /* 0x004fe20000010000 */
[----:B------:R-:W2:Y:S01]  /*5ad0*/  MUFU.EX2 R28, R84 ;  /* 0x00000054001c7308 */ /* 0x000ea20000000800 */
[C---:B0-----:R-:W-:Y:S01]  /*5ae0*/  F2FP.BF16.F32.PACK_AB R120, R57.reuse, R24 ;  /* 0x000000183978723e */ /* 0x041fe200000010ff */
[----:B------:R-:W-:Y:S01]  /*5af0*/  FADD.FTZ R10, R42, R3 ;  /* 0x000000032a0a7221 */ /* 0x000fe20000010000 */
[----:B------:R-:W-:Y:S01]  /*5b00*/  FADD.FTZ R5, R57, R50 ;  /* 0x0000003239057221 */ /* 0x000fe20000010000 */
[----:B------:R-:W-:Y:S01]  /*5b10*/  F2FP.BF16.F32.PACK_AB R141, R32, R141 ;  /* 0x0000008d208d723e */ /* 0x000fe200000010ff */
[-C--:B------:R-:W-:Y:S01]  /*5b20*/  FMUL.FTZ R91, R91, R38.reuse ;  /* 0x000000265b5b7220 */ /* 0x080fe20000410000 */
[----:B------:R-:W-:Y:S01]  /*5b30*/  FADD.FTZ R3, R135, R10 ;  /* 0x0000000a87037221 */ /* 0x000fe20000010000 */
[----:B------:R-:W-:Y:S01]  /*5b40*/  F2FP.BF16.F32.PACK_AB R143, R34, R143 ;  /* 0x0000008f228f723e */ /* 0x000fe200000010ff */
[----:B------:R-:W0:Y:S01]  /*5b50*/  MUFU.EX2 R129, R129 ;  /* 0x0000008100817308 */ /* 0x000e220000000800 */
[----:B------:R-:W-:Y:S01]  /*5b60*/  F2FP.BF16.F32.PACK_AB R137, R36, R137 ;  /* 0x000000892489723e */ /* 0x000fe200000010ff */
[----:B---3--:R-:W-:Y:S01]  /*5b70*/  FADD.FTZ R10, R46, R3 ;  /* 0x000000032e0a7221 */ /* 0x008fe20000010000 */
[----:B------:R-:W-:Y:S01]  /*5b80*/  F2FP.BF16.F32.PACK_AB R139, R40, R139 ;  /* 0x0000008b288b723e */ /* 0x000fe200000010ff */
[-C--:B------:R-:W-:Y:S01]  /*5b90*/  FMUL.FTZ R94, R94, R38.reuse ;  /* 0x000000265e5e7220 */ /* 0x080fe20000410000 */
[----:B------:R-:W-:Y:S01]  /*5ba0*/  F2FP.BF16.F32.PACK_AB R133, R42, R133 ;  /* 0x000000852a85723e */ /* 0x000fe200000010ff */
[-C--:B------:R-:W-:Y:S01]  /*5bb0*/  FMUL.FTZ R95, R95, R38.reuse ;  /* 0x000000265f5f7220 */ /* 0x080fe20000410000 */
[----:B------:R-:W-:Y:S01]  /*5bc0*/  F2FP.BF16.F32.PACK_AB R135, R46, R135 ;  /* 0x000000872e87723e */ /* 0x000fe200000010ff */
        /* <DEDUP_REMOVED lines=17> */
[C---:B---3--:R-:W-:Y:S01]  /*5ce0*/  FADD.FTZ R10, R2.reuse, R5 ;  /* 0x00000005020a7221 */ /* 0x048fe20000010000 */
[----:B------:R-:W-:Y:S01]  /*5cf0*/  F2FP.BF16.F32.PACK_AB R129, R2, R129 ;  /* 0x000000810281723e */ /* 0x000fe200000010ff */
[----:B------:R-:W-:-:S05]  /*5d00*/  IMAD.MOV.U32 R4, RZ, RZ, R0 ;  /* 0x000000ffff047224 */ /* 0x000fca00078e0000 */
        /* <DEDUP_REMOVED lines=9> */
[----:B------:R-:W-:Y:S01]  /*5da0*/  F2FP.BF16.F32.PACK_AB R125, R44, R125 ;  /* 0x0000007d2c7d723e */ /* 0x000fe200000010ff */
[----:B------:R-:W-:-:S05]  /*5db0*/  IMAD.MOV.U32 R5, RZ, RZ, R6 ;  /* 0x000000ffff057224 */ /* 0x000fca00078e0006 */
        /* <DEDUP_REMOVED lines=11> */
[----:B---3--:R-:W-:Y:S01]  /*5e70*/  FADD.FTZ R10, R123, R10 ;  /* 0x0000000a7b0a7221 */ /* 0x008fe20000010000 */
[C---:B--2---:R-:W-:Y:S01]  /*5e80*/  FADD.FTZ R3, R65.reuse, R12 ;  /* 0x0000000c41037221 */ /* 0x044fe20000010000 */
[----:B------:R-:W-:Y:S02]  /*5e90*/  F2FP.BF16.F32.PACK_AB R122, R65, R28 ;  /* 0x0000001c417a723e */ /* 0x000fe400000010ff */
[C---:B0-----:R-:W-:Y:S01]  /*5ea0*/  FADD.FTZ R2, R87.reuse, R10 ;  /* 0x0000000a57027221 */ /* 0x041fe20000010000 */
[----:B------:R-:W-:Y:S01]  /*5eb0*/  F2FP.BF16.F32.PACK_AB R123, R87, R123 ;  /* 0x0000007b577b723e */ /* 0x000fe200000010ff */
[----:B-1----:R-:W-:Y:S06]  /*5ec0*/  @P2 BRA `(.L_x_12188) ;  /* 0xffffffd800ac2947 */ /* 0x002fec000383ffff */
.L_x_12179:
[----:B------:R-:W-:-:S13]  /*5ed0*/  ISETP.LE.AND P2, PT, RZ, UR24, PT ;  /* 0x00000018ff007c0c */ /* 0x000fda000bf43270 */
[----:B------:R-:W-:Y:S05]  /*5ee0*/  @!P2 BRA `(.L_x_12189) ;  /* 0x0000001c0030a947 */ /* 0x000fea0003800000 */
[----:B------:R-:W-:Y:S01]  /*5ef0*/  IMAD.MOV.U32 R5, RZ, RZ, R6 ;  /* 0x000000ffff057224 */ /* 0x000fe200078e0006 */
[----:B------:R-:W-:Y:S01]  /*5f00*/  UMOV UR23, UR40 ;  /* 0x0000002800177c82 */ /* 0x000fe20008000000 */
[----:B------:R-:W-:Y:S01]  /*5f10*/  IMAD.MOV.U32 R7, RZ, RZ, R0 ;  /* 0x000000ffff077224 */ /* 0x000fe200078e0000 */
[----:B------:R-:W-:Y:S01]  /*5f20*/  UMOV UR22, UR37 ;  /* 0x0000002500167c82 */ /* 0x000fe20008000000 */
[----:B------:R-:W-:-:S05]  /*5f30*/  ULDC UR21, c[0x0][0x988] ;  /* 0x0002620000157ab9 */ /* 0x000fca0000000800 */
.L_x_12198:
        /* <DEDUP_REMOVED lines=9> */
.L_x_12191:
[----:B------:R-:W-:Y:S01]  /*5fd0*/  ULEA UR6, UR37, UR41, 0x3 ;  /* 0x0000002925067291 */ /* 0x000fe2000f8e183f */
[----:B------:R-:W-:-:S05]  /*5fe0*/  IMAD.U32 R0, RZ, RZ, UR40 ;  /* 0x00000028ff007e24 */ /* 0x000fca000f8e00ff */
[----:B------:R-:W-:-:S04]  /*5ff0*/  SHF.L.U32 R0, R0, 0x1f, RZ ;  /* 0x0000001f00007819 */ /* 0x000fc800000006ff */
[----:B------:R0:W1:Y:S01]  /*6000*/  SYNCS.PHASECHK.TRANS64.TRYWAIT P2, [UR6+0x16830], R0 ;  /* 0x01683000ff0075a7 */ /* 0x0000620008040146 */
[----:B------:R-:W-:Y:S05]  /*6010*/  @!P0 BRA `(.L_x_12192) ;  /* 0x0000000000048947 */ /* 0x000fea0003800000 */
[----:B------:R-:W-:Y:S01]  /*6020*/  BPT.TRAP 0x1 ;  /* 0x000000040000795c */ /* 0x000fe20000300000 */
.L_x_12192:
[----:B-1----:R-:W-:Y:S05]  /*6030*/  @P2 BRA `(.L_x_12190) ;  /* 0x0000000000082947 */ /* 0x002fea0003800000 */
[----:B------:R-:W1:Y:S02]  /*6040*/  SYNCS.PHASECHK.TRANS64.TRYWAIT P2, [UR6+0x16830], R0 ;  /* 0x01683000ff0075a7 */ /* 0x000e640008040146 */
[----:B-1----:R-:W-:Y:S05]  /*6050*/  @!P2 BRA `(.L_x_12193) ;  /* 0x00000080004ca947 */ /* 0x002fea0003800000 */
.L_x_12190:
        /* <DEDUP_REMOVED lines=25> */
.L_x_12195:
[----:B------:R-:W-:Y:S01]  /*61f0*/  ULEA UR6, UR22, UR41, 0x3 ;  /* 0x0000002916067291 */ /* 0x000fe2000f8e183f */
[----:B------:R-:W-:-:S05]  /*6200*/  IMAD.U32 R0, RZ, RZ, UR23 ;  /* 0x00000017ff007e24 */ /* 0x000fca000f8e00ff */
[----:B------:R-:W-:-:S04]  /*6210*/  SHF.L.U32 R0, R0, 0x1f, RZ ;  /* 0x0000001f00007819 */ /* 0x000fc800000006ff */
[----:B------:R0:W1:Y:S01]  /*6220*/  SYNCS.PHASECHK.TRANS64.TRYWAIT P2, [UR6+0x16850], R0 ;  /* 0x01685000ff0075a7 */ /* 0x0000620008040146 */
[----:B------:R-:W-:Y:S05]  /*6230*/  @!P0 BRA `(.L_x_12196) ;  /* 0x0000000000048947 */ /* 0x000fea0003800000 */
[----:B------:R-:W-:Y:S01]  /*6240*/  BPT.TRAP 0x1 ;  /* 0x000000040000795c */ /* 0x000fe20000300000 */
.L_x_12196:
[----:B-1----:R-:W-:Y:S05]  /*6250*/  @P2 BRA `(.L_x_12194) ;  /* 0x0000000000082947 */ /* 0x002fea0003800000 */
[----:B------:R-:W1:Y:S02]  /*6260*/  SYNCS.PHASECHK.TRANS64.TRYWAIT P2, [UR6+0x16850], R0 ;  /* 0x01685000ff0075a7 */ /* 0x000e640008040146 */
[----:B-1----:R-:W-:Y:S05]  /*6270*/  @!P2 BRA `(.L_x_12197) ;  /* 0x0000007c00dca947 */ /* 0x002fea0003800000 */
.L_x_12194:
[----:B------:R-:W-:Y:S01]  /*6280*/  UIADD3 UR6, UR41, 0x400, URZ ;  /* 0x0000040029067890 */ /* 0x000fe2000fffe03f */
[----:B------:R-:W-:Y:S01]  /*6290*/  WARPGROUP.ARRIVE ;  /* 0x00000000000079c5 */ /* 0x000fe20000000000 */
[----:B------:R-:W-:Y:S01]  /*62a0*/  UMOV UR7, 0x40000040 ;  /* 0x4000004000077882 */ /* 0x000fe20000000000 */
[----:B01----:R-:W-:Y:S01]  /*62b0*/  FMNMX.FTZ R0, R24, R7, !PT ;  /* 0x0000000718007209 */ /* 0x003fe20007810000 */
[----:B------:R-:W-:Y:S01]  /*62c0*/  USHF.R.U32.HI UR6, URZ, 0x4, UR6 ;  /* 0x000000043f067899 */ /* 0x000fe20008011606 */
[----:B------:R-:W-:Y:S02]  /*62d0*/  UMOV UR23, UR40 ;  /* 0x0000002800177c82 */ /* 0x000fe40008000000 */
        /* <DEDUP_REMOVED lines=45> */
[----:B------:R-:W-:Y:S02]  /*65b0*/  WARPGROUP.DEPBAR.LE gsb0, 0x0 ;  /* 0x00008000000079c5 */ /* 0x000fe40000010000 */
[----:B------:R-:W-:Y:S01]  /*65c0*/  WARPGROUP.ARRIVE ;  /* 0x00000000000079c5 */ /* 0x000fe20000000000 */
[----:B0-----:R-:W-:-:S05]  /*65d0*/  FMNMX.FTZ R0, R9, R0, !PT ;  /* 0x0000000009007209 */ /* 0x001fca0007810000 */
[----:B------:R-:W-:Y:S01]  /*65e0*/  HGMMA.64x64x16.F32.BF16 R88, R140, gdesc[UR4].tnspB, R88, gsb0 ;  /* 0x40e000048c587df0 */ /* 0x000fe20008001858 */
[----:B------:R-:W-:Y:S01]  /*65f0*/  UIADD3 UR6, UR10, 0x180, URZ ;  /* 0x000001800a067890 */ /* 0x000fe2000fffe03f */
[C---:B------:R-:W-:Y:S01]  /*6600*/  FADD.FTZ R6, -R0.reuse, R7 ;  /* 0x0000000700067221 */ /* 0x040fe20000010100 */
[----:B------:R-:W-:Y:S01]  /*6610*/  UMOV UR7, 0x40000040 ;  /* 0x4000004000077882 */ /* 0x000fe20000000000 */
[----:B------:R-:W-:Y:S02]  /*6620*/  FMUL.FTZ R7, R0, UR21 ;  /* 0x0000001500077c20 */ /* 0x000fe40008410000 */
        /* <DEDUP_REMOVED lines=32> */
[----:B------:R-:W-:Y:S01]  /*6830*/  FFMA.FTZ R85, R85, UR21, -R7 ;  /* 0x0000001555557c23 */ /* 0x000fe20008010807 */
[----:B------:R-:W-:-:S02]  /*6840*/  FMNMX.FTZ R6, R42, R21, !PT ;  /* 0x000000152a067209 */ /* 0x000fc40007810000 */
[----:B------:R0:W1:Y:S02]  /*6850*/  MUFU.EX2 R4, R8 ;  /* 0x0000000800047308 */ /* 0x0000640000000800 */
[----:B------:R-:W-:-:S04]  /*6860*/  FMNMX.FTZ R21, R43, R6, !PT ;  /* 0x000000062b157209 */ /* 0x000fc80007810000 */
[----:B------:R-:W-:Y:S02]  /*6870*/  FMNMX.FTZ R6, R46, R21, !PT ;  /* 0x000000152e067209 */ /* 0x000fe40007810000 */
[----:B------:R2:W-:Y:S01]  /*6880*/  MUFU.EX2 R21, R41 ;  /* 0x0000002900157308 */ /* 0x0005e20000000800 */
[----:B0-----:R-:W-:Y:S01]  /*6890*/  FFMA.FTZ R8, R64, UR21, -R7 ;  /* 0x0000001540087c23 */ /* 0x001fe20008010807 */
[----:B------:R-:W-:-:S04]  /*68a0*/  FMNMX.FTZ R25, R47, R6, !PT ;  /* 0x000000062f197209 */ /* 0x000fc80007810000 */
[----:B------:R-:W-:Y:S02]  /*68b0*/  FMNMX.FTZ R6, R50, R25, !PT ;  /* 0x0000001932067209 */ /* 0x000fe40007810000 */
[----:B------:R-:W0:Y:S01]  /*68c0*/  MUFU.EX2 R148, R148 ;  /* 0x0000009400947308 */ /* 0x000e220000000800 */
[----:B--2---:R-:W-:Y:S01]  /*68d0*/  FFMA.FTZ R41, R65, UR21, -R7 ;  /* 0x0000001541297c23 */ /* 0x004fe20008010807 */
[----:B------:R-:W-:Y:S01]  /*68e0*/  FMNMX.FTZ R25, R51, R6, !PT ;  /* 0x0000000633197209 */ /* 0x000fe20007810000 */
[----:B-1----:R-:W-:-:S03]  /*68f0*/  FFMA.FTZ R3, R4, R3, R9 ;  /* 0x0000000304037223 */ /* 0x002fc60000010009 */
[----:B------:R-:W-:Y:S02]  /*6900*/  FMNMX.FTZ R6, R54, R25, !PT ;  /* 0x0000001936067209 */ /* 0x000fe40007810000 */
[----:B------:R-:W1:Y:S02]  /*6910*/  MUFU.EX2 R150, R150 ;  /* 0x0000009600967308 */ /* 0x000e640000000800 */
[----:B------:R-:W-:-:S04]  /*6920*/  FMNMX.FTZ R25, R55, R6, !PT ;  /* 0x0000000637197209 */ /* 0x000fc80007810000 */
[----:B------:R-:W-:Y:S02]  /*6930*/  FMNMX.FTZ R6, R58, R25, !PT ;  /* 0x000000193a067209 */ /* 0x000fe40007810000 */
[----:B------:R-:W2:Y:S01]  /*6940*/  MUFU.EX2 R13, R13 ;  /* 0x0000000d000d7308 */ /* 0x000ea20000000800 */
[C---:B0-----:R-:W-:Y:S01]  /*6950*/  FADD.FTZ R3, R148.reuse, R3 ;  /* 0x0000000394037221 */ /* 0x041fe20000010000 */
[----:B------:R-:W-:Y:S02]  /*6960*/  FMNMX.FTZ R25, R59, R6, !PT ;  /* 0x000000063b197209 */ /* 0x000fe40007810000 */
[----:B------:R-:W-:Y:S01]  /*6970*/  F2FP.BF16.F32.PACK_AB R148, R148, R9 ;  /* 0x000000099494723e */ /* 0x000fe200000010ff */
[----:B------:R-:W-:Y:S02]  /*6980*/  WARPGROUP.DEPBAR.LE gsb0, 0x0 ;  /* 0x00008000000079c5 */ /* 0x000fe40000010000 */
[----:B------:R-:W-:Y:S01]  /*6990*/  WARPGROUP.ARRIVE ;  /* 0x00000000000079c5 */ /* 0x000fe20000000000 */
[----:B------:R-:W-:Y:S01]  /*69a0*/  FMNMX.FTZ R6, R62, R25, !PT ;  /* 0x000000193e067209 */ /* 0x000fe20007810000 */
[--C-:B------:R-:W-:Y:S01]  /*69b0*/  FFMA.FTZ R142, R44, UR21, -R7.reuse ;  /* 0x000000152c8e7c23 */ /* 0x100fe20008010807 */
[----:B------:R0:W-:Y:S03]  /*69c0*/  MUFU.EX2 R25, R49 ;  /* 0x0000003100197308 */ /* 0x0001e60000000800 */
[----:B------:R-:W3:Y:S01]  /*69d0*/  S2R R44, SR_TID.X ;  /* 0x00000000002c7919 */ /* 0x000ee20000002100 */
[----:B------:R-:W-:Y:S01]  /*69e0*/  FMNMX.FTZ R33, R63, R6, !PT ;  /* 0x000000063f217209 */ /* 0x000fe20007810000 */
[----:B------:R-:W-:Y:S01]  /*69f0*/  HGMMA.64x64x16.F32.BF16 R88, R136, gdesc[UR4].tnspB, R88, gsb0 ;  /* 0x40e0000488587df0 */ /* 0x000fe20008001858 */
[----:B------:R-:W-:Y:S01]  /*6a00*/  UIADD3 UR6, UR10, 0x200, URZ ;  /* 0x000002000a067890 */ /* 0x000fe2000fffe03f */
[--C-:B------:R-:W-:Y:S01]  /*6a10*/  FFMA.FTZ R140, R40, UR21, -R7.reuse ;  /* 0x00000015288c7c23 */ /* 0x100fe20008010807 */
[----:B------:R-:W-:Y:S01]  /*6a20*/  UMOV UR7, 0x40000040 ;  /* 0x4000004000077882 */ /* 0x000fe20000000000 */
[----:B------:R-:W-:Y:S01]  /*6a30*/  FMNMX.FTZ R6, R66, R33, !PT ;  /* 0x0000002142067209 */ /* 0x000fe20007810000 */
[----:B------:R-:W-:Y:S01]  /*6a40*/  MUFU.EX2 R144, R144 ;  /* 0x0000009000907308 */ /* 0x000fe20000000800 */
[----:B0-----:R-:W-:-:S02]  /*6a50*/  FFMA.FTZ R49, R69, UR21, -R7 ;  /* 0x0000001545317c23 */ /* 0x001fc40008010807 */
        /* <DEDUP_REMOVED lines=9> */
[----:B---3--:R-:W-:Y:S02]  /*6af0*/  ISETP.GE.U32.AND P2, PT, R44, 0x180, PT ;  /* 0x000001802c00780c */ /* 0x008fe40003f46070 */
[----:B------:R-:W-:-:S04]  /*6b00*/  FMNMX.FTZ R37, R79, R6, !PT ;  /* 0x000000064f257209 */ /* 0x000fc80007810000 */
[----:B------:R-:W-:Y:S01]  /*6b10*/  FMNMX.FTZ R6, R82, R37, !PT ;  /* 0x0000002552067209 */ /* 0x000fe20007810000 */
[----:B------:R-:W-:Y:S03]  /*6b20*/  MUFU.EX2 R142, R142 ;  /* 0x0000008e008e7308 */ /* 0x000fe60000000800 */
[----:B------:R-:W-:-:S04]  /*6b30*/  FMNMX.FTZ R37, R83, R6, !PT ;  /* 0x0000000653257209 */ /* 0x000fc80007810000 */
[----:B------:R-:W-:Y:S01]  /*6b40*/  FMNMX.FTZ R6, R86, R37, !PT ;  /* 0x0000002556067209 */ /* 0x000fe20007810000 */
[----:B------:R-:W-:Y:S03]  /*6b50*/  MUFU.EX2 R29, R29 ;  /* 0x0000001d001d7308 */ /* 0x000fe60000000800 */
[----:B------:R-:W-:-:S05]  /*6b60*/  FMNMX.FTZ R6, R87, R6, !PT ;  /* 0x0000000657067209 */ /* 0x000fca0007810000 */
[----:B0-----:R-:W0:Y:S01]  /*6b70*/  SHFL.BFLY PT, R53, R6, 0x2, 0x1f ;  /* 0x0c401f0006357f89 */ /* 0x001e2200000e0000 */
[----:B------:R3:W-:Y:S08]  /*6b80*/  MUFU.EX2 R37, R61 ;  /* 0x0000003d00257308 */ /* 0x0007f00000000800 */
[----:B------:R-:W-:Y:S01]  /*6b90*/  MUFU.EX2 R45, R45 ;  /* 0x0000002d002d7308 */ /* 0x000fe20000000800 */
[----:B---3--:R-:W-:-:S07]  /*6ba0*/  FFMA.FTZ R61, R81, UR21, -R7 ;  /* 0x00000015513d7c23 */ /* 0x008fce0008010807 */
[----:B------:R-:W-:Y:S01]  /*6bb0*/  MUFU.EX2 R8, R8 ;  /* 0x0000000800087308 */ /* 0x000fe20000000800 */
[----:B0-----:R-:W-:Y:S01]  /*6bc0*/  FMNMX.FTZ R24, R6, R53, !PT ;  /* 0x0000003506187209 */ /* 0x001fe20007810000 */
[----:B------:R-:W-:Y:S02]  /*6bd0*/  WARPGROUP.DEPBAR.LE gsb0, 0x0 ;  /* 0x00008000000079c5 */ /* 0x000fe40000010000 */
[----:B------:R-:W-:Y:S01]  /*6be0*/  WARPGROUP.ARRIVE ;  /* 0x00000000000079c5 */ /* 0x000fe20000000000 */
[--C-:B------:R-:W-:Y:S01]  /*6bf0*/  FFMA.FTZ R136, R48, UR21, -R7.reuse ;  /* 0x0000001530887c23 */ /* 0x100fe20008010807 */
[----:B------:R-:W0:Y:S01]  /*6c00*/  SHFL.BFLY PT, R65, R24, 0x1, 0x1f ;  /* 0x0c201f0018417f89 */ /* 0x000e2200000e0000 */
[--C-:B------:R-:W-:Y:S01]  /*6c10*/  FFMA.FTZ R138, R52, UR21, -R7.reuse ;  /* 0x00000015348a7c23 */ /* 0x100fe20008010807 */
[----:B------:R-:W-:Y:S01]  /*6c20*/  FFMA.FTZ R53, R73, UR21, -R7 ;  /* 0x0000001549357c23 */ /* 0x000fe20008010807 */
[----:B-1----:R-:W-:Y:S01]  /*6c30*/  FADD.FTZ R48, R150, R3 ;  /* 0x0000000396307221 */ /* 0x002fe20000010000 */
[----:B------:R-:W-:Y:S01]  /*6c40*/  HGMMA.64x64x16.F32.BF16 R88, R132, gdesc[UR4].tnspB, R88, gsb0 ;  /* 0x40e0000484587df0 */ /* 0x000fe20008001858 */
[----:B------:R-:W-:Y:S01]  /*6c50*/  UIADD3 UR6, UR10, 0x280, URZ ;  /* 0x000002800a067890 */ /* 0x000fe2000fffe03f */
[----:B------:R-:W-:Y:S01]  /*6c60*/  MUFU.EX2 R136, R136 ;  /* 0x0000008800887308 */ /* 0x000fe20000000800 */
[----:B------:R-:W-:Y:S01]  /*6c70*/  UMOV UR7, 0x40000040 ;  /* 0x4000004000077882 */ /* 0x000fe20000000000 */
[----:B--2---:R-:W-:-:S06]  /*6c80*/  F2FP.BF16.F32.PACK_AB R150, R13, R150 ;  /* 0x000000960d96723e */ /* 0x004fcc00000010ff */
[----:B------:R-:W-:Y:S08]  /*6c90*/  MUFU.EX2 R138, R138 ;  /* 0x0000008a008a7308 */ /* 0x000ff00000000800 */
[----:B------:R-:W-:Y:S01]  /*6ca0*/  MUFU.EX2 R41, R41 ;  /* 0x0000002900297308 */ /* 0x000fe20000000800 */
[----:B0-----:R-:W-:-:S05]  /*6cb0*/  FMNMX.FTZ R6, R24, R65, !PT ;  /* 0x0000004118067209 */ /* 0x001fca0007810000 */
[----:B------:R-:W-:Y:S02]  /*6cc0*/  FMUL.FTZ R28, R6, UR21 ;  /* 0x00000015061c7c20 */ /* 0x000fe40008410000 */
[----:B------:R-:W-:Y:S02]  /*6cd0*/  MUFU.EX2 R10, R10 ;  /* 0x0000000a000a7308 */ /* 0x000fe40000000800 */
[--C-:B------:R-:W-:Y:S01]  /*6ce0*/  FFMA.FTZ R151, R30, UR21, -R28.reuse ;  /* 0x000000151e977c23 */ /* 0x100fe2000801081c */
[--C-:B------:R-:W-:Y:S01]  /*6cf0*/  FFMA.FTZ R30, R31, UR21, -R28.reuse ;  /* 0x000000151f1e7c23 */ /* 0x100fe2000801081c */
[----:B------:R-:W-:Y:S02]  /*6d00*/  IMAD.U32 R31, RZ, RZ, UR37 ;  /* 0x00000025ff1f7e24 */ /* 0x000fe4000f8e00ff */
[--C-:B------:R-:W-:Y:S01]  /*6d10*/  FFMA.FTZ R26, R26, UR21, -R28.reuse ;  /* 0x000000151a1a7c23 */ /* 0x100fe2000801081c */
[--C-:B------:R-:W-:Y:S01]  /*6d20*/  FFMA.FTZ R149, R27, UR21, -R28.reuse ;  /* 0x000000151b957c23 */ /* 0x100fe2000801081c */
[----:B------:R-:W-:Y:S01]  /*6d30*/  VIADD R27, R23, 0x9 ;  /* 0x00000009171b7836 */ /* 0x000fe20000000000 */
[----:B------:R-:W-:Y:S01]  /*6d40*/  MUFU.EX2 R151, R151 ;  /* 0x0000009700977308 */ /* 0x000fe20000000800 */
[----:B------:R-:W-:Y:S01]  /*6d50*/  @!P1 LEA R31, R31, UR41, 0x3 ;  /* 0x000000291f1f9c11 */ /* 0x000fe2000f8e18ff */
[--C-:B------:R-:W-:Y:S01]  /*6d60*/  FFMA.FTZ R145, R34, UR21, -R28.reuse ;  /* 0x0000001522917c23 */ /* 0x100fe2000801081c */
[--C-:B------:R-:W-:Y:S01]  /*6d70*/  FFMA.FTZ R32, R35, UR21, -R28.reuse ;  /* 0x0000001523207c23 */ /* 0x100fe2000801081c */
[----:B------:R-:W-:Y:S01]  /*6d80*/  SEL R27, R27, 0x9, !P2 ;  /* 0x000000091b1b7807 */ /* 0x000fe20005000000 */
        /* <DEDUP_REMOVED lines=22> */
[----:B------:R-:W-:-:S05]  /*6ef0*/  ISETP.LT.AND P2, PT, RZ, UR24, PT ;  /* 0x00000018ff007c0c */ /* 0x000fca000bf41270 */
[----:B------:R-:W-:Y:S08]  /*6f00*/  MUFU.EX2 R145, R145 ;  /* 0x0000009100917308 */ /* 0x000ff00000000800 */
[----:B------:R-:W-:Y:S01]  /*6f10*/  MUFU.EX2 R32, R32 ;  /* 0x0000002000207308 */ /* 0x000fe20000000800 */
[----:B------:R-:W-:Y:S02]  /*6f20*/  WARPGROUP.DEPBAR.LE gsb0, 0x0 ;  /* 0x00008000000079c5 */ /* 0x000fe40000010000 */
[----:B------:R-:W-:Y:S01]  /*6f30*/  WARPGROUP.ARRIVE ;  /* 0x00000000000079c5 */ /* 0x000fe20000000000 */
[--C-:B------:R-:W-:Y:S01]  /*6f40*/  FFMA.FTZ R132, R56, UR21, -R7.reuse ;  /* 0x0000001538847c23 */ /* 0x100fe20008010807 */
[----:B------:R-:W-:Y:S01]  /*6f50*/  FFMA.FTZ R134, R60, UR21, -R7 ;  /* 0x000000153c867c23 */ /* 0x000fe20008010807 */
[----:B------:R-:W-:-:S02]  /*6f60*/  FADD.FTZ R7, -R6, R5 ;  /* 0x0000000506077221 */ /* 0x000fc40000010100 */
[----:B------:R-:W-:Y:S01]  /*6f70*/  MUFU.EX2 R147, R147 ;  /* 0x0000009300937308 */ /* 0x000fe20000000800 */
[--C-:B------:R-:W-:Y:S01]  /*6f80*/  FFMA.FTZ R133, R58, UR21, -R28.reuse ;  /* 0x000000153a857c23 */ /* 0x100fe2000801081c */
[----:B------:R-:W-:Y:S01]  /*6f90*/  HGMMA.64x64x16.F32.BF16 R88, R128, gdesc[UR4].tnspB, R88, gsb0 ;  /* 0x40e0000480587df0 */ /* 0x000fe20008001858 */
[----:B------:R-:W-:Y:S01]  /*6fa0*/  UIADD3 UR6, UR10, 0x300, URZ ;  /* 0x000003000a067890 */ /* 0x000fe2000fffe03f */
[----:B------:R-:W-:Y:S01]  /*6fb0*/  FMUL.FTZ R7, R7, UR21 ;  /* 0x0000001507077c20 */ /* 0x000fe20008410000 */
[----:B------:R-:W-:Y:S01]  /*6fc0*/  UMOV UR7, 0x40000040 ;  /* 0x4000004000077882 */ /* 0x000fe20000000000 */
[----:B------:R-:W-:Y:S02]  /*6fd0*/  FFMA.FTZ R135, R62, UR21, -R28 ;  /* 0x000000153e877c23 */ /* 0x000fe4000801081c */
[----:B------:R-:W-:Y:S08]  /*6fe0*/  MUFU.EX2 R34, R34 ;  /* 0x0000002200227308 */ /* 0x000ff00000000800 */
[----:B------:R-:W0:Y:S08]  /*6ff0*/  MUFU.EX2 R7, R7 ;  /* 0x0000000700077308 */ /* 0x000e300000000800 */
[----:B------:R-:W1:Y:S08]  /*7000*/  MUFU.EX2 R141, R141 ;  /* 0x0000008d008d7308 */ /* 0x000e700000000800 */
[----:B------:R-:W2:Y:S01]  /*7010*/  MUFU.EX2 R36, R36 ;  /* 0x0000002400247308 */ /* 0x000ea20000000800 */
[----:B0-----:R-:W-:-:S04]  /*7020*/  FFMA.FTZ R2, R7, R2, R26 ;  /* 0x0000000207027223 */ /* 0x001fc8000001001a */
[----:B------:R-:W-:Y:S01]  /*7030*/  FADD.FTZ R46, R149, R2 ;  /* 0x00000002952e7221 */ /* 0x000fe20000010000 */
[----:B------:R-:W-:Y:S01]  /*7040*/  FFMA.FTZ R2, R63, UR21, -R28 ;  /* 0x000000153f027c23 */ /* 0x000fe2000801081c */
[----:B------:R-:W-:Y:S01]  /*7050*/  F2FP.BF16.F32.PACK_AB R149, R149, R26 ;  /* 0x0000001a9595723e */ /* 0x000fe200000010ff */
[----:B------:R-:W0:Y:S01]  /*7060*/  MUFU.EX2 R143, R143 ;  /* 0x0000008f008f7308 */ /* 0x000e220000000800 */
[----:B------:R-:W-:Y:S01]  /*7070*/  FADD.FTZ R3, R151, R46 ;  /* 0x0000002e97037221 */ /* 0x000fe20000010000 */
[----:B------:R-:W-:-:S03]  /*7080*/  F2FP.BF16.F32.PACK_AB R151, R30, R151 ;  /* 0x000000971e97723e */ /* 0x000fc600000010ff */
[----:B------:R-:W-:-:S03]  /*7090*/  FADD.FTZ R46, R30, R3 ;  /* 0x000000031e2e7221 */ /* 0x000fc60000010000 */
[----:B------:R-:W3:Y:S01]  /*70a0*/  MUFU.EX2 R38, R38 ;  /* 0x0000002600267308 */ /* 0x000ee20000000800 */
[----:B------:R-:W-:Y:S01]  /*70b0*/  FADD.FTZ R3, R145, R46 ;  /* 0x0000002e91037221 */ /* 0x000fe20000010000 */
[----:B------:R-:W-:Y:S01]  /*70c0*/  FFMA.FTZ R46, R67, UR21, -R28 ;  /* 0x00000015432e7c23 */ /* 0x000fe2000801081c */
[C---:B------:R-:W-:Y:S02]  /*70d0*/  F2FP.BF16.F32.PACK_AB R145, R32.reuse, R145 ;  /* 0x000000912091723e */ /* 0x040fe400000010ff */
[----:B------:R-:W-:-:S03]  /*70e0*/  FADD.FTZ R50, R32, R3 ;  /* 0x0000000320327221 */ /* 0x000fc60000010000 */
[----:B------:R-:W4:Y:S01]  /*70f0*/  MUFU.EX2 R137, R137 ;  /* 0x0000008900897308 */ /* 0x000f220000000800 */
[----:B------:R-:W-:Y:S01]  /*7100*/  FADD.FTZ R3, R147, R50 ;  /* 0x0000003293037221 */ /* 0x000fe20000010000 */
[----:B------:R-:W-:-:S03]  /*7110*/  F2FP.BF16.F32.PACK_AB R147, R34, R147 ;  /* 0x000000932293723e */ /* 0x000fc600000010ff */
[----:B------:R-:W-:-:S03]  /*7120*/  FADD.FTZ R50, R34, R3 ;  /* 0x0000000322327221 */ /* 0x000fc60000010000 */
[----:B------:R-:W5:Y:S01]  /*7130*/  MUFU.EX2 R40, R40 ;  /* 0x0000002800287308 */ /* 0x000f620000000800 */
[----:B-1----:R-:W-:Y:S01]  /*7140*/  FADD.FTZ R3, R141, R50 ;  /* 0x000000328d037221 */ /* 0x002fe20000010000 */
[----:B--2---:R-:W-:-:S03]  /*7150*/  F2FP.BF16.F32.PACK_AB R141, R36, R141 ;  /* 0x0000008d248d723e */ /* 0x004fc600000010ff */
[----:B------:R-:W-:-:S03]  /*7160*/  FADD.FTZ R50, R36, R3 ;  /* 0x0000000324327221 */ /* 0x000fc60000010000 */
[----:B------:R-:W1:Y:S01]  /*7170*/  MUFU.EX2 R139, R139 ;  /* 0x0000008b008b7308 */ /* 0x000e620000000800 */
[----:B0-----:R-:W-:Y:S01]  /*7180*/  FADD.FTZ R3, R143, R50 ;  /* 0x000000328f037221 */ /* 0x001fe20000010000 */
[----:B---3--:R-:W-:-:S03]  /*7190*/  F2FP.BF16.F32.PACK_AB R143, R38, R143 ;  /* 0x0000008f268f723e */ /* 0x008fc600000010ff */
[----:B------:R-:W-:Y:S01]  /*71a0*/  FADD.FTZ R50, R38, R3 ;  /* 0x0000000326327221 */ /* 0x000fe20000010000 */
[----:B------:R-:W-:Y:S02]  /*71b0*/  WARPGROUP.DEPBAR.LE gsb0, 0x0 ;  /* 0x00008000000079c5 */ /* 0x000fe40000010000 */
[----:B------:R-:W-:Y:S01]  /*71c0*/  WARPGROUP.ARRIVE ;  /* 0x00000000000079c5 */ /* 0x000fe20000000000 */
[----:B------:R-:W0:Y:S01]  /*71d0*/  MUFU.EX2 R42, R42 ;  /* 0x0000002a002a7308 */ /* 0x000e220000000800 */
[----:B----4-:R-:W-:Y:S01]  /*71e0*/  FADD.FTZ R3, R137, R50 ;  /* 0x0000003289037221 */ /* 0x010fe20000010000 */
[--C-:B------:R-:W-:Y:S01]  /*71f0*/  FFMA.FTZ R129, R66, UR21, -R28.reuse ;  /* 0x0000001542817c23 */ /* 0x100fe2000801081c */
[----:B------:R-:W-:Y:S01]  /*7200*/  FFMA.FTZ R131, R70, UR21, -R28 ;  /* 0x0000001546837c23 */ /* 0x000fe2000801081c */
[----:B------:R-:W-:Y:S01]  /*7210*/  F2FP.BF16.F32.PACK_AB R128, R41, R8 ;  /* 0x000000082980723e */ /* 0x000fe200000010ff */
[----:B------:R-:W-:Y:S01]  /*7220*/  HGMMA.64x64x16.F32.BF16 R88, R124, gdesc[UR4].tnspB, R88, gsb0 ;  /* 0x40e000047c587df0 */ /* 0x000fe20008001858 */
[----:B------:R-:W-:Y:S01]  /*7230*/  UIADD3 UR6, UR10, 0x380, URZ ;  /* 0x000003800a067890 */ /* 0x000fe2000fffe03f */
[C---:B-----5:R-:W-:Y:S01]  /*7240*/  FADD.FTZ R50, R40.reuse, R3 ;  /* 0x0000000328327221 */ /* 0x060fe20000010000 */
[----:B------:R-:W-:Y:S01]  /*7250*/  UMOV UR7, 0x40000040 ;  /* 0x4000004000077882 */ /* 0x000fe20000000000 */
[----:B------:R-:W-:Y:S01]  /*7260*/  MUFU.EX2 R132, R132 ;  /* 0x0000008400847308 */ /* 0x000fe20000000800 */
[----:B------:R-:W-:Y:S01]  /*7270*/  F2FP.BF16.F32.PACK_AB R137, R40, R137 ;  /* 0x000000892889723e */ /* 0x000fe200000010ff */
[----:B-1----:R-:W-:-:S06]  /*7280*/  FADD.FTZ R3, R139, R50 ;  /* 0x000000328b037221 */ /* 0x002fcc0000010000 */
[----:B------:R-:W1:Y:S01]  /*7290*/  MUFU.EX2 R133, R133 ;  /* 0x0000008500857308 */ /* 0x000e620000000800 */
[C---:B0-----:R-:W-:Y:S01]  /*72a0*/  FADD.FTZ R30, R42.reuse, R3 ;  /* 0x000000032a1e7221 */ /* 0x041fe20000010000 */
[----:B------:R-:W-:-:S06]  /*72b0*/  F2FP.BF16.F32.PACK_AB R139, R42, R139 ;  /* 0x0000008b2a8b723e */ /* 0x000fcc00000010ff */
[----:B------:R-:W0:Y:S08]  /*72c0*/  MUFU.EX2 R44, R44 ;  /* 0x0000002c002c7308 */ /* 0x000e300000000800 */
[----:B------:R-:W-:Y:S01]  /*72d0*/  MUFU.EX2 R134, R134 ;  /* 0x0000008600867308 */ /* 0x000fe20000000800 */
[----:B-1----:R-:W-:-:S07]  /*72e0*/  FADD.FTZ R3, R133, R30 ;  /* 0x0000001e85037221 */ /* 0x002fce0000010000 */
[----:B------:R-:W1:Y:S01]  /*72f0*/  MUFU.EX2 R135, R135 ;  /* 0x0000008700877308 */ /* 0x000e620000000800 */
[C---:B0-----:R-:W-:Y:S01]  /*7300*/  FADD.FTZ R30, R44.reuse, R3 ;  /* 0x000000032c1e7221 */ /* 0x041fe20000010000 */
[----:B------:R-:W-:-:S06]  /*7310*/  F2FP.BF16.F32.PACK_AB R133, R44, R133 ;  /* 0x000000852c85723e */ /* 0x000fcc00000010ff */
[----:B------:R-:W0:Y:S08]  /*7320*/  MUFU.EX2 R2, R2 ;  /* 0x0000000200027308 */ /* 0x000e300000000800 */
        /* <DEDUP_REMOVED lines=9> */
[----:B------:R-:W-:Y:S02]  /*73c0*/  WARPGROUP.DEPBAR.LE gsb0, 0x0 ;  /* 0x00008000000079c5 */ /* 0x000fe40000010000 */
[----:B------:R-:W-:Y:S01]  /*73d0*/  WARPGROUP.ARRIVE ;  /* 0x00000000000079c5 */ /* 0x000fe20000000000 */
[----:B------:R-:W-:Y:S01]  /*73e0*/  FFMA.FTZ R125, R74, UR21, -R28 ;  /* 0x000000154a7d7c23 */ /* 0x000fe2000801081c */
[----:B------:R-:W-:Y:S02]  /*73f0*/  F2FP.BF16.F32.PACK_AB R129, R46, R129 ;  /* 0x000000812e81723e */ /* 0x000fe400000010ff */
[----:B------:R-:W-:Y:S01]  /*7400*/  MUFU.EX2 R12, R12 ;  /* 0x0000000c000c7308 */ /* 0x000fe20000000800 */
[----:B0-----:R-:W-:Y:S01]  /*7410*/  FADD.FTZ R3, R131, R30 ;  /* 0x0000001e83037221 */ /* 0x001fe20000010000 */
[----:B------:R-:W-:Y:S01]  /*7420*/  HGMMA.64x64x16.F32.BF16 R88, R120, gdesc[UR4].tnspB, R88, gsb0 ;  /* 0x40e0000478587df0 */ /* 0x000fe20008001858 */
[----:B------:R-:W-:-:S05]  /*7430*/  UIADD3 UR6, UR24, -0x1, URZ ;  /* 0xffffffff18067890 */ /* 0x000fca000fffe03f */
[----:B------:R-:W-:Y:S01]  /*7440*/  MUFU.EX2 R125, R125 ;  /* 0x0000007d007d7308 */ /* 0x000fe20000000800 */
[----:B--2---:R-:W-:Y:S01]  /*7450*/  F2FP.BF16.F32.PACK_AB R130, R49, R10 ;  /* 0x0000000a3182723e */ /* 0x004fe200000010ff */
[----:B------:R-:W-:-:S06]  /*7460*/  UMOV UR24, UR6 ;  /* 0x0000000600187c82 */ /* 0x000fcc0008000000 */
[----:B------:R-:W0:Y:S08]  /*7470*/  MUFU.EX2 R53, R53 ;  /* 0x0000003500357308 */ /* 0x000e300000000800 */
[----:B------:R-:W-:Y:S08]  /*7480*/  MUFU.EX2 R14, R14 ;  /* 0x0000000e000e7308 */ /* 0x000ff00000000800 */
[----:B------:R-:W-:Y:S01]  /*7490*/  MUFU.EX2 R78, R78 ;  /* 0x0000004e004e7308 */ /* 0x000fe20000000800 */
[----:B0-----:R-:W-:-:S07]  /*74a0*/  F2FP.BF16.F32.PACK_AB R124, R53, R12 ;  /* 0x0000000c357c723e */ /* 0x001fce00000010ff */
[----:B------:R-:W0:Y:S08]  /*74b0*/  MUFU.EX2 R57, R57 ;  /* 0x0000003900397308 */ /* 0x000e300000000800 */
[----:B------:R-:W1:Y:S08]  /*74c0*/  MUFU.EX2 R79, R79 ;  /* 0x0000004f004f7308 */ /* 0x000e700000000800 */
[----:B------:R-:W-:Y:S01]  /*74d0*/  MUFU.EX2 R20, R20 ;  /* 0x0000001400147308 */ /* 0x000fe20000000800 */
[----:B0-----:R-:W-:-:S07]  /*74e0*/  F2FP.BF16.F32.PACK_AB R126, R57, R14 ;  /* 0x0000000e397e723e */ /* 0x001fce00000010ff */
[----:B------:R-:W-:Y:S01]  /*74f0*/  MUFU.EX2 R82, R82 ;  /* 0x0000005200527308 */ /* 0x000fe20000000800 */
[----:B-1----:R-:W-:-:S07]  /*7500*/  F2FP.BF16.F32.PACK_AB R127, R79, R78 ;  /* 0x0000004e4f7f723e */ /* 0x002fce00000010ff */
        /* <DEDUP_REMOVED lines=8> */
[-C--:B------:R-:W-:Y:S01]  /*7590*/  FMUL.FTZ R95, R95, R7.reuse ;  /* 0x000000075f5f7220 */ /* 0x080fe20000410000 */
[-C--:B------:R-:W-:Y:S01]  /*75a0*/  FMUL.FTZ R98, R98, R7.reuse ;  /* 0x0000000762627220 */ /* 0x080fe20000410000 */
[-C--:B------:R-:W-:Y:S01]  /*75b0*/  FMUL.FTZ R99, R99, R7.reuse ;  /* 0x0000000763637220 */ /* 0x080fe20000410000 */
[----:B--2---:R-:W-:Y:S01]  /*75c0*/  IMAD.U32 R31, RZ, RZ, UR22 ;  /* 0x00000016ff1f7e24 */ /* 0x004fe2000f8e00ff */
        /* <DEDUP_REMOVED lines=9> */
[----:B-1----:R-:W-:-:S02]  /*7660*/  @!P1 VIADD R27, R31, 0x16860 ;  /* 0x000168601f1b9836 */ /* 0x002fc40000000000 */
[-C--:B------:R-:W-:Y:S01]  /*7670*/  FMUL.FTZ R111, R111, R7.reuse ;  /* 0x000000076f6f7220 */ /* 0x080fe20000410000 */
[-C--:B------:R-:W-:Y:S01]  /*7680*/  FMUL.FTZ R114, R114, R7.reuse ;  /* 0x0000000772727220 */ /* 0x080fe20000410000 */
[-C--:B------:R-:W-:Y:S01]  /*7690*/  FMUL.FTZ R115, R115, R7.reuse ;  /* 0x0000000773737220 */ /* 0x080fe20000410000 */
[-C--:B------:R-:W-:Y:S01]  /*76a0*/  FMUL.FTZ R118, R118, R7.reuse ;  /* 0x0000000776767220 */ /* 0x080fe20000410000 */
[----:B------:R-:W-:Y:S01]  /*76b0*/  @!P1 PRMT R31, RZ, 0x654, R27 ;  /* 0x00000654ff1f9816 */ /* 0x000fe2000000001b */
[----:B------:R-:W-:Y:S01]  /*76c0*/  FADD.FTZ R27, R13, R48 ;  /* 0x000000300d1b7221 */ /* 0x000fe20000010000 */
[----:B------:R-:W1:Y:S01]  /*76d0*/  MUFU.EX2 R5, R85 ;  /* 0x0000005500057308 */ /* 0x000e620000000800 */
[----:B------:R-:W-:Y:S01]  /*76e0*/  FMUL.FTZ R119, R119, R7 ;  /* 0x0000000777777220 */ /* 0x000fe20000410000 */
[----:B------:R2:W-:Y:S01]  /*76f0*/  @!P1 SYNCS.ARRIVE.TRANS64.RED.A1T0 RZ, [R31+URZ], RZ ;  /* 0x000000ff1fff99a7 */ /* 0x0005e2000810043f */
[----:B------:R-:W-:Y:S01]  /*7700*/  FADD.FTZ R48, R144, R27 ;  /* 0x0000001b90307221 */ /* 0x000fe20000010000 */
[----:B------:R-:W-:Y:S01]  /*7710*/  F2FP.BF16.F32.PACK_AB R144, R11, R144 ;  /* 0x000000900b90723e */ /* 0x000fe200000010ff */
[----:B------:R-:W-:Y:S01]  /*7720*/  FMUL.FTZ R88, R88, R4 ;  /* 0x0000000458587220 */ /* 0x000fe20000410000 */
[----:B0-----:R-:W-:Y:S01]  /*7730*/  F2FP.BF16.F32.PACK_AB R120, R61, R20 ;  /* 0x000000143d78723e */ /* 0x001fe200000010ff */
[----:B------:R-:W-:Y:S01]  /*7740*/  FADD.FTZ R27, R11, R48 ;  /* 0x000000300b1b7221 */ /* 0x000fe20000010000 */
[--C-:B------:R-:W-:Y:S01]  /*7750*/  FFMA.FTZ R48, R71, UR21, -R28.reuse ;  /* 0x0000001547307c23 */ /* 0x100fe2000801081c */
[----:B------:R-:W-:Y:S01]  /*7760*/  FFMA.FTZ R28, R87, UR21, -R28 ;  /* 0x00000015571c7c23 */ /* 0x000fe2000801081c */
[----:B---3--:R-:W-:Y:S01]  /*7770*/  F2FP.BF16.F32.PACK_AB R121, R83, R82 ;  /* 0x000000525379723e */ /* 0x008fe200000010ff */
[----:B------:R-:W-:Y:S01]  /*7780*/  FADD.FTZ R52, R146, R27 ;  /* 0x0000001b92347221 */ /* 0x000fe20000010000 */
[----:B------:R-:W-:Y:S01]  /*7790*/  F2FP.BF16.F32.PACK_AB R146, R15, R146 ;  /* 0x000000920f92723e */ /* 0x000fe200000010ff */
[----:B------:R-:W-:Y:S01]  /*77a0*/  MUFU.EX2 R123, R28 ;  /* 0x0000001c007b7308 */ /* 0x000fe20000000800 */
[-C--:B------:R-:W-:Y:S01]  /*77b0*/  FMUL.FTZ R89, R89, R4.reuse ;  /* 0x0000000459597220 */ /* 0x080fe20000410000 */
[----:B------:R-:W-:Y:S01]  /*77c0*/  FADD.FTZ R27, R15, R52 ;  /* 0x000000340f1b7221 */ /* 0x000fe20000010000 */
[----:B------:R-:W-:Y:S01]  /*77d0*/  FMUL.FTZ R92, R92, R4 ;  /* 0x000000045c5c7220 */ /* 0x000fe20000410000 */
[----:B-1----:R-:W-:Y:S01]  /*77e0*/  F2FP.BF16.F32.PACK_AB R122, R5, R24 ;  /* 0x00000018057a723e */ /* 0x002fe200000010ff */
[----:B------:R-:W-:Y:S01]  /*77f0*/  FMUL.FTZ R93, R93, R4 ;  /* 0x000000045d5d7220 */ /* 0x000fe20000410000 */
[----:B------:R-:W-:Y:S01]  /*7800*/  FADD.FTZ R52, R140, R27 ;  /* 0x0000001b8c347221 */ /* 0x000fe20000010000 */
[C---:B------:R-:W-:Y:S01]  /*7810*/  F2FP.BF16.F32.PACK_AB R140, R21.reuse, R140 ;  /* 0x0000008c158c723e */ /* 0x040fe200000010ff */
[----:B------:R-:W0:Y:S01]  /*7820*/  MUFU.EX2 R48, R48 ;  /* 0x0000003000307308 */ /* 0x000e220000000800 */
        /* <DEDUP_REMOVED lines=16> */
[C---:B0-----:R-:W-:Y:S01]  /*7930*/  FADD.FTZ R30, R48.reuse, R3 ;  /* 0x00000003301e7221 */ /* 0x041fe20000010000 */
[----:B------:R-:W-:Y:S01]  /*7940*/  FADD.FTZ R9, R25, R52 ;  /* 0x0000003419097221 */ /* 0x000fe20000010000 */
[----:B------:R-:W-:Y:S01]  /*7950*/  F2FP.BF16.F32.PACK_AB R131, R48, R131 ;  /* 0x000000833083723e */ /* 0x000fe200000010ff */
[----:B------:R-:W-:Y:S01]  /*7960*/  FMUL.FTZ R116, R116, R4 ;  /* 0x0000000474747220 */ /* 0x000fe20000410000 */
[----:B------:R-:W-:Y:S01]  /*7970*/  FADD.FTZ R3, R125, R30 ;  /* 0x0000001e7d037221 */ /* 0x000fe20000010000 */
[----:B------:R-:W-:Y:S01]  /*7980*/  FADD.FTZ R26, R138, R9 ;  /* 0x000000098a1a7221 */ /* 0x000fe20000010000 */
[----:B------:R-:W-:Y:S01]  /*7990*/  F2FP.BF16.F32.PACK_AB R138, R33, R138 ;  /* 0x0000008a218a723e */ /* 0x000fe200000010ff */
[----:B------:R-:W-:Y:S01]  /*79a0*/  FMUL.FTZ R117, R117, R4 ;  /* 0x0000000475757220 */ /* 0x000fe20000410000 */
[----:B------:R-:W-:-:S02]  /*79b0*/  IMAD.MOV.U32 R7, RZ, RZ, R0 ;  /* 0x000000ffff077224 */ /* 0x000fc400078e0000 */
[----:B------:R-:W-:Y:S02]  /*79c0*/  FADD.FTZ R9, R33, R26 ;  /* 0x0000001a21097221 */ /* 0x000fe40000010000 */
[----:B------:R-:W0:Y:S02]  /*79d0*/  MUFU.EX2 R26, R75 ;  /* 0x0000004b001a7308 */ /* 0x000e240000000800 */
[----:B------:R-:W-:Y:S01]  /*79e0*/  FADD.FTZ R32, R132, R9 ;  /* 0x0000000984207221 */ /* 0x000fe20000010000 */
[----:B------:R-:W-:-:S03]  /*79f0*/  F2FP.BF16.F32.PACK_AB R132, R45, R132 ;  /* 0x000000842d84723e */ /* 0x000fc600000010ff */
[----:B------:R-:W-:-:S04]  /*7a00*/  FADD.FTZ R9, R45, R32 ;  /* 0x000000202d097221 */ /* 0x000fc80000010000 */
[----:B------:R-:W-:Y:S01]  /*7a10*/  FADD.FTZ R32, R134, R9 ;  /* 0x0000000986207221 */ /* 0x000fe20000010000 */
[----:B------:R-:W-:-:S03]  /*7a20*/  F2FP.BF16.F32.PACK_AB R134, R37, R134 ;  /* 0x000000862586723e */ /* 0x000fc600000010ff */
[----:B------:R-:W-:Y:S01]  /*7a30*/  FADD.FTZ R9, R37, R32 ;  /* 0x0000002025097221 */ /* 0x000fe20000010000 */
[----:B0-----:R-:W-:-:S03]  /*7a40*/  FADD.FTZ R3, R26, R3 ;  /* 0x000000031a037221 */ /* 0x001fc60000010000 */
        /* <DEDUP_REMOVED lines=20> */
[----:B------:R-:W-:Y:S01]  /*7b90*/  IMAD.MOV.U32 R5, RZ, RZ, R6 ;  /* 0x000000ffff057224 */ /* 0x000fe200078e0006 */
[----:B--2---:R-:W-:Y:S06]  /*7ba0*/  @P2 BRA `(.L_x_12198) ;  /* 0xffffffe000e42947 */ /* 0x004fec000383ffff */
.L_x_12189:
[----:B------:R-:W-:Y:S06]  /*7bb0*/  BAR.ARV 0x8, 0x1a0 ;  /* 0x0206800000007b1d */ /* 0x000fec0000002000 */
[----:B------:R-:W-:Y:S05]  /*7bc0*/  @!P0 BRA `(.L_x_12199) ;  /* 0x0000000000048947 */ /* 0x000fea0003800000 */
[----:B------:R-:W-:Y:S01]  /*7bd0*/  BPT.TRAP 0x1 ;  /* 0x000000040000795c */ /* 0x000fe20000300000 */
.L_x_12199:
[----:B------:R-:W-:Y:S01]  /*7be0*/  ULEA UR5, UR37, UR41, 0x3 ;  /* 0x0000002925057291 */ /* 0x000fe2000f8e183f */
[----:B------:R-:W-:-:S05]  /*7bf0*/  IMAD.U32 R4, RZ, RZ, UR40 ;  /* 0x00000028ff047e24 */ /* 0x000fca000f8e00ff */
[----:B------:R-:W-:-:S04]  /*7c00*/  SHF.L.U32 R4, R4, 0x1f, RZ ;  /* 0x0000001f04047819 */ /* 0x000fc800000006ff */
[----:B------:R0:W1:Y:S01]  /*7c10*/  SYNCS.PHASECHK.TRANS64.TRYWAIT P2, [UR5+0x16850], R4 ;  /* 0x01685004ff0075a7 */ /* 0x0000620008040145 */
[----:B------:R-:W-:Y:S05]  /*7c20*/  @!P0 BRA `(.L_x_12200) ;  /* 0x0000000000048947 */ /* 0x000fea0003800000 */
[----:B------:R-:W-:Y:S01]  /*7c30*/  BPT.TRAP 0x1 ;  /* 0x000000040000795c */ /* 0x000fe20000300000 */
.L_x_12200:
[----:B-1----:R-:W-:Y:S05]  /*7c40*/  @P2 BRA `(.L_x_12201) ;  /* 0x0000000000082947 */ /* 0x002fea0003800000 */
[----:B------:R-:W1:Y:S02]  /*7c50*/  SYNCS.PHASECHK.TRANS64.TRYWAIT P0, [UR5+0x16850], R4 ;  /* 0x01685004ff0075a7 */ /* 0x000e640008000145 */
[----:B-1----:R-:W-:Y:S05]  /*7c60*/  @!P0 BRA `(.L_x_12202) ;  /* 0x0000006400788947 */ /* 0x002fea0003800000 */
.L_x_12201:
        /* <DEDUP_REMOVED lines=9> */
[----:B------:R-:W-:-:S03]  /*7d00*/  IMAD.U32 R12, RZ, RZ, UR21 ;  /* 0x00000015ff0c7e24 */ /* 0x000fc6000f8e00ff */
[----:B------:R-:W-:Y:S02]  /*7d10*/  ULEA UR4, UR37, UR4, 0xa ;  /* 0x0000000425047291 */ /* 0x000fe4000f8e503f */
        /* <DEDUP_REMOVED lines=9> */
[----:B0-----:R-:W-:-:S02]  /*7db0*/  FADD.FTZ R4, R4, R3 ;  /* 0x0000000304047221 */ /* 0x001fc40000010000 */
[----:B------:R-:W0:Y:S01]  /*7dc0*/  SHFL.BFLY PT, R8, R7, 0x1, 0x1f ;  /* 0x0c201f0007087f89 */ /* 0x000e2200000e0000 */
[----:B------:R-:W-:-:S03]  /*7dd0*/  IMAD.MOV.U32 R3, RZ, RZ, -0x800000 ;  /* 0xff800000ff037424 */ /* 0x000fc600078e00ff */
[----:B------:R-:W1:Y:S01]  /*7de0*/  SHFL.BFLY PT, R5, R4, 0x1, 0x1f ;  /* 0x0c201f0004057f89 */ /* 0x000e6200000e0000 */
[----:B0-----:R-:W-:Y:S01]  /*7df0*/  FADD.FTZ R11, R7, R8 ;  /* 0x00000008070b7221 */ /* 0x001fe20000010000 */
[----:B------:R-:W-:Y:S02]  /*7e00*/  IMAD.U32 R7, RZ, RZ, UR5 ;  /* 0x00000005ff077e24 */ /* 0x000fe4000f8e00ff */
[----:B-1----:R-:W-:Y:S02]  /*7e10*/  FADD.FTZ R10, R4, R5 ;  /* 0x00000005040a7221 */ /* 0x002fe40000010000 */
[----:B------:R-:W-:Y:S01]  /*7e20*/  FSETP.NE.FTZ.AND P2, PT, R11, RZ, PT ;  /* 0x000000ff0b00720b */ /* 0x000fe20003f55000 */
[----:B------:R-:W-:Y:S02]  /*7e30*/  IMAD.MOV.U32 R4, RZ, RZ, RZ ;  /* 0x000000ffff047224 */ /* 0x000fe400078e00ff */
[----:B------:R-:W-:Y:S01]  /*7e40*/  @!P1 VIADD R7, R7, 0x16860 ;  /* 0x0001686007079836 */ /* 0x000fe20000000000 */
[----:B------:R-:W-:Y:S01]  /*7e50*/  FSETP.NE.FTZ.AND P0, PT, R10, RZ, PT ;  /* 0x000000ff0a00720b */ /* 0x000fe20003f15000 */
[----:B------:R-:W-:-:S03]  /*7e60*/  IMAD.U32 R5, RZ, RZ, UR21 ;  /* 0x00000015ff057e24 */ /* 0x000fc6000f8e00ff */
[----:B------:R-:W-:-:S05]  /*7e70*/  @!P1 PRMT R7, RZ, 0x654, R7 ;  /* 0x00000654ff079816 */ /* 0x000fca0000000007 */
[----:B------:R-:W0:Y:S04]  /*7e80*/  @P2 MUFU.LG2 R9, R11 ;  /* 0x0000000b00092308 */ /* 0x000e280000000c00 */
[----:B------:R-:W-:-:S04]  /*7e90*/  @P0 FMUL.FTZ R5, R5, 0.69314718246459960938 ;  /* 0x3f31721805050820 */ /* 0x000fc80000410000 */
[----:B------:R-:W1:Y:S08]  /*7ea0*/  @P0 MUFU.LG2 R8, R10 ;  /* 0x0000000a00080308 */ /* 0x000e700000000c00 */
[----:B------:R2:W3:Y:S01]  /*7eb0*/  @P0 MUFU.RCP R21, R10 ;  /* 0x0000000a00150308 */ /* 0x0004e20000001000 */
[----:B0-----:R-:W-:-:S07]  /*7ec0*/  @P2 FMUL.FTZ R9, R9, 0.69314718246459960938 ;  /* 0x3f31721809092820 */ /* 0x001fce0000410000 */
[----:B------:R-:W0:Y:S01]  /*7ed0*/  @P2 MUFU.RCP R4, R11 ;  /* 0x0000000b00042308 */ /* 0x000e220000001000 */
[----:B--2---:R-:W-:Y:S01]  /*7ee0*/  @P2 FMUL.FTZ R10, R12, 0.69314718246459960938 ;  /* 0x3f3172180c0a2820 */ /* 0x004fe20000410000 */
[----:B------:R-:W-:Y:S02]  /*7ef0*/  WARPGROUP.DEPBAR.LE gsb0, 0x0 ;  /* 0x00008000000079c5 */ /* 0x000fe40000010000 */
[----:B------:R-:W-:Y:S01]  /*7f00*/  WARPGROUP.ARRIVE ;  /* 0x00000000000079c5 */ /* 0x000fe20000000000 */
[----:B-1----:R-:W-:Y:S01]  /*7f10*/  @P0 FMUL.FTZ R8, R8, 0.69314718246459960938 ;  /* 0x3f31721808080820 */ /* 0x002fe20000410000 */
[----:B------:R-:W-:-:S03]  /*7f20*/  @P2 FFMA.FTZ R2, R10, R6, R9 ;  /* 0x000000060a022223 */ /* 0x000fc60000010009 */
[----:B------:R-:W-:Y:S01]  /*7f30*/  @P0 FFMA.FTZ R3, R5, R0, R8 ;  /* 0x0000000005030223 */ /* 0x000fe20000010008 */
[----:B------:R-:W-:Y:S01]  /*7f40*/  HGMMA.64x64x16.F32.BF16 R88, R144, gdesc[UR4].tnspB, R88, gsb0 ;  /* 0x40e0000490587df0 */ /* 0x000fe20008001858 */
[----:B------:R-:W-:Y:S01]  /*7f50*/  UIADD3 UR6, UR4, 0x100, URZ ;  /* 0x0000010004067890 */ /* 0x000fe2000fffe03f */
[----:B------:R-:W-:Y:S01]  /*7f60*/  PLOP3.LUT P0, PT, PT, PT, PT, 0x8, 0x0 ;  /* 0x000000000000781c */ /* 0x000fe20003f0e170 */
        /* <DEDUP_REMOVED lines=50> */
[-C--:B0-----:R-:W-:Y:S01]  /*8290*/  FMUL.FTZ R51, R90, R4.reuse ;  /* 0x000000045a337220 */ /* 0x081fe20000410000 */
        /* <DEDUP_REMOVED lines=15> */
.L_x_12172:
        /* <DEDUP_REMOVED lines=18> */
[----:B------:R-:W-:Y:S02]  /*84b0*/  UISETP.NE.AND.EX UP0, UPT, UR9, URZ, UPT, UP0 ;  /* 0x0000003f0900728c */ /* 0x000fe4000bf05300 */
[----:B------:R-:W-:-:S02]  /*84c0*/  UISETP.NE.U32.AND UP1, UPT, UR6, URZ, UPT ;  /* 0x0000003f0600728c */ /* 0x000fc4000bf25070 */
[----:B------:R-:W-:Y:S02]  /*84d0*/  USHF.L.U32 UR10, UR46, 0x2, URZ ;  /* 0x000000022e0a7899 */ /* 0x000fe4000800063f */
[----:B------:R-:W-:Y:S02]  /*84e0*/  UISETP.NE.AND.EX UP1, UPT, UR7, URZ, UPT, UP1 ;  /* 0x0000003f0700728c */ /* 0x000fe4000bf25310 */
[----:B------:R-:W-:Y:S02]  /*84f0*/  USHF.L.U64.HI UR11, UR46, 0x2, UR45 ;  /* 0x000000022e0b7899 */ /* 0x000fe4000801022d */
[----:B------:R-:W-:Y:S02]  /*8500*/  UIADD3 UR4, UP2, UR10, UR6, URZ ;  /* 0x000000060a047290 */ /* 0x000fe4000ff5e03f */
[----:B------:R-:W-:Y:S02]  /*8510*/  @UP0 UIADD3 UR6, UP3, UR10, UR8, URZ ;  /* 0x000000080a060290 */ /* 0x000fe4000ff7e03f */
[----:B------:R-:W-:-:S02]  /*8520*/  UIADD3.X UR8, UR11, UR7, URZ, UP2, !UPT ;  /* 0x000000070b087290 */ /* 0x000fc400097fe43f */
[----:B------:R-:W-:Y:S01]  /*8530*/  @UP0 UIADD3.X UR7, UR11, UR9, URZ, UP3, !UPT ;  /* 0x000000090b070290 */ /* 0x000fe20009ffe43f */
[----:B------:R-:W-:Y:S02]  /*8540*/  MOV R12, R0 ;  /* 0x00000000000c7202 */ /* 0x000fe40000000f00 */
[----:B0-----:R-:W-:-:S03]  /*8550*/  MOV R13, R5 ;  /* 0x00000005000d7202 */ /* 0x001fc60000000f00 */
[----:B------:R-:W-:Y:S01]  /*8560*/  IMAD.WIDE R4, R154, 0x2, R12 ;  /* 0x000000029a047825 */ /* 0x000fe200078e020c */
[----:B------:R-:W-:Y:S02]  /*8570*/  BAR.SYNC.DEFER_BLOCKING 0x1, 0x180 ;  /* 0x0046000000007b1d */ /* 0x000fe40000010000 */
[C---:B------:R-:W-:Y:S02]  /*8580*/  IADD3 R11, P1, R4.reuse, 0x40, RZ ;  /* 0x00000040040b7810 */ /* 0x040fe40007f3e0ff */
[C---:B------:R-:W-:Y:S02]  /*8590*/  IADD3 R15, P0, R4.reuse, 0x60, RZ ;  /* 0x00000060040f7810 */ /* 0x040fe40007f1e0ff */
[C---:B------:R-:W-:Y:S02]  /*85a0*/  IADD3 R29, P2, R4.reuse, 0x20, RZ ;  /* 0x00000020041d7810 */ /* 0x040fe40007f5e0ff */
        /* <DEDUP_REMOVED lines=14> */
[----:B------:R-:W-:Y:S02]  /*8690*/  LOP3.LUT R14, R28, R29, RZ, 0x3c, !PT ;  /* 0x0000001d1c0e7212 */ /* 0x000fe400078e3cff */
[----:B------:R-:W-:Y:S02]  /*86a0*/  MOV R30, R4 ;  /* 0x00000004001e7202 */ /* 0x000fe40000000f00 */
[----:B------:R-:W-:-:S02]  /*86b0*/  F2FP.BF16.F32.PACK_AB R4, R52, R53 ;  /* 0x000000353404723e */ /* 0x000fc400000010ff */
[----:B------:R-:W-:Y:S02]  /*86c0*/  F2FP.BF16.F32.PACK_AB R5, R50, R51 ;  /* 0x000000333205723e */ /* 0x000fe400000010ff */
[----:B------:R-:W-:Y:S02]  /*86d0*/  MOV R28, R8 ;  /* 0x00000008001c7202 */ /* 0x000fe40000000f00 */
[----:B------:R-:W-:Y:S01]  /*86e0*/  MOV R29, R10 ;  /* 0x0000000a001d7202 */ /* 0x000fe20000000f00 */
[----:B------:R0:W-:Y:S01]  /*86f0*/  STSM.16.M88.4 [R30], R4 ;  /* 0x000000041e007844 */ /* 0x0001e20000000200 */
        /* <DEDUP_REMOVED lines=8> */
[----:B------:R-:W-:Y:S01]  /*8780*/  F2FP.BF16.F32.PACK_AB R43, R33, R34 ;  /* 0x00000022212b723e */ /* 0x000fe200000010ff */
[----:B0-----:R-:W-:Y:S01]  /*8790*/  IMAD.U32 R6, RZ, RZ, UR6 ;  /* 0x00000006ff067e24 */ /* 0x001fe2000f8e00ff */
[----:B------:R-:W-:Y:S01]  /*87a0*/  F2FP.BF16.F32.PACK_AB R33, R25, R26 ;  /* 0x0000001a1921723e */ /* 0x000fe200000010ff */
[----:B------:R-:W-:Y:S01]  /*87b0*/  IMAD.U32 R4, RZ, RZ, UR4 ;  /* 0x00000004ff047e24 */ /* 0x000fe2000f8e00ff */
[----:B------:R-:W-:Y:S01]  /*87c0*/  F2FP.BF16.F32.PACK_AB R34, R21, R24 ;  /* 0x000000181522723e */ /* 0x000fe200000010ff */
[----:B------:R1:W-:Y:S01]  /*87d0*/  STSM.16.M88.4 [R29], R40 ;  /* 0x000000281d007844 */ /* 0x0003e20000000200 */
[----:B------:R-:W-:Y:S01]  /*87e0*/  F2FP.BF16.F32.PACK_AB R35, R119, R20 ;  /* 0x000000147723723e */ /* 0x000fe200000010ff */
[----:B------:R-:W-:Y:S01]  /*87f0*/  IMAD.U32 R5, RZ, RZ, UR8 ;  /* 0x00000008ff057e24 */ /* 0x000fe2000f8e00ff */
[----:B------:R-:W-:Y:S01]  /*8800*/  PLOP3.LUT P0, PT, PT, PT, UP1, 0x80, 0x0 ;  /* 0x000000000000781c */ /* 0x000fe20003f0f018 */
[----:B------:R-:W-:Y:S01]  /*8810*/  IMAD.U32 R7, RZ, RZ, UR7 ;  /* 0x00000007ff077e24 */ /* 0x000fe2000f8e00ff */
[----:B------:R-:W-:Y:S01]  /*8820*/  PLOP3.LUT P1, PT, PT, PT, UP0, 0x80, 0x0 ;  /* 0x000000000000781c */ /* 0x000fe20003f2f008 */
[----:B------:R1:W-:Y:S01]  /*8830*/  STSM.16.M88.4 [R28], R32 ;  /* 0x000000201c007844 */ /* 0x0003e20000000200 */
[----:B------:R-:W-:Y:S09]  /*8840*/  BAR.SYNC.DEFER_BLOCKING 0x1, 0x180 ;  /* 0x0046000000007b1d */ /* 0x000ff20000010000 */
[----:B------:R-:W2:Y:S04]  /*8850*/  @P0 LDG.E R14, desc[UR38][R4.64] ;  /* 0x00000026040e0981 */ /* 0x000ea8000c1e1900 */
[----:B------:R-:W3:Y:S01]  /*8860*/  @P1 LDG.E R6, desc[UR38][R6.64] ;  /* 0x0000002606061981 */ /* 0x000ee2000c1e1900 */
[----:B------:R-:W-:Y:S01]  /*8870*/  UMOV UR4, URZ ;  /* 0x0000003f00047c82 */ /* 0x000fe20008000000 */
[----:B------:R-:W-:Y:S01]  /*8880*/  ULDC UR10, c[0x0][0xa88] ;  /* 0x0002a200000a7ab9 */ /* 0x000fe20000000800 */
[----:B--2---:R-:W-:-:S02]  /*8890*/  @P0 R2UR UR4, R14 ;  /* 0x000000000e0402ca */ /* 0x004fc400000e0000 */
[----:B---3--:R-:W-:Y:S01]  /*88a0*/  @P1 R2UR UR10, R6 ;  /* 0x00000000060a12ca */ /* 0x008fe200000e0000 */
[----:B-1----:R-:W-:-:S14]  /*88b0*/  @P1 BRA `(.L_x_12205) ;  /* 0x0000000000181947 */ /* 0x002fdc0003800000 */
[----:B------:R-:W-:Y:S05]  /*88c0*/  @!P0 BRA `(.L_x_12205) ;  /* 0x0000000000148947 */ /* 0x000fea0003800000 */
[----:B------:R-:W2:Y:S04]  /*88d0*/  LDG.E R7, desc[UR38][R4.64] ;  /* 0x0000002604077981 */ /* 0x000ea8000c1e1900 */
[----:B------:R-:W3:Y:S01]  /*88e0*/  LDG.E R6, desc[UR38][R4.64+0x4] ;  /* 0x0000042604067981 */ /* 0x000ee2000c1e1900 */
[----:B--2---:R-:W-:Y:S02]  /*88f0*/  R2UR UR6, R7 ;  /* 0x00000000070672ca */ /* 0x004fe400000e0000 */
[----:B---3--:R-:W-:-:S13]  /*8900*/  R2UR UR10, R6 ;  /* 0x00000000060a72ca */ /* 0x008fda00000e0000 */
[----:B------:R-:W-:-:S12]  /*8910*/  UIADD3 UR10, -UR6, UR10, URZ ;  /* 0x0000000a060a7290 */ /* 0x000fd8000fffe13f */
.L_x_12205:
[----:B------:R-:W-:Y:S01]  /*8920*/  USHF.R.S32.HI UR14, URZ, 0x1f, UR44 ;  /* 0x0000001f3f0e7899 */ /* 0x000fe2000801142c */
[----:B------:R-:W-:Y:S01]  /*8930*/  IMAD.U32 R4, RZ, RZ, UR43 ;  /* 0x0000002bff047e24 */ /* 0x000fe2000f8e00ff */
[----:B------:R-:W-:Y:S01]  /*8940*/  ULDC.64 UR12, c[0x0][0xb70] ;  /* 0x0002dc00000c7ab9 */ /* 0x000fe20000000a00 */
[----:B------:R-:W-:Y:S01]  /*8950*/  USHF.R.S32.HI UR9, URZ, 0x1f, UR4 ;  /* 0x0000001f3f097899 */ /* 0x000fe20008011404 */
[----:B------:R-:W-:Y:S01]  /*8960*/  IMAD R5, R16, 0x40, R22 ;  /* 0x0000004010057824 */ /* 0x000fe200078e0216 */
[----:B------:R-:W-:Y:S01]  /*8970*/  UIMAD UR11, UR14, UR12, URZ ;  /* 0x0000000c0e0b72a4 */ /* 0x000fe2000f8e023f */
[----:B------:R-:W-:Y:S01]  /*8980*/  IMAD R7, R4, 0xc0, R19 ;  /* 0x000000c004077824 */ /* 0x000fe200078e0213 */
[----:B------:R-:W-:Y:S01]  /*8990*/  UMOV UR8, UR4 ;  /* 0x0000000400087c82 */ /* 0x000fe20008000000 */
[----:B------:R-:W-:Y:S01]  /*89a0*/  USEL UR45, UR45, URZ, !UP1 ;  /* 0x0000003f2d2d7287 */ /* 0x000fe2000c800000 */
[----:B------:R-:W-:Y:S01]  /*89b0*/  IMAD.WIDE R12, R5, 0x2, R12 ;  /* 0x00000002050c7825 */ /* 0x000fe200078e020c */
[----:B------:R-:W-:Y:S01]  /*89c0*/  UIMAD.WIDE.U32 UR6, UR44, UR12, UR8 ;  /* 0x0000000c2c0672a5 */ /* 0x000fe2000f8e0008 */
[----:B------:R-:W-:Y:S01]  /*89d0*/  SHF.R.S32.HI R4, RZ, 0x1f, R7 ;  /* 0x0000001fff047819 */ /* 0x000fe20000011407 */
[----:B------:R-:W-:Y:S01]  /*89e0*/  UIMAD UR11, UR44, UR13, UR11 ;  /* 0x0000000d2c0b72a4 */ /* 0x000fe2000f8e020b */
[----:B------:R-:W-:Y:S01]  /*89f0*/  LOP3.LUT P0, RZ, R152, 0x3, RZ, 0xc0, !PT ;  /* 0x0000000398ff7812 */ /* 0x000fe2000780c0ff */
[----:B------:R-:W-:Y:S01]  /*8a00*/  USEL UR46, UR46, URZ, !UP1 ;  /* 0x0000003f2e2e7287 */ /* 0x000fe2000c800000 */
[C---:B------:R-:W-:Y:S01]  /*8a10*/  IADD3 R11, P3, R12.reuse, 0x3000, RZ ;  /* 0x000030000c0b7810 */ /* 0x040fe20007f7e0ff */
[----:B------:R-:W-:Y:S01]  /*8a20*/  ULDC.64 UR12, c[0x0][0xb78] ;  /* 0x0002de00000c7ab9 */ /* 0x000fe20000000a00 */
[----:B------:R-:W-:Y:S01]  /*8a30*/  UIADD3 UR7, UR7, UR11, URZ ;  /* 0x0000000b07077290 */ /* 0x000fe2000fffe03f */
[----:B------:R-:W-:Y:S01]  /*8a40*/  LOP3.LUT R25, R12, 0x380, RZ, 0xc0, !PT ;  /* 0x000003800c197812 */ /* 0x000fe200078ec0ff */
[----:B------:R-:W-:-:S02]  /*8a50*/  UIMAD UR8, UR45, UR12, URZ ;  /* 0x0000000c2d0872a4 */ /* 0x000fc4000f8e023f */
[----:B------:R-:W-:Y:S01]  /*8a60*/  UIMAD.WIDE.U32 UR6, UR46, UR12, UR6 ;  /* 0x0000000c2e0672a5 */ /* 0x000fe2000f8e0006 */
[----:B------:R-:W-:Y:S01]  /*8a70*/  SHF.R.U64 R25, R25, 0x3, RZ ;  /* 0x0000000319197819 */ /* 0x000fe200000012ff */
[----:B------:R-:W-:-:S03]  /*8a80*/  UIMAD UR8, UR46, UR13, UR8 ;  /* 0x0000000d2e0872a4 */ /* 0x000fc6000f8e0208 */
[----:B------:R-:W-:Y:S01]  /*8a90*/  ULDC.64 UR12, c[0x0][0xaa0] ;  /* 0x0002a800000c7ab9 */ /* 0x000fe20000000a00 */
[----:B------:R-:W-:Y:S02]  /*8aa0*/  IADD3 R6, P1, R7, UR6, RZ ;  /* 0x0000000607067c10 */ /* 0x000fe4000ff3e0ff */
[----:B------:R-:W-:Y:S01]  /*8ab0*/  IMAD.U32 R9, RZ, RZ, UR8 ;  /* 0x00000008ff097e24 */ /* 0x000fe2000f8e00ff */
[----:B------:R-:W-:Y:S01]  /*8ac0*/  LOP3.LUT R24, R25, R12, RZ, 0x3c, !PT ;  /* 0x0000000c19187212 */ /* 0x000fe200078e3cff */
[----:B------:R-:W-:-:S03]  /*8ad0*/  IMAD.MOV.U32 R25, RZ, RZ, R13 ;  /* 0x000000ffff197224 */ /* 0x000fc600078e000d */
[----:B------:R-:W-:Y:S01]  /*8ae0*/  IADD3.X R5, R4, UR7, R9, P1, !PT ;  /* 0x0000000704057c10 */ /* 0x000fe20008ffe409 */
[----:B------:R-:W-:Y:S01]  /*8af0*/  ULDC.64 UR6, c[0x0][0xb40] ;  /* 0x0002d00000067ab9 */ /* 0x000fe20000000a00 */
[C---:B------:R-:W-:Y:S01]  /*8b00*/  VIADD R4, R7.reuse, 0x8 ;  /* 0x0000000807047836 */ /* 0x040fe20000000000 */
[C---:B------:R-:W-:Y:S01]  /*8b10*/  LEA R28, P2, R6.reuse, UR6, 0x2 ;  /* 0x00000006061c7c11 */ /* 0x040fe2000f8410ff */
[----:B------:R-:W-:Y:S01]  /*8b20*/  IMAD.X R9, RZ, RZ, R13, P3 ;  /* 0x000000ffff097224 */ /* 0x000fe200018e060d */
[----:B------:R-:W-:Y:S02]  /*8b30*/  ISETP.GE.OR P1, PT, R7, UR10, P0 ;  /* 0x0000000a07007c0c */ /* 0x000fe40008726670 */
[----:B------:R-:W-:Y:S02]  /*8b40*/  LEA.HI.X R29, R6, UR7, R5, 0x2, P2 ;  /* 0x00000007061d7c11 */ /* 0x000fe400090f1405 */
[C---:B------:R-:W-:Y:S02]  /*8b50*/  IADD3 R17, P2, R12.reuse, 0x1800, RZ ;  /* 0x000018000c117810 */ /* 0x040fe40007f5e0ff */
[----:B------:R-:W-:-:S02]  /*8b60*/  IADD3 R7, P4, R12, 0x4800, RZ ;  /* 0x000048000c077810 */ /* 0x000fc40007f9e0ff */
[----:B------:R-:W-:Y:S01]  /*8b70*/  ISETP.GE.OR P0, PT, R4, UR10, P0 ;  /* 0x0000000a04007c0c */ /* 0x000fe20008706670 */
[----:B------:R-:W-:Y:S01]  /*8b80*/  UIMAD UR6, UR9, UR12, URZ ;  /* 0x0000000c090672a4 */ /* 0x000fe2000f8e023f */
[----:B------:R-:W-:Y:S01]  /*8b90*/  LOP3.LUT R8, R17, 0x380, RZ, 0xc0, !PT ;  /* 0x0000038011087812 */ /* 0x000fe200078ec0ff */
[--C-:B------:R-:W-:Y:S01]  /*8ba0*/  IMAD.X R15, RZ, RZ, R13.reuse, P2 ;  /* 0x000000ffff0f7224 */ /* 0x100fe200010e060d */
[----:B------:R-:W-:Y:S01]  /*8bb0*/  LOP3.LUT R6, R11, 0x380, RZ, 0xc0, !PT ;  /* 0x000003800b067812 */ /* 0x000fe200078ec0ff */
[----:B------:R-:W-:Y:S01]  /*8bc0*/  IMAD.X R5, RZ, RZ, R13, P4 ;  /* 0x000000ffff057224 */ /* 0x000fe200020e060d */
[----:B------:R-:W-:Y:S01]  /*8bd0*/  LOP3.LUT R4, R7, 0x380, RZ, 0xc0, !PT ;  /* 0x0000038007047812 */ /* 0x000fe200078ec0ff */
[--C-:B------:R-:W-:Y:S01]  /*8be0*/  IMAD.MOV.U32 R20, RZ, RZ, R22.reuse ;  /* 0x000000ffff147224 */ /* 0x100fe200078e0016 */
[----:B------:R-:W-:Y:S01]  /*8bf0*/  SHF.R.U64 R8, R8, 0x3, RZ ;  /* 0x0000000308087819 */ /* 0x000fe200000012ff */
[----:B------:R-:W-:Y:S01]  /*8c00*/  @!P1 STG.E desc[UR38][R28.64], R3 ;  /* 0x000000031c009986 */ /* 0x000fe2000c101926 */
[----:B------:R-:W-:Y:S01]  /*8c10*/  SHF.R.U64 R6, R6, 0x3, RZ ;  /* 0x0000000306067819 */ /* 0x000fe200000012ff */
[----:B------:R-:W-:Y:S01]  /*8c20*/  ULDC.64 UR8, c[0x0][0xae0] ;  /* 0x0002b80000087ab9 */ /* 0x000fe20000000a00 */
[----:B------:R-:W-:Y:S01]  /*8c30*/  SHF.R.U64 R4, R4, 0x3, RZ ;  /* 0x0000000304047819 */ /* 0x000fe200000012ff */
[----:B------:R0:W-:Y:S01]  /*8c40*/  @!P0 STG.E desc[UR38][R28.64+0x20], R2 ;  /* 0x000020021c008986 */ /* 0x0001e2000c101926 */
[----:B------:R-:W-:Y:S01]  /*8c50*/  LOP3.LUT R14, R8, R17, RZ, 0x3c, !PT ;  /* 0x00000011080e7212 */ /* 0x000fe200078e3cff */
[----:B------:R-:W-:Y:S01]  /*8c60*/  IMAD.U32 R17, RZ, RZ, UR12 ;  /* 0x0000000cff117e24 */ /* 0x000fe2000f8e00ff */
[----:B------:R-:W-:Y:S01]  /*8c70*/  SHF.R.S32.HI R21, RZ, 0x1f, R22 ;  /* 0x0000001fff157819 */ /* 0x000fe20000011416 */
[----:B------:R-:W-:Y:S01]  /*8c80*/  UIMAD UR6, UR4, UR13, UR6 ;  /* 0x0000000d040672a4 */ /* 0x000fe2000f8e0206 */
[----:B------:R-:W-:Y:S01]  /*8c90*/  LOP3.LUT R8, R6, R11, RZ, 0x3c, !PT ;  /* 0x0000000b06087212 */ /* 0x000fe200078e3cff */
[----:B------:R-:W5:Y:S01]  /*8ca0*/  LD.E.128 R24, desc[UR38][R24.64] ;  /* 0x0000002618187980 */ /* 0x000f62000c101d00 */
[----:B------:R-:W-:-:S03]  /*8cb0*/  LOP3.LUT R4, R4, R7, RZ, 0x3c, !PT ;  /* 0x0000000704047212 */ /* 0x000fc600078e3cff */
[----:B------:R-:W5:Y:S01]  /*8cc0*/  LD.E.128 R12, desc[UR38][R14.64] ;  /* 0x000000260e0c7980 */ /* 0x000f62000c101d00 */
[----:B0-----:R-:W-:-:S03]  /*8cd0*/  IMAD.WIDE.U32 R2, R17, UR4, R20 ;  /* 0x0000000411027c25 */ /* 0x001fc6000f8e0014 */
[----:B------:R-:W5:Y:S01]  /*8ce0*/  LD.E.128 R8, desc[UR38][R8.64] ;  /* 0x0000002608087980 */ /* 0x000f62000c101d00 */
[----:B------:R-:W-:-:S03]  /*8cf0*/  VIADD R3, R3, UR6 ;  /* 0x0000000603037c36 */ /* 0x000fc60008000000 */
[----:B------:R-:W5:Y:S01]  /*8d00*/  LD.E.128 R4, desc[UR38][R4.64] ;  /* 0x0000002604047980 */ /* 0x000f62000c101d00 */
[----:B------:R-:W-:Y:S01]  /*8d10*/  IMAD.U32 R17, RZ, RZ, UR8 ;  /* 0x00000008ff117e24 */ /* 0x000fe2000f8e00ff */
[----:B------:R-:W-:Y:S01]  /*8d20*/  UIMAD UR4, UR14, UR8, URZ ;  /* 0x000000080e0472a4 */ /* 0x000fe2000f8e023f */
[----:B------:R-:W-:Y:S01]  /*8d30*/  @!PT LDS RZ, [RZ] ;  /* 0x00000000fffff984 */ /* 0x000fe20000000800 */
[----:B------:R-:W-:Y:S01]  /*8d40*/  @!PT LDS RZ, [RZ] ;  /* 0x00000000fffff984 */ /* 0x000fe20000000800 */
[----:B------:R-:W-:Y:S01]  /*8d50*/  @!PT LDS RZ, [RZ] ;  /* 0x00000000fffff984 */ /* 0x000fe20000000800 */
[----:B------:R-:W-:Y:S01]  /*8d60*/  @!PT LDS RZ, [RZ] ;  /* 0x00000000fffff984 */ /* 0x000fe20000000800 */
[----:B------:R0:W-:Y:S06]  /*8d70*/  MEMBAR.ALL.CTA ;  /* 0x0000000000007992 */ /* 0x0001ec0000008000 */
[----:B0-----:R-:W0:Y:S01]  /*8d80*/  FENCE.VIEW.ASYNC.S ;  /* 0x00000000000073c6 */ /* 0x001e220000000000 */
[----:B------:R-:W-:Y:S01]  /*8d90*/  IMAD.WIDE.U32 R2, R17, UR44, R2 ;  /* 0x0000002c11027c25 */ /* 0x000fe2000f8e0002 */
[----:B------:R-:W-:Y:S01]  /*8da0*/  ULDC UR6, c[0x0][0xa8c] ;  /* 0x0002a30000067ab9 */ /* 0x000fe20000000800 */
[----:B------:R-:W-:Y:S01]  /*8db0*/  UIMAD UR10, UR43, -0xc0, UR10 ;  /* 0xffffff402b0a78a4 */ /* 0x000fe2000f8e020a */
[----:B------:R-:W-:Y:S01]  /*8dc0*/  ISETP.GE.AND P0, PT, R22, UR6, PT ;  /* 0x0000000616007c0c */ /* 0x000fe2000bf06270 */
[C---:B------:R-:W-:Y:S01]  /*8dd0*/  VIADD R17, R16.reuse, 0x30 ;  /* 0x0000003010117836 */ /* 0x040fe20000000000 */
[----:B------:R-:W-:Y:S01]  /*8de0*/  UIMAD UR4, UR44, UR9, UR4 ;  /* 0x000000092c0472a4 */ /* 0x000fe2000f8e0204 */
[C---:B------:R-:W-:Y:S01]  /*8df0*/  VIADD R20, R16.reuse, 0x60 ;  /* 0x0000006010147836 */ /* 0x040fe20000000000 */
[----:B------:R-:W-:Y:S01]  /*8e00*/  ULDC.64 UR6, c[0x0][0xae8] ;  /* 0x0002ba0000067ab9 */ /* 0x000fe20000000a00 */
[----:B------:R-:W-:Y:S01]  /*8e10*/  VIADD R21, R16, 0x90 ;  /* 0x0000009010157836 */ /* 0x000fe20000000000 */
[----:B------:R-:W-:-:S02]  /*8e20*/  ISETP.GE.OR P3, PT, R17, UR10, P0 ;  /* 0x0000000a11007c0c */ /* 0x000fc40008766670 */
[----:B------:R-:W-:Y:S02]  /*8e30*/  ISETP.GE.OR P1, PT, R20, UR10, P0 ;  /* 0x0000000a14007c0c */ /* 0x000fe40008726670 */
[----:B------:R-:W-:Y:S01]  /*8e40*/  ISETP.GE.OR P2, PT, R21, UR10, P0 ;  /* 0x0000000a15007c0c */ /* 0x000fe20008746670 */
[----:B------:R-:W-:Y:S01]  /*8e50*/  VIADD R3, R3, UR4 ;  /* 0x0000000403037c36 */ /* 0x000fe20008000000 */
[----:B------:R-:W-:Y:S01]  /*8e60*/  ISETP.GE.OR P0, PT, R16, UR10, P0 ;  /* 0x0000000a10007c0c */ /* 0x000fe20008706670 */
[----:B------:R-:W-:Y:S01]  /*8e70*/  UIMAD UR4, UR45, UR6, URZ ;  /* 0x000000062d0472a4 */ /* 0x000fe2000f8e023f */
        /* <DEDUP_REMOVED lines=8> */
[----:B------:R-:W-:-:S02]  /*8f00*/  IMAD.U32 R29, RZ, RZ, UR43 ;  /* 0x0000002bff1d7e24 */ /* 0x000fc4000f8e00ff */
[----:B------:R-:W-:Y:S02]  /*8f10*/  VIADD R35, R33, UR4 ;  /* 0x0000000421237c36 */ /* 0x000fe40008000000 */
[----:B------:R-:W-:Y:S01]  /*8f20*/  IMAD.WIDE R28, R29, 0xc0, R16 ;  /* 0x000000c01d1c7825 */ /* 0x000fe200078e0210 */
        /* <DEDUP_REMOVED lines=12> */
.L_x_12207:
[----:B------:R-:W-:Y:S05]  /*8ff0*/  BSYNC B1 ;  /* 0x0000000000017941 */ /* 0x000fea0003800000 */
.L_x_12206:
[----:B------:R-:W-:Y:S04]  /*9000*/  BSSY B1, `(.L_x_12208) ;  /* 0x000000f000017945 */ /* 0x000fe80003800000 */
[----:B------:R-:W-:Y:S05]  /*9010*/  @P3 BRA `(.L_x_12209) ;  /* 0x0000000000343947 */ /* 0x000fea0003800000 */
[----:B-1----:R-:W-:Y:S01]  /*9020*/  IADD3 R21, P0, R28, 0x30, RZ ;  /* 0x000000301c157810 */ /* 0x002fe20007f1e0ff */
        /* <DEDUP_REMOVED lines=11> */
[----:B-----5:R2:W-:Y:S02]  /*90e0*/  STG.E.128 desc[UR38][R20.64], R12 ;  /* 0x0000000c14007986 */ /* 0x0205e4000c101d26 */
.L_x_12209:
[----:B------:R-:W-:Y:S05]  /*90f0*/  BSYNC B1 ;  /* 0x0000000000017941 */ /* 0x000fea0003800000 */
.L_x_12208:
        /* <DEDUP_REMOVED lines=15> */
.L_x_12211:
[----:B------:R-:W-:Y:S05]  /*91f0*/  BSYNC B1 ;  /* 0x0000000000017941 */ /* 0x000fea0003800000 */
.L_x_12210:
        /* <DEDUP_REMOVED lines=15> */
.L_x_12204:
        /* <DEDUP_REMOVED lines=31> */
.L_x_12213:
        /* <DEDUP_REMOVED lines=32> */
.L_x_12215:
[----:B------:R-:W-:Y:S05]  /*96e0*/  BSYNC B1 ;  /* 0x0000000000017941 */ /* 0x000fea0003800000 */
.L_x_12214:
[----:B------:R-:W-:Y:S01]  /*96f0*/  ULDC.64 UR6, c[0x0][0xaa0] ;  /* 0x0002a80000067ab9 */ /* 0x000fe20000000a00 */
[----:B------:R-:W-:Y:S01]  /*9700*/  IMAD.MOV.U32 R2, RZ, RZ, R22 ;  /* 0x000000ffff027224 */ /* 0x000fe200078e0016 */
[----:B------:R-:W-:Y:S01]  /*9710*/  ULDC UR9, c[0x0][0xa8c] ;  /* 0x0002a30000097ab9 */ /* 0x000fe20000000800 */
[----:B0-----:R-:W-:Y:S01]  /*9720*/  IMAD.MOV.U32 R3, RZ, RZ, R9 ;  /* 0x000000ffff037224 */ /* 0x001fe200078e0009 */
[----:B------:R-:W-:Y:S01]  /*9730*/  ISETP.GE.AND P0, PT, R22, UR9, PT ;  /* 0x0000000916007c0c */ /* 0x000fe2000bf06270 */
[----:B------:R-:W-:Y:S01]  /*9740*/  IMAD R0, R6, UR6, RZ ;  /* 0x0000000606007c24 */ /* 0x000fe2000f8e02ff */
[----:B------:R-:W-:Y:S01]  /*9750*/  ULDC.64 UR10, c[0x0][0xae0] ;  /* 0x0002b800000a7ab9 */ /* 0x000fe20000000a00 */
[C---:B------:R-:W-:Y:S01]  /*9760*/  IMAD.WIDE.U32 R2, R7.reuse, UR6, R2 ;  /* 0x0000000607027c25 */ /* 0x040fe2000f8e0002 */
[----:B------:R-:W-:Y:S01]  /*9770*/  UIMAD UR6, UR8, UR10, URZ ;  /* 0x0000000a080672a4 */ /* 0x000fe2000f8e023f */
[----:B------:R-:W-:Y:S02]  /*9780*/  BSSY B1, `(.L_x_12216) ;  /* 0x0000025000017945 */ /* 0x000fe40003800000 */
[----:B------:R-:W-:Y:S01]  /*9790*/  IMAD R7, R7, UR7, R0 ;  /* 0x0000000707077c24 */ /* 0x000fe2000f8e0200 */
[----:B------:R-:W-:Y:S01]  /*97a0*/  UIMAD UR7, UR43, -0xc0, UR4 ;  /* 0xffffff402b0778a4 */ /* 0x000fe2000f8e0204 */
[C---:B------:R-:W-:Y:S01]  /*97b0*/  VIADD R0, R16.reuse, 0x30 ;  /* 0x0000003010007836 */ /* 0x040fe20000000000 */
[----:B------:R-:W-:Y:S01]  /*97c0*/  UIMAD UR6, UR44, UR11, UR6 ;  /* 0x0000000b2c0672a4 */ /* 0x000fe2000f8e0206 */
[----:B------:R-:W-:Y:S01]  /*97d0*/  VIADD R4, R16, 0x90 ;  /* 0x0000009010047836 */ /* 0x000fe20000000000 */
[----:B------:R-:W-:Y:S01]  /*97e0*/  ULDC.64 UR8, c[0x0][0xae8] ;  /* 0x0002ba0000087ab9 */ /* 0x000fe20000000a00 */
[----:B------:R-:W-:Y:S01]  /*97f0*/  IMAD.IADD R3, R3, 0x1, R7 ;  /* 0x0000000103037824 */ /* 0x000fe200078e0207 */
[----:B------:R-:W-:Y:S01]  /*9800*/  ISETP.GE.OR P3, PT, R0, UR7, P0 ;  /* 0x0000000700007c0c */ /* 0x000fe20008766670 */
[----:B------:R-:W-:Y:S01]  /*9810*/  VIADD R0, R16, 0x60 ;  /* 0x0000006010007836 */ /* 0x000fe20000000000 */
[----:B------:R-:W-:Y:S01]  /*9820*/  ISETP.GE.OR P2, PT, R4, UR7, P0 ;  /* 0x0000000704007c0c */ /* 0x000fe20008746670 */
[----:B------:R-:W-:Y:S01]  /*9830*/  IMAD.U32 R5, RZ, RZ, UR10 ;  /* 0x0000000aff057e24 */ /* 0x000fe2000f8e00ff */
[----:B------:R-:W-:Y:S01]  /*9840*/  UIMAD UR4, UR45, UR8, URZ ;  /* 0x000000082d0472a4 */ /* 0x000fe2000f8e023f */
[----:B------:R-:W-:Y:S01]  /*9850*/  SHF.R.S32.HI R7, RZ, 0x1f, R16 ;  /* 0x0000001fff077819 */ /* 0x000fe20000011410 */
[----:B------:R-:W-:Y:S01]  /*9860*/  IMAD.U32 R9, RZ, RZ, UR43 ;  /* 0x0000002bff097e24 */ /* 0x000fe2000f8e00ff */
[----:B------:R-:W-:Y:S01]  /*9870*/  ISETP.GE.OR P1, PT, R0, UR7, P0 ;  /* 0x0000000700007c0c */ /* 0x000fe20008726670 */
[----:B------:R-:W-:Y:S01]  /*9880*/  IMAD.WIDE.U32 R2, R5, UR44, R2 ;  /* 0x0000002c05027c25 */ /* 0x000fe2000f8e0002 */
[----:B------:R-:W-:Y:S01]  /*9890*/  ISETP.GE.OR P0, PT, R16, UR7, P0 ;  /* 0x0000000710007c0c */ /* 0x000fe20008706670 */
[----:B------:R-:W-:-:S02]  /*98a0*/  UIMAD UR4, UR46, UR9, UR4 ;  /* 0x000000092e0472a4 */ /* 0x000fc4000f8e0204 */
[----:B------:R-:W-:Y:S02]  /*98b0*/  VIADD R3, R3, UR6 ;  /* 0x0000000603037c36 */ /* 0x000fe40008000000 */
[----:B------:R-:W-:Y:S02]  /*98c0*/  IMAD.U32 R5, RZ, RZ, UR8 ;  /* 0x00000008ff057e24 */ /* 0x000fe4000f8e00ff */
[----:B------:R-:W-:Y:S02]  /*98d0*/  IMAD.MOV.U32 R6, RZ, RZ, R16 ;  /* 0x000000ffff067224 */ /* 0x000fe400078e0010 */
[----:B------:R-:W-:-:S04]  /*98e0*/  IMAD.WIDE.U32 R4, R5, UR46, R2 ;  /* 0x0000002e05047c25 */ /* 0x000fc8000f8e0002 */
        /* <DEDUP_REMOVED lines=14> */
.L_x_12217:
[----:B------:R-:W-:Y:S05]  /*99d0*/  BSYNC B1 ;  /* 0x0000000000017941 */ /* 0x000fea0003800000 */
.L_x_12216:
        /* <DEDUP_REMOVED lines=15> */
.L_x_12219:
[----:B------:R-:W-:Y:S05]  /*9ad0*/  BSYNC B1 ;  /* 0x0000000000017941 */ /* 0x000fea0003800000 */
.L_x_12218:
        /* <DEDUP_REMOVED lines=15> */
.L_x_12221:
[----:B------:R-:W-:Y:S05]  /*9bd0*/  BSYNC B1 ;  /* 0x0000000000017941 */ /* 0x000fea0003800000 */
.L_x_12220:
        /* <DEDUP_REMOVED lines=14> */
.L_x_12212:
[----:B------:R-:W-:Y:S05]  /*9cc0*/  BSYNC B0 ;  /* 0x0000000000007941 */ /* 0x000fea0003800000 */
.L_x_12203:
[----:B------:R-:W-:Y:S02]  /*9cd0*/  ULDC UR4, c[0x0][0xc14] ;  /* 0x0003050000047ab9 */ /* 0x000fe40000000800 */
[----:B------:R-:W-:-:S13]  /*9ce0*/  ISETP.GE.AND P0, PT, R31, UR4, PT ;  /* 0x000000041f007c0c */ /* 0x000fda000bf06270 */
[----:B------:R-:W-:Y:S05]  /*9cf0*/  @!P0 BRA `(.L_x_12222) ;  /* 0xffffff7000248947 */ /* 0x000fea000383ffff */
[----:B------:R-:W-:Y:S05]  /*9d00*/  EXIT ;  /* 0x000000000000794d */ /* 0x000fea0003800000 */
.L_x_12167:
        /* <DEDUP_REMOVED lines=61> */
.L_x_12227:
        /* <DEDUP_REMOVED lines=14> */
.L_x_12226:
[----:B------:R-:W-:Y:S05]  /*a1c0*/  BSYNC B0 ;  /* 0x0000000000007941 */ /* 0x000fea0003800000 */
.L_x_12225:
        /* <DEDUP_REMOVED lines=25> */
.L_x_12223:
        /* <DEDUP_REMOVED lines=20> */
.L_x_12228:
[----:B---3--:R-:W-:Y:S01]  /*a4a0*/  IMAD R16, R16, UR4, R13 ;  /* 0x0000000410107c24 */ /* 0x008fe2000f8e020d */
[----:B------:R-:W-:Y:S01]  /*a4b0*/  IABS R2, R4 ;  /* 0x0000000400027213 */ /* 0x000fe20000000000 */
[----:B01----:R-:W-:-:S03]  /*a4c0*/  IMAD.MOV R11, RZ, RZ, -R3 ;  /* 0x000000ffff0b7224 */ /* 0x003fc600078e0a03 */
[----:B--2---:R-:W-:Y:S01]  /*a4d0*/  IADD3 R7, -R16, UR6, RZ ;  /* 0x0000000610077c10 */ /* 0x004fe2000fffe1ff */
        /* <DEDUP_REMOVED lines=55> */
.L_x_12224:
[----:B------:R-:W-:Y:S02]  /*a850*/  IMAD.MOV.U32 R17, RZ, RZ, RZ ;  /* 0x000000ffff117224 */ /* 0x000fe400078e00ff */
[----:B------:R-:W-:Y:S02]  /*a860*/  IMAD.U32 R16, RZ, RZ, UR6 ;  /* 0x00000006ff107e24 */ /* 0x000fe4000f8e00ff */
[----:B------:R-:W-:-:S07]  /*a870*/  IMAD.MOV.U32 R18, RZ, RZ, RZ ;  /* 0x000000ffff127224 */ /* 0x000fce00078e00ff */
.L_x_12229:
        /* <DEDUP_REMOVED lines=16> */
.L_x_12295:
[----:B--2---:R-:W2:Y:S02]  /*a980*/  LDC.64 R2, c[0x0][0xc60] ;  /* 0x00031800ff027b82 */ /* 0x004ea40000000a00 */
[----:B--2---:R-:W-:-:S05]  /*a990*/  IMAD.WIDE R2, R19, 0x4, R2 ;  /* 0x0000000413027825 */ /* 0x004fca00078e0202 */
[----:B------:R-:W2:Y:S01]  /*a9a0*/  LDG.E R27, desc[UR38][R2.64] ;  /* 0x00000026021b7981 */ /* 0x000ea2000c1e1900 */
[----:B------:R-:W-:Y:S05]  /*a9b0*/  YIELD ;  /* 0x0000000000007946 */ /* 0x000fea0003800000 */
[----:B------:R-:W-:Y:S01]  /*a9c0*/  ULDC.64 UR4, c[0x0][0xa28] ;  /* 0x00028a0000047ab9 */ /* 0x000fe20000000a00 */
[----:B0-----:R-:W-:Y:S01]  /*a9d0*/  IMAD.MOV.U32 R0, RZ, RZ, RZ ;  /* 0x000000ffff007224 */ /* 0x001fe200078e00ff */
[----:B------:R-:W-:Y:S01]  /*a9e0*/  ISETP.NE.U32.AND P0, PT, RZ, UR4, PT ;  /* 0x00000004ff007c0c */ /* 0x000fe2000bf05070 */
[----:B------:R-:W-:Y:S01]  /*a9f0*/  IMAD.MOV.U32 R8, RZ, RZ, RZ ;  /* 0x000000ffff087224 */ /* 0x000fe200078e00ff */
[----:B------:R-:W-:-:S02]  /*aa00*/  ULDC.64 UR6, c[0x0][0xa08] ;  /* 0x0002820000067ab9 */ /* 0x000fc40000000a00 */
[----:B------:R-:W-:Y:S02]  /*aa10*/  ISETP.NE.AND.EX P0, PT, RZ, UR5, PT, P0 ;  /* 0x00000005ff007c0c */ /* 0x000fe4000bf05300 */
        /* <DEDUP_REMOVED lines=21> */
[----:B------:R-:W-:-:S03]  /*ab70*/  ISETP.NE.U32.AND P0, PT, RZ, UR6, PT ;  /* 0x00000006ff007c0c */ /* 0x000fc6000bf05070 */
[----:B--2---:R0:W-:Y:S02]  /*ab80*/  STL [R1+0x8], R8 ;  /* 0x0000080801007387 */ /* 0x0041e40000100800 */
[----:B0-----:R-:W-:Y:S01]  /*ab90*/  IMAD.U32 R8, RZ, RZ, UR4 ;  /* 0x00000004ff087e24 */ /* 0x001fe2000f8e00ff */
        /* <DEDUP_REMOVED lines=10> */
[----:B0-----:R-:W-:Y:S06]  /*ac40*/  @P1 BRA `(.L_x_12231) ;  /* 0x0000000000101947 */ /* 0x001fec0003800000 */
[----:B------:R-:W-:Y:S05]  /*ac50*/  @!P2 BRA `(.L_x_12231) ;  /* 0x00000000000ca947 */ /* 0x000fea0003800000 */
[----:B------:R-:W2:Y:S04]  /*ac60*/  LDG.E R7, desc[UR38][R2.64] ;  /* 0x0000002602077981 */ /* 0x000ea8000c1e1900 */
[----:B-----5:R-:W2:Y:S02]  /*ac70*/  LDG.E R8, desc[UR38][R2.64+0x4] ;  /* 0x0000042602087981 */ /* 0x020ea4000c1e1900 */
[----:B--2---:R-:W-:-:S07]  /*ac80*/  IMAD.IADD R8, R8, 0x1, -R7 ;  /* 0x0000000108087824 */ /* 0x004fce00078e0a07 */
.L_x_12231:
[----:B------:R-:W-:Y:S01]  /*ac90*/  IMAD.MOV.U32 R23, RZ, RZ, RZ ;  /* 0x000000ffff177224 */ /* 0x000fe200078e00ff */
[----:B------:R-:W-:-:S05]  /*aca0*/  ULDC.64 UR4, c[0x0][0xa20] ;  /* 0x0002880000047ab9 */ /* 0x000fca0000000a00 */
[----:B------:R-:W2:Y:S01]  /*acb0*/  @P0 LDG.E R23, desc[UR38][R4.64] ;  /* 0x0000002604170981 */ /* 0x000ea2000c1e1900 */
[----:B------:R-:W-:-:S04]  /*acc0*/  ISETP.NE.U32.AND P1, PT, RZ, UR4, PT ;  /* 0x00000004ff007c0c */ /* 0x000fc8000bf25070 */
[----:B------:R-:W-:Y:S01]  /*acd0*/  ISETP.NE.AND.EX P1, PT, RZ, UR5, PT, P1 ;  /* 0x00000005ff007c0c */ /* 0x000fe2000bf25310 */
[----:B--2--5:R-:W-:-:S12]  /*ace0*/  IMAD.IADD R23, R23, 0x1, R0 ;  /* 0x0000000117177824 */ /* 0x024fd800078e0200 */
[----:B------:R-:W-:Y:S05]  /*acf0*/  @!P1 BRA `(.L_x_12232) ;  /* 0x0000000000109947 */ /* 0x000fea0003800000 */
[----:B------:R-:W-:-:S04]  /*ad00*/  IADD3 R2, P0, R29, UR4, RZ ;  /* 0x000000041d027c10 */ /* 0x000fc8000ff1e0ff */
[----:B------:R-:W-:-:S05]  /*ad10*/  IADD3.X R3, R10, UR5, RZ, P0, !PT ;  /* 0x000000050a037c10 */ /* 0x000fca00087fe4ff */
[----:B------:R0:W5:Y:S01]  /*ad20*/  LDG.E R9, desc[UR38][R2.64] ;  /* 0x0000002602097981 */ /* 0x000162000c1e1900 */
[----:B------:R-:W-:Y:S05]  /*ad30*/  BRA `(.L_x_12233) ;  /* 0x0000000000107947 */ /* 0x000fea0003800000 */
.L_x_12232:
[----:B------:R-:W-:Y:S05]  /*ad40*/  @!P0 BRA `(.L_x_12233) ;  /* 0x00000000000c8947 */ /* 0x000fea0003800000 */
[----:B------:R-:W2:Y:S04]  /*ad50*/  LDG.E R2, desc[UR38][R4.64] ;  /* 0x0000002604027981 */ /* 0x000ea8000c1e1900 */
[----:B------:R-:W2:Y:S02]  /*ad60*/  LDG.E R9, desc[UR38][R4.64+0x4] ;  /* 0x0000042604097981 */ /* 0x000ea4000c1e1900 */
[----:B--2---:R-:W-:-:S07]  /*ad70*/  IMAD.IADD R9, R9, 0x1, -R2 ;  /* 0x0000000109097824 */ /* 0x004fce00078e0a02 */
.L_x_12233:
[----:B0-----:R-:W-:Y:S01]  /*ad80*/  IMAD R3, R17, 0xc0, RZ ;  /* 0x000000c011037824 */ /* 0x001fe200078e02ff */
[----:B------:R-:W-:Y:S01]  /*ad90*/  BSSY B6, `(.L_x_12234) ;  /* 0x0000234000067945 */ /* 0x000fe20003800000 */
[----:B-----5:R-:W-:-:S03]  /*ada0*/  IMAD.IADD R9, R9, 0x1, -R0 ;  /* 0x0000000109097824 */ /* 0x020fc600078e0a00 */
[----:B------:R-:W-:Y:S01]  /*adb0*/  IADD3 R8, -R8, 0x13f, R3 ;  /* 0x0000013f08087810 */ /* 0x000fe20007ffe103 */
[----:B------:R-:W-:-:S04]  /*adc0*/  VIADD R0, R9, 0x7f ;  /* 0x0000007f09007836 */ /* 0x000fc80000000000 */
[----:B------:R-:W-:Y:S01]  /*add0*/  IMAD.IADD R8, R9, 0x1, R8 ;  /* 0x0000000109087824 */ /* 0x000fe200078e0208 */
[----:B------:R-:W-:-:S04]  /*ade0*/  SHF.R.S32.HI R3, RZ, 0x1f, R0 ;  /* 0x0000001fff037819 */ /* 0x000fc80000011400 */
[----:B------:R-:W-:Y:S02]  /*adf0*/  SHF.R.S32.HI R5, RZ, 0x1f, R8 ;  /* 0x0000001fff057819 */ /* 0x000fe40000011408 */
[----:B------:R-:W-:Y:S02]  /*ae00*/  LEA.HI R3, R3, R0, RZ, 0x7 ;  /* 0x0000000003037211 */ /* 0x000fe400078f38ff */
[----:B------:R-:W-:Y:S02]  /*ae10*/  LEA.HI R5, R5, R8, RZ, 0x7 ;  /* 0x0000000805057211 */ /* 0x000fe400078f38ff */
[----:B------:R-:W-:Y:S02]  /*ae20*/  SHF.R.S32.HI R3, RZ, 0x7, R3 ;  /* 0x00000007ff037819 */ /* 0x000fe40000011403 */
[----:B------:R-:W-:-:S04]  /*ae30*/  SHF.R.S32.HI R28, RZ, 0x7, R5 ;  /* 0x00000007ff1c7819 */ /* 0x000fc80000011405 */
        /* <DEDUP_REMOVED lines=18> */
.L_x_12235:
        /* <DEDUP_REMOVED lines=22> */
.L_x_12237:
        /* <DEDUP_REMOVED lines=19> */
.L_x_12239:
        /* <DEDUP_REMOVED lines=16> */
.L_x_12238:
[----:B------:R-:W2:Y:S01]  /*b2f0*/  LDL.LU R21, [R1] ;  /* 0x0000000001157983 */ /* 0x000ea20000300800 */
[----:B------:R-:W-:Y:S01]  /*b300*/  ULDC.64 UR4, c[0x0][0x9f8] ;  /* 0x00027e0000047ab9 */ /* 0x000fe20000000a00 */
[----:B------:R-:W0:Y:S02]  /*b310*/  LDC R0, c[0x0][0x428] ;  /* 0x00010a00ff007b82 */ /* 0x000e240000000800 */
[----:B------:R-:W3:Y:S01]  /*b320*/  LDL.LU R20, [R1+0x8] ;  /* 0x0000080001147983 */ /* 0x000ee20000300800 */
[----:B------:R-:W-:Y:S01]  /*b330*/  ISETP.NE.U32.AND P0, PT, RZ, UR4, PT ;  /* 0x00000004ff007c0c */ /* 0x000fe2000bf05070 */
[----:B------:R-:W-:-:S03]  /*b340*/  IMAD.MOV.U32 R6, RZ, RZ, R27 ;  /* 0x000000ffff067224 */ /* 0x000fc600078e001b */
        /* <DEDUP_REMOVED lines=21> */
.L_x_12240:
        /* <DEDUP_REMOVED lines=18> */
.L_x_12311:
[----:B------:R-:W-:Y:S01]  /*b5c0*/  UMOV UR4, 0xffffffff ;  /* 0xffffffff00047882 */ /* 0x000fe20000000000 */
[----:B------:R-:W-:Y:S02]  /*b5d0*/  SHF.R.S32.HI R9, RZ, 0x1f, R6 ;  /* 0x0000001fff097819 */ /* 0x000fe40000011406 */
[----:B------:R-:W-:Y:S05]  /*b5e0*/  BRA.DIV UR4, `(.L_x_12242) ;  /* 0x0000002e04647947 */ /* 0x000fea000b800000 */
[----:B------:R-:W-:-:S13]  /*b5f0*/  ELECT P6, URZ, PT ;  /* 0x00000000003f782f */ /* 0x000fda00038c0000 */
.L_x_12314:
        /* <DEDUP_REMOVED lines=22> */
.L_x_12244:
[----:B------:R-:W-:Y:S01]  /*b760*/  IMAD R5, R22, 0x8, R25 ;  /* 0x0000000816057824 */ /* 0x000fe200078e0219 */
[----:B------:R-:W-:-:S04]  /*b770*/  SHF.L.U32 R4, R24, 0x1f, RZ ;  /* 0x0000001f18047819 */ /* 0x000fc800000006ff */
[----:B------:R-:W2:Y:S02]  /*b780*/  SYNCS.PHASECHK.TRANS64.TRYWAIT P0, [R5+URZ+0x16840], R4 ;  /* 0x01684004050075a7 */ /* 0x000ea4000800017f */
[----:B--2---:R-:W-:Y:S05]  /*b790*/  @!P0 BRA `(.L_x_12245) ;  /* 0x0000002c00188947 */ /* 0x004fea0003800000 */
.L_x_12315:
        /* <DEDUP_REMOVED lines=9> */
.L_x_12246:
        /* <DEDUP_REMOVED lines=16> */
[----:B--2---:R-:W-:Y:S01]  /*b930*/  NOP ;  /* 0x0000000000007918 */ /* 0x004fe20000000000 */
.L_x_12243:
        /* <DEDUP_REMOVED lines=27> */
.L_x_12316:
[----:B------:R-:W-:Y:S05]  /*baf0*/  BSYNC B0 ;  /* 0x0000000000007941 */ /* 0x000fea0003800000 */
.L_x_12247:
        /* <DEDUP_REMOVED lines=39> */
.L_x_12255:
[----:B0-----:R-:W-:Y:S01]  /*bd70*/  IMAD R3, R12, 0x8, R25 ;  /* 0x000000080c037824 */ /* 0x001fe200078e0219 */
[----:B------:R-:W-:-:S04]  /*bd80*/  SHF.L.U32 R2, R13, 0x1f, RZ ;  /* 0x0000001f0d027819 */ /* 0x000fc800000006ff */
[----:B------:R-:W0:Y:S02]  /*bd90*/  SYNCS.PHASECHK.TRANS64.TRYWAIT P0, [R3+URZ+0x16840], R2 ;  /* 0x01684002030075a7 */ /* 0x000e24000800017f */
[----:B0-----:R-:W-:Y:S05]  /*bda0*/  @!P0 BRA `(.L_x_12256) ;  /* 0x0000002400bc8947 */ /* 0x001fea0003800000 */
.L_x_12317:
        /* <DEDUP_REMOVED lines=9> */
.L_x_12257:
        /* <DEDUP_REMOVED lines=21> */
.L_x_12318:
[----:B------:R-:W-:Y:S05]  /*bf90*/  @P1 BRA `(.L_x_12259) ;  /* 0x0000000000181947 */ /* 0x000fea0003800000 */
[----:B------:R-:W-:Y:S01]  /*bfa0*/  ISETP.NE.AND P0, PT, R26, RZ, PT ;  /* 0x000000ff1a00720c */ /* 0x000fe20003f05270 */
[----:B0-----:R-:W-:Y:S02]  /*bfb0*/  IMAD R2, R22, 0x8, R25 ;  /* 0x0000000816027824 */ /* 0x001fe400078e0219 */
[----:B------:R-:W-:-:S04]  /*bfc0*/  IMAD.MOV.U32 R3, RZ, RZ, 0x4000 ;  /* 0x00004000ff037424 */ /* 0x000fc800078e00ff */
[----:B------:R2:W-:Y:S06]  /*bfd0*/  SYNCS.ARRIVE.TRANS64 RZ, [R2+URZ+0x16850], R3 ;  /* 0x0168500302ff79a7 */ /* 0x0005ec000800003f */
[----:B------:R-:W-:Y:S05]  /*bfe0*/  @!P0 BRA `(.L_x_12259) ;  /* 0x0000000000048947 */ /* 0x000fea0003800000 */
[----:B------:R-:W-:Y:S01]  /*bff0*/  BPT.TRAP 0x1 ;  /* 0x000000040000795c */ /* 0x000fe20000300000 */
.L_x_12259:
        /* <DEDUP_REMOVED lines=20> */
.L_x_12254:
[----:B------:R-:W-:Y:S05]  /*c140*/  BSYNC B2 ;  /* 0x0000000000027941 */ /* 0x000fea0003800000 */
.L_x_12253:
[----:B------:R-:W-:Y:S02]  /*c150*/  VIADD R10, R28, 0xfffffffd ;  /* 0xfffffffd1c0a7836 */ /* 0x000fe40000000000 */
[----:B------:R-:W-:Y:S02]  /*c160*/  IMAD.MOV.U32 R22, RZ, RZ, R12 ;  /* 0x000000ffff167224 */ /* 0x000fe400078e000c */
[----:B------:R-:W-:-:S07]  /*c170*/  IMAD.MOV.U32 R24, RZ, RZ, R13 ;  /* 0x000000ffff187224 */ /* 0x000fce00078e000d */
.L_x_12252:
[----:B------:R-:W-:Y:S05]  /*c180*/  BSYNC B1 ;  /* 0x0000000000017941 */ /* 0x000fea0003800000 */
.L_x_12251:
[----:B------:R-:W-:-:S13]  /*c190*/  ISETP.NE.AND P0, PT, R11, RZ, PT ;  /* 0x000000ff0b00720c */ /* 0x000fda0003f05270 */
[----:B------:R-:W-:Y:S05]  /*c1a0*/  @!P0 BRA `(.L_x_12250) ;  /* 0x0000000800ec8947 */ /* 0x000fea0003800000 */
[----:B------:R-:W-:-:S07]  /*c1b0*/  IMAD.MOV.U32 R4, RZ, RZ, R8 ;  /* 0x000000ffff047224 */ /* 0x000fce00078e0008 */
.L_x_12274:
        /* <DEDUP_REMOVED lines=31> */
.L_x_12262:
[----:B------:R-:W-:Y:S01]  /*c3b0*/  IMAD R3, R11, 0x8, R25 ;  /* 0x000000080b037824 */ /* 0x000fe200078e0219 */
[----:B------:R-:W-:-:S04]  /*c3c0*/  SHF.L.U32 R2, R12, 0x1f, RZ ;  /* 0x0000001f0c027819 */ /* 0x000fc800000006ff */
[----:B------:R-:W2:Y:S02]  /*c3d0*/  SYNCS.PHASECHK.TRANS64.TRYWAIT P0, [R3+URZ+0x16840], R2 ;  /* 0x01684002030075a7 */ /* 0x000ea4000800017f */
[----:B--2---:R-:W-:Y:S05]  /*c3e0*/  @!P0 BRA `(.L_x_12263) ;  /* 0x0000002000548947 */ /* 0x004fea0003800000 */
.L_x_12319:
        /* <DEDUP_REMOVED lines=9> */
.L_x_12264:
        /* <DEDUP_REMOVED lines=21> */
.L_x_12320:
[----:B------:R-:W-:Y:S05]  /*c5d0*/  @P0 BRA `(.L_x_12266) ;  /* 0x0000000000140947 */ /* 0x000fea0003800000 */
[----:B------:R-:W-:Y:S01]  /*c5e0*/  ISETP.NE.AND P1, PT, R26, RZ, PT ;  /* 0x000000ff1a00720c */ /* 0x000fe20003f25270 */
[----:B------:R-:W-:-:S04]  /*c5f0*/  IMAD.MOV.U32 R2, RZ, RZ, 0x4000 ;  /* 0x00004000ff027424 */ /* 0x000fc800078e00ff */
[----:B------:R2:W-:Y:S08]  /*c600*/  SYNCS.ARRIVE.TRANS64 RZ, [R3+URZ+0x50], R2 ;  /* 0x0000500203ff79a7 */ /* 0x0005f0000800003f */
[----:B------:R-:W-:Y:S05]  /*c610*/  @!P1 BRA `(.L_x_12266) ;  /* 0x0000000000049947 */ /* 0x000fea0003800000 */
[----:B------:R-:W-:Y:S01]  /*c620*/  BPT.TRAP 0x1 ;  /* 0x000000040000795c */ /* 0x000fe20000300000 */
.L_x_12266:
        /* <DEDUP_REMOVED lines=19> */
.L_x_12261:
[----:B------:R-:W-:Y:S05]  /*c760*/  BSYNC B1 ;  /* 0x0000000000017941 */ /* 0x000fea0003800000 */
.L_x_12260:
        /* <DEDUP_REMOVED lines=30> */
.L_x_12269:
[----:B------:R-:W-:Y:S01]  /*c950*/  IMAD R2, R22, 0x8, R25 ;  /* 0x0000000816027824 */ /* 0x000fe200078e0219 */
[----:B------:R-:W-:-:S04]  /*c960*/  SHF.L.U32 R3, R24, 0x1f, RZ ;  /* 0x0000001f18037819 */ /* 0x000fc800000006ff */
[----:B------:R-:W2:Y:S02]  /*c970*/  SYNCS.PHASECHK.TRANS64.TRYWAIT P0, [R2+URZ+0x16840], R3 ;  /* 0x01684003020075a7 */ /* 0x000ea4000800017f */
[----:B--2---:R-:W-:Y:S05]  /*c980*/  @!P0 BRA `(.L_x_12270) ;  /* 0x0000001c00148947 */ /* 0x004fea0003800000 */
.L_x_12321:
        /* <DEDUP_REMOVED lines=9> */
.L_x_12271:
        /* <DEDUP_REMOVED lines=20> */
[----:B------:R-:W2:Y:S02]  /*cb60*/  SYNCS.PHASECHK.TRANS64.TRYWAIT P1, [R2+URZ+0x60], R3 ;  /* 0x00006003020075a7 */ /* 0x000ea4000802017f */
[----:B0-2---:R-:W-:Y:S05]  /*cb70*/  @!P1 BRA `(.L_x_12272) ;  /* 0x0000001800ac9947 */ /* 0x005fea0003800000 */
.L_x_12322:
[----:B------:R-:W-:Y:S05]  /*cb80*/  @P0 BRA `(.L_x_12273) ;  /* 0x0000000000140947 */ /* 0x000fea0003800000 */
[----:B------:R-:W-:Y:S01]  /*cb90*/  ISETP.NE.AND P1, PT, R26, RZ, PT ;  /* 0x000000ff1a00720c */ /* 0x000fe20003f25270 */
[----:B0-----:R-:W-:-:S04]  /*cba0*/  IMAD.MOV.U32 R3, RZ, RZ, 0x4000 ;  /* 0x00004000ff037424 */ /* 0x001fc800078e00ff */
[----:B------:R2:W-:Y:S08]  /*cbb0*/  SYNCS.ARRIVE.TRANS64 RZ, [R2+URZ+0x50], R3 ;  /* 0x0000500302ff79a7 */ /* 0x0005f0000800003f */
[----:B------:R-:W-:Y:S05]  /*cbc0*/  @!P1 BRA `(.L_x_12273) ;  /* 0x0000000000049947 */ /* 0x000fea0003800000 */
[----:B------:R-:W-:Y:S01]  /*cbd0*/  BPT.TRAP 0x1 ;  /* 0x000000040000795c */ /* 0x000fe20000300000 */
.L_x_12273:
        /* <DEDUP_REMOVED lines=19> */
.L_x_12268:
[----:B------:R-:W-:Y:S05]  /*cd10*/  BSYNC B1 ;  /* 0x0000000000017941 */ /* 0x000fea0003800000 */
.L_x_12267:
[C---:B------:R-:W-:Y:S01]  /*cd20*/  ISETP.GT.AND P0, PT, R10.reuse, 0x1, PT ;  /* 0x000000010a00780c */ /* 0x040fe20003f04270 */
[----:B0-2---:R-:W-:-:S04]  /*cd30*/  VIADD R2, R10, 0xfffffffe ;  /* 0xfffffffe0a027836 */ /* 0x005fc80000000000 */
[----:B------:R-:W-:-:S08]  /*cd40*/  IMAD.MOV.U32 R10, RZ, RZ, R2 ;  /* 0x000000ffff0a7224 */ /* 0x000fd000078e0002 */
[----:B------:R-:W-:Y:S05]  /*cd50*/  @P0 BRA `(.L_x_12274) ;  /* 0xfffffff400180947 */ /* 0x000fea000383ffff */
.L_x_12250:
[----:B------:R-:W-:Y:S05]  /*cd60*/  BSYNC B0 ;  /* 0x0000000000007941 */ /* 0x000fea0003800000 */
.L_x_12249:
[----:B------:R-:W-:Y:S01]  /*cd70*/  ISETP.NE.AND P0, PT, R26, RZ, PT ;  /* 0x000000ff1a00720c */ /* 0x000fe20003f05270 */
[----:B------:R-:W-:-:S12]  /*cd80*/  BSSY B0, `(.L_x_12275) ;  /* 0x000000e000007945 */ /* 0x000fd80003800000 */
[----:B------:R-:W-:Y:S05]  /*cd90*/  @P0 BRA `(.L_x_12276) ;  /* 0x0000000000300947 */ /* 0x000fea0003800000 */
[----:B------:R-:W3:Y:S01]  /*cda0*/  S2R R9, SR_LANEID ;  /* 0x0000000000097919 */ /* 0x000ee20000000000 */
[----:B------:R-:W-:Y:S01]  /*cdb0*/  VOTEU.ANY UR4, UPT, PT ;  /* 0x0000000000047886 */ /* 0x000fe200038e0100 */
[----:B------:R-:W4:Y:S01]  /*cdc0*/  LDC.64 R2, c[0x0][0xc38] ;  /* 0x00030e00ff027b82 */ /* 0x000f220000000a00 */
[----:B--2---:R-:W3:Y:S08]  /*cdd0*/  FLO.U32 R4, UR4 ;  /* 0x0000000400047d00 */ /* 0x004ef000080e0000 */
        /* <DEDUP_REMOVED lines=8> */
.L_x_12276:
[----:B------:R-:W-:Y:S05]  /*ce60*/  BSYNC B0 ;  /* 0x0000000000007941 */ /* 0x000fea0003800000 */
.L_x_12275:
[----:B------:R-:W-:Y:S04]  /*ce70*/  BSSY B0, `(.L_x_12277) ;  /* 0x0000020000007945 */ /* 0x000fe80003800000 */
[----:B------:R-:W-:Y:S05]  /*ce80*/  @!P6 BRA `(.L_x_12278) ;  /* 0x000000000078e947 */ /* 0x000fea0003800000 */
[----:B------:R-:W-:Y:S01]  /*ce90*/  IMAD R3, R22, 0x8, R25 ;  /* 0x0000000816037824 */ /* 0x000fe200078e0219 */
[----:B------:R-:W-:-:S04]  /*cea0*/  SHF.L.U32 R2, R24, 0x1f, RZ ;  /* 0x0000001f18027819 */ /* 0x000fc800000006ff */
[----:B------:R-:W3:Y:S02]  /*ceb0*/  SYNCS.PHASECHK.TRANS64.TRYWAIT P0, [R3+URZ+0x16860], R2 ;  /* 0x01686002030075a7 */ /* 0x000ee4000800017f */
[----:B---3--:R-:W-:Y:S05]  /*cec0*/  @!P0 BRA `(.L_x_12279) ;  /* 0x0000001400ec8947 */ /* 0x008fea0003800000 */
.L_x_12323:
        /* <DEDUP_REMOVED lines=9> */
.L_x_12280:
        /* <DEDUP_REMOVED lines=16> */
[----:B----4-:R-:W-:Y:S01]  /*d060*/  NOP ;  /* 0x0000000000007918 */ /* 0x010fe20000000000 */
.L_x_12278:
[----:B------:R-:W-:Y:S05]  /*d070*/  BSYNC B0 ;  /* 0x0000000000007941 */ /* 0x000fea0003800000 */
.L_x_12277:
[----:B------:R-:W-:-:S05]  /*d080*/  VIADD R22, R22, 0x1 ;  /* 0x0000000116167836 */ /* 0x000fca0000000000 */
[----:B------:R-:W-:-:S04]  /*d090*/  ISETP.NE.AND P0, PT, R22, 0x2, PT ;  /* 0x000000021600780c */ /* 0x000fc80003f05270 */
[----:B--23--:R-:W-:Y:S02]  /*d0a0*/  SEL R3, RZ, 0x1, P0 ;  /* 0x00000001ff037807 */ /* 0x00cfe40000000000 */
[----:B------:R-:W-:Y:S02]  /*d0b0*/  SEL R22, R22, RZ, P0 ;  /* 0x000000ff16167207 */ /* 0x000fe40000000000 */
[----:B------:R-:W-:-:S07]  /*d0c0*/  LOP3.LUT R24, R24, R3, RZ, 0x3c, !PT ;  /* 0x0000000318187212 */ /* 0x000fce00078e3cff */
.L_x_12236:
[----:B------:R-:W-:Y:S05]  /*d0d0*/  BSYNC B6 ;  /* 0x0000000000067941 */ /* 0x000fea0003800000 */
.L_x_12234:
[----:B------:R-:W-:-:S03]  /*d0e0*/  UMOV UR4, 0xffffffff ;  /* 0xffffffff00047882 */ /* 0x000fc60000000000 */
[----:B------:R-:W-:Y:S05]  /*d0f0*/  BRA.DIV UR4, `(.L_x_12281) ;  /* 0x0000001604747947 */ /* 0x000fea000b800000 */
[----:B------:R2:W3:Y:S04]  /*d100*/  SHFL.IDX PT, R5, R16, RZ, 0x1f ;  /* 0x00001fff10057589 */ /* 0x0004e800000e0000 */
[----:B------:R2:W4:Y:S02]  /*d110*/  SHFL.IDX PT, R4, R16, 0x1, 0x1f ;  /* 0x00201f0010047f89 */ /* 0x00052400000e0000 */
.L_x_12327:
        /* <DEDUP_REMOVED lines=11> */
.L_x_12283:
[----:B------:R-:W-:Y:S05]  /*d1d0*/  BSYNC B0 ;  /* 0x0000000000007941 */ /* 0x000fea0003800000 */
.L_x_12282:
        /* <DEDUP_REMOVED lines=23> */
.L_x_12335:
[----:B------:R-:W-:Y:S02]  /*d350*/  ULDC UR4, c[0x0][0xc10] ;  /* 0x0003040000047ab9 */ /* 0x000fe40000000800 */
[----:B------:R-:W-:-:S04]  /*d360*/  IMAD.U32 R7, RZ, RZ, UR4 ;  /* 0x00000004ff077e24 */ /* 0x000fc8000f8e00ff */
[----:B0-----:R-:W-:-:S04]  /*d370*/  IMAD R3, R14, R7, RZ ;  /* 0x000000070e037224 */ /* 0x001fc800078e02ff */
[----:B----4-:R-:W-:-:S05]  /*d380*/  IMAD.IADD R6, R4, 0x1, R3 ;  /* 0x0000000104067824 */ /* 0x010fca00078e0203 */
[----:B---3--:R-:W-:-:S13]  /*d390*/  ISETP.GT.AND P0, PT, R6, R5, PT ;  /* 0x000000050600720c */ /* 0x008fda0003f04270 */
[----:B------:R-:W-:Y:S05]  /*d3a0*/  @P0 BRA `(.L_x_12285) ;  /* 0x0000000000ac0947 */ /* 0x000fea0003800000 */
[----:B------:R-:W0:Y:S02]  /*d3b0*/  LDC R0, c[0x0][0xc14] ;  /* 0x00030500ff007b82 */ /* 0x000e240000000800 */
.L_x_12290:
        /* <DEDUP_REMOVED lines=12> */
.L_x_12288:
[----:B------:R-:W-:Y:S05]  /*d480*/  BSYNC B0 ;  /* 0x0000000000007941 */ /* 0x000fea0003800000 */
.L_x_12287:
        /* <DEDUP_REMOVED lines=23> */
.L_x_12343:
[----:B------:R-:W-:Y:S02]  /*d600*/  ULDC UR4, c[0x0][0xc10] ;  /* 0x0003040000047ab9 */ /* 0x000fe40000000800 */
[----:B------:R-:W-:-:S04]  /*d610*/  IMAD.U32 R7, RZ, RZ, UR4 ;  /* 0x00000004ff077e24 */ /* 0x000fc8000f8e00ff */
[----:B---3--:R-:W-:-:S04]  /*d620*/  IMAD R3, R14, R7, RZ ;  /* 0x000000070e037224 */ /* 0x008fc800078e02ff */
[----:B------:R-:W-:-:S05]  /*d630*/  IMAD.IADD R6, R3, 0x1, R6 ;  /* 0x0000000103067824 */ /* 0x000fca00078e0206 */
[----:B------:R-:W-:-:S13]  /*d640*/  ISETP.GT.AND P0, PT, R6, R5, PT ;  /* 0x000000050600720c */ /* 0x000fda0003f04270 */
[----:B------:R-:W-:Y:S05]  /*d650*/  @!P0 BRA `(.L_x_12290) ;  /* 0xfffffffc00588947 */ /* 0x000fea000383ffff */
.L_x_12285:
        /* <DEDUP_REMOVED lines=8> */
.L_x_12347:
[----:B------:R-:W-:Y:S01]  /*d6e0*/  ISETP.NE.AND P0, PT, R3, RZ, PT ;  /* 0x000000ff0300720c */ /* 0x000fe20003f05270 */
[----:B------:R-:W-:-:S12]  /*d6f0*/  IMAD.MOV.U32 R14, RZ, RZ, RZ ;  /* 0x000000ffff0e7224 */ /* 0x000fd800078e00ff */
[----:B------:R-:W-:Y:S05]  /*d700*/  @!P0 BRA `(.L_x_12292) ;  /* 0x0000000000108947 */ /* 0x000fea0003800000 */
[----:B------:R-:W-:Y:S01]  /*d710*/  UMOV UR4, 0xffffffff ;  /* 0xffffffff00047882 */ /* 0x000fe20000000000 */
[----:B------:R-:W-:Y:S02]  /*d720*/  VIADD R12, R4, 0xffffffff ;  /* 0xffffffff040c7836 */ /* 0x000fe40000000000 */
[----:B------:R-:W-:Y:S05]  /*d730*/  BRA.DIV UR4, `(.L_x_12293) ;  /* 0x0000001a04187947 */ /* 0x000fea000b800000 */
[----:B------:R0:W0:Y:S02]  /*d740*/  SHFL.IDX PT, R14, R8, R12, 0x1f ;  /* 0x00001f0c080e7589 */ /* 0x00002400000e0000 */
.L_x_12292:
[----:B---3--:R-:W3:Y:S01]  /*d750*/  LDC.64 R2, c[0x0][0xc68] ;  /* 0x00031a00ff027b82 */ /* 0x008ee20000000a00 */
[----:B------:R-:W-:-:S04]  /*d760*/  IMAD.IADD R19, R4, 0x1, R19 ;  /* 0x0000000104137824 */ /* 0x000fc800078e0213 */
[----:B---3--:R-:W-:-:S05]  /*d770*/  IMAD.WIDE R2, R19, 0x4, R2 ;  /* 0x0000000413027825 */ /* 0x008fca00078e0202 */
[----:B0-----:R0:W4:Y:S01]  /*d780*/  LDG.E R8, desc[UR38][R2.64] ;  /* 0x0000002602087981 */ /* 0x001122000c1e1900 */
[----:B--2---:R-:W-:-:S04]  /*d790*/  IMAD R16, R14, R7, R6 ;  /* 0x000000070e107224 */ /* 0x004fc800078e0206 */
[----:B------:R-:W-:Y:S02]  /*d7a0*/  IMAD.IADD R5, R5, 0x1, -R16 ;  /* 0x0000000105057824 */ /* 0x000fe400078e0a10 */
[----:B0-----:R-:W-:Y:S02]  /*d7b0*/  IMAD.MOV.U32 R2, RZ, RZ, RZ ;  /* 0x000000ffff027224 */ /* 0x001fe400078e00ff */
[----:B----4-:R-:W-:-:S05]  /*d7c0*/  IMAD R4, R17, R8, RZ ;  /* 0x0000000811047224 */ /* 0x010fca00078e02ff */
        /* <DEDUP_REMOVED lines=58> */
.L_x_12286:
[----:B------:R-:W-:Y:S01]  /*db70*/  UMOV UR4, URZ ;  /* 0x0000003f00047c82 */ /* 0x000fe20008000000 */
[----:B------:R-:W-:Y:S01]  /*db80*/  UMOV UR5, URZ ;  /* 0x0000003f00057c82 */ /* 0x000fe20008000000 */
[----:B------:R-:W-:Y:S01]  /*db90*/  ULDC UR6, c[0x0][0xc14] ;  /* 0x0003050000067ab9 */ /* 0x000fe20000000800 */
[----:B--2---:R-:W-:Y:S02]  /*dba0*/  IMAD.MOV.U32 R16, RZ, RZ, R5 ;  /* 0x000000ffff107224 */ /* 0x004fe400078e0005 */
[----:B------:R-:W-:Y:S02]  /*dbb0*/  IMAD.U32 R17, RZ, RZ, UR4 ;  /* 0x00000004ff117e24 */ /* 0x000fe4000f8e00ff */
[----:B------:R-:W-:Y:S02]  /*dbc0*/  IMAD.U32 R18, RZ, RZ, UR5 ;  /* 0x00000005ff127e24 */ /* 0x000fe4000f8e00ff */
[----:B------:R-:W-:-:S07]  /*dbd0*/  IMAD.U32 R19, RZ, RZ, UR6 ;  /* 0x00000006ff137e24 */ /* 0x000fce000f8e00ff */
.L_x_12294:
        /* <DEDUP_REMOVED lines=10> */
.L_x_12230:
        /* <DEDUP_REMOVED lines=12> */
.L_x_12350:
[----:B------:R-:W-:Y:S05]  /*dd40*/  BSYNC B0 ;  /* 0x0000000000007941 */ /* 0x000fea0003800000 */
.L_x_12296:
[----:B------:R-:W-:-:S03]  /*dd50*/  UMOV UR4, 0xffffffff ;  /* 0xffffffff00047882 */ /* 0x000fc60000000000 */
[----:B------:R-:W-:Y:S05]  /*dd60*/  BRA.DIV UR4, `(.L_x_12298) ;  /* 0x0000001204c47947 */ /* 0x000fea000b800000 */
[----:B0-----:R-:W0:Y:S02]  /*dd70*/  S2R R0, SR_TID.X ;  /* 0x0000000000007919 */ /* 0x001e240000002100 */
[----:B0-----:R-:W-:-:S04]  /*dd80*/  SHF.R.U32.HI R0, RZ, 0x5, R0 ;  /* 0x00000005ff007819 */ /* 0x001fc80000011600 */
[----:B------:R-:W-:-:S05]  /*dd90*/  LOP3.LUT R0, R0, 0x3, RZ, 0xc0, !PT ;  /* 0x0000000300007812 */ /* 0x000fca00078ec0ff */
[----:B------:R0:W2:Y:S02]  /*dda0*/  SHFL.IDX PT, R14, R0, RZ, 0x1f ;  /* 0x00001fff000e7589 */ /* 0x0000a400000e0000 */
.L_x_12353:
[----:B--2---:R-:W-:Y:S01]  /*ddb0*/  ISETP.NE.AND P0, PT, R14, RZ, PT ;  /* 0x000000ff0e00720c */ /* 0x004fe20003f05270 */
[----:B------:R-:W-:-:S12]  /*ddc0*/  BSSY B0, `(.L_x_12299) ;  /* 0x0000024000007945 */ /* 0x000fd80003800000 */
[----:B------:R-:W-:Y:S05]  /*ddd0*/  @P0 BRA `(.L_x_12300) ;  /* 0x0000000000880947 */ /* 0x000fea0003800000 */
[----:B------:R-:W-:-:S03]  /*dde0*/  UMOV UR4, 0xffffffff ;  /* 0xffffffff00047882 */ /* 0x000fc60000000000 */
[----:B------:R-:W-:Y:S05]  /*ddf0*/  BRA.DIV UR4, `(.L_x_12301) ;  /* 0x0000001204d47947 */ /* 0x000fea000b800000 */
[----:B------:R-:W-:-:S13]  /*de00*/  ELECT P6, URZ, PT ;  /* 0x00000000003f782f */ /* 0x000fda00038c0000 */
.L_x_12356:
[----:B------:R-:W-:Y:S05]  /*de10*/  @!P6 BRA `(.L_x_12300) ;  /* 0x000000000078e947 */ /* 0x000fea0003800000 */
[----:B------:R-:W-:-:S06]  /*de20*/  ULOP3.LUT UR4, UR36, 0x2, URZ, 0xfc, !UPT ;  /* 0x0000000224047892 */ /* 0x000fcc000f8efc3f */
[----:B0-----:R-:W-:-:S05]  /*de30*/  IMAD.U32 R0, RZ, RZ, UR4 ;  /* 0x00000004ff007e24 */ /* 0x001fca000f8e00ff */
[----:B------:R-:W-:-:S13]  /*de40*/  ISETP.NE.AND P2, PT, R0, 0x3, PT ;  /* 0x000000030000780c */ /* 0x000fda0003f45270 */
[----:B------:R-:W-:Y:S05]  /*de50*/  @!P2 BRA `(.L_x_12302) ;  /* 0x000000000004a947 */ /* 0x000fea0003800000 */
[----:B------:R-:W-:Y:S01]  /*de60*/  BPT.TRAP 0x1 ;  /* 0x000000040000795c */ /* 0x000fe20000300000 */
.L_x_12302:
        /* <DEDUP_REMOVED lines=12> */
.L_x_12357:
[----:B------:R-:W2:Y:S02]  /*df30*/  SYNCS.PHASECHK.TRANS64.TRYWAIT P0, [R3+URZ], R0 ;  /* 0x00000000030075a7 */ /* 0x000ea4000800017f */
[----:B--2---:R-:W-:Y:S05]  /*df40*/  @!P0 BRA `(.L_x_12304) ;  /* 0x0000001000b48947 */ /* 0x004fea0003800000 */
.L_x_12358:
[----:B------:R-:W-:Y:S05]  /*df50*/  @!P2 BRA `(.L_x_12305) ;  /* 0x000000000004a947 */ /* 0x000fea0003800000 */
[----:B------:R-:W-:Y:S01]  /*df60*/  BPT.TRAP 0x1 ;  /* 0x000000040000795c */ /* 0x000fe20000300000 */
.L_x_12305:
[----:B--2---:R-:W-:-:S04]  /*df70*/  VIADD R3, R9, 0x16860 ;  /* 0x0001686009037836 */ /* 0x004fc80000000000 */
[----:B------:R-:W-:-:S04]  /*df80*/  IMAD R5, R22, 0x8, R3 ;  /* 0x0000000816057824 */ /* 0x000fc800078e0203 */
[----:B------:R-:W2:Y:S02]  /*df90*/  SYNCS.PHASECHK.TRANS64.TRYWAIT P0, [R5+URZ], R2 ;  /* 0x00000002050075a7 */ /* 0x000ea4000800017f */
[----:B--2---:R-:W-:Y:S05]  /*dfa0*/  @!P0 BRA `(.L_x_12306) ;  /* 0x0000001000b08947 */ /* 0x004fea0003800000 */
.L_x_12359:
[----:B------:R-:W-:-:S07]  /*dfb0*/  IMAD R3, R4, 0x8, R3 ;  /* 0x0000000804037824 */ /* 0x000fce00078e0203 */
.L_x_12307:
[----:B---3--:R3:W4:Y:S02]  /*dfc0*/  SYNCS.PHASECHK.TRANS64.TRYWAIT P0, [R3+URZ], R0 ;  /* 0x00000000030075a7 */ /* 0x008724000800017f */
[----:B----4-:R-:W-:Y:S05]  /*dfd0*/  @!P0 NANOSLEEP.SYNCS 0x989680 ;  /* 0x009896800000895d */ /* 0x010fea0003900000 */
[----:B------:R-:W4:Y:S02]  /*dfe0*/  @!P0 SYNCS.PHASECHK.TRANS64 P0, [R3+URZ], R0 ;  /* 0x00000000030085a7 */ /* 0x000f24000800007f */
[----:B----4-:R-:W-:Y:S05]  /*dff0*/  @!P0 BRA `(.L_x_12307) ;  /* 0xfffffffc00f08947 */ /* 0x010fea000383ffff */
.L_x_12300:
[----:B------:R-:W-:Y:S05]  /*e000*/  BSYNC B0 ;  /* 0x0000000000007941 */ /* 0x000fea0003800000 */
.L_x_12299:
[----:B------:R-:W-:Y:S05]  /*e010*/  EXIT ;  /* 0x000000000000794d */ /* 0x000fea0003800000 */
.L_x_12174:
[----:B0-----:R-:W-:-:S04]  /*e020*/  IMAD.U32 R3, RZ, RZ, UR41 ;  /* 0x00000029ff037e24 */ /* 0x001fc8000f8e00ff */
[----:B------:R0:W1:Y:S03]  /*e030*/  SYNCS.PHASECHK.TRANS64.TRYWAIT P1, [R3+URZ+0x16800], R0 ;  /* 0x01680000030075a7 */ /* 0x000066000802017f */
[----:B-1----:R-:W-:Y:S05]  /*e040*/  @!P1 NANOSLEEP.SYNCS 0x989680 ;  /* 0x009896800000995d */ /* 0x002fea0003900000 */
[----:B------:R-:W1:Y:S02]  /*e050*/  @!P1 SYNCS.PHASECHK.TRANS64 P1, [R3+URZ+0x16800], R0 ;  /* 0x01680000030095a7 */ /* 0x000e64000802007f */
[----:B-1----:R-:W-:Y:S05]  /*e060*/  @!P1 BRA `(.L_x_12174) ;  /* 0xfffffffc00ec9947 */ /* 0x002fea000383ffff */
[----:B------:R-:W-:Y:S05]  /*e070*/  BRA `(.L_x_12308) ;  /* 0xffffff3400987947 */ /* 0x000fea000383ffff */
.L_x_12178:
[----:B-1----:R1:W2:Y:S02]  /*e080*/  SYNCS.PHASECHK.TRANS64.TRYWAIT P2, [R2+URZ+0x16830], R3 ;  /* 0x01683003020075a7 */ /* 0x0022a4000804017f */
[----:B--2---:R-:W-:Y:S05]  /*e090*/  @!P2 NANOSLEEP.SYNCS 0x989680 ;  /* 0x009896800000a95d */ /* 0x004fea0003900000 */
[----:B------:R-:W2:Y:S02]  /*e0a0*/  @!P2 SYNCS.PHASECHK.TRANS64 P2, [R2+URZ+0x16830], R3 ;  /* 0x016830030200a5a7 */ /* 0x000ea4000804007f */
[----:B--2---:R-:W-:Y:S05]  /*e0b0*/  @!P2 BRA `(.L_x_12178) ;  /* 0xfffffffc00f0a947 */ /* 0x004fea000383ffff */
[----:B------:R-:W-:Y:S05]  /*e0c0*/  BRA `(.L_x_12177) ;  /* 0xffffff3400c07947 */ /* 0x000fea000383ffff */
.L_x_12183:
[----:B-1----:R-:W-:-:S04]  /*e0d0*/  IMAD.U32 R7, RZ, RZ, UR6 ;  /* 0x00000006ff077e24 */ /* 0x002fc8000f8e00ff */
[----:B------:R1:W2:Y:S03]  /*e0e0*/  SYNCS.PHASECHK.TRANS64.TRYWAIT P2, [R7+URZ+0x16830], R0 ;  /* 0x01683000070075a7 */ /* 0x0002a6000804017f */
[----:B--2---:R-:W-:Y:S05]  /*e0f0*/  @!P2 NANOSLEEP.SYNCS 0x989680 ;  /* 0x009896800000a95d */ /* 0x004fea0003900000 */
[----:B------:R-:W2:Y:S02]  /*e100*/  @!P2 SYNCS.PHASECHK.TRANS64 P2, [R7+URZ+0x16830], R0 ;  /* 0x016830000700a5a7 */ /* 0x000ea4000804007f */
[----:B--2---:R-:W-:Y:S05]  /*e110*/  @!P2 BRA `(.L_x_12183) ;  /* 0xfffffffc00eca947 */ /* 0x004fea000383ffff */
[----:B------:R-:W-:Y:S05]  /*e120*/  BRA `(.L_x_12180) ;  /* 0xffffff58005c7947 */ /* 0x000fea000383ffff */
.L_x_12187:
[----:B-1----:R-:W-:-:S04]  /*e130*/  IMAD.U32 R7, RZ, RZ, UR6 ;  /* 0x00000006ff077e24 */ /* 0x002fc8000f8e00ff */
[----:B------:R1:W2:Y:S03]  /*e140*/  SYNCS.PHASECHK.TRANS64.TRYWAIT P2, [R7+URZ+0x16850], R0 ;  /* 0x01685000070075a7 */ /* 0x0002a6000804017f */
[----:B--2---:R-:W-:Y:S05]  /*e150*/  @!P2 NANOSLEEP.SYNCS 0x989680 ;  /* 0x009896800000a95d */ /* 0x004fea0003900000 */
[----:B------:R-:W2:Y:S02]  /*e160*/  @!P2 SYNCS.PHASECHK.TRANS64 P2, [R7+URZ+0x16850], R0 ;  /* 0x016850000700a5a7 */ /* 0x000ea4000804007f */
[----:B--2---:R-:W-:Y:S05]  /*e170*/  @!P2 BRA `(.L_x_12187) ;  /* 0xfffffffc00eca947 */ /* 0x004fea000383ffff */
[----:B------:R-:W-:Y:S05]  /*e180*/  BRA `(.L_x_12184) ;  /* 0xffffff5800cc7947 */ /* 0x000fea000383ffff */
.L_x_12193:
[----:B-1----:R-:W-:-:S04]  /*e190*/  IMAD.U32 R9, RZ, RZ, UR6 ;  /* 0x00000006ff097e24 */ /* 0x002fc8000f8e00ff */
[----:B------:R1:W2:Y:S03]  /*e1a0*/  SYNCS.PHASECHK.TRANS64.TRYWAIT P2, [R9+URZ+0x16830], R0 ;  /* 0x01683000090075a7 */ /* 0x0002a6000804017f */
[----:B--2---:R-:W-:Y:S05]  /*e1b0*/  @!P2 NANOSLEEP.SYNCS 0x989680 ;  /* 0x009896800000a95d */ /* 0x004fea0003900000 */
[----:B------:R-:W2:Y:S02]  /*e1c0*/  @!P2 SYNCS.PHASECHK.TRANS64 P2, [R9+URZ+0x16830], R0 ;  /* 0x016830000900a5a7 */ /* 0x000ea4000804007f */
[----:B--2---:R-:W-:Y:S05]  /*e1d0*/  @!P2 BRA `(.L_x_12193) ;  /* 0xfffffffc00eca947 */ /* 0x004fea000383ffff */
[----:B------:R-:W-:Y:S05]  /*e1e0*/  BRA `(.L_x_12190) ;  /* 0xffffff7c009c7947 */ /* 0x000fea000383ffff */
.L_x_12197:
[----:B-1----:R-:W-:-:S04]  /*e1f0*/  IMAD.U32 R9, RZ, RZ, UR6 ;  /* 0x00000006ff097e24 */ /* 0x002fc8000f8e00ff */
[----:B------:R1:W2:Y:S03]  /*e200*/  SYNCS.PHASECHK.TRANS64.TRYWAIT P2, [R9+URZ+0x16850], R0 ;  /* 0x01685000090075a7 */ /* 0x0002a6000804017f */
[----:B--2---:R-:W-:Y:S05]  /*e210*/  @!P2 NANOSLEEP.SYNCS 0x989680 ;  /* 0x009896800000a95d */ /* 0x004fea0003900000 */
[----:B------:R-:W2:Y:S02]  /*e220*/  @!P2 SYNCS.PHASECHK.TRANS64 P2, [R9+URZ+0x16850], R0 ;  /* 0x016850000900a5a7 */ /* 0x000ea4000804007f */
[----:B--2---:R-:W-:Y:S05]  /*e230*/  @!P2 BRA `(.L_x_12197) ;  /* 0xfffffffc00eca947 */ /* 0x004fea000383ffff */
[----:B------:R-:W-:Y:S05]  /*e240*/  BRA `(.L_x_12194) ;  /* 0xffffff80000c7947 */ /* 0x000fea000383ffff */
.L_x_12202:
[----:B-1----:R-:W-:-:S04]  /*e250*/  IMAD.U32 R5, RZ, RZ, UR5 ;  /* 0x00000005ff057e24 */ /* 0x002fc8000f8e00ff */
[----:B------:R1:W2:Y:S03]  /*e260*/  SYNCS.PHASECHK.TRANS64.TRYWAIT P0, [R5+URZ+0x16850], R4 ;  /* 0x01685004050075a7 */ /* 0x0002a6000800017f */
[----:B--2---:R-:W-:Y:S05]  /*e270*/  @!P0 NANOSLEEP.SYNCS 0x989680 ;  /* 0x009896800000895d */ /* 0x004fea0003900000 */
[----:B------:R-:W2:Y:S02]  /*e280*/  @!P0 SYNCS.PHASECHK.TRANS64 P0, [R5+URZ+0x16850], R4 ;  /* 0x01685004050085a7 */ /* 0x000ea4000800007f */
[----:B--2---:R-:W-:Y:S05]  /*e290*/  @!P0 BRA `(.L_x_12202) ;  /* 0xfffffffc00ec8947 */ /* 0x004fea000383ffff */
[----:B------:R-:W-:Y:S05]  /*e2a0*/  BRA `(.L_x_12201) ;  /* 0xffffff9800707947 */ /* 0x000fea000383ffff */
.L_x_12241:
        /* <DEDUP_REMOVED lines=11> */
.L_x_12310:
[----:B------:R-:W-:Y:S05]  /*e360*/  BSYNC B0 ;  /* 0x0000000000007941 */ /* 0x000fea0003800000 */
.L_x_12309:
[----:B------:R-:W-:Y:S05]  /*e370*/  BRA `(.L_x_12311) ;  /* 0xffffffd000907947 */ /* 0x000fea000383ffff */
.L_x_12242:
[----:B------:R-:W-:Y:S01]  /*e380*/  BSSY B0, `(.L_x_12312) ;  /* 0x0000006000007945 */ /* 0x000fe20003800000 */
[----:B------:R-:W-:-:S07]  /*e390*/  IMAD.MOV.U32 R15, RZ, RZ, -0x1 ;  /* 0xffffffffff0f7424 */ /* 0x000fce00078e00ff */
[----:B-1----:R-:W-:Y:S05]  /*e3a0*/  WARPSYNC.COLLECTIVE R15, `(.L_x_12313) ;  /* 0x000000000f0c7348 */ /* 0x002fea0003c00000 */
[----:B------:R-:W-:Y:S02]  /*e3b0*/  ELECT P6, UR62, PT ;  /* 0x00000000003e782f */ /* 0x000fe400038c0000 */
[----:B------:R-:W-:Y:S01]  /*e3c0*/  MOV R14, UR62 ;  /* 0x0000003e000e7c02 */ /* 0x000fe20008000f00 */
[----:B-1----:R-:W-:Y:S10]  /*e3d0*/  ENDCOLLECTIVE ;  /* 0x000000000000791b */ /* 0x002ff40003800000 */
.L_x_12313:
[----:B------:R-:W-:Y:S05]  /*e3e0*/  BSYNC B0 ;  /* 0x0000000000007941 */ /* 0x000fea0003800000 */
.L_x_12312:
[----:B------:R-:W-:Y:S05]  /*e3f0*/  BRA `(.L_x_12314) ;  /* 0xffffffd000807947 */ /* 0x000fea000383ffff */
.L_x_12245:
[----:B--2---:R2:W3:Y:S02]  /*e400*/  SYNCS.PHASECHK.TRANS64.TRYWAIT P0, [R5+URZ+0x16840], R4 ;  /* 0x01684004050075a7 */ /* 0x0044e4000800017f */
[----:B---3--:R-:W-:Y:S05]  /*e410*/  @!P0 NANOSLEEP.SYNCS 0x989680 ;  /* 0x009896800000895d */ /* 0x008fea0003900000 */
[----:B------:R-:W3:Y:S02]  /*e420*/  @!P0 SYNCS.PHASECHK.TRANS64 P0, [R5+URZ+0x16840], R4 ;  /* 0x01684004050085a7 */ /* 0x000ee4000800007f */
[----:B---3--:R-:W-:Y:S05]  /*e430*/  @!P0 BRA `(.L_x_12245) ;  /* 0xfffffffc00f08947 */ /* 0x008fea000383ffff */
[----:B------:R-:W-:Y:S05]  /*e440*/  BRA `(.L_x_12315) ;  /* 0xffffffd000d47947 */ /* 0x000fea000383ffff */
.L_x_12248:
[----:B--2---:R2:W3:Y:S02]  /*e450*/  SYNCS.PHASECHK.TRANS64.TRYWAIT P0, [R25+URZ+0x16820], R4 ;  /* 0x01682004190075a7 */ /* 0x0044e4000800017f */
[----:B---3--:R-:W-:Y:S05]  /*e460*/  @!P0 NANOSLEEP.SYNCS 0x989680 ;  /* 0x009896800000895d */ /* 0x008fea0003900000 */
[----:B------:R-:W3:Y:S02]  /*e470*/  @!P0 SYNCS.PHASECHK.TRANS64 P0, [R25+URZ+0x16820], R4 ;  /* 0x01682004190085a7 */ /* 0x000ee4000800007f */
[----:B---3--:R-:W-:Y:S05]  /*e480*/  @!P0 BRA `(.L_x_12248) ;  /* 0xfffffffc00f08947 */ /* 0x008fea000383ffff */
[----:B------:R-:W-:Y:S05]  /*e490*/  BRA `(.L_x_12316) ;  /* 0xffffffd400947947 */ /* 0x000fea000383ffff */
.L_x_12256:
[----:B0-----:R0:W2:Y:S02]  /*e4a0*/  SYNCS.PHASECHK.TRANS64.TRYWAIT P0, [R3+URZ+0x16840], R2 ;  /* 0x01684002030075a7 */ /* 0x0010a4000800017f */
[----:B--2---:R-:W-:Y:S05]  /*e4b0*/  @!P0 NANOSLEEP.SYNCS 0x989680 ;  /* 0x009896800000895d */ /* 0x004fea0003900000 */
[----:B------:R-:W2:Y:S02]  /*e4c0*/  @!P0 SYNCS.PHASECHK.TRANS64 P0, [R3+URZ+0x16840], R2 ;  /* 0x01684002030085a7 */ /* 0x000ea4000800007f */
[----:B--2---:R-:W-:Y:S05]  /*e4d0*/  @!P0 BRA `(.L_x_12256) ;  /* 0xfffffffc00f08947 */ /* 0x004fea000383ffff */
[----:B------:R-:W-:Y:S05]  /*e4e0*/  BRA `(.L_x_12317) ;  /* 0xffffffd800307947 */ /* 0x000fea000383ffff */
.L_x_12258:
[----:B0-----:R0:W2:Y:S02]  /*e4f0*/  SYNCS.PHASECHK.TRANS64.TRYWAIT P0, [R2+URZ+0x60], R5 ;  /* 0x00006005020075a7 */ /* 0x0010a4000800017f */
[----:B--2---:R-:W-:Y:S05]  /*e500*/  @!P0 NANOSLEEP.SYNCS 0x989680 ;  /* 0x009896800000895d */ /* 0x004fea0003900000 */
[----:B------:R-:W2:Y:S02]  /*e510*/  @!P0 SYNCS.PHASECHK.TRANS64 P0, [R2+URZ+0x60], R5 ;  /* 0x00006005020085a7 */ /* 0x000ea4000800007f */
[----:B--2---:R-:W-:Y:S05]  /*e520*/  @!P0 BRA `(.L_x_12258) ;  /* 0xfffffffc00f08947 */ /* 0x004fea000383ffff */
[----:B------:R-:W-:Y:S05]  /*e530*/  BRA `(.L_x_12318) ;  /* 0xffffffd800947947 */ /* 0x000fea000383ffff */
.L_x_12263:
[----:B--2---:R2:W3:Y:S02]  /*e540*/  SYNCS.PHASECHK.TRANS64.TRYWAIT P0, [R3+URZ+0x16840], R2 ;  /* 0x01684002030075a7 */ /* 0x0044e4000800017f */
[----:B---3--:R-:W-:Y:S05]  /*e550*/  @!P0 NANOSLEEP.SYNCS 0x989680 ;  /* 0x009896800000895d */ /* 0x008fea0003900000 */
[----:B------:R-:W3:Y:S02]  /*e560*/  @!P0 SYNCS.PHASECHK.TRANS64 P0, [R3+URZ+0x16840], R2 ;  /* 0x01684002030085a7 */ /* 0x000ee4000800007f */
[----:B---3--:R-:W-:Y:S05]  /*e570*/  @!P0 BRA `(.L_x_12263) ;  /* 0xfffffffc00f08947 */ /* 0x008fea000383ffff */
[----:B------:R-:W-:Y:S05]  /*e580*/  BRA `(.L_x_12319) ;  /* 0xffffffdc00987947 */ /* 0x000fea000383ffff */
.L_x_12265:
[----:B0-----:R0:W2:Y:S02]  /*e590*/  SYNCS.PHASECHK.TRANS64.TRYWAIT P1, [R3+URZ+0x60], R24 ;  /* 0x00006018030075a7 */ /* 0x0010a4000802017f */
[----:B--2---:R-:W-:Y:S05]  /*e5a0*/  @!P1 NANOSLEEP.SYNCS 0x989680 ;  /* 0x009896800000995d */ /* 0x004fea0003900000 */
[----:B------:R-:W2:Y:S02]  /*e5b0*/  @!P1 SYNCS.PHASECHK.TRANS64 P1, [R3+URZ+0x60], R24 ;  /* 0x00006018030095a7 */ /* 0x000ea4000802007f */
[----:B--2---:R-:W-:Y:S05]  /*e5c0*/  @!P1 BRA `(.L_x_12265) ;  /* 0xfffffffc00f09947 */ /* 0x004fea000383ffff */
[----:B------:R-:W-:Y:S05]  /*e5d0*/  BRA `(.L_x_12320) ;  /* 0xffffffdc00fc7947 */ /* 0x000fea000383ffff */
.L_x_12270:
[----:B--2---:R2:W3:Y:S02]  /*e5e0*/  SYNCS.PHASECHK.TRANS64.TRYWAIT P0, [R2+URZ+0x16840], R3 ;  /* 0x01684003020075a7 */ /* 0x0044e4000800017f */
[----:B---3--:R-:W-:Y:S05]  /*e5f0*/  @!P0 NANOSLEEP.SYNCS 0x989680 ;  /* 0x009896800000895d */ /* 0x008fea0003900000 */
[----:B------:R-:W3:Y:S02]  /*e600*/  @!P0 SYNCS.PHASECHK.TRANS64 P0, [R2+URZ+0x16840], R3 ;  /* 0x01684003020085a7 */ /* 0x000ee4000800007f */
[----:B---3--:R-:W-:Y:S05]  /*e610*/  @!P0 BRA `(.L_x_12270) ;  /* 0xfffffffc00f08947 */ /* 0x008fea000383ffff */
[----:B------:R-:W-:Y:S05]  /*e620*/  BRA `(.L_x_12321) ;  /* 0xffffffe000d87947 */ /* 0x000fea000383ffff */
.L_x_12272:
[----:B0-----:R0:W2:Y:S02]  /*e630*/  SYNCS.PHASECHK.TRANS64.TRYWAIT P1, [R2+URZ+0x60], R3 ;  /* 0x00006003020075a7 */ /* 0x0010a4000802017f */
[----:B--2---:R-:W-:Y:S05]  /*e640*/  @!P1 NANOSLEEP.SYNCS 0x989680 ;  /* 0x009896800000995d */ /* 0x004fea0003900000 */
[----:B------:R-:W2:Y:S02]  /*e650*/  @!P1 SYNCS.PHASECHK.TRANS64 P1, [R2+URZ+0x60], R3 ;  /* 0x00006003020095a7 */ /* 0x000ea4000802007f */
[----:B--2---:R-:W-:Y:S05]  /*e660*/  @!P1 BRA `(.L_x_12272) ;  /* 0xfffffffc00f09947 */ /* 0x004fea000383ffff */
[----:B------:R-:W-:Y:S05]  /*e670*/  BRA `(.L_x_12322) ;  /* 0xffffffe400407947 */ /* 0x000fea000383ffff */
.L_x_12279:
[----:B---3--:R3:W4:Y:S02]  /*e680*/  SYNCS.PHASECHK.TRANS64.TRYWAIT P0, [R3+URZ+0x16860], R2 ;  /* 0x01686002030075a7 */ /* 0x008724000800017f */
[----:B----4-:R-:W-:Y:S05]  /*e690*/  @!P0 NANOSLEEP.SYNCS 0x989680 ;  /* 0x009896800000895d */ /* 0x010fea0003900000 */
[----:B------:R-:W4:Y:S02]  /*e6a0*/  @!P0 SYNCS.PHASECHK.TRANS64 P0, [R3+URZ+0x16860], R2 ;  /* 0x01686002030085a7 */ /* 0x000f24000800007f */
[----:B----4-:R-:W-:Y:S05]  /*e6b0*/  @!P0 BRA `(.L_x_12279) ;  /* 0xfffffffc00f08947 */ /* 0x010fea000383ffff */
[----:B------:R-:W-:Y:S05]  /*e6c0*/  BRA `(.L_x_12323) ;  /* 0xffffffe800007947 */ /* 0x000fea000383ffff */
.L_x_12281:
        /* <DEDUP_REMOVED lines=8> */
.L_x_12325:
[----:B------:R-:W-:Y:S05]  /*e750*/  BSYNC B0 ;  /* 0x0000000000007941 */ /* 0x000fea0003800000 */
.L_x_12324:
        /* <DEDUP_REMOVED lines=8> */
.L_x_12326:
[----:B------:R-:W-:Y:S01]  /*e7e0*/  IMAD.MOV.U32 R4, RZ, RZ, R14 ;  /* 0x000000ffff047224 */ /* 0x000fe200078e000e */
[----:B------:R-:W-:Y:S06]  /*e7f0*/  BRA `(.L_x_12327) ;  /* 0xffffffe800487947 */ /* 0x000fec000383ffff */
.L_x_12284:
        /* <DEDUP_REMOVED lines=8> */
.L_x_12329:
[----:B------:R-:W-:Y:S05]  /*e880*/  BSYNC B0 ;  /* 0x0000000000007941 */ /* 0x000fea0003800000 */
.L_x_12328:
        /* <DEDUP_REMOVED lines=10> */
.L_x_12330:
        /* <DEDUP_REMOVED lines=8> */
.L_x_12331:
        /* <DEDUP_REMOVED lines=8> */
.L_x_12332:
        /* <DEDUP_REMOVED lines=8> */
.L_x_12333:
        /* <DEDUP_REMOVED lines=8> */
.L_x_12334:
[----:B------:R-:W-:Y:S05]  /*eb30*/  BRA `(.L_x_12335) ;  /* 0xffffffe800047947 */ /* 0x000fea000383ffff */
.L_x_12289:
        /* <DEDUP_REMOVED lines=8> */
.L_x_12337:
[----:B------:R-:W-:Y:S05]  /*ebc0*/  BSYNC B0 ;  /* 0x0000000000007941 */ /* 0x000fea0003800000 */
.L_x_12336:
        /* <DEDUP_REMOVED lines=10> */
.L_x_12338:
        /* <DEDUP_REMOVED lines=8> */
.L_x_12339:
        /* <DEDUP_REMOVED lines=8> */
.L_x_12340:
        /* <DEDUP_REMOVED lines=8> */
.L_x_12341:
        /* <DEDUP_REMOVED lines=8> */
.L_x_12342:
[----:B------:R-:W-:Y:S05]  /*ee70*/  BRA `(.L_x_12343) ;  /* 0xffffffe400e07947 */ /* 0x000fea000383ffff */
.L_x_12291:
[----:B------:R-:W-:Y:S01]  /*ee80*/  BSSY B0, `(.L_x_12344) ;  /* 0x0000006000007945 */ /* 0x000fe20003800000 */
[----:B------:R-:W-:Y:S01]  /*ee90*/  PLOP3.LUT P6, PT, P6, PT, PT, 0x8, 0x0 ;  /* 0x000000000000781c */ /* 0x000fe200037ce170 */
[----:B------:R-:W-:-:S12]  /*eea0*/  IMAD.MOV.U32 R15, RZ, RZ, -0x1 ;  /* 0xffffffffff0f7424 */ /* 0x000fd800078e00ff */
[----:B012---:R-:W-:Y:S05]  /*eeb0*/  WARPSYNC.COLLECTIVE R15, `(.L_x_12345) ;  /* 0x000000000f087348 */ /* 0x007fea0003c00000 */
[----:B------:R-:W-:Y:S01]  /*eec0*/  VOTE.ANY R14, PT, P6 ;  /* 0x00000000000e7806 */ /* 0x000fe200030e0100 */
[----:B012---:R-:W-:Y:S06]  /*eed0*/  ENDCOLLECTIVE ;  /* 0x000000000000791b */ /* 0x007fec0003800000 */
.L_x_12345:
[----:B------:R-:W-:Y:S05]  /*eee0*/  BSYNC B0 ;  /* 0x0000000000007941 */ /* 0x000fea0003800000 */
.L_x_12344:
        /* <DEDUP_REMOVED lines=9> */
.L_x_12346:
[----:B------:R-:W-:Y:S01]  /*ef80*/  IMAD.MOV.U32 R17, RZ, RZ, R14 ;  /* 0x000000ffff117224 */ /* 0x000fe200078e000e */
[----:B------:R-:W-:Y:S06]  /*ef90*/  BRA `(.L_x_12347) ;  /* 0xffffffe400d07947 */ /* 0x000fec000383ffff */
.L_x_12293:
[----:B------:R-:W-:Y:S01]  /*efa0*/  BSSY B0, `(.L_x_12348) ;  /* 0x0000007000007945 */ /* 0x000fe20003800000 */
[----:B------:R-:W-:Y:S02]  /*efb0*/  IMAD.MOV.U32 R13, RZ, RZ, R8 ;  /* 0x000000ffff0d7224 */ /* 0x000fe400078e0008 */
[----:B------:R-:W-:Y:S02]  /*efc0*/  IMAD.MOV.U32 R11, RZ, RZ, 0x1f ;  /* 0x0000001fff0b7424 */ /* 0x000fe400078e00ff */
[----:B------:R-:W-:-:S07]  /*efd0*/  IMAD.MOV.U32 R15, RZ, RZ, -0x1 ;  /* 0xffffffffff0f7424 */ /* 0x000fce00078e00ff */
[----:B01234-:R-:W-:Y:S05]  /*efe0*/  WARPSYNC.COLLECTIVE R15, `(.L_x_12349) ;  /* 0x000000000f087348 */ /* 0x01ffea0003c00000 */
[----:B------:R0:W0:Y:S02]  /*eff0*/  SHFL.IDX P6, R14, R13, R12, R11 ;  /* 0x0000000c0d0e7389 */ /* 0x00002400000c000b */
[----:B01234-:R-:W-:Y:S01]  /*f000*/  ENDCOLLECTIVE ;  /* 0x000000000000791b */ /* 0x01ffe20003800000 */
.L_x_12349:
[----:B------:R-:W-:Y:S05]  /*f010*/  BSYNC B0 ;  /* 0x0000000000007941 */ /* 0x000fea0003800000 */
.L_x_12348:
[----:B------:R-:W-:Y:S05]  /*f020*/  BRA `(.L_x_12292) ;  /* 0xffffffe400c87947 */ /* 0x000fea000383ffff */
.L_x_12297:
[----:B0-----:R0:W2:Y:S02]  /*f030*/  SYNCS.PHASECHK.TRANS64.TRYWAIT P0, [R9+URZ+0x16820], R0 ;  /* 0x01682000090075a7 */ /* 0x0010a4000800017f */
[----:B--2---:R-:W-:Y:S05]  /*f040*/  @!P0 NANOSLEEP.SYNCS 0x989680 ;  /* 0x009896800000895d */ /* 0x004fea0003900000 */
[----:B------:R-:W2:Y:S02]  /*f050*/  @!P0 SYNCS.PHASECHK.TRANS64 P0, [R9+URZ+0x16820], R0 ;  /* 0x01682000090085a7 */ /* 0x000ea4000800007f */
[----:B--2---:R-:W-:Y:S05]  /*f060*/  @!P0 BRA `(.L_x_12297) ;  /* 0xfffffffc00f08947 */ /* 0x004fea000383ffff */
[----:B------:R-:W-:Y:S05]  /*f070*/  BRA `(.L_x_12350) ;  /* 0xffffffec00307947 */ /* 0x000fea000383ffff */
.L_x_12298:
        /* <DEDUP_REMOVED lines=11> */
.L_x_12352:
[----:B------:R-:W-:Y:S05]  /*f130*/  BSYNC B0 ;  /* 0x0000000000007941 */ /* 0x000fea0003800000 */
.L_x_12351:
[----:B------:R-:W-:Y:S05]  /*f140*/  BRA `(.L_x_12353) ;  /* 0xffffffec00187947 */ /* 0x000fea000383ffff */
.L_x_12301:
[----:B------:R-:W-:Y:S01]  /*f150*/  BSSY B1, `(.L_x_12354) ;  /* 0x0000006000017945 */ /* 0x000fe20003800000 */
[----:B------:R-:W-:-:S07]  /*f160*/  IMAD.MOV.U32 R15, RZ, RZ, -0x1 ;  /* 0xffffffffff0f7424 */ /* 0x000fce00078e00ff */
[----:B01----:R-:W-:Y:S05]  /*f170*/  WARPSYNC.COLLECTIVE R15, `(.L_x_12355) ;  /* 0x000000000f0c7348 */ /* 0x003fea0003c00000 */
[----:B------:R-:W-:Y:S02]  /*f180*/  ELECT P6, UR62, PT ;  /* 0x00000000003e782f */ /* 0x000fe400038c0000 */
[----:B------:R-:W-:Y:S01]  /*f190*/  MOV R14, UR62 ;  /* 0x0000003e000e7c02 */ /* 0x000fe20008000f00 */
[----:B01----:R-:W-:Y:S10]  /*f1a0*/  ENDCOLLECTIVE ;  /* 0x000000000000791b */ /* 0x003ff40003800000 */
.L_x_12355:
[----:B------:R-:W-:Y:S05]  /*f1b0*/  BSYNC B1 ;  /* 0x0000000000017941 */ /* 0x000fea0003800000 */
.L_x_12354:
[----:B------:R-:W-:Y:S05]  /*f1c0*/  BRA `(.L_x_12356) ;  /* 0xffffffec00107947 */ /* 0x000fea000383ffff */
.L_x_12303:
[----:B0-----:R0:W2:Y:S02]  /*f1d0*/  SYNCS.PHASECHK.TRANS64.TRYWAIT P0, [R7+URZ], R2 ;  /* 0x00000002070075a7 */ /* 0x0010a4000800017f */
[----:B--2---:R-:W-:Y:S05]  /*f1e0*/  @!P0 NANOSLEEP.SYNCS 0x989680 ;  /* 0x009896800000895d */ /* 0x004fea0003900000 */
[----:B------:R-:W2:Y:S02]  /*f1f0*/  @!P0 SYNCS.PHASECHK.TRANS64 P0, [R7+URZ], R2 ;  /* 0x00000002070085a7 */ /* 0x000ea4000800007f */
[----:B--2---:R-:W-:Y:S05]  /*f200*/  @!P0 BRA `(.L_x_12303) ;  /* 0xfffffffc00f08947 */ /* 0x004fea000383ffff */
[----:B------:R-:W-:Y:S05]  /*f210*/  BRA `(.L_x_12357) ;  /* 0xffffffec00447947 */ /* 0x000fea000383ffff */
.L_x_12304:
[----:B--2---:R2:W3:Y:S02]  /*f220*/  SYNCS.PHASECHK.TRANS64.TRYWAIT P0, [R3+URZ], R0 ;  /* 0x00000000030075a7 */ /* 0x0044e4000800017f */
[----:B---3--:R-:W-:Y:S05]  /*f230*/  @!P0 NANOSLEEP.SYNCS 0x989680 ;  /* 0x009896800000895d */ /* 0x008fea0003900000 */
[----:B------:R-:W3:Y:S02]  /*f240*/  @!P0 SYNCS.PHASECHK.TRANS64 P0, [R3+URZ], R0 ;  /* 0x00000000030085a7 */ /* 0x000ee4000800007f */
[----:B---3--:R-:W-:Y:S05]  /*f250*/  @!P0 BRA `(.L_x_12304) ;  /* 0xfffffffc00f08947 */ /* 0x008fea000383ffff */
[----:B------:R-:W-:Y:S05]  /*f260*/  BRA `(.L_x_12358) ;  /* 0xffffffec00387947 */ /* 0x000fea000383ffff */
.L_x_12306:
[----:B--2---:R2:W3:Y:S02]  /*f270*/  SYNCS.PHASECHK.TRANS64.TRYWAIT P0, [R5+URZ], R2 ;  /* 0x00000002050075a7 */ /* 0x0044e4000800017f */
[----:B---3--:R-:W-:Y:S05]  /*f280*/  @!P0 NANOSLEEP.SYNCS 0x989680 ;  /* 0x009896800000895d */ /* 0x008fea0003900000 */
[----:B------:R-:W3:Y:S02]  /*f290*/  @!P0 SYNCS.PHASECHK.TRANS64 P0, [R5+URZ], R2 ;  /* 0x00000002050085a7 */ /* 0x000ee4000800007f */
[----:B---3--:R-:W-:Y:S05]  /*f2a0*/  @!P0 BRA `(.L_x_12306) ;  /* 0xfffffffc00f08947 */ /* 0x008fea000383ffff */
[----:B------:R-:W-:Y:S05]  /*f2b0*/  BRA `(.L_x_12359) ;  /* 0xffffffec003c7947 */ /* 0x000fea000383ffff */
.L_x_12360:
        /* <DEDUP_REMOVED lines=12> */
.L_x_12795:


//--------------------- .text._ZN7cutlass13device_kernelIN5flash11enable_sm90INS1_16FlashAttnFwdSm90INS1_25CollectiveMainloopFwdSm90ILi2EN4cute5tupleIJNS5_1CILi1EEES8_S8_EEENS6_IJNS7_ILi192EEENS7_ILi128EEENS7_ILi64EEEEEELi64ENS_10bfloat16_tEfNS_4arch4Sm90ELb1ELb0ELb0ELb1ELb0ELb1ELb0ELb1ELb1ELb0ELb0ELb0EEENS1_21CollectiveEpilogueFwdINS6_IJSA_SC_SB_EEES9_SE_SG_Li384ELb1ELb0ELb0ELb0EEENS1_36VarlenDynamicPersistentTileSchedulerILi192ELi128ELi384ELi32ELb0ELb0ELb1ELb1ELb1ELb1EEEEEEEEEvNT_6ParamsE --------------------------
	.section	.text._ZN7cutlass13device_kernelIN5flash11enable_sm90INS1_16FlashAttnFwdSm90INS1_25CollectiveMainloopFwdSm90ILi2EN4cute5tupleIJNS5_1CILi1EEES8_S8_EEENS6_IJNS7_ILi192EEENS7_ILi128EEENS7_ILi64EEEEEELi64ENS_10bfloat16_tEfNS_4arch4Sm90ELb1ELb0ELb0ELb1ELb0ELb1ELb0ELb1ELb1ELb0ELb0ELb0EEENS1_21CollectiveEpilogueFwdINS6_IJSA_SC_SB_EEES9_SE_SG_Li384ELb1ELb0ELb0ELb0EEENS1_36VarlenDynamicPersistentTileSchedulerILi192ELi128ELi384ELi32ELb0ELb0ELb1ELb1ELb1ELb1EEEEEEEEEvNT_6ParamsE,"ax",@progbits
	.align	128
.text._ZN7cutlass13device_kernelIN5flash11enable_sm90INS1_16FlashAttnFwdSm90INS1_25CollectiveMainloopFwdSm90ILi2EN4cute5tupleIJNS5_1CILi1EEES8_S8_EEENS6_IJNS7_ILi192EEENS7_ILi128EEENS7_ILi64EEEEEELi64ENS_10bfloat16_tEfNS_4arch4Sm90ELb1ELb0ELb0ELb1ELb0ELb1ELb0ELb1ELb1ELb0ELb0ELb0EEENS1_21CollectiveEpilogueFwdINS6_IJSA_SC_SB_EEES9_SE_SG_Li384ELb1ELb0ELb0ELb0EEENS1_36VarlenDynamicPersistentTileSchedulerILi192ELi128ELi384ELi32ELb0ELb0ELb1ELb1ELb1ELb1EEEEEEEEEvNT_6ParamsE:
        .type           _ZN7cutlass13device_kernelIN5flash11enable_sm90INS1_16FlashAttnFwdSm90INS1_25CollectiveMainloopFwdSm90ILi2EN4cute5tupleIJNS5_1CILi1EEES8_S8_EEENS6_IJNS7_ILi192EEENS7_ILi128EEENS7_ILi64EEEEEELi64ENS_10bfloat16_tEfNS_4arch4Sm90ELb1ELb0ELb0ELb1ELb0ELb1ELb0ELb1ELb1ELb0ELb0ELb0EEENS1_21CollectiveEpilogueFwdINS6_IJSA_SC_SB_EEES9_SE_SG_Li384ELb1ELb0ELb0ELb0EEENS1_36VarlenDynamicPersistentTileSchedulerILi192ELi128ELi384ELi32ELb0ELb0ELb1ELb1ELb1ELb1EEEEEEEEEvNT_6ParamsE,@function
        .size           _ZN7cutlass13device_kernelIN5flash11enable_sm90INS1_16FlashAttnFwdSm90INS1_25CollectiveMainloopFwdSm90ILi2EN4cute5tupleIJNS5_1CILi1EEES8_S8_EEENS6_IJNS7_ILi192EEENS7_ILi128EEENS7_ILi64EEEEEELi64ENS_10bfloat16_tEfNS_4arch4Sm90ELb1ELb0ELb0ELb1ELb0ELb1ELb0ELb1ELb1ELb0ELb0ELb0EEENS1_21CollectiveEpilogueFwdINS6_IJSA_SC_SB_EEES9_SE_SG_Li384ELb1ELb0ELb0ELb0EEENS1_36VarlenDynamicPersistentTileSchedulerILi192ELi128ELi384ELi32ELb0ELb0ELb1ELb1ELb1ELb1EEEEEEEEEvNT_6ParamsE,(.L_x_12796 - _ZN7cutlass13device_kernelIN5flash11enable_sm90INS1_16FlashAttnFwdSm90INS1_25CollectiveMainloopFwdSm90ILi2EN4cute5tupleIJNS5_1CILi1EEES8_S8_EEENS6_IJNS7_ILi192EEENS7_ILi128EEENS7_ILi64EEEEEELi64ENS_10bfloat16_tEfNS_4arch4Sm90ELb1ELb0ELb0ELb1ELb0ELb1ELb0ELb1ELb1ELb0ELb0ELb0EEENS1_21CollectiveEpilogueFwdINS6_IJSA_SC_SB_EEES9_SE_SG_Li384ELb1ELb0ELb0ELb0EEENS1_36VarlenDynamicPersistentTileSchedulerILi192ELi128ELi384ELi32ELb0ELb0ELb1ELb1ELb1ELb1EEEEEEEEEvNT_6ParamsE)
        .other          _ZN7cutlass13device_kernelIN5flash11enable_sm90INS1_16FlashAttnFwdSm90INS1_25CollectiveMainloopFwdSm90ILi2EN4cute5tupleIJNS5_1CILi1EEES8_S8_EEENS6_IJNS7_ILi192EEENS7_ILi128EEENS7_ILi64EEEEEELi64ENS_10bfloat16_tEfNS_4arch4Sm90ELb1ELb0ELb0ELb1ELb0ELb1ELb0ELb1ELb1ELb0ELb0ELb0EEENS1_21CollectiveEpilogueFwdINS6_IJSA_SC_SB_EEES9_SE_SG_Li384ELb1ELb0ELb0ELb0EEENS1_36VarlenDynamicPersistentTileSchedulerILi192ELi128ELi384ELi32ELb0ELb0ELb1ELb1ELb1ELb1EEEEEEEEEvNT_6ParamsE,@"STO_CUDA_ENTRY STV_DEFAULT"
_ZN7cutlass13device_kernelIN5flash11enable_sm90INS1_16FlashAttnFwdSm90INS1_25CollectiveMainloopFwdSm90ILi2EN4cute5tupleIJNS5_1CILi1EEES8_S8_EEENS6_IJNS7_ILi192EEENS7_ILi128EEENS7_ILi64EEEEEELi64ENS_10bfloat16_tEfNS_4arch4Sm90ELb1ELb0ELb0ELb1ELb0ELb1ELb0ELb1ELb1ELb0ELb0ELb0EEENS1_21CollectiveEpilogueFwdINS6_IJSA_SC_SB_EEES9_SE_SG_Li384ELb1ELb0ELb0ELb0EEENS1_36VarlenDynamicPersistentTileSchedulerILi192ELi128ELi384ELi32ELb0ELb0ELb1ELb1ELb1ELb1EEEEEEEEEvNT_6ParamsE:
        /* <DEDUP_REMOVED lines=26> */
.L_x_12362:
[----:B------:R-:W-:Y:S05]  /*01a0*/  BSYNC B0 ;  /* 0x0000000000007941 */ /* 0x000fea0003800000 */
.L_x_12361:
        /* <DEDUP_REMOVED lines=40> */
.L_x_12363:
        /* <DEDUP_REMOVED lines=22> */
.L_x_12364:
        /* <DEDUP_REMOVED lines=18> */
.L_x_12365:
        /* <DEDUP_REMOVED lines=22> */
.L_x_12366:
        /* <DEDUP_REMOVED lines=22> */
.L_x_12367:
        /* <DEDUP_REMOVED lines=9> */
.L_x_12370:
[----:B------:R-:W-:-:S08]  /*0a00*/  NOP ;  /* 0x0000000000007918 */ /* 0x000fd00000000000 */
[----:B------:R-:W0:Y:S02]  /*0a10*/  USETMAXREG.TRY_ALLOC.CTAPOOL UP0, 0xa0 ;  /* 0x000000a0000079c8 */ /* 0x000e240008000600 */
[----:B0-----:R-:W-:-:S13]  /*0a20*/  PLOP3.LUT P0, PT, PT, PT, UP0, 0x80, 0x0 ;  /* 0x000000000000781c */ /* 0x001fda0003f0f008 */
[----:B------:R-:W-:Y:S05]  /*0a30*/  @!P0 BRA `(.L_x_12370) ;  /* 0xfffffffc00f08947 */ /* 0x000fea000383ffff */
[----:B------:R-:W3:Y:S01]  /*0a40*/  LDL.LU R0, [R1+0x8] ;  /* 0x0000080001007983 */ /* 0x000ee20000300800 */
        /* <DEDUP_REMOVED lines=15> */
[----:B------:R4:W-:Y:S01]  /*0b40*/  STL [R1+0x8], R0 ;  /* 0x0000080001007387 */ /* 0x0009e20000100800 */
[----:B0-----:R-:W-:-:S13]  /*0b50*/  ISETP.GE.AND P0, PT, R155, UR4, PT ;  /* 0x000000049b007c0c */ /* 0x001fda000bf06270 */
[----:B----4-:R-:W-:Y:S05]  /*0b60*/  @P0 BRA `(.L_x_12371) ;  /* 0x0000016000400947 */ /* 0x010fea0003800000 */
[----:B------:R-:W2:Y:S01]  /*0b70*/  LDL.LU R14, [R1+0x14] ;  /* 0x00001400010e7983 */ /* 0x000ea20000300800 */
[----:B------:R-:W0:Y:S02]  /*0b80*/  S2R R0, SR_TID.X ;  /* 0x0000000000007919 */ /* 0x000e240000002100 */
[----:B0-----:R-:W-:-:S05]  /*0b90*/  VIADD R13, R0, 0xffffff80 ;  /* 0xffffff80000d7836 */ /* 0x001fca0000000000 */
[----:B------:R-:W-:-:S04]  /*0ba0*/  SHF.R.S32.HI R0, RZ, 0x1f, R13 ;  /* 0x0000001fff007819 */ /* 0x000fc8000001140d */
[----:B------:R-:W-:-:S04]  /*0bb0*/  LEA.HI R3, R0, R13, RZ, 0x7 ;  /* 0x0000000d00037211 */ /* 0x000fc800078f38ff */
[----:B------:R-:W-:Y:S02]  /*0bc0*/  LOP3.LUT R4, R3, 0xffffff80, RZ, 0xc0, !PT ;  /* 0xffffff8003047812 */ /* 0x000fe400078ec0ff */
[----:B------:R-:W-:-:S03]  /*0bd0*/  SHF.R.S32.HI R3, RZ, 0x7, R3 ;  /* 0x00000007ff037819 */ /* 0x000fc60000011403 */
[----:B------:R-:W-:Y:S02]  /*0be0*/  IMAD.IADD R6, R13, 0x1, -R4 ;  /* 0x000000010d067824 */ /* 0x000fe400078e0a04 */
[----:B------:R-:W-:-:S03]  /*0bf0*/  IMAD.HI R4, R3, 0x55555556, RZ ;  /* 0x5555555603047827 */ /* 0x000fc600078e02ff */
[----:B------:R-:W-:Y:S02]  /*0c00*/  SHF.R.S32.HI R9, RZ, 0x1f, R6 ;  /* 0x0000001fff097819 */ /* 0x000fe40000011406 */
[----:B------:R-:W-:Y:S02]  /*0c10*/  LEA.HI R8, R4, R4, RZ, 0x1 ;  /* 0x0000000404087211 */ /* 0x000fe400078f08ff */
[----:B------:R-:W-:Y:S02]  /*0c20*/  LEA.HI R10, R9, R6, RZ, 0x2 ;  /* 0x00000006090a7211 */ /* 0x000fe400078f10ff */
[----:B------:R-:W-:Y:S02]  /*0c30*/  LEA.HI R4, R0, R13, RZ, 0x4 ;  /* 0x0000000d00047211 */ /* 0x000fe400078f20ff */
[--C-:B------:R-:W-:Y:S02]  /*0c40*/  SHF.R.S32.HI R11, RZ, 0x2, R10.reuse ;  /* 0x00000002ff0b7819 */ /* 0x100fe4000001140a */
[----:B------:R-:W-:-:S02]  /*0c50*/  SHF.R.S32.HI R12, RZ, 0x1f, R10 ;  /* 0x0000001fff0c7819 */ /* 0x000fc4000001140a */
[----:B------:R-:W-:Y:S01]  /*0c60*/  SHF.R.S32.HI R7, RZ, 0x4, R4 ;  /* 0x00000004ff077819 */ /* 0x000fe20000011404 */
[----:B------:R-:W-:Y:S01]  /*0c70*/  IMAD R8, R8, -0x3, R3 ;  /* 0xfffffffd08087824 */ /* 0x000fe200078e0203 */
[----:B------:R-:W-:Y:S02]  /*0c80*/  LEA.HI R12, R12, R11, RZ, 0x3 ;  /* 0x0000000b0c0c7211 */ /* 0x000fe400078f18ff */
[----:B------:R-:W-:Y:S02]  /*0c90*/  LEA.HI R5, R0, R13, RZ, 0x5 ;  /* 0x0000000d00057211 */ /* 0x000fe400078f28ff */
[C---:B------:R-:W-:Y:S02]  /*0ca0*/  LOP3.LUT R3, R4.reuse, 0x3fffff0, RZ, 0xc0, !PT ;  /* 0x03fffff004037812 */ /* 0x040fe400078ec0ff */
[----:B------:R-:W-:Y:S02]  /*0cb0*/  LEA.HI R4, R4, R7, RZ, 0x1 ;  /* 0x0000000704047211 */ /* 0x000fe400078f08ff */
[----:B------:R-:W-:-:S02]  /*0cc0*/  LOP3.LUT R12, R12, 0xfffffff8, RZ, 0xc0, !PT ;  /* 0xfffffff80c0c7812 */ /* 0x000fc400078ec0ff */
[----:B------:R-:W-:Y:S01]  /*0cd0*/  LEA.HI R9, R9, R6, RZ, 0x5 ;  /* 0x0000000609097211 */ /* 0x000fe200078f28ff */
[----:B------:R-:W-:Y:S01]  /*0ce0*/  IMAD.IADD R3, R13, 0x1, -R3 ;  /* 0x000000010d037824 */ /* 0x000fe200078e0a03 */
[----:B------:R-:W-:Y:S02]  /*0cf0*/  SHF.R.S32.HI R15, RZ, 0x5, R5 ;  /* 0x00000005ff0f7819 */ /* 0x000fe40000011405 */
[----:B------:R-:W-:Y:S01]  /*0d00*/  LOP3.LUT R4, R4, 0x1ffffffe, RZ, 0xc0, !PT ;  /* 0x1ffffffe04047812 */ /* 0x000fe200078ec0ff */
[----:B------:R-:W-:Y:S01]  /*0d10*/  IMAD.IADD R12, R11, 0x1, -R12 ;  /* 0x000000010b0c7824 */ /* 0x000fe200078e0a0c */
[----:B------:R-:W-:Y:S01]  /*0d20*/  SHF.R.S32.HI R9, RZ, 0x5, R9 ;  /* 0x00000005ff097819 */ /* 0x000fe20000011409 */
[----:B------:R-:W-:Y:S01]  /*0d30*/  IMAD R5, R15, 0x10, R3 ;  /* 0x000000100f057824 */ /* 0x000fe200078e0203 */
[----:B------:R-:W-:Y:S01]  /*0d40*/  LOP3.LUT R3, R10, 0x7ffffffc, RZ, 0xc0, !PT ;  /* 0x7ffffffc0a037812 */ /* 0x000fe200078ec0ff */
[----:B------:R-:W-:Y:S02]  /*0d50*/  IMAD.IADD R4, R7, 0x1, -R4 ;  /* 0x0000000107047824 */ /* 0x000fe400078e0a04 */
[----:B------:R-:W-:-:S02]  /*0d60*/  IMAD R9, R9, 0x10, R12 ;  /* 0x0000001009097824 */ /* 0x000fc400078e020c */
[----:B------:R-:W-:Y:S02]  /*0d70*/  IMAD R7, R5, 0x8, R4 ;  /* 0x0000000805077824 */ /* 0x000fe400078e0204 */
[----:B------:R-:W-:Y:S02]  /*0d80*/  IMAD.IADD R4, R6, 0x1, -R3 ;  /* 0x0000000106047824 */ /* 0x000fe400078e0a03 */
[----:B------:R-:W-:-:S03]  /*0d90*/  IMAD R3, R8, 0x40, R9 ;  /* 0x0000004008037824 */ /* 0x000fc600078e0209 */
[----:B------:R-:W-:Y:S04]  /*0da0*/  STL [R1+0x24], R4 ;  /* 0x0000240401007387 */ /* 0x000fe80000100800 */
[----:B------:R0:W-:Y:S02]  /*0db0*/  STL [R1+0x28], R3 ;  /* 0x0000280301007387 */ /* 0x0001e40000100800 */
[----:B0-----:R-:W-:-:S04]  /*0dc0*/  LEA.HI R3, R0, R13, RZ, 0x2 ;  /* 0x0000000d00037211 */ /* 0x001fc800078f10ff */
[----:B------:R-:W-:-:S05]  /*0dd0*/  SHF.R.S32.HI R19, RZ, 0x2, R3 ;  /* 0x00000002ff137819 */ /* 0x000fca0000011403 */
[----:B------:R-:W-:Y:S01]  /*0de0*/  VIADD R8, R19, 0x60 ;  /* 0x0000006013087836 */ /* 0x000fe20000000000 */
[----:B------:R-:W-:-:S04]  /*0df0*/  LOP3.LUT R4, R3, 0xfffffffc, RZ, 0xc0, !PT ;  /* 0xfffffffc03047812 */ /* 0x000fc800078ec0ff */
[----:B------:R-:W-:Y:S02]  /*0e00*/  SHF.R.S32.HI R5, RZ, 0x1f, R8 ;  /* 0x0000001fff057819 */ /* 0x000fe40000011408 */
[----:B------:R-:W-:Y:S02]  /*0e10*/  LEA.HI R0, R0, R13, RZ, 0x3 ;  /* 0x0000000d00007211 */ /* 0x000fe400078f18ff */
[----:B------:R-:W-:Y:S01]  /*0e20*/  SHF.R.S32.HI R6, RZ, 0x1f, R3 ;  /* 0x0000001fff067819 */ /* 0x000fe20000011403 */
[----:B------:R-:W-:Y:S01]  /*0e30*/  IMAD.SHL.U32 R3, R8, 0x40, RZ ;  /* 0x0000004008037824 */ /* 0x000fe200078e00ff */
[----:B------:R-:W-:Y:S01]  /*0e40*/  LEA.HI R5, R5, R8, RZ, 0x3 ;  /* 0x0000000805057211 */ /* 0x000fe200078f18ff */
[----:B------:R-:W-:Y:S01]  /*0e50*/  IMAD.IADD R9, R13, 0x1, -R4 ;  /* 0x000000010d097824 */ /* 0x000fe200078e0a04 */
[----:B------:R-:W-:Y:S02]  /*0e60*/  LOP3.LUT R0, R0, 0x1ffffff8, RZ, 0xc0, !PT ;  /* 0x1ffffff800007812 */ /* 0x000fe400078ec0ff */
[----:B------:R-:W-:Y:S01]  /*0e70*/  LOP3.LUT R3, R3, 0x1c0, RZ, 0xc0, !PT ;  /* 0x000001c003037812 */ /* 0x000fe200078ec0ff */
[----:B------:R-:W-:-:S02]  /*0e80*/  IMAD.SHL.U32 R16, R9, 0x8, RZ ;  /* 0x0000000809107824 */ /* 0x000fc400078e00ff */
[----:B------:R-:W-:Y:S01]  /*0e90*/  IMAD.SHL.U32 R5, R5, 0x40, RZ ;  /* 0x0000004005057824 */ /* 0x000fe200078e00ff */
[----:B------:R-:W-:Y:S01]  /*0ea0*/  LEA.HI R6, R6, R19, RZ, 0x3 ;  /* 0x0000001306067211 */ /* 0x000fe200078f18ff */
[----:B------:R-:W-:Y:S01]  /*0eb0*/  IMAD.IADD R0, R13, 0x1, -R0 ;  /* 0x000000010d007824 */ /* 0x000fe200078e0a00 */
[----:B------:R-:W-:Y:S02]  /*0ec0*/  SHF.R.U32.HI R9, RZ, 0x3, R3 ;  /* 0x00000003ff097819 */ /* 0x000fe40000011603 */
[----:B------:R-:W-:Y:S02]  /*0ed0*/  LOP3.LUT R3, R3, 0x38, R16, 0xf8, !PT ;  /* 0x0000003803037812 */ /* 0x000fe400078ef810 */
[----:B------:R-:W-:Y:S01]  /*0ee0*/  LOP3.LUT R4, R5, 0xfffffe00, RZ, 0xc0, !PT ;  /* 0xfffffe0005047812 */ /* 0x000fe200078ec0ff */
[----:B------:R-:W-:Y:S01]  /*0ef0*/  IMAD.SHL.U32 R0, R0, 0x8, RZ ;  /* 0x0000000800007824 */ /* 0x000fe200078e00ff */
[----:B------:R-:W-:Y:S01]  /*0f00*/  LOP3.LUT R6, R6, 0xfffffff8, RZ, 0xc0, !PT ;  /* 0xfffffff806067812 */ /* 0x000fe200078ec0ff */
[----:B------:R-:W-:Y:S01]  /*0f10*/  STL [R1+0x38], RZ ;  /* 0x000038ff01007387 */ /* 0x000fe20000100800 */
[----:B------:R-:W-:-:S02]  /*0f20*/  LOP3.LUT R3, R4, R3, R9, 0xf6, !PT ;  /* 0x0000000304037212 */ /* 0x000fc400078ef609 */
[----:B------:R-:W-:Y:S01]  /*0f30*/  SHF.R.S32.HI R5, RZ, 0x1f, R19 ;  /* 0x0000001fff057819 */ /* 0x000fe20000011413 */
[----:B------:R0:W-:Y:S01]  /*0f40*/  STL [R1+0x20], R4 ;  /* 0x0000200401007387 */ /* 0x0001e20000100800 */
[----:B------:R-:W-:-:S03]  /*0f50*/  IMAD.IADD R5, R19, 0x1, -R6 ;  /* 0x0000000113057824 */ /* 0x000fc600078e0a06 */
[----:B------:R1:W-:Y:S01]  /*0f60*/  STL [R1+0x34], R0 ;  /* 0x0000340001007387 */ /* 0x0003e20000100800 */
[----:B0-----:R-:W-:Y:S01]  /*0f70*/  IMAD.SHL.U32 R4, R7, 0x8, RZ ;  /* 0x0000000807047824 */ /* 0x001fe200078e00ff */
[----:B-1----:R-:W-:Y:S01]  /*0f80*/  SHF.R.S32.HI R0, RZ, 0x1f, R8 ;  /* 0x0000001fff007819 */ /* 0x002fe20000011408 */
[----:B------:R-:W-:Y:S01]  /*0f90*/  IMAD R0, R3, 0x2, R2 ;  /* 0x0000000203007824 */ /* 0x000fe200078e0202 */
[----:B------:R0:W-:Y:S04]  /*0fa0*/  STL [R1+0x1c], R5 ;  /* 0x00001c0501007387 */ /* 0x0001e80000100800 */
[----:B------:R0:W-:Y:S04]  /*0fb0*/  STL [R1+0x40], R0 ;  /* 0x0000400001007387 */ /* 0x0001e80000100800 */
[----:B------:R0:W-:Y:S01]  /*0fc0*/  STL [R1+0x44], R4 ;  /* 0x0000440401007387 */ /* 0x0001e20000100800 */
[----:B------:R-:W-:Y:S01]  /*0fd0*/  CS2R R22, SRZ ;  /* 0x0000000000167805 */ /* 0x000fe2000001ff00 */
[----:B------:R-:W-:-:S02]  /*0fe0*/  IMAD.MOV.U32 R156, RZ, RZ, RZ ;  /* 0x000000ffff9c7224 */ /* 0x000fc400078e00ff */
[----:B------:R-:W-:Y:S01]  /*0ff0*/  IMAD.MOV.U32 R18, RZ, RZ, RZ ;  /* 0x000000ffff127224 */ /* 0x000fe200078e00ff */
[----:B0-2---:R-:W-:-:S07]  /*1000*/  LOP3.LUT R157, R14, 0x1, RZ, 0xfc, !PT ;  /* 0x000000010e9d7812 */ /* 0x005fce00078efcff */
.L_x_12526:
[----:B01---5:R-:W0:Y:S02]  /*1010*/  LDC.64 R4, c[0x0][0xc60] ;  /* 0x00031800ff047b82 */ /* 0x023e240000000a00 */
[----:B0-----:R-:W-:-:S05]  /*1020*/  IMAD.WIDE R4, R155, 0x4, R4 ;  /* 0x000000049b047825 */ /* 0x001fca00078e0204 */
[----:B--2---:R-:W2:Y:S01]  /*1030*/  LDG.E R10, desc[UR40][R4.64] ;  /* 0x00000028040a7981 */ /* 0x004ea2000c1e1900 */
[----:B------:R-:W-:Y:S05]  /*1040*/  YIELD ;  /* 0x0000000000007946 */ /* 0x000fea0003800000 */
[----:B------:R-:W-:Y:S01]  /*1050*/  ULDC.64 UR4, c[0x0][0xa28] ;  /* 0x00028a0000047ab9 */ /* 0x000fe20000000a00 */
[----:B------:R-:W-:Y:S01]  /*1060*/  ULDC.64 UR8, c[0x0][0xa18] ;  /* 0x0002860000087ab9 */ /* 0x000fe20000000a00 */
[----:B------:R-:W-:Y:S01]  /*1070*/  ISETP.NE.U32.AND P1, PT, RZ, UR4, PT ;  /* 0x00000004ff007c0c */ /* 0x000fe2000bf25070 */
[----:B------:R-:W-:Y:S01]  /*1080*/  IMAD.MOV.U32 R3, RZ, RZ, RZ ;  /* 0x000000ffff037224 */ /* 0x000fe200078e00ff */
[----:B------:R-:W-:Y:S01]  /*1090*/  ULDC.64 UR6, c[0x0][0xa08] ;  /* 0x0002820000067ab9 */ /* 0x000fe20000000a00 */
[----:B------:R-:W-:Y:S01]  /*10a0*/  IMAD.MOV.U32 R31, RZ, RZ, RZ ;  /* 0x000000ffff1f7224 */ /* 0x000fe200078e00ff */
[----:B------:R-:W-:-:S02]  /*10b0*/  ISETP.NE.AND.EX P1, PT, RZ, UR5, PT, P1 ;  /* 0x00000005ff007c0c */ /* 0x000fc4000bf25310 */
[----:B------:R-:W-:-:S04]  /*10c0*/  ISETP.NE.U32.AND P0, PT, RZ, UR6, PT ;  /* 0x00000006ff007c0c */ /* 0x000fc8000bf05070 */
[----:B------:R-:W-:Y:S02]  /*10d0*/  ISETP.NE.AND.EX P0, PT, RZ, UR7, PT, P0 ;  /* 0x00000007ff007c0c */ /* 0x000fe4000bf05300 */
[----:B--2---:R-:W-:Y:S01]  /*10e0*/  SHF.R.S32.HI R0, RZ, 0x1f, R10 ;  /* 0x0000001fff007819 */ /* 0x004fe2000001140a */
[----:B------:R-:W-:-:S04]  /*10f0*/  IMAD.SHL.U32 R32, R10, 0x4, RZ ;  /* 0x000000040a207824 */ /* 0x000fc800078e00ff */
        /* <DEDUP_REMOVED lines=15> */
[----:B------:R-:W2:Y:S01]  /*11f0*/  @P2 LDG.E R11, desc[UR40][R4.64] ;  /* 0x00000028040b2981 */ /* 0x000ea2000c1e1900 */
        /* <DEDUP_REMOVED lines=16> */
[----:B------:R-:W1:Y:S02]  /*1300*/  LDC.64 R4, c[0x0][0xa00] ;  /* 0x00028000ff047b82 */ /* 0x000e640000000a00 */
[----:B-1----:R-:W-:-:S05]  /*1310*/  IMAD.WIDE R4, R29, 0x4, R4 ;  /* 0x000000041d047825 */ /* 0x002fca00078e0204 */
[----:B------:R-:W2:Y:S04]  /*1320*/  LDG.E R0, desc[UR40][R4.64] ;  /* 0x0000002804007981 */ /* 0x000ea8000c1e1900 */
[----:B0-----:R-:W2:Y:S02]  /*1330*/  LDG.E R7, desc[UR40][R4.64+0x4] ;  /* 0x0000042804077981 */ /* 0x001ea4000c1e1900 */
[----:B--2---:R-:W-:-:S05]  /*1340*/  IMAD.IADD R11, R7, 0x1, -R0 ;  /* 0x00000001070b7824 */ /* 0x004fca00078e0a00 */
[----:B------:R1:W-:Y:S02]  /*1350*/  STL [R1+0x10], R11 ;  /* 0x0000100b01007387 */ /* 0x0003e40000100800 */
.L_x_12372:
[----:B------:R-:W-:Y:S01]  /*1360*/  ULDC.64 UR4, c[0x0][0xa20] ;  /* 0x0002880000047ab9 */ /* 0x000fe20000000a00 */
[----:B------:R2:W-:Y:S01]  /*1370*/  STL [R1+0x3c], R153 ;  /* 0x00003c9901007387 */ /* 0x0005e20000100800 */
[----:B------:R-:W-:-:S03]  /*1380*/  ISETP.NE.U32.AND P1, PT, RZ, UR4, PT ;  /* 0x00000004ff007c0c */ /* 0x000fc6000bf25070 */
[----:B------:R2:W-:Y:S01]  /*1390*/  STL [R1+0x30], R154 ;  /* 0x0000309a01007387 */ /* 0x0005e20000100800 */
[----:B------:R-:W-:-:S13]  /*13a0*/  ISETP.NE.AND.EX P1, PT, RZ, UR5, PT, P1 ;  /* 0x00000005ff007c0c */ /* 0x000fda000bf25310 */
[----:B--2---:R-:W-:Y:S05]  /*13b0*/  @!P1 BRA `(.L_x_12373) ;  /* 0x0000000000109947 */ /* 0x004fea0003800000 */
[----:B------:R-:W-:-:S04]  /*13c0*/  IADD3 R4, P0, R32, UR4, RZ ;  /* 0x0000000420047c10 */ /* 0x000fc8000ff1e0ff */
[----:B------:R-:W-:-:S05]  /*13d0*/  IADD3.X R5, R33, UR5, RZ, P0, !PT ;  /* 0x0000000521057c10 */ /* 0x000fca00087fe4ff */
[----:B------:R2:W5:Y:S01]  /*13e0*/  LDG.E R30, desc[UR40][R4.64] ;  /* 0x00000028041e7981 */ /* 0x000562000c1e1900 */
[----:B------:R-:W-:Y:S05]  /*13f0*/  BRA `(.L_x_12374) ;  /* 0x0000000000107947 */ /* 0x000fea0003800000 */
.L_x_12373:
[----:B------:R-:W-:Y:S05]  /*1400*/  @!P0 BRA `(.L_x_12374) ;  /* 0x00000000000c8947 */ /* 0x000fea0003800000 */
[----:B------:R-:W2:Y:S04]  /*1410*/  LDG.E R5, desc[UR40][R8.64] ;  /* 0x0000002808057981 */ /* 0x000ea8000c1e1900 */
[----:B------:R-:W2:Y:S02]  /*1420*/  LDG.E R30, desc[UR40][R8.64+0x4] ;  /* 0x00000428081e7981 */ /* 0x000ea4000c1e1900 */
[----:B--2---:R-:W-:-:S07]  /*1430*/  IMAD.IADD R30, R30, 0x1, -R5 ;  /* 0x000000011e1e7824 */ /* 0x004fce00078e0a05 */
.L_x_12374:
[----:B------:R-:W-:Y:S02]  /*1440*/  ULDC.64 UR4, c[0x0][0xa10] ;  /* 0x0002840000047ab9 */ /* 0x000fe40000000a00 */
[----:B------:R-:W-:-:S04]  /*1450*/  ISETP.NE.U32.AND P0, PT, RZ, UR4, PT ;  /* 0x00000004ff007c0c */ /* 0x000fc8000bf05070 */
[----:B------:R-:W-:Y:S01]  /*1460*/  ISETP.NE.AND.EX P0, PT, RZ, UR5, PT, P0 ;  /* 0x00000005ff007c0c */ /* 0x000fe2000bf05300 */
[----:B0-----:R-:W-:Y:S01]  /*1470*/  IMAD.MOV.U32 R8, RZ, RZ, 0xc0 ;  /* 0x000000c0ff087424 */ /* 0x001fe200078e00ff */
[----:B------:R-:W-:-:S11]  /*1480*/  ULDC.64 UR4, c[0x0][0xa30] ;  /* 0x00028c0000047ab9 */ /* 0x000fd60000000a00 */
[----:B--2---:R-:W0:Y:S02]  /*1490*/  @P0 LDC.64 R4, c[0x0][0xa10] ;  /* 0x00028400ff040b82 */ /* 0x004e240000000a00 */
[----:B0-----:R-:W-:-:S05]  /*14a0*/  @P0 IMAD.WIDE R4, R29, 0x4, R4 ;  /* 0x000000041d040825 */ /* 0x001fca00078e0204 */
        /* <DEDUP_REMOVED lines=16> */
[----:B------:R-:W-:-:S02]  /*15b0*/  VIMNMX R27, RZ, R27, !PT ;  /* 0x0000001bff1b7248 */ /* 0x000fc40007fe0100 */
        /* <DEDUP_REMOVED lines=33> */
[----:B-1----:R-:W-:Y:S02]  /*17d0*/  IMAD.U32 R11, RZ, RZ, UR7 ;  /* 0x00000007ff0b7e24 */ /* 0x002fe4000f8e00ff */
[----:B------:R-:W-:Y:S02]  /*17e0*/  IMAD.MOV.U32 R8, RZ, RZ, 0x70 ;  /* 0x00000070ff087424 */ /* 0x000fe400078e00ff */
[----:B------:R-:W-:Y:S02]  /*17f0*/  IMAD.MOV.U32 R12, RZ, RZ, 0x1 ;  /* 0x00000001ff0c7424 */ /* 0x000fe400078e00ff */
[----:B0-----:R-:W-:-:S07]  /*1800*/  IMAD.MOV.U32 R13, RZ, RZ, RZ ;  /* 0x000000ffff0d7224 */ /* 0x001fce00078e00ff */
[----:B------:R-:W-:-:S07]  /*1810*/  LEPC R20, `(.L_x_12377) ;  /* 0x000000001014794e */ /* 0x000fce0000000000 */
[----:B--2--5:R-:W-:Y:S05]  /*1820*/  CALL.ABS.NOINC R14 ;  /* 0x000000000e007343 */ /* 0x024fea0003c00000 */
.L_x_12377:
[----:B------:R-:W-:Y:S05]  /*1830*/  BSYNC B6 ;  /* 0x0000000000067941 */ /* 0x000fea0003800000 */
.L_x_12376:
        /* <DEDUP_REMOVED lines=20> */
.L_x_12379:
[----:B------:R-:W-:Y:S05]  /*1980*/  BSYNC B6 ;  /* 0x0000000000067941 */ /* 0x000fea0003800000 */
.L_x_12378:
[----:B------:R-:W-:Y:S01]  /*1990*/  ULDC.64 UR4, c[0x0][0x9f8] ;  /* 0x00027e0000047ab9 */ /* 0x000fe20000000a00 */
[----:B------:R-:W2:Y:S01]  /*19a0*/  LDL R41, [R1+0x1c] ;  /* 0x00001c0001297983 */ /* 0x000ea20000100800 */
[----:B------:R-:W-:Y:S01]  /*19b0*/  ISETP.NE.U32.AND P0, PT, RZ, UR4, PT ;  /* 0x00000004ff007c0c */ /* 0x000fe2000bf05070 */
[----:B------:R-:W0:Y:S01]  /*19c0*/  LDC R0, c[0x0][0x428] ;  /* 0x00010a00ff007b82 */ /* 0x000e220000000800 */
[----:B------:R-:W-:Y:S01]  /*19d0*/  ULDC.64 UR6, c[0x0][0xa08] ;  /* 0x0002820000067ab9 */ /* 0x000fe20000000a00 */
[----:B------:R-:W3:Y:S01]  /*19e0*/  LDL.LU R36, [R1+0x8] ;  /* 0x0000080001247983 */ /* 0x000ee20000300800 */
[----:B------:R-:W-:-:S03]  /*19f0*/  ISETP.NE.AND.EX P0, PT, RZ, UR5, PT, P0 ;  /* 0x00000005ff007c0c */ /* 0x000fc6000bf05300 */
[----:B------:R-:W4:Y:S02]  /*1a00*/  LDL R34, [R1+0x20] ;  /* 0x0000200001227983 */ /* 0x000f240000100800 */
[----:B------:R-:W1:Y:S08]  /*1a10*/  LDC.64 R4, c[0x0][0x2f0] ;  /* 0x0000bc00ff047b82 */ /* 0x000e700000000a00 */
[----:B------:R-:W-:Y:S01]  /*1a20*/  @P0 IADD3 R6, P1, R32, UR4, RZ ;  /* 0x0000000420060c10 */ /* 0x000fe2000ff3e0ff */
[----:B------:R-:W1:Y:S01]  /*1a30*/  S2R R20, SR_TID.X ;  /* 0x0000000000147919 */ /* 0x000e620000002100 */
[----:B------:R-:W1:Y:S02]  /*1a40*/  LDC R35, c[0x0][0x3d4] ;  /* 0x0000f500ff237b82 */ /* 0x000e640000000800 */
[----:B------:R-:W-:Y:S01]  /*1a50*/  @P0 IADD3.X R7, R33, UR5, RZ, P1, !PT ;  /* 0x0000000521070c10 */ /* 0x000fe20008ffe4ff */
[----:B------:R-:W-:Y:S01]  /*1a60*/  IMAD.IADD R32, R31, 0x1, R30 ;  /* 0x000000011f207824 */ /* 0x000fe200078e021e */
[----:B------:R-:W-:-:S03]  /*1a70*/  ULDC.64 UR4, c[0x0][0x2f8] ;  /* 0x0000be0000047ab9 */ /* 0x000fc60000000a00 */
[----:B------:R1:W2:Y:S01]  /*1a80*/  @P0 LDG.E R29, desc[UR40][R6.64] ;  /* 0x00000028061d0981 */ /* 0x0002a2000c1e1900 */
[----:B0-----:R-:W-:Y:S01]  /*1a90*/  ISETP.NE.AND P0, PT, R0, 0x1, PT ;  /* 0x000000010000780c */ /* 0x001fe20003f05270 */
[----:B------:R-:W0:Y:S01]  /*1aa0*/  LDC.64 R68, c[0x0][0x3e8] ;  /* 0x0000fa00ff447b82 */ /* 0x000e220000000a00 */
[----:B------:R-:W-:Y:S02]  /*1ab0*/  SHF.R.S32.HI R37, RZ, 0x1f, R32 ;  /* 0x0000001fff257819 */ /* 0x000fe40000011420 */
[----:B------:R-:W-:Y:S02]  /*1ac0*/  SHF.R.S32.HI R17, RZ, 0x1f, R16 ;  /* 0x0000001fff117819 */ /* 0x000fe40000011410 */
[----:B------:R-:W-:Y:S01]  /*1ad0*/  SHF.R.S32.HI R38, RZ, 0x1f, R19 ;  /* 0x0000001fff267819 */ /* 0x000fe20000011413 */
[-C--:B-1----:R-:W-:Y:S02]  /*1ae0*/  IMAD R8, R37, R4.reuse, RZ ;  /* 0x0000000425087224 */ /* 0x082fe400078e02ff */
[----:B------:R-:W-:-:S04]  /*1af0*/  IMAD.WIDE.U32 R6, R32, R4, RZ ;  /* 0x0000000420067225 */ /* 0x000fc800078e00ff */
[----:B------:R-:W1:Y:S08]  /*1b00*/  @P0 LDC R3, c[0x0][0x42c] ;  /* 0x00010b00ff030b82 */ /* 0x000e700000000800 */
[----:B------:R-:W0:Y:S01]  /*1b10*/  @P0 LDC R9, c[0x0][0x430] ;  /* 0x00010c00ff090b82 */ /* 0x000e220000000800 */
[----:B------:R-:W-:Y:S01]  /*1b20*/  SHF.R.U32.HI R39, RZ, 0x7, R20 ;  /* 0x00000007ff277819 */ /* 0x000fe20000011614 */
[----:B------:R-:W-:-:S03]  /*1b30*/  VIADD R21, R20, 0xffffff80 ;  /* 0xffffff8014157836 */ /* 0x000fc60000000000 */
[----:B------:R-:W-:Y:S02]  /*1b40*/  ISETP.NE.AND P6, PT, R39, 0x1, PT ;  /* 0x000000012700780c */ /* 0x000fe40003fc5270 */
[----:B------:R-:W-:Y:S01]  /*1b50*/  SHF.R.S32.HI R20, RZ, 0x1f, R21 ;  /* 0x0000001fff147819 */ /* 0x000fe20000011415 */
[----:B------:R-:W0:Y:S03]  /*1b60*/  S2R R40, SR_TID.X ;  /* 0x0000000000287919 */ /* 0x000e260000002100 */
[----:B------:R-:W-:Y:S01]  /*1b70*/  LEA.HI R20, R20, R21, RZ, 0x2 ;  /* 0x0000001514147211 */ /* 0x000fe200078f10ff */
[----:B-1----:R-:W-:-:S03]  /*1b80*/  @P0 IMAD.HI.U32 R0, R154, R3, RZ ;  /* 0x000000039a000227 */ /* 0x002fc600078e00ff */
[----:B------:R-:W-:Y:S01]  /*1b90*/  LOP3.LUT R20, R20, 0xfffffffc, RZ, 0xc0, !PT ;  /* 0xfffffffc14147812 */ /* 0x000fe200078ec0ff */
[----:B------:R-:W-:-:S04]  /*1ba0*/  IMAD R3, R32, R5, R8 ;  /* 0x0000000520037224 */ /* 0x000fc800078e0208 */
[----:B------:R-:W-:Y:S01]  /*1bb0*/  IMAD.IADD R20, R21, 0x1, -R20 ;  /* 0x0000000115147824 */ /* 0x000fe200078e0a14 */
[----:B0-----:R-:W-:Y:S01]  /*1bc0*/  @P0 SHF.R.U32.HI R154, RZ, R9, R0 ;  /* 0x00000009ff9a0219 */ /* 0x001fe20000011600 */
[----:B------:R-:W-:Y:S01]  /*1bd0*/  IMAD.IADD R7, R7, 0x1, R3 ;  /* 0x0000000107077824 */ /* 0x000fe200078e0203 */
[----:B------:R-:W-:Y:S01]  /*1be0*/  ISETP.NE.U32.AND P0, PT, RZ, UR6, PT ;  /* 0x00000006ff007c0c */ /* 0x000fe2000bf05070 */
[----:B------:R-:W-:Y:S01]  /*1bf0*/  IMAD.SHL.U32 R54, R20, 0x4, RZ ;  /* 0x0000000414367824 */ /* 0x000fe200078e00ff */
[----:B------:R-:W-:Y:S01]  /*1c00*/  SHF.R.S32.HI R8, RZ, 0x1f, R154 ;  /* 0x0000001fff087819 */ /* 0x000fe2000001149a */
[----:B------:R-:W-:Y:S01]  /*1c10*/  IMAD.WIDE.U32 R6, R154, UR4, R6 ;  /* 0x000000049a067c25 */ /* 0x000fe2000f8e0006 */
[----:B------:R-:W-:-:S03]  /*1c20*/  ISETP.NE.AND.EX P0, PT, RZ, UR7, PT, P0 ;  /* 0x00000007ff007c0c */ /* 0x000fc6000bf05300 */
[----:B------:R-:W-:-:S04]  /*1c30*/  IMAD R3, R8, UR4, RZ ;  /* 0x0000000408037c24 */ /* 0x000fc8000f8e02ff */
[----:B------:R-:W-:Y:S01]  /*1c40*/  IMAD R3, R154, UR5, R3 ;  /* 0x000000059a037c24 */ /* 0x000fe2000f8e0203 */
[----:B------:R-:W-:-:S03]  /*1c50*/  ULDC.64 UR4, c[0x0][0x300] ;  /* 0x0000c00000047ab9 */ /* 0x000fc60000000a00 */
[----:B------:R-:W-:Y:S01]  /*1c60*/  IMAD.IADD R7, R7, 0x1, R3 ;  /* 0x0000000107077824 */ /* 0x000fe200078e0203 */
[----:B------:R-:W-:Y:S01]  /*1c70*/  SHF.R.S32.HI R55, RZ, 0x1f, R54 ;  /* 0x0000001fff377819 */ /* 0x000fe20000011436 */
[----:B------:R-:W-:-:S04]  /*1c80*/  IMAD.WIDE.U32 R14, R19, R68, R16 ;  /* 0x00000044130e7225 */ /* 0x000fc800078e0010 */
[----:B------:R-:W-:Y:S01]  /*1c90*/  VIADD R40, R40, 0xffffff80 ;  /* 0xffffff8028287836 */ /* 0x000fe20000000000 */
[----:B------:R-:W-:Y:S01]  /*1ca0*/  SHF.L.U64.HI R74, R4, 0x7, R5 ;  /* 0x00000007044a7819 */ /* 0x000fe20000010205 */
[----:B------:R-:W-:Y:S02]  /*1cb0*/  VIADD R66, R16, 0x20 ;  /* 0x0000002010427836 */ /* 0x000fe40000000000 */
[----:B------:R-:W-:Y:S02]  /*1cc0*/  IMAD.SHL.U32 R73, R4, 0x80, RZ ;  /* 0x0000008004497824 */ /* 0x000fe400078e00ff */
[----:B------:R-:W-:Y:S02]  /*1cd0*/  VIADD R65, R39, 0x8 ;  /* 0x0000000827417836 */ /* 0x000fe40000000000 */
[----:B------:R-:W-:Y:S01]  /*1ce0*/  IMAD.SHL.U32 R64, R35, 0x2, RZ ;  /* 0x0000000223407824 */ /* 0x000fe200078e00ff */
[----:B--2---:R-:W-:Y:S02]  /*1cf0*/  SEL R53, R29, RZ, !P0 ;  /* 0x000000ff1d357207 */ /* 0x004fe40004000000 */
[----:B------:R-:W-:-:S03]  /*1d00*/  SHF.R.S32.HI R0, RZ, 0x1f, R29 ;  /* 0x0000001fff007819 */ /* 0x000fc6000001141d */
[----:B------:R-:W-:Y:S01]  /*1d10*/  IMAD.WIDE.U32 R56, R53, UR4, R6 ;  /* 0x0000000435387c25 */ /* 0x000fe2000f8e0006 */
[----:B------:R-:W-:Y:S01]  /*1d20*/  SEL R12, R0, RZ, !P0 ;  /* 0x000000ff000c7207 */ /* 0x000fe20004000000 */
[----:B------:R-:W0:Y:S04]  /*1d30*/  LDC.64 R6, c[0x0][0x3d8] ;  /* 0x0000f600ff067b82 */ /* 0x000e280000000a00 */
[----:B------:R-:W-:-:S04]  /*1d40*/  IMAD R0, R12, UR4, RZ ;  /* 0x000000040c007c24 */ /* 0x000fc8000f8e02ff */
[----:B------:R-:W-:Y:S01]  /*1d50*/  IMAD R77, R53, UR5, R0 ;  /* 0x00000005354d7c24 */ /* 0x000fe2000f8e0200 */
[----:B------:R-:W-:Y:S05]  /*1d60*/  @!P6 WARPSYNC.ALL ;  /* 0x000000000000e948 */ /* 0x000fea0003800000 */
[----:B------:R-:W-:Y:S01]  /*1d70*/  ULDC.64 UR4, c[0x0][0x320] ;  /* 0x0000c80000047ab9 */ /* 0x000fe20000000a00 */
[-C--:B------:R-:W-:Y:S02]  /*1d80*/  IMAD R0, R38, R4.reuse, RZ ;  /* 0x0000000426007224 */ /* 0x080fe400078e02ff */
[----:B------:R-:W-:Y:S02]  /*1d90*/  IMAD R3, R8, UR4, RZ ;  /* 0x0000000408037c24 */ /* 0x000fe4000f8e02ff */
[----:B------:R-:W-:-:S04]  /*1da0*/  IMAD.WIDE.U32 R8, R19, R4, R16 ;  /* 0x0000000413087225 */ /* 0x000fc800078e0010 */
[----:B------:R-:W-:Y:S01]  /*1db0*/  IMAD R0, R19, R5, R0 ;  /* 0x0000000513007224 */ /* 0x000fe200078e0200 */
[----:B------:R-:W-:Y:S01]  /*1dc0*/  IADD3 R76, P0, R56, R8, RZ ;  /* 0x00000008384c7210 */ /* 0x000fe20007f1e0ff */
[----:B------:R-:W-:Y:S02]  /*1dd0*/  IMAD.IADD R77, R57, 0x1, R77 ;  /* 0x00000001394d7824 */ /* 0x000fe400078e024d */
[C---:B------:R-:W-:Y:S02]  /*1de0*/  IMAD R3, R154.reuse, UR5, R3 ;  /* 0x000000059a037c24 */ /* 0x040fe4000f8e0203 */
[----:B------:R-:W-:Y:S01]  /*1df0*/  IMAD.WIDE.U32 R10, R154, UR4, R16 ;  /* 0x000000049a0a7c25 */ /* 0x000fe2000f8e0010 */
[----:B------:R-:W-:Y:S01]  /*1e00*/  ULDC.64 UR4, c[0x0][0x328] ;  /* 0x0000ca0000047ab9 */ /* 0x000fe20000000a00 */
[----:B------:R-:W-:Y:S02]  /*1e10*/  IADD3.X R75, R77, R9, R0, P0, !PT ;  /* 0x000000094d4b7210 */ /* 0x000fe400007fe400 */
[----:B------:R-:W-:Y:S01]  /*1e20*/  IMAD.IADD R11, R11, 0x1, R3 ;  /* 0x000000010b0b7824 */ /* 0x000fe200078e0203 */
[----:B------:R-:W-:Y:S01]  /*1e30*/  ISETP.GE.AND P0, PT, R16, R35, PT ;  /* 0x000000231000720c */ /* 0x000fe20003f06270 */
[----:B------:R-:W-:-:S02]  /*1e40*/  IMAD R3, R12, UR4, RZ ;  /* 0x000000040c037c24 */ /* 0x000fc4000f8e02ff */
[-C--:B0-----:R-:W-:Y:S02]  /*1e50*/  IMAD R0, R38, R6.reuse, RZ ;  /* 0x0000000626007224 */ /* 0x081fe400078e02ff */
[----:B------:R-:W-:Y:S01]  /*1e60*/  IMAD R33, R53, UR5, R3 ;  /* 0x0000000535217c24 */ /* 0x000fe2000f8e0203 */
[----:B------:R-:W-:Y:S01]  /*1e70*/  SEL R3, R35, RZ, P0 ;  /* 0x000000ff23037207 */ /* 0x000fe20000000000 */
[C---:B------:R-:W-:Y:S02]  /*1e80*/  IMAD R21, R19.reuse, R7, R0 ;  /* 0x0000000713157224 */ /* 0x040fe400078e0200 */
[----:B------:R-:W-:Y:S01]  /*1e90*/  IMAD.WIDE.U32 R12, R19, R6, R16 ;  /* 0x00000006130c7225 */ /* 0x000fe200078e0010 */
[----:B------:R-:W-:-:S03]  /*1ea0*/  LOP3.LUT P2, RZ, R41, 0x4, RZ, 0xc0, !PT ;  /* 0x0000000429ff7812 */ /* 0x000fc6000784c0ff */
[-C--:B------:R-:W-:Y:S02]  /*1eb0*/  IMAD R0, R38, R68.reuse, RZ ;  /* 0x0000004426007224 */ /* 0x080fe400078e02ff */
[----:B------:R-:W-:Y:S02]  /*1ec0*/  IMAD.IADD R31, R21, 0x1, R13 ;  /* 0x00000001151f7824 */ /* 0x000fe400078e020d */
[----:B------:R-:W-:Y:S01]  /*1ed0*/  IMAD.WIDE.U32 R52, R53, UR4, R10 ;  /* 0x0000000435347c25 */ /* 0x000fe2000f8e000a */
[----:B---3--:R-:W-:Y:S01]  /*1ee0*/  LOP3.LUT R36, R36, 0xfffffffb, RZ, 0xc0, !PT ;  /* 0xfffffffb24247812 */ /* 0x008fe200078ec0ff */
[----:B------:R-:W-:Y:S02]  /*1ef0*/  ULDC UR4, c[0x0][0x2e4] ;  /* 0x0000b90000047ab9 */ /* 0x000fe40000000800 */
[C---:B------:R-:W-:Y:S02]  /*1f00*/  IMAD R13, R19.reuse, R69, R0 ;  /* 0x00000045130d7224 */ /* 0x040fe400078e0200 */
[----:B------:R-:W-:-:S04]  /*1f10*/  IMAD.WIDE.U32 R10, R19, R68, R54 ;  /* 0x00000044130a7225 */ /* 0x000fc800078e0036 */
[----:B------:R-:W-:Y:S02]  /*1f20*/  IMAD.IADD R3, R16, 0x1, R3 ;  /* 0x0000000110037824 */ /* 0x000fe400078e0203 */
[----:B------:R-:W-:-:S04]  /*1f30*/  IMAD.WIDE.U32 R8, R19, R6, R54 ;  /* 0x0000000613087225 */ /* 0x000fc800078e0036 */
[----:B------:R-:W-:Y:S01]  /*1f40*/  IMAD.IADD R15, R13, 0x1, R15 ;  /* 0x000000010d0f7824 */ /* 0x000fe200078e020f */
[----:B------:R-:W-:Y:S01]  /*1f50*/  SHF.R.S32.HI R0, RZ, 0x1f, R3 ;  /* 0x0000001fff007819 */ /* 0x000fe20000011403 */
[----:B------:R-:W-:Y:S01]  /*1f60*/  IMAD.IADD R13, R11, 0x1, R13 ;  /* 0x000000010b0d7824 */ /* 0x000fe200078e020d */
[----:B-----5:R-:W-:Y:S01]  /*1f70*/  SHF.R.S32.HI R11, RZ, 0x1f, R24 ;  /* 0x0000001fff0b7819 */ /* 0x020fe20000011418 */
[----:B------:R-:W-:Y:S02]  /*1f80*/  IMAD.MOV.U32 R30, RZ, RZ, R12 ;  /* 0x000000ffff1e7224 */ /* 0x000fe400078e000c */
[----:B------:R-:W-:Y:S01]  /*1f90*/  IMAD.IADD R9, R9, 0x1, R21 ;  /* 0x0000000109097824 */ /* 0x000fe200078e0215 */
[----:B------:R-:W-:Y:S01]  /*1fa0*/  LEA.HI R3, R0, R3, RZ, 0x3 ;  /* 0x0000000300037211 */ /* 0x000fe200078f18ff */
[-C--:B------:R-:W-:Y:S01]  /*1fb0*/  IMAD R0, R11, R6.reuse, RZ ;  /* 0x000000060b007224 */ /* 0x080fe200078e02ff */
[----:B------:R-:W-:Y:S01]  /*1fc0*/  @P2 LOP3.LUT R36, R36, 0x4, RZ, 0xfc, !PT ;  /* 0x0000000424242812 */ /* 0x000fe200078efcff */
[----:B------:R-:W-:Y:S01]  /*1fd0*/  IMAD.SHL.U32 R70, R41, 0x40, RZ ;  /* 0x0000004029467824 */ /* 0x000fe200078e00ff */
[----:B------:R-:W-:Y:S01]  /*1fe0*/  SHF.L.U64.HI R72, R6, 0x7, R7 ;  /* 0x0000000706487819 */ /* 0x000fe20000010207 */
[----:B------:R-:W-:-:S04]  /*1ff0*/  IMAD.WIDE.U32 R30, R24, R6, R30 ;  /* 0x00000006181e7225 */ /* 0x000fc800078e001e */
[----:B------:R-:W-:-:S04]  /*2000*/  IMAD.WIDE.U32 R20, R24, R6, R8 ;  /* 0x0000000618147225 */ /* 0x000fc800078e0008 */
[----:B------:R-:W-:Y:S01]  /*2010*/  IMAD.SHL.U32 R71, R6, 0x80, RZ ;  /* 0x0000008006477824 */ /* 0x000fe200078e00ff */
[C---:B------:R-:W-:Y:S01]  /*2020*/  IADD3 R6, P1, R19.reuse, R32, RZ ;  /* 0x0000002013067210 */ /* 0x040fe20007f3e0ff */
[----:B------:R0:W-:Y:S01]  /*2030*/  STL [R1+0x8], R36 ;  /* 0x0000082401007387 */ /* 0x0001e20000100800 */
[----:B------:R-:W-:Y:S01]  /*2040*/  IMAD R5, R24, R7, R0 ;  /* 0x0000000718057224 */ /* 0x000fe200078e0200 */
[----:B------:R-:W-:Y:S02]  /*2050*/  LOP3.LUT R70, R70, 0x1c0, RZ, 0xc0, !PT ;  /* 0x000001c046467812 */ /* 0x000fe400078ec0ff */
[----:B------:R-:W-:Y:S02]  /*2060*/  IMAD.X R7, R38, 0x1, R37, P1 ;  /* 0x0000000126077824 */ /* 0x000fe400008e0625 */
[----:B------:R-:W-:Y:S01]  /*2070*/  VIADD R38, R19, 0x60 ;  /* 0x0000006013267836 */ /* 0x000fe20000000000 */
[----:B0-----:R-:W-:Y:S02]  /*2080*/  SHF.R.S32.HI R36, RZ, 0x1f, R40 ;  /* 0x0000001fff247819 */ /* 0x001fe40000011428 */
[----:B------:R-:W-:-:S02]  /*2090*/  SHF.R.U32.HI R67, RZ, 0x3, R70 ;  /* 0x00000003ff437819 */ /* 0x000fc40000011646 */
[----:B------:R-:W-:Y:S02]  /*20a0*/  LOP3.LUT R0, R70, 0x18, R16, 0xf8, !PT ;  /* 0x0000001846007812 */ /* 0x000fe400078ef810 */
[----:B------:R-:W-:Y:S01]  /*20b0*/  LEA.HI R36, R36, R40, RZ, 0x5 ;  /* 0x0000002824247211 */ /* 0x000fe200078f28ff */
[----:B------:R-:W-:Y:S01]  /*20c0*/  IMAD.SHL.U32 R38, R38, 0x40, RZ ;  /* 0x0000004026267824 */ /* 0x000fe200078e00ff */
[----:B------:R-:W-:Y:S02]  /*20d0*/  LOP3.LUT R0, R0, R67, RZ, 0x3c, !PT ;  /* 0x0000004300007212 */ /* 0x000fe400078e3cff */
[----:B------:R-:W-:Y:S02]  /*20e0*/  SHF.R.S32.HI R36, RZ, 0x5, R36 ;  /* 0x00000005ff247819 */ /* 0x000fe40000011424 */
[----:B------:R-:W-:Y:S02]  /*20f0*/  LOP3.LUT R38, R38, 0x1c0, RZ, 0xc0, !PT ;  /* 0x000001c026267812 */ /* 0x000fe400078ec0ff */
[--C-:B------:R-:W-:Y:S01]  /*2100*/  SHF.R.S32.HI R60, RZ, 0x3, R3.reuse ;  /* 0x00000003ff3c7819 */ /* 0x100fe20000011403 */
[----:B------:R-:W-:Y:S01]  /*2110*/  IMAD R63, R36, 0x200, R0 ;  /* 0x00000200243f7824 */ /* 0x000fe200078e0200 */
[----:B------:R-:W-:-:S02]  /*2120*/  LOP3.LUT R0, R70, 0x38, R3, 0xf8, !PT ;  /* 0x0000003846007812 */ /* 0x000fc400078ef803 */
[----:B------:R-:W-:Y:S02]  /*2130*/  LOP3.LUT R59, R3, 0xfffffff8, RZ, 0xc0, !PT ;  /* 0xfffffff8033b7812 */ /* 0x000fe400078ec0ff */
[----:B------:R-:W-:Y:S01]  /*2140*/  LOP3.LUT R3, R38, 0x38, R3, 0xf8, !PT ;  /* 0x0000003826037812 */ /* 0x000fe200078ef803 */
[----:B------:R-:W-:-:S04]  /*2150*/  VIADD R38, R19, 0x60 ;  /* 0x0000006013267836 */ /* 0x000fc80000000000 */
[----:B------:R-:W-:Y:S02]  /*2160*/  IMAD.SHL.U32 R38, R38, 0x40, RZ ;  /* 0x0000004026267824 */ /* 0x000fe400078e00ff */
[----:B------:R-:W-:-:S03]  /*2170*/  IMAD R11, R11, R68, RZ ;  /* 0x000000440b0b7224 */ /* 0x000fc600078e02ff */
[----:B------:R-:W-:Y:S01]  /*2180*/  LOP3.LUT R38, R38, 0x1c0, RZ, 0xc0, !PT ;  /* 0x000001c026267812 */ /* 0x000fe200078ec0ff */
[----:B------:R-:W-:-:S03]  /*2190*/  IMAD.MOV.U32 R12, RZ, RZ, R10 ;  /* 0x000000ffff0c7224 */ /* 0x000fc600078e000a */
[----:B------:R-:W-:Y:S01]  /*21a0*/  SHF.R.U32.HI R38, RZ, 0x3, R38 ;  /* 0x00000003ff267819 */ /* 0x000fe20000011626 */
[----:B------:R-:W-:Y:S01]  /*21b0*/  IMAD R29, R24, R69, R11 ;  /* 0x00000045181d7224 */ /* 0x000fe200078e020b */
[----:B------:R-:W-:Y:S01]  /*21c0*/  LOP3.LUT R0, R0, R67, RZ, 0x3c, !PT ;  /* 0x0000004300007212 */ /* 0x000fe200078e3cff */
[----:B------:R-:W-:Y:S01]  /*21d0*/  IMAD.WIDE.U32 R10, R24, R68, R14 ;  /* 0x00000044180a7225 */ /* 0x000fe200078e000e */
[----:B------:R-:W-:-:S03]  /*21e0*/  LOP3.LUT R3, R3, R38, RZ, 0x3c, !PT ;  /* 0x0000002603037212 */ /* 0x000fc600078e3cff */
[----:B------:R-:W-:Y:S01]  /*21f0*/  IMAD.WIDE.U32 R8, R24, R68, R12 ;  /* 0x0000004418087225 */ /* 0x000fe200078e000c */
[----:B------:R-:W-:Y:S02]  /*2200*/  SHF.L.U64.HI R69, R68, 0x7, R69 ;  /* 0x0000000744457819 */ /* 0x000fe40000010245 */
[----:B------:R-:W-:Y:S01]  /*2210*/  ISETP.GE.AND P1, PT, R16, UR4, PT ;  /* 0x0000000410007c0c */ /* 0x000fe2000bf26270 */
[----:B------:R-:W-:Y:S01]  /*2220*/  IMAD.IADD R62, R5, 0x1, R31 ;  /* 0x00000001053e7824 */ /* 0x000fe200078e021f */
[----:B------:R-:W-:Y:S01]  /*2230*/  @!P6 BAR.SYNC.DEFER_BLOCKING 0x9, 0x100 ;  /* 0x024400000000eb1d */ /* 0x000fe20000010000 */
[----:B------:R-:W-:Y:S01]  /*2240*/  IMAD.IADD R61, R29, 0x1, R11 ;  /* 0x000000011d3d7824 */ /* 0x000fe200078e020b */
[----:B------:R-:W-:Y:S01]  /*2250*/  ISETP.GE.AND P2, PT, R66, UR4, PT ;  /* 0x0000000442007c0c */ /* 0x000fe2000bf46270 */
[----:B------:R-:W-:Y:S01]  /*2260*/  IMAD.IADD R58, R21, 0x1, R5 ;  /* 0x00000001153a7824 */ /* 0x000fe200078e0205 */
[----:B------:R-:W-:Y:S01]  /*2270*/  SHF.R.S32.HI R5, RZ, 0x1f, R59 ;  /* 0x0000001fff057819 */ /* 0x000fe2000001143b */
[----:B------:R-:W-:-:S02]  /*2280*/  IMAD R4, R36, 0x200, R0 ;  /* 0x0000020024047824 */ /* 0x000fc400078e0200 */
[----:B------:R-:W-:Y:S02]  /*2290*/  IMAD.SHL.U32 R68, R68, 0x80, RZ ;  /* 0x0000008044447824 */ /* 0x000fe400078e00ff */
[----:B------:R-:W-:Y:S02]  /*22a0*/  IMAD.IADD R29, R9, 0x1, R29 ;  /* 0x00000001091d7824 */ /* 0x000fe400078e021d */
[----:B----4-:R-:W-:Y:S02]  /*22b0*/  IMAD.IADD R3, R34, 0x1, R3 ;  /* 0x0000000122037824 */ /* 0x010fe400078e0203 */
[----:B------:R-:W-:-:S07]  /*22c0*/  IMAD.IADD R0, R53, 0x1, R33 ;  /* 0x0000000135007824 */ /* 0x000fce00078e0221 */
.L_x_12429:
[----:B------:R-:W2:Y:S01]  /*22d0*/  LDL R34, [R1+0x1c] ;  /* 0x00001c0001227983 */ /* 0x000ea20000100800 */
[----:B------:R-:W0:Y:S03]  /*22e0*/  LDC.64 R86, c[0x0][0x2f0] ;  /* 0x0000bc00ff567b82 */ /* 0x000e260000000a00 */
[----:B------:R-:W3:Y:S01]  /*22f0*/  LDL.LU R33, [R1+0x8] ;  /* 0x0000080001217983 */ /* 0x000ee20000300800 */
[----:B------:R-:W-:Y:S01]  /*2300*/  VIADD R26, R26, 0xffffffff ;  /* 0xffffffff1a1a7836 */ /* 0x000fe20000000000 */
[----:B------:R-:W-:Y:S05]  /*2310*/  YIELD ;  /* 0x0000000000007946 */ /* 0x000fea0003800000 */
[----:B------:R-:W1:Y:S01]  /*2320*/  LDC.64 R80, c[0x0][0x2d8] ;  /* 0x0000b600ff507b82 */ /* 0x000e620000000a00 */
[----:B------:R-:W-:Y:S01]  /*2330*/  SHF.R.S32.HI R32, RZ, 0x1f, R26 ;  /* 0x0000001fff207819 */ /* 0x000fe2000001141a */
[-C--:B------:R-:W-:Y:S01]  /*2340*/  IMAD R12, R74, R26.reuse, RZ ;  /* 0x0000001a4a0c7224 */ /* 0x080fe200078e02ff */
[----:B------:R-:W-:Y:S01]  /*2350*/  BSSY B0, `(.L_x_12380) ;  /* 0x00002f7000007945 */ /* 0x000fe20003800000 */
[----:B------:R-:W-:-:S04]  /*2360*/  IMAD.WIDE.U32 R84, R73, R26, RZ ;  /* 0x0000001a49547225 */ /* 0x000fc800078e00ff */
[----:B------:R-:W-:Y:S01]  /*2370*/  IMAD R13, R32, R73, R12 ;  /* 0x00000049200d7224 */ /* 0x000fe200078e020c */
[----:B------:R-:W4:Y:S01]  /*2380*/  LDC R88, c[0x0][0x3d4] ;  /* 0x0000f500ff587b82 */ /* 0x000f220000000800 */
[----:B------:R-:W-:Y:S02]  /*2390*/  IMAD R82, R22, 0x2000, R63 ;  /* 0x0000200016527824 */ /* 0x000fe400078e023f */
[----:B------:R-:W-:Y:S02]  /*23a0*/  IMAD.IADD R85, R85, 0x1, R13 ;  /* 0x0000000155557824 */ /* 0x000fe400078e020d */
[----:B0-----:R-:W-:Y:S02]  /*23b0*/  IMAD R15, R87, 0x60, RZ ;  /* 0x00000060570f7824 */ /* 0x001fe400078e02ff */
[----:B------:R-:W-:-:S03]  /*23c0*/  IMAD.WIDE.U32 R12, R86, 0x60, R84 ;  /* 0x00000060560c7825 */ /* 0x000fc600078e0054 */
[C---:B------:R-:W-:Y:S02]  /*23d0*/  IADD3 R14, P4, R76.reuse, R12, RZ ;  /* 0x0000000c4c0e7210 */ /* 0x040fe40007f9e0ff */
[----:B------:R-:W-:Y:S02]  /*23e0*/  IADD3 R12, P3, R76, R84, RZ ;  /* 0x000000544c0c7210 */ /* 0x000fe40007f7e0ff */
[----:B------:R-:W-:Y:S02]  /*23f0*/  IADD3.X R13, R75, R13, R15, P4, !PT ;  /* 0x0000000d4b0d7210 */ /* 0x000fe400027fe40f */
[-C--:B-1----:R-:W-:Y:S01]  /*2400*/  LEA R36, P4, R14, R80.reuse, 0x1 ;  /* 0x000000500e247211 */ /* 0x082fe200078808ff */
[----:B------:R-:W-:Y:S01]  /*2410*/  IMAD.X R15, R85, 0x1, R75, P3 ;  /* 0x00000001550f7824 */ /* 0x000fe200018e064b */
[----:B------:R-:W-:Y:S02]  /*2420*/  LEA R38, P3, R12, R80, 0x1 ;  /* 0x000000500c267211 */ /* 0x000fe400078608ff */
[----:B------:R-:W-:-:S02]  /*2430*/  LEA.HI.X R37, R14, R81, R13, 0x1, P4 ;  /* 0x000000510e257211 */ /* 0x000fc400020f0c0d */
[----:B------:R-:W-:Y:S02]  /*2440*/  ISETP.GT.AND P4, PT, R26, R27, PT ;  /* 0x0000001b1a00720c */ /* 0x000fe40003f84270 */
[----:B------:R-:W-:Y:S01]  /*2450*/  LEA.HI.X R39, R12, R81, R15, 0x1, P3 ;  /* 0x000000510c277211 */ /* 0x000fe200018f0c0f */
[----:B------:R-:W-:Y:S01]  /*2460*/  VIADD R12, R82, 0x20 ;  /* 0x00000020520c7836 */ /* 0x000fe20000000000 */
[----:B----4-:R-:W-:Y:S02]  /*2470*/  ISETP.GE.AND P3, PT, R88, 0x1, PT ;  /* 0x000000015800780c */ /* 0x010fe40003f66270 */
[----:B--2---:R-:W-:Y:S02]  /*2480*/  LOP3.LUT P5, RZ, R34, 0x4, RZ, 0xc0, !PT ;  /* 0x0000000422ff7812 */ /* 0x004fe400078ac0ff */
[----:B---3--:R-:W-:-:S05]  /*2490*/  LOP3.LUT R33, R33, 0xfffffffd, RZ, 0xc0, !PT ;  /* 0xfffffffd21217812 */ /* 0x008fca00078ec0ff */
[----:B------:R-:W-:-:S05]  /*24a0*/  @P4 LOP3.LUT R33, R33, 0x2, RZ, 0xfc, !PT ;  /* 0x0000000221214812 */ /* 0x000fca00078efcff */
[----:B------:R0:W-:Y:S01]  /*24b0*/  STL [R1+0x8], R33 ;  /* 0x0000082101007387 */ /* 0x0001e20000100800 */
        /* <DEDUP_REMOVED lines=49> */
.L_x_12384:
[----:B------:R-:W-:Y:S05]  /*27d0*/  BSYNC B1 ;  /* 0x0000000000017941 */ /* 0x000fea0003800000 */
.L_x_12383:
        /* <DEDUP_REMOVED lines=35> */
.L_x_12386:
[----:B------:R-:W-:Y:S05]  /*2a10*/  BSYNC B1 ;  /* 0x0000000000017941 */ /* 0x000fea0003800000 */
.L_x_12385:
        /* <DEDUP_REMOVED lines=33> */
.L_x_12387:
[----:B------:R-:W-:Y:S01]  /*2c30*/  IMAD R78, R22, 0x8, R2 ;  /* 0x00000008164e7824 */ /* 0x000fe200078e0202 */
[----:B------:R-:W-:Y:S01]  /*2c40*/  SHF.L.U32 R90, R156, 0x1f, RZ ;  /* 0x0000001f9c5a7819 */ /* 0x000fe200000006ff */
[----:B------:R-:W-:Y:S03]  /*2c50*/  BSSY B1, `(.L_x_12388) ;  /* 0x0000003000017945 */ /* 0x000fe60003800000 */
[----:B------:R-:W0:Y:S02]  /*2c60*/  SYNCS.PHASECHK.TRANS64.TRYWAIT P6, [R78+URZ+0x16890], R90 ;  /* 0x0168905a4e0075a7 */ /* 0x000e2400080c017f */
[----:B0-----:R-:W-:Y:S05]  /*2c70*/  @!P6 BRA `(.L_x_12389) ;  /* 0x000001400004e947 */ /* 0x001fea0003800000 */
.L_x_12629:
[----:B------:R-:W-:Y:S05]  /*2c80*/  BSYNC B1 ;  /* 0x0000000000017941 */ /* 0x000fea0003800000 */
.L_x_12388:
        /* <DEDUP_REMOVED lines=8> */
[--C-:B------:R-:W-:Y:S02]  /*2d10*/  SHF.R.U64 R100, R84, 0x10, R85.reuse ;  /* 0x0000001054647819 */ /* 0x100fe40000001255 */
[----:B------:R-:W-:Y:S02]  /*2d20*/  SHF.R.U32.HI R102, RZ, 0x10, R85 ;  /* 0x00000010ff667819 */ /* 0x000fe40000011655 */
[--C-:B------:R-:W-:Y:S02]  /*2d30*/  SHF.R.U64 R96, R80, 0x10, R81.reuse ;  /* 0x0000001050607819 */ /* 0x100fe40000001251 */
[----:B------:R-:W-:Y:S01]  /*2d40*/  SHF.R.U32.HI R98, RZ, 0x10, R81 ;  /* 0x00000010ff627819 */ /* 0x000fe20000011651 */
[----:B--2---:R-:W-:Y:S01]  /*2d50*/  IMAD.U32 R81, R14, 0x10000, RZ ;  /* 0x000100000e517824 */ /* 0x004fe200078e00ff */
[----:B------:R-:W-:Y:S02]  /*2d60*/  PRMT R100, R46, 0x5432, R100 ;  /* 0x000054322e647816 */ /* 0x000fe40000000064 */
[----:B------:R-:W-:-:S02]  /*2d70*/  PRMT R102, R47, 0x5432, R102 ;  /* 0x000054322f667816 */ /* 0x000fc40000000066 */
[----:B------:R-:W-:Y:S02]  /*2d80*/  PRMT R96, R44, 0x5432, R96 ;  /* 0x000054322c607816 */ /* 0x000fe40000000060 */
[----:B------:R-:W-:Y:S01]  /*2d90*/  PRMT R98, R45, 0x5432, R98 ;  /* 0x000054322d627816 */ /* 0x000fe20000000062 */
[----:B------:R-:W-:Y:S01]  /*2da0*/  IMAD.U32 R103, R102, 0x10000, RZ ;  /* 0x0001000066677824 */ /* 0x000fe200078e00ff */
[----:B------:R-:W-:Y:S02]  /*2db0*/  LOP3.LUT R80, R13, 0xffff0000, RZ, 0xc0, !PT ;  /* 0xffff00000d507812 */ /* 0x000fe400078ec0ff */
[----:B------:R-:W-:Y:S01]  /*2dc0*/  LOP3.LUT R101, R100, 0xffff0000, RZ, 0xc0, !PT ;  /* 0xffff000064657812 */ /* 0x000fe200078ec0ff */
[----:B------:R-:W-:Y:S01]  /*2dd0*/  IMAD.U32 R99, R98, 0x10000, RZ ;  /* 0x0001000062637824 */ /* 0x000fe200078e00ff */
[----:B------:R-:W-:Y:S01]  /*2de0*/  LOP3.LUT R84, R14, 0xffff0000, RZ, 0xc0, !PT ;  /* 0xffff00000e547812 */ /* 0x000fe200078ec0ff */
[C---:B------:R-:W-:Y:S01]  /*2df0*/  IMAD.U32 R14, R15.reuse, 0x10000, RZ ;  /* 0x000100000f0e7824 */ /* 0x040fe200078e00ff */
[----:B------:R-:W-:Y:S01]  /*2e00*/  LOP3.LUT R85, R15, 0xffff0000, RZ, 0xc0, !PT ;  /* 0xffff00000f557812 */ /* 0x000fe200078ec0ff */
[----:B------:R-:W-:Y:S01]  /*2e10*/  IMAD.U32 R15, R13, 0x10000, RZ ;  /* 0x000100000d0f7824 */ /* 0x000fe200078e00ff */
[----:B------:R-:W-:Y:S01]  /*2e20*/  LOP3.LUT R97, R96, 0xffff0000, RZ, 0xc0, !PT ;  /* 0xffff000060617812 */ /* 0x000fe200078ec0ff */
[----:B------:R-:W-:Y:S01]  /*2e30*/  FMUL.FTZ R104, R80, R101 ;  /* 0x0000006550687220 */ /* 0x000fe20000410000 */
[----:B------:R-:W-:Y:S01]  /*2e40*/  LOP3.LUT R102, R102, 0xffff0000, RZ, 0xc0, !PT ;  /* 0xffff000066667812 */ /* 0x000fe200078ec0ff */
[----:B------:R-:W-:Y:S01]  /*2e50*/  IMAD.U32 R13, R12, 0x10000, RZ ;  /* 0x000100000c0d7824 */ /* 0x000fe200078e00ff */
[----:B------:R-:W-:Y:S01]  /*2e60*/  LOP3.LUT R98, R98, 0xffff0000, RZ, 0xc0, !PT ;  /* 0xffff000062627812 */ /* 0x000fe200078ec0ff */
[-C--:B------:R-:W-:Y:S01]  /*2e70*/  FMUL.FTZ R80, R80, R97.reuse ;  /* 0x0000006150507220 */ /* 0x080fe20000410000 */
[----:B------:R-:W-:Y:S01]  /*2e80*/  FFMA.FTZ R104, R15, R97, -R104 ;  /* 0x000000610f687223 */ /* 0x000fe20000010868 */
[----:B------:R-:W-:Y:S01]  /*2e90*/  LOP3.LUT R12, R12, 0xffff0000, RZ, 0xc0, !PT ;  /* 0xffff00000c0c7812 */ /* 0x000fe200078ec0ff */
[----:B------:R-:W-:Y:S01]  /*2ea0*/  FMUL.FTZ R97, R85, R102 ;  /* 0x0000006655617220 */ /* 0x000fe20000410000 */
[----:B------:R-:W-:-:S02]  /*2eb0*/  IMAD.U32 R100, R100, 0x10000, RZ ;  /* 0x0001000064647824 */ /* 0x000fc400078e00ff */
[-C--:B------:R-:W-:Y:S01]  /*2ec0*/  FMUL.FTZ R85, R85, R98.reuse ;  /* 0x0000006255557220 */ /* 0x080fe20000410000 */
[----:B------:R-:W-:Y:S02]  /*2ed0*/  IMAD.U32 R96, R96, 0x10000, RZ ;  /* 0x0001000060607824 */ /* 0x000fe400078e00ff */
[----:B------:R-:W-:Y:S01]  /*2ee0*/  FFMA.FTZ R101, R15, R101, R80 ;  /* 0x000000650f657223 */ /* 0x000fe20000010050 */
[----:B------:R-:W-:Y:S01]  /*2ef0*/  FFMA.FTZ R97, R14, R98, -R97 ;  /* 0x000000620e617223 */ /* 0x000fe20000010861 */
[----:B------:R-:W-:Y:S01]  /*2f00*/  FMUL.FTZ R106, R84, R103 ;  /* 0x00000067546a7220 */ /* 0x000fe20000410000 */
[C---:B------:R-:W-:Y:S01]  /*2f10*/  FMUL.FTZ R80, R12.reuse, R100 ;  /* 0x000000640c507220 */ /* 0x040fe20000410000 */
[----:B------:R-:W-:Y:S01]  /*2f20*/  FMUL.FTZ R15, R12, R96 ;  /* 0x000000600c0f7220 */ /* 0x000fe20000410000 */
        /* <DEDUP_REMOVED lines=11> */
.L_x_12395:
[----:B------:R-:W-:Y:S05]  /*2fe0*/  BSYNC B3 ;  /* 0x0000000000037941 */ /* 0x000fea0003800000 */
.L_x_12394:
[----:B--2---:R1:W-:Y:S02]  /*2ff0*/  STG.E.128 desc[UR40][R38.64], R12 ;  /* 0x0000000c26007986 */ /* 0x0043e4000c101d28 */
.L_x_12393:
[----:B------:R-:W-:Y:S05]  /*3000*/  BSYNC B2 ;  /* 0x0000000000027941 */ /* 0x000fea0003800000 */
.L_x_12392:
[----:B------:R-:W-:Y:S05]  /*3010*/  @P2 BRA `(.L_x_12391) ;  /* 0x0000000000d42947 */ /* 0x000fea0003800000 */
[----:B-1----:R1:W2:Y:S01]  /*3020*/  LDS.128 R12, [R79+0xe000] ;  /* 0x00e000004f0c7984 */ /* 0x0022a20000000c00 */
        /* <DEDUP_REMOVED lines=50> */
.L_x_12397:
[----:B------:R-:W-:Y:S05]  /*3350*/  BSYNC B2 ;  /* 0x0000000000027941 */ /* 0x000fea0003800000 */
.L_x_12396:
[----:B--2---:R2:W-:Y:S02]  /*3360*/  STG.E.128 desc[UR40][R38.64+0x40], R12 ;  /* 0x0000400c26007986 */ /* 0x0045e4000c101d28 */
.L_x_12391:
[----:B------:R-:W-:Y:S05]  /*3370*/  BSYNC B1 ;  /* 0x0000000000017941 */ /* 0x000fea0003800000 */
.L_x_12390:
        /* <DEDUP_REMOVED lines=53> */
.L_x_12402:
[----:B------:R-:W-:Y:S05]  /*36d0*/  BSYNC B2 ;  /* 0x0000000000027941 */ /* 0x000fea0003800000 */
.L_x_12401:
[----:B--2---:R3:W-:Y:S02]  /*36e0*/  STG.E.128 desc[UR40][R36.64], R12 ;  /* 0x0000000c24007986 */ /* 0x0047e4000c101d28 */
.L_x_12400:
[----:B------:R-:W-:Y:S05]  /*36f0*/  BSYNC B1 ;  /* 0x0000000000017941 */ /* 0x000fea0003800000 */
.L_x_12399:
        /* <DEDUP_REMOVED lines=52> */
.L_x_12404:
[----:B------:R-:W-:Y:S05]  /*3a40*/  BSYNC B1 ;  /* 0x0000000000017941 */ /* 0x000fea0003800000 */
.L_x_12403:
[----:B--2---:R1:W-:Y:S01]  /*3a50*/  STG.E.128 desc[UR40][R36.64+0x40], R12 ;  /* 0x0000400c24007986 */ /* 0x0043e2000c101d28 */
[----:B------:R-:W-:Y:S05]  /*3a60*/  BRA `(.L_x_12398) ;  /* 0x0000001800147947 */ /* 0x000fea0003800000 */
.L_x_12382:
[C---:B------:R-:W-:Y:S02]  /*3a70*/  ISETP.GE.AND P3, PT, R19.reuse, R83, PT ;  /* 0x000000531300720c */ /* 0x040fe40003f66270 */
[----:B------:R-:W-:Y:S02]  /*3a80*/  CS2R R34, SRZ ;  /* 0x0000000000227805 */ /* 0x000fe4000001ff00 */
[----:B0-----:R-:W-:Y:S01]  /*3a90*/  CS2R R32, SRZ ;  /* 0x0000000000207805 */ /* 0x001fe2000001ff00 */
        /* <DEDUP_REMOVED lines=45> */
.L_x_12406:
[----:B------:R-:W-:Y:S05]  /*3d70*/  BSYNC B1 ;  /* 0x0000000000017941 */ /* 0x000fea0003800000 */
.L_x_12405:
        /* <DEDUP_REMOVED lines=35> */
.L_x_12407:
[----:B------:R-:W-:Y:S01]  /*3fb0*/  IMAD R78, R22, 0x8, R2 ;  /* 0x00000008164e7824 */ /* 0x000fe200078e0202 */
[----:B------:R-:W-:Y:S01]  /*3fc0*/  SHF.L.U32 R90, R156, 0x1f, RZ ;  /* 0x0000001f9c5a7819 */ /* 0x000fe200000006ff */
[----:B------:R-:W0:Y:S01]  /*3fd0*/  LDC R91, c[0x0][0x2e4] ;  /* 0x0000b900ff5b7b82 */ /* 0x000e220000000800 */
[----:B------:R-:W-:Y:S02]  /*3fe0*/  BSSY B1, `(.L_x_12408) ;  /* 0x0000004000017945 */ /* 0x000fe40003800000 */
[----:B------:R-:W1:Y:S01]  /*3ff0*/  SYNCS.PHASECHK.TRANS64.TRYWAIT P5, [R78+URZ+0x16890], R90 ;  /* 0x0168905a4e0075a7 */ /* 0x000e6200080a017f */
[----:B0-----:R-:W-:Y:S01]  /*4000*/  IMAD.IADD R93, R91, 0x1, -R64 ;  /* 0x000000015b5d7824 */ /* 0x001fe200078e0a40 */
[----:B-1----:R-:W-:Y:S06]  /*4010*/  @!P5 BRA `(.L_x_12409) ;  /* 0x0000012c0030d947 */ /* 0x002fec0003800000 */
.L_x_12630:
[----:B------:R-:W-:Y:S05]  /*4020*/  BSYNC B1 ;  /* 0x0000000000017941 */ /* 0x000fea0003800000 */
.L_x_12408:
        /* <DEDUP_REMOVED lines=11> */
[----:B------:R-:W-:Y:S01]  /*40e0*/  IMAD.IADD R96, R45, 0x1, R89 ;  /* 0x000000012d607824 */ /* 0x000fe200078e0259 */
[----:B------:R-:W-:-:S04]  /*40f0*/  SHF.R.S32.HI R45, RZ, 0x1f, R44 ;  /* 0x0000001fff2d7819 */ /* 0x000fc8000001142c */
[----:B------:R-:W-:Y:S02]  /*4100*/  LEA.HI R45, R45, R44, RZ, 0x4 ;  /* 0x0000002c2d2d7211 */ /* 0x000fe400078f20ff */
[----:B------:R-:W-:Y:S02]  /*4110*/  IADD3.X R94, R77, R96, R5, P5, P6 ;  /* 0x000000604d5e7210 */ /* 0x000fe40002fec405 */
[----:B------:R-:W-:-:S05]  /*4120*/  LEA.HI.SX32 R45, R45, R60, 0x1c ;  /* 0x0000003c2d2d7211 */ /* 0x000fca00078fe2ff */
[----:B------:R-:W-:Y:S02]  /*4130*/  IMAD.SHL.U32 R95, R45, 0x8, RZ ;  /* 0x000000082d5f7824 */ /* 0x000fe400078e00ff */
[----:B------:R-:W-:Y:S02]  /*4140*/  IMAD R45, R22, 0x2000, R4 ;  /* 0x00002000162d7824 */ /* 0x000fe400078e0204 */
[----:B-1----:R-:W-:Y:S01]  /*4150*/  VIADD R47, R46, 0xffffff80 ;  /* 0xffffff802e2f7836 */ /* 0x002fe20000000000 */
[----:B------:R-:W-:Y:S01]  /*4160*/  LOP3.LUT R44, R70, 0x38, R95, 0xf8, !PT ;  /* 0x00000038462c7812 */ /* 0x000fe200078ef85f */
[----:B------:R-:W-:-:S03]  /*4170*/  IMAD R45, R45, 0x2, R2 ;  /* 0x000000022d2d7824 */ /* 0x000fc600078e0202 */
[----:B------:R-:W-:Y:S02]  /*4180*/  SHF.R.S32.HI R46, RZ, 0x1f, R47 ;  /* 0x0000001fff2e7819 */ /* 0x000fe4000001142f */
[----:B------:R-:W-:Y:S02]  /*4190*/  LOP3.LUT R44, R44, R67, RZ, 0x3c, !PT ;  /* 0x000000432c2c7212 */ /* 0x000fe400078e3cff */
[----:B------:R-:W-:-:S04]  /*41a0*/  LEA.HI R46, R46, R47, RZ, 0x5 ;  /* 0x0000002f2e2e7211 */ /* 0x000fc800078f28ff */
[----:B------:R-:W-:-:S05]  /*41b0*/  SHF.R.S32.HI R46, RZ, 0x5, R46 ;  /* 0x00000005ff2e7819 */ /* 0x000fca000001142e */
[----:B------:R-:W-:-:S04]  /*41c0*/  IMAD R47, R46, 0x200, R44 ;  /* 0x000002002e2f7824 */ /* 0x000fc800078e022c */
[----:B------:R-:W-:-:S04]  /*41d0*/  IMAD R47, R22, 0x2000, R47 ;  /* 0x00002000162f7824 */ /* 0x000fc800078e022f */
[----:B------:R-:W-:Y:S02]  /*41e0*/  IMAD R48, R47, 0x2, R2 ;  /* 0x000000022f307824 */ /* 0x000fe400078e0202 */
[----:B------:R-:W1:Y:S04]  /*41f0*/  LDS.128 R44, [R45+0xe400] ;  /* 0x00e400002d2c7984 */ /* 0x000e680000000c00 */
[----:B------:R-:W2:Y:S01]  /*4200*/  LDS.128 R48, [R48+0xe400] ;  /* 0x00e4000030307984 */ /* 0x000ea20000000c00 */
[----:B------:R-:W-:Y:S05]  /*4210*/  @P4 BRA `(.L_x_12413) ;  /* 0x0000000400644947 */ /* 0x000fea0003800000 */
[--C-:B------:R-:W-:Y:S01]  /*4220*/  SHF.R.U64 R106, R14, 0x10, R15.reuse ;  /* 0x000000100e6a7819 */ /* 0x100fe2000000120f */
[----:B-1----:R-:W-:Y:S01]  /*4230*/  IMAD.U32 R109, R45, 0x10000, RZ ;  /* 0x000100002d6d7824 */ /* 0x002fe200078e00ff */
[----:B------:R-:W-:Y:S01]  /*4240*/  SHF.R.U32.HI R107, RZ, 0x10, R15 ;  /* 0x00000010ff6b7819 */ /* 0x000fe2000001160f */
[----:B--2---:R-:W-:Y:S01]  /*4250*/  IMAD.U32 R113, R49, 0x10000, RZ ;  /* 0x0001000031717824 */ /* 0x004fe200078e00ff */
[--C-:B------:R-:W-:Y:S02]  /*4260*/  SHF.R.U32.HI R112, RZ, 0x10, R33.reuse ;  /* 0x00000010ff707819 */ /* 0x100fe40000011621 */
[----:B------:R-:W-:Y:S01]  /*4270*/  SHF.R.U64 R15, R32, 0x10, R33 ;  /* 0x00000010200f7819 */ /* 0x000fe20000001221 */
[----:B------:R-:W-:Y:S01]  /*4280*/  IMAD.U32 R33, R46, 0x10000, RZ ;  /* 0x000100002e217824 */ /* 0x000fe200078e00ff */
[--C-:B------:R-:W-:Y:S01]  /*4290*/  SHF.R.U64 R108, R34, 0x10, R35.reuse ;  /* 0x00000010226c7819 */ /* 0x100fe20000001223 */
[----:B------:R-:W-:Y:S01]  /*42a0*/  IMAD.U32 R34, R50, 0x10000, RZ ;  /* 0x0001000032227824 */ /* 0x000fe200078e00ff */
[----:B------:R-:W-:Y:S01]  /*42b0*/  SHF.R.U32.HI R111, RZ, 0x10, R35 ;  /* 0x00000010ff6f7819 */ /* 0x000fe20000011623 */
[----:B------:R-:W-:Y:S01]  /*42c0*/  IMAD.U32 R35, R47, 0x10000, RZ ;  /* 0x000100002f237824 */ /* 0x000fe200078e00ff */
[----:B------:R-:W-:-:S02]  /*42d0*/  SHF.R.U32.HI R110, RZ, 0x10, R13 ;  /* 0x00000010ff6e7819 */ /* 0x000fc4000001160d */
[----:B------:R-:W-:Y:S02]  /*42e0*/  LOP3.LUT R14, R45, 0xffff0000, RZ, 0xc0, !PT ;  /* 0xffff00002d0e7812 */ /* 0x000fe400078ec0ff */
[----:B------:R-:W-:Y:S01]  /*42f0*/  LOP3.LUT R32, R47, 0xffff0000, RZ, 0xc0, !PT ;  /* 0xffff00002f207812 */ /* 0x000fe200078ec0ff */
[C---:B------:R-:W-:Y:S01]  /*4300*/  IMAD.U32 R47, R51.reuse, 0x10000, RZ ;  /* 0x00010000332f7824 */ /* 0x040fe200078e00ff */
[----:B------:R-:W-:Y:S02]  /*4310*/  LOP3.LUT R45, R51, 0xffff0000, RZ, 0xc0, !PT ;  /* 0xffff0000332d7812 */ /* 0x000fe400078ec0ff */
[----:B------:R-:W-:Y:S02]  /*4320*/  PRMT R51, R100, 0x5432, R112 ;  /* 0x0000543264337816 */ /* 0x000fe40000000070 */
[----:B------:R-:W-:Y:S02]  /*4330*/  PRMT R110, R99, 0x5432, R110 ;  /* 0x00005432636e7816 */ /* 0x000fe4000000006e */
[----:B------:R-:W-:Y:S01]  /*4340*/  PRMT R107, R116, 0x5410, R107 ;  /* 0x00005410746b7816 */ /* 0x000fe2000000006b */
[----:B------:R-:W-:Y:S01]  /*4350*/  IMAD.U32 R112, R51, 0x10000, RZ ;  /* 0x0001000033707824 */ /* 0x000fe200078e00ff */
[----:B------:R-:W-:Y:S01]  /*4360*/  PRMT R114, R114, 0x5410, R111 ;  /* 0x0000541072727816 */ /* 0x000fe2000000006f */
[C---:B------:R-:W-:Y:S01]  /*4370*/  IMAD.U32 R116, R110.reuse, 0x10000, RZ ;  /* 0x000100006e747824 */ /* 0x040fe200078e00ff */
[----:B------:R-:W-:Y:S01]  /*4380*/  LOP3.LUT R49, R49, 0xffff0000, RZ, 0xc0, !PT ;  /* 0xffff000031317812 */ /* 0x000fe200078ec0ff */
[----:B------:R-:W-:Y:S01]  /*4390*/  FMUL.FTZ R118, R113, R112 ;  /* 0x0000007071767220 */ /* 0x000fe20000410000 */
[----:B------:R-:W-:Y:S01]  /*43a0*/  LOP3.LUT R111, R51, 0xffff0000, RZ, 0xc0, !PT ;  /* 0xffff0000336f7812 */ /* 0x000fe200078ec0ff */
[-C--:B------:R-:W-:Y:S01]  /*43b0*/  FMUL.FTZ R120, R113, R116.reuse ;  /* 0x0000007471787220 */ /* 0x080fe20000410000 */
[----:B------:R-:W-:Y:S01]  /*43c0*/  LOP3.LUT R110, R110, 0xffff0000, RZ, 0xc0, !PT ;  /* 0xffff00006e6e7812 */ /* 0x000fe200078ec0ff */
[----:B------:R-:W-:Y:S01]  /*43d0*/  FFMA.FTZ R51, R109, R116, -R118 ;  /* 0x000000746d337223 */ /* 0x000fe20000010876 */
[----:B------:R-:W-:-:S02]  /*43e0*/  IMAD.U32 R116, R114, 0x10000, RZ ;  /* 0x0001000072747824 */ /* 0x000fc400078e00ff */
[----:B------:R-:W-:Y:S01]  /*43f0*/  FMUL.FTZ R113, R49, R111 ;  /* 0x0000006f31717220 */ /* 0x000fe20000410000 */
[----:B------:R-:W-:Y:S01]  /*4400*/  FFMA.FTZ R109, R109, R112, R120 ;  /* 0x000000706d6d7223 */ /* 0x000fe20000010078 */
[----:B------:R-:W-:Y:S01]  /*4410*/  IMAD.U32 R112, R107, 0x10000, RZ ;  /* 0x000100006b707824 */ /* 0x000fe200078e00ff */
[----:B------:R-:W-:Y:S01]  /*4420*/  PRMT R15, R115, 0x5410, R15 ;  /* 0x00005410730f7816 */ /* 0x000fe2000000000f */
[----:B------:R-:W-:Y:S01]  /*4430*/  FMUL.FTZ R115, R49, R110 ;  /* 0x0000006e31737220 */ /* 0x000fe20000410000 */
[C---:B------:R-:W-:Y:S01]  /*4440*/  FMUL.FTZ R118, R47.reuse, R116 ;  /* 0x000000742f767220 */ /* 0x040fe20000410000 */
[----:B------:R-:W-:Y:S01]  /*4450*/  FFMA.FTZ R110, R14, R110, -R113 ;  /* 0x0000006e0e6e7223 */ /* 0x000fe20000010871 */
[----:B------:R-:W-:Y:S01]  /*4460*/  LOP3.LUT R49, R114, 0xffff0000, RZ, 0xc0, !PT ;  /* 0xffff000072317812 */ /* 0x000fe200078ec0ff */
[-C--:B------:R-:W-:Y:S01]  /*4470*/  FMUL.FTZ R113, R47, R112.reuse ;  /* 0x000000702f717220 */ /* 0x080fe20000410000 */
[----:B------:R-:W-:Y:S01]  /*4480*/  SHF.R.U64 R105, R12, 0x10, R13 ;  /* 0x000000100c697819 */ /* 0x000fe2000000120d */
[----:B------:R-:W-:Y:S01]  /*4490*/  FFMA.FTZ R47, R35, R112, -R118 ;  /* 0x00000070232f7223 */ /* 0x000fe20000010876 */
[----:B------:R-:W-:Y:S01]  /*44a0*/  LOP3.LUT R112, R107, 0xffff0000, RZ, 0xc0, !PT ;  /* 0xffff00006b707812 */ /* 0x000fe200078ec0ff */
[----:B------:R-:W-:Y:S01]  /*44b0*/  FFMA.FTZ R35, R35, R116, R113 ;  /* 0x0000007423237223 */ /* 0x000fe20000010071 */
[----:B------:R-:W-:Y:S01]  /*44c0*/  PRMT R105, R117, 0x5410, R105 ;  /* 0x0000541075697816 */ /* 0x000fe20000000069 */
[C---:B------:R-:W-:Y:S01]  /*44d0*/  FMUL.FTZ R113, R45.reuse, R49 ;  /* 0x000000312d717220 */ /* 0x040fe20000410000 */
[----:B------:R-:W-:Y:S01]  /*44e0*/  FFMA.FTZ R14, R14, R111, R115 ;  /* 0x0000006f0e0e7223 */ /* 0x000fe20000010073 */
[----:B------:R-:W-:Y:S01]  /*44f0*/  FMUL.FTZ R45, R45, R112 ;  /* 0x000000702d2d7220 */ /* 0x000fe20000410000 */
[----:B------:R-:W-:-:S02]  /*4500*/  IMAD.U32 R13, R48, 0x10000, RZ ;  /* 0x00010000300d7824 */ /* 0x000fc400078e00ff */
[----:B------:R-:W-:Y:S01]  /*4510*/  FFMA.FTZ R112, R32, R112, -R113 ;  /* 0x0000007020707223 */ /* 0x000fe20000010871 */
[----:B------:R-:W-:Y:S01]  /*4520*/  IMAD.U32 R111, R15, 0x10000, RZ ;  /* 0x000100000f6f7824 */ /* 0x000fe200078e00ff */
[----:B------:R-:W-:Y:S01]  /*4530*/  LOP3.LUT R48, R48, 0xffff0000, RZ, 0xc0, !PT ;  /* 0xffff000030307812 */ /* 0x000fe200078ec0ff */
[----:B------:R-:W-:Y:S01]  /*4540*/  IMAD.U32 R107, R105, 0x10000, RZ ;  /* 0x00010000696b7824 */ /* 0x000fe200078e00ff */
[----:B------:R-:W-:Y:S01]  /*4550*/  LOP3.LUT R113, R15, 0xffff0000, RZ, 0xc0, !PT ;  /* 0xffff00000f717812 */ /* 0x000fe200078ec0ff */
[C---:B------:R-:W-:Y:S02]  /*4560*/  IMAD.U32 R12, R44.reuse, 0x10000, RZ ;  /* 0x000100002c0c7824 */ /* 0x040fe400078e00ff */
[C---:B------:R-:W-:Y:S01]  /*4570*/  FMUL.FTZ R15, R13.reuse, R111 ;  /* 0x0000006f0d0f7220 */ /* 0x040fe20000410000 */
[----:B------:R-:W-:Y:S01]  /*4580*/  LOP3.LUT R44, R44, 0xffff0000, RZ, 0xc0, !PT ;  /* 0xffff00002c2c7812 */ /* 0x000fe200078ec0ff */
[----:B------:R-:W-:Y:S01]  /*4590*/  FMUL.FTZ R114, R13, R107 ;  /* 0x0000006b0d727220 */ /* 0x000fe20000410000 */
[----:B------:R-:W-:Y:S01]  /*45a0*/  LOP3.LUT R105, R105, 0xffff0000, RZ, 0xc0, !PT ;  /* 0xffff000069697812 */ /* 0x000fe200078ec0ff */
[----:B------:R-:W-:Y:S01]  /*45b0*/  FFMA.FTZ R32, R32, R49, R45 ;  /* 0x0000003120207223 */ /* 0x000fe2000001002d */
[----:B------:R-:W-:Y:S01]  /*45c0*/  PRMT R108, R97, 0x5432, R108 ;  /* 0x00005432616c7816 */ /* 0x000fe2000000006c */
[----:B------:R-:W-:Y:S01]  /*45d0*/  FMUL.FTZ R45, R48, R113 ;  /* 0x00000071302d7220 */ /* 0x000fe20000410000 */
[----:B------:R-:W-:Y:S01]  /*45e0*/  PRMT R106, R98, 0x5432, R106 ;  /* 0x00005432626a7816 */ /* 0x000fe2000000006a */
[C---:B------:R-:W-:Y:S01]  /*45f0*/  FFMA.FTZ R13, R12.reuse, R107, -R15 ;  /* 0x0000006b0c0d7223 */ /* 0x040fe2000001080f */
[----:B------:R-:W-:Y:S01]  /*4600*/  FFMA.FTZ R12, R12, R111, R114 ;  /* 0x0000006f0c0c7223 */ /* 0x000fe20000010072 */
[----:B------:R-:W-:Y:S01]  /*4610*/  LOP3.LUT R50, R50, 0xffff0000, RZ, 0xc0, !PT ;  /* 0xffff000032327812 */ /* 0x000fe200078ec0ff */
[-C--:B------:R-:W-:Y:S01]  /*4620*/  FMUL.FTZ R107, R48, R105.reuse ;  /* 0x00000069306b7220 */ /* 0x080fe20000410000 */
[----:B------:R-:W-:Y:S01]  /*4630*/  FFMA.FTZ R114, R44, R105, -R45 ;  /* 0x000000692c727223 */ /* 0x000fe2000001082d */
[C---:B------:R-:W-:Y:S01]  /*4640*/  LOP3.LUT R49, R108.reuse, 0xffff0000, RZ, 0xc0, !PT ;  /* 0xffff00006c317812 */ /* 0x040fe200078ec0ff */
[----:B------:R-:W-:Y:S01]  /*4650*/  IMAD.U32 R48, R108, 0x10000, RZ ;  /* 0x000100006c307824 */ /* 0x000fe200078e00ff */
[C---:B------:R-:W-:Y:S01]  /*4660*/  LOP3.LUT R45, R106.reuse, 0xffff0000, RZ, 0xc0, !PT ;  /* 0xffff00006a2d7812 */ /* 0x040fe200078ec0ff */
[----:B------:R-:W-:Y:S01]  /*4670*/  IMAD.U32 R15, R106, 0x10000, RZ ;  /* 0x000100006a0f7824 */ /* 0x000fe200078e00ff */
        /* <DEDUP_REMOVED lines=15> */
[----:B------:R-:W-:Y:S02]  /*4770*/  F2FP.BF16.F32.PACK_AB R49, R14, R109 ;  /* 0x0000006d0e31723e */ /* 0x000fe400000010ff */
[----:B------:R-:W-:Y:S02]  /*4780*/  F2FP.BF16.F32.PACK_AB R51, R32, R35 ;  /* 0x000000232033723e */ /* 0x000fe400000010ff */
[----:B------:R-:W-:-:S02]  /*4790*/  F2FP.BF16.F32.PACK_AB R48, R107, R12 ;  /* 0x0000000c6b30723e */ /* 0x000fc400000010ff */
[----:B------:R-:W-:-:S07]  /*47a0*/  F2FP.BF16.F32.PACK_AB R50, R50, R105 ;  /* 0x000000693232723e */ /* 0x000fce00000010ff */
.L_x_12413:
[----:B------:R-:W-:Y:S05]  /*47b0*/  BSYNC B2 ;  /* 0x0000000000027941 */ /* 0x000fea0003800000 */
.L_x_12412:
[----:B------:R-:W-:Y:S02]  /*47c0*/  ISETP.GE.AND P5, PT, R95, R91, PT ;  /* 0x0000005b5f00720c */ /* 0x000fe40003fa6270 */
[----:B------:R-:W-:-:S11]  /*47d0*/  P2R R13, PR, RZ, 0x1 ;  /* 0x00000001ff0d7803 */ /* 0x000fd60000000000 */
[--C-:B------:R-:W-:Y:S02]  /*47e0*/  @!P5 SHF.R.S32.HI R12, RZ, 0x1f, R95.reuse ;  /* 0x0000001fff0cd819 */ /* 0x100fe4000001145f */
[----:B------:R-:W-:-:S04]  /*47f0*/  @!P5 IADD3 R88, P0, P6, R56, R88, R95 ;  /* 0x000000583858d210 */ /* 0x000fc80007e1e05f */
[----:B------:R-:W-:Y:S02]  /*4800*/  @!P5 IADD3.X R96, R77, R96, R12, P0, P6 ;  /* 0x000000604d60d210 */ /* 0x000fe400007ec40c */
[CC--:B------:R-:W-:Y:S02]  /*4810*/  LEA R12, P6, R92.reuse, R80.reuse, 0x1 ;  /* 0x000000505c0c7211 */ /* 0x0c0fe400078c08ff */
[----:B------:R-:W-:Y:S02]  /*4820*/  ISETP.NE.AND P0, PT, R13, RZ, PT ;  /* 0x000000ff0d00720c */ /* 0x000fe40003f05270 */
[----:B------:R-:W-:Y:S02]  /*4830*/  LEA.HI.X R13, R92, R81, R94, 0x1, P6 ;  /* 0x000000515c0d7211 */ /* 0x000fe400030f0c5e */
[----:B------:R-:W-:-:S03]  /*4840*/  @!P5 LEA R14, P6, R88, R80, 0x1 ;  /* 0x00000050580ed211 */ /* 0x000fc600078c08ff */
[----:B-1----:R1:W-:Y:S01]  /*4850*/  STG.E.128 desc[UR40][R12.64], R44 ;  /* 0x0000002c0c007986 */ /* 0x0023e2000c101d28 */
[----:B------:R-:W-:-:S05]  /*4860*/  @!P5 LEA.HI.X R15, R88, R81, R96, 0x1, P6 ;  /* 0x00000051580fd211 */ /* 0x000fca00030f0c60 */
[----:B--2---:R1:W-:Y:S04]  /*4870*/  @!P5 STG.E.128 desc[UR40][R14.64], R48 ;  /* 0x000000300e00d986 */ /* 0x0043e8000c101d28 */
.L_x_12411:
[----:B------:R-:W-:Y:S05]  /*4880*/  BSYNC B1 ;  /* 0x0000000000017941 */ /* 0x000fea0003800000 */
.L_x_12410:
[C---:B-1----:R-:W-:Y:S02]  /*4890*/  VIADD R13, R19.reuse, 0x60 ;  /* 0x00000060130d7836 */ /* 0x042fe40000000000 */
[----:B------:R-:W-:Y:S02]  /*48a0*/  VIADD R12, R19, 0x60 ;  /* 0x00000060130c7836 */ /* 0x000fe40000000000 */
        /* <DEDUP_REMOVED lines=9> */
[C---:B------:R-:W-:Y:S01]  /*4940*/  VIADD R15, R19.reuse, 0x60 ;  /* 0x00000060130f7836 */ /* 0x040fe20000000000 */
[----:B------:R-:W-:Y:S01]  /*4950*/  SEL R93, R64, R93, !P0 ;  /* 0x0000005d405d7207 */ /* 0x000fe20004000000 */
[----:B------:R-:W-:Y:S01]  /*4960*/  VIADD R32, R19, 0x60 ;  /* 0x0000006013207836 */ /* 0x000fe20000000000 */
[----:B------:R-:W-:Y:S01]  /*4970*/  IADD3.X R13, R77, R46, R5, P5, P6 ;  /* 0x0000002e4d0d7210 */ /* 0x000fe20002fec405 */
[----:B------:R-:W-:Y:S01]  /*4980*/  IMAD.SHL.U32 R15, R15, 0x40, RZ ;  /* 0x000000400f0f7824 */ /* 0x000fe200078e00ff */
[----:B------:R-:W-:Y:S01]  /*4990*/  LEA R44, P5, R12, R80, 0x1 ;  /* 0x000000500c2c7211 */ /* 0x000fe200078a08ff */
[----:B------:R-:W-:Y:S01]  /*49a0*/  IMAD.SHL.U32 R32, R32, 0x40, RZ ;  /* 0x0000004020207824 */ /* 0x000fe200078e00ff */
[----:B------:R-:W-:Y:S02]  /*49b0*/  BSSY B1, `(.L_x_12414) ;  /* 0x000006c000017945 */ /* 0x000fe40003800000 */
[----:B------:R-:W-:Y:S01]  /*49c0*/  LEA.HI.X R45, R12, R81, R13, 0x1, P5 ;  /* 0x000000510c2d7211 */ /* 0x000fe200028f0c0d */
[----:B------:R-:W-:Y:S01]  /*49d0*/  IMAD R13, R22, 0x2000, R3 ;  /* 0x00002000160d7824 */ /* 0x000fe200078e0203 */
[----:B------:R-:W-:-:S02]  /*49e0*/  SHF.R.S32.HI R12, RZ, 0x1f, R93 ;  /* 0x0000001fff0c7819 */ /* 0x000fc4000001145d */
[----:B------:R-:W-:Y:S01]  /*49f0*/  LOP3.LUT R15, R15, 0x1c0, RZ, 0xc0, !PT ;  /* 0x000001c00f0f7812 */ /* 0x000fe200078ec0ff */
[----:B------:R-:W-:Y:S01]  /*4a00*/  IMAD R13, R13, 0x2, R2 ;  /* 0x000000020d0d7824 */ /* 0x000fe200078e0202 */
[----:B------:R-:W-:Y:S02]  /*4a10*/  LEA.HI R93, R12, R93, RZ, 0x4 ;  /* 0x0000005d0c5d7211 */ /* 0x000fe400078f20ff */
[----:B------:R-:W-:Y:S02]  /*4a20*/  LOP3.LUT R32, R32, 0x1c0, RZ, 0xc0, !PT ;  /* 0x000001c020207812 */ /* 0x000fe400078ec0ff */
[----:B------:R-:W-:Y:S02]  /*4a30*/  LEA.HI.SX32 R47, R93, R60, 0x1c ;  /* 0x0000003c5d2f7211 */ /* 0x000fe400078fe2ff */
[----:B------:R-:W-:-:S03]  /*4a40*/  SHF.R.U32.HI R15, RZ, 0x3, R15 ;  /* 0x00000003ff0f7819 */ /* 0x000fc6000001160f */
[----:B------:R-:W-:-:S05]  /*4a50*/  IMAD.SHL.U32 R47, R47, 0x8, RZ ;  /* 0x000000082f2f7824 */ /* 0x000fca00078e00ff */
[----:B------:R-:W-:-:S04]  /*4a60*/  LOP3.LUT R12, R32, 0x38, R47, 0xf8, !PT ;  /* 0x00000038200c7812 */ /* 0x000fc800078ef82f */
        /* <DEDUP_REMOVED lines=17> */
[C---:B------:R-:W-:Y:S01]  /*4b80*/  IMAD.U32 R43, R33.reuse, 0x10000, RZ ;  /* 0x00010000212b7824 */ /* 0x040fe200078e00ff */
        /* <DEDUP_REMOVED lines=9> */
[----:B------:R-:W-:Y:S01]  /*4c20*/  FFMA.FTZ R35, R42, R35, R89 ;  /* 0x000000232a237223 */ /* 0x000fe20000010059 */
[----:B------:R-:W-:Y:S01]  /*4c30*/  LOP3.LUT R51, R104, 0xffff0000, RZ, 0xc0, !PT ;  /* 0xffff000068337812 */ /* 0x000fe200078ec0ff */
[----:B------:R-:W-:Y:S01]  /*4c40*/  FFMA.FTZ R33, R42, R33, -R87 ;  /* 0x000000212a217223 */ /* 0x000fe20000010857 */
[----:B------:R-:W-:Y:S01]  /*4c50*/  LOP3.LUT R43, R100, 0xffff0000, RZ, 0xc0, !PT ;  /* 0xffff0000642b7812 */ /* 0x000fe200078ec0ff */
[----:B------:R-:W-:Y:S01]  /*4c60*/  IMAD.U32 R50, R102, 0x10000, RZ ;  /* 0x0001000066327824 */ /* 0x000fe200078e00ff */
[----:B------:R-:W-:Y:S01]  /*4c70*/  SHF.R.U64 R92, R36, 0x10, R37 ;  /* 0x00000010245c7819 */ /* 0x000fe20000001225 */
[----:B------:R-:W-:Y:S01]  /*4c80*/  IMAD.U32 R42, R98, 0x10000, RZ ;  /* 0x00010000622a7824 */ /* 0x000fe200078e00ff */
[----:B------:R-:W-:Y:S01]  /*4c90*/  SHF.R.U64 R86, R40, 0x10, R41 ;  /* 0x0000001028567819 */ /* 0x000fe20000001229 */
[----:B------:R-:W-:Y:S01]  /*4ca0*/  IMAD.U32 R41, R15, 0x10000, RZ ;  /* 0x000100000f297824 */ /* 0x000fe200078e00ff */
[----:B------:R-:W-:Y:S01]  /*4cb0*/  PRMT R97, R97, 0x5410, R88 ;  /* 0x0000541061617816 */ /* 0x000fe20000000058 */
[----:B------:R-:W-:Y:S01]  /*4cc0*/  FMUL.FTZ R88, R49, R50 ;  /* 0x0000003231587220 */ /* 0x000fe20000410000 */
[----:B------:R-:W-:Y:S01]  /*4cd0*/  LOP3.LUT R40, R13, 0xffff0000, RZ, 0xc0, !PT ;  /* 0xffff00000d287812 */ /* 0x000fe200078ec0ff */
[C---:B------:R-:W-:Y:S01]  /*4ce0*/  FMUL.FTZ R87, R48.reuse, R51 ;  /* 0x0000003330577220 */ /* 0x040fe20000410000 */
[----:B------:R-:W-:Y:S01]  /*4cf0*/  PRMT R99, R99, 0x5410, R92 ;  /* 0x0000541063637816 */ /* 0x000fe2000000005c */
[-C--:B------:R-:W-:Y:S01]  /*4d00*/  FMUL.FTZ R89, R48, R43.reuse ;  /* 0x0000002b30597220 */ /* 0x080fe20000410000 */
[----:B------:R-:W-:Y:S01]  /*4d10*/  PRMT R103, R103, 0x5410, R86 ;  /* 0x0000541067677816 */ /* 0x000fe20000000056 */
[-C--:B------:R-:W-:Y:S01]  /*4d20*/  FMUL.FTZ R49, R49, R42.reuse ;  /* 0x0000002a31317220 */ /* 0x080fe20000410000 */
[----:B------:R-:W-:Y:S01]  /*4d30*/  LOP3.LUT R102, R102, 0xffff0000, RZ, 0xc0, !PT ;  /* 0xffff000066667812 */ /* 0x000fe200078ec0ff */
[----:B------:R-:W-:Y:S01]  /*4d40*/  FFMA.FTZ R48, R40, R43, -R87 ;  /* 0x0000002b28307223 */ /* 0x000fe20000010857 */
[----:B------:R-:W-:Y:S01]  /*4d50*/  LOP3.LUT R98, R98, 0xffff0000, RZ, 0xc0, !PT ;  /* 0xffff000062627812 */ /* 0x000fe200078ec0ff */
[----:B------:R-:W-:Y:S01]  /*4d60*/  FFMA.FTZ R86, R40, R51, R89 ;  /* 0x0000003328567223 */ /* 0x000fe20000010059 */
[C---:B------:R-:W-:Y:S01]  /*4d70*/  FFMA.FTZ R88, R41.reuse, R42, -R88 ;  /* 0x0000002a29587223 */ /* 0x040fe20000010858 */
[----:B------:R-:W-:Y:S01]  /*4d80*/  FFMA.FTZ R49, R41, R50, R49 ;  /* 0x0000003229317223 */ /* 0x000fe20000010031 */
[----:B------:R-:W-:-:S02]  /*4d90*/  IMAD.U32 R37, R32, 0x10000, RZ ;  /* 0x0001000020257824 */ /* 0x000fc400078e00ff */
[----:B------:R-:W-:Y:S01]  /*4da0*/  FMUL.FTZ R43, R39, R102 ;  /* 0x00000066272b7220 */ /* 0x000fe20000410000 */
[----:B------:R-:W-:Y:S02]  /*4db0*/  IMAD.U32 R40, R99, 0x10000, RZ ;  /* 0x0001000063287824 */ /* 0x000fe400078e00ff */
[----:B------:R-:W-:Y:S01]  /*4dc0*/  FMUL.FTZ R51, R39, R98 ;  /* 0x0000006227337220 */ /* 0x000fe20000410000 */
[C---:B------:R-:W-:Y:S01]  /*4dd0*/  IMAD.U32 R41, R103.reuse, 0x10000, RZ ;  /* 0x0001000067297824 */ /* 0x040fe200078e00ff */
[----:B------:R-:W-:Y:S01]  /*4de0*/  LOP3.LUT R32, R32, 0xffff0000, RZ, 0xc0, !PT ;  /* 0xffff000020207812 */ /* 0x000fe200078ec0ff */
[----:B------:R-:W-:Y:S01]  /*4df0*/  IMAD.U32 R36, R12, 0x10000, RZ ;  /* 0x000100000c247824 */ /* 0x000fe200078e00ff */
[----:B------:R-:W-:Y:S01]  /*4e00*/  LOP3.LUT R103, R103, 0xffff0000, RZ, 0xc0, !PT ;  /* 0xffff000067677812 */ /* 0x000fe200078ec0ff */
[-C--:B------:R-:W-:Y:S01]  /*4e10*/  FMUL.FTZ R39, R37, R41.reuse ;  /* 0x0000002925277220 */ /* 0x080fe20000410000 */
        /* <DEDUP_REMOVED lines=37> */
.L_x_12415:
[----:B------:R-:W-:Y:S05]  /*5070*/  BSYNC B1 ;  /* 0x0000000000017941 */ /* 0x000fea0003800000 */
.L_x_12414:
        /* <DEDUP_REMOVED lines=10> */
.L_x_12381:
[----:B------:R-:W-:-:S13]  /*5120*/  ISETP.NE.AND P3, PT, R157, 0x3, PT ;  /* 0x000000039d00780c */ /* 0x000fda0003f65270 */
[----:B------:R-:W-:Y:S05]  /*5130*/  @!P3 BRA `(.L_x_12416) ;  /* 0x000000000004b947 */ /* 0x000fea0003800000 */
[----:B------:R-:W-:Y:S01]  /*5140*/  BPT.TRAP 0x1 ;  /* 0x000000040000795c */ /* 0x000fe20000300000 */
.L_x_12416:
[----:B------:R-:W-:Y:S01]  /*5150*/  IMAD R78, R22, 0x8, R2 ;  /* 0x00000008164e7824 */ /* 0x000fe200078e0202 */
[----:B------:R-:W-:Y:S01]  /*5160*/  SHF.L.U32 R90, R156, 0x1f, RZ ;  /* 0x0000001f9c5a7819 */ /* 0x000fe200000006ff */
[----:B------:R-:W-:Y:S01]  /*5170*/  IMAD R83, R26, -0x80, R28 ;  /* 0xffffff801a537824 */ /* 0x000fe200078e021c */
[----:B------:R-:W-:Y:S02]  /*5180*/  BSSY B1, `(.L_x_12417) ;  /* 0x0000004000017945 */ /* 0x000fe40003800000 */
[----:B------:R-:W1:Y:S02]  /*5190*/  SYNCS.PHASECHK.TRANS64.TRYWAIT P4, [R78+URZ+0x16890], R90 ;  /* 0x0168905a4e0075a7 */ /* 0x000e64000808017f */
[----:B------:R-:W-:Y:S01]  /*51a0*/  VIMNMX R83, R83, 0x80, PT ;  /* 0x0000008053537848 */ /* 0x000fe20003fe0100 */
[----:B-1----:R-:W-:Y:S06]  /*51b0*/  @!P4 BRA `(.L_x_12418) ;  /* 0x0000011800dcc947 */ /* 0x002fec0003800000 */
.L_x_12631:
[----:B------:R-:W-:Y:S05]  /*51c0*/  BSYNC B1 ;  /* 0x0000000000017941 */ /* 0x000fea0003800000 */
.L_x_12417:
[----:B------:R-:W-:Y:S01]  /*51d0*/  ISETP.GE.AND P4, PT, R19, R83, PT ;  /* 0x000000531300720c */ /* 0x000fe20003f86270 */
[----:B------:R-:W-:-:S12]  /*51e0*/  BSSY B1, `(.L_x_12419) ;  /* 0x0000006000017945 */ /* 0x000fd80003800000 */
[----:B------:R-:W-:Y:S05]  /*51f0*/  @P4 BRA `(.L_x_12420) ;  /* 0x0000000000104947 */ /* 0x000fea0003800000 */
[----:B------:R-:W2:Y:S04]  /*5200*/  @!P1 LDS.128 R12, [R82+0xe000] ;  /* 0x00e00000520c9984 */ /* 0x000ea80000000c00 */
[----:B0-----:R-:W0:Y:S04]  /*5210*/  @!P2 LDS.128 R32, [R79+0xe000] ;  /* 0x00e000004f20a984 */ /* 0x001e280000000c00 */
[----:B--2---:R2:W-:Y:S04]  /*5220*/  @!P1 STG.E.128 desc[UR40][R38.64], R12 ;  /* 0x0000000c26009986 */ /* 0x0045e8000c101d28 */
[----:B0-----:R2:W-:Y:S02]  /*5230*/  @!P2 STG.E.128 desc[UR40][R38.64+0x40], R32 ;  /* 0x000040202600a986 */ /* 0x0015e4000c101d28 */
.L_x_12420:
[----:B------:R-:W-:Y:S05]  /*5240*/  BSYNC B1 ;  /* 0x0000000000017941 */ /* 0x000fea0003800000 */
.L_x_12419:
[----:B--2---:R-:W-:-:S05]  /*5250*/  VIADD R12, R19, 0x60 ;  /* 0x00000060130c7836 */ /* 0x004fca0000000000 */
[----:B------:R-:W-:-:S13]  /*5260*/  ISETP.GE.AND P4, PT, R12, R83, PT ;  /* 0x000000530c00720c */ /* 0x000fda0003f86270 */
[----:B------:R-:W-:Y:S05]  /*5270*/  @P4 BRA `(.L_x_12398) ;  /* 0x0000000000104947 */ /* 0x000fea0003800000 */
[----:B------:R-:W2:Y:S04]  /*5280*/  @!P1 LDS.128 R12, [R82+0x11000] ;  /* 0x01100000520c9984 */ /* 0x000ea80000000c00 */
[----:B0-----:R-:W0:Y:S04]  /*5290*/  @!P2 LDS.128 R32, [R79+0x11000] ;  /* 0x011000004f20a984 */ /* 0x001e280000000c00 */
[----:B--2---:R2:W-:Y:S04]  /*52a0*/  @!P1 STG.E.128 desc[UR40][R36.64], R12 ;  /* 0x0000000c24009986 */ /* 0x0045e8000c101d28 */
[----:B0-----:R2:W-:Y:S02]  /*52b0*/  @!P2 STG.E.128 desc[UR40][R36.64+0x40], R32 ;  /* 0x000040202400a986 */ /* 0x0015e4000c101d28 */
.L_x_12398:
[----:B------:R-:W-:Y:S05]  /*52c0*/  BSYNC B0 ;  /* 0x0000000000007941 */ /* 0x000fea0003800000 */
.L_x_12380:
        /* <DEDUP_REMOVED lines=17> */
.L_x_12422:
[----:B------:R-:W-:Y:S05]  /*53e0*/  BSYNC B0 ;  /* 0x0000000000007941 */ /* 0x000fea0003800000 */
.L_x_12421:
[----:B------:R-:W2:Y:S01]  /*53f0*/  SYNCS.PHASECHK.TRANS64.TRYWAIT P3, [R78+URZ+0x168b0], R90 ;  /* 0x0168b05a4e0075a7 */ /* 0x000ea2000806017f */
[----:B------:R-:W-:Y:S01]  /*5400*/  ULDC UR42, c[0x0][0x2e4] ;  /* 0x0000b900002a7ab9 */ /* 0x000fe20000000800 */
[----:B------:R-:W-:Y:S01]  /*5410*/  ULDC.64 UR38, c[0x0][0x318] ;  /* 0x0000c60000267ab9 */ /* 0x000fe20000000a00 */
[----:B------:R-:W-:Y:S01]  /*5420*/  ULDC.64 UR36, c[0x0][0x308] ;  /* 0x0000c20000247ab9 */ /* 0x000fe20000000a00 */
[----:B------:R-:W-:Y:S01]  /*5430*/  BSSY B0, `(.L_x_12423) ;  /* 0x0000003000007945 */ /* 0x000fe20003800000 */
[----:B0---4-:R-:W-:-:S03]  /*5440*/  IMAD.WIDE R32, R26, 0x80, R6 ;  /* 0x000000801a207825 */ /* 0x011fc600078e0206 */
[----:B--2---:R-:W-:Y:S05]  /*5450*/  @!P3 BRA `(.L_x_12424) ;  /* 0x000001180048b947 */ /* 0x004fea0003800000 */
.L_x_12632:
[----:B------:R-:W-:Y:S05]  /*5460*/  BSYNC B0 ;  /* 0x0000000000007941 */ /* 0x000fea0003800000 */
.L_x_12423:
        /* <DEDUP_REMOVED lines=17> */
.L_x_12426:
[----:B------:R-:W-:Y:S05]  /*5580*/  BSYNC B0 ;  /* 0x0000000000007941 */ /* 0x000fea0003800000 */
.L_x_12425:
[----:B-12---:R-:W-:Y:S01]  /*5590*/  VIADD R12, R19, 0x60 ;  /* 0x00000060130c7836 */ /* 0x006fe20000000000 */
        /* <DEDUP_REMOVED lines=19> */
.L_x_12428:
[----:B------:R-:W-:Y:S05]  /*56d0*/  BSYNC B0 ;  /* 0x0000000000007941 */ /* 0x000fea0003800000 */
.L_x_12427:
[----:B-1----:R-:W2:Y:S01]  /*56e0*/  LDL R12, [R1+0x8] ;  /* 0x00000800010c7983 */ /* 0x002ea20000100800 */
[----:B------:R-:W-:Y:S02]  /*56f0*/  VIADD R22, R22, 0x1 ;  /* 0x0000000116167836 */ /* 0x000fe40000000000 */
[----:B0-----:R-:W-:Y:S01]  /*5700*/  @!P4 VIADD R78, R78, 0x168c0 ;  /* 0x000168c04e4ec836 */ /* 0x001fe20000000000 */
        /* <DEDUP_REMOVED lines=10> */
[----:B------:R-:W-:Y:S02]  /*57b0*/  SEL R22, R22, RZ, P3 ;  /* 0x000000ff16167207 */ /* 0x000fe40001800000 */
[----:B------:R-:W-:Y:S01]  /*57c0*/  LOP3.LUT R156, R156, R13, RZ, 0x3c, !PT ;  /* 0x0000000d9c9c7212 */ /* 0x000fe200078e3cff */
[----:B------:R0:W-:Y:S01]  /*57d0*/  @!P4 SYNCS.ARRIVE.TRANS64.RED.A1T0 RZ, [R78+URZ], RZ ;  /* 0x000000ff4effc9a7 */ /* 0x0001e2000810043f */
[----:B--2---:R-:W-:-:S13]  /*57e0*/  LOP3.LUT P5, RZ, R12, 0x2, RZ, 0xc0, !PT ;  /* 0x000000020cff7812 */ /* 0x004fda00078ac0ff */
[----:B0-----:R-:W-:Y:S05]  /*57f0*/  @P5 BRA `(.L_x_12429) ;  /* 0xffffffc800b45947 */ /* 0x001fea000383ffff */
[----:B------:R-:W0:Y:S01]  /*5800*/  S2R R12, SR_TID.X ;  /* 0x00000000000c7919 */ /* 0x000e220000002100 */
[----:B------:R-:W-:Y:S02]  /*5810*/  PLOP3.LUT P0, PT, PT, PT, PT, 0x8, 0x0 ;  /* 0x000000000000781c */ /* 0x000fe40003f0e170 */
[----:B0-----:R-:W-:-:S04]  /*5820*/  SHF.R.U32.HI R12, RZ, 0x7, R12 ;  /* 0x00000007ff0c7819 */ /* 0x001fc8000001160c */
[----:B------:R-:W-:-:S13]  /*5830*/  ISETP.NE.AND P5, PT, R12, 0x1, PT ;  /* 0x000000010c00780c */ /* 0x000fda0003fa5270 */
[----:B------:R-:W-:Y:S06]  /*5840*/  @!P5 BAR.ARV 0x9, 0x100 ;  /* 0x024400000000db1d */ /* 0x000fec0000002000 */
.L_x_12375:
        /* <DEDUP_REMOVED lines=16> */
[----:B------:R-:W-:Y:S01]  /*5950*/  CS2R R46, SRZ ;  /* 0x00000000002e7805 */ /* 0x000fe2000001ff00 */
[----:B------:R-:W-:Y:S01]  /*5960*/  IMAD.MOV.U32 R48, RZ, RZ, RZ ;  /* 0x000000ffff307224 */ /* 0x000fe200078e00ff */
        /* <DEDUP_REMOVED lines=8> */
.L_x_12430:
        /* <DEDUP_REMOVED lines=10> */
[----:B------:R0:W2:Y:S02]  /*5a90*/  SHFL.IDX PT, R155, R13, RZ, 0x1f ;  /* 0x00001fff0d9b7589 */ /* 0x0000a400000e0000 */
.L_x_12635:
[----:B------:R-:W3:Y:S01]  /*5aa0*/  LDL.LU R4, [R1+0x8] ;  /* 0x0000080001047983 */ /* 0x000ee20000300800 */
[----:B------:R-:W-:Y:S01]  /*5ab0*/  VIADD R3, R2, 0x8400 ;  /* 0x0000840002037836 */ /* 0x000fe20000000000 */
[----:B------:R-:W-:Y:S01]  /*5ac0*/  BSSY B6, `(.L_x_12433) ;  /* 0x000001c000067945 */ /* 0x000fe20003800000 */
[----:B--2---:R-:W-:-:S03]  /*5ad0*/  IMAD.HI R0, R155, 0x55555556, RZ ;  /* 0x555555569b007827 */ /* 0x004fc600078e02ff */
[----:B------:R-:W-:Y:S02]  /*5ae0*/  LOP3.LUT P0, RZ, R3, 0x3ff, RZ, 0xc0, !PT ;  /* 0x000003ff03ff7812 */ /* 0x000fe4000780c0ff */
[----:B------:R-:W-:-:S05]  /*5af0*/  LEA.HI R0, R0, R0, RZ, 0x1 ;  /* 0x0000000000007211 */ /* 0x000fca00078f08ff */
[----:B------:R-:W-:-:S04]  /*5b00*/  IMAD R0, R0, -0x3, R155 ;  /* 0xfffffffd00007824 */ /* 0x000fc800078e029b */
[----:B------:R-:W-:-:S05]  /*5b10*/  IMAD R0, R0, 0x2000, R3 ;  /* 0x0000200000007824 */ /* 0x000fca00078e0203 */
[----:B------:R-:W-:-:S04]  /*5b20*/  SHF.R.U32.HI R0, RZ, 0x4, R0 ;  /* 0x00000004ff007819 */ /* 0x000fc80000011600 */
[----:B------:R-:W-:Y:S02]  /*5b30*/  LOP3.LUT R36, R0, 0x3fff, RZ, 0xc0, !PT ;  /* 0x00003fff00247812 */ /* 0x000fe400078ec0ff */
[----:B---3--:R-:W-:-:S04]  /*5b40*/  LOP3.LUT R4, R4, 0xfffffffe, RZ, 0xc0, !PT ;  /* 0xfffffffe04047812 */ /* 0x008fc800078ec0ff */
[----:B------:R-:W-:-:S05]  /*5b50*/  @P0 LOP3.LUT R4, R4, 0x1, RZ, 0xfc, !PT ;  /* 0x0000000104040812 */ /* 0x000fca00078efcff */
[----:B------:R2:W-:Y:S01]  /*5b60*/  STL [R1+0x8], R4 ;  /* 0x0000080401007387 */ /* 0x0005e20000100800 */
[----:B------:R-:W-:Y:S05]  /*5b70*/  @!P0 BRA `(.L_x_12434) ;  /* 0x0000000000408947 */ /* 0x000fea0003800000 */
[----:B------:R-:W-:Y:S01]  /*5b80*/  MOV R0, 0x0 ;  /* 0x0000000000007802 */ /* 0x000fe20000000f00 */
[----:B------:R-:W-:Y:S01]  /*5b90*/  ULDC.64 UR4, c[0x4][0x1b8] ;  /* 0x01006e0000047ab9 */ /* 0x000fe20000000a00 */
[----:B------:R-:W-:Y:S01]  /*5ba0*/  ULDC.64 UR6, c[0x4][0x1c0] ;  /* 0x0100700000067ab9 */ /* 0x000fe20000000a00 */
[----:B--2---:R-:W-:Y:S01]  /*5bb0*/  IMAD.U32 R4, RZ, RZ, UR4 ;  /* 0x00000004ff047e24 */ /* 0x004fe2000f8e00ff */
[----:B------:R2:W3:Y:S01]  /*5bc0*/  LDC.64 R14, c[0x4][R0] ;  /* 0x01000000000e7b82 */ /* 0x0004e20000000a00 */
        /* <DEDUP_REMOVED lines=8> */
[----:B0-2---:R-:W-:-:S07]  /*5c50*/  IMAD.MOV.U32 R13, RZ, RZ, RZ ;  /* 0x000000ffff0d7224 */ /* 0x005fce00078e00ff */
[----:B------:R-:W-:-:S07]  /*5c60*/  LEPC R20, `(.L_x_12434) ;  /* 0x000000001014794e */ /* 0x000fce0000000000 */
[----:B---3-5:R-:W-:Y:S05]  /*5c70*/  CALL.ABS.NOINC R14 ;  /* 0x000000000e007343 */ /* 0x028fea0003c00000 */
.L_x_12434:
[----:B------:R-:W-:Y:S05]  /*5c80*/  BSYNC B6 ;  /* 0x0000000000067941 */ /* 0x000fea0003800000 */
.L_x_12433:
        /* <DEDUP_REMOVED lines=8> */
[----:B------:R3:W4:Y:S03]  /*5d10*/  SYNCS.PHASECHK.TRANS64.TRYWAIT P0, [R2+URZ+0x16800], R3 ;  /* 0x01680003020075a7 */ /* 0x000726000800017f */
[----:B----4-:R-:W-:Y:S05]  /*5d20*/  @!P0 NANOSLEEP.SYNCS 0x989680 ;  /* 0x009896800000895d */ /* 0x010fea0003900000 */
[----:B------:R-:W4:Y:S01]  /*5d30*/  @!P0 SYNCS.PHASECHK.TRANS64 P0, [R2+URZ+0x16800], R3 ;  /* 0x01680003020085a7 */ /* 0x000f22000800007f */
[----:B------:R-:W-:Y:S04]  /*5d40*/  BSSY B0, `(.L_x_12436) ;  /* 0x0000006000007945 */ /* 0x000fe80003800000 */
[----:B----4-:R-:W-:Y:S05]  /*5d50*/  @P0 BRA `(.L_x_12437) ;  /* 0x0000000000100947 */ /* 0x010fea0003800000 */
.L_x_12438:
[----:B----4-:R4:W0:Y:S02]  /*5d60*/  SYNCS.PHASECHK.TRANS64.TRYWAIT P0, [R2+URZ+0x16800], R3 ;  /* 0x01680003020075a7 */ /* 0x010824000800017f */
[----:B0-----:R-:W-:Y:S05]  /*5d70*/  @!P0 NANOSLEEP.SYNCS 0x989680 ;  /* 0x009896800000895d */ /* 0x001fea0003900000 */
[----:B------:R-:W0:Y:S02]  /*5d80*/  @!P0 SYNCS.PHASECHK.TRANS64 P0, [R2+URZ+0x16800], R3 ;  /* 0x01680003020085a7 */ /* 0x000e24000800007f */
[----:B0-----:R-:W-:Y:S05]  /*5d90*/  @!P0 BRA `(.L_x_12438) ;  /* 0xfffffffc00f08947 */ /* 0x001fea000383ffff */
.L_x_12437:
[----:B------:R-:W-:Y:S05]  /*5da0*/  BSYNC B0 ;  /* 0x0000000000007941 */ /* 0x000fea0003800000 */
.L_x_12436:
[----:B------:R-:W-:Y:S05]  /*5db0*/  BRA `(.L_x_12439) ;  /* 0x0000003000cc7947 */ /* 0x000fea0003800000 */
.L_x_12435:
[----:B------:R-:W3:Y:S01]  /*5dc0*/  S2R R0, SR_TID.X ;  /* 0x0000000000007919 */ /* 0x000ee20000002100 */
[----:B------:R-:W-:Y:S01]  /*5dd0*/  ULDC.64 UR6, c[0x0][0x3e8] ;  /* 0x0000fa0000067ab9 */ /* 0x000fe20000000a00 */
[--C-:B------:R-:W-:Y:S01]  /*5de0*/  SHF.R.S32.HI R7, RZ, 0x1f, R16.reuse ;  /* 0x0000001fff077819 */ /* 0x100fe20000011410 */
[----:B------:R-:W-:Y:S01]  /*5df0*/  ULDC.64 UR4, c[0x0][0x3d8] ;  /* 0x0000f60000047ab9 */ /* 0x000fe20000000a00 */
[----:B---3--:R-:W-:Y:S02]  /*5e00*/  VIADD R3, R0, 0xffffff80 ;  /* 0xffffff8000037836 */ /* 0x008fe40000000000 */
[----:B------:R-:W3:Y:S01]  /*5e10*/  LDL R0, [R1+0x8] ;  /* 0x0000080001007983 */ /* 0x000ee20000100800 */
[----:B------:R-:W-:Y:S01]  /*5e20*/  SHF.R.S32.HI R10, RZ, 0x1f, R19 ;  /* 0x0000001fff0a7819 */ /* 0x000fe20000011413 */
[----:B------:R-:W-:Y:S01]  /*5e30*/  IMAD.MOV.U32 R6, RZ, RZ, R16 ;  /* 0x000000ffff067224 */ /* 0x000fe200078e0010 */
[----:B------:R-:W-:Y:S01]  /*5e40*/  SHF.R.S32.HI R30, RZ, 0x1f, R3 ;  /* 0x0000001fff1e7819 */ /* 0x000fe20000011403 */
[----:B-----5:R-:W-:Y:S01]  /*5e50*/  IMAD.WIDE.U32 R42, R24, UR4, RZ ;  /* 0x00000004182a7c25 */ /* 0x020fe2000f8e00ff */
[----:B------:R-:W-:Y:S02]  /*5e60*/  BSSY B6, `(.L_x_12440) ;  /* 0x0000030000067945 */ /* 0x000fe40003800000 */
[----:B------:R-:W-:Y:S01]  /*5e70*/  LEA.HI R30, R30, R3, RZ, 0x2 ;  /* 0x000000031e1e7211 */ /* 0x000fe200078f10ff */
[----:B------:R-:W-:-:S02]  /*5e80*/  IMAD R12, R10, UR6, RZ ;  /* 0x000000060a0c7c24 */ /* 0x000fc4000f8e02ff */
[----:B------:R-:W-:Y:S01]  /*5e90*/  IMAD.WIDE.U32 R8, R19, UR4, R6 ;  /* 0x0000000413087c25 */ /* 0x000fe2000f8e0006 */
[----:B------:R-:W-:-:S03]  /*5ea0*/  LOP3.LUT R30, R30, 0xfffffffc, RZ, 0xc0, !PT ;  /* 0xfffffffc1e1e7812 */ /* 0x000fc600078ec0ff */
[----:B------:R-:W-:Y:S01]  /*5eb0*/  IMAD.WIDE.U32 R40, R24, UR6, RZ ;  /* 0x0000000618287c25 */ /* 0x000fe2000f8e00ff */
[----:B------:R-:W-:-:S03]  /*5ec0*/  IADD3 R25, P2, R8, R42, RZ ;  /* 0x0000002a08197210 */ /* 0x000fc60007f5e0ff */
[----:B------:R-:W-:Y:S02]  /*5ed0*/  IMAD.IADD R30, R3, 0x1, -R30 ;  /* 0x00000001031e7824 */ /* 0x000fe400078e0a1e */
[----:B------:R-:W-:Y:S02]  /*5ee0*/  IMAD R12, R19, UR7, R12 ;  /* 0x00000007130c7c24 */ /* 0x000fe4000f8e020c */
[----:B------:R-:W-:-:S05]  /*5ef0*/  IMAD.SHL.U32 R26, R30, 0x4, RZ ;  /* 0x000000041e1a7824 */ /* 0x000fca00078e00ff */
[----:B------:R-:W-:-:S03]  /*5f00*/  SHF.R.S32.HI R27, RZ, 0x1f, R26 ;  /* 0x0000001fff1b7819 */ /* 0x000fc6000001141a */
[----:B--2---:R-:W-:-:S03]  /*5f10*/  IMAD.WIDE.U32 R4, R19, UR4, R26 ;  /* 0x0000000413047c25 */ /* 0x004fc6000f8e001a */
[----:B------:R-:W-:Y:S02]  /*5f20*/  IADD3 R38, P0, R4, R42, RZ ;  /* 0x0000002a04267210 */ /* 0x000fe40007f1e0ff */
[----:B---3--:R-:W-:Y:S02]  /*5f30*/  LOP3.LUT P4, RZ, R0, 0x1, RZ, 0xc0, !PT ;  /* 0x0000000100ff7812 */ /* 0x008fe4000788c0ff */
[----:B------:R-:W-:-:S05]  /*5f40*/  SHF.R.S32.HI R0, RZ, 0x1f, R24 ;  /* 0x0000001fff007819 */ /* 0x000fca0000011418 */
[C---:B-1----:R-:W-:Y:S02]  /*5f50*/  IMAD R11, R0.reuse, UR6, RZ ;  /* 0x00000006000b7c24 */ /* 0x042fe4000f8e02ff */
[----:B------:R-:W-:Y:S02]  /*5f60*/  IMAD R3, R0, UR4, RZ ;  /* 0x0000000400037c24 */ /* 0x000fe4000f8e02ff */
[----:B------:R-:W-:Y:S02]  /*5f70*/  IMAD R0, R10, UR4, RZ ;  /* 0x000000040a007c24 */ /* 0x000fe4000f8e02ff */
[----:B------:R-:W-:Y:S02]  /*5f80*/  IMAD R45, R24, UR7, R11 ;  /* 0x00000007182d7c24 */ /* 0x000fe4000f8e020b */
[----:B------:R-:W-:-:S04]  /*5f90*/  IMAD.WIDE.U32 R10, R19, UR6, R6 ;  /* 0x00000006130a7c25 */ /* 0x000fc8000f8e0006 */
[----:B------:R-:W-:Y:S01]  /*5fa0*/  IMAD R3, R24, UR5, R3 ;  /* 0x0000000518037c24 */ /* 0x000fe2000f8e0203 */
[----:B------:R-:W-:Y:S01]  /*5fb0*/  IADD3 R33, P3, R10, R40, RZ ;  /* 0x000000280a217210 */ /* 0x000fe20007f7e0ff */
[----:B------:R-:W-:-:S04]  /*5fc0*/  IMAD.WIDE.U32 R6, R19, UR6, R26 ;  /* 0x0000000613067c25 */ /* 0x000fc8000f8e001a */
[----:B------:R-:W-:Y:S01]  /*5fd0*/  IMAD R0, R19, UR5, R0 ;  /* 0x0000000513007c24 */ /* 0x000fe2000f8e0200 */
[----:B------:R-:W-:Y:S01]  /*5fe0*/  IADD3 R34, P1, R6, R40, RZ ;  /* 0x0000002806227210 */ /* 0x000fe20007f3e0ff */
[----:B------:R-:W-:Y:S02]  /*5ff0*/  IMAD.IADD R37, R3, 0x1, R43 ;  /* 0x0000000103257824 */ /* 0x000fe400078e022b */
        /* <DEDUP_REMOVED lines=19> */
[----:B01----:R-:W-:-:S07]  /*6130*/  IMAD.MOV.U32 R13, RZ, RZ, RZ ;  /* 0x000000ffff0d7224 */ /* 0x003fce00078e00ff */
[----:B------:R-:W-:-:S07]  /*6140*/  LEPC R20, `(.L_x_12441) ;  /* 0x000000001014794e */ /* 0x000fce0000000000 */
[----:B--2---:R-:W-:Y:S05]  /*6150*/  CALL.ABS.NOINC R14 ;  /* 0x000000000e007343 */ /* 0x004fea0003c00000 */
.L_x_12441:
[----:B------:R-:W-:Y:S05]  /*6160*/  BSYNC B6 ;  /* 0x0000000000067941 */ /* 0x000fea0003800000 */
.L_x_12440:
[----:B------:R-:W2:Y:S01]  /*6170*/  LDL R20, [R1+0x10] ;  /* 0x0000100001147983 */ /* 0x000ea20000100800 */
[----:B------:R-:W1:Y:S01]  /*6180*/  LDC.64 R10, c[0x0][0x3d8] ;  /* 0x0000f600ff0a7b82 */ /* 0x000e620000000a00 */
[----:B------:R-:W-:Y:S01]  /*6190*/  SHF.R.S32.HI R3, RZ, 0x1f, R153 ;  /* 0x0000001fff037819 */ /* 0x000fe20000011499 */
[----:B------:R-:W-:Y:S01]  /*61a0*/  ULDC.U8 UR4, c[0x0][0x3f0] ;  /* 0x0000fc0000047ab9 */ /* 0x000fe20000000000 */
[----:B------:R-:W-:Y:S01]  /*61b0*/  BSSY B0, `(.L_x_12442) ;  /* 0x00002eb000007945 */ /* 0x000fe20003800000 */
[----:B------:R-:W-:-:S04]  /*61c0*/  ISETP.NE.AND P0, PT, RZ, UR4, PT ;  /* 0x00000004ff007c0c */ /* 0x000fc8000bf05270 */
[----:B0-----:R-:W0:Y:S01]  /*61d0*/  LDC.64 R12, c[0x0][0x3e8] ;  /* 0x0000fa00ff0c7b82 */ /* 0x001e220000000a00 */
[-C--:B-1----:R-:W-:Y:S02]  /*61e0*/  IMAD R0, R3, R10.reuse, RZ ;  /* 0x0000000a03007224 */ /* 0x082fe400078e02ff */
[----:B------:R-:W-:-:S04]  /*61f0*/  IMAD.WIDE.U32 R28, R153, R10, RZ ;  /* 0x0000000a991c7225 */ /* 0x000fc800078e00ff */
[-C--:B0-----:R-:W-:Y:S02]  /*6200*/  IMAD R4, R3, R12.reuse, RZ ;  /* 0x0000000c03047224 */ /* 0x081fe400078e02ff */
[----:B------:R-:W-:-:S04]  /*6210*/  IMAD.WIDE.U32 R8, R153, R12, RZ ;  /* 0x0000000c99087225 */ /* 0x000fc800078e00ff */
[C---:B------:R-:W-:Y:S02]  /*6220*/  IMAD R3, R153.reuse, R11, R0 ;  /* 0x0000000b99037224 */ /* 0x040fe400078e0200 */
[----:B------:R-:W-:Y:S02]  /*6230*/  IMAD R5, R153, R13, R4 ;  /* 0x0000000d99057224 */ /* 0x000fe400078e0204 */
[----:B------:R-:W-:Y:S02]  /*6240*/  IMAD.IADD R3, R29, 0x1, R3 ;  /* 0x000000011d037824 */ /* 0x000fe400078e0203 */
[----:B------:R-:W-:Y:S02]  /*6250*/  IMAD.IADD R47, R9, 0x1, R5 ;  /* 0x00000001092f7824 */ /* 0x000fe400078e0205 */
[----:B------:R-:W-:-:S04]  /*6260*/  IMAD.WIDE.U32 R14, R28, 0xc0, RZ ;  /* 0x000000c01c0e7825 */ /* 0x000fc800078e00ff */
[----:B------:R-:W-:-:S04]  /*6270*/  IMAD.WIDE.U32 R4, R8, 0xc0, RZ ;  /* 0x000000c008047825 */ /* 0x000fc800078e00ff */
[----:B------:R-:W-:Y:S02]  /*6280*/  IMAD R21, R3, 0xc0, RZ ;  /* 0x000000c003157824 */ /* 0x000fe400078e02ff */
[----:B------:R-:W-:Y:S02]  /*6290*/  IMAD R47, R47, 0xc0, RZ ;  /* 0x000000c02f2f7824 */ /* 0x000fe400078e02ff */
[----:B------:R-:W-:Y:S02]  /*62a0*/  IMAD.IADD R51, R15, 0x1, R21 ;  /* 0x000000010f337824 */ /* 0x000fe400078e0215 */
[----:B------:R-:W-:Y:S02]  /*62b0*/  IMAD.IADD R53, R5, 0x1, R47 ;  /* 0x0000000105357824 */ /* 0x000fe400078e022f */
[----:B--2---:R-:W-:-:S05]  /*62c0*/  IMAD R20, R153, -0xc0, R20 ;  /* 0xffffff4099147824 */ /* 0x004fca00078e0214 */
[----:B------:R-:W-:Y:S01]  /*62d0*/  VIMNMX R20, R20, 0xc0, PT ;  /* 0x000000c014147848 */ /* 0x000fe20003fe0100 */
[----:B------:R-:W-:Y:S06]  /*62e0*/  @!P0 BRA `(.L_x_12443) ;  /* 0x0000001400d08947 */ /* 0x000fec0003800000 */
[----:B------:R-:W0:Y:S01]  /*62f0*/  LDC R0, c[0x0][0x428] ;  /* 0x00010a00ff007b82 */ /* 0x000e220000000800 */
[CC--:B------:R-:W-:Y:S01]  /*6300*/  ISETP.GE.AND P0, PT, R19.reuse, R20.reuse, PT ;  /* 0x000000141300720c */ /* 0x0c0fe20003f06270 */
[----:B------:R-:W-:Y:S01]  /*6310*/  VIADD R24, R19, 0x60 ;  /* 0x0000006013187836 */ /* 0x000fe20000000000 */
[----:B------:R-:W-:Y:S01]  /*6320*/  BSSY B1, `(.L_x_12444) ;  /* 0x0000028000017945 */ /* 0x000fe20003800000 */
[----:B------:R-:W-:Y:S01]  /*6330*/  IMAD.MOV.U32 R44, RZ, RZ, R40 ;  /* 0x000000ffff2c7224 */ /* 0x000fe200078e0028 */
[----:B------:R-:W-:Y:S01]  /*6340*/  CS2R R40, SRZ ;  /* 0x0000000000287805 */ /* 0x000fe2000001ff00 */
[----:B------:R-:W-:Y:S01]  /*6350*/  IMAD.MOV.U32 R7, RZ, RZ, R37 ;  /* 0x000000ffff077224 */ /* 0x000fe200078e0025 */
[----:B------:R-:W-:Y:S02]  /*6360*/  ISETP.GE.AND P1, PT, R24, R20, PT ;  /* 0x000000141800720c */ /* 0x000fe40003f26270 */
[----:B------:R-:W-:Y:S02]  /*6370*/  CS2R R32, SRZ ;  /* 0x0000000000207805 */ /* 0x000fe4000001ff00 */
[----:B0-----:R-:W-:Y:S01]  /*6380*/  ISETP.NE.AND P2, PT, R0, 0x1, PT ;  /* 0x000000010000780c */ /* 0x001fe20003f45270 */
[----:B------:R-:W-:-:S04]  /*6390*/  IMAD R0, R153, 0xc0, R19 ;  /* 0x000000c099007824 */ /* 0x000fc800078e0213 */
[----:B------:R-:W-:Y:S01]  /*63a0*/  IMAD R3, R30, 0x60, R0 ;  /* 0x000000601e037824 */ /* 0x000fe200078e0200 */
[----:B------:R-:W-:-:S07]  /*63b0*/  CS2R R30, SRZ ;  /* 0x00000000001e7805 */ /* 0x000fce000001ff00 */
[----:B------:R-:W0:Y:S08]  /*63c0*/  @P2 LDC R6, c[0x0][0x42c] ;  /* 0x00010b00ff062b82 */ /* 0x000e300000000800 */
        /* <DEDUP_REMOVED lines=29> */
.L_x_12445:
[----:B------:R-:W-:Y:S05]  /*65a0*/  BSYNC B1 ;  /* 0x0000000000017941 */ /* 0x000fea0003800000 */
.L_x_12444:
[----:B------:R-:W-:Y:S01]  /*65b0*/  BSSY B1, `(.L_x_12446) ;  /* 0x0000023000017945 */ /* 0x000fe20003800000 */
[----:B0-----:R-:W-:Y:S02]  /*65c0*/  CS2R R20, SRZ ;  /* 0x0000000000147805 */ /* 0x001fe4000001ff00 */
[----:B------:R-:W-:Y:S02]  /*65d0*/  CS2R R28, SRZ ;  /* 0x00000000001c7805 */ /* 0x000fe4000001ff00 */
        /* <DEDUP_REMOVED lines=10> */
[----:B------:R-:W-:-:S03]  /*6680*/  CS2R R28, SRZ ;  /* 0x00000000001c7805 */ /* 0x000fc6000001ff00 */
        /* <DEDUP_REMOVED lines=9> */
[----:B------:R-:W-:Y:S02]  /*6720*/  CS2R R20, SRZ ;  /* 0x0000000000147805 */ /* 0x000fe4000001ff00 */
[----:B------:R-:W-:-:S02]  /*6730*/  IADD3.X R9, R35, R25, R9, P4, !PT ;  /* 0x0000001923097210 */ /* 0x000fc400027fe409 */
[----:B------:R-:W-:Y:S02]  /*6740*/  CS2R R24, SRZ ;  /* 0x0000000000187805 */ /* 0x000fe4000001ff00 */
[C---:B------:R-:W-:Y:S02]  /*6750*/  LEA R4, P3, R15.reuse, UR6, 0x1 ;  /* 0x000000060f047c11 */ /* 0x040fe4000f8608ff */
[C---:B------:R-:W-:Y:S02]  /*6760*/  LEA R14, P4, R0.reuse, UR4, 0x1 ;  /* 0x00000004000e7c11 */ /* 0x040fe4000f8808ff */
[----:B------:R-:W-:Y:S02]  /*6770*/  LEA.HI.X R5, R15, UR7, R38, 0x1, P3 ;  /* 0x000000070f057c11 */ /* 0x000fe400098f0c26 */
[----:B------:R-:W-:Y:S02]  /*6780*/  LEA.HI.X R15, R0, UR5, R9, 0x1, P4 ;  /* 0x00000005000f7c11 */ /* 0x000fe4000a0f0c09 */
[----:B------:R-:W-:Y:S01]  /*6790*/  CS2R R8, SRZ ;  /* 0x0000000000087805 */ /* 0x000fe2000001ff00 */
[----:B------:R0:W5:Y:S05]  /*67a0*/  @!P5 LDG.E.64 R28, desc[UR40][R4.64] ;  /* 0x00000028041cd981 */ /* 0x00016a000c1e1b00 */
[----:B------:R0:W5:Y:S04]  /*67b0*/  @!P2 LDG.E.64 R8, desc[UR40][R4.64+0x20] ;  /* 0x000020280408a981 */ /* 0x000168000c1e1b00 */
[----:B------:R0:W5:Y:S04]  /*67c0*/  @!P5 LDG.E.64 R24, desc[UR40][R14.64] ;  /* 0x000000280e18d981 */ /* 0x000168000c1e1b00 */
[----:B------:R0:W5:Y:S02]  /*67d0*/  @!P2 LDG.E.64 R20, desc[UR40][R14.64+0x20] ;  /* 0x000020280e14a981 */ /* 0x000164000c1e1b00 */
.L_x_12447:
[----:B------:R-:W-:Y:S05]  /*67e0*/  BSYNC B1 ;  /* 0x0000000000017941 */ /* 0x000fea0003800000 */
.L_x_12446:
[----:B0-----:R-:W2:Y:S04]  /*67f0*/  LDL R14, [R1+0x38] ;  /* 0x00003800010e7983 */ /* 0x001ea80000100800 */
[----:B------:R-:W3:Y:S01]  /*6800*/  LDL R34, [R1+0x1c] ;  /* 0x00001c0001227983 */ /* 0x000ee20000100800 */
[C---:B------:R-:W-:Y:S01]  /*6810*/  IMAD.WIDE.U32 R6, R3.reuse, R10, R6 ;  /* 0x0000000a03067225 */ /* 0x040fe200078e0006 */
[----:B------:R-:W-:Y:S01]  /*6820*/  ULDC.64 UR4, c[0x0][0x3c8] ;  /* 0x0000f20000047ab9 */ /* 0x000fe20000000a00 */
[----:B------:R-:W-:Y:S02]  /*6830*/  ULDC.64 UR6, c[0x0][0x3e0] ;  /* 0x0000f80000067ab9 */ /* 0x000fe40000000a00 */
[----:B------:R-:W-:-:S04]  /*6840*/  IMAD.WIDE.U32 R44, R3, R12, R44 ;  /* 0x0000000c032c7225 */ /* 0x000fc800078e002c */
[C---:B------:R-:W-:Y:S02]  /*6850*/  IMAD R10, R37.reuse, R10, RZ ;  /* 0x0000000a250a7224 */ /* 0x040fe400078e02ff */
[----:B------:R-:W-:Y:S02]  /*6860*/  IMAD R12, R37, R12, RZ ;  /* 0x0000000c250c7224 */ /* 0x000fe400078e02ff */
[C---:B------:R-:W-:Y:S02]  /*6870*/  IMAD R5, R3.reuse, R11, R10 ;  /* 0x0000000b03057224 */ /* 0x040fe400078e020a */
[----:B------:R-:W-:Y:S02]  /*6880*/  IMAD R3, R3, R13, R12 ;  /* 0x0000000d03037224 */ /* 0x000fe400078e020c */
[----:B------:R-:W-:Y:S02]  /*6890*/  IMAD.IADD R5, R7, 0x1, R5 ;  /* 0x0000000107057824 */ /* 0x000fe400078e0205 */
[----:B------:R-:W-:Y:S01]  /*68a0*/  IMAD.IADD R3, R45, 0x1, R3 ;  /* 0x000000012d037824 */ /* 0x000fe200078e0203 */
[----:B--2---:R-:W-:Y:S01]  /*68b0*/  LEA.HI R0, R14, R14, RZ, 0x1 ;  /* 0x0000000e0e007211 */ /* 0x004fe200078f08ff */
[----:B---3--:R-:W-:-:S03]  /*68c0*/  IMAD.SHL.U32 R4, R34, 0x40, RZ ;  /* 0x0000004022047824 */ /* 0x008fc600078e00ff */
[----:B------:R-:W-:Y:S02]  /*68d0*/  LOP3.LUT R10, R0, 0xfffffffe, RZ, 0xc0, !PT ;  /* 0xfffffffe000a7812 */ /* 0x000fe400078ec0ff */
[----:B------:R-:W-:Y:S02]  /*68e0*/  LEA R0, P3, R44, UR6, 0x1 ;  /* 0x000000062c007c11 */ /* 0x000fe4000f8608ff */
[----:B------:R-:W-:Y:S01]  /*68f0*/  LOP3.LUT R15, R4, 0x1c0, RZ, 0xc0, !PT ;  /* 0x000001c0040f7812 */ /* 0x000fe200078ec0ff */
[----:B------:R-:W-:Y:S01]  /*6900*/  IMAD.IADD R7, R14, 0x1, -R10 ;  /* 0x000000010e077824 */ /* 0x000fe200078e0a0a */
[----:B------:R-:W-:Y:S01]  /*6910*/  LEA R4, P2, R6, UR4, 0x1 ;  /* 0x0000000406047c11 */ /* 0x000fe2000f8408ff */
[----:B------:R-:W-:Y:S01]  /*6920*/  UMOV UR4, 0xffffffff ;  /* 0xffffffff00047882 */ /* 0x000fe20000000000 */
[----:B------:R-:W-:Y:S02]  /*6930*/  LOP3.LUT R11, R15, 0x18, R16, 0xf8, !PT ;  /* 0x000000180f0b7812 */ /* 0x000fe400078ef810 */
[----:B------:R-:W-:-:S02]  /*6940*/  SHF.R.U32.HI R12, RZ, 0x3, R15 ;  /* 0x00000003ff0c7819 */ /* 0x000fc4000001160f */
[----:B------:R-:W-:Y:S02]  /*6950*/  LEA.HI.X R5, R6, UR5, R5, 0x1, P2 ;  /* 0x0000000506057c11 */ /* 0x000fe400090f0c05 */
[----:B------:R-:W-:Y:S02]  /*6960*/  LEA.HI.X R3, R44, UR7, R3, 0x1, P3 ;  /* 0x000000072c037c11 */ /* 0x000fe400098f0c03 */
[----:B------:R-:W-:Y:S02]  /*6970*/  LOP3.LUT R10, R11, R12, RZ, 0x3c, !PT ;  /* 0x0000000c0b0a7212 */ /* 0x000fe400078e3cff */
[----:B------:R-:W-:Y:S01]  /*6980*/  SHF.L.U32 R7, R7, 0x1f, RZ ;  /* 0x0000001f07077819 */ /* 0x000fe200000006ff */
[----:B------:R-:W-:Y:S06]  /*6990*/  BRA.DIV UR4, `(.L_x_12448) ;  /* 0x0000010604347947 */ /* 0x000fec000b800000 */
.L_x_12638:
[----:B------:R-:W-:-:S03]  /*69a0*/  UMOV UR4, 0xffffffff ;  /* 0xffffffff00047882 */ /* 0x000fc60000000000 */
[----:B------:R-:W-:Y:S05]  /*69b0*/  BRA.DIV UR4, `(.L_x_12449) ;  /* 0x0000010604547947 */ /* 0x000fea000b800000 */
.L_x_12641:
[----:B------:R-:W-:-:S03]  /*69c0*/  UMOV UR4, 0xffffffff ;  /* 0xffffffff00047882 */ /* 0x000fc60000000000 */
[----:B------:R-:W-:Y:S05]  /*69d0*/  BRA.DIV UR4, `(.L_x_12450) ;  /* 0x0000010604747947 */ /* 0x000fea000b800000 */
.L_x_12644:
[----:B------:R-:W-:-:S03]  /*69e0*/  UMOV UR4, 0xffffffff ;  /* 0xffffffff00047882 */ /* 0x000fc60000000000 */
[----:B------:R-:W-:Y:S05]  /*69f0*/  BRA.DIV UR4, `(.L_x_12451) ;  /* 0x0000010604947947 */ /* 0x000fea000b800000 */
.L_x_12647:
[----:B------:R-:W-:-:S03]  /*6a00*/  UMOV UR4, 0xffffffff ;  /* 0xffffffff00047882 */ /* 0x000fc60000000000 */
[----:B------:R-:W-:Y:S05]  /*6a10*/  BRA.DIV UR4, `(.L_x_12452) ;  /* 0x0000010604b47947 */ /* 0x000fea000b800000 */
.L_x_12650:
[----:B------:R-:W-:-:S03]  /*6a20*/  UMOV UR4, 0xffffffff ;  /* 0xffffffff00047882 */ /* 0x000fc60000000000 */
[----:B------:R-:W-:Y:S05]  /*6a30*/  BRA.DIV UR4, `(.L_x_12453) ;  /* 0x0000010604d47947 */ /* 0x000fea000b800000 */
.L_x_12653:
[----:B------:R-:W-:-:S03]  /*6a40*/  UMOV UR4, 0xffffffff ;  /* 0xffffffff00047882 */ /* 0x000fc60000000000 */
[----:B------:R-:W-:Y:S05]  /*6a50*/  BRA.DIV UR4, `(.L_x_12454) ;  /* 0x0000010604f47947 */ /* 0x000fea000b800000 */
.L_x_12656:
[----:B------:R-:W-:-:S03]  /*6a60*/  UMOV UR4, 0xffffffff ;  /* 0xffffffff00047882 */ /* 0x000fc60000000000 */
[----:B------:R-:W-:Y:S05]  /*6a70*/  BRA.DIV UR4, `(.L_x_12455) ;  /* 0x0000010a04147947 */ /* 0x000fea000b800000 */
.L_x_12659:
        /* <DEDUP_REMOVED lines=19> */
[----:B0-----:R-:W-:-:S05]  /*6bb0*/  VIADD R13, R6, 0xffffff80 ;  /* 0xffffff80060d7836 */ /* 0x001fca0000000000 */
[----:B------:R-:W-:-:S04]  /*6bc0*/  SHF.R.S32.HI R6, RZ, 0x1f, R13 ;  /* 0x0000001fff067819 */ /* 0x000fc8000001140d */
[----:B------:R-:W-:Y:S01]  /*6bd0*/  LEA.HI R6, R6, R13, RZ, 0x5 ;  /* 0x0000000d06067211 */ /* 0x000fe200078f28ff */
[----:B------:R-:W-:-:S03]  /*6be0*/  IMAD.MOV.U32 R13, RZ, RZ, R25 ;  /* 0x000000ffff0d7224 */ /* 0x000fc600078e0019 */
[----:B------:R-:W-:Y:S02]  /*6bf0*/  SHF.R.S32.HI R6, RZ, 0x5, R6 ;  /* 0x00000005ff067819 */ /* 0x000fe40000011406 */
[----:B------:R-:W-:Y:S01]  /*6c00*/  PRMT R13, R13, 0x5410, R5 ;  /* 0x000054100d0d7816 */ /* 0x000fe20000000005 */
[----:B------:R-:W-:Y:S02]  /*6c10*/  IMAD.MOV.U32 R5, RZ, RZ, R21 ;  /* 0x000000ffff057224 */ /* 0x000fe400078e0015 */
        /* <DEDUP_REMOVED lines=9> */
[----:B------:R-:W-:Y:S02]  /*6cb0*/  VIADD R0, R3, 0x8440 ;  /* 0x0000844003007836 */ /* 0x000fe40000000000 */
[----:B------:R-:W-:Y:S02]  /*6cc0*/  @P3 VIADD R0, R4, 0xffffffc0 ;  /* 0xffffffc004003836 */ /* 0x000fe40000000000 */
[----:B------:R-:W-:Y:S02]  /*6cd0*/  IMAD.MOV.U32 R4, RZ, RZ, R20 ;  /* 0x000000ffff047224 */ /* 0x000fe400078e0014 */
[----:B------:R-:W-:-:S03]  /*6ce0*/  IMAD.MOV.U32 R6, RZ, RZ, R28 ;  /* 0x000000ffff067224 */ /* 0x000fc600078e001c */
[----:B------:R-:W-:Y:S01]  /*6cf0*/  PRMT R10, R4, 0x7610, R10 ;  /* 0x00007610040a7816 */ /* 0x000fe2000000000a */
[----:B------:R-:W-:Y:S01]  /*6d00*/  IMAD.MOV.U32 R4, RZ, RZ, R8 ;  /* 0x000000ffff047224 */ /* 0x000fe200078e0008 */
[----:B------:R-:W-:Y:S01]  /*6d10*/  PRMT R35, R6, 0x7610, R35 ;  /* 0x0000761006237816 */ /* 0x000fe20000000023 */
[----:B-1----:R-:W-:Y:S06]  /*6d20*/  @!P2 BRA `(.L_x_12457) ;  /* 0x000001040090a947 */ /* 0x002fec0003800000 */
.L_x_12660:
[----:B------:R-:W-:Y:S05]  /*6d30*/  BSYNC B1 ;  /* 0x0000000000017941 */ /* 0x000fea0003800000 */
.L_x_12456:
        /* <DEDUP_REMOVED lines=11> */
[----:B------:R-:W-:Y:S02]  /*6df0*/  SHF.R.U64 R37, R42, 0x10, R43 ;  /* 0x000000102a257819 */ /* 0x000fe4000000122b */
        /* <DEDUP_REMOVED lines=44> */
.L_x_12461:
[----:B------:R-:W-:Y:S05]  /*70c0*/  BSYNC B2 ;  /* 0x0000000000027941 */ /* 0x000fea0003800000 */
.L_x_12460:
[----:B------:R-:W-:Y:S05]  /*70d0*/  @P2 BRA `(.L_x_12459) ;  /* 0x0000000000b82947 */ /* 0x000fea0003800000 */
[----:B01----:R-:W0:Y:S01]  /*70e0*/  LDS.128 R4, [R0] ;  /* 0x0000000000047984 */ /* 0x003e220000000c00 */
        /* <DEDUP_REMOVED lines=45> */
.L_x_12459:
[----:B------:R-:W-:Y:S05]  /*73c0*/  BSYNC B1 ;  /* 0x0000000000017941 */ /* 0x000fea0003800000 */
.L_x_12458:
        /* <DEDUP_REMOVED lines=53> */
.L_x_12464:
[----:B------:R-:W-:Y:S05]  /*7720*/  BSYNC B1 ;  /* 0x0000000000017941 */ /* 0x000fea0003800000 */
.L_x_12463:
        /* <DEDUP_REMOVED lines=48> */
.L_x_12443:
[----:B------:R-:W2:Y:S01]  /*7a30*/  LDL R50, [R1+0x38] ;  /* 0x0000380001327983 */ /* 0x000ea20000100800 */
[----:B------:R-:W0:Y:S01]  /*7a40*/  LDC R21, c[0x0][0x3d4] ;  /* 0x0000f500ff157b82 */ /* 0x000e220000000800 */
[C---:B------:R-:W-:Y:S01]  /*7a50*/  VIADD R48, R19.reuse, 0x60 ;  /* 0x0000006013307836 */ /* 0x040fe20000000000 */
[-C--:B------:R-:W-:Y:S01]  /*7a60*/  ISETP.GE.AND P1, PT, R19, R20.reuse, PT ;  /* 0x000000141300720c */ /* 0x080fe20003f26270 */
[----:B------:R-:W-:Y:S01]  /*7a70*/  ULDC.64 UR4, c[0x0][0x3c8] ;  /* 0x0000f20000047ab9 */ /* 0x000fe20000000a00 */
[----:B------:R-:W-:Y:S02]  /*7a80*/  ULDC.64 UR6, c[0x0][0x3e0] ;  /* 0x0000f80000067ab9 */ /* 0x000fe40000000a00 */
[----:B------:R-:W-:-:S04]  /*7a90*/  ISETP.GE.AND P0, PT, R48, R20, PT ;  /* 0x000000143000720c */ /* 0x000fc80003f06270 */
[CC--:B0-----:R-:W-:Y:S02]  /*7aa0*/  ISETP.GE.OR P0, PT, R16.reuse, R21.reuse, P0 ;  /* 0x000000151000720c */ /* 0x0c1fe40000706670 */
[----:B------:R-:W-:-:S11]  /*7ab0*/  ISETP.GE.OR P1, PT, R16, R21, P1 ;  /* 0x000000151000720c */ /* 0x000fd60000f26670 */
[----:B------:R-:W0:Y:S01]  /*7ac0*/  @!P0 LDC.64 R46, c[0x0][0x3e0] ;  /* 0x0000f800ff2e8b82 */ /* 0x000e220000000a00 */
[----:B------:R-:W-:Y:S01]  /*7ad0*/  @!P0 IMAD.MOV.U32 R15, RZ, RZ, R51 ;  /* 0x000000ffff0f8224 */ /* 0x000fe200078e0033 */
[----:B------:R-:W-:Y:S01]  /*7ae0*/  @!P1 IADD3 R26, P2, R33, R4, RZ ;  /* 0x00000004211a9210 */ /* 0x000fe20007f5e0ff */
[----:B------:R-:W-:Y:S01]  /*7af0*/  @!P0 IMAD.MOV.U32 R6, RZ, RZ, R4 ;  /* 0x000000ffff068224 */ /* 0x000fe200078e0004 */
[C---:B------:R-:W-:Y:S01]  /*7b00*/  @!P1 IADD3 R3, P3, R25.reuse, R14, RZ ;  /* 0x0000000e19039210 */ /* 0x040fe20007f7e0ff */
[----:B------:R-:W-:Y:S02]  /*7b10*/  @!P0 IMAD.MOV.U32 R7, RZ, RZ, R53 ;  /* 0x000000ffff078224 */ /* 0x000fe400078e0035 */
[----:B------:R-:W-:Y:S01]  /*7b20*/  @!P0 IMAD.WIDE.U32 R4, R10, 0x60, R14 ;  /* 0x000000600a048825 */ /* 0x000fe200078e000e */
[----:B------:R-:W1:Y:S03]  /*7b30*/  @!P0 LDC.64 R38, c[0x0][0x3c8] ;  /* 0x0000f200ff268b82 */ /* 0x000e660000000a00 */
[----:B------:R-:W-:Y:S01]  /*7b40*/  @!P0 IMAD.WIDE.U32 R6, R12, 0x60, R6 ;  /* 0x000000600c068825 */ /* 0x000fe200078e0006 */
[----:B------:R-:W-:-:S03]  /*7b50*/  @!P0 IADD3 R24, P4, R25, R4, RZ ;  /* 0x0000000419188210 */ /* 0x000fc60007f9e0ff */
[----:B------:R-:W-:Y:S01]  /*7b60*/  @!P0 IMAD R15, R11, 0x60, RZ ;  /* 0x000000600b0f8824 */ /* 0x000fe200078e02ff */
[----:B------:R-:W-:Y:S01]  /*7b70*/  @!P0 IADD3 R0, P5, R33, R6, RZ ;  /* 0x0000000621008210 */ /* 0x000fe20007fbe0ff */
[----:B------:R-:W-:Y:S01]  /*7b80*/  @!P1 IMAD.X R14, R51, 0x1, R31, P3 ;  /* 0x00000001330e9824 */ /* 0x000fe200018e061f */
[----:B------:R-:W-:Y:S01]  /*7b90*/  @!P1 LEA R8, P3, R3, UR4, 0x1 ;  /* 0x0000000403089c11 */ /* 0x000fe2000f8608ff */
[----:B------:R-:W-:Y:S01]  /*7ba0*/  @!P0 IMAD R4, R13, 0x60, RZ ;  /* 0x000000600d048824 */ /* 0x000fe200078e02ff */
[----:B------:R-:W-:Y:S02]  /*7bb0*/  @!P0 IADD3.X R25, R31, R15, R5, P4, !PT ;  /* 0x0000000f1f198210 */ /* 0x000fe400027fe405 */
[----:B------:R-:W-:Y:S01]  /*7bc0*/  @!P1 LEA.HI.X R9, R3, UR5, R14, 0x1, P3 ;  /* 0x0000000503099c11 */ /* 0x000fe200098f0c0e */
[----:B------:R-:W3:Y:S01]  /*7bd0*/  S2R R44, SR_TID.X ;  /* 0x00000000002c7919 */ /* 0x000ee20000002100 */
[----:B------:R-:W-:Y:S02]  /*7be0*/  @!P0 IADD3.X R3, R49, R4, R7, P5, !PT ;  /* 0x0000000431038210 */ /* 0x000fe40002ffe407 */
[----:B------:R-:W-:-:S02]  /*7bf0*/  CS2R R28, SRZ ;  /* 0x00000000001c7805 */ /* 0x000fc4000001ff00 */
[C---:B0-----:R-:W-:Y:S02]  /*7c00*/  @!P0 LEA R46, P4, R0.reuse, R46, 0x1 ;  /* 0x0000002e002e8211 */ /* 0x041fe400078808ff */
[----:B------:R-:W-:Y:S02]  /*7c10*/  CS2R R30, SRZ ;  /* 0x00000000001e7805 */ /* 0x000fe4000001ff00 */
[----:B------:R-:W-:Y:S02]  /*7c20*/  CS2R R32, SRZ ;  /* 0x0000000000207805 */ /* 0x000fe4000001ff00 */
[----:B------:R-:W-:Y:S02]  /*7c30*/  CS2R R34, SRZ ;  /* 0x0000000000227805 */ /* 0x000fe4000001ff00 */
[----:B------:R-:W-:Y:S02]  /*7c40*/  @!P0 LEA.HI.X R47, R0, R47, R3, 0x1, P4 ;  /* 0x0000002f002f8211 */ /* 0x000fe400020f0c03 */
[----:B------:R-:W-:Y:S01]  /*7c50*/  CS2R R4, SRZ ;  /* 0x0000000000047805 */ /* 0x000fe2000001ff00 */
[----:B------:R-:W0:Y:S01]  /*7c60*/  LDC R0, c[0x0][0x428] ;  /* 0x00010a00ff007b82 */ /* 0x000e220000000800 */
[----:B-1----:R-:W-:-:S02]  /*7c70*/  @!P0 LEA R38, P3, R24, R38, 0x1 ;  /* 0x0000002618268211 */ /* 0x002fc400078608ff */
[----:B------:R-:W-:Y:S01]  /*7c80*/  CS2R R6, SRZ ;  /* 0x0000000000067805 */ /* 0x000fe2000001ff00 */
[----:B------:R-:W5:Y:S01]  /*7c90*/  @!P0 LDG.E.128 R32, desc[UR40][R46.64] ;  /* 0x000000282e208981 */ /* 0x000f62000c1e1d00 */
[----:B------:R-:W-:Y:S01]  /*7ca0*/  @!P1 IMAD.X R15, R53, 0x1, R49, P2 ;  /* 0x00000001350f9824 */ /* 0x000fe200010e0631 */
[----:B------:R-:W-:Y:S01]  /*7cb0*/  @!P0 LEA.HI.X R39, R24, R39, R25, 0x1, P3 ;  /* 0x0000002718278211 */ /* 0x000fe200018f0c19 */
[----:B---3--:R-:W-:-:S04]  /*7cc0*/  VIADD R52, R44, 0xffffff80 ;  /* 0xffffff802c347836 */ /* 0x008fc80000000000 */
[----:B------:R-:W5:Y:S01]  /*7cd0*/  @!P0 LDG.E.128 R28, desc[UR40][R38.64] ;  /* 0x00000028261c8981 */ /* 0x000f62000c1e1d00 */
[----:B0-----:R-:W-:Y:S01]  /*7ce0*/  ISETP.NE.AND P0, PT, R0, 0x1, PT ;  /* 0x000000010000780c */ /* 0x001fe20003f05270 */
[----:B------:R-:W-:Y:S01]  /*7cf0*/  IMAD R3, R153, 0xc0, R19 ;  /* 0x000000c099037824 */ /* 0x000fe200078e0213 */
[C---:B------:R-:W-:Y:S01]  /*7d00*/  @!P1 LEA R14, P2, R26.reuse, UR6, 0x1 ;  /* 0x000000061a0e9c11 */ /* 0x040fe2000f8408ff */
[----:B------:R0:W5:Y:S01]  /*7d10*/  @!P1 LDG.E.128 R4, desc[UR40][R8.64] ;  /* 0x0000002808049981 */ /* 0x000162000c1e1d00 */
[----:B------:R-:W-:Y:S02]  /*7d20*/  SHF.R.S32.HI R44, RZ, 0x1f, R52 ;  /* 0x0000001fff2c7819 */ /* 0x000fe40000011434 */
[----:B------:R-:W-:Y:S02]  /*7d30*/  CS2R R24, SRZ ;  /* 0x0000000000187805 */ /* 0x000fe4000001ff00 */
[----:B------:R-:W-:-:S05]  /*7d40*/  @!P1 LEA.HI.X R15, R26, UR7, R15, 0x1, P2 ;  /* 0x000000071a0f9c11 */ /* 0x000fca00090f0c0f */
[----:B------:R-:W1:Y:S01]  /*7d50*/  @P0 LDC R0, c[0x0][0x42c] ;  /* 0x00010b00ff000b82 */ /* 0x000e620000000800 */
[----:B------:R-:W-:-:S07]  /*7d60*/  LEA.HI R44, R44, R52, RZ, 0x2 ;  /* 0x000000342c2c7211 */ /* 0x000fce00078f10ff */
[----:B0-----:R-:W0:Y:S01]  /*7d70*/  @P0 LDC R9, c[0x0][0x430] ;  /* 0x00010c00ff090b82 */ /* 0x001e220000000800 */
[----:B------:R-:W-:-:S05]  /*7d80*/  LOP3.LUT R44, R44, 0xfffffffc, RZ, 0xc0, !PT ;  /* 0xfffffffc2c2c7812 */ /* 0x000fca00078ec0ff */
[----:B------:R-:W-:-:S04]  /*7d90*/  IMAD.IADD R44, R52, 0x1, -R44 ;  /* 0x00000001342c7824 */ /* 0x000fc800078e0a2c */
[----:B------:R-:W-:-:S04]  /*7da0*/  IMAD R3, R44, 0x60, R3 ;  /* 0x000000602c037824 */ /* 0x000fc800078e0203 */
[----:B-1----:R-:W-:Y:S01]  /*7db0*/  @P0 IMAD.HI.U32 R0, R3, R0, RZ ;  /* 0x0000000003000227 */ /* 0x002fe200078e00ff */
[----:B------:R-:W-:-:S03]  /*7dc0*/  CS2R R26, SRZ ;  /* 0x00000000001a7805 */ /* 0x000fc6000001ff00 */
[----:B------:R-:W-:-:S03]  /*7dd0*/  IMAD.MOV.U32 R44, RZ, RZ, R40 ;  /* 0x000000ffff2c7224 */ /* 0x000fc600078e0028 */
[----:B------:R1:W5:Y:S01]  /*7de0*/  @!P1 LDG.E.128 R24, desc[UR40][R14.64] ;  /* 0x000000280e189981 */ /* 0x000362000c1e1d00 */
[----:B0-----:R-:W-:-:S04]  /*7df0*/  @P0 SHF.R.U32.HI R3, RZ, R9, R0 ;  /* 0x00000009ff030219 */ /* 0x001fc80000011600 */
[----:B------:R-:W-:Y:S01]  /*7e00*/  SHF.R.S32.HI R9, RZ, 0x1f, R3 ;  /* 0x0000001fff097819 */ /* 0x000fe20000011403 */
[----:B------:R-:W-:-:S04]  /*7e10*/  IMAD.WIDE.U32 R38, R3, R12, R44 ;  /* 0x0000000c03267225 */ /* 0x000fc800078e002c */
[----:B-1----:R-:W-:Y:S02]  /*7e20*/  IMAD.MOV.U32 R14, RZ, RZ, R42 ;  /* 0x000000ffff0e7224 */ /* 0x002fe400078e002a */
[----:B------:R-:W-:Y:S02]  /*7e30*/  IMAD.MOV.U32 R15, RZ, RZ, R37 ;  /* 0x000000ffff0f7224 */ /* 0x000fe400078e0025 */
[C---:B------:R-:W-:Y:S02]  /*7e40*/  IMAD R0, R9.reuse, R10, RZ ;  /* 0x0000000a09007224 */ /* 0x040fe400078e02ff */
[----:B------:R-:W-:Y:S02]  /*7e50*/  IMAD R8, R9, R12, RZ ;  /* 0x0000000c09087224 */ /* 0x000fe400078e02ff */
        /* <DEDUP_REMOVED lines=10> */
[----:B--2---:R-:W-:Y:S01]  /*7f00*/  LEA.HI R10, R50, R50, RZ, 0x1 ;  /* 0x00000032320a7211 */ /* 0x004fe200078f08ff */
[----:B------:R-:W-:Y:S06]  /*7f10*/  BRA.DIV UR4, `(.L_x_12465) ;  /* 0x000000f604287947 */ /* 0x000fec000b800000 */
.L_x_12663:
[----:B------:R-:W-:-:S03]  /*7f20*/  UMOV UR4, 0xffffffff ;  /* 0xffffffff00047882 */ /* 0x000fc60000000000 */
[----:B------:R-:W-:Y:S05]  /*7f30*/  BRA.DIV UR4, `(.L_x_12466) ;  /* 0x000000f604487947 */ /* 0x000fea000b800000 */
.L_x_12666:
[----:B------:R-:W-:-:S03]  /*7f40*/  UMOV UR4, 0xffffffff ;  /* 0xffffffff00047882 */ /* 0x000fc60000000000 */
[----:B------:R-:W-:Y:S05]  /*7f50*/  BRA.DIV UR4, `(.L_x_12467) ;  /* 0x000000f604687947 */ /* 0x000fea000b800000 */
.L_x_12669:
[----:B------:R-:W-:-:S03]  /*7f60*/  UMOV UR4, 0xffffffff ;  /* 0xffffffff00047882 */ /* 0x000fc60000000000 */
[----:B------:R-:W-:Y:S05]  /*7f70*/  BRA.DIV UR4, `(.L_x_12468) ;  /* 0x000000f604887947 */ /* 0x000fea000b800000 */
.L_x_12672:
[----:B------:R-:W-:-:S03]  /*7f80*/  UMOV UR4, 0xffffffff ;  /* 0xffffffff00047882 */ /* 0x000fc60000000000 */
[----:B------:R-:W-:Y:S05]  /*7f90*/  BRA.DIV UR4, `(.L_x_12469) ;  /* 0x000000f604a87947 */ /* 0x000fea000b800000 */
.L_x_12675:
[----:B------:R-:W-:Y:S01]  /*7fa0*/  UMOV UR4, 0xffffffff ;  /* 0xffffffff00047882 */ /* 0x000fe20000000000 */
[----:B------:R-:W-:Y:S02]  /*7fb0*/  LOP3.LUT R10, R10, 0xfffffffe, RZ, 0xc0, !PT ;  /* 0xfffffffe0a0a7812 */ /* 0x000fe400078ec0ff */
[----:B------:R-:W-:Y:S05]  /*7fc0*/  BRA.DIV UR4, `(.L_x_12470) ;  /* 0x000000f604c47947 */ /* 0x000fea000b800000 */
.L_x_12678:
[----:B------:R-:W-:Y:S01]  /*7fd0*/  UMOV UR4, 0xffffffff ;  /* 0xffffffff00047882 */ /* 0x000fe20000000000 */
[----:B------:R-:W-:Y:S02]  /*7fe0*/  IMAD.IADD R9, R50, 0x1, -R10 ;  /* 0x0000000132097824 */ /* 0x000fe400078e0a0a */
[----:B------:R-:W-:Y:S05]  /*7ff0*/  BRA.DIV UR4, `(.L_x_12471) ;  /* 0x000000f604e07947 */ /* 0x000fea000b800000 */
.L_x_12681:
[----:B------:R-:W-:Y:S01]  /*8000*/  UMOV UR4, 0xffffffff ;  /* 0xffffffff00047882 */ /* 0x000fe20000000000 */
[----:B------:R-:W-:Y:S02]  /*8010*/  SHF.L.U32 R9, R9, 0x1f, RZ ;  /* 0x0000001f09097819 */ /* 0x000fe400000006ff */
[----:B------:R-:W-:Y:S05]  /*8020*/  BRA.DIV UR4, `(.L_x_12472) ;  /* 0x000000f604fc7947 */ /* 0x000fea000b800000 */
.L_x_12684:
        /* <DEDUP_REMOVED lines=20> */
[----:B------:R-:W-:-:S02]  /*8170*/  ISETP.GE.OR P0, PT, R48, R20, P0 ;  /* 0x000000143000720c */ /* 0x000fc40000706670 */
        /* <DEDUP_REMOVED lines=15> */
.L_x_12685:
[----:B------:R-:W-:Y:S05]  /*8270*/  BSYNC B1 ;  /* 0x0000000000017941 */ /* 0x000fea0003800000 */
.L_x_12473:
        /* <DEDUP_REMOVED lines=18> */
[----:B------:R-:W-:Y:S02]  /*83a0*/  LOP3.LUT R49, R49, 0xffff0000, RZ, 0xc0, !PT ;  /* 0xffff000031317812 */ /* 0x000fe400078ec0ff */
[----:B------:R-:W-:Y:S02]  /*83b0*/  PRMT R46, R38, 0x5432, R46 ;  /* 0x00005432262e7816 */ /* 0x000fe4000000002e */
[----:B------:R-:W-:Y:S02]  /*83c0*/  LOP3.LUT R44, R44, 0xffff0000, RZ, 0xc0, !PT ;  /* 0xffff00002c2c7812 */ /* 0x000fe400078ec0ff */
[----:B------:R-:W-:Y:S02]  /*83d0*/  PRMT R53, R54, 0x5410, R53 ;  /* 0x0000541036357816 */ /* 0x000fe40000000035 */
        /* <DEDUP_REMOVED lines=43> */
[----:B------:R-:W-:Y:S01]  /*8690*/  FMUL.FTZ R44, R25, R4 ;  /* 0x00000004192c7220 */ /* 0x000fe20000410000 */
[----:B------:R-:W-:Y:S01]  /*86a0*/  FFMA.FTZ R12, R5, R49, R12 ;  /* 0x00000031050c7223 */ /* 0x000fe2000001000c */
[----:B------:R-:W-:Y:S01]  /*86b0*/  FMUL.FTZ R45, R25, R11 ;  /* 0x0000000b192d7220 */ /* 0x000fe20000410000 */
[C---:B------:R-:W-:Y:S01]  /*86c0*/  FMUL.FTZ R5, R13.reuse, R51 ;  /* 0x000000330d057220 */ /* 0x040fe20000410000 */
[----:B------:R-:W-:Y:S01]  /*86d0*/  FFMA.FTZ R44, R6, R11, R44 ;  /* 0x0000000b062c7223 */ /* 0x000fe2000001002c */
[----:B------:R-:W-:Y:S01]  /*86e0*/  FMUL.FTZ R13, R13, R46 ;  /* 0x0000002e0d0d7220 */ /* 0x000fe20000410000 */
[----:B------:R-:W-:-:S02]  /*86f0*/  IMAD.U32 R27, R15, 0x10000, RZ ;  /* 0x000100000f1b7824 */ /* 0x000fc400078e00ff */
[----:B------:R-:W-:Y:S01]  /*8700*/  FFMA.FTZ R45, R6, R4, -R45 ;  /* 0x00000004062d7223 */ /* 0x000fe2000001082d */
[----:B------:R-:W-:Y:S01]  /*8710*/  FFMA.FTZ R46, R8, R46, -R5 ;  /* 0x0000002e082e7223 */ /* 0x000fe20000010805 */
[----:B------:R-:W-:Y:S01]  /*8720*/  IMAD.U32 R11, R53, 0x10000, RZ ;  /* 0x00010000350b7824 */ /* 0x000fe200078e00ff */
[----:B------:R-:W-:Y:S01]  /*8730*/  LOP3.LUT R15, R15, 0xffff0000, RZ, 0xc0, !PT ;  /* 0xffff00000f0f7812 */ /* 0x000fe200078ec0ff */
[C---:B------:R-:W-:Y:S01]  /*8740*/  IMAD.U32 R26, R14.reuse, 0x10000, RZ ;  /* 0x000100000e1a7824 */ /* 0x040fe200078e00ff */
[----:B------:R-:W-:Y:S01]  /*8750*/  LOP3.LUT R14, R14, 0xffff0000, RZ, 0xc0, !PT ;  /* 0xffff00000e0e7812 */ /* 0x000fe200078ec0ff */
[----:B------:R-:W-:Y:S02]  /*8760*/  IMAD.U32 R4, R47, 0x10000, RZ ;  /* 0x000100002f047824 */ /* 0x000fe400078e00ff */
[----:B------:R-:W-:Y:S01]  /*8770*/  FMUL.FTZ R49, R27, R11 ;  /* 0x0000000b1b317220 */ /* 0x000fe20000410000 */
[C---:B------:R-:W-:Y:S01]  /*8780*/  IMAD.U32 R6, R52.reuse, 0x10000, RZ ;  /* 0x0001000034067824 */ /* 0x040fe200078e00ff */
[----:B------:R-:W-:Y:S01]  /*8790*/  LOP3.LUT R52, R52, 0xffff0000, RZ, 0xc0, !PT ;  /* 0xffff000034347812 */ /* 0x000fe200078ec0ff */
[----:B------:R-:W-:-:S02]  /*87a0*/  IMAD.U32 R5, R48, 0x10000, RZ ;  /* 0x0001000030057824 */ /* 0x000fc400078e00ff */
[C---:B------:R-:W-:Y:S01]  /*87b0*/  FMUL.FTZ R25, R26.reuse, R4 ;  /* 0x000000041a197220 */ /* 0x040fe20000410000 */
[----:B------:R-:W-:Y:S01]  /*87c0*/  FMUL.FTZ R50, R26, R6 ;  /* 0x000000061a327220 */ /* 0x000fe20000410000 */
[----:B------:R-:W-:Y:S01]  /*87d0*/  LOP3.LUT R53, R53, 0xffff0000, RZ, 0xc0, !PT ;  /* 0xffff000035357812 */ /* 0x000fe200078ec0ff */
[----:B------:R-:W-:Y:S01]  /*87e0*/  FMUL.FTZ R27, R27, R5 ;  /* 0x000000051b1b7220 */ /* 0x000fe20000410000 */
[----:B------:R-:W-:Y:S01]  /*87f0*/  LOP3.LUT R47, R47, 0xffff0000, RZ, 0xc0, !PT ;  /* 0xffff00002f2f7812 */ /* 0x000fe200078ec0ff */
[C---:B------:R-:W-:Y:S01]  /*8800*/  FFMA.FTZ R50, R7.reuse, R4, -R50 ;  /* 0x0000000407327223 */ /* 0x040fe20000010832 */
[----:B------:R-:W-:Y:S01]  /*8810*/  LOP3.LUT R48, R48, 0xffff0000, RZ, 0xc0, !PT ;  /* 0xffff000030307812 */ /* 0x000fe200078ec0ff */
[----:B------:R-:W-:Y:S01]  /*8820*/  FFMA.FTZ R25, R7, R6, R25 ;  /* 0x0000000607197223 */ /* 0x000fe20000010019 */
[C---:B------:R-:W-:Y:S01]  /*8830*/  FFMA.FTZ R11, R24.reuse, R11, R27 ;  /* 0x0000000b180b7223 */ /* 0x040fe2000001001b */
[----:B------:R-:W-:Y:S01]  /*8840*/  FFMA.FTZ R7, R24, R5, -R49 ;  /* 0x0000000518077223 */ /* 0x000fe20000010831 */
        /* <DEDUP_REMOVED lines=19> */
.L_x_12476:
[----:B------:R-:W-:Y:S05]  /*8980*/  BSYNC B1 ;  /* 0x0000000000017941 */ /* 0x000fea0003800000 */
.L_x_12475:
[----:B------:R-:W-:Y:S02]  /*8990*/  PRMT R13, R13, 0x5410, R0 ;  /* 0x000054100d0d7816 */ /* 0x000fe40000000000 */
[----:B------:R-:W-:Y:S01]  /*89a0*/  PRMT R15, R3, 0x7610, R15 ;  /* 0x00007610030f7816 */ /* 0x000fe2000000000f */
[----:B------:R-:W-:Y:S06]  /*89b0*/  @P0 BRA `(.L_x_12462) ;  /* 0x0000000400a80947 */ /* 0x000fec0003800000 */
[----:B-1----:R-:W2:Y:S01]  /*89c0*/  LDL R4, [R1+0x20] ;  /* 0x0000200001047983 */ /* 0x002ea20000100800 */
[C---:B------:R-:W-:Y:S02]  /*89d0*/  VIADD R5, R19.reuse, 0x60 ;  /* 0x0000006013057836 */ /* 0x040fe40000000000 */
[----:B------:R-:W-:Y:S01]  /*89e0*/  VIADD R6, R19, 0x60 ;  /* 0x0000006013067836 */ /* 0x000fe20000000000 */
[----:B------:R-:W3:Y:S01]  /*89f0*/  LDL R42, [R1+0x40] ;  /* 0x00004000012a7983 */ /* 0x000ee20000100800 */
[----:B------:R-:W-:Y:S02]  /*8a00*/  IMAD.SHL.U32 R5, R5, 0x40, RZ ;  /* 0x0000004005057824 */ /* 0x000fe400078e00ff */
[----:B------:R-:W-:Y:S02]  /*8a10*/  IMAD.SHL.U32 R6, R6, 0x40, RZ ;  /* 0x0000004006067824 */ /* 0x000fe400078e00ff */
[----:B------:R-:W-:Y:S01]  /*8a20*/  IMAD.IADD R0, R16, 0x1, R21 ;  /* 0x0000000110007824 */ /* 0x000fe200078e0215 */
[----:B------:R-:W-:-:S02]  /*8a30*/  LOP3.LUT R5, R5, 0x1c0, RZ, 0xc0, !PT ;  /* 0x000001c005057812 */ /* 0x000fc400078ec0ff */
[----:B------:R-:W-:Y:S02]  /*8a40*/  LOP3.LUT R6, R6, 0x1c0, RZ, 0xc0, !PT ;  /* 0x000001c006067812 */ /* 0x000fe400078ec0ff */
[----:B------:R-:W-:Y:S02]  /*8a50*/  SHF.R.U32.HI R5, RZ, 0x3, R5 ;  /* 0x00000003ff057819 */ /* 0x000fe40000011605 */
[----:B------:R-:W-:-:S04]  /*8a60*/  LOP3.LUT R0, R6, 0x38, R0, 0xf8, !PT ;  /* 0x0000003806007812 */ /* 0x000fc800078ef800 */
[----:B------:R-:W-:Y:S02]  /*8a70*/  LOP3.LUT R0, R0, R5, RZ, 0x3c, !PT ;  /* 0x0000000500007212 */ /* 0x000fe400078e3cff */
[----:B------:R-:W-:Y:S02]  /*8a80*/  SHF.R.U64 R14, R28, 0x10, R29 ;  /* 0x000000101c0e7819 */ /* 0x000fe4000000121d */
[----:B------:R-:W-:Y:S02]  /*8a90*/  SHF.R.U64 R12, R30, 0x10, R31 ;  /* 0x000000101e0c7819 */ /* 0x000fe4000000121f */
[----:B------:R-:W-:Y:S02]  /*8aa0*/  SHF.R.U32.HI R30, RZ, 0x10, R35 ;  /* 0x00000010ff1e7819 */ /* 0x000fe40000011623 */
[----:B------:R-:W-:Y:S02]  /*8ab0*/  PRMT R41, R41, 0x5410, R14 ;  /* 0x0000541029297816 */ /* 0x000fe4000000000e */
[----:B------:R-:W-:-:S02]  /*8ac0*/  SHF.R.U32.HI R29, RZ, 0x10, R29 ;  /* 0x00000010ff1d7819 */ /* 0x000fc4000001161d */
[----:B------:R-:W-:Y:S01]  /*8ad0*/  SHF.R.U32.HI R27, RZ, 0x10, R33 ;  /* 0x00000010ff1b7819 */ /* 0x000fe20000011621 */
[----:B------:R-:W-:Y:S01]  /*8ae0*/  IMAD.U32 R25, R41, 0x10000, RZ ;  /* 0x0001000029197824 */ /* 0x000fe200078e00ff */
[----:B------:R-:W-:Y:S02]  /*8af0*/  SHF.R.U32.HI R31, RZ, 0x10, R31 ;  /* 0x00000010ff1f7819 */ /* 0x000fe4000001161f */
[----:B------:R-:W-:Y:S02]  /*8b00*/  PRMT R30, R15, 0x5410, R30 ;  /* 0x000054100f1e7816 */ /* 0x000fe4000000001e */
[----:B------:R-:W-:Y:S02]  /*8b10*/  PRMT R40, R40, 0x5410, R29 ;  /* 0x0000541028287816 */ /* 0x000fe4000000001d */
[----:B------:R-:W-:Y:S02]  /*8b20*/  PRMT R27, R20, 0x5410, R27 ;  /* 0x00005410141b7816 */ /* 0x000fe4000000001b */
[----:B------:R-:W-:-:S03]  /*8b30*/  PRMT R38, R38, 0x5410, R31 ;  /* 0x0000541026267816 */ /* 0x000fc6000000001f */
[----:B------:R-:W-:Y:S01]  /*8b40*/  IMAD.U32 R29, R27, 0x10000, RZ ;  /* 0x000100001b1d7824 */ /* 0x000fe200078e00ff */
[----:B------:R-:W-:Y:S02]  /*8b50*/  SHF.R.U64 R28, R34, 0x10, R35 ;  /* 0x00000010221c7819 */ /* 0x000fe40000001223 */
[----:B------:R-:W-:Y:S02]  /*8b60*/  PRMT R39, R39, 0x5410, R12 ;  /* 0x0000541027277816 */ /* 0x000fe4000000000c */
[----:B------:R-:W-:Y:S02]  /*8b70*/  LOP3.LUT R41, R41, 0xffff0000, RZ, 0xc0, !PT ;  /* 0xffff000029297812 */ /* 0x000fe400078ec0ff */
[----:B------:R-:W-:Y:S01]  /*8b80*/  PRMT R28, R13, 0x5432, R28 ;  /* 0x000054320d1c7816 */ /* 0x000fe2000000001c */
[----:B--2---:R-:W-:-:S04]  /*8b90*/  IMAD.IADD R3, R4, 0x1, R0 ;  /* 0x0000000104037824 */ /* 0x004fc800078e0200 */
[----:B------:R-:W-:Y:S01]  /*8ba0*/  IMAD R3, R3, 0x2, R2 ;  /* 0x0000000203037824 */ /* 0x000fe200078e0202 */
[----:B---3--:R-:W-:Y:S04]  /*8bb0*/  LDS.128 R4, [R42+0x8400] ;  /* 0x008400002a047984 */ /* 0x008fe80000000c00 */
[----:B0-----:R-:W0:Y:S01]  /*8bc0*/  LDS.128 R8, [R3+0x8400] ;  /* 0x0084000003087984 */ /* 0x001e220000000c00 */
[----:B------:R-:W-:-:S04]  /*8bd0*/  SHF.R.U64 R0, R32, 0x10, R33 ;  /* 0x0000001020007819 */ /* 0x000fc80000001221 */
[----:B------:R-:W-:-:S05]  /*8be0*/  PRMT R37, R37, 0x5410, R0 ;  /* 0x0000541025257816 */ /* 0x000fca0000000000 */
[C---:B------:R-:W-:Y:S01]  /*8bf0*/  IMAD.U32 R26, R37.reuse, 0x10000, RZ ;  /* 0x00010000251a7824 */ /* 0x040fe200078e00ff */
[----:B------:R-:W-:Y:S01]  /*8c00*/  LOP3.LUT R37, R37, 0xffff0000, RZ, 0xc0, !PT ;  /* 0xffff000025257812 */ /* 0x000fe200078ec0ff */
[----:B0-----:R-:W-:Y:S02]  /*8c10*/  IMAD.U32 R15, R8, 0x10000, RZ ;  /* 0x00010000080f7824 */ /* 0x001fe400078e00ff */
[----:B------:R-:W-:Y:S02]  /*8c20*/  IMAD.U32 R20, R9, 0x10000, RZ ;  /* 0x0001000009147824 */ /* 0x000fe400078e00ff */
[C---:B------:R-:W-:Y:S01]  /*8c30*/  FMUL.FTZ R31, R15.reuse, R26 ;  /* 0x0000001a0f1f7220 */ /* 0x040fe20000410000 */
[----:B------:R-:W-:Y:S01]  /*8c40*/  FMUL.FTZ R33, R15, R25 ;  /* 0x000000190f217220 */ /* 0x000fe20000410000 */
[----:B------:R-:W-:Y:S02]  /*8c50*/  IMAD.U32 R15, R40, 0x10000, RZ ;  /* 0x00010000280f7824 */ /* 0x000fe400078e00ff */
[----:B------:R-:W-:-:S02]  /*8c60*/  IMAD.U32 R0, R4, 0x10000, RZ ;  /* 0x0001000004007824 */ /* 0x000fc400078e00ff */
[C---:B------:R-:W-:Y:S01]  /*8c70*/  FMUL.FTZ R35, R20.reuse, R29 ;  /* 0x0000001d14237220 */ /* 0x040fe20000410000 */
[----:B------:R-:W-:Y:S02]  /*8c80*/  IMAD.U32 R12, R5, 0x10000, RZ ;  /* 0x00010000050c7824 */ /* 0x000fe400078e00ff */
[----:B------:R-:W-:Y:S01]  /*8c90*/  FMUL.FTZ R43, R20, R15 ;  /* 0x0000000f142b7220 */ /* 0x000fe20000410000 */
[----:B------:R-:W-:Y:S01]  /*8ca0*/  FFMA.FTZ R32, R0, R25, -R31 ;  /* 0x0000001900207223 */ /* 0x000fe2000001081f */
[----:B------:R-:W-:Y:S02]  /*8cb0*/  IMAD.U32 R24, R11, 0x10000, RZ ;  /* 0x000100000b187824 */ /* 0x000fe400078e00ff */
[----:B------:R-:W-:Y:S01]  /*8cc0*/  FFMA.FTZ R35, R12, R15, -R35 ;  /* 0x0000000f0c237223 */ /* 0x000fe20000010823 */
[----:B------:R-:W-:Y:S02]  /*8cd0*/  IMAD.U32 R31, R30, 0x10000, RZ ;  /* 0x000100001e1f7824 */ /* 0x000fe400078e00ff */
[----:B------:R-:W-:Y:S01]  /*8ce0*/  FFMA.FTZ R43, R12, R29, R43 ;  /* 0x0000001d0c2b7223 */ /* 0x000fe2000001002b */
[----:B------:R-:W-:-:S02]  /*8cf0*/  LOP3.LUT R9, R9, 0xffff0000, RZ, 0xc0, !PT ;  /* 0xffff000009097812 */ /* 0x000fc400078ec0ff */
[----:B------:R-:W-:Y:S01]  /*8d00*/  LOP3.LUT R12, R27, 0xffff0000, RZ, 0xc0, !PT ;  /* 0xffff00001b0c7812 */ /* 0x000fe200078ec0ff */
[----:B------:R-:W-:Y:S01]  /*8d10*/  IMAD.U32 R14, R7, 0x10000, RZ ;  /* 0x00010000070e7824 */ /* 0x000fe200078e00ff */
[----:B------:R-:W-:Y:S01]  /*8d20*/  LOP3.LUT R40, R40, 0xffff0000, RZ, 0xc0, !PT ;  /* 0xffff000028287812 */ /* 0x000fe200078ec0ff */
[----:B------:R-:W-:Y:S01]  /*8d30*/  IMAD.U32 R25, R38, 0x10000, RZ ;  /* 0x0001000026197824 */ /* 0x000fe200078e00ff */
[----:B------:R-:W-:Y:S01]  /*8d40*/  LOP3.LUT R8, R8, 0xffff0000, RZ, 0xc0, !PT ;  /* 0xffff000008087812 */ /* 0x000fe200078ec0ff */
[----:B------:R-:W-:Y:S01]  /*8d50*/  FMUL.FTZ R15, R24, R31 ;  /* 0x0000001f180f7220 */ /* 0x000fe20000410000 */
[----:B------:R-:W-:Y:S01]  /*8d60*/  LOP3.LUT R5, R5, 0xffff0000, RZ, 0xc0, !PT ;  /* 0xffff000005057812 */ /* 0x000fe200078ec0ff */
[----:B------:R-:W-:Y:S01]  /*8d70*/  FFMA.FTZ R33, R0, R26, R33 ;  /* 0x0000001a00217223 */ /* 0x000fe20000010021 */
[C---:B------:R-:W-:Y:S01]  /*8d80*/  FMUL.FTZ R20, R9.reuse, R12 ;  /* 0x0000000c09147220 */ /* 0x040fe20000410000 */
[----:B------:R-:W-:Y:S01]  /*8d90*/  LOP3.LUT R4, R4, 0xffff0000, RZ, 0xc0, !PT ;  /* 0xffff000004047812 */ /* 0x000fe200078ec0ff */
[-C--:B------:R-:W-:Y:S01]  /*8da0*/  FMUL.FTZ R24, R24, R25.reuse ;  /* 0x0000001918187220 */ /* 0x080fe20000410000 */
[----:B------:R-:W-:Y:S01]  /*8db0*/  FFMA.FTZ R26, R14, R25, -R15 ;  /* 0x000000190e1a7223 */ /* 0x000fe2000001080f */
[----:B------:R-:W-:Y:S01]  /*8dc0*/  FMUL.FTZ R9, R9, R40 ;  /* 0x0000002809097220 */ /* 0x000fe20000410000 */
[C---:B------:R-:W-:Y:S01]  /*8dd0*/  FMUL.FTZ R15, R8.reuse, R37 ;  /* 0x00000025080f7220 */ /* 0x040fe20000410000 */
[----:B------:R-:W-:Y:S01]  /*8de0*/  FMUL.FTZ R25, R8, R41 ;  /* 0x0000002908197220 */ /* 0x000fe20000410000 */
[----:B------:R-:W-:-:S02]  /*8df0*/  IMAD.U32 R21, R10, 0x10000, RZ ;  /* 0x000100000a157824 */ /* 0x000fc400078e00ff */
[----:B------:R-:W-:Y:S02]  /*8e00*/  IMAD.U32 R8, R28, 0x10000, RZ ;  /* 0x000100001c087824 */ /* 0x000fe400078e00ff */
[----:B------:R-:W-:Y:S01]  /*8e10*/  FFMA.FTZ R31, R14, R31, R24 ;  /* 0x0000001f0e1f7223 */ /* 0x000fe20000010018 */
[C---:B------:R-:W-:Y:S01]  /*8e20*/  FFMA.FTZ R20, R5.reuse, R40, -R20 ;  /* 0x0000002805147223 */ /* 0x040fe20000010814 */
[----:B------:R-:W-:Y:S01]  /*8e30*/  FFMA.FTZ R12, R5, R12, R9 ;  /* 0x0000000c050c7223 */ /* 0x000fe20000010009 */
[----:B------:R-:W-:Y:S01]  /*8e40*/  LOP3.LUT R10, R10, 0xffff0000, RZ, 0xc0, !PT ;  /* 0xffff00000a0a7812 */ /* 0x000fe200078ec0ff */
[C---:B------:R-:W-:Y:S01]  /*8e50*/  FFMA.FTZ R15, R4.reuse, R41, -R15 ;  /* 0x00000029040f7223 */ /* 0x040fe2000001080f */
[----:B------:R-:W-:Y:S02]  /*8e60*/  IMAD.U32 R0, R39, 0x10000, RZ ;  /* 0x0001000027007824 */ /* 0x000fe400078e00ff */
[----:B------:R-:W-:Y:S01]  /*8e70*/  FFMA.FTZ R14, R4, R37, R25 ;  /* 0x00000025040e7223 */ /* 0x000fe20000010019 */
[----:B------:R-:W-:Y:S01]  /*8e80*/  LOP3.LUT R5, R28, 0xffff0000, RZ, 0xc0, !PT ;  /* 0xffff00001c057812 */ /* 0x000fe200078ec0ff */
[----:B------:R-:W-:Y:S01]  /*8e90*/  IMAD.U32 R13, R6, 0x10000, RZ ;  /* 0x00010000060d7824 */ /* 0x000fe200078e00ff */
[----:B------:R-:W-:Y:S01]  /*8ea0*/  LOP3.LUT R11, R11, 0xffff0000, RZ, 0xc0, !PT ;  /* 0xffff00000b0b7812 */ /* 0x000fe200078ec0ff */
[----:B------:R-:W-:Y:S01]  /*8eb0*/  FMUL.FTZ R4, R21, R8 ;  /* 0x0000000815047220 */ /* 0x000fe20000410000 */
[----:B------:R-:W-:-:S02]  /*8ec0*/  LOP3.LUT R39, R39, 0xffff0000, RZ, 0xc0, !PT ;  /* 0xffff000027277812 */ /* 0x000fc400078ec0ff */
[----:B------:R-:W-:Y:S02]  /*8ed0*/  LOP3.LUT R30, R30, 0xffff0000, RZ, 0xc0, !PT ;  /* 0xffff00001e1e7812 */ /* 0x000fe400078ec0ff */
[----:B------:R-:W-:Y:S01]  /*8ee0*/  LOP3.LUT R38, R38, 0xffff0000, RZ, 0xc0, !PT ;  /* 0xffff000026267812 */ /* 0x000fe200078ec0ff */
[-C--:B------:R-:W-:Y:S01]  /*8ef0*/  FMUL.FTZ R24, R21, R0.reuse ;  /* 0x0000000015187220 */ /* 0x080fe20000410000 */
[----:B------:R-:W-:Y:S01]  /*8f00*/  LOP3.LUT R6, R6, 0xffff0000, RZ, 0xc0, !PT ;  /* 0xffff000006067812 */ /* 0x000fe200078ec0ff */
[----:B------:R-:W-:Y:S01]  /*8f10*/  FFMA.FTZ R0, R13, R0, -R4 ;  /* 0x000000000d007223 */ /* 0x000fe20000010804 */
[----:B------:R-:W-:Y:S01]  /*8f20*/  LOP3.LUT R7, R7, 0xffff0000, RZ, 0xc0, !PT ;  /* 0xffff000007077812 */ /* 0x000fe200078ec0ff */
[C---:B------:R-:W-:Y:S01]  /*8f30*/  FMUL.FTZ R9, R10.reuse, R5 ;  /* 0x000000050a097220 */ /* 0x040fe20000410000 */
[-C--:B------:R-:W-:Y:S01]  /*8f40*/  FMUL.FTZ R10, R10, R39.reuse ;  /* 0x000000270a0a7220 */ /* 0x080fe20000410000 */
[C---:B------:R-:W-:Y:S01]  /*8f50*/  FMUL.FTZ R4, R11.reuse, R30 ;  /* 0x0000001e0b047220 */ /* 0x040fe20000410000 */
[----:B------:R-:W-:Y:S01]  /*8f60*/  FMUL.FTZ R21, R11, R38 ;  /* 0x000000260b157220 */ /* 0x000fe20000410000 */
        /* <DEDUP_REMOVED lines=15> */
.L_x_12462:
[----:B------:R-:W-:Y:S05]  /*9060*/  BSYNC B0 ;  /* 0x0000000000007941 */ /* 0x000fea0003800000 */
.L_x_12442:
        /* <DEDUP_REMOVED lines=8> */
.L_x_12439:
[----:B------:R-:W-:-:S13]  /*90f0*/  ISETP.NE.AND P0, PT, R157, 0x3, PT ;  /* 0x000000039d00780c */ /* 0x000fda0003f05270 */
[----:B------:R-:W-:Y:S05]  /*9100*/  @!P0 BRA `(.L_x_12477) ;  /* 0x0000000000048947 */ /* 0x000fea0003800000 */
[----:B------:R-:W-:Y:S01]  /*9110*/  BPT.TRAP 0x1 ;  /* 0x000000040000795c */ /* 0x000fe20000300000 */
.L_x_12477:
[----:B-1234-:R-:W-:Y:S01]  /*9120*/  IMAD R4, R18, 0x8, R2 ;  /* 0x0000000812047824 */ /* 0x01efe200078e0202 */
[----:B------:R-:W-:-:S04]  /*9130*/  SHF.L.U32 R3, R23, 0x1f, RZ ;  /* 0x0000001f17037819 */ /* 0x000fc800000006ff */
[----:B------:R1:W2:Y:S01]  /*9140*/  SYNCS.PHASECHK.TRANS64.TRYWAIT P1, [R4+URZ+0x16830], R3 ;  /* 0x01683003040075a7 */ /* 0x0002a2000802017f */
[----:B------:R-:W-:Y:S05]  /*9150*/  @!P0 BRA `(.L_x_12478) ;  /* 0x0000000000048947 */ /* 0x000fea0003800000 */
[----:B------:R-:W-:Y:S01]  /*9160*/  BPT.TRAP 0x1 ;  /* 0x000000040000795c */ /* 0x000fe20000300000 */
.L_x_12478:
[----:B------:R-:W-:Y:S01]  /*9170*/  VIADD R0, R2, 0xe400 ;  /* 0x0000e40002007836 */ /* 0x000fe20000000000 */
[----:B------:R-:W-:Y:S01]  /*9180*/  LOP3.LUT R6, R36, 0x10000, RZ, 0xfc, !PT ;  /* 0x0001000024067812 */ /* 0x000fe200078efcff */
[----:B0-----:R-:W-:-:S03]  /*9190*/  IMAD.MOV.U32 R7, RZ, RZ, 0x40000040 ;  /* 0x40000040ff077424 */ /* 0x001fc600078e00ff */
[----:B------:R-:W-:-:S04]  /*91a0*/  SHF.R.U32.HI R0, RZ, 0x4, R0 ;  /* 0x00000004ff007819 */ /* 0x000fc80000011600 */
[----:B------:R-:W-:-:S04]  /*91b0*/  LOP3.LUT R0, R0, 0x3fff, RZ, 0xc0, !PT ;  /* 0x00003fff00007812 */ /* 0x000fc800078ec0ff */
[----:B------:R-:W-:-:S05]  /*91c0*/  LOP3.LUT R0, R0, 0x10000, RZ, 0xfc, !PT ;  /* 0x0001000000007812 */ /* 0x000fca00078efcff */
[----:B------:R0:W-:Y:S01]  /*91d0*/  STL [R1+0xc], R0 ;  /* 0x00000c0001007387 */ /* 0x0001e20000100800 */
[----:B--2---:R-:W-:Y:S05]  /*91e0*/  @P1 BRA `(.L_x_12479) ;  /* 0x0000000000081947 */ /* 0x004fea0003800000 */
[----:B------:R-:W2:Y:S02]  /*91f0*/  SYNCS.PHASECHK.TRANS64.TRYWAIT P1, [R4+URZ+0x16830], R3 ;  /* 0x01683003040075a7 */ /* 0x000ea4000802017f */
[----:B--2---:R-:W-:Y:S05]  /*9200*/  @!P1 BRA `(.L_x_12480) ;  /* 0x000000e400c09947 */ /* 0x004fea0003800000 */
.L_x_12479:
[----:B0-----:R-:W3:Y:S01]  /*9210*/  LDL R0, [R1+0xc] ;  /* 0x00000c0001007983 */ /* 0x001ee20000100800 */
[----:B------:R-:W-:Y:S01]  /*9220*/  IMAD.MOV.U32 R9, RZ, RZ, 0x40000040 ;  /* 0x40000040ff097424 */ /* 0x000fe200078e00ff */
[----:B------:R-:W-:Y:S05]  /*9230*/  WARPSYNC.ALL ;  /* 0x0000000000007948 */ /* 0x000fea0003800000 */
[C---:B------:R-:W-:Y:S01]  /*9240*/  R2UR UR4, R6.reuse ;  /* 0x00000000060472ca */ /* 0x040fe200000e0000 */
[----:B------:R-:W4:Y:S01]  /*9250*/  LDL R90, [R1+0x18] ;  /* 0x00001800015a7983 */ /* 0x000f220000100800 */
[----:B------:R-:W-:Y:S02]  /*9260*/  R2UR UR5, R7 ;  /* 0x00000000070572ca */ /* 0x000fe400000e0000 */
[----:B------:R-:W-:Y:S01]  /*9270*/  R2UR UR7, R9 ;  /* 0x00000000090772ca */ /* 0x000fe200000e0000 */
[----:B-----5:R-:W-:Y:S01]  /*9280*/  WARPGROUP.ARRIVE ;  /* 0x00000000000079c5 */ /* 0x020fe20000000000 */
[----:B------:R-:W-:Y:S01]  /*9290*/  VIADD R20, R6, 0x2 ;  /* 0x0000000206147836 */ /* 0x000fe20000000000 */
[----:B------:R-:W4:Y:S01]  /*92a0*/  LDL R92, [R1+0x10] ;  /* 0x00001000015c7983 */ /* 0x000f220000100800 */
[----:B------:R-:W-:-:S02]  /*92b0*/  IMAD.MOV.U32 R21, RZ, RZ, 0x40000040 ;  /* 0x40000040ff157424 */ /* 0x000fc400078e00ff */
[----:B------:R-:W-:Y:S01]  /*92c0*/  IMAD.MOV.U32 R11, RZ, RZ, 0x40000040 ;  /* 0x40000040ff0b7424 */ /* 0x000fe200078e00ff */
[----:B------:R-:W4:Y:S04]  /*92d0*/  LDL R14, [R1+0x28] ;  /* 0x00002800010e7983 */ /* 0x000f280000100800 */
[----:B------:R-:W4:Y:S01]  /*92e0*/  LDL R5, [R1+0x24] ;  /* 0x0000240001057983 */ /* 0x000f220000100800 */
[----:B------:R-:W-:Y:S02]  /*92f0*/  VIADD R12, R6, 0x4 ;  /* 0x00000004060c7836 */ /* 0x000fe40000000000 */
[----:B------:R-:W-:Y:S02]  /*9300*/  IMAD.MOV.U32 R13, RZ, RZ, 0x40000040 ;  /* 0x40000040ff0d7424 */ /* 0x000fe400078e00ff */
[----:B---3--:R-:W-:-:S05]  /*9310*/  IMAD R8, R18, 0x400, R0 ;  /* 0x0000040012087824 */ /* 0x008fca00078e0200 */
[----:B------:R-:W-:-:S13]  /*9320*/  R2UR UR6, R8 ;  /* 0x00000000080672ca */ /* 0x000fda00000e0000 */
[----:B------:R-:W-:Y:S01]  /*9330*/  HGMMA.64x128x16.F32.BF16 R24, gdesc[UR4], RZ, !UPT, gsb0 ;  /* 0x01e00000041879f0 */ /* 0x000fe2000c0018ff */
[----:B------:R-:W-:Y:S01]  /*9340*/  VIADD R10, R8, 0x2 ;  /* 0x00000002080a7836 */ /* 0x000fe20000000000 */
[----:B------:R-:W-:Y:S02]  /*9350*/  R2UR UR4, R20 ;  /* 0x00000000140472ca */ /* 0x000fe400000e0000 */
[----:B------:R-:W-:Y:S02]  /*9360*/  R2UR UR5, R21 ;  /* 0x00000000150572ca */ /* 0x000fe400000e0000 */
[----:B------:R-:W-:Y:S02]  /*9370*/  R2UR UR6, R10 ;  /* 0x000000000a0672ca */ /* 0x000fe400000e0000 */
[----:B------:R-:W-:Y:S01]  /*9380*/  R2UR UR7, R11 ;  /* 0x000000000b0772ca */ /* 0x000fe200000e0000 */
[----:B------:R-:W-:Y:S02]  /*9390*/  VIADD R10, R8, 0x4 ;  /* 0x00000004080a7836 */ /* 0x000fe40000000000 */
[----:B------:R-:W-:Y:S01]  /*93a0*/  IMAD.MOV.U32 R11, RZ, RZ, 0x40000040 ;  /* 0x40000040ff0b7424 */ /* 0x000fe200078e00ff */
[----:B------:R-:W-:-:S02]  /*93b0*/  WARPGROUP.DEPBAR.LE gsb0, 0x0 ;  /* 0x00008000000079c5 */ /* 0x000fc40000010000 */
[----:B------:R-:W-:-:S07]  /*93c0*/  WARPGROUP.ARRIVE ;  /* 0x00000000000079c5 */ /* 0x000fce0000000000 */
        /* <DEDUP_REMOVED lines=16> */
[----:B-12---:R-:W-:-:S04]  /*94d0*/  IMAD.MOV.U32 R3, RZ, RZ, -0x80 ;  /* 0xffffff80ff037424 */ /* 0x006fc800078e00ff */
[----:B------:R-:W-:-:S04]  /*94e0*/  IMAD R0, R152, R3, 0x80 ;  /* 0x0000008098007424 */ /* 0x000fc800078e0203 */
[----:B----4-:R-:W-:-:S05]  /*94f0*/  IMAD.IADD R0, R90, 0x1, R0 ;  /* 0x000000015a007824 */ /* 0x010fca00078e0200 */
[----:B------:R-:W-:Y:S01]  /*9500*/  IADD3 R91, -R92, 0x1, R0 ;  /* 0x000000015c5b7810 */ /* 0x000fe20007ffe100 */
[----:B------:R-:W-:Y:S01]  /*9510*/  IMAD R8, R153, 0xc0, R14 ;  /* 0x000000c099087824 */ /* 0x000fe200078e020e */
[----:B------:R0:W-:Y:S03]  /*9520*/  STL.64 [R1], R20 ;  /* 0x0000001401007387 */ /* 0x0001e60000100a00 */
[----:B------:R-:W-:-:S05]  /*9530*/  IMAD R91, R5, -0x2, R91 ;  /* 0xfffffffe055b7824 */ /* 0x000fca00078e025b */
[----:B------:R-:W-:Y:S01]  /*9540*/  IADD3 R3, R91, 0x8, R8 ;  /* 0x000000085b037810 */ /* 0x000fe20007ffe008 */
[----:B------:R-:W-:Y:S02]  /*9550*/  WARPGROUP.DEPBAR.LE gsb0, 0x0 ;  /* 0x00008000000079c5 */ /* 0x000fe40000010000 */
[----:B------:R-:W-:-:S06]  /*9560*/  WARPGROUP.ARRIVE ;  /* 0x00000000000079c5 */ /* 0x000fcc0000000000 */
[----:B------:R-:W-:Y:S01]  /*9570*/  HGMMA.64x128x16.F32.BF16 R24, gdesc[UR4], R24, gsb0 ;  /* 0x01e00000041879f0 */ /* 0x000fe20008001818 */
[----:B0-----:R-:W-:Y:S01]  /*9580*/  IMAD R20, R5, -0x2, R0 ;  /* 0xfffffffe05147824 */ /* 0x001fe200078e0200 */
[----:B------:R-:W-:-:S04]  /*9590*/  ULDC UR4, c[0x0][0x988] ;  /* 0x0002620000047ab9 */ /* 0x000fc80000000800 */
[----:B------:R-:W-:-:S04]  /*95a0*/  VIMNMX R0, R20, R3, PT ;  /* 0x0000000314007248 */ /* 0x000fc80003fe0100 */
[C---:B------:R-:W-:Y:S02]  /*95b0*/  ISETP.GT.AND P1, PT, R0.reuse, RZ, PT ;  /* 0x000000ff0000720c */ /* 0x040fe40003f24270 */
[C---:B------:R-:W-:Y:S02]  /*95c0*/  ISETP.GT.AND P2, PT, R0.reuse, 0x1, PT ;  /* 0x000000010000780c */ /* 0x040fe40003f44270 */
[----:B------:R-:W-:Y:S01]  /*95d0*/  ISETP.GT.AND P3, PT, R0, 0x8, PT ;  /* 0x000000080000780c */ /* 0x000fe20003f64270 */
[----:B------:R-:W-:Y:S02]  /*95e0*/  WARPGROUP.DEPBAR.LE gsb0, 0x0 ;  /* 0x00008000000079c5 */ /* 0x000fe40000010000 */
        /* <DEDUP_REMOVED lines=90> */
[----:B------:R-:W-:-:S04]  /*9b90*/  FMNMX.FTZ R14, R83, R14, !PT ;  /* 0x0000000e530e7209 */ /* 0x000fc80007810000 */
[----:B------:R-:W-:-:S05]  /*9ba0*/  FMNMX.FTZ R26, R87, R14, !PT ;  /* 0x0000000e571a7209 */ /* 0x000fca0007810000 */
[----:B------:R-:W0:Y:S02]  /*9bb0*/  SHFL.BFLY PT, R9, R26, 0x2, 0x1f ;  /* 0x0c401f001a097f89 */ /* 0x000e2400000e0000 */
[----:B0-----:R-:W-:-:S05]  /*9bc0*/  FMNMX.FTZ R30, R26, R9, !PT ;  /* 0x000000091a1e7209 */ /* 0x001fca0007810000 */
[----:B------:R-:W0:Y:S01]  /*9bd0*/  SHFL.BFLY PT, R9, R30, 0x1, 0x1f ;  /* 0x0c201f001e097f89 */ /* 0x000e2200000e0000 */
[----:B------:R-:W-:Y:S01]  /*9be0*/  IMAD.U32 R0, RZ, RZ, UR4 ;  /* 0x00000004ff007e24 */ /* 0x000fe2000f8e00ff */
[----:B------:R-:W-:-:S04]  /*9bf0*/  VIADDMNMX R34, R8, R91, R20, PT ;  /* 0x0000005b08227246 */ /* 0x000fc80003800114 */
[C---:B------:R-:W-:Y:S02]  /*9c00*/  ISETP.GT.AND P2, PT, R34.reuse, 0x1, PT ;  /* 0x000000012200780c */ /* 0x040fe40003f44270 */
[----:B------:R-:W-:Y:S02]  /*9c10*/  ISETP.GT.AND P3, PT, R34, 0x8, PT ;  /* 0x000000082200780c */ /* 0x000fe40003f64270 */
[----:B0-----:R-:W-:-:S04]  /*9c20*/  FMNMX.FTZ R9, R30, R9, !PT ;  /* 0x000000091e097209 */ /* 0x001fc80007810000 */
[C---:B------:R-:W-:Y:S01]  /*9c30*/  FSETP.NEU.FTZ.AND P1, PT, R9.reuse, -INF , PT ;  /* 0xff8000000900780b */ /* 0x040fe20003f3d000 */
[----:B------:R-:W-:-:S05]  /*9c40*/  FMUL.FTZ R14, R9, R0 ;  /* 0x00000000090e7220 */ /* 0x000fca0000410000 */
[----:B------:R-:W-:Y:S02]  /*9c50*/  FSEL R14, R14, RZ, P1 ;  /* 0x000000ff0e0e7208 */ /* 0x000fe40000800000 */
[----:B------:R-:W-:Y:S02]  /*9c60*/  ISETP.GT.AND P1, PT, R34, RZ, PT ;  /* 0x000000ff2200720c */ /* 0x000fe40003f24270 */
[----:B------:R-:W-:Y:S02]  /*9c70*/  FSEL R25, R25, -INF , P2 ;  /* 0xff80000019197808 */ /* 0x000fe40001000000 */
[----:B------:R-:W-:Y:S01]  /*9c80*/  FSEL R91, R24, -INF , P1 ;  /* 0xff800000185b7808 */ /* 0x000fe20000800000 */
[----:B------:R-:W-:Y:S01]  /*9c90*/  FFMA.FTZ R151, R93, R0, -R14 ;  /* 0x000000005d977223 */ /* 0x000fe2000001080e */
[----:B------:R-:W-:Y:S02]  /*9ca0*/  ISETP.GT.AND P1, PT, R34, 0x9, PT ;  /* 0x000000092200780c */ /* 0x000fe40003f24270 */
[----:B------:R-:W-:-:S02]  /*9cb0*/  FSEL R93, R28, -INF , P3 ;  /* 0xff8000001c5d7808 */ /* 0x000fc40001800000 */
[----:B------:R-:W-:Y:S02]  /*9cc0*/  FMNMX.FTZ R24, R91, R25, !PT ;  /* 0x000000195b187209 */ /* 0x000fe40007810000 */
[C---:B------:R-:W-:Y:S02]  /*9cd0*/  ISETP.GT.AND P2, PT, R34.reuse, 0x10, PT ;  /* 0x000000102200780c */ /* 0x040fe40003f44270 */
[----:B------:R-:W-:Y:S02]  /*9ce0*/  FSEL R29, R29, -INF , P1 ;  /* 0xff8000001d1d7808 */ /* 0x000fe40000800000 */
[----:B------:R-:W-:Y:S01]  /*9cf0*/  FMNMX.FTZ R24, R93, R24, !PT ;  /* 0x000000185d187209 */ /* 0x000fe20007810000 */
        /* <DEDUP_REMOVED lines=62> */
[----:B------:R-:W-:Y:S01]  /*a0e0*/  FMNMX.FTZ R32, R61, R32, !PT ;  /* 0x000000203d207209 */ /* 0x000fe20007810000 */
[----:B------:R-:W-:Y:S01]  /*a0f0*/  FFMA.FTZ R111, R111, R0, -R14 ;  /* 0x000000006f6f7223 */ /* 0x000fe2000001080e */
[C---:B------:R-:W-:Y:S02]  /*a100*/  ISETP.GT.AND P2, PT, R34.reuse, 0x58, PT ;  /* 0x000000582200780c */ /* 0x040fe40003f44270 */
[----:B------:R-:W-:Y:S02]  /*a110*/  FSEL R65, R65, -INF , P1 ;  /* 0xff80000041417808 */ /* 0x000fe40000800000 */
[----:B------:R-:W-:Y:S01]  /*a120*/  FMNMX.FTZ R32, R47, R32, !PT ;  /* 0x000000202f207209 */ /* 0x000fe20007810000 */
[----:B------:R0:W-:Y:S01]  /*a130*/  MUFU.EX2 R8, R111 ;  /* 0x0000006f00087308 */ /* 0x0001e20000000800 */
[----:B------:R-:W-:-:S07]  /*a140*/  ISETP.GT.AND P1, PT, R34, 0x59, PT ;  /* 0x000000592200780c */ /* 0x000fce0003f24270 */
[----:B------:R1:W-:Y:S01]  /*a150*/  MUFU.EX2 R30, R36 ;  /* 0x00000024001e7308 */ /* 0x0003e20000000800 */
[----:B0-----:R-:W-:Y:S02]  /*a160*/  FSEL R111, R68, -INF , P2 ;  /* 0xff800000446f7808 */ /* 0x001fe40001000000 */
[----:B------:R-:W-:Y:S02]  /*a170*/  ISETP.GT.AND P2, PT, R34, 0x60, PT ;  /* 0x000000602200780c */ /* 0x000fe40003f44270 */
[----:B------:R-:W-:Y:S02]  /*a180*/  FSEL R69, R69, -INF , P1 ;  /* 0xff80000045457808 */ /* 0x000fe40000800000 */
[----:B-1----:R-:W-:Y:S01]  /*a190*/  FMNMX.FTZ R36, R65, R32, !PT ;  /* 0x0000002041247209 */ /* 0x002fe20007810000 */
[----:B------:R-:W-:-:S03]  /*a1a0*/  FFMA.FTZ R137, R3, R0, -R14 ;  /* 0x0000000003897223 */ /* 0x000fc6000001080e */
[----:B------:R-:W-:Y:S01]  /*a1b0*/  FMNMX.FTZ R36, R111, R36, !PT ;  /* 0x000000246f247209 */ /* 0x000fe20007810000 */
[----:B------:R-:W-:Y:S01]  /*a1c0*/  FFMA.FTZ R3, R51, R0, -R14 ;  /* 0x0000000033037223 */ /* 0x000fe2000001080e */
[----:B------:R-:W-:Y:S02]  /*a1d0*/  ISETP.GT.AND P1, PT, R34, 0x61, PT ;  /* 0x000000612200780c */ /* 0x000fe40003f24270 */
[----:B------:R-:W-:Y:S02]  /*a1e0*/  FSEL R51, R72, -INF , P2 ;  /* 0xff80000048337808 */ /* 0x000fe40001000000 */
[----:B------:R-:W-:Y:S02]  /*a1f0*/  FMNMX.FTZ R36, R69, R36, !PT ;  /* 0x0000002445247209 */ /* 0x000fe40007810000 */
[----:B------:R-:W-:Y:S02]  /*a200*/  ISETP.GT.AND P2, PT, R34, 0x68, PT ;  /* 0x000000682200780c */ /* 0x000fe40003f44270 */
[----:B------:R-:W-:-:S02]  /*a210*/  FSEL R73, R73, -INF , P1 ;  /* 0xff80000049497808 */ /* 0x000fc40000800000 */
        /* <DEDUP_REMOVED lines=8> */
[----:B------:R0:W-:Y:S01]  /*a2a0*/  MUFU.EX2 R32, R3 ;  /* 0x0000000300207308 */ /* 0x0001e20000000800 */
[----:B------:R-:W-:Y:S02]  /*a2b0*/  ISETP.GT.AND P1, PT, R34, 0x71, PT ;  /* 0x000000712200780c */ /* 0x000fe40003f24270 */
[----:B------:R-:W-:Y:S01]  /*a2c0*/  FMNMX.FTZ R38, R77, R38, !PT ;  /* 0x000000264d267209 */ /* 0x000fe20007810000 */
[----:B0-----:R-:W-:Y:S01]  /*a2d0*/  FFMA.FTZ R3, R55, R0, -R14 ;  /* 0x0000000037037223 */ /* 0x001fe2000001080e */
[----:B------:R-:W-:Y:S02]  /*a2e0*/  FSEL R55, R80, -INF , P2 ;  /* 0xff80000050377808 */ /* 0x000fe40001000000 */
[----:B------:R-:W-:Y:S02]  /*a2f0*/  ISETP.GT.AND P2, PT, R34, 0x78, PT ;  /* 0x000000782200780c */ /* 0x000fe40003f44270 */
[----:B------:R-:W-:-:S02]  /*a300*/  FSEL R81, R81, -INF , P1 ;  /* 0xff80000051517808 */ /* 0x000fc40000800000 */
[----:B------:R-:W-:Y:S01]  /*a310*/  FMNMX.FTZ R38, R55, R38, !PT ;  /* 0x0000002637267209 */ /* 0x000fe20007810000 */
[----:B------:R-:W-:Y:S01]  /*a320*/  FFMA.FTZ R133, R15, R0, -R14 ;  /* 0x000000000f857223 */ /* 0x000fe2000001080e */
[----:B------:R-:W-:Y:S02]  /*a330*/  ISETP.GT.AND P1, PT, R34, 0x79, PT ;  /* 0x000000792200780c */ /* 0x000fe40003f24270 */
[----:B------:R-:W-:Y:S02]  /*a340*/  FSEL R15, R84, -INF , P2 ;  /* 0xff800000540f7808 */ /* 0x000fe40001000000 */
[----:B------:R-:W-:Y:S02]  /*a350*/  FMNMX.FTZ R38, R81, R38, !PT ;  /* 0x0000002651267209 */ /* 0x000fe40007810000 */
[----:B------:R-:W-:Y:S02]  /*a360*/  FSEL R85, R85, -INF , P1 ;  /* 0xff80000055557808 */ /* 0x000fe40000800000 */
[----:B------:R-:W-:Y:S01]  /*a370*/  FMNMX.FTZ R38, R15, R38, !PT ;  /* 0x000000260f267209 */ /* 0x000fe20007810000 */
[----:B------:R0:W-:Y:S03]  /*a380*/  MUFU.EX2 R36, R3 ;  /* 0x0000000300247308 */ /* 0x0001e60000000800 */
[----:B0-----:R-:W-:-:S05]  /*a390*/  FMNMX.FTZ R3, R85, R38, !PT ;  /* 0x0000002655037209 */ /* 0x001fca0007810000 */
[----:B------:R-:W0:Y:S01]  /*a3a0*/  SHFL.BFLY PT, R44, R3, 0x2, 0x1f ;  /* 0x0c401f00032c7f89 */ /* 0x000e2200000e0000 */
[-CC-:B------:R-:W-:Y:S01]  /*a3b0*/  FFMA.FTZ R135, R21, R0.reuse, -R14.reuse ;  /* 0x0000000015877223 */ /* 0x180fe2000001080e */
[----:B------:R-:W-:Y:S01]  /*a3c0*/  FFMA.FTZ R149, R113, R0, -R14 ;  /* 0x0000000071957223 */ /* 0x000fe2000001080e */
[----:B0-----:R-:W-:-:S05]  /*a3d0*/  FMNMX.FTZ R21, R3, R44, !PT ;  /* 0x0000002c03157209 */ /* 0x001fca0007810000 */
[----:B------:R-:W0:Y:S01]  /*a3e0*/  SHFL.BFLY PT, R48, R21, 0x1, 0x1f ;  /* 0x0c201f0015307f89 */ /* 0x000e2200000e0000 */
[----:B------:R-:W1:Y:S08]  /*a3f0*/  MUFU.EX2 R149, R149 ;  /* 0x0000009500957308 */ /* 0x000e700000000800 */
[----:B------:R-:W2:Y:S08]  /*a400*/  MUFU.EX2 R151, R151 ;  /* 0x0000009700977308 */ /* 0x000eb00000000800 */
[----:B------:R-:W3:Y:S01]  /*a410*/  MUFU.EX2 R20, R20 ;  /* 0x0000001400147308 */ /* 0x000ee20000000800 */
[----:B0-----:R-:W-:-:S04]  /*a420*/  FMNMX.FTZ R3, R21, R48, !PT ;  /* 0x0000003015037209 */ /* 0x001fc80007810000 */
[C---:B------:R-:W-:Y:S01]  /*a430*/  FSETP.NEU.FTZ.AND P1, PT, R3.reuse, -INF , PT ;  /* 0xff8000000300780b */ /* 0x040fe20003f3d000 */
[-C--:B------:R-:W-:Y:S02]  /*a440*/  FMUL.FTZ R52, R3, R0.reuse ;  /* 0x0000000003347220 */ /* 0x080fe40000410000 */
[----:B------:R-:W0:Y:S03]  /*a450*/  MUFU.EX2 R145, R145 ;  /* 0x0000009100917308 */ /* 0x000e260000000800 */
[----:B------:R-:W-:Y:S01]  /*a460*/  FSEL R52, R52, RZ, P1 ;  /* 0x000000ff34347208 */ /* 0x000fe20000800000 */
        /* <DEDUP_REMOVED lines=15> */
[-C--:B------:R-:W-:Y:S01]  /*a560*/  FFMA.FTZ R21, R25, R0.reuse, -R52 ;  /* 0x0000000019157223 */ /* 0x080fe20000010834 */
[----:B------:R-:W4:Y:S01]  /*a570*/  S2R R88, SR_TID.X ;  /* 0x0000000000587919 */ /* 0x000f220000002100 */
[----:B-1----:R-:W-:Y:S01]  /*a580*/  FADD.FTZ R14, R149, R8 ;  /* 0x00000008950e7221 */ /* 0x002fe20000010000 */
[----:B------:R-:W1:Y:S01]  /*a590*/  MUFU.EX2 R147, R147 ;  /* 0x0000009300937308 */ /* 0x000e620000000800 */
[----:B------:R-:W-:-:S02]  /*a5a0*/  FFMA.FTZ R150, R93, R0, -R52 ;  /* 0x000000005d967223 */ /* 0x000fc40000010834 */
[----:B--2---:R-:W-:Y:S01]  /*a5b0*/  FADD.FTZ R39, R151, R14 ;  /* 0x0000000e97277221 */ /* 0x004fe20000010000 */
[----:B------:R-:W-:-:S04]  /*a5c0*/  FFMA.FTZ R25, R29, R0, -R52 ;  /* 0x000000001d197223 */ /* 0x000fc80000010834 */
[----:B------:R-:W-:Y:S01]  /*a5d0*/  MUFU.EX2 R148, R148 ;  /* 0x0000009400947308 */ /* 0x000fe20000000800 */
[----:B---3--:R-:W-:Y:S01]  /*a5e0*/  FADD.FTZ R14, R20, R39 ;  /* 0x00000027140e7221 */ /* 0x008fe20000010000 */
[----:B------:R-:W-:-:S06]  /*a5f0*/  FFMA.FTZ R144, R95, R0, -R52 ;  /* 0x000000005f907223 */ /* 0x000fcc0000010834 */
[----:B------:R-:W2:Y:S01]  /*a600*/  MUFU.EX2 R21, R21 ;  /* 0x0000001500157308 */ /* 0x000ea20000000800 */
[----:B------:R-:W-:Y:S01]  /*a610*/  FFMA.FTZ R31, R41, R0, -R52 ;  /* 0x00000000291f7223 */ /* 0x000fe20000010834 */
[----:B0-----:R-:W-:-:S06]  /*a620*/  FADD.FTZ R41, R145, R14 ;  /* 0x0000000e91297221 */ /* 0x001fcc0000010000 */
[----:B------:R-:W0:Y:S01]  /*a630*/  MUFU.EX2 R150, R150 ;  /* 0x0000009600967308 */ /* 0x000e220000000800 */
[----:B------:R-:W-:Y:S01]  /*a640*/  FFMA.FTZ R27, R33, R0, -R52 ;  /* 0x00000000211b7223 */ /* 0x000fe20000010834 */
[----:B------:R-:W-:-:S06]  /*a650*/  FADD.FTZ R14, R24, R41 ;  /* 0x00000029180e7221 */ /* 0x000fcc0000010000 */
[----:B------:R-:W3:Y:S01]  /*a660*/  MUFU.EX2 R141, R141 ;  /* 0x0000008d008d7308 */ /* 0x000ee20000000800 */
[----:B------:R-:W-:-:S07]  /*a670*/  FFMA.FTZ R146, R97, R0, -R52 ;  /* 0x0000000061927223 */ /* 0x000fce0000010834 */
[----:B------:R-:W4:Y:S01]  /*a680*/  MUFU.EX2 R25, R25 ;  /* 0x0000001900197308 */ /* 0x000f220000000800 */
[----:B-1----:R-:W-:Y:S01]  /*a690*/  FADD.FTZ R41, R147, R14 ;  /* 0x0000000e93297221 */ /* 0x002fe20000010000 */
[----:B--2---:R-:W-:-:S06]  /*a6a0*/  FADD.FTZ R43, R148, R21 ;  /* 0x00000015942b7221 */ /* 0x004fcc0000010000 */
[----:B------:R-:W1:Y:S01]  /*a6b0*/  MUFU.EX2 R144, R144 ;  /* 0x0000009000907308 */ /* 0x000e620000000800 */
[----:B------:R-:W-:Y:S01]  /*a6c0*/  FFMA.FTZ R29, R37, R0, -R52 ;  /* 0x00000000251d7223 */ /* 0x000fe20000010834 */
[----:B------:R-:W-:-:S06]  /*a6d0*/  FADD.FTZ R54, R26, R41 ;  /* 0x000000291a367221 */ /* 0x000fcc0000010000 */
[----:B------:R-:W2:Y:S01]  /*a6e0*/  MUFU.EX2 R143, R143 ;  /* 0x0000008f008f7308 */ /* 0x000ea20000000800 */
[----:B0-----:R-:W-:Y:S01]  /*a6f0*/  FADD.FTZ R14, R150, R43 ;  /* 0x0000002b960e7221 */ /* 0x001fe20000010000 */
[----:B------:R-:W-:-:S06]  /*a700*/  FFMA.FTZ R140, R99, R0, -R52 ;  /* 0x00000000638c7223 */ /* 0x000fcc0000010834 */
[----:B------:R-:W0:Y:S01]  /*a710*/  MUFU.EX2 R27, R27 ;  /* 0x0000001b001b7308 */ /* 0x000e220000000800 */
[----:B------:R-:W-:Y:S01]  /*a720*/  FFMA.FTZ R33, R45, R0, -R52 ;  /* 0x000000002d217223 */ /* 0x000fe20000010834 */
[----:B------:R-:W-:Y:S02]  /*a730*/  IMAD.IADD R56, R90, 0x1, -R92 ;  /* 0x000000015a387824 */ /* 0x000fe400078e0a5c */
[----:B---3--:R-:W-:-:S04]  /*a740*/  FADD.FTZ R45, R141, R54 ;  /* 0x000000368d2d7221 */ /* 0x008fc80000010000 */
[----:B------:R-:W3:Y:S01]  /*a750*/  MUFU.EX2 R146, R146 ;  /* 0x0000009200927308 */ /* 0x000ee20000000800 */
[----:B----4-:R-:W-:Y:S01]  /*a760*/  FADD.FTZ R43, R25, R14 ;  /* 0x0000000e192b7221 */ /* 0x010fe20000010000 */
[-C--:B------:R-:W-:Y:S01]  /*a770*/  FFMA.FTZ R35, R49, R0.reuse, -R52 ;  /* 0x0000000031237223 */ /* 0x080fe20000010834 */
[----:B------:R-:W-:Y:S01]  /*a780*/  LOP3.LUT R88, R88, 0x7f, RZ, 0xc0, !PT ;  /* 0x0000007f58587812 */ /* 0x000fe200078ec0ff */
[----:B------:R-:W-:Y:S02]  /*a790*/  IMAD R49, R153, 0xc0, R56 ;  /* 0x000000c099317824 */ /* 0x000fe400078e0238 */
[----:B------:R-:W-:Y:S02]  /*a7a0*/  FADD.FTZ R54, R28, R45 ;  /* 0x0000002d1c367221 */ /* 0x000fe40000010000 */
[----:B------:R-:W4:Y:S01]  /*a7b0*/  MUFU.EX2 R29, R29 ;  /* 0x0000001d001d7308 */ /* 0x000f220000000800 */
[----:B-1----:R-:W-:Y:S01]  /*a7c0*/  FADD.FTZ R14, R144, R43 ;  /* 0x0000002b900e7221 */ /* 0x002fe20000010000 */
[----:B------:R-:W-:Y:S01]  /*a7d0*/  FFMA.FTZ R142, R101, R0, -R52 ;  /* 0x00000000658e7223 */ /* 0x000fe20000010834 */
[----:B------:R-:W-:Y:S01]  /*a7e0*/  ISETP.NE.AND P1, PT, R88, RZ, PT ;  /* 0x000000ff5800720c */ /* 0x000fe20003f25270 */
[----:B--2---:R-:W-:-:S04]  /*a7f0*/  FADD.FTZ R43, R143, R54 ;  /* 0x000000368f2b7221 */ /* 0x004fc80000010000 */
[----:B------:R-:W1:Y:S01]  /*a800*/  MUFU.EX2 R137, R137 ;  /* 0x0000008900897308 */ /* 0x000e620000000800 */
[----:B------:R-:W-:Y:S01]  /*a810*/  SHF.R.S32.HI R54, RZ, 0x1f, R49 ;  /* 0x0000001fff367819 */ /* 0x000fe20000011431 */
[----:B0-----:R-:W-:-:S06]  /*a820*/  FADD.FTZ R45, R27, R14 ;  /* 0x0000000e1b2d7221 */ /* 0x001fcc0000010000 */
[----:B------:R-:W0:Y:S01]  /*a830*/  MUFU.EX2 R140, R140 ;  /* 0x0000008c008c7308 */ /* 0x000e220000000800 */
[----:B------:R-:W-:Y:S01]  /*a840*/  LEA.HI R14, R54, R49, RZ, 0x7 ;  /* 0x00000031360e7211 */ /* 0x000fe200078f38ff */
[----:B---3--:R-:W-:-:S06]  /*a850*/  FADD.FTZ R54, R146, R45 ;  /* 0x0000002d92367221 */ /* 0x008fcc0000010000 */
[----:B------:R-:W2:Y:S01]  /*a860*/  MUFU.EX2 R31, R31 ;  /* 0x0000001f001f7308 */ /* 0x000ea20000000800 */
[----:B------:R-:W-:Y:S01]  /*a870*/  FFMA.FTZ R136, R103, R0, -R52 ;  /* 0x0000000067887223 */ /* 0x000fe20000010834 */
[----:B------:R-:W-:-:S06]  /*a880*/  FADD.FTZ R56, R30, R43 ;  /* 0x0000002b1e387221 */ /* 0x000fcc0000010000 */
[----:B------:R-:W3:Y:S01]  /*a890*/  MUFU.EX2 R139, R139 ;  /* 0x0000008b008b7308 */ /* 0x000ee20000000800 */
[----:B----4-:R-:W-:-:S07]  /*a8a0*/  FADD.FTZ R45, R29, R54 ;  /* 0x000000361d2d7221 */ /* 0x010fce0000010000 */
[----:B------:R-:W4:Y:S01]  /*a8b0*/  MUFU.EX2 R142, R142 ;  /* 0x0000008e008e7308 */ /* 0x000f220000000800 */
[----:B------:R-:W-:Y:S01]  /*a8c0*/  FFMA.FTZ R128, R47, R0, -R52 ;  /* 0x000000002f807223 */ /* 0x000fe20000010834 */
[----:B------:R-:W-:Y:S02]  /*a8d0*/  @!P1 VIADD R4, R4, 0x16840 ;  /* 0x0001684004049836 */ /* 0x000fe40000000000 */
[----:B-1----:R-:W-:-:S04]  /*a8e0*/  FADD.FTZ R47, R137, R56 ;  /* 0x00000038892f7221 */ /* 0x002fc80000010000 */
[----:B------:R-:W1:Y:S01]  /*a8f0*/  MUFU.EX2 R33, R33 ;  /* 0x0000002100217308 */ /* 0x000e620000000800 */
[----:B0-----:R-:W-:Y:S01]  /*a900*/  FADD.FTZ R54, R140, R45 ;  /* 0x0000002d8c367221 */ /* 0x001fe20000010000 */
[----:B------:R-:W-:Y:S01]  /*a910*/  FFMA.FTZ R138, R105, R0, -R52 ;  /* 0x00000000698a7223 */ /* 0x000fe20000010834 */
[----:B------:R-:W-:-:S05]  /*a920*/  FADD.FTZ R56, R32, R47 ;  /* 0x0000002f20387221 */ /* 0x000fca0000010000 */
[----:B------:R-:W0:Y:S01]  /*a930*/  MUFU.EX2 R133, R133 ;  /* 0x0000008500857308 */ /* 0x000e220000000800 */
[----:B------:R-:W-:Y:S01]  /*a940*/  @!P1 PRMT R4, RZ, 0x654, R4 ;  /* 0x00000654ff049816 */ /* 0x000fe20000000004 */
[----:B--2---:R-:W-:-:S06]  /*a950*/  FADD.FTZ R47, R31, R54 ;  /* 0x000000361f2f7221 */ /* 0x004fcc0000010000 */
[----:B------:R-:W2:Y:S01]  /*a960*/  MUFU.EX2 R136, R136 ;  /* 0x0000008800887308 */ /* 0x000ea20000000800 */
[-C--:B------:R-:W-:Y:S01]  /*a970*/  FFMA.FTZ R37, R53, R0.reuse, -R52 ;  /* 0x0000000035257223 */ /* 0x080fe20000010834 */
[----:B---3--:R-:W-:Y:S01]  /*a980*/  FADD.FTZ R45, R139, R56 ;  /* 0x000000388b2d7221 */ /* 0x008fe20000010000 */
[----:B------:R4:W-:Y:S05]  /*a990*/  @!P1 SYNCS.ARRIVE.TRANS64.RED.A1T0 RZ, [R4+URZ], RZ ;  /* 0x000000ff04ff99a7 */ /* 0x0009ea000810043f */
[----:B------:R-:W3:Y:S01]  /*a9a0*/  MUFU.EX2 R34, R34 ;  /* 0x0000002200227308 */ /* 0x000ee20000000800 */
[----:B------:R-:W-:Y:S01]  /*a9b0*/  FFMA.FTZ R132, R107, R0, -R52 ;  /* 0x000000006b847223 */ /* 0x000fe20000010834 */
[----:B----4-:R-:W-:-:S06]  /*a9c0*/  FADD.FTZ R4, R142, R47 ;  /* 0x0000002f8e047221 */ /* 0x010fcc0000010000 */
[----:B------:R-:W4:Y:S01]  /*a9d0*/  MUFU.EX2 R35, R35 ;  /* 0x0000002300237308 */ /* 0x000f220000000800 */
[----:B------:R-:W-:Y:S01]  /*a9e0*/  FADD.FTZ R54, R36, R45 ;  /* 0x0000002d24367221 */ /* 0x000fe20000010000 */
[----:B-1----:R-:W-:-:S06]  /*a9f0*/  FADD.FTZ R47, R33, R4 ;  /* 0x00000004212f7221 */ /* 0x002fcc0000010000 */
[----:B------:R-:W1:Y:S01]  /*aa00*/  MUFU.EX2 R135, R135 ;  /* 0x0000008700877308 */ /* 0x000e620000000800 */
[----:B------:R-:W-:-:S07]  /*aa10*/  FFMA.FTZ R39, R57, R0, -R52 ;  /* 0x0000000039277223 */ /* 0x000fce0000010834 */
[----:B------:R-:W1:Y:S01]  /*aa20*/  MUFU.EX2 R138, R138 ;  /* 0x0000008a008a7308 */ /* 0x000e620000000800 */
[----:B0-----:R-:W-:Y:S01]  /*aa30*/  FADD.FTZ R49, R133, R54 ;  /* 0x0000003685317221 */ /* 0x001fe20000010000 */
[----:B--2---:R-:W-:-:S06]  /*aa40*/  FADD.FTZ R4, R136, R47 ;  /* 0x0000002f88047221 */ /* 0x004fcc0000010000 */
[----:B------:R-:W0:Y:S01]  /*aa50*/  MUFU.EX2 R38, R38 ;  /* 0x0000002600267308 */ /* 0x000e220000000800 */
[----:B------:R-:W-:-:S07]  /*aa60*/  FFMA.FTZ R134, R109, R0, -R52 ;  /* 0x000000006d867223 */ /* 0x000fce0000010834 */
[----:B------:R-:W2:Y:S01]  /*aa70*/  MUFU.EX2 R37, R37 ;  /* 0x0000002500257308 */ /* 0x000ea20000000800 */
[----:B---3--:R-:W-:Y:S01]  /*aa80*/  FADD.FTZ R54, R34, R49 ;  /* 0x0000003122367221 */ /* 0x008fe20000010000 */
[----:B------:R-:W-:-:S06]  /*aa90*/  FFMA.FTZ R126, R5, R0, -R52 ;  /* 0x00000000057e7223 */ /* 0x000fcc0000010834 */
[----:B------:R-:W3:Y:S01]  /*aaa0*/  MUFU.EX2 R129, R129 ;  /* 0x0000008100817308 */ /* 0x000ee20000000800 */
[----:B----4-:R-:W-:Y:S01]  /*aab0*/  FADD.FTZ R5, R35, R4 ;  /* 0x0000000423057221 */ /* 0x010fe20000010000 */
[----:B------:R-:W-:-:S06]  /*aac0*/  FFMA.FTZ R41, R61, R0, -R52 ;  /* 0x000000003d297223 */ /* 0x000fcc0000010834 */
[----:B------:R-:W4:Y:S01]  /*aad0*/  MUFU.EX2 R132, R132 ;  /* 0x0000008400847308 */ /* 0x000f220000000800 */
[----:B-1----:R-:W-:Y:S01]  /*aae0*/  FADD.FTZ R47, R135, R54 ;  /* 0x00000036872f7221 */ /* 0x002fe20000010000 */
[----:B------:R-:W-:-:S06]  /*aaf0*/  FADD.FTZ R4, R138, R5 ;  /* 0x000000058a047221 */ /* 0x000fcc0000010000 */
[----:B------:R-:W1:Y:S08]  /*ab00*/  MUFU.EX2 R40, R40 ;  /* 0x0000002800287308 */ /* 0x000e700000000800 */
[----:B------:R-:W1:Y:S01]  /*ab10*/  MUFU.EX2 R39, R39 ;  /* 0x0000002700277308 */ /* 0x000e620000000800 */
[----:B0-----:R-:W-:Y:S01]  /*ab20*/  FADD.FTZ R54, R38, R47 ;  /* 0x0000002f26367221 */ /* 0x001fe20000010000 */
[----:B--2---:R-:W-:-:S06]  /*ab30*/  FADD.FTZ R47, R37, R4 ;  /* 0x00000004252f7221 */ /* 0x004fcc0000010000 */
[----:B------:R-:W0:Y:S01]  /*ab40*/  MUFU.EX2 R131, R131 ;  /* 0x0000008300837308 */ /* 0x000e220000000800 */
[----:B------:R-:W-:-:S07]  /*ab50*/  FFMA.FTZ R43, R65, R0, -R52 ;  /* 0x00000000412b7223 */ /* 0x000fce0000010834 */
[----:B------:R-:W2:Y:S01]  /*ab60*/  MUFU.EX2 R134, R134 ;  /* 0x0000008600867308 */ /* 0x000ea20000000800 */
[----:B---3--:R-:W-:Y:S01]  /*ab70*/  FADD.FTZ R49, R129, R54 ;  /* 0x0000003681317221 */ /* 0x008fe20000010000 */
[----:B----4-:R-:W-:-:S06]  /*ab80*/  FADD.FTZ R4, R132, R47 ;  /* 0x0000002f84047221 */ /* 0x010fcc0000010000 */
[----:B------:R-:W3:Y:S01]  /*ab90*/  MUFU.EX2 R42, R42 ;  /* 0x0000002a002a7308 */ /* 0x000ee20000000800 */
[----:B------:R-:W-:-:S07]  /*aba0*/  FFMA.FTZ R130, R111, R0, -R52 ;  /* 0x000000006f827223 */ /* 0x000fce0000010834 */
[----:B------:R-:W4:Y:S01]  /*abb0*/  MUFU.EX2 R41, R41 ;  /* 0x0000002900297308 */ /* 0x000f220000000800 */
[----:B-1----:R-:W-:Y:S01]  /*abc0*/  FADD.FTZ R54, R40, R49 ;  /* 0x0000003128367221 */ /* 0x002fe20000010000 */
[----:B------:R-:W-:-:S06]  /*abd0*/  FADD.FTZ R47, R39, R4 ;  /* 0x00000004272f7221 */ /* 0x000fcc0000010000 */
        /* <DEDUP_REMOVED lines=8> */
[----:B------:R-:W-:Y:S01]  /*ac60*/  F2FP.BF16.F32.PACK_AB R149, R8, R149 ;  /* 0x000000950895723e */ /* 0x000fe200000010ff */
[----:B---3--:R-:W-:-:S06]  /*ac70*/  FADD.FTZ R8, R42, R49 ;  /* 0x000000312a087221 */ /* 0x008fcc0000010000 */
[----:B------:R-:W3:Y:S01]  /*ac80*/  MUFU.EX2 R127, R127 ;  /* 0x0000007f007f7308 */ /* 0x000ee20000000800 */
[----:B----4-:R-:W-:-:S07]  /*ac90*/  FADD.FTZ R47, R41, R4 ;  /* 0x00000004292f7221 */ /* 0x010fce0000010000 */
[----:B------:R-:W4:Y:S01]  /*aca0*/  MUFU.EX2 R130, R130 ;  /* 0x0000008200827308 */ /* 0x000f220000000800 */
[----:B------:R-:W-:Y:S01]  /*acb0*/  FFMA.FTZ R73, R73, R0, -R52 ;  /* 0x0000000049497223 */ /* 0x000fe20000010834 */
[----:B-1----:R-:W-:-:S06]  /*acc0*/  FADD.FTZ R49, R125, R8 ;  /* 0x000000087d317221 */ /* 0x002fcc0000010000 */
[----:B------:R-:W1:Y:S01]  /*acd0*/  MUFU.EX2 R46, R46 ;  /* 0x0000002e002e7308 */ /* 0x000e620000000800 */
[----:B------:R-:W-:-:S07]  /*ace0*/  FADD.FTZ R4, R128, R47 ;  /* 0x0000002f80047221 */ /* 0x000fce0000010000 */
        /* <DEDUP_REMOVED lines=13> */
[----:B------:R-:W1:Y:S08]  /*adc0*/  MUFU.EX2 R123, R123 ;  /* 0x0000007b007b7308 */ /* 0x000e700000000800 */
[----:B------:R-:W1:Y:S01]  /*add0*/  MUFU.EX2 R126, R126 ;  /* 0x0000007e007e7308 */ /* 0x000e620000000800 */
[----:B------:R-:W-:Y:S01]  /*ade0*/  FFMA.FTZ R81, R81, R0, -R52 ;  /* 0x0000000051517223 */ /* 0x000fe20000010834 */
[----:B0-----:R-:W-:Y:S01]  /*adf0*/  FADD.FTZ R49, R121, R8 ;  /* 0x0000000879317221 */ /* 0x001fe20000010000 */
[----:B------:R-:W-:-:S05]  /*ae00*/  SHF.R.S32.HI R14, RZ, 0x7, R14 ;  /* 0x00000007ff0e7819 */ /* 0x000fca000001140e */
[----:B------:R-:W0:Y:S01]  /*ae10*/  MUFU.EX2 R77, R77 ;  /* 0x0000004d004d7308 */ /* 0x000e220000000800 */
[----:B--2---:R-:W-:Y:S01]  /*ae20*/  FADD.FTZ R4, R124, R47 ;  /* 0x0000002f7c047221 */ /* 0x004fe20000010000 */
[----:B------:R-:W-:Y:S01]  /*ae30*/  FFMA.FTZ R15, R15, R0, -R52 ;  /* 0x000000000f0f7223 */ /* 0x000fe20000010834 */
[----:B---3--:R-:W-:Y:S01]  /*ae40*/  FADD.FTZ R8, R48, R49 ;  /* 0x0000003130087221 */ /* 0x008fe20000010000 */
[----:B------:R-:W-:-:S04]  /*ae50*/  VIMNMX R53, RZ, R14, !PT ;  /* 0x0000000eff357248 */ /* 0x000fc80007fe0100 */
[----:B------:R-:W2:Y:S01]  /*ae60*/  MUFU.EX2 R55, R55 ;  /* 0x0000003700377308 */ /* 0x000ea20000000800 */
[----:B----4-:R-:W-:Y:S01]  /*ae70*/  FADD.FTZ R47, R5, R4 ;  /* 0x00000004052f7221 */ /* 0x010fe20000010000 */
[----:B------:R-:W-:Y:S01]  /*ae80*/  FFMA.FTZ R52, R85, R0, -R52 ;  /* 0x0000000055347223 */ /* 0x000fe20000010834 */
[----:B-1----:R-:W-:-:S05]  /*ae90*/  FADD.FTZ R49, R123, R8 ;  /* 0x000000087b317221 */ /* 0x002fca0000010000 */
[----:B------:R-:W1:Y:S01]  /*aea0*/  MUFU.EX2 R120, R81 ;  /* 0x0000005100787308 */ /* 0x000e620000000800 */
[----:B------:R-:W-:Y:S01]  /*aeb0*/  FADD.FTZ R8, R126, R47 ;  /* 0x0000002f7e087221 */ /* 0x000fe20000010000 */
[----:B------:R-:W-:Y:S01]  /*aec0*/  VIADD R152, R152, 0xfffffffe ;  /* 0xfffffffe98987836 */ /* 0x000fe20000000000 */
[----:B------:R3:W-:Y:S05]  /*aed0*/  STL [R1+0x14], R53 ;  /* 0x0000143501007387 */ /* 0x0007ea0000100800 */
[----:B------:R-:W4:Y:S01]  /*aee0*/  MUFU.EX2 R15, R15 ;  /* 0x0000000f000f7308 */ /* 0x000f220000000800 */
[----:B0-----:R-:W-:Y:S01]  /*aef0*/  FADD.FTZ R8, R77, R8 ;  /* 0x000000084d087221 */ /* 0x001fe20000010000 */
[----:B------:R-:W-:-:S02]  /*af00*/  ISETP.GE.AND P2, PT, R152, R53, PT ;  /* 0x000000359800720c */ /* 0x000fc40003f46270 */
[----:B------:R-:W-:-:S04]  /*af10*/  F2FP.BF16.F32.PACK_AB R148, R21, R148 ;  /* 0x000000941594723e */ /* 0x000fc800000010ff */
[----:B------:R-:W0:Y:S01]  /*af20*/  MUFU.EX2 R50, R50 ;  /* 0x0000003200327308 */ /* 0x000e220000000800 */
[----:B--2---:R-:W-:-:S07]  /*af30*/  FADD.FTZ R21, R55, R8 ;  /* 0x0000000837157221 */ /* 0x004fce0000010000 */
[----:B------:R-:W2:Y:S01]  /*af40*/  MUFU.EX2 R52, R52 ;  /* 0x0000003400347308 */ /* 0x000ea20000000800 */
[----:B-1----:R-:W-:Y:S01]  /*af50*/  FADD.FTZ R8, R120, R21 ;  /* 0x0000001578087221 */ /* 0x002fe20000010000 */
[----:B------:R-:W-:Y:S01]  /*af60*/  F2FP.BF16.F32.PACK_AB R124, R5, R124 ;  /* 0x0000007c057c723e */ /* 0x000fe200000010ff */
[----:B------:R-:W-:Y:S02]  /*af70*/  IMAD.MOV.U32 R119, RZ, RZ, RZ ;  /* 0x000000ffff777224 */ /* 0x000fe400078e00ff */
[----:B----4-:R-:W-:Y:S01]  /*af80*/  FADD.FTZ R5, R15, R8 ;  /* 0x000000080f057221 */ /* 0x010fe20000010000 */
[----:B------:R-:W-:Y:S01]  /*af90*/  F2FP.BF16.F32.PACK_AB R151, R20, R151 ;  /* 0x000000971497723e */ /* 0x000fe200000010ff */
[----:B------:R-:W-:Y:S01]  /*afa0*/  IMAD.MOV.U32 R118, RZ, RZ, R119 ;  /* 0x000000ffff767224 */ /* 0x000fe200078e0077 */
[----:B------:R-:W-:Y:S01]  /*afb0*/  F2FP.BF16.F32.PACK_AB R145, R24, R145 ;  /* 0x000000911891723e */ /* 0x000fe200000010ff */
[----:B0-----:R-:W-:Y:S01]  /*afc0*/  FADD.FTZ R4, R50, R49 ;  /* 0x0000003132047221 */ /* 0x001fe20000010000 */
[----:B------:R-:W-:Y:S01]  /*afd0*/  F2FP.BF16.F32.PACK_AB R147, R26, R147 ;  /* 0x000000931a93723e */ /* 0x000fe200000010ff */
[--C-:B------:R-:W-:Y:S01]  /*afe0*/  IMAD.MOV.U32 R117, RZ, RZ, R119.reuse ;  /* 0x000000ffff757224 */ /* 0x100fe200078e0077 */
[----:B------:R-:W-:Y:S01]  /*aff0*/  F2FP.BF16.F32.PACK_AB R141, R28, R141 ;  /* 0x0000008d1c8d723e */ /* 0x000fe200000010ff */
[--C-:B------:R-:W-:Y:S01]  /*b000*/  IMAD.MOV.U32 R116, RZ, RZ, R119.reuse ;  /* 0x000000ffff747224 */ /* 0x100fe200078e0077 */
[----:B------:R-:W-:Y:S01]  /*b010*/  F2FP.BF16.F32.PACK_AB R143, R30, R143 ;  /* 0x0000008f1e8f723e */ /* 0x000fe200000010ff */
[----:B------:R-:W-:Y:S01]  /*b020*/  IMAD.MOV.U32 R115, RZ, RZ, R119 ;  /* 0x000000ffff737224 */ /* 0x000fe200078e0077 */
[----:B------:R-:W-:Y:S01]  /*b030*/  F2FP.BF16.F32.PACK_AB R137, R32, R137 ;  /* 0x000000892089723e */ /* 0x000fe200000010ff */
[----:B--2---:R-:W-:Y:S01]  /*b040*/  FADD.FTZ R5, R52, R5 ;  /* 0x0000000534057221 */ /* 0x004fe20000010000 */
        /* <DEDUP_REMOVED lines=49> */
[----:B------:R-:W-:Y:S01]  /*b360*/  IMAD.MOV.U32 R88, RZ, RZ, R119 ;  /* 0x000000ffff587224 */ /* 0x000fe200078e0077 */
[----:B---3--:R-:W-:Y:S06]  /*b370*/  @!P2 BRA `(.L_x_12481) ;  /* 0x000000280048a947 */ /* 0x008fec0003800000 */
        /* <DEDUP_REMOVED lines=19> */
[----:B------:R-:W-:-:S07]  /*b4b0*/  CS2R R88, SRZ ;  /* 0x0000000000587805 */ /* 0x000fce000001ff00 */
.L_x_12491:
        /* <DEDUP_REMOVED lines=10> */
.L_x_12483:
[----:B------:R-:W-:Y:S01]  /*b560*/  IMAD R0, R18, 0x8, R2 ;  /* 0x0000000812007824 */ /* 0x000fe200078e0202 */
[----:B------:R-:W-:-:S04]  /*b570*/  SHF.L.U32 R3, R23, 0x1f, RZ ;  /* 0x0000001f17037819 */ /* 0x000fc800000006ff */
[----:B------:R0:W1:Y:S01]  /*b580*/  SYNCS.PHASECHK.TRANS64.TRYWAIT P3, [R0+URZ+0x16830], R3 ;  /* 0x01683003000075a7 */ /* 0x000062000806017f */
[----:B------:R-:W-:Y:S05]  /*b590*/  @!P0 BRA `(.L_x_12484) ;  /* 0x0000000000048947 */ /* 0x000fea0003800000 */
[----:B------:R-:W-:Y:S01]  /*b5a0*/  BPT.TRAP 0x1 ;  /* 0x000000040000795c */ /* 0x000fe20000300000 */
.L_x_12484:
[----:B------:R-:W-:Y:S04]  /*b5b0*/  BSSY B0, `(.L_x_12482) ;  /* 0x0000004000007945 */ /* 0x000fe80003800000 */
[----:B-1----:R-:W-:Y:S05]  /*b5c0*/  @P3 BRA `(.L_x_12485) ;  /* 0x0000000000083947 */ /* 0x002fea0003800000 */
[----:B------:R-:W1:Y:S02]  /*b5d0*/  SYNCS.PHASECHK.TRANS64.TRYWAIT P3, [R0+URZ+0x16830], R3 ;  /* 0x01683003000075a7 */ /* 0x000e64000806017f */
[----:B-1----:R-:W-:Y:S05]  /*b5e0*/  @!P3 BRA `(.L_x_12486) ;  /* 0x000000c000dcb947 */ /* 0x002fea0003800000 */
.L_x_12485:
[----:B------:R-:W-:Y:S05]  /*b5f0*/  BSYNC B0 ;  /* 0x0000000000007941 */ /* 0x000fea0003800000 */
.L_x_12482:
[----:B01----:R-:W2:Y:S01]  /*b600*/  LDL R3, [R1+0xc] ;  /* 0x00000c0001037983 */ /* 0x003ea20000100800 */
[----:B------:R-:W-:Y:S01]  /*b610*/  IMAD.MOV.U32 R21, RZ, RZ, 0x40000040 ;  /* 0x40000040ff157424 */ /* 0x000fe200078e00ff */
[----:B------:R-:W-:Y:S05]  /*b620*/  WARPSYNC.ALL ;  /* 0x0000000000007948 */ /* 0x000fea0003800000 */
[----:B------:R-:W-:Y:S01]  /*b630*/  R2UR UR15, R21 ;  /* 0x00000000150f72ca */ /* 0x000fe200000e0000 */
[----:B------:R-:W0:Y:S01]  /*b640*/  S2R R0, SR_TID.X ;  /* 0x0000000000007919 */ /* 0x000e220000002100 */
[----:B------:R-:W-:Y:S01]  /*b650*/  IMAD.MOV.U32 R27, RZ, RZ, 0x40000040 ;  /* 0x40000040ff1b7424 */ /* 0x000fe200078e00ff */
[----:B------:R-:W-:Y:S01]  /*b660*/  R2UR UR4, R6 ;  /* 0x00000000060472ca */ /* 0x000fe200000e0000 */
[----:B------:R-:W-:Y:S01]  /*b670*/  IMAD.MOV.U32 R25, RZ, RZ, 0x40000040 ;  /* 0x40000040ff197424 */ /* 0x000fe200078e00ff */
[----:B------:R-:W-:-:S02]  /*b680*/  R2UR UR5, R7 ;  /* 0x00000000070572ca */ /* 0x000fc400000e0000 */
[----:B0-----:R-:W-:-:S05]  /*b690*/  SHF.R.U32.HI R0, RZ, 0x7, R0 ;  /* 0x00000007ff007819 */ /* 0x001fca0000011600 */
[----:B------:R-:W-:Y:S01]  /*b6a0*/  VIADD R0, R0, 0x8 ;  /* 0x0000000800007836 */ /* 0x000fe20000000000 */
[----:B------:R-:W-:Y:S02]  /*b6b0*/  R2UR UR7, R27 ;  /* 0x000000001b0772ca */ /* 0x000fe400000e0000 */
[----:B------:R-:W-:Y:S02]  /*b6c0*/  R2UR UR11, R25 ;  /* 0x00000000190b72ca */ /* 0x000fe400000e0000 */
[----:B------:R-:W-:Y:S01]  /*b6d0*/  R2UR UR19, R27 ;  /* 0x000000001b1372ca */ /* 0x000fe200000e0000 */
[----:B------:R0:W-:Y:S01]  /*b6e0*/  BAR.SYNC.DEFER_BLOCKING R0, 0x100 ;  /* 0x000400000000751d */ /* 0x0001e20000010000 */
[----:B--2---:R-:W-:-:S04]  /*b6f0*/  IMAD R26, R18, 0x400, R3 ;  /* 0x00000400121a7824 */ /* 0x004fc800078e0203 */
[----:B------:R-:W-:-:S05]  /*b700*/  VIADD R20, R26, 0x4 ;  /* 0x000000041a147836 */ /* 0x000fca0000000000 */
[----:B------:R-:W-:Y:S02]  /*b710*/  R2UR UR14, R20 ;  /* 0x00000000140e72ca */ /* 0x000fe400000e0000 */
[----:B------:R-:W2:Y:S01]  /*b720*/  LDL.64 R20, [R1] ;  /* 0x0000000001147983 */ /* 0x000ea20000100a00 */
[C---:B------:R-:W-:Y:S01]  /*b730*/  R2UR UR6, R26.reuse ;  /* 0x000000001a0672ca */ /* 0x040fe200000e0000 */
[C---:B------:R-:W-:Y:S02]  /*b740*/  VIADD R24, R26.reuse, 0x2 ;  /* 0x000000021a187836 */ /* 0x040fe40000000000 */
[----:B------:R-:W-:-:S03]  /*b750*/  VIADD R26, R26, 0x6 ;  /* 0x000000061a1a7836 */ /* 0x000fc60000000000 */
[----:B------:R-:W-:Y:S02]  /*b760*/  R2UR UR10, R24 ;  /* 0x00000000180a72ca */ /* 0x000fe400000e0000 */
[----:B------:R-:W-:Y:S02]  /*b770*/  R2UR UR18, R26 ;  /* 0x000000001a1272ca */ /* 0x000fe400000e0000 */
[----:B------:R-:W-:-:S06]  /*b780*/  WARPGROUP.ARRIVE ;  /* 0x00000000000079c5 */ /* 0x000fcc0000000000 */
[----:B------:R-:W-:Y:S01]  /*b790*/  HGMMA.64x128x16.F32.BF16 R24, gdesc[UR4], RZ, !UPT, gsb0 ;  /* 0x01e00000041879f0 */ /* 0x000fe2000c0018ff */
[----:B------:R-:W-:Y:S02]  /*b7a0*/  R2UR UR12, R12 ;  /* 0x000000000c0c72ca */ /* 0x000fe400000e0000 */
[----:B------:R-:W-:Y:S01]  /*b7b0*/  R2UR UR13, R13 ;  /* 0x000000000d0d72ca */ /* 0x000fe200000e0000 */
[----:B------:R-:W-:Y:S02]  /*b7c0*/  WARPGROUP.DEPBAR.LE gsb0, 0x0 ;  /* 0x00008000000079c5 */ /* 0x000fe40000010000 */
[----:B------:R-:W-:Y:S01]  /*b7d0*/  WARPGROUP.ARRIVE ;  /* 0x00000000000079c5 */ /* 0x000fe20000000000 */
[----:B--2---:R-:W-:Y:S02]  /*b7e0*/  R2UR UR8, R20 ;  /* 0x00000000140872ca */ /* 0x004fe400000e0000 */
[----:B------:R-:W-:-:S13]  /*b7f0*/  R2UR UR9, R21 ;  /* 0x00000000150972ca */ /* 0x000fda00000e0000 */
        /* <DEDUP_REMOVED lines=13> */
.L_x_12488:
[----:B------:R-:W-:Y:S01]  /*b8d0*/  SHF.L.U32 R0, R8, 0x1f, RZ ;  /* 0x0000001f08007819 */ /* 0x000fe200000006ff */
[----:B------:R-:W-:-:S04]  /*b8e0*/  IMAD R3, R154, 0x8, R2 ;  /* 0x000000089a037824 */ /* 0x000fc800078e0202 */
[----:B------:R0:W1:Y:S01]  /*b8f0*/  SYNCS.PHASECHK.TRANS64.TRYWAIT P2, [R3+URZ+0x16850], R0 ;  /* 0x01685000030075a7 */ /* 0x000062000804017f */
[----:B------:R-:W-:Y:S05]  /*b900*/  @!P0 BRA `(.L_x_12489) ;  /* 0x0000000000048947 */ /* 0x000fea0003800000 */
[----:B------:R-:W-:Y:S01]  /*b910*/  BPT.TRAP 0x1 ;  /* 0x000000040000795c */ /* 0x000fe20000300000 */
.L_x_12489:
[----:B-1----:R-:W-:Y:S05]  /*b920*/  @P2 BRA `(.L_x_12487) ;  /* 0x0000000000082947 */ /* 0x002fea0003800000 */
[----:B------:R-:W1:Y:S02]  /*b930*/  SYNCS.PHASECHK.TRANS64.TRYWAIT P2, [R3+URZ+0x16850], R0 ;  /* 0x01685000030075a7 */ /* 0x000e64000804017f */
[----:B-1----:R-:W-:Y:S05]  /*b940*/  @!P2 BRA `(.L_x_12490) ;  /* 0x000000c00018a947 */ /* 0x002fea0003800000 */
.L_x_12487:
[----:B01----:R-:W-:Y:S01]  /*b950*/  VIADD R0, R2, 0x400 ;  /* 0x0000040002007836 */ /* 0x003fe20000000000 */
[----:B------:R-:W2:Y:S01]  /*b960*/  LDL R3, [R1+0x28] ;  /* 0x0000280001037983 */ /* 0x000ea20000100800 */
[----:B------:R-:W-:Y:S01]  /*b970*/  IMAD.MOV.U32 R9, RZ, RZ, 0x40000040 ;  /* 0x40000040ff097424 */ /* 0x000fe200078e00ff */
[----:B------:R-:W-:Y:S05]  /*b980*/  WARPSYNC.ALL ;  /* 0x0000000000007948 */ /* 0x000fea0003800000 */
[----:B------:R-:W-:Y:S01]  /*b990*/  SHF.R.U32.HI R0, RZ, 0x4, R0 ;  /* 0x00000004ff007819 */ /* 0x000fe20000011600 */
[----:B------:R-:W-:Y:S01]  /*b9a0*/  WARPGROUP.ARRIVE ;  /* 0x00000000000079c5 */ /* 0x000fe20000000000 */
[----:B------:R-:W-:Y:S01]  /*b9b0*/  R2UR UR7, R9 ;  /* 0x00000000090772ca */ /* 0x000fe200000e0000 */
[----:B------:R-:W-:Y:S01]  /*b9c0*/  IMAD.MOV.U32 R21, RZ, RZ, 0x40000040 ;  /* 0x40000040ff157424 */ /* 0x000fe200078e00ff */
[----:B------:R-:W-:Y:S01]  /*b9d0*/  LOP3.LUT R0, R0, 0x3fff, RZ, 0xc0, !PT ;  /* 0x00003fff00007812 */ /* 0x000fe200078ec0ff */
[----:B------:R-:W-:-:S04]  /*b9e0*/  ULDC UR4, c[0x0][0x988] ;  /* 0x0002620000047ab9 */ /* 0x000fc80000000800 */
[----:B------:R-:W-:-:S05]  /*b9f0*/  IMAD R8, R154, 0x400, R0 ;  /* 0x000004009a087824 */ /* 0x000fca00078e0200 */
[----:B------:R-:W-:-:S13]  /*ba00*/  R2UR UR6, R8 ;  /* 0x00000000080672ca */ /* 0x000fda00000e0000 */
[----:B------:R-:W-:Y:S03]  /*ba10*/  HGMMA.64x64x16.F32.BF16 R88, R148, gdesc[UR4].tnspB, R88, gsb0 ;  /* 0x40e0000494587df0 */ /* 0x000fe60008001858 */
[----:B------:R-:W-:Y:S02]  /*ba20*/  WARPGROUP.DEPBAR.LE gsb0, 0x0 ;  /* 0x00008000000079c5 */ /* 0x000fe40000010000 */
[----:B------:R-:W3:Y:S04]  /*ba30*/  LDL R149, [R1+0x18] ;  /* 0x0000180001957983 */ /* 0x000ee80000100800 */
[----:B------:R-:W3:Y:S04]  /*ba40*/  LDL R150, [R1+0x10] ;  /* 0x0000100001967983 */ /* 0x000ee80000100800 */
[----:B------:R-:W4:Y:S01]  /*ba50*/  LDL R151, [R1+0x24] ;  /* 0x0000240001977983 */ /* 0x000f220000100800 */
[----:B------:R-:W-:Y:S01]  /*ba60*/  IMAD.MOV.U32 R0, RZ, RZ, -0x80 ;  /* 0xffffff80ff007424 */ /* 0x000fe200078e00ff */
[----:B------:R-:W-:Y:S01]  /*ba70*/  R2UR UR7, R21 ;  /* 0x00000000150772ca */ /* 0x000fe200000e0000 */
[----:B------:R-:W-:Y:S01]  /*ba80*/  VIADD R20, R8, 0x80 ;  /* 0x0000008008147836 */ /* 0x000fe20000000000 */
[----:B------:R-:W-:Y:S01]  /*ba90*/  WARPGROUP.ARRIVE ;  /* 0x00000000000079c5 */ /* 0x000fe20000000000 */
[----:B------:R-:W-:-:S02]  /*baa0*/  IMAD R0, R152, R0, 0x1 ;  /* 0x0000000198007424 */ /* 0x000fc400078e0200 */
[----:B------:R-:W-:Y:S01]  /*bab0*/  IMAD.MOV.U32 R21, RZ, RZ, 0x40000040 ;  /* 0x40000040ff157424 */ /* 0x000fe200078e00ff */
[----:B------:R-:W-:Y:S01]  /*bac0*/  R2UR UR6, R20 ;  /* 0x00000000140672ca */ /* 0x000fe200000e0000 */
[----:B------:R-:W-:Y:S02]  /*bad0*/  IMAD R0, R153, 0xc0, R0 ;  /* 0x000000c099007824 */ /* 0x000fe400078e0200 */
[----:B------:R-:W-:-:S10]  /*bae0*/  VIADD R20, R8, 0x100 ;  /* 0x0000010008147836 */ /* 0x000fd40000000000 */
        /* <DEDUP_REMOVED lines=15> */
[----:B------:R-:W-:Y:S02]  /*bbe0*/  R2UR UR7, R21 ;  /* 0x00000000150772ca */ /* 0x000fe400000e0000 */
[----:B------:R-:W-:Y:S01]  /*bbf0*/  R2UR UR6, R20 ;  /* 0x00000000140672ca */ /* 0x000fe200000e0000 */
[----:B------:R-:W-:Y:S02]  /*bc00*/  WARPGROUP.DEPBAR.LE gsb0, 0x0 ;  /* 0x00008000000079c5 */ /* 0x000fe40000010000 */
[----:B------:R-:W-:-:S10]  /*bc10*/  WARPGROUP.ARRIVE ;  /* 0x00000000000079c5 */ /* 0x000fd40000000000 */
[----:B------:R-:W-:Y:S01]  /*bc20*/  HGMMA.64x64x16.F32.BF16 R88, R132, gdesc[UR4].tnspB, R88, gsb0 ;  /* 0x40e0000484587df0 */ /* 0x000fe20008001858 */
[----:B---3--:R-:W-:-:S05]  /*bc30*/  IADD3 R0, -R150, R0, R149 ;  /* 0x0000000096007210 */ /* 0x008fca0007ffe195 */
[----:B----4-:R-:W-:-:S04]  /*bc40*/  IMAD R0, R151, -0x2, R0 ;  /* 0xfffffffe97007824 */ /* 0x010fc800078e0200 */
[----:B--2---:R-:W-:-:S05]  /*bc50*/  IMAD.IADD R9, R3, 0x1, R0 ;  /* 0x0000000103097824 */ /* 0x004fca00078e0200 */
        /* <DEDUP_REMOVED lines=23> */
[----:B------:R-:W-:Y:S01]  /*bdd0*/  FMNMX.FTZ R0, R36, R0, !PT ;  /* 0x0000000024007209 */ /* 0x000fe20007810000 */
[----:B------:R-:W-:-:S02]  /*bde0*/  WARPGROUP.DEPBAR.LE gsb0, 0x0 ;  /* 0x00008000000079c5 */ /* 0x000fc40000010000 */
[----:B------:R-:W-:Y:S01]  /*bdf0*/  ISETP.GT.AND P3, PT, R9, 0x21, PT ;  /* 0x000000210900780c */ /* 0x000fe20003f64270 */
[----:B------:R-:W-:Y:S01]  /*be00*/  WARPGROUP.ARRIVE ;  /* 0x00000000000079c5 */ /* 0x000fe20000000000 */
        /* <DEDUP_REMOVED lines=74> */
[----:B------:R-:W-:Y:S01]  /*c2b0*/  FSEL R26, R26, -INF , P3 ;  /* 0xff8000001a1a7808 */ /* 0x000fe20001800000 */
[----:B------:R-:W0:Y:S01]  /*c2c0*/  SHFL.BFLY PT, R3, R0, 0x2, 0x1f ;  /* 0x0c401f0000037f89 */ /* 0x000e2200000e0000 */
[----:B------:R-:W-:Y:S02]  /*c2d0*/  ISETP.GT.AND P3, PT, R9, 0x8, PT ;  /* 0x000000080900780c */ /* 0x000fe40003f64270 */
        /* <DEDUP_REMOVED lines=8> */
[----:B------:R-:W-:Y:S02]  /*c360*/  FSEL R35, R35, -INF , P4 ;  /* 0xff80000023237808 */ /* 0x000fe40002000000 */
[C---:B------:R-:W-:Y:S02]  /*c370*/  ISETP.GT.AND P4, PT, R9.reuse, 0x19, PT ;  /* 0x000000190900780c */ /* 0x040fe40003f84270 */
[----:B------:R-:W-:Y:S02]  /*c380*/  FSEL R38, R38, -INF , P3 ;  /* 0xff80000026267808 */ /* 0x000fe40001800000 */
[----:B0-----:R-:W-:Y:S02]  /*c390*/  FMNMX.FTZ R3, R0, R3, !PT ;  /* 0x0000000300037209 */ /* 0x001fe40007810000 */
[----:B------:R-:W-:Y:S02]  /*c3a0*/  ISETP.GT.AND P3, PT, R9, 0x20, PT ;  /* 0x000000200900780c */ /* 0x000fe40003f64270 */
[----:B------:R-:W-:Y:S01]  /*c3b0*/  FSEL R39, R39, -INF , P4 ;  /* 0xff80000027277808 */ /* 0x000fe20002000000 */
[----:B------:R-:W0:Y:S01]  /*c3c0*/  SHFL.BFLY PT, R0, R3, 0x1, 0x1f ;  /* 0x0c201f0003007f89 */ /* 0x000e2200000e0000 */
        /* <DEDUP_REMOVED lines=12> */
[----:B0-----:R-:W-:Y:S01]  /*c490*/  FMNMX.FTZ R3, R3, R0, !PT ;  /* 0x0000000003037209 */ /* 0x001fe20007810000 */
[----:B------:R-:W-:Y:S01]  /*c4a0*/  IMAD.U32 R0, RZ, RZ, UR4 ;  /* 0x00000004ff007e24 */ /* 0x000fe2000f8e00ff */
[----:B------:R-:W-:-:S02]  /*c4b0*/  ISETP.GT.AND P4, PT, R9, 0x39, PT ;  /* 0x000000390900780c */ /* 0x000fc40003f84270 */
[C---:B------:R-:W-:Y:S01]  /*c4c0*/  FSETP.NEU.FTZ.AND P2, PT, R3.reuse, -INF , PT ;  /* 0xff8000000300780b */ /* 0x040fe20003f5d000 */
[-C--:B------:R-:W-:Y:S01]  /*c4d0*/  FMUL.FTZ R21, R3, R0.reuse ;  /* 0x0000000003157220 */ /* 0x080fe20000410000 */
[----:B------:R-:W-:Y:S02]  /*c4e0*/  FSEL R54, R54, -INF , P3 ;  /* 0xff80000036367808 */ /* 0x000fe40001800000 */
[----:B------:R-:W-:Y:S02]  /*c4f0*/  ISETP.GT.AND P3, PT, R9, 0x40, PT ;  /* 0x000000400900780c */ /* 0x000fe40003f64270 */
[----:B------:R-:W-:Y:S02]  /*c500*/  FSEL R21, R21, RZ, P2 ;  /* 0x000000ff15157208 */ /* 0x000fe40001000000 */
[----:B------:R-:W-:Y:S02]  /*c510*/  FSEL R55, R55, -INF , P4 ;  /* 0xff80000037377808 */ /* 0x000fe40002000000 */
[----:B------:R-:W-:Y:S01]  /*c520*/  ISETP.GT.AND P4, PT, R9, 0x41, PT ;  /* 0x000000410900780c */ /* 0x000fe20003f84270 */
        /* <DEDUP_REMOVED lines=21> */
[----:B------:R-:W-:Y:S01]  /*c680*/  MUFU.EX2 R28, R37 ;  /* 0x00000025001c7308 */ /* 0x000fe20000000800 */
[----:B------:R-:W-:Y:S01]  /*c690*/  FMNMX.FTZ R29, R35, R29, !PT ;  /* 0x0000001d231d7209 */ /* 0x000fe20007810000 */
[-CC-:B------:R-:W-:Y:S01]  /*c6a0*/  FFMA.FTZ R48, R65, R0.reuse, -R21.reuse ;  /* 0x0000000041307223 */ /* 0x180fe20000010815 */
[----:B------:R-:W-:Y:S01]  /*c6b0*/  FSEL R62, R62, -INF , P3 ;  /* 0xff8000003e3e7808 */ /* 0x000fe20001800000 */
[-CC-:B------:R-:W-:Y:S01]  /*c6c0*/  FFMA.FTZ R49, R49, R0.reuse, -R21.reuse ;  /* 0x0000000031317223 */ /* 0x180fe20000010815 */
        /* <DEDUP_REMOVED lines=27> */
[----:B------:R0:W-:Y:S01]  /*c880*/  MUFU.EX2 R32, R45 ;  /* 0x0000002d00207308 */ /* 0x0001e20000000800 */
[----:B------:R-:W-:Y:S01]  /*c890*/  FMNMX.FTZ R33, R51, R33, !PT ;  /* 0x0000002133217209 */ /* 0x000fe20007810000 */
[----:B------:R-:W-:Y:S01]  /*c8a0*/  FFMA.FTZ R84, R84, R0, -R21 ;  /* 0x0000000054547223 */ /* 0x000fe20000010815 */
[----:B------:R-:W-:-:S02]  /*c8b0*/  FSEL R70, R70, -INF , P3 ;  /* 0xff80000046467808 */ /* 0x000fc40001800000 */
[----:B------:R-:W-:Y:S02]  /*c8c0*/  FMNMX.FTZ R33, R54, R33, !PT ;  /* 0x0000002136217209 */ /* 0x000fe40007810000 */
[----:B------:R-:W-:Y:S01]  /*c8d0*/  ISETP.GT.AND P3, PT, R9, 0x60, PT ;  /* 0x000000600900780c */ /* 0x000fe20003f64270 */
[----:B------:R-:W-:Y:S01]  /*c8e0*/  MUFU.EX2 R24, R24 ;  /* 0x0000001800187308 */ /* 0x000fe20000000800 */
[----:B------:R-:W-:Y:S01]  /*c8f0*/  FMNMX.FTZ R33, R55, R33, !PT ;  /* 0x0000002137217209 */ /* 0x000fe20007810000 */
[----:B0-----:R-:W-:Y:S01]  /*c900*/  FFMA.FTZ R45, R64, R0, -R21 ;  /* 0x00000000402d7223 */ /* 0x001fe20000010815 */
[----:B------:R-:W-:Y:S02]  /*c910*/  FSEL R71, R71, -INF , P4 ;  /* 0xff80000047477808 */ /* 0x000fe40002000000 */
[----:B------:R-:W-:Y:S02]  /*c920*/  FMNMX.FTZ R36, R58, R33, !PT ;  /* 0x000000213a247209 */ /* 0x000fe40007810000 */
[----:B------:R-:W-:Y:S01]  /*c930*/  ISETP.GT.AND P4, PT, R9, 0x61, PT ;  /* 0x000000610900780c */ /* 0x000fe20003f84270 */
[----:B------:R0:W-:Y:S01]  /*c940*/  MUFU.EX2 R33, R49 ;  /* 0x0000003100217308 */ /* 0x0001e20000000800 */
[----:B------:R-:W-:-:S02]  /*c950*/  FMNMX.FTZ R36, R59, R36, !PT ;  /* 0x000000243b247209 */ /* 0x000fc40007810000 */
[----:B------:R-:W-:Y:S02]  /*c960*/  FSEL R74, R74, -INF , P3 ;  /* 0xff8000004a4a7808 */ /* 0x000fe40001800000 */
[----:B------:R-:W-:Y:S02]  /*c970*/  FMNMX.FTZ R36, R62, R36, !PT ;  /* 0x000000243e247209 */ /* 0x000fe40007810000 */
[----:B------:R-:W-:Y:S01]  /*c980*/  ISETP.GT.AND P3, PT, R9, 0x68, PT ;  /* 0x000000680900780c */ /* 0x000fe20003f64270 */
[----:B------:R-:W-:Y:S01]  /*c990*/  MUFU.EX2 R144, R144 ;  /* 0x0000009000907308 */ /* 0x000fe20000000800 */
[----:B------:R-:W-:Y:S01]  /*c9a0*/  FMNMX.FTZ R36, R63, R36, !PT ;  /* 0x000000243f247209 */ /* 0x000fe20007810000 */
[----:B0-----:R-:W-:Y:S01]  /*c9b0*/  FFMA.FTZ R49, R68, R0, -R21 ;  /* 0x0000000044317223 */ /* 0x001fe20000010815 */
[----:B------:R-:W-:Y:S01]  /*c9c0*/  FSEL R75, R75, -INF , P4 ;  /* 0xff8000004b4b7808 */ /* 0x000fe20002000000 */
[----:B------:R-:W0:Y:S01]  /*c9d0*/  S2R R68, SR_TID.X ;  /* 0x0000000000447919 */ /* 0x000e220000002100 */
[----:B------:R-:W-:-:S02]  /*c9e0*/  FMNMX.FTZ R36, R66, R36, !PT ;  /* 0x0000002442247209 */ /* 0x000fc40007810000 */
[----:B------:R-:W-:Y:S01]  /*c9f0*/  ISETP.GT.AND P4, PT, R9, 0x69, PT ;  /* 0x000000690900780c */ /* 0x000fe20003f84270 */
[----:B------:R-:W-:Y:S01]  /*ca00*/  MUFU.EX2 R25, R25 ;  /* 0x0000001900197308 */ /* 0x000fe20000000800 */
[----:B------:R-:W-:Y:S02]  /*ca10*/  FMNMX.FTZ R36, R67, R36, !PT ;  /* 0x0000002443247209 */ /* 0x000fe40007810000 */
[----:B------:R-:W-:Y:S02]  /*ca20*/  FSEL R78, R78, -INF , P3 ;  /* 0xff8000004e4e7808 */ /* 0x000fe40001800000 */
[----:B------:R-:W-:Y:S02]  /*ca30*/  FMNMX.FTZ R36, R70, R36, !PT ;  /* 0x0000002446247209 */ /* 0x000fe40007810000 */
[----:B------:R-:W-:Y:S01]  /*ca40*/  ISETP.GT.AND P3, PT, R9, 0x70, PT ;  /* 0x000000700900780c */ /* 0x000fe20003f64270 */
[----:B------:R-:W-:Y:S01]  /*ca50*/  MUFU.EX2 R146, R146 ;  /* 0x0000009200927308 */ /* 0x000fe20000000800 */
[----:B------:R-:W-:-:S02]  /*ca60*/  FMNMX.FTZ R36, R71, R36, !PT ;  /* 0x0000002447247209 */ /* 0x000fc40007810000 */
[----:B------:R-:W-:Y:S02]  /*ca70*/  FSEL R79, R79, -INF , P4 ;  /* 0xff8000004f4f7808 */ /* 0x000fe40002000000 */
[----:B------:R-:W-:Y:S02]  /*ca80*/  FMNMX.FTZ R36, R74, R36, !PT ;  /* 0x000000244a247209 */ /* 0x000fe40007810000 */
[----:B------:R-:W-:Y:S01]  /*ca90*/  ISETP.GT.AND P4, PT, R9, 0x71, PT ;  /* 0x000000710900780c */ /* 0x000fe20003f84270 */
[----:B------:R-:W-:Y:S01]  /*caa0*/  MUFU.EX2 R140, R140 ;  /* 0x0000008c008c7308 */ /* 0x000fe20000000800 */
[----:B------:R-:W-:Y:S02]  /*cab0*/  FMNMX.FTZ R36, R75, R36, !PT ;  /* 0x000000244b247209 */ /* 0x000fe40007810000 */
[----:B------:R-:W-:Y:S02]  /*cac0*/  FSEL R82, R82, -INF , P3 ;  /* 0xff80000052527808 */ /* 0x000fe40001800000 */
[----:B------:R-:W-:-:S02]  /*cad0*/  FMNMX.FTZ R36, R78, R36, !PT ;  /* 0x000000244e247209 */ /* 0x000fc40007810000 */
[----:B------:R-:W-:Y:S01]  /*cae0*/  ISETP.GT.AND P3, PT, R9, 0x78, PT ;  /* 0x000000780900780c */ /* 0x000fe20003f64270 */
[----:B------:R1:W-:Y:S01]  /*caf0*/  MUFU.EX2 R29, R41 ;  /* 0x00000029001d7308 */ /* 0x0003e20000000800 */
[----:B------:R-:W-:Y:S02]  /*cb00*/  FMNMX.FTZ R36, R79, R36, !PT ;  /* 0x000000244f247209 */ /* 0x000fe40007810000 */
[----:B------:R-:W-:Y:S02]  /*cb10*/  FSEL R83, R83, -INF , P4 ;  /* 0xff80000053537808 */ /* 0x000fe40002000000 */
[----:B------:R-:W-:Y:S02]  /*cb20*/  FMNMX.FTZ R36, R82, R36, !PT ;  /* 0x0000002452247209 */ /* 0x000fe40007810000 */
[----:B------:R-:W-:Y:S01]  /*cb30*/  ISETP.GT.AND P4, PT, R9, 0x79, PT ;  /* 0x000000790900780c */ /* 0x000fe20003f84270 */
[----:B------:R-:W-:Y:S01]  /*cb40*/  MUFU.EX2 R142, R142 ;  /* 0x0000008e008e7308 */ /* 0x000fe20000000800 */
[----:B------:R-:W-:Y:S01]  /*cb50*/  FSEL R86, R86, -INF , P3 ;  /* 0xff80000056567808 */ /* 0x000fe20001800000 */
[--C-:B-1----:R-:W-:Y:S01]  /*cb60*/  FFMA.FTZ R41, R57, R0, -R21.reuse ;  /* 0x0000000039297223 */ /* 0x102fe20000010815 */
[----:B------:R-:W-:Y:S01]  /*cb70*/  FMNMX.FTZ R36, R83, R36, !PT ;  /* 0x0000002453247209 */ /* 0x000fe20007810000 */
[----:B------:R-:W-:Y:S01]  /*cb80*/  FFMA.FTZ R57, R76, R0, -R21 ;  /* 0x000000004c397223 */ /* 0x000fe20000010815 */
[----:B------:R-:W-:-:S02]  /*cb90*/  FSEL R87, R87, -INF , P4 ;  /* 0xff80000057577808 */ /* 0x000fc40002000000 */
[----:B------:R-:W-:Y:S01]  /*cba0*/  FMNMX.FTZ R9, R86, R36, !PT ;  /* 0x0000002456097209 */ /* 0x000fe20007810000 */
[----:B------:R-:W-:Y:S01]  /*cbb0*/  VIADD R36, R8, 0x280 ;  /* 0x0000028008247836 */ /* 0x000fe20000000000 */
[----:B------:R-:W-:Y:S01]  /*cbc0*/  FSEL R64, R3, RZ, P2 ;  /* 0x000000ff03407208 */ /* 0x000fe20001000000 */
[----:B------:R-:W-:Y:S01]  /*cbd0*/  MUFU.EX2 R136, R136 ;  /* 0x0000008800887308 */ /* 0x000fe20000000800 */
[----:B------:R-:W-:Y:S02]  /*cbe0*/  FMNMX.FTZ R9, R87, R9, !PT ;  /* 0x0000000957097209 */ /* 0x000fe40007810000 */
[----:B------:R-:W-:Y:S01]  /*cbf0*/  R2UR UR6, R36 ;  /* 0x00000000240672ca */ /* 0x000fe200000e0000 */
[----:B------:R-:W-:Y:S01]  /*cc00*/  FADD.FTZ R64, -R64, R15 ;  /* 0x0000000f40407221 */ /* 0x000fe20000010100 */
[----:B0-----:R-:W-:Y:S01]  /*cc10*/  SHF.R.U32.HI R135, RZ, 0x7, R68 ;  /* 0x00000007ff877819 */ /* 0x001fe20000011644 */
[----:B------:R-:W0:Y:S01]  /*cc20*/  SHFL.BFLY PT, R37, R9, 0x2, 0x1f ;  /* 0x0c401f0009257f89 */ /* 0x000e2200000e0000 */
[-C--:B------:R-:W-:Y:S01]  /*cc30*/  FFMA.FTZ R36, R77, R0.reuse, -R21 ;  /* 0x000000004d247223 */ /* 0x080fe20000010815 */
[----:B------:R-:W-:Y:S01]  /*cc40*/  FMUL.FTZ R15, R64, R0 ;  /* 0x00000000400f7220 */ /* 0x000fe20000410000 */
[----:B------:R-:W-:Y:S08]  /*cc50*/  MUFU.EX2 R138, R138 ;  /* 0x0000008a008a7308 */ /* 0x000ff00000000800 */
[----:B------:R-:W1:Y:S08]  /*cc60*/  MUFU.EX2 R15, R15 ;  /* 0x0000000f000f7308 */ /* 0x000e700000000800 */
[----:B------:R-:W-:Y:S01]  /*cc70*/  MUFU.EX2 R40, R40 ;  /* 0x0000002800287308 */ /* 0x000fe20000000800 */
[----:B0-----:R-:W-:Y:S01]  /*cc80*/  FMNMX.FTZ R9, R9, R37, !PT ;  /* 0x0000002509097209 */ /* 0x001fe20007810000 */
[----:B------:R-:W-:-:S06]  /*cc90*/  IMAD.MOV.U32 R37, RZ, RZ, 0x40000040 ;  /* 0x40000040ff257424 */ /* 0x000fcc00078e00ff */
[----:B------:R-:W-:Y:S01]  /*cca0*/  MUFU.EX2 R132, R132 ;  /* 0x0000008400847308 */ /* 0x000fe20000000800 */
[----:B-1----:R-:W-:Y:S01]  /*ccb0*/  FFMA.FTZ R5, R15, R5, R148 ;  /* 0x000000050f057223 */ /* 0x002fe20000010094 */
[----:B------:R-:W0:Y:S01]  /*ccc0*/  SHFL.BFLY PT, R61, R9, 0x1, 0x1f ;  /* 0x0c201f00093d7f89 */ /* 0x000e2200000e0000 */
[----:B------:R-:W-:Y:S01]  /*ccd0*/  R2UR UR7, R37 ;  /* 0x00000000250772ca */ /* 0x000fe200000e0000 */
[----:B------:R-:W-:Y:S01]  /*cce0*/  FFMA.FTZ R37, R80, R0, -R21 ;  /* 0x0000000050257223 */ /* 0x000fe20000010815 */
[----:B------:R-:W-:-:S03]  /*ccf0*/  FADD.FTZ R5, R20, R5 ;  /* 0x0000000514057221 */ /* 0x000fc60000010000 */
[----:B------:R-:W-:Y:S01]  /*cd00*/  MUFU.EX2 R41, R41 ;  /* 0x0000002900297308 */ /* 0x000fe20000000800 */
[----:B------:R-:W-:-:S07]  /*cd10*/  FADD.FTZ R5, R150, R5 ;  /* 0x0000000596057221 */ /* 0x000fce0000010000 */
[----:B------:R-:W-:Y:S01]  /*cd20*/  HGMMA.64x64x16.F32.BF16 R88, R128, gdesc[UR4].tnspB, R88, gsb0 ;  /* 0x40e0000480587df0 */ /* 0x000fe20008001858 */
[----:B------:R-:W-:Y:S08]  /*cd30*/  MUFU.EX2 R134, R134 ;  /* 0x0000008600867308 */ /* 0x000ff00000000800 */
[----:B------:R-:W-:Y:S01]  /*cd40*/  MUFU.EX2 R44, R44 ;  /* 0x0000002c002c7308 */ /* 0x000fe20000000800 */
[----:B0-----:R-:W-:Y:S01]  /*cd50*/  FMNMX.FTZ R9, R9, R61, !PT ;  /* 0x0000003d09097209 */ /* 0x001fe20007810000 */
[----:B------:R-:W-:-:S03]  /*cd60*/  FFMA.FTZ R21, R85, R0, -R21 ;  /* 0x0000000055157223 */ /* 0x000fc60000010815 */
[C---:B------:R-:W-:Y:S01]  /*cd70*/  FSETP.NEU.FTZ.AND P2, PT, R9.reuse, -INF , PT ;  /* 0xff8000000900780b */ /* 0x040fe20003f5d000 */
[----:B------:R-:W-:Y:S02]  /*cd80*/  FMUL.FTZ R65, R9, R0 ;  /* 0x0000000009417220 */ /* 0x000fe40000410000 */
[----:B------:R-:W-:Y:S03]  /*cd90*/  MUFU.EX2 R45, R45 ;  /* 0x0000002d002d7308 */ /* 0x000fe60000000800 */
[----:B------:R-:W-:-:S05]  /*cda0*/  FSEL R65, R65, RZ, P2 ;  /* 0x000000ff41417208 */ /* 0x000fca0001000000 */
[-CC-:B------:R-:W-:Y:S01]  /*cdb0*/  FFMA.FTZ R145, R34, R0.reuse, -R65.reuse ;  /* 0x0000000022917223 */ /* 0x180fe20000010841 */
[-CC-:B------:R-:W-:Y:S01]  /*cdc0*/  FFMA.FTZ R34, R39, R0.reuse, -R65.reuse ;  /* 0x0000000027227223 */ /* 0x180fe20000010841 */
[-CC-:B------:R-:W-:Y:S01]  /*cdd0*/  FFMA.FTZ R39, R51, R0.reuse, -R65.reuse ;  /* 0x0000000033277223 */ /* 0x180fe20000010841 */
[-CC-:B------:R-:W-:Y:S01]  /*cde0*/  FFMA.FTZ R149, R26, R0.reuse, -R65.reuse ;  /* 0x000000001a957223 */ /* 0x180fe20000010841 */
[----:B------:R-:W2:Y:S01]  /*cdf0*/  LDL R51, [R1+0x14] ;  /* 0x0000140001337983 */ /* 0x000ea20000100800 */
[-CC-:B------:R-:W-:Y:S01]  /*ce00*/  FFMA.FTZ R64, R27, R0.reuse, -R65.reuse ;  /* 0x000000001b407223 */ /* 0x180fe20000010841 */
[----:B------:R-:W-:Y:S02]  /*ce10*/  VIADD R26, R8, 0x300 ;  /* 0x00000300081a7836 */ /* 0x000fe40000000000 */
[-CC-:B------:R-:W-:Y:S01]  /*ce20*/  FFMA.FTZ R151, R30, R0.reuse, -R65.reuse ;  /* 0x000000001e977223 */ /* 0x180fe20000010841 */
[----:B------:R-:W-:Y:S01]  /*ce30*/  IMAD.MOV.U32 R27, RZ, RZ, 0x40000040 ;  /* 0x40000040ff1b7424 */ /* 0x000fe200078e00ff */
[----:B------:R-:W-:Y:S01]  /*ce40*/  MUFU.EX2 R149, R149 ;  /* 0x0000009500957308 */ /* 0x000fe20000000800 */
[-CC-:B------:R-:W-:Y:S01]  /*ce50*/  FFMA.FTZ R30, R31, R0.reuse, -R65.reuse ;  /* 0x000000001f1e7223 */ /* 0x180fe20000010841 */
[----:B------:R-:W-:Y:S01]  /*ce60*/  R2UR UR6, R26 ;  /* 0x000000001a0672ca */ /* 0x000fe200000e0000 */
[----:B------:R-:W-:Y:S01]  /*ce70*/  VIADD R26, R8, 0x380 ;  /* 0x00000380081a7836 */ /* 0x000fe20000000000 */
[----:B------:R-:W-:Y:S01]  /*ce80*/  R2UR UR7, R27 ;  /* 0x000000001b0772ca */ /* 0x000fe200000e0000 */
[-CC-:B------:R-:W-:Y:S01]  /*ce90*/  FFMA.FTZ R31, R35, R0.reuse, -R65.reuse ;  /* 0x00000000231f7223 */ /* 0x180fe20000010841 */
[----:B------:R-:W-:Y:S01]  /*cea0*/  FSEL R27, R9, RZ, P2 ;  /* 0x000000ff091b7208 */ /* 0x000fe20001000000 */
[-CC-:B------:R-:W-:Y:S01]  /*ceb0*/  FFMA.FTZ R35, R43, R0.reuse, -R65.reuse ;  /* 0x000000002b237223 */ /* 0x180fe20000010841 */
[----:B------:R-:W-:Y:S01]  /*cec0*/  MUFU.EX2 R64, R64 ;  /* 0x0000004000407308 */ /* 0x000fe20000000800 */
[-CC-:B------:R-:W-:Y:S01]  /*ced0*/  FFMA.FTZ R147, R38, R0.reuse, -R65.reuse ;  /* 0x0000000026937223 */ /* 0x180fe20000010841 */
[-CC-:B------:R-:W-:Y:S01]  /*cee0*/  FFMA.FTZ R141, R42, R0.reuse, -R65.reuse ;  /* 0x000000002a8d7223 */ /* 0x180fe20000010841 */
[----:B------:R-:W-:Y:S01]  /*cef0*/  FADD.FTZ R8, -R27, R14 ;  /* 0x0000000e1b087221 */ /* 0x000fe20000010100 */
[----:B------:R-:W-:Y:S01]  /*cf00*/  IMAD.MOV.U32 R27, RZ, RZ, 0x40000040 ;  /* 0x40000040ff1b7424 */ /* 0x000fe200078e00ff */
[----:B------:R-:W-:Y:S01]  /*cf10*/  ISETP.GE.U32.AND P2, PT, R68, 0x180, PT ;  /* 0x000001804400780c */ /* 0x000fe20003f46070 */
[-CC-:B------:R-:W-:Y:S01]  /*cf20*/  FFMA.FTZ R143, R46, R0.reuse, -R65.reuse ;  /* 0x000000002e8f7223 */ /* 0x180fe20000010841 */
[-C--:B------:R-:W-:Y:S01]  /*cf30*/  FMUL.FTZ R8, R8, R0.reuse ;  /* 0x0000000008087220 */ /* 0x080fe20000410000 */
        /* <DEDUP_REMOVED lines=8> */
[----:B------:R-:W3:Y:S01]  /*cfc0*/  MUFU.EX2 R145, R145 ;  /* 0x0000009100917308 */ /* 0x000ee20000000800 */
[----:B------:R-:W-:-:S02]  /*cfd0*/  WARPGROUP.DEPBAR.LE gsb0, 0x0 ;  /* 0x00008000000079c5 */ /* 0x000fc40000010000 */
[----:B------:R-:W-:-:S05]  /*cfe0*/  WARPGROUP.ARRIVE ;  /* 0x00000000000079c5 */ /* 0x000fca0000000000 */
[----:B------:R-:W4:Y:S01]  /*cff0*/  MUFU.EX2 R31, R31 ;  /* 0x0000001f001f7308 */ /* 0x000f220000000800 */
[----:B------:R-:W-:Y:S01]  /*d000*/  HGMMA.64x64x16.F32.BF16 R88, R124, gdesc[UR4].tnspB, R88, gsb0 ;  /* 0x40e000047c587df0 */ /* 0x000fe20008001858 */
[----:B------:R-:W-:Y:S02]  /*d010*/  R2UR UR6, R26 ;  /* 0x000000001a0672ca */ /* 0x000fe400000e0000 */
[----:B------:R-:W-:Y:S01]  /*d020*/  R2UR UR7, R27 ;  /* 0x000000001b0772ca */ /* 0x000fe200000e0000 */
[----:B------:R-:W-:Y:S01]  /*d030*/  FADD.FTZ R27, R24, R5 ;  /* 0x00000005181b7221 */ /* 0x000fe20000010000 */
[----:B------:R-:W-:Y:S02]  /*d040*/  VIADD R5, R135, 0x9 ;  /* 0x0000000987057836 */ /* 0x000fe40000000000 */
[----:B------:R-:W5:Y:S01]  /*d050*/  MUFU.EX2 R147, R147 ;  /* 0x0000009300937308 */ /* 0x000f620000000800 */
[----:B------:R-:W-:Y:S01]  /*d060*/  FADD.FTZ R26, R144, R27 ;  /* 0x0000001b901a7221 */ /* 0x000fe20000010000 */
[----:B0-----:R-:W-:-:S03]  /*d070*/  FFMA.FTZ R27, R8, R4, R149 ;  /* 0x00000004081b7223 */ /* 0x001fc60000010095 */
[----:B------:R-:W-:Y:S01]  /*d080*/  FADD.FTZ R43, R25, R26 ;  /* 0x0000001a192b7221 */ /* 0x000fe20000010000 */
[----:B------:R-:W-:Y:S02]  /*d090*/  FADD.FTZ R42, R64, R27 ;  /* 0x0000001b402a7221 */ /* 0x000fe40000010000 */
[----:B------:R-:W0:Y:S01]  /*d0a0*/  MUFU.EX2 R34, R34 ;  /* 0x0000002200227308 */ /* 0x000e220000000800 */
[----:B------:R-:W-:-:S07]  /*d0b0*/  @!P1 IMAD R47, R18, 0x8, R2 ;  /* 0x00000008122f9824 */ /* 0x000fce00078e0202 */
[----:B------:R-:W0:Y:S08]  /*d0c0*/  MUFU.EX2 R141, R141 ;  /* 0x0000008d008d7308 */ /* 0x000e300000000800 */
[----:B------:R-:W0:Y:S08]  /*d0d0*/  MUFU.EX2 R35, R35 ;  /* 0x0000002300237308 */ /* 0x000e300000000800 */
[----:B------:R-:W0:Y:S08]  /*d0e0*/  MUFU.EX2 R143, R143 ;  /* 0x0000008f008f7308 */ /* 0x000e300000000800 */
[----:B------:R-:W0:Y:S08]  /*d0f0*/  MUFU.EX2 R38, R38 ;  /* 0x0000002600267308 */ /* 0x000e300000000800 */
[----:B------:R-:W0:Y:S08]  /*d100*/  MUFU.EX2 R137, R137 ;  /* 0x0000008900897308 */ /* 0x000e300000000800 */
[----:B------:R-:W0:Y:S08]  /*d110*/  MUFU.EX2 R39, R39 ;  /* 0x0000002700277308 */ /* 0x000e300000000800 */
[----:B------:R-:W0:Y:S01]  /*d120*/  MUFU.EX2 R139, R139 ;  /* 0x0000008b008b7308 */ /* 0x000e220000000800 */
[----:B------:R-:W-:-:S02]  /*d130*/  WARPGROUP.DEPBAR.LE gsb0, 0x0 ;  /* 0x00008000000079c5 */ /* 0x000fc40000010000 */
[----:B------:R-:W-:-:S05]  /*d140*/  WARPGROUP.ARRIVE ;  /* 0x00000000000079c5 */ /* 0x000fca0000000000 */
[----:B------:R-:W0:Y:S01]  /*d150*/  MUFU.EX2 R14, R55 ;  /* 0x00000037000e7308 */ /* 0x000e220000000800 */
[----:B------:R-:W-:Y:S01]  /*d160*/  HGMMA.64x64x16.F32.BF16 R88, R120, gdesc[UR4].tnspB, R88, gsb0 ;  /* 0x40e0000478587df0 */ /* 0x000fe20008001858 */
[----:B------:R-:W-:Y:S01]  /*d170*/  FADD.FTZ R43, R146, R43 ;  /* 0x0000002b922b7221 */ /* 0x000fe20000010000 */
[----:B------:R-:W-:-:S05]  /*d180*/  SEL R5, R5, 0x9, !P2 ;  /* 0x0000000905057807 */ /* 0x000fca0005000000 */
[----:B------:R-:W0:Y:S01]  /*d190*/  MUFU.EX2 R48, R48 ;  /* 0x0000003000307308 */ /* 0x000e220000000800 */
[----:B------:R-:W-:Y:S01]  /*d1a0*/  FADD.FTZ R27, R28, R43 ;  /* 0x0000002b1c1b7221 */ /* 0x000fe20000010000 */
[----:B------:R-:W-:-:S03]  /*d1b0*/  FADD.FTZ R43, R151, R42 ;  /* 0x0000002a972b7221 */ /* 0x000fc60000010000 */
[----:B------:R-:W-:Y:S01]  /*d1c0*/  FADD.FTZ R46, R140, R27 ;  /* 0x0000001b8c2e7221 */ /* 0x000fe20000010000 */
[----:B-1----:R-:W-:Y:S02]  /*d1d0*/  FADD.FTZ R42, R30, R43 ;  /* 0x0000002b1e2a7221 */ /* 0x002fe40000010000 */
[----:B------:R-:W1:Y:S02]  /*d1e0*/  MUFU.EX2 R133, R133 ;  /* 0x0000008500857308 */ /* 0x000e640000000800 */
[----:B---3--:R-:W-:-:S04]  /*d1f0*/  FADD.FTZ R42, R145, R42 ;  /* 0x0000002a912a7221 */ /* 0x008fc80000010000 */
[----:B----4-:R-:W-:Y:S01]  /*d200*/  FADD.FTZ R42, R31, R42 ;  /* 0x0000002a1f2a7221 */ /* 0x010fe20000010000 */
[----:B------:R-:W-:Y:S01]  /*d210*/  @!P1 VIADD R27, R47, 0x16840 ;  /* 0x000168402f1b9836 */ /* 0x000fe20000000000 */
[----:B------:R-:W3:Y:S01]  /*d220*/  MUFU.EX2 R49, R49 ;  /* 0x0000003100317308 */ /* 0x000ee20000000800 */
[----:B------:R-:W-:-:S03]  /*d230*/  @!P1 IMAD R47, R154, 0x8, R2 ;  /* 0x000000089a2f9824 */ /* 0x000fc600078e0202 */
[----:B------:R-:W-:Y:S01]  /*d240*/  @!P1 PRMT R27, RZ, 0x654, R27 ;  /* 0x00000654ff1b9816 */ /* 0x000fe2000000001b */
[-CC-:B------:R-:W-:Y:S01]  /*d250*/  FFMA.FTZ R59, R59, R0.reuse, -R65.reuse ;  /* 0x000000003b3b7223 */ /* 0x180fe20000010841 */
[-CC-:B------:R-:W-:Y:S01]  /*d260*/  FFMA.FTZ R135, R62, R0.reuse, -R65.reuse ;  /* 0x000000003e877223 */ /* 0x180fe20000010841 */
[-CC-:B------:R-:W-:Y:S01]  /*d270*/  FFMA.FTZ R4, R63, R0.reuse, -R65.reuse ;  /* 0x000000003f047223 */ /* 0x180fe20000010841 */
[----:B------:R-:W-:Y:S01]  /*d280*/  MUFU.EX2 R52, R52 ;  /* 0x0000003400347308 */ /* 0x000fe20000000800 */
[----:B------:R-:W-:-:S07]  /*d290*/  FFMA.FTZ R129, R66, R0, -R65 ;  /* 0x0000000042817223 */ /* 0x000fce0000010841 */
[----:B------:R-:W4:Y:S08]  /*d2a0*/  MUFU.EX2 R26, R59 ;  /* 0x0000003b001a7308 */ /* 0x000f300000000800 */
[----:B------:R-:W-:Y:S01]  /*d2b0*/  MUFU.EX2 R53, R53 ;  /* 0x0000003500357308 */ /* 0x000fe20000000800 */
[----:B------:R-:W-:-:S07]  /*d2c0*/  F2FP.BF16.F32.PACK_AB R148, R20, R148 ;  /* 0x000000941494723e */ /* 0x000fce00000010ff */
[----:B------:R-:W-:Y:S01]  /*d2d0*/  MUFU.EX2 R56, R56 ;  /* 0x0000003800387308 */ /* 0x000fe20000000800 */
[----:B------:R-:W-:-:S07]  /*d2e0*/  F2FP.BF16.F32.PACK_AB R150, R24, R150 ;  /* 0x000000961896723e */ /* 0x000fce00000010ff */
[----:B------:R-:W-:Y:S08]  /*d2f0*/  MUFU.EX2 R57, R57 ;  /* 0x0000003900397308 */ /* 0x000ff00000000800 */
[----:B------:R-:W-:Y:S08]  /*d300*/  MUFU.EX2 R36, R36 ;  /* 0x0000002400247308 */ /* 0x000ff00000000800 */
[----:B------:R-:W-:Y:S01]  /*d310*/  MUFU.EX2 R37, R37 ;  /* 0x0000002500257308 */ /* 0x000fe20000000800 */
[----:B------:R-:W-:-:S02]  /*d320*/  WARPGROUP.DEPBAR.LE gsb0, 0x0 ;  /* 0x00008000000079c5 */ /* 0x000fc40000010000 */
[----:B------:R5:W-:Y:S06]  /*d330*/  BAR.ARV R5, 0x100 ;  /* 0x000400050000751d */ /* 0x000bec0000002000 */
[----:B------:R-:W-:Y:S01]  /*d340*/  @!P1 SYNCS.ARRIVE.TRANS64.RED.A1T0 RZ, [R27+URZ], RZ ;  /* 0x000000ff1bff99a7 */ /* 0x000fe2000810043f */
[----:B------:R-:W-:Y:S01]  /*d350*/  MUFU.EX2 R60, R60 ;  /* 0x0000003c003c7308 */ /* 0x000fe20000000800 */
[----:B-----5:R-:W-:-:S04]  /*d360*/  FADD.FTZ R5, R29, R46 ;  /* 0x0000002e1d057221 */ /* 0x020fc80000010000 */
[----:B------:R-:W-:-:S03]  /*d370*/  FADD.FTZ R5, R142, R5 ;  /* 0x000000058e057221 */ /* 0x000fc60000010000 */
[----:B------:R-:W-:Y:S01]  /*d380*/  MUFU.EX2 R61, R84 ;  /* 0x00000054003d7308 */ /* 0x000fe20000000800 */
[----:B------:R-:W-:Y:S01]  /*d390*/  FADD.FTZ R43, R32, R5 ;  /* 0x00000005202b7221 */ /* 0x000fe20000010000 */
[----:B------:R-:W-:-:S03]  /*d3a0*/  FADD.FTZ R5, R147, R42 ;  /* 0x0000002a93057221 */ /* 0x000fc60000010000 */
[----:B------:R-:W-:Y:S01]  /*d3b0*/  FADD.FTZ R46, R136, R43 ;  /* 0x0000002b882e7221 */ /* 0x000fe20000010000 */
[----:B0-----:R-:W-:Y:S01]  /*d3c0*/  FADD.FTZ R42, R34, R5 ;  /* 0x00000005222a7221 */ /* 0x001fe20000010000 */
[----:B------:R-:W-:Y:S01]  /*d3d0*/  @!P1 VIADD R43, R47, 0x16860 ;  /* 0x000168602f2b9836 */ /* 0x000fe20000000000 */
[----:B------:R-:W-:Y:S01]  /*d3e0*/  MUFU.EX2 R21, R21 ;  /* 0x0000001500157308 */ /* 0x000fe20000000800 */
[----:B------:R-:W-:Y:S01]  /*d3f0*/  FADD.FTZ R5, R33, R46 ;  /* 0x0000002e21057221 */ /* 0x000fe20000010000 */
[----:B------:R-:W-:Y:S02]  /*d400*/  FADD.FTZ R42, R141, R42 ;  /* 0x0000002a8d2a7221 */ /* 0x000fe40000010000 */
[----:B------:R-:W-:Y:S01]  /*d410*/  @!P1 PRMT R43, RZ, 0x654, R43 ;  /* 0x00000654ff2b9816 */ /* 0x000fe2000000002b */
[----:B------:R-:W-:Y:S01]  /*d420*/  FADD.FTZ R5, R138, R5 ;  /* 0x000000058a057221 */ /* 0x000fe20000010000 */
[----:B------:R-:W-:Y:S02]  /*d430*/  FADD.FTZ R46, R35, R42 ;  /* 0x0000002a232e7221 */ /* 0x000fe40000010000 */
[----:B------:R0:W-:Y:S02]  /*d440*/  @!P1 SYNCS.ARRIVE.TRANS64.RED.A1T0 RZ, [R43+URZ], RZ ;  /* 0x000000ff2bff99a7 */ /* 0x0001e4000810043f */
[----:B0-----:R-:W-:Y:S01]  /*d450*/  FADD.FTZ R43, R40, R5 ;  /* 0x00000005282b7221 */ /* 0x001fe20000010000 */
[----:B------:R-:W-:-:S03]  /*d460*/  FADD.FTZ R5, R143, R46 ;  /* 0x0000002e8f057221 */ /* 0x000fc60000010000 */
[----:B------:R-:W-:Y:S01]  /*d470*/  FADD.FTZ R50, R132, R43 ;  /* 0x0000002b84327221 */ /* 0x000fe20000010000 */
[----:B------:R-:W-:-:S03]  /*d480*/  FADD.FTZ R46, R38, R5 ;  /* 0x00000005262e7221 */ /* 0x000fc60000010000 */
[----:B------:R-:W-:Y:S01]  /*d490*/  FADD.FTZ R5, R41, R50 ;  /* 0x0000003229057221 */ /* 0x000fe20000010000 */
[----:B------:R-:W-:-:S03]  /*d4a0*/  FADD.FTZ R46, R137, R46 ;  /* 0x0000002e892e7221 */ /* 0x000fc60000010000 */
[----:B------:R-:W-:Y:S01]  /*d4b0*/  FADD.FTZ R5, R134, R5 ;  /* 0x0000000586057221 */ /* 0x000fe20000010000 */
[----:B------:R-:W-:Y:S01]  /*d4c0*/  FADD.FTZ R46, R39, R46 ;  /* 0x0000002e272e7221 */ /* 0x000fe20000010000 */
[----:B------:R-:W0:Y:S02]  /*d4d0*/  MUFU.EX2 R135, R135 ;  /* 0x0000008700877308 */ /* 0x000e240000000800 */
[----:B------:R-:W-:Y:S01]  /*d4e0*/  FADD.FTZ R50, R44, R5 ;  /* 0x000000052c327221 */ /* 0x000fe20000010000 */
[----:B------:R-:W-:Y:S01]  /*d4f0*/  FADD.FTZ R5, R139, R46 ;  /* 0x0000002e8b057221 */ /* 0x000fe20000010000 */
[-C--:B------:R-:W-:Y:S02]  /*d500*/  FFMA.FTZ R27, R67, R0.reuse, -R65 ;  /* 0x00000000431b7223 */ /* 0x080fe40000010841 */
[----:B------:R-:W-:Y:S01]  /*d510*/  FADD.FTZ R47, R45, R50 ;  /* 0x000000322d2f7221 */ /* 0x000fe20000010000 */
[----:B------:R-:W-:Y:S01]  /*d520*/  FADD.FTZ R46, R14, R5 ;  /* 0x000000050e2e7221 */ /* 0x000fe20000010000 */
[----:B------:R-:W5:Y:S02]  /*d530*/  MUFU.EX2 R4, R4 ;  /* 0x0000000400047308 */ /* 0x000f640000000800 */
[----:B------:R-:W-:Y:S01]  /*d540*/  FADD.FTZ R50, R48, R47 ;  /* 0x0000002f30327221 */ /* 0x000fe20000010000 */
[----:B-1----:R-:W-:Y:S01]  /*d550*/  FADD.FTZ R5, R133, R46 ;  /* 0x0000002e85057221 */ /* 0x002fe20000010000 */
[----:B------:R-:W-:-:S04]  /*d560*/  FFMA.FTZ R131, R70, R0, -R65 ;  /* 0x0000000046837223 */ /* 0x000fc80000010841 */
[----:B------:R-:W1:Y:S01]  /*d570*/  MUFU.EX2 R129, R129 ;  /* 0x0000008100817308 */ /* 0x000e620000000800 */
[----:B---3--:R-:W-:Y:S01]  /*d580*/  FADD.FTZ R47, R49, R50 ;  /* 0x00000032312f7221 */ /* 0x008fe20000010000 */
[----:B----4-:R-:W-:Y:S01]  /*d590*/  FADD.FTZ R20, R26, R5 ;  /* 0x000000051a147221 */ /* 0x010fe20000010000 */
[----:B------:R-:W-:-:S05]  /*d5a0*/  FFMA.FTZ R42, R71, R0, -R65 ;  /* 0x00000000472a7223 */ /* 0x000fca0000010841 */
[----:B------:R-:W3:Y:S01]  /*d5b0*/  MUFU.EX2 R27, R27 ;  /* 0x0000001b001b7308 */ /* 0x000ee20000000800 */
[----:B------:R-:W-:Y:S01]  /*d5c0*/  FADD.FTZ R24, R52, R47 ;  /* 0x0000002f34187221 */ /* 0x000fe20000010000 */
[----:B0-----:R-:W-:Y:S01]  /*d5d0*/  FADD.FTZ R5, R135, R20 ;  /* 0x0000001487057221 */ /* 0x001fe20000010000 */
[----:B------:R-:W-:Y:S01]  /*d5e0*/  FFMA.FTZ R125, R74, R0, -R65 ;  /* 0x000000004a7d7223 */ /* 0x000fe20000010841 */
[----:B------:R-:W-:-:S04]  /*d5f0*/  F2FP.BF16.F32.PACK_AB R144, R25, R144 ;  /* 0x000000901990723e */ /* 0x000fc800000010ff */
[----:B------:R-:W0:Y:S01]  /*d600*/  MUFU.EX2 R131, R131 ;  /* 0x0000008300837308 */ /* 0x000e220000000800 */
[----:B------:R-:W-:Y:S01]  /*d610*/  FADD.FTZ R25, R53, R24 ;  /* 0x0000001835197221 */ /* 0x000fe20000010000 */
[----:B-----5:R-:W-:Y:S01]  /*d620*/  FADD.FTZ R24, R4, R5 ;  /* 0x0000000504187221 */ /* 0x020fe20000010000 */
[----:B------:R-:W-:Y:S01]  /*d630*/  FFMA.FTZ R43, R75, R0, -R65 ;  /* 0x000000004b2b7223 */ /* 0x000fe20000010841 */
[----:B------:R-:W-:-:S04]  /*d640*/  F2FP.BF16.F32.PACK_AB R146, R28, R146 ;  /* 0x000000921c92723e */ /* 0x000fc800000010ff */
[----:B------:R-:W4:Y:S01]  /*d650*/  MUFU.EX2 R42, R42 ;  /* 0x0000002a002a7308 */ /* 0x000f220000000800 */
[----:B------:R-:W-:Y:S01]  /*d660*/  FADD.FTZ R28, R56, R25 ;  /* 0x00000019381c7221 */ /* 0x000fe20000010000 */
[----:B-1----:R-:W-:Y:S01]  /*d670*/  FADD.FTZ R24, R129, R24 ;  /* 0x0000001881187221 */ /* 0x002fe20000010000 */
[----:B------:R-:W-:-:S05]  /*d680*/  FFMA.FTZ R127, R78, R0, -R65 ;  /* 0x000000004e7f7223 */ /* 0x000fca0000010841 */
[----:B------:R-:W1:Y:S01]  /*d690*/  MUFU.EX2 R125, R125 ;  /* 0x0000007d007d7308 */ /* 0x000e620000000800 */
[----:B------:R-:W-:Y:S01]  /*d6a0*/  FADD.FTZ R5, R57, R28 ;  /* 0x0000001c39057221 */ /* 0x000fe20000010000 */
[----:B---3--:R-:W-:Y:S01]  /*d6b0*/  FADD.FTZ R24, R27, R24 ;  /* 0x000000181b187221 */ /* 0x008fe20000010000 */
[----:B------:R-:W-:-:S05]  /*d6c0*/  FFMA.FTZ R79, R79, R0, -R65 ;  /* 0x000000004f4f7223 */ /* 0x000fca0000010841 */
[----:B------:R-:W3:Y:S01]  /*d6d0*/  MUFU.EX2 R43, R43 ;  /* 0x0000002b002b7308 */ /* 0x000ee20000000800 */
[----:B------:R-:W-:Y:S01]  /*d6e0*/  FADD.FTZ R28, R36, R5 ;  /* 0x00000005241c7221 */ /* 0x000fe20000010000 */
[----:B0-----:R-:W-:Y:S01]  /*d6f0*/  FADD.FTZ R5, R131, R24 ;  /* 0x0000001883057221 */ /* 0x001fe20000010000 */
[----:B------:R-:W-:-:S05]  /*d700*/  FFMA.FTZ R82, R82, R0, -R65 ;  /* 0x0000000052527223 */ /* 0x000fca0000010841 */
[----:B------:R-:W0:Y:S01]  /*d710*/  MUFU.EX2 R127, R127 ;  /* 0x0000007f007f7308 */ /* 0x000e220000000800 */
[----:B------:R-:W-:Y:S01]  /*d720*/  FADD.FTZ R25, R37, R28 ;  /* 0x0000001c25197221 */ /* 0x000fe20000010000 */
[----:B----4-:R-:W-:Y:S01]  /*d730*/  FADD.FTZ R24, R42, R5 ;  /* 0x000000052a187221 */ /* 0x010fe20000010000 */
[----:B------:R-:W-:-:S05]  /*d740*/  FFMA.FTZ R83, R83, R0, -R65 ;  /* 0x0000000053537223 */ /* 0x000fca0000010841 */
[----:B------:R-:W4:Y:S01]  /*d750*/  MUFU.EX2 R20, R79 ;  /* 0x0000004f00147308 */ /* 0x000f220000000800 */
[----:B------:R-:W-:Y:S01]  /*d760*/  FADD.FTZ R28, R60, R25 ;  /* 0x000000193c1c7221 */ /* 0x000fe20000010000 */
[----:B-1----:R-:W-:Y:S01]  /*d770*/  FADD.FTZ R24, R125, R24 ;  /* 0x000000187d187221 */ /* 0x002fe20000010000 */
[----:B------:R-:W-:-:S05]  /*d780*/  FFMA.FTZ R86, R86, R0, -R65 ;  /* 0x0000000056567223 */ /* 0x000fca0000010841 */
[----:B------:R-:W1:Y:S01]  /*d790*/  MUFU.EX2 R82, R82 ;  /* 0x0000005200527308 */ /* 0x000e620000000800 */
[----:B------:R-:W-:Y:S01]  /*d7a0*/  FADD.FTZ R28, R61, R28 ;  /* 0x0000001c3d1c7221 */ /* 0x000fe20000010000 */
[----:B---3--:R-:W-:Y:S01]  /*d7b0*/  FADD.FTZ R24, R43, R24 ;  /* 0x000000182b187221 */ /* 0x008fe20000010000 */
[----:B------:R-:W-:Y:S01]  /*d7c0*/  FFMA.FTZ R65, R87, R0, -R65 ;  /* 0x0000000057417223 */ /* 0x000fe20000010841 */
[----:B------:R-:W-:-:S04]  /*d7d0*/  F2FP.BF16.F32.PACK_AB R122, R21, R61 ;  /* 0x0000003d157a723e */ /* 0x000fc800000010ff */
[----:B------:R-:W3:Y:S01]  /*d7e0*/  MUFU.EX2 R83, R83 ;  /* 0x0000005300537308 */ /* 0x000ee20000000800 */
[----:B------:R-:W-:Y:S01]  /*d7f0*/  FADD.FTZ R5, R21, R28 ;  /* 0x0000001c15057221 */ /* 0x000fe20000010000 */
[----:B0-----:R-:W-:-:S06]  /*d800*/  FADD.FTZ R21, R127, R24 ;  /* 0x000000187f157221 */ /* 0x001fcc0000010000 */
[----:B------:R-:W0:Y:S01]  /*d810*/  MUFU.EX2 R86, R86 ;  /* 0x0000005600567308 */ /* 0x000e220000000800 */
[----:B----4-:R-:W-:Y:S01]  /*d820*/  FADD.FTZ R21, R20, R21 ;  /* 0x0000001514157221 */ /* 0x010fe20000010000 */
[----:B--2---:R-:W-:-:S06]  /*d830*/  ISETP.GT.AND P2, PT, R152, R51, PT ;  /* 0x000000339800720c */ /* 0x004fcc0003f44270 */
[----:B------:R-:W2:Y:S01]  /*d840*/  MUFU.EX2 R65, R65 ;  /* 0x0000004100417308 */ /* 0x000ea20000000800 */
[----:B-1----:R-:W-:-:S04]  /*d850*/  FADD.FTZ R24, R82, R21 ;  /* 0x0000001552187221 */ /* 0x002fc80000010000 */
[----:B---3--:R-:W-:Y:S01]  /*d860*/  FADD.FTZ R21, R83, R24 ;  /* 0x0000001853157221 */ /* 0x008fe20000010000 */
[----:B------:R-:W-:-:S03]  /*d870*/  F2FP.BF16.F32.PACK_AB R139, R14, R139 ;  /* 0x0000008b0e8b723e */ /* 0x000fc600000010ff */
[----:B0-----:R-:W-:Y:S01]  /*d880*/  FADD.FTZ R21, R86, R21 ;  /* 0x0000001556157221 */ /* 0x001fe20000010000 */
        /* <DEDUP_REMOVED lines=34> */
[----:B--2---:R-:W-:Y:S01]  /*dab0*/  FADD.FTZ R4, R65, R21 ;  /* 0x0000001541047221 */ /* 0x004fe20000010000 */
        /* <DEDUP_REMOVED lines=29> */
[----:B------:R-:W-:Y:S06]  /*dc90*/  @P2 BRA `(.L_x_12491) ;  /* 0xffffffd800082947 */ /* 0x000fec000383ffff */
.L_x_12481:
[----:B------:R-:W-:-:S13]  /*dca0*/  ISETP.GE.AND P2, PT, R152, RZ, PT ;  /* 0x000000ff9800720c */ /* 0x000fda0003f46270 */
[----:B------:R-:W-:Y:S05]  /*dcb0*/  @!P2 BRA `(.L_x_12492) ;  /* 0x0000001c00c0a947 */ /* 0x000fea0003800000 */
[----:B------:R-:W-:Y:S02]  /*dcc0*/  IMAD.MOV.U32 R14, RZ, RZ, R9 ;  /* 0x000000ffff0e7224 */ /* 0x000fe400078e0009 */
[----:B------:R-:W-:Y:S02]  /*dcd0*/  IMAD.MOV.U32 R15, RZ, RZ, R3 ;  /* 0x000000ffff0f7224 */ /* 0x000fe400078e0003 */
[----:B------:R-:W-:Y:S02]  /*dce0*/  IMAD.MOV.U32 R8, RZ, RZ, R23 ;  /* 0x000000ffff087224 */ /* 0x000fe400078e0017 */
[----:B------:R-:W-:-:S07]  /*dcf0*/  IMAD.MOV.U32 R153, RZ, RZ, R18 ;  /* 0x000000ffff997224 */ /* 0x000fce00078e0012 */
.L_x_12502:
        /* <DEDUP_REMOVED lines=10> */
.L_x_12494:
[----:B------:R-:W-:Y:S01]  /*dda0*/  IMAD R0, R18, 0x8, R2 ;  /* 0x0000000812007824 */ /* 0x000fe200078e0202 */
[----:B------:R-:W-:-:S04]  /*ddb0*/  SHF.L.U32 R3, R23, 0x1f, RZ ;  /* 0x0000001f17037819 */ /* 0x000fc800000006ff */
[----:B------:R0:W1:Y:S01]  /*ddc0*/  SYNCS.PHASECHK.TRANS64.TRYWAIT P3, [R0+URZ+0x16830], R3 ;  /* 0x01683003000075a7 */ /* 0x000062000806017f */
[----:B------:R-:W-:Y:S05]  /*ddd0*/  @!P0 BRA `(.L_x_12495) ;  /* 0x0000000000048947 */ /* 0x000fea0003800000 */
[----:B------:R-:W-:Y:S01]  /*dde0*/  BPT.TRAP 0x1 ;  /* 0x000000040000795c */ /* 0x000fe20000300000 */
.L_x_12495:
[----:B------:R-:W-:Y:S04]  /*ddf0*/  BSSY B0, `(.L_x_12493) ;  /* 0x0000004000007945 */ /* 0x000fe80003800000 */
[----:B-1----:R-:W-:Y:S05]  /*de00*/  @P3 BRA `(.L_x_12496) ;  /* 0x0000000000083947 */ /* 0x002fea0003800000 */
[----:B------:R-:W1:Y:S02]  /*de10*/  SYNCS.PHASECHK.TRANS64.TRYWAIT P3, [R0+URZ+0x16830], R3 ;  /* 0x01683003000075a7 */ /* 0x000e64000806017f */
[----:B-1----:R-:W-:Y:S05]  /*de20*/  @!P3 BRA `(.L_x_12497) ;  /* 0x0000009800f4b947 */ /* 0x002fea0003800000 */
.L_x_12496:
[----:B------:R-:W-:Y:S05]  /*de30*/  BSYNC B0 ;  /* 0x0000000000007941 */ /* 0x000fea0003800000 */
.L_x_12493:
        /* <DEDUP_REMOVED lines=45> */
.L_x_12499:
[----:B------:R-:W-:Y:S01]  /*e110*/  SHF.L.U32 R0, R8, 0x1f, RZ ;  /* 0x0000001f08007819 */ /* 0x000fe200000006ff */
[----:B------:R-:W-:-:S04]  /*e120*/  IMAD R3, R153, 0x8, R2 ;  /* 0x0000000899037824 */ /* 0x000fc800078e0202 */
[----:B------:R0:W1:Y:S01]  /*e130*/  SYNCS.PHASECHK.TRANS64.TRYWAIT P2, [R3+URZ+0x16850], R0 ;  /* 0x01685000030075a7 */ /* 0x000062000804017f */
[----:B------:R-:W-:Y:S05]  /*e140*/  @!P0 BRA `(.L_x_12500) ;  /* 0x0000000000048947 */ /* 0x000fea0003800000 */
[----:B------:R-:W-:Y:S01]  /*e150*/  BPT.TRAP 0x1 ;  /* 0x000000040000795c */ /* 0x000fe20000300000 */
.L_x_12500:
[----:B-1----:R-:W-:Y:S05]  /*e160*/  @P2 BRA `(.L_x_12498) ;  /* 0x0000000000082947 */ /* 0x002fea0003800000 */
[----:B------:R-:W1:Y:S02]  /*e170*/  SYNCS.PHASECHK.TRANS64.TRYWAIT P2, [R3+URZ+0x16850], R0 ;  /* 0x01685000030075a7 */ /* 0x000e64000804017f */
[----:B-1----:R-:W-:Y:S05]  /*e180*/  @!P2 BRA `(.L_x_12501) ;  /* 0x000000980030a947 */ /* 0x002fea0003800000 */
.L_x_12498:
[----:B01----:R-:W-:Y:S01]  /*e190*/  VIADD R0, R2, 0x400 ;  /* 0x0000040002007836 */ /* 0x003fe20000000000 */
[----:B------:R-:W-:Y:S05]  /*e1a0*/  WARPSYNC.ALL ;  /* 0x0000000000007948 */ /* 0x000fea0003800000 */
[----:B------:R-:W-:Y:S01]  /*e1b0*/  SHF.R.U32.HI R0, RZ, 0x4, R0 ;  /* 0x00000004ff007819 */ /* 0x000fe20000011600 */
[----:B------:R-:W-:Y:S01]  /*e1c0*/  IMAD.MOV.U32 R9, RZ, RZ, 0x40000040 ;  /* 0x40000040ff097424 */ /* 0x000fe200078e00ff */
[----:B------:R-:W-:Y:S01]  /*e1d0*/  WARPGROUP.ARRIVE ;  /* 0x00000000000079c5 */ /* 0x000fe20000000000 */
[----:B------:R-:W-:Y:S01]  /*e1e0*/  IMAD.MOV.U32 R21, RZ, RZ, 0x40000040 ;  /* 0x40000040ff157424 */ /* 0x000fe200078e00ff */
[----:B------:R-:W-:Y:S01]  /*e1f0*/  LOP3.LUT R0, R0, 0x3fff, RZ, 0xc0, !PT ;  /* 0x00003fff00007812 */ /* 0x000fe200078ec0ff */
[----:B------:R-:W-:Y:S01]  /*e200*/  ULDC UR4, c[0x0][0x988] ;  /* 0x0002620000047ab9 */ /* 0x000fe20000000800 */
[----:B------:R-:W-:-:S03]  /*e210*/  R2UR UR7, R9 ;  /* 0x00000000090772ca */ /* 0x000fc600000e0000 */
[----:B------:R-:W-:Y:S01]  /*e220*/  IMAD R8, R153, 0x400, R0 ;  /* 0x0000040099087824 */ /* 0x000fe200078e0200 */
[----:B------:R-:W-:-:S03]  /*e230*/  FMNMX.FTZ R0, R24, R15, !PT ;  /* 0x0000000f18007209 */ /* 0x000fc60007810000 */
[C---:B------:R-:W-:Y:S01]  /*e240*/  VIADD R20, R8.reuse, 0x80 ;  /* 0x0000008008147836 */ /* 0x040fe20000000000 */
[----:B------:R-:W-:Y:S02]  /*e250*/  R2UR UR6, R8 ;  /* 0x00000000080672ca */ /* 0x000fe400000e0000 */
[----:B------:R-:W-:-:S04]  /*e260*/  FMNMX.FTZ R0, R25, R0, !PT ;  /* 0x0000000019007209 */ /* 0x000fc80007810000 */
[----:B------:R-:W-:-:S04]  /*e270*/  FMNMX.FTZ R0, R28, R0, !PT ;  /* 0x000000001c007209 */ /* 0x000fc80007810000 */
[----:B------:R-:W-:-:S03]  /*e280*/  FMNMX.FTZ R0, R29, R0, !PT ;  /* 0x000000001d007209 */ /* 0x000fc60007810000 */
[----:B------:R-:W-:Y:S01]  /*e290*/  HGMMA.64x64x16.F32.BF16 R88, R148, gdesc[UR4].tnspB, R88, gsb0 ;  /* 0x40e0000494587df0 */ /* 0x000fe20008001858 */
[----:B------:R-:W-:Y:S02]  /*e2a0*/  FMNMX.FTZ R0, R32, R0, !PT ;  /* 0x0000000020007209 */ /* 0x000fe40007810000 */
[----:B------:R-:W-:Y:S01]  /*e2b0*/  R2UR UR6, R20 ;  /* 0x00000000140672ca */ /* 0x000fe200000e0000 */
[----:B------:R-:W-:Y:S01]  /*e2c0*/  VIADD R20, R8, 0x100 ;  /* 0x0000010008147836 */ /* 0x000fe20000000000 */
[----:B------:R-:W-:Y:S02]  /*e2d0*/  FMNMX.FTZ R0, R33, R0, !PT ;  /* 0x0000000021007209 */ /* 0x000fe40007810000 */
        /* <DEDUP_REMOVED lines=40> */
[----:B0-----:R-:W-:Y:S01]  /*e560*/  FMNMX.FTZ R3, R3, R0, !PT ;  /* 0x0000000003037209 */ /* 0x001fe20007810000 */
[----:B------:R-:W-:-:S04]  /*e570*/  IMAD.U32 R0, RZ, RZ, UR4 ;  /* 0x00000004ff007e24 */ /* 0x000fc8000f8e00ff */
[----:B------:R-:W-:Y:S01]  /*e580*/  HGMMA.64x64x16.F32.BF16 R88, R140, gdesc[UR4].tnspB, R88, gsb0 ;  /* 0x40e000048c587df0 */ /* 0x000fe20008001858 */
[----:B------:R-:W-:Y:S01]  /*e590*/  R2UR UR6, R20 ;  /* 0x00000000140672ca */ /* 0x000fe200000e0000 */
[----:B------:R-:W-:Y:S01]  /*e5a0*/  FADD.FTZ R9, -R3, R15 ;  /* 0x0000000f03097221 */ /* 0x000fe20000010100 */
[----:B------:R-:W-:Y:S01]  /*e5b0*/  R2UR UR7, R21 ;  /* 0x00000000150772ca */ /* 0x000fe200000e0000 */
[----:B------:R-:W-:Y:S02]  /*e5c0*/  VIADD R20, R8, 0x200 ;  /* 0x0000020008147836 */ /* 0x000fe40000000000 */
[----:B------:R-:W-:Y:S01]  /*e5d0*/  FMUL.FTZ R9, R9, R0 ;  /* 0x0000000009097220 */ /* 0x000fe20000410000 */
[----:B------:R-:W-:-:S03]  /*e5e0*/  IMAD.MOV.U32 R21, RZ, RZ, 0x40000040 ;  /* 0x40000040ff157424 */ /* 0x000fc600078e00ff */
[----:B------:R0:W-:Y:S02]  /*e5f0*/  MUFU.EX2 R15, R9 ;  /* 0x00000009000f7308 */ /* 0x0001e40000000800 */
        /* <DEDUP_REMOVED lines=20> */
[----:B------:R-:W-:Y:S02]  /*e740*/  R2UR UR6, R20 ;  /* 0x00000000140672ca */ /* 0x000fe400000e0000 */
[----:B------:R-:W-:Y:S01]  /*e750*/  R2UR UR7, R21 ;  /* 0x00000000150772ca */ /* 0x000fe200000e0000 */
[----:B------:R-:W-:Y:S01]  /*e760*/  FMUL.FTZ R21, R3, R0 ;  /* 0x0000000003157220 */ /* 0x000fe20000410000 */
[----:B------:R-:W-:-:S03]  /*e770*/  FMNMX.FTZ R9, R59, R9, !PT ;  /* 0x000000093b097209 */ /* 0x000fc60007810000 */
[-CC-:B------:R-:W-:Y:S01]  /*e780*/  FFMA.FTZ R150, R28, R0.reuse, -R21.reuse ;  /* 0x000000001c967223 */ /* 0x180fe20000010815 */
[----:B------:R-:W-:Y:S01]  /*e790*/  FMNMX.FTZ R9, R62, R9, !PT ;  /* 0x000000093e097209 */ /* 0x000fe20007810000 */
[----:B------:R-:W-:Y:S02]  /*e7a0*/  VIADD R28, R8, 0x280 ;  /* 0x00000280081c7836 */ /* 0x000fe40000000000 */
[-CC-:B------:R-:W-:Y:S01]  /*e7b0*/  FFMA.FTZ R142, R44, R0.reuse, -R21.reuse ;  /* 0x000000002c8e7223 */ /* 0x180fe20000010815 */
[-CC-:B------:R-:W-:Y:S01]  /*e7c0*/  FFMA.FTZ R148, R25, R0.reuse, -R21.reuse ;  /* 0x0000000019947223 */ /* 0x180fe20000010815 */
[----:B------:R-:W-:Y:S01]  /*e7d0*/  FMNMX.FTZ R9, R63, R9, !PT ;  /* 0x000000093f097209 */ /* 0x000fe20007810000 */
[-CC-:B------:R-:W-:Y:S01]  /*e7e0*/  FFMA.FTZ R145, R24, R0.reuse, -R21.reuse ;  /* 0x0000000018917223 */ /* 0x180fe20000010815 */
        /* <DEDUP_REMOVED lines=20> */
[----:B------:R-:W-:Y:S01]  /*e930*/  FFMA.FTZ R84, R84, R0, -R21 ;  /* 0x0000000054547223 */ /* 0x000fe20000010815 */
        /* <DEDUP_REMOVED lines=13> */
[----:B------:R-:W-:-:S03]  /*ea10*/  F2FP.BF16.F32.PACK_AB R148, R148, R145 ;  /* 0x000000919494723e */ /* 0x000fc600000010ff */
[----:B------:R-:W0:Y:S02]  /*ea20*/  SHFL.BFLY PT, R44, R9, 0x2, 0x1f ;  /* 0x0c401f00092c7f89 */ /* 0x000e2400000e0000 */
[----:B------:R-:W-:Y:S08]  /*ea30*/  MUFU.EX2 R144, R144 ;  /* 0x0000009000907308 */ /* 0x000ff00000000800 */
[----:B------:R-:W-:Y:S01]  /*ea40*/  MUFU.EX2 R141, R141 ;  /* 0x0000008d008d7308 */ /* 0x000fe20000000800 */
[----:B------:R-:W-:-:S02]  /*ea50*/  WARPGROUP.DEPBAR.LE gsb0, 0x0 ;  /* 0x00008000000079c5 */ /* 0x000fc40000010000 */
[----:B------:R-:W-:Y:S01]  /*ea60*/  WARPGROUP.ARRIVE ;  /* 0x00000000000079c5 */ /* 0x000fe20000000000 */
[-CC-:B------:R-:W-:Y:S01]  /*ea70*/  FFMA.FTZ R137, R29, R0.reuse, -R21.reuse ;  /* 0x000000001d897223 */ /* 0x180fe20000010815 */
[----:B------:R-:W-:Y:S02]  /*ea80*/  IMAD.MOV.U32 R29, RZ, RZ, 0x40000040 ;  /* 0x40000040ff1d7424 */ /* 0x000fe400078e00ff */
[-CC-:B------:R-:W-:Y:S01]  /*ea90*/  FFMA.FTZ R138, R52, R0.reuse, -R21.reuse ;  /* 0x00000000348a7223 */ /* 0x180fe20000010815 */
[-CC-:B------:R-:W-:Y:S01]  /*eaa0*/  FFMA.FTZ R139, R40, R0.reuse, -R21.reuse ;  /* 0x00000000288b7223 */ /* 0x180fe20000010815 */
[-CC-:B------:R-:W-:Y:S01]  /*eab0*/  FFMA.FTZ R136, R48, R0.reuse, -R21.reuse ;  /* 0x0000000030887223 */ /* 0x180fe20000010815 */
[----:B------:R-:W-:Y:S01]  /*eac0*/  HGMMA.64x64x16.F32.BF16 R88, R132, gdesc[UR4].tnspB, R88, gsb0 ;  /* 0x40e0000484587df0 */ /* 0x000fe20008001858 */
[----:B------:R-:W-:Y:S01]  /*ead0*/  R2UR UR6, R28 ;  /* 0x000000001c0672ca */ /* 0x000fe200000e0000 */
[-CC-:B------:R-:W-:Y:S01]  /*eae0*/  FFMA.FTZ R40, R68, R0.reuse, -R21.reuse ;  /* 0x0000000044287223 */ /* 0x180fe20000010815 */
[----:B------:R-:W-:Y:S01]  /*eaf0*/  R2UR UR7, R29 ;  /* 0x000000001d0772ca */ /* 0x000fe200000e0000 */
[--C-:B------:R-:W-:Y:S01]  /*eb00*/  FFMA.FTZ R28, R72, R0, -R21.reuse ;  /* 0x00000000481c7223 */ /* 0x100fe20000010815 */
[----:B0-----:R-:W-:Y:S01]  /*eb10*/  FMNMX.FTZ R9, R9, R44, !PT ;  /* 0x0000002c09097209 */ /* 0x001fe20007810000 */
[-CC-:B------:R-:W-:Y:S01]  /*eb20*/  FFMA.FTZ R29, R73, R0.reuse, -R21.reuse ;  /* 0x00000000491d7223 */ /* 0x180fe20000010815 */
[-CC-:B------:R-:W-:Y:S01]  /*eb30*/  FFMA.FTZ R44, R76, R0.reuse, -R21.reuse ;  /* 0x000000004c2c7223 */ /* 0x180fe20000010815 */
[----:B------:R-:W-:Y:S01]  /*eb40*/  FFMA.FTZ R48, R80, R0, -R21 ;  /* 0x0000000050307223 */ /* 0x000fe20000010815 */
[----:B------:R-:W0:Y:S01]  /*eb50*/  MUFU.EX2 R137, R137 ;  /* 0x0000008900897308 */ /* 0x000e220000000800 */
[----:B------:R-:W1:Y:S07]  /*eb60*/  SHFL.BFLY PT, R52, R9, 0x1, 0x1f ;  /* 0x0c201f0009347f89 */ /* 0x000e6e00000e0000 */
[----:B------:R-:W-:Y:S08]  /*eb70*/  MUFU.EX2 R146, R146 ;  /* 0x0000009200927308 */ /* 0x000ff00000000800 */
[----:B------:R-:W-:Y:S08]  /*eb80*/  MUFU.EX2 R139, R139 ;  /* 0x0000008b008b7308 */ /* 0x000ff00000000800 */
[----:B------:R-:W-:Y:S01]  /*eb90*/  MUFU.EX2 R140, R140 ;  /* 0x0000008c008c7308 */ /* 0x000fe20000000800 */
[----:B-1----:R-:W-:-:S05]  /*eba0*/  FMNMX.FTZ R9, R9, R52, !PT ;  /* 0x0000003409097209 */ /* 0x002fca0007810000 */
[C---:B------:R-:W-:Y:S01]  /*ebb0*/  FADD.FTZ R53, -R9.reuse, R14 ;  /* 0x0000000e09357221 */ /* 0x040fe20000010100 */
[-C--:B------:R-:W-:Y:S01]  /*ebc0*/  FMUL.FTZ R57, R9, R0.reuse ;  /* 0x0000000009397220 */ /* 0x080fe20000410000 */
[----:B------:R-:W-:Y:S03]  /*ebd0*/  MUFU.EX2 R142, R142 ;  /* 0x0000008e008e7308 */ /* 0x000fe60000000800 */
[-CC-:B------:R-:W-:Y:S01]  /*ebe0*/  FFMA.FTZ R149, R26, R0.reuse, -R57.reuse ;  /* 0x000000001a957223 */ /* 0x180fe20000010839 */
[----:B------:R-:W-:Y:S02]  /*ebf0*/  VIADD R26, R8, 0x300 ;  /* 0x00000300081a7836 */ /* 0x000fe40000000000 */
[-CC-:B------:R-:W-:Y:S01]  /*ec00*/  FFMA.FTZ R151, R30, R0.reuse, -R57.reuse ;  /* 0x000000001e977223 */ /* 0x180fe20000010839 */
[-CC-:B------:R-:W-:Y:S01]  /*ec10*/  FFMA.FTZ R30, R34, R0.reuse, -R57.reuse ;  /* 0x00000000221e7223 */ /* 0x180fe20000010839 */
[-CC-:B------:R-:W-:Y:S01]  /*ec20*/  FFMA.FTZ R31, R31, R0.reuse, -R57.reuse ;  /* 0x000000001f1f7223 */ /* 0x180fe20000010839 */
[-CC-:B------:R-:W-:Y:S01]  /*ec30*/  FFMA.FTZ R34, R42, R0.reuse, -R57.reuse ;  /* 0x000000002a227223 */ /* 0x180fe20000010839 */
[----:B------:R-:W-:Y:S01]  /*ec40*/  MUFU.EX2 R149, R149 ;  /* 0x0000009500957308 */ /* 0x000fe20000000800 */
[-CC-:B------:R-:W-:Y:S01]  /*ec50*/  FFMA.FTZ R42, R47, R0.reuse, -R57.reuse ;  /* 0x000000002f2a7223 */ /* 0x180fe20000010839 */
[-CC-:B------:R-:W-:Y:S01]  /*ec60*/  FFMA.FTZ R147, R38, R0.reuse, -R57.reuse ;  /* 0x0000000026937223 */ /* 0x180fe20000010839 */
[-C--:B------:R-:W-:Y:S01]  /*ec70*/  FFMA.FTZ R38, R50, R0.reuse, -R57 ;  /* 0x0000000032267223 */ /* 0x080fe20000010839 */
[----:B--2---:R-:W-:Y:S01]  /*ec80*/  FADD.FTZ R50, R150, R5 ;  /* 0x0000000596327221 */ /* 0x004fe20000010000 */
        /* <DEDUP_REMOVED lines=8> */
[----:B------:R-:W-:Y:S01]  /*ed10*/  FFMA.FTZ R86, R86, R0, -R57 ;  /* 0x0000000056567223 */ /* 0x000fe20000010839 */
[----:B------:R-:W-:-:S02]  /*ed20*/  F2FP.BF16.F32.PACK_AB R150, R137, R150 ;  /* 0x000000968996723e */ /* 0x000fc400000010ff */
[----:B------:R-:W-:Y:S08]  /*ed30*/  MUFU.EX2 R31, R31 ;  /* 0x0000001f001f7308 */ /* 0x000ff00000000800 */
[----:B------:R-:W-:Y:S01]  /*ed40*/  MUFU.EX2 R30, R30 ;  /* 0x0000001e001e7308 */ /* 0x000fe20000000800 */
[----:B------:R-:W-:Y:S02]  /*ed50*/  WARPGROUP.DEPBAR.LE gsb0, 0x0 ;  /* 0x00008000000079c5 */ /* 0x000fe40000010000 */
[----:B------:R-:W-:Y:S01]  /*ed60*/  WARPGROUP.ARRIVE ;  /* 0x00000000000079c5 */ /* 0x000fe20000000000 */
[-CC-:B------:R-:W-:Y:S01]  /*ed70*/  FFMA.FTZ R132, R56, R0.reuse, -R21.reuse ;  /* 0x0000000038847223 */ /* 0x180fe20000010815 */
[-CC-:B------:R-:W-:Y:S01]  /*ed80*/  FFMA.FTZ R134, R60, R0.reuse, -R21.reuse ;  /* 0x000000003c867223 */ /* 0x180fe20000010815 */
[----:B------:R-:W-:-:S03]  /*ed90*/  FFMA.FTZ R21, R85, R0, -R21 ;  /* 0x0000000055157223 */ /* 0x000fc60000010815 */
[----:B------:R-:W0:Y:S01]  /*eda0*/  S2R R135, SR_TID.X ;  /* 0x0000000000877919 */ /* 0x000e220000002100 */
[-CC-:B------:R-:W-:Y:S01]  /*edb0*/  FFMA.FTZ R56, R35, R0.reuse, -R57.reuse ;  /* 0x0000000023387223 */ /* 0x180fe20000010839 */
[----:B------:R-:W-:Y:S01]  /*edc0*/  HGMMA.64x64x16.F32.BF16 R88, R128, gdesc[UR4].tnspB, R88, gsb0 ;  /* 0x40e0000480587df0 */ /* 0x000fe20008001858 */
[----:B------:R1:W-:Y:S01]  /*edd0*/  MUFU.EX2 R14, R21 ;  /* 0x00000015000e7308 */ /* 0x0003e20000000800 */
[----:B------:R-:W-:Y:S01]  /*ede0*/  R2UR UR6, R26 ;  /* 0x000000001a0672ca */ /* 0x000fe200000e0000 */
[----:B------:R-:W-:Y:S02]  /*edf0*/  VIADD R26, R8, 0x380 ;  /* 0x00000380081a7836 */ /* 0x000fe40000000000 */
[-CC-:B------:R-:W-:Y:S01]  /*ee00*/  FFMA.FTZ R35, R46, R0.reuse, -R57.reuse ;  /* 0x000000002e237223 */ /* 0x180fe20000010839 */
[-CC-:B------:R-:W-:Y:S01]  /*ee10*/  FFMA.FTZ R60, R39, R0.reuse, -R57.reuse ;  /* 0x00000000273c7223 */ /* 0x180fe20000010839 */
[-CC-:B------:R-:W-:Y:S01]  /*ee20*/  FFMA.FTZ R39, R43, R0.reuse, -R57.reuse ;  /* 0x000000002b277223 */ /* 0x180fe20000010839 */
[-CC-:B------:R-:W-:Y:S01]  /*ee30*/  FFMA.FTZ R43, R51, R0.reuse, -R57.reuse ;  /* 0x00000000332b7223 */ /* 0x180fe20000010839 */
[-CC-:B------:R-:W-:Y:S01]  /*ee40*/  FFMA.FTZ R8, R54, R0.reuse, -R57.reuse ;  /* 0x0000000036087223 */ /* 0x180fe20000010839 */
[----:B------:R-:W2:Y:S01]  /*ee50*/  MUFU.EX2 R56, R56 ;  /* 0x0000003800387308 */ /* 0x000ea20000000800 */
[-C--:B-1----:R-:W-:Y:S01]  /*ee60*/  FMUL.FTZ R21, R53, R0.reuse ;  /* 0x0000000035157220 */ /* 0x082fe20000410000 */
[----:B------:R-:W-:Y:S01]  /*ee70*/  FFMA.FTZ R53, R27, R0, -R57 ;  /* 0x000000001b357223 */ /* 0x000fe20000010839 */
[----:B------:R-:W-:-:S02]  /*ee80*/  IMAD.MOV.U32 R27, RZ, RZ, 0x40000040 ;  /* 0x40000040ff1b7424 */ /* 0x000fc400078e00ff */
[----:B------:R-:W-:-:S03]  /*ee90*/  FFMA.FTZ R133, R58, R0, -R57 ;  /* 0x000000003a857223 */ /* 0x000fc60000010839 */
[----:B------:R-:W-:Y:S01]  /*eea0*/  R2UR UR7, R27 ;  /* 0x000000001b0772ca */ /* 0x000fe200000e0000 */
[----:B------:R-:W-:Y:S01]  /*eeb0*/  IMAD.MOV.U32 R27, RZ, RZ, 0x40000040 ;  /* 0x40000040ff1b7424 */ /* 0x000fe200078e00ff */
[----:B------:R-:W1:Y:S01]  /*eec0*/  MUFU.EX2 R21, R21 ;  /* 0x0000001500157308 */ /* 0x000e620000000800 */
[----:B--2---:R-:W-:-:S07]  /*eed0*/  F2FP.BF16.F32.PACK_AB R145, R56, R30 ;  /* 0x0000001e3891723e */ /* 0x004fce00000010ff */
[----:B------:R-:W2:Y:S01]  /*eee0*/  MUFU.EX2 R53, R53 ;  /* 0x0000003500357308 */ /* 0x000ea20000000800 */
[----:B0-----:R-:W-:Y:S02]  /*eef0*/  SHF.R.U32.HI R154, RZ, 0x7, R135 ;  /* 0x00000007ff9a7819 */ /* 0x001fe40000011687 */
[----:B------:R-:W-:Y:S01]  /*ef00*/  ISETP.GE.U32.AND P2, PT, R135, 0x180, PT ;  /* 0x000001808700780c */ /* 0x000fe20003f46070 */
[----:B------:R-:W-:Y:S02]  /*ef10*/  FFMA.FTZ R135, R62, R0, -R57 ;  /* 0x000000003e877223 */ /* 0x000fe40000010839 */
[----:B------:R-:W-:Y:S02]  /*ef20*/  VIADD R46, R154, 0x9 ;  /* 0x000000099a2e7836 */ /* 0x000fe40000000000 */
[----:B-1----:R-:W-:Y:S01]  /*ef30*/  FFMA.FTZ R4, R21, R4, R149 ;  /* 0x0000000415047223 */ /* 0x002fe20000010095 */
[----:B------:R-:W-:Y:S02]  /*ef40*/  MUFU.EX2 R147, R147 ;  /* 0x0000009300937308 */ /* 0x000fe40000000800 */
[----:B------:R-:W-:-:S02]  /*ef50*/  SEL R51, R46, 0x9, !P2 ;  /* 0x000000092e337807 */ /* 0x000fc40005000000 */
[C---:B------:R-:W-:Y:S01]  /*ef60*/  ISETP.GT.AND P2, PT, R152.reuse, RZ, PT ;  /* 0x000000ff9800720c */ /* 0x040fe20003f44270 */
[----:B------:R-:W-:Y:S02]  /*ef70*/  VIADD R152, R152, 0xffffffff ;  /* 0xffffffff98987836 */ /* 0x000fe40000000000 */
[----:B--2---:R-:W-:Y:S01]  /*ef80*/  FADD.FTZ R46, R53, R4 ;  /* 0x00000004352e7221 */ /* 0x004fe20000010000 */
[----:B------:R-:W-:Y:S01]  /*ef90*/  MUFU.EX2 R60, R60 ;  /* 0x0000003c003c7308 */ /* 0x000fe20000000800 */
[----:B------:R-:W-:Y:S01]  /*efa0*/  FFMA.FTZ R4, R63, R0, -R57 ;  /* 0x000000003f047223 */ /* 0x000fe20000010839 */
[----:B------:R-:W-:Y:S01]  /*efb0*/  F2FP.BF16.F32.PACK_AB R149, R53, R149 ;  /* 0x000000953595723e */ /* 0x000fe200000010ff */
[----:B------:R-:W-:Y:S01]  /*efc0*/  FADD.FTZ R46, R151, R46 ;  /* 0x0000002e972e7221 */ /* 0x000fe20000010000 */
[----:B------:R-:W-:-:S03]  /*efd0*/  F2FP.BF16.F32.PACK_AB R151, R31, R151 ;  /* 0x000000971f97723e */ /* 0x000fc600000010ff */
[----:B------:R-:W-:Y:S01]  /*efe0*/  FADD.FTZ R5, R31, R46 ;  /* 0x0000002e1f057221 */ /* 0x000fe20000010000 */
        /* <DEDUP_REMOVED lines=9> */
[----:B------:R-:W-:Y:S01]  /*f080*/  HGMMA.64x64x16.F32.BF16 R88, R124, gdesc[UR4].tnspB, R88, gsb0 ;  /* 0x40e000047c587df0 */ /* 0x000fe20008001858 */
[----:B------:R-:W-:Y:S02]  /*f090*/  R2UR UR6, R26 ;  /* 0x000000001a0672ca */ /* 0x000fe400000e0000 */
[----:B------:R-:W-:Y:S01]  /*f0a0*/  R2UR UR7, R27 ;  /* 0x000000001b0772ca */ /* 0x000fe200000e0000 */
[----:B------:R-:W-:-:S03]  /*f0b0*/  @!P1 IMAD R27, R18, 0x8, R2 ;  /* 0x00000008121b9824 */ /* 0x000fc600078e0202 */
[----:B------:R-:W-:Y:S01]  /*f0c0*/  MUFU.EX2 R136, R136 ;  /* 0x0000008800887308 */ /* 0x000fe20000000800 */
[----:B------:R-:W-:Y:S02]  /*f0d0*/  @!P1 VIADD R47, R27, 0x16840 ;  /* 0x000168401b2f9836 */ /* 0x000fe40000000000 */
[----:B------:R-:W-:-:S03]  /*f0e0*/  FFMA.FTZ R27, R59, R0, -R57 ;  /* 0x000000003b1b7223 */ /* 0x000fc60000010839 */
[----:B------:R-:W-:Y:S02]  /*f0f0*/  @!P1 PRMT R47, RZ, 0x654, R47 ;  /* 0x00000654ff2f9816 */ /* 0x000fe4000000002f */
        /* <DEDUP_REMOVED lines=10> */
[----:B------:R-:W-:-:S05]  /*f1a0*/  WARPGROUP.ARRIVE ;  /* 0x00000000000079c5 */ /* 0x000fca0000000000 */
[----:B------:R-:W-:Y:S01]  /*f1b0*/  MUFU.EX2 R133, R133 ;  /* 0x0000008500857308 */ /* 0x000fe20000000800 */
[----:B------:R-:W-:Y:S01]  /*f1c0*/  FFMA.FTZ R125, R74, R0, -R57 ;  /* 0x000000004a7d7223 */ /* 0x000fe20000010839 */
[----:B------:R-:W-:Y:S06]  /*f1d0*/  HGMMA.64x64x16.F32.BF16 R88, R120, gdesc[UR4].tnspB, R88, gsb0 ;  /* 0x40e0000478587df0 */ /* 0x000fec0008001858 */
        /* <DEDUP_REMOVED lines=11> */
[----:B------:R1:W-:Y:S06]  /*f290*/  BAR.ARV R51, 0x100 ;  /* 0x000400330000751d */ /* 0x0003ec0000002000 */
[----:B------:R2:W-:Y:S01]  /*f2a0*/  @!P1 SYNCS.ARRIVE.TRANS64.RED.A1T0 RZ, [R47+URZ], RZ ;  /* 0x000000ff2fff99a7 */ /* 0x0005e2000810043f */
[----:B------:R-:W-:Y:S01]  /*f2b0*/  MUFU.EX2 R131, R131 ;  /* 0x0000008300837308 */ /* 0x000fe20000000800 */
[----:B-1----:R-:W-:Y:S01]  /*f2c0*/  FADD.FTZ R51, R30, R5 ;  /* 0x000000051e337221 */ /* 0x002fe20000010000 */
[----:B------:R-:W-:Y:S01]  /*f2d0*/  FFMA.FTZ R5, R67, R0, -R57 ;  /* 0x0000000043057223 */ /* 0x000fe20000010839 */
[-C--:B------:R-:W-:Y:S01]  /*f2e0*/  FMUL.FTZ R88, R88, R15.reuse ;  /* 0x0000000f58587220 */ /* 0x080fe20000410000 */
[-C--:B------:R-:W-:Y:S01]  /*f2f0*/  FMUL.FTZ R89, R89, R15.reuse ;  /* 0x0000000f59597220 */ /* 0x080fe20000410000 */
[-C--:B------:R-:W-:Y:S01]  /*f300*/  FMUL.FTZ R92, R92, R15.reuse ;  /* 0x0000000f5c5c7220 */ /* 0x080fe20000410000 */
[-C--:B------:R-:W-:Y:S01]  /*f310*/  FMUL.FTZ R93, R93, R15.reuse ;  /* 0x0000000f5d5d7220 */ /* 0x080fe20000410000 */
[----:B--2---:R-:W-:Y:S01]  /*f320*/  @!P1 IMAD R47, R153, 0x8, R2 ;  /* 0x00000008992f9824 */ /* 0x004fe200078e0202 */
[----:B------:R-:W-:Y:S01]  /*f330*/  MUFU.EX2 R5, R5 ;  /* 0x0000000500057308 */ /* 0x000fe20000000800 */
        /* <DEDUP_REMOVED lines=8> */
[----:B------:R-:W1:Y:S01]  /*f3c0*/  MUFU.EX2 R41, R41 ;  /* 0x0000002900297308 */ /* 0x000e620000000800 */
[-C--:B------:R-:W-:Y:S01]  /*f3d0*/  FMUL.FTZ R108, R108, R15.reuse ;  /* 0x0000000f6c6c7220 */ /* 0x080fe20000410000 */
[-C--:B------:R-:W-:Y:S01]  /*f3e0*/  FMUL.FTZ R109, R109, R15.reuse ;  /* 0x0000000f6d6d7220 */ /* 0x080fe20000410000 */
[----:B------:R2:W-:Y:S01]  /*f3f0*/  @!P1 SYNCS.ARRIVE.TRANS64.RED.A1T0 RZ, [R47+URZ], RZ ;  /* 0x000000ff2fff99a7 */ /* 0x0005e2000810043f */
[-C--:B------:R-:W-:Y:S01]  /*f400*/  FMUL.FTZ R112, R112, R15.reuse ;  /* 0x0000000f70707220 */ /* 0x080fe20000410000 */
[-C--:B------:R-:W-:Y:S01]  /*f410*/  FMUL.FTZ R113, R113, R15.reuse ;  /* 0x0000000f71717220 */ /* 0x080fe20000410000 */
[-C--:B------:R-:W-:Y:S01]  /*f420*/  FMUL.FTZ R116, R116, R15.reuse ;  /* 0x0000000f74747220 */ /* 0x080fe20000410000 */
[----:B------:R-:W-:Y:S01]  /*f430*/  FMUL.FTZ R117, R117, R15 ;  /* 0x0000000f75757220 */ /* 0x000fe20000410000 */
[----:B------:R-:W-:Y:S01]  /*f440*/  MUFU.EX2 R28, R28 ;  /* 0x0000001c001c7308 */ /* 0x000fe20000000800 */
[----:B0-----:R-:W-:Y:S01]  /*f450*/  F2FP.BF16.F32.PACK_AB R128, R36, R32 ;  /* 0x000000202480723e */ /* 0x001fe200000010ff */
[-C--:B------:R-:W-:Y:S01]  /*f460*/  FMUL.FTZ R90, R90, R21.reuse ;  /* 0x000000155a5a7220 */ /* 0x080fe20000410000 */
[----:B--2---:R-:W-:Y:S01]  /*f470*/  FADD.FTZ R47, R143, R50 ;  /* 0x000000328f2f7221 */ /* 0x004fe20000010000 */
[----:B------:R-:W-:Y:S01]  /*f480*/  FADD.FTZ R50, R56, R51 ;  /* 0x0000003338327221 */ /* 0x000fe20000010000 */
[-C--:B------:R-:W-:Y:S01]  /*f490*/  FMUL.FTZ R91, R91, R21.reuse ;  /* 0x000000155b5b7220 */ /* 0x080fe20000410000 */
[----:B------:R-:W-:Y:S01]  /*f4a0*/  FMUL.FTZ R94, R94, R21 ;  /* 0x000000155e5e7220 */ /* 0x000fe20000410000 */
[C---:B------:R-:W-:Y:S01]  /*f4b0*/  FADD.FTZ R46, R144.reuse, R47 ;  /* 0x0000002f902e7221 */ /* 0x040fe20000010000 */
[----:B------:R-:W-:Y:S01]  /*f4c0*/  FADD.FTZ R51, R147, R50 ;  /* 0x0000003293337221 */ /* 0x000fe20000010000 */
[----:B------:R-:W-:Y:S01]  /*f4d0*/  MUFU.EX2 R125, R125 ;  /* 0x0000007d007d7308 */ /* 0x000fe20000000800 */
[----:B------:R-:W-:Y:S01]  /*f4e0*/  F2FP.BF16.F32.PACK_AB R144, R144, R143 ;  /* 0x0000008f9090723e */ /* 0x000fe200000010ff */
[----:B------:R-:W-:Y:S01]  /*f4f0*/  FADD.FTZ R47, R141, R46 ;  /* 0x0000002e8d2f7221 */ /* 0x000fe20000010000 */
[----:B------:R-:W-:Y:S01]  /*f500*/  FADD.FTZ R51, R60, R51 ;  /* 0x000000333c337221 */ /* 0x000fe20000010000 */
[----:B------:R-:W-:Y:S01]  /*f510*/  FFMA.FTZ R46, R71, R0, -R57 ;  /* 0x00000000472e7223 */ /* 0x000fe20000010839 */
[----:B------:R-:W-:Y:S01]  /*f520*/  F2FP.BF16.F32.PACK_AB R143, R42, R35 ;  /* 0x000000232a8f723e */ /* 0x000fe200000010ff */
[C---:B------:R-:W-:Y:S01]  /*f530*/  FADD.FTZ R50, R146.reuse, R47 ;  /* 0x0000002f92327221 */ /* 0x040fe20000010000 */
[----:B------:R-:W-:Y:S01]  /*f540*/  F2FP.BF16.F32.PACK_AB R146, R146, R141 ;  /* 0x0000008d9292723e */ /* 0x000fe200000010ff */
[----:B------:R-:W0:Y:S01]  /*f550*/  MUFU.EX2 R29, R29 ;  /* 0x0000001d001d7308 */ /* 0x000e220000000800 */
[----:B------:R-:W-:Y:S01]  /*f560*/  F2FP.BF16.F32.PACK_AB R141, R39, R34 ;  /* 0x00000022278d723e */ /* 0x000fe200000010ff */
[----:B------:R-:W-:Y:S01]  /*f570*/  FADD.FTZ R47, R139, R50 ;  /* 0x000000328b2f7221 */ /* 0x000fe20000010000 */
[----:B------:R-:W-:Y:S01]  /*f580*/  FADD.FTZ R50, R34, R51 ;  /* 0x0000003322327221 */ /* 0x000fe20000010000 */
[----:B------:R-:W-:Y:S01]  /*f590*/  FFMA.FTZ R57, R87, R0, -R57 ;  /* 0x0000000057397223 */ /* 0x000fe20000010839 */
[----:B------:R-:W-:Y:S01]  /*f5a0*/  F2FP.BF16.F32.PACK_AB R147, R60, R147 ;  /* 0x000000933c93723e */ /* 0x000fe200000010ff */
[C---:B------:R-:W-:Y:S01]  /*f5b0*/  FADD.FTZ R47, R140.reuse, R47 ;  /* 0x0000002f8c2f7221 */ /* 0x040fe20000010000 */
[----:B------:R-:W-:Y:S01]  /*f5c0*/  FADD.FTZ R50, R39, R50 ;  /* 0x0000003227327221 */ /* 0x000fe20000010000 */
[----:B------:R-:W-:Y:S01]  /*f5d0*/  MUFU.EX2 R46, R46 ;  /* 0x0000002e002e7308 */ /* 0x000fe20000000800 */
[----:B------:R-:W-:Y:S01]  /*f5e0*/  F2FP.BF16.F32.PACK_AB R140, R140, R139 ;  /* 0x0000008b8c8c723e */ /* 0x000fe200000010ff */
[----:B------:R-:W-:Y:S01]  /*f5f0*/  FADD.FTZ R54, R142, R47 ;  /* 0x0000002f8e367221 */ /* 0x000fe20000010000 */
[----:B------:R-:W-:Y:S01]  /*f600*/  FADD.FTZ R47, R35, R50 ;  /* 0x00000032232f7221 */ /* 0x000fe20000010000 */
[----:B------:R-:W-:Y:S01]  /*f610*/  F2FP.BF16.F32.PACK_AB R142, R25, R142 ;  /* 0x0000008e198e723e */ /* 0x000fe200000010ff */
[-C--:B------:R-:W-:Y:S01]  /*f620*/  FMUL.FTZ R95, R95, R21.reuse ;  /* 0x000000155f5f7220 */ /* 0x080fe20000410000 */
[----:B------:R-:W-:Y:S01]  /*f630*/  FADD.FTZ R51, R25, R54 ;  /* 0x0000003619337221 */ /* 0x000fe20000010000 */
        /* <DEDUP_REMOVED lines=10> */
[----:B-1----:R-:W-:Y:S01]  /*f6e0*/  F2FP.BF16.F32.PACK_AB R130, R41, R40 ;  /* 0x000000282982723e */ /* 0x002fe200000010ff */
[----:B------:R-:W-:Y:S01]  /*f6f0*/  FADD.FTZ R51, R138, R51 ;  /* 0x000000338a337221 */ /* 0x000fe20000010000 */
[----:B------:R-:W-:Y:S01]  /*f700*/  FADD.FTZ R47, R8, R47 ;  /* 0x0000002f082f7221 */ /* 0x000fe20000010000 */
[C---:B------:R-:W-:Y:S01]  /*f710*/  F2FP.BF16.F32.PACK_AB R138, R24.reuse, R138 ;  /* 0x0000008a188a723e */ /* 0x040fe200000010ff */
[----:B------:R-:W-:Y:S01]  /*f720*/  FMUL.FTZ R99, R99, R21 ;  /* 0x0000001563637220 */ /* 0x000fe20000410000 */
[----:B------:R-:W-:Y:S01]  /*f730*/  FADD.FTZ R51, R24, R51 ;  /* 0x0000003318337221 */ /* 0x000fe20000010000 */
[----:B------:R-:W-:Y:S01]  /*f740*/  FADD.FTZ R50, R26, R47 ;  /* 0x0000002f1a327221 */ /* 0x000fe20000010000 */
[----:B------:R-:W-:Y:S01]  /*f750*/  MUFU.EX2 R78, R78 ;  /* 0x0000004e004e7308 */ /* 0x000fe20000000800 */
[----:B0-----:R-:W-:Y:S01]  /*f760*/  F2FP.BF16.F32.PACK_AB R124, R29, R28 ;  /* 0x0000001c1d7c723e */ /* 0x001fe200000010ff */
[----:B------:R-:W-:Y:S01]  /*f770*/  FADD.FTZ R30, R132, R51 ;  /* 0x00000033841e7221 */ /* 0x000fe20000010000 */
[----:B------:R-:W-:Y:S01]  /*f780*/  FADD.FTZ R50, R133, R50 ;  /* 0x0000003285327221 */ /* 0x000fe20000010000 */
[----:B------:R-:W-:Y:S01]  /*f790*/  F2FP.BF16.F32.PACK_AB R133, R27, R133 ;  /* 0x000000851b85723e */ /* 0x000fe200000010ff */
[----:B------:R-:W-:Y:S01]  /*f7a0*/  FMUL.FTZ R102, R102, R21 ;  /* 0x0000001566667220 */ /* 0x000fe20000410000 */
[----:B------:R-:W-:Y:S01]  /*f7b0*/  FADD.FTZ R47, R37, R30 ;  /* 0x0000001e252f7221 */ /* 0x000fe20000010000 */
[----:B------:R-:W-:Y:S01]  /*f7c0*/  FADD.FTZ R50, R27, R50 ;  /* 0x000000321b327221 */ /* 0x000fe20000010000 */
[----:B------:R-:W0:Y:S01]  /*f7d0*/  MUFU.EX2 R45, R45 ;  /* 0x0000002d002d7308 */ /* 0x000e220000000800 */
[----:B------:R-:W-:Y:S01]  /*f7e0*/  F2FP.BF16.F32.PACK_AB R132, R37, R132 ;  /* 0x000000842584723e */ /* 0x000fe200000010ff */
[----:B------:R-:W-:Y:S01]  /*f7f0*/  FADD.FTZ R30, R134, R47 ;  /* 0x0000002f861e7221 */ /* 0x000fe20000010000 */
[----:B------:R-:W-:Y:S01]  /*f800*/  FADD.FTZ R39, R135, R50 ;  /* 0x0000003287277221 */ /* 0x000fe20000010000 */
[C---:B------:R-:W-:Y:S01]  /*f810*/  F2FP.BF16.F32.PACK_AB R135, R4.reuse, R135 ;  /* 0x000000870487723e */ /* 0x040fe200000010ff */
[----:B------:R-:W-:Y:S01]  /*f820*/  FMUL.FTZ R103, R103, R21 ;  /* 0x0000001567677220 */ /* 0x000fe20000410000 */
[C---:B------:R-:W-:Y:S01]  /*f830*/  FADD.FTZ R25, R33.reuse, R30 ;  /* 0x0000001e21197221 */ /* 0x040fe20000010000 */
[----:B------:R-:W-:Y:S01]  /*f840*/  FADD.FTZ R30, R4, R39 ;  /* 0x00000027041e7221 */ /* 0x000fe20000010000 */
[----:B------:R-:W1:Y:S01]  /*f850*/  MUFU.EX2 R79, R79 ;  /* 0x0000004f004f7308 */ /* 0x000e620000000800 */
[----:B------:R-:W-:Y:S01]  /*f860*/  F2FP.BF16.F32.PACK_AB R134, R33, R134 ;  /* 0x000000862186723e */ /* 0x000fe200000010ff */
[----:B------:R-:W-:Y:S01]  /*f870*/  FADD.FTZ R25, R32, R25 ;  /* 0x0000001920197221 */ /* 0x000fe20000010000 */
[----:B------:R-:W-:Y:S01]  /*f880*/  FADD.FTZ R30, R129, R30 ;  /* 0x0000001e811e7221 */ /* 0x000fe20000010000 */
[C---:B------:R-:W-:Y:S01]  /*f890*/  F2FP.BF16.F32.PACK_AB R129, R5.reuse, R129 ;  /* 0x000000810581723e */ /* 0x040fe200000010ff */
[----:B------:R-:W-:Y:S01]  /*f8a0*/  FMUL.FTZ R106, R106, R21 ;  /* 0x000000156a6a7220 */ /* 0x000fe20000410000 */
[----:B------:R-:W-:Y:S01]  /*f8b0*/  FADD.FTZ R25, R36, R25 ;  /* 0x0000001924197221 */ /* 0x000fe20000010000 */
[----:B------:R-:W-:Y:S01]  /*f8c0*/  FADD.FTZ R30, R5, R30 ;  /* 0x0000001e051e7221 */ /* 0x000fe20000010000 */
[----:B------:R-:W2:Y:S01]  /*f8d0*/  MUFU.EX2 R48, R48 ;  /* 0x0000003000307308 */ /* 0x000ea20000000800 */
[----:B0-----:R-:W-:Y:S01]  /*f8e0*/  F2FP.BF16.F32.PACK_AB R126, R45, R44 ;  /* 0x0000002c2d7e723e */ /* 0x001fe200000010ff */
[----:B------:R-:W-:Y:S01]  /*f8f0*/  FADD.FTZ R20, R40, R25 ;  /* 0x0000001928147221 */ /* 0x000fe20000010000 */
[----:B------:R-:W-:Y:S01]  /*f900*/  FADD.FTZ R25, R131, R30 ;  /* 0x0000001e83197221 */ /* 0x000fe20000010000 */
[C---:B------:R-:W-:Y:S01]  /*f910*/  F2FP.BF16.F32.PACK_AB R131, R46.reuse, R131 ;  /* 0x000000832e83723e */ /* 0x040fe200000010ff */
[----:B------:R-:W-:Y:S01]  /*f920*/  FMUL.FTZ R107, R107, R21 ;  /* 0x000000156b6b7220 */ /* 0x000fe20000410000 */
[----:B------:R-:W-:Y:S01]  /*f930*/  FADD.FTZ R35, R41, R20 ;  /* 0x0000001429237221 */ /* 0x000fe20000010000 */
[----:B------:R-:W-:Y:S01]  /*f940*/  FADD.FTZ R8, R46, R25 ;  /* 0x000000192e087221 */ /* 0x000fe20000010000 */
[----:B------:R-:W0:Y:S01]  /*f950*/  MUFU.EX2 R82, R82 ;  /* 0x0000005200527308 */ /* 0x000e220000000800 */
[----:B-1----:R-:W-:Y:S01]  /*f960*/  F2FP.BF16.F32.PACK_AB R127, R79, R78 ;  /* 0x0000004e4f7f723e */ /* 0x002fe200000010ff */
[----:B------:R-:W-:Y:S01]  /*f970*/  FADD.FTZ R20, R28, R35 ;  /* 0x000000231c147221 */ /* 0x000fe20000010000 */
[----:B------:R-:W-:Y:S01]  /*f980*/  FADD.FTZ R8, R125, R8 ;  /* 0x000000087d087221 */ /* 0x000fe20000010000 */
[----:B------:R-:W-:Y:S01]  /*f990*/  F2FP.BF16.F32.PACK_AB R125, R31, R125 ;  /* 0x0000007d1f7d723e */ /* 0x000fe200000010ff */
[-C--:B------:R-:W-:Y:S01]  /*f9a0*/  FMUL.FTZ R110, R110, R21.reuse ;  /* 0x000000156e6e7220 */ /* 0x080fe20000410000 */
[----:B------:R-:W-:Y:S01]  /*f9b0*/  FADD.FTZ R25, R29, R20 ;  /* 0x000000141d197221 */ /* 0x000fe20000010000 */
[----:B------:R-:W-:Y:S01]  /*f9c0*/  FADD.FTZ R27, R31, R8 ;  /* 0x000000081f1b7221 */ /* 0x000fe20000010000 */
[----:B------:R-:W1:Y:S01]  /*f9d0*/  MUFU.EX2 R49, R49 ;  /* 0x0000003100317308 */ /* 0x000e620000000800 */
[-C--:B------:R-:W-:Y:S01]  /*f9e0*/  FMUL.FTZ R111, R111, R21.reuse ;  /* 0x000000156f6f7220 */ /* 0x080fe20000410000 */
[----:B------:R-:W-:Y:S01]  /*f9f0*/  FADD.FTZ R4, R44, R25 ;  /* 0x000000192c047221 */ /* 0x000fe20000010000 */
[----:B------:R-:W-:Y:S01]  /*fa00*/  FADD.FTZ R8, R78, R27 ;  /* 0x0000001b4e087221 */ /* 0x000fe20000010000 */
[-C--:B------:R-:W-:Y:S01]  /*fa10*/  FMUL.FTZ R114, R114, R21.reuse ;  /* 0x0000001572727220 */ /* 0x080fe20000410000 */
[-C--:B------:R-:W-:Y:S01]  /*fa20*/  FMUL.FTZ R115, R115, R21.reuse ;  /* 0x0000001573737220 */ /* 0x080fe20000410000 */
[----:B------:R-:W-:Y:S01]  /*fa30*/  FADD.FTZ R5, R45, R4 ;  /* 0x000000042d057221 */ /* 0x000fe20000010000 */
[----:B------:R-:W-:Y:S01]  /*fa40*/  FADD.FTZ R25, R79, R8 ;  /* 0x000000084f197221 */ /* 0x000fe20000010000 */
[----:B------:R-:W3:Y:S01]  /*fa50*/  MUFU.EX2 R83, R83 ;  /* 0x0000005300537308 */ /* 0x000ee20000000800 */
[-C--:B------:R-:W-:Y:S01]  /*fa60*/  FMUL.FTZ R118, R118, R21.reuse ;  /* 0x0000001576767220 */ /* 0x080fe20000410000 */
[----:B--2---:R-:W-:Y:S01]  /*fa70*/  FADD.FTZ R4, R48, R5 ;  /* 0x0000000530047221 */ /* 0x004fe20000010000 */
[----:B0-----:R-:W-:Y:S01]  /*fa80*/  FADD.FTZ R8, R82, R25 ;  /* 0x0000001952087221 */ /* 0x001fe20000010000 */
[----:B------:R-:W-:Y:S01]  /*fa90*/  FMUL.FTZ R119, R119, R21 ;  /* 0x0000001577777220 */ /* 0x000fe20000410000 */
[----:B------:R-:W-:-:S02]  /*faa0*/  IMAD.MOV.U32 R153, RZ, RZ, R18 ;  /* 0x000000ffff997224 */ /* 0x000fc400078e0012 */
[----:B------:R-:W-:Y:S01]  /*fab0*/  IMAD.MOV.U32 R15, RZ, RZ, R3 ;  /* 0x000000ffff0f7224 */ /* 0x000fe200078e0003 */
[----:B------:R-:W0:Y:S01]  /*fac0*/  MUFU.EX2 R52, R84 ;  /* 0x0000005400347308 */ /* 0x000e220000000800 */
[C---:B-1----:R-:W-:Y:S01]  /*fad0*/  FADD.FTZ R5, R49.reuse, R4 ;  /* 0x0000000431057221 */ /* 0x042fe20000010000 */
[----:B------:R-:W-:-:S06]  /*fae0*/  F2FP.BF16.F32.PACK_AB R120, R49, R48 ;  /* 0x000000303178723e */ /* 0x000fcc00000010ff */
[----:B------:R-:W1:Y:S01]  /*faf0*/  MUFU.EX2 R123, R86 ;  /* 0x00000056007b7308 */ /* 0x000e620000000800 */
[C---:B---3--:R-:W-:Y:S01]  /*fb00*/  FADD.FTZ R8, R83.reuse, R8 ;  /* 0x0000000853087221 */ /* 0x048fe20000010000 */
[----:B------:R-:W-:-:S06]  /*fb10*/  F2FP.BF16.F32.PACK_AB R121, R83, R82 ;  /* 0x000000525379723e */ /* 0x000fcc00000010ff */
[----:B------:R-:W2:Y:S01]  /*fb20*/  MUFU.EX2 R57, R57 ;  /* 0x0000003900397308 */ /* 0x000ea20000000800 */
[----:B0-----:R-:W-:Y:S01]  /*fb30*/  FADD.FTZ R5, R52, R5 ;  /* 0x0000000534057221 */ /* 0x001fe20000010000 */
[----:B------:R-:W-:-:S03]  /*fb40*/  F2FP.BF16.F32.PACK_AB R122, R14, R52 ;  /* 0x000000340e7a723e */ /* 0x000fc600000010ff */
[----:B------:R-:W-:Y:S01]  /*fb50*/  FADD.FTZ R5, R14, R5 ;  /* 0x000000050e057221 */ /* 0x000fe20000010000 */
[----:B------:R-:W-:Y:S02]  /*fb60*/  IMAD.MOV.U32 R14, RZ, RZ, R9 ;  /* 0x000000ffff0e7224 */ /* 0x000fe400078e0009 */
[----:B-1----:R-:W-:-:S04]  /*fb70*/  FADD.FTZ R8, R123, R8 ;  /* 0x000000087b087221 */ /* 0x002fc80000010000 */
[C---:B--2---:R-:W-:Y:S01]  /*fb80*/  FADD.FTZ R4, R57.reuse, R8 ;  /* 0x0000000839047221 */ /* 0x044fe20000010000 */
[----:B------:R-:W-:Y:S01]  /*fb90*/  F2FP.BF16.F32.PACK_AB R123, R57, R123 ;  /* 0x0000007b397b723e */ /* 0x000fe200000010ff */
[----:B------:R-:W-:Y:S01]  /*fba0*/  IMAD.MOV.U32 R8, RZ, RZ, R23 ;  /* 0x000000ffff087224 */ /* 0x000fe200078e0017 */
[----:B------:R-:W-:Y:S06]  /*fbb0*/  @P2 BRA `(.L_x_12502) ;  /* 0xffffffe000502947 */ /* 0x000fec000383ffff */
.L_x_12492:
[----:B------:R-:W-:Y:S05]  /*fbc0*/  WARPSYNC.ALL ;  /* 0x0000000000007948 */ /* 0x000fea0003800000 */
[----:B------:R-:W-:Y:S06]  /*fbd0*/  BAR.ARV 0x8, 0x1a0 ;  /* 0x0206800000007b1d */ /* 0x000fec0000002000 */
[----:B------:R-:W-:Y:S05]  /*fbe0*/  @!P0 BRA `(.L_x_12503) ;  /* 0x0000000000048947 */ /* 0x000fea0003800000 */
[----:B------:R-:W-:Y:S01]  /*fbf0*/  BPT.TRAP 0x1 ;  /* 0x000000040000795c */ /* 0x000fe20000300000 */
.L_x_12503:
[----:B------:R-:W-:Y:S01]  /*fc00*/  IMAD R13, R18, 0x8, R2 ;  /* 0x00000008120d7824 */ /* 0x000fe200078e0202 */
[----:B------:R-:W-:-:S04]  /*fc10*/  SHF.L.U32 R6, R23, 0x1f, RZ ;  /* 0x0000001f17067819 */ /* 0x000fc800000006ff */
[----:B------:R0:W1:Y:S01]  /*fc20*/  SYNCS.PHASECHK.TRANS64.TRYWAIT P2, [R13+URZ+0x16850], R6 ;  /* 0x016850060d0075a7 */ /* 0x000062000804017f */
[----:B------:R-:W-:Y:S05]  /*fc30*/  @!P0 BRA `(.L_x_12504) ;  /* 0x0000000000048947 */ /* 0x000fea0003800000 */
[----:B------:R-:W-:Y:S01]  /*fc40*/  BPT.TRAP 0x1 ;  /* 0x000000040000795c */ /* 0x000fe20000300000 */
.L_x_12504:
[----:B------:R-:W-:-:S05]  /*fc50*/  VIADD R2, R2, 0x400 ;  /* 0x0000040002027836 */ /* 0x000fca0000000000 */
[----:B------:R-:W-:-:S04]  /*fc60*/  SHF.R.U32.HI R2, RZ, 0x4, R2 ;  /* 0x00000004ff027819 */ /* 0x000fc80000011602 */
[----:B------:R-:W-:Y:S01]  /*fc70*/  LOP3.LUT R7, R2, 0x3fff, RZ, 0xc0, !PT ;  /* 0x00003fff02077812 */ /* 0x000fe200078ec0ff */
[----:B-1----:R-:W-:Y:S06]  /*fc80*/  @P2 BRA `(.L_x_12505) ;  /* 0x0000000000082947 */ /* 0x002fec0003800000 */
[----:B------:R-:W1:Y:S02]  /*fc90*/  SYNCS.PHASECHK.TRANS64.TRYWAIT P0, [R13+URZ+0x16850], R6 ;  /* 0x016850060d0075a7 */ /* 0x000e64000800017f */
[----:B-1----:R-:W-:Y:S05]  /*fca0*/  @!P0 BRA `(.L_x_12506) ;  /* 0x0000007c007c8947 */ /* 0x002fea0003800000 */
.L_x_12505:
        /* <DEDUP_REMOVED lines=9> */
[----:B------:R-:W-:-:S02]  /*fd40*/  IMAD.MOV.U32 R11, RZ, RZ, 0x40000040 ;  /* 0x40000040ff0b7424 */ /* 0x000fc400078e00ff */
[----:B------:R-:W-:Y:S02]  /*fd50*/  IMAD.MOV.U32 R7, RZ, RZ, 0x40000040 ;  /* 0x40000040ff077424 */ /* 0x000fe400078e00ff */
[----:B------:R-:W-:Y:S02]  /*fd60*/  VIADD R18, R18, 0x1 ;  /* 0x0000000112127836 */ /* 0x000fe40000000000 */
[----:B------:R-:W-:Y:S02]  /*fd70*/  @!P1 VIADD R8, R13, 0x16860 ;  /* 0x000168600d089836 */ /* 0x000fe40000000000 */
[----:B------:R-:W-:Y:S01]  /*fd80*/  IMAD.MOV.U32 R21, RZ, RZ, -0x800000 ;  /* 0xff800000ff157424 */ /* 0x000fe200078e00ff */
[----:B------:R-:W-:Y:S01]  /*fd90*/  ISETP.NE.AND P0, PT, R18, 0x2, PT ;  /* 0x000000021200780c */ /* 0x000fe20003f05270 */
[----:B------:R-:W-:Y:S01]  /*fda0*/  HGMMA.64x64x16.F32.BF16 R88, R148, gdesc[UR4].tnspB, R88, gsb0 ;  /* 0x40e0000494587df0 */ /* 0x000fe20008001858 */
[----:B------:R-:W-:Y:S01]  /*fdb0*/  R2UR UR6, R10 ;  /* 0x000000000a0672ca */ /* 0x000fe200000e0000 */
[----:B------:R-:W-:Y:S01]  /*fdc0*/  VIADD R10, R6, 0x100 ;  /* 0x00000100060a7836 */ /* 0x000fe20000000000 */
[----:B------:R-:W-:Y:S01]  /*fdd0*/  R2UR UR7, R11 ;  /* 0x000000000b0772ca */ /* 0x000fe200000e0000 */
[----:B------:R-:W-:Y:S01]  /*fde0*/  IMAD.MOV.U32 R11, RZ, RZ, 0x40000040 ;  /* 0x40000040ff0b7424 */ /* 0x000fe200078e00ff */
[----:B------:R-:W-:Y:S01]  /*fdf0*/  @!P1 PRMT R8, RZ, 0x654, R8 ;  /* 0x00000654ff089816 */ /* 0x000fe20000000008 */
[----:B------:R-:W-:Y:S01]  /*fe00*/  IMAD.MOV.U32 R28, RZ, RZ, -0x800000 ;  /* 0xff800000ff1c7424 */ /* 0x000fe200078e00ff */
[----:B------:R-:W-:Y:S01]  /*fe10*/  SEL R18, R18, RZ, P0 ;  /* 0x000000ff12127207 */ /* 0x000fe20000000000 */
[----:B0-----:R-:W-:Y:S01]  /*fe20*/  FADD.FTZ R2, R2, R5 ;  /* 0x0000000502027221 */ /* 0x001fe20000010000 */
[----:B------:R-:W-:-:S02]  /*fe30*/  WARPGROUP.DEPBAR.LE gsb0, 0x0 ;  /* 0x00008000000079c5 */ /* 0x000fc40000010000 */
        /* <DEDUP_REMOVED lines=34> */
[----:B------:R-:W-:Y:S02]  /*10060*/  R2UR UR7, R11 ;  /* 0x000000000b0772ca */ /* 0x000fe400000e0000 */
[----:B------:R-:W0:Y:S02]  /*10070*/  SHFL.BFLY PT, R11, R4, 0x2, 0x1f ;  /* 0x0c401f00040b7f89 */ /* 0x000e2400000e0000 */
[----:B0-----:R-:W-:Y:S01]  /*10080*/  FADD.FTZ R11, R11, R4 ;  /* 0x000000040b0b7221 */ /* 0x001fe20000010000 */
[----:B------:R-:W-:-:S04]  /*10090*/  SEL R4, RZ, 0x1, P0 ;  /* 0x00000001ff047807 */ /* 0x000fc80000000000 */
[----:B------:R-:W-:Y:S01]  /*100a0*/  LOP3.LUT R23, R23, R4, RZ, 0x3c, !PT ;  /* 0x0000000417177212 */ /* 0x000fe200078e3cff */
        /* <DEDUP_REMOVED lines=8> */
[----:B------:R-:W-:-:S02]  /*10130*/  IMAD.MOV.U32 R6, RZ, RZ, RZ ;  /* 0x000000ffff067224 */ /* 0x000fc400078e00ff */
[----:B-1----:R-:W-:Y:S02]  /*10140*/  FADD.FTZ R10, R2, R7 ;  /* 0x00000007020a7221 */ /* 0x002fe40000010000 */
[----:B------:R-:W-:Y:S01]  /*10150*/  FSETP.NE.FTZ.AND P3, PT, R15, RZ, PT ;  /* 0x000000ff0f00720b */ /* 0x000fe20003f75000 */
[----:B------:R-:W-:Y:S02]  /*10160*/  IMAD.MOV.U32 R2, RZ, RZ, RZ ;  /* 0x000000ffff027224 */ /* 0x000fe400078e00ff */
[----:B------:R-:W-:-:S10]  /*10170*/  FSETP.NE.FTZ.AND P2, PT, R10, RZ, PT ;  /* 0x000000ff0a00720b */ /* 0x000fd40003f55000 */
[----:B------:R-:W0:Y:S01]  /*10180*/  @P3 MUFU.LG2 R7, R15 ;  /* 0x0000000f00073308 */ /* 0x000e220000000c00 */
[C---:B------:R-:W-:Y:S02]  /*10190*/  @P3 FMUL.FTZ R11, R0.reuse, 0.69314718246459960938 ;  /* 0x3f317218000b3820 */ /* 0x040fe40000410000 */
        /* <DEDUP_REMOVED lines=45> */
[----:B---3--:R-:W-:-:S07]  /*10470*/  FMUL.FTZ R119, R119, R6 ;  /* 0x0000000677777220 */ /* 0x008fce0000410000 */
.L_x_12431:
[----:B------:R-:W2:Y:S01]  /*10480*/  LDL R60, [R1+0x2c] ;  /* 0x00002c00013c7983 */ /* 0x000ea20000100800 */
[----:B------:R-:W-:Y:S05]  /*10490*/  WARPSYNC.ALL ;  /* 0x0000000000007948 */ /* 0x000fea0003800000 */
[----:B------:R-:W0:Y:S01]  /*104a0*/  S2R R4, SR_TID.X ;  /* 0x0000000000047919 */ /* 0x000e220000002100 */
[----:B------:R-:W3:Y:S01]  /*104b0*/  S2UR UR5, SR_CgaCtaId ;  /* 0x00000000000579c3 */ /* 0x000ee20000008800 */
[----:B------:R-:W-:Y:S01]  /*104c0*/  UMOV UR4, 0x400 ;  /* 0x0000040000047882 */ /* 0x000fe20000000000 */
[----:B------:R-:W-:Y:S01]  /*104d0*/  BSSY B0, `(.L_x_12507) ;  /* 0x0000182000007945 */ /* 0x000fe20003800000 */
[----:B---3--:R-:W-:-:S06]  /*104e0*/  ULEA UR4, UR5, UR4, 0x18 ;  /* 0x0000000405047291 */ /* 0x008fcc000f8ec03f */
[----:B------:R-:W-:Y:S01]  /*104f0*/  IMAD.U32 R2, RZ, RZ, UR4 ;  /* 0x00000004ff027e24 */ /* 0x000fe2000f8e00ff */
[----:B------:R-:W-:Y:S01]  /*10500*/  BAR.SYNC.DEFER_BLOCKING 0x5, 0x1a0 ;  /* 0x0146800000007b1d */ /* 0x000fe20000010000 */
[----:B0-----:R-:W-:-:S05]  /*10510*/  VIADD R61, R4, 0xffffff80 ;  /* 0xffffff80043d7836 */ /* 0x001fca0000000000 */
[----:B------:R-:W-:-:S04]  /*10520*/  SHF.R.S32.HI R58, RZ, 0x1f, R61 ;  /* 0x0000001fff3a7819 */ /* 0x000fc8000001143d */
[----:B------:R-:W-:-:S04]  /*10530*/  LEA.HI R20, R58, R61, RZ, 0x3 ;  /* 0x0000003d3a147211 */ /* 0x000fc800078f18ff */
[----:B------:R-:W-:Y:S01]  /*10540*/  SHF.R.S32.HI R20, RZ, 0x3, R20 ;  /* 0x00000003ff147819 */ /* 0x000fe20000011414 */
[----:B------:R0:W3:Y:S01]  /*10550*/  LDS.128 R152, [R2+0x168d0] ;  /* 0x0168d00002987984 */ /* 0x0000e20000000c00 */
[----:B------:R-:W-:Y:S06]  /*10560*/  BAR.ARV 0x4, 0x1a0 ;  /* 0x0106800000007b1d */ /* 0x000fec0000002000 */
[----:B--2---:R-:W-:Y:S01]  /*10570*/  SHF.R.S32.HI R57, RZ, 0x1f, R60 ;  /* 0x0000001fff397819 */ /* 0x004fe2000001143c */
[----:B------:R-:W-:-:S03]  /*10580*/  IMAD.SHL.U32 R56, R60, 0x4, RZ ;  /* 0x000000043c387824 */ /* 0x000fc600078e00ff */
[----:B------:R-:W-:Y:S01]  /*10590*/  SHF.L.U64.HI R59, R60, 0x2, R57 ;  /* 0x000000023c3b7819 */ /* 0x000fe20000010239 */
[----:B0--3--:R-:W-:Y:S06]  /*105a0*/  @P1 BRA `(.L_x_12508) ;  /* 0x0000000c00941947 */ /* 0x009fec0003800000 */
[----:B------:R-:W1:Y:S01]  /*105b0*/  LDL R4, [R1+0x44] ;  /* 0x0000440001047983 */ /* 0x000e620000100800 */
[----:B------:R-:W0:Y:S01]  /*105c0*/  S2R R5, SR_SWINHI ;  /* 0x0000000000057919 */ /* 0x000e220000002f00 */
[----:B------:R-:W-:Y:S05]  /*105d0*/  WARPSYNC.ALL ;  /* 0x0000000000007948 */ /* 0x000fea0003800000 */
[----:B------:R-:W-:Y:S01]  /*105e0*/  F2FP.BF16.F32.PACK_AB R12, R12, R49 ;  /* 0x000000310c0c723e */ /* 0x000fe200000010ff */
[----:B------:R-:W-:Y:S01]  /*105f0*/  ULDC.64 UR4, c[0x0][0xbd8] ;  /* 0x0002f60000047ab9 */ /* 0x000fe20000000a00 */
[----:B------:R-:W-:Y:S01]  /*10600*/  F2FP.BF16.F32.PACK_AB R13, R13, R52 ;  /* 0x000000340d0d723e */ /* 0x000fe200000010ff */
[----:B------:R-:W2:Y:S01]  /*10610*/  LDL R62, [R1+0x30] ;  /* 0x00003000013e7983 */ /* 0x000ea20000100800 */
[----:B-----5:R-:W-:-:S02]  /*10620*/  MOV R24, R2 ;  /* 0x0000000200187202 */ /* 0x020fc40000000f00 */
[----:B0-----:R-:W-:Y:S02]  /*10630*/  MOV R25, R5 ;  /* 0x0000000500197202 */ /* 0x001fe40000000f00 */
[----:B------:R-:W-:Y:S02]  /*10640*/  F2FP.BF16.F32.PACK_AB R14, R14, R47 ;  /* 0x0000002f0e0e723e */ /* 0x000fe400000010ff */
[----:B------:R-:W-:Y:S01]  /*10650*/  F2FP.BF16.F32.PACK_AB R15, R15, R50 ;  /* 0x000000320f0f723e */ /* 0x000fe200000010ff */
[----:B------:R-:W-:Y:S01]  /*10660*/  BAR.SYNC.DEFER_BLOCKING 0x1, 0x180 ;  /* 0x0046000000007b1d */ /* 0x000fe20000010000 */
[----:B-1----:R-:W-:-:S03]  /*10670*/  IMAD.WIDE R10, R4, 0x2, R24 ;  /* 0x00000002040a7825 */ /* 0x002fc600078e0218 */
[C---:B------:R-:W-:Y:S02]  /*10680*/  IADD3 R51, P2, R10.reuse, 0x20, RZ ;  /* 0x000000200a337810 */ /* 0x040fe40007f5e0ff */
[C---:B------:R-:W-:Y:S02]  /*10690*/  LOP3.LUT R9, R10.reuse, 0x380, RZ, 0xc0, !PT ;  /* 0x000003800a097812 */ /* 0x040fe400078ec0ff */
[C---:B------:R-:W-:Y:S02]  /*106a0*/  IADD3 R55, P0, R10.reuse, 0x60, RZ ;  /* 0x000000600a377810 */ /* 0x040fe40007f1e0ff */
[----:B------:R-:W-:Y:S02]  /*106b0*/  IADD3 R53, P1, R10, 0x40, RZ ;  /* 0x000000400a357810 */ /* 0x000fe40007f3e0ff */
[----:B------:R-:W-:Y:S02]  /*106c0*/  LOP3.LUT R4, R51, 0x380, RZ, 0xc0, !PT ;  /* 0x0000038033047812 */ /* 0x000fe400078ec0ff */
[----:B------:R-:W-:-:S02]  /*106d0*/  SHF.R.U64 R9, R9, 0x3, RZ ;  /* 0x0000000309097819 */ /* 0x000fc400000012ff */
[----:B------:R-:W-:Y:S02]  /*106e0*/  LOP3.LUT R6, R53, 0x380, RZ, 0xc0, !PT ;  /* 0x0000038035067812 */ /* 0x000fe400078ec0ff */
[----:B------:R-:W-:Y:S02]  /*106f0*/  LOP3.LUT R54, R55, 0x380, RZ, 0xc0, !PT ;  /* 0x0000038037367812 */ /* 0x000fe400078ec0ff */
[----:B------:R-:W-:Y:S02]  /*10700*/  SHF.R.U64 R4, R4, 0x3, RZ ;  /* 0x0000000304047819 */ /* 0x000fe400000012ff */
[----:B------:R-:W-:Y:S02]  /*10710*/  LOP3.LUT R10, R9, R10, RZ, 0x3c, !PT ;  /* 0x0000000a090a7212 */ /* 0x000fe400078e3cff */
[----:B------:R-:W-:Y:S02]  /*10720*/  SHF.R.U64 R6, R6, 0x3, RZ ;  /* 0x0000000306067819 */ /* 0x000fe400000012ff */
[----:B------:R-:W-:Y:S01]  /*10730*/  SHF.R.U64 R54, R54, 0x3, RZ ;  /* 0x0000000336367819 */ /* 0x000fe200000012ff */
        /* <DEDUP_REMOVED lines=18> */
[----:B0-----:R-:W-:-:S02]  /*10860*/  F2FP.BF16.F32.PACK_AB R10, R33, R36 ;  /* 0x00000024210a723e */ /* 0x001fc400000010ff */
[----:B------:R-:W-:Y:S02]  /*10870*/  F2FP.BF16.F32.PACK_AB R12, R29, R30 ;  /* 0x0000001e1d0c723e */ /* 0x000fe400000010ff */
[----:B------:R-:W-:Y:S02]  /*10880*/  F2FP.BF16.F32.PACK_AB R13, R27, R32 ;  /* 0x000000201b0d723e */ /* 0x000fe400000010ff */
[----:B------:R-:W-:Y:S02]  /*10890*/  F2FP.BF16.F32.PACK_AB R14, R3, R26 ;  /* 0x0000001a030e723e */ /* 0x000fe400000010ff */
[----:B------:R-:W-:Y:S02]  /*108a0*/  F2FP.BF16.F32.PACK_AB R15, R119, R0 ;  /* 0x00000000770f723e */ /* 0x000fe400000010ff */
[----:B------:R-:W-:Y:S02]  /*108b0*/  ISETP.NE.U32.AND P0, PT, RZ, UR4, PT ;  /* 0x00000004ff007c0c */ /* 0x000fe4000bf05070 */
        /* <DEDUP_REMOVED lines=17> */
[----:B--2---:R-:W-:-:S02]  /*109d0*/  SHF.R.S32.HI R29, RZ, 0x1f, R62 ;  /* 0x0000001fff1d7819 */ /* 0x004fc4000001143e */
[----:B---3--:R-:W-:Y:S01]  /*109e0*/  SHF.R.S32.HI R34, RZ, 0x1f, R3 ;  /* 0x0000001fff227819 */ /* 0x008fe20000011403 */
[----:B0-----:R-:W-:Y:S06]  /*109f0*/  @P1 BRA `(.L_x_12509) ;  /* 0x0000000000101947 */ /* 0x001fec0003800000 */
[----:B------:R-:W-:Y:S05]  /*10a00*/  @!P0 BRA `(.L_x_12509) ;  /* 0x00000000000c8947 */ /* 0x000fea0003800000 */
[----:B------:R-:W2:Y:S04]  /*10a10*/  LDG.E R5, desc[UR40][R30.64] ;  /* 0x000000281e057981 */ /* 0x000ea8000c1e1900 */
[----:B-----5:R-:W2:Y:S02]  /*10a20*/  LDG.E R0, desc[UR40][R30.64+0x4] ;  /* 0x000004281e007981 */ /* 0x020ea4000c1e1900 */
[----:B--2---:R-:W-:-:S07]  /*10a30*/  IMAD.IADD R0, R0, 0x1, -R5 ;  /* 0x0000000100007824 */ /* 0x004fce00078e0a05 */
.L_x_12509:
[----:B------:R-:W2:Y:S01]  /*10a40*/  LDL R8, [R1+0x28] ;  /* 0x0000280001087983 */ /* 0x000ea20000100800 */
[----:B------:R-:W-:-:S03]  /*10a50*/  ULDC.64 UR4, c[0x0][0xb70] ;  /* 0x0002dc0000047ab9 */ /* 0x000fc60000000a00 */
[----:B------:R-:W3:Y:S01]  /*10a60*/  LDL R38, [R1+0x34] ;  /* 0x0000340001267983 */ /* 0x000ee20000100800 */
[----:B------:R-:W-:Y:S02]  /*10a70*/  IMAD.MOV.U32 R4, RZ, RZ, R3 ;  /* 0x000000ffff047224 */ /* 0x000fe400078e0003 */
[----:B------:R-:W-:Y:S01]  /*10a80*/  IMAD.MOV.U32 R5, RZ, RZ, R34 ;  /* 0x000000ffff057224 */ /* 0x000fe200078e0022 */
[----:B------:R-:W2:Y:S01]  /*10a90*/  LDL.LU R37, [R1+0x3c] ;  /* 0x00003c0001257983 */ /* 0x000ea20000300800 */
[----:B------:R-:W-:Y:S01]  /*10aa0*/  IMAD R6, R29, UR4, RZ ;  /* 0x000000041d067c24 */ /* 0x000fe2000f8e02ff */
[----:B------:R-:W-:Y:S01]  /*10ab0*/  SEL R36, R57, RZ, !P0 ;  /* 0x000000ff39247207 */ /* 0x000fe20004000000 */
[----:B------:R-:W-:Y:S01]  /*10ac0*/  IMAD.WIDE.U32 R4, R62, UR4, R4 ;  /* 0x000000043e047c25 */ /* 0x000fe2000f8e0004 */
[----:B------:R-:W-:Y:S01]  /*10ad0*/  LEA.HI R58, R58, R61, RZ, 0x7 ;  /* 0x0000003d3a3a7211 */ /* 0x000fe200078f38ff */
[----:B------:R-:W-:Y:S01]  /*10ae0*/  ULDC.64 UR6, c[0x0][0xae0] ;  /* 0x0002b80000067ab9 */ /* 0x000fe20000000a00 */
[----:B------:R-:W-:Y:S01]  /*10af0*/  SEL R35, R60, RZ, !P0 ;  /* 0x000000ff3c237207 */ /* 0x000fe20004000000 */
[----:B------:R-:W-:Y:S01]  /*10b00*/  IMAD R7, R62, UR5, R6 ;  /* 0x000000053e077c24 */ /* 0x000fe2000f8e0206 */
[----:B------:R-:W-:Y:S01]  /*10b10*/  ULDC.64 UR4, c[0x0][0xb78] ;  /* 0x0002de0000047ab9 */ /* 0x000fe20000000a00 */
[----:B------:R-:W-:Y:S01]  /*10b20*/  LOP3.LUT R58, R58, 0xffffff80, RZ, 0xc0, !PT ;  /* 0xffffff803a3a7812 */ /* 0x000fe200078ec0ff */
[----:B------:R-:W-:-:S02]  /*10b30*/  IMAD R6, R36, UR4, RZ ;  /* 0x0000000424067c24 */ /* 0x000fc4000f8e02ff */
[----:B------:R-:W-:Y:S02]  /*10b40*/  IMAD.IADD R5, R5, 0x1, R7 ;  /* 0x0000000105057824 */ /* 0x000fe400078e0207 */
[C---:B------:R-:W-:Y:S02]  /*10b50*/  IMAD R6, R35.reuse, UR5, R6 ;  /* 0x0000000523067c24 */ /* 0x040fe4000f8e0206 */
[----:B------:R-:W-:Y:S01]  /*10b60*/  IMAD.WIDE.U32 R4, R35, UR4, R4 ;  /* 0x0000000423047c25 */ /* 0x000fe2000f8e0004 */
[----:B------:R-:W-:-:S03]  /*10b70*/  ULDC.64 UR4, c[0x0][0xb40] ;  /* 0x0002d00000047ab9 */ /* 0x000fc60000000a00 */
[----:B------:R-:W-:-:S05]  /*10b80*/  IMAD.IADD R58, R61, 0x1, -R58 ;  /* 0x000000013d3a7824 */ /* 0x000fca00078e0a3a */
[----:B------:R-:W-:Y:S01]  /*10b90*/  LOP3.LUT P0, RZ, R58, 0x3, RZ, 0xc0, !PT ;  /* 0x000000033aff7812 */ /* 0x000fe2000780c0ff */
[----:B------:R-:W-:Y:S01]  /*10ba0*/  BSSY B1, `(.L_x_12510) ;  /* 0x0000056000017945 */ /* 0x000fe20003800000 */
[----:B---3--:R-:W-:Y:S02]  /*10bb0*/  IMAD R7, R20, 0x40, R38 ;  /* 0x0000004014077824 */ /* 0x008fe400078e0226 */
[----:B--2---:R-:W-:Y:S02]  /*10bc0*/  IMAD R11, R37, 0xc0, R8 ;  /* 0x000000c0250b7824 */ /* 0x004fe400078e0208 */
[----:B------:R-:W-:-:S03]  /*10bd0*/  IMAD.WIDE R24, R7, 0x2, R24 ;  /* 0x0000000207187825 */ /* 0x000fc600078e0218 */
[----:B------:R-:W-:Y:S02]  /*10be0*/  SHF.R.S32.HI R9, RZ, 0x1f, R11 ;  /* 0x0000001fff097819 */ /* 0x000fe4000001140b */
[----:B------:R-:W-:Y:S02]  /*10bf0*/  IADD3 R4, P1, R11, R4, RZ ;  /* 0x000000040b047210 */ /* 0x000fe40007f3e0ff */
[----:B------:R-:W-:Y:S02]  /*10c00*/  IADD3 R7, P4, R24, 0x4800, RZ ;  /* 0x0000480018077810 */ /* 0x000fe40007f9e0ff */
[----:B------:R-:W-:Y:S01]  /*10c10*/  IADD3.X R9, R9, R5, R6, P1, !PT ;  /* 0x0000000509097210 */ /* 0x000fe20000ffe406 */
[C---:B------:R-:W-:Y:S01]  /*10c20*/  VIADD R5, R11.reuse, 0x8 ;  /* 0x000000080b057836 */ /* 0x040fe20000000000 */
[----:B------:R-:W-:Y:S01]  /*10c30*/  LEA R32, P2, R4, UR4, 0x2 ;  /* 0x0000000404207c11 */ /* 0x000fe2000f8410ff */
[----:B------:R-:W-:Y:S01]  /*10c40*/  IMAD.X R27, RZ, RZ, R25, P4 ;  /* 0x000000ffff1b7224 */ /* 0x000fe200020e0619 */
[----:B-----5:R-:W-:-:S02]  /*10c50*/  ISETP.GE.OR P1, PT, R11, R0, P0 ;  /* 0x000000000b00720c */ /* 0x020fc40000726670 */
[----:B------:R-:W-:Y:S01]  /*10c60*/  LEA.HI.X R33, R4, UR5, R9, 0x2, P2 ;  /* 0x0000000504217c11 */ /* 0x000fe200090f1409 */
[----:B------:R-:W-:Y:S01]  /*10c70*/  ULDC.64 UR4, c[0x0][0xaa0] ;  /* 0x0002a80000047ab9 */ /* 0x000fe20000000a00 */
[C---:B------:R-:W-:Y:S02]  /*10c80*/  IADD3 R15, P2, R24.reuse, 0x1800, RZ ;  /* 0x00001800180f7810 */ /* 0x040fe40007f5e0ff */
[C---:B------:R-:W-:Y:S02]  /*10c90*/  IADD3 R11, P3, R24.reuse, 0x3000, RZ ;  /* 0x00003000180b7810 */ /* 0x040fe40007f7e0ff */
[----:B------:R-:W-:Y:S01]  /*10ca0*/  ISETP.GE.OR P0, PT, R5, R0, P0 ;  /* 0x000000000500720c */ /* 0x000fe20000706670 */
[--C-:B------:R-:W-:Y:S01]  /*10cb0*/  IMAD.X R9, RZ, RZ, R25.reuse, P2 ;  /* 0x000000ffff097224 */ /* 0x100fe200010e0619 */
[----:B------:R-:W-:Y:S01]  /*10cc0*/  LOP3.LUT R5, R24, 0x380, RZ, 0xc0, !PT ;  /* 0x0000038018057812 */ /* 0x000fe200078ec0ff */
[----:B------:R-:W-:Y:S01]  /*10cd0*/  IMAD.X R13, RZ, RZ, R25, P3 ;  /* 0x000000ffff0d7224 */ /* 0x000fe200018e0619 */
[----:B------:R-:W-:Y:S01]  /*10ce0*/  LOP3.LUT R8, R15, 0x380, RZ, 0xc0, !PT ;  /* 0x000003800f087812 */ /* 0x000fe200078ec0ff */
[----:B------:R-:W-:Y:S01]  /*10cf0*/  IMAD.MOV.U32 R30, RZ, RZ, R38 ;  /* 0x000000ffff1e7224 */ /* 0x000fe200078e0026 */
[----:B------:R-:W-:Y:S01]  /*10d00*/  LOP3.LUT R10, R11, 0x380, RZ, 0xc0, !PT ;  /* 0x000003800b0a7812 */ /* 0x000fe200078ec0ff */
[----:B------:R-:W-:Y:S01]  /*10d10*/  @!P1 STG.E desc[UR40][R32.64], R21 ;  /* 0x0000001520009986 */ /* 0x000fe2000c101928 */
[----:B------:R-:W-:-:S02]  /*10d20*/  LOP3.LUT R6, R7, 0x380, RZ, 0xc0, !PT ;  /* 0x0000038007067812 */ /* 0x000fc400078ec0ff */
[----:B------:R-:W-:Y:S02]  /*10d30*/  SHF.R.U64 R5, R5, 0x3, RZ ;  /* 0x0000000305057819 */ /* 0x000fe400000012ff */
[----:B------:R-:W-:Y:S02]  /*10d40*/  SHF.R.U64 R8, R8, 0x3, RZ ;  /* 0x0000000308087819 */ /* 0x000fe400000012ff */
[----:B------:R-:W-:Y:S01]  /*10d50*/  SHF.R.S32.HI R31, RZ, 0x1f, R38 ;  /* 0x0000001fff1f7819 */ /* 0x000fe20000011426 */
[----:B------:R-:W-:Y:S01]  /*10d60*/  IMAD R34, R34, UR4, RZ ;  /* 0x0000000422227c24 */ /* 0x000fe2000f8e02ff */
[----:B------:R-:W-:Y:S01]  /*10d70*/  SHF.R.U64 R10, R10, 0x3, RZ ;  /* 0x000000030a0a7819 */ /* 0x000fe200000012ff */
[----:B------:R0:W-:Y:S01]  /*10d80*/  @!P0 STG.E desc[UR40][R32.64+0x20], R28 ;  /* 0x0000201c20008986 */ /* 0x0001e2000c101928 */
[----:B------:R-:W-:Y:S02]  /*10d90*/  SHF.R.U64 R6, R6, 0x3, RZ ;  /* 0x0000000306067819 */ /* 0x000fe400000012ff */
[----:B------:R-:W-:Y:S01]  /*10da0*/  LOP3.LUT R4, R5, R24, RZ, 0x3c, !PT ;  /* 0x0000001805047212 */ /* 0x000fe200078e3cff */
[----:B------:R-:W-:Y:S01]  /*10db0*/  IMAD.MOV.U32 R5, RZ, RZ, R25 ;  /* 0x000000ffff057224 */ /* 0x000fe200078e0019 */
[----:B------:R-:W-:-:S02]  /*10dc0*/  LOP3.LUT R8, R8, R15, RZ, 0x3c, !PT ;  /* 0x0000000f08087212 */ /* 0x000fc400078e3cff */
[----:B------:R-:W-:Y:S02]  /*10dd0*/  LOP3.LUT R12, R10, R11, RZ, 0x3c, !PT ;  /* 0x0000000b0a0c7212 */ /* 0x000fe400078e3cff */
[----:B------:R-:W-:Y:S01]  /*10de0*/  LOP3.LUT R26, R6, R7, RZ, 0x3c, !PT ;  /* 0x00000007061a7212 */ /* 0x000fe200078e3cff */
[----:B------:R-:W-:Y:S01]  /*10df0*/  IMAD.WIDE.U32 R30, R3, UR4, R30 ;  /* 0x00000004031e7c25 */ /* 0x000fe2000f8e001e */
[----:B------:R-:W5:Y:S01]  /*10e00*/  LD.E.128 R4, desc[UR40][R4.64] ;  /* 0x0000002804047980 */ /* 0x000f62000c101d00 */
[----:B------:R-:W-:-:S03]  /*10e10*/  ULDC UR4, c[0x0][0xa8c] ;  /* 0x0002a30000047ab9 */ /* 0x000fc60000000800 */
[----:B------:R-:W5:Y:S01]  /*10e20*/  LD.E.128 R8, desc[UR40][R8.64] ;  /* 0x0000002808087980 */ /* 0x000f62000c101d00 */
[----:B------:R-:W-:-:S03]  /*10e30*/  IMAD R3, R3, UR5, R34 ;  /* 0x0000000503037c24 */ /* 0x000fc6000f8e0222 */
[----:B------:R-:W5:Y:S04]  /*10e40*/  LD.E.128 R12, desc[UR40][R12.64] ;  /* 0x000000280c0c7980 */ /* 0x000f68000c101d00 */
[----:B------:R-:W5:Y:S01]  /*10e50*/  LD.E.128 R24, desc[UR40][R26.64] ;  /* 0x000000281a187980 */ /* 0x000f62000c101d00 */
[----:B------:R-:W-:Y:S01]  /*10e60*/  IMAD.IADD R31, R31, 0x1, R3 ;  /* 0x000000011f1f7824 */ /* 0x000fe200078e0203 */
[----:B------:R-:W-:Y:S01]  /*10e70*/  ISETP.GE.AND P0, PT, R38, UR4, PT ;  /* 0x0000000426007c0c */ /* 0x000fe2000bf06270 */
[----:B0-----:R-:W-:Y:S01]  /*10e80*/  IMAD R32, R37, -0xc0, R0 ;  /* 0xffffff4025207824 */ /* 0x001fe200078e0200 */
[----:B------:R-:W-:Y:S01]  /*10e90*/  @!PT LDS RZ, [RZ] ;  /* 0x00000000fffff984 */ /* 0x000fe20000000800 */
[----:B------:R-:W-:Y:S01]  /*10ea0*/  @!PT LDS RZ, [RZ] ;  /* 0x00000000fffff984 */ /* 0x000fe20000000800 */
[----:B------:R-:W-:Y:S01]  /*10eb0*/  @!PT LDS RZ, [RZ] ;  /* 0x00000000fffff984 */ /* 0x000fe20000000800 */
[----:B------:R-:W-:Y:S01]  /*10ec0*/  @!PT LDS RZ, [RZ] ;  /* 0x00000000fffff984 */ /* 0x000fe20000000800 */
[----:B------:R0:W-:Y:S06]  /*10ed0*/  MEMBAR.ALL.CTA ;  /* 0x0000000000007992 */ /* 0x0001ec0000008000 */
[----:B0-----:R-:W0:Y:S01]  /*10ee0*/  FENCE.VIEW.ASYNC.S ;  /* 0x00000000000073c6 */ /* 0x001e220000000000 */
[C---:B------:R-:W-:Y:S01]  /*10ef0*/  VIADD R3, R20.reuse, 0x30 ;  /* 0x0000003014037836 */ /* 0x040fe20000000000 */
[----:B------:R-:W-:Y:S01]  /*10f00*/  ULDC.64 UR4, c[0x0][0xae8] ;  /* 0x0002ba0000047ab9 */ /* 0x000fe20000000a00 */
[----:B------:R-:W-:-:S02]  /*10f10*/  VIADD R21, R20, 0x60 ;  /* 0x0000006014157836 */ /* 0x000fc40000000000 */
[----:B------:R-:W-:Y:S01]  /*10f20*/  VIADD R0, R20, 0x90 ;  /* 0x0000009014007836 */ /* 0x000fe20000000000 */
[-C--:B------:R-:W-:Y:S01]  /*10f30*/  ISETP.GE.OR P3, PT, R3, R32.reuse, P0 ;  /* 0x000000200300720c */ /* 0x080fe20000766670 */
[----:B------:R-:W-:Y:S01]  /*10f40*/  IMAD R28, R29, UR6, RZ ;  /* 0x000000061d1c7c24 */ /* 0x000fe2000f8e02ff */
[-C--:B------:R-:W-:Y:S01]  /*10f50*/  ISETP.GE.OR P1, PT, R21, R32.reuse, P0 ;  /* 0x000000201500720c */ /* 0x080fe20000726670 */
[----:B------:R-:W-:Y:S01]  /*10f60*/  IMAD R3, R36, UR4, RZ ;  /* 0x0000000424037c24 */ /* 0x000fe2000f8e02ff */
[-C--:B------:R-:W-:Y:S01]  /*10f70*/  ISETP.GE.OR P2, PT, R0, R32.reuse, P0 ;  /* 0x000000200000720c */ /* 0x080fe20000746670 */
[----:B------:R-:W-:Y:S01]  /*10f80*/  IMAD R33, R62, UR7, R28 ;  /* 0x000000073e217c24 */ /* 0x000fe2000f8e021c */
[----:B------:R-:W-:Y:S01]  /*10f90*/  ISETP.GE.OR P0, PT, R20, R32, P0 ;  /* 0x000000201400720c */ /* 0x000fe20000706670 */
[----:B------:R-:W-:Y:S01]  /*10fa0*/  IMAD.WIDE.U32 R28, R62, UR6, R30 ;  /* 0x000000063e1c7c25 */ /* 0x000fe2000f8e001e */
[----:B------:R-:W-:-:S03]  /*10fb0*/  SHF.R.S32.HI R21, RZ, 0x1f, R20 ;  /* 0x0000001fff157819 */ /* 0x000fc60000011414 */
[----:B------:R-:W-:Y:S02]  /*10fc0*/  VIADD R0, R2, 0x16820 ;  /* 0x0001682002007836 */ /* 0x000fe40000000000 */
[----:B------:R-:W-:Y:S02]  /*10fd0*/  IMAD.IADD R29, R29, 0x1, R33 ;  /* 0x000000011d1d7824 */ /* 0x000fe400078e0221 */
[C---:B------:R-:W-:Y:S01]  /*10fe0*/  IMAD R3, R35.reuse, UR5, R3 ;  /* 0x0000000523037c24 */ /* 0x040fe2000f8e0203 */
[----:B------:R-:W-:Y:S01]  /*10ff0*/  PRMT R0, RZ, 0x654, R0 ;  /* 0x00000654ff007816 */ /* 0x000fe20000000000 */
[----:B------:R-:W-:-:S03]  /*11000*/  IMAD.WIDE.U32 R32, R35, UR4, R28 ;  /* 0x0000000423207c25 */ /* 0x000fc6000f8e001c */
[----:B0-----:R0:W-:Y:S01]  /*11010*/  SYNCS.ARRIVE.TRANS64.RED.A1T0 RZ, [R0+URZ], RZ ;  /* 0x000000ff00ff79a7 */ /* 0x0011e2000810043f */
        /* <DEDUP_REMOVED lines=14> */
.L_x_12511:
[----:B------:R-:W-:Y:S05]  /*11100*/  BSYNC B1 ;  /* 0x0000000000017941 */ /* 0x000fea0003800000 */
.L_x_12510:
[----:B------:R-:W-:Y:S04]  /*11110*/  BSSY B1, `(.L_x_12512) ;  /* 0x000000f000017945 */ /* 0x000fe80003800000 */
[----:B------:R-:W-:Y:S05]  /*11120*/  @P3 BRA `(.L_x_12513) ;  /* 0x0000000000343947 */ /* 0x000fea0003800000 */
[----:B------:R-:W-:Y:S01]  /*11130*/  IADD3 R3, P0, R30, 0x30, RZ ;  /* 0x000000301e037810 */ /* 0x000fe20007f1e0ff */
[----:B------:R-:W-:Y:S01]  /*11140*/  ULDC.64 UR4, c[0x0][0xad8] ;  /* 0x0002b60000047ab9 */ /* 0x000fe20000000a00 */
[----:B-1---5:R-:W-:Y:S02]  /*11150*/  IMAD.MOV.U32 R4, RZ, RZ, R32 ;  /* 0x000000ffff047224 */ /* 0x022fe400078e0020 */
        /* <DEDUP_REMOVED lines=10> */
.L_x_12513:
[----:B------:R-:W-:Y:S05]  /*11200*/  BSYNC B1 ;  /* 0x0000000000017941 */ /* 0x000fea0003800000 */
.L_x_12512:
        /* <DEDUP_REMOVED lines=11> */
[----:B--2---:R-:W-:Y:S01]  /*112c0*/  LEA R6, P0, R4, UR4, 0x1 ;  /* 0x0000000404067c11 */ /* 0x004fe2000f8008ff */
[----:B------:R-:W-:-:S05]  /*112d0*/  IMAD.IADD R3, R5, 0x1, R3 ;  /* 0x0000000105037824 */ /* 0x000fca00078e0203 */
[----:B------:R-:W-:-:S05]  /*112e0*/  LEA.HI.X R7, R4, UR5, R3, 0x1, P0 ;  /* 0x0000000504077c11 */ /* 0x000fca00080f0c03 */
[----:B------:R3:W-:Y:S02]  /*112f0*/  STG.E.128 desc[UR40][R6.64], R12 ;  /* 0x0000000c06007986 */ /* 0x0007e4000c101d28 */
.L_x_12515:
[----:B------:R-:W-:Y:S05]  /*11300*/  BSYNC B1 ;  /* 0x0000000000017941 */ /* 0x000fea0003800000 */
.L_x_12514:
        /* <DEDUP_REMOVED lines=10> */
[----:B--23--:R-:W-:Y:S01]  /*113b0*/  LEA R6, P0, R4, UR4, 0x1 ;  /* 0x0000000404067c11 */ /* 0x00cfe2000f8008ff */
[----:B------:R-:W-:-:S05]  /*113c0*/  IMAD.IADD R3, R5, 0x1, R3 ;  /* 0x0000000105037824 */ /* 0x000fca00078e0203 */
[----:B------:R-:W-:-:S05]  /*113d0*/  LEA.HI.X R7, R4, UR5, R3, 0x1, P0 ;  /* 0x0000000504077c11 */ /* 0x000fca00080f0c03 */
[----:B------:R4:W-:Y:S01]  /*113e0*/  STG.E.128 desc[UR40][R6.64], R24 ;  /* 0x0000001806007986 */ /* 0x0009e2000c101d28 */
[----:B------:R-:W-:Y:S05]  /*113f0*/  BRA `(.L_x_12516) ;  /* 0x00000008003c7947 */ /* 0x000fea0003800000 */
.L_x_12508:
        /* <DEDUP_REMOVED lines=21> */
.L_x_12517:
[----:B------:R-:W2:Y:S04]  /*11550*/  LDL R15, [R1+0x34] ;  /* 0x00003400010f7983 */ /* 0x000ea80000100800 */
[----:B------:R-:W3:Y:S04]  /*11560*/  LDL R14, [R1+0x30] ;  /* 0x00003000010e7983 */ /* 0x000ee80000100800 */
[----:B------:R4:W5:Y:S01]  /*11570*/  LDL R13, [R1+0x3c] ;  /* 0x00003c00010d7983 */ /* 0x0009620000100800 */
[----:B------:R-:W-:Y:S01]  /*11580*/  BSSY B1, `(.L_x_12518) ;  /* 0x000001d000017945 */ /* 0x000fe20003800000 */
[----:B-1----:R-:W-:-:S02]  /*11590*/  SEL R11, R60, RZ, !P0 ;  /* 0x000000ff3c0b7207 */ /* 0x002fc40004000000 */
[----:B------:R-:W-:Y:S02]  /*115a0*/  SEL R10, R57, RZ, !P0 ;  /* 0x000000ff390a7207 */ /* 0x000fe40004000000 */
[----:B-----5:R-:W-:Y:S02]  /*115b0*/  SHF.R.S32.HI R8, RZ, 0x1f, R3 ;  /* 0x0000001fff087819 */ /* 0x020fe40000011403 */
[----:B--2---:R-:W-:Y:S02]  /*115c0*/  SHF.R.S32.HI R12, RZ, 0x1f, R15 ;  /* 0x0000001fff0c7819 */ /* 0x004fe4000001140f */
[----:B---3--:R-:W-:Y:S01]  /*115d0*/  SHF.R.S32.HI R9, RZ, 0x1f, R14 ;  /* 0x0000001fff097819 */ /* 0x008fe2000001140e */
[----:B----4-:R-:W-:Y:S06]  /*115e0*/  @P2 BRA `(.L_x_12519) ;  /* 0x0000000000582947 */ /* 0x010fec0003800000 */
[----:B0-----:R-:W0:Y:S02]  /*115f0*/  S2R R4, SR_TID.X ;  /* 0x0000000000047919 */ /* 0x001e240000002100 */
[----:B0-----:R-:W-:-:S04]  /*11600*/  IMAD R4, R13, 0xc0, R4 ;  /* 0x000000c00d047824 */ /* 0x001fc800078e0204 */
        /* <DEDUP_REMOVED lines=20> */
.L_x_12519:
[----:B------:R-:W-:Y:S05]  /*11750*/  BSYNC B1 ;  /* 0x0000000000017941 */ /* 0x000fea0003800000 */
.L_x_12518:
[----:B------:R-:W-:Y:S01]  /*11760*/  ULDC.64 UR4, c[0x0][0xaa0] ;  /* 0x0002a80000047ab9 */ /* 0x000fe20000000a00 */
[----:B0-----:R-:W-:Y:S01]  /*11770*/  IMAD.MOV.U32 R4, RZ, RZ, R15 ;  /* 0x000000ffff047224 */ /* 0x001fe200078e000f */
[----:B------:R-:W-:Y:S01]  /*11780*/  ULDC.64 UR6, c[0x0][0xae0] ;  /* 0x0002b80000067ab9 */ /* 0x000fe20000000a00 */
[----:B-1----:R-:W-:Y:S01]  /*11790*/  IMAD.MOV.U32 R5, RZ, RZ, R12 ;  /* 0x000000ffff057224 */ /* 0x002fe200078e000c */
[----:B------:R-:W-:Y:S01]  /*117a0*/  SHF.R.S32.HI R21, RZ, 0x1f, R20 ;  /* 0x0000001fff157819 */ /* 0x000fe20000011414 */
[----:B------:R-:W-:Y:S01]  /*117b0*/  IMAD R6, R8, UR4, RZ ;  /* 0x0000000408067c24 */ /* 0x000fe2000f8e02ff */
[----:B------:R-:W-:Y:S01]  /*117c0*/  BSSY B1, `(.L_x_12520) ;  /* 0x0000024000017945 */ /* 0x000fe20003800000 */
[----:B------:R-:W-:Y:S01]  /*117d0*/  IMAD.WIDE.U32 R4, R3, UR4, R4 ;  /* 0x0000000403047c25 */ /* 0x000fe2000f8e0004 */
[----:B------:R-:W-:Y:S02]  /*117e0*/  ULDC UR4, c[0x0][0xa8c] ;  /* 0x0002a30000047ab9 */ /* 0x000fe40000000800 */
[----:B------:R-:W-:Y:S01]  /*117f0*/  ISETP.GE.AND P0, PT, R15, UR4, PT ;  /* 0x000000040f007c0c */ /* 0x000fe2000bf06270 */
[----:B------:R-:W-:Y:S01]  /*11800*/  IMAD R3, R3, UR5, R6 ;  /* 0x0000000503037c24 */ /* 0x000fe2000f8e0206 */
[----:B------:R-:W-:Y:S01]  /*11810*/  ULDC.64 UR4, c[0x0][0xae8] ;  /* 0x0002ba0000047ab9 */ /* 0x000fe20000000a00 */
[----:B------:R-:W-:-:S02]  /*11820*/  VIADD R6, R20, 0x30 ;  /* 0x0000003014067836 */ /* 0x000fc40000000000 */
[----:B------:R-:W-:Y:S02]  /*11830*/  IMAD R7, R13, -0xc0, R0 ;  /* 0xffffff400d077824 */ /* 0x000fe400078e0200 */
[----:B------:R-:W-:Y:S02]  /*11840*/  VIADD R0, R20, 0x60 ;  /* 0x0000006014007836 */ /* 0x000fe40000000000 */
[----:B------:R-:W-:Y:S01]  /*11850*/  IMAD.IADD R5, R5, 0x1, R3 ;  /* 0x0000000105057824 */ /* 0x000fe200078e0203 */
[-C--:B------:R-:W-:Y:S01]  /*11860*/  ISETP.GE.OR P3, PT, R6, R7.reuse, P0 ;  /* 0x000000070600720c */ /* 0x080fe20000766670 */
[----:B------:R-:W-:Y:S01]  /*11870*/  VIADD R6, R20, 0x90 ;  /* 0x0000009014067836 */ /* 0x000fe20000000000 */
[-C--:B------:R-:W-:Y:S01]  /*11880*/  ISETP.GE.OR P1, PT, R0, R7.reuse, P0 ;  /* 0x000000070000720c */ /* 0x080fe20000726670 */
[----:B------:R-:W-:Y:S02]  /*11890*/  IMAD R3, R9, UR6, RZ ;  /* 0x0000000609037c24 */ /* 0x000fe4000f8e02ff */
[----:B------:R-:W-:Y:S01]  /*118a0*/  IMAD.WIDE.U32 R4, R14, UR6, R4 ;  /* 0x000000060e047c25 */ /* 0x000fe2000f8e0004 */
[----:B------:R-:W-:-:S02]  /*118b0*/  ISETP.GE.OR P2, PT, R6, R7, P0 ;  /* 0x000000070600720c */ /* 0x000fc40000746670 */
[----:B------:R-:W-:Y:S01]  /*118c0*/  ISETP.GE.OR P0, PT, R20, R7, P0 ;  /* 0x000000071400720c */ /* 0x000fe20000706670 */
[----:B------:R-:W-:Y:S02]  /*118d0*/  IMAD R3, R14, UR7, R3 ;  /* 0x000000070e037c24 */ /* 0x000fe4000f8e0203 */
[----:B------:R-:W-:Y:S02]  /*118e0*/  IMAD R0, R10, UR4, RZ ;  /* 0x000000040a007c24 */ /* 0x000fe4000f8e02ff */
[----:B------:R-:W-:Y:S02]  /*118f0*/  IMAD.IADD R5, R5, 0x1, R3 ;  /* 0x0000000105057824 */ /* 0x000fe400078e0203 */
[C---:B------:R-:W-:Y:S02]  /*11900*/  IMAD R3, R11.reuse, UR5, R0 ;  /* 0x000000050b037c24 */ /* 0x040fe4000f8e0200 */
[----:B------:R-:W-:-:S04]  /*11910*/  IMAD.WIDE.U32 R6, R11, UR4, R4 ;  /* 0x000000040b067c25 */ /* 0x000fc8000f8e0004 */
        /* <DEDUP_REMOVED lines=14> */
.L_x_12521:
[----:B------:R-:W-:Y:S05]  /*11a00*/  BSYNC B1 ;  /* 0x0000000000017941 */ /* 0x000fea0003800000 */
.L_x_12520:
        /* <DEDUP_REMOVED lines=15> */
.L_x_12523:
[----:B------:R-:W-:Y:S05]  /*11b00*/  BSYNC B1 ;  /* 0x0000000000017941 */ /* 0x000fea0003800000 */
.L_x_12522:
        /* <DEDUP_REMOVED lines=15> */
.L_x_12525:
[----:B------:R-:W-:Y:S05]  /*11c00*/  BSYNC B1 ;  /* 0x0000000000017941 */ /* 0x000fea0003800000 */
.L_x_12524:
        /* <DEDUP_REMOVED lines=14> */
.L_x_12516:
[----:B------:R-:W-:Y:S05]  /*11cf0*/  BSYNC B0 ;  /* 0x0000000000007941 */ /* 0x000fea0003800000 */
.L_x_12507:
[----:B------:R-:W-:Y:S02]  /*11d00*/  ULDC UR4, c[0x0][0xc14] ;  /* 0x0003050000047ab9 */ /* 0x000fe40000000800 */
[----:B------:R-:W-:-:S13]  /*11d10*/  ISETP.GE.AND P0, PT, R155, UR4, PT ;  /* 0x000000049b007c0c */ /* 0x000fda000bf06270 */
[----:B------:R-:W-:Y:S05]  /*11d20*/  @!P0 BRA `(.L_x_12526) ;  /* 0xfffffef000b88947 */ /* 0x000fea000383ffff */
[----:B------:R-:W-:Y:S05]  /*11d30*/  BRA `(.L_x_12371) ;  /* 0x0000004c00cc7947 */ /* 0x000fea0003800000 */
.L_x_12369:
[----:B------:R-:W-:-:S08]  /*11d40*/  NOP ;  /* 0x0000000000007918 */ /* 0x000fd00000000000 */
[----:B--2---:R-:W0:-:S00]  /*11d50*/  USETMAXREG.DEALLOC.CTAPOOL 0x20 ;  /* 0x00000020000079c8 */ /* 0x004e0000080e0500 */
        /* <DEDUP_REMOVED lines=61> */
.L_x_12531:
        /* <DEDUP_REMOVED lines=14> */
.L_x_12530:
[----:B------:R-:W-:Y:S05]  /*12210*/  BSYNC B0 ;  /* 0x0000000000007941 */ /* 0x000fea0003800000 */
.L_x_12529:
        /* <DEDUP_REMOVED lines=26> */
.L_x_12527:
        /* <DEDUP_REMOVED lines=21> */
.L_x_12532:
        /* <DEDUP_REMOVED lines=58> */
.L_x_12528:
[----:B------:R-:W-:Y:S02]  /*128b0*/  IMAD.MOV.U32 R17, RZ, RZ, RZ ;  /* 0x000000ffff117224 */ /* 0x000fe400078e00ff */
[----:B------:R-:W-:Y:S02]  /*128c0*/  IMAD.U32 R16, RZ, RZ, UR6 ;  /* 0x00000006ff107e24 */ /* 0x000fe4000f8e00ff */
[----:B------:R-:W-:-:S07]  /*128d0*/  IMAD.MOV.U32 R18, RZ, RZ, RZ ;  /* 0x000000ffff127224 */ /* 0x000fce00078e00ff */
.L_x_12533:
        /* <DEDUP_REMOVED lines=18> */
.L_x_12618:
[----:B--2---:R-:W2:Y:S02]  /*12a00*/  LDC.64 R2, c[0x0][0xc60] ;  /* 0x00031800ff027b82 */ /* 0x004ea40000000a00 */
[----:B--2---:R-:W-:-:S05]  /*12a10*/  IMAD.WIDE R2, R19, 0x4, R2 ;  /* 0x0000000413027825 */ /* 0x004fca00078e0202 */
[----:B------:R-:W0:Y:S01]  /*12a20*/  LDG.E R29, desc[UR40][R2.64] ;  /* 0x00000028021d7981 */ /* 0x000e22000c1e1900 */
[----:B------:R-:W-:Y:S05]  /*12a30*/  YIELD ;  /* 0x0000000000007946 */ /* 0x000fea0003800000 */
[----:B------:R-:W-:Y:S01]  /*12a40*/  ULDC.64 UR4, c[0x0][0xa28] ;  /* 0x00028a0000047ab9 */ /* 0x000fe20000000a00 */
[----:B------:R-:W-:Y:S01]  /*12a50*/  IMAD.MOV.U32 R10, RZ, RZ, RZ ;  /* 0x000000ffff0a7224 */ /* 0x000fe200078e00ff */
[----:B------:R-:W-:Y:S01]  /*12a60*/  ISETP.NE.U32.AND P1, PT, RZ, UR4, PT ;  /* 0x00000004ff007c0c */ /* 0x000fe2000bf25070 */
[----:B------:R-:W-:Y:S01]  /*12a70*/  ULDC.64 UR8, c[0x0][0xa08] ;  /* 0x0002820000087ab9 */ /* 0x000fe20000000a00 */
[----:B------:R-:W-:-:S02]  /*12a80*/  ULDC.64 UR10, c[0x0][0xa10] ;  /* 0x00028400000a7ab9 */ /* 0x000fc40000000a00 */
[----:B------:R-:W-:Y:S02]  /*12a90*/  ISETP.NE.AND.EX P1, PT, RZ, UR5, PT, P1 ;  /* 0x00000005ff007c0c */ /* 0x000fe4000bf25310 */
[----:B0-----:R-:W-:Y:S01]  /*12aa0*/  SHF.R.S32.HI R0, RZ, 0x1f, R29 ;  /* 0x0000001fff007819 */ /* 0x001fe2000001141d */
        /* <DEDUP_REMOVED lines=43> */
[----:B------:R-:W2:Y:S04]  /*12d60*/  LDG.E R13, desc[UR40][R2.64] ;  /* 0x00000028020d7981 */ /* 0x000ea8000c1e1900 */
[----:B-----5:R-:W2:Y:S02]  /*12d70*/  LDG.E R10, desc[UR40][R2.64+0x4] ;  /* 0x00000428020a7981 */ /* 0x020ea4000c1e1900 */
[----:B--2---:R-:W-:-:S07]  /*12d80*/  IMAD.IADD R10, R10, 0x1, -R13 ;  /* 0x000000010a0a7824 */ /* 0x004fce00078e0a0d */
.L_x_12535:
[----:B------:R-:W-:Y:S01]  /*12d90*/  IMAD.MOV.U32 R23, RZ, RZ, RZ ;  /* 0x000000ffff177224 */ /* 0x000fe200078e00ff */
[----:B------:R-:W-:Y:S01]  /*12da0*/  ULDC.64 UR4, c[0x0][0xa20] ;  /* 0x0002880000047ab9 */ /* 0x000fe20000000a00 */
[----:B------:R-:W-:-:S04]  /*12db0*/  IMAD.MOV.U32 R8, RZ, RZ, RZ ;  /* 0x000000ffff087224 */ /* 0x000fc800078e00ff */
[----:B------:R-:W2:Y:S04]  /*12dc0*/  @P3 LDG.E R23, desc[UR40][R6.64] ;  /* 0x0000002806173981 */ /* 0x000ea8000c1e1900 */
[----:B------:R0:W5:Y:S01]  /*12dd0*/  @P1 LDG.E R8, desc[UR40][R4.64] ;  /* 0x0000002804081981 */ /* 0x000162000c1e1900 */
[----:B------:R-:W-:-:S04]  /*12de0*/  ISETP.NE.U32.AND P0, PT, RZ, UR4, PT ;  /* 0x00000004ff007c0c */ /* 0x000fc8000bf05070 */
[----:B------:R-:W-:Y:S01]  /*12df0*/  ISETP.NE.AND.EX P0, PT, RZ, UR5, PT, P0 ;  /* 0x00000005ff007c0c */ /* 0x000fe2000bf05300 */
[----:B--2--5:R-:W-:-:S12]  /*12e00*/  IMAD.IADD R23, R23, 0x1, R0 ;  /* 0x0000000117177824 */ /* 0x024fd800078e0200 */
[----:B0-----:R-:W-:Y:S05]  /*12e10*/  @!P0 BRA `(.L_x_12536) ;  /* 0x0000000000108947 */ /* 0x001fea0003800000 */
[----:B------:R-:W-:-:S04]  /*12e20*/  IADD3 R2, P0, R14, UR4, RZ ;  /* 0x000000040e027c10 */ /* 0x000fc8000ff1e0ff */
[----:B------:R-:W-:-:S05]  /*12e30*/  IADD3.X R3, R12, UR5, RZ, P0, !PT ;  /* 0x000000050c037c10 */ /* 0x000fca00087fe4ff */
[----:B------:R0:W5:Y:S01]  /*12e40*/  LDG.E R11, desc[UR40][R2.64] ;  /* 0x00000028020b7981 */ /* 0x000162000c1e1900 */
[----:B------:R-:W-:Y:S05]  /*12e50*/  BRA `(.L_x_12537) ;  /* 0x0000000000107947 */ /* 0x000fea0003800000 */
.L_x_12536:
[----:B------:R-:W-:Y:S05]  /*12e60*/  @!P3 BRA `(.L_x_12537) ;  /* 0x00000000000cb947 */ /* 0x000fea0003800000 */
[----:B------:R-:W2:Y:S04]  /*12e70*/  LDG.E R2, desc[UR40][R6.64] ;  /* 0x0000002806027981 */ /* 0x000ea8000c1e1900 */
[----:B------:R-:W2:Y:S02]  /*12e80*/  LDG.E R11, desc[UR40][R6.64+0x4] ;  /* 0x00000428060b7981 */ /* 0x000ea4000c1e1900 */
[----:B--2---:R-:W-:-:S07]  /*12e90*/  IMAD.IADD R11, R11, 0x1, -R2 ;  /* 0x000000010b0b7824 */ /* 0x004fce00078e0a02 */
.L_x_12537:
[----:B0-----:R-:W2:Y:S04]  /*12ea0*/  @P1 LDG.E R3, desc[UR40][R4.64] ;  /* 0x0000002804031981 */ /* 0x001ea8000c1e1900 */
[----:B------:R-:W2:Y:S01]  /*12eb0*/  @P1 LDG.E R2, desc[UR40][R4.64+0x4] ;  /* 0x0000042804021981 */ /* 0x000ea2000c1e1900 */
[----:B-----5:R-:W-:Y:S01]  /*12ec0*/  IMAD.IADD R0, R11, 0x1, -R0 ;  /* 0x000000010b007824 */ /* 0x020fe200078e0a00 */
[----:B------:R-:W-:Y:S01]  /*12ed0*/  BSSY B0, `(.L_x_12538) ;  /* 0x00000b7000007945 */ /* 0x000fe20003800000 */
[----:B------:R-:W-:Y:S01]  /*12ee0*/  PLOP3.LUT P2, PT, PT, PT, PT, 0x80, 0x0 ;  /* 0x000000000000781c */ /* 0x000fe20003f4f070 */
[----:B--2---:R-:W-:Y:S02]  /*12ef0*/  @P1 IMAD.IADD R9, R2, 0x1, -R3 ;  /* 0x0000000102091824 */ /* 0x004fe400078e0a03 */
[----:B------:R-:W-:-:S02]  /*12f00*/  IMAD R3, R17, 0xc0, RZ ;  /* 0x000000c011037824 */ /* 0x000fc400078e02ff */
[----:B------:R-:W-:-:S03]  /*12f10*/  IMAD.IADD R2, R0, 0x1, R9 ;  /* 0x0000000100027824 */ /* 0x000fc600078e0209 */
        /* <DEDUP_REMOVED lines=9> */
[----:B------:R-:W-:-:S05]  /*12fb0*/  VIMNMX R12, R2, R3, PT ;  /* 0x00000003020c7248 */ /* 0x000fca0003fe0100 */
[--C-:B------:R-:W-:Y:S01]  /*12fc0*/  IMAD R2, R12, 0x80, -R0.reuse ;  /* 0x000000800c027824 */ /* 0x100fe200078e0a00 */
[----:B------:R0:W-:Y:S01]  /*12fd0*/  STL [R1], R12 ;  /* 0x0000000c01007387 */ /* 0x0001e20000100800 */
[----:B------:R-:W-:-:S03]  /*12fe0*/  IMAD.MOV R0, RZ, RZ, -R0 ;  /* 0x000000ffff007224 */ /* 0x000fc600078e0a00 */
[----:B------:R-:W-:Y:S02]  /*12ff0*/  VIMNMX R9, R2, R9, PT ;  /* 0x0000000902097248 */ /* 0x000fe40003fe0100 */
[----:B------:R-:W-:-:S04]  /*13000*/  VIMNMX R2, RZ, R0, !PT ;  /* 0x00000000ff027248 */ /* 0x000fc80007fe0100 */
[----:B------:R-:W-:Y:S02]  /*13010*/  ISETP.GT.AND P0, PT, R9, R2, PT ;  /* 0x000000020900720c */ /* 0x000fe40003f04270 */
[----:B------:R-:W-:-:S11]  /*13020*/  SHF.R.U32.HI R2, RZ, 0x7, R2 ;  /* 0x00000007ff027819 */ /* 0x000fd60000011602 */
[----:B------:R-:W-:-:S05]  /*13030*/  @P0 VIADD R0, R9, 0x7f ;  /* 0x0000007f09000836 */ /* 0x000fca0000000000 */
[----:B------:R-:W-:-:S04]  /*13040*/  @P0 SHF.R.S32.HI R3, RZ, 0x1f, R0 ;  /* 0x0000001fff030819 */ /* 0x000fc80000011400 */
[----:B------:R-:W-:Y:S01]  /*13050*/  @P0 LEA.HI R0, R3, R0, RZ, 0x7 ;  /* 0x0000000003000211 */ /* 0x000fe200078f38ff */
[----:B------:R-:W-:-:S03]  /*13060*/  IMAD.MOV.U32 R3, RZ, RZ, R2 ;  /* 0x000000ffff037224 */ /* 0x000fc600078e0002 */
        /* <DEDUP_REMOVED lines=8> */
[----:B------:R-:W2:Y:S01]  /*130f0*/  @P0 LDC R7, c[0x0][0x430] ;  /* 0x00010c00ff070b82 */ /* 0x000ea20000000800 */
[----:B0-----:R-:W-:-:S05]  /*13100*/  @P0 IMAD.HI.U32 R4, R18, R5, RZ ;  /* 0x0000000512040227 */ /* 0x001fca00078e00ff */
[----:B--2---:R-:W-:Y:S02]  /*13110*/  @P0 SHF.R.U32.HI R0, RZ, R7, R4 ;  /* 0x00000007ff000219 */ /* 0x004fe40000011604 */
[----:B------:R-:W-:Y:S01]  /*13120*/  SEL R4, R29, RZ, !P1 ;  /* 0x000000ff1d047207 */ /* 0x000fe20004800000 */
[----:B------:R-:W-:Y:S06]  /*13130*/  BRA.DIV UR4, `(.L_x_12540) ;  /* 0x0000004a046c7947 */ /* 0x000fec000b800000 */
.L_x_12688:
[----:B------:R-:W-:-:S03]  /*13140*/  UMOV UR4, 0xffffffff ;  /* 0xffffffff00047882 */ /* 0x000fc60000000000 */
[----:B------:R-:W-:Y:S05]  /*13150*/  BRA.DIV UR4, `(.L_x_12541) ;  /* 0x0000004a04987947 */ /* 0x000fea000b800000 */
[----:B------:R-:W-:-:S13]  /*13160*/  ELECT P6, URZ, PT ;  /* 0x00000000003f782f */ /* 0x000fda00038c0000 */
.L_x_12691:
        /* <DEDUP_REMOVED lines=12> */
.L_x_12692:
[----:B------:R-:W-:Y:S05]  /*13230*/  BSYNC B1 ;  /* 0x0000000000017941 */ /* 0x000fea0003800000 */
.L_x_12542:
[----:B------:R-:W-:Y:S04]  /*13240*/  BSSY B1, `(.L_x_12544) ;  /* 0x0000037000017945 */ /* 0x000fe80003800000 */
[----:B------:R-:W-:Y:S05]  /*13250*/  @!P6 BRA `(.L_x_12545) ;  /* 0x0000000000d4e947 */ /* 0x000fea0003800000 */
[----:B0-----:R-:W-:Y:S01]  /*13260*/  IMAD R5, R25, 0x8, R6 ;  /* 0x0000000819057824 */ /* 0x001fe200078e0206 */
[----:B------:R-:W-:-:S04]  /*13270*/  SHF.L.U32 R10, R26, 0x1f, RZ ;  /* 0x0000001f1a0a7819 */ /* 0x000fc800000006ff */
[----:B------:R-:W0:Y:S02]  /*13280*/  SYNCS.PHASECHK.TRANS64.TRYWAIT P0, [R5+URZ+0x168a0], R10 ;  /* 0x0168a00a050075a7 */ /* 0x000e24000800017f */
[----:B0-----:R-:W-:Y:S05]  /*13290*/  @!P0 BRA `(.L_x_12546) ;  /* 0x00000048007c8947 */ /* 0x001fea0003800000 */
.L_x_12693:
        /* <DEDUP_REMOVED lines=9> */
.L_x_12547:
        /* <DEDUP_REMOVED lines=18> */
.L_x_12694:
[----:B------:R-:W-:Y:S01]  /*13450*/  IMAD.SHL.U32 R9, R25, 0x2000, RZ ;  /* 0x0000200019097824 */ /* 0x000fe200078e00ff */
[----:B------:R-:W-:Y:S06]  /*13460*/  @P1 BRA `(.L_x_12549) ;  /* 0x0000000000141947 */ /* 0x000fec0003800000 */
[----:B------:R-:W-:Y:S01]  /*13470*/  ISETP.NE.AND P0, PT, R28, RZ, PT ;  /* 0x000000ff1c00720c */ /* 0x000fe20003f05270 */
[----:B0--3--:R-:W-:-:S04]  /*13480*/  IMAD.MOV.U32 R10, RZ, RZ, 0x4000 ;  /* 0x00004000ff0a7424 */ /* 0x009fc800078e00ff */
[----:B------:R4:W-:Y:S08]  /*13490*/  SYNCS.ARRIVE.TRANS64 RZ, [R5+URZ+0x168b0], R10 ;  /* 0x0168b00a05ff79a7 */ /* 0x0009f0000800003f */
[----:B------:R-:W-:Y:S05]  /*134a0*/  @!P0 BRA `(.L_x_12549) ;  /* 0x0000000000048947 */ /* 0x000fea0003800000 */
[----:B------:R-:W-:Y:S01]  /*134b0*/  BPT.TRAP 0x1 ;  /* 0x000000040000795c */ /* 0x000fe20000300000 */
.L_x_12549:
        /* <DEDUP_REMOVED lines=15> */
.L_x_12545:
[----:B------:R-:W-:Y:S05]  /*135b0*/  BSYNC B1 ;  /* 0x0000000000017941 */ /* 0x000fea0003800000 */
.L_x_12544:
        /* <DEDUP_REMOVED lines=9> */
.L_x_12556:
[----:B------:R-:W-:Y:S05]  /*13650*/  YIELD ;  /* 0x0000000000007946 */ /* 0x000fea0003800000 */
[----:B------:R-:W-:Y:S04]  /*13660*/  BSSY B1, `(.L_x_12550) ;  /* 0x0000034000017945 */ /* 0x000fe80003800000 */
[----:B------:R-:W-:Y:S05]  /*13670*/  @!P6 BRA `(.L_x_12551) ;  /* 0x0000000000c8e947 */ /* 0x000fea0003800000 */
[----:B------:R-:W-:Y:S01]  /*13680*/  IMAD R10, R25, 0x8, R6 ;  /* 0x00000008190a7824 */ /* 0x000fe200078e0206 */
[----:B------:R-:W-:-:S04]  /*13690*/  SHF.L.U32 R5, R26, 0x1f, RZ ;  /* 0x0000001f1a057819 */ /* 0x000fc800000006ff */
[----:B------:R-:W0:Y:S02]  /*136a0*/  SYNCS.PHASECHK.TRANS64.TRYWAIT P0, [R10+URZ+0x168a0], R5 ;  /* 0x0168a0050a0075a7 */ /* 0x000e24000800017f */
[----:B0-----:R-:W-:Y:S05]  /*136b0*/  @!P0 BRA `(.L_x_12552) ;  /* 0x00000044009c8947 */ /* 0x001fea0003800000 */
.L_x_12695:
        /* <DEDUP_REMOVED lines=9> */
.L_x_12553:
        /* <DEDUP_REMOVED lines=17> */
.L_x_12696:
[----:B------:R-:W-:Y:S05]  /*13860*/  @P0 BRA `(.L_x_12555) ;  /* 0x0000000000140947 */ /* 0x000fea0003800000 */
[----:B------:R-:W-:Y:S01]  /*13870*/  ISETP.NE.AND P1, PT, R28, RZ, PT ;  /* 0x000000ff1c00720c */ /* 0x000fe20003f25270 */
[----:B0-2---:R-:W-:-:S04]  /*13880*/  IMAD.MOV.U32 R5, RZ, RZ, 0x4000 ;  /* 0x00004000ff057424 */ /* 0x005fc800078e00ff */
[----:B------:R3:W-:Y:S08]  /*13890*/  SYNCS.ARRIVE.TRANS64 RZ, [R10+URZ+0x168b0], R5 ;  /* 0x0168b0050aff79a7 */ /* 0x0007f0000800003f */
[----:B------:R-:W-:Y:S05]  /*138a0*/  @!P1 BRA `(.L_x_12555) ;  /* 0x0000000000049947 */ /* 0x000fea0003800000 */
[----:B------:R-:W-:Y:S01]  /*138b0*/  BPT.TRAP 0x1 ;  /* 0x000000040000795c */ /* 0x000fe20000300000 */
.L_x_12555:
        /* <DEDUP_REMOVED lines=14> */
.L_x_12551:
[----:B------:R-:W-:Y:S05]  /*139a0*/  BSYNC B1 ;  /* 0x0000000000017941 */ /* 0x000fea0003800000 */
.L_x_12550:
        /* <DEDUP_REMOVED lines=9> */
.L_x_12539:
[----:B------:R-:W-:Y:S05]  /*13a40*/  BSYNC B0 ;  /* 0x0000000000007941 */ /* 0x000fea0003800000 */
.L_x_12538:
[----:B------:R-:W2:Y:S01]  /*13a50*/  LDL R5, [R1] ;  /* 0x0000000001057983 */ /* 0x000ea20000100800 */
        /* <DEDUP_REMOVED lines=20> */
.L_x_12558:
        /* <DEDUP_REMOVED lines=22> */
.L_x_12560:
        /* <DEDUP_REMOVED lines=19> */
.L_x_12562:
        /* <DEDUP_REMOVED lines=16> */
.L_x_12561:
[----:B------:R-:W2:Y:S01]  /*13f30*/  LDL.LU R2, [R1+0x4] ;  /* 0x0000040001027983 */ /* 0x000ea20000300800 */
        /* <DEDUP_REMOVED lines=27> */
.L_x_12563:
        /* <DEDUP_REMOVED lines=19> */
.L_x_12699:
[----:B------:R-:W-:Y:S01]  /*14220*/  UMOV UR4, 0xffffffff ;  /* 0xffffffff00047882 */ /* 0x000fe20000000000 */
[----:B------:R-:W-:Y:S02]  /*14230*/  SHF.R.S32.HI R12, RZ, 0x1f, R6 ;  /* 0x0000001fff0c7819 */ /* 0x000fe40000011406 */
[----:B------:R-:W-:Y:S05]  /*14240*/  BRA.DIV UR4, `(.L_x_12565) ;  /* 0x0000003e04147947 */ /* 0x000fea000b800000 */
[----:B------:R-:W-:-:S13]  /*14250*/  ELECT P6, URZ, PT ;  /* 0x00000000003f782f */ /* 0x000fda00038c0000 */
.L_x_12702:
        /* <DEDUP_REMOVED lines=21> */
.L_x_12567:
[----:B------:R-:W-:Y:S01]  /*143b0*/  IMAD R5, R22, 0x8, R27 ;  /* 0x0000000816057824 */ /* 0x000fe200078e021b */
[----:B------:R-:W-:-:S04]  /*143c0*/  SHF.L.U32 R4, R24, 0x1f, RZ ;  /* 0x0000001f18047819 */ /* 0x000fc800000006ff */
[----:B------:R-:W2:Y:S02]  /*143d0*/  SYNCS.PHASECHK.TRANS64.TRYWAIT P0, [R5+URZ+0x16840], R4 ;  /* 0x01684004050075a7 */ /* 0x000ea4000800017f */
[----:B--2---:R-:W-:Y:S05]  /*143e0*/  @!P0 BRA `(.L_x_12568) ;  /* 0x0000003800cc8947 */ /* 0x004fea0003800000 */
.L_x_12703:
        /* <DEDUP_REMOVED lines=9> */
.L_x_12569:
        /* <DEDUP_REMOVED lines=17> */
.L_x_12566:
        /* <DEDUP_REMOVED lines=27> */
.L_x_12704:
[----:B------:R-:W-:Y:S05]  /*14740*/  BSYNC B0 ;  /* 0x0000000000007941 */ /* 0x000fea0003800000 */
.L_x_12570:
[----:B------:R-:W2:Y:S01]  /*14750*/  LDL R5, [R1] ;  /* 0x0000000001057983 */ /* 0x000ea20000100800 */
[----:B------:R-:W-:Y:S01]  /*14760*/  BSSY B0, `(.L_x_12572) ;  /* 0x0000127000007945 */ /* 0x000fe20003800000 */
[----:B--2---:R-:W-:-:S13]  /*14770*/  ISETP.GE.AND P0, PT, R5, 0x2, PT ;  /* 0x000000020500780c */ /* 0x004fda0003f06270 */
[----:B------:R-:W-:Y:S05]  /*14780*/  @!P0 BRA `(.L_x_12573) ;  /* 0x0000001000908947 */ /* 0x000fea0003800000 */
[C---:B0-----:R-:W-:Y:S01]  /*14790*/  LOP3.LUT R4, R5.reuse, 0x1, RZ, 0xc0, !PT ;  /* 0x0000000105047812 */ /* 0x041fe200078ec0ff */
[----:B------:R-:W-:Y:S01]  /*147a0*/  VIADD R11, R5, 0xfffffffe ;  /* 0xfffffffe050b7836 */ /* 0x000fe20000000000 */
[----:B------:R-:W-:Y:S02]  /*147b0*/  BSSY B1, `(.L_x_12574) ;  /* 0x0000064000017945 */ /* 0x000fe40003800000 */
        /* <DEDUP_REMOVED lines=33> */
.L_x_12578:
[----:B0-----:R-:W-:Y:S01]  /*149d0*/  IMAD R3, R10, 0x8, R27 ;  /* 0x000000080a037824 */ /* 0x001fe200078e021b */
[----:B------:R-:W-:-:S04]  /*149e0*/  SHF.L.U32 R2, R13, 0x1f, RZ ;  /* 0x0000001f0d027819 */ /* 0x000fc800000006ff */
[----:B------:R-:W0:Y:S02]  /*149f0*/  SYNCS.PHASECHK.TRANS64.TRYWAIT P0, [R3+URZ+0x16840], R2 ;  /* 0x01684002030075a7 */ /* 0x000e24000800017f */
[----:B0-----:R-:W-:Y:S05]  /*14a00*/  @!P0 BRA `(.L_x_12579) ;  /* 0x00000034006c8947 */ /* 0x001fea0003800000 */
.L_x_12705:
        /* <DEDUP_REMOVED lines=9> */
.L_x_12580:
        /* <DEDUP_REMOVED lines=21> */
.L_x_12706:
[----:B------:R-:W-:Y:S05]  /*14bf0*/  @P1 BRA `(.L_x_12582) ;  /* 0x0000000000181947 */ /* 0x000fea0003800000 */
[----:B------:R-:W-:Y:S01]  /*14c00*/  ISETP.NE.AND P0, PT, R28, RZ, PT ;  /* 0x000000ff1c00720c */ /* 0x000fe20003f05270 */
[----:B0-----:R-:W-:Y:S02]  /*14c10*/  IMAD R2, R22, 0x8, R27 ;  /* 0x0000000816027824 */ /* 0x001fe400078e021b */
[----:B------:R-:W-:-:S04]  /*14c20*/  IMAD.MOV.U32 R3, RZ, RZ, 0x4000 ;  /* 0x00004000ff037424 */ /* 0x000fc800078e00ff */
[----:B------:R2:W-:Y:S06]  /*14c30*/  SYNCS.ARRIVE.TRANS64 RZ, [R2+URZ+0x16850], R3 ;  /* 0x0168500302ff79a7 */ /* 0x0005ec000800003f */
[----:B------:R-:W-:Y:S05]  /*14c40*/  @!P0 BRA `(.L_x_12582) ;  /* 0x0000000000048947 */ /* 0x000fea0003800000 */
[----:B------:R-:W-:Y:S01]  /*14c50*/  BPT.TRAP 0x1 ;  /* 0x000000040000795c */ /* 0x000fe20000300000 */
.L_x_12582:
        /* <DEDUP_REMOVED lines=20> */
.L_x_12577:
[----:B------:R-:W-:Y:S05]  /*14da0*/  BSYNC B2 ;  /* 0x0000000000027941 */ /* 0x000fea0003800000 */
.L_x_12576:
[----:B------:R-:W2:Y:S01]  /*14db0*/  LDL.LU R2, [R1] ;  /* 0x0000000001027983 */ /* 0x000ea20000300800 */
[----:B------:R-:W-:Y:S02]  /*14dc0*/  IMAD.MOV.U32 R22, RZ, RZ, R10 ;  /* 0x000000ffff167224 */ /* 0x000fe400078e000a */
[----:B------:R-:W-:Y:S02]  /*14dd0*/  IMAD.MOV.U32 R24, RZ, RZ, R13 ;  /* 0x000000ffff187224 */ /* 0x000fe400078e000d */
[----:B--2---:R-:W-:-:S07]  /*14de0*/  VIADD R9, R2, 0xfffffffd ;  /* 0xfffffffd02097836 */ /* 0x004fce0000000000 */
.L_x_12575:
[----:B------:R-:W-:Y:S05]  /*14df0*/  BSYNC B1 ;  /* 0x0000000000017941 */ /* 0x000fea0003800000 */
.L_x_12574:
[----:B------:R-:W-:-:S13]  /*14e00*/  ISETP.NE.AND P0, PT, R11, RZ, PT ;  /* 0x000000ff0b00720c */ /* 0x000fda0003f05270 */
[----:B------:R-:W-:Y:S05]  /*14e10*/  @!P0 BRA `(.L_x_12573) ;  /* 0x0000000800ec8947 */ /* 0x000fea0003800000 */
[----:B------:R-:W-:-:S07]  /*14e20*/  IMAD.MOV.U32 R4, RZ, RZ, R8 ;  /* 0x000000ffff047224 */ /* 0x000fce00078e0008 */
.L_x_12597:
        /* <DEDUP_REMOVED lines=31> */
.L_x_12585:
[----:B------:R-:W-:Y:S01]  /*15020*/  IMAD R3, R10, 0x8, R27 ;  /* 0x000000080a037824 */ /* 0x000fe200078e021b */
[----:B------:R-:W-:-:S04]  /*15030*/  SHF.L.U32 R2, R11, 0x1f, RZ ;  /* 0x0000001f0b027819 */ /* 0x000fc800000006ff */
[----:B------:R-:W2:Y:S02]  /*15040*/  SYNCS.PHASECHK.TRANS64.TRYWAIT P0, [R3+URZ+0x16840], R2 ;  /* 0x01684002030075a7 */ /* 0x000ea4000800017f */
[----:B--2---:R-:W-:Y:S05]  /*15050*/  @!P0 BRA `(.L_x_12586) ;  /* 0x0000003000008947 */ /* 0x004fea0003800000 */
.L_x_12707:
        /* <DEDUP_REMOVED lines=9> */
.L_x_12587:
        /* <DEDUP_REMOVED lines=21> */
.L_x_12708:
[----:B------:R-:W-:Y:S05]  /*15240*/  @P0 BRA `(.L_x_12589) ;  /* 0x0000000000140947 */ /* 0x000fea0003800000 */
[----:B------:R-:W-:Y:S01]  /*15250*/  ISETP.NE.AND P1, PT, R28, RZ, PT ;  /* 0x000000ff1c00720c */ /* 0x000fe20003f25270 */
[----:B------:R-:W-:-:S04]  /*15260*/  IMAD.MOV.U32 R2, RZ, RZ, 0x4000 ;  /* 0x00004000ff027424 */ /* 0x000fc800078e00ff */
[----:B------:R2:W-:Y:S08]  /*15270*/  SYNCS.ARRIVE.TRANS64 RZ, [R3+URZ+0x50], R2 ;  /* 0x0000500203ff79a7 */ /* 0x0005f0000800003f */
[----:B------:R-:W-:Y:S05]  /*15280*/  @!P1 BRA `(.L_x_12589) ;  /* 0x0000000000049947 */ /* 0x000fea0003800000 */
[----:B------:R-:W-:Y:S01]  /*15290*/  BPT.TRAP 0x1 ;  /* 0x000000040000795c */ /* 0x000fe20000300000 */
.L_x_12589:
        /* <DEDUP_REMOVED lines=19> */
.L_x_12584:
[----:B------:R-:W-:Y:S05]  /*153d0*/  BSYNC B1 ;  /* 0x0000000000017941 */ /* 0x000fea0003800000 */
.L_x_12583:
        /* <DEDUP_REMOVED lines=30> */
.L_x_12592:
[----:B--2---:R-:W-:Y:S01]  /*155c0*/  IMAD R2, R22, 0x8, R27 ;  /* 0x0000000816027824 */ /* 0x004fe200078e021b */
[----:B------:R-:W-:-:S04]  /*155d0*/  SHF.L.U32 R3, R24, 0x1f, RZ ;  /* 0x0000001f18037819 */ /* 0x000fc800000006ff */
[----:B------:R-:W2:Y:S02]  /*155e0*/  SYNCS.PHASECHK.TRANS64.TRYWAIT P0, [R2+URZ+0x16840], R3 ;  /* 0x01684003020075a7 */ /* 0x000ea4000800017f */
[----:B--2---:R-:W-:Y:S05]  /*155f0*/  @!P0 BRA `(.L_x_12593) ;  /* 0x0000002800c08947 */ /* 0x004fea0003800000 */
.L_x_12709:
        /* <DEDUP_REMOVED lines=9> */
.L_x_12594:
        /* <DEDUP_REMOVED lines=15> */
[----:B------:R-:W-:Y:S02]  /*15780*/  ULEA UR11, UR11, UR4, 0x7 ;  /* 0x000000040b0b7291 */ /* 0x000fe4000f8e383f */
[----:B------:R-:W-:Y:S01]  /*15790*/  UIADD3 UR8, UR8, 0xe400, URZ ;  /* 0x0000e40008087890 */ /* 0x000fe2000fffe03f */
[----:B------:R-:W-:-:S05]  /*157a0*/  UMOV UR4, 0x0 ;  /* 0x0000000000047882 */ /* 0x000fca0000000000 */
[----:B------:R-:W-:-:S09]  /*157b0*/  UIADD3 UR9, UR9, 0x30, URZ ;  /* 0x0000003009097890 */ /* 0x000fd2000fffe03f */
[----:B------:R0:W-:Y:S01]  /*157c0*/  UTMALDG.4D [UR8], [UR6], desc[UR4] ;  /* 0x00000408060075b4 */ /* 0x0001e20008019000 */
[----:B------:R-:W2:Y:S02]  /*157d0*/  SYNCS.PHASECHK.TRANS64.TRYWAIT P1, [R2+URZ+0x60], R11 ;  /* 0x0000600b020075a7 */ /* 0x000ea4000802017f */
[----:B0-2---:R-:W-:Y:S05]  /*157e0*/  @!P1 BRA `(.L_x_12595) ;  /* 0x0000002800589947 */ /* 0x005fea0003800000 */
.L_x_12710:
[----:B------:R-:W-:Y:S05]  /*157f0*/  @P0 BRA `(.L_x_12596) ;  /* 0x0000000000140947 */ /* 0x000fea0003800000 */
[----:B------:R-:W-:Y:S01]  /*15800*/  ISETP.NE.AND P1, PT, R28, RZ, PT ;  /* 0x000000ff1c00720c */ /* 0x000fe20003f25270 */
[----:B------:R-:W-:-:S04]  /*15810*/  IMAD.MOV.U32 R3, RZ, RZ, 0x4000 ;  /* 0x00004000ff037424 */ /* 0x000fc800078e00ff */
[----:B------:R2:W-:Y:S08]  /*15820*/  SYNCS.ARRIVE.TRANS64 RZ, [R2+URZ+0x50], R3 ;  /* 0x0000500302ff79a7 */ /* 0x0005f0000800003f */
[----:B------:R-:W-:Y:S05]  /*15830*/  @!P1 BRA `(.L_x_12596) ;  /* 0x0000000000049947 */ /* 0x000fea0003800000 */
[----:B------:R-:W-:Y:S01]  /*15840*/  BPT.TRAP 0x1 ;  /* 0x000000040000795c */ /* 0x000fe20000300000 */
.L_x_12596:
        /* <DEDUP_REMOVED lines=19> */
.L_x_12591:
[----:B------:R-:W-:Y:S05]  /*15980*/  BSYNC B1 ;  /* 0x0000000000017941 */ /* 0x000fea0003800000 */
.L_x_12590:
[C---:B------:R-:W-:Y:S01]  /*15990*/  ISETP.GT.AND P0, PT, R9.reuse, 0x1, PT ;  /* 0x000000010900780c */ /* 0x040fe20003f04270 */
[----:B0-2---:R-:W-:-:S04]  /*159a0*/  VIADD R2, R9, 0xfffffffe ;  /* 0xfffffffe09027836 */ /* 0x005fc80000000000 */
[----:B------:R-:W-:-:S08]  /*159b0*/  IMAD.MOV.U32 R9, RZ, RZ, R2 ;  /* 0x000000ffff097224 */ /* 0x000fd000078e0002 */
[----:B------:R-:W-:Y:S05]  /*159c0*/  @P0 BRA `(.L_x_12597) ;  /* 0xfffffff400180947 */ /* 0x000fea000383ffff */
.L_x_12573:
[----:B------:R-:W-:Y:S05]  /*159d0*/  BSYNC B0 ;  /* 0x0000000000007941 */ /* 0x000fea0003800000 */
.L_x_12572:
[----:B------:R-:W-:Y:S01]  /*159e0*/  ISETP.NE.AND P0, PT, R28, RZ, PT ;  /* 0x000000ff1c00720c */ /* 0x000fe20003f05270 */
[----:B------:R-:W-:-:S12]  /*159f0*/  BSSY B0, `(.L_x_12598) ;  /* 0x000000e000007945 */ /* 0x000fd80003800000 */
[----:B------:R-:W-:Y:S05]  /*15a00*/  @P0 BRA `(.L_x_12599) ;  /* 0x0000000000300947 */ /* 0x000fea0003800000 */
[----:B------:R-:W2:Y:S01]  /*15a10*/  S2R R9, SR_LANEID ;  /* 0x0000000000097919 */ /* 0x000ea20000000000 */
[----:B------:R-:W-:Y:S01]  /*15a20*/  VOTEU.ANY UR4, UPT, PT ;  /* 0x0000000000047886 */ /* 0x000fe200038e0100 */
[----:B------:R-:W3:Y:S01]  /*15a30*/  LDC.64 R2, c[0x0][0xc38] ;  /* 0x00030e00ff027b82 */ /* 0x000ee20000000a00 */
[----:B0-----:R-:W2:Y:S08]  /*15a40*/  FLO.U32 R4, UR4 ;  /* 0x0000000400047d00 */ /* 0x001eb000080e0000 */
[----:B------:R-:W3:Y:S01]  /*15a50*/  POPC R5, UR4 ;  /* 0x0000000400057d09 */ /* 0x000ee20008000000 */
[----:B--2---:R-:W-:-:S13]  /*15a60*/  ISETP.EQ.U32.AND P0, PT, R4, R9, PT ;  /* 0x000000090400720c */ /* 0x004fda0003f02070 */
[----:B---3--:R-:W2:Y:S01]  /*15a70*/  @P0 ATOMG.E.ADD.STRONG.GPU PT, R3, desc[UR40][R2.64], R5 ;  /* 0x00000005020309a8 */ /* 0x008ea200081ee1e8 */
[----:B------:R-:W0:Y:S02]  /*15a80*/  S2R R6, SR_LTMASK ;  /* 0x0000000000067919 */ /* 0x000e240000003900 */
[----:B0-----:R-:W-:-:S04]  /*15a90*/  LOP3.LUT R6, R6, UR4, RZ, 0xc0, !PT ;  /* 0x0000000406067c12 */ /* 0x001fc8000f8ec0ff */
[----:B------:R-:W0:Y:S01]  /*15aa0*/  POPC R9, R6 ;  /* 0x0000000600097309 */ /* 0x000e220000000000 */
[----:B--2---:R-:W0:Y:S02]  /*15ab0*/  SHFL.IDX PT, R4, R3, R4, 0x1f ;  /* 0x00001f0403047589 */ /* 0x004e2400000e0000 */
[----:B0-----:R-:W-:-:S07]  /*15ac0*/  IADD3 R16, R4, UR36, R9 ;  /* 0x0000002404107c10 */ /* 0x001fce000fffe009 */
.L_x_12599:
[----:B------:R-:W-:Y:S05]  /*15ad0*/  BSYNC B0 ;  /* 0x0000000000007941 */ /* 0x000fea0003800000 */
.L_x_12598:
[----:B------:R-:W-:Y:S04]  /*15ae0*/  BSSY B0, `(.L_x_12600) ;  /* 0x0000020000007945 */ /* 0x000fe80003800000 */
[----:B------:R-:W-:Y:S05]  /*15af0*/  @!P6 BRA `(.L_x_12601) ;  /* 0x000000000078e947 */ /* 0x000fea0003800000 */
[----:B------:R-:W-:Y:S01]  /*15b00*/  IMAD R3, R22, 0x8, R27 ;  /* 0x0000000816037824 */ /* 0x000fe200078e021b */
[----:B------:R-:W-:-:S04]  /*15b10*/  SHF.L.U32 R2, R24, 0x1f, RZ ;  /* 0x0000001f18027819 */ /* 0x000fc800000006ff */
[----:B------:R-:W2:Y:S02]  /*15b20*/  SYNCS.PHASECHK.TRANS64.TRYWAIT P0, [R3+URZ+0x16860], R2 ;  /* 0x01686002030075a7 */ /* 0x000ea4000800017f */
[----:B--2---:R-:W-:Y:S05]  /*15b30*/  @!P0 BRA `(.L_x_12602) ;  /* 0x0000002400988947 */ /* 0x004fea0003800000 */
.L_x_12711:
        /* <DEDUP_REMOVED lines=9> */
.L_x_12603:
        /* <DEDUP_REMOVED lines=17> */
.L_x_12601:
[----:B------:R-:W-:Y:S05]  /*15ce0*/  BSYNC B0 ;  /* 0x0000000000007941 */ /* 0x000fea0003800000 */
.L_x_12600:
[----:B------:R-:W-:-:S05]  /*15cf0*/  VIADD R22, R22, 0x1 ;  /* 0x0000000116167836 */ /* 0x000fca0000000000 */
[----:B------:R-:W-:-:S04]  /*15d00*/  ISETP.NE.AND P0, PT, R22, 0x2, PT ;  /* 0x000000021600780c */ /* 0x000fc80003f05270 */
[----:B0-2---:R-:W-:Y:S02]  /*15d10*/  SEL R3, RZ, 0x1, P0 ;  /* 0x00000001ff037807 */ /* 0x005fe40000000000 */
[----:B------:R-:W-:Y:S02]  /*15d20*/  SEL R22, R22, RZ, P0 ;  /* 0x000000ff16167207 */ /* 0x000fe40000000000 */
[----:B------:R-:W-:-:S07]  /*15d30*/  LOP3.LUT R24, R24, R3, RZ, 0x3c, !PT ;  /* 0x0000000318187212 */ /* 0x000fce00078e3cff */
.L_x_12559:
[----:B------:R-:W-:Y:S05]  /*15d40*/  BSYNC B6 ;  /* 0x0000000000067941 */ /* 0x000fea0003800000 */
.L_x_12557:
[----:B------:R-:W-:-:S03]  /*15d50*/  UMOV UR4, 0xffffffff ;  /* 0xffffffff00047882 */ /* 0x000fc60000000000 */
[----:B------:R-:W-:Y:S05]  /*15d60*/  BRA.DIV UR4, `(.L_x_12604) ;  /* 0x0000002604207947 */ /* 0x000fea000b800000 */
[----:B------:R0:W2:Y:S04]  /*15d70*/  SHFL.IDX PT, R4, R16, RZ, 0x1f ;  /* 0x00001fff10047589 */ /* 0x0000a800000e0000 */
[----:B------:R0:W3:Y:S02]  /*15d80*/  SHFL.IDX PT, R5, R16, 0x1, 0x1f ;  /* 0x00201f0010057f89 */ /* 0x0000e400000e0000 */
.L_x_12715:
        /* <DEDUP_REMOVED lines=11> */
.L_x_12606:
[----:B------:R-:W-:Y:S05]  /*15e40*/  BSYNC B0 ;  /* 0x0000000000007941 */ /* 0x000fea0003800000 */
.L_x_12605:
        /* <DEDUP_REMOVED lines=23> */
.L_x_12723:
[----:B------:R-:W-:Y:S02]  /*15fc0*/  ULDC UR4, c[0x0][0xc10] ;  /* 0x0003040000047ab9 */ /* 0x000fe40000000800 */
[----:B------:R-:W-:-:S04]  /*15fd0*/  IMAD.U32 R6, RZ, RZ, UR4 ;  /* 0x00000004ff067e24 */ /* 0x000fc8000f8e00ff */
[----:B----4-:R-:W-:-:S04]  /*15fe0*/  IMAD R14, R14, R6, RZ ;  /* 0x000000060e0e7224 */ /* 0x010fc800078e02ff */
[----:B---3--:R-:W-:-:S05]  /*15ff0*/  IMAD.IADD R5, R5, 0x1, R14 ;  /* 0x0000000105057824 */ /* 0x008fca00078e020e */
[----:B--2---:R-:W-:-:S13]  /*16000*/  ISETP.GT.AND P0, PT, R5, R4, PT ;  /* 0x000000040500720c */ /* 0x004fda0003f04270 */
[----:B------:R-:W-:Y:S05]  /*16010*/  @P0 BRA `(.L_x_12608) ;  /* 0x0000000000ac0947 */ /* 0x000fea0003800000 */
[----:B------:R-:W2:Y:S02]  /*16020*/  LDC R0, c[0x0][0xc14] ;  /* 0x00030500ff007b82 */ /* 0x000ea40000000800 */
.L_x_12613:
        /* <DEDUP_REMOVED lines=12> */
.L_x_12611:
[----:B------:R-:W-:Y:S05]  /*160f0*/  BSYNC B0 ;  /* 0x0000000000007941 */ /* 0x000fea0003800000 */
.L_x_12610:
        /* <DEDUP_REMOVED lines=11> */
[----:B0-2---:R-:W-:-:S05]  /*161b0*/  IMAD.IADD R3, R13, 0x1, R14 ;  /* 0x000000010d037824 */ /* 0x005fca00078e020e */
        /* <DEDUP_REMOVED lines=11> */
.L_x_12731:
[----:B------:R-:W-:Y:S02]  /*16270*/  ULDC UR4, c[0x0][0xc10] ;  /* 0x0003040000047ab9 */ /* 0x000fe40000000800 */
[----:B------:R-:W-:-:S04]  /*16280*/  IMAD.U32 R6, RZ, RZ, UR4 ;  /* 0x00000004ff067e24 */ /* 0x000fc8000f8e00ff */
[----:B--2---:R-:W-:-:S04]  /*16290*/  IMAD R14, R14, R6, RZ ;  /* 0x000000060e0e7224 */ /* 0x004fc800078e02ff */
[----:B------:R-:W-:-:S05]  /*162a0*/  IMAD.IADD R5, R14, 0x1, R5 ;  /* 0x000000010e057824 */ /* 0x000fca00078e0205 */
[----:B------:R-:W-:-:S13]  /*162b0*/  ISETP.GT.AND P0, PT, R5, R4, PT ;  /* 0x000000040500720c */ /* 0x000fda0003f04270 */
[----:B------:R-:W-:Y:S05]  /*162c0*/  @!P0 BRA `(.L_x_12613) ;  /* 0xfffffffc00588947 */ /* 0x000fea000383ffff */
.L_x_12608:
        /* <DEDUP_REMOVED lines=8> */
.L_x_12735:
[----:B------:R-:W-:Y:S01]  /*16350*/  ISETP.NE.AND P0, PT, R5, RZ, PT ;  /* 0x000000ff0500720c */ /* 0x000fe20003f05270 */
[----:B------:R-:W-:-:S12]  /*16360*/  IMAD.MOV.U32 R14, RZ, RZ, RZ ;  /* 0x000000ffff0e7224 */ /* 0x000fd800078e00ff */
[----:B------:R-:W-:Y:S05]  /*16370*/  @!P0 BRA `(.L_x_12615) ;  /* 0x0000000000108947 */ /* 0x000fea0003800000 */
[----:B------:R-:W-:Y:S01]  /*16380*/  UMOV UR4, 0xffffffff ;  /* 0xffffffff00047882 */ /* 0x000fe20000000000 */
[----:B------:R-:W-:Y:S02]  /*16390*/  VIADD R12, R8, 0xffffffff ;  /* 0xffffffff080c7836 */ /* 0x000fe40000000000 */
[----:B------:R-:W-:Y:S05]  /*163a0*/  BRA.DIV UR4, `(.L_x_12616) ;  /* 0x0000002604c47947 */ /* 0x000fea000b800000 */
[----:B------:R4:W0:Y:S02]  /*163b0*/  SHFL.IDX PT, R14, R3, R12, 0x1f ;  /* 0x00001f0c030e7589 */ /* 0x00082400000e0000 */
.L_x_12615:
[----:B0-2-4-:R-:W0:Y:S01]  /*163c0*/  LDC.64 R2, c[0x0][0xc68] ;  /* 0x00031a00ff027b82 */ /* 0x015e220000000a00 */
[----:B------:R-:W-:-:S04]  /*163d0*/  IMAD.IADD R19, R8, 0x1, R19 ;  /* 0x0000000108137824 */ /* 0x000fc800078e0213 */
[----:B0-----:R-:W-:-:S05]  /*163e0*/  IMAD.WIDE R2, R19, 0x4, R2 ;  /* 0x0000000413027825 */ /* 0x001fca00078e0202 */
[----:B------:R0:W3:Y:S01]  /*163f0*/  LDG.E R8, desc[UR40][R2.64] ;  /* 0x0000002802087981 */ /* 0x0000e2000c1e1900 */
[----:B------:R-:W-:Y:S02]  /*16400*/  IMAD R16, R14, R6, R7 ;  /* 0x000000060e107224 */ /* 0x000fe400078e0207 */
[----:B0-----:R-:W-:Y:S02]  /*16410*/  IMAD.MOV.U32 R2, RZ, RZ, RZ ;  /* 0x000000ffff027224 */ /* 0x001fe400078e00ff */
[----:B---3--:R-:W-:-:S05]  /*16420*/  IMAD R5, R17, R8, RZ ;  /* 0x0000000811057224 */ /* 0x008fca00078e02ff */
        /* <DEDUP_REMOVED lines=60> */
.L_x_12609:
[----:B------:R-:W-:Y:S01]  /*167f0*/  UMOV UR4, URZ ;  /* 0x0000003f00047c82 */ /* 0x000fe20008000000 */
[----:B------:R-:W-:Y:S01]  /*16800*/  UMOV UR5, URZ ;  /* 0x0000003f00057c82 */ /* 0x000fe20008000000 */
[----:B------:R-:W-:Y:S01]  /*16810*/  ULDC UR6, c[0x0][0xc14] ;  /* 0x0003050000067ab9 */ /* 0x000fe20000000800 */
[----:B------:R-:W-:Y:S02]  /*16820*/  IMAD.MOV.U32 R16, RZ, RZ, R4 ;  /* 0x000000ffff107224 */ /* 0x000fe400078e0004 */
[----:B------:R-:W-:Y:S02]  /*16830*/  IMAD.U32 R17, RZ, RZ, UR4 ;  /* 0x00000004ff117e24 */ /* 0x000fe4000f8e00ff */
[----:B------:R-:W-:Y:S02]  /*16840*/  IMAD.U32 R18, RZ, RZ, UR5 ;  /* 0x00000005ff127e24 */ /* 0x000fe4000f8e00ff */
[----:B------:R-:W-:-:S07]  /*16850*/  IMAD.U32 R19, RZ, RZ, UR6 ;  /* 0x00000006ff137e24 */ /* 0x000fce000f8e00ff */
.L_x_12617:
        /* <DEDUP_REMOVED lines=10> */
.L_x_12534:
        /* <DEDUP_REMOVED lines=12> */
.L_x_12738:
[----:B------:R-:W-:Y:S05]  /*169c0*/  BSYNC B0 ;  /* 0x0000000000007941 */ /* 0x000fea0003800000 */
.L_x_12619:
[----:B------:R-:W-:-:S03]  /*169d0*/  UMOV UR4, 0xffffffff ;  /* 0xffffffff00047882 */ /* 0x000fc60000000000 */
[----:B------:R-:W-:Y:S05]  /*169e0*/  BRA.DIV UR4, `(.L_x_12621) ;  /* 0x00000022046c7947 */ /* 0x000fea000b800000 */
[----:B0-----:R-:W0:Y:S02]  /*169f0*/  S2R R0, SR_TID.X ;  /* 0x0000000000007919 */ /* 0x001e240000002100 */
[----:B0-----:R-:W-:-:S04]  /*16a00*/  SHF.R.U32.HI R0, RZ, 0x5, R0 ;  /* 0x00000005ff007819 */ /* 0x001fc80000011600 */
[----:B------:R-:W-:-:S05]  /*16a10*/  LOP3.LUT R0, R0, 0x3, RZ, 0xc0, !PT ;  /* 0x0000000300007812 */ /* 0x000fca00078ec0ff */
[----:B------:R0:W2:Y:S02]  /*16a20*/  SHFL.IDX PT, R14, R0, RZ, 0x1f ;  /* 0x00001fff000e7589 */ /* 0x0000a400000e0000 */
.L_x_12741:
[----:B--2---:R-:W-:-:S13]  /*16a30*/  ISETP.NE.AND P0, PT, R14, RZ, PT ;  /* 0x000000ff0e00720c */ /* 0x004fda0003f05270 */
[----:B------:R-:W-:Y:S05]  /*16a40*/  @P0 BRA `(.L_x_12371) ;  /* 0x0000000000880947 */ /* 0x000fea0003800000 */
[----:B------:R-:W-:-:S03]  /*16a50*/  UMOV UR4, 0xffffffff ;  /* 0xffffffff00047882 */ /* 0x000fc60000000000 */
[----:B------:R-:W-:Y:S05]  /*16a60*/  BRA.DIV UR4, `(.L_x_12622) ;  /* 0x0000002204807947 */ /* 0x000fea000b800000 */
[----:B------:R-:W-:-:S13]  /*16a70*/  ELECT P6, URZ, PT ;  /* 0x00000000003f782f */ /* 0x000fda00038c0000 */
.L_x_12744:
[----:B------:R-:W-:Y:S05]  /*16a80*/  @!P6 BRA `(.L_x_12371) ;  /* 0x000000000078e947 */ /* 0x000fea0003800000 */
[----:B0-----:R-:W2:Y:S02]  /*16a90*/  LDL.LU R0, [R1+0x14] ;  /* 0x0000140001007983 */ /* 0x001ea40000300800 */
[----:B--2---:R-:W-:-:S04]  /*16aa0*/  LOP3.LUT R0, R0, 0x2, RZ, 0xfc, !PT ;  /* 0x0000000200007812 */ /* 0x004fc800078efcff */
[----:B------:R-:W-:-:S13]  /*16ab0*/  ISETP.NE.AND P2, PT, R0, 0x3, PT ;  /* 0x000000030000780c */ /* 0x000fda0003f45270 */
[----:B------:R-:W-:Y:S05]  /*16ac0*/  @!P2 BRA `(.L_x_12623) ;  /* 0x000000000004a947 */ /* 0x000fea0003800000 */
[----:B------:R-:W-:Y:S01]  /*16ad0*/  BPT.TRAP 0x1 ;  /* 0x000000040000795c */ /* 0x000fe20000300000 */
.L_x_12623:
        /* <DEDUP_REMOVED lines=12> */
.L_x_12745:
[----:B------:R-:W2:Y:S02]  /*16ba0*/  SYNCS.PHASECHK.TRANS64.TRYWAIT P0, [R3+URZ], R0 ;  /* 0x00000000030075a7 */ /* 0x000ea4000800017f */
[----:B--2---:R-:W-:Y:S05]  /*16bb0*/  @!P0 BRA `(.L_x_12625) ;  /* 0x0000002000608947 */ /* 0x004fea0003800000 */
.L_x_12746:
[----:B------:R-:W-:Y:S05]  /*16bc0*/  @!P2 BRA `(.L_x_12626) ;  /* 0x000000000004a947 */ /* 0x000fea0003800000 */
[----:B------:R-:W-:Y:S01]  /*16bd0*/  BPT.TRAP 0x1 ;  /* 0x000000040000795c */ /* 0x000fe20000300000 */
.L_x_12626:
[----:B--2---:R-:W-:-:S04]  /*16be0*/  VIADD R3, R9, 0x16860 ;  /* 0x0001686009037836 */ /* 0x004fc80000000000 */
[----:B------:R-:W-:-:S04]  /*16bf0*/  IMAD R5, R22, 0x8, R3 ;  /* 0x0000000816057824 */ /* 0x000fc800078e0203 */
[----:B------:R-:W2:Y:S02]  /*16c00*/  SYNCS.PHASECHK.TRANS64.TRYWAIT P0, [R5+URZ], R2 ;  /* 0x00000002050075a7 */ /* 0x000ea4000800017f */
[----:B--2---:R-:W-:Y:S05]  /*16c10*/  @!P0 BRA `(.L_x_12627) ;  /* 0x00000020005c8947 */ /* 0x004fea0003800000 */
.L_x_12747:
[----:B------:R-:W-:-:S07]  /*16c20*/  IMAD R3, R4, 0x8, R3 ;  /* 0x0000000804037824 */ /* 0x000fce00078e0203 */
.L_x_12628:
[----:B---3--:R3:W4:Y:S02]  /*16c30*/  SYNCS.PHASECHK.TRANS64.TRYWAIT P0, [R3+URZ], R0 ;  /* 0x00000000030075a7 */ /* 0x008724000800017f */
[----:B----4-:R-:W-:Y:S05]  /*16c40*/  @!P0 NANOSLEEP.SYNCS 0x989680 ;  /* 0x009896800000895d */ /* 0x010fea0003900000 */
[----:B------:R-:W4:Y:S02]  /*16c50*/  @!P0 SYNCS.PHASECHK.TRANS64 P0, [R3+URZ], R0 ;  /* 0x00000000030085a7 */ /* 0x000f24000800007f */
[----:B----4-:R-:W-:Y:S05]  /*16c60*/  @!P0 BRA `(.L_x_12628) ;  /* 0xfffffffc00f08947 */ /* 0x010fea000383ffff */
.L_x_12371:
[----:B------:R-:W-:Y:S05]  /*16c70*/  BSYNC B7 ;  /* 0x0000000000077941 */ /* 0x000fea0003800000 */
.L_x_12368:
[----:B------:R-:W-:Y:S05]  /*16c80*/  EXIT ;  /* 0x000000000000794d */ /* 0x000fea0003800000 */
.L_x_12389:
[----:B0-----:R0:W1:Y:S02]  /*16c90*/  SYNCS.PHASECHK.TRANS64.TRYWAIT P6, [R78+URZ+0x16890], R90 ;  /* 0x0168905a4e0075a7 */ /* 0x00106400080c017f */
[----:B-1----:R-:W-:Y:S05]  /*16ca0*/  @!P6 NANOSLEEP.SYNCS 0x989680 ;  /* 0x009896800000e95d */ /* 0x002fea0003900000 */
[----:B------:R-:W1:Y:S02]  /*16cb0*/  @!P6 SYNCS.PHASECHK.TRANS64 P6, [R78+URZ+0x16890], R90 ;  /* 0x0168905a4e00e5a7 */ /* 0x000e6400080c007f */
[----:B-1----:R-:W-:Y:S05]  /*16cc0*/  @!P6 BRA `(.L_x_12389) ;  /* 0xfffffffc00f0e947 */ /* 0x002fea000383ffff */
[----:B------:R-:W-:Y:S05]  /*16cd0*/  BRA `(.L_x_12629) ;  /* 0xfffffebc00e87947 */ /* 0x000fea000383ffff */
.L_x_12409:
[----:B0-----:R0:W1:Y:S02]  /*16ce0*/  SYNCS.PHASECHK.TRANS64.TRYWAIT P5, [R78+URZ+0x16890], R90 ;  /* 0x0168905a4e0075a7 */ /* 0x00106400080a017f */
[----:B-1----:R-:W-:Y:S05]  /*16cf0*/  @!P5 NANOSLEEP.SYNCS 0x989680 ;  /* 0x009896800000d95d */ /* 0x002fea0003900000 */
[----:B------:R-:W1:Y:S02]  /*16d00*/  @!P5 SYNCS.PHASECHK.TRANS64 P5, [R78+URZ+0x16890], R90 ;  /* 0x0168905a4e00d5a7 */ /* 0x000e6400080a007f */
[----:B-1----:R-:W-:Y:S05]  /*16d10*/  @!P5 BRA `(.L_x_12409) ;  /* 0xfffffffc00f0d947 */ /* 0x002fea000383ffff */
[----:B------:R-:W-:Y:S05]  /*16d20*/  BRA `(.L_x_12630) ;  /* 0xfffffed000bc7947 */ /* 0x000fea000383ffff */
.L_x_12418:
[----:B-1----:R1:W2:Y:S02]  /*16d30*/  SYNCS.PHASECHK.TRANS64.TRYWAIT P4, [R78+URZ+0x16890], R90 ;  /* 0x0168905a4e0075a7 */ /* 0x0022a4000808017f */
[----:B--2---:R-:W-:Y:S05]  /*16d40*/  @!P4 NANOSLEEP.SYNCS 0x989680 ;  /* 0x009896800000c95d */ /* 0x004fea0003900000 */
[----:B------:R-:W2:Y:S02]  /*16d50*/  @!P4 SYNCS.PHASECHK.TRANS64 P4, [R78+URZ+0x16890], R90 ;  /* 0x0168905a4e00c5a7 */ /* 0x000ea4000808007f */
[----:B--2---:R-:W-:Y:S05]  /*16d60*/  @!P4 BRA `(.L_x_12418) ;  /* 0xfffffffc00f0c947 */ /* 0x004fea000383ffff */
[----:B------:R-:W-:Y:S05]  /*16d70*/  BRA `(.L_x_12631) ;  /* 0xfffffee400107947 */ /* 0x000fea000383ffff */
.L_x_12424:
[----:B0-----:R0:W2:Y:S02]  /*16d80*/  SYNCS.PHASECHK.TRANS64.TRYWAIT P3, [R78+URZ+0x168b0], R90 ;  /* 0x0168b05a4e0075a7 */ /* 0x0010a4000806017f */
[----:B--2---:R-:W-:Y:S05]  /*16d90*/  @!P3 NANOSLEEP.SYNCS 0x989680 ;  /* 0x009896800000b95d */ /* 0x004fea0003900000 */
[----:B------:R-:W2:Y:S02]  /*16da0*/  @!P3 SYNCS.PHASECHK.TRANS64 P3, [R78+URZ+0x168b0], R90 ;  /* 0x0168b05a4e00b5a7 */ /* 0x000ea4000806007f */
[----:B--2---:R-:W-:Y:S05]  /*16db0*/  @!P3 BRA `(.L_x_12424) ;  /* 0xfffffffc00f0b947 */ /* 0x004fea000383ffff */
[----:B------:R-:W-:Y:S05]  /*16dc0*/  BRA `(.L_x_12632) ;  /* 0xfffffee400a47947 */ /* 0x000fea000383ffff */
.L_x_12432:
[----:B------:R-:W-:Y:S01]  /*16dd0*/  BSSY B0, `(.L_x_12633) ;  /* 0x0000007000007945 */ /* 0x000fe20003800000 */
[----:B------:R-:W-:Y:S02]  /*16de0*/  IMAD.MOV.U32 R12, RZ, RZ, RZ ;  /* 0x000000ffff0c7224 */ /* 0x000fe400078e00ff */
[----:B-1----:R-:W-:Y:S02]  /*16df0*/  IMAD.MOV.U32 R11, RZ, RZ, 0x1f ;  /* 0x0000001fff0b7424 */ /* 0x002fe400078e00ff */
[----:B------:R-:W-:-:S07]  /*16e00*/  IMAD.MOV.U32 R15, RZ, RZ, -0x1 ;  /* 0xffffffffff0f7424 */ /* 0x000fce00078e00ff */
[----:B-----5:R-:W-:Y:S05]  /*16e10*/  WARPSYNC.COLLECTIVE R15, `(.L_x_12634) ;  /* 0x000000000f087348 */ /* 0x020fea0003c00000 */
[----:B------:R0:W1:Y:S02]  /*16e20*/  SHFL.IDX P6, R14, R13, R12, R11 ;  /* 0x0000000c0d0e7389 */ /* 0x00006400000c000b */
[----:B01---5:R-:W-:Y:S01]  /*16e30*/  ENDCOLLECTIVE ;  /* 0x000000000000791b */ /* 0x023fe20003800000 */
.L_x_12634:
[----:B------:R-:W-:Y:S05]  /*16e40*/  BSYNC B0 ;  /* 0x0000000000007941 */ /* 0x000fea0003800000 */
.L_x_12633:
[----:B------:R-:W-:Y:S01]  /*16e50*/  IMAD.MOV.U32 R155, RZ, RZ, R14 ;  /* 0x000000ffff9b7224 */ /* 0x000fe200078e000e */
[----:B------:R-:W-:Y:S06]  /*16e60*/  BRA `(.L_x_12635) ;  /* 0xfffffeec000c7947 */ /* 0x000fec000383ffff */
.L_x_12448:
        /* <DEDUP_REMOVED lines=8> */
.L_x_12637:
[----:B------:R-:W-:Y:S05]  /*16ef0*/  BSYNC B1 ;  /* 0x0000000000017941 */ /* 0x000fea0003800000 */
.L_x_12636:
[----:B------:R-:W-:Y:S05]  /*16f00*/  BRA `(.L_x_12638) ;  /* 0xfffffef800a47947 */ /* 0x000fea000383ffff */
.L_x_12449:
        /* <DEDUP_REMOVED lines=8> */
.L_x_12640:
[----:B------:R-:W-:Y:S05]  /*16f90*/  BSYNC B1 ;  /* 0x0000000000017941 */ /* 0x000fea0003800000 */
.L_x_12639:
[----:B------:R-:W-:Y:S05]  /*16fa0*/  BRA `(.L_x_12641) ;  /* 0xfffffef800847947 */ /* 0x000fea000383ffff */
.L_x_12450:
        /* <DEDUP_REMOVED lines=8> */
.L_x_12643:
[----:B------:R-:W-:Y:S05]  /*17030*/  BSYNC B1 ;  /* 0x0000000000017941 */ /* 0x000fea0003800000 */
.L_x_12642:
[----:B------:R-:W-:Y:S05]  /*17040*/  BRA `(.L_x_12644) ;  /* 0xfffffef800647947 */ /* 0x000fea000383ffff */
.L_x_12451:
        /* <DEDUP_REMOVED lines=8> */
.L_x_12646:
[----:B------:R-:W-:Y:S05]  /*170d0*/  BSYNC B1 ;  /* 0x0000000000017941 */ /* 0x000fea0003800000 */
.L_x_12645:
[----:B------:R-:W-:Y:S05]  /*170e0*/  BRA `(.L_x_12647) ;  /* 0xfffffef800447947 */ /* 0x000fea000383ffff */
.L_x_12452:
        /* <DEDUP_REMOVED lines=8> */
.L_x_12649:
[----:B------:R-:W-:Y:S05]  /*17170*/  BSYNC B1 ;  /* 0x0000000000017941 */ /* 0x000fea0003800000 */
.L_x_12648:
[----:B------:R-:W-:Y:S05]  /*17180*/  BRA `(.L_x_12650) ;  /* 0xfffffef800247947 */ /* 0x000fea000383ffff */
.L_x_12453:
        /* <DEDUP_REMOVED lines=8> */
.L_x_12652:
[----:B------:R-:W-:Y:S05]  /*17210*/  BSYNC B1 ;  /* 0x0000000000017941 */ /* 0x000fea0003800000 */
.L_x_12651:
[----:B------:R-:W-:Y:S05]  /*17220*/  BRA `(.L_x_12653) ;  /* 0xfffffef800047947 */ /* 0x000fea000383ffff */
.L_x_12454:
        /* <DEDUP_REMOVED lines=8> */
.L_x_12655:
[----:B------:R-:W-:Y:S05]  /*172b0*/  BSYNC B1 ;  /* 0x0000000000017941 */ /* 0x000fea0003800000 */
.L_x_12654:
[----:B------:R-:W-:Y:S05]  /*172c0*/  BRA `(.L_x_12656) ;  /* 0xfffffef400e47947 */ /* 0x000fea000383ffff */
.L_x_12455:
        /* <DEDUP_REMOVED lines=8> */
.L_x_12658:
[----:B------:R-:W-:Y:S05]  /*17350*/  BSYNC B1 ;  /* 0x0000000000017941 */ /* 0x000fea0003800000 */
.L_x_12657:
[----:B------:R-:W-:Y:S05]  /*17360*/  BRA `(.L_x_12659) ;  /* 0xfffffef400c47947 */ /* 0x000fea000383ffff */
.L_x_12457:
[----:B0-----:R0:W1:Y:S02]  /*17370*/  SYNCS.PHASECHK.TRANS64.TRYWAIT P2, [R2+URZ+0x16800], R7 ;  /* 0x01680007020075a7 */ /* 0x001064000804017f */
[----:B-1----:R-:W-:Y:S05]  /*17380*/  @!P2 NANOSLEEP.SYNCS 0x989680 ;  /* 0x009896800000a95d */ /* 0x002fea0003900000 */
[----:B------:R-:W1:Y:S02]  /*17390*/  @!P2 SYNCS.PHASECHK.TRANS64 P2, [R2+URZ+0x16800], R7 ;  /* 0x016800070200a5a7 */ /* 0x000e64000804007f */
[----:B-1----:R-:W-:Y:S05]  /*173a0*/  @!P2 BRA `(.L_x_12457) ;  /* 0xfffffffc00f0a947 */ /* 0x002fea000383ffff */
[----:B------:R-:W-:Y:S05]  /*173b0*/  BRA `(.L_x_12660) ;  /* 0xfffffef8005c7947 */ /* 0x000fea000383ffff */
.L_x_12465:
        /* <DEDUP_REMOVED lines=8> */
.L_x_12662:
[----:B------:R-:W-:Y:S05]  /*17440*/  BSYNC B1 ;  /* 0x0000000000017941 */ /* 0x000fea0003800000 */
.L_x_12661:
[----:B------:R-:W-:Y:S05]  /*17450*/  BRA `(.L_x_12663) ;  /* 0xffffff0800b07947 */ /* 0x000fea000383ffff */
.L_x_12466:
        /* <DEDUP_REMOVED lines=8> */
.L_x_12665:
[----:B------:R-:W-:Y:S05]  /*174e0*/  BSYNC B1 ;  /* 0x0000000000017941 */ /* 0x000fea0003800000 */
.L_x_12664:
[----:B------:R-:W-:Y:S05]  /*174f0*/  BRA `(.L_x_12666) ;  /* 0xffffff0800907947 */ /* 0x000fea000383ffff */
.L_x_12467:
        /* <DEDUP_REMOVED lines=8> */
.L_x_12668:
[----:B------:R-:W-:Y:S05]  /*17580*/  BSYNC B1 ;  /* 0x0000000000017941 */ /* 0x000fea0003800000 */
.L_x_12667:
[----:B------:R-:W-:Y:S05]  /*17590*/  BRA `(.L_x_12669) ;  /* 0xffffff0800707947 */ /* 0x000fea000383ffff */
.L_x_12468:
        /* <DEDUP_REMOVED lines=8> */
.L_x_12671:
[----:B------:R-:W-:Y:S05]  /*17620*/  BSYNC B1 ;  /* 0x0000000000017941 */ /* 0x000fea0003800000 */
.L_x_12670:
[----:B------:R-:W-:Y:S05]  /*17630*/  BRA `(.L_x_12672) ;  /* 0xffffff0800507947 */ /* 0x000fea000383ffff */
.L_x_12469:
        /* <DEDUP_REMOVED lines=8> */
.L_x_12674:
[----:B------:R-:W-:Y:S05]  /*176c0*/  BSYNC B1 ;  /* 0x0000000000017941 */ /* 0x000fea0003800000 */
.L_x_12673:
[----:B------:R-:W-:Y:S05]  /*176d0*/  BRA `(.L_x_12675) ;  /* 0xffffff0800307947 */ /* 0x000fea000383ffff */
.L_x_12470:
        /* <DEDUP_REMOVED lines=8> */
.L_x_12677:
[----:B------:R-:W-:Y:S05]  /*17760*/  BSYNC B1 ;  /* 0x0000000000017941 */ /* 0x000fea0003800000 */
.L_x_12676:
[----:B------:R-:W-:Y:S05]  /*17770*/  BRA `(.L_x_12678) ;  /* 0xffffff0800147947 */ /* 0x000fea000383ffff */
.L_x_12471:
        /* <DEDUP_REMOVED lines=8> */
.L_x_12680:
[----:B------:R-:W-:Y:S05]  /*17800*/  BSYNC B1 ;  /* 0x0000000000017941 */ /* 0x000fea0003800000 */
.L_x_12679:
[----:B------:R-:W-:Y:S05]  /*17810*/  BRA `(.L_x_12681) ;  /* 0xffffff0400f87947 */ /* 0x000fea000383ffff */
.L_x_12472:
        /* <DEDUP_REMOVED lines=8> */
.L_x_12683:
[----:B------:R-:W-:Y:S05]  /*178a0*/  BSYNC B1 ;  /* 0x0000000000017941 */ /* 0x000fea0003800000 */
.L_x_12682:
[----:B------:R-:W-:Y:S05]  /*178b0*/  BRA `(.L_x_12684) ;  /* 0xffffff0400dc7947 */ /* 0x000fea000383ffff */
.L_x_12474:
[----:B0-----:R0:W1:Y:S02]  /*178c0*/  SYNCS.PHASECHK.TRANS64.TRYWAIT P1, [R2+URZ+0x16800], R9 ;  /* 0x01680009020075a7 */ /* 0x001064000802017f */
[----:B-1----:R-:W-:Y:S05]  /*178d0*/  @!P1 NANOSLEEP.SYNCS 0x989680 ;  /* 0x009896800000995d */ /* 0x002fea0003900000 */
[----:B------:R-:W1:Y:S02]  /*178e0*/  @!P1 SYNCS.PHASECHK.TRANS64 P1, [R2+URZ+0x16800], R9 ;  /* 0x01680009020095a7 */ /* 0x000e64000802007f */
[----:B-1----:R-:W-:Y:S05]  /*178f0*/  @!P1 BRA `(.L_x_12474) ;  /* 0xfffffffc00f09947 */ /* 0x002fea000383ffff */
[----:B------:R-:W-:Y:S05]  /*17900*/  BRA `(.L_x_12685) ;  /* 0xffffff0800587947 */ /* 0x000fea000383ffff */
.L_x_12480:
[----:B--2---:R2:W3:Y:S02]  /*17910*/  SYNCS.PHASECHK.TRANS64.TRYWAIT P1, [R4+URZ+0x16830], R3 ;  /* 0x01683003040075a7 */ /* 0x0044e4000802017f */
[----:B---3--:R-:W-:Y:S05]  /*17920*/  @!P1 NANOSLEEP.SYNCS 0x989680 ;  /* 0x009896800000995d */ /* 0x008fea0003900000 */
[----:B------:R-:W3:Y:S02]  /*17930*/  @!P1 SYNCS.PHASECHK.TRANS64 P1, [R4+URZ+0x16830], R3 ;  /* 0x01683003040095a7 */ /* 0x000ee4000802007f */
[----:B---3--:R-:W-:Y:S05]  /*17940*/  @!P1 BRA `(.L_x_12480) ;  /* 0xfffffffc00f09947 */ /* 0x008fea000383ffff */
[----:B------:R-:W-:Y:S05]  /*17950*/  BRA `(.L_x_12479) ;  /* 0xffffff18002c7947 */ /* 0x000fea000383ffff */
.L_x_12486:
[----:B-1----:R1:W2:Y:S02]  /*17960*/  SYNCS.PHASECHK.TRANS64.TRYWAIT P3, [R0+URZ+0x16830], R3 ;  /* 0x01683003000075a7 */ /* 0x0022a4000806017f */
[----:B--2---:R-:W-:Y:S05]  /*17970*/  @!P3 NANOSLEEP.SYNCS 0x989680 ;  /* 0x009896800000b95d */ /* 0x004fea0003900000 */
[----:B------:R-:W2:Y:S02]  /*17980*/  @!P3 SYNCS.PHASECHK.TRANS64 P3, [R0+URZ+0x16830], R3 ;  /* 0x016830030000b5a7 */ /* 0x000ea4000806007f */
[----:B--2---:R-:W-:Y:S05]  /*17990*/  @!P3 BRA `(.L_x_12486) ;  /* 0xfffffffc00f0b947 */ /* 0x004fea000383ffff */
[----:B------:R-:W-:Y:S05]  /*179a0*/  BRA `(.L_x_12485) ;  /* 0xffffff3c00107947 */ /* 0x000fea000383ffff */
.L_x_12490:
[----:B-1----:R1:W2:Y:S02]  /*179b0*/  SYNCS.PHASECHK.TRANS64.TRYWAIT P2, [R3+URZ+0x16850], R0 ;  /* 0x01685000030075a7 */ /* 0x0022a4000804017f */
[----:B--2---:R-:W-:Y:S05]  /*179c0*/  @!P2 NANOSLEEP.SYNCS 0x989680 ;  /* 0x009896800000a95d */ /* 0x004fea0003900000 */
[----:B------:R-:W2:Y:S02]  /*179d0*/  @!P2 SYNCS.PHASECHK.TRANS64 P2, [R3+URZ+0x16850], R0 ;  /* 0x016850000300a5a7 */ /* 0x000ea4000804007f */
[----:B--2---:R-:W-:Y:S05]  /*179e0*/  @!P2 BRA `(.L_x_12490) ;  /* 0xfffffffc00f0a947 */ /* 0x004fea000383ffff */
[----:B------:R-:W-:Y:S05]  /*179f0*/  BRA `(.L_x_12487) ;  /* 0xffffff3c00d47947 */ /* 0x000fea000383ffff */
.L_x_12497:
[----:B-1----:R1:W2:Y:S02]  /*17a00*/  SYNCS.PHASECHK.TRANS64.TRYWAIT P3, [R0+URZ+0x16830], R3 ;  /* 0x01683003000075a7 */ /* 0x0022a4000806017f */
[----:B--2---:R-:W-:Y:S05]  /*17a10*/  @!P3 NANOSLEEP.SYNCS 0x989680 ;  /* 0x009896800000b95d */ /* 0x004fea0003900000 */
[----:B------:R-:W2:Y:S02]  /*17a20*/  @!P3 SYNCS.PHASECHK.TRANS64 P3, [R0+URZ+0x16830], R3 ;  /* 0x016830030000b5a7 */ /* 0x000ea4000806007f */
[----:B--2---:R-:W-:Y:S05]  /*17a30*/  @!P3 BRA `(.L_x_12497) ;  /* 0xfffffffc00f0b947 */ /* 0x004fea000383ffff */
[----:B------:R-:W-:Y:S05]  /*17a40*/  BRA `(.L_x_12496) ;  /* 0xffffff6000f87947 */ /* 0x000fea000383ffff */
.L_x_12501:
[----:B-1----:R1:W2:Y:S02]  /*17a50*/  SYNCS.PHASECHK.TRANS64.TRYWAIT P2, [R3+URZ+0x16850], R0 ;  /* 0x01685000030075a7 */ /* 0x0022a4000804017f */
[----:B--2---:R-:W-:Y:S05]  /*17a60*/  @!P2 NANOSLEEP.SYNCS 0x989680 ;  /* 0x009896800000a95d */ /* 0x004fea0003900000 */
[----:B------:R-:W2:Y:S02]  /*17a70*/  @!P2 SYNCS.PHASECHK.TRANS64 P2, [R3+URZ+0x16850], R0 ;  /* 0x016850000300a5a7 */ /* 0x000ea4000804007f */
[----:B--2---:R-:W-:Y:S05]  /*17a80*/  @!P2 BRA `(.L_x_12501) ;  /* 0xfffffffc00f0a947 */ /* 0x004fea000383ffff */
[----:B------:R-:W-:Y:S05]  /*17a90*/  BRA `(.L_x_12498) ;  /* 0xffffff6400bc7947 */ /* 0x000fea000383ffff */
.L_x_12506:
[----:B-1----:R1:W2:Y:S02]  /*17aa0*/  SYNCS.PHASECHK.TRANS64.TRYWAIT P0, [R13+URZ+0x16850], R6 ;  /* 0x016850060d0075a7 */ /* 0x0022a4000800017f */
[----:B--2---:R-:W-:Y:S05]  /*17ab0*/  @!P0 NANOSLEEP.SYNCS 0x989680 ;  /* 0x009896800000895d */ /* 0x004fea0003900000 */
[----:B------:R-:W2:Y:S02]  /*17ac0*/  @!P0 SYNCS.PHASECHK.TRANS64 P0, [R13+URZ+0x16850], R6 ;  /* 0x016850060d0085a7 */ /* 0x000ea4000800007f */
[----:B--2---:R-:W-:Y:S05]  /*17ad0*/  @!P0 BRA `(.L_x_12506) ;  /* 0xfffffffc00f08947 */ /* 0x004fea000383ffff */
[----:B------:R-:W-:Y:S05]  /*17ae0*/  BRA `(.L_x_12505) ;  /* 0xffffff8000707947 */ /* 0x000fea000383ffff */
.L_x_12540:
[----:B------:R-:W0:Y:S01]  /*17af0*/  S2R R12, SR_TID.X ;  /* 0x00000000000c7919 */ /* 0x000e220000002100 */
[----:B------:R-:W-:Y:S01]  /*17b00*/  BSSY B1, `(.L_x_12686) ;  /* 0x000000a000017945 */ /* 0x000fe20003800000 */
[----:B------:R-:W-:Y:S02]  /*17b10*/  IMAD.MOV.U32 R11, RZ, RZ, 0x1f ;  /* 0x0000001fff0b7424 */ /* 0x000fe400078e00ff */
[----:B------:R-:W-:Y:S01]  /*17b20*/  IMAD.MOV.U32 R15, RZ, RZ, -0x1 ;  /* 0xffffffffff0f7424 */ /* 0x000fe200078e00ff */
[----:B0-----:R-:W-:-:S04]  /*17b30*/  SHF.R.U32.HI R12, RZ, 0x5, R12 ;  /* 0x00000005ff0c7819 */ /* 0x001fc8000001160c */
[----:B------:R-:W-:-:S05]  /*17b40*/  LOP3.LUT R12, R12, 0x3, RZ, 0xc0, !PT ;  /* 0x000000030c0c7812 */ /* 0x000fca00078ec0ff */
[----:B------:R-:W-:Y:S02]  /*17b50*/  IMAD.MOV.U32 R13, RZ, RZ, R12 ;  /* 0x000000ffff0d7224 */ /* 0x000fe400078e000c */
[----:B------:R-:W-:-:S07]  /*17b60*/  IMAD.MOV.U32 R12, RZ, RZ, RZ ;  /* 0x000000ffff0c7224 */ /* 0x000fce00078e00ff */
[----:B-1----:R-:W-:Y:S05]  /*17b70*/  WARPSYNC.COLLECTIVE R15, `(.L_x_12687) ;  /* 0x000000000f087348 */ /* 0x002fea0003c00000 */
[----:B------:R0:W2:Y:S02]  /*17b80*/  SHFL.IDX P6, R14, R13, R12, R11 ;  /* 0x0000000c0d0e7389 */ /* 0x0000a400000c000b */
[----:B012---:R-:W-:Y:S01]  /*17b90*/  ENDCOLLECTIVE ;  /* 0x000000000000791b */ /* 0x007fe20003800000 */
.L_x_12687:
[----:B------:R-:W-:Y:S05]  /*17ba0*/  BSYNC B1 ;  /* 0x0000000000017941 */ /* 0x000fea0003800000 */
.L_x_12686:
[----:B------:R-:W-:Y:S05]  /*17bb0*/  BRA `(.L_x_12688) ;  /* 0xffffffb400607947 */ /* 0x000fea000383ffff */
.L_x_12541:
[----:B------:R-:W-:Y:S01]  /*17bc0*/  BSSY B1, `(.L_x_12689) ;  /* 0x0000006000017945 */ /* 0x000fe20003800000 */
[----:B------:R-:W-:-:S07]  /*17bd0*/  IMAD.MOV.U32 R15, RZ, RZ, -0x1 ;  /* 0xffffffffff0f7424 */ /* 0x000fce00078e00ff */
[----:B-1----:R-:W-:Y:S05]  /*17be0*/  WARPSYNC.COLLECTIVE R15, `(.L_x_12690) ;  /* 0x000000000f0c7348 */ /* 0x002fea0003c00000 */
[----:B------:R-:W-:Y:S02]  /*17bf0*/  ELECT P6, UR62, PT ;  /* 0x00000000003e782f */ /* 0x000fe400038c0000 */
[----:B------:R-:W-:Y:S01]  /*17c00*/  MOV R14, UR62 ;  /* 0x0000003e000e7c02 */ /* 0x000fe20008000f00 */
[----:B-1----:R-:W-:Y:S10]  /*17c10*/  ENDCOLLECTIVE ;  /* 0x000000000000791b */ /* 0x002ff40003800000 */
.L_x_12690:
[----:B------:R-:W-:Y:S05]  /*17c20*/  BSYNC B1 ;  /* 0x0000000000017941 */ /* 0x000fea0003800000 */
.L_x_12689:
[----:B------:R-:W-:Y:S05]  /*17c30*/  BRA `(.L_x_12691) ;  /* 0xffffffb4004c7947 */ /* 0x000fea000383ffff */
.L_x_12543:
[----:B0-----:R0:W2:Y:S02]  /*17c40*/  SYNCS.PHASECHK.TRANS64.TRYWAIT P0, [R6+URZ+0x16820], R5 ;  /* 0x01682005060075a7 */ /* 0x0010a4000800017f */
[----:B--2---:R-:W-:Y:S05]  /*17c50*/  @!P0 NANOSLEEP.SYNCS 0x989680 ;  /* 0x009896800000895d */ /* 0x004fea0003900000 */
[----:B------:R-:W2:Y:S02]  /*17c60*/  @!P0 SYNCS.PHASECHK.TRANS64 P0, [R6+URZ+0x16820], R5 ;  /* 0x01682005060085a7 */ /* 0x000ea4000800007f */
[----:B--2---:R-:W-:Y:S05]  /*17c70*/  @!P0 BRA `(.L_x_12543) ;  /* 0xfffffffc00f08947 */ /* 0x004fea000383ffff */
[----:B------:R-:W-:Y:S05]  /*17c80*/  BRA `(.L_x_12692) ;  /* 0xffffffb400687947 */ /* 0x000fea000383ffff */
.L_x_12546:
[----:B0-----:R0:W2:Y:S02]  /*17c90*/  SYNCS.PHASECHK.TRANS64.TRYWAIT P0, [R5+URZ+0x168a0], R10 ;  /* 0x0168a00a050075a7 */ /* 0x0010a4000800017f */
[----:B--2---:R-:W-:Y:S05]  /*17ca0*/  @!P0 NANOSLEEP.SYNCS 0x989680 ;  /* 0x009896800000895d */ /* 0x004fea0003900000 */
[----:B------:R-:W2:Y:S02]  /*17cb0*/  @!P0 SYNCS.PHASECHK.TRANS64 P0, [R5+URZ+0x168a0], R10 ;  /* 0x0168a00a050085a7 */ /* 0x000ea4000800007f */
[----:B--2---:R-:W-:Y:S05]  /*17cc0*/  @!P0 BRA `(.L_x_12546) ;  /* 0xfffffffc00f08947 */ /* 0x004fea000383ffff */
[----:B------:R-:W-:Y:S05]  /*17cd0*/  BRA `(.L_x_12693) ;  /* 0xffffffb400707947 */ /* 0x000fea000383ffff */
.L_x_12548:
[----:B---3--:R3:W4:Y:S02]  /*17ce0*/  SYNCS.PHASECHK.TRANS64.TRYWAIT P0, [R5+URZ+0x168c0], R10 ;  /* 0x0168c00a050075a7 */ /* 0x008724000800017f */
[----:B----4-:R-:W-:Y:S05]  /*17cf0*/  @!P0 NANOSLEEP.SYNCS 0x989680 ;  /* 0x009896800000895d */ /* 0x010fea0003900000 */
[----:B------:R-:W4:Y:S02]  /*17d00*/  @!P0 SYNCS.PHASECHK.TRANS64 P0, [R5+URZ+0x168c0], R10 ;  /* 0x0168c00a050085a7 */ /* 0x000f24000800007f */
[----:B----4-:R-:W-:Y:S05]  /*17d10*/  @!P0 BRA `(.L_x_12548) ;  /* 0xfffffffc00f08947 */ /* 0x010fea000383ffff */
[----:B------:R-:W-:Y:S05]  /*17d20*/  BRA `(.L_x_12694) ;  /* 0xffffffb400c87947 */ /* 0x000fea000383ffff */
.L_x_12552:
[----:B0-----:R0:W2:Y:S02]  /*17d30*/  SYNCS.PHASECHK.TRANS64.TRYWAIT P0, [R10+URZ+0x168a0], R5 ;  /* 0x0168a0050a0075a7 */ /* 0x0010a4000800017f */
[----:B--2---:R-:W-:Y:S05]  /*17d40*/  @!P0 NANOSLEEP.SYNCS 0x989680 ;  /* 0x009896800000895d */ /* 0x004fea0003900000 */
[----:B------:R-:W2:Y:S02]  /*17d50*/  @!P0 SYNCS.PHASECHK.TRANS64 P0, [R10+URZ+0x168a0], R5 ;  /* 0x0168a0050a0085a7 */ /* 0x000ea4000800007f */
[----:B--2---:R-:W-:Y:S05]  /*17d60*/  @!P0 BRA `(.L_x_12552) ;  /* 0xfffffffc00f08947 */ /* 0x004fea000383ffff */
[----:B------:R-:W-:Y:S05]  /*17d70*/  BRA `(.L_x_12695) ;  /* 0xffffffb800507947 */ /* 0x000fea000383ffff */
.L_x_12554:
[----:B--2---:R2:W3:Y:S02]  /*17d80*/  SYNCS.PHASECHK.TRANS64.TRYWAIT P1, [R10+URZ+0x168c0], R5 ;  /* 0x0168c0050a0075a7 */ /* 0x0044e4000802017f */
[----:B---3--:R-:W-:Y:S05]  /*17d90*/  @!P1 NANOSLEEP.SYNCS 0x989680 ;  /* 0x009896800000995d */ /* 0x008fea0003900000 */
[----:B------:R-:W3:Y:S02]  /*17da0*/  @!P1 SYNCS.PHASECHK.TRANS64 P1, [R10+URZ+0x168c0], R5 ;  /* 0x0168c0050a0095a7 */ /* 0x000ee4000802007f */
[----:B---3--:R-:W-:Y:S05]  /*17db0*/  @!P1 BRA `(.L_x_12554) ;  /* 0xfffffffc00f09947 */ /* 0x008fea000383ffff */
[----:B------:R-:W-:Y:S05]  /*17dc0*/  BRA `(.L_x_12696) ;  /* 0xffffffb800a47947 */ /* 0x000fea000383ffff */
.L_x_12564:
        /* <DEDUP_REMOVED lines=11> */
.L_x_12698:
[----:B------:R-:W-:Y:S05]  /*17e80*/  BSYNC B0 ;  /* 0x0000000000007941 */ /* 0x000fea0003800000 */
.L_x_12697:
[----:B------:R-:W-:Y:S05]  /*17e90*/  BRA `(.L_x_12699) ;  /* 0xffffffc000e07947 */ /* 0x000fea000383ffff */
.L_x_12565:
[----:B------:R-:W-:Y:S01]  /*17ea0*/  BSSY B0, `(.L_x_12700) ;  /* 0x0000006000007945 */ /* 0x000fe20003800000 */
[----:B------:R-:W-:-:S07]  /*17eb0*/  IMAD.MOV.U32 R15, RZ, RZ, -0x1 ;  /* 0xffffffffff0f7424 */ /* 0x000fce00078e00ff */
[----:B-1----:R-:W-:Y:S05]  /*17ec0*/  WARPSYNC.COLLECTIVE R15, `(.L_x_12701) ;  /* 0x000000000f0c7348 */ /* 0x002fea0003c00000 */
[----:B------:R-:W-:Y:S02]  /*17ed0*/  ELECT P6, UR62, PT ;  /* 0x00000000003e782f */ /* 0x000fe400038c0000 */
[----:B------:R-:W-:Y:S01]  /*17ee0*/  MOV R14, UR62 ;  /* 0x0000003e000e7c02 */ /* 0x000fe20008000f00 */
[----:B-1----:R-:W-:Y:S10]  /*17ef0*/  ENDCOLLECTIVE ;  /* 0x000000000000791b */ /* 0x002ff40003800000 */
.L_x_12701:
[----:B------:R-:W-:Y:S05]  /*17f00*/  BSYNC B0 ;  /* 0x0000000000007941 */ /* 0x000fea0003800000 */
.L_x_12700:
[----:B------:R-:W-:Y:S05]  /*17f10*/  BRA `(.L_x_12702) ;  /* 0xffffffc000d07947 */ /* 0x000fea000383ffff */
.L_x_12568:
[----:B--2---:R2:W3:Y:S02]  /*17f20*/  SYNCS.PHASECHK.TRANS64.TRYWAIT P0, [R5+URZ+0x16840], R4 ;  /* 0x01684004050075a7 */ /* 0x0044e4000800017f */
[----:B---3--:R-:W-:Y:S05]  /*17f30*/  @!P0 NANOSLEEP.SYNCS 0x989680 ;  /* 0x009896800000895d */ /* 0x008fea0003900000 */
[----:B------:R-:W3:Y:S02]  /*17f40*/  @!P0 SYNCS.PHASECHK.TRANS64 P0, [R5+URZ+0x16840], R4 ;  /* 0x01684004050085a7 */ /* 0x000ee4000800007f */
[----:B---3--:R-:W-:Y:S05]  /*17f50*/  @!P0 BRA `(.L_x_12568) ;  /* 0xfffffffc00f08947 */ /* 0x008fea000383ffff */
[----:B------:R-:W-:Y:S05]  /*17f60*/  BRA `(.L_x_12703) ;  /* 0xffffffc400207947 */ /* 0x000fea000383ffff */
.L_x_12571:
[----:B0-----:R0:W2:Y:S02]  /*17f70*/  SYNCS.PHASECHK.TRANS64.TRYWAIT P0, [R27+URZ+0x16820], R4 ;  /* 0x016820041b0075a7 */ /* 0x0010a4000800017f */
[----:B--2---:R-:W-:Y:S05]  /*17f80*/  @!P0 NANOSLEEP.SYNCS 0x989680 ;  /* 0x009896800000895d */ /* 0x004fea0003900000 */
[----:B------:R-:W2:Y:S02]  /*17f90*/  @!P0 SYNCS.PHASECHK.TRANS64 P0, [R27+URZ+0x16820], R4 ;  /* 0x016820041b0085a7 */ /* 0x000ea4000800007f */
[----:B--2---:R-:W-:Y:S05]  /*17fa0*/  @!P0 BRA `(.L_x_12571) ;  /* 0xfffffffc00f08947 */ /* 0x004fea000383ffff */
[----:B------:R-:W-:Y:S05]  /*17fb0*/  BRA `(.L_x_12704) ;  /* 0xffffffc400e07947 */ /* 0x000fea000383ffff */
.L_x_12579:
[----:B0-----:R0:W2:Y:S02]  /*17fc0*/  SYNCS.PHASECHK.TRANS64.TRYWAIT P0, [R3+URZ+0x16840], R2 ;  /* 0x01684002030075a7 */ /* 0x0010a4000800017f */
[----:B--2---:R-:W-:Y:S05]  /*17fd0*/  @!P0 NANOSLEEP.SYNCS 0x989680 ;  /* 0x009896800000895d */ /* 0x004fea0003900000 */
[----:B------:R-:W2:Y:S02]  /*17fe0*/  @!P0 SYNCS.PHASECHK.TRANS64 P0, [R3+URZ+0x16840], R2 ;  /* 0x01684002030085a7 */ /* 0x000ea4000800007f */
[----:B--2---:R-:W-:Y:S05]  /*17ff0*/  @!P0 BRA `(.L_x_12579) ;  /* 0xfffffffc00f08947 */ /* 0x004fea000383ffff */
[----:B------:R-:W-:Y:S05]  /*18000*/  BRA `(.L_x_12705) ;  /* 0xffffffc800807947 */ /* 0x000fea000383ffff */
.L_x_12581:
[----:B0-----:R0:W2:Y:S02]  /*18010*/  SYNCS.PHASECHK.TRANS64.TRYWAIT P0, [R2+URZ+0x60], R5 ;  /* 0x00006005020075a7 */ /* 0x0010a4000800017f */
[----:B--2---:R-:W-:Y:S05]  /*18020*/  @!P0 NANOSLEEP.SYNCS 0x989680 ;  /* 0x009896800000895d */ /* 0x004fea0003900000 */
[----:B------:R-:W2:Y:S02]  /*18030*/  @!P0 SYNCS.PHASECHK.TRANS64 P0, [R2+URZ+0x60], R5 ;  /* 0x00006005020085a7 */ /* 0x000ea4000800007f */
[----:B--2---:R-:W-:Y:S05]  /*18040*/  @!P0 BRA `(.L_x_12581) ;  /* 0xfffffffc00f08947 */ /* 0x004fea000383ffff */
[----:B------:R-:W-:Y:S05]  /*18050*/  BRA `(.L_x_12706) ;  /* 0xffffffc800e47947 */ /* 0x000fea000383ffff */
.L_x_12586:
[----:B--2---:R2:W3:Y:S02]  /*18060*/  SYNCS.PHASECHK.TRANS64.TRYWAIT P0, [R3+URZ+0x16840], R2 ;  /* 0x01684002030075a7 */ /* 0x0044e4000800017f */
[----:B---3--:R-:W-:Y:S05]  /*18070*/  @!P0 NANOSLEEP.SYNCS 0x989680 ;  /* 0x009896800000895d */ /* 0x008fea0003900000 */
[----:B------:R-:W3:Y:S02]  /*18080*/  @!P0 SYNCS.PHASECHK.TRANS64 P0, [R3+URZ+0x16840], R2 ;  /* 0x01684002030085a7 */ /* 0x000ee4000800007f */
[----:B---3--:R-:W-:Y:S05]  /*18090*/  @!P0 BRA `(.L_x_12586) ;  /* 0xfffffffc00f08947 */ /* 0x008fea000383ffff */
[----:B------:R-:W-:Y:S05]  /*180a0*/  BRA `(.L_x_12707) ;  /* 0xffffffcc00ec7947 */ /* 0x000fea000383ffff */
.L_x_12588:
[----:B0-----:R0:W2:Y:S02]  /*180b0*/  SYNCS.PHASECHK.TRANS64.TRYWAIT P1, [R3+URZ+0x60], R24 ;  /* 0x00006018030075a7 */ /* 0x0010a4000802017f */
[----:B--2---:R-:W-:Y:S05]  /*180c0*/  @!P1 NANOSLEEP.SYNCS 0x989680 ;  /* 0x009896800000995d */ /* 0x004fea0003900000 */
[----:B------:R-:W2:Y:S02]  /*180d0*/  @!P1 SYNCS.PHASECHK.TRANS64 P1, [R3+URZ+0x60], R24 ;  /* 0x00006018030095a7 */ /* 0x000ea4000802007f */
[----:B--2---:R-:W-:Y:S05]  /*180e0*/  @!P1 BRA `(.L_x_12588) ;  /* 0xfffffffc00f09947 */ /* 0x004fea000383ffff */
[----:B------:R-:W-:Y:S05]  /*180f0*/  BRA `(.L_x_12708) ;  /* 0xffffffd000507947 */ /* 0x000fea000383ffff */
.L_x_12593:
[----:B--2---:R2:W3:Y:S02]  /*18100*/  SYNCS.PHASECHK.TRANS64.TRYWAIT P0, [R2+URZ+0x16840], R3 ;  /* 0x01684003020075a7 */ /* 0x0044e4000800017f */
[----:B---3--:R-:W-:Y:S05]  /*18110*/  @!P0 NANOSLEEP.SYNCS 0x989680 ;  /* 0x009896800000895d */ /* 0x008fea0003900000 */
[----:B------:R-:W3:Y:S02]  /*18120*/  @!P0 SYNCS.PHASECHK.TRANS64 P0, [R2+URZ+0x16840], R3 ;  /* 0x01684003020085a7 */ /* 0x000ee4000800007f */
[----:B---3--:R-:W-:Y:S05]  /*18130*/  @!P0 BRA `(.L_x_12593) ;  /* 0xfffffffc00f08947 */ /* 0x008fea000383ffff */
[----:B------:R-:W-:Y:S05]  /*18140*/  BRA `(.L_x_12709) ;  /* 0xffffffd4002c7947 */ /* 0x000fea000383ffff */
.L_x_12595:
[----:B0-----:R0:W2:Y:S02]  /*18150*/  SYNCS.PHASECHK.TRANS64.TRYWAIT P1, [R2+URZ+0x60], R11 ;  /* 0x0000600b020075a7 */ /* 0x0010a4000802017f */
[----:B--2---:R-:W-:Y:S05]  /*18160*/  @!P1 NANOSLEEP.SYNCS 0x989680 ;  /* 0x009896800000995d */ /* 0x004fea0003900000 */
[----:B------:R-:W2:Y:S02]  /*18170*/  @!P1 SYNCS.PHASECHK.TRANS64 P1, [R2+URZ+0x60], R11 ;  /* 0x0000600b020095a7 */ /* 0x000ea4000802007f */
[----:B--2---:R-:W-:Y:S05]  /*18180*/  @!P1 BRA `(.L_x_12595) ;  /* 0xfffffffc00f09947 */ /* 0x004fea000383ffff */
[----:B------:R-:W-:Y:S05]  /*18190*/  BRA `(.L_x_12710) ;  /* 0xffffffd400947947 */ /* 0x000fea000383ffff */
.L_x_12602:
[----:B--2---:R2:W3:Y:S02]  /*181a0*/  SYNCS.PHASECHK.TRANS64.TRYWAIT P0, [R3+URZ+0x16860], R2 ;  /* 0x01686002030075a7 */ /* 0x0044e4000800017f */
[----:B---3--:R-:W-:Y:S05]  /*181b0*/  @!P0 NANOSLEEP.SYNCS 0x989680 ;  /* 0x009896800000895d */ /* 0x008fea0003900000 */
[----:B------:R-:W3:Y:S02]  /*181c0*/  @!P0 SYNCS.PHASECHK.TRANS64 P0, [R3+URZ+0x16860], R2 ;  /* 0x01686002030085a7 */ /* 0x000ee4000800007f */
[----:B---3--:R-:W-:Y:S05]  /*181d0*/  @!P0 BRA `(.L_x_12602) ;  /* 0xfffffffc00f08947 */ /* 0x008fea000383ffff */
[----:B------:R-:W-:Y:S05]  /*181e0*/  BRA `(.L_x_12711) ;  /* 0xffffffd800547947 */ /* 0x000fea000383ffff */
.L_x_12604:
[----:B------:R-:W-:Y:S01]  /*181f0*/  BSSY B0, `(.L_x_12712) ;  /* 0x0000008000007945 */ /* 0x000fe20003800000 */
[----:B------:R-:W-:Y:S02]  /*18200*/  IMAD.MOV.U32 R13, RZ, RZ, R16 ;  /* 0x000000ffff0d7224 */ /* 0x000fe400078e0010 */
[----:B------:R-:W-:Y:S02]  /*18210*/  IMAD.MOV.U32 R12, RZ, RZ, RZ ;  /* 0x000000ffff0c7224 */ /* 0x000fe400078e00ff */
[----:B------:R-:W-:Y:S02]  /*18220*/  IMAD.MOV.U32 R11, RZ, RZ, 0x1f ;  /* 0x0000001fff0b7424 */ /* 0x000fe400078e00ff */
[----:B------:R-:W-:-:S07]  /*18230*/  IMAD.MOV.U32 R15, RZ, RZ, -0x1 ;  /* 0xffffffffff0f7424 */ /* 0x000fce00078e00ff */
[----:B-1----:R-:W-:Y:S05]  /*18240*/  WARPSYNC.COLLECTIVE R15, `(.L_x_12713) ;  /* 0x000000000f087348 */ /* 0x002fea0003c00000 */
[----:B------:R0:W2:Y:S02]  /*18250*/  SHFL.IDX P6, R14, R13, R12, R11 ;  /* 0x0000000c0d0e7389 */ /* 0x0000a400000c000b */
[----:B012---:R-:W-:Y:S01]  /*18260*/  ENDCOLLECTIVE ;  /* 0x000000000000791b */ /* 0x007fe20003800000 */
.L_x_12713:
[----:B------:R-:W-:Y:S05]  /*18270*/  BSYNC B0 ;  /* 0x0000000000007941 */ /* 0x000fea0003800000 */
.L_x_12712:
        /* <DEDUP_REMOVED lines=8> */
.L_x_12714:
[----:B------:R-:W-:Y:S01]  /*18300*/  IMAD.MOV.U32 R5, RZ, RZ, R14 ;  /* 0x000000ffff057224 */ /* 0x000fe200078e000e */
[----:B------:R-:W-:Y:S06]  /*18310*/  BRA `(.L_x_12715) ;  /* 0xffffffd8009c7947 */ /* 0x000fec000383ffff */
.L_x_12607:
        /* <DEDUP_REMOVED lines=8> */
.L_x_12717:
[----:B------:R-:W-:Y:S05]  /*183a0*/  BSYNC B0 ;  /* 0x0000000000007941 */ /* 0x000fea0003800000 */
.L_x_12716:
        /* <DEDUP_REMOVED lines=10> */
.L_x_12718:
        /* <DEDUP_REMOVED lines=8> */
.L_x_12719:
        /* <DEDUP_REMOVED lines=8> */
.L_x_12720:
        /* <DEDUP_REMOVED lines=8> */
.L_x_12721:
        /* <DEDUP_REMOVED lines=8> */
.L_x_12722:
[----:B------:R-:W-:Y:S05]  /*18650*/  BRA `(.L_x_12723) ;  /* 0xffffffd800587947 */ /* 0x000fea000383ffff */
.L_x_12612:
        /* <DEDUP_REMOVED lines=8> */
.L_x_12725:
[----:B------:R-:W-:Y:S05]  /*186e0*/  BSYNC B0 ;  /* 0x0000000000007941 */ /* 0x000fea0003800000 */
.L_x_12724:
        /* <DEDUP_REMOVED lines=10> */
.L_x_12726:
        /* <DEDUP_REMOVED lines=8> */
.L_x_12727:
        /* <DEDUP_REMOVED lines=8> */
.L_x_12728:
        /* <DEDUP_REMOVED lines=8> */
.L_x_12729:
        /* <DEDUP_REMOVED lines=8> */
.L_x_12730:
[----:B------:R-:W-:Y:S05]  /*18990*/  BRA `(.L_x_12731) ;  /* 0xffffffd800347947 */ /* 0x000fea000383ffff */
.L_x_12614:
[----:B------:R-:W-:Y:S01]  /*189a0*/  BSSY B0, `(.L_x_12732) ;  /* 0x0000006000007945 */ /* 0x000fe20003800000 */
[----:B------:R-:W-:Y:S01]  /*189b0*/  PLOP3.LUT P6, PT, P6, PT, PT, 0x8, 0x0 ;  /* 0x000000000000781c */ /* 0x000fe200037ce170 */
[----:B------:R-:W-:-:S12]  /*189c0*/  IMAD.MOV.U32 R15, RZ, RZ, -0x1 ;  /* 0xffffffffff0f7424 */ /* 0x000fd800078e00ff */
[----:B01----:R-:W-:Y:S05]  /*189d0*/  WARPSYNC.COLLECTIVE R15, `(.L_x_12733) ;  /* 0x000000000f087348 */ /* 0x003fea0003c00000 */
[----:B------:R-:W-:Y:S01]  /*189e0*/  VOTE.ANY R14, PT, P6 ;  /* 0x00000000000e7806 */ /* 0x000fe200030e0100 */
[----:B01----:R-:W-:Y:S06]  /*189f0*/  ENDCOLLECTIVE ;  /* 0x000000000000791b */ /* 0x003fec0003800000 */
.L_x_12733:
[----:B------:R-:W-:Y:S05]  /*18a00*/  BSYNC B0 ;  /* 0x0000000000007941 */ /* 0x000fea0003800000 */
.L_x_12732:
        /* <DEDUP_REMOVED lines=9> */
.L_x_12734:
[----:B------:R-:W-:Y:S01]  /*18aa0*/  IMAD.MOV.U32 R17, RZ, RZ, R14 ;  /* 0x000000ffff117224 */ /* 0x000fe200078e000e */
[----:B------:R-:W-:Y:S06]  /*18ab0*/  BRA `(.L_x_12735) ;  /* 0xffffffd800247947 */ /* 0x000fec000383ffff */
.L_x_12616:
[----:B------:R-:W-:Y:S01]  /*18ac0*/  BSSY B0, `(.L_x_12736) ;  /* 0x0000007000007945 */ /* 0x000fe20003800000 */
[----:B------:R-:W-:Y:S02]  /*18ad0*/  IMAD.MOV.U32 R13, RZ, RZ, R3 ;  /* 0x000000ffff0d7224 */ /* 0x000fe400078e0003 */
[----:B------:R-:W-:Y:S02]  /*18ae0*/  IMAD.MOV.U32 R11, RZ, RZ, 0x1f ;  /* 0x0000001fff0b7424 */ /* 0x000fe400078e00ff */
[----:B------:R-:W-:-:S07]  /*18af0*/  IMAD.MOV.U32 R15, RZ, RZ, -0x1 ;  /* 0xffffffffff0f7424 */ /* 0x000fce00078e00ff */
[----:B0123--:R-:W-:Y:S05]  /*18b00*/  WARPSYNC.COLLECTIVE R15, `(.L_x_12737) ;  /* 0x000000000f087348 */ /* 0x00ffea0003c00000 */
[----:B------:R4:W0:Y:S02]  /*18b10*/  SHFL.IDX P6, R14, R13, R12, R11 ;  /* 0x0000000c0d0e7389 */ /* 0x00082400000c000b */
[----:B01234-:R-:W-:Y:S01]  /*18b20*/  ENDCOLLECTIVE ;  /* 0x000000000000791b */ /* 0x01ffe20003800000 */
.L_x_12737:
[----:B------:R-:W-:Y:S05]  /*18b30*/  BSYNC B0 ;  /* 0x0000000000007941 */ /* 0x000fea0003800000 */
.L_x_12736:
[----:B------:R-:W-:Y:S05]  /*18b40*/  BRA `(.L_x_12615) ;  /* 0xffffffd8001c7947 */ /* 0x000fea000383ffff */
.L_x_12620:
[----:B0-----:R0:W2:Y:S02]  /*18b50*/  SYNCS.PHASECHK.TRANS64.TRYWAIT P0, [R9+URZ+0x16820], R0 ;  /* 0x01682000090075a7 */ /* 0x0010a4000800017f */
[----:B--2---:R-:W-:Y:S05]  /*18b60*/  @!P0 NANOSLEEP.SYNCS 0x989680 ;  /* 0x009896800000895d */ /* 0x004fea0003900000 */
[----:B------:R-:W2:Y:S02]  /*18b70*/  @!P0 SYNCS.PHASECHK.TRANS64 P0, [R9+URZ+0x16820], R0 ;  /* 0x01682000090085a7 */ /* 0x000ea4000800007f */
[----:B--2---:R-:W-:Y:S05]  /*18b80*/  @!P0 BRA `(.L_x_12620) ;  /* 0xfffffffc00f08947 */ /* 0x004fea000383ffff */
[----:B------:R-:W-:Y:S05]  /*18b90*/  BRA `(.L_x_12738) ;  /* 0xffffffdc00887947 */ /* 0x000fea000383ffff */
.L_x_12621:
        /* <DEDUP_REMOVED lines=11> */
.L_x_12740:
[----:B------:R-:W-:Y:S05]  /*18c50*/  BSYNC B0 ;  /* 0x0000000000007941 */ /* 0x000fea0003800000 */
.L_x_12739:
[----:B------:R-:W-:Y:S05]  /*18c60*/  BRA `(.L_x_12741) ;  /* 0xffffffdc00707947 */ /* 0x000fea000383ffff */
.L_x_12622:
[----:B------:R-:W-:Y:S01]  /*18c70*/  BSSY B0, `(.L_x_12742) ;  /* 0x0000006000007945 */ /* 0x000fe20003800000 */
[----:B------:R-:W-:-:S07]  /*18c80*/  IMAD.MOV.U32 R15, RZ, RZ, -0x1 ;  /* 0xffffffffff0f7424 */ /* 0x000fce00078e00ff */
[----:B01----:R-:W-:Y:S05]  /*18c90*/  WARPSYNC.COLLECTIVE R15, `(.L_x_12743) ;  /* 0x000000000f0c7348 */ /* 0x003fea0003c00000 */
[----:B------:R-:W-:Y:S02]  /*18ca0*/  ELECT P6, UR62, PT ;  /* 0x00000000003e782f */ /* 0x000fe400038c0000 */
[----:B------:R-:W-:Y:S01]  /*18cb0*/  MOV R14, UR62 ;  /* 0x0000003e000e7c02 */ /* 0x000fe20008000f00 */
[----:B01----:R-:W-:Y:S10]  /*18cc0*/  ENDCOLLECTIVE ;  /* 0x000000000000791b */ /* 0x003ff40003800000 */
.L_x_12743:
[----:B------:R-:W-:Y:S05]  /*18cd0*/  BSYNC B0 ;  /* 0x0000000000007941 */ /* 0x000fea0003800000 */
.L_x_12742:
[----:B------:R-:W-:Y:S05]  /*18ce0*/  BRA `(.L_x_12744) ;  /* 0xffffffdc00647947 */ /* 0x000fea000383ffff */
.L_x_12624:
[----:B0-----:R0:W2:Y:S02]  /*18cf0*/  SYNCS.PHASECHK.TRANS64.TRYWAIT P0, [R7+URZ], R2 ;  /* 0x00000002070075a7 */ /* 0x0010a4000800017f */
[----:B--2---:R-:W-:Y:S05]  /*18d00*/  @!P0 NANOSLEEP.SYNCS 0x989680 ;  /* 0x009896800000895d */ /* 0x004fea0003900000 */
[----:B------:R-:W2:Y:S02]  /*18d10*/  @!P0 SYNCS.PHASECHK.TRANS64 P0, [R7+URZ], R2 ;  /* 0x00000002070085a7 */ /* 0x000ea4000800007f */
[----:B--2---:R-:W-:Y:S05]  /*18d20*/  @!P0 BRA `(.L_x_12624) ;  /* 0xfffffffc00f08947 */ /* 0x004fea000383ffff */
[----:B------:R-:W-:Y:S05]  /*18d30*/  BRA `(.L_x_12745) ;  /* 0xffffffdc00987947 */ /* 0x000fea000383ffff */
.L_x_12625:
[----:B--2---:R2:W3:Y:S02]  /*18d40*/  SYNCS.PHASECHK.TRANS64.TRYWAIT P0, [R3+URZ], R0 ;  /* 0x00000000030075a7 */ /* 0x0044e4000800017f */
[----:B---3--:R-:W-:Y:S05]  /*18d50*/  @!P0 NANOSLEEP.SYNCS 0x989680 ;  /* 0x009896800000895d */ /* 0x008fea0003900000 */
[----:B------:R-:W3:Y:S02]  /*18d60*/  @!P0 SYNCS.PHASECHK.TRANS64 P0, [R3+URZ], R0 ;  /* 0x00000000030085a7 */ /* 0x000ee4000800007f */
[----:B---3--:R-:W-:Y:S05]  /*18d70*/  @!P0 BRA `(.L_x_12625) ;  /* 0xfffffffc00f08947 */ /* 0x008fea000383ffff */
[----:B------:R-:W-:Y:S05]  /*18d80*/  BRA `(.L_x_12746) ;  /* 0xffffffdc008c7947 */ /* 0x000fea000383ffff */
.L_x_12627:
[----:B--2---:R2:W3:Y:S02]  /*18d90*/  SYNCS.PHASECHK.TRANS64.TRYWAIT P0, [R5+URZ], R2 ;  /* 0x00000002050075a7 */ /* 0x0044e4000800017f */
[----:B---3--:R-:W-:Y:S05]  /*18da0*/  @!P0 NANOSLEEP.SYNCS 0x989680 ;  /* 0x009896800000895d */ /* 0x008fea0003900000 */
[----:B------:R-:W3:Y:S02]  /*18db0*/  @!P0 SYNCS.PHASECHK.TRANS64 P0, [R5+URZ], R2 ;  /* 0x00000002050085a7 */ /* 0x000ee4000800007f */
[----:B---3--:R-:W-:Y:S05]  /*18dc0*/  @!P0 BRA `(.L_x_12627) ;  /* 0xfffffffc00f08947 */ /* 0x008fea000383ffff */
[----:B------:R-:W-:Y:S05]  /*18dd0*/  BRA `(.L_x_12747) ;  /* 0xffffffdc00907947 */ /* 0x000fea000383ffff */
.L_x_12748:
        /* <DEDUP_REMOVED lines=10> */
.L_x_12796:


//--------------------- .nv.global.init           --------------------------
	.section	.nv.global.init,"aw",@progbits
.nv.global.init:
	.type		$str$23,@object
	.size		$str$23,($str$24 - $str$23)
$str$23:
        /*0000*/ 	.byte	0x28, 0x61, 0x64, 0x64, 0x72, 0x65, 0x73, 0x73, 0x20, 0x26, 0x20, 0x6d, 0x61, 0x73, 0x6b, 0x29
        /*0010*/ 	.byte	0x20, 0x3d, 0x3d, 0x20, 0x30, 0x00
	.type		$str$24,@object
	.size		$str$24,(__unnamed_5 - $str$24)
$str$24:
        /*0016*/ 	.byte	0x2f, 0x74, 0x6d, 0x70, 0x2f, 0x6f, 0x73, 0x73, 0x5f, 0x6b, 0x65, 0x72, 0x6e, 0x65, 0x6c, 0x73
        /*0026*/ 	.byte	0x5f, 0x73, 0x72, 0x63, 0x2f, 0x66, 0x6c, 0x61, 0x73, 0x68, 0x5f, 0x61, 0x74, 0x74, 0x65, 0x6e
        /*0036*/ 	.byte	0x74, 0x69, 0x6f, 0x6e, 0x2f, 0x63, 0x73, 0x72, 0x63, 0x2f, 0x63, 0x75, 0x74, 0x6c, 0x61, 0x73
        /*0046*/ 	.byte	0x73, 0x2f, 0x69, 0x6e, 0x63, 0x6c, 0x75, 0x64, 0x65, 0x2f, 0x63, 0x75, 0x74, 0x65, 0x2f, 0x70
        /*0056*/ 	.byte	0x6f, 0x69, 0x6e, 0x74, 0x65, 0x72, 0x5f, 0x66, 0x6c, 0x61, 0x67, 0x67, 0x65, 0x64, 0x2e, 0x68
        /*0066*/ 	.byte	0x70, 0x70, 0x00
	.type		__unnamed_5,@object
	.size		__unnamed_5,(__unnamed_43 - __unnamed_5)
__unnamed_5:
        /* <DEDUP_REMOVED lines=24> */
        /*01e9*/ 	.byte	0x00
	.type		__unnamed_43,@object
	.size		__unnamed_43,(__unnamed_13 - __unnamed_43)
__unnamed_43:
        /* <DEDUP_REMOVED lines=25> */
	.type		__unnamed_13,@object
	.size		__unnamed_13,(__unnamed_29 - __unnamed_13)
__unnamed_13:
        /* <DEDUP_REMOVED lines=25> */
	.type		__unnamed_29,@object
	.size		__unnamed_29,(__unnamed_21 - __unnamed_29)
__unnamed_29:
        /* <DEDUP_REMOVED lines=25> */
	.type		__unnamed_21,@object
	.size		__unnamed_21,(__unnamed_39 - __unnamed_21)
__unnamed_21:
        /* <DEDUP_REMOVED lines=25> */
	.type		__unnamed_39,@object
	.size		__unnamed_39,(__unnamed_34 - __unnamed_39)
__unnamed_39:
        /* <DEDUP_REMOVED lines=25> */
	.type		__unnamed_34,@object
	.size		__unnamed_34,(__unnamed_38 - __unnamed_34)
__unnamed_34:
        /* <DEDUP_REMOVED lines=25> */
	.type		__unnamed_38,@object
	.size		__unnamed_38,(__unnamed_14 - __unnamed_38)
__unnamed_38:
        /* <DEDUP_REMOVED lines=25> */
	.type		__unnamed_14,@object
	.size		__unnamed_14,(__unnamed_30 - __unnamed_14)
__unnamed_14:
        /* <DEDUP_REMOVED lines=25> */
	.type		__unnamed_30,@object
	.size		__unnamed_30,(__unnamed_9 - __unnamed_30)
__unnamed_30:
        /* <DEDUP_REMOVED lines=25> */
	.type		__unnamed_9,@object
	.size		__unnamed_9,(__unnamed_25 - __unnamed_9)
__unnamed_9:
        /* <DEDUP_REMOVED lines=24> */
        /*110b*/ 	.byte	0x3e, 0x20, 0x26, 0x5d, 0x00
	.type		__unnamed_25,@object
	.size		__unnamed_25,(__unnamed_4 - __unnamed_25)
__unnamed_25:
        /* <DEDUP_REMOVED lines=25> */
	.type		__unnamed_4,@object
	.size		__unnamed_4,(__unnamed_3 - __unnamed_4)
__unnamed_4:
        /* <DEDUP_REMOVED lines=25> */
	.type		__unnamed_3,@object
	.size		__unnamed_3,(__unnamed_2 - __unnamed_3)
__unnamed_3:
        /* <DEDUP_REMOVED lines=29> */
	.type		__unnamed_2,@object
	.size		__unnamed_2,(__unnamed_7 - __unnamed_2)
__unnamed_2:
        /* <DEDUP_REMOVED lines=29> */
	.type		__unnamed_7,@object
	.size		__unnamed_7,(__unnamed_8 - __unnamed_7)
__unnamed_7:
        /* <DEDUP_REMOVED lines=28> */
        /*1972*/ 	.byte	0x3c, 0x31, 0x32, 0x32, 0x38, 0x38, 0x3e, 0x3e, 0x3e, 0x3e, 0x3e, 0x5d, 0x00
	.type		__unnamed_8,@object
	.size		__unnamed_8,(__unnamed_1 - __unnamed_8)
__unnamed_8:
        /* <DEDUP_REMOVED lines=29> */
	.type		__unnamed_1,@object
	.size		__unnamed_1,(__unnamed_41 - __unnamed_1)
__unnamed_1:
        /* <DEDUP_REMOVED lines=28> */
        /*1d0c*/ 	.byte	0x3c, 0x38, 0x31, 0x39, 0x32, 0x3e, 0x3e, 0x3e, 0x3e, 0x3e, 0x20, 0x26, 0x5d, 0x00
	.type		__unnamed_41,@object
	.size		__unnamed_41,(__unnamed_42 - __unnamed_41)
__unnamed_41:
        /* <DEDUP_REMOVED lines=28> */
        /*1eda*/ 	.byte	0x3a, 0x43, 0x3c, 0x31, 0x36, 0x33, 0x38, 0x34, 0x3e, 0x3e, 0x3e, 0x3e, 0x3e, 0x5d, 0x00
	.type		__unnamed_42,@object
	.size		__unnamed_42,(__unnamed_6 - __unnamed_42)
__unnamed_42:
        /* <DEDUP_REMOVED lines=29> */
	.type		__unnamed_6,@object
	.size		__unnamed_6,(__unnamed_33 - __unnamed_6)
__unnamed_6:
        /* <DEDUP_REMOVED lines=29> */
	.type		__unnamed_33,@object
	.size		__unnamed_33,(__unnamed_17 - __unnamed_33)
__unnamed_33:
        /* <DEDUP_REMOVED lines=29> */
	.type		__unnamed_17,@object
	.size		__unnamed_17,(__unnamed_37 - __unnamed_17)
__unnamed_17:
        /* <DEDUP_REMOVED lines=29> */
	.type		__unnamed_37,@object
	.size		__unnamed_37,(__unnamed_11 - __unnamed_37)
__unnamed_37:
        /* <DEDUP_REMOVED lines=29> */
	.type		__unnamed_11,@object
	.size		__unnamed_11,(__unnamed_27 - __unnamed_11)
__unnamed_11:
        /* <DEDUP_REMOVED lines=29> */
	.type		__unnamed_27,@object
	.size		__unnamed_27,(__unnamed_19 - __unnamed_27)
__unnamed_27:
        /* <DEDUP_REMOVED lines=29> */
	.type		__unnamed_19,@object
	.size		__unnamed_19,(__unnamed_12 - __unnamed_19)
__unnamed_19:
        /* <DEDUP_REMOVED lines=29> */
	.type		__unnamed_12,@object
	.size		__unnamed_12,(__unnamed_28 - __unnamed_12)
__unnamed_12:
        /* <DEDUP_REMOVED lines=29> */
	.type		__unnamed_28,@object
	.size		__unnamed_28,(__unnamed_36 - __unnamed_28)
__unnamed_28:
        /* <DEDUP_REMOVED lines=29> */
	.type		__unnamed_36,@object
	.size		__unnamed_36,(__unnamed_20 - __unnamed_36)
__unnamed_36:
        /* <DEDUP_REMOVED lines=29> */
	.type		__unnamed_20,@object
	.size		__unnamed_20,(__unnamed_16 - __unnamed_20)
__unnamed_20:
        /* <DEDUP_REMOVED lines=29> */
	.type		__unnamed_16,@object
	.size		__unnamed_16,(__unnamed_32 - __unnamed_16)
__unnamed_16:
        /* <DEDUP_REMOVED lines=29> */
	.type		__unnamed_32,@object
	.size		__unnamed_32,(__unnamed_23 - __unnamed_32)
__unnamed_32:
        /* <DEDUP_REMOVED lines=29> */
	.type		__unnamed_23,@object
	.size		__unnamed_23,(__unnamed_40 - __unnamed_23)
__unnamed_23:
        /* <DEDUP_REMOVED lines=30> */
	.type		__unnamed_40,@object
	.size		__unnamed_40,(__unnamed_24 - __unnamed_40)
__unnamed_40:
        /* <DEDUP_REMOVED lines=30> */
	.type		__unnamed_24,@object
	.size		__unnamed_24,(__unnamed_35 - __unnamed_24)
__unnamed_24:
        /* <DEDUP_REMOVED lines=30> */
	.type		__unnamed_35,@object
	.size		__unnamed_35,(__unnamed_15 - __unnamed_35)
__unnamed_35:
        /* <DEDUP_REMOVED lines=29> */
        /*3f8a*/ 	.byte	0x5d, 0x00
	.type		__unnamed_15,@object
	.size		__unnamed_15,(__unnamed_31 - __unnamed_15)
__unnamed_15:
        /* <DEDUP_REMOVED lines=30> */
	.type		__unnamed_31,@object
	.size		__unnamed_31,(__unnamed_10 - __unnamed_31)
__unnamed_31:
        /* <DEDUP_REMOVED lines=30> */
	.type		__unnamed_10,@object
	.size		__unnamed_10,(__unnamed_26 - __unnamed_10)
__unnamed_10:
        /* <DEDUP_REMOVED lines=30> */
	.type		__unnamed_26,@object
	.size		__unnamed_26,(__unnamed_18 - __unnamed_26)
__unnamed_26:
        /* <DEDUP_REMOVED lines=30> */
	.type		__unnamed_18,@object
	.size		__unnamed_18,(__unnamed_22 - __unnamed_18)
__unnamed_18:
        /* <DEDUP_REMOVED lines=30> */
	.type		__unnamed_22,@object
	.size		__unnamed_22,(.L_21 - __unnamed_22)
__unnamed_22:
        /* <DEDUP_REMOVED lines=29> */
        /*4a76*/ 	.byte	0x26, 0x5d, 0x00
.L_21:


//--------------------- .nv.shared._ZN7cutlass13device_kernelIN5flash11enable_sm90INS1_16FlashAttnFwdSm90INS1_25CollectiveMainloopFwdSm90ILi2EN4cute5tupleIJNS5_1CILi1EEES8_S8_EEENS6_IJNS7_ILi128EEENS7_ILi80EEENS7_ILi256EEEEEELi256ENS_10bfloat16_tEfNS_4arch4Sm90ELb0ELb0ELb0ELb0ELb0ELb0ELb0ELb1ELb1ELb0ELb0ELb0EEENS1_21CollectiveEpilogueFwdINS6_IJSA_SC_SB_EEES9_SE_SG_Li256ELb0ELb0ELb0ELb0EEENS1_29StaticPersistentTileSchedulerILb0EEEEEEEEEvNT_6ParamsE --------------------------
	.section	.nv.shared._ZN7cutlass13device_kernelIN5flash11enable_sm90INS1_16FlashAttnFwdSm90INS1_25CollectiveMainloopFwdSm90ILi2EN4cute5tupleIJNS5_1CILi1EEES8_S8_EEENS6_IJNS7_ILi128EEENS7_ILi80EEENS7_ILi256EEEEEELi256ENS_10bfloat16_tEfNS_4arch4Sm90ELb0ELb0ELb0ELb0ELb0ELb0ELb0ELb1ELb1ELb0ELb0ELb0EEENS1_21CollectiveEpilogueFwdINS6_IJSA_SC_SB_EEES9_SE_SG_Li256ELb0ELb0ELb0ELb0EEENS1_29StaticPersistentTileSchedulerILb0EEEEEEEEEvNT_6ParamsE,"aw",@nobits
	.sectionflags	@""
	.align	16
	.zero		1024


//--------------------- .nv.shared.reserved.0     --------------------------
	.section	.nv.shared.reserved.0,"aw",@nobits
	.weak		__nv_reservedSMEM_offset_0_alias
	.size		__nv_reservedSMEM_offset_0_alias, 0, 0
	.other		__nv_reservedSMEM_offset_0_alias,@"STO_CUDA_RESERVED_SHARED STV_DEFAULT"
__nv_reservedSMEM_offset_0_alias:
	.zero		0


//--------------------- .nv.global                --------------------------
	.section	.nv.global,"aw",@nobits
.nv.global:
	.type		_ZN66_INTERNAL_eb80143f_30_flash_fwd_hdimall_bf16_sm90_cu_ceb34e2a_38614cute1_E,@object
	.size		_ZN66_INTERNAL_eb80143f_30_flash_fwd_hdimall_bf16_sm90_cu_ceb34e2a_38614cute1_E,(_ZN66_INTERNAL_eb80143f_30_flash_fwd_hdimall_bf16_sm90_cu_ceb34e2a_38614cuda3std3__45__cpo6cbeginE - _ZN66_INTERNAL_eb80143f_30_flash_fwd_hdimall_bf16_sm90_cu_ceb34e2a_38614cute1_E)
_ZN66_INTERNAL_eb80143f_30_flash_fwd_hdimall_bf16_sm90_cu_ceb34e2a_38614cute1_E:
	.zero		1
	.type		_ZN66_INTERNAL_eb80143f_30_flash_fwd_hdimall_bf16_sm90_cu_ceb34e2a_38614cuda3std3__45__cpo6cbeginE,@object
	.size		_ZN66_INTERNAL_eb80143f_30_flash_fwd_hdimall_bf16_sm90_cu_ceb34e2a_38614cuda3std3__45__cpo6cbeginE,(_ZN66_INTERNAL_eb80143f_30_flash_fwd_hdimall_bf16_sm90_cu_ceb34e2a_38614cuda3std3__48in_placeE - _ZN66_INTERNAL_eb80143f_30_flash_fwd_hdimall_bf16_sm90_cu_ceb34e2a_38614cuda3std3__45__cpo6cbeginE)
_ZN66_INTERNAL_eb80143f_30_flash_fwd_hdimall_bf16_sm90_cu_ceb34e2a_38614cuda3std3__45__cpo6cbeginE:
	.zero		1
	.type		_ZN66_INTERNAL_eb80143f_30_flash_fwd_hdimall_bf16_sm90_cu_ceb34e2a_38614cuda3std3__48in_placeE,@object
	.size		_ZN66_INTERNAL_eb80143f_30_flash_fwd_hdimall_bf16_sm90_cu_ceb34e2a_38614cuda3std3__48in_placeE,(_ZN66_INTERNAL_eb80143f_30_flash_fwd_hdimall_bf16_sm90_cu_ceb34e2a_38614cuda3std6ranges3__45__cpo9iter_moveE - _ZN66_INTERNAL_eb80143f_30_flash_fwd_hdimall_bf16_sm90_cu_ceb34e2a_38614cuda3std3__48in_placeE)
_ZN66_INTERNAL_eb80143f_30_flash_fwd_hdimall_bf16_sm90_cu_ceb34e2a_38614cuda3std3__48in_placeE:
	.zero		1
	.type		_ZN66_INTERNAL_eb80143f_30_flash_fwd_hdimall_bf16_sm90_cu_ceb34e2a_38614cuda3std6ranges3__45__cpo9iter_moveE,@object
	.size		_ZN66_INTERNAL_eb80143f_30_flash_fwd_hdimall_bf16_sm90_cu_ceb34e2a_38614cuda3std6ranges3__45__cpo9iter_moveE,(_ZN66_INTERNAL_eb80143f_30_flash_fwd_hdimall_bf16_sm90_cu_ceb34e2a_38614cuda3std3__45__cpo5beginE - _ZN66_INTERNAL_eb80143f_30_flash_fwd_hdimall_bf16_sm90_cu_ceb34e2a_38614cuda3std6ranges3__45__cpo9iter_moveE)
_ZN66_INTERNAL_eb80143f_30_flash_fwd_hdimall_bf16_sm90_cu_ceb34e2a_38614cuda3std6ranges3__45__cpo9iter_moveE:
	.zero		1
	.type		_ZN66_INTERNAL_eb80143f_30_flash_fwd_hdimall_bf16_sm90_cu_ceb34e2a_38614cuda3std3__45__cpo5beginE,@object
	.size		_ZN66_INTERNAL_eb80143f_30_flash_fwd_hdimall_bf16_sm90_cu_ceb34e2a_38614cuda3std3__45__cpo5beginE,(_ZN66_INTERNAL_eb80143f_30_flash_fwd_hdimall_bf16_sm90_cu_ceb34e2a_38614cuda3std3__468_GLOBAL__N__eb80143f_30_flash_fwd_hdimall_bf16_sm90_cu_ceb34e2a_38616ignoreE - _ZN66_INTERNAL_eb80143f_30_flash_fwd_hdimall_bf16_sm90_cu_ceb34e2a_38614cuda3std3__45__cpo5beginE)
_ZN66_INTERNAL_eb80143f_30_flash_fwd_hdimall_bf16_sm90_cu_ceb34e2a_38614cuda3std3__45__cpo5beginE:
	.zero		1
	.type		_ZN66_INTERNAL_eb80143f_30_flash_fwd_hdimall_bf16_sm90_cu_ceb34e2a_38614cuda3std3__468_GLOBAL__N__eb80143f_30_flash_fwd_hdimall_bf16_sm90_cu_ceb34e2a_38616ignoreE,@object
	.size		_ZN66_INTERNAL_eb80143f_30_flash_fwd_hdimall_bf16_sm90_cu_ceb34e2a_38614cuda3std3__468_GLOBAL__N__eb80143f_30_flash_fwd_hdimall_bf16_sm90_cu_ceb34e2a_38616ignoreE,(_ZN66_INTERNAL_eb80143f_30_flash_fwd_hdimall_bf16_sm90_cu_ceb34e2a_38614cute7productE - _ZN66_INTERNAL_eb80143f_30_flash_fwd_hdimall_bf16_sm90_cu_ceb34e2a_38614cuda3std3__468_GLOBAL__N__eb80143f_30_flash_fwd_hdimall_bf16_sm90_cu_ceb34e2a_38616ignoreE)
_ZN66_INTERNAL_eb80143f_30_flash_fwd_hdimall_bf16_sm90_cu_ceb34e2a_38614cuda3std3__468_GLOBAL__N__eb80143f_30_flash_fwd_hdimall_bf16_sm90_cu_ceb34e2a_38616ignoreE:
	.zero		1
	.type		_ZN66_INTERNAL_eb80143f_30_flash_fwd_hdimall_bf16_sm90_cu_ceb34e2a_38614cute7productE,@object
	.size		_ZN66_INTERNAL_eb80143f_30_flash_fwd_hdimall_bf16_sm90_cu_ceb34e2a_38614cute7productE,(_ZN66_INTERNAL_eb80143f_30_flash_fwd_hdimall_bf16_sm90_cu_ceb34e2a_38614cuda3std3__45__cpo3endE - _ZN66_INTERNAL_eb80143f_30_flash_fwd_hdimall_bf16_sm90_cu_ceb34e2a_38614cute7productE)
_ZN66_INTERNAL_eb80143f_30_flash_fwd_hdimall_bf16_sm90_cu_ceb34e2a_38614cute7productE:
	.zero		1
	.type		_ZN66_INTERNAL_eb80143f_30_flash_fwd_hdimall_bf16_sm90_cu_ceb34e2a_38614cuda3std3__45__cpo3endE,@object
	.size		_ZN66_INTERNAL_eb80143f_30_flash_fwd_hdimall_bf16_sm90_cu_ceb34e2a_38614cuda3std3__45__cpo3endE,(_ZN66_INTERNAL_eb80143f_30_flash_fwd_hdimall_bf16_sm90_cu_ceb34e2a_38614cuda3std3__419piecewise_constructE - _ZN66_INTERNAL_eb80143f_30_flash_fwd_hdimall_bf16_sm90_cu_ceb34e2a_38614cuda3std3__45__cpo3endE)
_ZN66_INTERNAL_eb80143f_30_flash_fwd_hdimall_bf16_sm90_cu_ceb34e2a_38614cuda3std3__45__cpo3endE:
	.zero		1
	.type		_ZN66_INTERNAL_eb80143f_30_flash_fwd_hdimall_bf16_sm90_cu_ceb34e2a_38614cuda3std3__419piecewise_constructE,@object
	.size		_ZN66_INTERNAL_eb80143f_30_flash_fwd_hdimall_bf16_sm90_cu_ceb34e2a_38614cuda3std3__419piecewise_constructE,(_ZN66_INTERNAL_eb80143f_30_flash_fwd_hdimall_bf16_sm90_cu_ceb34e2a_38614cuda3std3__45__cpo4cendE - _ZN66_INTERNAL_eb80143f_30_flash_fwd_hdimall_bf16_sm90_cu_ceb34e2a_38614cuda3std3__419piecewise_constructE)
_ZN66_INTERNAL_eb80143f_30_flash_fwd_hdimall_bf16_sm90_cu_ceb34e2a_38614cuda3std3__419piecewise_constructE:
	.zero		1
	.type		_ZN66_INTERNAL_eb80143f_30_flash_fwd_hdimall_bf16_sm90_cu_ceb34e2a_38614cuda3std3__45__cpo4cendE,@object
	.size		_ZN66_INTERNAL_eb80143f_30_flash_fwd_hdimall_bf16_sm90_cu_ceb34e2a_38614cuda3std3__45__cpo4cendE,(_ZN66_INTERNAL_eb80143f_30_flash_fwd_hdimall_bf16_sm90_cu_ceb34e2a_38614cuda3std6ranges3__45__cpo4swapE - _ZN66_INTERNAL_eb80143f_30_flash_fwd_hdimall_bf16_sm90_cu_ceb34e2a_38614cuda3std3__45__cpo4cendE)
_ZN66_INTERNAL_eb80143f_30_flash_fwd_hdimall_bf16_sm90_cu_ceb34e2a_38614cuda3std3__45__cpo4cendE:
	.zero		1
	.type		_ZN66_INTERNAL_eb80143f_30_flash_fwd_hdimall_bf16_sm90_cu_ceb34e2a_38614cuda3std6ranges3__45__cpo4swapE,@object
	.size		_ZN66_INTERNAL_eb80143f_30_flash_fwd_hdimall_bf16_sm90_cu_ceb34e2a_38614cuda3std6ranges3__45__cpo4swapE,(.L_50 - _ZN66_INTERNAL_eb80143f_30_flash_fwd_hdimall_bf16_sm90_cu_ceb34e2a_38614cuda3std6ranges3__45__cpo4swapE)
_ZN66_INTERNAL_eb80143f_30_flash_fwd_hdimall_bf16_sm90_cu_ceb34e2a_38614cuda3std6ranges3__45__cpo4swapE:
	.zero		1
.L_50:


//--------------------- .nv.shared._ZN7cutlass13device_kernelIN5flash11enable_sm90INS1_16FlashAttnFwdSm90INS1_25CollectiveMainloopFwdSm90ILi2EN4cute5tupleIJNS5_1CILi2EEENS7_ILi1EEES9_EEENS6_IJNS7_ILi128EEENS7_ILi80EEENS7_ILi256EEEEEELi256ENS_10bfloat16_tEfNS_4arch4Sm90ELb0ELb0ELb0ELb0ELb0ELb0ELb0ELb1ELb1ELb0ELb0ELb0EEENS1_21CollectiveEpilogueFwdINS6_IJSB_SD_SC_EEESA_SF_SH_Li256ELb0ELb0ELb0ELb0EEENS1_29StaticPersistentTileSchedulerILb0EEEEEEEEEvNT_6ParamsE --------------------------
	.section	.nv.shared._ZN7cutlass13device_kernelIN5flash11enable_sm90INS1_16FlashAttnFwdSm90INS1_25CollectiveMainloopFwdSm90ILi2EN4cute5tupleIJNS5_1CILi2EEENS7_ILi1EEES9_EEENS6_IJNS7_ILi128EEENS7_ILi80EEENS7_ILi256EEEEEELi256ENS_10bfloat16_tEfNS_4arch4Sm90ELb0ELb0ELb0ELb0ELb0ELb0ELb0ELb1ELb1ELb0ELb0ELb0EEENS1_21CollectiveEpilogueFwdINS6_IJSB_SD_SC_EEESA_SF_SH_Li256ELb0ELb0ELb0ELb0EEENS1_29StaticPersistentTileSchedulerILb0EEEEEEEEEvNT_6ParamsE,"aw",@nobits
	.sectionflags	@""
	.align	16
	.zero		1024


//--------------------- .nv.shared._ZN7cutlass13device_kernelIN5flash11enable_sm90INS1_16FlashAttnFwdSm90INS1_25CollectiveMainloopFwdSm90ILi2EN4cute5tupleIJNS5_1CILi1EEES8_S8_EEENS6_IJNS7_ILi128EEENS7_ILi80EEENS7_ILi256EEEEEELi256ENS_10bfloat16_tEfNS_4arch4Sm90ELb0ELb0ELb0ELb1ELb0ELb0ELb0ELb1ELb1ELb0ELb0ELb0EEENS1_21CollectiveEpilogueFwdINS6_IJSA_SC_SB_EEES9_SE_SG_Li256ELb1ELb0ELb0ELb0EEENS1_36VarlenDynamicPersistentTileSchedulerILi128ELi80ELi256ELi32ELb0ELb0ELb1ELb0ELb1ELb1EEEEEEEEEvNT_6ParamsE --------------------------
	.section	.nv.shared._ZN7cutlass13device_kernelIN5flash11enable_sm90INS1_16FlashAttnFwdSm90INS1_25CollectiveMainloopFwdSm90ILi2EN4cute5tupleIJNS5_1CILi1EEES8_S8_EEENS6_IJNS7_ILi128EEENS7_ILi80EEENS7_ILi256EEEEEELi256ENS_10bfloat16_tEfNS_4arch4Sm90ELb0ELb0ELb0ELb1ELb0ELb0ELb0ELb1ELb1ELb0ELb0ELb0EEENS1_21CollectiveEpilogueFwdINS6_IJSA_SC_SB_EEES9_SE_SG_Li256ELb1ELb0ELb0ELb0EEENS1_36VarlenDynamicPersistentTileSchedulerILi128ELi80ELi256ELi32ELb0ELb0ELb1ELb0ELb1ELb1EEEEEEEEEvNT_6ParamsE,"aw",@nobits
	.sectionflags	@""
	.align	16
	.zero		1024


//--------------------- .nv.shared._ZN7cutlass13device_kernelIN5flash11enable_sm90INS1_16FlashAttnFwdSm90INS1_25CollectiveMainloopFwdSm90ILi2EN4cute5tupleIJNS5_1CILi1EEES8_S8_EEENS6_IJNS7_ILi128EEENS7_ILi80EEENS7_ILi256EEEEEELi256ENS_10bfloat16_tEfNS_4arch4Sm90ELb0ELb0ELb0ELb1ELb0ELb1ELb0ELb1ELb1ELb0ELb0ELb0EEENS1_21CollectiveEpilogueFwdINS6_IJSA_SC_SB_EEES9_SE_SG_Li256ELb1ELb0ELb0ELb0EEENS1_36VarlenDynamicPersistentTileSchedulerILi128ELi80ELi256ELi32ELb0ELb0ELb1ELb0ELb1ELb1EEEEEEEEEvNT_6ParamsE --------------------------
	.section	.nv.shared._ZN7cutlass13device_kernelIN5flash11enable_sm90INS1_16FlashAttnFwdSm90INS1_25CollectiveMainloopFwdSm90ILi2EN4cute5tupleIJNS5_1CILi1EEES8_S8_EEENS6_IJNS7_ILi128EEENS7_ILi80EEENS7_ILi256EEEEEELi256ENS_10bfloat16_tEfNS_4arch4Sm90ELb0ELb0ELb0ELb1ELb0ELb1ELb0ELb1ELb1ELb0ELb0ELb0EEENS1_21CollectiveEpilogueFwdINS6_IJSA_SC_SB_EEES9_SE_SG_Li256ELb1ELb0ELb0ELb0EEENS1_36VarlenDynamicPersistentTileSchedulerILi128ELi80ELi256ELi32ELb0ELb0ELb1ELb0ELb1ELb1EEEEEEEEEvNT_6ParamsE,"aw",@nobits
	.sectionflags	@""
	.align	16
	.zero		1024


//--------------------- .nv.shared._ZN7cutlass13device_kernelIN5flash11enable_sm90INS1_16FlashAttnFwdSm90INS1_25CollectiveMainloopFwdSm90ILi2EN4cute5tupleIJNS5_1CILi1EEES8_S8_EEENS6_IJNS7_ILi128EEENS7_ILi64EEENS7_ILi256EEEEEELi256ENS_10bfloat16_tEfNS_4arch4Sm90ELb0ELb1ELb0ELb0ELb0ELb0ELb0ELb1ELb1ELb0ELb0ELb0EEENS1_21CollectiveEpilogueFwdINS6_IJSA_SC_SB_EEES9_SE_SG_Li256ELb0ELb0ELb0ELb0EEENS1_30DynamicPersistentTileSchedulerILi256ELi32ELb0ELb0ELb1EEEEEEEEEvNT_6ParamsE --------------------------
	.section	.nv.shared._ZN7cutlass13device_kernelIN5flash11enable_sm90INS1_16FlashAttnFwdSm90INS1_25CollectiveMainloopFwdSm90ILi2EN4cute5tupleIJNS5_1CILi1EEES8_S8_EEENS6_IJNS7_ILi128EEENS7_ILi64EEENS7_ILi256EEEEEELi256ENS_10bfloat16_tEfNS_4arch4Sm90ELb0ELb1ELb0ELb0ELb0ELb0ELb0ELb1ELb1ELb0ELb0ELb0EEENS1_21CollectiveEpilogueFwdINS6_IJSA_SC_SB_EEES9_SE_SG_Li256ELb0ELb0ELb0ELb0EEENS1_30DynamicPersistentTileSchedulerILi256ELi32ELb0ELb0ELb1EEEEEEEEEvNT_6ParamsE,"aw",@nobits
	.sectionflags	@""
	.align	16
	.zero		1024


//--------------------- .nv.shared._ZN7cutlass13device_kernelIN5flash11enable_sm90INS1_16FlashAttnFwdSm90INS1_25CollectiveMainloopFwdSm90ILi2EN4cute5tupleIJNS5_1CILi1EEES8_S8_EEENS6_IJNS7_ILi128EEENS7_ILi64EEENS7_ILi256EEEEEELi256ENS_10bfloat16_tEfNS_4arch4Sm90ELb0ELb1ELb0ELb1ELb0ELb0ELb0ELb1ELb1ELb0ELb0ELb0EEENS1_21CollectiveEpilogueFwdINS6_IJSA_SC_SB_EEES9_SE_SG_Li256ELb1ELb0ELb0ELb0EEENS1_36VarlenDynamicPersistentTileSchedulerILi128ELi64ELi256ELi32ELb0ELb0ELb1ELb1ELb0ELb1EEEEEEEEEvNT_6ParamsE --------------------------
	.section	.nv.shared._ZN7cutlass13device_kernelIN5flash11enable_sm90INS1_16FlashAttnFwdSm90INS1_25CollectiveMainloopFwdSm90ILi2EN4cute5tupleIJNS5_1CILi1EEES8_S8_EEENS6_IJNS7_ILi128EEENS7_ILi64EEENS7_ILi256EEEEEELi256ENS_10bfloat16_tEfNS_4arch4Sm90ELb0ELb1ELb0ELb1ELb0ELb0ELb0ELb1ELb1ELb0ELb0ELb0EEENS1_21CollectiveEpilogueFwdINS6_IJSA_SC_SB_EEES9_SE_SG_Li256ELb1ELb0ELb0ELb0EEENS1_36VarlenDynamicPersistentTileSchedulerILi128ELi64ELi256ELi32ELb0ELb0ELb1ELb1ELb0ELb1EEEEEEEEEvNT_6ParamsE,"aw",@nobits
	.sectionflags	@""
	.align	16
	.zero		1024


//--------------------- .nv.shared._ZN7cutlass13device_kernelIN5flash11enable_sm90INS1_16FlashAttnFwdSm90INS1_25CollectiveMainloopFwdSm90ILi2EN4cute5tupleIJNS5_1CILi1EEES8_S8_EEENS6_IJNS7_ILi128EEENS7_ILi64EEENS7_ILi256EEEEEELi256ENS_10bfloat16_tEfNS_4arch4Sm90ELb0ELb1ELb0ELb1ELb0ELb1ELb0ELb1ELb1ELb0ELb0ELb0EEENS1_21CollectiveEpilogueFwdINS6_IJSA_SC_SB_EEES9_SE_SG_Li256ELb1ELb0ELb0ELb0EEENS1_36VarlenDynamicPersistentTileSchedulerILi128ELi64ELi256ELi32ELb0ELb0ELb1ELb1ELb0ELb1EEEEEEEEEvNT_6ParamsE --------------------------
	.section	.nv.shared._ZN7cutlass13device_kernelIN5flash11enable_sm90INS1_16FlashAttnFwdSm90INS1_25CollectiveMainloopFwdSm90ILi2EN4cute5tupleIJNS5_1CILi1EEES8_S8_EEENS6_IJNS7_ILi128EEENS7_ILi64EEENS7_ILi256EEEEEELi256ENS_10bfloat16_tEfNS_4arch4Sm90ELb0ELb1ELb0ELb1ELb0ELb1ELb0ELb1ELb1ELb0ELb0ELb0EEENS1_21CollectiveEpilogueFwdINS6_IJSA_SC_SB_EEES9_SE_SG_Li256ELb1ELb0ELb0ELb0EEENS1_36VarlenDynamicPersistentTileSchedulerILi128ELi64ELi256ELi32ELb0ELb0ELb1ELb1ELb0ELb1EEEEEEEEEvNT_6ParamsE,"aw",@nobits
	.sectionflags	@""
	.align	16
	.zero		1024


//--------------------- .nv.shared._ZN7cutlass13device_kernelIN5flash11enable_sm90INS1_16FlashAttnFwdSm90INS1_25CollectiveMainloopFwdSm90ILi2EN4cute5tupleIJNS5_1CILi1EEES8_S8_EEENS6_IJNS7_ILi128EEENS7_ILi80EEENS7_ILi256EEEEEELi256ENS_10bfloat16_tEfNS_4arch4Sm90ELb1ELb0ELb0ELb0ELb0ELb0ELb0ELb1ELb1ELb0ELb0ELb0EEENS1_21CollectiveEpilogueFwdINS6_IJSA_SC_SB_EEES9_SE_SG_Li256ELb0ELb0ELb0ELb0EEENS1_30DynamicPersistentTileSchedulerILi256ELi32ELb0ELb0ELb1EEEEEEEEEvNT_6ParamsE --------------------------
	.section	.nv.shared._ZN7cutlass13device_kernelIN5flash11enable_sm90INS1_16FlashAttnFwdSm90INS1_25CollectiveMainloopFwdSm90ILi2EN4cute5tupleIJNS5_1CILi1EEES8_S8_EEENS6_IJNS7_ILi128EEENS7_ILi80EEENS7_ILi256EEEEEELi256ENS_10bfloat16_tEfNS_4arch4Sm90ELb1ELb0ELb0ELb0ELb0ELb0ELb0ELb1ELb1ELb0ELb0ELb0EEENS1_21CollectiveEpilogueFwdINS6_IJSA_SC_SB_EEES9_SE_SG_Li256ELb0ELb0ELb0ELb0EEENS1_30DynamicPersistentTileSchedulerILi256ELi32ELb0ELb0ELb1EEEEEEEEEvNT_6ParamsE,"aw",@nobits
	.sectionflags	@""
	.align	16
	.zero		1024


//--------------------- .nv.shared._ZN7cutlass13device_kernelIN5flash11enable_sm90INS1_16FlashAttnFwdSm90INS1_25CollectiveMainloopFwdSm90ILi2EN4cute5tupleIJNS5_1CILi1EEES8_S8_EEENS6_IJNS7_ILi128EEENS7_ILi80EEENS7_ILi256EEEEEELi256ENS_10bfloat16_tEfNS_4arch4Sm90ELb1ELb0ELb0ELb1ELb0ELb0ELb0ELb1ELb1ELb0ELb0ELb0EEENS1_21CollectiveEpilogueFwdINS6_IJSA_SC_SB_EEES9_SE_SG_Li256ELb1ELb0ELb0ELb0EEENS1_36VarlenDynamicPersistentTileSchedulerILi128ELi80ELi256ELi32ELb0ELb0ELb1ELb1ELb1ELb1EEEEEEEEEvNT_6ParamsE --------------------------
	.section	.nv.shared._ZN7cutlass13device_kernelIN5flash11enable_sm90INS1_16FlashAttnFwdSm90INS1_25CollectiveMainloopFwdSm90ILi2EN4cute5tupleIJNS5_1CILi1EEES8_S8_EEENS6_IJNS7_ILi128EEENS7_ILi80EEENS7_ILi256EEEEEELi256ENS_10bfloat16_tEfNS_4arch4Sm90ELb1ELb0ELb0ELb1ELb0ELb0ELb0ELb1ELb1ELb0ELb0ELb0EEENS1_21CollectiveEpilogueFwdINS6_IJSA_SC_SB_EEES9_SE_SG_Li256ELb1ELb0ELb0ELb0EEENS1_36VarlenDynamicPersistentTileSchedulerILi128ELi80ELi256ELi32ELb0ELb0ELb1ELb1ELb1ELb1EEEEEEEEEvNT_6ParamsE,"aw",@nobits
	.sectionflags	@""
	.align	16
	.zero		1024


//--------------------- .nv.shared._ZN7cutlass13device_kernelIN5flash11enable_sm90INS1_16FlashAttnFwdSm90INS1_25CollectiveMainloopFwdSm90ILi2EN4cute5tupleIJNS5_1CILi1EEES8_S8_EEENS6_IJNS7_ILi128EEENS7_ILi80EEENS7_ILi256EEEEEELi256ENS_10bfloat16_tEfNS_4arch4Sm90ELb1ELb0ELb0ELb1ELb0ELb1ELb0ELb1ELb1ELb0ELb0ELb0EEENS1_21CollectiveEpilogueFwdINS6_IJSA_SC_SB_EEES9_SE_SG_Li256ELb1ELb0ELb0ELb0EEENS1_36VarlenDynamicPersistentTileSchedulerILi128ELi80ELi256ELi32ELb0ELb0ELb1ELb1ELb1ELb1EEEEEEEEEvNT_6ParamsE --------------------------
	.section	.nv.shared._ZN7cutlass13device_kernelIN5flash11enable_sm90INS1_16FlashAttnFwdSm90INS1_25CollectiveMainloopFwdSm90ILi2EN4cute5tupleIJNS5_1CILi1EEES8_S8_EEENS6_IJNS7_ILi128EEENS7_ILi80EEENS7_ILi256EEEEEELi256ENS_10bfloat16_tEfNS_4arch4Sm90ELb1ELb0ELb0ELb1ELb0ELb1ELb0ELb1ELb1ELb0ELb0ELb0EEENS1_21CollectiveEpilogueFwdINS6_IJSA_SC_SB_EEES9_SE_SG_Li256ELb1ELb0ELb0ELb0EEENS1_36VarlenDynamicPersistentTileSchedulerILi128ELi80ELi256ELi32ELb0ELb0ELb1ELb1ELb1ELb1EEEEEEEEEvNT_6ParamsE,"aw",@nobits
	.sectionflags	@""
	.align	16
	.zero		1024


//--------------------- .nv.shared._ZN7cutlass13device_kernelIN5flash11enable_sm90INS1_16FlashAttnFwdSm90INS1_25CollectiveMainloopFwdSm90ILi2EN4cute5tupleIJNS5_1CILi1EEES8_S8_EEENS6_IJNS7_ILi128EEENS7_ILi112EEENS7_ILi192EEEEEELi192ENS_10bfloat16_tEfNS_4arch4Sm90ELb0ELb0ELb0ELb0ELb0ELb0ELb0ELb1ELb1ELb0ELb0ELb0EEENS1_21CollectiveEpilogueFwdINS6_IJSA_SC_SB_EEES9_SE_SG_Li256ELb0ELb0ELb0ELb0EEENS1_29StaticPersistentTileSchedulerILb0EEEEEEEEEvNT_6ParamsE --------------------------
	.section	.nv.shared._ZN7cutlass13device_kernelIN5flash11enable_sm90INS1_16FlashAttnFwdSm90INS1_25CollectiveMainloopFwdSm90ILi2EN4cute5tupleIJNS5_1CILi1EEES8_S8_EEENS6_IJNS7_ILi128EEENS7_ILi112EEENS7_ILi192EEEEEELi192ENS_10bfloat16_tEfNS_4arch4Sm90ELb0ELb0ELb0ELb0ELb0ELb0ELb0ELb1ELb1ELb0ELb0ELb0EEENS1_21CollectiveEpilogueFwdINS6_IJSA_SC_SB_EEES9_SE_SG_Li256ELb0ELb0ELb0ELb0EEENS1_29StaticPersistentTileSchedulerILb0EEEEEEEEEvNT_6ParamsE,"aw",@nobits
	.sectionflags	@""
	.align	16
	.zero		1024


//--------------------- .nv.shared._ZN7cutlass13device_kernelIN5flash11enable_sm90INS1_16FlashAttnFwdSm90INS1_25CollectiveMainloopFwdSm90ILi2EN4cute5tupleIJNS5_1CILi2EEENS7_ILi1EEES9_EEENS6_IJNS7_ILi128EEENS7_ILi112EEENS7_ILi192EEEEEELi192ENS_10bfloat16_tEfNS_4arch4Sm90ELb0ELb0ELb0ELb0ELb0ELb0ELb0ELb1ELb1ELb0ELb0ELb0EEENS1_21CollectiveEpilogueFwdINS6_IJSB_SD_SC_EEESA_SF_SH_Li256ELb0ELb0ELb0ELb0EEENS1_29StaticPersistentTileSchedulerILb0EEEEEEEEEvNT_6ParamsE --------------------------
	.section	.nv.shared._ZN7cutlass13device_kernelIN5flash11enable_sm90INS1_16FlashAttnFwdSm90INS1_25CollectiveMainloopFwdSm90ILi2EN4cute5tupleIJNS5_1CILi2EEENS7_ILi1EEES9_EEENS6_IJNS7_ILi128EEENS7_ILi112EEENS7_ILi192EEEEEELi192ENS_10bfloat16_tEfNS_4arch4Sm90ELb0ELb0ELb0ELb0ELb0ELb0ELb0ELb1ELb1ELb0ELb0ELb0EEENS1_21CollectiveEpilogueFwdINS6_IJSB_SD_SC_EEESA_SF_SH_Li256ELb0ELb0ELb0ELb0EEENS1_29StaticPersistentTileSchedulerILb0EEEEEEEEEvNT_6ParamsE,"aw",@nobits
	.sectionflags	@""
	.align	16
	.zero		1024


//--------------------- .nv.shared._ZN7cutlass13device_kernelIN5flash11enable_sm90INS1_16FlashAttnFwdSm90INS1_25CollectiveMainloopFwdSm90ILi2EN4cute5tupleIJNS5_1CILi1EEES8_S8_EEENS6_IJNS7_ILi128EEENS7_ILi112EEENS7_ILi192EEEEEELi192ENS_10bfloat16_tEfNS_4arch4Sm90ELb0ELb0ELb0ELb1ELb0ELb0ELb0ELb1ELb1ELb0ELb0ELb0EEENS1_21CollectiveEpilogueFwdINS6_IJSA_SC_SB_EEES9_SE_SG_Li256ELb1ELb0ELb0ELb0EEENS1_36VarlenDynamicPersistentTileSchedulerILi128ELi112ELi256ELi32ELb0ELb0ELb1ELb0ELb1ELb1EEEEEEEEEvNT_6ParamsE --------------------------
	.section	.nv.shared._ZN7cutlass13device_kernelIN5flash11enable_sm90INS1_16FlashAttnFwdSm90INS1_25CollectiveMainloopFwdSm90ILi2EN4cute5tupleIJNS5_1CILi1EEES8_S8_EEENS6_IJNS7_ILi128EEENS7_ILi112EEENS7_ILi192EEEEEELi192ENS_10bfloat16_tEfNS_4arch4Sm90ELb0ELb0ELb0ELb1ELb0ELb0ELb0ELb1ELb1ELb0ELb0ELb0EEENS1_21CollectiveEpilogueFwdINS6_IJSA_SC_SB_EEES9_SE_SG_Li256ELb1ELb0ELb0ELb0EEENS1_36VarlenDynamicPersistentTileSchedulerILi128ELi112ELi256ELi32ELb0ELb0ELb1ELb0ELb1ELb1EEEEEEEEEvNT_6ParamsE,"aw",@nobits
	.sectionflags	@""
	.align	16
	.zero		1024


//--------------------- .nv.shared._ZN7cutlass13device_kernelIN5flash11enable_sm90INS1_16FlashAttnFwdSm90INS1_25CollectiveMainloopFwdSm90ILi2EN4cute5tupleIJNS5_1CILi1EEES8_S8_EEENS6_IJNS7_ILi128EEENS7_ILi112EEENS7_ILi192EEEEEELi192ENS_10bfloat16_tEfNS_4arch4Sm90ELb0ELb0ELb0ELb1ELb0ELb1ELb0ELb1ELb1ELb0ELb0ELb0EEENS1_21CollectiveEpilogueFwdINS6_IJSA_SC_SB_EEES9_SE_SG_Li256ELb1ELb0ELb0ELb0EEENS1_36VarlenDynamicPersistentTileSchedulerILi128ELi112ELi256ELi32ELb0ELb0ELb1ELb0ELb1ELb1EEEEEEEEEvNT_6ParamsE --------------------------
	.section	.nv.shared._ZN7cutlass13device_kernelIN5flash11enable_sm90INS1_16FlashAttnFwdSm90INS1_25CollectiveMainloopFwdSm90ILi2EN4cute5tupleIJNS5_1CILi1EEES8_S8_EEENS6_IJNS7_ILi128EEENS7_ILi112EEENS7_ILi192EEEEEELi192ENS_10bfloat16_tEfNS_4arch4Sm90ELb0ELb0ELb0ELb1ELb0ELb1ELb0ELb1ELb1ELb0ELb0ELb0EEENS1_21CollectiveEpilogueFwdINS6_IJSA_SC_SB_EEES9_SE_SG_Li256ELb1ELb0ELb0ELb0EEENS1_36VarlenDynamicPersistentTileSchedulerILi128ELi112ELi256ELi32ELb0ELb0ELb1ELb0ELb1ELb1EEEEEEEEEvNT_6ParamsE,"aw",@nobits
	.sectionflags	@""
	.align	16
	.zero		1024


//--------------------- .nv.shared._ZN7cutlass13device_kernelIN5flash11enable_sm90INS1_16FlashAttnFwdSm90INS1_25CollectiveMainloopFwdSm90ILi2EN4cute5tupleIJNS5_1CILi1EEES8_S8_EEENS6_IJNS7_ILi128EEENS7_ILi96EEENS7_ILi192EEEEEELi192ENS_10bfloat16_tEfNS_4arch4Sm90ELb0ELb1ELb0ELb0ELb0ELb0ELb0ELb1ELb1ELb0ELb0ELb0EEENS1_21CollectiveEpilogueFwdINS6_IJSA_SC_SB_EEES9_SE_SG_Li256ELb0ELb0ELb0ELb0EEENS1_30DynamicPersistentTileSchedulerILi256ELi32ELb0ELb0ELb1EEEEEEEEEvNT_6ParamsE --------------------------
	.section	.nv.shared._ZN7cutlass13device_kernelIN5flash11enable_sm90INS1_16FlashAttnFwdSm90INS1_25CollectiveMainloopFwdSm90ILi2EN4cute5tupleIJNS5_1CILi1EEES8_S8_EEENS6_IJNS7_ILi128EEENS7_ILi96EEENS7_ILi192EEEEEELi192ENS_10bfloat16_tEfNS_4arch4Sm90ELb0ELb1ELb0ELb0ELb0ELb0ELb0ELb1ELb1ELb0ELb0ELb0EEENS1_21CollectiveEpilogueFwdINS6_IJSA_SC_SB_EEES9_SE_SG_Li256ELb0ELb0ELb0ELb0EEENS1_30DynamicPersistentTileSchedulerILi256ELi32ELb0ELb0ELb1EEEEEEEEEvNT_6ParamsE,"aw",@nobits
	.sectionflags	@""
	.align	16
	.zero		1024


//--------------------- .nv.shared._ZN7cutlass13device_kernelIN5flash11enable_sm90INS1_16FlashAttnFwdSm90INS1_25CollectiveMainloopFwdSm90ILi2EN4cute5tupleIJNS5_1CILi1EEES8_S8_EEENS6_IJNS7_ILi128EEENS7_ILi96EEENS7_ILi192EEEEEELi192ENS_10bfloat16_tEfNS_4arch4Sm90ELb0ELb1ELb0ELb1ELb0ELb0ELb0ELb1ELb1ELb0ELb0ELb0EEENS1_21CollectiveEpilogueFwdINS6_IJSA_SC_SB_EEES9_SE_SG_Li256ELb1ELb0ELb0ELb0EEENS1_36VarlenDynamicPersistentTileSchedulerILi128ELi96ELi256ELi32ELb0ELb0ELb1ELb1ELb0ELb1EEEEEEEEEvNT_6ParamsE --------------------------
	.section	.nv.shared._ZN7cutlass13device_kernelIN5flash11enable_sm90INS1_16FlashAttnFwdSm90INS1_25CollectiveMainloopFwdSm90ILi2EN4cute5tupleIJNS5_1CILi1EEES8_S8_EEENS6_IJNS7_ILi128EEENS7_ILi96EEENS7_ILi192EEEEEELi192ENS_10bfloat16_tEfNS_4arch4Sm90ELb0ELb1ELb0ELb1ELb0ELb0ELb0ELb1ELb1ELb0ELb0ELb0EEENS1_21CollectiveEpilogueFwdINS6_IJSA_SC_SB_EEES9_SE_SG_Li256ELb1ELb0ELb0ELb0EEENS1_36VarlenDynamicPersistentTileSchedulerILi128ELi96ELi256ELi32ELb0ELb0ELb1ELb1ELb0ELb1EEEEEEEEEvNT_6ParamsE,"aw",@nobits
	.sectionflags	@""
	.align	16
	.zero		1024


//--------------------- .nv.shared._ZN7cutlass13device_kernelIN5flash11enable_sm90INS1_16FlashAttnFwdSm90INS1_25CollectiveMainloopFwdSm90ILi2EN4cute5tupleIJNS5_1CILi1EEES8_S8_EEENS6_IJNS7_ILi128EEENS7_ILi96EEENS7_ILi192EEEEEELi192ENS_10bfloat16_tEfNS_4arch4Sm90ELb0ELb1ELb0ELb1ELb0ELb1ELb0ELb1ELb1ELb0ELb0ELb0EEENS1_21CollectiveEpilogueFwdINS6_IJSA_SC_SB_EEES9_SE_SG_Li256ELb1ELb0ELb0ELb0EEENS1_36VarlenDynamicPersistentTileSchedulerILi128ELi96ELi256ELi32ELb0ELb0ELb1ELb1ELb0ELb1EEEEEEEEEvNT_6ParamsE --------------------------
	.section	.nv.shared._ZN7cutlass13device_kernelIN5flash11enable_sm90INS1_16FlashAttnFwdSm90INS1_25CollectiveMainloopFwdSm90ILi2EN4cute5tupleIJNS5_1CILi1EEES8_S8_EEENS6_IJNS7_ILi128EEENS7_ILi96EEENS7_ILi192EEEEEELi192ENS_10bfloat16_tEfNS_4arch4Sm90ELb0ELb1ELb0ELb1ELb0ELb1ELb0ELb1ELb1ELb0ELb0ELb0EEENS1_21CollectiveEpilogueFwdINS6_IJSA_SC_SB_EEES9_SE_SG_Li256ELb1ELb0ELb0ELb0EEENS1_36VarlenDynamicPersistentTileSchedulerILi128ELi96ELi256ELi32ELb0ELb0ELb1ELb1ELb0ELb1EEEEEEEEEvNT_6ParamsE,"aw",@nobits
	.sectionflags	@""
	.align	16
	.zero		1024


//--------------------- .nv.shared._ZN7cutlass13device_kernelIN5flash11enable_sm90INS1_16FlashAttnFwdSm90INS1_25CollectiveMainloopFwdSm90ILi2EN4cute5tupleIJNS5_1CILi1EEES8_S8_EEENS6_IJNS7_ILi128EEENS7_ILi112EEENS7_ILi192EEEEEELi192ENS_10bfloat16_tEfNS_4arch4Sm90ELb1ELb0ELb0ELb0ELb0ELb0ELb0ELb1ELb1ELb0ELb0ELb0EEENS1_21CollectiveEpilogueFwdINS6_IJSA_SC_SB_EEES9_SE_SG_Li256ELb0ELb0ELb0ELb0EEENS1_30DynamicPersistentTileSchedulerILi256ELi32ELb0ELb0ELb1EEEEEEEEEvNT_6ParamsE --------------------------
	.section	.nv.shared._ZN7cutlass13device_kernelIN5flash11enable_sm90INS1_16FlashAttnFwdSm90INS1_25CollectiveMainloopFwdSm90ILi2EN4cute5tupleIJNS5_1CILi1EEES8_S8_EEENS6_IJNS7_ILi128EEENS7_ILi112EEENS7_ILi192EEEEEELi192ENS_10bfloat16_tEfNS_4arch4Sm90ELb1ELb0ELb0ELb0ELb0ELb0ELb0ELb1ELb1ELb0ELb0ELb0EEENS1_21CollectiveEpilogueFwdINS6_IJSA_SC_SB_EEES9_SE_SG_Li256ELb0ELb0ELb0ELb0EEENS1_30DynamicPersistentTileSchedulerILi256ELi32ELb0ELb0ELb1EEEEEEEEEvNT_6ParamsE,"aw",@nobits
	.sectionflags	@""
	.align	16
	.zero		1024


//--------------------- .nv.shared._ZN7cutlass13device_kernelIN5flash11enable_sm90INS1_16FlashAttnFwdSm90INS1_25CollectiveMainloopFwdSm90ILi2EN4cute5tupleIJNS5_1CILi1EEES8_S8_EEENS6_IJNS7_ILi128EEENS7_ILi112EEENS7_ILi192EEEEEELi192ENS_10bfloat16_tEfNS_4arch4Sm90ELb1ELb0ELb0ELb1ELb0ELb0ELb0ELb1ELb1ELb0ELb0ELb0EEENS1_21CollectiveEpilogueFwdINS6_IJSA_SC_SB_EEES9_SE_SG_Li256ELb1ELb0ELb0ELb0EEENS1_36VarlenDynamicPersistentTileSchedulerILi128ELi112ELi256ELi32ELb0ELb0ELb1ELb1ELb1ELb1EEEEEEEEEvNT_6ParamsE --------------------------
	.section	.nv.shared._ZN7cutlass13device_kernelIN5flash11enable_sm90INS1_16FlashAttnFwdSm90INS1_25CollectiveMainloopFwdSm90ILi2EN4cute5tupleIJNS5_1CILi1EEES8_S8_EEENS6_IJNS7_ILi128EEENS7_ILi112EEENS7_ILi192EEEEEELi192ENS_10bfloat16_tEfNS_4arch4Sm90ELb1ELb0ELb0ELb1ELb0ELb0ELb0ELb1ELb1ELb0ELb0ELb0EEENS1_21CollectiveEpilogueFwdINS6_IJSA_SC_SB_EEES9_SE_SG_Li256ELb1ELb0ELb0ELb0EEENS1_36VarlenDynamicPersistentTileSchedulerILi128ELi112ELi256ELi32ELb0ELb0ELb1ELb1ELb1ELb1EEEEEEEEEvNT_6ParamsE,"aw",@nobits
	.sectionflags	@""
	.align	16
	.zero		1024


//--------------------- .nv.shared._ZN7cutlass13device_kernelIN5flash11enable_sm90INS1_16FlashAttnFwdSm90INS1_25CollectiveMainloopFwdSm90ILi2EN4cute5tupleIJNS5_1CILi1EEES8_S8_EEENS6_IJNS7_ILi128EEENS7_ILi112EEENS7_ILi192EEEEEELi192ENS_10bfloat16_tEfNS_4arch4Sm90ELb1ELb0ELb0ELb1ELb0ELb1ELb0ELb1ELb1ELb0ELb0ELb0EEENS1_21CollectiveEpilogueFwdINS6_IJSA_SC_SB_EEES9_SE_SG_Li256ELb1ELb0ELb0ELb0EEENS1_36VarlenDynamicPersistentTileSchedulerILi128ELi112ELi256ELi32ELb0ELb0ELb1ELb1ELb1ELb1EEEEEEEEEvNT_6ParamsE --------------------------
	.section	.nv.shared._ZN7cutlass13device_kernelIN5flash11enable_sm90INS1_16FlashAttnFwdSm90INS1_25CollectiveMainloopFwdSm90ILi2EN4cute5tupleIJNS5_1CILi1EEES8_S8_EEENS6_IJNS7_ILi128EEENS7_ILi112EEENS7_ILi192EEEEEELi192ENS_10bfloat16_tEfNS_4arch4Sm90ELb1ELb0ELb0ELb1ELb0ELb1ELb0ELb1ELb1ELb0ELb0ELb0EEENS1_21CollectiveEpilogueFwdINS6_IJSA_SC_SB_EEES9_SE_SG_Li256ELb1ELb0ELb0ELb0EEENS1_36VarlenDynamicPersistentTileSchedulerILi128ELi112ELi256ELi32ELb0ELb0ELb1ELb1ELb1ELb1EEEEEEEEEvNT_6ParamsE,"aw",@nobits
	.sectionflags	@""
	.align	16
	.zero		1024


//--------------------- .nv.shared._ZN7cutlass13device_kernelIN5flash11enable_sm90INS1_16FlashAttnFwdSm90INS1_25CollectiveMainloopFwdSm90ILi2EN4cute5tupleIJNS5_1CILi1EEES8_S8_EEENS6_IJNS7_ILi128EEENS7_ILi176EEESA_EEELi128ENS_10bfloat16_tEfNS_4arch4Sm90ELb0ELb0ELb0ELb0ELb0ELb0ELb0ELb1ELb1ELb0ELb0ELb0EEENS1_21CollectiveEpilogueFwdINS6_IJSA_SA_SB_EEES9_SD_SF_Li256ELb0ELb0ELb0ELb0EEENS1_29StaticPersistentTileSchedulerILb0EEEEEEEEEvNT_6ParamsE --------------------------
	.section	.nv.shared._ZN7cutlass13device_kernelIN5flash11enable_sm90INS1_16FlashAttnFwdSm90INS1_25CollectiveMainloopFwdSm90ILi2EN4cute5tupleIJNS5_1CILi1EEES8_S8_EEENS6_IJNS7_ILi128EEENS7_ILi176EEESA_EEELi128ENS_10bfloat16_tEfNS_4arch4Sm90ELb0ELb0ELb0ELb0ELb0ELb0ELb0ELb1ELb1ELb0ELb0ELb0EEENS1_21CollectiveEpilogueFwdINS6_IJSA_SA_SB_EEES9_SD_SF_Li256ELb0ELb0ELb0ELb0EEENS1_29StaticPersistentTileSchedulerILb0EEEEEEEEEvNT_6ParamsE,"aw",@nobits
	.sectionflags	@""
	.align	16
	.zero		1024


//--------------------- .nv.shared._ZN7cutlass13device_kernelIN5flash11enable_sm90INS1_16FlashAttnFwdSm90INS1_25CollectiveMainloopFwdSm90ILi2EN4cute5tupleIJNS5_1CILi2EEENS7_ILi1EEES9_EEENS6_IJNS7_ILi128EEENS7_ILi176EEESB_EEELi128ENS_10bfloat16_tEfNS_4arch4Sm90ELb0ELb0ELb0ELb0ELb0ELb0ELb0ELb1ELb1ELb0ELb0ELb0EEENS1_21CollectiveEpilogueFwdINS6_IJSB_SB_SC_EEESA_SE_SG_Li256ELb0ELb0ELb0ELb0EEENS1_29StaticPersistentTileSchedulerILb0EEEEEEEEEvNT_6ParamsE --------------------------
	.section	.nv.shared._ZN7cutlass13device_kernelIN5flash11enable_sm90INS1_16FlashAttnFwdSm90INS1_25CollectiveMainloopFwdSm90ILi2EN4cute5tupleIJNS5_1CILi2EEENS7_ILi1EEES9_EEENS6_IJNS7_ILi128EEENS7_ILi176EEESB_EEELi128ENS_10bfloat16_tEfNS_4arch4Sm90ELb0ELb0ELb0ELb0ELb0ELb0ELb0ELb1ELb1ELb0ELb0ELb0EEENS1_21CollectiveEpilogueFwdINS6_IJSB_SB_SC_EEESA_SE_SG_Li256ELb0ELb0ELb0ELb0EEENS1_29StaticPersistentTileSchedulerILb0EEEEEEEEEvNT_6ParamsE,"aw",@nobits
	.sectionflags	@""
	.align	16
	.zero		1024


//--------------------- .nv.shared._ZN7cutlass13device_kernelIN5flash11enable_sm90INS1_16FlashAttnFwdSm90INS1_25CollectiveMainloopFwdSm90ILi2EN4cute5tupleIJNS5_1CILi1EEES8_S8_EEENS6_IJNS7_ILi128EEENS7_ILi176EEESA_EEELi128ENS_10bfloat16_tEfNS_4arch4Sm90ELb0ELb0ELb0ELb1ELb0ELb0ELb0ELb1ELb1ELb0ELb0ELb0EEENS1_21CollectiveEpilogueFwdINS6_IJSA_SA_SB_EEES9_SD_SF_Li256ELb1ELb0ELb0ELb0EEENS1_36VarlenDynamicPersistentTileSchedulerILi128ELi176ELi256ELi32ELb0ELb0ELb1ELb0ELb1ELb1EEEEEEEEEvNT_6ParamsE --------------------------
	.section	.nv.shared._ZN7cutlass13device_kernelIN5flash11enable_sm90INS1_16FlashAttnFwdSm90INS1_25CollectiveMainloopFwdSm90ILi2EN4cute5tupleIJNS5_1CILi1EEES8_S8_EEENS6_IJNS7_ILi128EEENS7_ILi176EEESA_EEELi128ENS_10bfloat16_tEfNS_4arch4Sm90ELb0ELb0ELb0ELb1ELb0ELb0ELb0ELb1ELb1ELb0ELb0ELb0EEENS1_21CollectiveEpilogueFwdINS6_IJSA_SA_SB_EEES9_SD_SF_Li256ELb1ELb0ELb0ELb0EEENS1_36VarlenDynamicPersistentTileSchedulerILi128ELi176ELi256ELi32ELb0ELb0ELb1ELb0ELb1ELb1EEEEEEEEEvNT_6ParamsE,"aw",@nobits
	.sectionflags	@""
	.align	16
	.zero		1024


//--------------------- .nv.shared._ZN7cutlass13device_kernelIN5flash11enable_sm90INS1_16FlashAttnFwdSm90INS1_25CollectiveMainloopFwdSm90ILi2EN4cute5tupleIJNS5_1CILi1EEES8_S8_EEENS6_IJNS7_ILi128EEENS7_ILi176EEESA_EEELi128ENS_10bfloat16_tEfNS_4arch4Sm90ELb0ELb0ELb0ELb1ELb0ELb1ELb0ELb1ELb1ELb0ELb0ELb0EEENS1_21CollectiveEpilogueFwdINS6_IJSA_SA_SB_EEES9_SD_SF_Li256ELb1ELb0ELb0ELb0EEENS1_36VarlenDynamicPersistentTileSchedulerILi128ELi176ELi256ELi32ELb0ELb0ELb1ELb0ELb1ELb1EEEEEEEEEvNT_6ParamsE --------------------------
	.section	.nv.shared._ZN7cutlass13device_kernelIN5flash11enable_sm90INS1_16FlashAttnFwdSm90INS1_25CollectiveMainloopFwdSm90ILi2EN4cute5tupleIJNS5_1CILi1EEES8_S8_EEENS6_IJNS7_ILi128EEENS7_ILi176EEESA_EEELi128ENS_10bfloat16_tEfNS_4arch4Sm90ELb0ELb0ELb0ELb1ELb0ELb1ELb0ELb1ELb1ELb0ELb0ELb0EEENS1_21CollectiveEpilogueFwdINS6_IJSA_SA_SB_EEES9_SD_SF_Li256ELb1ELb0ELb0ELb0EEENS1_36VarlenDynamicPersistentTileSchedulerILi128ELi176ELi256ELi32ELb0ELb0ELb1ELb0ELb1ELb1EEEEEEEEEvNT_6ParamsE,"aw",@nobits
	.sectionflags	@""
	.align	16
	.zero		1024


//--------------------- .nv.shared._ZN7cutlass13device_kernelIN5flash11enable_sm90INS1_16FlashAttnFwdSm90INS1_25CollectiveMainloopFwdSm90ILi2EN4cute5tupleIJNS5_1CILi1EEES8_S8_EEENS6_IJNS7_ILi128EEESA_SA_EEELi128ENS_10bfloat16_tEfNS_4arch4Sm90ELb0ELb1ELb0ELb0ELb0ELb0ELb0ELb1ELb1ELb0ELb0ELb0EEENS1_21CollectiveEpilogueFwdISB_S9_SC_SE_Li256ELb0ELb0ELb0ELb0EEENS1_30DynamicPersistentTileSchedulerILi256ELi32ELb0ELb0ELb1EEEEEEEEEvNT_6ParamsE --------------------------
	.section	.nv.shared._ZN7cutlass13device_kernelIN5flash11enable_sm90INS1_16FlashAttnFwdSm90INS1_25CollectiveMainloopFwdSm90ILi2EN4cute5tupleIJNS5_1CILi1EEES8_S8_EEENS6_IJNS7_ILi128EEESA_SA_EEELi128ENS_10bfloat16_tEfNS_4arch4Sm90ELb0ELb1ELb0ELb0ELb0ELb0ELb0ELb1ELb1ELb0ELb0ELb0EEENS1_21CollectiveEpilogueFwdISB_S9_SC_SE_Li256ELb0ELb0ELb0ELb0EEENS1_30DynamicPersistentTileSchedulerILi256ELi32ELb0ELb0ELb1EEEEEEEEEvNT_6ParamsE,"aw",@nobits
	.sectionflags	@""
	.align	16
	.zero		1024


//--------------------- .nv.shared._ZN7cutlass13device_kernelIN5flash11enable_sm90INS1_16FlashAttnFwdSm90INS1_25CollectiveMainloopFwdSm90ILi2EN4cute5tupleIJNS5_1CILi1EEES8_S8_EEENS6_IJNS7_ILi128EEESA_SA_EEELi128ENS_10bfloat16_tEfNS_4arch4Sm90ELb0ELb1ELb0ELb1ELb0ELb0ELb0ELb1ELb1ELb0ELb0ELb0EEENS1_21CollectiveEpilogueFwdISB_S9_SC_SE_Li256ELb1ELb0ELb0ELb0EEENS1_36VarlenDynamicPersistentTileSchedulerILi128ELi128ELi256ELi32ELb0ELb0ELb1ELb1ELb0ELb1EEEEEEEEEvNT_6ParamsE --------------------------
	.section	.nv.shared._ZN7cutlass13device_kernelIN5flash11enable_sm90INS1_16FlashAttnFwdSm90INS1_25CollectiveMainloopFwdSm90ILi2EN4cute5tupleIJNS5_1CILi1EEES8_S8_EEENS6_IJNS7_ILi128EEESA_SA_EEELi128ENS_10bfloat16_tEfNS_4arch4Sm90ELb0ELb1ELb0ELb1ELb0ELb0ELb0ELb1ELb1ELb0ELb0ELb0EEENS1_21CollectiveEpilogueFwdISB_S9_SC_SE_Li256ELb1ELb0ELb0ELb0EEENS1_36VarlenDynamicPersistentTileSchedulerILi128ELi128ELi256ELi32ELb0ELb0ELb1ELb1ELb0ELb1EEEEEEEEEvNT_6ParamsE,"aw",@nobits
	.sectionflags	@""
	.align	16
	.zero		1024


//--------------------- .nv.shared._ZN7cutlass13device_kernelIN5flash11enable_sm90INS1_16FlashAttnFwdSm90INS1_25CollectiveMainloopFwdSm90ILi2EN4cute5tupleIJNS5_1CILi1EEES8_S8_EEENS6_IJNS7_ILi128EEESA_SA_EEELi128ENS_10bfloat16_tEfNS_4arch4Sm90ELb0ELb1ELb0ELb1ELb0ELb1ELb0ELb1ELb1ELb0ELb0ELb0EEENS1_21CollectiveEpilogueFwdISB_S9_SC_SE_Li256ELb1ELb0ELb0ELb0EEENS1_36VarlenDynamicPersistentTileSchedulerILi128ELi128ELi256ELi32ELb0ELb0ELb1ELb1ELb0ELb1EEEEEEEEEvNT_6ParamsE --------------------------
	.section	.nv.shared._ZN7cutlass13device_kernelIN5flash11enable_sm90INS1_16FlashAttnFwdSm90INS1_25CollectiveMainloopFwdSm90ILi2EN4cute5tupleIJNS5_1CILi1EEES8_S8_EEENS6_IJNS7_ILi128EEESA_SA_EEELi128ENS_10bfloat16_tEfNS_4arch4Sm90ELb0ELb1ELb0ELb1ELb0ELb1ELb0ELb1ELb1ELb0ELb0ELb0EEENS1_21CollectiveEpilogueFwdISB_S9_SC_SE_Li256ELb1ELb0ELb0ELb0EEENS1_36VarlenDynamicPersistentTileSchedulerILi128ELi128ELi256ELi32ELb0ELb0ELb1ELb1ELb0ELb1EEEEEEEEEvNT_6ParamsE,"aw",@nobits
	.sectionflags	@""
	.align	16
	.zero		1024


//--------------------- .nv.shared._ZN7cutlass13device_kernelIN5flash11enable_sm90INS1_16FlashAttnFwdSm90INS1_25CollectiveMainloopFwdSm90ILi2EN4cute5tupleIJNS5_1CILi1EEES8_S8_EEENS6_IJNS7_ILi128EEESA_SA_EEELi128ENS_10bfloat16_tEfNS_4arch4Sm90ELb1ELb0ELb0ELb0ELb0ELb0ELb0ELb1ELb1ELb0ELb0ELb0EEENS1_21CollectiveEpilogueFwdISB_S9_SC_SE_Li256ELb0ELb0ELb0ELb0EEENS1_30DynamicPersistentTileSchedulerILi256ELi32ELb0ELb0ELb1EEEEEEEEEvNT_6ParamsE --------------------------
	.section	.nv.shared._ZN7cutlass13device_kernelIN5flash11enable_sm90INS1_16FlashAttnFwdSm90INS1_25CollectiveMainloopFwdSm90ILi2EN4cute5tupleIJNS5_1CILi1EEES8_S8_EEENS6_IJNS7_ILi128EEESA_SA_EEELi128ENS_10bfloat16_tEfNS_4arch4Sm90ELb1ELb0ELb0ELb0ELb0ELb0ELb0ELb1ELb1ELb0ELb0ELb0EEENS1_21CollectiveEpilogueFwdISB_S9_SC_SE_Li256ELb0ELb0ELb0ELb0EEENS1_30DynamicPersistentTileSchedulerILi256ELi32ELb0ELb0ELb1EEEEEEEEEvNT_6ParamsE,"aw",@nobits
	.sectionflags	@""
	.align	16
	.zero		1024


//--------------------- .nv.shared._ZN7cutlass13device_kernelIN5flash11enable_sm90INS1_16FlashAttnFwdSm90INS1_25CollectiveMainloopFwdSm90ILi2EN4cute5tupleIJNS5_1CILi1EEES8_S8_EEENS6_IJNS7_ILi128EEESA_SA_EEELi128ENS_10bfloat16_tEfNS_4arch4Sm90ELb1ELb0ELb0ELb1ELb0ELb0ELb0ELb1ELb1ELb0ELb0ELb0EEENS1_21CollectiveEpilogueFwdISB_S9_SC_SE_Li256ELb1ELb0ELb0ELb0EEENS1_36VarlenDynamicPersistentTileSchedulerILi128ELi128ELi256ELi32ELb0ELb0ELb1ELb1ELb1ELb1EEEEEEEEEvNT_6ParamsE --------------------------
	.section	.nv.shared._ZN7cutlass13device_kernelIN5flash11enable_sm90INS1_16FlashAttnFwdSm90INS1_25CollectiveMainloopFwdSm90ILi2EN4cute5tupleIJNS5_1CILi1EEES8_S8_EEENS6_IJNS7_ILi128EEESA_SA_EEELi128ENS_10bfloat16_tEfNS_4arch4Sm90ELb1ELb0ELb0ELb1ELb0ELb0ELb0ELb1ELb1ELb0ELb0ELb0EEENS1_21CollectiveEpilogueFwdISB_S9_SC_SE_Li256ELb1ELb0ELb0ELb0EEENS1_36VarlenDynamicPersistentTileSchedulerILi128ELi128ELi256ELi32ELb0ELb0ELb1ELb1ELb1ELb1EEEEEEEEEvNT_6ParamsE,"aw",@nobits
	.sectionflags	@""
	.align	16
	.zero		1024


//--------------------- .nv.shared._ZN7cutlass13device_kernelIN5flash11enable_sm90INS1_16FlashAttnFwdSm90INS1_25CollectiveMainloopFwdSm90ILi2EN4cute5tupleIJNS5_1CILi1EEES8_S8_EEENS6_IJNS7_ILi128EEESA_SA_EEELi128ENS_10bfloat16_tEfNS_4arch4Sm90ELb1ELb0ELb0ELb1ELb0ELb1ELb0ELb1ELb1ELb0ELb0ELb0EEENS1_21CollectiveEpilogueFwdISB_S9_SC_SE_Li256ELb1ELb0ELb0ELb0EEENS1_36VarlenDynamicPersistentTileSchedulerILi128ELi128ELi256ELi32ELb0ELb0ELb1ELb1ELb1ELb1EEEEEEEEEvNT_6ParamsE --------------------------
	.section	.nv.shared._ZN7cutlass13device_kernelIN5flash11enable_sm90INS1_16FlashAttnFwdSm90INS1_25CollectiveMainloopFwdSm90ILi2EN4cute5tupleIJNS5_1CILi1EEES8_S8_EEENS6_IJNS7_ILi128EEESA_SA_EEELi128ENS_10bfloat16_tEfNS_4arch4Sm90ELb1ELb0ELb0ELb1ELb0ELb1ELb0ELb1ELb1ELb0ELb0ELb0EEENS1_21CollectiveEpilogueFwdISB_S9_SC_SE_Li256ELb1ELb0ELb0ELb0EEENS1_36VarlenDynamicPersistentTileSchedulerILi128ELi128ELi256ELi32ELb0ELb0ELb1ELb1ELb1ELb1EEEEEEEEEvNT_6ParamsE,"aw",@nobits
	.sectionflags	@""
	.align	16
	.zero		1024


//--------------------- .nv.shared._ZN7cutlass13device_kernelIN5flash11enable_sm90INS1_16FlashAttnFwdSm90INS1_25CollectiveMainloopFwdSm90ILi2EN4cute5tupleIJNS5_1CILi1EEES8_S8_EEENS6_IJNS7_ILi192EEENS7_ILi144EEENS7_ILi96EEEEEELi96ENS_10bfloat16_tEfNS_4arch4Sm90ELb0ELb0ELb0ELb0ELb0ELb0ELb0ELb0ELb1ELb0ELb0ELb0EEENS1_21CollectiveEpilogueFwdINS6_IJSA_SC_SB_EEES9_SE_SG_Li384ELb0ELb0ELb0ELb0EEENS1_29StaticPersistentTileSchedulerILb0EEEEEEEEEvNT_6ParamsE --------------------------
	.section	.nv.shared._ZN7cutlass13device_kernelIN5flash11enable_sm90INS1_16FlashAttnFwdSm90INS1_25CollectiveMainloopFwdSm90ILi2EN4cute5tupleIJNS5_1CILi1EEES8_S8_EEENS6_IJNS7_ILi192EEENS7_ILi144EEENS7_ILi96EEEEEELi96ENS_10bfloat16_tEfNS_4arch4Sm90ELb0ELb0ELb0ELb0ELb0ELb0ELb0ELb0ELb1ELb0ELb0ELb0EEENS1_21CollectiveEpilogueFwdINS6_IJSA_SC_SB_EEES9_SE_SG_Li384ELb0ELb0ELb0ELb0EEENS1_29StaticPersistentTileSchedulerILb0EEEEEEEEEvNT_6ParamsE,"aw",@nobits
	.sectionflags	@""
	.align	16
	.zero		1024


//--------------------- .nv.shared._ZN7cutlass13device_kernelIN5flash11enable_sm90INS1_16FlashAttnFwdSm90INS1_25CollectiveMainloopFwdSm90ILi2EN4cute5tupleIJNS5_1CILi1EEES8_S8_EEENS6_IJNS7_ILi192EEENS7_ILi144EEENS7_ILi96EEEEEELi96ENS_10bfloat16_tEfNS_4arch4Sm90ELb0ELb0ELb0ELb1ELb0ELb0ELb0ELb0ELb1ELb0ELb0ELb0EEENS1_21CollectiveEpilogueFwdINS6_IJSA_SC_SB_EEES9_SE_SG_Li384ELb1ELb0ELb0ELb0EEENS1_36VarlenDynamicPersistentTileSchedulerILi192ELi144ELi384ELi32ELb0ELb0ELb1ELb0ELb1ELb1EEEEEEEEEvNT_6ParamsE --------------------------
	.section	.nv.shared._ZN7cutlass13device_kernelIN5flash11enable_sm90INS1_16FlashAttnFwdSm90INS1_25CollectiveMainloopFwdSm90ILi2EN4cute5tupleIJNS5_1CILi1EEES8_S8_EEENS6_IJNS7_ILi192EEENS7_ILi144EEENS7_ILi96EEEEEELi96ENS_10bfloat16_tEfNS_4arch4Sm90ELb0ELb0ELb0ELb1ELb0ELb0ELb0ELb0ELb1ELb0ELb0ELb0EEENS1_21CollectiveEpilogueFwdINS6_IJSA_SC_SB_EEES9_SE_SG_Li384ELb1ELb0ELb0ELb0EEENS1_36VarlenDynamicPersistentTileSchedulerILi192ELi144ELi384ELi32ELb0ELb0ELb1ELb0ELb1ELb1EEEEEEEEEvNT_6ParamsE,"aw",@nobits
	.sectionflags	@""
	.align	16
	.zero		1024


//--------------------- .nv.shared._ZN7cutlass13device_kernelIN5flash11enable_sm90INS1_16FlashAttnFwdSm90INS1_25CollectiveMainloopFwdSm90ILi2EN4cute5tupleIJNS5_1CILi1EEES8_S8_EEENS6_IJNS7_ILi192EEENS7_ILi144EEENS7_ILi96EEEEEELi96ENS_10bfloat16_tEfNS_4arch4Sm90ELb0ELb0ELb0ELb1ELb0ELb1ELb0ELb0ELb1ELb0ELb0ELb0EEENS1_21CollectiveEpilogueFwdINS6_IJSA_SC_SB_EEES9_SE_SG_Li384ELb1ELb0ELb0ELb0EEENS1_36VarlenDynamicPersistentTileSchedulerILi192ELi144ELi384ELi32ELb0ELb0ELb1ELb0ELb1ELb1EEEEEEEEEvNT_6ParamsE --------------------------
	.section	.nv.shared._ZN7cutlass13device_kernelIN5flash11enable_sm90INS1_16FlashAttnFwdSm90INS1_25CollectiveMainloopFwdSm90ILi2EN4cute5tupleIJNS5_1CILi1EEES8_S8_EEENS6_IJNS7_ILi192EEENS7_ILi144EEENS7_ILi96EEEEEELi96ENS_10bfloat16_tEfNS_4arch4Sm90ELb0ELb0ELb0ELb1ELb0ELb1ELb0ELb0ELb1ELb0ELb0ELb0EEENS1_21CollectiveEpilogueFwdINS6_IJSA_SC_SB_EEES9_SE_SG_Li384ELb1ELb0ELb0ELb0EEENS1_36VarlenDynamicPersistentTileSchedulerILi192ELi144ELi384ELi32ELb0ELb0ELb1ELb0ELb1ELb1EEEEEEEEEvNT_6ParamsE,"aw",@nobits
	.sectionflags	@""
	.align	16
	.zero		1024


//--------------------- .nv.shared._ZN7cutlass13device_kernelIN5flash11enable_sm90INS1_16FlashAttnFwdSm90INS1_25CollectiveMainloopFwdSm90ILi2EN4cute5tupleIJNS5_1CILi1EEES8_S8_EEENS6_IJNS7_ILi192EEENS7_ILi128EEENS7_ILi96EEEEEELi96ENS_10bfloat16_tEfNS_4arch4Sm90ELb0ELb1ELb0ELb0ELb0ELb0ELb0ELb0ELb1ELb0ELb0ELb0EEENS1_21CollectiveEpilogueFwdINS6_IJSA_SC_SB_EEES9_SE_SG_Li384ELb0ELb0ELb0ELb0EEENS1_30DynamicPersistentTileSchedulerILi384ELi32ELb0ELb0ELb1EEEEEEEEEvNT_6ParamsE --------------------------
	.section	.nv.shared._ZN7cutlass13device_kernelIN5flash11enable_sm90INS1_16FlashAttnFwdSm90INS1_25CollectiveMainloopFwdSm90ILi2EN4cute5tupleIJNS5_1CILi1EEES8_S8_EEENS6_IJNS7_ILi192EEENS7_ILi128EEENS7_ILi96EEEEEELi96ENS_10bfloat16_tEfNS_4arch4Sm90ELb0ELb1ELb0ELb0ELb0ELb0ELb0ELb0ELb1ELb0ELb0ELb0EEENS1_21CollectiveEpilogueFwdINS6_IJSA_SC_SB_EEES9_SE_SG_Li384ELb0ELb0ELb0ELb0EEENS1_30DynamicPersistentTileSchedulerILi384ELi32ELb0ELb0ELb1EEEEEEEEEvNT_6ParamsE,"aw",@nobits
	.sectionflags	@""
	.align	16
	.zero		1024


//--------------------- .nv.shared._ZN7cutlass13device_kernelIN5flash11enable_sm90INS1_16FlashAttnFwdSm90INS1_25CollectiveMainloopFwdSm90ILi2EN4cute5tupleIJNS5_1CILi1EEES8_S8_EEENS6_IJNS7_ILi192EEENS7_ILi128EEENS7_ILi96EEEEEELi96ENS_10bfloat16_tEfNS_4arch4Sm90ELb0ELb1ELb0ELb1ELb0ELb0ELb0ELb0ELb1ELb0ELb0ELb0EEENS1_21CollectiveEpilogueFwdINS6_IJSA_SC_SB_EEES9_SE_SG_Li384ELb1ELb0ELb0ELb0EEENS1_36VarlenDynamicPersistentTileSchedulerILi192ELi128ELi384ELi32ELb0ELb0ELb1ELb1ELb0ELb1EEEEEEEEEvNT_6ParamsE --------------------------
	.section	.nv.shared._ZN7cutlass13device_kernelIN5flash11enable_sm90INS1_16FlashAttnFwdSm90INS1_25CollectiveMainloopFwdSm90ILi2EN4cute5tupleIJNS5_1CILi1EEES8_S8_EEENS6_IJNS7_ILi192EEENS7_ILi128EEENS7_ILi96EEEEEELi96ENS_10bfloat16_tEfNS_4arch4Sm90ELb0ELb1ELb0ELb1ELb0ELb0ELb0ELb0ELb1ELb0ELb0ELb0EEENS1_21CollectiveEpilogueFwdINS6_IJSA_SC_SB_EEES9_SE_SG_Li384ELb1ELb0ELb0ELb0EEENS1_36VarlenDynamicPersistentTileSchedulerILi192ELi128ELi384ELi32ELb0ELb0ELb1ELb1ELb0ELb1EEEEEEEEEvNT_6ParamsE,"aw",@nobits
	.sectionflags	@""
	.align	16
	.zero		1024


//--------------------- .nv.shared._ZN7cutlass13device_kernelIN5flash11enable_sm90INS1_16FlashAttnFwdSm90INS1_25CollectiveMainloopFwdSm90ILi2EN4cute5tupleIJNS5_1CILi1EEES8_S8_EEENS6_IJNS7_ILi192EEENS7_ILi128EEENS7_ILi96EEEEEELi96ENS_10bfloat16_tEfNS_4arch4Sm90ELb0ELb1ELb0ELb1ELb0ELb1ELb0ELb0ELb1ELb0ELb0ELb0EEENS1_21CollectiveEpilogueFwdINS6_IJSA_SC_SB_EEES9_SE_SG_Li384ELb1ELb0ELb0ELb0EEENS1_36VarlenDynamicPersistentTileSchedulerILi192ELi128ELi384ELi32ELb0ELb0ELb1ELb1ELb0ELb1EEEEEEEEEvNT_6ParamsE --------------------------
	.section	.nv.shared._ZN7cutlass13device_kernelIN5flash11enable_sm90INS1_16FlashAttnFwdSm90INS1_25CollectiveMainloopFwdSm90ILi2EN4cute5tupleIJNS5_1CILi1EEES8_S8_EEENS6_IJNS7_ILi192EEENS7_ILi128EEENS7_ILi96EEEEEELi96ENS_10bfloat16_tEfNS_4arch4Sm90ELb0ELb1ELb0ELb1ELb0ELb1ELb0ELb0ELb1ELb0ELb0ELb0EEENS1_21CollectiveEpilogueFwdINS6_IJSA_SC_SB_EEES9_SE_SG_Li384ELb1ELb0ELb0ELb0EEENS1_36VarlenDynamicPersistentTileSchedulerILi192ELi128ELi384ELi32ELb0ELb0ELb1ELb1ELb0ELb1EEEEEEEEEvNT_6ParamsE,"aw",@nobits
	.sectionflags	@""
	.align	16
	.zero		1024


//--------------------- .nv.shared._ZN7cutlass13device_kernelIN5flash11enable_sm90INS1_16FlashAttnFwdSm90INS1_25CollectiveMainloopFwdSm90ILi2EN4cute5tupleIJNS5_1CILi1EEES8_S8_EEENS6_IJNS7_ILi192EEENS7_ILi144EEENS7_ILi96EEEEEELi96ENS_10bfloat16_tEfNS_4arch4Sm90ELb1ELb0ELb0ELb0ELb0ELb0ELb0ELb0ELb1ELb0ELb0ELb0EEENS1_21CollectiveEpilogueFwdINS6_IJSA_SC_SB_EEES9_SE_SG_Li384ELb0ELb0ELb0ELb0EEENS1_30DynamicPersistentTileSchedulerILi384ELi32ELb0ELb0ELb1EEEEEEEEEvNT_6ParamsE --------------------------
	.section	.nv.shared._ZN7cutlass13device_kernelIN5flash11enable_sm90INS1_16FlashAttnFwdSm90INS1_25CollectiveMainloopFwdSm90ILi2EN4cute5tupleIJNS5_1CILi1EEES8_S8_EEENS6_IJNS7_ILi192EEENS7_ILi144EEENS7_ILi96EEEEEELi96ENS_10bfloat16_tEfNS_4arch4Sm90ELb1ELb0ELb0ELb0ELb0ELb0ELb0ELb0ELb1ELb0ELb0ELb0EEENS1_21CollectiveEpilogueFwdINS6_IJSA_SC_SB_EEES9_SE_SG_Li384ELb0ELb0ELb0ELb0EEENS1_30DynamicPersistentTileSchedulerILi384ELi32ELb0ELb0ELb1EEEEEEEEEvNT_6ParamsE,"aw",@nobits
	.sectionflags	@""
	.align	16
	.zero		1024


//--------------------- .nv.shared._ZN7cutlass13device_kernelIN5flash11enable_sm90INS1_16FlashAttnFwdSm90INS1_25CollectiveMainloopFwdSm90ILi2EN4cute5tupleIJNS5_1CILi1EEES8_S8_EEENS6_IJNS7_ILi192EEENS7_ILi144EEENS7_ILi96EEEEEELi96ENS_10bfloat16_tEfNS_4arch4Sm90ELb1ELb0ELb0ELb1ELb0ELb0ELb0ELb0ELb1ELb0ELb0ELb0EEENS1_21CollectiveEpilogueFwdINS6_IJSA_SC_SB_EEES9_SE_SG_Li384ELb1ELb0ELb0ELb0EEENS1_36VarlenDynamicPersistentTileSchedulerILi192ELi144ELi384ELi32ELb0ELb0ELb1ELb1ELb1ELb1EEEEEEEEEvNT_6ParamsE --------------------------
	.section	.nv.shared._ZN7cutlass13device_kernelIN5flash11enable_sm90INS1_16FlashAttnFwdSm90INS1_25CollectiveMainloopFwdSm90ILi2EN4cute5tupleIJNS5_1CILi1EEES8_S8_EEENS6_IJNS7_ILi192EEENS7_ILi144EEENS7_ILi96EEEEEELi96ENS_10bfloat16_tEfNS_4arch4Sm90ELb1ELb0ELb0ELb1ELb0ELb0ELb0ELb0ELb1ELb0ELb0ELb0EEENS1_21CollectiveEpilogueFwdINS6_IJSA_SC_SB_EEES9_SE_SG_Li384ELb1ELb0ELb0ELb0EEENS1_36VarlenDynamicPersistentTileSchedulerILi192ELi144ELi384ELi32ELb0ELb0ELb1ELb1ELb1ELb1EEEEEEEEEvNT_6ParamsE,"aw",@nobits
	.sectionflags	@""
	.align	16
	.zero		1024


//--------------------- .nv.shared._ZN7cutlass13device_kernelIN5flash11enable_sm90INS1_16FlashAttnFwdSm90INS1_25CollectiveMainloopFwdSm90ILi2EN4cute5tupleIJNS5_1CILi1EEES8_S8_EEENS6_IJNS7_ILi192EEENS7_ILi144EEENS7_ILi96EEEEEELi96ENS_10bfloat16_tEfNS_4arch4Sm90ELb1ELb0ELb0ELb1ELb0ELb1ELb0ELb0ELb1ELb0ELb0ELb0EEENS1_21CollectiveEpilogueFwdINS6_IJSA_SC_SB_EEES9_SE_SG_Li384ELb1ELb0ELb0ELb0EEENS1_36VarlenDynamicPersistentTileSchedulerILi192ELi144ELi384ELi32ELb0ELb0ELb1ELb1ELb1ELb1EEEEEEEEEvNT_6ParamsE --------------------------
	.section	.nv.shared._ZN7cutlass13device_kernelIN5flash11enable_sm90INS1_16FlashAttnFwdSm90INS1_25CollectiveMainloopFwdSm90ILi2EN4cute5tupleIJNS5_1CILi1EEES8_S8_EEENS6_IJNS7_ILi192EEENS7_ILi144EEENS7_ILi96EEEEEELi96ENS_10bfloat16_tEfNS_4arch4Sm90ELb1ELb0ELb0ELb1ELb0ELb1ELb0ELb0ELb1ELb0ELb0ELb0EEENS1_21CollectiveEpilogueFwdINS6_IJSA_SC_SB_EEES9_SE_SG_Li384ELb1ELb0ELb0ELb0EEENS1_36VarlenDynamicPersistentTileSchedulerILi192ELi144ELi384ELi32ELb0ELb0ELb1ELb1ELb1ELb1EEEEEEEEEvNT_6ParamsE,"aw",@nobits
	.sectionflags	@""
	.align	16
	.zero		1024


//--------------------- .nv.shared._ZN7cutlass13device_kernelIN5flash11enable_sm90INS1_16FlashAttnFwdSm90INS1_25CollectiveMainloopFwdSm90ILi2EN4cute5tupleIJNS5_1CILi1EEES8_S8_EEENS6_IJNS7_ILi192EEESA_NS7_ILi64EEEEEELi64ENS_10bfloat16_tEfNS_4arch4Sm90ELb0ELb0ELb0ELb0ELb0ELb0ELb0ELb0ELb1ELb0ELb0ELb0EEENS1_21CollectiveEpilogueFwdINS6_IJSA_SB_SA_EEES9_SD_SF_Li384ELb0ELb0ELb0ELb0EEENS1_29StaticPersistentTileSchedulerILb0EEEEEEEEEvNT_6ParamsE --------------------------
	.section	.nv.shared._ZN7cutlass13device_kernelIN5flash11enable_sm90INS1_16FlashAttnFwdSm90INS1_25CollectiveMainloopFwdSm90ILi2EN4cute5tupleIJNS5_1CILi1EEES8_S8_EEENS6_IJNS7_ILi192EEESA_NS7_ILi64EEEEEELi64ENS_10bfloat16_tEfNS_4arch4Sm90ELb0ELb0ELb0ELb0ELb0ELb0ELb0ELb0ELb1ELb0ELb0ELb0EEENS1_21CollectiveEpilogueFwdINS6_IJSA_SB_SA_EEES9_SD_SF_Li384ELb0ELb0ELb0ELb0EEENS1_29StaticPersistentTileSchedulerILb0EEEEEEEEEvNT_6ParamsE,"aw",@nobits
	.sectionflags	@""
	.align	16
	.zero		1024


//--------------------- .nv.shared._ZN7cutlass13device_kernelIN5flash11enable_sm90INS1_16FlashAttnFwdSm90INS1_25CollectiveMainloopFwdSm90ILi2EN4cute5tupleIJNS5_1CILi1EEES8_S8_EEENS6_IJNS7_ILi192EEESA_NS7_ILi64EEEEEELi64ENS_10bfloat16_tEfNS_4arch4Sm90ELb0ELb0ELb0ELb1ELb0ELb0ELb0ELb0ELb1ELb0ELb0ELb0EEENS1_21CollectiveEpilogueFwdINS6_IJSA_SB_SA_EEES9_SD_SF_Li384ELb1ELb0ELb0ELb0EEENS1_36VarlenDynamicPersistentTileSchedulerILi192ELi192ELi384ELi32ELb0ELb0ELb1ELb0ELb1ELb1EEEEEEEEEvNT_6ParamsE --------------------------
	.section	.nv.shared._ZN7cutlass13device_kernelIN5flash11enable_sm90INS1_16FlashAttnFwdSm90INS1_25CollectiveMainloopFwdSm90ILi2EN4cute5tupleIJNS5_1CILi1EEES8_S8_EEENS6_IJNS7_ILi192EEESA_NS7_ILi64EEEEEELi64ENS_10bfloat16_tEfNS_4arch4Sm90ELb0ELb0ELb0ELb1ELb0ELb0ELb0ELb0ELb1ELb0ELb0ELb0EEENS1_21CollectiveEpilogueFwdINS6_IJSA_SB_SA_EEES9_SD_SF_Li384ELb1ELb0ELb0ELb0EEENS1_36VarlenDynamicPersistentTileSchedulerILi192ELi192ELi384ELi32ELb0ELb0ELb1ELb0ELb1ELb1EEEEEEEEEvNT_6ParamsE,"aw",@nobits
	.sectionflags	@""
	.align	16
	.zero		1024


//--------------------- .nv.shared._ZN7cutlass13device_kernelIN5flash11enable_sm90INS1_16FlashAttnFwdSm90INS1_25CollectiveMainloopFwdSm90ILi2EN4cute5tupleIJNS5_1CILi1EEES8_S8_EEENS6_IJNS7_ILi192EEESA_NS7_ILi64EEEEEELi64ENS_10bfloat16_tEfNS_4arch4Sm90ELb0ELb0ELb0ELb1ELb0ELb1ELb0ELb0ELb1ELb0ELb0ELb0EEENS1_21CollectiveEpilogueFwdINS6_IJSA_SB_SA_EEES9_SD_SF_Li384ELb1ELb0ELb0ELb0EEENS1_36VarlenDynamicPersistentTileSchedulerILi192ELi192ELi384ELi32ELb0ELb0ELb1ELb0ELb1ELb1EEEEEEEEEvNT_6ParamsE --------------------------
	.section	.nv.shared._ZN7cutlass13device_kernelIN5flash11enable_sm90INS1_16FlashAttnFwdSm90INS1_25CollectiveMainloopFwdSm90ILi2EN4cute5tupleIJNS5_1CILi1EEES8_S8_EEENS6_IJNS7_ILi192EEESA_NS7_ILi64EEEEEELi64ENS_10bfloat16_tEfNS_4arch4Sm90ELb0ELb0ELb0ELb1ELb0ELb1ELb0ELb0ELb1ELb0ELb0ELb0EEENS1_21CollectiveEpilogueFwdINS6_IJSA_SB_SA_EEES9_SD_SF_Li384ELb1ELb0ELb0ELb0EEENS1_36VarlenDynamicPersistentTileSchedulerILi192ELi192ELi384ELi32ELb0ELb0ELb1ELb0ELb1ELb1EEEEEEEEEvNT_6ParamsE,"aw",@nobits
	.sectionflags	@""
	.align	16
	.zero		1024


//--------------------- .nv.shared._ZN7cutlass13device_kernelIN5flash11enable_sm90INS1_16FlashAttnFwdSm90INS1_25CollectiveMainloopFwdSm90ILi2EN4cute5tupleIJNS5_1CILi1EEES8_S8_EEENS6_IJNS7_ILi192EEENS7_ILi128EEENS7_ILi64EEEEEELi64ENS_10bfloat16_tEfNS_4arch4Sm90ELb0ELb1ELb0ELb0ELb0ELb0ELb0ELb1ELb1ELb0ELb0ELb0EEENS1_21CollectiveEpilogueFwdINS6_IJSA_SC_SB_EEES9_SE_SG_Li384ELb0ELb0ELb0ELb0EEENS1_30DynamicPersistentTileSchedulerILi384ELi32ELb0ELb0ELb1EEEEEEEEEvNT_6ParamsE --------------------------
	.section	.nv.shared._ZN7cutlass13device_kernelIN5flash11enable_sm90INS1_16FlashAttnFwdSm90INS1_25CollectiveMainloopFwdSm90ILi2EN4cute5tupleIJNS5_1CILi1EEES8_S8_EEENS6_IJNS7_ILi192EEENS7_ILi128EEENS7_ILi64EEEEEELi64ENS_10bfloat16_tEfNS_4arch4Sm90ELb0ELb1ELb0ELb0ELb0ELb0ELb0ELb1ELb1ELb0ELb0ELb0EEENS1_21CollectiveEpilogueFwdINS6_IJSA_SC_SB_EEES9_SE_SG_Li384ELb0ELb0ELb0ELb0EEENS1_30DynamicPersistentTileSchedulerILi384ELi32ELb0ELb0ELb1EEEEEEEEEvNT_6ParamsE,"aw",@nobits
	.sectionflags	@""
	.align	16
	.zero		1024


//--------------------- .nv.shared._ZN7cutlass13device_kernelIN5flash11enable_sm90INS1_16FlashAttnFwdSm90INS1_25CollectiveMainloopFwdSm90ILi2EN4cute5tupleIJNS5_1CILi1EEES8_S8_EEENS6_IJNS7_ILi192EEENS7_ILi128EEENS7_ILi64EEEEEELi64ENS_10bfloat16_tEfNS_4arch4Sm90ELb0ELb1ELb0ELb1ELb0ELb0ELb0ELb1ELb1ELb0ELb0ELb0EEENS1_21CollectiveEpilogueFwdINS6_IJSA_SC_SB_EEES9_SE_SG_Li384ELb1ELb0ELb0ELb0EEENS1_36VarlenDynamicPersistentTileSchedulerILi192ELi128ELi384ELi32ELb0ELb0ELb1ELb1ELb0ELb1EEEEEEEEEvNT_6ParamsE --------------------------
	.section	.nv.shared._ZN7cutlass13device_kernelIN5flash11enable_sm90INS1_16FlashAttnFwdSm90INS1_25CollectiveMainloopFwdSm90ILi2EN4cute5tupleIJNS5_1CILi1EEES8_S8_EEENS6_IJNS7_ILi192EEENS7_ILi128EEENS7_ILi64EEEEEELi64ENS_10bfloat16_tEfNS_4arch4Sm90ELb0ELb1ELb0ELb1ELb0ELb0ELb0ELb1ELb1ELb0ELb0ELb0EEENS1_21CollectiveEpilogueFwdINS6_IJSA_SC_SB_EEES9_SE_SG_Li384ELb1ELb0ELb0ELb0EEENS1_36VarlenDynamicPersistentTileSchedulerILi192ELi128ELi384ELi32ELb0ELb0ELb1ELb1ELb0ELb1EEEEEEEEEvNT_6ParamsE,"aw",@nobits
	.sectionflags	@""
	.align	16
	.zero		1024


//--------------------- .nv.shared._ZN7cutlass13device_kernelIN5flash11enable_sm90INS1_16FlashAttnFwdSm90INS1_25CollectiveMainloopFwdSm90ILi2EN4cute5tupleIJNS5_1CILi1EEES8_S8_EEENS6_IJNS7_ILi192EEENS7_ILi128EEENS7_ILi64EEEEEELi64ENS_10bfloat16_tEfNS_4arch4Sm90ELb0ELb1ELb0ELb1ELb0ELb1ELb0ELb1ELb1ELb0ELb0ELb0EEENS1_21CollectiveEpilogueFwdINS6_IJSA_SC_SB_EEES9_SE_SG_Li384ELb1ELb0ELb0ELb0EEENS1_36VarlenDynamicPersistentTileSchedulerILi192ELi128ELi384ELi32ELb0ELb0ELb1ELb1ELb0ELb1EEEEEEEEEvNT_6ParamsE --------------------------
	.section	.nv.shared._ZN7cutlass13device_kernelIN5flash11enable_sm90INS1_16FlashAttnFwdSm90INS1_25CollectiveMainloopFwdSm90ILi2EN4cute5tupleIJNS5_1CILi1EEES8_S8_EEENS6_IJNS7_ILi192EEENS7_ILi128EEENS7_ILi64EEEEEELi64ENS_10bfloat16_tEfNS_4arch4Sm90ELb0ELb1ELb0ELb1ELb0ELb1ELb0ELb1ELb1ELb0ELb0ELb0EEENS1_21CollectiveEpilogueFwdINS6_IJSA_SC_SB_EEES9_SE_SG_Li384ELb1ELb0ELb0ELb0EEENS1_36VarlenDynamicPersistentTileSchedulerILi192ELi128ELi384ELi32ELb0ELb0ELb1ELb1ELb0ELb1EEEEEEEEEvNT_6ParamsE,"aw",@nobits
	.sectionflags	@""
	.align	16
	.zero		1024


//--------------------- .nv.shared._ZN7cutlass13device_kernelIN5flash11enable_sm90INS1_16FlashAttnFwdSm90INS1_25CollectiveMainloopFwdSm90ILi2EN4cute5tupleIJNS5_1CILi1EEES8_S8_EEENS6_IJNS7_ILi192EEENS7_ILi128EEENS7_ILi64EEEEEELi64ENS_10bfloat16_tEfNS_4arch4Sm90ELb1ELb0ELb0ELb0ELb0ELb0ELb0ELb1ELb1ELb0ELb0ELb0EEENS1_21CollectiveEpilogueFwdINS6_IJSA_SC_SB_EEES9_SE_SG_Li384ELb0ELb0ELb0ELb0EEENS1_30DynamicPersistentTileSchedulerILi384ELi32ELb0ELb0ELb1EEEEEEEEEvNT_6ParamsE --------------------------
	.section	.nv.shared._ZN7cutlass13device_kernelIN5flash11enable_sm90INS1_16FlashAttnFwdSm90INS1_25CollectiveMainloopFwdSm90ILi2EN4cute5tupleIJNS5_1CILi1EEES8_S8_EEENS6_IJNS7_ILi192EEENS7_ILi128EEENS7_ILi64EEEEEELi64ENS_10bfloat16_tEfNS_4arch4Sm90ELb1ELb0ELb0ELb0ELb0ELb0ELb0ELb1ELb1ELb0ELb0ELb0EEENS1_21CollectiveEpilogueFwdINS6_IJSA_SC_SB_EEES9_SE_SG_Li384ELb0ELb0ELb0ELb0EEENS1_30DynamicPersistentTileSchedulerILi384ELi32ELb0ELb0ELb1EEEEEEEEEvNT_6ParamsE,"aw",@nobits
	.sectionflags	@""
	.align	16
	.zero		1024


//--------------------- .nv.shared._ZN7cutlass13device_kernelIN5flash11enable_sm90INS1_16FlashAttnFwdSm90INS1_25CollectiveMainloopFwdSm90ILi2EN4cute5tupleIJNS5_1CILi1EEES8_S8_EEENS6_IJNS7_ILi192EEENS7_ILi128EEENS7_ILi64EEEEEELi64ENS_10bfloat16_tEfNS_4arch4Sm90ELb1ELb0ELb0ELb1ELb0ELb0ELb0ELb1ELb1ELb0ELb0ELb0EEENS1_21CollectiveEpilogueFwdINS6_IJSA_SC_SB_EEES9_SE_SG_Li384ELb1ELb0ELb0ELb0EEENS1_36VarlenDynamicPersistentTileSchedulerILi192ELi128ELi384ELi32ELb0ELb0ELb1ELb1ELb1ELb1EEEEEEEEEvNT_6ParamsE --------------------------
	.section	.nv.shared._ZN7cutlass13device_kernelIN5flash11enable_sm90INS1_16FlashAttnFwdSm90INS1_25CollectiveMainloopFwdSm90ILi2EN4cute5tupleIJNS5_1CILi1EEES8_S8_EEENS6_IJNS7_ILi192EEENS7_ILi128EEENS7_ILi64EEEEEELi64ENS_10bfloat16_tEfNS_4arch4Sm90ELb1ELb0ELb0ELb1ELb0ELb0ELb0ELb1ELb1ELb0ELb0ELb0EEENS1_21CollectiveEpilogueFwdINS6_IJSA_SC_SB_EEES9_SE_SG_Li384ELb1ELb0ELb0ELb0EEENS1_36VarlenDynamicPersistentTileSchedulerILi192ELi128ELi384ELi32ELb0ELb0ELb1ELb1ELb1ELb1EEEEEEEEEvNT_6ParamsE,"aw",@nobits
	.sectionflags	@""
	.align	16
	.zero		1024


//--------------------- .nv.shared._ZN7cutlass13device_kernelIN5flash11enable_sm90INS1_16FlashAttnFwdSm90INS1_25CollectiveMainloopFwdSm90ILi2EN4cute5tupleIJNS5_1CILi1EEES8_S8_EEENS6_IJNS7_ILi192EEENS7_ILi128EEENS7_ILi64EEEEEELi64ENS_10bfloat16_tEfNS_4arch4Sm90ELb1ELb0ELb0ELb1ELb0ELb1ELb0ELb1ELb1ELb0ELb0ELb0EEENS1_21CollectiveEpilogueFwdINS6_IJSA_SC_SB_EEES9_SE_SG_Li384ELb1ELb0ELb0ELb0EEENS1_36VarlenDynamicPersistentTileSchedulerILi192ELi128ELi384ELi32ELb0ELb0ELb1ELb1ELb1ELb1EEEEEEEEEvNT_6ParamsE --------------------------
	.section	.nv.shared._ZN7cutlass13device_kernelIN5flash11enable_sm90INS1_16FlashAttnFwdSm90INS1_25CollectiveMainloopFwdSm90ILi2EN4cute5tupleIJNS5_1CILi1EEES8_S8_EEENS6_IJNS7_ILi192EEENS7_ILi128EEENS7_ILi64EEEEEELi64ENS_10bfloat16_tEfNS_4arch4Sm90ELb1ELb0ELb0ELb1ELb0ELb1ELb0ELb1ELb1ELb0ELb0ELb0EEENS1_21CollectiveEpilogueFwdINS6_IJSA_SC_SB_EEES9_SE_SG_Li384ELb1ELb0ELb0ELb0EEENS1_36VarlenDynamicPersistentTileSchedulerILi192ELi128ELi384ELi32ELb0ELb0ELb1ELb1ELb1ELb1EEEEEEEEEvNT_6ParamsE,"aw",@nobits
	.sectionflags	@""
	.align	16
	.zero		1024


//--------------------- .nv.constant0._ZN7cutlass13device_kernelIN5flash11enable_sm90INS1_16FlashAttnFwdSm90INS1_25CollectiveMainloopFwdSm90ILi2EN4cute5tupleIJNS5_1CILi1EEES8_S8_EEENS6_IJNS7_ILi128EEENS7_ILi80EEENS7_ILi256EEEEEELi256ENS_10bfloat16_tEfNS_4arch4Sm90ELb0ELb0ELb0ELb0ELb0ELb0ELb0ELb1ELb1ELb0ELb0ELb0EEENS1_21CollectiveEpilogueFwdINS6_IJSA_SC_SB_EEES9_SE_SG_Li256ELb0ELb0ELb0ELb0EEENS1_29StaticPersistentTileSchedulerILb0EEEEEEEEEvNT_6ParamsE --------------------------
	.section	.nv.constant0._ZN7cutlass13device_kernelIN5flash11enable_sm90INS1_16FlashAttnFwdSm90INS1_25CollectiveMainloopFwdSm90ILi2EN4cute5tupleIJNS5_1CILi1EEES8_S8_EEENS6_IJNS7_ILi128EEENS7_ILi80EEENS7_ILi256EEEEEELi256ENS_10bfloat16_tEfNS_4arch4Sm90ELb0ELb0ELb0ELb0ELb0ELb0ELb0ELb1ELb1ELb0ELb0ELb0EEENS1_21CollectiveEpilogueFwdINS6_IJSA_SC_SB_EEES9_SE_SG_Li256ELb0ELb0ELb0ELb0EEENS1_29StaticPersistentTileSchedulerILb0EEEEEEEEEvNT_6ParamsE,"a",@progbits
	.sectionflags	@""
	.align	4
.nv.constant0._ZN7cutlass13device_kernelIN5flash11enable_sm90INS1_16FlashAttnFwdSm90INS1_25CollectiveMainloopFwdSm90ILi2EN4cute5tupleIJNS5_1CILi1EEES8_S8_EEENS6_IJNS7_ILi128EEENS7_ILi80EEENS7_ILi256EEEEEELi256ENS_10bfloat16_tEfNS_4arch4Sm90ELb0ELb0ELb0ELb0ELb0ELb0ELb0ELb1ELb1ELb0ELb0ELb0EEENS1_21CollectiveEpilogueFwdINS6_IJSA_SC_SB_EEES9_SE_SG_Li256ELb0ELb0ELb0ELb0EEENS1_29StaticPersistentTileSchedulerILb0EEEEEEEEEvNT_6ParamsE:
	.zero		3584


//--------------------- .nv.constant0._ZN7cutlass13device_kernelIN5flash11enable_sm90INS1_16FlashAttnFwdSm90INS1_25CollectiveMainloopFwdSm90ILi2EN4cute5tupleIJNS5_1CILi2EEENS7_ILi1EEES9_EEENS6_IJNS7_ILi128EEENS7_ILi80EEENS7_ILi256EEEEEELi256ENS_10bfloat16_tEfNS_4arch4Sm90ELb0ELb0ELb0ELb0ELb0ELb0ELb0ELb1ELb1ELb0ELb0ELb0EEENS1_21CollectiveEpilogueFwdINS6_IJSB_SD_SC_EEESA_SF_SH_Li256ELb0ELb0ELb0ELb0EEENS1_29StaticPersistentTileSchedulerILb0EEEEEEEEEvNT_6ParamsE --------------------------
	.section	.nv.constant0._ZN7cutlass13device_kernelIN5flash11enable_sm90INS1_16FlashAttnFwdSm90INS1_25CollectiveMainloopFwdSm90ILi2EN4cute5tupleIJNS5_1CILi2EEENS7_ILi1EEES9_EEENS6_IJNS7_ILi128EEENS7_ILi80EEENS7_ILi256EEEEEELi256ENS_10bfloat16_tEfNS_4arch4Sm90ELb0ELb0ELb0ELb0ELb0ELb0ELb0ELb1ELb1ELb0ELb0ELb0EEENS1_21CollectiveEpilogueFwdINS6_IJSB_SD_SC_EEESA_SF_SH_Li256ELb0ELb0ELb0ELb0EEENS1_29StaticPersistentTileSchedulerILb0EEEEEEEEEvNT_6ParamsE,"a",@progbits
	.sectionflags	@""
	.align	4
.nv.constant0._ZN7cutlass13device_kernelIN5flash11enable_sm90INS1_16FlashAttnFwdSm90INS1_25CollectiveMainloopFwdSm90ILi2EN4cute5tupleIJNS5_1CILi2EEENS7_ILi1EEES9_EEENS6_IJNS7_ILi128EEENS7_ILi80EEENS7_ILi256EEEEEELi256ENS_10bfloat16_tEfNS_4arch4Sm90ELb0ELb0ELb0ELb0ELb0ELb0ELb0ELb1ELb1ELb0ELb0ELb0EEENS1_21CollectiveEpilogueFwdINS6_IJSB_SD_SC_EEESA_SF_SH_Li256ELb0ELb0ELb0ELb0EEENS1_29StaticPersistentTileSchedulerILb0EEEEEEEEEvNT_6ParamsE:
	.zero		3584


//--------------------- .nv.constant0._ZN7cutlass13device_kernelIN5flash11enable_sm90INS1_16FlashAttnFwdSm90INS1_25CollectiveMainloopFwdSm90ILi2EN4cute5tupleIJNS5_1CILi1EEES8_S8_EEENS6_IJNS7_ILi128EEENS7_ILi80EEENS7_ILi256EEEEEELi256ENS_10bfloat16_tEfNS_4arch4Sm90ELb0ELb0ELb0ELb1ELb0ELb0ELb0ELb1ELb1ELb0ELb0ELb0EEENS1_21CollectiveEpilogueFwdINS6_IJSA_SC_SB_EEES9_SE_SG_Li256ELb1ELb0ELb0ELb0EEENS1_36VarlenDynamicPersistentTileSchedulerILi128ELi80ELi256ELi32ELb0ELb0ELb1ELb0ELb1ELb1EEEEEEEEEvNT_6ParamsE --------------------------
	.section	.nv.constant0._ZN7cutlass13device_kernelIN5flash11enable_sm90INS1_16FlashAttnFwdSm90INS1_25CollectiveMainloopFwdSm90ILi2EN4cute5tupleIJNS5_1CILi1EEES8_S8_EEENS6_IJNS7_ILi128EEENS7_ILi80EEENS7_ILi256EEEEEELi256ENS_10bfloat16_tEfNS_4arch4Sm90ELb0ELb0ELb0ELb1ELb0ELb0ELb0ELb1ELb1ELb0ELb0ELb0EEENS1_21CollectiveEpilogueFwdINS6_IJSA_SC_SB_EEES9_SE_SG_Li256ELb1ELb0ELb0ELb0EEENS1_36VarlenDynamicPersistentTileSchedulerILi128ELi80ELi256ELi32ELb0ELb0ELb1ELb0ELb1ELb1EEEEEEEEEvNT_6ParamsE,"a",@progbits
	.sectionflags	@""
	.align	4
.nv.constant0._ZN7cutlass13device_kernelIN5flash11enable_sm90INS1_16FlashAttnFwdSm90INS1_25CollectiveMainloopFwdSm90ILi2EN4cute5tupleIJNS5_1CILi1EEES8_S8_EEENS6_IJNS7_ILi128EEENS7_ILi80EEENS7_ILi256EEEEEELi256ENS_10bfloat16_tEfNS_4arch4Sm90ELb0ELb0ELb0ELb1ELb0ELb0ELb0ELb1ELb1ELb0ELb0ELb0EEENS1_21CollectiveEpilogueFwdINS6_IJSA_SC_SB_EEES9_SE_SG_Li256ELb1ELb0ELb0ELb0EEENS1_36VarlenDynamicPersistentTileSchedulerILi128ELi80ELi256ELi32ELb0ELb0ELb1ELb0ELb1ELb1EEEEEEEEEvNT_6ParamsE:
	.zero		3200


//--------------------- .nv.constant0._ZN7cutlass13device_kernelIN5flash11enable_sm90INS1_16FlashAttnFwdSm90INS1_25CollectiveMainloopFwdSm90ILi2EN4cute5tupleIJNS5_1CILi1EEES8_S8_EEENS6_IJNS7_ILi128EEENS7_ILi80EEENS7_ILi256EEEEEELi256ENS_10bfloat16_tEfNS_4arch4Sm90ELb0ELb0ELb0ELb1ELb0ELb1ELb0ELb1ELb1ELb0ELb0ELb0EEENS1_21CollectiveEpilogueFwdINS6_IJSA_SC_SB_EEES9_SE_SG_Li256ELb1ELb0ELb0ELb0EEENS1_36VarlenDynamicPersistentTileSchedulerILi128ELi80ELi256ELi32ELb0ELb0ELb1ELb0ELb1ELb1EEEEEEEEEvNT_6ParamsE --------------------------
	.section	.nv.constant0._ZN7cutlass13device_kernelIN5flash11enable_sm90INS1_16FlashAttnFwdSm90INS1_25CollectiveMainloopFwdSm90ILi2EN4cute5tupleIJNS5_1CILi1EEES8_S8_EEENS6_IJNS7_ILi128EEENS7_ILi80EEENS7_ILi256EEEEEELi256ENS_10bfloat16_tEfNS_4arch4Sm90ELb0ELb0ELb0ELb1ELb0ELb1ELb0ELb1ELb1ELb0ELb0ELb0EEENS1_21CollectiveEpilogueFwdINS6_IJSA_SC_SB_EEES9_SE_SG_Li256ELb1ELb0ELb0ELb0EEENS1_36VarlenDynamicPersistentTileSchedulerILi128ELi80ELi256ELi32ELb0ELb0ELb1ELb0ELb1ELb1EEEEEEEEEvNT_6ParamsE,"a",@progbits
	.sectionflags	@""
	.align	4
.nv.constant0._ZN7cutlass13device_kernelIN5flash11enable_sm90INS1_16FlashAttnFwdSm90INS1_25CollectiveMainloopFwdSm90ILi2EN4cute5tupleIJNS5_1CILi1EEES8_S8_EEENS6_IJNS7_ILi128EEENS7_ILi80EEENS7_ILi256EEEEEELi256ENS_10bfloat16_tEfNS_4arch4Sm90ELb0ELb0ELb0ELb1ELb0ELb1ELb0ELb1ELb1ELb0ELb0ELb0EEENS1_21CollectiveEpilogueFwdINS6_IJSA_SC_SB_EEES9_SE_SG_Li256ELb1ELb0ELb0ELb0EEENS1_36VarlenDynamicPersistentTileSchedulerILi128ELi80ELi256ELi32ELb0ELb0ELb1ELb0ELb1ELb1EEEEEEEEEvNT_6ParamsE:
	.zero		3200


//--------------------- .nv.constant0._ZN7cutlass13device_kernelIN5flash11enable_sm90INS1_16FlashAttnFwdSm90INS1_25CollectiveMainloopFwdSm90ILi2EN4cute5tupleIJNS5_1CILi1EEES8_S8_EEENS6_IJNS7_ILi128EEENS7_ILi64EEENS7_ILi256EEEEEELi256ENS_10bfloat16_tEfNS_4arch4Sm90ELb0ELb1ELb0ELb0ELb0ELb0ELb0ELb1ELb1ELb0ELb0ELb0EEENS1_21CollectiveEpilogueFwdINS6_IJSA_SC_SB_EEES9_SE_SG_Li256ELb0ELb0ELb0ELb0EEENS1_30DynamicPersistentTileSchedulerILi256ELi32ELb0ELb0ELb1EEEEEEEEEvNT_6ParamsE --------------------------
	.section	.nv.constant0._ZN7cutlass13device_kernelIN5flash11enable_sm90INS1_16FlashAttnFwdSm90INS1_25CollectiveMainloopFwdSm90ILi2EN4cute5tupleIJNS5_1CILi1EEES8_S8_EEENS6_IJNS7_ILi128EEENS7_ILi64EEENS7_ILi256EEEEEELi256ENS_10bfloat16_tEfNS_4arch4Sm90ELb0ELb1ELb0ELb0ELb0ELb0ELb0ELb1ELb1ELb0ELb0ELb0EEENS1_21CollectiveEpilogueFwdINS6_IJSA_SC_SB_EEES9_SE_SG_Li256ELb0ELb0ELb0ELb0EEENS1_30DynamicPersistentTileSchedulerILi256ELi32ELb0ELb0ELb1EEEEEEEEEvNT_6ParamsE,"a",@progbits
	.sectionflags	@""
	.align	4
.nv.constant0._ZN7cutlass13device_kernelIN5flash11enable_sm90INS1_16FlashAttnFwdSm90INS1_25CollectiveMainloopFwdSm90ILi2EN4cute5tupleIJNS5_1CILi1EEES8_S8_EEENS6_IJNS7_ILi128EEENS7_ILi64EEENS7_ILi256EEEEEELi256ENS_10bfloat16_tEfNS_4arch4Sm90ELb0ELb1ELb0ELb0ELb0ELb0ELb0ELb1ELb1ELb0ELb0ELb0EEENS1_21CollectiveEpilogueFwdINS6_IJSA_SC_SB_EEES9_SE_SG_Li256ELb0ELb0ELb0ELb0EEENS1_30DynamicPersistentTileSchedulerILi256ELi32ELb0ELb0ELb1EEEEEEEEEvNT_6ParamsE:
	.zero		3584


//--------------------- .nv.constant0._ZN7cutlass13device_kernelIN5flash11enable_sm90INS1_16FlashAttnFwdSm90INS1_25CollectiveMainloopFwdSm90ILi2EN4cute5tupleIJNS5_1CILi1EEES8_S8_EEENS6_IJNS7_ILi128EEENS7_ILi64EEENS7_ILi256EEEEEELi256ENS_10bfloat16_tEfNS_4arch4Sm90ELb0ELb1ELb0ELb1ELb0ELb0ELb0ELb1ELb1ELb0ELb0ELb0EEENS1_21CollectiveEpilogueFwdINS6_IJSA_SC_SB_EEES9_SE_SG_Li256ELb1ELb0ELb0ELb0EEENS1_36VarlenDynamicPersistentTileSchedulerILi128ELi64ELi256ELi32ELb0ELb0ELb1ELb1ELb0ELb1EEEEEEEEEvNT_6ParamsE --------------------------
	.section	.nv.constant0._ZN7cutlass13device_kernelIN5flash11enable_sm90INS1_16FlashAttnFwdSm90INS1_25CollectiveMainloopFwdSm90ILi2EN4cute5tupleIJNS5_1CILi1EEES8_S8_EEENS6_IJNS7_ILi128EEENS7_ILi64EEENS7_ILi256EEEEEELi256ENS_10bfloat16_tEfNS_4arch4Sm90ELb0ELb1ELb0ELb1ELb0ELb0ELb0ELb1ELb1ELb0ELb0ELb0EEENS1_21CollectiveEpilogueFwdINS6_IJSA_SC_SB_EEES9_SE_SG_Li256ELb1ELb0ELb0ELb0EEENS1_36VarlenDynamicPersistentTileSchedulerILi128ELi64ELi256ELi32ELb0ELb0ELb1ELb1ELb0ELb1EEEEEEEEEvNT_6ParamsE,"a",@progbits
	.sectionflags	@""
	.align	4
.nv.constant0._ZN7cutlass13device_kernelIN5flash11enable_sm90INS1_16FlashAttnFwdSm90INS1_25CollectiveMainloopFwdSm90ILi2EN4cute5tupleIJNS5_1CILi1EEES8_S8_EEENS6_IJNS7_ILi128EEENS7_ILi64EEENS7_ILi256EEEEEELi256ENS_10bfloat16_tEfNS_4arch4Sm90ELb0ELb1ELb0ELb1ELb0ELb0ELb0ELb1ELb1ELb0ELb0ELb0EEENS1_21CollectiveEpilogueFwdINS6_IJSA_SC_SB_EEES9_SE_SG_Li256ELb1ELb0ELb0ELb0EEENS1_36VarlenDynamicPersistentTileSchedulerILi128ELi64ELi256ELi32ELb0ELb0ELb1ELb1ELb0ELb1EEEEEEEEEvNT_6ParamsE:
	.zero		3200


//--------------------- .nv.constant0._ZN7cutlass13device_kernelIN5flash11enable_sm90INS1_16FlashAttnFwdSm90INS1_25CollectiveMainloopFwdSm90ILi2EN4cute5tupleIJNS5_1CILi1EEES8_S8_EEENS6_IJNS7_ILi128EEENS7_ILi64EEENS7_ILi256EEEEEELi256ENS_10bfloat16_tEfNS_4arch4Sm90ELb0ELb1ELb0ELb1ELb0ELb1ELb0ELb1ELb1ELb0ELb0ELb0EEENS1_21CollectiveEpilogueFwdINS6_IJSA_SC_SB_EEES9_SE_SG_Li256ELb1ELb0ELb0ELb0EEENS1_36VarlenDynamicPersistentTileSchedulerILi128ELi64ELi256ELi32ELb0ELb0ELb1ELb1ELb0ELb1EEEEEEEEEvNT_6ParamsE --------------------------
	.section	.nv.constant0._ZN7cutlass13device_kernelIN5flash11enable_sm90INS1_16FlashAttnFwdSm90INS1_25CollectiveMainloopFwdSm90ILi2EN4cute5tupleIJNS5_1CILi1EEES8_S8_EEENS6_IJNS7_ILi128EEENS7_ILi64EEENS7_ILi256EEEEEELi256ENS_10bfloat16_tEfNS_4arch4Sm90ELb0ELb1ELb0ELb1ELb0ELb1ELb0ELb1ELb1ELb0ELb0ELb0EEENS1_21CollectiveEpilogueFwdINS6_IJSA_SC_SB_EEES9_SE_SG_Li256ELb1ELb0ELb0ELb0EEENS1_36VarlenDynamicPersistentTileSchedulerILi128ELi64ELi256ELi32ELb0ELb0ELb1ELb1ELb0ELb1EEEEEEEEEvNT_6ParamsE,"a",@progbits
	.sectionflags	@""
	.align	4
.nv.constant0._ZN7cutlass13device_kernelIN5flash11enable_sm90INS1_16FlashAttnFwdSm90INS1_25CollectiveMainloopFwdSm90ILi2EN4cute5tupleIJNS5_1CILi1EEES8_S8_EEENS6_IJNS7_ILi128EEENS7_ILi64EEENS7_ILi256EEEEEELi256ENS_10bfloat16_tEfNS_4arch4Sm90ELb0ELb1ELb0ELb1ELb0ELb1ELb0ELb1ELb1ELb0ELb0ELb0EEENS1_21CollectiveEpilogueFwdINS6_IJSA_SC_SB_EEES9_SE_SG_Li256ELb1ELb0ELb0ELb0EEENS1_36VarlenDynamicPersistentTileSchedulerILi128ELi64ELi256ELi32ELb0ELb0ELb1ELb1ELb0ELb1EEEEEEEEEvNT_6ParamsE:
	.zero		3200


//--------------------- .nv.constant0._ZN7cutlass13device_kernelIN5flash11enable_sm90INS1_16FlashAttnFwdSm90INS1_25CollectiveMainloopFwdSm90ILi2EN4cute5tupleIJNS5_1CILi1EEES8_S8_EEENS6_IJNS7_ILi128EEENS7_ILi80EEENS7_ILi256EEEEEELi256ENS_10bfloat16_tEfNS_4arch4Sm90ELb1ELb0ELb0ELb0ELb0ELb0ELb0ELb1ELb1ELb0ELb0ELb0EEENS1_21CollectiveEpilogueFwdINS6_IJSA_SC_SB_EEES9_SE_SG_Li256ELb0ELb0ELb0ELb0EEENS1_30DynamicPersistentTileSchedulerILi256ELi32ELb0ELb0ELb1EEEEEEEEEvNT_6ParamsE --------------------------
	.section	.nv.constant0._ZN7cutlass13device_kernelIN5flash11enable_sm90INS1_16FlashAttnFwdSm90INS1_25CollectiveMainloopFwdSm90ILi2EN4cute5tupleIJNS5_1CILi1EEES8_S8_EEENS6_IJNS7_ILi128EEENS7_ILi80EEENS7_ILi256EEEEEELi256ENS_10bfloat16_tEfNS_4arch4Sm90ELb1ELb0ELb0ELb0ELb0ELb0ELb0ELb1ELb1ELb0ELb0ELb0EEENS1_21CollectiveEpilogueFwdINS6_IJSA_SC_SB_EEES9_SE_SG_Li256ELb0ELb0ELb0ELb0EEENS1_30DynamicPersistentTileSchedulerILi256ELi32ELb0ELb0ELb1EEEEEEEEEvNT_6ParamsE,"a",@progbits
	.sectionflags	@""
	.align	4
.nv.constant0._ZN7cutlass13device_kernelIN5flash11enable_sm90INS1_16FlashAttnFwdSm90INS1_25CollectiveMainloopFwdSm90ILi2EN4cute5tupleIJNS5_1CILi1EEES8_S8_EEENS6_IJNS7_ILi128EEENS7_ILi80EEENS7_ILi256EEEEEELi256ENS_10bfloat16_tEfNS_4arch4Sm90ELb1ELb0ELb0ELb0ELb0ELb0ELb0ELb1ELb1ELb0ELb0ELb0EEENS1_21CollectiveEpilogueFwdINS6_IJSA_SC_SB_EEES9_SE_SG_Li256ELb0ELb0ELb0ELb0EEENS1_30DynamicPersistentTileSchedulerILi256ELi32ELb0ELb0ELb1EEEEEEEEEvNT_6ParamsE:
	.zero		3584


//--------------------- .nv.constant0._ZN7cutlass13device_kernelIN5flash11enable_sm90INS1_16FlashAttnFwdSm90INS1_25CollectiveMainloopFwdSm90ILi2EN4cute5tupleIJNS5_1CILi1EEES8_S8_EEENS6_IJNS7_ILi128EEENS7_ILi80EEENS7_ILi256EEEEEELi256ENS_10bfloat16_tEfNS_4arch4Sm90ELb1ELb0ELb0ELb1ELb0ELb0ELb0ELb1ELb1ELb0ELb0ELb0EEENS1_21CollectiveEpilogueFwdINS6_IJSA_SC_SB_EEES9_SE_SG_Li256ELb1ELb0ELb0ELb0EEENS1_36VarlenDynamicPersistentTileSchedulerILi128ELi80ELi256ELi32ELb0ELb0ELb1ELb1ELb1ELb1EEEEEEEEEvNT_6ParamsE --------------------------
	.section	.nv.constant0._ZN7cutlass13device_kernelIN5flash11enable_sm90INS1_16FlashAttnFwdSm90INS1_25CollectiveMainloopFwdSm90ILi2EN4cute5tupleIJNS5_1CILi1EEES8_S8_EEENS6_IJNS7_ILi128EEENS7_ILi80EEENS7_ILi256EEEEEELi256ENS_10bfloat16_tEfNS_4arch4Sm90ELb1ELb0ELb0ELb1ELb0ELb0ELb0ELb1ELb1ELb0ELb0ELb0EEENS1_21CollectiveEpilogueFwdINS6_IJSA_SC_SB_EEES9_SE_SG_Li256ELb1ELb0ELb0ELb0EEENS1_36VarlenDynamicPersistentTileSchedulerILi128ELi80ELi256ELi32ELb0ELb0ELb1ELb1ELb1ELb1EEEEEEEEEvNT_6ParamsE,"a",@progbits
	.sectionflags	@""
	.align	4
.nv.constant0._ZN7cutlass13device_kernelIN5flash11enable_sm90INS1_16FlashAttnFwdSm90INS1_25CollectiveMainloopFwdSm90ILi2EN4cute5tupleIJNS5_1CILi1EEES8_S8_EEENS6_IJNS7_ILi128EEENS7_ILi80EEENS7_ILi256EEEEEELi256ENS_10bfloat16_tEfNS_4arch4Sm90ELb1ELb0ELb0ELb1ELb0ELb0ELb0ELb1ELb1ELb0ELb0ELb0EEENS1_21CollectiveEpilogueFwdINS6_IJSA_SC_SB_EEES9_SE_SG_Li256ELb1ELb0ELb0ELb0EEENS1_36VarlenDynamicPersistentTileSchedulerILi128ELi80ELi256ELi32ELb0ELb0ELb1ELb1ELb1ELb1EEEEEEEEEvNT_6ParamsE:
	.zero		3200


//--------------------- .nv.constant0._ZN7cutlass13device_kernelIN5flash11enable_sm90INS1_16FlashAttnFwdSm90INS1_25CollectiveMainloopFwdSm90ILi2EN4cute5tupleIJNS5_1CILi1EEES8_S8_EEENS6_IJNS7_ILi128EEENS7_ILi80EEENS7_ILi256EEEEEELi256ENS_10bfloat16_tEfNS_4arch4Sm90ELb1ELb0ELb0ELb1ELb0ELb1ELb0ELb1ELb1ELb0ELb0ELb0EEENS1_21CollectiveEpilogueFwdINS6_IJSA_SC_SB_EEES9_SE_SG_Li256ELb1ELb0ELb0ELb0EEENS1_36VarlenDynamicPersistentTileSchedulerILi128ELi80ELi256ELi32ELb0ELb0ELb1ELb1ELb1ELb1EEEEEEEEEvNT_6ParamsE --------------------------
	.section	.nv.constant0._ZN7cutlass13device_kernelIN5flash11enable_sm90INS1_16FlashAttnFwdSm90INS1_25CollectiveMainloopFwdSm90ILi2EN4cute5tupleIJNS5_1CILi1EEES8_S8_EEENS6_IJNS7_ILi128EEENS7_ILi80EEENS7_ILi256EEEEEELi256ENS_10bfloat16_tEfNS_4arch4Sm90ELb1ELb0ELb0ELb1ELb0ELb1ELb0ELb1ELb1ELb0ELb0ELb0EEENS1_21CollectiveEpilogueFwdINS6_IJSA_SC_SB_EEES9_SE_SG_Li256ELb1ELb0ELb0ELb0EEENS1_36VarlenDynamicPersistentTileSchedulerILi128ELi80ELi256ELi32ELb0ELb0ELb1ELb1ELb1ELb1EEEEEEEEEvNT_6ParamsE,"a",@progbits
	.sectionflags	@""
	.align	4
.nv.constant0._ZN7cutlass13device_kernelIN5flash11enable_sm90INS1_16FlashAttnFwdSm90INS1_25CollectiveMainloopFwdSm90ILi2EN4cute5tupleIJNS5_1CILi1EEES8_S8_EEENS6_IJNS7_ILi128EEENS7_ILi80EEENS7_ILi256EEEEEELi256ENS_10bfloat16_tEfNS_4arch4Sm90ELb1ELb0ELb0ELb1ELb0ELb1ELb0ELb1ELb1ELb0ELb0ELb0EEENS1_21CollectiveEpilogueFwdINS6_IJSA_SC_SB_EEES9_SE_SG_Li256ELb1ELb0ELb0ELb0EEENS1_36VarlenDynamicPersistentTileSchedulerILi128ELi80ELi256ELi32ELb0ELb0ELb1ELb1ELb1ELb1EEEEEEEEEvNT_6ParamsE:
	.zero		3200


//--------------------- .nv.constant0._ZN7cutlass13device_kernelIN5flash11enable_sm90INS1_16FlashAttnFwdSm90INS1_25CollectiveMainloopFwdSm90ILi2EN4cute5tupleIJNS5_1CILi1EEES8_S8_EEENS6_IJNS7_ILi128EEENS7_ILi112EEENS7_ILi192EEEEEELi192ENS_10bfloat16_tEfNS_4arch4Sm90ELb0ELb0ELb0ELb0ELb0ELb0ELb0ELb1ELb1ELb0ELb0ELb0EEENS1_21CollectiveEpilogueFwdINS6_IJSA_SC_SB_EEES9_SE_SG_Li256ELb0ELb0ELb0ELb0EEENS1_29StaticPersistentTileSchedulerILb0EEEEEEEEEvNT_6ParamsE --------------------------
	.section	.nv.constant0._ZN7cutlass13device_kernelIN5flash11enable_sm90INS1_16FlashAttnFwdSm90INS1_25CollectiveMainloopFwdSm90ILi2EN4cute5tupleIJNS5_1CILi1EEES8_S8_EEENS6_IJNS7_ILi128EEENS7_ILi112EEENS7_ILi192EEEEEELi192ENS_10bfloat16_tEfNS_4arch4Sm90ELb0ELb0ELb0ELb0ELb0ELb0ELb0ELb1ELb1ELb0ELb0ELb0EEENS1_21CollectiveEpilogueFwdINS6_IJSA_SC_SB_EEES9_SE_SG_Li256ELb0ELb0ELb0ELb0EEENS1_29StaticPersistentTileSchedulerILb0EEEEEEEEEvNT_6ParamsE,"a",@progbits
	.sectionflags	@""
	.align	4
.nv.constant0._ZN7cutlass13device_kernelIN5flash11enable_sm90INS1_16FlashAttnFwdSm90INS1_25CollectiveMainloopFwdSm90ILi2EN4cute5tupleIJNS5_1CILi1EEES8_S8_EEENS6_IJNS7_ILi128EEENS7_ILi112EEENS7_ILi192EEEEEELi192ENS_10bfloat16_tEfNS_4arch4Sm90ELb0ELb0ELb0ELb0ELb0ELb0ELb0ELb1ELb1ELb0ELb0ELb0EEENS1_21CollectiveEpilogueFwdINS6_IJSA_SC_SB_EEES9_SE_SG_Li256ELb0ELb0ELb0ELb0EEENS1_29StaticPersistentTileSchedulerILb0EEEEEEEEEvNT_6ParamsE:
	.zero		3584


//--------------------- .nv.constant0._ZN7cutlass13device_kernelIN5flash11enable_sm90INS1_16FlashAttnFwdSm90INS1_25CollectiveMainloopFwdSm90ILi2EN4cute5tupleIJNS5_1CILi2EEENS7_ILi1EEES9_EEENS6_IJNS7_ILi128EEENS7_ILi112EEENS7_ILi192EEEEEELi192ENS_10bfloat16_tEfNS_4arch4Sm90ELb0ELb0ELb0ELb0ELb0ELb0ELb0ELb1ELb1ELb0ELb0ELb0EEENS1_21CollectiveEpilogueFwdINS6_IJSB_SD_SC_EEESA_SF_SH_Li256ELb0ELb0ELb0ELb0EEENS1_29StaticPersistentTileSchedulerILb0EEEEEEEEEvNT_6ParamsE --------------------------
	.section	.nv.constant0._ZN7cutlass13device_kernelIN5flash11enable_sm90INS1_16FlashAttnFwdSm90INS1_25CollectiveMainloopFwdSm90ILi2EN4cute5tupleIJNS5_1CILi2EEENS7_ILi1EEES9_EEENS6_IJNS7_ILi128EEENS7_ILi112EEENS7_ILi192EEEEEELi192ENS_10bfloat16_tEfNS_4arch4Sm90ELb0ELb0ELb0ELb0ELb0ELb0ELb0ELb1ELb1ELb0ELb0ELb0EEENS1_21CollectiveEpilogueFwdINS6_IJSB_SD_SC_EEESA_SF_SH_Li256ELb0ELb0ELb0ELb0EEENS1_29StaticPersistentTileSchedulerILb0EEEEEEEEEvNT_6ParamsE,"a",@progbits
	.sectionflags	@""
	.align	4
.nv.constant0._ZN7cutlass13device_kernelIN5flash11enable_sm90INS1_16FlashAttnFwdSm90INS1_25CollectiveMainloopFwdSm90ILi2EN4cute5tupleIJNS5_1CILi2EEENS7_ILi1EEES9_EEENS6_IJNS7_ILi128EEENS7_ILi112EEENS7_ILi192EEEEEELi192ENS_10bfloat16_tEfNS_4arch4Sm90ELb0ELb0ELb0ELb0ELb0ELb0ELb0ELb1ELb1ELb0ELb0ELb0EEENS1_21CollectiveEpilogueFwdINS6_IJSB_SD_SC_EEESA_SF_SH_Li256ELb0ELb0ELb0ELb0EEENS1_29StaticPersistentTileSchedulerILb0EEEEEEEEEvNT_6ParamsE:
	.zero		3584


//--------------------- .nv.constant0._ZN7cutlass13device_kernelIN5flash11enable_sm90INS1_16FlashAttnFwdSm90INS1_25CollectiveMainloopFwdSm90ILi2EN4cute5tupleIJNS5_1CILi1EEES8_S8_EEENS6_IJNS7_ILi128EEENS7_ILi112EEENS7_ILi192EEEEEELi192ENS_10bfloat16_tEfNS_4arch4Sm90ELb0ELb0ELb0ELb1ELb0ELb0ELb0ELb1ELb1ELb0ELb0ELb0EEENS1_21CollectiveEpilogueFwdINS6_IJSA_SC_SB_EEES9_SE_SG_Li256ELb1ELb0ELb0ELb0EEENS1_36VarlenDynamicPersistentTileSchedulerILi128ELi112ELi256ELi32ELb0ELb0ELb1ELb0ELb1ELb1EEEEEEEEEvNT_6ParamsE --------------------------
	.section	.nv.constant0._ZN7cutlass13device_kernelIN5flash11enable_sm90INS1_16FlashAttnFwdSm90INS1_25CollectiveMainloopFwdSm90ILi2EN4cute5tupleIJNS5_1CILi1EEES8_S8_EEENS6_IJNS7_ILi128EEENS7_ILi112EEENS7_ILi192EEEEEELi192ENS_10bfloat16_tEfNS_4arch4Sm90ELb0ELb0ELb0ELb1ELb0ELb0ELb0ELb1ELb1ELb0ELb0ELb0EEENS1_21CollectiveEpilogueFwdINS6_IJSA_SC_SB_EEES9_SE_SG_Li256ELb1ELb0ELb0ELb0EEENS1_36VarlenDynamicPersistentTileSchedulerILi128ELi112ELi256ELi32ELb0ELb0ELb1ELb0ELb1ELb1EEEEEEEEEvNT_6ParamsE,"a",@progbits
	.sectionflags	@""
	.align	4
.nv.constant0._ZN7cutlass13device_kernelIN5flash11enable_sm90INS1_16FlashAttnFwdSm90INS1_25CollectiveMainloopFwdSm90ILi2EN4cute5tupleIJNS5_1CILi1EEES8_S8_EEENS6_IJNS7_ILi128EEENS7_ILi112EEENS7_ILi192EEEEEELi192ENS_10bfloat16_tEfNS_4arch4Sm90ELb0ELb0ELb0ELb1ELb0ELb0ELb0ELb1ELb1ELb0ELb0ELb0EEENS1_21CollectiveEpilogueFwdINS6_IJSA_SC_SB_EEES9_SE_SG_Li256ELb1ELb0ELb0ELb0EEENS1_36VarlenDynamicPersistentTileSchedulerILi128ELi112ELi256ELi32ELb0ELb0ELb1ELb0ELb1ELb1EEEEEEEEEvNT_6ParamsE:
	.zero		3200


//--------------------- .nv.constant0._ZN7cutlass13device_kernelIN5flash11enable_sm90INS1_16FlashAttnFwdSm90INS1_25CollectiveMainloopFwdSm90ILi2EN4cute5tupleIJNS5_1CILi1EEES8_S8_EEENS6_IJNS7_ILi128EEENS7_ILi112EEENS7_ILi192EEEEEELi192ENS_10bfloat16_tEfNS_4arch4Sm90ELb0ELb0ELb0ELb1ELb0ELb1ELb0ELb1ELb1ELb0ELb0ELb0EEENS1_21CollectiveEpilogueFwdINS6_IJSA_SC_SB_EEES9_SE_SG_Li256ELb1ELb0ELb0ELb0EEENS1_36VarlenDynamicPersistentTileSchedulerILi128ELi112ELi256ELi32ELb0ELb0ELb1ELb0ELb1ELb1EEEEEEEEEvNT_6ParamsE --------------------------
	.section	.nv.constant0._ZN7cutlass13device_kernelIN5flash11enable_sm90INS1_16FlashAttnFwdSm90INS1_25CollectiveMainloopFwdSm90ILi2EN4cute5tupleIJNS5_1CILi1EEES8_S8_EEENS6_IJNS7_ILi128EEENS7_ILi112EEENS7_ILi192EEEEEELi192ENS_10bfloat16_tEfNS_4arch4Sm90ELb0ELb0ELb0ELb1ELb0ELb1ELb0ELb1ELb1ELb0ELb0ELb0EEENS1_21CollectiveEpilogueFwdINS6_IJSA_SC_SB_EEES9_SE_SG_Li256ELb1ELb0ELb0ELb0EEENS1_36VarlenDynamicPersistentTileSchedulerILi128ELi112ELi256ELi32ELb0ELb0ELb1ELb0ELb1ELb1EEEEEEEEEvNT_6ParamsE,"a",@progbits
	.sectionflags	@""
	.align	4
.nv.constant0._ZN7cutlass13device_kernelIN5flash11enable_sm90INS1_16FlashAttnFwdSm90INS1_25CollectiveMainloopFwdSm90ILi2EN4cute5tupleIJNS5_1CILi1EEES8_S8_EEENS6_IJNS7_ILi128EEENS7_ILi112EEENS7_ILi192EEEEEELi192ENS_10bfloat16_tEfNS_4arch4Sm90ELb0ELb0ELb0ELb1ELb0ELb1ELb0ELb1ELb1ELb0ELb0ELb0EEENS1_21CollectiveEpilogueFwdINS6_IJSA_SC_SB_EEES9_SE_SG_Li256ELb1ELb0ELb0ELb0EEENS1_36VarlenDynamicPersistentTileSchedulerILi128ELi112ELi256ELi32ELb0ELb0ELb1ELb0ELb1ELb1EEEEEEEEEvNT_6ParamsE:
	.zero		3200


//--------------------- .nv.constant0._ZN7cutlass13device_kernelIN5flash11enable_sm90INS1_16FlashAttnFwdSm90INS1_25CollectiveMainloopFwdSm90ILi2EN4cute5tupleIJNS5_1CILi1EEES8_S8_EEENS6_IJNS7_ILi128EEENS7_ILi96EEENS7_ILi192EEEEEELi192ENS_10bfloat16_tEfNS_4arch4Sm90ELb0ELb1ELb0ELb0ELb0ELb0ELb0ELb1ELb1ELb0ELb0ELb0EEENS1_21CollectiveEpilogueFwdINS6_IJSA_SC_SB_EEES9_SE_SG_Li256ELb0ELb0ELb0ELb0EEENS1_30DynamicPersistentTileSchedulerILi256ELi32ELb0ELb0ELb1EEEEEEEEEvNT_6ParamsE --------------------------
	.section	.nv.constant0._ZN7cutlass13device_kernelIN5flash11enable_sm90INS1_16FlashAttnFwdSm90INS1_25CollectiveMainloopFwdSm90ILi2EN4cute5tupleIJNS5_1CILi1EEES8_S8_EEENS6_IJNS7_ILi128EEENS7_ILi96EEENS7_ILi192EEEEEELi192ENS_10bfloat16_tEfNS_4arch4Sm90ELb0ELb1ELb0ELb0ELb0ELb0ELb0ELb1ELb1ELb0ELb0ELb0EEENS1_21CollectiveEpilogueFwdINS6_IJSA_SC_SB_EEES9_SE_SG_Li256ELb0ELb0ELb0ELb0EEENS1_30DynamicPersistentTileSchedulerILi256ELi32ELb0ELb0ELb1EEEEEEEEEvNT_6ParamsE,"a",@progbits
	.sectionflags	@""
	.align	4
.nv.constant0._ZN7cutlass13device_kernelIN5flash11enable_sm90INS1_16FlashAttnFwdSm90INS1_25CollectiveMainloopFwdSm90ILi2EN4cute5tupleIJNS5_1CILi1EEES8_S8_EEENS6_IJNS7_ILi128EEENS7_ILi96EEENS7_ILi192EEEEEELi192ENS_10bfloat16_tEfNS_4arch4Sm90ELb0ELb1ELb0ELb0ELb0ELb0ELb0ELb1ELb1ELb0ELb0ELb0EEENS1_21CollectiveEpilogueFwdINS6_IJSA_SC_SB_EEES9_SE_SG_Li256ELb0ELb0ELb0ELb0EEENS1_30DynamicPersistentTileSchedulerILi256ELi32ELb0ELb0ELb1EEEEEEEEEvNT_6ParamsE:
	.zero		3584


//--------------------- .nv.constant0._ZN7cutlass13device_kernelIN5flash11enable_sm90INS1_16FlashAttnFwdSm90INS1_25CollectiveMainloopFwdSm90ILi2EN4cute5tupleIJNS5_1CILi1EEES8_S8_EEENS6_IJNS7_ILi128EEENS7_ILi96EEENS7_ILi192EEEEEELi192ENS_10bfloat16_tEfNS_4arch4Sm90ELb0ELb1ELb0ELb1ELb0ELb0ELb0ELb1ELb1ELb0ELb0ELb0EEENS1_21CollectiveEpilogueFwdINS6_IJSA_SC_SB_EEES9_SE_SG_Li256ELb1ELb0ELb0ELb0EEENS1_36VarlenDynamicPersistentTileSchedulerILi128ELi96ELi256ELi32ELb0ELb0ELb1ELb1ELb0ELb1EEEEEEEEEvNT_6ParamsE --------------------------
	.section	.nv.constant0._ZN7cutlass13device_kernelIN5flash11enable_sm90INS1_16FlashAttnFwdSm90INS1_25CollectiveMainloopFwdSm90ILi2EN4cute5tupleIJNS5_1CILi1EEES8_S8_EEENS6_IJNS7_ILi128EEENS7_ILi96EEENS7_ILi192EEEEEELi192ENS_10bfloat16_tEfNS_4arch4Sm90ELb0ELb1ELb0ELb1ELb0ELb0ELb0ELb1ELb1ELb0ELb0ELb0EEENS1_21CollectiveEpilogueFwdINS6_IJSA_SC_SB_EEES9_SE_SG_Li256ELb1ELb0ELb0ELb0EEENS1_36VarlenDynamicPersistentTileSchedulerILi128ELi96ELi256ELi32ELb0ELb0ELb1ELb1ELb0ELb1EEEEEEEEEvNT_6ParamsE,"a",@progbits
	.sectionflags	@""
	.align	4
.nv.constant0._ZN7cutlass13device_kernelIN5flash11enable_sm90INS1_16FlashAttnFwdSm90INS1_25CollectiveMainloopFwdSm90ILi2EN4cute5tupleIJNS5_1CILi1EEES8_S8_EEENS6_IJNS7_ILi128EEENS7_ILi96EEENS7_ILi192EEEEEELi192ENS_10bfloat16_tEfNS_4arch4Sm90ELb0ELb1ELb0ELb1ELb0ELb0ELb0ELb1ELb1ELb0ELb0ELb0EEENS1_21CollectiveEpilogueFwdINS6_IJSA_SC_SB_EEES9_SE_SG_Li256ELb1ELb0ELb0ELb0EEENS1_36VarlenDynamicPersistentTileSchedulerILi128ELi96ELi256ELi32ELb0ELb0ELb1ELb1ELb0ELb1EEEEEEEEEvNT_6ParamsE:
	.zero		3200


//--------------------- .nv.constant0._ZN7cutlass13device_kernelIN5flash11enable_sm90INS1_16FlashAttnFwdSm90INS1_25CollectiveMainloopFwdSm90ILi2EN4cute5tupleIJNS5_1CILi1EEES8_S8_EEENS6_IJNS7_ILi128EEENS7_ILi96EEENS7_ILi192EEEEEELi192ENS_10bfloat16_tEfNS_4arch4Sm90ELb0ELb1ELb0ELb1ELb0ELb1ELb0ELb1ELb1ELb0ELb0ELb0EEENS1_21CollectiveEpilogueFwdINS6_IJSA_SC_SB_EEES9_SE_SG_Li256ELb1ELb0ELb0ELb0EEENS1_36VarlenDynamicPersistentTileSchedulerILi128ELi96ELi256ELi32ELb0ELb0ELb1ELb1ELb0ELb1EEEEEEEEEvNT_6ParamsE --------------------------
	.section	.nv.constant0._ZN7cutlass13device_kernelIN5flash11enable_sm90INS1_16FlashAttnFwdSm90INS1_25CollectiveMainloopFwdSm90ILi2EN4cute5tupleIJNS5_1CILi1EEES8_S8_EEENS6_IJNS7_ILi128EEENS7_ILi96EEENS7_ILi192EEEEEELi192ENS_10bfloat16_tEfNS_4arch4Sm90ELb0ELb1ELb0ELb1ELb0ELb1ELb0ELb1ELb1ELb0ELb0ELb0EEENS1_21CollectiveEpilogueFwdINS6_IJSA_SC_SB_EEES9_SE_SG_Li256ELb1ELb0ELb0ELb0EEENS1_36VarlenDynamicPersistentTileSchedulerILi128ELi96ELi256ELi32ELb0ELb0ELb1ELb1ELb0ELb1EEEEEEEEEvNT_6ParamsE,"a",@progbits
	.sectionflags	@""
	.align	4
.nv.constant0._ZN7cutlass13device_kernelIN5flash11enable_sm90INS1_16FlashAttnFwdSm90INS1_25CollectiveMainloopFwdSm90ILi2EN4cute5tupleIJNS5_1CILi1EEES8_S8_EEENS6_IJNS7_ILi128EEENS7_ILi96EEENS7_ILi192EEEEEELi192ENS_10bfloat16_tEfNS_4arch4Sm90ELb0ELb1ELb0ELb1ELb0ELb1ELb0ELb1ELb1ELb0ELb0ELb0EEENS1_21CollectiveEpilogueFwdINS6_IJSA_SC_SB_EEES9_SE_SG_Li256ELb1ELb0ELb0ELb0EEENS1_36VarlenDynamicPersistentTileSchedulerILi128ELi96ELi256ELi32ELb0ELb0ELb1ELb1ELb0ELb1EEEEEEEEEvNT_6ParamsE:
	.zero		3200


//--------------------- .nv.constant0._ZN7cutlass13device_kernelIN5flash11enable_sm90INS1_16FlashAttnFwdSm90INS1_25CollectiveMainloopFwdSm90ILi2EN4cute5tupleIJNS5_1CILi1EEES8_S8_EEENS6_IJNS7_ILi128EEENS7_ILi112EEENS7_ILi192EEEEEELi192ENS_10bfloat16_tEfNS_4arch4Sm90ELb1ELb0ELb0ELb0ELb0ELb0ELb0ELb1ELb1ELb0ELb0ELb0EEENS1_21CollectiveEpilogueFwdINS6_IJSA_SC_SB_EEES9_SE_SG_Li256ELb0ELb0ELb0ELb0EEENS1_30DynamicPersistentTileSchedulerILi256ELi32ELb0ELb0ELb1EEEEEEEEEvNT_6ParamsE --------------------------
	.section	.nv.constant0._ZN7cutlass13device_kernelIN5flash11enable_sm90INS1_16FlashAttnFwdSm90INS1_25CollectiveMainloopFwdSm90ILi2EN4cute5tupleIJNS5_1CILi1EEES8_S8_EEENS6_IJNS7_ILi128EEENS7_ILi112EEENS7_ILi192EEEEEELi192ENS_10bfloat16_tEfNS_4arch4Sm90ELb1ELb0ELb0ELb0ELb0ELb0ELb0ELb1ELb1ELb0ELb0ELb0EEENS1_21CollectiveEpilogueFwdINS6_IJSA_SC_SB_EEES9_SE_SG_Li256ELb0ELb0ELb0ELb0EEENS1_30DynamicPersistentTileSchedulerILi256ELi32ELb0ELb0ELb1EEEEEEEEEvNT_6ParamsE,"a",@progbits
	.sectionflags	@""
	.align	4
.nv.constant0._ZN7cutlass13device_kernelIN5flash11enable_sm90INS1_16FlashAttnFwdSm90INS1_25CollectiveMainloopFwdSm90ILi2EN4cute5tupleIJNS5_1CILi1EEES8_S8_EEENS6_IJNS7_ILi128EEENS7_ILi112EEENS7_ILi192EEEEEELi192ENS_10bfloat16_tEfNS_4arch4Sm90ELb1ELb0ELb0ELb0ELb0ELb0ELb0ELb1ELb1ELb0ELb0ELb0EEENS1_21CollectiveEpilogueFwdINS6_IJSA_SC_SB_EEES9_SE_SG_Li256ELb0ELb0ELb0ELb0EEENS1_30DynamicPersistentTileSchedulerILi256ELi32ELb0ELb0ELb1EEEEEEEEEvNT_6ParamsE:
	.zero		3584


//--------------------- .nv.constant0._ZN7cutlass13device_kernelIN5flash11enable_sm90INS1_16FlashAttnFwdSm90INS1_25CollectiveMainloopFwdSm90ILi2EN4cute5tupleIJNS5_1CILi1EEES8_S8_EEENS6_IJNS7_ILi128EEENS7_ILi112EEENS7_ILi192EEEEEELi192ENS_10bfloat16_tEfNS_4arch4Sm90ELb1ELb0ELb0ELb1ELb0ELb0ELb0ELb1ELb1ELb0ELb0ELb0EEENS1_21CollectiveEpilogueFwdINS6_IJSA_SC_SB_EEES9_SE_SG_Li256ELb1ELb0ELb0ELb0EEENS1_36VarlenDynamicPersistentTileSchedulerILi128ELi112ELi256ELi32ELb0ELb0ELb1ELb1ELb1ELb1EEEEEEEEEvNT_6ParamsE --------------------------
	.section	.nv.constant0._ZN7cutlass13device_kernelIN5flash11enable_sm90INS1_16FlashAttnFwdSm90INS1_25CollectiveMainloopFwdSm90ILi2EN4cute5tupleIJNS5_1CILi1EEES8_S8_EEENS6_IJNS7_ILi128EEENS7_ILi112EEENS7_ILi192EEEEEELi192ENS_10bfloat16_tEfNS_4arch4Sm90ELb1ELb0ELb0ELb1ELb0ELb0ELb0ELb1ELb1ELb0ELb0ELb0EEENS1_21CollectiveEpilogueFwdINS6_IJSA_SC_SB_EEES9_SE_SG_Li256ELb1ELb0ELb0ELb0EEENS1_36VarlenDynamicPersistentTileSchedulerILi128ELi112ELi256ELi32ELb0ELb0ELb1ELb1ELb1ELb1EEEEEEEEEvNT_6ParamsE,"a",@progbits
	.sectionflags	@""
	.align	4
.nv.constant0._ZN7cutlass13device_kernelIN5flash11enable_sm90INS1_16FlashAttnFwdSm90INS1_25CollectiveMainloopFwdSm90ILi2EN4cute5tupleIJNS5_1CILi1EEES8_S8_EEENS6_IJNS7_ILi128EEENS7_ILi112EEENS7_ILi192EEEEEELi192ENS_10bfloat16_tEfNS_4arch4Sm90ELb1ELb0ELb0ELb1ELb0ELb0ELb0ELb1ELb1ELb0ELb0ELb0EEENS1_21CollectiveEpilogueFwdINS6_IJSA_SC_SB_EEES9_SE_SG_Li256ELb1ELb0ELb0ELb0EEENS1_36VarlenDynamicPersistentTileSchedulerILi128ELi112ELi256ELi32ELb0ELb0ELb1ELb1ELb1ELb1EEEEEEEEEvNT_6ParamsE:
	.zero		3200


//--------------------- .nv.constant0._ZN7cutlass13device_kernelIN5flash11enable_sm90INS1_16FlashAttnFwdSm90INS1_25CollectiveMainloopFwdSm90ILi2EN4cute5tupleIJNS5_1CILi1EEES8_S8_EEENS6_IJNS7_ILi128EEENS7_ILi112EEENS7_ILi192EEEEEELi192ENS_10bfloat16_tEfNS_4arch4Sm90ELb1ELb0ELb0ELb1ELb0ELb1ELb0ELb1ELb1ELb0ELb0ELb0EEENS1_21CollectiveEpilogueFwdINS6_IJSA_SC_SB_EEES9_SE_SG_Li256ELb1ELb0ELb0ELb0EEENS1_36VarlenDynamicPersistentTileSchedulerILi128ELi112ELi256ELi32ELb0ELb0ELb1ELb1ELb1ELb1EEEEEEEEEvNT_6ParamsE --------------------------
	.section	.nv.constant0._ZN7cutlass13device_kernelIN5flash11enable_sm90INS1_16FlashAttnFwdSm90INS1_25CollectiveMainloopFwdSm90ILi2EN4cute5tupleIJNS5_1CILi1EEES8_S8_EEENS6_IJNS7_ILi128EEENS7_ILi112EEENS7_ILi192EEEEEELi192ENS_10bfloat16_tEfNS_4arch4Sm90ELb1ELb0ELb0ELb1ELb0ELb1ELb0ELb1ELb1ELb0ELb0ELb0EEENS1_21CollectiveEpilogueFwdINS6_IJSA_SC_SB_EEES9_SE_SG_Li256ELb1ELb0ELb0ELb0EEENS1_36VarlenDynamicPersistentTileSchedulerILi128ELi112ELi256ELi32ELb0ELb0ELb1ELb1ELb1ELb1EEEEEEEEEvNT_6ParamsE,"a",@progbits
	.sectionflags	@""
	.align	4
.nv.constant0._ZN7cutlass13device_kernelIN5flash11enable_sm90INS1_16FlashAttnFwdSm90INS1_25CollectiveMainloopFwdSm90ILi2EN4cute5tupleIJNS5_1CILi1EEES8_S8_EEENS6_IJNS7_ILi128EEENS7_ILi112EEENS7_ILi192EEEEEELi192ENS_10bfloat16_tEfNS_4arch4Sm90ELb1ELb0ELb0ELb1ELb0ELb1ELb0ELb1ELb1ELb0ELb0ELb0EEENS1_21CollectiveEpilogueFwdINS6_IJSA_SC_SB_EEES9_SE_SG_Li256ELb1ELb0ELb0ELb0EEENS1_36VarlenDynamicPersistentTileSchedulerILi128ELi112ELi256ELi32ELb0ELb0ELb1ELb1ELb1ELb1EEEEEEEEEvNT_6ParamsE:
	.zero		3200


//--------------------- .nv.constant0._ZN7cutlass13device_kernelIN5flash11enable_sm90INS1_16FlashAttnFwdSm90INS1_25CollectiveMainloopFwdSm90ILi2EN4cute5tupleIJNS5_1CILi1EEES8_S8_EEENS6_IJNS7_ILi128EEENS7_ILi176EEESA_EEELi128ENS_10bfloat16_tEfNS_4arch4Sm90ELb0ELb0ELb0ELb0ELb0ELb0ELb0ELb1ELb1ELb0ELb0ELb0EEENS1_21CollectiveEpilogueFwdINS6_IJSA_SA_SB_EEES9_SD_SF_Li256ELb0ELb0ELb0ELb0EEENS1_29StaticPersistentTileSchedulerILb0EEEEEEEEEvNT_6ParamsE --------------------------
	.section	.nv.constant0._ZN7cutlass13device_kernelIN5flash11enable_sm90INS1_16FlashAttnFwdSm90INS1_25CollectiveMainloopFwdSm90ILi2EN4cute5tupleIJNS5_1CILi1EEES8_S8_EEENS6_IJNS7_ILi128EEENS7_ILi176EEESA_EEELi128ENS_10bfloat16_tEfNS_4arch4Sm90ELb0ELb0ELb0ELb0ELb0ELb0ELb0ELb1ELb1ELb0ELb0ELb0EEENS1_21CollectiveEpilogueFwdINS6_IJSA_SA_SB_EEES9_SD_SF_Li256ELb0ELb0ELb0ELb0EEENS1_29StaticPersistentTileSchedulerILb0EEEEEEEEEvNT_6ParamsE,"a",@progbits
	.sectionflags	@""
	.align	4
.nv.constant0._ZN7cutlass13device_kernelIN5flash11enable_sm90INS1_16FlashAttnFwdSm90INS1_25CollectiveMainloopFwdSm90ILi2EN4cute5tupleIJNS5_1CILi1EEES8_S8_EEENS6_IJNS7_ILi128EEENS7_ILi176EEESA_EEELi128ENS_10bfloat16_tEfNS_4arch4Sm90ELb0ELb0ELb0ELb0ELb0ELb0ELb0ELb1ELb1ELb0ELb0ELb0EEENS1_21CollectiveEpilogueFwdINS6_IJSA_SA_SB_EEES9_SD_SF_Li256ELb0ELb0ELb0ELb0EEENS1_29StaticPersistentTileSchedulerILb0EEEEEEEEEvNT_6ParamsE:
	.zero		3584


//--------------------- .nv.constant0._ZN7cutlass13device_kernelIN5flash11enable_sm90INS1_16FlashAttnFwdSm90INS1_25CollectiveMainloopFwdSm90ILi2EN4cute5tupleIJNS5_1CILi2EEENS7_ILi1EEES9_EEENS6_IJNS7_ILi128EEENS7_ILi176EEESB_EEELi128ENS_10bfloat16_tEfNS_4arch4Sm90ELb0ELb0ELb0ELb0ELb0ELb0ELb0ELb1ELb1ELb0ELb0ELb0EEENS1_21CollectiveEpilogueFwdINS6_IJSB_SB_SC_EEESA_SE_SG_Li256ELb0ELb0ELb0ELb0EEENS1_29StaticPersistentTileSchedulerILb0EEEEEEEEEvNT_6ParamsE --------------------------
	.section	.nv.constant0._ZN7cutlass13device_kernelIN5flash11enable_sm90INS1_16FlashAttnFwdSm90INS1_25CollectiveMainloopFwdSm90ILi2EN4cute5tupleIJNS5_1CILi2EEENS7_ILi1EEES9_EEENS6_IJNS7_ILi128EEENS7_ILi176EEESB_EEELi128ENS_10bfloat16_tEfNS_4arch4Sm90ELb0ELb0ELb0ELb0ELb0ELb0ELb0ELb1ELb1ELb0ELb0ELb0EEENS1_21CollectiveEpilogueFwdINS6_IJSB_SB_SC_EEESA_SE_SG_Li256ELb0ELb0ELb0ELb0EEENS1_29StaticPersistentTileSchedulerILb0EEEEEEEEEvNT_6ParamsE,"a",@progbits
	.sectionflags	@""
	.align	4
.nv.constant0._ZN7cutlass13device_kernelIN5flash11enable_sm90INS1_16FlashAttnFwdSm90INS1_25CollectiveMainloopFwdSm90ILi2EN4cute5tupleIJNS5_1CILi2EEENS7_ILi1EEES9_EEENS6_IJNS7_ILi128EEENS7_ILi176EEESB_EEELi128ENS_10bfloat16_tEfNS_4arch4Sm90ELb0ELb0ELb0ELb0ELb0ELb0ELb0ELb1ELb1ELb0ELb0ELb0EEENS1_21CollectiveEpilogueFwdINS6_IJSB_SB_SC_EEESA_SE_SG_Li256ELb0ELb0ELb0ELb0EEENS1_29StaticPersistentTileSchedulerILb0EEEEEEEEEvNT_6ParamsE:
	.zero		3584


//--------------------- .nv.constant0._ZN7cutlass13device_kernelIN5flash11enable_sm90INS1_16FlashAttnFwdSm90INS1_25CollectiveMainloopFwdSm90ILi2EN4cute5tupleIJNS5_1CILi1EEES8_S8_EEENS6_IJNS7_ILi128EEENS7_ILi176EEESA_EEELi128ENS_10bfloat16_tEfNS_4arch4Sm90ELb0ELb0ELb0ELb1ELb0ELb0ELb0ELb1ELb1ELb0ELb0ELb0EEENS1_21CollectiveEpilogueFwdINS6_IJSA_SA_SB_EEES9_SD_SF_Li256ELb1ELb0ELb0ELb0EEENS1_36VarlenDynamicPersistentTileSchedulerILi128ELi176ELi256ELi32ELb0ELb0ELb1ELb0ELb1ELb1EEEEEEEEEvNT_6ParamsE --------------------------
	.section	.nv.constant0._ZN7cutlass13device_kernelIN5flash11enable_sm90INS1_16FlashAttnFwdSm90INS1_25CollectiveMainloopFwdSm90ILi2EN4cute5tupleIJNS5_1CILi1EEES8_S8_EEENS6_IJNS7_ILi128EEENS7_ILi176EEESA_EEELi128ENS_10bfloat16_tEfNS_4arch4Sm90ELb0ELb0ELb0ELb1ELb0ELb0ELb0ELb1ELb1ELb0ELb0ELb0EEENS1_21CollectiveEpilogueFwdINS6_IJSA_SA_SB_EEES9_SD_SF_Li256ELb1ELb0ELb0ELb0EEENS1_36VarlenDynamicPersistentTileSchedulerILi128ELi176ELi256ELi32ELb0ELb0ELb1ELb0ELb1ELb1EEEEEEEEEvNT_6ParamsE,"a",@progbits
	.sectionflags	@""
	.align	4
.nv.constant0._ZN7cutlass13device_kernelIN5flash11enable_sm90INS1_16FlashAttnFwdSm90INS1_25CollectiveMainloopFwdSm90ILi2EN4cute5tupleIJNS5_1CILi1EEES8_S8_EEENS6_IJNS7_ILi128EEENS7_ILi176EEESA_EEELi128ENS_10bfloat16_tEfNS_4arch4Sm90ELb0ELb0ELb0ELb1ELb0ELb0ELb0ELb1ELb1ELb0ELb0ELb0EEENS1_21CollectiveEpilogueFwdINS6_IJSA_SA_SB_EEES9_SD_SF_Li256ELb1ELb0ELb0ELb0EEENS1_36VarlenDynamicPersistentTileSchedulerILi128ELi176ELi256ELi32ELb0ELb0ELb1ELb0ELb1ELb1EEEEEEEEEvNT_6ParamsE:
	.zero		3200


//--------------------- .nv.constant0._ZN7cutlass13device_kernelIN5flash11enable_sm90INS1_16FlashAttnFwdSm90INS1_25CollectiveMainloopFwdSm90ILi2EN4cute5tupleIJNS5_1CILi1EEES8_S8_EEENS6_IJNS7_ILi128EEENS7_ILi176EEESA_EEELi128ENS_10bfloat16_tEfNS_4arch4Sm90ELb0ELb0ELb0ELb1ELb0ELb1ELb0ELb1ELb1ELb0ELb0ELb0EEENS1_21CollectiveEpilogueFwdINS6_IJSA_SA_SB_EEES9_SD_SF_Li256ELb1ELb0ELb0ELb0EEENS1_36VarlenDynamicPersistentTileSchedulerILi128ELi176ELi256ELi32ELb0ELb0ELb1ELb0ELb1ELb1EEEEEEEEEvNT_6ParamsE --------------------------
	.section	.nv.constant0._ZN7cutlass13device_kernelIN5flash11enable_sm90INS1_16FlashAttnFwdSm90INS1_25CollectiveMainloopFwdSm90ILi2EN4cute5tupleIJNS5_1CILi1EEES8_S8_EEENS6_IJNS7_ILi128EEENS7_ILi176EEESA_EEELi128ENS_10bfloat16_tEfNS_4arch4Sm90ELb0ELb0ELb0ELb1ELb0ELb1ELb0ELb1ELb1ELb0ELb0ELb0EEENS1_21CollectiveEpilogueFwdINS6_IJSA_SA_SB_EEES9_SD_SF_Li256ELb1ELb0ELb0ELb0EEENS1_36VarlenDynamicPersistentTileSchedulerILi128ELi176ELi256ELi32ELb0ELb0ELb1ELb0ELb1ELb1EEEEEEEEEvNT_6ParamsE,"a",@progbits
	.sectionflags	@""
	.align	4
.nv.constant0._ZN7cutlass13device_kernelIN5flash11enable_sm90INS1_16FlashAttnFwdSm90INS1_25CollectiveMainloopFwdSm90ILi2EN4cute5tupleIJNS5_1CILi1EEES8_S8_EEENS6_IJNS7_ILi128EEENS7_ILi176EEESA_EEELi128ENS_10bfloat16_tEfNS_4arch4Sm90ELb0ELb0ELb0ELb1ELb0ELb1ELb0ELb1ELb1ELb0ELb0ELb0EEENS1_21CollectiveEpilogueFwdINS6_IJSA_SA_SB_EEES9_SD_SF_Li256ELb1ELb0ELb0ELb0EEENS1_36VarlenDynamicPersistentTileSchedulerILi128ELi176ELi256ELi32ELb0ELb0ELb1ELb0ELb1ELb1EEEEEEEEEvNT_6ParamsE:
	.zero		3200


//--------------------- .nv.constant0._ZN7cutlass13device_kernelIN5flash11enable_sm90INS1_16FlashAttnFwdSm90INS1_25CollectiveMainloopFwdSm90ILi2EN4cute5tupleIJNS5_1CILi1EEES8_S8_EEENS6_IJNS7_ILi128EEESA_SA_EEELi128ENS_10bfloat16_tEfNS_4arch4Sm90ELb0ELb1ELb0ELb0ELb0ELb0ELb0ELb1ELb1ELb0ELb0ELb0EEENS1_21CollectiveEpilogueFwdISB_S9_SC_SE_Li256ELb0ELb0ELb0ELb0EEENS1_30DynamicPersistentTileSchedulerILi256ELi32ELb0ELb0ELb1EEEEEEEEEvNT_6ParamsE --------------------------
	.section	.nv.constant0._ZN7cutlass13device_kernelIN5flash11enable_sm90INS1_16FlashAttnFwdSm90INS1_25CollectiveMainloopFwdSm90ILi2EN4cute5tupleIJNS5_1CILi1EEES8_S8_EEENS6_IJNS7_ILi128EEESA_SA_EEELi128ENS_10bfloat16_tEfNS_4arch4Sm90ELb0ELb1ELb0ELb0ELb0ELb0ELb0ELb1ELb1ELb0ELb0ELb0EEENS1_21CollectiveEpilogueFwdISB_S9_SC_SE_Li256ELb0ELb0ELb0ELb0EEENS1_30DynamicPersistentTileSchedulerILi256ELi32ELb0ELb0ELb1EEEEEEEEEvNT_6ParamsE,"a",@progbits
	.sectionflags	@""
	.align	4
.nv.constant0._ZN7cutlass13device_kernelIN5flash11enable_sm90INS1_16FlashAttnFwdSm90INS1_25CollectiveMainloopFwdSm90ILi2EN4cute5tupleIJNS5_1CILi1EEES8_S8_EEENS6_IJNS7_ILi128EEESA_SA_EEELi128ENS_10bfloat16_tEfNS_4arch4Sm90ELb0ELb1ELb0ELb0ELb0ELb0ELb0ELb1ELb1ELb0ELb0ELb0EEENS1_21CollectiveEpilogueFwdISB_S9_SC_SE_Li256ELb0ELb0ELb0ELb0EEENS1_30DynamicPersistentTileSchedulerILi256ELi32ELb0ELb0ELb1EEEEEEEEEvNT_6ParamsE:
	.zero		3584


//--------------------- .nv.constant0._ZN7cutlass13device_kernelIN5flash11enable_sm90INS1_16FlashAttnFwdSm90INS1_25CollectiveMainloopFwdSm90ILi2EN4cute5tupleIJNS5_1CILi1EEES8_S8_EEENS6_IJNS7_ILi128EEESA_SA_EEELi128ENS_10bfloat16_tEfNS_4arch4Sm90ELb0ELb1ELb0ELb1ELb0ELb0ELb0ELb1ELb1ELb0ELb0ELb0EEENS1_21CollectiveEpilogueFwdISB_S9_SC_SE_Li256ELb1ELb0ELb0ELb0EEENS1_36VarlenDynamicPersistentTileSchedulerILi128ELi128ELi256ELi32ELb0ELb0ELb1ELb1ELb0ELb1EEEEEEEEEvNT_6ParamsE --------------------------
	.section	.nv.constant0._ZN7cutlass13device_kernelIN5flash11enable_sm90INS1_16FlashAttnFwdSm90INS1_25CollectiveMainloopFwdSm90ILi2EN4cute5tupleIJNS5_1CILi1EEES8_S8_EEENS6_IJNS7_ILi128EEESA_SA_EEELi128ENS_10bfloat16_tEfNS_4arch4Sm90ELb0ELb1ELb0ELb1ELb0ELb0ELb0ELb1ELb1ELb0ELb0ELb0EEENS1_21CollectiveEpilogueFwdISB_S9_SC_SE_Li256ELb1ELb0ELb0ELb0EEENS1_36VarlenDynamicPersistentTileSchedulerILi128ELi128ELi256ELi32ELb0ELb0ELb1ELb1ELb0ELb1EEEEEEEEEvNT_6ParamsE,"a",@progbits
	.sectionflags	@""
	.align	4
.nv.constant0._ZN7cutlass13device_kernelIN5flash11enable_sm90INS1_16FlashAttnFwdSm90INS1_25CollectiveMainloopFwdSm90ILi2EN4cute5tupleIJNS5_1CILi1EEES8_S8_EEENS6_IJNS7_ILi128EEESA_SA_EEELi128ENS_10bfloat16_tEfNS_4arch4Sm90ELb0ELb1ELb0ELb1ELb0ELb0ELb0ELb1ELb1ELb0ELb0ELb0EEENS1_21CollectiveEpilogueFwdISB_S9_SC_SE_Li256ELb1ELb0ELb0ELb0EEENS1_36VarlenDynamicPersistentTileSchedulerILi128ELi128ELi256ELi32ELb0ELb0ELb1ELb1ELb0ELb1EEEEEEEEEvNT_6ParamsE:
	.zero		3200


//--------------------- .nv.constant0._ZN7cutlass13device_kernelIN5flash11enable_sm90INS1_16FlashAttnFwdSm90INS1_25CollectiveMainloopFwdSm90ILi2EN4cute5tupleIJNS5_1CILi1EEES8_S8_EEENS6_IJNS7_ILi128EEESA_SA_EEELi128ENS_10bfloat16_tEfNS_4arch4Sm90ELb0ELb1ELb0ELb1ELb0ELb1ELb0ELb1ELb1ELb0ELb0ELb0EEENS1_21CollectiveEpilogueFwdISB_S9_SC_SE_Li256ELb1ELb0ELb0ELb0EEENS1_36VarlenDynamicPersistentTileSchedulerILi128ELi128ELi256ELi32ELb0ELb0ELb1ELb1ELb0ELb1EEEEEEEEEvNT_6ParamsE --------------------------
	.section	.nv.constant0._ZN7cutlass13device_kernelIN5flash11enable_sm90INS1_16FlashAttnFwdSm90INS1_25CollectiveMainloopFwdSm90ILi2EN4cute5tupleIJNS5_1CILi1EEES8_S8_EEENS6_IJNS7_ILi128EEESA_SA_EEELi128ENS_10bfloat16_tEfNS_4arch4Sm90ELb0ELb1ELb0ELb1ELb0ELb1ELb0ELb1ELb1ELb0ELb0ELb0EEENS1_21CollectiveEpilogueFwdISB_S9_SC_SE_Li256ELb1ELb0ELb0ELb0EEENS1_36VarlenDynamicPersistentTileSchedulerILi128ELi128ELi256ELi32ELb0ELb0ELb1ELb1ELb0ELb1EEEEEEEEEvNT_6ParamsE,"a",@progbits
	.sectionflags	@""
	.align	4
.nv.constant0._ZN7cutlass13device_kernelIN5flash11enable_sm90INS1_16FlashAttnFwdSm90INS1_25CollectiveMainloopFwdSm90ILi2EN4cute5tupleIJNS5_1CILi1EEES8_S8_EEENS6_IJNS7_ILi128EEESA_SA_EEELi128ENS_10bfloat16_tEfNS_4arch4Sm90ELb0ELb1ELb0ELb1ELb0ELb1ELb0ELb1ELb1ELb0ELb0ELb0EEENS1_21CollectiveEpilogueFwdISB_S9_SC_SE_Li256ELb1ELb0ELb0ELb0EEENS1_36VarlenDynamicPersistentTileSchedulerILi128ELi128ELi256ELi32ELb0ELb0ELb1ELb1ELb0ELb1EEEEEEEEEvNT_6ParamsE:
	.zero		3200


//--------------------- .nv.constant0._ZN7cutlass13device_kernelIN5flash11enable_sm90INS1_16FlashAttnFwdSm90INS1_25CollectiveMainloopFwdSm90ILi2EN4cute5tupleIJNS5_1CILi1EEES8_S8_EEENS6_IJNS7_ILi128EEESA_SA_EEELi128ENS_10bfloat16_tEfNS_4arch4Sm90ELb1ELb0ELb0ELb0ELb0ELb0ELb0ELb1ELb1ELb0ELb0ELb0EEENS1_21CollectiveEpilogueFwdISB_S9_SC_SE_Li256ELb0ELb0ELb0ELb0EEENS1_30DynamicPersistentTileSchedulerILi256ELi32ELb0ELb0ELb1EEEEEEEEEvNT_6ParamsE --------------------------
	.section	.nv.constant0._ZN7cutlass13device_kernelIN5flash11enable_sm90INS1_16FlashAttnFwdSm90INS1_25CollectiveMainloopFwdSm90ILi2EN4cute5tupleIJNS5_1CILi1EEES8_S8_EEENS6_IJNS7_ILi128EEESA_SA_EEELi128ENS_10bfloat16_tEfNS_4arch4Sm90ELb1ELb0ELb0ELb0ELb0ELb0ELb0ELb1ELb1ELb0ELb0ELb0EEENS1_21CollectiveEpilogueFwdISB_S9_SC_SE_Li256ELb0ELb0ELb0ELb0EEENS1_30DynamicPersistentTileSchedulerILi256ELi32ELb0ELb0ELb1EEEEEEEEEvNT_6ParamsE,"a",@progbits
	.sectionflags	@""
	.align	4
.nv.constant0._ZN7cutlass13device_kernelIN5flash11enable_sm90INS1_16FlashAttnFwdSm90INS1_25CollectiveMainloopFwdSm90ILi2EN4cute5tupleIJNS5_1CILi1EEES8_S8_EEENS6_IJNS7_ILi128EEESA_SA_EEELi128ENS_10bfloat16_tEfNS_4arch4Sm90ELb1ELb0ELb0ELb0ELb0ELb0ELb0ELb1ELb1ELb0ELb0ELb0EEENS1_21CollectiveEpilogueFwdISB_S9_SC_SE_Li256ELb0ELb0ELb0ELb0EEENS1_30DynamicPersistentTileSchedulerILi256ELi32ELb0ELb0ELb1EEEEEEEEEvNT_6ParamsE:
	.zero		3584


//--------------------- .nv.constant0._ZN7cutlass13device_kernelIN5flash11enable_sm90INS1_16FlashAttnFwdSm90INS1_25CollectiveMainloopFwdSm90ILi2EN4cute5tupleIJNS5_1CILi1EEES8_S8_EEENS6_IJNS7_ILi128EEESA_SA_EEELi128ENS_10bfloat16_tEfNS_4arch4Sm90ELb1ELb0ELb0ELb1ELb0ELb0ELb0ELb1ELb1ELb0ELb0ELb0EEENS1_21CollectiveEpilogueFwdISB_S9_SC_SE_Li256ELb1ELb0ELb0ELb0EEENS1_36VarlenDynamicPersistentTileSchedulerILi128ELi128ELi256ELi32ELb0ELb0ELb1ELb1ELb1ELb1EEEEEEEEEvNT_6ParamsE --------------------------
	.section	.nv.constant0._ZN7cutlass13device_kernelIN5flash11enable_sm90INS1_16FlashAttnFwdSm90INS1_25CollectiveMainloopFwdSm90ILi2EN4cute5tupleIJNS5_1CILi1EEES8_S8_EEENS6_IJNS7_ILi128EEESA_SA_EEELi128ENS_10bfloat16_tEfNS_4arch4Sm90ELb1ELb0ELb0ELb1ELb0ELb0ELb0ELb1ELb1ELb0ELb0ELb0EEENS1_21CollectiveEpilogueFwdISB_S9_SC_SE_Li256ELb1ELb0ELb0ELb0EEENS1_36VarlenDynamicPersistentTileSchedulerILi128ELi128ELi256ELi32ELb0ELb0ELb1ELb1ELb1ELb1EEEEEEEEEvNT_6ParamsE,"a",@progbits
	.sectionflags	@""
	.align	4
.nv.constant0._ZN7cutlass13device_kernelIN5flash11enable_sm90INS1_16FlashAttnFwdSm90INS1_25CollectiveMainloopFwdSm90ILi2EN4cute5tupleIJNS5_1CILi1EEES8_S8_EEENS6_IJNS7_ILi128EEESA_SA_EEELi128ENS_10bfloat16_tEfNS_4arch4Sm90ELb1ELb0ELb0ELb1ELb0ELb0ELb0ELb1ELb1ELb0ELb0ELb0EEENS1_21CollectiveEpilogueFwdISB_S9_SC_SE_Li256ELb1ELb0ELb0ELb0EEENS1_36VarlenDynamicPersistentTileSchedulerILi128ELi128ELi256ELi32ELb0ELb0ELb1ELb1ELb1ELb1EEEEEEEEEvNT_6ParamsE:
	.zero		3200


//--------------------- .nv.constant0._ZN7cutlass13device_kernelIN5flash11enable_sm90INS1_16FlashAttnFwdSm90INS1_25CollectiveMainloopFwdSm90ILi2EN4cute5tupleIJNS5_1CILi1EEES8_S8_EEENS6_IJNS7_ILi128EEESA_SA_EEELi128ENS_10bfloat16_tEfNS_4arch4Sm90ELb1ELb0ELb0ELb1ELb0ELb1ELb0ELb1ELb1ELb0ELb0ELb0EEENS1_21CollectiveEpilogueFwdISB_S9_SC_SE_Li256ELb1ELb0ELb0ELb0EEENS1_36VarlenDynamicPersistentTileSchedulerILi128ELi128ELi256ELi32ELb0ELb0ELb1ELb1ELb1ELb1EEEEEEEEEvNT_6ParamsE --------------------------
	.section	.nv.constant0._ZN7cutlass13device_kernelIN5flash11enable_sm90INS1_16FlashAttnFwdSm90INS1_25CollectiveMainloopFwdSm90ILi2EN4cute5tupleIJNS5_1CILi1EEES8_S8_EEENS6_IJNS7_ILi128EEESA_SA_EEELi128ENS_10bfloat16_tEfNS_4arch4Sm90ELb1ELb0ELb0ELb1ELb0ELb1ELb0ELb1ELb1ELb0ELb0ELb0EEENS1_21CollectiveEpilogueFwdISB_S9_SC_SE_Li256ELb1ELb0ELb0ELb0EEENS1_36VarlenDynamicPersistentTileSchedulerILi128ELi128ELi256ELi32ELb0ELb0ELb1ELb1ELb1ELb1EEEEEEEEEvNT_6ParamsE,"a",@progbits
	.sectionflags	@""
	.align	4
.nv.constant0._ZN7cutlass13device_kernelIN5flash11enable_sm90INS1_16FlashAttnFwdSm90INS1_25CollectiveMainloopFwdSm90ILi2EN4cute5tupleIJNS5_1CILi1EEES8_S8_EEENS6_IJNS7_ILi128EEESA_SA_EEELi128ENS_10bfloat16_tEfNS_4arch4Sm90ELb1ELb0ELb0ELb1ELb0ELb1ELb0ELb1ELb1ELb0ELb0ELb0EEENS1_21CollectiveEpilogueFwdISB_S9_SC_SE_Li256ELb1ELb0ELb0ELb0EEENS1_36VarlenDynamicPersistentTileSchedulerILi128ELi128ELi256ELi32ELb0ELb0ELb1ELb1ELb1ELb1EEEEEEEEEvNT_6ParamsE:
	.zero		3200


//--------------------- .nv.constant0._ZN7cutlass13device_kernelIN5flash11enable_sm90INS1_16FlashAttnFwdSm90INS1_25CollectiveMainloopFwdSm90ILi2EN4cute5tupleIJNS5_1CILi1EEES8_S8_EEENS6_IJNS7_ILi192EEENS7_ILi144EEENS7_ILi96EEEEEELi96ENS_10bfloat16_tEfNS_4arch4Sm90ELb0ELb0ELb0ELb0ELb0ELb0ELb0ELb0ELb1ELb0ELb0ELb0EEENS1_21CollectiveEpilogueFwdINS6_IJSA_SC_SB_EEES9_SE_SG_Li384ELb0ELb0ELb0ELb0EEENS1_29StaticPersistentTileSchedulerILb0EEEEEEEEEvNT_6ParamsE --------------------------
	.section	.nv.constant0._ZN7cutlass13device_kernelIN5flash11enable_sm90INS1_16FlashAttnFwdSm90INS1_25CollectiveMainloopFwdSm90ILi2EN4cute5tupleIJNS5_1CILi1EEES8_S8_EEENS6_IJNS7_ILi192EEENS7_ILi144EEENS7_ILi96EEEEEELi96ENS_10bfloat16_tEfNS_4arch4Sm90ELb0ELb0ELb0ELb0ELb0ELb0ELb0ELb0ELb1ELb0ELb0ELb0EEENS1_21CollectiveEpilogueFwdINS6_IJSA_SC_SB_EEES9_SE_SG_Li384ELb0ELb0ELb0ELb0EEENS1_29StaticPersistentTileSchedulerILb0EEEEEEEEEvNT_6ParamsE,"a",@progbits
	.sectionflags	@""
	.align	4
.nv.constant0._ZN7cutlass13device_kernelIN5flash11enable_sm90INS1_16FlashAttnFwdSm90INS1_25CollectiveMainloopFwdSm90ILi2EN4cute5tupleIJNS5_1CILi1EEES8_S8_EEENS6_IJNS7_ILi192EEENS7_ILi144EEENS7_ILi96EEEEEELi96ENS_10bfloat16_tEfNS_4arch4Sm90ELb0ELb0ELb0ELb0ELb0ELb0ELb0ELb0ELb1ELb0ELb0ELb0EEENS1_21CollectiveEpilogueFwdINS6_IJSA_SC_SB_EEES9_SE_SG_Li384ELb0ELb0ELb0ELb0EEENS1_29StaticPersistentTileSchedulerILb0EEEEEEEEEvNT_6ParamsE:
	.zero		3584


//--------------------- .nv.constant0._ZN7cutlass13device_kernelIN5flash11enable_sm90INS1_16FlashAttnFwdSm90INS1_25CollectiveMainloopFwdSm90ILi2EN4cute5tupleIJNS5_1CILi1EEES8_S8_EEENS6_IJNS7_ILi192EEENS7_ILi144EEENS7_ILi96EEEEEELi96ENS_10bfloat16_tEfNS_4arch4Sm90ELb0ELb0ELb0ELb1ELb0ELb0ELb0ELb0ELb1ELb0ELb0ELb0EEENS1_21CollectiveEpilogueFwdINS6_IJSA_SC_SB_EEES9_SE_SG_Li384ELb1ELb0ELb0ELb0EEENS1_36VarlenDynamicPersistentTileSchedulerILi192ELi144ELi384ELi32ELb0ELb0ELb1ELb0ELb1ELb1EEEEEEEEEvNT_6ParamsE --------------------------
	.section	.nv.constant0._ZN7cutlass13device_kernelIN5flash11enable_sm90INS1_16FlashAttnFwdSm90INS1_25CollectiveMainloopFwdSm90ILi2EN4cute5tupleIJNS5_1CILi1EEES8_S8_EEENS6_IJNS7_ILi192EEENS7_ILi144EEENS7_ILi96EEEEEELi96ENS_10bfloat16_tEfNS_4arch4Sm90ELb0ELb0ELb0ELb1ELb0ELb0ELb0ELb0ELb1ELb0ELb0ELb0EEENS1_21CollectiveEpilogueFwdINS6_IJSA_SC_SB_EEES9_SE_SG_Li384ELb1ELb0ELb0ELb0EEENS1_36VarlenDynamicPersistentTileSchedulerILi192ELi144ELi384ELi32ELb0ELb0ELb1ELb0ELb1ELb1EEEEEEEEEvNT_6ParamsE,"a",@progbits
	.sectionflags	@""
	.align	4
.nv.constant0._ZN7cutlass13device_kernelIN5flash11enable_sm90INS1_16FlashAttnFwdSm90INS1_25CollectiveMainloopFwdSm90ILi2EN4cute5tupleIJNS5_1CILi1EEES8_S8_EEENS6_IJNS7_ILi192EEENS7_ILi144EEENS7_ILi96EEEEEELi96ENS_10bfloat16_tEfNS_4arch4Sm90ELb0ELb0ELb0ELb1ELb0ELb0ELb0ELb0ELb1ELb0ELb0ELb0EEENS1_21CollectiveEpilogueFwdINS6_IJSA_SC_SB_EEES9_SE_SG_Li384ELb1ELb0ELb0ELb0EEENS1_36VarlenDynamicPersistentTileSchedulerILi192ELi144ELi384ELi32ELb0ELb0ELb1ELb0ELb1ELb1EEEEEEEEEvNT_6ParamsE:
	.zero		3200


//--------------------- .nv.constant0._ZN7cutlass13device_kernelIN5flash11enable_sm90INS1_16FlashAttnFwdSm90INS1_25CollectiveMainloopFwdSm90ILi2EN4cute5tupleIJNS5_1CILi1EEES8_S8_EEENS6_IJNS7_ILi192EEENS7_ILi144EEENS7_ILi96EEEEEELi96ENS_10bfloat16_tEfNS_4arch4Sm90ELb0ELb0ELb0ELb1ELb0ELb1ELb0ELb0ELb1ELb0ELb0ELb0EEENS1_21CollectiveEpilogueFwdINS6_IJSA_SC_SB_EEES9_SE_SG_Li384ELb1ELb0ELb0ELb0EEENS1_36VarlenDynamicPersistentTileSchedulerILi192ELi144ELi384ELi32ELb0ELb0ELb1ELb0ELb1ELb1EEEEEEEEEvNT_6ParamsE --------------------------
	.section	.nv.constant0._ZN7cutlass13device_kernelIN5flash11enable_sm90INS1_16FlashAttnFwdSm90INS1_25CollectiveMainloopFwdSm90ILi2EN4cute5tupleIJNS5_1CILi1EEES8_S8_EEENS6_IJNS7_ILi192EEENS7_ILi144EEENS7_ILi96EEEEEELi96ENS_10bfloat16_tEfNS_4arch4Sm90ELb0ELb0ELb0ELb1ELb0ELb1ELb0ELb0ELb1ELb0ELb0ELb0EEENS1_21CollectiveEpilogueFwdINS6_IJSA_SC_SB_EEES9_SE_SG_Li384ELb1ELb0ELb0ELb0EEENS1_36VarlenDynamicPersistentTileSchedulerILi192ELi144ELi384ELi32ELb0ELb0ELb1ELb0ELb1ELb1EEEEEEEEEvNT_6ParamsE,"a",@progbits
	.sectionflags	@""
	.align	4
.nv.constant0._ZN7cutlass13device_kernelIN5flash11enable_sm90INS1_16FlashAttnFwdSm90INS1_25CollectiveMainloopFwdSm90ILi2EN4cute5tupleIJNS5_1CILi1EEES8_S8_EEENS6_IJNS7_ILi192EEENS7_ILi144EEENS7_ILi96EEEEEELi96ENS_10bfloat16_tEfNS_4arch4Sm90ELb0ELb0ELb0ELb1ELb0ELb1ELb0ELb0ELb1ELb0ELb0ELb0EEENS1_21CollectiveEpilogueFwdINS6_IJSA_SC_SB_EEES9_SE_SG_Li384ELb1ELb0ELb0ELb0EEENS1_36VarlenDynamicPersistentTileSchedulerILi192ELi144ELi384ELi32ELb0ELb0ELb1ELb0ELb1ELb1EEEEEEEEEvNT_6ParamsE:
	.zero		3200


//--------------------- .nv.constant0._ZN7cutlass13device_kernelIN5flash11enable_sm90INS1_16FlashAttnFwdSm90INS1_25CollectiveMainloopFwdSm90ILi2EN4cute5tupleIJNS5_1CILi1EEES8_S8_EEENS6_IJNS7_ILi192EEENS7_ILi128EEENS7_ILi96EEEEEELi96ENS_10bfloat16_tEfNS_4arch4Sm90ELb0ELb1ELb0ELb0ELb0ELb0ELb0ELb0ELb1ELb0ELb0ELb0EEENS1_21CollectiveEpilogueFwdINS6_IJSA_SC_SB_EEES9_SE_SG_Li384ELb0ELb0ELb0ELb0EEENS1_30DynamicPersistentTileSchedulerILi384ELi32ELb0ELb0ELb1EEEEEEEEEvNT_6ParamsE --------------------------
	.section	.nv.constant0._ZN7cutlass13device_kernelIN5flash11enable_sm90INS1_16FlashAttnFwdSm90INS1_25CollectiveMainloopFwdSm90ILi2EN4cute5tupleIJNS5_1CILi1EEES8_S8_EEENS6_IJNS7_ILi192EEENS7_ILi128EEENS7_ILi96EEEEEELi96ENS_10bfloat16_tEfNS_4arch4Sm90ELb0ELb1ELb0ELb0ELb0ELb0ELb0ELb0ELb1ELb0ELb0ELb0EEENS1_21CollectiveEpilogueFwdINS6_IJSA_SC_SB_EEES9_SE_SG_Li384ELb0ELb0ELb0ELb0EEENS1_30DynamicPersistentTileSchedulerILi384ELi32ELb0ELb0ELb1EEEEEEEEEvNT_6ParamsE,"a",@progbits
	.sectionflags	@""
	.align	4
.nv.constant0._ZN7cutlass13device_kernelIN5flash11enable_sm90INS1_16FlashAttnFwdSm90INS1_25CollectiveMainloopFwdSm90ILi2EN4cute5tupleIJNS5_1CILi1EEES8_S8_EEENS6_IJNS7_ILi192EEENS7_ILi128EEENS7_ILi96EEEEEELi96ENS_10bfloat16_tEfNS_4arch4Sm90ELb0ELb1ELb0ELb0ELb0ELb0ELb0ELb0ELb1ELb0ELb0ELb0EEENS1_21CollectiveEpilogueFwdINS6_IJSA_SC_SB_EEES9_SE_SG_Li384ELb0ELb0ELb0ELb0EEENS1_30DynamicPersistentTileSchedulerILi384ELi32ELb0ELb0ELb1EEEEEEEEEvNT_6ParamsE:
	.zero		3584


//--------------------- .nv.constant0._ZN7cutlass13device_kernelIN5flash11enable_sm90INS1_16FlashAttnFwdSm90INS1_25CollectiveMainloopFwdSm90ILi2EN4cute5tupleIJNS5_1CILi1EEES8_S8_EEENS6_IJNS7_ILi192EEENS7_ILi128EEENS7_ILi96EEEEEELi96ENS_10bfloat16_tEfNS_4arch4Sm90ELb0ELb1ELb0ELb1ELb0ELb0ELb0ELb0ELb1ELb0ELb0ELb0EEENS1_21CollectiveEpilogueFwdINS6_IJSA_SC_SB_EEES9_SE_SG_Li384ELb1ELb0ELb0ELb0EEENS1_36VarlenDynamicPersistentTileSchedulerILi192ELi128ELi384ELi32ELb0ELb0ELb1ELb1ELb0ELb1EEEEEEEEEvNT_6ParamsE --------------------------
	.section	.nv.constant0._ZN7cutlass13device_kernelIN5flash11enable_sm90INS1_16FlashAttnFwdSm90INS1_25CollectiveMainloopFwdSm90ILi2EN4cute5tupleIJNS5_1CILi1EEES8_S8_EEENS6_IJNS7_ILi192EEENS7_ILi128EEENS7_ILi96EEEEEELi96ENS_10bfloat16_tEfNS_4arch4Sm90ELb0ELb1ELb0ELb1ELb0ELb0ELb0ELb0ELb1ELb0ELb0ELb0EEENS1_21CollectiveEpilogueFwdINS6_IJSA_SC_SB_EEES9_SE_SG_Li384ELb1ELb0ELb0ELb0EEENS1_36VarlenDynamicPersistentTileSchedulerILi192ELi128ELi384ELi32ELb0ELb0ELb1ELb1ELb0ELb1EEEEEEEEEvNT_6ParamsE,"a",@progbits
	.sectionflags	@""
	.align	4
.nv.constant0._ZN7cutlass13device_kernelIN5flash11enable_sm90INS1_16FlashAttnFwdSm90INS1_25CollectiveMainloopFwdSm90ILi2EN4cute5tupleIJNS5_1CILi1EEES8_S8_EEENS6_IJNS7_ILi192EEENS7_ILi128EEENS7_ILi96EEEEEELi96ENS_10bfloat16_tEfNS_4arch4Sm90ELb0ELb1ELb0ELb1ELb0ELb0ELb0ELb0ELb1ELb0ELb0ELb0EEENS1_21CollectiveEpilogueFwdINS6_IJSA_SC_SB_EEES9_SE_SG_Li384ELb1ELb0ELb0ELb0EEENS1_36VarlenDynamicPersistentTileSchedulerILi192ELi128ELi384ELi32ELb0ELb0ELb1ELb1ELb0ELb1EEEEEEEEEvNT_6ParamsE:
	.zero		3200


//--------------------- .nv.constant0._ZN7cutlass13device_kernelIN5flash11enable_sm90INS1_16FlashAttnFwdSm90INS1_25CollectiveMainloopFwdSm90ILi2EN4cute5tupleIJNS5_1CILi1EEES8_S8_EEENS6_IJNS7_ILi192EEENS7_ILi128EEENS7_ILi96EEEEEELi96ENS_10bfloat16_tEfNS_4arch4Sm90ELb0ELb1ELb0ELb1ELb0ELb1ELb0ELb0ELb1ELb0ELb0ELb0EEENS1_21CollectiveEpilogueFwdINS6_IJSA_SC_SB_EEES9_SE_SG_Li384ELb1ELb0ELb0ELb0EEENS1_36VarlenDynamicPersistentTileSchedulerILi192ELi128ELi384ELi32ELb0ELb0ELb1ELb1ELb0ELb1EEEEEEEEEvNT_6ParamsE --------------------------
	.section	.nv.constant0._ZN7cutlass13device_kernelIN5flash11enable_sm90INS1_16FlashAttnFwdSm90INS1_25CollectiveMainloopFwdSm90ILi2EN4cute5tupleIJNS5_1CILi1EEES8_S8_EEENS6_IJNS7_ILi192EEENS7_ILi128EEENS7_ILi96EEEEEELi96ENS_10bfloat16_tEfNS_4arch4Sm90ELb0ELb1ELb0ELb1ELb0ELb1ELb0ELb0ELb1ELb0ELb0ELb0EEENS1_21CollectiveEpilogueFwdINS6_IJSA_SC_SB_EEES9_SE_SG_Li384ELb1ELb0ELb0ELb0EEENS1_36VarlenDynamicPersistentTileSchedulerILi192ELi128ELi384ELi32ELb0ELb0ELb1ELb1ELb0ELb1EEEEEEEEEvNT_6ParamsE,"a",@progbits
	.sectionflags	@""
	.align	4
.nv.constant0._ZN7cutlass13device_kernelIN5flash11enable_sm90INS1_16FlashAttnFwdSm90INS1_25CollectiveMainloopFwdSm90ILi2EN4cute5tupleIJNS5_1CILi1EEES8_S8_EEENS6_IJNS7_ILi192EEENS7_ILi128EEENS7_ILi96EEEEEELi96ENS_10bfloat16_tEfNS_4arch4Sm90ELb0ELb1ELb0ELb1ELb0ELb1ELb0ELb0ELb1ELb0ELb0ELb0EEENS1_21CollectiveEpilogueFwdINS6_IJSA_SC_SB_EEES9_SE_SG_Li384ELb1ELb0ELb0ELb0EEENS1_36VarlenDynamicPersistentTileSchedulerILi192ELi128ELi384ELi32ELb0ELb0ELb1ELb1ELb0ELb1EEEEEEEEEvNT_6ParamsE:
	.zero		3200


//--------------------- .nv.constant0._ZN7cutlass13device_kernelIN5flash11enable_sm90INS1_16FlashAttnFwdSm90INS1_25CollectiveMainloopFwdSm90ILi2EN4cute5tupleIJNS5_1CILi1EEES8_S8_EEENS6_IJNS7_ILi192EEENS7_ILi144EEENS7_ILi96EEEEEELi96ENS_10bfloat16_tEfNS_4arch4Sm90ELb1ELb0ELb0ELb0ELb0ELb0ELb0ELb0ELb1ELb0ELb0ELb0EEENS1_21CollectiveEpilogueFwdINS6_IJSA_SC_SB_EEES9_SE_SG_Li384ELb0ELb0ELb0ELb0EEENS1_30DynamicPersistentTileSchedulerILi384ELi32ELb0ELb0ELb1EEEEEEEEEvNT_6ParamsE --------------------------
	.section	.nv.constant0._ZN7cutlass13device_kernelIN5flash11enable_sm90INS1_16FlashAttnFwdSm90INS1_25CollectiveMainloopFwdSm90ILi2EN4cute5tupleIJNS5_1CILi1EEES8_S8_EEENS6_IJNS7_ILi192EEENS7_ILi144EEENS7_ILi96EEEEEELi96ENS_10bfloat16_tEfNS_4arch4Sm90ELb1ELb0ELb0ELb0ELb0ELb0ELb0ELb0ELb1ELb0ELb0ELb0EEENS1_21CollectiveEpilogueFwdINS6_IJSA_SC_SB_EEES9_SE_SG_Li384ELb0ELb0ELb0ELb0EEENS1_30DynamicPersistentTileSchedulerILi384ELi32ELb0ELb0ELb1EEEEEEEEEvNT_6ParamsE,"a",@progbits
	.sectionflags	@""
	.align	4
.nv.constant0._ZN7cutlass13device_kernelIN5flash11enable_sm90INS1_16FlashAttnFwdSm90INS1_25CollectiveMainloopFwdSm90ILi2EN4cute5tupleIJNS5_1CILi1EEES8_S8_EEENS6_IJNS7_ILi192EEENS7_ILi144EEENS7_ILi96EEEEEELi96ENS_10bfloat16_tEfNS_4arch4Sm90ELb1ELb0ELb0ELb0ELb0ELb0ELb0ELb0ELb1ELb0ELb0ELb0EEENS1_21CollectiveEpilogueFwdINS6_IJSA_SC_SB_EEES9_SE_SG_Li384ELb0ELb0ELb0ELb0EEENS1_30DynamicPersistentTileSchedulerILi384ELi32ELb0ELb0ELb1EEEEEEEEEvNT_6ParamsE:
	.zero		3584


//--------------------- .nv.constant0._ZN7cutlass13device_kernelIN5flash11enable_sm90INS1_16FlashAttnFwdSm90INS1_25CollectiveMainloopFwdSm90ILi2EN4cute5tupleIJNS5_1CILi1EEES8_S8_EEENS6_IJNS7_ILi192EEENS7_ILi144EEENS7_ILi96EEEEEELi96ENS_10bfloat16_tEfNS_4arch4Sm90ELb1ELb0ELb0ELb1ELb0ELb0ELb0ELb0ELb1ELb0ELb0ELb0EEENS1_21CollectiveEpilogueFwdINS6_IJSA_SC_SB_EEES9_SE_SG_Li384ELb1ELb0ELb0ELb0EEENS1_36VarlenDynamicPersistentTileSchedulerILi192ELi144ELi384ELi32ELb0ELb0ELb1ELb1ELb1ELb1EEEEEEEEEvNT_6ParamsE --------------------------
	.section	.nv.constant0._ZN7cutlass13device_kernelIN5flash11enable_sm90INS1_16FlashAttnFwdSm90INS1_25CollectiveMainloopFwdSm90ILi2EN4cute5tupleIJNS5_1CILi1EEES8_S8_EEENS6_IJNS7_ILi192EEENS7_ILi144EEENS7_ILi96EEEEEELi96ENS_10bfloat16_tEfNS_4arch4Sm90ELb1ELb0ELb0ELb1ELb0ELb0ELb0ELb0ELb1ELb0ELb0ELb0EEENS1_21CollectiveEpilogueFwdINS6_IJSA_SC_SB_EEES9_SE_SG_Li384ELb1ELb0ELb0ELb0EEENS1_36VarlenDynamicPersistentTileSchedulerILi192ELi144ELi384ELi32ELb0ELb0ELb1ELb1ELb1ELb1EEEEEEEEEvNT_6ParamsE,"a",@progbits
	.sectionflags	@""
	.align	4
.nv.constant0._ZN7cutlass13device_kernelIN5flash11enable_sm90INS1_16FlashAttnFwdSm90INS1_25CollectiveMainloopFwdSm90ILi2EN4cute5tupleIJNS5_1CILi1EEES8_S8_EEENS6_IJNS7_ILi192EEENS7_ILi144EEENS7_ILi96EEEEEELi96ENS_10bfloat16_tEfNS_4arch4Sm90ELb1ELb0ELb0ELb1ELb0ELb0ELb0ELb0ELb1ELb0ELb0ELb0EEENS1_21CollectiveEpilogueFwdINS6_IJSA_SC_SB_EEES9_SE_SG_Li384ELb1ELb0ELb0ELb0EEENS1_36VarlenDynamicPersistentTileSchedulerILi192ELi144ELi384ELi32ELb0ELb0ELb1ELb1ELb1ELb1EEEEEEEEEvNT_6ParamsE:
	.zero		3200


//--------------------- .nv.constant0._ZN7cutlass13device_kernelIN5flash11enable_sm90INS1_16FlashAttnFwdSm90INS1_25CollectiveMainloopFwdSm90ILi2EN4cute5tupleIJNS5_1CILi1EEES8_S8_EEENS6_IJNS7_ILi192EEENS7_ILi144EEENS7_ILi96EEEEEELi96ENS_10bfloat16_tEfNS_4arch4Sm90ELb1ELb0ELb0ELb1ELb0ELb1ELb0ELb0ELb1ELb0ELb0ELb0EEENS1_21CollectiveEpilogueFwdINS6_IJSA_SC_SB_EEES9_SE_SG_Li384ELb1ELb0ELb0ELb0EEENS1_36VarlenDynamicPersistentTileSchedulerILi192ELi144ELi384ELi32ELb0ELb0ELb1ELb1ELb1ELb1EEEEEEEEEvNT_6ParamsE --------------------------
	.section	.nv.constant0._ZN7cutlass13device_kernelIN5flash11enable_sm90INS1_16FlashAttnFwdSm90INS1_25CollectiveMainloopFwdSm90ILi2EN4cute5tupleIJNS5_1CILi1EEES8_S8_EEENS6_IJNS7_ILi192EEENS7_ILi144EEENS7_ILi96EEEEEELi96ENS_10bfloat16_tEfNS_4arch4Sm90ELb1ELb0ELb0ELb1ELb0ELb1ELb0ELb0ELb1ELb0ELb0ELb0EEENS1_21CollectiveEpilogueFwdINS6_IJSA_SC_SB_EEES9_SE_SG_Li384ELb1ELb0ELb0ELb0EEENS1_36VarlenDynamicPersistentTileSchedulerILi192ELi144ELi384ELi32ELb0ELb0ELb1ELb1ELb1ELb1EEEEEEEEEvNT_6ParamsE,"a",@progbits
	.sectionflags	@""
	.align	4
.nv.constant0._ZN7cutlass13device_kernelIN5flash11enable_sm90INS1_16FlashAttnFwdSm90INS1_25CollectiveMainloopFwdSm90ILi2EN4cute5tupleIJNS5_1CILi1EEES8_S8_EEENS6_IJNS7_ILi192EEENS7_ILi144EEENS7_ILi96EEEEEELi96ENS_10bfloat16_tEfNS_4arch4Sm90ELb1ELb0ELb0ELb1ELb0ELb1ELb0ELb0ELb1ELb0ELb0ELb0EEENS1_21CollectiveEpilogueFwdINS6_IJSA_SC_SB_EEES9_SE_SG_Li384ELb1ELb0ELb0ELb0EEENS1_36VarlenDynamicPersistentTileSchedulerILi192ELi144ELi384ELi32ELb0ELb0ELb1ELb1ELb1ELb1EEEEEEEEEvNT_6ParamsE:
	.zero		3200


//--------------------- .nv.constant0._ZN7cutlass13device_kernelIN5flash11enable_sm90INS1_16FlashAttnFwdSm90INS1_25CollectiveMainloopFwdSm90ILi2EN4cute5tupleIJNS5_1CILi1EEES8_S8_EEENS6_IJNS7_ILi192EEESA_NS7_ILi64EEEEEELi64ENS_10bfloat16_tEfNS_4arch4Sm90ELb0ELb0ELb0ELb0ELb0ELb0ELb0ELb0ELb1ELb0ELb0ELb0EEENS1_21CollectiveEpilogueFwdINS6_IJSA_SB_SA_EEES9_SD_SF_Li384ELb0ELb0ELb0ELb0EEENS1_29StaticPersistentTileSchedulerILb0EEEEEEEEEvNT_6ParamsE --------------------------
	.section	.nv.constant0._ZN7cutlass13device_kernelIN5flash11enable_sm90INS1_16FlashAttnFwdSm90INS1_25CollectiveMainloopFwdSm90ILi2EN4cute5tupleIJNS5_1CILi1EEES8_S8_EEENS6_IJNS7_ILi192EEESA_NS7_ILi64EEEEEELi64ENS_10bfloat16_tEfNS_4arch4Sm90ELb0ELb0ELb0ELb0ELb0ELb0ELb0ELb0ELb1ELb0ELb0ELb0EEENS1_21CollectiveEpilogueFwdINS6_IJSA_SB_SA_EEES9_SD_SF_Li384ELb0ELb0ELb0ELb0EEENS1_29StaticPersistentTileSchedulerILb0EEEEEEEEEvNT_6ParamsE,"a",@progbits
	.sectionflags	@""
	.align	4
.nv.constant0._ZN7cutlass13device_kernelIN5flash11enable_sm90INS1_16FlashAttnFwdSm90INS1_25CollectiveMainloopFwdSm90ILi2EN4cute5tupleIJNS5_1CILi1EEES8_S8_EEENS6_IJNS7_ILi192EEESA_NS7_ILi64EEEEEELi64ENS_10bfloat16_tEfNS_4arch4Sm90ELb0ELb0ELb0ELb0ELb0ELb0ELb0ELb0ELb1ELb0ELb0ELb0EEENS1_21CollectiveEpilogueFwdINS6_IJSA_SB_SA_EEES9_SD_SF_Li384ELb0ELb0ELb0ELb0EEENS1_29StaticPersistentTileSchedulerILb0EEEEEEEEEvNT_6ParamsE:
	.zero		3584


//--------------------- .nv.constant0._ZN7cutlass13device_kernelIN5flash11enable_sm90INS1_16FlashAttnFwdSm90INS1_25CollectiveMainloopFwdSm90ILi2EN4cute5tupleIJNS5_1CILi1EEES8_S8_EEENS6_IJNS7_ILi192EEESA_NS7_ILi64EEEEEELi64ENS_10bfloat16_tEfNS_4arch4Sm90ELb0ELb0ELb0ELb1ELb0ELb0ELb0ELb0ELb1ELb0ELb0ELb0EEENS1_21CollectiveEpilogueFwdINS6_IJSA_SB_SA_EEES9_SD_SF_Li384ELb1ELb0ELb0ELb0EEENS1_36VarlenDynamicPersistentTileSchedulerILi192ELi192ELi384ELi32ELb0ELb0ELb1ELb0ELb1ELb1EEEEEEEEEvNT_6ParamsE --------------------------
	.section	.nv.constant0._ZN7cutlass13device_kernelIN5flash11enable_sm90INS1_16FlashAttnFwdSm90INS1_25CollectiveMainloopFwdSm90ILi2EN4cute5tupleIJNS5_1CILi1EEES8_S8_EEENS6_IJNS7_ILi192EEESA_NS7_ILi64EEEEEELi64ENS_10bfloat16_tEfNS_4arch4Sm90ELb0ELb0ELb0ELb1ELb0ELb0ELb0ELb0ELb1ELb0ELb0ELb0EEENS1_21CollectiveEpilogueFwdINS6_IJSA_SB_SA_EEES9_SD_SF_Li384ELb1ELb0ELb0ELb0EEENS1_36VarlenDynamicPersistentTileSchedulerILi192ELi192ELi384ELi32ELb0ELb0ELb1ELb0ELb1ELb1EEEEEEEEEvNT_6ParamsE,"a",@progbits
	.sectionflags	@""
	.align	4
.nv.constant0._ZN7cutlass13device_kernelIN5flash11enable_sm90INS1_16FlashAttnFwdSm90INS1_25CollectiveMainloopFwdSm90ILi2EN4cute5tupleIJNS5_1CILi1EEES8_S8_EEENS6_IJNS7_ILi192EEESA_NS7_ILi64EEEEEELi64ENS_10bfloat16_tEfNS_4arch4Sm90ELb0ELb0ELb0ELb1ELb0ELb0ELb0ELb0ELb1ELb0ELb0ELb0EEENS1_21CollectiveEpilogueFwdINS6_IJSA_SB_SA_EEES9_SD_SF_Li384ELb1ELb0ELb0ELb0EEENS1_36VarlenDynamicPersistentTileSchedulerILi192ELi192ELi384ELi32ELb0ELb0ELb1ELb0ELb1ELb1EEEEEEEEEvNT_6ParamsE:
	.zero		3200


//--------------------- .nv.constant0._ZN7cutlass13device_kernelIN5flash11enable_sm90INS1_16FlashAttnFwdSm90INS1_25CollectiveMainloopFwdSm90ILi2EN4cute5tupleIJNS5_1CILi1EEES8_S8_EEENS6_IJNS7_ILi192EEESA_NS7_ILi64EEEEEELi64ENS_10bfloat16_tEfNS_4arch4Sm90ELb0ELb0ELb0ELb1ELb0ELb1ELb0ELb0ELb1ELb0ELb0ELb0EEENS1_21CollectiveEpilogueFwdINS6_IJSA_SB_SA_EEES9_SD_SF_Li384ELb1ELb0ELb0ELb0EEENS1_36VarlenDynamicPersistentTileSchedulerILi192ELi192ELi384ELi32ELb0ELb0ELb1ELb0ELb1ELb1EEEEEEEEEvNT_6ParamsE --------------------------
	.section	.nv.constant0._ZN7cutlass13device_kernelIN5flash11enable_sm90INS1_16FlashAttnFwdSm90INS1_25CollectiveMainloopFwdSm90ILi2EN4cute5tupleIJNS5_1CILi1EEES8_S8_EEENS6_IJNS7_ILi192EEESA_NS7_ILi64EEEEEELi64ENS_10bfloat16_tEfNS_4arch4Sm90ELb0ELb0ELb0ELb1ELb0ELb1ELb0ELb0ELb1ELb0ELb0ELb0EEENS1_21CollectiveEpilogueFwdINS6_IJSA_SB_SA_EEES9_SD_SF_Li384ELb1ELb0ELb0ELb0EEENS1_36VarlenDynamicPersistentTileSchedulerILi192ELi192ELi384ELi32ELb0ELb0ELb1ELb0ELb1ELb1EEEEEEEEEvNT_6ParamsE,"a",@progbits
	.sectionflags	@""
	.align	4
.nv.constant0._ZN7cutlass13device_kernelIN5flash11enable_sm90INS1_16FlashAttnFwdSm90INS1_25CollectiveMainloopFwdSm90ILi2EN4cute5tupleIJNS5_1CILi1EEES8_S8_EEENS6_IJNS7_ILi192EEESA_NS7_ILi64EEEEEELi64ENS_10bfloat16_tEfNS_4arch4Sm90ELb0ELb0ELb0ELb1ELb0ELb1ELb0ELb0ELb1ELb0ELb0ELb0EEENS1_21CollectiveEpilogueFwdINS6_IJSA_SB_SA_EEES9_SD_SF_Li384ELb1ELb0ELb0ELb0EEENS1_36VarlenDynamicPersistentTileSchedulerILi192ELi192ELi384ELi32ELb0ELb0ELb1ELb0ELb1ELb1EEEEEEEEEvNT_6ParamsE:
	.zero		3200


//--------------------- .nv.constant0._ZN7cutlass13device_kernelIN5flash11enable_sm90INS1_16FlashAttnFwdSm90INS1_25CollectiveMainloopFwdSm90ILi2EN4cute5tupleIJNS5_1CILi1EEES8_S8_EEENS6_IJNS7_ILi192EEENS7_ILi128EEENS7_ILi64EEEEEELi64ENS_10bfloat16_tEfNS_4arch4Sm90ELb0ELb1ELb0ELb0ELb0ELb0ELb0ELb1ELb1ELb0ELb0ELb0EEENS1_21CollectiveEpilogueFwdINS6_IJSA_SC_SB_EEES9_SE_SG_Li384ELb0ELb0ELb0ELb0EEENS1_30DynamicPersistentTileSchedulerILi384ELi32ELb0ELb0ELb1EEEEEEEEEvNT_6ParamsE --------------------------
	.section	.nv.constant0._ZN7cutlass13device_kernelIN5flash11enable_sm90INS1_16FlashAttnFwdSm90INS1_25CollectiveMainloopFwdSm90ILi2EN4cute5tupleIJNS5_1CILi1EEES8_S8_EEENS6_IJNS7_ILi192EEENS7_ILi128EEENS7_ILi64EEEEEELi64ENS_10bfloat16_tEfNS_4arch4Sm90ELb0ELb1ELb0ELb0ELb0ELb0ELb0ELb1ELb1ELb0ELb0ELb0EEENS1_21CollectiveEpilogueFwdINS6_IJSA_SC_SB_EEES9_SE_SG_Li384ELb0ELb0ELb0ELb0EEENS1_30DynamicPersistentTileSchedulerILi384ELi32ELb0ELb0ELb1EEEEEEEEEvNT_6ParamsE,"a",@progbits
	.sectionflags	@""
	.align	4
.nv.constant0._ZN7cutlass13device_kernelIN5flash11enable_sm90INS1_16FlashAttnFwdSm90INS1_25CollectiveMainloopFwdSm90ILi2EN4cute5tupleIJNS5_1CILi1EEES8_S8_EEENS6_IJNS7_ILi192EEENS7_ILi128EEENS7_ILi64EEEEEELi64ENS_10bfloat16_tEfNS_4arch4Sm90ELb0ELb1ELb0ELb0ELb0ELb0ELb0ELb1ELb1ELb0ELb0ELb0EEENS1_21CollectiveEpilogueFwdINS6_IJSA_SC_SB_EEES9_SE_SG_Li384ELb0ELb0ELb0ELb0EEENS1_30DynamicPersistentTileSchedulerILi384ELi32ELb0ELb0ELb1EEEEEEEEEvNT_6ParamsE:
	.zero		3584


//--------------------- .nv.constant0._ZN7cutlass13device_kernelIN5flash11enable_sm90INS1_16FlashAttnFwdSm90INS1_25CollectiveMainloopFwdSm90ILi2EN4cute5tupleIJNS5_1CILi1EEES8_S8_EEENS6_IJNS7_ILi192EEENS7_ILi128EEENS7_ILi64EEEEEELi64ENS_10bfloat16_tEfNS_4arch4Sm90ELb0ELb1ELb0ELb1ELb0ELb0ELb0ELb1ELb1ELb0ELb0ELb0EEENS1_21CollectiveEpilogueFwdINS6_IJSA_SC_SB_EEES9_SE_SG_Li384ELb1ELb0ELb0ELb0EEENS1_36VarlenDynamicPersistentTileSchedulerILi192ELi128ELi384ELi32ELb0ELb0ELb1ELb1ELb0ELb1EEEEEEEEEvNT_6ParamsE --------------------------
	.section	.nv.constant0._ZN7cutlass13device_kernelIN5flash11enable_sm90INS1_16FlashAttnFwdSm90INS1_25CollectiveMainloopFwdSm90ILi2EN4cute5tupleIJNS5_1CILi1EEES8_S8_EEENS6_IJNS7_ILi192EEENS7_ILi128EEENS7_ILi64EEEEEELi64ENS_10bfloat16_tEfNS_4arch4Sm90ELb0ELb1ELb0ELb1ELb0ELb0ELb0ELb1ELb1ELb0ELb0ELb0EEENS1_21CollectiveEpilogueFwdINS6_IJSA_SC_SB_EEES9_SE_SG_Li384ELb1ELb0ELb0ELb0EEENS1_36VarlenDynamicPersistentTileSchedulerILi192ELi128ELi384ELi32ELb0ELb0ELb1ELb1ELb0ELb1EEEEEEEEEvNT_6ParamsE,"a",@progbits
	.sectionflags	@""
	.align	4
.nv.constant0._ZN7cutlass13device_kernelIN5flash11enable_sm90INS1_16FlashAttnFwdSm90INS1_25CollectiveMainloopFwdSm90ILi2EN4cute5tupleIJNS5_1CILi1EEES8_S8_EEENS6_IJNS7_ILi192EEENS7_ILi128EEENS7_ILi64EEEEEELi64ENS_10bfloat16_tEfNS_4arch4Sm90ELb0ELb1ELb0ELb1ELb0ELb0ELb0ELb1ELb1ELb0ELb0ELb0EEENS1_21CollectiveEpilogueFwdINS6_IJSA_SC_SB_EEES9_SE_SG_Li384ELb1ELb0ELb0ELb0EEENS1_36VarlenDynamicPersistentTileSchedulerILi192ELi128ELi384ELi32ELb0ELb0ELb1ELb1ELb0ELb1EEEEEEEEEvNT_6ParamsE:
	.zero		3200


//--------------------- .nv.constant0._ZN7cutlass13device_kernelIN5flash11enable_sm90INS1_16FlashAttnFwdSm90INS1_25CollectiveMainloopFwdSm90ILi2EN4cute5tupleIJNS5_1CILi1EEES8_S8_EEENS6_IJNS7_ILi192EEENS7_ILi128EEENS7_ILi64EEEEEELi64ENS_10bfloat16_tEfNS_4arch4Sm90ELb0ELb1ELb0ELb1ELb0ELb1ELb0ELb1ELb1ELb0ELb0ELb0EEENS1_21CollectiveEpilogueFwdINS6_IJSA_SC_SB_EEES9_SE_SG_Li384ELb1ELb0ELb0ELb0EEENS1_36VarlenDynamicPersistentTileSchedulerILi192ELi128ELi384ELi32ELb0ELb0ELb1ELb1ELb0ELb1EEEEEEEEEvNT_6ParamsE --------------------------
	.section	.nv.constant0._ZN7cutlass13device_kernelIN5flash11enable_sm90INS1_16FlashAttnFwdSm90INS1_25CollectiveMainloopFwdSm90ILi2EN4cute5tupleIJNS5_1CILi1EEES8_S8_EEENS6_IJNS7_ILi192EEENS7_ILi128EEENS7_ILi64EEEEEELi64ENS_10bfloat16_tEfNS_4arch4Sm90ELb0ELb1ELb0ELb1ELb0ELb1ELb0ELb1ELb1ELb0ELb0ELb0EEENS1_21CollectiveEpilogueFwdINS6_IJSA_SC_SB_EEES9_SE_SG_Li384ELb1ELb0ELb0ELb0EEENS1_36VarlenDynamicPersistentTileSchedulerILi192ELi128ELi384ELi32ELb0ELb0ELb1ELb1ELb0ELb1EEEEEEEEEvNT_6ParamsE,"a",@progbits
	.sectionflags	@""
	.align	4
.nv.constant0._ZN7cutlass13device_kernelIN5flash11enable_sm90INS1_16FlashAttnFwdSm90INS1_25CollectiveMainloopFwdSm90ILi2EN4cute5tupleIJNS5_1CILi1EEES8_S8_EEENS6_IJNS7_ILi192EEENS7_ILi128EEENS7_ILi64EEEEEELi64ENS_10bfloat16_tEfNS_4arch4Sm90ELb0ELb1ELb0ELb1ELb0ELb1ELb0ELb1ELb1ELb0ELb0ELb0EEENS1_21CollectiveEpilogueFwdINS6_IJSA_SC_SB_EEES9_SE_SG_Li384ELb1ELb0ELb0ELb0EEENS1_36VarlenDynamicPersistentTileSchedulerILi192ELi128ELi384ELi32ELb0ELb0ELb1ELb1ELb0ELb1EEEEEEEEEvNT_6ParamsE:
	.zero		3200


//--------------------- .nv.constant0._ZN7cutlass13device_kernelIN5flash11enable_sm90INS1_16FlashAttnFwdSm90INS1_25CollectiveMainloopFwdSm90ILi2EN4cute5tupleIJNS5_1CILi1EEES8_S8_EEENS6_IJNS7_ILi192EEENS7_ILi128EEENS7_ILi64EEEEEELi64ENS_10bfloat16_tEfNS_4arch4Sm90ELb1ELb0ELb0ELb0ELb0ELb0ELb0ELb1ELb1ELb0ELb0ELb0EEENS1_21CollectiveEpilogueFwdINS6_IJSA_SC_SB_EEES9_SE_SG_Li384ELb0ELb0ELb0ELb0EEENS1_30DynamicPersistentTileSchedulerILi384ELi32ELb0ELb0ELb1EEEEEEEEEvNT_6ParamsE --------------------------
	.section	.nv.constant0._ZN7cutlass13device_kernelIN5flash11enable_sm90INS1_16FlashAttnFwdSm90INS1_25CollectiveMainloopFwdSm90ILi2EN4cute5tupleIJNS5_1CILi1EEES8_S8_EEENS6_IJNS7_ILi192EEENS7_ILi128EEENS7_ILi64EEEEEELi64ENS_10bfloat16_tEfNS_4arch4Sm90ELb1ELb0ELb0ELb0ELb0ELb0ELb0ELb1ELb1ELb0ELb0ELb0EEENS1_21CollectiveEpilogueFwdINS6_IJSA_SC_SB_EEES9_SE_SG_Li384ELb0ELb0ELb0ELb0EEENS1_30DynamicPersistentTileSchedulerILi384ELi32ELb0ELb0ELb1EEEEEEEEEvNT_6ParamsE,"a",@progbits
	.sectionflags	@""
	.align	4
.nv.constant0._ZN7cutlass13device_kernelIN5flash11enable_sm90INS1_16FlashAttnFwdSm90INS1_25CollectiveMainloopFwdSm90ILi2EN4cute5tupleIJNS5_1CILi1EEES8_S8_EEENS6_IJNS7_ILi192EEENS7_ILi128EEENS7_ILi64EEEEEELi64ENS_10bfloat16_tEfNS_4arch4Sm90ELb1ELb0ELb0ELb0ELb0ELb0ELb0ELb1ELb1ELb0ELb0ELb0EEENS1_21CollectiveEpilogueFwdINS6_IJSA_SC_SB_EEES9_SE_SG_Li384ELb0ELb0ELb0ELb0EEENS1_30DynamicPersistentTileSchedulerILi384ELi32ELb0ELb0ELb1EEEEEEEEEvNT_6ParamsE:
	.zero		3584


//--------------------- .nv.constant0._ZN7cutlass13device_kernelIN5flash11enable_sm90INS1_16FlashAttnFwdSm90INS1_25CollectiveMainloopFwdSm90ILi2EN4cute5tupleIJNS5_1CILi1EEES8_S8_EEENS6_IJNS7_ILi192EEENS7_ILi128EEENS7_ILi64EEEEEELi64ENS_10bfloat16_tEfNS_4arch4Sm90ELb1ELb0ELb0ELb1ELb0ELb0ELb0ELb1ELb1ELb0ELb0ELb0EEENS1_21CollectiveEpilogueFwdINS6_IJSA_SC_SB_EEES9_SE_SG_Li384ELb1ELb0ELb0ELb0EEENS1_36VarlenDynamicPersistentTileSchedulerILi192ELi128ELi384ELi32ELb0ELb0ELb1ELb1ELb1ELb1EEEEEEEEEvNT_6ParamsE --------------------------
	.section	.nv.constant0._ZN7cutlass13device_kernelIN5flash11enable_sm90INS1_16FlashAttnFwdSm90INS1_25CollectiveMainloopFwdSm90ILi2EN4cute5tupleIJNS5_1CILi1EEES8_S8_EEENS6_IJNS7_ILi192EEENS7_ILi128EEENS7_ILi64EEEEEELi64ENS_10bfloat16_tEfNS_4arch4Sm90ELb1ELb0ELb0ELb1ELb0ELb0ELb0ELb1ELb1ELb0ELb0ELb0EEENS1_21CollectiveEpilogueFwdINS6_IJSA_SC_SB_EEES9_SE_SG_Li384ELb1ELb0ELb0ELb0EEENS1_36VarlenDynamicPersistentTileSchedulerILi192ELi128ELi384ELi32ELb0ELb0ELb1ELb1ELb1ELb1EEEEEEEEEvNT_6ParamsE,"a",@progbits
	.sectionflags	@""
	.align	4
.nv.constant0._ZN7cutlass13device_kernelIN5flash11enable_sm90INS1_16FlashAttnFwdSm90INS1_25CollectiveMainloopFwdSm90ILi2EN4cute5tupleIJNS5_1CILi1EEES8_S8_EEENS6_IJNS7_ILi192EEENS7_ILi128EEENS7_ILi64EEEEEELi64ENS_10bfloat16_tEfNS_4arch4Sm90ELb1ELb0ELb0ELb1ELb0ELb0ELb0ELb1ELb1ELb0ELb0ELb0EEENS1_21CollectiveEpilogueFwdINS6_IJSA_SC_SB_EEES9_SE_SG_Li384ELb1ELb0ELb0ELb0EEENS1_36VarlenDynamicPersistentTileSchedulerILi192ELi128ELi384ELi32ELb0ELb0ELb1ELb1ELb1ELb1EEEEEEEEEvNT_6ParamsE:
	.zero		3200


//--------------------- .nv.constant0._ZN7cutlass13device_kernelIN5flash11enable_sm90INS1_16FlashAttnFwdSm90INS1_25CollectiveMainloopFwdSm90ILi2EN4cute5tupleIJNS5_1CILi1EEES8_S8_EEENS6_IJNS7_ILi192EEENS7_ILi128EEENS7_ILi64EEEEEELi64ENS_10bfloat16_tEfNS_4arch4Sm90ELb1ELb0ELb0ELb1ELb0ELb1ELb0ELb1ELb1ELb0ELb0ELb0EEENS1_21CollectiveEpilogueFwdINS6_IJSA_SC_SB_EEES9_SE_SG_Li384ELb1ELb0ELb0ELb0EEENS1_36VarlenDynamicPersistentTileSchedulerILi192ELi128ELi384ELi32ELb0ELb0ELb1ELb1ELb1ELb1EEEEEEEEEvNT_6ParamsE --------------------------
	.section	.nv.constant0._ZN7cutlass13device_kernelIN5flash11enable_sm90INS1_16FlashAttnFwdSm90INS1_25CollectiveMainloopFwdSm90ILi2EN4cute5tupleIJNS5_1CILi1EEES8_S8_EEENS6_IJNS7_ILi192EEENS7_ILi128EEENS7_ILi64EEEEEELi64ENS_10bfloat16_tEfNS_4arch4Sm90ELb1ELb0ELb0ELb1ELb0ELb1ELb0ELb1ELb1ELb0ELb0ELb0EEENS1_21CollectiveEpilogueFwdINS6_IJSA_SC_SB_EEES9_SE_SG_Li384ELb1ELb0ELb0ELb0EEENS1_36VarlenDynamicPersistentTileSchedulerILi192ELi128ELi384ELi32ELb0ELb0ELb1ELb1ELb1ELb1EEEEEEEEEvNT_6ParamsE,"a",@progbits
	.sectionflags	@""
	.align	4
.nv.constant0._ZN7cutlass13device_kernelIN5flash11enable_sm90INS1_16FlashAttnFwdSm90INS1_25CollectiveMainloopFwdSm90ILi2EN4cute5tupleIJNS5_1CILi1EEES8_S8_EEENS6_IJNS7_ILi192EEENS7_ILi128EEENS7_ILi64EEEEEELi64ENS_10bfloat16_tEfNS_4arch4Sm90ELb1ELb0ELb0ELb1ELb0ELb1ELb0ELb1ELb1ELb0ELb0ELb0EEENS1_21CollectiveEpilogueFwdINS6_IJSA_SC_SB_EEES9_SE_SG_Li384ELb1ELb0ELb0ELb0EEENS1_36VarlenDynamicPersistentTileSchedulerILi192ELi128ELi384ELi32ELb0ELb0ELb1ELb1ELb1ELb1EEEEEEEEEvNT_6ParamsE:
	.zero		3200


//--------------------- SYMBOLS --------------------------

	.type		.nv.reservedSmem.offset0,@object
	.size		.nv.reservedSmem.offset0,0x4
	.type		__assertfail,@function
